// Copyright (c) 2024, Jay Shah, Ganesh Bikshandi, Ying Zhang, Vijay Thakkar, Pradeep Ramani, Tri Dao.
// Splitting the different template instantiations to different files to speed up compilation.
// This file is auto-generated. See "generate_kernels.py"

#include "flash_fwd_hdim64_256_bf16_softcap_sm90.cu"
#include "flash_fwd_hdim64_512_bf16_softcap_sm90.cu"
#include "flash_fwd_hdim192_128_bf16_softcap_sm90.cu"

// ===== COMPILED SASS (sm_90a) =====

	.target	sm_90a

	.elftype	@"ET_EXEC"


//--------------------- .note.nv.tkinfo           --------------------------
	.section	.note.nv.tkinfo,"",@"SHT_NOTE"
	.sectionflags	@"SHF_NOTE_NV_TKINFO"
	.tkinfo
        /*0018*/ 	.word	0x00000002
        /*0030*/ 	.string	""
        /*0030*/ 	.string	"ptxas"
        /*0030*/ 	.string	"Cuda compilation tools, release 13.0, V13.0.88"
        /*0030*/ 	.string	"Build cuda_13.0.r13.0/compiler.36424714_0"
        /*0030*/ 	.string	"-arch sm_90a -m 64 "



//--------------------- .note.nv.cuinfo           --------------------------
	.section	.note.nv.cuinfo,"",@"SHT_NOTE"
	.sectionflags	@"SHF_NOTE_NV_CUINFO"
        /*0018*/ 	.short	0x0002
        /*001a*/ 	.short	0x005a
        /*001c*/ 	.short	0x0082
	.zero		2


//--------------------- .nv.info                  --------------------------
	.section	.nv.info,"",@"SHT_CUDA_INFO"
	.align	4


	//----- nvinfo : EIATTR_REGCOUNT
	.align		4
        /*0000*/ 	.byte	0x04, 0x2f
        /*0002*/ 	.short	(.L_35 - .L_34)
	.align		4
.L_34:
        /*0004*/ 	.word	index@(_ZN7cutlass13device_kernelIN5flash11enable_sm90INS1_16FlashAttnFwdSm90INS1_25CollectiveMainloopFwdSm90ILi2EN4cute5tupleIJNS5_1CILi1EEES8_S8_EEENS6_IJNS7_ILi128EEENS7_ILi96EEENS7_ILi64EEEEEELi256ENS_10bfloat16_tEfNS_4arch4Sm90ELb1ELb0ELb1ELb1ELb0ELb1ELb1ELb1ELb0ELb0ELb0ELb0EEENS1_21CollectiveEpilogueFwdINS6_IJSA_NS7_ILi256EEESB_EEES9_SE_SG_Li256ELb1ELb0ELb0ELb0EEENS1_36VarlenDynamicPersistentTileSchedulerILi128ELi96ELi256ELi32ELb0ELb0ELb1ELb1ELb1ELb1EEEEEEEEEvNT_6ParamsE)
        /*0008*/ 	.word	0x000000a8


	//----- nvinfo : EIATTR_FRAME_SIZE
	.align		4
.L_35:
        /*000c*/ 	.byte	0x04, 0x11
        /*000e*/ 	.short	(.L_37 - .L_36)
	.align		4
.L_36:
        /*0010*/ 	.word	index@(_ZN7cutlass13device_kernelIN5flash11enable_sm90INS1_16FlashAttnFwdSm90INS1_25CollectiveMainloopFwdSm90ILi2EN4cute5tupleIJNS5_1CILi1EEES8_S8_EEENS6_IJNS7_ILi128EEENS7_ILi96EEENS7_ILi64EEEEEELi256ENS_10bfloat16_tEfNS_4arch4Sm90ELb1ELb0ELb1ELb1ELb0ELb1ELb1ELb1ELb0ELb0ELb0ELb0EEENS1_21CollectiveEpilogueFwdINS6_IJSA_NS7_ILi256EEESB_EEES9_SE_SG_Li256ELb1ELb0ELb0ELb0EEENS1_36VarlenDynamicPersistentTileSchedulerILi128ELi96ELi256ELi32ELb0ELb0ELb1ELb1ELb1ELb1EEEEEEEEEvNT_6ParamsE)
        /*0014*/ 	.word	0x00000078


	//----- nvinfo : EIATTR_REGCOUNT
	.align		4
.L_37:
        /*0018*/ 	.byte	0x04, 0x2f
        /*001a*/ 	.short	(.L_39 - .L_38)
	.align		4
.L_38:
        /*001c*/ 	.word	index@(_ZN7cutlass13device_kernelIN5flash11enable_sm90INS1_16FlashAttnFwdSm90INS1_25CollectiveMainloopFwdSm90ILi2EN4cute5tupleIJNS5_1CILi1EEES8_S8_EEENS6_IJNS7_ILi128EEENS7_ILi96EEENS7_ILi64EEEEEELi256ENS_10bfloat16_tEfNS_4arch4Sm90ELb1ELb0ELb1ELb1ELb0ELb0ELb1ELb1ELb0ELb0ELb0ELb0EEENS1_21CollectiveEpilogueFwdINS6_IJSA_NS7_ILi256EEESB_EEES9_SE_SG_Li256ELb1ELb0ELb0ELb0EEENS1_36VarlenDynamicPersistentTileSchedulerILi128ELi96ELi256ELi32ELb0ELb0ELb1ELb1ELb1ELb1EEEEEEEEEvNT_6ParamsE)
        /*0020*/ 	.word	0x000000a8


	//----- nvinfo : EIATTR_FRAME_SIZE
	.align		4
.L_39:
        /*0024*/ 	.byte	0x04, 0x11
        /*0026*/ 	.short	(.L_41 - .L_40)
	.align		4
.L_40:
        /*0028*/ 	.word	index@(_ZN7cutlass13device_kernelIN5flash11enable_sm90INS1_16FlashAttnFwdSm90INS1_25CollectiveMainloopFwdSm90ILi2EN4cute5tupleIJNS5_1CILi1EEES8_S8_EEENS6_IJNS7_ILi128EEENS7_ILi96EEENS7_ILi64EEEEEELi256ENS_10bfloat16_tEfNS_4arch4Sm90ELb1ELb0ELb1ELb1ELb0ELb0ELb1ELb1ELb0ELb0ELb0ELb0EEENS1_21CollectiveEpilogueFwdINS6_IJSA_NS7_ILi256EEESB_EEES9_SE_SG_Li256ELb1ELb0ELb0ELb0EEENS1_36VarlenDynamicPersistentTileSchedulerILi128ELi96ELi256ELi32ELb0ELb0ELb1ELb1ELb1ELb1EEEEEEEEEvNT_6ParamsE)
        /*002c*/ 	.word	0x00000028


	//----- nvinfo : EIATTR_REGCOUNT
	.align		4
.L_41:
        /*0030*/ 	.byte	0x04, 0x2f
        /*0032*/ 	.short	(.L_43 - .L_42)
	.align		4
.L_42:
        /*0034*/ 	.word	index@(_ZN7cutlass13device_kernelIN5flash11enable_sm90INS1_16FlashAttnFwdSm90INS1_25CollectiveMainloopFwdSm90ILi2EN4cute5tupleIJNS5_1CILi1EEES8_S8_EEENS6_IJNS7_ILi128EEENS7_ILi96EEENS7_ILi64EEEEEELi256ENS_10bfloat16_tEfNS_4arch4Sm90ELb1ELb0ELb1ELb1ELb0ELb1ELb0ELb1ELb0ELb0ELb0ELb0EEENS1_21CollectiveEpilogueFwdINS6_IJSA_NS7_ILi256EEESB_EEES9_SE_SG_Li256ELb1ELb0ELb0ELb0EEENS1_36VarlenDynamicPersistentTileSchedulerILi128ELi96ELi256ELi32ELb0ELb0ELb1ELb1ELb1ELb1EEEEEEEEEvNT_6ParamsE)
        /*0038*/ 	.word	0x000000a8


	//----- nvinfo : EIATTR_FRAME_SIZE
	.align		4
.L_43:
        /*003c*/ 	.byte	0x04, 0x11
        /*003e*/ 	.short	(.L_45 - .L_44)
	.align		4
.L_44:
        /*0040*/ 	.word	index@(_ZN7cutlass13device_kernelIN5flash11enable_sm90INS1_16FlashAttnFwdSm90INS1_25CollectiveMainloopFwdSm90ILi2EN4cute5tupleIJNS5_1CILi1EEES8_S8_EEENS6_IJNS7_ILi128EEENS7_ILi96EEENS7_ILi64EEEEEELi256ENS_10bfloat16_tEfNS_4arch4Sm90ELb1ELb0ELb1ELb1ELb0ELb1ELb0ELb1ELb0ELb0ELb0ELb0EEENS1_21CollectiveEpilogueFwdINS6_IJSA_NS7_ILi256EEESB_EEES9_SE_SG_Li256ELb1ELb0ELb0ELb0EEENS1_36VarlenDynamicPersistentTileSchedulerILi128ELi96ELi256ELi32ELb0ELb0ELb1ELb1ELb1ELb1EEEEEEEEEvNT_6ParamsE)
        /*0044*/ 	.word	0x00000030


	//----- nvinfo : EIATTR_REGCOUNT
	.align		4
.L_45:
        /*0048*/ 	.byte	0x04, 0x2f
        /*004a*/ 	.short	(.L_47 - .L_46)
	.align		4
.L_46:
        /*004c*/ 	.word	index@(_ZN7cutlass13device_kernelIN5flash11enable_sm90INS1_16FlashAttnFwdSm90INS1_25CollectiveMainloopFwdSm90ILi2EN4cute5tupleIJNS5_1CILi1EEES8_S8_EEENS6_IJNS7_ILi128EEENS7_ILi96EEENS7_ILi64EEEEEELi256ENS_10bfloat16_tEfNS_4arch4Sm90ELb1ELb0ELb1ELb1ELb0ELb0ELb0ELb1ELb0ELb0ELb0ELb0EEENS1_21CollectiveEpilogueFwdINS6_IJSA_NS7_ILi256EEESB_EEES9_SE_SG_Li256ELb1ELb0ELb0ELb0EEENS1_36VarlenDynamicPersistentTileSchedulerILi128ELi96ELi256ELi32ELb0ELb0ELb1ELb1ELb1ELb1EEEEEEEEEvNT_6ParamsE)
        /*0050*/ 	.word	0x000000a8


	//----- nvinfo : EIATTR_FRAME_SIZE
	.align		4
.L_47:
        /*0054*/ 	.byte	0x04, 0x11
        /*0056*/ 	.short	(.L_49 - .L_48)
	.align		4
.L_48:
        /*0058*/ 	.word	index@(_ZN7cutlass13device_kernelIN5flash11enable_sm90INS1_16FlashAttnFwdSm90INS1_25CollectiveMainloopFwdSm90ILi2EN4cute5tupleIJNS5_1CILi1EEES8_S8_EEENS6_IJNS7_ILi128EEENS7_ILi96EEENS7_ILi64EEEEEELi256ENS_10bfloat16_tEfNS_4arch4Sm90ELb1ELb0ELb1ELb1ELb0ELb0ELb0ELb1ELb0ELb0ELb0ELb0EEENS1_21CollectiveEpilogueFwdINS6_IJSA_NS7_ILi256EEESB_EEES9_SE_SG_Li256ELb1ELb0ELb0ELb0EEENS1_36VarlenDynamicPersistentTileSchedulerILi128ELi96ELi256ELi32ELb0ELb0ELb1ELb1ELb1ELb1EEEEEEEEEvNT_6ParamsE)
        /*005c*/ 	.word	0x00000028


	//----- nvinfo : EIATTR_REGCOUNT
	.align		4
.L_49:
        /*0060*/ 	.byte	0x04, 0x2f
        /*0062*/ 	.short	(.L_51 - .L_50)
	.align		4
.L_50:
        /*0064*/ 	.word	index@(_ZN7cutlass13device_kernelIN5flash11enable_sm90INS1_16FlashAttnFwdSm90INS1_25CollectiveMainloopFwdSm90ILi2EN4cute5tupleIJNS5_1CILi1EEES8_S8_EEENS6_IJNS7_ILi128EEENS7_ILi96EEENS7_ILi64EEEEEELi256ENS_10bfloat16_tEfNS_4arch4Sm90ELb1ELb0ELb1ELb0ELb0ELb0ELb1ELb1ELb0ELb0ELb0ELb0EEENS1_21CollectiveEpilogueFwdINS6_IJSA_NS7_ILi256EEESB_EEES9_SE_SG_Li256ELb0ELb0ELb0ELb0EEENS1_30DynamicPersistentTileSchedulerILi256ELi32ELb0ELb0ELb1EEEEEEEEEvNT_6ParamsE)
        /*0068*/ 	.word	0x000000a8


	//----- nvinfo : EIATTR_FRAME_SIZE
	.align		4
.L_51:
        /*006c*/ 	.byte	0x04, 0x11
        /*006e*/ 	.short	(.L_53 - .L_52)
	.align		4
.L_52:
        /*0070*/ 	.word	index@(_ZN7cutlass13device_kernelIN5flash11enable_sm90INS1_16FlashAttnFwdSm90INS1_25CollectiveMainloopFwdSm90ILi2EN4cute5tupleIJNS5_1CILi1EEES8_S8_EEENS6_IJNS7_ILi128EEENS7_ILi96EEENS7_ILi64EEEEEELi256ENS_10bfloat16_tEfNS_4arch4Sm90ELb1ELb0ELb1ELb0ELb0ELb0ELb1ELb1ELb0ELb0ELb0ELb0EEENS1_21CollectiveEpilogueFwdINS6_IJSA_NS7_ILi256EEESB_EEES9_SE_SG_Li256ELb0ELb0ELb0ELb0EEENS1_30DynamicPersistentTileSchedulerILi256ELi32ELb0ELb0ELb1EEEEEEEEEvNT_6ParamsE)
        /*0074*/ 	.word	0x00000010


	//----- nvinfo : EIATTR_REGCOUNT
	.align		4
.L_53:
        /*0078*/ 	.byte	0x04, 0x2f
        /*007a*/ 	.short	(.L_55 - .L_54)
	.align		4
.L_54:
        /*007c*/ 	.word	index@(_ZN7cutlass13device_kernelIN5flash11enable_sm90INS1_16FlashAttnFwdSm90INS1_25CollectiveMainloopFwdSm90ILi2EN4cute5tupleIJNS5_1CILi1EEES8_S8_EEENS6_IJNS7_ILi128EEENS7_ILi96EEENS7_ILi64EEEEEELi256ENS_10bfloat16_tEfNS_4arch4Sm90ELb1ELb0ELb1ELb0ELb0ELb0ELb0ELb1ELb0ELb0ELb0ELb0EEENS1_21CollectiveEpilogueFwdINS6_IJSA_NS7_ILi256EEESB_EEES9_SE_SG_Li256ELb0ELb0ELb0ELb0EEENS1_30DynamicPersistentTileSchedulerILi256ELi32ELb0ELb0ELb1EEEEEEEEEvNT_6ParamsE)
        /*0080*/ 	.word	0x000000a8


	//----- nvinfo : EIATTR_FRAME_SIZE
	.align		4
.L_55:
        /*0084*/ 	.byte	0x04, 0x11
        /*0086*/ 	.short	(.L_57 - .L_56)
	.align		4
.L_56:
        /*0088*/ 	.word	index@(_ZN7cutlass13device_kernelIN5flash11enable_sm90INS1_16FlashAttnFwdSm90INS1_25CollectiveMainloopFwdSm90ILi2EN4cute5tupleIJNS5_1CILi1EEES8_S8_EEENS6_IJNS7_ILi128EEENS7_ILi96EEENS7_ILi64EEEEEELi256ENS_10bfloat16_tEfNS_4arch4Sm90ELb1ELb0ELb1ELb0ELb0ELb0ELb0ELb1ELb0ELb0ELb0ELb0EEENS1_21CollectiveEpilogueFwdINS6_IJSA_NS7_ILi256EEESB_EEES9_SE_SG_Li256ELb0ELb0ELb0ELb0EEENS1_30DynamicPersistentTileSchedulerILi256ELi32ELb0ELb0ELb1EEEEEEEEEvNT_6ParamsE)
        /*008c*/ 	.word	0x00000000


	//----- nvinfo : EIATTR_REGCOUNT
	.align		4
.L_57:
        /*0090*/ 	.byte	0x04, 0x2f
        /*0092*/ 	.short	(.L_59 - .L_58)
	.align		4
.L_58:
        /*0094*/ 	.word	index@(_ZN7cutlass13device_kernelIN5flash11enable_sm90INS1_16FlashAttnFwdSm90INS1_25CollectiveMainloopFwdSm90ILi2EN4cute5tupleIJNS5_1CILi1EEES8_S8_EEENS6_IJNS7_ILi128EEENS7_ILi96EEENS7_ILi64EEEEEELi256ENS_10bfloat16_tEfNS_4arch4Sm90ELb0ELb1ELb1ELb1ELb0ELb1ELb1ELb1ELb0ELb0ELb0ELb0EEENS1_21CollectiveEpilogueFwdINS6_IJSA_NS7_ILi256EEESB_EEES9_SE_SG_Li256ELb1ELb0ELb0ELb0EEENS1_36VarlenDynamicPersistentTileSchedulerILi128ELi96ELi256ELi32ELb0ELb0ELb1ELb1ELb0ELb1EEEEEEEEEvNT_6ParamsE)
        /*0098*/ 	.word	0x000000a8


	//----- nvinfo : EIATTR_FRAME_SIZE
	.align		4
.L_59:
        /*009c*/ 	.byte	0x04, 0x11
        /*009e*/ 	.short	(.L_61 - .L_60)
	.align		4
.L_60:
        /*00a0*/ 	.word	index@($_ZN7cutlass13device_kernelIN5flash11enable_sm90INS1_16FlashAttnFwdSm90INS1_25CollectiveMainloopFwdSm90ILi2EN4cute5tupleIJNS5_1CILi1EEES8_S8_EEENS6_IJNS7_ILi128EEENS7_ILi96EEENS7_ILi64EEEEEELi256ENS_10bfloat16_tEfNS_4arch4Sm90ELb0ELb1ELb1ELb1ELb0ELb1ELb1ELb1ELb0ELb0ELb0ELb0EEENS1_21CollectiveEpilogueFwdINS6_IJSA_NS7_ILi256EEESB_EEES9_SE_SG_Li256ELb1ELb0ELb0ELb0EEENS1_36VarlenDynamicPersistentTileSchedulerILi128ELi96ELi256ELi32ELb0ELb0ELb1ELb1ELb0ELb1EEEEEEEEEvNT_6ParamsE$_ZZN5flash25CollectiveMainloopFwdSm90ILi2EN4cute5tupleIJNS1_1CILi1EEES4_S4_EEENS2_IJNS3_ILi128EEENS3_ILi96EEENS3_ILi64EEEEEELi256EN7cutlass10bfloat16_tEfNSA_4arch4Sm90ELb0ELb1ELb1ELb1ELb0ELb1ELb1ELb1ELb0ELb0ELb0ELb0EE3mmaINS_16FlashAttnFwdSm90ISE_NS_21CollectiveEpilogueFwdINS2_IJS6_NS3_ILi256EEES7_EEES5_SB_SD_Li256ELb1ELb0ELb0ELb0EEENS_36VarlenDynamicPersistentTileSchedulerILi128ELi96ELi256ELi32ELb0ELb0ELb1ELb1ELb0ELb1EEEE13SharedStorageENS1_6TensorINS1_11ArrayEngineIfLm128EEENS1_6LayoutINS2_IJNS2_IJNS3_ILi2EEEST_NS3_ILi32EEEEEES4_S4_EEENS2_IJNS2_IJS4_ST_NS3_ILi4EEEEEENS3_ILi0EEESZ_EEEEEEENS_7SoftmaxILi2ELi0EEEEEbRKNSE_6ParamsENSA_25PipelineTmaAsyncNoClusterILi2ENSA_16PipelineTmaAsyncILi2EEEEES1B_RNSA_13PipelineStateILj2EEERT0_RT1_iRiRKNS_16SeqlenInfoQKNewKILb1ELb1EEENS2_IJiiiiEEERT_ENKUliT_T0_T1_E_clIZSF_ISO_S12_S14_EbS17_S1B_S1B_S1E_S1G_S1I_iS1J_S1N_S1O_S1Q_EUlRS1R_iE0_NS3_ILb1EEES1Y_EEDaiS1R_S1S_S1T_)
        /*00a4*/ 	.word	0x000004a0


	//----- nvinfo : EIATTR_FRAME_SIZE
	.align		4
.L_61:
        /*00a8*/ 	.byte	0x04, 0x11
        /*00aa*/ 	.short	(.L_63 - .L_62)
	.align		4
.L_62:
        /*00ac*/ 	.word	index@(_ZN7cutlass13device_kernelIN5flash11enable_sm90INS1_16FlashAttnFwdSm90INS1_25CollectiveMainloopFwdSm90ILi2EN4cute5tupleIJNS5_1CILi1EEES8_S8_EEENS6_IJNS7_ILi128EEENS7_ILi96EEENS7_ILi64EEEEEELi256ENS_10bfloat16_tEfNS_4arch4Sm90ELb0ELb1ELb1ELb1ELb0ELb1ELb1ELb1ELb0ELb0ELb0ELb0EEENS1_21CollectiveEpilogueFwdINS6_IJSA_NS7_ILi256EEESB_EEES9_SE_SG_Li256ELb1ELb0ELb0ELb0EEENS1_36VarlenDynamicPersistentTileSchedulerILi128ELi96ELi256ELi32ELb0ELb0ELb1ELb1ELb0ELb1EEEEEEEEEvNT_6ParamsE)
        /*00b0*/ 	.word	0x000004a0


	//----- nvinfo : EIATTR_REGCOUNT
	.align		4
.L_63:
        /*00b4*/ 	.byte	0x04, 0x2f
        /*00b6*/ 	.short	(.L_65 - .L_64)
	.align		4
.L_64:
        /*00b8*/ 	.word	index@(_ZN7cutlass13device_kernelIN5flash11enable_sm90INS1_16FlashAttnFwdSm90INS1_25CollectiveMainloopFwdSm90ILi2EN4cute5tupleIJNS5_1CILi1EEES8_S8_EEENS6_IJNS7_ILi128EEENS7_ILi96EEENS7_ILi64EEEEEELi256ENS_10bfloat16_tEfNS_4arch4Sm90ELb0ELb1ELb1ELb1ELb0ELb0ELb1ELb1ELb0ELb0ELb0ELb0EEENS1_21CollectiveEpilogueFwdINS6_IJSA_NS7_ILi256EEESB_EEES9_SE_SG_Li256ELb1ELb0ELb0ELb0EEENS1_36VarlenDynamicPersistentTileSchedulerILi128ELi96ELi256ELi32ELb0ELb0ELb1ELb1ELb0ELb1EEEEEEEEEvNT_6ParamsE)
        /*00bc*/ 	.word	0x000000a8


	//----- nvinfo : EIATTR_FRAME_SIZE
	.align		4
.L_65:
        /*00c0*/ 	.byte	0x04, 0x11
        /*00c2*/ 	.short	(.L_67 - .L_66)
	.align		4
.L_66:
        /*00c4*/ 	.word	index@($_ZN7cutlass13device_kernelIN5flash11enable_sm90INS1_16FlashAttnFwdSm90INS1_25CollectiveMainloopFwdSm90ILi2EN4cute5tupleIJNS5_1CILi1EEES8_S8_EEENS6_IJNS7_ILi128EEENS7_ILi96EEENS7_ILi64EEEEEELi256ENS_10bfloat16_tEfNS_4arch4Sm90ELb0ELb1ELb1ELb1ELb0ELb0ELb1ELb1ELb0ELb0ELb0ELb0EEENS1_21CollectiveEpilogueFwdINS6_IJSA_NS7_ILi256EEESB_EEES9_SE_SG_Li256ELb1ELb0ELb0ELb0EEENS1_36VarlenDynamicPersistentTileSchedulerILi128ELi96ELi256ELi32ELb0ELb0ELb1ELb1ELb0ELb1EEEEEEEEEvNT_6ParamsE$_ZZN5flash25CollectiveMainloopFwdSm90ILi2EN4cute5tupleIJNS1_1CILi1EEES4_S4_EEENS2_IJNS3_ILi128EEENS3_ILi96EEENS3_ILi64EEEEEELi256EN7cutlass10bfloat16_tEfNSA_4arch4Sm90ELb0ELb1ELb1ELb1ELb0ELb0ELb1ELb1ELb0ELb0ELb0ELb0EE3mmaINS_16FlashAttnFwdSm90ISE_NS_21CollectiveEpilogueFwdINS2_IJS6_NS3_ILi256EEES7_EEES5_SB_SD_Li256ELb1ELb0ELb0ELb0EEENS_36VarlenDynamicPersistentTileSchedulerILi128ELi96ELi256ELi32ELb0ELb0ELb1ELb1ELb0ELb1EEEE13SharedStorageENS1_6TensorINS1_11ArrayEngineIfLm128EEENS1_6LayoutINS2_IJNS2_IJNS3_ILi2EEEST_NS3_ILi32EEEEEES4_S4_EEENS2_IJNS2_IJS4_ST_NS3_ILi4EEEEEENS3_ILi0EEESZ_EEEEEEENS_7SoftmaxILi2ELi0EEEEEbRKNSE_6ParamsENSA_25PipelineTmaAsyncNoClusterILi2ENSA_16PipelineTmaAsyncILi2EEEEES1B_RNSA_13PipelineStateILj2EEERT0_RT1_iRiRKNS_16SeqlenInfoQKNewKILb1ELb0EEENS2_IJiiiiEEERT_ENKUliT_T0_T1_E_clIZSF_ISO_S12_S14_EbS17_S1B_S1B_S1E_S1G_S1I_iS1J_S1N_S1O_S1Q_EUlRS1R_iE1_NS3_ILb0EEENS3_ILb1EEEEEDaiS1R_S1S_S1T_)
        /*00c8*/ 	.word	0x00000490


	//----- nvinfo : EIATTR_FRAME_SIZE
	.align		4
.L_67:
        /*00cc*/ 	.byte	0x04, 0x11
        /*00ce*/ 	.short	(.L_69 - .L_68)
	.align		4
.L_68:
        /*00d0*/ 	.word	index@(_ZN7cutlass13device_kernelIN5flash11enable_sm90INS1_16FlashAttnFwdSm90INS1_25CollectiveMainloopFwdSm90ILi2EN4cute5tupleIJNS5_1CILi1EEES8_S8_EEENS6_IJNS7_ILi128EEENS7_ILi96EEENS7_ILi64EEEEEELi256ENS_10bfloat16_tEfNS_4arch4Sm90ELb0ELb1ELb1ELb1ELb0ELb0ELb1ELb1ELb0ELb0ELb0ELb0EEENS1_21CollectiveEpilogueFwdINS6_IJSA_NS7_ILi256EEESB_EEES9_SE_SG_Li256ELb1ELb0ELb0ELb0EEENS1_36VarlenDynamicPersistentTileSchedulerILi128ELi96ELi256ELi32ELb0ELb0ELb1ELb1ELb0ELb1EEEEEEEEEvNT_6ParamsE)
        /*00d4*/ 	.word	0x00000490


	//----- nvinfo : EIATTR_REGCOUNT
	.align		4
.L_69:
        /*00d8*/ 	.byte	0x04, 0x2f
        /*00da*/ 	.short	(.L_71 - .L_70)
	.align		4
.L_70:
        /*00dc*/ 	.word	index@(_ZN7cutlass13device_kernelIN5flash11enable_sm90INS1_16FlashAttnFwdSm90INS1_25CollectiveMainloopFwdSm90ILi2EN4cute5tupleIJNS5_1CILi1EEES8_S8_EEENS6_IJNS7_ILi128EEENS7_ILi96EEENS7_ILi64EEEEEELi256ENS_10bfloat16_tEfNS_4arch4Sm90ELb0ELb1ELb1ELb1ELb0ELb1ELb0ELb1ELb0ELb0ELb0ELb0EEENS1_21CollectiveEpilogueFwdINS6_IJSA_NS7_ILi256EEESB_EEES9_SE_SG_Li256ELb1ELb0ELb0ELb0EEENS1_36VarlenDynamicPersistentTileSchedulerILi128ELi96ELi256ELi32ELb0ELb0ELb1ELb1ELb0ELb1EEEEEEEEEvNT_6ParamsE)
        /*00e0*/ 	.word	0x000000a8


	//----- nvinfo : EIATTR_FRAME_SIZE
	.align		4
.L_71:
        /*00e4*/ 	.byte	0x04, 0x11
        /*00e6*/ 	.short	(.L_73 - .L_72)
	.align		4
.L_72:
        /*00e8*/ 	.word	index@(_ZN7cutlass13device_kernelIN5flash11enable_sm90INS1_16FlashAttnFwdSm90INS1_25CollectiveMainloopFwdSm90ILi2EN4cute5tupleIJNS5_1CILi1EEES8_S8_EEENS6_IJNS7_ILi128EEENS7_ILi96EEENS7_ILi64EEEEEELi256ENS_10bfloat16_tEfNS_4arch4Sm90ELb0ELb1ELb1ELb1ELb0ELb1ELb0ELb1ELb0ELb0ELb0ELb0EEENS1_21CollectiveEpilogueFwdINS6_IJSA_NS7_ILi256EEESB_EEES9_SE_SG_Li256ELb1ELb0ELb0ELb0EEENS1_36VarlenDynamicPersistentTileSchedulerILi128ELi96ELi256ELi32ELb0ELb0ELb1ELb1ELb0ELb1EEEEEEEEEvNT_6ParamsE)
        /*00ec*/ 	.word	0x00000030


	//----- nvinfo : EIATTR_REGCOUNT
	.align		4
.L_73:
        /*00f0*/ 	.byte	0x04, 0x2f
        /*00f2*/ 	.short	(.L_75 - .L_74)
	.align		4
.L_74:
        /*00f4*/ 	.word	index@(_ZN7cutlass13device_kernelIN5flash11enable_sm90INS1_16FlashAttnFwdSm90INS1_25CollectiveMainloopFwdSm90ILi2EN4cute5tupleIJNS5_1CILi1EEES8_S8_EEENS6_IJNS7_ILi128EEENS7_ILi96EEENS7_ILi64EEEEEELi256ENS_10bfloat16_tEfNS_4arch4Sm90ELb0ELb1ELb1ELb1ELb0ELb0ELb0ELb1ELb0ELb0ELb0ELb0EEENS1_21CollectiveEpilogueFwdINS6_IJSA_NS7_ILi256EEESB_EEES9_SE_SG_Li256ELb1ELb0ELb0ELb0EEENS1_36VarlenDynamicPersistentTileSchedulerILi128ELi96ELi256ELi32ELb0ELb0ELb1ELb1ELb0ELb1EEEEEEEEEvNT_6ParamsE)
        /*00f8*/ 	.word	0x000000a8


	//----- nvinfo : EIATTR_FRAME_SIZE
	.align		4
.L_75:
        /*00fc*/ 	.byte	0x04, 0x11
        /*00fe*/ 	.short	(.L_77 - .L_76)
	.align		4
.L_76:
        /*0100*/ 	.word	index@(_ZN7cutlass13device_kernelIN5flash11enable_sm90INS1_16FlashAttnFwdSm90INS1_25CollectiveMainloopFwdSm90ILi2EN4cute5tupleIJNS5_1CILi1EEES8_S8_EEENS6_IJNS7_ILi128EEENS7_ILi96EEENS7_ILi64EEEEEELi256ENS_10bfloat16_tEfNS_4arch4Sm90ELb0ELb1ELb1ELb1ELb0ELb0ELb0ELb1ELb0ELb0ELb0ELb0EEENS1_21CollectiveEpilogueFwdINS6_IJSA_NS7_ILi256EEESB_EEES9_SE_SG_Li256ELb1ELb0ELb0ELb0EEENS1_36VarlenDynamicPersistentTileSchedulerILi128ELi96ELi256ELi32ELb0ELb0ELb1ELb1ELb0ELb1EEEEEEEEEvNT_6ParamsE)
        /*0104*/ 	.word	0x00000020


	//----- nvinfo : EIATTR_REGCOUNT
	.align		4
.L_77:
        /*0108*/ 	.byte	0x04, 0x2f
        /*010a*/ 	.short	(.L_79 - .L_78)
	.align		4
.L_78:
        /*010c*/ 	.word	index@(_ZN7cutlass13device_kernelIN5flash11enable_sm90INS1_16FlashAttnFwdSm90INS1_25CollectiveMainloopFwdSm90ILi2EN4cute5tupleIJNS5_1CILi1EEES8_S8_EEENS6_IJNS7_ILi128EEENS7_ILi96EEENS7_ILi64EEEEEELi256ENS_10bfloat16_tEfNS_4arch4Sm90ELb0ELb1ELb1ELb0ELb0ELb0ELb1ELb1ELb0ELb0ELb0ELb0EEENS1_21CollectiveEpilogueFwdINS6_IJSA_NS7_ILi256EEESB_EEES9_SE_SG_Li256ELb0ELb0ELb0ELb0EEENS1_30DynamicPersistentTileSchedulerILi256ELi32ELb0ELb0ELb1EEEEEEEEEvNT_6ParamsE)
        /*0110*/ 	.word	0x000000a8


	//----- nvinfo : EIATTR_FRAME_SIZE
	.align		4
.L_79:
        /*0114*/ 	.byte	0x04, 0x11
        /*0116*/ 	.short	(.L_81 - .L_80)
	.align		4
.L_80:
        /*0118*/ 	.word	index@($_ZN7cutlass13device_kernelIN5flash11enable_sm90INS1_16FlashAttnFwdSm90INS1_25CollectiveMainloopFwdSm90ILi2EN4cute5tupleIJNS5_1CILi1EEES8_S8_EEENS6_IJNS7_ILi128EEENS7_ILi96EEENS7_ILi64EEEEEELi256ENS_10bfloat16_tEfNS_4arch4Sm90ELb0ELb1ELb1ELb0ELb0ELb0ELb1ELb1ELb0ELb0ELb0ELb0EEENS1_21CollectiveEpilogueFwdINS6_IJSA_NS7_ILi256EEESB_EEES9_SE_SG_Li256ELb0ELb0ELb0ELb0EEENS1_30DynamicPersistentTileSchedulerILi256ELi32ELb0ELb0ELb1EEEEEEEEEvNT_6ParamsE$_ZZN5flash25CollectiveMainloopFwdSm90ILi2EN4cute5tupleIJNS1_1CILi1EEES4_S4_EEENS2_IJNS3_ILi128EEENS3_ILi96EEENS3_ILi64EEEEEELi256EN7cutlass10bfloat16_tEfNSA_4arch4Sm90ELb0ELb1ELb1ELb0ELb0ELb0ELb1ELb1ELb0ELb0ELb0ELb0EE3mmaINS_16FlashAttnFwdSm90ISE_NS_21CollectiveEpilogueFwdINS2_IJS6_NS3_ILi256EEES7_EEES5_SB_SD_Li256ELb0ELb0ELb0ELb0EEENS_30DynamicPersistentTileSchedulerILi256ELi32ELb0ELb0ELb1EEEE13SharedStorageENS1_6TensorINS1_11ArrayEngineIfLm128EEENS1_6LayoutINS2_IJNS2_IJNS3_ILi2EEEST_NS3_ILi32EEEEEES4_S4_EEENS2_IJNS2_IJS4_ST_NS3_ILi4EEEEEENS3_ILi0EEESZ_EEEEEEENS_7SoftmaxILi2ELi0EEEEEbRKNSE_6ParamsENSA_25PipelineTmaAsyncNoClusterILi2ENSA_16PipelineTmaAsyncILi2EEEEES1B_RNSA_13PipelineStateILj2EEERT0_RT1_iRiRKNS_16SeqlenInfoQKNewKILb0ELb0EEENS2_IJiiiiEEERT_ENKUliT_T0_T1_E_clIZSF_ISO_S12_S14_EbS17_S1B_S1B_S1E_S1G_S1I_iS1J_S1N_S1O_S1Q_EUlRS1R_iE1_NS3_ILb0EEENS3_ILb1EEEEEDaiS1R_S1S_S1T_)
        /*011c*/ 	.word	0x00000480


	//----- nvinfo : EIATTR_FRAME_SIZE
	.align		4
.L_81:
        /*0120*/ 	.byte	0x04, 0x11
        /*0122*/ 	.short	(.L_83 - .L_82)
	.align		4
.L_82:
        /*0124*/ 	.word	index@(_ZN7cutlass13device_kernelIN5flash11enable_sm90INS1_16FlashAttnFwdSm90INS1_25CollectiveMainloopFwdSm90ILi2EN4cute5tupleIJNS5_1CILi1EEES8_S8_EEENS6_IJNS7_ILi128EEENS7_ILi96EEENS7_ILi64EEEEEELi256ENS_10bfloat16_tEfNS_4arch4Sm90ELb0ELb1ELb1ELb0ELb0ELb0ELb1ELb1ELb0ELb0ELb0ELb0EEENS1_21CollectiveEpilogueFwdINS6_IJSA_NS7_ILi256EEESB_EEES9_SE_SG_Li256ELb0ELb0ELb0ELb0EEENS1_30DynamicPersistentTileSchedulerILi256ELi32ELb0ELb0ELb1EEEEEEEEEvNT_6ParamsE)
        /*0128*/ 	.word	0x00000480


	//----- nvinfo : EIATTR_REGCOUNT
	.align		4
.L_83:
        /*012c*/ 	.byte	0x04, 0x2f
        /*012e*/ 	.short	(.L_85 - .L_84)
	.align		4
.L_84:
        /*0130*/ 	.word	index@(_ZN7cutlass13device_kernelIN5flash11enable_sm90INS1_16FlashAttnFwdSm90INS1_25CollectiveMainloopFwdSm90ILi2EN4cute5tupleIJNS5_1CILi1EEES8_S8_EEENS6_IJNS7_ILi128EEENS7_ILi96EEENS7_ILi64EEEEEELi256ENS_10bfloat16_tEfNS_4arch4Sm90ELb0ELb1ELb1ELb0ELb0ELb0ELb0ELb1ELb0ELb0ELb0ELb0EEENS1_21CollectiveEpilogueFwdINS6_IJSA_NS7_ILi256EEESB_EEES9_SE_SG_Li256ELb0ELb0ELb0ELb0EEENS1_30DynamicPersistentTileSchedulerILi256ELi32ELb0ELb0ELb1EEEEEEEEEvNT_6ParamsE)
        /*0134*/ 	.word	0x000000a8


	//----- nvinfo : EIATTR_FRAME_SIZE
	.align		4
.L_85:
        /*0138*/ 	.byte	0x04, 0x11
        /*013a*/ 	.short	(.L_87 - .L_86)
	.align		4
.L_86:
        /*013c*/ 	.word	index@(_ZN7cutlass13device_kernelIN5flash11enable_sm90INS1_16FlashAttnFwdSm90INS1_25CollectiveMainloopFwdSm90ILi2EN4cute5tupleIJNS5_1CILi1EEES8_S8_EEENS6_IJNS7_ILi128EEENS7_ILi96EEENS7_ILi64EEEEEELi256ENS_10bfloat16_tEfNS_4arch4Sm90ELb0ELb1ELb1ELb0ELb0ELb0ELb0ELb1ELb0ELb0ELb0ELb0EEENS1_21CollectiveEpilogueFwdINS6_IJSA_NS7_ILi256EEESB_EEES9_SE_SG_Li256ELb0ELb0ELb0ELb0EEENS1_30DynamicPersistentTileSchedulerILi256ELi32ELb0ELb0ELb1EEEEEEEEEvNT_6ParamsE)
        /*0140*/ 	.word	0x00000000


	//----- nvinfo : EIATTR_REGCOUNT
	.align		4
.L_87:
        /*0144*/ 	.byte	0x04, 0x2f
        /*0146*/ 	.short	(.L_89 - .L_88)
	.align		4
.L_88:
        /*0148*/ 	.word	index@(_ZN7cutlass13device_kernelIN5flash11enable_sm90INS1_16FlashAttnFwdSm90INS1_25CollectiveMainloopFwdSm90ILi2EN4cute5tupleIJNS5_1CILi1EEES8_S8_EEENS6_IJNS7_ILi128EEENS7_ILi96EEENS7_ILi64EEEEEELi256ENS_10bfloat16_tEfNS_4arch4Sm90ELb0ELb0ELb1ELb1ELb0ELb1ELb1ELb1ELb0ELb0ELb0ELb0EEENS1_21CollectiveEpilogueFwdINS6_IJSA_NS7_ILi256EEESB_EEES9_SE_SG_Li256ELb1ELb0ELb0ELb0EEENS1_36VarlenDynamicPersistentTileSchedulerILi128ELi96ELi256ELi32ELb0ELb0ELb1ELb0ELb1ELb1EEEEEEEEEvNT_6ParamsE)
        /*014c*/ 	.word	0x000000a8


	//----- nvinfo : EIATTR_FRAME_SIZE
	.align		4
.L_89:
        /*0150*/ 	.byte	0x04, 0x11
        /*0152*/ 	.short	(.L_91 - .L_90)
	.align		4
.L_90:
        /*0154*/ 	.word	index@(_ZN7cutlass13device_kernelIN5flash11enable_sm90INS1_16FlashAttnFwdSm90INS1_25CollectiveMainloopFwdSm90ILi2EN4cute5tupleIJNS5_1CILi1EEES8_S8_EEENS6_IJNS7_ILi128EEENS7_ILi96EEENS7_ILi64EEEEEELi256ENS_10bfloat16_tEfNS_4arch4Sm90ELb0ELb0ELb1ELb1ELb0ELb1ELb1ELb1ELb0ELb0ELb0ELb0EEENS1_21CollectiveEpilogueFwdINS6_IJSA_NS7_ILi256EEESB_EEES9_SE_SG_Li256ELb1ELb0ELb0ELb0EEENS1_36VarlenDynamicPersistentTileSchedulerILi128ELi96ELi256ELi32ELb0ELb0ELb1ELb0ELb1ELb1EEEEEEEEEvNT_6ParamsE)
        /*0158*/ 	.word	0x000000a0


	//----- nvinfo : EIATTR_REGCOUNT
	.align		4
.L_91:
        /*015c*/ 	.byte	0x04, 0x2f
        /*015e*/ 	.short	(.L_93 - .L_92)
	.align		4
.L_92:
        /*0160*/ 	.word	index@(_ZN7cutlass13device_kernelIN5flash11enable_sm90INS1_16FlashAttnFwdSm90INS1_25CollectiveMainloopFwdSm90ILi2EN4cute5tupleIJNS5_1CILi1EEES8_S8_EEENS6_IJNS7_ILi128EEENS7_ILi96EEENS7_ILi64EEEEEELi256ENS_10bfloat16_tEfNS_4arch4Sm90ELb0ELb0ELb1ELb1ELb0ELb0ELb1ELb1ELb0ELb0ELb0ELb0EEENS1_21CollectiveEpilogueFwdINS6_IJSA_NS7_ILi256EEESB_EEES9_SE_SG_Li256ELb1ELb0ELb0ELb0EEENS1_36VarlenDynamicPersistentTileSchedulerILi128ELi96ELi256ELi32ELb0ELb0ELb1ELb0ELb1ELb1EEEEEEEEEvNT_6ParamsE)
        /*0164*/ 	.word	0x000000a8


	//----- nvinfo : EIATTR_FRAME_SIZE
	.align		4
.L_93:
        /*0168*/ 	.byte	0x04, 0x11
        /*016a*/ 	.short	(.L_95 - .L_94)
	.align		4
.L_94:
        /*016c*/ 	.word	index@(_ZN7cutlass13device_kernelIN5flash11enable_sm90INS1_16FlashAttnFwdSm90INS1_25CollectiveMainloopFwdSm90ILi2EN4cute5tupleIJNS5_1CILi1EEES8_S8_EEENS6_IJNS7_ILi128EEENS7_ILi96EEENS7_ILi64EEEEEELi256ENS_10bfloat16_tEfNS_4arch4Sm90ELb0ELb0ELb1ELb1ELb0ELb0ELb1ELb1ELb0ELb0ELb0ELb0EEENS1_21CollectiveEpilogueFwdINS6_IJSA_NS7_ILi256EEESB_EEES9_SE_SG_Li256ELb1ELb0ELb0ELb0EEENS1_36VarlenDynamicPersistentTileSchedulerILi128ELi96ELi256ELi32ELb0ELb0ELb1ELb0ELb1ELb1EEEEEEEEEvNT_6ParamsE)
        /*0170*/ 	.word	0x00000030


	//----- nvinfo : EIATTR_REGCOUNT
	.align		4
.L_95:
        /*0174*/ 	.byte	0x04, 0x2f
        /*0176*/ 	.short	(.L_97 - .L_96)
	.align		4
.L_96:
        /*0178*/ 	.word	index@(_ZN7cutlass13device_kernelIN5flash11enable_sm90INS1_16FlashAttnFwdSm90INS1_25CollectiveMainloopFwdSm90ILi2EN4cute5tupleIJNS5_1CILi1EEES8_S8_EEENS6_IJNS7_ILi128EEENS7_ILi96EEENS7_ILi64EEEEEELi256ENS_10bfloat16_tEfNS_4arch4Sm90ELb0ELb0ELb1ELb1ELb0ELb1ELb0ELb1ELb0ELb0ELb0ELb0EEENS1_21CollectiveEpilogueFwdINS6_IJSA_NS7_ILi256EEESB_EEES9_SE_SG_Li256ELb1ELb0ELb0ELb0EEENS1_36VarlenDynamicPersistentTileSchedulerILi128ELi96ELi256ELi32ELb0ELb0ELb1ELb0ELb1ELb1EEEEEEEEEvNT_6ParamsE)
        /*017c*/ 	.word	0x000000a8


	//----- nvinfo : EIATTR_FRAME_SIZE
	.align		4
.L_97:
        /*0180*/ 	.byte	0x04, 0x11
        /*0182*/ 	.short	(.L_99 - .L_98)
	.align		4
.L_98:
        /*0184*/ 	.word	index@(_ZN7cutlass13device_kernelIN5flash11enable_sm90INS1_16FlashAttnFwdSm90INS1_25CollectiveMainloopFwdSm90ILi2EN4cute5tupleIJNS5_1CILi1EEES8_S8_EEENS6_IJNS7_ILi128EEENS7_ILi96EEENS7_ILi64EEEEEELi256ENS_10bfloat16_tEfNS_4arch4Sm90ELb0ELb0ELb1ELb1ELb0ELb1ELb0ELb1ELb0ELb0ELb0ELb0EEENS1_21CollectiveEpilogueFwdINS6_IJSA_NS7_ILi256EEESB_EEES9_SE_SG_Li256ELb1ELb0ELb0ELb0EEENS1_36VarlenDynamicPersistentTileSchedulerILi128ELi96ELi256ELi32ELb0ELb0ELb1ELb0ELb1ELb1EEEEEEEEEvNT_6ParamsE)
        /*0188*/ 	.word	0x00000038


	//----- nvinfo : EIATTR_REGCOUNT
	.align		4
.L_99:
        /*018c*/ 	.byte	0x04, 0x2f
        /*018e*/ 	.short	(.L_101 - .L_100)
	.align		4
.L_100:
        /*0190*/ 	.word	index@(_ZN7cutlass13device_kernelIN5flash11enable_sm90INS1_16FlashAttnFwdSm90INS1_25CollectiveMainloopFwdSm90ILi2EN4cute5tupleIJNS5_1CILi1EEES8_S8_EEENS6_IJNS7_ILi128EEENS7_ILi96EEENS7_ILi64EEEEEELi256ENS_10bfloat16_tEfNS_4arch4Sm90ELb0ELb0ELb1ELb1ELb0ELb0ELb0ELb1ELb0ELb0ELb0ELb0EEENS1_21CollectiveEpilogueFwdINS6_IJSA_NS7_ILi256EEESB_EEES9_SE_SG_Li256ELb1ELb0ELb0ELb0EEENS1_36VarlenDynamicPersistentTileSchedulerILi128ELi96ELi256ELi32ELb0ELb0ELb1ELb0ELb1ELb1EEEEEEEEEvNT_6ParamsE)
        /*0194*/ 	.word	0x000000a8


	//----- nvinfo : EIATTR_FRAME_SIZE
	.align		4
.L_101:
        /*0198*/ 	.byte	0x04, 0x11
        /*019a*/ 	.short	(.L_103 - .L_102)
	.align		4
.L_102:
        /*019c*/ 	.word	index@(_ZN7cutlass13device_kernelIN5flash11enable_sm90INS1_16FlashAttnFwdSm90INS1_25CollectiveMainloopFwdSm90ILi2EN4cute5tupleIJNS5_1CILi1EEES8_S8_EEENS6_IJNS7_ILi128EEENS7_ILi96EEENS7_ILi64EEEEEELi256ENS_10bfloat16_tEfNS_4arch4Sm90ELb0ELb0ELb1ELb1ELb0ELb0ELb0ELb1ELb0ELb0ELb0ELb0EEENS1_21CollectiveEpilogueFwdINS6_IJSA_NS7_ILi256EEESB_EEES9_SE_SG_Li256ELb1ELb0ELb0ELb0EEENS1_36VarlenDynamicPersistentTileSchedulerILi128ELi96ELi256ELi32ELb0ELb0ELb1ELb0ELb1ELb1EEEEEEEEEvNT_6ParamsE)
        /*01a0*/ 	.word	0x00000030


	//----- nvinfo : EIATTR_REGCOUNT
	.align		4
.L_103:
        /*01a4*/ 	.byte	0x04, 0x2f
        /*01a6*/ 	.short	(.L_105 - .L_104)
	.align		4
.L_104:
        /*01a8*/ 	.word	index@(_ZN7cutlass13device_kernelIN5flash11enable_sm90INS1_16FlashAttnFwdSm90INS1_25CollectiveMainloopFwdSm90ILi2EN4cute5tupleIJNS5_1CILi1EEES8_S8_EEENS6_IJNS7_ILi128EEENS7_ILi96EEENS7_ILi64EEEEEELi256ENS_10bfloat16_tEfNS_4arch4Sm90ELb0ELb0ELb1ELb0ELb0ELb0ELb1ELb1ELb0ELb0ELb0ELb0EEENS1_21CollectiveEpilogueFwdINS6_IJSA_NS7_ILi256EEESB_EEES9_SE_SG_Li256ELb0ELb0ELb0ELb0EEENS1_29StaticPersistentTileSchedulerILb0EEEEEEEEEvNT_6ParamsE)
        /*01ac*/ 	.word	0x000000a8


	//----- nvinfo : EIATTR_FRAME_SIZE
	.align		4
.L_105:
        /*01b0*/ 	.byte	0x04, 0x11
        /*01b2*/ 	.short	(.L_107 - .L_106)
	.align		4
.L_106:
        /*01b4*/ 	.word	index@(_ZN7cutlass13device_kernelIN5flash11enable_sm90INS1_16FlashAttnFwdSm90INS1_25CollectiveMainloopFwdSm90ILi2EN4cute5tupleIJNS5_1CILi1EEES8_S8_EEENS6_IJNS7_ILi128EEENS7_ILi96EEENS7_ILi64EEEEEELi256ENS_10bfloat16_tEfNS_4arch4Sm90ELb0ELb0ELb1ELb0ELb0ELb0ELb1ELb1ELb0ELb0ELb0ELb0EEENS1_21CollectiveEpilogueFwdINS6_IJSA_NS7_ILi256EEESB_EEES9_SE_SG_Li256ELb0ELb0ELb0ELb0EEENS1_29StaticPersistentTileSchedulerILb0EEEEEEEEEvNT_6ParamsE)
        /*01b8*/ 	.word	0x00000020


	//----- nvinfo : EIATTR_REGCOUNT
	.align		4
.L_107:
        /*01bc*/ 	.byte	0x04, 0x2f
        /*01be*/ 	.short	(.L_109 - .L_108)
	.align		4
.L_108:
        /*01c0*/ 	.word	index@(_ZN7cutlass13device_kernelIN5flash11enable_sm90INS1_16FlashAttnFwdSm90INS1_25CollectiveMainloopFwdSm90ILi2EN4cute5tupleIJNS5_1CILi1EEES8_S8_EEENS6_IJNS7_ILi128EEENS7_ILi96EEENS7_ILi64EEEEEELi256ENS_10bfloat16_tEfNS_4arch4Sm90ELb0ELb0ELb1ELb0ELb0ELb0ELb0ELb1ELb0ELb0ELb0ELb0EEENS1_21CollectiveEpilogueFwdINS6_IJSA_NS7_ILi256EEESB_EEES9_SE_SG_Li256ELb0ELb0ELb0ELb0EEENS1_29StaticPersistentTileSchedulerILb0EEEEEEEEEvNT_6ParamsE)
        /*01c4*/ 	.word	0x000000a8


	//----- nvinfo : EIATTR_FRAME_SIZE
	.align		4
.L_109:
        /*01c8*/ 	.byte	0x04, 0x11
        /*01ca*/ 	.short	(.L_111 - .L_110)
	.align		4
.L_110:
        /*01cc*/ 	.word	index@(_ZN7cutlass13device_kernelIN5flash11enable_sm90INS1_16FlashAttnFwdSm90INS1_25CollectiveMainloopFwdSm90ILi2EN4cute5tupleIJNS5_1CILi1EEES8_S8_EEENS6_IJNS7_ILi128EEENS7_ILi96EEENS7_ILi64EEEEEELi256ENS_10bfloat16_tEfNS_4arch4Sm90ELb0ELb0ELb1ELb0ELb0ELb0ELb0ELb1ELb0ELb0ELb0ELb0EEENS1_21CollectiveEpilogueFwdINS6_IJSA_NS7_ILi256EEESB_EEES9_SE_SG_Li256ELb0ELb0ELb0ELb0EEENS1_29StaticPersistentTileSchedulerILb0EEEEEEEEEvNT_6ParamsE)
        /*01d0*/ 	.word	0x00000020


	//----- nvinfo : EIATTR_REGCOUNT
	.align		4
.L_111:
        /*01d4*/ 	.byte	0x04, 0x2f
        /*01d6*/ 	.short	(.L_113 - .L_112)
	.align		4
.L_112:
        /*01d8*/ 	.word	index@(_ZN7cutlass13device_kernelIN5flash11enable_sm90INS1_16FlashAttnFwdSm90INS1_25CollectiveMainloopFwdSm90ILi2EN4cute5tupleIJNS5_1CILi1EEES8_S8_EEENS6_IJNS7_ILi64EEESA_SA_EEELi512ENS_10bfloat16_tEfNS_4arch4Sm90ELb1ELb0ELb1ELb1ELb0ELb1ELb1ELb0ELb0ELb0ELb0ELb0EEENS1_21CollectiveEpilogueFwdINS6_IJSA_NS7_ILi512EEESA_EEES9_SC_SE_Li256ELb1ELb0ELb0ELb0EEENS1_36VarlenDynamicPersistentTileSchedulerILi64ELi64ELi256ELi32ELb0ELb0ELb1ELb1ELb1ELb1EEEEEEEEEvNT_6ParamsE)
        /*01dc*/ 	.word	0x000000a8


	//----- nvinfo : EIATTR_FRAME_SIZE
	.align		4
.L_113:
        /*01e0*/ 	.byte	0x04, 0x11
        /*01e2*/ 	.short	(.L_115 - .L_114)
	.align		4
.L_114:
        /*01e4*/ 	.word	index@(_ZN7cutlass13device_kernelIN5flash11enable_sm90INS1_16FlashAttnFwdSm90INS1_25CollectiveMainloopFwdSm90ILi2EN4cute5tupleIJNS5_1CILi1EEES8_S8_EEENS6_IJNS7_ILi64EEESA_SA_EEELi512ENS_10bfloat16_tEfNS_4arch4Sm90ELb1ELb0ELb1ELb1ELb0ELb1ELb1ELb0ELb0ELb0ELb0ELb0EEENS1_21CollectiveEpilogueFwdINS6_IJSA_NS7_ILi512EEESA_EEES9_SC_SE_Li256ELb1ELb0ELb0ELb0EEENS1_36VarlenDynamicPersistentTileSchedulerILi64ELi64ELi256ELi32ELb0ELb0ELb1ELb1ELb1ELb1EEEEEEEEEvNT_6ParamsE)
        /*01e8*/ 	.word	0x00000038


	//----- nvinfo : EIATTR_REGCOUNT
	.align		4
.L_115:
        /*01ec*/ 	.byte	0x04, 0x2f
        /*01ee*/ 	.short	(.L_117 - .L_116)
	.align		4
.L_116:
        /*01f0*/ 	.word	index@(_ZN7cutlass13device_kernelIN5flash11enable_sm90INS1_16FlashAttnFwdSm90INS1_25CollectiveMainloopFwdSm90ILi2EN4cute5tupleIJNS5_1CILi1EEES8_S8_EEENS6_IJNS7_ILi64EEESA_SA_EEELi512ENS_10bfloat16_tEfNS_4arch4Sm90ELb1ELb0ELb1ELb1ELb0ELb0ELb1ELb0ELb0ELb0ELb0ELb0EEENS1_21CollectiveEpilogueFwdINS6_IJSA_NS7_ILi512EEESA_EEES9_SC_SE_Li256ELb1ELb0ELb0ELb0EEENS1_36VarlenDynamicPersistentTileSchedulerILi64ELi64ELi256ELi32ELb0ELb0ELb1ELb1ELb1ELb1EEEEEEEEEvNT_6ParamsE)
        /*01f4*/ 	.word	0x000000a8


	//----- nvinfo : EIATTR_FRAME_SIZE
	.align		4
.L_117:
        /*01f8*/ 	.byte	0x04, 0x11
        /*01fa*/ 	.short	(.L_119 - .L_118)
	.align		4
.L_118:
        /*01fc*/ 	.word	index@(_ZN7cutlass13device_kernelIN5flash11enable_sm90INS1_16FlashAttnFwdSm90INS1_25CollectiveMainloopFwdSm90ILi2EN4cute5tupleIJNS5_1CILi1EEES8_S8_EEENS6_IJNS7_ILi64EEESA_SA_EEELi512ENS_10bfloat16_tEfNS_4arch4Sm90ELb1ELb0ELb1ELb1ELb0ELb0ELb1ELb0ELb0ELb0ELb0ELb0EEENS1_21CollectiveEpilogueFwdINS6_IJSA_NS7_ILi512EEESA_EEES9_SC_SE_Li256ELb1ELb0ELb0ELb0EEENS1_36VarlenDynamicPersistentTileSchedulerILi64ELi64ELi256ELi32ELb0ELb0ELb1ELb1ELb1ELb1EEEEEEEEEvNT_6ParamsE)
        /*0200*/ 	.word	0x00000030


	//----- nvinfo : EIATTR_REGCOUNT
	.align		4
.L_119:
        /*0204*/ 	.byte	0x04, 0x2f
        /*0206*/ 	.short	(.L_121 - .L_120)
	.align		4
.L_120:
        /*0208*/ 	.word	index@(_ZN7cutlass13device_kernelIN5flash11enable_sm90INS1_16FlashAttnFwdSm90INS1_25CollectiveMainloopFwdSm90ILi2EN4cute5tupleIJNS5_1CILi1EEES8_S8_EEENS6_IJNS7_ILi64EEESA_SA_EEELi512ENS_10bfloat16_tEfNS_4arch4Sm90ELb1ELb0ELb1ELb1ELb0ELb1ELb0ELb0ELb0ELb0ELb0ELb0EEENS1_21CollectiveEpilogueFwdINS6_IJSA_NS7_ILi512EEESA_EEES9_SC_SE_Li256ELb1ELb0ELb0ELb0EEENS1_36VarlenDynamicPersistentTileSchedulerILi64ELi64ELi256ELi32ELb0ELb0ELb1ELb1ELb1ELb1EEEEEEEEEvNT_6ParamsE)
        /*020c*/ 	.word	0x000000a8


	//----- nvinfo : EIATTR_FRAME_SIZE
	.align		4
.L_121:
        /*0210*/ 	.byte	0x04, 0x11
        /*0212*/ 	.short	(.L_123 - .L_122)
	.align		4
.L_122:
        /*0214*/ 	.word	index@(_ZN7cutlass13device_kernelIN5flash11enable_sm90INS1_16FlashAttnFwdSm90INS1_25CollectiveMainloopFwdSm90ILi2EN4cute5tupleIJNS5_1CILi1EEES8_S8_EEENS6_IJNS7_ILi64EEESA_SA_EEELi512ENS_10bfloat16_tEfNS_4arch4Sm90ELb1ELb0ELb1ELb1ELb0ELb1ELb0ELb0ELb0ELb0ELb0ELb0EEENS1_21CollectiveEpilogueFwdINS6_IJSA_NS7_ILi512EEESA_EEES9_SC_SE_Li256ELb1ELb0ELb0ELb0EEENS1_36VarlenDynamicPersistentTileSchedulerILi64ELi64ELi256ELi32ELb0ELb0ELb1ELb1ELb1ELb1EEEEEEEEEvNT_6ParamsE)
        /*0218*/ 	.word	0x00000038


	//----- nvinfo : EIATTR_REGCOUNT
	.align		4
.L_123:
        /*021c*/ 	.byte	0x04, 0x2f
        /*021e*/ 	.short	(.L_125 - .L_124)
	.align		4
.L_124:
        /*0220*/ 	.word	index@(_ZN7cutlass13device_kernelIN5flash11enable_sm90INS1_16FlashAttnFwdSm90INS1_25CollectiveMainloopFwdSm90ILi2EN4cute5tupleIJNS5_1CILi1EEES8_S8_EEENS6_IJNS7_ILi64EEESA_SA_EEELi512ENS_10bfloat16_tEfNS_4arch4Sm90ELb1ELb0ELb1ELb1ELb0ELb0ELb0ELb0ELb0ELb0ELb0ELb0EEENS1_21CollectiveEpilogueFwdINS6_IJSA_NS7_ILi512EEESA_EEES9_SC_SE_Li256ELb1ELb0ELb0ELb0EEENS1_36VarlenDynamicPersistentTileSchedulerILi64ELi64ELi256ELi32ELb0ELb0ELb1ELb1ELb1ELb1EEEEEEEEEvNT_6ParamsE)
        /*0224*/ 	.word	0x000000a8


	//----- nvinfo : EIATTR_FRAME_SIZE
	.align		4
.L_125:
        /*0228*/ 	.byte	0x04, 0x11
        /*022a*/ 	.short	(.L_127 - .L_126)
	.align		4
.L_126:
        /*022c*/ 	.word	index@(_ZN7cutlass13device_kernelIN5flash11enable_sm90INS1_16FlashAttnFwdSm90INS1_25CollectiveMainloopFwdSm90ILi2EN4cute5tupleIJNS5_1CILi1EEES8_S8_EEENS6_IJNS7_ILi64EEESA_SA_EEELi512ENS_10bfloat16_tEfNS_4arch4Sm90ELb1ELb0ELb1ELb1ELb0ELb0ELb0ELb0ELb0ELb0ELb0ELb0EEENS1_21CollectiveEpilogueFwdINS6_IJSA_NS7_ILi512EEESA_EEES9_SC_SE_Li256ELb1ELb0ELb0ELb0EEENS1_36VarlenDynamicPersistentTileSchedulerILi64ELi64ELi256ELi32ELb0ELb0ELb1ELb1ELb1ELb1EEEEEEEEEvNT_6ParamsE)
        /*0230*/ 	.word	0x00000028


	//----- nvinfo : EIATTR_REGCOUNT
	.align		4
.L_127:
        /*0234*/ 	.byte	0x04, 0x2f
        /*0236*/ 	.short	(.L_129 - .L_128)
	.align		4
.L_128:
        /*0238*/ 	.word	index@(_ZN7cutlass13device_kernelIN5flash11enable_sm90INS1_16FlashAttnFwdSm90INS1_25CollectiveMainloopFwdSm90ILi2EN4cute5tupleIJNS5_1CILi1EEES8_S8_EEENS6_IJNS7_ILi64EEESA_SA_EEELi512ENS_10bfloat16_tEfNS_4arch4Sm90ELb1ELb0ELb1ELb0ELb0ELb0ELb1ELb0ELb0ELb0ELb0ELb0EEENS1_21CollectiveEpilogueFwdINS6_IJSA_NS7_ILi512EEESA_EEES9_SC_SE_Li256ELb0ELb0ELb0ELb0EEENS1_30DynamicPersistentTileSchedulerILi256ELi32ELb0ELb0ELb1EEEEEEEEEvNT_6ParamsE)
        /*023c*/ 	.word	0x000000a8


	//----- nvinfo : EIATTR_FRAME_SIZE
	.align		4
.L_129:
        /*0240*/ 	.byte	0x04, 0x11
        /*0242*/ 	.short	(.L_131 - .L_130)
	.align		4
.L_130:
        /*0244*/ 	.word	index@(_ZN7cutlass13device_kernelIN5flash11enable_sm90INS1_16FlashAttnFwdSm90INS1_25CollectiveMainloopFwdSm90ILi2EN4cute5tupleIJNS5_1CILi1EEES8_S8_EEENS6_IJNS7_ILi64EEESA_SA_EEELi512ENS_10bfloat16_tEfNS_4arch4Sm90ELb1ELb0ELb1ELb0ELb0ELb0ELb1ELb0ELb0ELb0ELb0ELb0EEENS1_21CollectiveEpilogueFwdINS6_IJSA_NS7_ILi512EEESA_EEES9_SC_SE_Li256ELb0ELb0ELb0ELb0EEENS1_30DynamicPersistentTileSchedulerILi256ELi32ELb0ELb0ELb1EEEEEEEEEvNT_6ParamsE)
        /*0248*/ 	.word	0x00000008


	//----- nvinfo : EIATTR_REGCOUNT
	.align		4
.L_131:
        /*024c*/ 	.byte	0x04, 0x2f
        /*024e*/ 	.short	(.L_133 - .L_132)
	.align		4
.L_132:
        /*0250*/ 	.word	index@(_ZN7cutlass13device_kernelIN5flash11enable_sm90INS1_16FlashAttnFwdSm90INS1_25CollectiveMainloopFwdSm90ILi2EN4cute5tupleIJNS5_1CILi1EEES8_S8_EEENS6_IJNS7_ILi64EEESA_SA_EEELi512ENS_10bfloat16_tEfNS_4arch4Sm90ELb1ELb0ELb1ELb0ELb0ELb0ELb0ELb0ELb0ELb0ELb0ELb0EEENS1_21CollectiveEpilogueFwdINS6_IJSA_NS7_ILi512EEESA_EEES9_SC_SE_Li256ELb0ELb0ELb0ELb0EEENS1_30DynamicPersistentTileSchedulerILi256ELi32ELb0ELb0ELb1EEEEEEEEEvNT_6ParamsE)
        /*0254*/ 	.word	0x000000a8


	//----- nvinfo : EIATTR_FRAME_SIZE
	.align		4
.L_133:
        /*0258*/ 	.byte	0x04, 0x11
        /*025a*/ 	.short	(.L_135 - .L_134)
	.align		4
.L_134:
        /*025c*/ 	.word	index@(_ZN7cutlass13device_kernelIN5flash11enable_sm90INS1_16FlashAttnFwdSm90INS1_25CollectiveMainloopFwdSm90ILi2EN4cute5tupleIJNS5_1CILi1EEES8_S8_EEENS6_IJNS7_ILi64EEESA_SA_EEELi512ENS_10bfloat16_tEfNS_4arch4Sm90ELb1ELb0ELb1ELb0ELb0ELb0ELb0ELb0ELb0ELb0ELb0ELb0EEENS1_21CollectiveEpilogueFwdINS6_IJSA_NS7_ILi512EEESA_EEES9_SC_SE_Li256ELb0ELb0ELb0ELb0EEENS1_30DynamicPersistentTileSchedulerILi256ELi32ELb0ELb0ELb1EEEEEEEEEvNT_6ParamsE)
        /*0260*/ 	.word	0x00000000


	//----- nvinfo : EIATTR_REGCOUNT
	.align		4
.L_135:
        /*0264*/ 	.byte	0x04, 0x2f
        /*0266*/ 	.short	(.L_137 - .L_136)
	.align		4
.L_136:
        /*0268*/ 	.word	index@(_ZN7cutlass13device_kernelIN5flash11enable_sm90INS1_16FlashAttnFwdSm90INS1_25CollectiveMainloopFwdSm90ILi2EN4cute5tupleIJNS5_1CILi1EEES8_S8_EEENS6_IJNS7_ILi64EEESA_SA_EEELi512ENS_10bfloat16_tEfNS_4arch4Sm90ELb0ELb1ELb1ELb1ELb0ELb1ELb1ELb0ELb0ELb0ELb0ELb0EEENS1_21CollectiveEpilogueFwdINS6_IJSA_NS7_ILi512EEESA_EEES9_SC_SE_Li256ELb1ELb0ELb0ELb0EEENS1_36VarlenDynamicPersistentTileSchedulerILi64ELi64ELi256ELi32ELb0ELb0ELb1ELb1ELb0ELb1EEEEEEEEEvNT_6ParamsE)
        /*026c*/ 	.word	0x000000a8


	//----- nvinfo : EIATTR_FRAME_SIZE
	.align		4
.L_137:
        /*0270*/ 	.byte	0x04, 0x11
        /*0272*/ 	.short	(.L_139 - .L_138)
	.align		4
.L_138:
        /*0274*/ 	.word	index@(_ZN7cutlass13device_kernelIN5flash11enable_sm90INS1_16FlashAttnFwdSm90INS1_25CollectiveMainloopFwdSm90ILi2EN4cute5tupleIJNS5_1CILi1EEES8_S8_EEENS6_IJNS7_ILi64EEESA_SA_EEELi512ENS_10bfloat16_tEfNS_4arch4Sm90ELb0ELb1ELb1ELb1ELb0ELb1ELb1ELb0ELb0ELb0ELb0ELb0EEENS1_21CollectiveEpilogueFwdINS6_IJSA_NS7_ILi512EEESA_EEES9_SC_SE_Li256ELb1ELb0ELb0ELb0EEENS1_36VarlenDynamicPersistentTileSchedulerILi64ELi64ELi256ELi32ELb0ELb0ELb1ELb1ELb0ELb1EEEEEEEEEvNT_6ParamsE)
        /*0278*/ 	.word	0x00000038


	//----- nvinfo : EIATTR_REGCOUNT
	.align		4
.L_139:
        /*027c*/ 	.byte	0x04, 0x2f
        /*027e*/ 	.short	(.L_141 - .L_140)
	.align		4
.L_140:
        /*0280*/ 	.word	index@(_ZN7cutlass13device_kernelIN5flash11enable_sm90INS1_16FlashAttnFwdSm90INS1_25CollectiveMainloopFwdSm90ILi2EN4cute5tupleIJNS5_1CILi1EEES8_S8_EEENS6_IJNS7_ILi64EEESA_SA_EEELi512ENS_10bfloat16_tEfNS_4arch4Sm90ELb0ELb1ELb1ELb1ELb0ELb0ELb1ELb0ELb0ELb0ELb0ELb0EEENS1_21CollectiveEpilogueFwdINS6_IJSA_NS7_ILi512EEESA_EEES9_SC_SE_Li256ELb1ELb0ELb0ELb0EEENS1_36VarlenDynamicPersistentTileSchedulerILi64ELi64ELi256ELi32ELb0ELb0ELb1ELb1ELb0ELb1EEEEEEEEEvNT_6ParamsE)
        /*0284*/ 	.word	0x000000a8


	//----- nvinfo : EIATTR_FRAME_SIZE
	.align		4
.L_141:
        /*0288*/ 	.byte	0x04, 0x11
        /*028a*/ 	.short	(.L_143 - .L_142)
	.align		4
.L_142:
        /*028c*/ 	.word	index@(_ZN7cutlass13device_kernelIN5flash11enable_sm90INS1_16FlashAttnFwdSm90INS1_25CollectiveMainloopFwdSm90ILi2EN4cute5tupleIJNS5_1CILi1EEES8_S8_EEENS6_IJNS7_ILi64EEESA_SA_EEELi512ENS_10bfloat16_tEfNS_4arch4Sm90ELb0ELb1ELb1ELb1ELb0ELb0ELb1ELb0ELb0ELb0ELb0ELb0EEENS1_21CollectiveEpilogueFwdINS6_IJSA_NS7_ILi512EEESA_EEES9_SC_SE_Li256ELb1ELb0ELb0ELb0EEENS1_36VarlenDynamicPersistentTileSchedulerILi64ELi64ELi256ELi32ELb0ELb0ELb1ELb1ELb0ELb1EEEEEEEEEvNT_6ParamsE)
        /*0290*/ 	.word	0x00000028


	//----- nvinfo : EIATTR_REGCOUNT
	.align		4
.L_143:
        /*0294*/ 	.byte	0x04, 0x2f
        /*0296*/ 	.short	(.L_145 - .L_144)
	.align		4
.L_144:
        /*0298*/ 	.word	index@(_ZN7cutlass13device_kernelIN5flash11enable_sm90INS1_16FlashAttnFwdSm90INS1_25CollectiveMainloopFwdSm90ILi2EN4cute5tupleIJNS5_1CILi1EEES8_S8_EEENS6_IJNS7_ILi64EEESA_SA_EEELi512ENS_10bfloat16_tEfNS_4arch4Sm90ELb0ELb1ELb1ELb1ELb0ELb1ELb0ELb0ELb0ELb0ELb0ELb0EEENS1_21CollectiveEpilogueFwdINS6_IJSA_NS7_ILi512EEESA_EEES9_SC_SE_Li256ELb1ELb0ELb0ELb0EEENS1_36VarlenDynamicPersistentTileSchedulerILi64ELi64ELi256ELi32ELb0ELb0ELb1ELb1ELb0ELb1EEEEEEEEEvNT_6ParamsE)
        /*029c*/ 	.word	0x000000a8


	//----- nvinfo : EIATTR_FRAME_SIZE
	.align		4
.L_145:
        /*02a0*/ 	.byte	0x04, 0x11
        /*02a2*/ 	.short	(.L_147 - .L_146)
	.align		4
.L_146:
        /*02a4*/ 	.word	index@(_ZN7cutlass13device_kernelIN5flash11enable_sm90INS1_16FlashAttnFwdSm90INS1_25CollectiveMainloopFwdSm90ILi2EN4cute5tupleIJNS5_1CILi1EEES8_S8_EEENS6_IJNS7_ILi64EEESA_SA_EEELi512ENS_10bfloat16_tEfNS_4arch4Sm90ELb0ELb1ELb1ELb1ELb0ELb1ELb0ELb0ELb0ELb0ELb0ELb0EEENS1_21CollectiveEpilogueFwdINS6_IJSA_NS7_ILi512EEESA_EEES9_SC_SE_Li256ELb1ELb0ELb0ELb0EEENS1_36VarlenDynamicPersistentTileSchedulerILi64ELi64ELi256ELi32ELb0ELb0ELb1ELb1ELb0ELb1EEEEEEEEEvNT_6ParamsE)
        /*02a8*/ 	.word	0x00000028


	//----- nvinfo : EIATTR_REGCOUNT
	.align		4
.L_147:
        /*02ac*/ 	.byte	0x04, 0x2f
        /*02ae*/ 	.short	(.L_149 - .L_148)
	.align		4
.L_148:
        /*02b0*/ 	.word	index@(_ZN7cutlass13device_kernelIN5flash11enable_sm90INS1_16FlashAttnFwdSm90INS1_25CollectiveMainloopFwdSm90ILi2EN4cute5tupleIJNS5_1CILi1EEES8_S8_EEENS6_IJNS7_ILi64EEESA_SA_EEELi512ENS_10bfloat16_tEfNS_4arch4Sm90ELb0ELb1ELb1ELb1ELb0ELb0ELb0ELb0ELb0ELb0ELb0ELb0EEENS1_21CollectiveEpilogueFwdINS6_IJSA_NS7_ILi512EEESA_EEES9_SC_SE_Li256ELb1ELb0ELb0ELb0EEENS1_36VarlenDynamicPersistentTileSchedulerILi64ELi64ELi256ELi32ELb0ELb0ELb1ELb1ELb0ELb1EEEEEEEEEvNT_6ParamsE)
        /*02b4*/ 	.word	0x000000a8


	//----- nvinfo : EIATTR_FRAME_SIZE
	.align		4
.L_149:
        /*02b8*/ 	.byte	0x04, 0x11
        /*02ba*/ 	.short	(.L_151 - .L_150)
	.align		4
.L_150:
        /*02bc*/ 	.word	index@(_ZN7cutlass13device_kernelIN5flash11enable_sm90INS1_16FlashAttnFwdSm90INS1_25CollectiveMainloopFwdSm90ILi2EN4cute5tupleIJNS5_1CILi1EEES8_S8_EEENS6_IJNS7_ILi64EEESA_SA_EEELi512ENS_10bfloat16_tEfNS_4arch4Sm90ELb0ELb1ELb1ELb1ELb0ELb0ELb0ELb0ELb0ELb0ELb0ELb0EEENS1_21CollectiveEpilogueFwdINS6_IJSA_NS7_ILi512EEESA_EEES9_SC_SE_Li256ELb1ELb0ELb0ELb0EEENS1_36VarlenDynamicPersistentTileSchedulerILi64ELi64ELi256ELi32ELb0ELb0ELb1ELb1ELb0ELb1EEEEEEEEEvNT_6ParamsE)
        /*02c0*/ 	.word	0x00000020


	//----- nvinfo : EIATTR_REGCOUNT
	.align		4
.L_151:
        /*02c4*/ 	.byte	0x04, 0x2f
        /*02c6*/ 	.short	(.L_153 - .L_152)
	.align		4
.L_152:
        /*02c8*/ 	.word	index@(_ZN7cutlass13device_kernelIN5flash11enable_sm90INS1_16FlashAttnFwdSm90INS1_25CollectiveMainloopFwdSm90ILi2EN4cute5tupleIJNS5_1CILi1EEES8_S8_EEENS6_IJNS7_ILi64EEESA_SA_EEELi512ENS_10bfloat16_tEfNS_4arch4Sm90ELb0ELb1ELb1ELb0ELb0ELb0ELb1ELb0ELb0ELb0ELb0ELb0EEENS1_21CollectiveEpilogueFwdINS6_IJSA_NS7_ILi512EEESA_EEES9_SC_SE_Li256ELb0ELb0ELb0ELb0EEENS1_30DynamicPersistentTileSchedulerILi256ELi32ELb0ELb0ELb1EEEEEEEEEvNT_6ParamsE)
        /*02cc*/ 	.word	0x000000a8


	//----- nvinfo : EIATTR_FRAME_SIZE
	.align		4
.L_153:
        /*02d0*/ 	.byte	0x04, 0x11
        /*02d2*/ 	.short	(.L_155 - .L_154)
	.align		4
.L_154:
        /*02d4*/ 	.word	index@(_ZN7cutlass13device_kernelIN5flash11enable_sm90INS1_16FlashAttnFwdSm90INS1_25CollectiveMainloopFwdSm90ILi2EN4cute5tupleIJNS5_1CILi1EEES8_S8_EEENS6_IJNS7_ILi64EEESA_SA_EEELi512ENS_10bfloat16_tEfNS_4arch4Sm90ELb0ELb1ELb1ELb0ELb0ELb0ELb1ELb0ELb0ELb0ELb0ELb0EEENS1_21CollectiveEpilogueFwdINS6_IJSA_NS7_ILi512EEESA_EEES9_SC_SE_Li256ELb0ELb0ELb0ELb0EEENS1_30DynamicPersistentTileSchedulerILi256ELi32ELb0ELb0ELb1EEEEEEEEEvNT_6ParamsE)
        /*02d8*/ 	.word	0x00000008


	//----- nvinfo : EIATTR_REGCOUNT
	.align		4
.L_155:
        /*02dc*/ 	.byte	0x04, 0x2f
        /*02de*/ 	.short	(.L_157 - .L_156)
	.align		4
.L_156:
        /*02e0*/ 	.word	index@(_ZN7cutlass13device_kernelIN5flash11enable_sm90INS1_16FlashAttnFwdSm90INS1_25CollectiveMainloopFwdSm90ILi2EN4cute5tupleIJNS5_1CILi1EEES8_S8_EEENS6_IJNS7_ILi64EEESA_SA_EEELi512ENS_10bfloat16_tEfNS_4arch4Sm90ELb0ELb1ELb1ELb0ELb0ELb0ELb0ELb0ELb0ELb0ELb0ELb0EEENS1_21CollectiveEpilogueFwdINS6_IJSA_NS7_ILi512EEESA_EEES9_SC_SE_Li256ELb0ELb0ELb0ELb0EEENS1_30DynamicPersistentTileSchedulerILi256ELi32ELb0ELb0ELb1EEEEEEEEEvNT_6ParamsE)
        /*02e4*/ 	.word	0x000000a8


	//----- nvinfo : EIATTR_FRAME_SIZE
	.align		4
.L_157:
        /*02e8*/ 	.byte	0x04, 0x11
        /*02ea*/ 	.short	(.L_159 - .L_158)
	.align		4
.L_158:
        /*02ec*/ 	.word	index@(_ZN7cutlass13device_kernelIN5flash11enable_sm90INS1_16FlashAttnFwdSm90INS1_25CollectiveMainloopFwdSm90ILi2EN4cute5tupleIJNS5_1CILi1EEES8_S8_EEENS6_IJNS7_ILi64EEESA_SA_EEELi512ENS_10bfloat16_tEfNS_4arch4Sm90ELb0ELb1ELb1ELb0ELb0ELb0ELb0ELb0ELb0ELb0ELb0ELb0EEENS1_21CollectiveEpilogueFwdINS6_IJSA_NS7_ILi512EEESA_EEES9_SC_SE_Li256ELb0ELb0ELb0ELb0EEENS1_30DynamicPersistentTileSchedulerILi256ELi32ELb0ELb0ELb1EEEEEEEEEvNT_6ParamsE)
        /*02f0*/ 	.word	0x00000000


	//----- nvinfo : EIATTR_REGCOUNT
	.align		4
.L_159:
        /*02f4*/ 	.byte	0x04, 0x2f
        /*02f6*/ 	.short	(.L_161 - .L_160)
	.align		4
.L_160:
        /*02f8*/ 	.word	index@(_ZN7cutlass13device_kernelIN5flash11enable_sm90INS1_16FlashAttnFwdSm90INS1_25CollectiveMainloopFwdSm90ILi2EN4cute5tupleIJNS5_1CILi1EEES8_S8_EEENS6_IJNS7_ILi64EEESA_SA_EEELi512ENS_10bfloat16_tEfNS_4arch4Sm90ELb0ELb0ELb1ELb1ELb0ELb1ELb1ELb0ELb0ELb0ELb0ELb0EEENS1_21CollectiveEpilogueFwdINS6_IJSA_NS7_ILi512EEESA_EEES9_SC_SE_Li256ELb1ELb0ELb0ELb0EEENS1_36VarlenDynamicPersistentTileSchedulerILi64ELi64ELi256ELi32ELb0ELb0ELb1ELb0ELb1ELb1EEEEEEEEEvNT_6ParamsE)
        /*02fc*/ 	.word	0x000000a8


	//----- nvinfo : EIATTR_FRAME_SIZE
	.align		4
.L_161:
        /*0300*/ 	.byte	0x04, 0x11
        /*0302*/ 	.short	(.L_163 - .L_162)
	.align		4
.L_162:
        /*0304*/ 	.word	index@(_ZN7cutlass13device_kernelIN5flash11enable_sm90INS1_16FlashAttnFwdSm90INS1_25CollectiveMainloopFwdSm90ILi2EN4cute5tupleIJNS5_1CILi1EEES8_S8_EEENS6_IJNS7_ILi64EEESA_SA_EEELi512ENS_10bfloat16_tEfNS_4arch4Sm90ELb0ELb0ELb1ELb1ELb0ELb1ELb1ELb0ELb0ELb0ELb0ELb0EEENS1_21CollectiveEpilogueFwdINS6_IJSA_NS7_ILi512EEESA_EEES9_SC_SE_Li256ELb1ELb0ELb0ELb0EEENS1_36VarlenDynamicPersistentTileSchedulerILi64ELi64ELi256ELi32ELb0ELb0ELb1ELb0ELb1ELb1EEEEEEEEEvNT_6ParamsE)
        /*0308*/ 	.word	0x00000040


	//----- nvinfo : EIATTR_REGCOUNT
	.align		4
.L_163:
        /*030c*/ 	.byte	0x04, 0x2f
        /*030e*/ 	.short	(.L_165 - .L_164)
	.align		4
.L_164:
        /*0310*/ 	.word	index@(_ZN7cutlass13device_kernelIN5flash11enable_sm90INS1_16FlashAttnFwdSm90INS1_25CollectiveMainloopFwdSm90ILi2EN4cute5tupleIJNS5_1CILi1EEES8_S8_EEENS6_IJNS7_ILi64EEESA_SA_EEELi512ENS_10bfloat16_tEfNS_4arch4Sm90ELb0ELb0ELb1ELb1ELb0ELb0ELb1ELb0ELb0ELb0ELb0ELb0EEENS1_21CollectiveEpilogueFwdINS6_IJSA_NS7_ILi512EEESA_EEES9_SC_SE_Li256ELb1ELb0ELb0ELb0EEENS1_36VarlenDynamicPersistentTileSchedulerILi64ELi64ELi256ELi32ELb0ELb0ELb1ELb0ELb1ELb1EEEEEEEEEvNT_6ParamsE)
        /*0314*/ 	.word	0x000000a8


	//----- nvinfo : EIATTR_FRAME_SIZE
	.align		4
.L_165:
        /*0318*/ 	.byte	0x04, 0x11
        /*031a*/ 	.short	(.L_167 - .L_166)
	.align		4
.L_166:
        /*031c*/ 	.word	index@(_ZN7cutlass13device_kernelIN5flash11enable_sm90INS1_16FlashAttnFwdSm90INS1_25CollectiveMainloopFwdSm90ILi2EN4cute5tupleIJNS5_1CILi1EEES8_S8_EEENS6_IJNS7_ILi64EEESA_SA_EEELi512ENS_10bfloat16_tEfNS_4arch4Sm90ELb0ELb0ELb1ELb1ELb0ELb0ELb1ELb0ELb0ELb0ELb0ELb0EEENS1_21CollectiveEpilogueFwdINS6_IJSA_NS7_ILi512EEESA_EEES9_SC_SE_Li256ELb1ELb0ELb0ELb0EEENS1_36VarlenDynamicPersistentTileSchedulerILi64ELi64ELi256ELi32ELb0ELb0ELb1ELb0ELb1ELb1EEEEEEEEEvNT_6ParamsE)
        /*0320*/ 	.word	0x00000038


	//----- nvinfo : EIATTR_REGCOUNT
	.align		4
.L_167:
        /*0324*/ 	.byte	0x04, 0x2f
        /*0326*/ 	.short	(.L_169 - .L_168)
	.align		4
.L_168:
        /*0328*/ 	.word	index@(_ZN7cutlass13device_kernelIN5flash11enable_sm90INS1_16FlashAttnFwdSm90INS1_25CollectiveMainloopFwdSm90ILi2EN4cute5tupleIJNS5_1CILi1EEES8_S8_EEENS6_IJNS7_ILi64EEESA_SA_EEELi512ENS_10bfloat16_tEfNS_4arch4Sm90ELb0ELb0ELb1ELb1ELb0ELb1ELb0ELb0ELb0ELb0ELb0ELb0EEENS1_21CollectiveEpilogueFwdINS6_IJSA_NS7_ILi512EEESA_EEES9_SC_SE_Li256ELb1ELb0ELb0ELb0EEENS1_36VarlenDynamicPersistentTileSchedulerILi64ELi64ELi256ELi32ELb0ELb0ELb1ELb0ELb1ELb1EEEEEEEEEvNT_6ParamsE)
        /*032c*/ 	.word	0x000000a8


	//----- nvinfo : EIATTR_FRAME_SIZE
	.align		4
.L_169:
        /*0330*/ 	.byte	0x04, 0x11
        /*0332*/ 	.short	(.L_171 - .L_170)
	.align		4
.L_170:
        /*0334*/ 	.word	index@(_ZN7cutlass13device_kernelIN5flash11enable_sm90INS1_16FlashAttnFwdSm90INS1_25CollectiveMainloopFwdSm90ILi2EN4cute5tupleIJNS5_1CILi1EEES8_S8_EEENS6_IJNS7_ILi64EEESA_SA_EEELi512ENS_10bfloat16_tEfNS_4arch4Sm90ELb0ELb0ELb1ELb1ELb0ELb1ELb0ELb0ELb0ELb0ELb0ELb0EEENS1_21CollectiveEpilogueFwdINS6_IJSA_NS7_ILi512EEESA_EEES9_SC_SE_Li256ELb1ELb0ELb0ELb0EEENS1_36VarlenDynamicPersistentTileSchedulerILi64ELi64ELi256ELi32ELb0ELb0ELb1ELb0ELb1ELb1EEEEEEEEEvNT_6ParamsE)
        /*0338*/ 	.word	0x00000040


	//----- nvinfo : EIATTR_REGCOUNT
	.align		4
.L_171:
        /*033c*/ 	.byte	0x04, 0x2f
        /*033e*/ 	.short	(.L_173 - .L_172)
	.align		4
.L_172:
        /*0340*/ 	.word	index@(_ZN7cutlass13device_kernelIN5flash11enable_sm90INS1_16FlashAttnFwdSm90INS1_25CollectiveMainloopFwdSm90ILi2EN4cute5tupleIJNS5_1CILi1EEES8_S8_EEENS6_IJNS7_ILi64EEESA_SA_EEELi512ENS_10bfloat16_tEfNS_4arch4Sm90ELb0ELb0ELb1ELb1ELb0ELb0ELb0ELb0ELb0ELb0ELb0ELb0EEENS1_21CollectiveEpilogueFwdINS6_IJSA_NS7_ILi512EEESA_EEES9_SC_SE_Li256ELb1ELb0ELb0ELb0EEENS1_36VarlenDynamicPersistentTileSchedulerILi64ELi64ELi256ELi32ELb0ELb0ELb1ELb0ELb1ELb1EEEEEEEEEvNT_6ParamsE)
        /*0344*/ 	.word	0x000000a8


	//----- nvinfo : EIATTR_FRAME_SIZE
	.align		4
.L_173:
        /*0348*/ 	.byte	0x04, 0x11
        /*034a*/ 	.short	(.L_175 - .L_174)
	.align		4
.L_174:
        /*034c*/ 	.word	index@(_ZN7cutlass13device_kernelIN5flash11enable_sm90INS1_16FlashAttnFwdSm90INS1_25CollectiveMainloopFwdSm90ILi2EN4cute5tupleIJNS5_1CILi1EEES8_S8_EEENS6_IJNS7_ILi64EEESA_SA_EEELi512ENS_10bfloat16_tEfNS_4arch4Sm90ELb0ELb0ELb1ELb1ELb0ELb0ELb0ELb0ELb0ELb0ELb0ELb0EEENS1_21CollectiveEpilogueFwdINS6_IJSA_NS7_ILi512EEESA_EEES9_SC_SE_Li256ELb1ELb0ELb0ELb0EEENS1_36VarlenDynamicPersistentTileSchedulerILi64ELi64ELi256ELi32ELb0ELb0ELb1ELb0ELb1ELb1EEEEEEEEEvNT_6ParamsE)
        /*0350*/ 	.word	0x00000030


	//----- nvinfo : EIATTR_REGCOUNT
	.align		4
.L_175:
        /*0354*/ 	.byte	0x04, 0x2f
        /*0356*/ 	.short	(.L_177 - .L_176)
	.align		4
.L_176:
        /*0358*/ 	.word	index@(_ZN7cutlass13device_kernelIN5flash11enable_sm90INS1_16FlashAttnFwdSm90INS1_25CollectiveMainloopFwdSm90ILi2EN4cute5tupleIJNS5_1CILi1EEES8_S8_EEENS6_IJNS7_ILi64EEESA_SA_EEELi512ENS_10bfloat16_tEfNS_4arch4Sm90ELb0ELb0ELb1ELb0ELb0ELb0ELb1ELb0ELb0ELb0ELb0ELb0EEENS1_21CollectiveEpilogueFwdINS6_IJSA_NS7_ILi512EEESA_EEES9_SC_SE_Li256ELb0ELb0ELb0ELb0EEENS1_29StaticPersistentTileSchedulerILb0EEEEEEEEEvNT_6ParamsE)
        /*035c*/ 	.word	0x000000a8


	//----- nvinfo : EIATTR_FRAME_SIZE
	.align		4
.L_177:
        /*0360*/ 	.byte	0x04, 0x11
        /*0362*/ 	.short	(.L_179 - .L_178)
	.align		4
.L_178:
        /*0364*/ 	.word	index@(_ZN7cutlass13device_kernelIN5flash11enable_sm90INS1_16FlashAttnFwdSm90INS1_25CollectiveMainloopFwdSm90ILi2EN4cute5tupleIJNS5_1CILi1EEES8_S8_EEENS6_IJNS7_ILi64EEESA_SA_EEELi512ENS_10bfloat16_tEfNS_4arch4Sm90ELb0ELb0ELb1ELb0ELb0ELb0ELb1ELb0ELb0ELb0ELb0ELb0EEENS1_21CollectiveEpilogueFwdINS6_IJSA_NS7_ILi512EEESA_EEES9_SC_SE_Li256ELb0ELb0ELb0ELb0EEENS1_29StaticPersistentTileSchedulerILb0EEEEEEEEEvNT_6ParamsE)
        /*0368*/ 	.word	0x00000020


	//----- nvinfo : EIATTR_REGCOUNT
	.align		4
.L_179:
        /*036c*/ 	.byte	0x04, 0x2f
        /*036e*/ 	.short	(.L_181 - .L_180)
	.align		4
.L_180:
        /*0370*/ 	.word	index@(_ZN7cutlass13device_kernelIN5flash11enable_sm90INS1_16FlashAttnFwdSm90INS1_25CollectiveMainloopFwdSm90ILi2EN4cute5tupleIJNS5_1CILi1EEES8_S8_EEENS6_IJNS7_ILi64EEESA_SA_EEELi512ENS_10bfloat16_tEfNS_4arch4Sm90ELb0ELb0ELb1ELb0ELb0ELb0ELb0ELb0ELb0ELb0ELb0ELb0EEENS1_21CollectiveEpilogueFwdINS6_IJSA_NS7_ILi512EEESA_EEES9_SC_SE_Li256ELb0ELb0ELb0ELb0EEENS1_29StaticPersistentTileSchedulerILb0EEEEEEEEEvNT_6ParamsE)
        /*0374*/ 	.word	0x000000a8


	//----- nvinfo : EIATTR_FRAME_SIZE
	.align		4
.L_181:
        /*0378*/ 	.byte	0x04, 0x11
        /*037a*/ 	.short	(.L_183 - .L_182)
	.align		4
.L_182:
        /*037c*/ 	.word	index@(_ZN7cutlass13device_kernelIN5flash11enable_sm90INS1_16FlashAttnFwdSm90INS1_25CollectiveMainloopFwdSm90ILi2EN4cute5tupleIJNS5_1CILi1EEES8_S8_EEENS6_IJNS7_ILi64EEESA_SA_EEELi512ENS_10bfloat16_tEfNS_4arch4Sm90ELb0ELb0ELb1ELb0ELb0ELb0ELb0ELb0ELb0ELb0ELb0ELb0EEENS1_21CollectiveEpilogueFwdINS6_IJSA_NS7_ILi512EEESA_EEES9_SC_SE_Li256ELb0ELb0ELb0ELb0EEENS1_29StaticPersistentTileSchedulerILb0EEEEEEEEEvNT_6ParamsE)
        /*0380*/ 	.word	0x00000020


	//----- nvinfo : EIATTR_REGCOUNT
	.align		4
.L_183:
        /*0384*/ 	.byte	0x04, 0x2f
        /*0386*/ 	.short	(.L_185 - .L_184)
	.align		4
.L_184:
        /*0388*/ 	.word	index@(_ZN7cutlass13device_kernelIN5flash11enable_sm90INS1_16FlashAttnFwdSm90INS1_25CollectiveMainloopFwdSm90ILi2EN4cute5tupleIJNS5_1CILi1EEES8_S8_EEENS6_IJNS7_ILi128EEESA_NS7_ILi192EEEEEELi128ENS_10bfloat16_tEfNS_4arch4Sm90ELb1ELb0ELb1ELb1ELb0ELb1ELb0ELb1ELb1ELb0ELb0ELb0EEENS1_21CollectiveEpilogueFwdINS6_IJSA_SA_SA_EEES9_SD_SF_Li256ELb1ELb0ELb0ELb0EEENS1_36VarlenDynamicPersistentTileSchedulerILi128ELi128ELi256ELi32ELb0ELb0ELb1ELb1ELb1ELb1EEEEEEEEEvNT_6ParamsE)
        /*038c*/ 	.word	0x000000a8


	//----- nvinfo : EIATTR_FRAME_SIZE
	.align		4
.L_185:
        /*0390*/ 	.byte	0x04, 0x11
        /*0392*/ 	.short	(.L_187 - .L_186)
	.align		4
.L_186:
        /*0394*/ 	.word	index@(_ZN7cutlass13device_kernelIN5flash11enable_sm90INS1_16FlashAttnFwdSm90INS1_25CollectiveMainloopFwdSm90ILi2EN4cute5tupleIJNS5_1CILi1EEES8_S8_EEENS6_IJNS7_ILi128EEESA_NS7_ILi192EEEEEELi128ENS_10bfloat16_tEfNS_4arch4Sm90ELb1ELb0ELb1ELb1ELb0ELb1ELb0ELb1ELb1ELb0ELb0ELb0EEENS1_21CollectiveEpilogueFwdINS6_IJSA_SA_SA_EEES9_SD_SF_Li256ELb1ELb0ELb0ELb0EEENS1_36VarlenDynamicPersistentTileSchedulerILi128ELi128ELi256ELi32ELb0ELb0ELb1ELb1ELb1ELb1EEEEEEEEEvNT_6ParamsE)
        /*0398*/ 	.word	0x00000048


	//----- nvinfo : EIATTR_REGCOUNT
	.align		4
.L_187:
        /*039c*/ 	.byte	0x04, 0x2f
        /*039e*/ 	.short	(.L_189 - .L_188)
	.align		4
.L_188:
        /*03a0*/ 	.word	index@(_ZN7cutlass13device_kernelIN5flash11enable_sm90INS1_16FlashAttnFwdSm90INS1_25CollectiveMainloopFwdSm90ILi2EN4cute5tupleIJNS5_1CILi1EEES8_S8_EEENS6_IJNS7_ILi128EEESA_NS7_ILi192EEEEEELi128ENS_10bfloat16_tEfNS_4arch4Sm90ELb1ELb0ELb1ELb1ELb0ELb0ELb0ELb1ELb1ELb0ELb0ELb0EEENS1_21CollectiveEpilogueFwdINS6_IJSA_SA_SA_EEES9_SD_SF_Li256ELb1ELb0ELb0ELb0EEENS1_36VarlenDynamicPersistentTileSchedulerILi128ELi128ELi256ELi32ELb0ELb0ELb1ELb1ELb1ELb1EEEEEEEEEvNT_6ParamsE)
        /*03a4*/ 	.word	0x000000a8


	//----- nvinfo : EIATTR_FRAME_SIZE
	.align		4
.L_189:
        /*03a8*/ 	.byte	0x04, 0x11
        /*03aa*/ 	.short	(.L_191 - .L_190)
	.align		4
.L_190:
        /*03ac*/ 	.word	index@(_ZN7cutlass13device_kernelIN5flash11enable_sm90INS1_16FlashAttnFwdSm90INS1_25CollectiveMainloopFwdSm90ILi2EN4cute5tupleIJNS5_1CILi1EEES8_S8_EEENS6_IJNS7_ILi128EEESA_NS7_ILi192EEEEEELi128ENS_10bfloat16_tEfNS_4arch4Sm90ELb1ELb0ELb1ELb1ELb0ELb0ELb0ELb1ELb1ELb0ELb0ELb0EEENS1_21CollectiveEpilogueFwdINS6_IJSA_SA_SA_EEES9_SD_SF_Li256ELb1ELb0ELb0ELb0EEENS1_36VarlenDynamicPersistentTileSchedulerILi128ELi128ELi256ELi32ELb0ELb0ELb1ELb1ELb1ELb1EEEEEEEEEvNT_6ParamsE)
        /*03b0*/ 	.word	0x00000030


	//----- nvinfo : EIATTR_REGCOUNT
	.align		4
.L_191:
        /*03b4*/ 	.byte	0x04, 0x2f
        /*03b6*/ 	.short	(.L_193 - .L_192)
	.align		4
.L_192:
        /*03b8*/ 	.word	index@(_ZN7cutlass13device_kernelIN5flash11enable_sm90INS1_16FlashAttnFwdSm90INS1_25CollectiveMainloopFwdSm90ILi2EN4cute5tupleIJNS5_1CILi1EEES8_S8_EEENS6_IJNS7_ILi128EEESA_NS7_ILi192EEEEEELi128ENS_10bfloat16_tEfNS_4arch4Sm90ELb1ELb0ELb1ELb0ELb0ELb0ELb0ELb1ELb1ELb0ELb0ELb0EEENS1_21CollectiveEpilogueFwdINS6_IJSA_SA_SA_EEES9_SD_SF_Li256ELb0ELb0ELb0ELb0EEENS1_30DynamicPersistentTileSchedulerILi256ELi32ELb0ELb0ELb1EEEEEEEEEvNT_6ParamsE)
        /*03bc*/ 	.word	0x000000a8


	//----- nvinfo : EIATTR_FRAME_SIZE
	.align		4
.L_193:
        /*03c0*/ 	.byte	0x04, 0x11
        /*03c2*/ 	.short	(.L_195 - .L_194)
	.align		4
.L_194:
        /*03c4*/ 	.word	index@(_ZN7cutlass13device_kernelIN5flash11enable_sm90INS1_16FlashAttnFwdSm90INS1_25CollectiveMainloopFwdSm90ILi2EN4cute5tupleIJNS5_1CILi1EEES8_S8_EEENS6_IJNS7_ILi128EEESA_NS7_ILi192EEEEEELi128ENS_10bfloat16_tEfNS_4arch4Sm90ELb1ELb0ELb1ELb0ELb0ELb0ELb0ELb1ELb1ELb0ELb0ELb0EEENS1_21CollectiveEpilogueFwdINS6_IJSA_SA_SA_EEES9_SD_SF_Li256ELb0ELb0ELb0ELb0EEENS1_30DynamicPersistentTileSchedulerILi256ELi32ELb0ELb0ELb1EEEEEEEEEvNT_6ParamsE)
        /*03c8*/ 	.word	0x00000008


	//----- nvinfo : EIATTR_REGCOUNT
	.align		4
.L_195:
        /*03cc*/ 	.byte	0x04, 0x2f
        /*03ce*/ 	.short	(.L_197 - .L_196)
	.align		4
.L_196:
        /*03d0*/ 	.word	index@(_ZN7cutlass13device_kernelIN5flash11enable_sm90INS1_16FlashAttnFwdSm90INS1_25CollectiveMainloopFwdSm90ILi2EN4cute5tupleIJNS5_1CILi1EEES8_S8_EEENS6_IJNS7_ILi128EEENS7_ILi96EEENS7_ILi192EEEEEELi128ENS_10bfloat16_tEfNS_4arch4Sm90ELb0ELb1ELb1ELb1ELb0ELb1ELb0ELb1ELb1ELb0ELb0ELb0EEENS1_21CollectiveEpilogueFwdINS6_IJSA_SA_SB_EEES9_SE_SG_Li256ELb1ELb0ELb0ELb0EEENS1_36VarlenDynamicPersistentTileSchedulerILi128ELi96ELi256ELi32ELb0ELb0ELb1ELb1ELb0ELb1EEEEEEEEEvNT_6ParamsE)
        /*03d4*/ 	.word	0x000000a8


	//----- nvinfo : EIATTR_FRAME_SIZE
	.align		4
.L_197:
        /*03d8*/ 	.byte	0x04, 0x11
        /*03da*/ 	.short	(.L_199 - .L_198)
	.align		4
.L_198:
        /*03dc*/ 	.word	index@(_ZN7cutlass13device_kernelIN5flash11enable_sm90INS1_16FlashAttnFwdSm90INS1_25CollectiveMainloopFwdSm90ILi2EN4cute5tupleIJNS5_1CILi1EEES8_S8_EEENS6_IJNS7_ILi128EEENS7_ILi96EEENS7_ILi192EEEEEELi128ENS_10bfloat16_tEfNS_4arch4Sm90ELb0ELb1ELb1ELb1ELb0ELb1ELb0ELb1ELb1ELb0ELb0ELb0EEENS1_21CollectiveEpilogueFwdINS6_IJSA_SA_SB_EEES9_SE_SG_Li256ELb1ELb0ELb0ELb0EEENS1_36VarlenDynamicPersistentTileSchedulerILi128ELi96ELi256ELi32ELb0ELb0ELb1ELb1ELb0ELb1EEEEEEEEEvNT_6ParamsE)
        /*03e0*/ 	.word	0x00000048


	//----- nvinfo : EIATTR_REGCOUNT
	.align		4
.L_199:
        /*03e4*/ 	.byte	0x04, 0x2f
        /*03e6*/ 	.short	(.L_201 - .L_200)
	.align		4
.L_200:
        /*03e8*/ 	.word	index@(_ZN7cutlass13device_kernelIN5flash11enable_sm90INS1_16FlashAttnFwdSm90INS1_25CollectiveMainloopFwdSm90ILi2EN4cute5tupleIJNS5_1CILi1EEES8_S8_EEENS6_IJNS7_ILi128EEENS7_ILi96EEENS7_ILi192EEEEEELi128ENS_10bfloat16_tEfNS_4arch4Sm90ELb0ELb1ELb1ELb1ELb0ELb0ELb0ELb1ELb1ELb0ELb0ELb0EEENS1_21CollectiveEpilogueFwdINS6_IJSA_SA_SB_EEES9_SE_SG_Li256ELb1ELb0ELb0ELb0EEENS1_36VarlenDynamicPersistentTileSchedulerILi128ELi96ELi256ELi32ELb0ELb0ELb1ELb1ELb0ELb1EEEEEEEEEvNT_6ParamsE)
        /*03ec*/ 	.word	0x000000a8


	//----- nvinfo : EIATTR_FRAME_SIZE
	.align		4
.L_201:
        /*03f0*/ 	.byte	0x04, 0x11
        /*03f2*/ 	.short	(.L_203 - .L_202)
	.align		4
.L_202:
        /*03f4*/ 	.word	index@(_ZN7cutlass13device_kernelIN5flash11enable_sm90INS1_16FlashAttnFwdSm90INS1_25CollectiveMainloopFwdSm90ILi2EN4cute5tupleIJNS5_1CILi1EEES8_S8_EEENS6_IJNS7_ILi128EEENS7_ILi96EEENS7_ILi192EEEEEELi128ENS_10bfloat16_tEfNS_4arch4Sm90ELb0ELb1ELb1ELb1ELb0ELb0ELb0ELb1ELb1ELb0ELb0ELb0EEENS1_21CollectiveEpilogueFwdINS6_IJSA_SA_SB_EEES9_SE_SG_Li256ELb1ELb0ELb0ELb0EEENS1_36VarlenDynamicPersistentTileSchedulerILi128ELi96ELi256ELi32ELb0ELb0ELb1ELb1ELb0ELb1EEEEEEEEEvNT_6ParamsE)
        /*03f8*/ 	.word	0x00000028


	//----- nvinfo : EIATTR_REGCOUNT
	.align		4
.L_203:
        /*03fc*/ 	.byte	0x04, 0x2f
        /*03fe*/ 	.short	(.L_205 - .L_204)
	.align		4
.L_204:
        /*0400*/ 	.word	index@(_ZN7cutlass13device_kernelIN5flash11enable_sm90INS1_16FlashAttnFwdSm90INS1_25CollectiveMainloopFwdSm90ILi2EN4cute5tupleIJNS5_1CILi1EEES8_S8_EEENS6_IJNS7_ILi128EEENS7_ILi96EEENS7_ILi192EEEEEELi128ENS_10bfloat16_tEfNS_4arch4Sm90ELb0ELb1ELb1ELb0ELb0ELb0ELb0ELb1ELb1ELb0ELb0ELb0EEENS1_21CollectiveEpilogueFwdINS6_IJSA_SA_SB_EEES9_SE_SG_Li256ELb0ELb0ELb0ELb0EEENS1_30DynamicPersistentTileSchedulerILi256ELi32ELb0ELb0ELb1EEEEEEEEEvNT_6ParamsE)
        /*0404*/ 	.word	0x000000a8


	//----- nvinfo : EIATTR_FRAME_SIZE
	.align		4
.L_205:
        /*0408*/ 	.byte	0x04, 0x11
        /*040a*/ 	.short	(.L_207 - .L_206)
	.align		4
.L_206:
        /*040c*/ 	.word	index@(_ZN7cutlass13device_kernelIN5flash11enable_sm90INS1_16FlashAttnFwdSm90INS1_25CollectiveMainloopFwdSm90ILi2EN4cute5tupleIJNS5_1CILi1EEES8_S8_EEENS6_IJNS7_ILi128EEENS7_ILi96EEENS7_ILi192EEEEEELi128ENS_10bfloat16_tEfNS_4arch4Sm90ELb0ELb1ELb1ELb0ELb0ELb0ELb0ELb1ELb1ELb0ELb0ELb0EEENS1_21CollectiveEpilogueFwdINS6_IJSA_SA_SB_EEES9_SE_SG_Li256ELb0ELb0ELb0ELb0EEENS1_30DynamicPersistentTileSchedulerILi256ELi32ELb0ELb0ELb1EEEEEEEEEvNT_6ParamsE)
        /*0410*/ 	.word	0x00000008


	//----- nvinfo : EIATTR_REGCOUNT
	.align		4
.L_207:
        /*0414*/ 	.byte	0x04, 0x2f
        /*0416*/ 	.short	(.L_209 - .L_208)
	.align		4
.L_208:
        /*0418*/ 	.word	index@(_ZN7cutlass13device_kernelIN5flash11enable_sm90INS1_16FlashAttnFwdSm90INS1_25CollectiveMainloopFwdSm90ILi2EN4cute5tupleIJNS5_1CILi1EEES8_S8_EEENS6_IJNS7_ILi128EEESA_NS7_ILi192EEEEEELi128ENS_10bfloat16_tEfNS_4arch4Sm90ELb0ELb0ELb1ELb1ELb0ELb1ELb0ELb1ELb1ELb0ELb0ELb0EEENS1_21CollectiveEpilogueFwdINS6_IJSA_SA_SA_EEES9_SD_SF_Li256ELb1ELb0ELb0ELb0EEENS1_36VarlenDynamicPersistentTileSchedulerILi128ELi128ELi256ELi32ELb0ELb0ELb1ELb0ELb1ELb1EEEEEEEEEvNT_6ParamsE)
        /*041c*/ 	.word	0x000000a8


	//----- nvinfo : EIATTR_FRAME_SIZE
	.align		4
.L_209:
        /*0420*/ 	.byte	0x04, 0x11
        /*0422*/ 	.short	(.L_211 - .L_210)
	.align		4
.L_210:
        /*0424*/ 	.word	index@(_ZN7cutlass13device_kernelIN5flash11enable_sm90INS1_16FlashAttnFwdSm90INS1_25CollectiveMainloopFwdSm90ILi2EN4cute5tupleIJNS5_1CILi1EEES8_S8_EEENS6_IJNS7_ILi128EEESA_NS7_ILi192EEEEEELi128ENS_10bfloat16_tEfNS_4arch4Sm90ELb0ELb0ELb1ELb1ELb0ELb1ELb0ELb1ELb1ELb0ELb0ELb0EEENS1_21CollectiveEpilogueFwdINS6_IJSA_SA_SA_EEES9_SD_SF_Li256ELb1ELb0ELb0ELb0EEENS1_36VarlenDynamicPersistentTileSchedulerILi128ELi128ELi256ELi32ELb0ELb0ELb1ELb0ELb1ELb1EEEEEEEEEvNT_6ParamsE)
        /*0428*/ 	.word	0x00000048


	//----- nvinfo : EIATTR_REGCOUNT
	.align		4
.L_211:
        /*042c*/ 	.byte	0x04, 0x2f
        /*042e*/ 	.short	(.L_213 - .L_212)
	.align		4
.L_212:
        /*0430*/ 	.word	index@(_ZN7cutlass13device_kernelIN5flash11enable_sm90INS1_16FlashAttnFwdSm90INS1_25CollectiveMainloopFwdSm90ILi2EN4cute5tupleIJNS5_1CILi1EEES8_S8_EEENS6_IJNS7_ILi128EEESA_NS7_ILi192EEEEEELi128ENS_10bfloat16_tEfNS_4arch4Sm90ELb0ELb0ELb1ELb1ELb0ELb0ELb0ELb1ELb1ELb0ELb0ELb0EEENS1_21CollectiveEpilogueFwdINS6_IJSA_SA_SA_EEES9_SD_SF_Li256ELb1ELb0ELb0ELb0EEENS1_36VarlenDynamicPersistentTileSchedulerILi128ELi128ELi256ELi32ELb0ELb0ELb1ELb0ELb1ELb1EEEEEEEEEvNT_6ParamsE)
        /*0434*/ 	.word	0x000000a8


	//----- nvinfo : EIATTR_FRAME_SIZE
	.align		4
.L_213:
        /*0438*/ 	.byte	0x04, 0x11
        /*043a*/ 	.short	(.L_215 - .L_214)
	.align		4
.L_214:
        /*043c*/ 	.word	index@(_ZN7cutlass13device_kernelIN5flash11enable_sm90INS1_16FlashAttnFwdSm90INS1_25CollectiveMainloopFwdSm90ILi2EN4cute5tupleIJNS5_1CILi1EEES8_S8_EEENS6_IJNS7_ILi128EEESA_NS7_ILi192EEEEEELi128ENS_10bfloat16_tEfNS_4arch4Sm90ELb0ELb0ELb1ELb1ELb0ELb0ELb0ELb1ELb1ELb0ELb0ELb0EEENS1_21CollectiveEpilogueFwdINS6_IJSA_SA_SA_EEES9_SD_SF_Li256ELb1ELb0ELb0ELb0EEENS1_36VarlenDynamicPersistentTileSchedulerILi128ELi128ELi256ELi32ELb0ELb0ELb1ELb0ELb1ELb1EEEEEEEEEvNT_6ParamsE)
        /*0440*/ 	.word	0x00000038


	//----- nvinfo : EIATTR_REGCOUNT
	.align		4
.L_215:
        /*0444*/ 	.byte	0x04, 0x2f
        /*0446*/ 	.short	(.L_217 - .L_216)
	.align		4
.L_216:
        /*0448*/ 	.word	index@(_ZN7cutlass13device_kernelIN5flash11enable_sm90INS1_16FlashAttnFwdSm90INS1_25CollectiveMainloopFwdSm90ILi2EN4cute5tupleIJNS5_1CILi2EEENS7_ILi1EEES9_EEENS6_IJNS7_ILi128EEESB_NS7_ILi192EEEEEELi128ENS_10bfloat16_tEfNS_4arch4Sm90ELb0ELb0ELb1ELb0ELb0ELb0ELb0ELb1ELb1ELb0ELb0ELb0EEENS1_21CollectiveEpilogueFwdINS6_IJSB_SB_SB_EEESA_SE_SG_Li256ELb0ELb0ELb0ELb0EEENS1_29StaticPersistentTileSchedulerILb0EEEEEEEEEvNT_6ParamsE)
        /*044c*/ 	.word	0x000000a8


	//----- nvinfo : EIATTR_FRAME_SIZE
	.align		4
.L_217:
        /*0450*/ 	.byte	0x04, 0x11
        /*0452*/ 	.short	(.L_219 - .L_218)
	.align		4
.L_218:
        /*0454*/ 	.word	index@(_ZN7cutlass13device_kernelIN5flash11enable_sm90INS1_16FlashAttnFwdSm90INS1_25CollectiveMainloopFwdSm90ILi2EN4cute5tupleIJNS5_1CILi2EEENS7_ILi1EEES9_EEENS6_IJNS7_ILi128EEESB_NS7_ILi192EEEEEELi128ENS_10bfloat16_tEfNS_4arch4Sm90ELb0ELb0ELb1ELb0ELb0ELb0ELb0ELb1ELb1ELb0ELb0ELb0EEENS1_21CollectiveEpilogueFwdINS6_IJSB_SB_SB_EEESA_SE_SG_Li256ELb0ELb0ELb0ELb0EEENS1_29StaticPersistentTileSchedulerILb0EEEEEEEEEvNT_6ParamsE)
        /*0458*/ 	.word	0x00000028


	//----- nvinfo : EIATTR_REGCOUNT
	.align		4
.L_219:
        /*045c*/ 	.byte	0x04, 0x2f
        /*045e*/ 	.short	(.L_221 - .L_220)
	.align		4
.L_220:
        /*0460*/ 	.word	index@(_ZN7cutlass13device_kernelIN5flash11enable_sm90INS1_16FlashAttnFwdSm90INS1_25CollectiveMainloopFwdSm90ILi2EN4cute5tupleIJNS5_1CILi1EEES8_S8_EEENS6_IJNS7_ILi128EEESA_NS7_ILi192EEEEEELi128ENS_10bfloat16_tEfNS_4arch4Sm90ELb0ELb0ELb1ELb0ELb0ELb0ELb0ELb1ELb1ELb0ELb0ELb0EEENS1_21CollectiveEpilogueFwdINS6_IJSA_SA_SA_EEES9_SD_SF_Li256ELb0ELb0ELb0ELb0EEENS1_29StaticPersistentTileSchedulerILb0EEEEEEEEEvNT_6ParamsE)
        /*0464*/ 	.word	0x000000a8


	//----- nvinfo : EIATTR_FRAME_SIZE
	.align		4
.L_221:
        /*0468*/ 	.byte	0x04, 0x11
        /*046a*/ 	.short	(.L_223 - .L_222)
	.align		4
.L_222:
        /*046c*/ 	.word	index@(_ZN7cutlass13device_kernelIN5flash11enable_sm90INS1_16FlashAttnFwdSm90INS1_25CollectiveMainloopFwdSm90ILi2EN4cute5tupleIJNS5_1CILi1EEES8_S8_EEENS6_IJNS7_ILi128EEESA_NS7_ILi192EEEEEELi128ENS_10bfloat16_tEfNS_4arch4Sm90ELb0ELb0ELb1ELb0ELb0ELb0ELb0ELb1ELb1ELb0ELb0ELb0EEENS1_21CollectiveEpilogueFwdINS6_IJSA_SA_SA_EEES9_SD_SF_Li256ELb0ELb0ELb0ELb0EEENS1_29StaticPersistentTileSchedulerILb0EEEEEEEEEvNT_6ParamsE)
        /*0470*/ 	.word	0x00000020


	//----- nvinfo : EIATTR_MIN_STACK_SIZE
	.align		4
.L_223:
        /*0474*/ 	.byte	0x04, 0x12
        /*0476*/ 	.short	(.L_225 - .L_224)
	.align		4
.L_224:
        /*0478*/ 	.word	index@(_ZN7cutlass13device_kernelIN5flash11enable_sm90INS1_16FlashAttnFwdSm90INS1_25CollectiveMainloopFwdSm90ILi2EN4cute5tupleIJNS5_1CILi1EEES8_S8_EEENS6_IJNS7_ILi128EEESA_NS7_ILi192EEEEEELi128ENS_10bfloat16_tEfNS_4arch4Sm90ELb0ELb0ELb1ELb0ELb0ELb0ELb0ELb1ELb1ELb0ELb0ELb0EEENS1_21CollectiveEpilogueFwdINS6_IJSA_SA_SA_EEES9_SD_SF_Li256ELb0ELb0ELb0ELb0EEENS1_29StaticPersistentTileSchedulerILb0EEEEEEEEEvNT_6ParamsE)
        /*047c*/ 	.word	0x00000020


	//----- nvinfo : EIATTR_MIN_STACK_SIZE
	.align		4
.L_225:
        /*0480*/ 	.byte	0x04, 0x12
        /*0482*/ 	.short	(.L_227 - .L_226)
	.align		4
.L_226:
        /*0484*/ 	.word	index@(_ZN7cutlass13device_kernelIN5flash11enable_sm90INS1_16FlashAttnFwdSm90INS1_25CollectiveMainloopFwdSm90ILi2EN4cute5tupleIJNS5_1CILi2EEENS7_ILi1EEES9_EEENS6_IJNS7_ILi128EEESB_NS7_ILi192EEEEEELi128ENS_10bfloat16_tEfNS_4arch4Sm90ELb0ELb0ELb1ELb0ELb0ELb0ELb0ELb1ELb1ELb0ELb0ELb0EEENS1_21CollectiveEpilogueFwdINS6_IJSB_SB_SB_EEESA_SE_SG_Li256ELb0ELb0ELb0ELb0EEENS1_29StaticPersistentTileSchedulerILb0EEEEEEEEEvNT_6ParamsE)
        /*0488*/ 	.word	0x00000028


	//----- nvinfo : EIATTR_MIN_STACK_SIZE
	.align		4
.L_227:
        /*048c*/ 	.byte	0x04, 0x12
        /*048e*/ 	.short	(.L_229 - .L_228)
	.align		4
.L_228:
        /*0490*/ 	.word	index@(_ZN7cutlass13device_kernelIN5flash11enable_sm90INS1_16FlashAttnFwdSm90INS1_25CollectiveMainloopFwdSm90ILi2EN4cute5tupleIJNS5_1CILi1EEES8_S8_EEENS6_IJNS7_ILi128EEESA_NS7_ILi192EEEEEELi128ENS_10bfloat16_tEfNS_4arch4Sm90ELb0ELb0ELb1ELb1ELb0ELb0ELb0ELb1ELb1ELb0ELb0ELb0EEENS1_21CollectiveEpilogueFwdINS6_IJSA_SA_SA_EEES9_SD_SF_Li256ELb1ELb0ELb0ELb0EEENS1_36VarlenDynamicPersistentTileSchedulerILi128ELi128ELi256ELi32ELb0ELb0ELb1ELb0ELb1ELb1EEEEEEEEEvNT_6ParamsE)
        /*0494*/ 	.word	0x00000038


	//----- nvinfo : EIATTR_MIN_STACK_SIZE
	.align		4
.L_229:
        /*0498*/ 	.byte	0x04, 0x12
        /*049a*/ 	.short	(.L_231 - .L_230)
	.align		4
.L_230:
        /*049c*/ 	.word	index@(_ZN7cutlass13device_kernelIN5flash11enable_sm90INS1_16FlashAttnFwdSm90INS1_25CollectiveMainloopFwdSm90ILi2EN4cute5tupleIJNS5_1CILi1EEES8_S8_EEENS6_IJNS7_ILi128EEESA_NS7_ILi192EEEEEELi128ENS_10bfloat16_tEfNS_4arch4Sm90ELb0ELb0ELb1ELb1ELb0ELb1ELb0ELb1ELb1ELb0ELb0ELb0EEENS1_21CollectiveEpilogueFwdINS6_IJSA_SA_SA_EEES9_SD_SF_Li256ELb1ELb0ELb0ELb0EEENS1_36VarlenDynamicPersistentTileSchedulerILi128ELi128ELi256ELi32ELb0ELb0ELb1ELb0ELb1ELb1EEEEEEEEEvNT_6ParamsE)
        /*04a0*/ 	.word	0x00000048


	//----- nvinfo : EIATTR_MIN_STACK_SIZE
	.align		4
.L_231:
        /*04a4*/ 	.byte	0x04, 0x12
        /*04a6*/ 	.short	(.L_233 - .L_232)
	.align		4
.L_232:
        /*04a8*/ 	.word	index@(_ZN7cutlass13device_kernelIN5flash11enable_sm90INS1_16FlashAttnFwdSm90INS1_25CollectiveMainloopFwdSm90ILi2EN4cute5tupleIJNS5_1CILi1EEES8_S8_EEENS6_IJNS7_ILi128EEENS7_ILi96EEENS7_ILi192EEEEEELi128ENS_10bfloat16_tEfNS_4arch4Sm90ELb0ELb1ELb1ELb0ELb0ELb0ELb0ELb1ELb1ELb0ELb0ELb0EEENS1_21CollectiveEpilogueFwdINS6_IJSA_SA_SB_EEES9_SE_SG_Li256ELb0ELb0ELb0ELb0EEENS1_30DynamicPersistentTileSchedulerILi256ELi32ELb0ELb0ELb1EEEEEEEEEvNT_6ParamsE)
        /*04ac*/ 	.word	0x00000008


	//----- nvinfo : EIATTR_MIN_STACK_SIZE
	.align		4
.L_233:
        /*04b0*/ 	.byte	0x04, 0x12
        /*04b2*/ 	.short	(.L_235 - .L_234)
	.align		4
.L_234:
        /*04b4*/ 	.word	index@(_ZN7cutlass13device_kernelIN5flash11enable_sm90INS1_16FlashAttnFwdSm90INS1_25CollectiveMainloopFwdSm90ILi2EN4cute5tupleIJNS5_1CILi1EEES8_S8_EEENS6_IJNS7_ILi128EEENS7_ILi96EEENS7_ILi192EEEEEELi128ENS_10bfloat16_tEfNS_4arch4Sm90ELb0ELb1ELb1ELb1ELb0ELb0ELb0ELb1ELb1ELb0ELb0ELb0EEENS1_21CollectiveEpilogueFwdINS6_IJSA_SA_SB_EEES9_SE_SG_Li256ELb1ELb0ELb0ELb0EEENS1_36VarlenDynamicPersistentTileSchedulerILi128ELi96ELi256ELi32ELb0ELb0ELb1ELb1ELb0ELb1EEEEEEEEEvNT_6ParamsE)
        /*04b8*/ 	.word	0x00000028


	//----- nvinfo : EIATTR_MIN_STACK_SIZE
	.align		4
.L_235:
        /*04bc*/ 	.byte	0x04, 0x12
        /*04be*/ 	.short	(.L_237 - .L_236)
	.align		4
.L_236:
        /*04c0*/ 	.word	index@(_ZN7cutlass13device_kernelIN5flash11enable_sm90INS1_16FlashAttnFwdSm90INS1_25CollectiveMainloopFwdSm90ILi2EN4cute5tupleIJNS5_1CILi1EEES8_S8_EEENS6_IJNS7_ILi128EEENS7_ILi96EEENS7_ILi192EEEEEELi128ENS_10bfloat16_tEfNS_4arch4Sm90ELb0ELb1ELb1ELb1ELb0ELb1ELb0ELb1ELb1ELb0ELb0ELb0EEENS1_21CollectiveEpilogueFwdINS6_IJSA_SA_SB_EEES9_SE_SG_Li256ELb1ELb0ELb0ELb0EEENS1_36VarlenDynamicPersistentTileSchedulerILi128ELi96ELi256ELi32ELb0ELb0ELb1ELb1ELb0ELb1EEEEEEEEEvNT_6ParamsE)
        /*04c4*/ 	.word	0x00000048


	//----- nvinfo : EIATTR_MIN_STACK_SIZE
	.align		4
.L_237:
        /*04c8*/ 	.byte	0x04, 0x12
        /*04ca*/ 	.short	(.L_239 - .L_238)
	.align		4
.L_238:
        /*04cc*/ 	.word	index@(_ZN7cutlass13device_kernelIN5flash11enable_sm90INS1_16FlashAttnFwdSm90INS1_25CollectiveMainloopFwdSm90ILi2EN4cute5tupleIJNS5_1CILi1EEES8_S8_EEENS6_IJNS7_ILi128EEESA_NS7_ILi192EEEEEELi128ENS_10bfloat16_tEfNS_4arch4Sm90ELb1ELb0ELb1ELb0ELb0ELb0ELb0ELb1ELb1ELb0ELb0ELb0EEENS1_21CollectiveEpilogueFwdINS6_IJSA_SA_SA_EEES9_SD_SF_Li256ELb0ELb0ELb0ELb0EEENS1_30DynamicPersistentTileSchedulerILi256ELi32ELb0ELb0ELb1EEEEEEEEEvNT_6ParamsE)
        /*04d0*/ 	.word	0x00000008


	//----- nvinfo : EIATTR_MIN_STACK_SIZE
	.align		4
.L_239:
        /*04d4*/ 	.byte	0x04, 0x12
        /*04d6*/ 	.short	(.L_241 - .L_240)
	.align		4
.L_240:
        /*04d8*/ 	.word	index@(_ZN7cutlass13device_kernelIN5flash11enable_sm90INS1_16FlashAttnFwdSm90INS1_25CollectiveMainloopFwdSm90ILi2EN4cute5tupleIJNS5_1CILi1EEES8_S8_EEENS6_IJNS7_ILi128EEESA_NS7_ILi192EEEEEELi128ENS_10bfloat16_tEfNS_4arch4Sm90ELb1ELb0ELb1ELb1ELb0ELb0ELb0ELb1ELb1ELb0ELb0ELb0EEENS1_21CollectiveEpilogueFwdINS6_IJSA_SA_SA_EEES9_SD_SF_Li256ELb1ELb0ELb0ELb0EEENS1_36VarlenDynamicPersistentTileSchedulerILi128ELi128ELi256ELi32ELb0ELb0ELb1ELb1ELb1ELb1EEEEEEEEEvNT_6ParamsE)
        /*04dc*/ 	.word	0x00000030


	//----- nvinfo : EIATTR_MIN_STACK_SIZE
	.align		4
.L_241:
        /*04e0*/ 	.byte	0x04, 0x12
        /*04e2*/ 	.short	(.L_243 - .L_242)
	.align		4
.L_242:
        /*04e4*/ 	.word	index@(_ZN7cutlass13device_kernelIN5flash11enable_sm90INS1_16FlashAttnFwdSm90INS1_25CollectiveMainloopFwdSm90ILi2EN4cute5tupleIJNS5_1CILi1EEES8_S8_EEENS6_IJNS7_ILi128EEESA_NS7_ILi192EEEEEELi128ENS_10bfloat16_tEfNS_4arch4Sm90ELb1ELb0ELb1ELb1ELb0ELb1ELb0ELb1ELb1ELb0ELb0ELb0EEENS1_21CollectiveEpilogueFwdINS6_IJSA_SA_SA_EEES9_SD_SF_Li256ELb1ELb0ELb0ELb0EEENS1_36VarlenDynamicPersistentTileSchedulerILi128ELi128ELi256ELi32ELb0ELb0ELb1ELb1ELb1ELb1EEEEEEEEEvNT_6ParamsE)
        /*04e8*/ 	.word	0x00000048


	//----- nvinfo : EIATTR_MIN_STACK_SIZE
	.align		4
.L_243:
        /*04ec*/ 	.byte	0x04, 0x12
        /*04ee*/ 	.short	(.L_245 - .L_244)
	.align		4
.L_244:
        /*04f0*/ 	.word	index@(_ZN7cutlass13device_kernelIN5flash11enable_sm90INS1_16FlashAttnFwdSm90INS1_25CollectiveMainloopFwdSm90ILi2EN4cute5tupleIJNS5_1CILi1EEES8_S8_EEENS6_IJNS7_ILi64EEESA_SA_EEELi512ENS_10bfloat16_tEfNS_4arch4Sm90ELb0ELb0ELb1ELb0ELb0ELb0ELb0ELb0ELb0ELb0ELb0ELb0EEENS1_21CollectiveEpilogueFwdINS6_IJSA_NS7_ILi512EEESA_EEES9_SC_SE_Li256ELb0ELb0ELb0ELb0EEENS1_29StaticPersistentTileSchedulerILb0EEEEEEEEEvNT_6ParamsE)
        /*04f4*/ 	.word	0x00000020


	//----- nvinfo : EIATTR_MIN_STACK_SIZE
	.align		4
.L_245:
        /*04f8*/ 	.byte	0x04, 0x12
        /*04fa*/ 	.short	(.L_247 - .L_246)
	.align		4
.L_246:
        /*04fc*/ 	.word	index@(_ZN7cutlass13device_kernelIN5flash11enable_sm90INS1_16FlashAttnFwdSm90INS1_25CollectiveMainloopFwdSm90ILi2EN4cute5tupleIJNS5_1CILi1EEES8_S8_EEENS6_IJNS7_ILi64EEESA_SA_EEELi512ENS_10bfloat16_tEfNS_4arch4Sm90ELb0ELb0ELb1ELb0ELb0ELb0ELb1ELb0ELb0ELb0ELb0ELb0EEENS1_21CollectiveEpilogueFwdINS6_IJSA_NS7_ILi512EEESA_EEES9_SC_SE_Li256ELb0ELb0ELb0ELb0EEENS1_29StaticPersistentTileSchedulerILb0EEEEEEEEEvNT_6ParamsE)
        /*0500*/ 	.word	0x00000020


	//----- nvinfo : EIATTR_MIN_STACK_SIZE
	.align		4
.L_247:
        /*0504*/ 	.byte	0x04, 0x12
        /*0506*/ 	.short	(.L_249 - .L_248)
	.align		4
.L_248:
        /*0508*/ 	.word	index@(_ZN7cutlass13device_kernelIN5flash11enable_sm90INS1_16FlashAttnFwdSm90INS1_25CollectiveMainloopFwdSm90ILi2EN4cute5tupleIJNS5_1CILi1EEES8_S8_EEENS6_IJNS7_ILi64EEESA_SA_EEELi512ENS_10bfloat16_tEfNS_4arch4Sm90ELb0ELb0ELb1ELb1ELb0ELb0ELb0ELb0ELb0ELb0ELb0ELb0EEENS1_21CollectiveEpilogueFwdINS6_IJSA_NS7_ILi512EEESA_EEES9_SC_SE_Li256ELb1ELb0ELb0ELb0EEENS1_36VarlenDynamicPersistentTileSchedulerILi64ELi64ELi256ELi32ELb0ELb0ELb1ELb0ELb1ELb1EEEEEEEEEvNT_6ParamsE)
        /*050c*/ 	.word	0x00000030


	//----- nvinfo : EIATTR_MIN_STACK_SIZE
	.align		4
.L_249:
        /*0510*/ 	.byte	0x04, 0x12
        /*0512*/ 	.short	(.L_251 - .L_250)
	.align		4
.L_250:
        /*0514*/ 	.word	index@(_ZN7cutlass13device_kernelIN5flash11enable_sm90INS1_16FlashAttnFwdSm90INS1_25CollectiveMainloopFwdSm90ILi2EN4cute5tupleIJNS5_1CILi1EEES8_S8_EEENS6_IJNS7_ILi64EEESA_SA_EEELi512ENS_10bfloat16_tEfNS_4arch4Sm90ELb0ELb0ELb1ELb1ELb0ELb1ELb0ELb0ELb0ELb0ELb0ELb0EEENS1_21CollectiveEpilogueFwdINS6_IJSA_NS7_ILi512EEESA_EEES9_SC_SE_Li256ELb1ELb0ELb0ELb0EEENS1_36VarlenDynamicPersistentTileSchedulerILi64ELi64ELi256ELi32ELb0ELb0ELb1ELb0ELb1ELb1EEEEEEEEEvNT_6ParamsE)
        /*0518*/ 	.word	0x00000040


	//----- nvinfo : EIATTR_MIN_STACK_SIZE
	.align		4
.L_251:
        /*051c*/ 	.byte	0x04, 0x12
        /*051e*/ 	.short	(.L_253 - .L_252)
	.align		4
.L_252:
        /*0520*/ 	.word	index@(_ZN7cutlass13device_kernelIN5flash11enable_sm90INS1_16FlashAttnFwdSm90INS1_25CollectiveMainloopFwdSm90ILi2EN4cute5tupleIJNS5_1CILi1EEES8_S8_EEENS6_IJNS7_ILi64EEESA_SA_EEELi512ENS_10bfloat16_tEfNS_4arch4Sm90ELb0ELb0ELb1ELb1ELb0ELb0ELb1ELb0ELb0ELb0ELb0ELb0EEENS1_21CollectiveEpilogueFwdINS6_IJSA_NS7_ILi512EEESA_EEES9_SC_SE_Li256ELb1ELb0ELb0ELb0EEENS1_36VarlenDynamicPersistentTileSchedulerILi64ELi64ELi256ELi32ELb0ELb0ELb1ELb0ELb1ELb1EEEEEEEEEvNT_6ParamsE)
        /*0524*/ 	.word	0x00000038


	//----- nvinfo : EIATTR_MIN_STACK_SIZE
	.align		4
.L_253:
        /*0528*/ 	.byte	0x04, 0x12
        /*052a*/ 	.short	(.L_255 - .L_254)
	.align		4
.L_254:
        /*052c*/ 	.word	index@(_ZN7cutlass13device_kernelIN5flash11enable_sm90INS1_16FlashAttnFwdSm90INS1_25CollectiveMainloopFwdSm90ILi2EN4cute5tupleIJNS5_1CILi1EEES8_S8_EEENS6_IJNS7_ILi64EEESA_SA_EEELi512ENS_10bfloat16_tEfNS_4arch4Sm90ELb0ELb0ELb1ELb1ELb0ELb1ELb1ELb0ELb0ELb0ELb0ELb0EEENS1_21CollectiveEpilogueFwdINS6_IJSA_NS7_ILi512EEESA_EEES9_SC_SE_Li256ELb1ELb0ELb0ELb0EEENS1_36VarlenDynamicPersistentTileSchedulerILi64ELi64ELi256ELi32ELb0ELb0ELb1ELb0ELb1ELb1EEEEEEEEEvNT_6ParamsE)
        /*0530*/ 	.word	0x00000040


	//----- nvinfo : EIATTR_MIN_STACK_SIZE
	.align		4
.L_255:
        /*0534*/ 	.byte	0x04, 0x12
        /*0536*/ 	.short	(.L_257 - .L_256)
	.align		4
.L_256:
        /*0538*/ 	.word	index@(_ZN7cutlass13device_kernelIN5flash11enable_sm90INS1_16FlashAttnFwdSm90INS1_25CollectiveMainloopFwdSm90ILi2EN4cute5tupleIJNS5_1CILi1EEES8_S8_EEENS6_IJNS7_ILi64EEESA_SA_EEELi512ENS_10bfloat16_tEfNS_4arch4Sm90ELb0ELb1ELb1ELb0ELb0ELb0ELb0ELb0ELb0ELb0ELb0ELb0EEENS1_21CollectiveEpilogueFwdINS6_IJSA_NS7_ILi512EEESA_EEES9_SC_SE_Li256ELb0ELb0ELb0ELb0EEENS1_30DynamicPersistentTileSchedulerILi256ELi32ELb0ELb0ELb1EEEEEEEEEvNT_6ParamsE)
        /*053c*/ 	.word	0x00000000


	//----- nvinfo : EIATTR_MIN_STACK_SIZE
	.align		4
.L_257:
        /*0540*/ 	.byte	0x04, 0x12
        /*0542*/ 	.short	(.L_259 - .L_258)
	.align		4
.L_258:
        /*0544*/ 	.word	index@(_ZN7cutlass13device_kernelIN5flash11enable_sm90INS1_16FlashAttnFwdSm90INS1_25CollectiveMainloopFwdSm90ILi2EN4cute5tupleIJNS5_1CILi1EEES8_S8_EEENS6_IJNS7_ILi64EEESA_SA_EEELi512ENS_10bfloat16_tEfNS_4arch4Sm90ELb0ELb1ELb1ELb0ELb0ELb0ELb1ELb0ELb0ELb0ELb0ELb0EEENS1_21CollectiveEpilogueFwdINS6_IJSA_NS7_ILi512EEESA_EEES9_SC_SE_Li256ELb0ELb0ELb0ELb0EEENS1_30DynamicPersistentTileSchedulerILi256ELi32ELb0ELb0ELb1EEEEEEEEEvNT_6ParamsE)
        /*0548*/ 	.word	0x00000008


	//----- nvinfo : EIATTR_MIN_STACK_SIZE
	.align		4
.L_259:
        /*054c*/ 	.byte	0x04, 0x12
        /*054e*/ 	.short	(.L_261 - .L_260)
	.align		4
.L_260:
        /*0550*/ 	.word	index@(_ZN7cutlass13device_kernelIN5flash11enable_sm90INS1_16FlashAttnFwdSm90INS1_25CollectiveMainloopFwdSm90ILi2EN4cute5tupleIJNS5_1CILi1EEES8_S8_EEENS6_IJNS7_ILi64EEESA_SA_EEELi512ENS_10bfloat16_tEfNS_4arch4Sm90ELb0ELb1ELb1ELb1ELb0ELb0ELb0ELb0ELb0ELb0ELb0ELb0EEENS1_21CollectiveEpilogueFwdINS6_IJSA_NS7_ILi512EEESA_EEES9_SC_SE_Li256ELb1ELb0ELb0ELb0EEENS1_36VarlenDynamicPersistentTileSchedulerILi64ELi64ELi256ELi32ELb0ELb0ELb1ELb1ELb0ELb1EEEEEEEEEvNT_6ParamsE)
        /*0554*/ 	.word	0x00000020


	//----- nvinfo : EIATTR_MIN_STACK_SIZE
	.align		4
.L_261:
        /*0558*/ 	.byte	0x04, 0x12
        /*055a*/ 	.short	(.L_263 - .L_262)
	.align		4
.L_262:
        /*055c*/ 	.word	index@(_ZN7cutlass13device_kernelIN5flash11enable_sm90INS1_16FlashAttnFwdSm90INS1_25CollectiveMainloopFwdSm90ILi2EN4cute5tupleIJNS5_1CILi1EEES8_S8_EEENS6_IJNS7_ILi64EEESA_SA_EEELi512ENS_10bfloat16_tEfNS_4arch4Sm90ELb0ELb1ELb1ELb1ELb0ELb1ELb0ELb0ELb0ELb0ELb0ELb0EEENS1_21CollectiveEpilogueFwdINS6_IJSA_NS7_ILi512EEESA_EEES9_SC_SE_Li256ELb1ELb0ELb0ELb0EEENS1_36VarlenDynamicPersistentTileSchedulerILi64ELi64ELi256ELi32ELb0ELb0ELb1ELb1ELb0ELb1EEEEEEEEEvNT_6ParamsE)
        /*0560*/ 	.word	0x00000028


	//----- nvinfo : EIATTR_MIN_STACK_SIZE
	.align		4
.L_263:
        /*0564*/ 	.byte	0x04, 0x12
        /*0566*/ 	.short	(.L_265 - .L_264)
	.align		4
.L_264:
        /*0568*/ 	.word	index@(_ZN7cutlass13device_kernelIN5flash11enable_sm90INS1_16FlashAttnFwdSm90INS1_25CollectiveMainloopFwdSm90ILi2EN4cute5tupleIJNS5_1CILi1EEES8_S8_EEENS6_IJNS7_ILi64EEESA_SA_EEELi512ENS_10bfloat16_tEfNS_4arch4Sm90ELb0ELb1ELb1ELb1ELb0ELb0ELb1ELb0ELb0ELb0ELb0ELb0EEENS1_21CollectiveEpilogueFwdINS6_IJSA_NS7_ILi512EEESA_EEES9_SC_SE_Li256ELb1ELb0ELb0ELb0EEENS1_36VarlenDynamicPersistentTileSchedulerILi64ELi64ELi256ELi32ELb0ELb0ELb1ELb1ELb0ELb1EEEEEEEEEvNT_6ParamsE)
        /*056c*/ 	.word	0x00000028


	//----- nvinfo : EIATTR_MIN_STACK_SIZE
	.align		4
.L_265:
        /*0570*/ 	.byte	0x04, 0x12
        /*0572*/ 	.short	(.L_267 - .L_266)
	.align		4
.L_266:
        /*0574*/ 	.word	index@(_ZN7cutlass13device_kernelIN5flash11enable_sm90INS1_16FlashAttnFwdSm90INS1_25CollectiveMainloopFwdSm90ILi2EN4cute5tupleIJNS5_1CILi1EEES8_S8_EEENS6_IJNS7_ILi64EEESA_SA_EEELi512ENS_10bfloat16_tEfNS_4arch4Sm90ELb0ELb1ELb1ELb1ELb0ELb1ELb1ELb0ELb0ELb0ELb0ELb0EEENS1_21CollectiveEpilogueFwdINS6_IJSA_NS7_ILi512EEESA_EEES9_SC_SE_Li256ELb1ELb0ELb0ELb0EEENS1_36VarlenDynamicPersistentTileSchedulerILi64ELi64ELi256ELi32ELb0ELb0ELb1ELb1ELb0ELb1EEEEEEEEEvNT_6ParamsE)
        /*0578*/ 	.word	0x00000038


	//----- nvinfo : EIATTR_MIN_STACK_SIZE
	.align		4
.L_267:
        /*057c*/ 	.byte	0x04, 0x12
        /*057e*/ 	.short	(.L_269 - .L_268)
	.align		4
.L_268:
        /*0580*/ 	.word	index@(_ZN7cutlass13device_kernelIN5flash11enable_sm90INS1_16FlashAttnFwdSm90INS1_25CollectiveMainloopFwdSm90ILi2EN4cute5tupleIJNS5_1CILi1EEES8_S8_EEENS6_IJNS7_ILi64EEESA_SA_EEELi512ENS_10bfloat16_tEfNS_4arch4Sm90ELb1ELb0ELb1ELb0ELb0ELb0ELb0ELb0ELb0ELb0ELb0ELb0EEENS1_21CollectiveEpilogueFwdINS6_IJSA_NS7_ILi512EEESA_EEES9_SC_SE_Li256ELb0ELb0ELb0ELb0EEENS1_30DynamicPersistentTileSchedulerILi256ELi32ELb0ELb0ELb1EEEEEEEEEvNT_6ParamsE)
        /*0584*/ 	.word	0x00000000


	//----- nvinfo : EIATTR_MIN_STACK_SIZE
	.align		4
.L_269:
        /*0588*/ 	.byte	0x04, 0x12
        /*058a*/ 	.short	(.L_271 - .L_270)
	.align		4
.L_270:
        /*058c*/ 	.word	index@(_ZN7cutlass13device_kernelIN5flash11enable_sm90INS1_16FlashAttnFwdSm90INS1_25CollectiveMainloopFwdSm90ILi2EN4cute5tupleIJNS5_1CILi1EEES8_S8_EEENS6_IJNS7_ILi64EEESA_SA_EEELi512ENS_10bfloat16_tEfNS_4arch4Sm90ELb1ELb0ELb1ELb0ELb0ELb0ELb1ELb0ELb0ELb0ELb0ELb0EEENS1_21CollectiveEpilogueFwdINS6_IJSA_NS7_ILi512EEESA_EEES9_SC_SE_Li256ELb0ELb0ELb0ELb0EEENS1_30DynamicPersistentTileSchedulerILi256ELi32ELb0ELb0ELb1EEEEEEEEEvNT_6ParamsE)
        /*0590*/ 	.word	0x00000008


	//----- nvinfo : EIATTR_MIN_STACK_SIZE
	.align		4
.L_271:
        /*0594*/ 	.byte	0x04, 0x12
        /*0596*/ 	.short	(.L_273 - .L_272)
	.align		4
.L_272:
        /*0598*/ 	.word	index@(_ZN7cutlass13device_kernelIN5flash11enable_sm90INS1_16FlashAttnFwdSm90INS1_25CollectiveMainloopFwdSm90ILi2EN4cute5tupleIJNS5_1CILi1EEES8_S8_EEENS6_IJNS7_ILi64EEESA_SA_EEELi512ENS_10bfloat16_tEfNS_4arch4Sm90ELb1ELb0ELb1ELb1ELb0ELb0ELb0ELb0ELb0ELb0ELb0ELb0EEENS1_21CollectiveEpilogueFwdINS6_IJSA_NS7_ILi512EEESA_EEES9_SC_SE_Li256ELb1ELb0ELb0ELb0EEENS1_36VarlenDynamicPersistentTileSchedulerILi64ELi64ELi256ELi32ELb0ELb0ELb1ELb1ELb1ELb1EEEEEEEEEvNT_6ParamsE)
        /*059c*/ 	.word	0x00000028


	//----- nvinfo : EIATTR_MIN_STACK_SIZE
	.align		4
.L_273:
        /*05a0*/ 	.byte	0x04, 0x12
        /*05a2*/ 	.short	(.L_275 - .L_274)
	.align		4
.L_274:
        /*05a4*/ 	.word	index@(_ZN7cutlass13device_kernelIN5flash11enable_sm90INS1_16FlashAttnFwdSm90INS1_25CollectiveMainloopFwdSm90ILi2EN4cute5tupleIJNS5_1CILi1EEES8_S8_EEENS6_IJNS7_ILi64EEESA_SA_EEELi512ENS_10bfloat16_tEfNS_4arch4Sm90ELb1ELb0ELb1ELb1ELb0ELb1ELb0ELb0ELb0ELb0ELb0ELb0EEENS1_21CollectiveEpilogueFwdINS6_IJSA_NS7_ILi512EEESA_EEES9_SC_SE_Li256ELb1ELb0ELb0ELb0EEENS1_36VarlenDynamicPersistentTileSchedulerILi64ELi64ELi256ELi32ELb0ELb0ELb1ELb1ELb1ELb1EEEEEEEEEvNT_6ParamsE)
        /*05a8*/ 	.word	0x00000038


	//----- nvinfo : EIATTR_MIN_STACK_SIZE
	.align		4
.L_275:
        /*05ac*/ 	.byte	0x04, 0x12
        /*05ae*/ 	.short	(.L_277 - .L_276)
	.align		4
.L_276:
        /*05b0*/ 	.word	index@(_ZN7cutlass13device_kernelIN5flash11enable_sm90INS1_16FlashAttnFwdSm90INS1_25CollectiveMainloopFwdSm90ILi2EN4cute5tupleIJNS5_1CILi1EEES8_S8_EEENS6_IJNS7_ILi64EEESA_SA_EEELi512ENS_10bfloat16_tEfNS_4arch4Sm90ELb1ELb0ELb1ELb1ELb0ELb0ELb1ELb0ELb0ELb0ELb0ELb0EEENS1_21CollectiveEpilogueFwdINS6_IJSA_NS7_ILi512EEESA_EEES9_SC_SE_Li256ELb1ELb0ELb0ELb0EEENS1_36VarlenDynamicPersistentTileSchedulerILi64ELi64ELi256ELi32ELb0ELb0ELb1ELb1ELb1ELb1EEEEEEEEEvNT_6ParamsE)
        /*05b4*/ 	.word	0x00000030


	//----- nvinfo : EIATTR_MIN_STACK_SIZE
	.align		4
.L_277:
        /*05b8*/ 	.byte	0x04, 0x12
        /*05ba*/ 	.short	(.L_279 - .L_278)
	.align		4
.L_278:
        /*05bc*/ 	.word	index@(_ZN7cutlass13device_kernelIN5flash11enable_sm90INS1_16FlashAttnFwdSm90INS1_25CollectiveMainloopFwdSm90ILi2EN4cute5tupleIJNS5_1CILi1EEES8_S8_EEENS6_IJNS7_ILi64EEESA_SA_EEELi512ENS_10bfloat16_tEfNS_4arch4Sm90ELb1ELb0ELb1ELb1ELb0ELb1ELb1ELb0ELb0ELb0ELb0ELb0EEENS1_21CollectiveEpilogueFwdINS6_IJSA_NS7_ILi512EEESA_EEES9_SC_SE_Li256ELb1ELb0ELb0ELb0EEENS1_36VarlenDynamicPersistentTileSchedulerILi64ELi64ELi256ELi32ELb0ELb0ELb1ELb1ELb1ELb1EEEEEEEEEvNT_6ParamsE)
        /*05c0*/ 	.word	0x00000038


	//----- nvinfo : EIATTR_MIN_STACK_SIZE
	.align		4
.L_279:
        /*05c4*/ 	.byte	0x04, 0x12
        /*05c6*/ 	.short	(.L_281 - .L_280)
	.align		4
.L_280:
        /*05c8*/ 	.word	index@(_ZN7cutlass13device_kernelIN5flash11enable_sm90INS1_16FlashAttnFwdSm90INS1_25CollectiveMainloopFwdSm90ILi2EN4cute5tupleIJNS5_1CILi1EEES8_S8_EEENS6_IJNS7_ILi128EEENS7_ILi96EEENS7_ILi64EEEEEELi256ENS_10bfloat16_tEfNS_4arch4Sm90ELb0ELb0ELb1ELb0ELb0ELb0ELb0ELb1ELb0ELb0ELb0ELb0EEENS1_21CollectiveEpilogueFwdINS6_IJSA_NS7_ILi256EEESB_EEES9_SE_SG_Li256ELb0ELb0ELb0ELb0EEENS1_29StaticPersistentTileSchedulerILb0EEEEEEEEEvNT_6ParamsE)
        /*05cc*/ 	.word	0x00000020


	//----- nvinfo : EIATTR_MIN_STACK_SIZE
	.align		4
.L_281:
        /*05d0*/ 	.byte	0x04, 0x12
        /*05d2*/ 	.short	(.L_283 - .L_282)
	.align		4
.L_282:
        /*05d4*/ 	.word	index@(_ZN7cutlass13device_kernelIN5flash11enable_sm90INS1_16FlashAttnFwdSm90INS1_25CollectiveMainloopFwdSm90ILi2EN4cute5tupleIJNS5_1CILi1EEES8_S8_EEENS6_IJNS7_ILi128EEENS7_ILi96EEENS7_ILi64EEEEEELi256ENS_10bfloat16_tEfNS_4arch4Sm90ELb0ELb0ELb1ELb0ELb0ELb0ELb1ELb1ELb0ELb0ELb0ELb0EEENS1_21CollectiveEpilogueFwdINS6_IJSA_NS7_ILi256EEESB_EEES9_SE_SG_Li256ELb0ELb0ELb0ELb0EEENS1_29StaticPersistentTileSchedulerILb0EEEEEEEEEvNT_6ParamsE)
        /*05d8*/ 	.word	0x00000020


	//----- nvinfo : EIATTR_MIN_STACK_SIZE
	.align		4
.L_283:
        /*05dc*/ 	.byte	0x04, 0x12
        /*05de*/ 	.short	(.L_285 - .L_284)
	.align		4
.L_284:
        /*05e0*/ 	.word	index@(_ZN7cutlass13device_kernelIN5flash11enable_sm90INS1_16FlashAttnFwdSm90INS1_25CollectiveMainloopFwdSm90ILi2EN4cute5tupleIJNS5_1CILi1EEES8_S8_EEENS6_IJNS7_ILi128EEENS7_ILi96EEENS7_ILi64EEEEEELi256ENS_10bfloat16_tEfNS_4arch4Sm90ELb0ELb0ELb1ELb1ELb0ELb0ELb0ELb1ELb0ELb0ELb0ELb0EEENS1_21CollectiveEpilogueFwdINS6_IJSA_NS7_ILi256EEESB_EEES9_SE_SG_Li256ELb1ELb0ELb0ELb0EEENS1_36VarlenDynamicPersistentTileSchedulerILi128ELi96ELi256ELi32ELb0ELb0ELb1ELb0ELb1ELb1EEEEEEEEEvNT_6ParamsE)
        /*05e4*/ 	.word	0x00000030


	//----- nvinfo : EIATTR_MIN_STACK_SIZE
	.align		4
.L_285:
        /*05e8*/ 	.byte	0x04, 0x12
        /*05ea*/ 	.short	(.L_287 - .L_286)
	.align		4
.L_286:
        /*05ec*/ 	.word	index@(_ZN7cutlass13device_kernelIN5flash11enable_sm90INS1_16FlashAttnFwdSm90INS1_25CollectiveMainloopFwdSm90ILi2EN4cute5tupleIJNS5_1CILi1EEES8_S8_EEENS6_IJNS7_ILi128EEENS7_ILi96EEENS7_ILi64EEEEEELi256ENS_10bfloat16_tEfNS_4arch4Sm90ELb0ELb0ELb1ELb1ELb0ELb1ELb0ELb1ELb0ELb0ELb0ELb0EEENS1_21CollectiveEpilogueFwdINS6_IJSA_NS7_ILi256EEESB_EEES9_SE_SG_Li256ELb1ELb0ELb0ELb0EEENS1_36VarlenDynamicPersistentTileSchedulerILi128ELi96ELi256ELi32ELb0ELb0ELb1ELb0ELb1ELb1EEEEEEEEEvNT_6ParamsE)
        /*05f0*/ 	.word	0x00000038


	//----- nvinfo : EIATTR_MIN_STACK_SIZE
	.align		4
.L_287:
        /*05f4*/ 	.byte	0x04, 0x12
        /*05f6*/ 	.short	(.L_289 - .L_288)
	.align		4
.L_288:
        /*05f8*/ 	.word	index@(_ZN7cutlass13device_kernelIN5flash11enable_sm90INS1_16FlashAttnFwdSm90INS1_25CollectiveMainloopFwdSm90ILi2EN4cute5tupleIJNS5_1CILi1EEES8_S8_EEENS6_IJNS7_ILi128EEENS7_ILi96EEENS7_ILi64EEEEEELi256ENS_10bfloat16_tEfNS_4arch4Sm90ELb0ELb0ELb1ELb1ELb0ELb0ELb1ELb1ELb0ELb0ELb0ELb0EEENS1_21CollectiveEpilogueFwdINS6_IJSA_NS7_ILi256EEESB_EEES9_SE_SG_Li256ELb1ELb0ELb0ELb0EEENS1_36VarlenDynamicPersistentTileSchedulerILi128ELi96ELi256ELi32ELb0ELb0ELb1ELb0ELb1ELb1EEEEEEEEEvNT_6ParamsE)
        /*05fc*/ 	.word	0x00000030


	//----- nvinfo : EIATTR_MIN_STACK_SIZE
	.align		4
.L_289:
        /*0600*/ 	.byte	0x04, 0x12
        /*0602*/ 	.short	(.L_291 - .L_290)
	.align		4
.L_290:
        /*0604*/ 	.word	index@(_ZN7cutlass13device_kernelIN5flash11enable_sm90INS1_16FlashAttnFwdSm90INS1_25CollectiveMainloopFwdSm90ILi2EN4cute5tupleIJNS5_1CILi1EEES8_S8_EEENS6_IJNS7_ILi128EEENS7_ILi96EEENS7_ILi64EEEEEELi256ENS_10bfloat16_tEfNS_4arch4Sm90ELb0ELb0ELb1ELb1ELb0ELb1ELb1ELb1ELb0ELb0ELb0ELb0EEENS1_21CollectiveEpilogueFwdINS6_IJSA_NS7_ILi256EEESB_EEES9_SE_SG_Li256ELb1ELb0ELb0ELb0EEENS1_36VarlenDynamicPersistentTileSchedulerILi128ELi96ELi256ELi32ELb0ELb0ELb1ELb0ELb1ELb1EEEEEEEEEvNT_6ParamsE)
        /*0608*/ 	.word	0x000000a0


	//----- nvinfo : EIATTR_MIN_STACK_SIZE
	.align		4
.L_291:
        /*060c*/ 	.byte	0x04, 0x12
        /*060e*/ 	.short	(.L_293 - .L_292)
	.align		4
.L_292:
        /*0610*/ 	.word	index@(_ZN7cutlass13device_kernelIN5flash11enable_sm90INS1_16FlashAttnFwdSm90INS1_25CollectiveMainloopFwdSm90ILi2EN4cute5tupleIJNS5_1CILi1EEES8_S8_EEENS6_IJNS7_ILi128EEENS7_ILi96EEENS7_ILi64EEEEEELi256ENS_10bfloat16_tEfNS_4arch4Sm90ELb0ELb1ELb1ELb0ELb0ELb0ELb0ELb1ELb0ELb0ELb0ELb0EEENS1_21CollectiveEpilogueFwdINS6_IJSA_NS7_ILi256EEESB_EEES9_SE_SG_Li256ELb0ELb0ELb0ELb0EEENS1_30DynamicPersistentTileSchedulerILi256ELi32ELb0ELb0ELb1EEEEEEEEEvNT_6ParamsE)
        /*0614*/ 	.word	0x00000000


	//----- nvinfo : EIATTR_MIN_STACK_SIZE
	.align		4
.L_293:
        /*0618*/ 	.byte	0x04, 0x12
        /*061a*/ 	.short	(.L_295 - .L_294)
	.align		4
.L_294:
        /*061c*/ 	.word	index@(_ZN7cutlass13device_kernelIN5flash11enable_sm90INS1_16FlashAttnFwdSm90INS1_25CollectiveMainloopFwdSm90ILi2EN4cute5tupleIJNS5_1CILi1EEES8_S8_EEENS6_IJNS7_ILi128EEENS7_ILi96EEENS7_ILi64EEEEEELi256ENS_10bfloat16_tEfNS_4arch4Sm90ELb0ELb1ELb1ELb0ELb0ELb0ELb1ELb1ELb0ELb0ELb0ELb0EEENS1_21CollectiveEpilogueFwdINS6_IJSA_NS7_ILi256EEESB_EEES9_SE_SG_Li256ELb0ELb0ELb0ELb0EEENS1_30DynamicPersistentTileSchedulerILi256ELi32ELb0ELb0ELb1EEEEEEEEEvNT_6ParamsE)
        /*0620*/ 	.word	0x00000480


	//----- nvinfo : EIATTR_MIN_STACK_SIZE
	.align		4
.L_295:
        /*0624*/ 	.byte	0x04, 0x12
        /*0626*/ 	.short	(.L_297 - .L_296)
	.align		4
.L_296:
        /*0628*/ 	.word	index@(_ZN7cutlass13device_kernelIN5flash11enable_sm90INS1_16FlashAttnFwdSm90INS1_25CollectiveMainloopFwdSm90ILi2EN4cute5tupleIJNS5_1CILi1EEES8_S8_EEENS6_IJNS7_ILi128EEENS7_ILi96EEENS7_ILi64EEEEEELi256ENS_10bfloat16_tEfNS_4arch4Sm90ELb0ELb1ELb1ELb1ELb0ELb0ELb0ELb1ELb0ELb0ELb0ELb0EEENS1_21CollectiveEpilogueFwdINS6_IJSA_NS7_ILi256EEESB_EEES9_SE_SG_Li256ELb1ELb0ELb0ELb0EEENS1_36VarlenDynamicPersistentTileSchedulerILi128ELi96ELi256ELi32ELb0ELb0ELb1ELb1ELb0ELb1EEEEEEEEEvNT_6ParamsE)
        /*062c*/ 	.word	0x00000020


	//----- nvinfo : EIATTR_MIN_STACK_SIZE
	.align		4
.L_297:
        /*0630*/ 	.byte	0x04, 0x12
        /*0632*/ 	.short	(.L_299 - .L_298)
	.align		4
.L_298:
        /*0634*/ 	.word	index@(_ZN7cutlass13device_kernelIN5flash11enable_sm90INS1_16FlashAttnFwdSm90INS1_25CollectiveMainloopFwdSm90ILi2EN4cute5tupleIJNS5_1CILi1EEES8_S8_EEENS6_IJNS7_ILi128EEENS7_ILi96EEENS7_ILi64EEEEEELi256ENS_10bfloat16_tEfNS_4arch4Sm90ELb0ELb1ELb1ELb1ELb0ELb1ELb0ELb1ELb0ELb0ELb0ELb0EEENS1_21CollectiveEpilogueFwdINS6_IJSA_NS7_ILi256EEESB_EEES9_SE_SG_Li256ELb1ELb0ELb0ELb0EEENS1_36VarlenDynamicPersistentTileSchedulerILi128ELi96ELi256ELi32ELb0ELb0ELb1ELb1ELb0ELb1EEEEEEEEEvNT_6ParamsE)
        /*0638*/ 	.word	0x00000030


	//----- nvinfo : EIATTR_MIN_STACK_SIZE
	.align		4
.L_299:
        /*063c*/ 	.byte	0x04, 0x12
        /*063e*/ 	.short	(.L_301 - .L_300)
	.align		4
.L_300:
        /*0640*/ 	.word	index@(_ZN7cutlass13device_kernelIN5flash11enable_sm90INS1_16FlashAttnFwdSm90INS1_25CollectiveMainloopFwdSm90ILi2EN4cute5tupleIJNS5_1CILi1EEES8_S8_EEENS6_IJNS7_ILi128EEENS7_ILi96EEENS7_ILi64EEEEEELi256ENS_10bfloat16_tEfNS_4arch4Sm90ELb0ELb1ELb1ELb1ELb0ELb0ELb1ELb1ELb0ELb0ELb0ELb0EEENS1_21CollectiveEpilogueFwdINS6_IJSA_NS7_ILi256EEESB_EEES9_SE_SG_Li256ELb1ELb0ELb0ELb0EEENS1_36VarlenDynamicPersistentTileSchedulerILi128ELi96ELi256ELi32ELb0ELb0ELb1ELb1ELb0ELb1EEEEEEEEEvNT_6ParamsE)
        /*0644*/ 	.word	0x00000490


	//----- nvinfo : EIATTR_MIN_STACK_SIZE
	.align		4
.L_301:
        /*0648*/ 	.byte	0x04, 0x12
        /*064a*/ 	.short	(.L_303 - .L_302)
	.align		4
.L_302:
        /*064c*/ 	.word	index@(_ZN7cutlass13device_kernelIN5flash11enable_sm90INS1_16FlashAttnFwdSm90INS1_25CollectiveMainloopFwdSm90ILi2EN4cute5tupleIJNS5_1CILi1EEES8_S8_EEENS6_IJNS7_ILi128EEENS7_ILi96EEENS7_ILi64EEEEEELi256ENS_10bfloat16_tEfNS_4arch4Sm90ELb0ELb1ELb1ELb1ELb0ELb1ELb1ELb1ELb0ELb0ELb0ELb0EEENS1_21CollectiveEpilogueFwdINS6_IJSA_NS7_ILi256EEESB_EEES9_SE_SG_Li256ELb1ELb0ELb0ELb0EEENS1_36VarlenDynamicPersistentTileSchedulerILi128ELi96ELi256ELi32ELb0ELb0ELb1ELb1ELb0ELb1EEEEEEEEEvNT_6ParamsE)
        /*0650*/ 	.word	0x000004a0


	//----- nvinfo : EIATTR_MIN_STACK_SIZE
	.align		4
.L_303:
        /*0654*/ 	.byte	0x04, 0x12
        /*0656*/ 	.short	(.L_305 - .L_304)
	.align		4
.L_304:
        /*0658*/ 	.word	index@(_ZN7cutlass13device_kernelIN5flash11enable_sm90INS1_16FlashAttnFwdSm90INS1_25CollectiveMainloopFwdSm90ILi2EN4cute5tupleIJNS5_1CILi1EEES8_S8_EEENS6_IJNS7_ILi128EEENS7_ILi96EEENS7_ILi64EEEEEELi256ENS_10bfloat16_tEfNS_4arch4Sm90ELb1ELb0ELb1ELb0ELb0ELb0ELb0ELb1ELb0ELb0ELb0ELb0EEENS1_21CollectiveEpilogueFwdINS6_IJSA_NS7_ILi256EEESB_EEES9_SE_SG_Li256ELb0ELb0ELb0ELb0EEENS1_30DynamicPersistentTileSchedulerILi256ELi32ELb0ELb0ELb1EEEEEEEEEvNT_6ParamsE)
        /*065c*/ 	.word	0x00000000


	//----- nvinfo : EIATTR_MIN_STACK_SIZE
	.align		4
.L_305:
        /*0660*/ 	.byte	0x04, 0x12
        /*0662*/ 	.short	(.L_307 - .L_306)
	.align		4
.L_306:
        /*0664*/ 	.word	index@(_ZN7cutlass13device_kernelIN5flash11enable_sm90INS1_16FlashAttnFwdSm90INS1_25CollectiveMainloopFwdSm90ILi2EN4cute5tupleIJNS5_1CILi1EEES8_S8_EEENS6_IJNS7_ILi128EEENS7_ILi96EEENS7_ILi64EEEEEELi256ENS_10bfloat16_tEfNS_4arch4Sm90ELb1ELb0ELb1ELb0ELb0ELb0ELb1ELb1ELb0ELb0ELb0ELb0EEENS1_21CollectiveEpilogueFwdINS6_IJSA_NS7_ILi256EEESB_EEES9_SE_SG_Li256ELb0ELb0ELb0ELb0EEENS1_30DynamicPersistentTileSchedulerILi256ELi32ELb0ELb0ELb1EEEEEEEEEvNT_6ParamsE)
        /*0668*/ 	.word	0x00000010


	//----- nvinfo : EIATTR_MIN_STACK_SIZE
	.align		4
.L_307:
        /*066c*/ 	.byte	0x04, 0x12
        /*066e*/ 	.short	(.L_309 - .L_308)
	.align		4
.L_308:
        /*0670*/ 	.word	index@(_ZN7cutlass13device_kernelIN5flash11enable_sm90INS1_16FlashAttnFwdSm90INS1_25CollectiveMainloopFwdSm90ILi2EN4cute5tupleIJNS5_1CILi1EEES8_S8_EEENS6_IJNS7_ILi128EEENS7_ILi96EEENS7_ILi64EEEEEELi256ENS_10bfloat16_tEfNS_4arch4Sm90ELb1ELb0ELb1ELb1ELb0ELb0ELb0ELb1ELb0ELb0ELb0ELb0EEENS1_21CollectiveEpilogueFwdINS6_IJSA_NS7_ILi256EEESB_EEES9_SE_SG_Li256ELb1ELb0ELb0ELb0EEENS1_36VarlenDynamicPersistentTileSchedulerILi128ELi96ELi256ELi32ELb0ELb0ELb1ELb1ELb1ELb1EEEEEEEEEvNT_6ParamsE)
        /*0674*/ 	.word	0x00000028


	//----- nvinfo : EIATTR_MIN_STACK_SIZE
	.align		4
.L_309:
        /*0678*/ 	.byte	0x04, 0x12
        /*067a*/ 	.short	(.L_311 - .L_310)
	.align		4
.L_310:
        /*067c*/ 	.word	index@(_ZN7cutlass13device_kernelIN5flash11enable_sm90INS1_16FlashAttnFwdSm90INS1_25CollectiveMainloopFwdSm90ILi2EN4cute5tupleIJNS5_1CILi1EEES8_S8_EEENS6_IJNS7_ILi128EEENS7_ILi96EEENS7_ILi64EEEEEELi256ENS_10bfloat16_tEfNS_4arch4Sm90ELb1ELb0ELb1ELb1ELb0ELb1ELb0ELb1ELb0ELb0ELb0ELb0EEENS1_21CollectiveEpilogueFwdINS6_IJSA_NS7_ILi256EEESB_EEES9_SE_SG_Li256ELb1ELb0ELb0ELb0EEENS1_36VarlenDynamicPersistentTileSchedulerILi128ELi96ELi256ELi32ELb0ELb0ELb1ELb1ELb1ELb1EEEEEEEEEvNT_6ParamsE)
        /*0680*/ 	.word	0x00000030


	//----- nvinfo : EIATTR_MIN_STACK_SIZE
	.align		4
.L_311:
        /*0684*/ 	.byte	0x04, 0x12
        /*0686*/ 	.short	(.L_313 - .L_312)
	.align		4
.L_312:
        /*0688*/ 	.word	index@(_ZN7cutlass13device_kernelIN5flash11enable_sm90INS1_16FlashAttnFwdSm90INS1_25CollectiveMainloopFwdSm90ILi2EN4cute5tupleIJNS5_1CILi1EEES8_S8_EEENS6_IJNS7_ILi128EEENS7_ILi96EEENS7_ILi64EEEEEELi256ENS_10bfloat16_tEfNS_4arch4Sm90ELb1ELb0ELb1ELb1ELb0ELb0ELb1ELb1ELb0ELb0ELb0ELb0EEENS1_21CollectiveEpilogueFwdINS6_IJSA_NS7_ILi256EEESB_EEES9_SE_SG_Li256ELb1ELb0ELb0ELb0EEENS1_36VarlenDynamicPersistentTileSchedulerILi128ELi96ELi256ELi32ELb0ELb0ELb1ELb1ELb1ELb1EEEEEEEEEvNT_6ParamsE)
        /*068c*/ 	.word	0x00000028


	//----- nvinfo : EIATTR_MIN_STACK_SIZE
	.align		4
.L_313:
        /*0690*/ 	.byte	0x04, 0x12
        /*0692*/ 	.short	(.L_315 - .L_314)
	.align		4
.L_314:
        /*0694*/ 	.word	index@(_ZN7cutlass13device_kernelIN5flash11enable_sm90INS1_16FlashAttnFwdSm90INS1_25CollectiveMainloopFwdSm90ILi2EN4cute5tupleIJNS5_1CILi1EEES8_S8_EEENS6_IJNS7_ILi128EEENS7_ILi96EEENS7_ILi64EEEEEELi256ENS_10bfloat16_tEfNS_4arch4Sm90ELb1ELb0ELb1ELb1ELb0ELb1ELb1ELb1ELb0ELb0ELb0ELb0EEENS1_21CollectiveEpilogueFwdINS6_IJSA_NS7_ILi256EEESB_EEES9_SE_SG_Li256ELb1ELb0ELb0ELb0EEENS1_36VarlenDynamicPersistentTileSchedulerILi128ELi96ELi256ELi32ELb0ELb0ELb1ELb1ELb1ELb1EEEEEEEEEvNT_6ParamsE)
        /*0698*/ 	.word	0x00000078
.L_315:


//--------------------- .nv.compat                --------------------------
	.section	.nv.compat,"",@"SHT_CUDA_COMPAT_INFO"
	.align	4
        /*0000*/ 	.byte	0x02, 0x09, 0x01, 0x00, 0x02, 0x02, 0x04, 0x00, 0x02, 0x05, 0x05, 0x00, 0x03, 0x07, 0x01, 0x01
        /*0010*/ 	.byte	0x02, 0x03, 0x01, 0x00, 0x02, 0x06, 0x01, 0x00, 0x04, 0x0b, 0x08, 0x00, 0x00, 0x00, 0x00, 0x00
        /*0020*/ 	.byte	0x00, 0x00, 0x00, 0x00


//--------------------- .nv.info._ZN7cutlass13device_kernelIN5flash11enable_sm90INS1_16FlashAttnFwdSm90INS1_25CollectiveMainloopFwdSm90ILi2EN4cute5tupleIJNS5_1CILi1EEES8_S8_EEENS6_IJNS7_ILi128EEESA_NS7_ILi192EEEEEELi128ENS_10bfloat16_tEfNS_4arch4Sm90ELb0ELb0ELb1ELb0ELb0ELb0ELb0ELb1ELb1ELb0ELb0ELb0EEENS1_21CollectiveEpilogueFwdINS6_IJSA_SA_SA_EEES9_SD_SF_Li256ELb0ELb0ELb0ELb0EEENS1_29StaticPersistentTileSchedulerILb0EEEEEEEEEvNT_6ParamsE --------------------------
	.section	.nv.info._ZN7cutlass13device_kernelIN5flash11enable_sm90INS1_16FlashAttnFwdSm90INS1_25CollectiveMainloopFwdSm90ILi2EN4cute5tupleIJNS5_1CILi1EEES8_S8_EEENS6_IJNS7_ILi128EEESA_NS7_ILi192EEEEEELi128ENS_10bfloat16_tEfNS_4arch4Sm90ELb0ELb0ELb1ELb0ELb0ELb0ELb0ELb1ELb1ELb0ELb0ELb0EEENS1_21CollectiveEpilogueFwdINS6_IJSA_SA_SA_EEES9_SD_SF_Li256ELb0ELb0ELb0ELb0EEENS1_29StaticPersistentTileSchedulerILb0EEEEEEEEEvNT_6ParamsE,"",@"SHT_CUDA_INFO"
	.sectionflags	@""
	.align	4


	//----- nvinfo : EIATTR_CUDA_API_VERSION
	.align		4
        /*0000*/ 	.byte	0x04, 0x37
        /*0002*/ 	.short	(.L_317 - .L_316)
.L_316:
        /*0004*/ 	.word	0x00000082


	//----- nvinfo : EIATTR_KPARAM_INFO
	.align		4
.L_317:
        /*0008*/ 	.byte	0x04, 0x17
        /*000a*/ 	.short	(.L_319 - .L_318)
.L_318:
        /*000c*/ 	.word	0x00000000
        /*0010*/ 	.short	0x0000
        /*0012*/ 	.short	0x0070
        /*0014*/ 	.byte	0x00, 0xf0, 0x01, 0x2e


	//----- nvinfo : EIATTR_SPARSE_MMA_MASK
	.align		4
.L_319:
        /*0018*/ 	.byte	0x03, 0x50
        /*001a*/ 	.short	0x0000


	//----- nvinfo : EIATTR_MAXREG_COUNT
	.align		4
        /*001c*/ 	.byte	0x03, 0x1b
        /*001e*/ 	.short	0x00a8


	//----- nvinfo : EIATTR_NUM_BARRIERS
	.align		4
        /*0020*/ 	.byte	0x02, 0x4c
        /*0022*/ 	.byte	0x09
	.zero		1


	//----- nvinfo : EIATTR_EXTERNS
	.align		4
        /*0024*/ 	.byte	0x04, 0x0f
        /*0026*/ 	.short	(.L_321 - .L_320)


	//   ....[0]....
	.align		4
.L_320:
        /*0028*/ 	.word	index@(__assertfail)


	//----- nvinfo : EIATTR_ANNOTATIONS
	.align		4
.L_321:
        /*002c*/ 	.byte	0x04, 0x55
        /*002e*/ 	.short	(.L_323 - .L_322)


	//   ....[0]....
.L_322:
        /*0030*/ 	.word	0x00000001
        /*0034*/ 	.byte	0x40, 0x09, 0x00, 0x00, 0x01, 0x00, 0x00, 0x00, 0x00, 0x0a, 0x00, 0x00, 0x01, 0x00, 0x00, 0x00
        /* <DEDUP_REMOVED lines=12> */
        /*0104*/ 	.byte	0x80, 0xaf, 0x00, 0x00, 0x01, 0x00, 0x00, 0x00, 0x20, 0xb1, 0x00, 0x00


	//----- nvinfo : EIATTR_MERCURY_ISA_VERSION
	.align		4
.L_323:
        /*0110*/ 	.byte	0x03, 0x5f
        /*0112*/ 	.short	0x0101


	//----- nvinfo : EIATTR_INT_WARP_WIDE_INSTR_OFFSETS
	.align		4
        /*0114*/ 	.byte	0x04, 0x31
        /*0116*/ 	.short	(.L_325 - .L_324)


	//   ....[0]....
.L_324:
        /*0118*/ 	.word	0x00000180


	//   ....[1]....
        /*011c*/ 	.word	0x000001b0


	//   ....[2]....
        /*0120*/ 	.word	0x00000240


	//   ....[3]....
        /*0124*/ 	.word	0x00008a30


	//   ....[4]....
        /*0128*/ 	.word	0x00008a60


	//   ....[5]....
        /*012c*/ 	.word	0x00008b30


	//   ....[6]....
        /*0130*/ 	.word	0x00008c00


	//----- nvinfo : EIATTR_COOP_GROUP_MASK_REGIDS
	.align		4
.L_325:
        /*0134*/ 	.byte	0x04, 0x29
        /*0136*/ 	.short	(.L_327 - .L_326)


	//   ....[0]....
.L_326:
        /*0138*/ 	.word	0xffffffff


	//   ....[1]....
        /*013c*/ 	.word	0xffffffff


	//   ....[2]....
        /*0140*/ 	.word	0xffffffff


	//   ....[3]....
        /*0144*/ 	.word	0xffffffff


	//   ....[4]....
        /*0148*/ 	.word	0xffffffff


	//   ....[5]....
        /*014c*/ 	.word	0xffffffff


	//   ....[6]....
        /*0150*/ 	.word	0xffffffff


	//   ....[7]....
        /*0154*/ 	.word	0xffffffff


	//   ....[8]....
        /*0158*/ 	.word	0xffffffff


	//   ....[9]....
        /*015c*/ 	.word	0xffffffff


	//   ....[10]....
        /*0160*/ 	.word	0xffffffff


	//   ....[11]....
        /*0164*/ 	.word	0xffffffff


	//   ....[12]....
        /*0168*/ 	.word	0xffffffff


	//   ....[13]....
        /*016c*/ 	.word	0xffffffff


	//   ....[14]....
        /*0170*/ 	.word	0xffffffff


	//   ....[15]....
        /*0174*/ 	.word	0xffffffff


	//   ....[16]....
        /*0178*/ 	.word	0xffffffff


	//   ....[17]....
        /*017c*/ 	.word	0xffffffff


	//   ....[18]....
        /*0180*/ 	.word	0xffffffff


	//   ....[19]....
        /*0184*/ 	.word	0xffffffff


	//   ....[20]....
        /*0188*/ 	.word	0xffffffff


	//   ....[21]....
        /*018c*/ 	.word	0xffffffff


	//   ....[22]....
        /*0190*/ 	.word	0xffffffff


	//   ....[23]....
        /*0194*/ 	.word	0x0500000f


	//   ....[24]....
        /*0198*/ 	.word	0x0500000f


	//----- nvinfo : EIATTR_COOP_GROUP_INSTR_OFFSETS
	.align		4
.L_327:
        /*019c*/ 	.byte	0x04, 0x28
        /*019e*/ 	.short	(.L_329 - .L_328)


	//   ....[0]....
.L_328:
        /*01a0*/ 	.word	0x00000060


	//   ....[1]....
        /*01a4*/ 	.word	0x00000190


	//   ....[2]....
        /*01a8*/ 	.word	0x00000250


	//   ....[3]....
        /*01ac*/ 	.word	0x000003c0


	//   ....[4]....
        /*01b0*/ 	.word	0x00000520


	//   ....[5]....
        /*01b4*/ 	.word	0x00000640


	//   ....[6]....
        /*01b8*/ 	.word	0x000007a0


	//   ....[7]....
        /*01bc*/ 	.word	0x00000d30


	//   ....[8]....
        /*01c0*/ 	.word	0x00002a50


	//   ....[9]....
        /*01c4*/ 	.word	0x00002ab0


	//   ....[10]....
        /*01c8*/ 	.word	0x000030c0


	//   ....[11]....
        /*01cc*/ 	.word	0x00003130


	//   ....[12]....
        /*01d0*/ 	.word	0x00005790


	//   ....[13]....
        /*01d4*/ 	.word	0x000057c0


	//   ....[14]....
        /*01d8*/ 	.word	0x00005aa0


	//   ....[15]....
        /*01dc*/ 	.word	0x00005b40


	//   ....[16]....
        /*01e0*/ 	.word	0x00006e10


	//   ....[17]....
        /*01e4*/ 	.word	0x00006e50


	//   ....[18]....
        /*01e8*/ 	.word	0x00006ff0


	//   ....[19]....
        /*01ec*/ 	.word	0x00007020


	//   ....[20]....
        /*01f0*/ 	.word	0x00007f30


	//   ....[21]....
        /*01f4*/ 	.word	0x000081e0


	//   ....[22]....
        /*01f8*/ 	.word	0x0000b0a0


	//   ....[23]....
        /*01fc*/ 	.word	0x0000b580


	//   ....[24]....
        /*0200*/ 	.word	0x0000ba20


	//----- nvinfo : EIATTR_REG_RECONFIG
	.align		4
.L_329:
        /*0204*/ 	.byte	0x01, 0x54
	.zero		2


	//----- nvinfo : EIATTR_SYSCALL_OFFSETS
	.align		4
        /*0208*/ 	.byte	0x04, 0x46
        /*020a*/ 	.short	(.L_331 - .L_330)


	//   ....[0]....
.L_330:
        /*020c*/ 	.word	0x00001090


	//   ....[1]....
        /*0210*/ 	.word	0x00008640


	//   ....[2]....
        /*0214*/ 	.word	0x00008780


	//   ....[3]....
        /*0218*/ 	.word	0x00008880


	//----- nvinfo : EIATTR_MBARRIER_INSTR_OFFSETS
	.align		4
.L_331:
        /*021c*/ 	.byte	0x04, 0x39
        /*021e*/ 	.short	(.L_333 - .L_332)


	//   ....[0]....
.L_332:
        /*0220*/ 	.word	0x00000270
        /*0224*/ 	.word	0x000000ff
        /*0228*/ 	.word	0x00034800
        /*022c*/ 	.short	0x0100
        /*022e*/ 	.byte	0x06
	.zero		1


	//   ....[1]....
        /*0230*/ 	.word	0x00000280
        /*0234*/ 	.word	0x000000ff
        /*0238*/ 	.word	0x00034820
        /*023c*/ 	.short	0x0100
        /*023e*/ 	.byte	0x06
	.zero		1


	//   ....[2]....
        /*0240*/ 	.word	0x00000370
        /*0244*/ 	.word	0x000000ff
        /*0248*/ 	.word	0x00034830
        /*024c*/ 	.short	0x0100
        /*024e*/ 	.byte	0x08
	.zero		1


	//   ....[3]....
        /*0250*/ 	.word	0x00000380
        /*0254*/ 	.word	0x000000ff
        /*0258*/ 	.word	0x00034840
        /*025c*/ 	.short	0x0100
        /*025e*/ 	.byte	0x08
	.zero		1


	//   ....[4]....
        /*0260*/ 	.word	0x00000390
        /*0264*/ 	.word	0x000000ff
        /*0268*/ 	.word	0x00034838
        /*026c*/ 	.short	0x0100
        /*026e*/ 	.byte	0x08
	.zero		1


	//   ....[5]....
        /*0270*/ 	.word	0x000003a0
        /*0274*/ 	.word	0x000000ff
        /*0278*/ 	.word	0x00034848
        /*027c*/ 	.short	0x0100
        /*027e*/ 	.byte	0x08
	.zero		1


	//   ....[6]....
        /*0280*/ 	.word	0x000004d0
        /*0284*/ 	.word	0x000000ff
        /*0288*/ 	.word	0x00034850
        /*028c*/ 	.short	0x0100
        /*028e*/ 	.byte	0x08
	.zero		1


	//   ....[7]....
        /*0290*/ 	.word	0x000004e0
        /*0294*/ 	.word	0x000000ff
        /*0298*/ 	.word	0x00034860
        /*029c*/ 	.short	0x0100
        /*029e*/ 	.byte	0x08
	.zero		1


	//   ....[8]....
        /*02a0*/ 	.word	0x000004f0
        /*02a4*/ 	.word	0x000000ff
        /*02a8*/ 	.word	0x00034858
        /*02ac*/ 	.short	0x0100
        /*02ae*/ 	.byte	0x08
	.zero		1


	//   ....[9]....
        /*02b0*/ 	.word	0x00000500
        /*02b4*/ 	.word	0x000000ff
        /*02b8*/ 	.word	0x00034868
        /*02bc*/ 	.short	0x0100
        /*02be*/ 	.byte	0x08
	.zero		1


	//   ....[10]....
        /*02c0*/ 	.word	0x000005f0
        /*02c4*/ 	.word	0x000000ff
        /*02c8*/ 	.word	0x00034870
        /*02cc*/ 	.short	0x0100
        /*02ce*/ 	.byte	0x06
	.zero		1


	//   ....[11]....
        /*02d0*/ 	.word	0x00000600
        /*02d4*/ 	.word	0x000000ff
        /*02d8*/ 	.word	0x00034880
        /*02dc*/ 	.short	0x0100
        /*02de*/ 	.byte	0x06
	.zero		1


	//   ....[12]....
        /*02e0*/ 	.word	0x00000610
        /*02e4*/ 	.word	0x000000ff
        /*02e8*/ 	.word	0x00034878
        /*02ec*/ 	.short	0x0100
        /*02ee*/ 	.byte	0x06
	.zero		1


	//   ....[13]....
        /*02f0*/ 	.word	0x00000620
        /*02f4*/ 	.word	0x000000ff
        /*02f8*/ 	.word	0x00034888
        /*02fc*/ 	.short	0x0100
        /*02fe*/ 	.byte	0x06
	.zero		1


	//   ....[14]....
        /*0300*/ 	.word	0x00000750
        /*0304*/ 	.word	0x000000ff
        /*0308*/ 	.word	0x00034890
        /*030c*/ 	.short	0x0100
        /*030e*/ 	.byte	0x08
	.zero		1


	//   ....[15]....
        /*0310*/ 	.word	0x00000760
        /*0314*/ 	.word	0x000000ff
        /*0318*/ 	.word	0x000348a0
        /*031c*/ 	.short	0x0100
        /*031e*/ 	.byte	0x08
	.zero		1


	//   ....[16]....
        /*0320*/ 	.word	0x00000770
        /*0324*/ 	.word	0x000000ff
        /*0328*/ 	.word	0x00034898
        /*032c*/ 	.short	0x0100
        /*032e*/ 	.byte	0x08
	.zero		1


	//   ....[17]....
        /*0330*/ 	.word	0x00000780
        /*0334*/ 	.word	0x000000ff
        /*0338*/ 	.word	0x000348a8
        /*033c*/ 	.short	0x0100
        /*033e*/ 	.byte	0x08
	.zero		1


	//   ....[18]....
        /*0340*/ 	.word	0x000008b0
        /*0344*/ 	.word	0x000000ff
        /*0348*/ 	.word	0x000348b0
        /*034c*/ 	.short	0x0100
        /*034e*/ 	.byte	0x08
	.zero		1


	//   ....[19]....
        /*0350*/ 	.word	0x000008c0
        /*0354*/ 	.word	0x000000ff
        /*0358*/ 	.word	0x000348c0
        /*035c*/ 	.short	0x0100
        /*035e*/ 	.byte	0x08
	.zero		1


	//   ....[20]....
        /*0360*/ 	.word	0x000008d0
        /*0364*/ 	.word	0x000000ff
        /*0368*/ 	.word	0x000348b8
        /*036c*/ 	.short	0x0100
        /*036e*/ 	.byte	0x08
	.zero		1


	//   ....[21]....
        /*0370*/ 	.word	0x000008e0
        /*0374*/ 	.word	0x000000ff
        /*0378*/ 	.word	0x000348c8
        /*037c*/ 	.short	0x0100
        /*037e*/ 	.byte	0x08
	.zero		1


	//   ....[22]....
        /*0380*/ 	.word	0x000010d0
        /*0384*/ 	.word	0x000000ff
        /*0388*/ 	.word	0x00034800
        /*038c*/ 	.short	0x010a
        /*038e*/ 	.byte	0x3c
	.zero		1


	//   ....[23]....
        /*0390*/ 	.word	0x00001150
        /*0394*/ 	.word	0x00000000
        /*0398*/ 	.word	0x00034830
        /*039c*/ 	.short	0x010a
        /*039e*/ 	.byte	0x3f
	.zero		1


	//   ....[24]....
        /*03a0*/ 	.word	0x000011d0
        /*03a4*/ 	.word	0x00000000
        /*03a8*/ 	.word	0x00034830
        /*03ac*/ 	.short	0x010a
        /*03ae*/ 	.byte	0x3f
	.zero		1


	//   ....[25]....
        /*03b0*/ 	.word	0x000020c0
        /*03b4*/ 	.word	0x00000000
        /*03b8*/ 	.word	0x00000000
        /*03bc*/ 	.short	0x0101
        /*03be*/ 	.byte	0x3f
	.zero		1


	//   ....[26]....
        /*03c0*/ 	.word	0x00004040
        /*03c4*/ 	.word	0x000000ff
        /*03c8*/ 	.word	0x00034830
        /*03cc*/ 	.short	0x010a
        /*03ce*/ 	.byte	0x07
	.zero		1


	//   ....[27]....
        /*03d0*/ 	.word	0x00004080
        /*03d4*/ 	.word	0x000000ff
        /*03d8*/ 	.word	0x00034830
        /*03dc*/ 	.short	0x010a
        /*03de*/ 	.byte	0x07
	.zero		1


	//   ....[28]....
        /*03e0*/ 	.word	0x00004980
        /*03e4*/ 	.word	0x000000ff
        /*03e8*/ 	.word	0x00034850
        /*03ec*/ 	.short	0x010a
        /*03ee*/ 	.byte	0x0b
	.zero		1


	//   ....[29]....
        /*03f0*/ 	.word	0x000049c0
        /*03f4*/ 	.word	0x000000ff
        /*03f8*/ 	.word	0x00034850
        /*03fc*/ 	.short	0x010a
        /*03fe*/ 	.byte	0x0b
	.zero		1


	//   ....[30]....
        /*0400*/ 	.word	0x000062f0
        /*0404*/ 	.word	0x00000009
        /*0408*/ 	.word	0x00000000
        /*040c*/ 	.short	0x0101
        /*040e*/ 	.byte	0x3f
	.zero		1


	//   ....[31]....
        /*0410*/ 	.word	0x00006350
        /*0414*/ 	.word	0x00000026
        /*0418*/ 	.word	0x00000000
        /*041c*/ 	.short	0x0101
        /*041e*/ 	.byte	0x3f
	.zero		1


	//   ....[32]....
        /*0420*/ 	.word	0x00006d80
        /*0424*/ 	.word	0x000000ff
        /*0428*/ 	.word	0x00034850
        /*042c*/ 	.short	0x010a
        /*042e*/ 	.byte	0x07
	.zero		1


	//   ....[33]....
        /*0430*/ 	.word	0x00006dc0
        /*0434*/ 	.word	0x000000ff
        /*0438*/ 	.word	0x00034850
        /*043c*/ 	.short	0x010a
        /*043e*/ 	.byte	0x07
	.zero		1


	//   ....[34]....
        /*0440*/ 	.word	0x000077a0
        /*0444*/ 	.word	0x00000009
        /*0448*/ 	.word	0x00000000
        /*044c*/ 	.short	0x0101
        /*044e*/ 	.byte	0x3f
	.zero		1


	//   ....[35]....
        /*0450*/ 	.word	0x000080e0
        /*0454*/ 	.word	0x000000ff
        /*0458*/ 	.word	0x00000000
        /*045c*/ 	.short	0x0101
        /*045e*/ 	.byte	0x06
	.zero		1


	//   ....[36]....
        /*0460*/ 	.word	0x00008f40
        /*0464*/ 	.word	0x00000006
        /*0468*/ 	.word	0x00034840
        /*046c*/ 	.short	0x010a
        /*046e*/ 	.byte	0x3f
	.zero		1


	//   ....[37]....
        /*0470*/ 	.word	0x000094a0
        /*0474*/ 	.word	0x00000009
        /*0478*/ 	.word	0x00034820
        /*047c*/ 	.short	0x010a
        /*047e*/ 	.byte	0x3f
	.zero		1


	//   ....[38]....
        /*0480*/ 	.word	0x00009780
        /*0484*/ 	.word	0x00000002
        /*0488*/ 	.word	0x00034840
        /*048c*/ 	.short	0x010a
        /*048e*/ 	.byte	0x3f
	.zero		1


	//   ....[39]....
        /*0490*/ 	.word	0x00009a40
        /*0494*/ 	.word	0x00000002
        /*0498*/ 	.word	0x00000060
        /*049c*/ 	.short	0x010a
        /*049e*/ 	.byte	0x3f
	.zero		1


	//   ....[40]....
        /*04a0*/ 	.word	0x00009f80
        /*04a4*/ 	.word	0x00000002
        /*04a8*/ 	.word	0x00034840
        /*04ac*/ 	.short	0x010a
        /*04ae*/ 	.byte	0x3f
	.zero		1


	//   ....[41]....
        /*04b0*/ 	.word	0x0000a240
        /*04b4*/ 	.word	0x00000002
        /*04b8*/ 	.word	0x00000060
        /*04bc*/ 	.short	0x010a
        /*04be*/ 	.byte	0x3f
	.zero		1


	//   ....[42]....
        /*04c0*/ 	.word	0x0000a6a0
        /*04c4*/ 	.word	0x00000002
        /*04c8*/ 	.word	0x00034840
        /*04cc*/ 	.short	0x010a
        /*04ce*/ 	.byte	0x3f
	.zero		1


	//   ....[43]....
        /*04d0*/ 	.word	0x0000a980
        /*04d4*/ 	.word	0x00000002
        /*04d8*/ 	.word	0x00000060
        /*04dc*/ 	.short	0x010a
        /*04de*/ 	.byte	0x3f
	.zero		1


	//   ....[44]....
        /*04e0*/ 	.word	0x0000acb0
        /*04e4*/ 	.word	0x00000003
        /*04e8*/ 	.word	0x00034860
        /*04ec*/ 	.short	0x010a
        /*04ee*/ 	.byte	0x3f
	.zero		1


	//   ....[45]....
        /*04f0*/ 	.word	0x0000b020
        /*04f4*/ 	.word	0x00000000
        /*04f8*/ 	.word	0x00034820
        /*04fc*/ 	.short	0x010a
        /*04fe*/ 	.byte	0x3f
	.zero		1


	//   ....[46]....
        /*0500*/ 	.word	0x0000b1c0
        /*0504*/ 	.word	0x00000006
        /*0508*/ 	.word	0x00000000
        /*050c*/ 	.short	0x010a
        /*050e*/ 	.byte	0x3f
	.zero		1


	//   ....[47]....
        /*0510*/ 	.word	0x0000b230
        /*0514*/ 	.word	0x00000003
        /*0518*/ 	.word	0x00000000
        /*051c*/ 	.short	0x010a
        /*051e*/ 	.byte	0x3f
	.zero		1


	//   ....[48]....
        /*0520*/ 	.word	0x0000b290
        /*0524*/ 	.word	0x00000010
        /*0528*/ 	.word	0x00000000
        /*052c*/ 	.short	0x010a
        /*052e*/ 	.byte	0x3f
	.zero		1


	//   ....[49]....
        /*0530*/ 	.word	0x0000b2c0
        /*0534*/ 	.word	0x00000003
        /*0538*/ 	.word	0x00000000
        /*053c*/ 	.short	0x010a
        /*053e*/ 	.byte	0x3f
	.zero		1


	//   ....[50]....
        /*0540*/ 	.word	0x0000b330
        /*0544*/ 	.word	0x00000003
        /*0548*/ 	.word	0x00034800
        /*054c*/ 	.short	0x010a
        /*054e*/ 	.byte	0x3f
	.zero		1


	//   ....[51]....
        /*0550*/ 	.word	0x0000b380
        /*0554*/ 	.word	0x00000000
        /*0558*/ 	.word	0x00034830
        /*055c*/ 	.short	0x010a
        /*055e*/ 	.byte	0x3f
	.zero		1


	//   ....[52]....
        /*0560*/ 	.word	0x0000b3e0
        /*0564*/ 	.word	0x0000000a
        /*0568*/ 	.word	0x00034830
        /*056c*/ 	.short	0x010a
        /*056e*/ 	.byte	0x3f
	.zero		1


	//   ....[53]....
        /*0570*/ 	.word	0x0000b440
        /*0574*/ 	.word	0x00000007
        /*0578*/ 	.word	0x00034850
        /*057c*/ 	.short	0x010a
        /*057e*/ 	.byte	0x3f
	.zero		1


	//   ....[54]....
        /*0580*/ 	.word	0x0000b4a0
        /*0584*/ 	.word	0x00000005
        /*0588*/ 	.word	0x00034850
        /*058c*/ 	.short	0x010a
        /*058e*/ 	.byte	0x3f
	.zero		1


	//   ....[55]....
        /*0590*/ 	.word	0x0000b640
        /*0594*/ 	.word	0x00000006
        /*0598*/ 	.word	0x00034840
        /*059c*/ 	.short	0x010a
        /*059e*/ 	.byte	0x3f
	.zero		1


	//   ....[56]....
        /*05a0*/ 	.word	0x0000b6c0
        /*05a4*/ 	.word	0x00000007
        /*05a8*/ 	.word	0x00034820
        /*05ac*/ 	.short	0x010a
        /*05ae*/ 	.byte	0x3f
	.zero		1


	//   ....[57]....
        /*05b0*/ 	.word	0x0000b710
        /*05b4*/ 	.word	0x00000002
        /*05b8*/ 	.word	0x00034840
        /*05bc*/ 	.short	0x010a
        /*05be*/ 	.byte	0x3f
	.zero		1


	//   ....[58]....
        /*05c0*/ 	.word	0x0000b760
        /*05c4*/ 	.word	0x00000002
        /*05c8*/ 	.word	0x00000060
        /*05cc*/ 	.short	0x010a
        /*05ce*/ 	.byte	0x3f
	.zero		1


	//   ....[59]....
        /*05d0*/ 	.word	0x0000b7b0
        /*05d4*/ 	.word	0x00000002
        /*05d8*/ 	.word	0x00034840
        /*05dc*/ 	.short	0x010a
        /*05de*/ 	.byte	0x3f
	.zero		1


	//   ....[60]....
        /*05e0*/ 	.word	0x0000b800
        /*05e4*/ 	.word	0x00000002
        /*05e8*/ 	.word	0x00000060
        /*05ec*/ 	.short	0x010a
        /*05ee*/ 	.byte	0x3f
	.zero		1


	//   ....[61]....
        /*05f0*/ 	.word	0x0000b850
        /*05f4*/ 	.word	0x00000002
        /*05f8*/ 	.word	0x00034840
        /*05fc*/ 	.short	0x010a
        /*05fe*/ 	.byte	0x3f
	.zero		1


	//   ....[62]....
        /*0600*/ 	.word	0x0000b8a0
        /*0604*/ 	.word	0x00000002
        /*0608*/ 	.word	0x00000060
        /*060c*/ 	.short	0x010a
        /*060e*/ 	.byte	0x3f
	.zero		1


	//   ....[63]....
        /*0610*/ 	.word	0x0000b8f0
        /*0614*/ 	.word	0x00000003
        /*0618*/ 	.word	0x00034860
        /*061c*/ 	.short	0x010a
        /*061e*/ 	.byte	0x3f
	.zero		1


	//   ....[64]....
        /*0620*/ 	.word	0x0000b940
        /*0624*/ 	.word	0x00000000
        /*0628*/ 	.word	0x00034820
        /*062c*/ 	.short	0x010a
        /*062e*/ 	.byte	0x3f
	.zero		1


	//   ....[65]....
        /*0630*/ 	.word	0x0000bae0
        /*0634*/ 	.word	0x00000006
        /*0638*/ 	.word	0x00000000
        /*063c*/ 	.short	0x010a
        /*063e*/ 	.byte	0x3f
	.zero		1


	//   ....[66]....
        /*0640*/ 	.word	0x0000bb30
        /*0644*/ 	.word	0x00000003
        /*0648*/ 	.word	0x00000000
        /*064c*/ 	.short	0x010a
        /*064e*/ 	.byte	0x3f
	.zero		1


	//   ....[67]....
        /*0650*/ 	.word	0x0000bb80
        /*0654*/ 	.word	0x00000010
        /*0658*/ 	.word	0x00000000
        /*065c*/ 	.short	0x010a
        /*065e*/ 	.byte	0x3f
	.zero		1


	//----- nvinfo : EIATTR_NUM_MBARRIERS
	.align		4
.L_333:
        /*0660*/ 	.byte	0x03, 0x38
        /*0662*/ 	.short	0x0016


	//----- nvinfo : EIATTR_EXIT_INSTR_OFFSETS
	.align		4
        /*0664*/ 	.byte	0x04, 0x1c
        /*0666*/ 	.short	(.L_335 - .L_334)


	//   ....[0]....
.L_334:
        /*0668*/ 	.word	0x000009f0


	//   ....[1]....
        /*066c*/ 	.word	0x000081a0


	//   ....[2]....
        /*0670*/ 	.word	0x00008200


	//   ....[3]....
        /*0674*/ 	.word	0x0000b310


	//----- nvinfo : EIATTR_MAX_THREADS
	.align		4
.L_335:
        /*0678*/ 	.byte	0x04, 0x05
        /*067a*/ 	.short	(.L_337 - .L_336)
.L_336:
        /*067c*/ 	.word	0x00000180
        /*0680*/ 	.word	0x00000001
        /*0684*/ 	.word	0x00000001


	//----- nvinfo : EIATTR_CRS_STACK_SIZE
	.align		4
.L_337:
        /*0688*/ 	.byte	0x04, 0x1e
        /*068a*/ 	.short	(.L_339 - .L_338)
.L_338:
        /*068c*/ 	.word	0x00000000


	//----- nvinfo : EIATTR_CBANK_PARAM_SIZE
	.align		4
.L_339:
        /*0690*/ 	.byte	0x03, 0x19
        /*0692*/ 	.short	0x0bf0


	//----- nvinfo : EIATTR_PARAM_CBANK
	.align		4
        /*0694*/ 	.byte	0x04, 0x0a
        /*0696*/ 	.short	(.L_341 - .L_340)
	.align		4
.L_340:
        /*0698*/ 	.word	index@(.nv.constant0._ZN7cutlass13device_kernelIN5flash11enable_sm90INS1_16FlashAttnFwdSm90INS1_25CollectiveMainloopFwdSm90ILi2EN4cute5tupleIJNS5_1CILi1EEES8_S8_EEENS6_IJNS7_ILi128EEESA_NS7_ILi192EEEEEELi128ENS_10bfloat16_tEfNS_4arch4Sm90ELb0ELb0ELb1ELb0ELb0ELb0ELb0ELb1ELb1ELb0ELb0ELb0EEENS1_21CollectiveEpilogueFwdINS6_IJSA_SA_SA_EEES9_SD_SF_Li256ELb0ELb0ELb0ELb0EEENS1_29StaticPersistentTileSchedulerILb0EEEEEEEEEvNT_6ParamsE)
        /*069c*/ 	.short	0x0210
        /*069e*/ 	.short	0x0bf0


	//----- nvinfo : EIATTR_SW_WAR
	.align		4
.L_341:
        /*06a0*/ 	.byte	0x04, 0x36
        /*06a2*/ 	.short	(.L_343 - .L_342)
.L_342:
        /*06a4*/ 	.word	0x00000008
.L_343:


//--------------------- .nv.info._ZN7cutlass13device_kernelIN5flash11enable_sm90INS1_16FlashAttnFwdSm90INS1_25CollectiveMainloopFwdSm90ILi2EN4cute5tupleIJNS5_1CILi2EEENS7_ILi1EEES9_EEENS6_IJNS7_ILi128EEESB_NS7_ILi192EEEEEELi128ENS_10bfloat16_tEfNS_4arch4Sm90ELb0ELb0ELb1ELb0ELb0ELb0ELb0ELb1ELb1ELb0ELb0ELb0EEENS1_21CollectiveEpilogueFwdINS6_IJSB_SB_SB_EEESA_SE_SG_Li256ELb0ELb0ELb0ELb0EEENS1_29StaticPersistentTileSchedulerILb0EEEEEEEEEvNT_6ParamsE --------------------------
	.section	.nv.info._ZN7cutlass13device_kernelIN5flash11enable_sm90INS1_16FlashAttnFwdSm90INS1_25CollectiveMainloopFwdSm90ILi2EN4cute5tupleIJNS5_1CILi2EEENS7_ILi1EEES9_EEENS6_IJNS7_ILi128EEESB_NS7_ILi192EEEEEELi128ENS_10bfloat16_tEfNS_4arch4Sm90ELb0ELb0ELb1ELb0ELb0ELb0ELb0ELb1ELb1ELb0ELb0ELb0EEENS1_21CollectiveEpilogueFwdINS6_IJSB_SB_SB_EEESA_SE_SG_Li256ELb0ELb0ELb0ELb0EEENS1_29StaticPersistentTileSchedulerILb0EEEEEEEEEvNT_6ParamsE,"",@"SHT_CUDA_INFO"
	.sectionflags	@""
	.align	4


	//----- nvinfo : EIATTR_CUDA_API_VERSION
	.align		4
        /*0000*/ 	.byte	0x04, 0x37
        /*0002*/ 	.short	(.L_345 - .L_344)
.L_344:
        /*0004*/ 	.word	0x00000082


	//----- nvinfo : EIATTR_KPARAM_INFO
	.align		4
.L_345:
        /*0008*/ 	.byte	0x04, 0x17
        /*000a*/ 	.short	(.L_347 - .L_346)
.L_346:
        /*000c*/ 	.word	0x00000000
        /*0010*/ 	.short	0x0000
        /*0012*/ 	.short	0x0070
        /*0014*/ 	.byte	0x00, 0xf0, 0x01, 0x2e


	//----- nvinfo : EIATTR_SPARSE_MMA_MASK
	.align		4
.L_347:
        /*0018*/ 	.byte	0x03, 0x50
        /*001a*/ 	.short	0x0000


	//----- nvinfo : EIATTR_MAXREG_COUNT
	.align		4
        /*001c*/ 	.byte	0x03, 0x1b
        /*001e*/ 	.short	0x00a8


	//----- nvinfo : EIATTR_NUM_BARRIERS
	.align		4
        /*0020*/ 	.byte	0x02, 0x4c
        /*0022*/ 	.byte	0x09
	.zero		1


	//----- nvinfo : EIATTR_EXTERNS
	.align		4
        /*0024*/ 	.byte	0x04, 0x0f
        /*0026*/ 	.short	(.L_349 - .L_348)


	//   ....[0]....
	.align		4
.L_348:
        /*0028*/ 	.word	index@(__assertfail)


	//----- nvinfo : EIATTR_ANNOTATIONS
	.align		4
.L_349:
        /*002c*/ 	.byte	0x04, 0x55
        /*002e*/ 	.short	(.L_351 - .L_350)


	//   ....[0]....
.L_350:
        /* <DEDUP_REMOVED lines=19> */
        /*0154*/ 	.byte	0xb0, 0xb5, 0x00, 0x00


	//----- nvinfo : EIATTR_MERCURY_ISA_VERSION
	.align		4
.L_351:
        /*0158*/ 	.byte	0x03, 0x5f
        /*015a*/ 	.short	0x0101


	//----- nvinfo : EIATTR_INT_WARP_WIDE_INSTR_OFFSETS
	.align		4
        /*015c*/ 	.byte	0x04, 0x31
        /*015e*/ 	.short	(.L_353 - .L_352)


	//   ....[0]....
.L_352:
        /*0160*/ 	.word	0x00000190


	//   ....[1]....
        /*0164*/ 	.word	0x000001d0


	//   ....[2]....
        /*0168*/ 	.word	0x00000240


	//   ....[3]....
        /*016c*/ 	.word	0x00008c70


	//   ....[4]....
        /*0170*/ 	.word	0x00008cc0


	//   ....[5]....
        /*0174*/ 	.word	0x00008da0


	//   ....[6]....
        /*0178*/ 	.word	0x00008e80


	//----- nvinfo : EIATTR_COOP_GROUP_MASK_REGIDS
	.align		4
.L_353:
        /*017c*/ 	.byte	0x04, 0x29
        /*017e*/ 	.short	(.L_355 - .L_354)


	//   ....[0]....
.L_354:
        /*0180*/ 	.word	0xffffffff


	//   ....[1]....
        /*0184*/ 	.word	0xffffffff


	//   ....[2]....
        /*0188*/ 	.word	0xffffffff


	//   ....[3]....
        /*018c*/ 	.word	0xffffffff


	//   ....[4]....
        /*0190*/ 	.word	0xffffffff


	//   ....[5]....
        /*0194*/ 	.word	0xffffffff


	//   ....[6]....
        /*0198*/ 	.word	0xffffffff


	//   ....[7]....
        /*019c*/ 	.word	0xffffffff


	//   ....[8]....
        /*01a0*/ 	.word	0xffffffff


	//   ....[9]....
        /*01a4*/ 	.word	0xffffffff


	//   ....[10]....
        /*01a8*/ 	.word	0xffffffff


	//   ....[11]....
        /*01ac*/ 	.word	0xffffffff


	//   ....[12]....
        /*01b0*/ 	.word	0xffffffff


	//   ....[13]....
        /*01b4*/ 	.word	0xffffffff


	//   ....[14]....
        /*01b8*/ 	.word	0xffffffff


	//   ....[15]....
        /*01bc*/ 	.word	0xffffffff


	//   ....[16]....
        /*01c0*/ 	.word	0xffffffff


	//   ....[17]....
        /*01c4*/ 	.word	0xffffffff


	//   ....[18]....
        /*01c8*/ 	.word	0xffffffff


	//   ....[19]....
        /*01cc*/ 	.word	0xffffffff


	//   ....[20]....
        /*01d0*/ 	.word	0xffffffff


	//   ....[21]....
        /*01d4*/ 	.word	0xffffffff


	//   ....[22]....
        /*01d8*/ 	.word	0xffffffff


	//   ....[23]....
        /*01dc*/ 	.word	0xffffffff


	//   ....[24]....
        /*01e0*/ 	.word	0x0500000f


	//   ....[25]....
        /*01e4*/ 	.word	0x0500000f


	//----- nvinfo : EIATTR_COOP_GROUP_INSTR_OFFSETS
	.align		4
.L_355:
        /*01e8*/ 	.byte	0x04, 0x28
        /*01ea*/ 	.short	(.L_357 - .L_356)


	//   ....[0]....
.L_356:
        /*01ec*/ 	.word	0x00000060


	//   ....[1]....
        /*01f0*/ 	.word	0x000001a0


	//   ....[2]....
        /*01f4*/ 	.word	0x000001f0


	//   ....[3]....
        /*01f8*/ 	.word	0x00000430


	//   ....[4]....
        /*01fc*/ 	.word	0x00000660


	//   ....[5]....
        /*0200*/ 	.word	0x00000890


	//   ....[6]....
        /*0204*/ 	.word	0x00000b20


	//   ....[7]....
        /*0208*/ 	.word	0x00000e30


	//   ....[8]....
        /*020c*/ 	.word	0x000012e0


	//   ....[9]....
        /*0210*/ 	.word	0x00002d80


	//   ....[10]....
        /*0214*/ 	.word	0x00002dd0


	//   ....[11]....
        /*0218*/ 	.word	0x00003430


	//   ....[12]....
        /*021c*/ 	.word	0x000034a0


	//   ....[13]....
        /*0220*/ 	.word	0x00005aa0


	//   ....[14]....
        /*0224*/ 	.word	0x00005ae0


	//   ....[15]....
        /*0228*/ 	.word	0x00005b00


	//   ....[16]....
        /*022c*/ 	.word	0x00005b20


	//   ....[17]....
        /*0230*/ 	.word	0x00006fe0


	//   ....[18]....
        /*0234*/ 	.word	0x00007010


	//   ....[19]....
        /*0238*/ 	.word	0x000070d0


	//   ....[20]....
        /*023c*/ 	.word	0x000070e0


	//   ....[21]....
        /*0240*/ 	.word	0x00007f40


	//   ....[22]....
        /*0244*/ 	.word	0x00008390


	//   ....[23]....
        /*0248*/ 	.word	0x0000b530


	//   ....[24]....
        /*024c*/ 	.word	0x0000ba30


	//   ....[25]....
        /*0250*/ 	.word	0x0000bed0


	//----- nvinfo : EIATTR_REG_RECONFIG
	.align		4
.L_357:
        /*0254*/ 	.byte	0x01, 0x54
	.zero		2


	//----- nvinfo : EIATTR_SYSCALL_OFFSETS
	.align		4
        /*0258*/ 	.byte	0x04, 0x46
        /*025a*/ 	.short	(.L_359 - .L_358)


	//   ....[0]....
.L_358:
        /*025c*/ 	.word	0x00001640


	//   ....[1]....
        /*0260*/ 	.word	0x000088a0


	//   ....[2]....
        /*0264*/ 	.word	0x000089e0


	//   ....[3]....
        /*0268*/ 	.word	0x00008ae0


	//----- nvinfo : EIATTR_MBARRIER_INSTR_OFFSETS
	.align		4
.L_359:
        /*026c*/ 	.byte	0x04, 0x39
        /*026e*/ 	.short	(.L_361 - .L_360)


	//   ....[0]....
.L_360:
        /*0270*/ 	.word	0x000002d0
        /*0274*/ 	.word	0x000000ff
        /*0278*/ 	.word	0x00034800
        /*027c*/ 	.short	0x0100
        /*027e*/ 	.byte	0x08
	.zero		1


	//   ....[1]....
        /*0280*/ 	.word	0x000002e0
        /*0284*/ 	.word	0x000000ff
        /*0288*/ 	.word	0x00034820
        /*028c*/ 	.short	0x0100
        /*028e*/ 	.byte	0x08
	.zero		1


	//   ....[2]....
        /*0290*/ 	.word	0x000003d0
        /*0294*/ 	.word	0x000000ff
        /*0298*/ 	.word	0x00034830
        /*029c*/ 	.short	0x0100
        /*029e*/ 	.byte	0x08
	.zero		1


	//   ....[3]....
        /*02a0*/ 	.word	0x000003e0
        /*02a4*/ 	.word	0x000000ff
        /*02a8*/ 	.word	0x00034840
        /*02ac*/ 	.short	0x0100
        /*02ae*/ 	.byte	0x08
	.zero		1


	//   ....[4]....
        /*02b0*/ 	.word	0x000003f0
        /*02b4*/ 	.word	0x000000ff
        /*02b8*/ 	.word	0x00034838
        /*02bc*/ 	.short	0x0100
        /*02be*/ 	.byte	0x08
	.zero		1


	//   ....[5]....
        /*02c0*/ 	.word	0x00000400
        /*02c4*/ 	.word	0x000000ff
        /*02c8*/ 	.word	0x00034848
        /*02cc*/ 	.short	0x0100
        /*02ce*/ 	.byte	0x08
	.zero		1


	//   ....[6]....
        /*02d0*/ 	.word	0x00000610
        /*02d4*/ 	.word	0x000000ff
        /*02d8*/ 	.word	0x00034850
        /*02dc*/ 	.short	0x0100
        /*02de*/ 	.byte	0x08
	.zero		1


	//   ....[7]....
        /*02e0*/ 	.word	0x00000620
        /*02e4*/ 	.word	0x000000ff
        /*02e8*/ 	.word	0x00034860
        /*02ec*/ 	.short	0x0100
        /*02ee*/ 	.byte	0x08
	.zero		1


	//   ....[8]....
        /*02f0*/ 	.word	0x00000630
        /*02f4*/ 	.word	0x000000ff
        /*02f8*/ 	.word	0x00034858
        /*02fc*/ 	.short	0x0100
        /*02fe*/ 	.byte	0x08
	.zero		1


	//   ....[9]....
        /*0300*/ 	.word	0x00000640
        /*0304*/ 	.word	0x000000ff
        /*0308*/ 	.word	0x00034868
        /*030c*/ 	.short	0x0100
        /*030e*/ 	.byte	0x08
	.zero		1


	//   ....[10]....
        /*0310*/ 	.word	0x00000840
        /*0314*/ 	.word	0x000000ff
        /*0318*/ 	.word	0x00034870
        /*031c*/ 	.short	0x0100
        /*031e*/ 	.byte	0x08
	.zero		1


	//   ....[11]....
        /*0320*/ 	.word	0x00000850
        /*0324*/ 	.word	0x000000ff
        /*0328*/ 	.word	0x00034880
        /*032c*/ 	.short	0x0100
        /*032e*/ 	.byte	0x08
	.zero		1


	//   ....[12]....
        /*0330*/ 	.word	0x00000860
        /*0334*/ 	.word	0x000000ff
        /*0338*/ 	.word	0x00034878
        /*033c*/ 	.short	0x0100
        /*033e*/ 	.byte	0x08
	.zero		1


	//   ....[13]....
        /*0340*/ 	.word	0x00000870
        /*0344*/ 	.word	0x000000ff
        /*0348*/ 	.word	0x00034888
        /*034c*/ 	.short	0x0100
        /*034e*/ 	.byte	0x08
	.zero		1


	//   ....[14]....
        /*0350*/ 	.word	0x00000ad0
        /*0354*/ 	.word	0x000000ff
        /*0358*/ 	.word	0x00034890
        /*035c*/ 	.short	0x0100
        /*035e*/ 	.byte	0x08
	.zero		1


	//   ....[15]....
        /*0360*/ 	.word	0x00000ae0
        /*0364*/ 	.word	0x000000ff
        /*0368*/ 	.word	0x000348a0
        /*036c*/ 	.short	0x0100
        /*036e*/ 	.byte	0x08
	.zero		1


	//   ....[16]....
        /*0370*/ 	.word	0x00000af0
        /*0374*/ 	.word	0x000000ff
        /*0378*/ 	.word	0x00034898
        /*037c*/ 	.short	0x0100
        /*037e*/ 	.byte	0x08
	.zero		1


	//   ....[17]....
        /*0380*/ 	.word	0x00000b00
        /*0384*/ 	.word	0x000000ff
        /*0388*/ 	.word	0x000348a8
        /*038c*/ 	.short	0x0100
        /*038e*/ 	.byte	0x08
	.zero		1


	//   ....[18]....
        /*0390*/ 	.word	0x00000d80
        /*0394*/ 	.word	0x000000ff
        /*0398*/ 	.word	0x000348b0
        /*039c*/ 	.short	0x0100
        /*039e*/ 	.byte	0x08
	.zero		1


	//   ....[19]....
        /*03a0*/ 	.word	0x00000d90
        /*03a4*/ 	.word	0x000000ff
        /*03a8*/ 	.word	0x000348c0
        /*03ac*/ 	.short	0x0100
        /*03ae*/ 	.byte	0x08
	.zero		1


	//   ....[20]....
        /*03b0*/ 	.word	0x00000da0
        /*03b4*/ 	.word	0x000000ff
        /*03b8*/ 	.word	0x000348b8
        /*03bc*/ 	.short	0x0100
        /*03be*/ 	.byte	0x08
	.zero		1


	//   ....[21]....
        /*03c0*/ 	.word	0x00000db0
        /*03c4*/ 	.word	0x000000ff
        /*03c8*/ 	.word	0x000348c8
        /*03cc*/ 	.short	0x0100
        /*03ce*/ 	.byte	0x08
	.zero		1


	//   ....[22]....
        /*03d0*/ 	.word	0x00001680
        /*03d4*/ 	.word	0x000000ff
        /*03d8*/ 	.word	0x00034800
        /*03dc*/ 	.short	0x010a
        /*03de*/ 	.byte	0x3c
	.zero		1


	//   ....[23]....
        /*03e0*/ 	.word	0x00001720
        /*03e4*/ 	.word	0x00000000
        /*03e8*/ 	.word	0x00034830
        /*03ec*/ 	.short	0x010a
        /*03ee*/ 	.byte	0x3f
	.zero		1


	//   ....[24]....
        /*03f0*/ 	.word	0x00001760
        /*03f4*/ 	.word	0x00000000
        /*03f8*/ 	.word	0x00034830
        /*03fc*/ 	.short	0x010a
        /*03fe*/ 	.byte	0x3f
	.zero		1


	//   ....[25]....
        /*0400*/ 	.word	0x00003a00
        /*0404*/ 	.word	0x00000003
        /*0408*/ 	.word	0x00000000
        /*040c*/ 	.short	0x0101
        /*040e*/ 	.byte	0x3f
	.zero		1


	//   ....[26]....
        /*0410*/ 	.word	0x00004220
        /*0414*/ 	.word	0x000000ff
        /*0418*/ 	.word	0x00034830
        /*041c*/ 	.short	0x010a
        /*041e*/ 	.byte	0x07
	.zero		1


	//   ....[27]....
        /*0420*/ 	.word	0x00004260
        /*0424*/ 	.word	0x000000ff
        /*0428*/ 	.word	0x00034830
        /*042c*/ 	.short	0x010a
        /*042e*/ 	.byte	0x07
	.zero		1


	//   ....[28]....
        /*0430*/ 	.word	0x00004b60
        /*0434*/ 	.word	0x000000ff
        /*0438*/ 	.word	0x00034850
        /*043c*/ 	.short	0x010a
        /*043e*/ 	.byte	0x0a
	.zero		1


	//   ....[29]....
        /*0440*/ 	.word	0x00004ba0
        /*0444*/ 	.word	0x000000ff
        /*0448*/ 	.word	0x00034850
        /*044c*/ 	.short	0x010a
        /*044e*/ 	.byte	0x0a
	.zero		1


	//   ....[30]....
        /*0450*/ 	.word	0x00006640
        /*0454*/ 	.word	0x00000003
        /*0458*/ 	.word	0x00000000
        /*045c*/ 	.short	0x0101
        /*045e*/ 	.byte	0x3f
	.zero		1


	//   ....[31]....
        /*0460*/ 	.word	0x00006920
        /*0464*/ 	.word	0x0000000c
        /*0468*/ 	.word	0x00000000
        /*046c*/ 	.short	0x0101
        /*046e*/ 	.byte	0x3f
	.zero		1


	//   ....[32]....
        /*0470*/ 	.word	0x00006f50
        /*0474*/ 	.word	0x000000ff
        /*0478*/ 	.word	0x00034850
        /*047c*/ 	.short	0x010a
        /*047e*/ 	.byte	0x05
	.zero		1


	//   ....[33]....
        /*0480*/ 	.word	0x00006f90
        /*0484*/ 	.word	0x000000ff
        /*0488*/ 	.word	0x00034850
        /*048c*/ 	.short	0x010a
        /*048e*/ 	.byte	0x05
	.zero		1


	//   ....[34]....
        /*0490*/ 	.word	0x00007790
        /*0494*/ 	.word	0x00000004
        /*0498*/ 	.word	0x00000000
        /*049c*/ 	.short	0x0101
        /*049e*/ 	.byte	0x3f
	.zero		1


	//   ....[35]....
        /*04a0*/ 	.word	0x00008280
        /*04a4*/ 	.word	0x000000ff
        /*04a8*/ 	.word	0x00000000
        /*04ac*/ 	.short	0x0101
        /*04ae*/ 	.byte	0x07
	.zero		1


	//   ....[36]....
        /*04b0*/ 	.word	0x00008290
        /*04b4*/ 	.word	0x000000ff
        /*04b8*/ 	.word	0x00000000
        /*04bc*/ 	.short	0x0101
        /*04be*/ 	.byte	0x06
	.zero		1


	//   ....[37]....
        /*04c0*/ 	.word	0x00009210
        /*04c4*/ 	.word	0x00000005
        /*04c8*/ 	.word	0x00034840
        /*04cc*/ 	.short	0x010a
        /*04ce*/ 	.byte	0x3f
	.zero		1


	//   ....[38]....
        /*04d0*/ 	.word	0x000097d0
        /*04d4*/ 	.word	0x0000000a
        /*04d8*/ 	.word	0x00034820
        /*04dc*/ 	.short	0x010a
        /*04de*/ 	.byte	0x3f
	.zero		1


	//   ....[39]....
        /*04e0*/ 	.word	0x00009ac0
        /*04e4*/ 	.word	0x00000002
        /*04e8*/ 	.word	0x00034840
        /*04ec*/ 	.short	0x010a
        /*04ee*/ 	.byte	0x3f
	.zero		1


	//   ....[40]....
        /*04f0*/ 	.word	0x00009dc0
        /*04f4*/ 	.word	0x00000002
        /*04f8*/ 	.word	0x00034860
        /*04fc*/ 	.short	0x010a
        /*04fe*/ 	.byte	0x3f
	.zero		1


	//   ....[41]....
        /*0500*/ 	.word	0x0000a2f0
        /*0504*/ 	.word	0x00000002
        /*0508*/ 	.word	0x00034840
        /*050c*/ 	.short	0x010a
        /*050e*/ 	.byte	0x3f
	.zero		1


	//   ....[42]....
        /*0510*/ 	.word	0x0000a5f0
        /*0514*/ 	.word	0x00000002
        /*0518*/ 	.word	0x00034860
        /*051c*/ 	.short	0x010a
        /*051e*/ 	.byte	0x3f
	.zero		1


	//   ....[43]....
        /*0520*/ 	.word	0x0000aa90
        /*0524*/ 	.word	0x00000002
        /*0528*/ 	.word	0x00034840
        /*052c*/ 	.short	0x010a
        /*052e*/ 	.byte	0x3f
	.zero		1


	//   ....[44]....
        /*0530*/ 	.word	0x0000ad90
        /*0534*/ 	.word	0x00000002
        /*0538*/ 	.word	0x00034860
        /*053c*/ 	.short	0x010a
        /*053e*/ 	.byte	0x3f
	.zero		1


	//   ....[45]....
        /*0540*/ 	.word	0x0000b0d0
        /*0544*/ 	.word	0x00000003
        /*0548*/ 	.word	0x00034860
        /*054c*/ 	.short	0x010a
        /*054e*/ 	.byte	0x3f
	.zero		1


	//   ....[46]....
        /*0550*/ 	.word	0x0000b4b0
        /*0554*/ 	.word	0x00000000
        /*0558*/ 	.word	0x00034820
        /*055c*/ 	.short	0x010a
        /*055e*/ 	.byte	0x3f
	.zero		1


	//   ....[47]....
        /*0560*/ 	.word	0x0000b670
        /*0564*/ 	.word	0x00000006
        /*0568*/ 	.word	0x00000000
        /*056c*/ 	.short	0x010a
        /*056e*/ 	.byte	0x3f
	.zero		1


	//   ....[48]....
        /*0570*/ 	.word	0x0000b6e0
        /*0574*/ 	.word	0x00000003
        /*0578*/ 	.word	0x00000000
        /*057c*/ 	.short	0x010a
        /*057e*/ 	.byte	0x3f
	.zero		1


	//   ....[49]....
        /*0580*/ 	.word	0x0000b740
        /*0584*/ 	.word	0x00000010
        /*0588*/ 	.word	0x00000000
        /*058c*/ 	.short	0x010a
        /*058e*/ 	.byte	0x3f
	.zero		1


	//   ....[50]....
        /*0590*/ 	.word	0x0000b770
        /*0594*/ 	.word	0x00000003
        /*0598*/ 	.word	0x00000000
        /*059c*/ 	.short	0x010a
        /*059e*/ 	.byte	0x3f
	.zero		1


	//   ....[51]....
        /*05a0*/ 	.word	0x0000b7e0
        /*05a4*/ 	.word	0x00000003
        /*05a8*/ 	.word	0x00034800
        /*05ac*/ 	.short	0x010a
        /*05ae*/ 	.byte	0x3f
	.zero		1


	//   ....[52]....
        /*05b0*/ 	.word	0x0000b830
        /*05b4*/ 	.word	0x00000000
        /*05b8*/ 	.word	0x00034830
        /*05bc*/ 	.short	0x010a
        /*05be*/ 	.byte	0x3f
	.zero		1


	//   ....[53]....
        /*05c0*/ 	.word	0x0000b890
        /*05c4*/ 	.word	0x00000008
        /*05c8*/ 	.word	0x00034830
        /*05cc*/ 	.short	0x010a
        /*05ce*/ 	.byte	0x3f
	.zero		1


	//   ....[54]....
        /*05d0*/ 	.word	0x0000b8f0
        /*05d4*/ 	.word	0x00000007
        /*05d8*/ 	.word	0x00034850
        /*05dc*/ 	.short	0x010a
        /*05de*/ 	.byte	0x3f
	.zero		1


	//   ....[55]....
        /*05e0*/ 	.word	0x0000b950
        /*05e4*/ 	.word	0x00000005
        /*05e8*/ 	.word	0x00034850
        /*05ec*/ 	.short	0x010a
        /*05ee*/ 	.byte	0x3f
	.zero		1


	//   ....[56]....
        /*05f0*/ 	.word	0x0000baf0
        /*05f4*/ 	.word	0x00000005
        /*05f8*/ 	.word	0x00034840
        /*05fc*/ 	.short	0x010a
        /*05fe*/ 	.byte	0x3f
	.zero		1


	//   ....[57]....
        /*0600*/ 	.word	0x0000bb70
        /*0604*/ 	.word	0x00000007
        /*0608*/ 	.word	0x00034820
        /*060c*/ 	.short	0x010a
        /*060e*/ 	.byte	0x3f
	.zero		1


	//   ....[58]....
        /*0610*/ 	.word	0x0000bbc0
        /*0614*/ 	.word	0x00000002
        /*0618*/ 	.word	0x00034840
        /*061c*/ 	.short	0x010a
        /*061e*/ 	.byte	0x3f
	.zero		1


	//   ....[59]....
        /*0620*/ 	.word	0x0000bc10
        /*0624*/ 	.word	0x00000002
        /*0628*/ 	.word	0x00034860
        /*062c*/ 	.short	0x010a
        /*062e*/ 	.byte	0x3f
	.zero		1


	//   ....[60]....
        /*0630*/ 	.word	0x0000bc60
        /*0634*/ 	.word	0x00000002
        /*0638*/ 	.word	0x00034840
        /*063c*/ 	.short	0x010a
        /*063e*/ 	.byte	0x3f
	.zero		1


	//   ....[61]....
        /*0640*/ 	.word	0x0000bcb0
        /*0644*/ 	.word	0x00000002
        /*0648*/ 	.word	0x00034860
        /*064c*/ 	.short	0x010a
        /*064e*/ 	.byte	0x3f
	.zero		1


	//   ....[62]....
        /*0650*/ 	.word	0x0000bd00
        /*0654*/ 	.word	0x00000002
        /*0658*/ 	.word	0x00034840
        /*065c*/ 	.short	0x010a
        /*065e*/ 	.byte	0x3f
	.zero		1


	//   ....[63]....
        /*0660*/ 	.word	0x0000bd50
        /*0664*/ 	.word	0x00000002
        /*0668*/ 	.word	0x00034860
        /*066c*/ 	.short	0x010a
        /*066e*/ 	.byte	0x3f
	.zero		1


	//   ....[64]....
        /*0670*/ 	.word	0x0000bda0
        /*0674*/ 	.word	0x00000003
        /*0678*/ 	.word	0x00034860
        /*067c*/ 	.short	0x010a
        /*067e*/ 	.byte	0x3f
	.zero		1


	//   ....[65]....
        /*0680*/ 	.word	0x0000bdf0
        /*0684*/ 	.word	0x00000000
        /*0688*/ 	.word	0x00034820
        /*068c*/ 	.short	0x010a
        /*068e*/ 	.byte	0x3f
	.zero		1


	//   ....[66]....
        /*0690*/ 	.word	0x0000bf90
        /*0694*/ 	.word	0x00000006
        /*0698*/ 	.word	0x00000000
        /*069c*/ 	.short	0x010a
        /*069e*/ 	.byte	0x3f
	.zero		1


	//   ....[67]....
        /*06a0*/ 	.word	0x0000bfe0
        /*06a4*/ 	.word	0x00000003
        /*06a8*/ 	.word	0x00000000
        /*06ac*/ 	.short	0x010a
        /*06ae*/ 	.byte	0x3f
	.zero		1


	//   ....[68]....
        /*06b0*/ 	.word	0x0000c030
        /*06b4*/ 	.word	0x00000010
        /*06b8*/ 	.word	0x00000000
        /*06bc*/ 	.short	0x010a
        /*06be*/ 	.byte	0x3f
	.zero		1


	//----- nvinfo : EIATTR_NUM_MBARRIERS
	.align		4
.L_361:
        /*06c0*/ 	.byte	0x03, 0x38
        /*06c2*/ 	.short	0x0016


	//----- nvinfo : EIATTR_EXIT_INSTR_OFFSETS
	.align		4
        /*06c4*/ 	.byte	0x04, 0x1c
        /*06c6*/ 	.short	(.L_363 - .L_362)


	//   ....[0]....
.L_362:
        /*06c8*/ 	.word	0x00000f70


	//   ....[1]....
        /*06cc*/ 	.word	0x00008350


	//   ....[2]....
        /*06d0*/ 	.word	0x000083b0


	//   ....[3]....
        /*06d4*/ 	.word	0x0000b7c0


	//----- nvinfo : EIATTR_MAX_THREADS
	.align		4
.L_363:
        /*06d8*/ 	.byte	0x04, 0x05
        /*06da*/ 	.short	(.L_365 - .L_364)
.L_364:
        /*06dc*/ 	.word	0x00000180
        /*06e0*/ 	.word	0x00000001
        /*06e4*/ 	.word	0x00000001


	//----- nvinfo : EIATTR_CRS_STACK_SIZE
	.align		4
.L_365:
        /*06e8*/ 	.byte	0x04, 0x1e
        /*06ea*/ 	.short	(.L_367 - .L_366)
.L_366:
        /*06ec*/ 	.word	0x00000000


	//----- nvinfo : EIATTR_CBANK_PARAM_SIZE
	.align		4
.L_367:
        /*06f0*/ 	.byte	0x03, 0x19
        /*06f2*/ 	.short	0x0bf0


	//----- nvinfo : EIATTR_PARAM_CBANK
	.align		4
        /*06f4*/ 	.byte	0x04, 0x0a
        /*06f6*/ 	.short	(.L_369 - .L_368)
	.align		4
.L_368:
        /*06f8*/ 	.word	index@(.nv.constant0._ZN7cutlass13device_kernelIN5flash11enable_sm90INS1_16FlashAttnFwdSm90INS1_25CollectiveMainloopFwdSm90ILi2EN4cute5tupleIJNS5_1CILi2EEENS7_ILi1EEES9_EEENS6_IJNS7_ILi128EEESB_NS7_ILi192EEEEEELi128ENS_10bfloat16_tEfNS_4arch4Sm90ELb0ELb0ELb1ELb0ELb0ELb0ELb0ELb1ELb1ELb0ELb0ELb0EEENS1_21CollectiveEpilogueFwdINS6_IJSB_SB_SB_EEESA_SE_SG_Li256ELb0ELb0ELb0ELb0EEENS1_29StaticPersistentTileSchedulerILb0EEEEEEEEEvNT_6ParamsE)
        /*06fc*/ 	.short	0x0210
        /*06fe*/ 	.short	0x0bf0


	//----- nvinfo : EIATTR_SW_WAR
	.align		4
.L_369:
        /*0700*/ 	.byte	0x04, 0x36
        /*0702*/ 	.short	(.L_371 - .L_370)
.L_370:
        /*0704*/ 	.word	0x00000008
.L_371:


//--------------------- .nv.info._ZN7cutlass13device_kernelIN5flash11enable_sm90INS1_16FlashAttnFwdSm90INS1_25CollectiveMainloopFwdSm90ILi2EN4cute5tupleIJNS5_1CILi1EEES8_S8_EEENS6_IJNS7_ILi128EEESA_NS7_ILi192EEEEEELi128ENS_10bfloat16_tEfNS_4arch4Sm90ELb0ELb0ELb1ELb1ELb0ELb0ELb0ELb1ELb1ELb0ELb0ELb0EEENS1_21CollectiveEpilogueFwdINS6_IJSA_SA_SA_EEES9_SD_SF_Li256ELb1ELb0ELb0ELb0EEENS1_36VarlenDynamicPersistentTileSchedulerILi128ELi128ELi256ELi32ELb0ELb0ELb1ELb0ELb1ELb1EEEEEEEEEvNT_6ParamsE --------------------------
	.section	.nv.info._ZN7cutlass13device_kernelIN5flash11enable_sm90INS1_16FlashAttnFwdSm90INS1_25CollectiveMainloopFwdSm90ILi2EN4cute5tupleIJNS5_1CILi1EEES8_S8_EEENS6_IJNS7_ILi128EEESA_NS7_ILi192EEEEEELi128ENS_10bfloat16_tEfNS_4arch4Sm90ELb0ELb0ELb1ELb1ELb0ELb0ELb0ELb1ELb1ELb0ELb0ELb0EEENS1_21CollectiveEpilogueFwdINS6_IJSA_SA_SA_EEES9_SD_SF_Li256ELb1ELb0ELb0ELb0EEENS1_36VarlenDynamicPersistentTileSchedulerILi128ELi128ELi256ELi32ELb0ELb0ELb1ELb0ELb1ELb1EEEEEEEEEvNT_6ParamsE,"",@"SHT_CUDA_INFO"
	.sectionflags	@""
	.align	4


	//----- nvinfo : EIATTR_CUDA_API_VERSION
	.align		4
        /*0000*/ 	.byte	0x04, 0x37
        /*0002*/ 	.short	(.L_373 - .L_372)
.L_372:
        /*0004*/ 	.word	0x00000082


	//----- nvinfo : EIATTR_KPARAM_INFO
	.align		4
.L_373:
        /*0008*/ 	.byte	0x04, 0x17
        /*000a*/ 	.short	(.L_375 - .L_374)
.L_374:
        /*000c*/ 	.word	0x00000000
        /*0010*/ 	.short	0x0000
        /*0012*/ 	.short	0x0070
        /*0014*/ 	.byte	0x00, 0xf0, 0x01, 0x28


	//----- nvinfo : EIATTR_SPARSE_MMA_MASK
	.align		4
.L_375:
        /*0018*/ 	.byte	0x03, 0x50
        /*001a*/ 	.short	0x0000


	//----- nvinfo : EIATTR_MAXREG_COUNT
	.align		4
        /*001c*/ 	.byte	0x03, 0x1b
        /*001e*/ 	.short	0x00a8


	//----- nvinfo : EIATTR_NUM_BARRIERS
	.align		4
        /*0020*/ 	.byte	0x02, 0x4c
        /*0022*/ 	.byte	0x09
	.zero		1


	//----- nvinfo : EIATTR_EXTERNS
	.align		4
        /*0024*/ 	.byte	0x04, 0x0f
        /*0026*/ 	.short	(.L_377 - .L_376)


	//   ....[0]....
	.align		4
.L_376:
        /*0028*/ 	.word	index@(__assertfail)


	//----- nvinfo : EIATTR_ANNOTATIONS
	.align		4
.L_377:
        /*002c*/ 	.byte	0x04, 0x55
        /*002e*/ 	.short	(.L_379 - .L_378)


	//   ....[0]....
.L_378:
        /* <DEDUP_REMOVED lines=39> */


	//----- nvinfo : EIATTR_MERCURY_ISA_VERSION
	.align		4
.L_379:
        /*0290*/ 	.byte	0x03, 0x5f
        /*0292*/ 	.short	0x0101


	//----- nvinfo : EIATTR_UNUSED_LOAD_BYTE_OFFSET
	.align		4
        /*0294*/ 	.byte	0x04, 0x44
        /*0296*/ 	.short	(.L_381 - .L_380)


	//   ....[0]....
.L_380:
        /*0298*/ 	.word	0x00000a40
        /*029c*/ 	.word	0x0000fff0


	//   ....[1]....
        /*02a0*/ 	.word	0x00007d60
        /*02a4*/ 	.word	0x0000fff0


	//----- nvinfo : EIATTR_INT_WARP_WIDE_INSTR_OFFSETS
	.align		4
.L_381:
        /*02a8*/ 	.byte	0x04, 0x31
        /*02aa*/ 	.short	(.L_383 - .L_382)


	//   ....[0]....
.L_382:
        /*02ac*/ 	.word	0x00000160


	//   ....[1]....
        /*02b0*/ 	.word	0x000001a0


	//   ....[2]....
        /*02b4*/ 	.word	0x00000210


	//   ....[3]....
        /*02b8*/ 	.word	0x0000ace0


	//   ....[4]....
        /*02bc*/ 	.word	0x0000ad80


	//   ....[5]....
        /*02c0*/ 	.word	0x0000b210


	//   ....[6]....
        /*02c4*/ 	.word	0x0000b240


	//   ....[7]....
        /*02c8*/ 	.word	0x0000b450


	//   ....[8]....
        /*02cc*/ 	.word	0x0000b540


	//   ....[9]....
        /*02d0*/ 	.word	0x0000d8c0


	//   ....[10]....
        /*02d4*/ 	.word	0x0000d960


	//----- nvinfo : EIATTR_COOP_GROUP_MASK_REGIDS
	.align		4
.L_383:
        /*02d8*/ 	.byte	0x04, 0x29
        /*02da*/ 	.short	(.L_385 - .L_384)


	//   ....[0]....
.L_384:
        /*02dc*/ 	.word	0xffffffff


	//   ....[1]....
        /*02e0*/ 	.word	0xffffffff


	//   ....[2]....
        /*02e4*/ 	.word	0xffffffff


	//   ....[3]....
        /*02e8*/ 	.word	0xffffffff


	//   ....[4]....
        /*02ec*/ 	.word	0xffffffff


	//   ....[5]....
        /*02f0*/ 	.word	0xffffffff


	//   ....[6]....
        /*02f4*/ 	.word	0xffffffff


	//   ....[7]....
        /*02f8*/ 	.word	0xffffffff


	//   ....[8]....
        /*02fc*/ 	.word	0xffffffff


	//   ....[9]....
        /*0300*/ 	.word	0xffffffff


	//   ....[10]....
        /*0304*/ 	.word	0xffffffff


	//   ....[11]....
        /*0308*/ 	.word	0xffffffff


	//   ....[12]....
        /*030c*/ 	.word	0xffffffff


	//   ....[13]....
        /*0310*/ 	.word	0xffffffff


	//   ....[14]....
        /*0314*/ 	.word	0xffffffff


	//   ....[15]....
        /*0318*/ 	.word	0xffffffff


	//   ....[16]....
        /*031c*/ 	.word	0xffffffff


	//   ....[17]....
        /*0320*/ 	.word	0xffffffff


	//   ....[18]....
        /*0324*/ 	.word	0xffffffff


	//   ....[19]....
        /*0328*/ 	.word	0xffffffff


	//   ....[20]....
        /*032c*/ 	.word	0xffffffff


	//   ....[21]....
        /*0330*/ 	.word	0xffffffff


	//   ....[22]....
        /*0334*/ 	.word	0xffffffff


	//   ....[23]....
        /*0338*/ 	.word	0xffffffff


	//   ....[24]....
        /*033c*/ 	.word	0xffffffff


	//   ....[25]....
        /*0340*/ 	.word	0xffffffff


	//   ....[26]....
        /*0344*/ 	.word	0xffffffff


	//   ....[27]....
        /*0348*/ 	.word	0xffffffff


	//   ....[28]....
        /*034c*/ 	.word	0xffffffff


	//   ....[29]....
        /*0350*/ 	.word	0xffffffff


	//   ....[30]....
        /*0354*/ 	.word	0xffffffff


	//   ....[31]....
        /*0358*/ 	.word	0xffffffff


	//   ....[32]....
        /*035c*/ 	.word	0xffffffff


	//   ....[33]....
        /*0360*/ 	.word	0xffffffff


	//   ....[34]....
        /*0364*/ 	.word	0xffffffff


	//   ....[35]....
        /*0368*/ 	.word	0xffffffff


	//   ....[36]....
        /*036c*/ 	.word	0xffffffff


	//   ....[37]....
        /*0370*/ 	.word	0xffffffff


	//   ....[38]....
        /*0374*/ 	.word	0xffffffff


	//   ....[39]....
        /*0378*/ 	.word	0xffffffff


	//   ....[40]....
        /*037c*/ 	.word	0xffffffff


	//   ....[41]....
        /*0380*/ 	.word	0xffffffff


	//   ....[42]....
        /*0384*/ 	.word	0xffffffff


	//   ....[43]....
        /*0388*/ 	.word	0xffffffff


	//   ....[44]....
        /*038c*/ 	.word	0xffffffff


	//   ....[45]....
        /*0390*/ 	.word	0xffffffff


	//   ....[46]....
        /*0394*/ 	.word	0xffffffff


	//   ....[47]....
        /*0398*/ 	.word	0xffffffff


	//   ....[48]....
        /*039c*/ 	.word	0xffffffff


	//   ....[49]....
        /*03a0*/ 	.word	0xffffffff


	//   ....[50]....
        /*03a4*/ 	.word	0xffffffff


	//   ....[51]....
        /*03a8*/ 	.word	0xffffffff


	//   ....[52]....
        /*03ac*/ 	.word	0xffffffff


	//   ....[53]....
        /*03b0*/ 	.word	0xffffffff


	//   ....[54]....
        /*03b4*/ 	.word	0x0500000f


	//   ....[55]....
        /*03b8*/ 	.word	0x0500000f


	//   ....[56]....
        /*03bc*/ 	.word	0x0500000f


	//   ....[57]....
        /*03c0*/ 	.word	0x0500000f


	//   ....[58]....
        /*03c4*/ 	.word	0x0500000f


	//   ....[59]....
        /*03c8*/ 	.word	0x0500000f


	//   ....[60]....
        /*03cc*/ 	.word	0x0500000f


	//   ....[61]....
        /*03d0*/ 	.word	0x0500000f


	//   ....[62]....
        /*03d4*/ 	.word	0x0500000f


	//   ....[63]....
        /*03d8*/ 	.word	0x0500000f


	//   ....[64]....
        /*03dc*/ 	.word	0x0500000f


	//   ....[65]....
        /*03e0*/ 	.word	0x0500000f


	//   ....[66]....
        /*03e4*/ 	.word	0x0500000f


	//   ....[67]....
        /*03e8*/ 	.word	0x0500000f


	//   ....[68]....
        /*03ec*/ 	.word	0x0500000f


	//   ....[69]....
        /*03f0*/ 	.word	0x0500000f


	//   ....[70]....
        /*03f4*/ 	.word	0x0500000f


	//   ....[71]....
        /*03f8*/ 	.word	0x0500000f


	//   ....[72]....
        /*03fc*/ 	.word	0x0500000f


	//----- nvinfo : EIATTR_COOP_GROUP_INSTR_OFFSETS
	.align		4
.L_385:
        /*0400*/ 	.byte	0x04, 0x28
        /*0402*/ 	.short	(.L_387 - .L_386)


	//   ....[0]....
.L_386:
        /*0404*/ 	.word	0x00000060


	//   ....[1]....
        /*0408*/ 	.word	0x00000170


	//   ....[2]....
        /*040c*/ 	.word	0x000001c0


	//   ....[3]....
        /*0410*/ 	.word	0x000003f0


	//   ....[4]....
        /*0414*/ 	.word	0x00000550


	//   ....[5]....
        /*0418*/ 	.word	0x00000670


	//   ....[6]....
        /*041c*/ 	.word	0x000007d0


	//   ....[7]....
        /*0420*/ 	.word	0x000013c0


	//   ....[8]....
        /*0424*/ 	.word	0x00002f70


	//   ....[9]....
        /*0428*/ 	.word	0x00002fb0


	//   ....[10]....
        /*042c*/ 	.word	0x00003640


	//   ....[11]....
        /*0430*/ 	.word	0x000036a0


	//   ....[12]....
        /*0434*/ 	.word	0x00005b40


	//   ....[13]....
        /*0438*/ 	.word	0x00005b70


	//   ....[14]....
        /*043c*/ 	.word	0x00006080


	//   ....[15]....
        /*0440*/ 	.word	0x000060e0


	//   ....[16]....
        /*0444*/ 	.word	0x00007360


	//   ....[17]....
        /*0448*/ 	.word	0x000073b0


	//   ....[18]....
        /*044c*/ 	.word	0x00007490


	//   ....[19]....
        /*0450*/ 	.word	0x000074a0


	//   ....[20]....
        /*0454*/ 	.word	0x00009e00


	//   ....[21]....
        /*0458*/ 	.word	0x00009fa0


	//   ....[22]....
        /*045c*/ 	.word	0x00009fd0


	//   ....[23]....
        /*0460*/ 	.word	0x0000a010


	//   ....[24]....
        /*0464*/ 	.word	0x0000a070


	//   ....[25]....
        /*0468*/ 	.word	0x0000a0d0


	//   ....[26]....
        /*046c*/ 	.word	0x0000a110


	//   ....[27]....
        /*0470*/ 	.word	0x0000a2d0


	//   ....[28]....
        /*0474*/ 	.word	0x0000a330


	//   ....[29]....
        /*0478*/ 	.word	0x0000a370


	//   ....[30]....
        /*047c*/ 	.word	0x0000a3b0


	//   ....[31]....
        /*0480*/ 	.word	0x0000a3e0


	//   ....[32]....
        /*0484*/ 	.word	0x0000a410


	//   ....[33]....
        /*0488*/ 	.word	0x0000a4a0


	//   ....[34]....
        /*048c*/ 	.word	0x0000a4d0


	//   ....[35]....
        /*0490*/ 	.word	0x0000a560


	//   ....[36]....
        /*0494*/ 	.word	0x0000dd80


	//   ....[37]....
        /*0498*/ 	.word	0x0000dd90


	//   ....[38]....
        /*049c*/ 	.word	0x0000deb0


	//   ....[39]....
        /*04a0*/ 	.word	0x0000df10


	//   ....[40]....
        /*04a4*/ 	.word	0x0000df50


	//   ....[41]....
        /*04a8*/ 	.word	0x0000df90


	//   ....[42]....
        /*04ac*/ 	.word	0x0000dfc0


	//   ....[43]....
        /*04b0*/ 	.word	0x0000dff0


	//   ....[44]....
        /*04b4*/ 	.word	0x0000e190


	//   ....[45]....
        /*04b8*/ 	.word	0x0000e1f0


	//   ....[46]....
        /*04bc*/ 	.word	0x0000e230


	//   ....[47]....
        /*04c0*/ 	.word	0x0000e270


	//   ....[48]....
        /*04c4*/ 	.word	0x0000e2a0


	//   ....[49]....
        /*04c8*/ 	.word	0x0000e2d0


	//   ....[50]....
        /*04cc*/ 	.word	0x0000e390


	//   ....[51]....
        /*04d0*/ 	.word	0x0000e3b0


	//   ....[52]....
        /*04d4*/ 	.word	0x0000e420


	//   ....[53]....
        /*04d8*/ 	.word	0x0000e870


	//   ....[54]....
        /*04dc*/ 	.word	0x0000ed70


	//   ....[55]....
        /*04e0*/ 	.word	0x0000f190


	//   ....[56]....
        /*04e4*/ 	.word	0x0000f220


	//   ....[57]....
        /*04e8*/ 	.word	0x0000f2c0


	//   ....[58]....
        /*04ec*/ 	.word	0x0000f370


	//   ....[59]....
        /*04f0*/ 	.word	0x0000f3f0


	//   ....[60]....
        /*04f4*/ 	.word	0x0000f470


	//   ....[61]....
        /*04f8*/ 	.word	0x0000f4f0


	//   ....[62]....
        /*04fc*/ 	.word	0x0000f570


	//   ....[63]....
        /*0500*/ 	.word	0x0000f600


	//   ....[64]....
        /*0504*/ 	.word	0x0000f6b0


	//   ....[65]....
        /*0508*/ 	.word	0x0000f730


	//   ....[66]....
        /*050c*/ 	.word	0x0000f7b0


	//   ....[67]....
        /*0510*/ 	.word	0x0000f830


	//   ....[68]....
        /*0514*/ 	.word	0x0000f8b0


	//   ....[69]....
        /*0518*/ 	.word	0x0000f920


	//   ....[70]....
        /*051c*/ 	.word	0x0000f9c0


	//   ....[71]....
        /*0520*/ 	.word	0x0000fa50


	//   ....[72]....
        /*0524*/ 	.word	0x0000fb70


	//----- nvinfo : EIATTR_REG_RECONFIG
	.align		4
.L_387:
        /*0528*/ 	.byte	0x01, 0x54
	.zero		2


	//----- nvinfo : EIATTR_SYSCALL_OFFSETS
	.align		4
        /*052c*/ 	.byte	0x04, 0x46
        /*052e*/ 	.short	(.L_389 - .L_388)


	//   ....[0]....
.L_388:
        /*0530*/ 	.word	0x000015b0


	//   ....[1]....
        /*0534*/ 	.word	0x0000af10


	//   ....[2]....
        /*0538*/ 	.word	0x0000b050


	//   ....[3]....
        /*053c*/ 	.word	0x0000b150


	//----- nvinfo : EIATTR_MBARRIER_INSTR_OFFSETS
	.align		4
.L_389:
        /*0540*/ 	.byte	0x04, 0x39
        /*0542*/ 	.short	(.L_391 - .L_390)


	//   ....[0]....
.L_390:
        /*0544*/ 	.word	0x000002a0
        /*0548*/ 	.word	0x000000ff
        /*054c*/ 	.word	0x00034800
        /*0550*/ 	.short	0x0100
        /*0552*/ 	.byte	0x08
	.zero		1


	//   ....[1]....
        /*0554*/ 	.word	0x000002b0
        /*0558*/ 	.word	0x000000ff
        /*055c*/ 	.word	0x00034820
        /*0560*/ 	.short	0x0100
        /*0562*/ 	.byte	0x08
	.zero		1


	//   ....[2]....
        /*0564*/ 	.word	0x000003a0
        /*0568*/ 	.word	0x000000ff
        /*056c*/ 	.word	0x00034830
        /*0570*/ 	.short	0x0100
        /*0572*/ 	.byte	0x08
	.zero		1


	//   ....[3]....
        /*0574*/ 	.word	0x000003b0
        /*0578*/ 	.word	0x000000ff
        /*057c*/ 	.word	0x00034840
        /*0580*/ 	.short	0x0100
        /*0582*/ 	.byte	0x08
	.zero		1


	//   ....[4]....
        /*0584*/ 	.word	0x000003c0
        /*0588*/ 	.word	0x000000ff
        /*058c*/ 	.word	0x00034838
        /*0590*/ 	.short	0x0100
        /*0592*/ 	.byte	0x08
	.zero		1


	//   ....[5]....
        /*0594*/ 	.word	0x000003d0
        /*0598*/ 	.word	0x000000ff
        /*059c*/ 	.word	0x00034848
        /*05a0*/ 	.short	0x0100
        /*05a2*/ 	.byte	0x08
	.zero		1


	//   ....[6]....
        /*05a4*/ 	.word	0x00000500
        /*05a8*/ 	.word	0x000000ff
        /*05ac*/ 	.word	0x00034850
        /*05b0*/ 	.short	0x0100
        /*05b2*/ 	.byte	0x08
	.zero		1


	//   ....[7]....
        /*05b4*/ 	.word	0x00000510
        /*05b8*/ 	.word	0x000000ff
        /*05bc*/ 	.word	0x00034860
        /*05c0*/ 	.short	0x0100
        /*05c2*/ 	.byte	0x08
	.zero		1


	//   ....[8]....
        /*05c4*/ 	.word	0x00000520
        /*05c8*/ 	.word	0x000000ff
        /*05cc*/ 	.word	0x00034858
        /*05d0*/ 	.short	0x0100
        /*05d2*/ 	.byte	0x08
	.zero		1


	//   ....[9]....
        /*05d4*/ 	.word	0x00000530
        /*05d8*/ 	.word	0x000000ff
        /*05dc*/ 	.word	0x00034868
        /*05e0*/ 	.short	0x0100
        /*05e2*/ 	.byte	0x08
	.zero		1


	//   ....[10]....
        /*05e4*/ 	.word	0x00000620
        /*05e8*/ 	.word	0x000000ff
        /*05ec*/ 	.word	0x00034870
        /*05f0*/ 	.short	0x0100
        /*05f2*/ 	.byte	0x06
	.zero		1


	//   ....[11]....
        /*05f4*/ 	.word	0x00000630
        /*05f8*/ 	.word	0x000000ff
        /*05fc*/ 	.word	0x00034880
        /*0600*/ 	.short	0x0100
        /*0602*/ 	.byte	0x06
	.zero		1


	//   ....[12]....
        /*0604*/ 	.word	0x00000640
        /*0608*/ 	.word	0x000000ff
        /*060c*/ 	.word	0x00034878
        /*0610*/ 	.short	0x0100
        /*0612*/ 	.byte	0x06
	.zero		1


	//   ....[13]....
        /*0614*/ 	.word	0x00000650
        /*0618*/ 	.word	0x000000ff
        /*061c*/ 	.word	0x00034888
        /*0620*/ 	.short	0x0100
        /*0622*/ 	.byte	0x06
	.zero		1


	//   ....[14]....
        /*0624*/ 	.word	0x00000780
        /*0628*/ 	.word	0x000000ff
        /*062c*/ 	.word	0x00034890
        /*0630*/ 	.short	0x0100
        /*0632*/ 	.byte	0x08
	.zero		1


	//   ....[15]....
        /*0634*/ 	.word	0x00000790
        /*0638*/ 	.word	0x000000ff
        /*063c*/ 	.word	0x000348a0
        /*0640*/ 	.short	0x0100
        /*0642*/ 	.byte	0x08
	.zero		1


	//   ....[16]....
        /*0644*/ 	.word	0x000007a0
        /*0648*/ 	.word	0x000000ff
        /*064c*/ 	.word	0x00034898
        /*0650*/ 	.short	0x0100
        /*0652*/ 	.byte	0x08
	.zero		1


	//   ....[17]....
        /*0654*/ 	.word	0x000007b0
        /*0658*/ 	.word	0x000000ff
        /*065c*/ 	.word	0x000348a8
        /*0660*/ 	.short	0x0100
        /*0662*/ 	.byte	0x08
	.zero		1


	//   ....[18]....
        /*0664*/ 	.word	0x000008e0
        /*0668*/ 	.word	0x000000ff
        /*066c*/ 	.word	0x000348b0
        /*0670*/ 	.short	0x0100
        /*0672*/ 	.byte	0x08
	.zero		1


	//   ....[19]....
        /*0674*/ 	.word	0x000008f0
        /*0678*/ 	.word	0x000000ff
        /*067c*/ 	.word	0x000348c0
        /*0680*/ 	.short	0x0100
        /*0682*/ 	.byte	0x08
	.zero		1


	//   ....[20]....
        /*0684*/ 	.word	0x00000900
        /*0688*/ 	.word	0x000000ff
        /*068c*/ 	.word	0x000348b8
        /*0690*/ 	.short	0x0100
        /*0692*/ 	.byte	0x08
	.zero		1


	//   ....[21]....
        /*0694*/ 	.word	0x00000910
        /*0698*/ 	.word	0x000000ff
        /*069c*/ 	.word	0x000348c8
        /*06a0*/ 	.short	0x0100
        /*06a2*/ 	.byte	0x08
	.zero		1


	//   ....[22]....
        /*06a4*/ 	.word	0x00001680
        /*06a8*/ 	.word	0x00000000
        /*06ac*/ 	.word	0x00034800
        /*06b0*/ 	.short	0x010a
        /*06b2*/ 	.byte	0x3f
	.zero		1


	//   ....[23]....
        /*06b4*/ 	.word	0x000016f0
        /*06b8*/ 	.word	0x00000003
        /*06bc*/ 	.word	0x00034830
        /*06c0*/ 	.short	0x010a
        /*06c2*/ 	.byte	0x3f
	.zero		1


	//   ....[24]....
        /*06c4*/ 	.word	0x00001760
        /*06c8*/ 	.word	0x00000003
        /*06cc*/ 	.word	0x00034830
        /*06d0*/ 	.short	0x010a
        /*06d2*/ 	.byte	0x3f
	.zero		1


	//   ....[25]....
        /*06d4*/ 	.word	0x000025e0
        /*06d8*/ 	.word	0x00000003
        /*06dc*/ 	.word	0x00000000
        /*06e0*/ 	.short	0x0101
        /*06e2*/ 	.byte	0x3f
	.zero		1


	//   ....[26]....
        /*06e4*/ 	.word	0x00004620
        /*06e8*/ 	.word	0x000000ff
        /*06ec*/ 	.word	0x00034830
        /*06f0*/ 	.short	0x010a
        /*06f2*/ 	.byte	0x07
	.zero		1


	//   ....[27]....
        /*06f4*/ 	.word	0x00004660
        /*06f8*/ 	.word	0x000000ff
        /*06fc*/ 	.word	0x00034830
        /*0700*/ 	.short	0x010a
        /*0702*/ 	.byte	0x07
	.zero		1


	//   ....[28]....
        /*0704*/ 	.word	0x00004f30
        /*0708*/ 	.word	0x0000000a
        /*070c*/ 	.word	0x00034850
        /*0710*/ 	.short	0x010a
        /*0712*/ 	.byte	0x3f
	.zero		1


	//   ....[29]....
        /*0714*/ 	.word	0x00004f70
        /*0718*/ 	.word	0x0000000a
        /*071c*/ 	.word	0x00034850
        /*0720*/ 	.short	0x010a
        /*0722*/ 	.byte	0x3f
	.zero		1


	//   ....[30]....
        /*0724*/ 	.word	0x00006860
        /*0728*/ 	.word	0x0000001b
        /*072c*/ 	.word	0x00000000
        /*0730*/ 	.short	0x0101
        /*0732*/ 	.byte	0x3f
	.zero		1


	//   ....[31]....
        /*0734*/ 	.word	0x000068b0
        /*0738*/ 	.word	0x0000001f
        /*073c*/ 	.word	0x00000000
        /*0740*/ 	.short	0x0101
        /*0742*/ 	.byte	0x3f
	.zero		1


	//   ....[32]....
        /*0744*/ 	.word	0x000072c0
        /*0748*/ 	.word	0x00000014
        /*074c*/ 	.word	0x00034850
        /*0750*/ 	.short	0x010a
        /*0752*/ 	.byte	0x3f
	.zero		1


	//   ....[33]....
        /*0754*/ 	.word	0x00007300
        /*0758*/ 	.word	0x00000014
        /*075c*/ 	.word	0x00034850
        /*0760*/ 	.short	0x010a
        /*0762*/ 	.byte	0x3f
	.zero		1


	//   ....[34]....
        /*0764*/ 	.word	0x00007910
        /*0768*/ 	.word	0x00000007
        /*076c*/ 	.word	0x00000000
        /*0770*/ 	.short	0x0101
        /*0772*/ 	.byte	0x3f
	.zero		1


	//   ....[35]....
        /*0774*/ 	.word	0x00008c90
        /*0778*/ 	.word	0x00000000
        /*077c*/ 	.word	0x00000000
        /*0780*/ 	.short	0x0101
        /*0782*/ 	.byte	0x3f
	.zero		1


	//   ....[36]....
        /*0784*/ 	.word	0x0000b8b0
        /*0788*/ 	.word	0x00000008
        /*078c*/ 	.word	0x00034840
        /*0790*/ 	.short	0x010a
        /*0792*/ 	.byte	0x3f
	.zero		1


	//   ....[37]....
        /*0794*/ 	.word	0x0000be70
        /*0798*/ 	.word	0x00000009
        /*079c*/ 	.word	0x00034820
        /*07a0*/ 	.short	0x010a
        /*07a2*/ 	.byte	0x3f
	.zero		1


	//   ....[38]....
        /*07a4*/ 	.word	0x0000c1c0
        /*07a8*/ 	.word	0x00000002
        /*07ac*/ 	.word	0x00034840
        /*07b0*/ 	.short	0x010a
        /*07b2*/ 	.byte	0x3f
	.zero		1


	//   ....[39]....
        /*07b4*/ 	.word	0x0000c4c0
        /*07b8*/ 	.word	0x00000003
        /*07bc*/ 	.word	0x00000060
        /*07c0*/ 	.short	0x010a
        /*07c2*/ 	.byte	0x3f
	.zero		1


	//   ....[40]....
        /*07c4*/ 	.word	0x0000caa0
        /*07c8*/ 	.word	0x00000002
        /*07cc*/ 	.word	0x00034840
        /*07d0*/ 	.short	0x010a
        /*07d2*/ 	.byte	0x3f
	.zero		1


	//   ....[41]....
        /*07d4*/ 	.word	0x0000cda0
        /*07d8*/ 	.word	0x00000002
        /*07dc*/ 	.word	0x00000060
        /*07e0*/ 	.short	0x010a
        /*07e2*/ 	.byte	0x3f
	.zero		1


	//   ....[42]....
        /*07e4*/ 	.word	0x0000d280
        /*07e8*/ 	.word	0x00000002
        /*07ec*/ 	.word	0x00034840
        /*07f0*/ 	.short	0x010a
        /*07f2*/ 	.byte	0x3f
	.zero		1


	//   ....[43]....
        /*07f4*/ 	.word	0x0000d590
        /*07f8*/ 	.word	0x00000002
        /*07fc*/ 	.word	0x00000060
        /*0800*/ 	.short	0x010a
        /*0802*/ 	.byte	0x3f
	.zero		1


	//   ....[44]....
        /*0804*/ 	.word	0x0000da20
        /*0808*/ 	.word	0x00000003
        /*080c*/ 	.word	0x00034860
        /*0810*/ 	.short	0x010a
        /*0812*/ 	.byte	0x3f
	.zero		1


	//   ....[45]....
        /*0814*/ 	.word	0x0000e7f0
        /*0818*/ 	.word	0x00000000
        /*081c*/ 	.word	0x00034820
        /*0820*/ 	.short	0x010a
        /*0822*/ 	.byte	0x3f
	.zero		1


	//   ....[46]....
        /*0824*/ 	.word	0x0000e9d0
        /*0828*/ 	.word	0x00000006
        /*082c*/ 	.word	0x00000000
        /*0830*/ 	.short	0x010a
        /*0832*/ 	.byte	0x3f
	.zero		1


	//   ....[47]....
        /*0834*/ 	.word	0x0000ea40
        /*0838*/ 	.word	0x00000007
        /*083c*/ 	.word	0x00000000
        /*0840*/ 	.short	0x010a
        /*0842*/ 	.byte	0x3f
	.zero		1


	//   ....[48]....
        /*0844*/ 	.word	0x0000eab0
        /*0848*/ 	.word	0x00000004
        /*084c*/ 	.word	0x00000000
        /*0850*/ 	.short	0x010a
        /*0852*/ 	.byte	0x3f
	.zero		1


	//   ....[49]....
        /*0854*/ 	.word	0x0000eae0
        /*0858*/ 	.word	0x00000003
        /*085c*/ 	.word	0x00000000
        /*0860*/ 	.short	0x010a
        /*0862*/ 	.byte	0x3f
	.zero		1


	//   ....[50]....
        /*0864*/ 	.word	0x0000eb40
        /*0868*/ 	.word	0x00000000
        /*086c*/ 	.word	0x00034800
        /*0870*/ 	.short	0x010a
        /*0872*/ 	.byte	0x3f
	.zero		1


	//   ....[51]....
        /*0874*/ 	.word	0x0000eb90
        /*0878*/ 	.word	0x00000003
        /*087c*/ 	.word	0x00034830
        /*0880*/ 	.short	0x010a
        /*0882*/ 	.byte	0x3f
	.zero		1


	//   ....[52]....
        /*0884*/ 	.word	0x0000ebf0
        /*0888*/ 	.word	0x00000009
        /*088c*/ 	.word	0x00034830
        /*0890*/ 	.short	0x010a
        /*0892*/ 	.byte	0x3f
	.zero		1


	//   ....[53]....
        /*0894*/ 	.word	0x0000ec40
        /*0898*/ 	.word	0x0000000a
        /*089c*/ 	.word	0x00034850
        /*08a0*/ 	.short	0x010a
        /*08a2*/ 	.byte	0x3f
	.zero		1


	//   ....[54]....
        /*08a4*/ 	.word	0x0000ec90
        /*08a8*/ 	.word	0x00000014
        /*08ac*/ 	.word	0x00034850
        /*08b0*/ 	.short	0x010a
        /*08b2*/ 	.byte	0x3f
	.zero		1


	//   ....[55]....
        /*08b4*/ 	.word	0x0000ee30
        /*08b8*/ 	.word	0x00000008
        /*08bc*/ 	.word	0x00034840
        /*08c0*/ 	.short	0x010a
        /*08c2*/ 	.byte	0x3f
	.zero		1


	//   ....[56]....
        /*08c4*/ 	.word	0x0000eeb0
        /*08c8*/ 	.word	0x00000008
        /*08cc*/ 	.word	0x00034820
        /*08d0*/ 	.short	0x010a
        /*08d2*/ 	.byte	0x3f
	.zero		1


	//   ....[57]....
        /*08d4*/ 	.word	0x0000ef00
        /*08d8*/ 	.word	0x00000002
        /*08dc*/ 	.word	0x00034840
        /*08e0*/ 	.short	0x010a
        /*08e2*/ 	.byte	0x3f
	.zero		1


	//   ....[58]....
        /*08e4*/ 	.word	0x0000ef50
        /*08e8*/ 	.word	0x00000003
        /*08ec*/ 	.word	0x00000060
        /*08f0*/ 	.short	0x010a
        /*08f2*/ 	.byte	0x3f
	.zero		1


	//   ....[59]....
        /*08f4*/ 	.word	0x0000efa0
        /*08f8*/ 	.word	0x00000002
        /*08fc*/ 	.word	0x00034840
        /*0900*/ 	.short	0x010a
        /*0902*/ 	.byte	0x3f
	.zero		1


	//   ....[60]....
        /*0904*/ 	.word	0x0000eff0
        /*0908*/ 	.word	0x00000002
        /*090c*/ 	.word	0x00000060
        /*0910*/ 	.short	0x010a
        /*0912*/ 	.byte	0x3f
	.zero		1


	//   ....[61]....
        /*0914*/ 	.word	0x0000f040
        /*0918*/ 	.word	0x00000002
        /*091c*/ 	.word	0x00034840
        /*0920*/ 	.short	0x010a
        /*0922*/ 	.byte	0x3f
	.zero		1


	//   ....[62]....
        /*0924*/ 	.word	0x0000f090
        /*0928*/ 	.word	0x00000002
        /*092c*/ 	.word	0x00000060
        /*0930*/ 	.short	0x010a
        /*0932*/ 	.byte	0x3f
	.zero		1


	//   ....[63]....
        /*0934*/ 	.word	0x0000f0e0
        /*0938*/ 	.word	0x00000003
        /*093c*/ 	.word	0x00034860
        /*0940*/ 	.short	0x010a
        /*0942*/ 	.byte	0x3f
	.zero		1


	//   ....[64]....
        /*0944*/ 	.word	0x0000fa90
        /*0948*/ 	.word	0x00000000
        /*094c*/ 	.word	0x00034820
        /*0950*/ 	.short	0x010a
        /*0952*/ 	.byte	0x3f
	.zero		1


	//   ....[65]....
        /*0954*/ 	.word	0x0000fc30
        /*0958*/ 	.word	0x00000006
        /*095c*/ 	.word	0x00000000
        /*0960*/ 	.short	0x010a
        /*0962*/ 	.byte	0x3f
	.zero		1


	//   ....[66]....
        /*0964*/ 	.word	0x0000fc80
        /*0968*/ 	.word	0x00000007
        /*096c*/ 	.word	0x00000000
        /*0970*/ 	.short	0x010a
        /*0972*/ 	.byte	0x3f
	.zero		1


	//   ....[67]....
        /*0974*/ 	.word	0x0000fcd0
        /*0978*/ 	.word	0x00000004
        /*097c*/ 	.word	0x00000000
        /*0980*/ 	.short	0x010a
        /*0982*/ 	.byte	0x3f
	.zero		1


	//----- nvinfo : EIATTR_NUM_MBARRIERS
	.align		4
.L_391:
        /*0984*/ 	.byte	0x03, 0x38
        /*0986*/ 	.short	0x0016


	//----- nvinfo : EIATTR_EXIT_INSTR_OFFSETS
	.align		4
        /*0988*/ 	.byte	0x04, 0x1c
        /*098a*/ 	.short	(.L_393 - .L_392)


	//   ....[0]....
.L_392:
        /*098c*/ 	.word	0x00000a80


	//   ....[1]....
        /*0990*/ 	.word	0x00009dc0


	//   ....[2]....
        /*0994*/ 	.word	0x00009e20


	//   ....[3]....
        /*0998*/ 	.word	0x0000eb30


	//----- nvinfo : EIATTR_MAX_THREADS
	.align		4
.L_393:
        /*099c*/ 	.byte	0x04, 0x05
        /*099e*/ 	.short	(.L_395 - .L_394)
.L_394:
        /*09a0*/ 	.word	0x00000180
        /*09a4*/ 	.word	0x00000001
        /*09a8*/ 	.word	0x00000001


	//----- nvinfo : EIATTR_CRS_STACK_SIZE
	.align		4
.L_395:
        /*09ac*/ 	.byte	0x04, 0x1e
        /*09ae*/ 	.short	(.L_397 - .L_396)
.L_396:
        /*09b0*/ 	.word	0x00000000


	//----- nvinfo : EIATTR_CBANK_PARAM_SIZE
	.align		4
.L_397:
        /*09b4*/ 	.byte	0x03, 0x19
        /*09b6*/ 	.short	0x0a70


	//----- nvinfo : EIATTR_PARAM_CBANK
	.align		4
        /*09b8*/ 	.byte	0x04, 0x0a
        /*09ba*/ 	.short	(.L_399 - .L_398)
	.align		4
.L_398:
        /*09bc*/ 	.word	index@(.nv.constant0._ZN7cutlass13device_kernelIN5flash11enable_sm90INS1_16FlashAttnFwdSm90INS1_25CollectiveMainloopFwdSm90ILi2EN4cute5tupleIJNS5_1CILi1EEES8_S8_EEENS6_IJNS7_ILi128EEESA_NS7_ILi192EEEEEELi128ENS_10bfloat16_tEfNS_4arch4Sm90ELb0ELb0ELb1ELb1ELb0ELb0ELb0ELb1ELb1ELb0ELb0ELb0EEENS1_21CollectiveEpilogueFwdINS6_IJSA_SA_SA_EEES9_SD_SF_Li256ELb1ELb0ELb0ELb0EEENS1_36VarlenDynamicPersistentTileSchedulerILi128ELi128ELi256ELi32ELb0ELb0ELb1ELb0ELb1ELb1EEEEEEEEEvNT_6ParamsE)
        /*09c0*/ 	.short	0x0210
        /*09c2*/ 	.short	0x0a70


	//----- nvinfo : EIATTR_SW_WAR
	.align		4
.L_399:
        /*09c4*/ 	.byte	0x04, 0x36
        /*09c6*/ 	.short	(.L_401 - .L_400)
.L_400:
        /*09c8*/ 	.word	0x00000008
.L_401:


//--------------------- .nv.info._ZN7cutlass13device_kernelIN5flash11enable_sm90INS1_16FlashAttnFwdSm90INS1_25CollectiveMainloopFwdSm90ILi2EN4cute5tupleIJNS5_1CILi1EEES8_S8_EEENS6_IJNS7_ILi128EEESA_NS7_ILi192EEEEEELi128ENS_10bfloat16_tEfNS_4arch4Sm90ELb0ELb0ELb1ELb1ELb0ELb1ELb0ELb1ELb1ELb0ELb0ELb0EEENS1_21CollectiveEpilogueFwdINS6_IJSA_SA_SA_EEES9_SD_SF_Li256ELb1ELb0ELb0ELb0EEENS1_36VarlenDynamicPersistentTileSchedulerILi128ELi128ELi256ELi32ELb0ELb0ELb1ELb0ELb1ELb1EEEEEEEEEvNT_6ParamsE --------------------------
	.section	.nv.info._ZN7cutlass13device_kernelIN5flash11enable_sm90INS1_16FlashAttnFwdSm90INS1_25CollectiveMainloopFwdSm90ILi2EN4cute5tupleIJNS5_1CILi1EEES8_S8_EEENS6_IJNS7_ILi128EEESA_NS7_ILi192EEEEEELi128ENS_10bfloat16_tEfNS_4arch4Sm90ELb0ELb0ELb1ELb1ELb0ELb1ELb0ELb1ELb1ELb0ELb0ELb0EEENS1_21CollectiveEpilogueFwdINS6_IJSA_SA_SA_EEES9_SD_SF_Li256ELb1ELb0ELb0ELb0EEENS1_36VarlenDynamicPersistentTileSchedulerILi128ELi128ELi256ELi32ELb0ELb0ELb1ELb0ELb1ELb1EEEEEEEEEvNT_6ParamsE,"",@"SHT_CUDA_INFO"
	.sectionflags	@""
	.align	4


	//----- nvinfo : EIATTR_CUDA_API_VERSION
	.align		4
        /*0000*/ 	.byte	0x04, 0x37
        /*0002*/ 	.short	(.L_403 - .L_402)
.L_402:
        /*0004*/ 	.word	0x00000082


	//----- nvinfo : EIATTR_KPARAM_INFO
	.align		4
.L_403:
        /*0008*/ 	.byte	0x04, 0x17
        /*000a*/ 	.short	(.L_405 - .L_404)
.L_404:
        /*000c*/ 	.word	0x00000000
        /*0010*/ 	.short	0x0000
        /*0012*/ 	.short	0x0070
        /*0014*/ 	.byte	0x00, 0xf0, 0x01, 0x28


	//----- nvinfo : EIATTR_SPARSE_MMA_MASK
	.align		4
.L_405:
        /*0018*/ 	.byte	0x03, 0x50
        /*001a*/ 	.short	0x0000


	//----- nvinfo : EIATTR_MAXREG_COUNT
	.align		4
        /*001c*/ 	.byte	0x03, 0x1b
        /*001e*/ 	.short	0x00a8


	//----- nvinfo : EIATTR_NUM_BARRIERS
	.align		4
        /*0020*/ 	.byte	0x02, 0x4c
        /*0022*/ 	.byte	0x10
	.zero		1


	//----- nvinfo : EIATTR_EXTERNS
	.align		4
        /*0024*/ 	.byte	0x04, 0x0f
        /*0026*/ 	.short	(.L_407 - .L_406)


	//   ....[0]....
	.align		4
.L_406:
        /*0028*/ 	.word	index@(__assertfail)


	//----- nvinfo : EIATTR_ANNOTATIONS
	.align		4
.L_407:
        /*002c*/ 	.byte	0x04, 0x55
        /*002e*/ 	.short	(.L_409 - .L_408)


	//   ....[0]....
.L_408:
        /* <DEDUP_REMOVED lines=63> */


	//----- nvinfo : EIATTR_MERCURY_ISA_VERSION
	.align		4
.L_409:
        /*0410*/ 	.byte	0x03, 0x5f
        /*0412*/ 	.short	0x0101


	//----- nvinfo : EIATTR_UNUSED_LOAD_BYTE_OFFSET
	.align		4
        /*0414*/ 	.byte	0x04, 0x44
        /*0416*/ 	.short	(.L_411 - .L_410)


	//   ....[0]....
.L_410:
        /*0418*/ 	.word	0x00000ab0
        /*041c*/ 	.word	0x0000fff0


	//   ....[1]....
        /*0420*/ 	.word	0x00017470
        /*0424*/ 	.word	0x0000fff0


	//----- nvinfo : EIATTR_INT_WARP_WIDE_INSTR_OFFSETS
	.align		4
.L_411:
        /*0428*/ 	.byte	0x04, 0x31
        /*042a*/ 	.short	(.L_413 - .L_412)


	//   ....[0]....
.L_412:
        /*042c*/ 	.word	0x000001b0


	//   ....[1]....
        /*0430*/ 	.word	0x000001f0


	//   ....[2]....
        /*0434*/ 	.word	0x000002b0


	//   ....[3]....
        /*0438*/ 	.word	0x0001b190


	//   ....[4]....
        /*043c*/ 	.word	0x0001b220


	//   ....[5]....
        /*0440*/ 	.word	0x0001b6a0


	//   ....[6]....
        /*0444*/ 	.word	0x0001b6d0


	//   ....[7]....
        /*0448*/ 	.word	0x0001b8e0


	//   ....[8]....
        /*044c*/ 	.word	0x0001b9d0


	//   ....[9]....
        /*0450*/ 	.word	0x0001ddb0


	//   ....[10]....
        /*0454*/ 	.word	0x0001de40


	//----- nvinfo : EIATTR_COOP_GROUP_MASK_REGIDS
	.align		4
.L_413:
        /*0458*/ 	.byte	0x04, 0x29
        /*045a*/ 	.short	(.L_415 - .L_414)


	//   ....[0]....
.L_414:
        /*045c*/ 	.word	0xffffffff


	//   ....[1]....
        /*0460*/ 	.word	0xffffffff


	//   ....[2]....
        /*0464*/ 	.word	0xffffffff


	//   ....[3]....
        /*0468*/ 	.word	0xffffffff


	//   ....[4]....
        /*046c*/ 	.word	0xffffffff


	//   ....[5]....
        /*0470*/ 	.word	0xffffffff


	//   ....[6]....
        /*0474*/ 	.word	0xffffffff


	//   ....[7]....
        /*0478*/ 	.word	0xffffffff


	//   ....[8]....
        /*047c*/ 	.word	0xffffffff


	//   ....[9]....
        /*0480*/ 	.word	0xffffffff


	//   ....[10]....
        /*0484*/ 	.word	0xffffffff


	//   ....[11]....
        /*0488*/ 	.word	0xffffffff


	//   ....[12]....
        /*048c*/ 	.word	0xffffffff


	//   ....[13]....
        /*0490*/ 	.word	0xffffffff


	//   ....[14]....
        /*0494*/ 	.word	0xffffffff


	//   ....[15]....
        /*0498*/ 	.word	0xffffffff


	//   ....[16]....
        /*049c*/ 	.word	0xffffffff


	//   ....[17]....
        /*04a0*/ 	.word	0xffffffff


	//   ....[18]....
        /*04a4*/ 	.word	0xffffffff


	//   ....[19]....
        /*04a8*/ 	.word	0xffffffff


	//   ....[20]....
        /*04ac*/ 	.word	0xffffffff


	//   ....[21]....
        /*04b0*/ 	.word	0xffffffff


	//   ....[22]....
        /*04b4*/ 	.word	0xffffffff


	//   ....[23]....
        /*04b8*/ 	.word	0xffffffff


	//   ....[24]....
        /*04bc*/ 	.word	0xffffffff


	//   ....[25]....
        /*04c0*/ 	.word	0xffffffff


	//   ....[26]....
        /*04c4*/ 	.word	0xffffffff


	//   ....[27]....
        /*04c8*/ 	.word	0xffffffff


	//   ....[28]....
        /*04cc*/ 	.word	0xffffffff


	//   ....[29]....
        /*04d0*/ 	.word	0xffffffff


	//   ....[30]....
        /*04d4*/ 	.word	0xffffffff


	//   ....[31]....
        /*04d8*/ 	.word	0xffffffff


	//   ....[32]....
        /*04dc*/ 	.word	0xffffffff


	//   ....[33]....
        /*04e0*/ 	.word	0xffffffff


	//   ....[34]....
        /*04e4*/ 	.word	0xffffffff


	//   ....[35]....
        /*04e8*/ 	.word	0xffffffff


	//   ....[36]....
        /*04ec*/ 	.word	0xffffffff


	//   ....[37]....
        /*04f0*/ 	.word	0xffffffff


	//   ....[38]....
        /*04f4*/ 	.word	0xffffffff


	//   ....[39]....
        /*04f8*/ 	.word	0xffffffff


	//   ....[40]....
        /*04fc*/ 	.word	0xffffffff


	//   ....[41]....
        /*0500*/ 	.word	0xffffffff


	//   ....[42]....
        /*0504*/ 	.word	0xffffffff


	//   ....[43]....
        /*0508*/ 	.word	0xffffffff


	//   ....[44]....
        /*050c*/ 	.word	0xffffffff


	//   ....[45]....
        /*0510*/ 	.word	0xffffffff


	//   ....[46]....
        /*0514*/ 	.word	0xffffffff


	//   ....[47]....
        /*0518*/ 	.word	0xffffffff


	//   ....[48]....
        /*051c*/ 	.word	0xffffffff


	//   ....[49]....
        /*0520*/ 	.word	0xffffffff


	//   ....[50]....
        /*0524*/ 	.word	0xffffffff


	//   ....[51]....
        /*0528*/ 	.word	0xffffffff


	//   ....[52]....
        /*052c*/ 	.word	0xffffffff


	//   ....[53]....
        /*0530*/ 	.word	0xffffffff


	//   ....[54]....
        /*0534*/ 	.word	0x0500000f


	//   ....[55]....
        /*0538*/ 	.word	0x0500000f


	//   ....[56]....
        /*053c*/ 	.word	0x0500000f


	//   ....[57]....
        /*0540*/ 	.word	0x0500000f


	//   ....[58]....
        /*0544*/ 	.word	0x0500000f


	//   ....[59]....
        /*0548*/ 	.word	0x0500000f


	//   ....[60]....
        /*054c*/ 	.word	0x0500000f


	//   ....[61]....
        /*0550*/ 	.word	0x0500000f


	//   ....[62]....
        /*0554*/ 	.word	0x0500000f


	//   ....[63]....
        /*0558*/ 	.word	0x0500000f


	//   ....[64]....
        /*055c*/ 	.word	0x0500000f


	//   ....[65]....
        /*0560*/ 	.word	0x0500000f


	//   ....[66]....
        /*0564*/ 	.word	0x0500000f


	//   ....[67]....
        /*0568*/ 	.word	0x0500000f


	//   ....[68]....
        /*056c*/ 	.word	0x0500000f


	//   ....[69]....
        /*0570*/ 	.word	0x0500000f


	//   ....[70]....
        /*0574*/ 	.word	0x0500000f


	//   ....[71]....
        /*0578*/ 	.word	0x0500000f


	//   ....[72]....
        /*057c*/ 	.word	0x0500000f


	//   ....[73]....
        /*0580*/ 	.word	0x0500000f


	//   ....[74]....
        /*0584*/ 	.word	0x0500000f


	//   ....[75]....
        /*0588*/ 	.word	0x0500000f


	//   ....[76]....
        /*058c*/ 	.word	0x0500000f


	//   ....[77]....
        /*0590*/ 	.word	0x0500000f


	//   ....[78]....
        /*0594*/ 	.word	0x0500000f


	//   ....[79]....
        /*0598*/ 	.word	0x0500000f


	//   ....[80]....
        /*059c*/ 	.word	0x0500000f


	//   ....[81]....
        /*05a0*/ 	.word	0x0500000f


	//----- nvinfo : EIATTR_COOP_GROUP_INSTR_OFFSETS
	.align		4
.L_415:
        /*05a4*/ 	.byte	0x04, 0x28
        /*05a6*/ 	.short	(.L_417 - .L_416)


	//   ....[0]....
.L_416:
        /*05a8*/ 	.word	0x00000060


	//   ....[1]....
        /*05ac*/ 	.word	0x000001c0


	//   ....[2]....
        /*05b0*/ 	.word	0x000002c0


	//   ....[3]....
        /*05b4*/ 	.word	0x00000430


	//   ....[4]....
        /*05b8*/ 	.word	0x00000590


	//   ....[5]....
        /*05bc*/ 	.word	0x000006b0


	//   ....[6]....
        /*05c0*/ 	.word	0x00000810


	//   ....[7]....
        /*05c4*/ 	.word	0x0000ab80


	//   ....[8]....
        /*05c8*/ 	.word	0x00012390


	//   ....[9]....
        /*05cc*/ 	.word	0x000123b0


	//   ....[10]....
        /*05d0*/ 	.word	0x00012a20


	//   ....[11]....
        /*05d4*/ 	.word	0x00012a80


	//   ....[12]....
        /*05d8*/ 	.word	0x00015160


	//   ....[13]....
        /*05dc*/ 	.word	0x000151c0


	//   ....[14]....
        /*05e0*/ 	.word	0x00015790


	//   ....[15]....
        /*05e4*/ 	.word	0x000157f0


	//   ....[16]....
        /*05e8*/ 	.word	0x00016ad0


	//   ....[17]....
        /*05ec*/ 	.word	0x00016e70


	//   ....[18]....
        /*05f0*/ 	.word	0x00016ea0


	//   ....[19]....
        /*05f4*/ 	.word	0x00016eb0


	//   ....[20]....
        /*05f8*/ 	.word	0x00019220


	//   ....[21]....
        /*05fc*/ 	.word	0x000193b0


	//   ....[22]....
        /*0600*/ 	.word	0x000193e0


	//   ....[23]....
        /*0604*/ 	.word	0x00019420


	//   ....[24]....
        /*0608*/ 	.word	0x00019480


	//   ....[25]....
        /*060c*/ 	.word	0x000194e0


	//   ....[26]....
        /*0610*/ 	.word	0x00019530


	//   ....[27]....
        /*0614*/ 	.word	0x000196e0


	//   ....[28]....
        /*0618*/ 	.word	0x00019740


	//   ....[29]....
        /*061c*/ 	.word	0x00019780


	//   ....[30]....
        /*0620*/ 	.word	0x000197c0


	//   ....[31]....
        /*0624*/ 	.word	0x000197f0


	//   ....[32]....
        /*0628*/ 	.word	0x00019820


	//   ....[33]....
        /*062c*/ 	.word	0x000198c0


	//   ....[34]....
        /*0630*/ 	.word	0x000198f0


	//   ....[35]....
        /*0634*/ 	.word	0x00019980


	//   ....[36]....
        /*0638*/ 	.word	0x0001e290


	//   ....[37]....
        /*063c*/ 	.word	0x0001e2a0


	//   ....[38]....
        /*0640*/ 	.word	0x0001e3b0


	//   ....[39]....
        /*0644*/ 	.word	0x0001e410


	//   ....[40]....
        /*0648*/ 	.word	0x0001e450


	//   ....[41]....
        /*064c*/ 	.word	0x0001e490


	//   ....[42]....
        /*0650*/ 	.word	0x0001e4c0


	//   ....[43]....
        /*0654*/ 	.word	0x0001e4f0


	//   ....[44]....
        /*0658*/ 	.word	0x0001e680


	//   ....[45]....
        /*065c*/ 	.word	0x0001e6e0


	//   ....[46]....
        /*0660*/ 	.word	0x0001e720


	//   ....[47]....
        /*0664*/ 	.word	0x0001e760


	//   ....[48]....
        /*0668*/ 	.word	0x0001e790


	//   ....[49]....
        /*066c*/ 	.word	0x0001e7c0


	//   ....[50]....
        /*0670*/ 	.word	0x0001e880


	//   ....[51]....
        /*0674*/ 	.word	0x0001e8a0


	//   ....[52]....
        /*0678*/ 	.word	0x0001e910


	//   ....[53]....
        /*067c*/ 	.word	0x0001ed60


	//   ....[54]....
        /*0680*/ 	.word	0x0001f1a0


	//   ....[55]....
        /*0684*/ 	.word	0x0001f240


	//   ....[56]....
        /*0688*/ 	.word	0x0001f2e0


	//   ....[57]....
        /*068c*/ 	.word	0x0001f380


	//   ....[58]....
        /*0690*/ 	.word	0x0001f470


	//   ....[59]....
        /*0694*/ 	.word	0x0001f510


	//   ....[60]....
        /*0698*/ 	.word	0x0001f5b0


	//   ....[61]....
        /*069c*/ 	.word	0x0001f650


	//   ....[62]....
        /*06a0*/ 	.word	0x0001f8b0


	//   ....[63]....
        /*06a4*/ 	.word	0x0001fb90


	//   ....[64]....
        /*06a8*/ 	.word	0x0001ffb0


	//   ....[65]....
        /*06ac*/ 	.word	0x00020040


	//   ....[66]....
        /*06b0*/ 	.word	0x000200e0


	//   ....[67]....
        /*06b4*/ 	.word	0x000201a0


	//   ....[68]....
        /*06b8*/ 	.word	0x00020220


	//   ....[69]....
        /*06bc*/ 	.word	0x000202a0


	//   ....[70]....
        /*06c0*/ 	.word	0x00020320


	//   ....[71]....
        /*06c4*/ 	.word	0x000203a0


	//   ....[72]....
        /*06c8*/ 	.word	0x00020430


	//   ....[73]....
        /*06cc*/ 	.word	0x000204f0


	//   ....[74]....
        /*06d0*/ 	.word	0x00020570


	//   ....[75]....
        /*06d4*/ 	.word	0x000205f0


	//   ....[76]....
        /*06d8*/ 	.word	0x00020670


	//   ....[77]....
        /*06dc*/ 	.word	0x000206f0


	//   ....[78]....
        /*06e0*/ 	.word	0x00020760


	//   ....[79]....
        /*06e4*/ 	.word	0x00020800


	//   ....[80]....
        /*06e8*/ 	.word	0x00020890


	//   ....[81]....
        /*06ec*/ 	.word	0x000209b0


	//----- nvinfo : EIATTR_REG_RECONFIG
	.align		4
.L_417:
        /*06f0*/ 	.byte	0x01, 0x54
	.zero		2


	//----- nvinfo : EIATTR_SYSCALL_OFFSETS
	.align		4
        /*06f4*/ 	.byte	0x04, 0x46
        /*06f6*/ 	.short	(.L_419 - .L_418)


	//   ....[0]....
.L_418:
        /*06f8*/ 	.word	0x000018d0


	//   ....[1]....
        /*06fc*/ 	.word	0x00001a20


	//   ....[2]....
        /*0700*/ 	.word	0x0000ad10


	//   ....[3]....
        /*0704*/ 	.word	0x0000b180


	//   ....[4]....
        /*0708*/ 	.word	0x0001b3b0


	//   ....[5]....
        /*070c*/ 	.word	0x0001b4f0


	//   ....[6]....
        /*0710*/ 	.word	0x0001b5f0


	//----- nvinfo : EIATTR_MBARRIER_INSTR_OFFSETS
	.align		4
.L_419:
        /*0714*/ 	.byte	0x04, 0x39
        /*0716*/ 	.short	(.L_421 - .L_420)


	//   ....[0]....
.L_420:
        /*0718*/ 	.word	0x000002e0
        /*071c*/ 	.word	0x000000ff
        /*0720*/ 	.word	0x00034800
        /*0724*/ 	.short	0x0100
        /*0726*/ 	.byte	0x08
	.zero		1


	//   ....[1]....
        /*0728*/ 	.word	0x000002f0
        /*072c*/ 	.word	0x000000ff
        /*0730*/ 	.word	0x00034820
        /*0734*/ 	.short	0x0100
        /*0736*/ 	.byte	0x08
	.zero		1


	//   ....[2]....
        /*0738*/ 	.word	0x000003e0
        /*073c*/ 	.word	0x000000ff
        /*0740*/ 	.word	0x00034830
        /*0744*/ 	.short	0x0100
        /*0746*/ 	.byte	0x08
	.zero		1


	//   ....[3]....
        /*0748*/ 	.word	0x000003f0
        /*074c*/ 	.word	0x000000ff
        /*0750*/ 	.word	0x00034840
        /*0754*/ 	.short	0x0100
        /*0756*/ 	.byte	0x08
	.zero		1


	//   ....[4]....
        /*0758*/ 	.word	0x00000400
        /*075c*/ 	.word	0x000000ff
        /*0760*/ 	.word	0x00034838
        /*0764*/ 	.short	0x0100
        /*0766*/ 	.byte	0x08
	.zero		1


	//   ....[5]....
        /*0768*/ 	.word	0x00000410
        /*076c*/ 	.word	0x000000ff
        /*0770*/ 	.word	0x00034848
        /*0774*/ 	.short	0x0100
        /*0776*/ 	.byte	0x08
	.zero		1


	//   ....[6]....
        /*0778*/ 	.word	0x00000540
        /*077c*/ 	.word	0x000000ff
        /*0780*/ 	.word	0x00034850
        /*0784*/ 	.short	0x0100
        /*0786*/ 	.byte	0x08
	.zero		1


	//   ....[7]....
        /*0788*/ 	.word	0x00000550
        /*078c*/ 	.word	0x000000ff
        /*0790*/ 	.word	0x00034860
        /*0794*/ 	.short	0x0100
        /*0796*/ 	.byte	0x08
	.zero		1


	//   ....[8]....
        /*0798*/ 	.word	0x00000560
        /*079c*/ 	.word	0x000000ff
        /*07a0*/ 	.word	0x00034858
        /*07a4*/ 	.short	0x0100
        /*07a6*/ 	.byte	0x08
	.zero		1


	//   ....[9]....
        /*07a8*/ 	.word	0x00000570
        /*07ac*/ 	.word	0x000000ff
        /*07b0*/ 	.word	0x00034868
        /*07b4*/ 	.short	0x0100
        /*07b6*/ 	.byte	0x08
	.zero		1


	//   ....[10]....
        /*07b8*/ 	.word	0x00000660
        /*07bc*/ 	.word	0x000000ff
        /*07c0*/ 	.word	0x00034870
        /*07c4*/ 	.short	0x0100
        /*07c6*/ 	.byte	0x06
	.zero		1


	//   ....[11]....
        /*07c8*/ 	.word	0x00000670
        /*07cc*/ 	.word	0x000000ff
        /*07d0*/ 	.word	0x00034880
        /*07d4*/ 	.short	0x0100
        /*07d6*/ 	.byte	0x06
	.zero		1


	//   ....[12]....
        /*07d8*/ 	.word	0x00000680
        /*07dc*/ 	.word	0x000000ff
        /*07e0*/ 	.word	0x00034878
        /*07e4*/ 	.short	0x0100
        /*07e6*/ 	.byte	0x06
	.zero		1


	//   ....[13]....
        /*07e8*/ 	.word	0x00000690
        /*07ec*/ 	.word	0x000000ff
        /*07f0*/ 	.word	0x00034888
        /*07f4*/ 	.short	0x0100
        /*07f6*/ 	.byte	0x06
	.zero		1


	//   ....[14]....
        /*07f8*/ 	.word	0x000007c0
        /*07fc*/ 	.word	0x000000ff
        /*0800*/ 	.word	0x00034890
        /*0804*/ 	.short	0x0100
        /*0806*/ 	.byte	0x08
	.zero		1


	//   ....[15]....
        /*0808*/ 	.word	0x000007d0
        /*080c*/ 	.word	0x000000ff
        /*0810*/ 	.word	0x000348a0
        /*0814*/ 	.short	0x0100
        /*0816*/ 	.byte	0x08
	.zero		1


	//   ....[16]....
        /*0818*/ 	.word	0x000007e0
        /*081c*/ 	.word	0x000000ff
        /*0820*/ 	.word	0x00034898
        /*0824*/ 	.short	0x0100
        /*0826*/ 	.byte	0x08
	.zero		1


	//   ....[17]....
        /*0828*/ 	.word	0x000007f0
        /*082c*/ 	.word	0x000000ff
        /*0830*/ 	.word	0x000348a8
        /*0834*/ 	.short	0x0100
        /*0836*/ 	.byte	0x08
	.zero		1


	//   ....[18]....
        /*0838*/ 	.word	0x00000920
        /*083c*/ 	.word	0x000000ff
        /*0840*/ 	.word	0x000348b0
        /*0844*/ 	.short	0x0100
        /*0846*/ 	.byte	0x08
	.zero		1


	//   ....[19]....
        /*0848*/ 	.word	0x00000930
        /*084c*/ 	.word	0x000000ff
        /*0850*/ 	.word	0x000348c0
        /*0854*/ 	.short	0x0100
        /*0856*/ 	.byte	0x08
	.zero		1


	//   ....[20]....
        /*0858*/ 	.word	0x00000940
        /*085c*/ 	.word	0x000000ff
        /*0860*/ 	.word	0x000348b8
        /*0864*/ 	.short	0x0100
        /*0866*/ 	.byte	0x08
	.zero		1


	//   ....[21]....
        /*0868*/ 	.word	0x00000950
        /*086c*/ 	.word	0x000000ff
        /*0870*/ 	.word	0x000348c8
        /*0874*/ 	.short	0x0100
        /*0876*/ 	.byte	0x08
	.zero		1


	//   ....[22]....
        /*0878*/ 	.word	0x00003690
        /*087c*/ 	.word	0x00000003
        /*0880*/ 	.word	0x00034890
        /*0884*/ 	.short	0x010a
        /*0886*/ 	.byte	0x3f
	.zero		1


	//   ....[23]....
        /*0888*/ 	.word	0x00006d60
        /*088c*/ 	.word	0x00000003
        /*0890*/ 	.word	0x00034890
        /*0894*/ 	.short	0x010a
        /*0896*/ 	.byte	0x3f
	.zero		1


	//   ....[24]....
        /*0898*/ 	.word	0x00009f70
        /*089c*/ 	.word	0x00000003
        /*08a0*/ 	.word	0x00034890
        /*08a4*/ 	.short	0x010a
        /*08a6*/ 	.byte	0x3f
	.zero		1


	//   ....[25]....
        /*08a8*/ 	.word	0x0000a340
        /*08ac*/ 	.word	0x0000002c
        /*08b0*/ 	.word	0x00000000
        /*08b4*/ 	.short	0x0101
        /*08b6*/ 	.byte	0x3f
	.zero		1


	//   ....[26]....
        /*08b8*/ 	.word	0x0000a380
        /*08bc*/ 	.word	0x00000003
        /*08c0*/ 	.word	0x000348b0
        /*08c4*/ 	.short	0x010a
        /*08c6*/ 	.byte	0x3f
	.zero		1


	//   ....[27]....
        /*08c8*/ 	.word	0x0000a830
        /*08cc*/ 	.word	0x00000003
        /*08d0*/ 	.word	0x00000000
        /*08d4*/ 	.short	0x0101
        /*08d6*/ 	.byte	0x3f
	.zero		1


	//   ....[28]....
        /*08d8*/ 	.word	0x0000ad90
        /*08dc*/ 	.word	0x00000002
        /*08e0*/ 	.word	0x00034800
        /*08e4*/ 	.short	0x010a
        /*08e6*/ 	.byte	0x3f
	.zero		1


	//   ....[29]....
        /*08e8*/ 	.word	0x0000ade0
        /*08ec*/ 	.word	0x00000002
        /*08f0*/ 	.word	0x00034800
        /*08f4*/ 	.short	0x010a
        /*08f6*/ 	.byte	0x3f
	.zero		1


	//   ....[30]....
        /*08f8*/ 	.word	0x0000b9f0
        /*08fc*/ 	.word	0x00000002
        /*0900*/ 	.word	0x00034800
        /*0904*/ 	.short	0x010a
        /*0906*/ 	.byte	0x3f
	.zero		1


	//   ....[31]....
        /*0908*/ 	.word	0x0000e280
        /*090c*/ 	.word	0x00000002
        /*0910*/ 	.word	0x00034800
        /*0914*/ 	.short	0x010a
        /*0916*/ 	.byte	0x3f
	.zero		1


	//   ....[32]....
        /*0918*/ 	.word	0x00010740
        /*091c*/ 	.word	0x00000000
        /*0920*/ 	.word	0x00034830
        /*0924*/ 	.short	0x010a
        /*0926*/ 	.byte	0x3f
	.zero		1


	//   ....[33]....
        /*0928*/ 	.word	0x000107c0
        /*092c*/ 	.word	0x00000000
        /*0930*/ 	.word	0x00034830
        /*0934*/ 	.short	0x010a
        /*0936*/ 	.byte	0x3f
	.zero		1


	//   ....[34]....
        /*0938*/ 	.word	0x00011930
        /*093c*/ 	.word	0x00000000
        /*0940*/ 	.word	0x00000000
        /*0944*/ 	.short	0x0101
        /*0946*/ 	.byte	0x3f
	.zero		1


	//   ....[35]....
        /*0948*/ 	.word	0x00013950
        /*094c*/ 	.word	0x0000000e
        /*0950*/ 	.word	0x00034830
        /*0954*/ 	.short	0x010a
        /*0956*/ 	.byte	0x3f
	.zero		1


	//   ....[36]....
        /*0958*/ 	.word	0x000139c0
        /*095c*/ 	.word	0x0000000e
        /*0960*/ 	.word	0x00034830
        /*0964*/ 	.short	0x010a
        /*0966*/ 	.byte	0x3f
	.zero		1


	//   ....[37]....
        /*0968*/ 	.word	0x00014540
        /*096c*/ 	.word	0x0000000f
        /*0970*/ 	.word	0x00034850
        /*0974*/ 	.short	0x010a
        /*0976*/ 	.byte	0x3f
	.zero		1


	//   ....[38]....
        /*0978*/ 	.word	0x00014590
        /*097c*/ 	.word	0x0000000f
        /*0980*/ 	.word	0x00034850
        /*0984*/ 	.short	0x010a
        /*0986*/ 	.byte	0x3f
	.zero		1


	//   ....[39]....
        /*0988*/ 	.word	0x00016020
        /*098c*/ 	.word	0x0000001a
        /*0990*/ 	.word	0x00000000
        /*0994*/ 	.short	0x0101
        /*0996*/ 	.byte	0x3f
	.zero		1


	//   ....[40]....
        /*0998*/ 	.word	0x00016070
        /*099c*/ 	.word	0x0000001b
        /*09a0*/ 	.word	0x00000000
        /*09a4*/ 	.short	0x0101
        /*09a6*/ 	.byte	0x3f
	.zero		1


	//   ....[41]....
        /*09a8*/ 	.word	0x000169c0
        /*09ac*/ 	.word	0x0000000c
        /*09b0*/ 	.word	0x00034850
        /*09b4*/ 	.short	0x010a
        /*09b6*/ 	.byte	0x3f
	.zero		1


	//   ....[42]....
        /*09b8*/ 	.word	0x00016a60
        /*09bc*/ 	.word	0x0000000c
        /*09c0*/ 	.word	0x00034850
        /*09c4*/ 	.short	0x010a
        /*09c6*/ 	.byte	0x3f
	.zero		1


	//   ....[43]....
        /*09c8*/ 	.word	0x00017010
        /*09cc*/ 	.word	0x0000000c
        /*09d0*/ 	.word	0x00000000
        /*09d4*/ 	.short	0x0101
        /*09d6*/ 	.byte	0x3f
	.zero		1


	//   ....[44]....
        /*09d8*/ 	.word	0x00018240
        /*09dc*/ 	.word	0x00000000
        /*09e0*/ 	.word	0x00000000
        /*09e4*/ 	.short	0x0101
        /*09e6*/ 	.byte	0x3f
	.zero		1


	//   ....[45]....
        /*09e8*/ 	.word	0x0001a4a0
        /*09ec*/ 	.word	0x00000009
        /*09f0*/ 	.word	0x00034820
        /*09f4*/ 	.short	0x010a
        /*09f6*/ 	.byte	0x3f
	.zero		1


	//   ....[46]....
        /*09f8*/ 	.word	0x0001a530
        /*09fc*/ 	.word	0x00000005
        /*0a00*/ 	.word	0x000348a0
        /*0a04*/ 	.short	0x010a
        /*0a06*/ 	.byte	0x3f
	.zero		1


	//   ....[47]....
        /*0a08*/ 	.word	0x0001a7c0
        /*0a0c*/ 	.word	0x00000005
        /*0a10*/ 	.word	0x000348c0
        /*0a14*/ 	.short	0x010a
        /*0a16*/ 	.byte	0x3f
	.zero		1


	//   ....[48]....
        /*0a18*/ 	.word	0x0001ab80
        /*0a1c*/ 	.word	0x00000006
        /*0a20*/ 	.word	0x000348a0
        /*0a24*/ 	.short	0x010a
        /*0a26*/ 	.byte	0x3f
	.zero		1


	//   ....[49]....
        /*0a28*/ 	.word	0x0001adf0
        /*0a2c*/ 	.word	0x00000006
        /*0a30*/ 	.word	0x000348c0
        /*0a34*/ 	.short	0x010a
        /*0a36*/ 	.byte	0x3f
	.zero		1


	//   ....[50]....
        /*0a38*/ 	.word	0x0001bd30
        /*0a3c*/ 	.word	0x00000006
        /*0a40*/ 	.word	0x00034840
        /*0a44*/ 	.short	0x010a
        /*0a46*/ 	.byte	0x3f
	.zero		1


	//   ....[51]....
        /*0a48*/ 	.word	0x0001c2f0
        /*0a4c*/ 	.word	0x00000007
        /*0a50*/ 	.word	0x00034820
        /*0a54*/ 	.short	0x010a
        /*0a56*/ 	.byte	0x3f
	.zero		1


	//   ....[52]....
        /*0a58*/ 	.word	0x0001c640
        /*0a5c*/ 	.word	0x00000007
        /*0a60*/ 	.word	0x00034840
        /*0a64*/ 	.short	0x010a
        /*0a66*/ 	.byte	0x3f
	.zero		1


	//   ....[53]....
        /*0a68*/ 	.word	0x0001c940
        /*0a6c*/ 	.word	0x00000007
        /*0a70*/ 	.word	0x00034860
        /*0a74*/ 	.short	0x010a
        /*0a76*/ 	.byte	0x3f
	.zero		1


	//   ....[54]....
        /*0a78*/ 	.word	0x0001cf10
        /*0a7c*/ 	.word	0x00000002
        /*0a80*/ 	.word	0x00034840
        /*0a84*/ 	.short	0x010a
        /*0a86*/ 	.byte	0x3f
	.zero		1


	//   ....[55]....
        /*0a88*/ 	.word	0x0001d210
        /*0a8c*/ 	.word	0x00000002
        /*0a90*/ 	.word	0x00034860
        /*0a94*/ 	.short	0x010a
        /*0a96*/ 	.byte	0x3f
	.zero		1


	//   ....[56]....
        /*0a98*/ 	.word	0x0001d740
        /*0a9c*/ 	.word	0x00000002
        /*0aa0*/ 	.word	0x00034840
        /*0aa4*/ 	.short	0x010a
        /*0aa6*/ 	.byte	0x3f
	.zero		1


	//   ....[57]....
        /*0aa8*/ 	.word	0x0001da30
        /*0aac*/ 	.word	0x00000002
        /*0ab0*/ 	.word	0x00034860
        /*0ab4*/ 	.short	0x010a
        /*0ab6*/ 	.byte	0x3f
	.zero		1


	//   ....[58]....
        /*0ab8*/ 	.word	0x0001df00
        /*0abc*/ 	.word	0x00000000
        /*0ac0*/ 	.word	0x00034860
        /*0ac4*/ 	.short	0x010a
        /*0ac6*/ 	.byte	0x3f
	.zero		1


	//   ....[59]....
        /*0ac8*/ 	.word	0x0001ece0
        /*0acc*/ 	.word	0x00000000
        /*0ad0*/ 	.word	0x00034820
        /*0ad4*/ 	.short	0x010a
        /*0ad6*/ 	.byte	0x3f
	.zero		1


	//   ....[60]....
        /*0ad8*/ 	.word	0x0001ee90
        /*0adc*/ 	.word	0x00000006
        /*0ae0*/ 	.word	0x00000000
        /*0ae4*/ 	.short	0x010a
        /*0ae6*/ 	.byte	0x3f
	.zero		1


	//   ....[61]....
        /*0ae8*/ 	.word	0x0001ef00
        /*0aec*/ 	.word	0x00000007
        /*0af0*/ 	.word	0x00000000
        /*0af4*/ 	.short	0x010a
        /*0af6*/ 	.byte	0x3f
	.zero		1


	//   ....[62]....
        /*0af8*/ 	.word	0x0001ef70
        /*0afc*/ 	.word	0x00000004
        /*0b00*/ 	.word	0x00000000
        /*0b04*/ 	.short	0x010a
        /*0b06*/ 	.byte	0x3f
	.zero		1


	//   ....[63]....
        /*0b08*/ 	.word	0x0001efa0
        /*0b0c*/ 	.word	0x00000003
        /*0b10*/ 	.word	0x00000000
        /*0b14*/ 	.short	0x010a
        /*0b16*/ 	.byte	0x3f
	.zero		1


	//   ....[64]....
        /*0b18*/ 	.word	0x0001f000
        /*0b1c*/ 	.word	0x00000003
        /*0b20*/ 	.word	0x00034890
        /*0b24*/ 	.short	0x010a
        /*0b26*/ 	.byte	0x3f
	.zero		1


	//   ....[65]....
        /*0b28*/ 	.word	0x0001f050
        /*0b2c*/ 	.word	0x00000003
        /*0b30*/ 	.word	0x00034890
        /*0b34*/ 	.short	0x010a
        /*0b36*/ 	.byte	0x3f
	.zero		1


	//   ....[66]....
        /*0b38*/ 	.word	0x0001f0a0
        /*0b3c*/ 	.word	0x00000003
        /*0b40*/ 	.word	0x00034890
        /*0b44*/ 	.short	0x010a
        /*0b46*/ 	.byte	0x3f
	.zero		1


	//   ....[67]....
        /*0b48*/ 	.word	0x0001f0f0
        /*0b4c*/ 	.word	0x00000003
        /*0b50*/ 	.word	0x000348b0
        /*0b54*/ 	.short	0x010a
        /*0b56*/ 	.byte	0x3f
	.zero		1


	//   ....[68]....
        /*0b58*/ 	.word	0x0001f3c0
        /*0b5c*/ 	.word	0x00000002
        /*0b60*/ 	.word	0x00034800
        /*0b64*/ 	.short	0x010a
        /*0b66*/ 	.byte	0x3f
	.zero		1


	//   ....[69]....
        /*0b68*/ 	.word	0x0001f690
        /*0b6c*/ 	.word	0x00000002
        /*0b70*/ 	.word	0x00034800
        /*0b74*/ 	.short	0x010a
        /*0b76*/ 	.byte	0x3f
	.zero		1


	//   ....[70]....
        /*0b78*/ 	.word	0x0001f6e0
        /*0b7c*/ 	.word	0x00000000
        /*0b80*/ 	.word	0x00034830
        /*0b84*/ 	.short	0x010a
        /*0b86*/ 	.byte	0x3f
	.zero		1


	//   ....[71]....
        /*0b88*/ 	.word	0x0001f730
        /*0b8c*/ 	.word	0x0000000e
        /*0b90*/ 	.word	0x00034830
        /*0b94*/ 	.short	0x010a
        /*0b96*/ 	.byte	0x3f
	.zero		1


	//   ....[72]....
        /*0b98*/ 	.word	0x0001f780
        /*0b9c*/ 	.word	0x0000000f
        /*0ba0*/ 	.word	0x00034850
        /*0ba4*/ 	.short	0x010a
        /*0ba6*/ 	.byte	0x3f
	.zero		1


	//   ....[73]....
        /*0ba8*/ 	.word	0x0001f7d0
        /*0bac*/ 	.word	0x0000000c
        /*0bb0*/ 	.word	0x00034850
        /*0bb4*/ 	.short	0x010a
        /*0bb6*/ 	.byte	0x3f
	.zero		1


	//   ....[74]....
        /*0bb8*/ 	.word	0x0001f970
        /*0bbc*/ 	.word	0x00000009
        /*0bc0*/ 	.word	0x00034820
        /*0bc4*/ 	.short	0x010a
        /*0bc6*/ 	.byte	0x3f
	.zero		1


	//   ....[75]....
        /*0bc8*/ 	.word	0x0001f9c0
        /*0bcc*/ 	.word	0x00000005
        /*0bd0*/ 	.word	0x000348a0
        /*0bd4*/ 	.short	0x010a
        /*0bd6*/ 	.byte	0x3f
	.zero		1


	//   ....[76]....
        /*0bd8*/ 	.word	0x0001fa10
        /*0bdc*/ 	.word	0x00000005
        /*0be0*/ 	.word	0x000348c0
        /*0be4*/ 	.short	0x010a
        /*0be6*/ 	.byte	0x3f
	.zero		1


	//   ....[77]....
        /*0be8*/ 	.word	0x0001fa60
        /*0bec*/ 	.word	0x00000006
        /*0bf0*/ 	.word	0x000348a0
        /*0bf4*/ 	.short	0x010a
        /*0bf6*/ 	.byte	0x3f
	.zero		1


	//   ....[78]....
        /*0bf8*/ 	.word	0x0001fab0
        /*0bfc*/ 	.word	0x00000006
        /*0c00*/ 	.word	0x000348c0
        /*0c04*/ 	.short	0x010a
        /*0c06*/ 	.byte	0x3f
	.zero		1


	//   ....[79]....
        /*0c08*/ 	.word	0x0001fc50
        /*0c0c*/ 	.word	0x00000006
        /*0c10*/ 	.word	0x00034840
        /*0c14*/ 	.short	0x010a
        /*0c16*/ 	.byte	0x3f
	.zero		1


	//   ....[80]....
        /*0c18*/ 	.word	0x0001fcd0
        /*0c1c*/ 	.word	0x00000006
        /*0c20*/ 	.word	0x00034820
        /*0c24*/ 	.short	0x010a
        /*0c26*/ 	.byte	0x3f
	.zero		1


	//   ....[81]....
        /*0c28*/ 	.word	0x0001fd20
        /*0c2c*/ 	.word	0x00000007
        /*0c30*/ 	.word	0x00034840
        /*0c34*/ 	.short	0x010a
        /*0c36*/ 	.byte	0x3f
	.zero		1


	//   ....[82]....
        /*0c38*/ 	.word	0x0001fd70
        /*0c3c*/ 	.word	0x00000007
        /*0c40*/ 	.word	0x00034860
        /*0c44*/ 	.short	0x010a
        /*0c46*/ 	.byte	0x3f
	.zero		1


	//   ....[83]....
        /*0c48*/ 	.word	0x0001fdc0
        /*0c4c*/ 	.word	0x00000002
        /*0c50*/ 	.word	0x00034840
        /*0c54*/ 	.short	0x010a
        /*0c56*/ 	.byte	0x3f
	.zero		1


	//   ....[84]....
        /*0c58*/ 	.word	0x0001fe10
        /*0c5c*/ 	.word	0x00000002
        /*0c60*/ 	.word	0x00034860
        /*0c64*/ 	.short	0x010a
        /*0c66*/ 	.byte	0x3f
	.zero		1


	//   ....[85]....
        /*0c68*/ 	.word	0x0001fe60
        /*0c6c*/ 	.word	0x00000002
        /*0c70*/ 	.word	0x00034840
        /*0c74*/ 	.short	0x010a
        /*0c76*/ 	.byte	0x3f
	.zero		1


	//   ....[86]....
        /*0c78*/ 	.word	0x0001feb0
        /*0c7c*/ 	.word	0x00000002
        /*0c80*/ 	.word	0x00034860
        /*0c84*/ 	.short	0x010a
        /*0c86*/ 	.byte	0x3f
	.zero		1


	//   ....[87]....
        /*0c88*/ 	.word	0x0001ff00
        /*0c8c*/ 	.word	0x00000000
        /*0c90*/ 	.word	0x00034860
        /*0c94*/ 	.short	0x010a
        /*0c96*/ 	.byte	0x3f
	.zero		1


	//   ....[88]....
        /*0c98*/ 	.word	0x000208d0
        /*0c9c*/ 	.word	0x00000000
        /*0ca0*/ 	.word	0x00034820
        /*0ca4*/ 	.short	0x010a
        /*0ca6*/ 	.byte	0x3f
	.zero		1


	//   ....[89]....
        /*0ca8*/ 	.word	0x00020a70
        /*0cac*/ 	.word	0x00000006
        /*0cb0*/ 	.word	0x00000000
        /*0cb4*/ 	.short	0x010a
        /*0cb6*/ 	.byte	0x3f
	.zero		1


	//   ....[90]....
        /*0cb8*/ 	.word	0x00020ac0
        /*0cbc*/ 	.word	0x00000007
        /*0cc0*/ 	.word	0x00000000
        /*0cc4*/ 	.short	0x010a
        /*0cc6*/ 	.byte	0x3f
	.zero		1


	//   ....[91]....
        /*0cc8*/ 	.word	0x00020b10
        /*0ccc*/ 	.word	0x00000004
        /*0cd0*/ 	.word	0x00000000
        /*0cd4*/ 	.short	0x010a
        /*0cd6*/ 	.byte	0x3f
	.zero		1


	//----- nvinfo : EIATTR_NUM_MBARRIERS
	.align		4
.L_421:
        /*0cd8*/ 	.byte	0x03, 0x38
        /*0cda*/ 	.short	0x0016


	//----- nvinfo : EIATTR_EXIT_INSTR_OFFSETS
	.align		4
        /*0cdc*/ 	.byte	0x04, 0x1c
        /*0cde*/ 	.short	(.L_423 - .L_422)


	//   ....[0]....
.L_422:
        /*0ce0*/ 	.word	0x0001eff0


	//----- nvinfo : EIATTR_MAX_THREADS
	.align		4
.L_423:
        /*0ce4*/ 	.byte	0x04, 0x05
        /*0ce6*/ 	.short	(.L_425 - .L_424)
.L_424:
        /*0ce8*/ 	.word	0x00000180
        /*0cec*/ 	.word	0x00000001
        /*0cf0*/ 	.word	0x00000001


	//----- nvinfo : EIATTR_CRS_STACK_SIZE
	.align		4
.L_425:
        /*0cf4*/ 	.byte	0x04, 0x1e
        /*0cf6*/ 	.short	(.L_427 - .L_426)
.L_426:
        /*0cf8*/ 	.word	0x00000000


	//----- nvinfo : EIATTR_CBANK_PARAM_SIZE
	.align		4
.L_427:
        /*0cfc*/ 	.byte	0x03, 0x19
        /*0cfe*/ 	.short	0x0a70


	//----- nvinfo : EIATTR_PARAM_CBANK
	.align		4
        /*0d00*/ 	.byte	0x04, 0x0a
        /*0d02*/ 	.short	(.L_429 - .L_428)
	.align		4
.L_428:
        /*0d04*/ 	.word	index@(.nv.constant0._ZN7cutlass13device_kernelIN5flash11enable_sm90INS1_16FlashAttnFwdSm90INS1_25CollectiveMainloopFwdSm90ILi2EN4cute5tupleIJNS5_1CILi1EEES8_S8_EEENS6_IJNS7_ILi128EEESA_NS7_ILi192EEEEEELi128ENS_10bfloat16_tEfNS_4arch4Sm90ELb0ELb0ELb1ELb1ELb0ELb1ELb0ELb1ELb1ELb0ELb0ELb0EEENS1_21CollectiveEpilogueFwdINS6_IJSA_SA_SA_EEES9_SD_SF_Li256ELb1ELb0ELb0ELb0EEENS1_36VarlenDynamicPersistentTileSchedulerILi128ELi128ELi256ELi32ELb0ELb0ELb1ELb0ELb1ELb1EEEEEEEEEvNT_6ParamsE)
        /*0d08*/ 	.short	0x0210
        /*0d0a*/ 	.short	0x0a70


	//----- nvinfo : EIATTR_SW_WAR
	.align		4
.L_429:
        /*0d0c*/ 	.byte	0x04, 0x36
        /*0d0e*/ 	.short	(.L_431 - .L_430)
.L_430:
        /*0d10*/ 	.word	0x00000008
.L_431:


//--------------------- .nv.info._ZN7cutlass13device_kernelIN5flash11enable_sm90INS1_16FlashAttnFwdSm90INS1_25CollectiveMainloopFwdSm90ILi2EN4cute5tupleIJNS5_1CILi1EEES8_S8_EEENS6_IJNS7_ILi128EEENS7_ILi96EEENS7_ILi192EEEEEELi128ENS_10bfloat16_tEfNS_4arch4Sm90ELb0ELb1ELb1ELb0ELb0ELb0ELb0ELb1ELb1ELb0ELb0ELb0EEENS1_21CollectiveEpilogueFwdINS6_IJSA_SA_SB_EEES9_SE_SG_Li256ELb0ELb0ELb0ELb0EEENS1_30DynamicPersistentTileSchedulerILi256ELi32ELb0ELb0ELb1EEEEEEEEEvNT_6ParamsE --------------------------
	.section	.nv.info._ZN7cutlass13device_kernelIN5flash11enable_sm90INS1_16FlashAttnFwdSm90INS1_25CollectiveMainloopFwdSm90ILi2EN4cute5tupleIJNS5_1CILi1EEES8_S8_EEENS6_IJNS7_ILi128EEENS7_ILi96EEENS7_ILi192EEEEEELi128ENS_10bfloat16_tEfNS_4arch4Sm90ELb0ELb1ELb1ELb0ELb0ELb0ELb0ELb1ELb1ELb0ELb0ELb0EEENS1_21CollectiveEpilogueFwdINS6_IJSA_SA_SB_EEES9_SE_SG_Li256ELb0ELb0ELb0ELb0EEENS1_30DynamicPersistentTileSchedulerILi256ELi32ELb0ELb0ELb1EEEEEEEEEvNT_6ParamsE,"",@"SHT_CUDA_INFO"
	.sectionflags	@""
	.align	4


	//----- nvinfo : EIATTR_CUDA_API_VERSION
	.align		4
        /*0000*/ 	.byte	0x04, 0x37
        /*0002*/ 	.short	(.L_433 - .L_432)
.L_432:
        /*0004*/ 	.word	0x00000082


	//----- nvinfo : EIATTR_KPARAM_INFO
	.align		4
.L_433:
        /*0008*/ 	.byte	0x04, 0x17
        /*000a*/ 	.short	(.L_435 - .L_434)
.L_434:
        /*000c*/ 	.word	0x00000000
        /*0010*/ 	.short	0x0000
        /*0012*/ 	.short	0x0070
        /*0014*/ 	.byte	0x00, 0xf0, 0x01, 0x2e


	//----- nvinfo : EIATTR_SPARSE_MMA_MASK
	.align		4
.L_435:
        /*0018*/ 	.byte	0x03, 0x50
        /*001a*/ 	.short	0x0000


	//----- nvinfo : EIATTR_MAXREG_COUNT
	.align		4
        /*001c*/ 	.byte	0x03, 0x1b
        /*001e*/ 	.short	0x00a8


	//----- nvinfo : EIATTR_NUM_BARRIERS
	.align		4
        /*0020*/ 	.byte	0x02, 0x4c
        /*0022*/ 	.byte	0x09
	.zero		1


	//----- nvinfo : EIATTR_EXTERNS
	.align		4
        /*0024*/ 	.byte	0x04, 0x0f
        /*0026*/ 	.short	(.L_437 - .L_436)


	//   ....[0]....
	.align		4
.L_436:
        /*0028*/ 	.word	index@(__assertfail)


	//----- nvinfo : EIATTR_ANNOTATIONS
	.align		4
.L_437:
        /*002c*/ 	.byte	0x04, 0x55
        /*002e*/ 	.short	(.L_439 - .L_438)


	//   ....[0]....
.L_438:
        /*0030*/ 	.word	0x00000001
        /*0034*/ 	.byte	0x80, 0x09, 0x00, 0x00, 0x01, 0x00, 0x00, 0x00, 0x50, 0x0a, 0x00, 0x00, 0x01, 0x00, 0x00, 0x00
        /*0044*/ 	.byte	0x90, 0x26, 0x01, 0x00


	//----- nvinfo : EIATTR_MERCURY_ISA_VERSION
	.align		4
.L_439:
        /*0048*/ 	.byte	0x03, 0x5f
        /*004a*/ 	.short	0x0101


	//----- nvinfo : EIATTR_INT_WARP_WIDE_INSTR_OFFSETS
	.align		4
        /*004c*/ 	.byte	0x04, 0x31
        /*004e*/ 	.short	(.L_441 - .L_440)


	//   ....[0]....
.L_440:
        /*0050*/ 	.word	0x00000190


	//   ....[1]....
        /*0054*/ 	.word	0x000001c0


	//   ....[2]....
        /*0058*/ 	.word	0x000001d0


	//   ....[3]....
        /*005c*/ 	.word	0x0000fd90


	//   ....[4]....
        /*0060*/ 	.word	0x0000fe20


	//   ....[5]....
        /*0064*/ 	.word	0x00010390


	//   ....[6]....
        /*0068*/ 	.word	0x000120a0


	//   ....[7]....
        /*006c*/ 	.word	0x00012130


	//----- nvinfo : EIATTR_COOP_GROUP_MASK_REGIDS
	.align		4
.L_441:
        /*0070*/ 	.byte	0x04, 0x29
        /*0072*/ 	.short	(.L_443 - .L_442)


	//   ....[0]....
.L_442:
        /*0074*/ 	.word	0xffffffff


	//   ....[1]....
        /*0078*/ 	.word	0xffffffff


	//   ....[2]....
        /*007c*/ 	.word	0xffffffff


	//   ....[3]....
        /*0080*/ 	.word	0xffffffff


	//   ....[4]....
        /*0084*/ 	.word	0xffffffff


	//   ....[5]....
        /*0088*/ 	.word	0xffffffff


	//   ....[6]....
        /*008c*/ 	.word	0xffffffff


	//   ....[7]....
        /*0090*/ 	.word	0xffffffff


	//   ....[8]....
        /*0094*/ 	.word	0xffffffff


	//   ....[9]....
        /*0098*/ 	.word	0xffffffff


	//   ....[10]....
        /*009c*/ 	.word	0xffffffff


	//   ....[11]....
        /*00a0*/ 	.word	0xffffffff


	//   ....[12]....
        /*00a4*/ 	.word	0xffffffff


	//   ....[13]....
        /*00a8*/ 	.word	0xffffffff


	//   ....[14]....
        /*00ac*/ 	.word	0xffffffff


	//   ....[15]....
        /*00b0*/ 	.word	0xffffffff


	//   ....[16]....
        /*00b4*/ 	.word	0xffffffff


	//   ....[17]....
        /*00b8*/ 	.word	0xffffffff


	//   ....[18]....
        /*00bc*/ 	.word	0xffffffff


	//   ....[19]....
        /*00c0*/ 	.word	0xffffffff


	//   ....[20]....
        /*00c4*/ 	.word	0xffffffff


	//   ....[21]....
        /*00c8*/ 	.word	0xffffffff


	//   ....[22]....
        /*00cc*/ 	.word	0xffffffff


	//   ....[23]....
        /*00d0*/ 	.word	0xffffffff


	//   ....[24]....
        /*00d4*/ 	.word	0xffffffff


	//   ....[25]....
        /*00d8*/ 	.word	0xffffffff


	//   ....[26]....
        /*00dc*/ 	.word	0xffffffff


	//   ....[27]....
        /*00e0*/ 	.word	0xffffffff


	//   ....[28]....
        /*00e4*/ 	.word	0xffffffff


	//   ....[29]....
        /*00e8*/ 	.word	0xffffffff


	//   ....[30]....
        /*00ec*/ 	.word	0xffffffff


	//   ....[31]....
        /*00f0*/ 	.word	0xffffffff


	//   ....[32]....
        /*00f4*/ 	.word	0x0500000f


	//   ....[33]....
        /*00f8*/ 	.word	0x0500000f


	//----- nvinfo : EIATTR_COOP_GROUP_INSTR_OFFSETS
	.align		4
.L_443:
        /*00fc*/ 	.byte	0x04, 0x28
        /*00fe*/ 	.short	(.L_445 - .L_444)


	//   ....[0]....
.L_444:
        /*0100*/ 	.word	0x00000060


	//   ....[1]....
        /*0104*/ 	.word	0x000001a0


	//   ....[2]....
        /*0108*/ 	.word	0x000001f0


	//   ....[3]....
        /*010c*/ 	.word	0x000003e0


	//   ....[4]....
        /*0110*/ 	.word	0x00000540


	//   ....[5]....
        /*0114*/ 	.word	0x00000660


	//   ....[6]....
        /*0118*/ 	.word	0x000007c0


	//   ....[7]....
        /*011c*/ 	.word	0x000016f0


	//   ....[8]....
        /*0120*/ 	.word	0x000038d0


	//   ....[9]....
        /*0124*/ 	.word	0x00003900


	//   ....[10]....
        /*0128*/ 	.word	0x00003d20


	//   ....[11]....
        /*012c*/ 	.word	0x00003d90


	//   ....[12]....
        /*0130*/ 	.word	0x00006ca0


	//   ....[13]....
        /*0134*/ 	.word	0x00006dc0


	//   ....[14]....
        /*0138*/ 	.word	0x00007340


	//   ....[15]....
        /*013c*/ 	.word	0x000073d0


	//   ....[16]....
        /*0140*/ 	.word	0x00009260


	//   ....[17]....
        /*0144*/ 	.word	0x00009280


	//   ....[18]....
        /*0148*/ 	.word	0x000096b0


	//   ....[19]....
        /*014c*/ 	.word	0x00009720


	//   ....[20]....
        /*0150*/ 	.word	0x0000c460


	//   ....[21]....
        /*0154*/ 	.word	0x0000c580


	//   ....[22]....
        /*0158*/ 	.word	0x0000cb40


	//   ....[23]....
        /*015c*/ 	.word	0x0000cb90


	//   ....[24]....
        /*0160*/ 	.word	0x0000da00


	//   ....[25]....
        /*0164*/ 	.word	0x0000da30


	//   ....[26]....
        /*0168*/ 	.word	0x0000db30


	//   ....[27]....
        /*016c*/ 	.word	0x0000db40


	//   ....[28]....
        /*0170*/ 	.word	0x0000e910


	//   ....[29]....
        /*0174*/ 	.word	0x0000f4e0


	//   ....[30]....
        /*0178*/ 	.word	0x00012460


	//   ....[31]....
        /*017c*/ 	.word	0x00012630


	//   ....[32]....
        /*0180*/ 	.word	0x00012c80


	//   ....[33]....
        /*0184*/ 	.word	0x00013060


	//----- nvinfo : EIATTR_REG_RECONFIG
	.align		4
.L_445:
        /*0188*/ 	.byte	0x01, 0x54
	.zero		2


	//----- nvinfo : EIATTR_SYSCALL_OFFSETS
	.align		4
        /*018c*/ 	.byte	0x04, 0x46
        /*018e*/ 	.short	(.L_447 - .L_446)


	//   ....[0]....
.L_446:
        /*0190*/ 	.word	0x000018a0


	//   ....[1]....
        /*0194*/ 	.word	0x0000ffb0


	//   ....[2]....
        /*0198*/ 	.word	0x000100f0


	//   ....[3]....
        /*019c*/ 	.word	0x000101e0


	//----- nvinfo : EIATTR_MBARRIER_INSTR_OFFSETS
	.align		4
.L_447:
        /*01a0*/ 	.byte	0x04, 0x39
        /*01a2*/ 	.short	(.L_449 - .L_448)


	//   ....[0]....
.L_448:
        /*01a4*/ 	.word	0x00000290
        /*01a8*/ 	.word	0x000000ff
        /*01ac*/ 	.word	0x0002a800
        /*01b0*/ 	.short	0x0100
        /*01b2*/ 	.byte	0x06
	.zero		1


	//   ....[1]....
        /*01b4*/ 	.word	0x000002a0
        /*01b8*/ 	.word	0x000000ff
        /*01bc*/ 	.word	0x0002a820
        /*01c0*/ 	.short	0x0100
        /*01c2*/ 	.byte	0x06
	.zero		1


	//   ....[2]....
        /*01c4*/ 	.word	0x00000390
        /*01c8*/ 	.word	0x000000ff
        /*01cc*/ 	.word	0x0002a830
        /*01d0*/ 	.short	0x0100
        /*01d2*/ 	.byte	0x08
	.zero		1


	//   ....[3]....
        /*01d4*/ 	.word	0x000003a0
        /*01d8*/ 	.word	0x000000ff
        /*01dc*/ 	.word	0x0002a840
        /*01e0*/ 	.short	0x0100
        /*01e2*/ 	.byte	0x08
	.zero		1


	//   ....[4]....
        /*01e4*/ 	.word	0x000003b0
        /*01e8*/ 	.word	0x000000ff
        /*01ec*/ 	.word	0x0002a838
        /*01f0*/ 	.short	0x0100
        /*01f2*/ 	.byte	0x08
	.zero		1


	//   ....[5]....
        /*01f4*/ 	.word	0x000003c0
        /*01f8*/ 	.word	0x000000ff
        /*01fc*/ 	.word	0x0002a848
        /*0200*/ 	.short	0x0100
        /*0202*/ 	.byte	0x08
	.zero		1


	//   ....[6]....
        /*0204*/ 	.word	0x000004f0
        /*0208*/ 	.word	0x000000ff
        /*020c*/ 	.word	0x0002a850
        /*0210*/ 	.short	0x0100
        /*0212*/ 	.byte	0x08
	.zero		1


	//   ....[7]....
        /*0214*/ 	.word	0x00000500
        /*0218*/ 	.word	0x000000ff
        /*021c*/ 	.word	0x0002a860
        /*0220*/ 	.short	0x0100
        /*0222*/ 	.byte	0x08
	.zero		1


	//   ....[8]....
        /*0224*/ 	.word	0x00000510
        /*0228*/ 	.word	0x000000ff
        /*022c*/ 	.word	0x0002a858
        /*0230*/ 	.short	0x0100
        /*0232*/ 	.byte	0x08
	.zero		1


	//   ....[9]....
        /*0234*/ 	.word	0x00000520
        /*0238*/ 	.word	0x000000ff
        /*023c*/ 	.word	0x0002a868
        /*0240*/ 	.short	0x0100
        /*0242*/ 	.byte	0x08
	.zero		1


	//   ....[10]....
        /*0244*/ 	.word	0x00000610
        /*0248*/ 	.word	0x000000ff
        /*024c*/ 	.word	0x0002a870
        /*0250*/ 	.short	0x0100
        /*0252*/ 	.byte	0x06
	.zero		1


	//   ....[11]....
        /*0254*/ 	.word	0x00000620
        /*0258*/ 	.word	0x000000ff
        /*025c*/ 	.word	0x0002a880
        /*0260*/ 	.short	0x0100
        /*0262*/ 	.byte	0x06
	.zero		1


	//   ....[12]....
        /*0264*/ 	.word	0x00000630
        /*0268*/ 	.word	0x000000ff
        /*026c*/ 	.word	0x0002a878
        /*0270*/ 	.short	0x0100
        /*0272*/ 	.byte	0x06
	.zero		1


	//   ....[13]....
        /*0274*/ 	.word	0x00000640
        /*0278*/ 	.word	0x000000ff
        /*027c*/ 	.word	0x0002a888
        /*0280*/ 	.short	0x0100
        /*0282*/ 	.byte	0x06
	.zero		1


	//   ....[14]....
        /*0284*/ 	.word	0x00000770
        /*0288*/ 	.word	0x000000ff
        /*028c*/ 	.word	0x0002a890
        /*0290*/ 	.short	0x0100
        /*0292*/ 	.byte	0x08
	.zero		1


	//   ....[15]....
        /*0294*/ 	.word	0x00000780
        /*0298*/ 	.word	0x000000ff
        /*029c*/ 	.word	0x0002a8a0
        /*02a0*/ 	.short	0x0100
        /*02a2*/ 	.byte	0x08
	.zero		1


	//   ....[16]....
        /*02a4*/ 	.word	0x00000790
        /*02a8*/ 	.word	0x000000ff
        /*02ac*/ 	.word	0x0002a898
        /*02b0*/ 	.short	0x0100
        /*02b2*/ 	.byte	0x08
	.zero		1


	//   ....[17]....
        /*02b4*/ 	.word	0x000007a0
        /*02b8*/ 	.word	0x000000ff
        /*02bc*/ 	.word	0x0002a8a8
        /*02c0*/ 	.short	0x0100
        /*02c2*/ 	.byte	0x08
	.zero		1


	//   ....[18]....
        /*02c4*/ 	.word	0x000008d0
        /*02c8*/ 	.word	0x000000ff
        /*02cc*/ 	.word	0x0002a8b0
        /*02d0*/ 	.short	0x0100
        /*02d2*/ 	.byte	0x08
	.zero		1


	//   ....[19]....
        /*02d4*/ 	.word	0x000008e0
        /*02d8*/ 	.word	0x000000ff
        /*02dc*/ 	.word	0x0002a8c0
        /*02e0*/ 	.short	0x0100
        /*02e2*/ 	.byte	0x08
	.zero		1


	//   ....[20]....
        /*02e4*/ 	.word	0x000008f0
        /*02e8*/ 	.word	0x000000ff
        /*02ec*/ 	.word	0x0002a8b8
        /*02f0*/ 	.short	0x0100
        /*02f2*/ 	.byte	0x08
	.zero		1


	//   ....[21]....
        /*02f4*/ 	.word	0x00000900
        /*02f8*/ 	.word	0x000000ff
        /*02fc*/ 	.word	0x0002a8c8
        /*0300*/ 	.short	0x0100
        /*0302*/ 	.byte	0x08
	.zero		1


	//   ....[22]....
        /*0304*/ 	.word	0x00001910
        /*0308*/ 	.word	0x000000ff
        /*030c*/ 	.word	0x0002a800
        /*0310*/ 	.short	0x010a
        /*0312*/ 	.byte	0x25
	.zero		1


	//   ....[23]....
        /*0314*/ 	.word	0x000019a0
        /*0318*/ 	.word	0x00000003
        /*031c*/ 	.word	0x0002a830
        /*0320*/ 	.short	0x010a
        /*0322*/ 	.byte	0x3f
	.zero		1


	//   ....[24]....
        /*0324*/ 	.word	0x00001a20
        /*0328*/ 	.word	0x00000003
        /*032c*/ 	.word	0x0002a830
        /*0330*/ 	.short	0x010a
        /*0332*/ 	.byte	0x3f
	.zero		1


	//   ....[25]....
        /*0334*/ 	.word	0x000021a0
        /*0338*/ 	.word	0x00000003
        /*033c*/ 	.word	0x00000000
        /*0340*/ 	.short	0x0101
        /*0342*/ 	.byte	0x3f
	.zero		1


	//   ....[26]....
        /*0344*/ 	.word	0x00004b20
        /*0348*/ 	.word	0x000000ff
        /*034c*/ 	.word	0x0002a830
        /*0350*/ 	.short	0x010a
        /*0352*/ 	.byte	0x07
	.zero		1


	//   ....[27]....
        /*0354*/ 	.word	0x00004b60
        /*0358*/ 	.word	0x000000ff
        /*035c*/ 	.word	0x0002a830
        /*0360*/ 	.short	0x010a
        /*0362*/ 	.byte	0x07
	.zero		1


	//   ....[28]....
        /*0364*/ 	.word	0x00005420
        /*0368*/ 	.word	0x000000ff
        /*036c*/ 	.word	0x0002a850
        /*0370*/ 	.short	0x010a
        /*0372*/ 	.byte	0x06
	.zero		1


	//   ....[29]....
        /*0374*/ 	.word	0x00005460
        /*0378*/ 	.word	0x000000ff
        /*037c*/ 	.word	0x0002a850
        /*0380*/ 	.short	0x010a
        /*0382*/ 	.byte	0x06
	.zero		1


	//   ....[30]....
        /*0384*/ 	.word	0x00005d60
        /*0388*/ 	.word	0x0000006a
        /*038c*/ 	.word	0x00000000
        /*0390*/ 	.short	0x0101
        /*0392*/ 	.byte	0x3f
	.zero		1


	//   ....[31]....
        /*0394*/ 	.word	0x00007850
        /*0398*/ 	.word	0x00000062
        /*039c*/ 	.word	0x00000000
        /*03a0*/ 	.short	0x0101
        /*03a2*/ 	.byte	0x3f
	.zero		1


	//   ....[32]....
        /*03a4*/ 	.word	0x00008030
        /*03a8*/ 	.word	0x000000ff
        /*03ac*/ 	.word	0x0002a830
        /*03b0*/ 	.short	0x010a
        /*03b2*/ 	.byte	0x06
	.zero		1


	//   ....[33]....
        /*03b4*/ 	.word	0x00008070
        /*03b8*/ 	.word	0x000000ff
        /*03bc*/ 	.word	0x0002a830
        /*03c0*/ 	.short	0x010a
        /*03c2*/ 	.byte	0x06
	.zero		1


	//   ....[34]....
        /*03c4*/ 	.word	0x00008930
        /*03c8*/ 	.word	0x000000ff
        /*03cc*/ 	.word	0x0002a850
        /*03d0*/ 	.short	0x010a
        /*03d2*/ 	.byte	0x0a
	.zero		1


	//   ....[35]....
        /*03d4*/ 	.word	0x00008970
        /*03d8*/ 	.word	0x000000ff
        /*03dc*/ 	.word	0x0002a850
        /*03e0*/ 	.short	0x010a
        /*03e2*/ 	.byte	0x0a
	.zero		1


	//   ....[36]....
        /*03e4*/ 	.word	0x00009ef0
        /*03e8*/ 	.word	0x00000058
        /*03ec*/ 	.word	0x00000000
        /*03f0*/ 	.short	0x0101
        /*03f2*/ 	.byte	0x3f
	.zero		1


	//   ....[37]....
        /*03f4*/ 	.word	0x00009f90
        /*03f8*/ 	.word	0x00000058
        /*03fc*/ 	.word	0x00000000
        /*0400*/ 	.short	0x0101
        /*0402*/ 	.byte	0x3f
	.zero		1


	//   ....[38]....
        /*0404*/ 	.word	0x0000a2d0
        /*0408*/ 	.word	0x000000ff
        /*040c*/ 	.word	0x0002a830
        /*0410*/ 	.short	0x010a
        /*0412*/ 	.byte	0x06
	.zero		1


	//   ....[39]....
        /*0414*/ 	.word	0x0000a310
        /*0418*/ 	.word	0x000000ff
        /*041c*/ 	.word	0x0002a830
        /*0420*/ 	.short	0x010a
        /*0422*/ 	.byte	0x06
	.zero		1


	//   ....[40]....
        /*0424*/ 	.word	0x0000abd0
        /*0428*/ 	.word	0x000000ff
        /*042c*/ 	.word	0x0002a850
        /*0430*/ 	.short	0x010a
        /*0432*/ 	.byte	0x0a
	.zero		1


	//   ....[41]....
        /*0434*/ 	.word	0x0000ac10
        /*0438*/ 	.word	0x000000ff
        /*043c*/ 	.word	0x0002a850
        /*0440*/ 	.short	0x010a
        /*0442*/ 	.byte	0x0a
	.zero		1


	//   ....[42]....
        /*0444*/ 	.word	0x0000b530
        /*0448*/ 	.word	0x0000006a
        /*044c*/ 	.word	0x00000000
        /*0450*/ 	.short	0x0101
        /*0452*/ 	.byte	0x3f
	.zero		1


	//   ....[43]....
        /*0454*/ 	.word	0x0000cf80
        /*0458*/ 	.word	0x00000062
        /*045c*/ 	.word	0x00000000
        /*0460*/ 	.short	0x0101
        /*0462*/ 	.byte	0x3f
	.zero		1


	//   ....[44]....
        /*0464*/ 	.word	0x0000d970
        /*0468*/ 	.word	0x000000ff
        /*046c*/ 	.word	0x0002a850
        /*0470*/ 	.short	0x010a
        /*0472*/ 	.byte	0x05
	.zero		1


	//   ....[45]....
        /*0474*/ 	.word	0x0000d9b0
        /*0478*/ 	.word	0x000000ff
        /*047c*/ 	.word	0x0002a850
        /*0480*/ 	.short	0x010a
        /*0482*/ 	.byte	0x05
	.zero		1


	//   ....[46]....
        /*0484*/ 	.word	0x0000de60
        /*0488*/ 	.word	0x00000007
        /*048c*/ 	.word	0x00000000
        /*0490*/ 	.short	0x0101
        /*0492*/ 	.byte	0x3f
	.zero		1


	//   ....[47]....
        /*0494*/ 	.word	0x0000ebe0
        /*0498*/ 	.word	0x000000ff
        /*049c*/ 	.word	0x00000000
        /*04a0*/ 	.short	0x0101
        /*04a2*/ 	.byte	0x05
	.zero		1


	//   ....[48]....
        /*04a4*/ 	.word	0x00010660
        /*04a8*/ 	.word	0x00000008
        /*04ac*/ 	.word	0x0002a840
        /*04b0*/ 	.short	0x010a
        /*04b2*/ 	.byte	0x3f
	.zero		1


	//   ....[49]....
        /*04b4*/ 	.word	0x00010af0
        /*04b8*/ 	.word	0x000000ff
        /*04bc*/ 	.word	0x0002a820
        /*04c0*/ 	.short	0x010a
        /*04c2*/ 	.byte	0x26
	.zero		1


	//   ....[50]....
        /*04c4*/ 	.word	0x00010dd0
        /*04c8*/ 	.word	0x00000003
        /*04cc*/ 	.word	0x0002a840
        /*04d0*/ 	.short	0x010a
        /*04d2*/ 	.byte	0x3f
	.zero		1


	//   ....[51]....
        /*04d4*/ 	.word	0x00011040
        /*04d8*/ 	.word	0x00000002
        /*04dc*/ 	.word	0x00000060
        /*04e0*/ 	.short	0x010a
        /*04e2*/ 	.byte	0x3f
	.zero		1


	//   ....[52]....
        /*04e4*/ 	.word	0x00011510
        /*04e8*/ 	.word	0x00000003
        /*04ec*/ 	.word	0x0002a840
        /*04f0*/ 	.short	0x010a
        /*04f2*/ 	.byte	0x3f
	.zero		1


	//   ....[53]....
        /*04f4*/ 	.word	0x00011780
        /*04f8*/ 	.word	0x00000002
        /*04fc*/ 	.word	0x00000060
        /*0500*/ 	.short	0x010a
        /*0502*/ 	.byte	0x3f
	.zero		1


	//   ....[54]....
        /*0504*/ 	.word	0x00011b70
        /*0508*/ 	.word	0x00000002
        /*050c*/ 	.word	0x0002a840
        /*0510*/ 	.short	0x010a
        /*0512*/ 	.byte	0x3f
	.zero		1


	//   ....[55]....
        /*0514*/ 	.word	0x00011e10
        /*0518*/ 	.word	0x00000002
        /*051c*/ 	.word	0x00000060
        /*0520*/ 	.short	0x010a
        /*0522*/ 	.byte	0x3f
	.zero		1


	//   ....[56]....
        /*0524*/ 	.word	0x000121d0
        /*0528*/ 	.word	0x00000003
        /*052c*/ 	.word	0x0002a860
        /*0530*/ 	.short	0x010a
        /*0532*/ 	.byte	0x3f
	.zero		1


	//   ....[57]....
        /*0534*/ 	.word	0x000125e0
        /*0538*/ 	.word	0x00000007
        /*053c*/ 	.word	0x0002a820
        /*0540*/ 	.short	0x010a
        /*0542*/ 	.byte	0x3f
	.zero		1


	//   ....[58]....
        /*0544*/ 	.word	0x00012750
        /*0548*/ 	.word	0x00000005
        /*054c*/ 	.word	0x00000000
        /*0550*/ 	.short	0x010a
        /*0552*/ 	.byte	0x3f
	.zero		1


	//   ....[59]....
        /*0554*/ 	.word	0x000127c0
        /*0558*/ 	.word	0x00000003
        /*055c*/ 	.word	0x00000000
        /*0560*/ 	.short	0x010a
        /*0562*/ 	.byte	0x3f
	.zero		1


	//   ....[60]....
        /*0564*/ 	.word	0x00012820
        /*0568*/ 	.word	0x00000005
        /*056c*/ 	.word	0x00000000
        /*0570*/ 	.short	0x010a
        /*0572*/ 	.byte	0x3f
	.zero		1


	//   ....[61]....
        /*0574*/ 	.word	0x00012850
        /*0578*/ 	.word	0x00000003
        /*057c*/ 	.word	0x00000000
        /*0580*/ 	.short	0x010a
        /*0582*/ 	.byte	0x3f
	.zero		1


	//   ....[62]....
        /*0584*/ 	.word	0x000128c0
        /*0588*/ 	.word	0x00000003
        /*058c*/ 	.word	0x0002a800
        /*0590*/ 	.short	0x010a
        /*0592*/ 	.byte	0x3f
	.zero		1


	//   ....[63]....
        /*0594*/ 	.word	0x00012910
        /*0598*/ 	.word	0x00000003
        /*059c*/ 	.word	0x0002a830
        /*05a0*/ 	.short	0x010a
        /*05a2*/ 	.byte	0x3f
	.zero		1


	//   ....[64]....
        /*05a4*/ 	.word	0x00012970
        /*05a8*/ 	.word	0x00000058
        /*05ac*/ 	.word	0x0002a830
        /*05b0*/ 	.short	0x010a
        /*05b2*/ 	.byte	0x3f
	.zero		1


	//   ....[65]....
        /*05b4*/ 	.word	0x000129d0
        /*05b8*/ 	.word	0x00000015
        /*05bc*/ 	.word	0x0002a850
        /*05c0*/ 	.short	0x010a
        /*05c2*/ 	.byte	0x3f
	.zero		1


	//   ....[66]....
        /*05c4*/ 	.word	0x00012a30
        /*05c8*/ 	.word	0x0000000f
        /*05cc*/ 	.word	0x0002a830
        /*05d0*/ 	.short	0x010a
        /*05d2*/ 	.byte	0x3f
	.zero		1


	//   ....[67]....
        /*05d4*/ 	.word	0x00012a90
        /*05d8*/ 	.word	0x0000000f
        /*05dc*/ 	.word	0x0002a850
        /*05e0*/ 	.short	0x010a
        /*05e2*/ 	.byte	0x3f
	.zero		1


	//   ....[68]....
        /*05e4*/ 	.word	0x00012af0
        /*05e8*/ 	.word	0x0000000f
        /*05ec*/ 	.word	0x0002a830
        /*05f0*/ 	.short	0x010a
        /*05f2*/ 	.byte	0x3f
	.zero		1


	//   ....[69]....
        /*05f4*/ 	.word	0x00012b50
        /*05f8*/ 	.word	0x0000000f
        /*05fc*/ 	.word	0x0002a850
        /*0600*/ 	.short	0x010a
        /*0602*/ 	.byte	0x3f
	.zero		1


	//   ....[70]....
        /*0604*/ 	.word	0x00012bb0
        /*0608*/ 	.word	0x00000003
        /*060c*/ 	.word	0x0002a850
        /*0610*/ 	.short	0x010a
        /*0612*/ 	.byte	0x3f
	.zero		1


	//   ....[71]....
        /*0614*/ 	.word	0x00012d30
        /*0618*/ 	.word	0x00000008
        /*061c*/ 	.word	0x0002a840
        /*0620*/ 	.short	0x010a
        /*0622*/ 	.byte	0x3f
	.zero		1


	//   ....[72]....
        /*0624*/ 	.word	0x00012d90
        /*0628*/ 	.word	0x00000008
        /*062c*/ 	.word	0x0002a820
        /*0630*/ 	.short	0x010a
        /*0632*/ 	.byte	0x3f
	.zero		1


	//   ....[73]....
        /*0634*/ 	.word	0x00012de0
        /*0638*/ 	.word	0x00000003
        /*063c*/ 	.word	0x0002a840
        /*0640*/ 	.short	0x010a
        /*0642*/ 	.byte	0x3f
	.zero		1


	//   ....[74]....
        /*0644*/ 	.word	0x00012e30
        /*0648*/ 	.word	0x00000002
        /*064c*/ 	.word	0x00000060
        /*0650*/ 	.short	0x010a
        /*0652*/ 	.byte	0x3f
	.zero		1


	//   ....[75]....
        /*0654*/ 	.word	0x00012e80
        /*0658*/ 	.word	0x00000003
        /*065c*/ 	.word	0x0002a840
        /*0660*/ 	.short	0x010a
        /*0662*/ 	.byte	0x3f
	.zero		1


	//   ....[76]....
        /*0664*/ 	.word	0x00012ed0
        /*0668*/ 	.word	0x00000002
        /*066c*/ 	.word	0x00000060
        /*0670*/ 	.short	0x010a
        /*0672*/ 	.byte	0x3f
	.zero		1


	//   ....[77]....
        /*0674*/ 	.word	0x00012f20
        /*0678*/ 	.word	0x00000002
        /*067c*/ 	.word	0x0002a840
        /*0680*/ 	.short	0x010a
        /*0682*/ 	.byte	0x3f
	.zero		1


	//   ....[78]....
        /*0684*/ 	.word	0x00012f70
        /*0688*/ 	.word	0x00000002
        /*068c*/ 	.word	0x00000060
        /*0690*/ 	.short	0x010a
        /*0692*/ 	.byte	0x3f
	.zero		1


	//   ....[79]....
        /*0694*/ 	.word	0x00012fc0
        /*0698*/ 	.word	0x00000003
        /*069c*/ 	.word	0x0002a860
        /*06a0*/ 	.short	0x010a
        /*06a2*/ 	.byte	0x3f
	.zero		1


	//   ....[80]....
        /*06a4*/ 	.word	0x000130a0
        /*06a8*/ 	.word	0x00000007
        /*06ac*/ 	.word	0x0002a820
        /*06b0*/ 	.short	0x010a
        /*06b2*/ 	.byte	0x3f
	.zero		1


	//   ....[81]....
        /*06b4*/ 	.word	0x000130f0
        /*06b8*/ 	.word	0x00000005
        /*06bc*/ 	.word	0x00000000
        /*06c0*/ 	.short	0x010a
        /*06c2*/ 	.byte	0x3f
	.zero		1


	//   ....[82]....
        /*06c4*/ 	.word	0x00013140
        /*06c8*/ 	.word	0x00000003
        /*06cc*/ 	.word	0x00000000
        /*06d0*/ 	.short	0x010a
        /*06d2*/ 	.byte	0x3f
	.zero		1


	//   ....[83]....
        /*06d4*/ 	.word	0x00013190
        /*06d8*/ 	.word	0x00000005
        /*06dc*/ 	.word	0x00000000
        /*06e0*/ 	.short	0x010a
        /*06e2*/ 	.byte	0x3f
	.zero		1


	//----- nvinfo : EIATTR_NUM_MBARRIERS
	.align		4
.L_449:
        /*06e4*/ 	.byte	0x03, 0x38
        /*06e6*/ 	.short	0x0016


	//----- nvinfo : EIATTR_EXIT_INSTR_OFFSETS
	.align		4
        /*06e8*/ 	.byte	0x04, 0x1c
        /*06ea*/ 	.short	(.L_451 - .L_450)


	//   ....[0]....
.L_450:
        /*06ec*/ 	.word	0x00000a40


	//   ....[1]....
        /*06f0*/ 	.word	0x0000f4a0


	//   ....[2]....
        /*06f4*/ 	.word	0x0000f500


	//   ....[3]....
        /*06f8*/ 	.word	0x00012650


	//   ....[4]....
        /*06fc*/ 	.word	0x000128a0


	//----- nvinfo : EIATTR_MAX_THREADS
	.align		4
.L_451:
        /*0700*/ 	.byte	0x04, 0x05
        /*0702*/ 	.short	(.L_453 - .L_452)
.L_452:
        /*0704*/ 	.word	0x00000180
        /*0708*/ 	.word	0x00000001
        /*070c*/ 	.word	0x00000001


	//----- nvinfo : EIATTR_CRS_STACK_SIZE
	.align		4
.L_453:
        /*0710*/ 	.byte	0x04, 0x1e
        /*0712*/ 	.short	(.L_455 - .L_454)
.L_454:
        /*0714*/ 	.word	0x00000000


	//----- nvinfo : EIATTR_CBANK_PARAM_SIZE
	.align		4
.L_455:
        /*0718*/ 	.byte	0x03, 0x19
        /*071a*/ 	.short	0x0bf0


	//----- nvinfo : EIATTR_PARAM_CBANK
	.align		4
        /*071c*/ 	.byte	0x04, 0x0a
        /*071e*/ 	.short	(.L_457 - .L_456)
	.align		4
.L_456:
        /*0720*/ 	.word	index@(.nv.constant0._ZN7cutlass13device_kernelIN5flash11enable_sm90INS1_16FlashAttnFwdSm90INS1_25CollectiveMainloopFwdSm90ILi2EN4cute5tupleIJNS5_1CILi1EEES8_S8_EEENS6_IJNS7_ILi128EEENS7_ILi96EEENS7_ILi192EEEEEELi128ENS_10bfloat16_tEfNS_4arch4Sm90ELb0ELb1ELb1ELb0ELb0ELb0ELb0ELb1ELb1ELb0ELb0ELb0EEENS1_21CollectiveEpilogueFwdINS6_IJSA_SA_SB_EEES9_SE_SG_Li256ELb0ELb0ELb0ELb0EEENS1_30DynamicPersistentTileSchedulerILi256ELi32ELb0ELb0ELb1EEEEEEEEEvNT_6ParamsE)
        /*0724*/ 	.short	0x0210
        /*0726*/ 	.short	0x0bf0


	//----- nvinfo : EIATTR_SW_WAR
	.align		4
.L_457:
        /*0728*/ 	.byte	0x04, 0x36
        /*072a*/ 	.short	(.L_459 - .L_458)
.L_458:
        /*072c*/ 	.word	0x00000008
.L_459:


//--------------------- .nv.info._ZN7cutlass13device_kernelIN5flash11enable_sm90INS1_16FlashAttnFwdSm90INS1_25CollectiveMainloopFwdSm90ILi2EN4cute5tupleIJNS5_1CILi1EEES8_S8_EEENS6_IJNS7_ILi128EEENS7_ILi96EEENS7_ILi192EEEEEELi128ENS_10bfloat16_tEfNS_4arch4Sm90ELb0ELb1ELb1ELb1ELb0ELb0ELb0ELb1ELb1ELb0ELb0ELb0EEENS1_21CollectiveEpilogueFwdINS6_IJSA_SA_SB_EEES9_SE_SG_Li256ELb1ELb0ELb0ELb0EEENS1_36VarlenDynamicPersistentTileSchedulerILi128ELi96ELi256ELi32ELb0ELb0ELb1ELb1ELb0ELb1EEEEEEEEEvNT_6ParamsE --------------------------
	.section	.nv.info._ZN7cutlass13device_kernelIN5flash11enable_sm90INS1_16FlashAttnFwdSm90INS1_25CollectiveMainloopFwdSm90ILi2EN4cute5tupleIJNS5_1CILi1EEES8_S8_EEENS6_IJNS7_ILi128EEENS7_ILi96EEENS7_ILi192EEEEEELi128ENS_10bfloat16_tEfNS_4arch4Sm90ELb0ELb1ELb1ELb1ELb0ELb0ELb0ELb1ELb1ELb0ELb0ELb0EEENS1_21CollectiveEpilogueFwdINS6_IJSA_SA_SB_EEES9_SE_SG_Li256ELb1ELb0ELb0ELb0EEENS1_36VarlenDynamicPersistentTileSchedulerILi128ELi96ELi256ELi32ELb0ELb0ELb1ELb1ELb0ELb1EEEEEEEEEvNT_6ParamsE,"",@"SHT_CUDA_INFO"
	.sectionflags	@""
	.align	4


	//----- nvinfo : EIATTR_CUDA_API_VERSION
	.align		4
        /*0000*/ 	.byte	0x04, 0x37
        /*0002*/ 	.short	(.L_461 - .L_460)
.L_460:
        /*0004*/ 	.word	0x00000082


	//----- nvinfo : EIATTR_KPARAM_INFO
	.align		4
.L_461:
        /*0008*/ 	.byte	0x04, 0x17
        /*000a*/ 	.short	(.L_463 - .L_462)
.L_462:
        /*000c*/ 	.word	0x00000000
        /*0010*/ 	.short	0x0000
        /*0012*/ 	.short	0x0070
        /*0014*/ 	.byte	0x00, 0xf0, 0x01, 0x28


	//----- nvinfo : EIATTR_SPARSE_MMA_MASK
	.align		4
.L_463:
        /*0018*/ 	.byte	0x03, 0x50
        /*001a*/ 	.short	0x0000


	//----- nvinfo : EIATTR_MAXREG_COUNT
	.align		4
        /*001c*/ 	.byte	0x03, 0x1b
        /*001e*/ 	.short	0x00a8


	//----- nvinfo : EIATTR_NUM_BARRIERS
	.align		4
        /*0020*/ 	.byte	0x02, 0x4c
        /*0022*/ 	.byte	0x09
	.zero		1


	//----- nvinfo : EIATTR_EXTERNS
	.align		4
        /*0024*/ 	.byte	0x04, 0x0f
        /*0026*/ 	.short	(.L_465 - .L_464)


	//   ....[0]....
	.align		4
.L_464:
        /*0028*/ 	.word	index@(__assertfail)


	//----- nvinfo : EIATTR_ANNOTATIONS
	.align		4
.L_465:
        /*002c*/ 	.byte	0x04, 0x55
        /*002e*/ 	.short	(.L_467 - .L_466)


	//   ....[0]....
.L_466:
        /* <DEDUP_REMOVED lines=34> */


	//----- nvinfo : EIATTR_MERCURY_ISA_VERSION
	.align		4
.L_467:
        /*0240*/ 	.byte	0x03, 0x5f
        /*0242*/ 	.short	0x0101


	//----- nvinfo : EIATTR_UNUSED_LOAD_BYTE_OFFSET
	.align		4
        /*0244*/ 	.byte	0x04, 0x44
        /*0246*/ 	.short	(.L_469 - .L_468)


	//   ....[0]....
.L_468:
        /*0248*/ 	.word	0x00000a10
        /*024c*/ 	.word	0x0000fff0


	//   ....[1]....
        /*0250*/ 	.word	0x0000e270
        /*0254*/ 	.word	0x0000fff0


	//----- nvinfo : EIATTR_INT_WARP_WIDE_INSTR_OFFSETS
	.align		4
.L_469:
        /*0258*/ 	.byte	0x04, 0x31
        /*025a*/ 	.short	(.L_471 - .L_470)


	//   ....[0]....
.L_470:
        /*025c*/ 	.word	0x00000150


	//   ....[1]....
        /*0260*/ 	.word	0x00000190


	//   ....[2]....
        /*0264*/ 	.word	0x00000250


	//   ....[3]....
        /*0268*/ 	.word	0x000115e0


	//   ....[4]....
        /*026c*/ 	.word	0x00011680


	//   ....[5]....
        /*0270*/ 	.word	0x00011b90


	//   ....[6]....
        /*0274*/ 	.word	0x00011c10


	//   ....[7]....
        /*0278*/ 	.word	0x00011d20


	//   ....[8]....
        /*027c*/ 	.word	0x00011e10


	//   ....[9]....
        /*0280*/ 	.word	0x00014170


	//   ....[10]....
        /*0284*/ 	.word	0x00014210


	//----- nvinfo : EIATTR_COOP_GROUP_MASK_REGIDS
	.align		4
.L_471:
        /*0288*/ 	.byte	0x04, 0x29
        /*028a*/ 	.short	(.L_473 - .L_472)


	//   ....[0]....
.L_472:
        /*028c*/ 	.word	0xffffffff


	//   ....[1]....
        /*0290*/ 	.word	0xffffffff


	//   ....[2]....
        /*0294*/ 	.word	0xffffffff


	//   ....[3]....
        /*0298*/ 	.word	0xffffffff


	//   ....[4]....
        /*029c*/ 	.word	0xffffffff


	//   ....[5]....
        /*02a0*/ 	.word	0xffffffff


	//   ....[6]....
        /*02a4*/ 	.word	0xffffffff


	//   ....[7]....
        /*02a8*/ 	.word	0xffffffff


	//   ....[8]....
        /*02ac*/ 	.word	0xffffffff


	//   ....[9]....
        /*02b0*/ 	.word	0xffffffff


	//   ....[10]....
        /*02b4*/ 	.word	0xffffffff


	//   ....[11]....
        /*02b8*/ 	.word	0xffffffff


	//   ....[12]....
        /*02bc*/ 	.word	0xffffffff


	//   ....[13]....
        /*02c0*/ 	.word	0xffffffff


	//   ....[14]....
        /*02c4*/ 	.word	0xffffffff


	//   ....[15]....
        /*02c8*/ 	.word	0xffffffff


	//   ....[16]....
        /*02cc*/ 	.word	0xffffffff


	//   ....[17]....
        /*02d0*/ 	.word	0xffffffff


	//   ....[18]....
        /*02d4*/ 	.word	0xffffffff


	//   ....[19]....
        /*02d8*/ 	.word	0xffffffff


	//   ....[20]....
        /*02dc*/ 	.word	0xffffffff


	//   ....[21]....
        /*02e0*/ 	.word	0xffffffff


	//   ....[22]....
        /*02e4*/ 	.word	0xffffffff


	//   ....[23]....
        /*02e8*/ 	.word	0xffffffff


	//   ....[24]....
        /*02ec*/ 	.word	0xffffffff


	//   ....[25]....
        /*02f0*/ 	.word	0xffffffff


	//   ....[26]....
        /*02f4*/ 	.word	0xffffffff


	//   ....[27]....
        /*02f8*/ 	.word	0xffffffff


	//   ....[28]....
        /*02fc*/ 	.word	0xffffffff


	//   ....[29]....
        /*0300*/ 	.word	0xffffffff


	//   ....[30]....
        /*0304*/ 	.word	0xffffffff


	//   ....[31]....
        /*0308*/ 	.word	0xffffffff


	//   ....[32]....
        /*030c*/ 	.word	0xffffffff


	//   ....[33]....
        /*0310*/ 	.word	0xffffffff


	//   ....[34]....
        /*0314*/ 	.word	0xffffffff


	//   ....[35]....
        /*0318*/ 	.word	0xffffffff


	//   ....[36]....
        /*031c*/ 	.word	0xffffffff


	//   ....[37]....
        /*0320*/ 	.word	0xffffffff


	//   ....[38]....
        /*0324*/ 	.word	0xffffffff


	//   ....[39]....
        /*0328*/ 	.word	0xffffffff


	//   ....[40]....
        /*032c*/ 	.word	0xffffffff


	//   ....[41]....
        /*0330*/ 	.word	0xffffffff


	//   ....[42]....
        /*0334*/ 	.word	0xffffffff


	//   ....[43]....
        /*0338*/ 	.word	0xffffffff


	//   ....[44]....
        /*033c*/ 	.word	0xffffffff


	//   ....[45]....
        /*0340*/ 	.word	0xffffffff


	//   ....[46]....
        /*0344*/ 	.word	0xffffffff


	//   ....[47]....
        /*0348*/ 	.word	0xffffffff


	//   ....[48]....
        /*034c*/ 	.word	0xffffffff


	//   ....[49]....
        /*0350*/ 	.word	0xffffffff


	//   ....[50]....
        /*0354*/ 	.word	0xffffffff


	//   ....[51]....
        /*0358*/ 	.word	0xffffffff


	//   ....[52]....
        /*035c*/ 	.word	0xffffffff


	//   ....[53]....
        /*0360*/ 	.word	0xffffffff


	//   ....[54]....
        /*0364*/ 	.word	0xffffffff


	//   ....[55]....
        /*0368*/ 	.word	0xffffffff


	//   ....[56]....
        /*036c*/ 	.word	0xffffffff


	//   ....[57]....
        /*0370*/ 	.word	0xffffffff


	//   ....[58]....
        /*0374*/ 	.word	0xffffffff


	//   ....[59]....
        /*0378*/ 	.word	0xffffffff


	//   ....[60]....
        /*037c*/ 	.word	0xffffffff


	//   ....[61]....
        /*0380*/ 	.word	0xffffffff


	//   ....[62]....
        /*0384*/ 	.word	0x0500000f


	//   ....[63]....
        /*0388*/ 	.word	0x0500000f


	//   ....[64]....
        /*038c*/ 	.word	0x0500000f


	//   ....[65]....
        /*0390*/ 	.word	0x0500000f


	//   ....[66]....
        /*0394*/ 	.word	0x0500000f


	//   ....[67]....
        /*0398*/ 	.word	0x0500000f


	//   ....[68]....
        /*039c*/ 	.word	0x0500000f


	//   ....[69]....
        /*03a0*/ 	.word	0x0500000f


	//   ....[70]....
        /*03a4*/ 	.word	0x0500000f


	//   ....[71]....
        /*03a8*/ 	.word	0x0500000f


	//   ....[72]....
        /*03ac*/ 	.word	0x0500000f


	//   ....[73]....
        /*03b0*/ 	.word	0x0500000f


	//   ....[74]....
        /*03b4*/ 	.word	0x0500000f


	//   ....[75]....
        /*03b8*/ 	.word	0x0500000f


	//   ....[76]....
        /*03bc*/ 	.word	0x0500000f


	//   ....[77]....
        /*03c0*/ 	.word	0x0500000f


	//   ....[78]....
        /*03c4*/ 	.word	0x0500000f


	//   ....[79]....
        /*03c8*/ 	.word	0x0500000f


	//   ....[80]....
        /*03cc*/ 	.word	0x0500000f


	//----- nvinfo : EIATTR_COOP_GROUP_INSTR_OFFSETS
	.align		4
.L_473:
        /*03d0*/ 	.byte	0x04, 0x28
        /*03d2*/ 	.short	(.L_475 - .L_474)


	//   ....[0]....
.L_474:
        /*03d4*/ 	.word	0x00000060


	//   ....[1]....
        /*03d8*/ 	.word	0x00000160


	//   ....[2]....
        /*03dc*/ 	.word	0x00000260


	//   ....[3]....
        /*03e0*/ 	.word	0x000003d0


	//   ....[4]....
        /*03e4*/ 	.word	0x00000530


	//   ....[5]....
        /*03e8*/ 	.word	0x00000650


	//   ....[6]....
        /*03ec*/ 	.word	0x000007b0


	//   ....[7]....
        /*03f0*/ 	.word	0x000016a0


	//   ....[8]....
        /*03f4*/ 	.word	0x000037f0


	//   ....[9]....
        /*03f8*/ 	.word	0x00003820


	//   ....[10]....
        /*03fc*/ 	.word	0x00003c20


	//   ....[11]....
        /*0400*/ 	.word	0x00003ca0


	//   ....[12]....
        /*0404*/ 	.word	0x00006ba0


	//   ....[13]....
        /*0408*/ 	.word	0x00006cb0


	//   ....[14]....
        /*040c*/ 	.word	0x000072e0


	//   ....[15]....
        /*0410*/ 	.word	0x00007350


	//   ....[16]....
        /*0414*/ 	.word	0x000092e0


	//   ....[17]....
        /*0418*/ 	.word	0x00009310


	//   ....[18]....
        /*041c*/ 	.word	0x00009670


	//   ....[19]....
        /*0420*/ 	.word	0x000096f0


	//   ....[20]....
        /*0424*/ 	.word	0x0000c400


	//   ....[21]....
        /*0428*/ 	.word	0x0000c510


	//   ....[22]....
        /*042c*/ 	.word	0x0000caf0


	//   ....[23]....
        /*0430*/ 	.word	0x0000cb60


	//   ....[24]....
        /*0434*/ 	.word	0x0000d9c0


	//   ....[25]....
        /*0438*/ 	.word	0x0000d9f0


	//   ....[26]....
        /*043c*/ 	.word	0x0000daf0


	//   ....[27]....
        /*0440*/ 	.word	0x0000db00


	//   ....[28]....
        /*0444*/ 	.word	0x000100e0


	//   ....[29]....
        /*0448*/ 	.word	0x00010280


	//   ....[30]....
        /*044c*/ 	.word	0x000102b0


	//   ....[31]....
        /*0450*/ 	.word	0x000102e0


	//   ....[32]....
        /*0454*/ 	.word	0x00010320


	//   ....[33]....
        /*0458*/ 	.word	0x00010370


	//   ....[34]....
        /*045c*/ 	.word	0x000103d0


	//   ....[35]....
        /*0460*/ 	.word	0x000105c0


	//   ....[36]....
        /*0464*/ 	.word	0x00010620


	//   ....[37]....
        /*0468*/ 	.word	0x00010660


	//   ....[38]....
        /*046c*/ 	.word	0x000106a0


	//   ....[39]....
        /*0470*/ 	.word	0x000106d0


	//   ....[40]....
        /*0474*/ 	.word	0x00010700


	//   ....[41]....
        /*0478*/ 	.word	0x000107a0


	//   ....[42]....
        /*047c*/ 	.word	0x00010800


	//   ....[43]....
        /*0480*/ 	.word	0x00010890


	//   ....[44]....
        /*0484*/ 	.word	0x00014620


	//   ....[45]....
        /*0488*/ 	.word	0x00014630


	//   ....[46]....
        /*048c*/ 	.word	0x00014750


	//   ....[47]....
        /*0490*/ 	.word	0x000147b0


	//   ....[48]....
        /*0494*/ 	.word	0x000147f0


	//   ....[49]....
        /*0498*/ 	.word	0x00014830


	//   ....[50]....
        /*049c*/ 	.word	0x00014860


	//   ....[51]....
        /*04a0*/ 	.word	0x00014890


	//   ....[52]....
        /*04a4*/ 	.word	0x00014a30


	//   ....[53]....
        /*04a8*/ 	.word	0x00014a90


	//   ....[54]....
        /*04ac*/ 	.word	0x00014ad0


	//   ....[55]....
        /*04b0*/ 	.word	0x00014b10


	//   ....[56]....
        /*04b4*/ 	.word	0x00014b40


	//   ....[57]....
        /*04b8*/ 	.word	0x00014b70


	//   ....[58]....
        /*04bc*/ 	.word	0x00014c30


	//   ....[59]....
        /*04c0*/ 	.word	0x00014c50


	//   ....[60]....
        /*04c4*/ 	.word	0x00014cc0


	//   ....[61]....
        /*04c8*/ 	.word	0x00015360


	//   ....[62]....
        /*04cc*/ 	.word	0x000159f0


	//   ....[63]....
        /*04d0*/ 	.word	0x00015e10


	//   ....[64]....
        /*04d4*/ 	.word	0x00015ea0


	//   ....[65]....
        /*04d8*/ 	.word	0x00015f40


	//   ....[66]....
        /*04dc*/ 	.word	0x00015ff0


	//   ....[67]....
        /*04e0*/ 	.word	0x00016070


	//   ....[68]....
        /*04e4*/ 	.word	0x000160f0


	//   ....[69]....
        /*04e8*/ 	.word	0x00016170


	//   ....[70]....
        /*04ec*/ 	.word	0x000161f0


	//   ....[71]....
        /*04f0*/ 	.word	0x00016280


	//   ....[72]....
        /*04f4*/ 	.word	0x00016330


	//   ....[73]....
        /*04f8*/ 	.word	0x000163b0


	//   ....[74]....
        /*04fc*/ 	.word	0x00016430


	//   ....[75]....
        /*0500*/ 	.word	0x000164b0


	//   ....[76]....
        /*0504*/ 	.word	0x00016530


	//   ....[77]....
        /*0508*/ 	.word	0x000165a0


	//   ....[78]....
        /*050c*/ 	.word	0x00016640


	//   ....[79]....
        /*0510*/ 	.word	0x000166d0


	//   ....[80]....
        /*0514*/ 	.word	0x00016800


	//----- nvinfo : EIATTR_REG_RECONFIG
	.align		4
.L_475:
        /*0518*/ 	.byte	0x01, 0x54
	.zero		2


	//----- nvinfo : EIATTR_SYSCALL_OFFSETS
	.align		4
        /*051c*/ 	.byte	0x04, 0x46
        /*051e*/ 	.short	(.L_477 - .L_476)


	//   ....[0]....
.L_476:
        /*0520*/ 	.word	0x00001880


	//   ....[1]....
        /*0524*/ 	.word	0x00011810


	//   ....[2]....
        /*0528*/ 	.word	0x00011950


	//   ....[3]....
        /*052c*/ 	.word	0x00011a50


	//----- nvinfo : EIATTR_MBARRIER_INSTR_OFFSETS
	.align		4
.L_477:
        /*0530*/ 	.byte	0x04, 0x39
        /*0532*/ 	.short	(.L_479 - .L_478)


	//   ....[0]....
.L_478:
        /*0534*/ 	.word	0x00000280
        /*0538*/ 	.word	0x000000ff
        /*053c*/ 	.word	0x0002a800
        /*0540*/ 	.short	0x0100
        /*0542*/ 	.byte	0x08
	.zero		1


	//   ....[1]....
        /*0544*/ 	.word	0x00000290
        /*0548*/ 	.word	0x000000ff
        /*054c*/ 	.word	0x0002a820
        /*0550*/ 	.short	0x0100
        /*0552*/ 	.byte	0x08
	.zero		1


	//   ....[2]....
        /*0554*/ 	.word	0x00000380
        /*0558*/ 	.word	0x000000ff
        /*055c*/ 	.word	0x0002a830
        /*0560*/ 	.short	0x0100
        /*0562*/ 	.byte	0x08
	.zero		1


	//   ....[3]....
        /*0564*/ 	.word	0x00000390
        /*0568*/ 	.word	0x000000ff
        /*056c*/ 	.word	0x0002a840
        /*0570*/ 	.short	0x0100
        /*0572*/ 	.byte	0x08
	.zero		1


	//   ....[4]....
        /*0574*/ 	.word	0x000003a0
        /*0578*/ 	.word	0x000000ff
        /*057c*/ 	.word	0x0002a838
        /*0580*/ 	.short	0x0100
        /*0582*/ 	.byte	0x08
	.zero		1


	//   ....[5]....
        /*0584*/ 	.word	0x000003b0
        /*0588*/ 	.word	0x000000ff
        /*058c*/ 	.word	0x0002a848
        /*0590*/ 	.short	0x0100
        /*0592*/ 	.byte	0x08
	.zero		1


	//   ....[6]....
        /*0594*/ 	.word	0x000004e0
        /*0598*/ 	.word	0x000000ff
        /*059c*/ 	.word	0x0002a850
        /*05a0*/ 	.short	0x0100
        /*05a2*/ 	.byte	0x08
	.zero		1


	//   ....[7]....
        /*05a4*/ 	.word	0x000004f0
        /*05a8*/ 	.word	0x000000ff
        /*05ac*/ 	.word	0x0002a860
        /*05b0*/ 	.short	0x0100
        /*05b2*/ 	.byte	0x08
	.zero		1


	//   ....[8]....
        /*05b4*/ 	.word	0x00000500
        /*05b8*/ 	.word	0x000000ff
        /*05bc*/ 	.word	0x0002a858
        /*05c0*/ 	.short	0x0100
        /*05c2*/ 	.byte	0x08
	.zero		1


	//   ....[9]....
        /*05c4*/ 	.word	0x00000510
        /*05c8*/ 	.word	0x000000ff
        /*05cc*/ 	.word	0x0002a868
        /*05d0*/ 	.short	0x0100
        /*05d2*/ 	.byte	0x08
	.zero		1


	//   ....[10]....
        /*05d4*/ 	.word	0x00000600
        /*05d8*/ 	.word	0x000000ff
        /*05dc*/ 	.word	0x0002a870
        /*05e0*/ 	.short	0x0100
        /*05e2*/ 	.byte	0x06
	.zero		1


	//   ....[11]....
        /*05e4*/ 	.word	0x00000610
        /*05e8*/ 	.word	0x000000ff
        /*05ec*/ 	.word	0x0002a880
        /*05f0*/ 	.short	0x0100
        /*05f2*/ 	.byte	0x06
	.zero		1


	//   ....[12]....
        /*05f4*/ 	.word	0x00000620
        /*05f8*/ 	.word	0x000000ff
        /*05fc*/ 	.word	0x0002a878
        /*0600*/ 	.short	0x0100
        /*0602*/ 	.byte	0x06
	.zero		1


	//   ....[13]....
        /*0604*/ 	.word	0x00000630
        /*0608*/ 	.word	0x000000ff
        /*060c*/ 	.word	0x0002a888
        /*0610*/ 	.short	0x0100
        /*0612*/ 	.byte	0x06
	.zero		1


	//   ....[14]....
        /*0614*/ 	.word	0x00000760
        /*0618*/ 	.word	0x000000ff
        /*061c*/ 	.word	0x0002a890
        /*0620*/ 	.short	0x0100
        /*0622*/ 	.byte	0x08
	.zero		1


	//   ....[15]....
        /*0624*/ 	.word	0x00000770
        /*0628*/ 	.word	0x000000ff
        /*062c*/ 	.word	0x0002a8a0
        /*0630*/ 	.short	0x0100
        /*0632*/ 	.byte	0x08
	.zero		1


	//   ....[16]....
        /*0634*/ 	.word	0x00000780
        /*0638*/ 	.word	0x000000ff
        /*063c*/ 	.word	0x0002a898
        /*0640*/ 	.short	0x0100
        /*0642*/ 	.byte	0x08
	.zero		1


	//   ....[17]....
        /*0644*/ 	.word	0x00000790
        /*0648*/ 	.word	0x000000ff
        /*064c*/ 	.word	0x0002a8a8
        /*0650*/ 	.short	0x0100
        /*0652*/ 	.byte	0x08
	.zero		1


	//   ....[18]....
        /*0654*/ 	.word	0x000008c0
        /*0658*/ 	.word	0x000000ff
        /*065c*/ 	.word	0x0002a8b0
        /*0660*/ 	.short	0x0100
        /*0662*/ 	.byte	0x08
	.zero		1


	//   ....[19]....
        /*0664*/ 	.word	0x000008d0
        /*0668*/ 	.word	0x000000ff
        /*066c*/ 	.word	0x0002a8c0
        /*0670*/ 	.short	0x0100
        /*0672*/ 	.byte	0x08
	.zero		1


	//   ....[20]....
        /*0674*/ 	.word	0x000008e0
        /*0678*/ 	.word	0x000000ff
        /*067c*/ 	.word	0x0002a8b8
        /*0680*/ 	.short	0x0100
        /*0682*/ 	.byte	0x08
	.zero		1


	//   ....[21]....
        /*0684*/ 	.word	0x000008f0
        /*0688*/ 	.word	0x000000ff
        /*068c*/ 	.word	0x0002a8c8
        /*0690*/ 	.short	0x0100
        /*0692*/ 	.byte	0x08
	.zero		1


	//   ....[22]....
        /*0694*/ 	.word	0x000018e0
        /*0698*/ 	.word	0x000000ff
        /*069c*/ 	.word	0x0002a800
        /*06a0*/ 	.short	0x010a
        /*06a2*/ 	.byte	0x27
	.zero		1


	//   ....[23]....
        /*06a4*/ 	.word	0x00001960
        /*06a8*/ 	.word	0x00000003
        /*06ac*/ 	.word	0x0002a830
        /*06b0*/ 	.short	0x010a
        /*06b2*/ 	.byte	0x3f
	.zero		1


	//   ....[24]....
        /*06b4*/ 	.word	0x00001a00
        /*06b8*/ 	.word	0x00000003
        /*06bc*/ 	.word	0x0002a830
        /*06c0*/ 	.short	0x010a
        /*06c2*/ 	.byte	0x3f
	.zero		1


	//   ....[25]....
        /*06c4*/ 	.word	0x000023a0
        /*06c8*/ 	.word	0x00000002
        /*06cc*/ 	.word	0x00000000
        /*06d0*/ 	.short	0x0101
        /*06d2*/ 	.byte	0x3f
	.zero		1


	//   ....[26]....
        /*06d4*/ 	.word	0x00004a40
        /*06d8*/ 	.word	0x000000ff
        /*06dc*/ 	.word	0x0002a830
        /*06e0*/ 	.short	0x010a
        /*06e2*/ 	.byte	0x06
	.zero		1


	//   ....[27]....
        /*06e4*/ 	.word	0x00004a80
        /*06e8*/ 	.word	0x000000ff
        /*06ec*/ 	.word	0x0002a830
        /*06f0*/ 	.short	0x010a
        /*06f2*/ 	.byte	0x06
	.zero		1


	//   ....[28]....
        /*06f4*/ 	.word	0x00005340
        /*06f8*/ 	.word	0x000000ff
        /*06fc*/ 	.word	0x0002a850
        /*0700*/ 	.short	0x010a
        /*0702*/ 	.byte	0x0b
	.zero		1


	//   ....[29]....
        /*0704*/ 	.word	0x00005380
        /*0708*/ 	.word	0x000000ff
        /*070c*/ 	.word	0x0002a850
        /*0710*/ 	.short	0x010a
        /*0712*/ 	.byte	0x0b
	.zero		1


	//   ....[30]....
        /*0714*/ 	.word	0x00005cb0
        /*0718*/ 	.word	0x00000067
        /*071c*/ 	.word	0x00000000
        /*0720*/ 	.short	0x0101
        /*0722*/ 	.byte	0x3f
	.zero		1


	//   ....[31]....
        /*0724*/ 	.word	0x000077d0
        /*0728*/ 	.word	0x0000005e
        /*072c*/ 	.word	0x00000000
        /*0730*/ 	.short	0x0101
        /*0732*/ 	.byte	0x3f
	.zero		1


	//   ....[32]....
        /*0734*/ 	.word	0x00007f70
        /*0738*/ 	.word	0x000000ff
        /*073c*/ 	.word	0x0002a830
        /*0740*/ 	.short	0x010a
        /*0742*/ 	.byte	0x06
	.zero		1


	//   ....[33]....
        /*0744*/ 	.word	0x00007fb0
        /*0748*/ 	.word	0x000000ff
        /*074c*/ 	.word	0x0002a830
        /*0750*/ 	.short	0x010a
        /*0752*/ 	.byte	0x06
	.zero		1


	//   ....[34]....
        /*0754*/ 	.word	0x00008870
        /*0758*/ 	.word	0x000000ff
        /*075c*/ 	.word	0x0002a850
        /*0760*/ 	.short	0x010a
        /*0762*/ 	.byte	0x0b
	.zero		1


	//   ....[35]....
        /*0764*/ 	.word	0x000088b0
        /*0768*/ 	.word	0x000000ff
        /*076c*/ 	.word	0x0002a850
        /*0770*/ 	.short	0x010a
        /*0772*/ 	.byte	0x0b
	.zero		1


	//   ....[36]....
        /*0774*/ 	.word	0x00009d90
        /*0778*/ 	.word	0x0000000d
        /*077c*/ 	.word	0x00000000
        /*0780*/ 	.short	0x0101
        /*0782*/ 	.byte	0x3f
	.zero		1


	//   ....[37]....
        /*0784*/ 	.word	0x00009e40
        /*0788*/ 	.word	0x0000000d
        /*078c*/ 	.word	0x00000000
        /*0790*/ 	.short	0x0101
        /*0792*/ 	.byte	0x3f
	.zero		1


	//   ....[38]....
        /*0794*/ 	.word	0x0000a260
        /*0798*/ 	.word	0x000000ff
        /*079c*/ 	.word	0x0002a830
        /*07a0*/ 	.short	0x010a
        /*07a2*/ 	.byte	0x06
	.zero		1


	//   ....[39]....
        /*07a4*/ 	.word	0x0000a2a0
        /*07a8*/ 	.word	0x000000ff
        /*07ac*/ 	.word	0x0002a830
        /*07b0*/ 	.short	0x010a
        /*07b2*/ 	.byte	0x06
	.zero		1


	//   ....[40]....
        /*07b4*/ 	.word	0x0000ab60
        /*07b8*/ 	.word	0x000000ff
        /*07bc*/ 	.word	0x0002a850
        /*07c0*/ 	.short	0x010a
        /*07c2*/ 	.byte	0x0b
	.zero		1


	//   ....[41]....
        /*07c4*/ 	.word	0x0000aba0
        /*07c8*/ 	.word	0x000000ff
        /*07cc*/ 	.word	0x0002a850
        /*07d0*/ 	.short	0x010a
        /*07d2*/ 	.byte	0x0b
	.zero		1


	//   ....[42]....
        /*07d4*/ 	.word	0x0000b500
        /*07d8*/ 	.word	0x00000066
        /*07dc*/ 	.word	0x00000000
        /*07e0*/ 	.short	0x0101
        /*07e2*/ 	.byte	0x3f
	.zero		1


	//   ....[43]....
        /*07e4*/ 	.word	0x0000ce60
        /*07e8*/ 	.word	0x0000005c
        /*07ec*/ 	.word	0x00000000
        /*07f0*/ 	.short	0x0101
        /*07f2*/ 	.byte	0x3f
	.zero		1


	//   ....[44]....
        /*07f4*/ 	.word	0x0000d930
        /*07f8*/ 	.word	0x000000ff
        /*07fc*/ 	.word	0x0002a850
        /*0800*/ 	.short	0x010a
        /*0802*/ 	.byte	0x05
	.zero		1


	//   ....[45]....
        /*0804*/ 	.word	0x0000d970
        /*0808*/ 	.word	0x000000ff
        /*080c*/ 	.word	0x0002a850
        /*0810*/ 	.short	0x010a
        /*0812*/ 	.byte	0x05
	.zero		1


	//   ....[46]....
        /*0814*/ 	.word	0x0000de10
        /*0818*/ 	.word	0x00000004
        /*081c*/ 	.word	0x00000000
        /*0820*/ 	.short	0x0101
        /*0822*/ 	.byte	0x3f
	.zero		1


	//   ....[47]....
        /*0824*/ 	.word	0x0000f060
        /*0828*/ 	.word	0x00000003
        /*082c*/ 	.word	0x00000000
        /*0830*/ 	.short	0x0101
        /*0832*/ 	.byte	0x3f
	.zero		1


	//   ....[48]....
        /*0834*/ 	.word	0x00012160
        /*0838*/ 	.word	0x00000009
        /*083c*/ 	.word	0x0002a840
        /*0840*/ 	.short	0x010a
        /*0842*/ 	.byte	0x3f
	.zero		1


	//   ....[49]....
        /*0844*/ 	.word	0x00012710
        /*0848*/ 	.word	0x0000000a
        /*084c*/ 	.word	0x0002a820
        /*0850*/ 	.short	0x010a
        /*0852*/ 	.byte	0x3f
	.zero		1


	//   ....[50]....
        /*0854*/ 	.word	0x00012a60
        /*0858*/ 	.word	0x00000002
        /*085c*/ 	.word	0x0002a840
        /*0860*/ 	.short	0x010a
        /*0862*/ 	.byte	0x3f
	.zero		1


	//   ....[51]....
        /*0864*/ 	.word	0x00012d60
        /*0868*/ 	.word	0x00000003
        /*086c*/ 	.word	0x00000060
        /*0870*/ 	.short	0x010a
        /*0872*/ 	.byte	0x3f
	.zero		1


	//   ....[52]....
        /*0874*/ 	.word	0x00013360
        /*0878*/ 	.word	0x00000002
        /*087c*/ 	.word	0x0002a840
        /*0880*/ 	.short	0x010a
        /*0882*/ 	.byte	0x3f
	.zero		1


	//   ....[53]....
        /*0884*/ 	.word	0x00013660
        /*0888*/ 	.word	0x00000003
        /*088c*/ 	.word	0x00000060
        /*0890*/ 	.short	0x010a
        /*0892*/ 	.byte	0x3f
	.zero		1


	//   ....[54]....
        /*0894*/ 	.word	0x00013b40
        /*0898*/ 	.word	0x00000002
        /*089c*/ 	.word	0x0002a840
        /*08a0*/ 	.short	0x010a
        /*08a2*/ 	.byte	0x3f
	.zero		1


	//   ....[55]....
        /*08a4*/ 	.word	0x00013e50
        /*08a8*/ 	.word	0x00000002
        /*08ac*/ 	.word	0x00000060
        /*08b0*/ 	.short	0x010a
        /*08b2*/ 	.byte	0x3f
	.zero		1


	//   ....[56]....
        /*08b4*/ 	.word	0x000142d0
        /*08b8*/ 	.word	0x00000003
        /*08bc*/ 	.word	0x0002a860
        /*08c0*/ 	.short	0x010a
        /*08c2*/ 	.byte	0x3f
	.zero		1


	//   ....[57]....
        /*08c4*/ 	.word	0x000152e0
        /*08c8*/ 	.word	0x00000000
        /*08cc*/ 	.word	0x0002a820
        /*08d0*/ 	.short	0x010a
        /*08d2*/ 	.byte	0x3f
	.zero		1


	//   ....[58]....
        /*08d4*/ 	.word	0x000154a0
        /*08d8*/ 	.word	0x00000006
        /*08dc*/ 	.word	0x00000000
        /*08e0*/ 	.short	0x010a
        /*08e2*/ 	.byte	0x3f
	.zero		1


	//   ....[59]....
        /*08e4*/ 	.word	0x00015510
        /*08e8*/ 	.word	0x00000007
        /*08ec*/ 	.word	0x00000000
        /*08f0*/ 	.short	0x010a
        /*08f2*/ 	.byte	0x3f
	.zero		1


	//   ....[60]....
        /*08f4*/ 	.word	0x00015580
        /*08f8*/ 	.word	0x00000004
        /*08fc*/ 	.word	0x00000000
        /*0900*/ 	.short	0x010a
        /*0902*/ 	.byte	0x3f
	.zero		1


	//   ....[61]....
        /*0904*/ 	.word	0x000155b0
        /*0908*/ 	.word	0x00000003
        /*090c*/ 	.word	0x00000000
        /*0910*/ 	.short	0x010a
        /*0912*/ 	.byte	0x3f
	.zero		1


	//   ....[62]....
        /*0914*/ 	.word	0x00015620
        /*0918*/ 	.word	0x00000003
        /*091c*/ 	.word	0x0002a800
        /*0920*/ 	.short	0x010a
        /*0922*/ 	.byte	0x3f
	.zero		1


	//   ....[63]....
        /*0924*/ 	.word	0x00015670
        /*0928*/ 	.word	0x00000003
        /*092c*/ 	.word	0x0002a830
        /*0930*/ 	.short	0x010a
        /*0932*/ 	.byte	0x3f
	.zero		1


	//   ....[64]....
        /*0934*/ 	.word	0x000156d0
        /*0938*/ 	.word	0x0000000e
        /*093c*/ 	.word	0x0002a830
        /*0940*/ 	.short	0x010a
        /*0942*/ 	.byte	0x3f
	.zero		1


	//   ....[65]....
        /*0944*/ 	.word	0x00015730
        /*0948*/ 	.word	0x0000000b
        /*094c*/ 	.word	0x0002a850
        /*0950*/ 	.short	0x010a
        /*0952*/ 	.byte	0x3f
	.zero		1


	//   ....[66]....
        /*0954*/ 	.word	0x00015790
        /*0958*/ 	.word	0x00000009
        /*095c*/ 	.word	0x0002a830
        /*0960*/ 	.short	0x010a
        /*0962*/ 	.byte	0x3f
	.zero		1


	//   ....[67]....
        /*0964*/ 	.word	0x000157f0
        /*0968*/ 	.word	0x00000009
        /*096c*/ 	.word	0x0002a850
        /*0970*/ 	.short	0x010a
        /*0972*/ 	.byte	0x3f
	.zero		1


	//   ....[68]....
        /*0974*/ 	.word	0x00015850
        /*0978*/ 	.word	0x00000009
        /*097c*/ 	.word	0x0002a830
        /*0980*/ 	.short	0x010a
        /*0982*/ 	.byte	0x3f
	.zero		1


	//   ....[69]....
        /*0984*/ 	.word	0x000158b0
        /*0988*/ 	.word	0x00000009
        /*098c*/ 	.word	0x0002a850
        /*0990*/ 	.short	0x010a
        /*0992*/ 	.byte	0x3f
	.zero		1


	//   ....[70]....
        /*0994*/ 	.word	0x00015910
        /*0998*/ 	.word	0x00000003
        /*099c*/ 	.word	0x0002a850
        /*09a0*/ 	.short	0x010a
        /*09a2*/ 	.byte	0x3f
	.zero		1


	//   ....[71]....
        /*09a4*/ 	.word	0x00015ab0
        /*09a8*/ 	.word	0x00000009
        /*09ac*/ 	.word	0x0002a840
        /*09b0*/ 	.short	0x010a
        /*09b2*/ 	.byte	0x3f
	.zero		1


	//   ....[72]....
        /*09b4*/ 	.word	0x00015b30
        /*09b8*/ 	.word	0x00000008
        /*09bc*/ 	.word	0x0002a820
        /*09c0*/ 	.short	0x010a
        /*09c2*/ 	.byte	0x3f
	.zero		1


	//   ....[73]....
        /*09c4*/ 	.word	0x00015b80
        /*09c8*/ 	.word	0x00000002
        /*09cc*/ 	.word	0x0002a840
        /*09d0*/ 	.short	0x010a
        /*09d2*/ 	.byte	0x3f
	.zero		1


	//   ....[74]....
        /*09d4*/ 	.word	0x00015bd0
        /*09d8*/ 	.word	0x00000003
        /*09dc*/ 	.word	0x00000060
        /*09e0*/ 	.short	0x010a
        /*09e2*/ 	.byte	0x3f
	.zero		1


	//   ....[75]....
        /*09e4*/ 	.word	0x00015c20
        /*09e8*/ 	.word	0x00000002
        /*09ec*/ 	.word	0x0002a840
        /*09f0*/ 	.short	0x010a
        /*09f2*/ 	.byte	0x3f
	.zero		1


	//   ....[76]....
        /*09f4*/ 	.word	0x00015c70
        /*09f8*/ 	.word	0x00000003
        /*09fc*/ 	.word	0x00000060
        /*0a00*/ 	.short	0x010a
        /*0a02*/ 	.byte	0x3f
	.zero		1


	//   ....[77]....
        /*0a04*/ 	.word	0x00015cc0
        /*0a08*/ 	.word	0x00000002
        /*0a0c*/ 	.word	0x0002a840
        /*0a10*/ 	.short	0x010a
        /*0a12*/ 	.byte	0x3f
	.zero		1


	//   ....[78]....
        /*0a14*/ 	.word	0x00015d10
        /*0a18*/ 	.word	0x00000002
        /*0a1c*/ 	.word	0x00000060
        /*0a20*/ 	.short	0x010a
        /*0a22*/ 	.byte	0x3f
	.zero		1


	//   ....[79]....
        /*0a24*/ 	.word	0x00015d60
        /*0a28*/ 	.word	0x00000003
        /*0a2c*/ 	.word	0x0002a860
        /*0a30*/ 	.short	0x010a
        /*0a32*/ 	.byte	0x3f
	.zero		1


	//   ....[80]....
        /*0a34*/ 	.word	0x00016720
        /*0a38*/ 	.word	0x00000000
        /*0a3c*/ 	.word	0x0002a820
        /*0a40*/ 	.short	0x010a
        /*0a42*/ 	.byte	0x3f
	.zero		1


	//   ....[81]....
        /*0a44*/ 	.word	0x000168c0
        /*0a48*/ 	.word	0x00000006
        /*0a4c*/ 	.word	0x00000000
        /*0a50*/ 	.short	0x010a
        /*0a52*/ 	.byte	0x3f
	.zero		1


	//   ....[82]....
        /*0a54*/ 	.word	0x00016910
        /*0a58*/ 	.word	0x00000007
        /*0a5c*/ 	.word	0x00000000
        /*0a60*/ 	.short	0x010a
        /*0a62*/ 	.byte	0x3f
	.zero		1


	//   ....[83]....
        /*0a64*/ 	.word	0x00016960
        /*0a68*/ 	.word	0x00000004
        /*0a6c*/ 	.word	0x00000000
        /*0a70*/ 	.short	0x010a
        /*0a72*/ 	.byte	0x3f
	.zero		1


	//----- nvinfo : EIATTR_NUM_MBARRIERS
	.align		4
.L_479:
        /*0a74*/ 	.byte	0x03, 0x38
        /*0a76*/ 	.short	0x0016


	//----- nvinfo : EIATTR_EXIT_INSTR_OFFSETS
	.align		4
        /*0a78*/ 	.byte	0x04, 0x1c
        /*0a7a*/ 	.short	(.L_481 - .L_480)


	//   ....[0]....
.L_480:
        /*0a7c*/ 	.word	0x00000a50


	//   ....[1]....
        /*0a80*/ 	.word	0x000100a0


	//   ....[2]....
        /*0a84*/ 	.word	0x00010100


	//   ....[3]....
        /*0a88*/ 	.word	0x00015600


	//----- nvinfo : EIATTR_MAX_THREADS
	.align		4
.L_481:
        /*0a8c*/ 	.byte	0x04, 0x05
        /*0a8e*/ 	.short	(.L_483 - .L_482)
.L_482:
        /*0a90*/ 	.word	0x00000180
        /*0a94*/ 	.word	0x00000001
        /*0a98*/ 	.word	0x00000001


	//----- nvinfo : EIATTR_CRS_STACK_SIZE
	.align		4
.L_483:
        /*0a9c*/ 	.byte	0x04, 0x1e
        /*0a9e*/ 	.short	(.L_485 - .L_484)
.L_484:
        /*0aa0*/ 	.word	0x00000000


	//----- nvinfo : EIATTR_CBANK_PARAM_SIZE
	.align		4
.L_485:
        /*0aa4*/ 	.byte	0x03, 0x19
        /*0aa6*/ 	.short	0x0a70


	//----- nvinfo : EIATTR_PARAM_CBANK
	.align		4
        /*0aa8*/ 	.byte	0x04, 0x0a
        /*0aaa*/ 	.short	(.L_487 - .L_486)
	.align		4
.L_486:
        /*0aac*/ 	.word	index@(.nv.constant0._ZN7cutlass13device_kernelIN5flash11enable_sm90INS1_16FlashAttnFwdSm90INS1_25CollectiveMainloopFwdSm90ILi2EN4cute5tupleIJNS5_1CILi1EEES8_S8_EEENS6_IJNS7_ILi128EEENS7_ILi96EEENS7_ILi192EEEEEELi128ENS_10bfloat16_tEfNS_4arch4Sm90ELb0ELb1ELb1ELb1ELb0ELb0ELb0ELb1ELb1ELb0ELb0ELb0EEENS1_21CollectiveEpilogueFwdINS6_IJSA_SA_SB_EEES9_SE_SG_Li256ELb1ELb0ELb0ELb0EEENS1_36VarlenDynamicPersistentTileSchedulerILi128ELi96ELi256ELi32ELb0ELb0ELb1ELb1ELb0ELb1EEEEEEEEEvNT_6ParamsE)
        /*0ab0*/ 	.short	0x0210
        /*0ab2*/ 	.short	0x0a70


	//----- nvinfo : EIATTR_SW_WAR
	.align		4
.L_487:
        /*0ab4*/ 	.byte	0x04, 0x36
        /*0ab6*/ 	.short	(.L_489 - .L_488)
.L_488:
        /*0ab8*/ 	.word	0x00000008
.L_489:


//--------------------- .nv.info._ZN7cutlass13device_kernelIN5flash11enable_sm90INS1_16FlashAttnFwdSm90INS1_25CollectiveMainloopFwdSm90ILi2EN4cute5tupleIJNS5_1CILi1EEES8_S8_EEENS6_IJNS7_ILi128EEENS7_ILi96EEENS7_ILi192EEEEEELi128ENS_10bfloat16_tEfNS_4arch4Sm90ELb0ELb1ELb1ELb1ELb0ELb1ELb0ELb1ELb1ELb0ELb0ELb0EEENS1_21CollectiveEpilogueFwdINS6_IJSA_SA_SB_EEES9_SE_SG_Li256ELb1ELb0ELb0ELb0EEENS1_36VarlenDynamicPersistentTileSchedulerILi128ELi96ELi256ELi32ELb0ELb0ELb1ELb1ELb0ELb1EEEEEEEEEvNT_6ParamsE --------------------------
	.section	.nv.info._ZN7cutlass13device_kernelIN5flash11enable_sm90INS1_16FlashAttnFwdSm90INS1_25CollectiveMainloopFwdSm90ILi2EN4cute5tupleIJNS5_1CILi1EEES8_S8_EEENS6_IJNS7_ILi128EEENS7_ILi96EEENS7_ILi192EEEEEELi128ENS_10bfloat16_tEfNS_4arch4Sm90ELb0ELb1ELb1ELb1ELb0ELb1ELb0ELb1ELb1ELb0ELb0ELb0EEENS1_21CollectiveEpilogueFwdINS6_IJSA_SA_SB_EEES9_SE_SG_Li256ELb1ELb0ELb0ELb0EEENS1_36VarlenDynamicPersistentTileSchedulerILi128ELi96ELi256ELi32ELb0ELb0ELb1ELb1ELb0ELb1EEEEEEEEEvNT_6ParamsE,"",@"SHT_CUDA_INFO"
	.sectionflags	@""
	.align	4


	//----- nvinfo : EIATTR_CUDA_API_VERSION
	.align		4
        /*0000*/ 	.byte	0x04, 0x37
        /*0002*/ 	.short	(.L_491 - .L_490)
.L_490:
        /*0004*/ 	.word	0x00000082


	//----- nvinfo : EIATTR_KPARAM_INFO
	.align		4
.L_491:
        /*0008*/ 	.byte	0x04, 0x17
        /*000a*/ 	.short	(.L_493 - .L_492)
.L_492:
        /*000c*/ 	.word	0x00000000
        /*0010*/ 	.short	0x0000
        /*0012*/ 	.short	0x0070
        /*0014*/ 	.byte	0x00, 0xf0, 0x01, 0x28


	//----- nvinfo : EIATTR_SPARSE_MMA_MASK
	.align		4
.L_493:
        /*0018*/ 	.byte	0x03, 0x50
        /*001a*/ 	.short	0x0000


	//----- nvinfo : EIATTR_MAXREG_COUNT
	.align		4
        /*001c*/ 	.byte	0x03, 0x1b
        /*001e*/ 	.short	0x00a8


	//----- nvinfo : EIATTR_NUM_BARRIERS
	.align		4
        /*0020*/ 	.byte	0x02, 0x4c
        /*0022*/ 	.byte	0x10
	.zero		1


	//----- nvinfo : EIATTR_EXTERNS
	.align		4
        /*0024*/ 	.byte	0x04, 0x0f
        /*0026*/ 	.short	(.L_495 - .L_494)


	//   ....[0]....
	.align		4
.L_494:
        /*0028*/ 	.word	index@(__assertfail)


	//----- nvinfo : EIATTR_ANNOTATIONS
	.align		4
.L_495:
        /*002c*/ 	.byte	0x04, 0x55
        /*002e*/ 	.short	(.L_497 - .L_496)


	//   ....[0]....
.L_496:
        /* <DEDUP_REMOVED lines=66> */


	//----- nvinfo : EIATTR_MERCURY_ISA_VERSION
	.align		4
.L_497:
        /*0440*/ 	.byte	0x03, 0x5f
        /*0442*/ 	.short	0x0101


	//----- nvinfo : EIATTR_UNUSED_LOAD_BYTE_OFFSET
	.align		4
        /*0444*/ 	.byte	0x04, 0x44
        /*0446*/ 	.short	(.L_499 - .L_498)


	//   ....[0]....
.L_498:
        /*0448*/ 	.word	0x00000ab0
        /*044c*/ 	.word	0x0000fff0


	//   ....[1]....
        /*0450*/ 	.word	0x00020510
        /*0454*/ 	.word	0x0000fff0


	//----- nvinfo : EIATTR_INT_WARP_WIDE_INSTR_OFFSETS
	.align		4
.L_499:
        /*0458*/ 	.byte	0x04, 0x31
        /*045a*/ 	.short	(.L_501 - .L_500)


	//   ....[0]....
.L_500:
        /*045c*/ 	.word	0x000001c0


	//   ....[1]....
        /*0460*/ 	.word	0x00000200


	//   ....[2]....
        /*0464*/ 	.word	0x00000270


	//   ....[3]....
        /*0468*/ 	.word	0x00024c50


	//   ....[4]....
        /*046c*/ 	.word	0x00024cf0


	//   ....[5]....
        /*0470*/ 	.word	0x000251f0


	//   ....[6]....
        /*0474*/ 	.word	0x00025230


	//   ....[7]....
        /*0478*/ 	.word	0x00025390


	//   ....[8]....
        /*047c*/ 	.word	0x00025480


	//   ....[9]....
        /*0480*/ 	.word	0x00027860


	//   ....[10]....
        /*0484*/ 	.word	0x00027900


	//----- nvinfo : EIATTR_COOP_GROUP_MASK_REGIDS
	.align		4
.L_501:
        /*0488*/ 	.byte	0x04, 0x29
        /*048a*/ 	.short	(.L_503 - .L_502)


	//   ....[0]....
.L_502:
        /*048c*/ 	.word	0xffffffff


	//   ....[1]....
        /*0490*/ 	.word	0xffffffff


	//   ....[2]....
        /*0494*/ 	.word	0xffffffff


	//   ....[3]....
        /*0498*/ 	.word	0xffffffff


	//   ....[4]....
        /*049c*/ 	.word	0xffffffff


	//   ....[5]....
        /*04a0*/ 	.word	0xffffffff


	//   ....[6]....
        /*04a4*/ 	.word	0xffffffff


	//   ....[7]....
        /*04a8*/ 	.word	0xffffffff


	//   ....[8]....
        /*04ac*/ 	.word	0xffffffff


	//   ....[9]....
        /*04b0*/ 	.word	0xffffffff


	//   ....[10]....
        /*04b4*/ 	.word	0xffffffff


	//   ....[11]....
        /*04b8*/ 	.word	0xffffffff


	//   ....[12]....
        /*04bc*/ 	.word	0xffffffff


	//   ....[13]....
        /*04c0*/ 	.word	0xffffffff


	//   ....[14]....
        /*04c4*/ 	.word	0xffffffff


	//   ....[15]....
        /*04c8*/ 	.word	0xffffffff


	//   ....[16]....
        /*04cc*/ 	.word	0xffffffff


	//   ....[17]....
        /*04d0*/ 	.word	0xffffffff


	//   ....[18]....
        /*04d4*/ 	.word	0xffffffff


	//   ....[19]....
        /*04d8*/ 	.word	0xffffffff


	//   ....[20]....
        /*04dc*/ 	.word	0xffffffff


	//   ....[21]....
        /*04e0*/ 	.word	0xffffffff


	//   ....[22]....
        /*04e4*/ 	.word	0xffffffff


	//   ....[23]....
        /*04e8*/ 	.word	0xffffffff


	//   ....[24]....
        /*04ec*/ 	.word	0xffffffff


	//   ....[25]....
        /*04f0*/ 	.word	0xffffffff


	//   ....[26]....
        /*04f4*/ 	.word	0xffffffff


	//   ....[27]....
        /*04f8*/ 	.word	0xffffffff


	//   ....[28]....
        /*04fc*/ 	.word	0xffffffff


	//   ....[29]....
        /*0500*/ 	.word	0xffffffff


	//   ....[30]....
        /*0504*/ 	.word	0xffffffff


	//   ....[31]....
        /*0508*/ 	.word	0xffffffff


	//   ....[32]....
        /*050c*/ 	.word	0xffffffff


	//   ....[33]....
        /*0510*/ 	.word	0xffffffff


	//   ....[34]....
        /*0514*/ 	.word	0xffffffff


	//   ....[35]....
        /*0518*/ 	.word	0xffffffff


	//   ....[36]....
        /*051c*/ 	.word	0xffffffff


	//   ....[37]....
        /*0520*/ 	.word	0xffffffff


	//   ....[38]....
        /*0524*/ 	.word	0xffffffff


	//   ....[39]....
        /*0528*/ 	.word	0xffffffff


	//   ....[40]....
        /*052c*/ 	.word	0xffffffff


	//   ....[41]....
        /*0530*/ 	.word	0xffffffff


	//   ....[42]....
        /*0534*/ 	.word	0xffffffff


	//   ....[43]....
        /*0538*/ 	.word	0xffffffff


	//   ....[44]....
        /*053c*/ 	.word	0xffffffff


	//   ....[45]....
        /*0540*/ 	.word	0xffffffff


	//   ....[46]....
        /*0544*/ 	.word	0xffffffff


	//   ....[47]....
        /*0548*/ 	.word	0xffffffff


	//   ....[48]....
        /*054c*/ 	.word	0xffffffff


	//   ....[49]....
        /*0550*/ 	.word	0xffffffff


	//   ....[50]....
        /*0554*/ 	.word	0xffffffff


	//   ....[51]....
        /*0558*/ 	.word	0xffffffff


	//   ....[52]....
        /*055c*/ 	.word	0xffffffff


	//   ....[53]....
        /*0560*/ 	.word	0xffffffff


	//   ....[54]....
        /*0564*/ 	.word	0xffffffff


	//   ....[55]....
        /*0568*/ 	.word	0xffffffff


	//   ....[56]....
        /*056c*/ 	.word	0xffffffff


	//   ....[57]....
        /*0570*/ 	.word	0xffffffff


	//   ....[58]....
        /*0574*/ 	.word	0xffffffff


	//   ....[59]....
        /*0578*/ 	.word	0xffffffff


	//   ....[60]....
        /*057c*/ 	.word	0xffffffff


	//   ....[61]....
        /*0580*/ 	.word	0xffffffff


	//   ....[62]....
        /*0584*/ 	.word	0x0500000f


	//   ....[63]....
        /*0588*/ 	.word	0x0500000f


	//   ....[64]....
        /*058c*/ 	.word	0x0500000f


	//   ....[65]....
        /*0590*/ 	.word	0x0500000f


	//   ....[66]....
        /*0594*/ 	.word	0x0500000f


	//   ....[67]....
        /*0598*/ 	.word	0x0500000f


	//   ....[68]....
        /*059c*/ 	.word	0x0500000f


	//   ....[69]....
        /*05a0*/ 	.word	0x0500000f


	//   ....[70]....
        /*05a4*/ 	.word	0x0500000f


	//   ....[71]....
        /*05a8*/ 	.word	0x0500000f


	//   ....[72]....
        /*05ac*/ 	.word	0x0500000f


	//   ....[73]....
        /*05b0*/ 	.word	0x0500000f


	//   ....[74]....
        /*05b4*/ 	.word	0x0500000f


	//   ....[75]....
        /*05b8*/ 	.word	0x0500000f


	//   ....[76]....
        /*05bc*/ 	.word	0x0500000f


	//   ....[77]....
        /*05c0*/ 	.word	0x0500000f


	//   ....[78]....
        /*05c4*/ 	.word	0x0500000f


	//   ....[79]....
        /*05c8*/ 	.word	0x0500000f


	//   ....[80]....
        /*05cc*/ 	.word	0x0500000f


	//   ....[81]....
        /*05d0*/ 	.word	0x0500000f


	//   ....[82]....
        /*05d4*/ 	.word	0x0500000f


	//   ....[83]....
        /*05d8*/ 	.word	0x0500000f


	//   ....[84]....
        /*05dc*/ 	.word	0x0500000f


	//   ....[85]....
        /*05e0*/ 	.word	0x0500000f


	//   ....[86]....
        /*05e4*/ 	.word	0x0500000f


	//   ....[87]....
        /*05e8*/ 	.word	0x0500000f


	//   ....[88]....
        /*05ec*/ 	.word	0x0500000f


	//   ....[89]....
        /*05f0*/ 	.word	0x0500000f


	//   ....[90]....
        /*05f4*/ 	.word	0x0500000f


	//   ....[91]....
        /*05f8*/ 	.word	0x0500000f


	//   ....[92]....
        /*05fc*/ 	.word	0x0500000f


	//   ....[93]....
        /*0600*/ 	.word	0x0500000f


	//   ....[94]....
        /*0604*/ 	.word	0x0500000f


	//   ....[95]....
        /*0608*/ 	.word	0x0500000f


	//   ....[96]....
        /*060c*/ 	.word	0x0500000f


	//   ....[97]....
        /*0610*/ 	.word	0x0500000f


	//----- nvinfo : EIATTR_COOP_GROUP_INSTR_OFFSETS
	.align		4
.L_503:
        /*0614*/ 	.byte	0x04, 0x28
        /*0616*/ 	.short	(.L_505 - .L_504)


	//   ....[0]....
.L_504:
        /*0618*/ 	.word	0x00000060


	//   ....[1]....
        /*061c*/ 	.word	0x000001d0


	//   ....[2]....
        /*0620*/ 	.word	0x00000220


	//   ....[3]....
        /*0624*/ 	.word	0x00000450


	//   ....[4]....
        /*0628*/ 	.word	0x000005b0


	//   ....[5]....
        /*062c*/ 	.word	0x000006d0


	//   ....[6]....
        /*0630*/ 	.word	0x00000830


	//   ....[7]....
        /*0634*/ 	.word	0x0000b500


	//   ....[8]....
        /*0638*/ 	.word	0x00014c10


	//   ....[9]....
        /*063c*/ 	.word	0x00014d10


	//   ....[10]....
        /*0640*/ 	.word	0x00015320


	//   ....[11]....
        /*0644*/ 	.word	0x000153b0


	//   ....[12]....
        /*0648*/ 	.word	0x00018790


	//   ....[13]....
        /*064c*/ 	.word	0x00018840


	//   ....[14]....
        /*0650*/ 	.word	0x00018d90


	//   ....[15]....
        /*0654*/ 	.word	0x00018e30


	//   ....[16]....
        /*0658*/ 	.word	0x0001b030


	//   ....[17]....
        /*065c*/ 	.word	0x0001b060


	//   ....[18]....
        /*0660*/ 	.word	0x0001b4b0


	//   ....[19]....
        /*0664*/ 	.word	0x0001b530


	//   ....[20]....
        /*0668*/ 	.word	0x0001e710


	//   ....[21]....
        /*066c*/ 	.word	0x0001e7b0


	//   ....[22]....
        /*0670*/ 	.word	0x0001ece0


	//   ....[23]....
        /*0674*/ 	.word	0x0001ed70


	//   ....[24]....
        /*0678*/ 	.word	0x0001fc40


	//   ....[25]....
        /*067c*/ 	.word	0x0001fc80


	//   ....[26]....
        /*0680*/ 	.word	0x0001fd80


	//   ....[27]....
        /*0684*/ 	.word	0x0001ffa0


	//   ....[28]....
        /*0688*/ 	.word	0x000223f0


	//   ....[29]....
        /*068c*/ 	.word	0x00022580


	//   ....[30]....
        /*0690*/ 	.word	0x000225b0


	//   ....[31]....
        /*0694*/ 	.word	0x000225f0


	//   ....[32]....
        /*0698*/ 	.word	0x00022650


	//   ....[33]....
        /*069c*/ 	.word	0x000226b0


	//   ....[34]....
        /*06a0*/ 	.word	0x00022700


	//   ....[35]....
        /*06a4*/ 	.word	0x000228c0


	//   ....[36]....
        /*06a8*/ 	.word	0x00022920


	//   ....[37]....
        /*06ac*/ 	.word	0x00022960


	//   ....[38]....
        /*06b0*/ 	.word	0x000229a0


	//   ....[39]....
        /*06b4*/ 	.word	0x000229d0


	//   ....[40]....
        /*06b8*/ 	.word	0x00022a00


	//   ....[41]....
        /*06bc*/ 	.word	0x00022aa0


	//   ....[42]....
        /*06c0*/ 	.word	0x00022b00


	//   ....[43]....
        /*06c4*/ 	.word	0x00022b90


	//   ....[44]....
        /*06c8*/ 	.word	0x00027d40


	//   ....[45]....
        /*06cc*/ 	.word	0x00027d50


	//   ....[46]....
        /*06d0*/ 	.word	0x00027e70


	//   ....[47]....
        /*06d4*/ 	.word	0x00027ed0


	//   ....[48]....
        /*06d8*/ 	.word	0x00027f10


	//   ....[49]....
        /*06dc*/ 	.word	0x00027f50


	//   ....[50]....
        /*06e0*/ 	.word	0x00027f80


	//   ....[51]....
        /*06e4*/ 	.word	0x00027fb0


	//   ....[52]....
        /*06e8*/ 	.word	0x00028150


	//   ....[53]....
        /*06ec*/ 	.word	0x000281b0


	//   ....[54]....
        /*06f0*/ 	.word	0x000281f0


	//   ....[55]....
        /*06f4*/ 	.word	0x00028230


	//   ....[56]....
        /*06f8*/ 	.word	0x00028260


	//   ....[57]....
        /*06fc*/ 	.word	0x00028290


	//   ....[58]....
        /*0700*/ 	.word	0x00028350


	//   ....[59]....
        /*0704*/ 	.word	0x00028370


	//   ....[60]....
        /*0708*/ 	.word	0x000283e0


	//   ....[61]....
        /*070c*/ 	.word	0x00028a80


	//   ....[62]....
        /*0710*/ 	.word	0x00028ec0


	//   ....[63]....
        /*0714*/ 	.word	0x00028f60


	//   ....[64]....
        /*0718*/ 	.word	0x00029000


	//   ....[65]....
        /*071c*/ 	.word	0x000290a0


	//   ....[66]....
        /*0720*/ 	.word	0x00029140


	//   ....[67]....
        /*0724*/ 	.word	0x000291e0


	//   ....[68]....
        /*0728*/ 	.word	0x00029280


	//   ....[69]....
        /*072c*/ 	.word	0x00029320


	//   ....[70]....
        /*0730*/ 	.word	0x00029410


	//   ....[71]....
        /*0734*/ 	.word	0x000294b0


	//   ....[72]....
        /*0738*/ 	.word	0x00029550


	//   ....[73]....
        /*073c*/ 	.word	0x000295f0


	//   ....[74]....
        /*0740*/ 	.word	0x00029690


	//   ....[75]....
        /*0744*/ 	.word	0x00029730


	//   ....[76]....
        /*0748*/ 	.word	0x000297d0


	//   ....[77]....
        /*074c*/ 	.word	0x00029870


	//   ....[78]....
        /*0750*/ 	.word	0x00029c10


	//   ....[79]....
        /*0754*/ 	.word	0x00029ef0


	//   ....[80]....
        /*0758*/ 	.word	0x0002a310


	//   ....[81]....
        /*075c*/ 	.word	0x0002a3a0


	//   ....[82]....
        /*0760*/ 	.word	0x0002a440


	//   ....[83]....
        /*0764*/ 	.word	0x0002a4f0


	//   ....[84]....
        /*0768*/ 	.word	0x0002a570


	//   ....[85]....
        /*076c*/ 	.word	0x0002a5f0


	//   ....[86]....
        /*0770*/ 	.word	0x0002a670


	//   ....[87]....
        /*0774*/ 	.word	0x0002a6f0


	//   ....[88]....
        /*0778*/ 	.word	0x0002a780


	//   ....[89]....
        /*077c*/ 	.word	0x0002a830


	//   ....[90]....
        /*0780*/ 	.word	0x0002a8b0


	//   ....[91]....
        /*0784*/ 	.word	0x0002a930


	//   ....[92]....
        /*0788*/ 	.word	0x0002a9b0


	//   ....[93]....
        /*078c*/ 	.word	0x0002aa30


	//   ....[94]....
        /*0790*/ 	.word	0x0002aaa0


	//   ....[95]....
        /*0794*/ 	.word	0x0002ab40


	//   ....[96]....
        /*0798*/ 	.word	0x0002abd0


	//   ....[97]....
        /*079c*/ 	.word	0x0002ad00


	//----- nvinfo : EIATTR_REG_RECONFIG
	.align		4
.L_505:
        /*07a0*/ 	.byte	0x01, 0x54
	.zero		2


	//----- nvinfo : EIATTR_SYSCALL_OFFSETS
	.align		4
        /*07a4*/ 	.byte	0x04, 0x46
        /*07a6*/ 	.short	(.L_507 - .L_506)


	//   ....[0]....
.L_506:
        /*07a8*/ 	.word	0x00001c50


	//   ....[1]....
        /*07ac*/ 	.word	0x00001da0


	//   ....[2]....
        /*07b0*/ 	.word	0x0000b6a0


	//   ....[3]....
        /*07b4*/ 	.word	0x0000bb40


	//   ....[4]....
        /*07b8*/ 	.word	0x00024e80


	//   ....[5]....
        /*07bc*/ 	.word	0x00024fc0


	//   ....[6]....
        /*07c0*/ 	.word	0x000250c0


	//----- nvinfo : EIATTR_MBARRIER_INSTR_OFFSETS
	.align		4
.L_507:
        /*07c4*/ 	.byte	0x04, 0x39
        /*07c6*/ 	.short	(.L_509 - .L_508)


	//   ....[0]....
.L_508:
        /*07c8*/ 	.word	0x00000300
        /*07cc*/ 	.word	0x000000ff
        /*07d0*/ 	.word	0x0002a800
        /*07d4*/ 	.short	0x0100
        /*07d6*/ 	.byte	0x08
	.zero		1


	//   ....[1]....
        /*07d8*/ 	.word	0x00000310
        /*07dc*/ 	.word	0x000000ff
        /*07e0*/ 	.word	0x0002a820
        /*07e4*/ 	.short	0x0100
        /*07e6*/ 	.byte	0x08
	.zero		1


	//   ....[2]....
        /*07e8*/ 	.word	0x00000400
        /*07ec*/ 	.word	0x000000ff
        /*07f0*/ 	.word	0x0002a830
        /*07f4*/ 	.short	0x0100
        /*07f6*/ 	.byte	0x08
	.zero		1


	//   ....[3]....
        /*07f8*/ 	.word	0x00000410
        /*07fc*/ 	.word	0x000000ff
        /*0800*/ 	.word	0x0002a840
        /*0804*/ 	.short	0x0100
        /*0806*/ 	.byte	0x08
	.zero		1


	//   ....[4]....
        /*0808*/ 	.word	0x00000420
        /*080c*/ 	.word	0x000000ff
        /*0810*/ 	.word	0x0002a838
        /*0814*/ 	.short	0x0100
        /*0816*/ 	.byte	0x08
	.zero		1


	//   ....[5]....
        /*0818*/ 	.word	0x00000430
        /*081c*/ 	.word	0x000000ff
        /*0820*/ 	.word	0x0002a848
        /*0824*/ 	.short	0x0100
        /*0826*/ 	.byte	0x08
	.zero		1


	//   ....[6]....
        /*0828*/ 	.word	0x00000560
        /*082c*/ 	.word	0x000000ff
        /*0830*/ 	.word	0x0002a850
        /*0834*/ 	.short	0x0100
        /*0836*/ 	.byte	0x08
	.zero		1


	//   ....[7]....
        /*0838*/ 	.word	0x00000570
        /*083c*/ 	.word	0x000000ff
        /*0840*/ 	.word	0x0002a860
        /*0844*/ 	.short	0x0100
        /*0846*/ 	.byte	0x08
	.zero		1


	//   ....[8]....
        /*0848*/ 	.word	0x00000580
        /*084c*/ 	.word	0x000000ff
        /*0850*/ 	.word	0x0002a858
        /*0854*/ 	.short	0x0100
        /*0856*/ 	.byte	0x08
	.zero		1


	//   ....[9]....
        /*0858*/ 	.word	0x00000590
        /*085c*/ 	.word	0x000000ff
        /*0860*/ 	.word	0x0002a868
        /*0864*/ 	.short	0x0100
        /*0866*/ 	.byte	0x08
	.zero		1


	//   ....[10]....
        /*0868*/ 	.word	0x00000680
        /*086c*/ 	.word	0x000000ff
        /*0870*/ 	.word	0x0002a870
        /*0874*/ 	.short	0x0100
        /*0876*/ 	.byte	0x06
	.zero		1


	//   ....[11]....
        /*0878*/ 	.word	0x00000690
        /*087c*/ 	.word	0x000000ff
        /*0880*/ 	.word	0x0002a880
        /*0884*/ 	.short	0x0100
        /*0886*/ 	.byte	0x06
	.zero		1


	//   ....[12]....
        /*0888*/ 	.word	0x000006a0
        /*088c*/ 	.word	0x000000ff
        /*0890*/ 	.word	0x0002a878
        /*0894*/ 	.short	0x0100
        /*0896*/ 	.byte	0x06
	.zero		1


	//   ....[13]....
        /*0898*/ 	.word	0x000006b0
        /*089c*/ 	.word	0x000000ff
        /*08a0*/ 	.word	0x0002a888
        /*08a4*/ 	.short	0x0100
        /*08a6*/ 	.byte	0x06
	.zero		1


	//   ....[14]....
        /*08a8*/ 	.word	0x000007e0
        /*08ac*/ 	.word	0x000000ff
        /*08b0*/ 	.word	0x0002a890
        /*08b4*/ 	.short	0x0100
        /*08b6*/ 	.byte	0x08
	.zero		1


	//   ....[15]....
        /*08b8*/ 	.word	0x000007f0
        /*08bc*/ 	.word	0x000000ff
        /*08c0*/ 	.word	0x0002a8a0
        /*08c4*/ 	.short	0x0100
        /*08c6*/ 	.byte	0x08
	.zero		1


	//   ....[16]....
        /*08c8*/ 	.word	0x00000800
        /*08cc*/ 	.word	0x000000ff
        /*08d0*/ 	.word	0x0002a898
        /*08d4*/ 	.short	0x0100
        /*08d6*/ 	.byte	0x08
	.zero		1


	//   ....[17]....
        /*08d8*/ 	.word	0x00000810
        /*08dc*/ 	.word	0x000000ff
        /*08e0*/ 	.word	0x0002a8a8
        /*08e4*/ 	.short	0x0100
        /*08e6*/ 	.byte	0x08
	.zero		1


	//   ....[18]....
        /*08e8*/ 	.word	0x00000940
        /*08ec*/ 	.word	0x000000ff
        /*08f0*/ 	.word	0x0002a8b0
        /*08f4*/ 	.short	0x0100
        /*08f6*/ 	.byte	0x08
	.zero		1


	//   ....[19]....
        /*08f8*/ 	.word	0x00000950
        /*08fc*/ 	.word	0x000000ff
        /*0900*/ 	.word	0x0002a8c0
        /*0904*/ 	.short	0x0100
        /*0906*/ 	.byte	0x08
	.zero		1


	//   ....[20]....
        /*0908*/ 	.word	0x00000960
        /*090c*/ 	.word	0x000000ff
        /*0910*/ 	.word	0x0002a8b8
        /*0914*/ 	.short	0x0100
        /*0916*/ 	.byte	0x08
	.zero		1


	//   ....[21]....
        /*0918*/ 	.word	0x00000970
        /*091c*/ 	.word	0x000000ff
        /*0920*/ 	.word	0x0002a8c8
        /*0924*/ 	.short	0x0100
        /*0926*/ 	.byte	0x08
	.zero		1


	//   ....[22]....
        /*0928*/ 	.word	0x00003ae0
        /*092c*/ 	.word	0x00000004
        /*0930*/ 	.word	0x0002a890
        /*0934*/ 	.short	0x010a
        /*0936*/ 	.byte	0x3f
	.zero		1


	//   ....[23]....
        /*0938*/ 	.word	0x000072c0
        /*093c*/ 	.word	0x00000004
        /*0940*/ 	.word	0x0002a890
        /*0944*/ 	.short	0x010a
        /*0946*/ 	.byte	0x3f
	.zero		1


	//   ....[24]....
        /*0948*/ 	.word	0x0000a570
        /*094c*/ 	.word	0x00000004
        /*0950*/ 	.word	0x0002a890
        /*0954*/ 	.short	0x010a
        /*0956*/ 	.byte	0x3f
	.zero		1


	//   ....[25]....
        /*0958*/ 	.word	0x0000a960
        /*095c*/ 	.word	0x00000020
        /*0960*/ 	.word	0x00000000
        /*0964*/ 	.short	0x0101
        /*0966*/ 	.byte	0x3f
	.zero		1


	//   ....[26]....
        /*0968*/ 	.word	0x0000a9a0
        /*096c*/ 	.word	0x00000004
        /*0970*/ 	.word	0x0002a8b0
        /*0974*/ 	.short	0x010a
        /*0976*/ 	.byte	0x3f
	.zero		1


	//   ....[27]....
        /*0978*/ 	.word	0x0000ae70
        /*097c*/ 	.word	0x00000004
        /*0980*/ 	.word	0x00000000
        /*0984*/ 	.short	0x0101
        /*0986*/ 	.byte	0x3f
	.zero		1


	//   ....[28]....
        /*0988*/ 	.word	0x0000b720
        /*098c*/ 	.word	0x00000012
        /*0990*/ 	.word	0x0002a800
        /*0994*/ 	.short	0x010a
        /*0996*/ 	.byte	0x3f
	.zero		1


	//   ....[29]....
        /*0998*/ 	.word	0x0000b770
        /*099c*/ 	.word	0x00000012
        /*09a0*/ 	.word	0x0002a800
        /*09a4*/ 	.short	0x010a
        /*09a6*/ 	.byte	0x3f
	.zero		1


	//   ....[30]....
        /*09a8*/ 	.word	0x0000cba0
        /*09ac*/ 	.word	0x00000012
        /*09b0*/ 	.word	0x0002a800
        /*09b4*/ 	.short	0x010a
        /*09b6*/ 	.byte	0x3f
	.zero		1


	//   ....[31]....
        /*09b8*/ 	.word	0x00010120
        /*09bc*/ 	.word	0x00000012
        /*09c0*/ 	.word	0x0002a800
        /*09c4*/ 	.short	0x010a
        /*09c6*/ 	.byte	0x3f
	.zero		1


	//   ....[32]....
        /*09c8*/ 	.word	0x00012cc0
        /*09cc*/ 	.word	0x00000004
        /*09d0*/ 	.word	0x0002a830
        /*09d4*/ 	.short	0x010a
        /*09d6*/ 	.byte	0x3f
	.zero		1


	//   ....[33]....
        /*09d8*/ 	.word	0x00012d30
        /*09dc*/ 	.word	0x00000004
        /*09e0*/ 	.word	0x0002a830
        /*09e4*/ 	.short	0x010a
        /*09e6*/ 	.byte	0x3f
	.zero		1


	//   ....[34]....
        /*09e8*/ 	.word	0x000136e0
        /*09ec*/ 	.word	0x00000004
        /*09f0*/ 	.word	0x00000000
        /*09f4*/ 	.short	0x0101
        /*09f6*/ 	.byte	0x3f
	.zero		1


	//   ....[35]....
        /*09f8*/ 	.word	0x00016160
        /*09fc*/ 	.word	0x000000c0
        /*0a00*/ 	.word	0x0002a830
        /*0a04*/ 	.short	0x010a
        /*0a06*/ 	.byte	0x3f
	.zero		1


	//   ....[36]....
        /*0a08*/ 	.word	0x000161d0
        /*0a0c*/ 	.word	0x000000c0
        /*0a10*/ 	.word	0x0002a830
        /*0a14*/ 	.short	0x010a
        /*0a16*/ 	.byte	0x3f
	.zero		1


	//   ....[37]....
        /*0a18*/ 	.word	0x00016d50
        /*0a1c*/ 	.word	0x0000000c
        /*0a20*/ 	.word	0x0002a850
        /*0a24*/ 	.short	0x010a
        /*0a26*/ 	.byte	0x3f
	.zero		1


	//   ....[38]....
        /*0a28*/ 	.word	0x00016df0
        /*0a2c*/ 	.word	0x0000000c
        /*0a30*/ 	.word	0x0002a850
        /*0a34*/ 	.short	0x010a
        /*0a36*/ 	.byte	0x3f
	.zero		1


	//   ....[39]....
        /*0a38*/ 	.word	0x00017780
        /*0a3c*/ 	.word	0x000000c0
        /*0a40*/ 	.word	0x00000000
        /*0a44*/ 	.short	0x0101
        /*0a46*/ 	.byte	0x3f
	.zero		1


	//   ....[40]....
        /*0a48*/ 	.word	0x00018ef0
        /*0a4c*/ 	.word	0x00000071
        /*0a50*/ 	.word	0x00000000
        /*0a54*/ 	.short	0x0101
        /*0a56*/ 	.byte	0x3f
	.zero		1


	//   ....[41]....
        /*0a58*/ 	.word	0x00019ab0
        /*0a5c*/ 	.word	0x0000000a
        /*0a60*/ 	.word	0x0002a830
        /*0a64*/ 	.short	0x010a
        /*0a66*/ 	.byte	0x3f
	.zero		1


	//   ....[42]....
        /*0a68*/ 	.word	0x00019b20
        /*0a6c*/ 	.word	0x0000000a
        /*0a70*/ 	.word	0x0002a830
        /*0a74*/ 	.short	0x010a
        /*0a76*/ 	.byte	0x3f
	.zero		1


	//   ....[43]....
        /*0a78*/ 	.word	0x0001a6a0
        /*0a7c*/ 	.word	0x00000014
        /*0a80*/ 	.word	0x0002a850
        /*0a84*/ 	.short	0x010a
        /*0a86*/ 	.byte	0x3f
	.zero		1


	//   ....[44]....
        /*0a88*/ 	.word	0x0001a6f0
        /*0a8c*/ 	.word	0x00000014
        /*0a90*/ 	.word	0x0002a850
        /*0a94*/ 	.short	0x010a
        /*0a96*/ 	.byte	0x3f
	.zero		1


	//   ....[45]....
        /*0a98*/ 	.word	0x0001baa0
        /*0a9c*/ 	.word	0x0000000d
        /*0aa0*/ 	.word	0x00000000
        /*0aa4*/ 	.short	0x0101
        /*0aa6*/ 	.byte	0x3f
	.zero		1


	//   ....[46]....
        /*0aa8*/ 	.word	0x0001bbd0
        /*0aac*/ 	.word	0x0000000f
        /*0ab0*/ 	.word	0x00000000
        /*0ab4*/ 	.short	0x0101
        /*0ab6*/ 	.byte	0x3f
	.zero		1


	//   ....[47]....
        /*0ab8*/ 	.word	0x0001c0c0
        /*0abc*/ 	.word	0x0000000f
        /*0ac0*/ 	.word	0x0002a830
        /*0ac4*/ 	.short	0x010a
        /*0ac6*/ 	.byte	0x3f
	.zero		1


	//   ....[48]....
        /*0ac8*/ 	.word	0x0001c130
        /*0acc*/ 	.word	0x0000000f
        /*0ad0*/ 	.word	0x0002a830
        /*0ad4*/ 	.short	0x010a
        /*0ad6*/ 	.byte	0x3f
	.zero		1


	//   ....[49]....
        /*0ad8*/ 	.word	0x0001ccb0
        /*0adc*/ 	.word	0x0000000a
        /*0ae0*/ 	.word	0x0002a850
        /*0ae4*/ 	.short	0x010a
        /*0ae6*/ 	.byte	0x3f
	.zero		1


	//   ....[50]....
        /*0ae8*/ 	.word	0x0001cd50
        /*0aec*/ 	.word	0x0000000a
        /*0af0*/ 	.word	0x0002a850
        /*0af4*/ 	.short	0x010a
        /*0af6*/ 	.byte	0x3f
	.zero		1


	//   ....[51]....
        /*0af8*/ 	.word	0x0001d680
        /*0afc*/ 	.word	0x00000006
        /*0b00*/ 	.word	0x00000000
        /*0b04*/ 	.short	0x0101
        /*0b06*/ 	.byte	0x3f
	.zero		1


	//   ....[52]....
        /*0b08*/ 	.word	0x0001f1d0
        /*0b0c*/ 	.word	0x0000006d
        /*0b10*/ 	.word	0x00000000
        /*0b14*/ 	.short	0x0101
        /*0b16*/ 	.byte	0x3f
	.zero		1


	//   ....[53]....
        /*0b18*/ 	.word	0x0001fb30
        /*0b1c*/ 	.word	0x0000000d
        /*0b20*/ 	.word	0x0002a850
        /*0b24*/ 	.short	0x010a
        /*0b26*/ 	.byte	0x3f
	.zero		1


	//   ....[54]....
        /*0b28*/ 	.word	0x0001fbd0
        /*0b2c*/ 	.word	0x0000000d
        /*0b30*/ 	.word	0x0002a850
        /*0b34*/ 	.short	0x010a
        /*0b36*/ 	.byte	0x3f
	.zero		1


	//   ....[55]....
        /*0b38*/ 	.word	0x000200a0
        /*0b3c*/ 	.word	0x0000000c
        /*0b40*/ 	.word	0x00000000
        /*0b44*/ 	.short	0x0101
        /*0b46*/ 	.byte	0x3f
	.zero		1


	//   ....[56]....
        /*0b48*/ 	.word	0x00021340
        /*0b4c*/ 	.word	0x00000000
        /*0b50*/ 	.word	0x00000000
        /*0b54*/ 	.short	0x0101
        /*0b56*/ 	.byte	0x3f
	.zero		1


	//   ....[57]....
        /*0b58*/ 	.word	0x00023cb0
        /*0b5c*/ 	.word	0x0000000b
        /*0b60*/ 	.word	0x0002a820
        /*0b64*/ 	.short	0x010a
        /*0b66*/ 	.byte	0x3f
	.zero		1


	//   ....[58]....
        /*0b68*/ 	.word	0x00023d40
        /*0b6c*/ 	.word	0x00000008
        /*0b70*/ 	.word	0x0002a8a0
        /*0b74*/ 	.short	0x010a
        /*0b76*/ 	.byte	0x3f
	.zero		1


	//   ....[59]....
        /*0b78*/ 	.word	0x00023fd0
        /*0b7c*/ 	.word	0x00000008
        /*0b80*/ 	.word	0x0002a8c0
        /*0b84*/ 	.short	0x010a
        /*0b86*/ 	.byte	0x3f
	.zero		1


	//   ....[60]....
        /*0b88*/ 	.word	0x00024310
        /*0b8c*/ 	.word	0x00000008
        /*0b90*/ 	.word	0x0002a8a0
        /*0b94*/ 	.short	0x010a
        /*0b96*/ 	.byte	0x3f
	.zero		1


	//   ....[61]....
        /*0b98*/ 	.word	0x00024590
        /*0b9c*/ 	.word	0x00000008
        /*0ba0*/ 	.word	0x0002a8c0
        /*0ba4*/ 	.short	0x010a
        /*0ba6*/ 	.byte	0x3f
	.zero		1


	//   ....[62]....
        /*0ba8*/ 	.word	0x000257c0
        /*0bac*/ 	.word	0x00000007
        /*0bb0*/ 	.word	0x0002a840
        /*0bb4*/ 	.short	0x010a
        /*0bb6*/ 	.byte	0x3f
	.zero		1


	//   ....[63]....
        /*0bb8*/ 	.word	0x00025d70
        /*0bbc*/ 	.word	0x0000000a
        /*0bc0*/ 	.word	0x0002a820
        /*0bc4*/ 	.short	0x010a
        /*0bc6*/ 	.byte	0x3f
	.zero		1


	//   ....[64]....
        /*0bc8*/ 	.word	0x000260c0
        /*0bcc*/ 	.word	0x00000003
        /*0bd0*/ 	.word	0x0002a840
        /*0bd4*/ 	.short	0x010a
        /*0bd6*/ 	.byte	0x3f
	.zero		1


	//   ....[65]....
        /*0bd8*/ 	.word	0x000263c0
        /*0bdc*/ 	.word	0x00000003
        /*0be0*/ 	.word	0x0002a860
        /*0be4*/ 	.short	0x010a
        /*0be6*/ 	.byte	0x3f
	.zero		1


	//   ....[66]....
        /*0be8*/ 	.word	0x000269b0
        /*0bec*/ 	.word	0x00000002
        /*0bf0*/ 	.word	0x0002a840
        /*0bf4*/ 	.short	0x010a
        /*0bf6*/ 	.byte	0x3f
	.zero		1


	//   ....[67]....
        /*0bf8*/ 	.word	0x00026cb0
        /*0bfc*/ 	.word	0x00000002
        /*0c00*/ 	.word	0x0002a860
        /*0c04*/ 	.short	0x010a
        /*0c06*/ 	.byte	0x3f
	.zero		1


	//   ....[68]....
        /*0c08*/ 	.word	0x000271f0
        /*0c0c*/ 	.word	0x00000002
        /*0c10*/ 	.word	0x0002a840
        /*0c14*/ 	.short	0x010a
        /*0c16*/ 	.byte	0x3f
	.zero		1


	//   ....[69]....
        /*0c18*/ 	.word	0x000274e0
        /*0c1c*/ 	.word	0x00000002
        /*0c20*/ 	.word	0x0002a860
        /*0c24*/ 	.short	0x010a
        /*0c26*/ 	.byte	0x3f
	.zero		1


	//   ....[70]....
        /*0c28*/ 	.word	0x000279c0
        /*0c2c*/ 	.word	0x00000003
        /*0c30*/ 	.word	0x0002a860
        /*0c34*/ 	.short	0x010a
        /*0c36*/ 	.byte	0x3f
	.zero		1


	//   ....[71]....
        /*0c38*/ 	.word	0x00028a00
        /*0c3c*/ 	.word	0x00000000
        /*0c40*/ 	.word	0x0002a820
        /*0c44*/ 	.short	0x010a
        /*0c46*/ 	.byte	0x3f
	.zero		1


	//   ....[72]....
        /*0c48*/ 	.word	0x00028bb0
        /*0c4c*/ 	.word	0x00000006
        /*0c50*/ 	.word	0x00000000
        /*0c54*/ 	.short	0x010a
        /*0c56*/ 	.byte	0x3f
	.zero		1


	//   ....[73]....
        /*0c58*/ 	.word	0x00028c20
        /*0c5c*/ 	.word	0x00000007
        /*0c60*/ 	.word	0x00000000
        /*0c64*/ 	.short	0x010a
        /*0c66*/ 	.byte	0x3f
	.zero		1


	//   ....[74]....
        /*0c68*/ 	.word	0x00028c90
        /*0c6c*/ 	.word	0x00000004
        /*0c70*/ 	.word	0x00000000
        /*0c74*/ 	.short	0x010a
        /*0c76*/ 	.byte	0x3f
	.zero		1


	//   ....[75]....
        /*0c78*/ 	.word	0x00028cc0
        /*0c7c*/ 	.word	0x00000003
        /*0c80*/ 	.word	0x00000000
        /*0c84*/ 	.short	0x010a
        /*0c86*/ 	.byte	0x3f
	.zero		1


	//   ....[76]....
        /*0c88*/ 	.word	0x00028d20
        /*0c8c*/ 	.word	0x00000004
        /*0c90*/ 	.word	0x0002a890
        /*0c94*/ 	.short	0x010a
        /*0c96*/ 	.byte	0x3f
	.zero		1


	//   ....[77]....
        /*0c98*/ 	.word	0x00028d70
        /*0c9c*/ 	.word	0x00000004
        /*0ca0*/ 	.word	0x0002a890
        /*0ca4*/ 	.short	0x010a
        /*0ca6*/ 	.byte	0x3f
	.zero		1


	//   ....[78]....
        /*0ca8*/ 	.word	0x00028dc0
        /*0cac*/ 	.word	0x00000004
        /*0cb0*/ 	.word	0x0002a890
        /*0cb4*/ 	.short	0x010a
        /*0cb6*/ 	.byte	0x3f
	.zero		1


	//   ....[79]....
        /*0cb8*/ 	.word	0x00028e10
        /*0cbc*/ 	.word	0x00000004
        /*0cc0*/ 	.word	0x0002a8b0
        /*0cc4*/ 	.short	0x010a
        /*0cc6*/ 	.byte	0x3f
	.zero		1


	//   ....[80]....
        /*0cc8*/ 	.word	0x00029360
        /*0ccc*/ 	.word	0x00000012
        /*0cd0*/ 	.word	0x0002a800
        /*0cd4*/ 	.short	0x010a
        /*0cd6*/ 	.byte	0x3f
	.zero		1


	//   ....[81]....
        /*0cd8*/ 	.word	0x000298b0
        /*0cdc*/ 	.word	0x00000012
        /*0ce0*/ 	.word	0x0002a800
        /*0ce4*/ 	.short	0x010a
        /*0ce6*/ 	.byte	0x3f
	.zero		1


	//   ....[82]....
        /*0ce8*/ 	.word	0x00029900
        /*0cec*/ 	.word	0x00000004
        /*0cf0*/ 	.word	0x0002a830
        /*0cf4*/ 	.short	0x010a
        /*0cf6*/ 	.byte	0x3f
	.zero		1


	//   ....[83]....
        /*0cf8*/ 	.word	0x00029950
        /*0cfc*/ 	.word	0x000000c0
        /*0d00*/ 	.word	0x0002a830
        /*0d04*/ 	.short	0x010a
        /*0d06*/ 	.byte	0x3f
	.zero		1


	//   ....[84]....
        /*0d08*/ 	.word	0x000299a0
        /*0d0c*/ 	.word	0x0000000c
        /*0d10*/ 	.word	0x0002a850
        /*0d14*/ 	.short	0x010a
        /*0d16*/ 	.byte	0x3f
	.zero		1


	//   ....[85]....
        /*0d18*/ 	.word	0x000299f0
        /*0d1c*/ 	.word	0x0000000a
        /*0d20*/ 	.word	0x0002a830
        /*0d24*/ 	.short	0x010a
        /*0d26*/ 	.byte	0x3f
	.zero		1


	//   ....[86]....
        /*0d28*/ 	.word	0x00029a40
        /*0d2c*/ 	.word	0x00000014
        /*0d30*/ 	.word	0x0002a850
        /*0d34*/ 	.short	0x010a
        /*0d36*/ 	.byte	0x3f
	.zero		1


	//   ....[87]....
        /*0d38*/ 	.word	0x00029a90
        /*0d3c*/ 	.word	0x0000000f
        /*0d40*/ 	.word	0x0002a830
        /*0d44*/ 	.short	0x010a
        /*0d46*/ 	.byte	0x3f
	.zero		1


	//   ....[88]....
        /*0d48*/ 	.word	0x00029ae0
        /*0d4c*/ 	.word	0x0000000a
        /*0d50*/ 	.word	0x0002a850
        /*0d54*/ 	.short	0x010a
        /*0d56*/ 	.byte	0x3f
	.zero		1


	//   ....[89]....
        /*0d58*/ 	.word	0x00029b30
        /*0d5c*/ 	.word	0x0000000d
        /*0d60*/ 	.word	0x0002a850
        /*0d64*/ 	.short	0x010a
        /*0d66*/ 	.byte	0x3f
	.zero		1


	//   ....[90]....
        /*0d68*/ 	.word	0x00029cd0
        /*0d6c*/ 	.word	0x0000000b
        /*0d70*/ 	.word	0x0002a820
        /*0d74*/ 	.short	0x010a
        /*0d76*/ 	.byte	0x3f
	.zero		1


	//   ....[91]....
        /*0d78*/ 	.word	0x00029d20
        /*0d7c*/ 	.word	0x00000008
        /*0d80*/ 	.word	0x0002a8a0
        /*0d84*/ 	.short	0x010a
        /*0d86*/ 	.byte	0x3f
	.zero		1


	//   ....[92]....
        /*0d88*/ 	.word	0x00029d70
        /*0d8c*/ 	.word	0x00000008
        /*0d90*/ 	.word	0x0002a8c0
        /*0d94*/ 	.short	0x010a
        /*0d96*/ 	.byte	0x3f
	.zero		1


	//   ....[93]....
        /*0d98*/ 	.word	0x00029dc0
        /*0d9c*/ 	.word	0x00000008
        /*0da0*/ 	.word	0x0002a8a0
        /*0da4*/ 	.short	0x010a
        /*0da6*/ 	.byte	0x3f
	.zero		1


	//   ....[94]....
        /*0da8*/ 	.word	0x00029e10
        /*0dac*/ 	.word	0x00000008
        /*0db0*/ 	.word	0x0002a8c0
        /*0db4*/ 	.short	0x010a
        /*0db6*/ 	.byte	0x3f
	.zero		1


	//   ....[95]....
        /*0db8*/ 	.word	0x00029fb0
        /*0dbc*/ 	.word	0x00000007
        /*0dc0*/ 	.word	0x0002a840
        /*0dc4*/ 	.short	0x010a
        /*0dc6*/ 	.byte	0x3f
	.zero		1


	//   ....[96]....
        /*0dc8*/ 	.word	0x0002a030
        /*0dcc*/ 	.word	0x00000003
        /*0dd0*/ 	.word	0x0002a820
        /*0dd4*/ 	.short	0x010a
        /*0dd6*/ 	.byte	0x3f
	.zero		1


	//   ....[97]....
        /*0dd8*/ 	.word	0x0002a080
        /*0ddc*/ 	.word	0x00000003
        /*0de0*/ 	.word	0x0002a840
        /*0de4*/ 	.short	0x010a
        /*0de6*/ 	.byte	0x3f
	.zero		1


	//   ....[98]....
        /*0de8*/ 	.word	0x0002a0d0
        /*0dec*/ 	.word	0x00000003
        /*0df0*/ 	.word	0x0002a860
        /*0df4*/ 	.short	0x010a
        /*0df6*/ 	.byte	0x3f
	.zero		1


	//   ....[99]....
        /*0df8*/ 	.word	0x0002a120
        /*0dfc*/ 	.word	0x00000002
        /*0e00*/ 	.word	0x0002a840
        /*0e04*/ 	.short	0x010a
        /*0e06*/ 	.byte	0x3f
	.zero		1


	//   ....[100]....
        /*0e08*/ 	.word	0x0002a170
        /*0e0c*/ 	.word	0x00000002
        /*0e10*/ 	.word	0x0002a860
        /*0e14*/ 	.short	0x010a
        /*0e16*/ 	.byte	0x3f
	.zero		1


	//   ....[101]....
        /*0e18*/ 	.word	0x0002a1c0
        /*0e1c*/ 	.word	0x00000002
        /*0e20*/ 	.word	0x0002a840
        /*0e24*/ 	.short	0x010a
        /*0e26*/ 	.byte	0x3f
	.zero		1


	//   ....[102]....
        /*0e28*/ 	.word	0x0002a210
        /*0e2c*/ 	.word	0x00000002
        /*0e30*/ 	.word	0x0002a860
        /*0e34*/ 	.short	0x010a
        /*0e36*/ 	.byte	0x3f
	.zero		1


	//   ....[103]....
        /*0e38*/ 	.word	0x0002a260
        /*0e3c*/ 	.word	0x00000003
        /*0e40*/ 	.word	0x0002a860
        /*0e44*/ 	.short	0x010a
        /*0e46*/ 	.byte	0x3f
	.zero		1


	//   ....[104]....
        /*0e48*/ 	.word	0x0002ac20
        /*0e4c*/ 	.word	0x00000000
        /*0e50*/ 	.word	0x0002a820
        /*0e54*/ 	.short	0x010a
        /*0e56*/ 	.byte	0x3f
	.zero		1


	//   ....[105]....
        /*0e58*/ 	.word	0x0002adc0
        /*0e5c*/ 	.word	0x00000006
        /*0e60*/ 	.word	0x00000000
        /*0e64*/ 	.short	0x010a
        /*0e66*/ 	.byte	0x3f
	.zero		1


	//   ....[106]....
        /*0e68*/ 	.word	0x0002ae10
        /*0e6c*/ 	.word	0x00000007
        /*0e70*/ 	.word	0x00000000
        /*0e74*/ 	.short	0x010a
        /*0e76*/ 	.byte	0x3f
	.zero		1


	//   ....[107]....
        /*0e78*/ 	.word	0x0002ae60
        /*0e7c*/ 	.word	0x00000004
        /*0e80*/ 	.word	0x00000000
        /*0e84*/ 	.short	0x010a
        /*0e86*/ 	.byte	0x3f
	.zero		1


	//----- nvinfo : EIATTR_NUM_MBARRIERS
	.align		4
.L_509:
        /*0e88*/ 	.byte	0x03, 0x38
        /*0e8a*/ 	.short	0x0016


	//----- nvinfo : EIATTR_EXIT_INSTR_OFFSETS
	.align		4
        /*0e8c*/ 	.byte	0x04, 0x1c
        /*0e8e*/ 	.short	(.L_511 - .L_510)


	//   ....[0]....
.L_510:
        /*0e90*/ 	.word	0x00028d10


	//----- nvinfo : EIATTR_MAX_THREADS
	.align		4
.L_511:
        /*0e94*/ 	.byte	0x04, 0x05
        /*0e96*/ 	.short	(.L_513 - .L_512)
.L_512:
        /*0e98*/ 	.word	0x00000180
        /*0e9c*/ 	.word	0x00000001
        /*0ea0*/ 	.word	0x00000001


	//----- nvinfo : EIATTR_CRS_STACK_SIZE
	.align		4
.L_513:
        /*0ea4*/ 	.byte	0x04, 0x1e
        /*0ea6*/ 	.short	(.L_515 - .L_514)
.L_514:
        /*0ea8*/ 	.word	0x00000000


	//----- nvinfo : EIATTR_CBANK_PARAM_SIZE
	.align		4
.L_515:
        /*0eac*/ 	.byte	0x03, 0x19
        /*0eae*/ 	.short	0x0a70


	//----- nvinfo : EIATTR_PARAM_CBANK
	.align		4
        /*0eb0*/ 	.byte	0x04, 0x0a
        /*0eb2*/ 	.short	(.L_517 - .L_516)
	.align		4
.L_516:
        /*0eb4*/ 	.word	index@(.nv.constant0._ZN7cutlass13device_kernelIN5flash11enable_sm90INS1_16FlashAttnFwdSm90INS1_25CollectiveMainloopFwdSm90ILi2EN4cute5tupleIJNS5_1CILi1EEES8_S8_EEENS6_IJNS7_ILi128EEENS7_ILi96EEENS7_ILi192EEEEEELi128ENS_10bfloat16_tEfNS_4arch4Sm90ELb0ELb1ELb1ELb1ELb0ELb1ELb0ELb1ELb1ELb0ELb0ELb0EEENS1_21CollectiveEpilogueFwdINS6_IJSA_SA_SB_EEES9_SE_SG_Li256ELb1ELb0ELb0ELb0EEENS1_36VarlenDynamicPersistentTileSchedulerILi128ELi96ELi256ELi32ELb0ELb0ELb1ELb1ELb0ELb1EEEEEEEEEvNT_6ParamsE)
        /*0eb8*/ 	.short	0x0210
        /*0eba*/ 	.short	0x0a70


	//----- nvinfo : EIATTR_SW_WAR
	.align		4
.L_517:
        /*0ebc*/ 	.byte	0x04, 0x36
        /*0ebe*/ 	.short	(.L_519 - .L_518)
.L_518:
        /*0ec0*/ 	.word	0x00000008
.L_519:


//--------------------- .nv.info._ZN7cutlass13device_kernelIN5flash11enable_sm90INS1_16FlashAttnFwdSm90INS1_25CollectiveMainloopFwdSm90ILi2EN4cute5tupleIJNS5_1CILi1EEES8_S8_EEENS6_IJNS7_ILi128EEESA_NS7_ILi192EEEEEELi128ENS_10bfloat16_tEfNS_4arch4Sm90ELb1ELb0ELb1ELb0ELb0ELb0ELb0ELb1ELb1ELb0ELb0ELb0EEENS1_21CollectiveEpilogueFwdINS6_IJSA_SA_SA_EEES9_SD_SF_Li256ELb0ELb0ELb0ELb0EEENS1_30DynamicPersistentTileSchedulerILi256ELi32ELb0ELb0ELb1EEEEEEEEEvNT_6ParamsE --------------------------
	.section	.nv.info._ZN7cutlass13device_kernelIN5flash11enable_sm90INS1_16FlashAttnFwdSm90INS1_25CollectiveMainloopFwdSm90ILi2EN4cute5tupleIJNS5_1CILi1EEES8_S8_EEENS6_IJNS7_ILi128EEESA_NS7_ILi192EEEEEELi128ENS_10bfloat16_tEfNS_4arch4Sm90ELb1ELb0ELb1ELb0ELb0ELb0ELb0ELb1ELb1ELb0ELb0ELb0EEENS1_21CollectiveEpilogueFwdINS6_IJSA_SA_SA_EEES9_SD_SF_Li256ELb0ELb0ELb0ELb0EEENS1_30DynamicPersistentTileSchedulerILi256ELi32ELb0ELb0ELb1EEEEEEEEEvNT_6ParamsE,"",@"SHT_CUDA_INFO"
	.sectionflags	@""
	.align	4


	//----- nvinfo : EIATTR_CUDA_API_VERSION
	.align		4
        /*0000*/ 	.byte	0x04, 0x37
        /*0002*/ 	.short	(.L_521 - .L_520)
.L_520:
        /*0004*/ 	.word	0x00000082


	//----- nvinfo : EIATTR_KPARAM_INFO
	.align		4
.L_521:
        /*0008*/ 	.byte	0x04, 0x17
        /*000a*/ 	.short	(.L_523 - .L_522)
.L_522:
        /*000c*/ 	.word	0x00000000
        /*0010*/ 	.short	0x0000
        /*0012*/ 	.short	0x0070
        /*0014*/ 	.byte	0x00, 0xf0, 0x01, 0x2e


	//----- nvinfo : EIATTR_SPARSE_MMA_MASK
	.align		4
.L_523:
        /*0018*/ 	.byte	0x03, 0x50
        /*001a*/ 	.short	0x0000


	//----- nvinfo : EIATTR_MAXREG_COUNT
	.align		4
        /*001c*/ 	.byte	0x03, 0x1b
        /*001e*/ 	.short	0x00a8


	//----- nvinfo : EIATTR_NUM_BARRIERS
	.align		4
        /*0020*/ 	.byte	0x02, 0x4c
        /*0022*/ 	.byte	0x09
	.zero		1


	//----- nvinfo : EIATTR_EXTERNS
	.align		4
        /*0024*/ 	.byte	0x04, 0x0f
        /*0026*/ 	.short	(.L_525 - .L_524)


	//   ....[0]....
	.align		4
.L_524:
        /*0028*/ 	.word	index@(__assertfail)


	//----- nvinfo : EIATTR_ANNOTATIONS
	.align		4
.L_525:
        /*002c*/ 	.byte	0x04, 0x55
        /*002e*/ 	.short	(.L_527 - .L_526)


	//   ....[0]....
.L_526:
        /*0030*/ 	.word	0x00000001
        /*0034*/ 	.byte	0x70, 0x09, 0x00, 0x00, 0x01, 0x00, 0x00, 0x00, 0x40, 0x0a, 0x00, 0x00, 0x01, 0x00, 0x00, 0x00
        /*0044*/ 	.byte	0x00, 0xf3, 0x00, 0x00


	//----- nvinfo : EIATTR_MERCURY_ISA_VERSION
	.align		4
.L_527:
        /*0048*/ 	.byte	0x03, 0x5f
        /*004a*/ 	.short	0x0101


	//----- nvinfo : EIATTR_INT_WARP_WIDE_INSTR_OFFSETS
	.align		4
        /*004c*/ 	.byte	0x04, 0x31
        /*004e*/ 	.short	(.L_529 - .L_528)


	//   ....[0]....
.L_528:
        /*0050*/ 	.word	0x00000190


	//   ....[1]....
        /*0054*/ 	.word	0x000001c0


	//   ....[2]....
        /*0058*/ 	.word	0x000001d0


	//   ....[3]....
        /*005c*/ 	.word	0x0000cae0


	//   ....[4]....
        /*0060*/ 	.word	0x0000cb80


	//   ....[5]....
        /*0064*/ 	.word	0x0000d0e0


	//   ....[6]....
        /*0068*/ 	.word	0x0000ed40


	//   ....[7]....
        /*006c*/ 	.word	0x0000ede0


	//----- nvinfo : EIATTR_COOP_GROUP_MASK_REGIDS
	.align		4
.L_529:
        /*0070*/ 	.byte	0x04, 0x29
        /*0072*/ 	.short	(.L_531 - .L_530)


	//   ....[0]....
.L_530:
        /*0074*/ 	.word	0xffffffff


	//   ....[1]....
        /*0078*/ 	.word	0xffffffff


	//   ....[2]....
        /*007c*/ 	.word	0xffffffff


	//   ....[3]....
        /*0080*/ 	.word	0xffffffff


	//   ....[4]....
        /*0084*/ 	.word	0xffffffff


	//   ....[5]....
        /*0088*/ 	.word	0xffffffff


	//   ....[6]....
        /*008c*/ 	.word	0xffffffff


	//   ....[7]....
        /*0090*/ 	.word	0xffffffff


	//   ....[8]....
        /*0094*/ 	.word	0xffffffff


	//   ....[9]....
        /*0098*/ 	.word	0xffffffff


	//   ....[10]....
        /*009c*/ 	.word	0xffffffff


	//   ....[11]....
        /*00a0*/ 	.word	0xffffffff


	//   ....[12]....
        /*00a4*/ 	.word	0xffffffff


	//   ....[13]....
        /*00a8*/ 	.word	0xffffffff


	//   ....[14]....
        /*00ac*/ 	.word	0xffffffff


	//   ....[15]....
        /*00b0*/ 	.word	0xffffffff


	//   ....[16]....
        /*00b4*/ 	.word	0xffffffff


	//   ....[17]....
        /*00b8*/ 	.word	0xffffffff


	//   ....[18]....
        /*00bc*/ 	.word	0xffffffff


	//   ....[19]....
        /*00c0*/ 	.word	0xffffffff


	//   ....[20]....
        /*00c4*/ 	.word	0xffffffff


	//   ....[21]....
        /*00c8*/ 	.word	0xffffffff


	//   ....[22]....
        /*00cc*/ 	.word	0xffffffff


	//   ....[23]....
        /*00d0*/ 	.word	0xffffffff


	//   ....[24]....
        /*00d4*/ 	.word	0xffffffff


	//   ....[25]....
        /*00d8*/ 	.word	0xffffffff


	//   ....[26]....
        /*00dc*/ 	.word	0xffffffff


	//   ....[27]....
        /*00e0*/ 	.word	0xffffffff


	//   ....[28]....
        /*00e4*/ 	.word	0x0500000f


	//   ....[29]....
        /*00e8*/ 	.word	0x0500000f


	//----- nvinfo : EIATTR_COOP_GROUP_INSTR_OFFSETS
	.align		4
.L_531:
        /*00ec*/ 	.byte	0x04, 0x28
        /*00ee*/ 	.short	(.L_533 - .L_532)


	//   ....[0]....
.L_532:
        /*00f0*/ 	.word	0x00000060


	//   ....[1]....
        /*00f4*/ 	.word	0x000001a0


	//   ....[2]....
        /*00f8*/ 	.word	0x000001f0


	//   ....[3]....
        /*00fc*/ 	.word	0x000003e0


	//   ....[4]....
        /*0100*/ 	.word	0x00000540


	//   ....[5]....
        /*0104*/ 	.word	0x00000660


	//   ....[6]....
        /*0108*/ 	.word	0x000007c0


	//   ....[7]....
        /*010c*/ 	.word	0x00001420


	//   ....[8]....
        /*0110*/ 	.word	0x00002e20


	//   ....[9]....
        /*0114*/ 	.word	0x00002e90


	//   ....[10]....
        /*0118*/ 	.word	0x000038d0


	//   ....[11]....
        /*011c*/ 	.word	0x00003940


	//   ....[12]....
        /*0120*/ 	.word	0x000065a0


	//   ....[13]....
        /*0124*/ 	.word	0x000066a0


	//   ....[14]....
        /*0128*/ 	.word	0x00006db0


	//   ....[15]....
        /*012c*/ 	.word	0x00006e00


	//   ....[16]....
        /*0130*/ 	.word	0x000092f0


	//   ....[17]....
        /*0134*/ 	.word	0x00009340


	//   ....[18]....
        /*0138*/ 	.word	0x000095c0


	//   ....[19]....
        /*013c*/ 	.word	0x00009640


	//   ....[20]....
        /*0140*/ 	.word	0x0000a970


	//   ....[21]....
        /*0144*/ 	.word	0x0000a9a0


	//   ....[22]....
        /*0148*/ 	.word	0x0000aaa0


	//   ....[23]....
        /*014c*/ 	.word	0x0000aac0


	//   ....[24]....
        /*0150*/ 	.word	0x0000b900


	//   ....[25]....
        /*0154*/ 	.word	0x0000c570


	//   ....[26]....
        /*0158*/ 	.word	0x0000f0f0


	//   ....[27]....
        /*015c*/ 	.word	0x0000f2a0


	//   ....[28]....
        /*0160*/ 	.word	0x0000f830


	//   ....[29]....
        /*0164*/ 	.word	0x0000fc10


	//----- nvinfo : EIATTR_REG_RECONFIG
	.align		4
.L_533:
        /*0168*/ 	.byte	0x01, 0x54
	.zero		2


	//----- nvinfo : EIATTR_SYSCALL_OFFSETS
	.align		4
        /*016c*/ 	.byte	0x04, 0x46
        /*016e*/ 	.short	(.L_535 - .L_534)


	//   ....[0]....
.L_534:
        /*0170*/ 	.word	0x000015d0


	//   ....[1]....
        /*0174*/ 	.word	0x0000cd10


	//   ....[2]....
        /*0178*/ 	.word	0x0000ce50


	//   ....[3]....
        /*017c*/ 	.word	0x0000cf50


	//----- nvinfo : EIATTR_MBARRIER_INSTR_OFFSETS
	.align		4
.L_535:
        /*0180*/ 	.byte	0x04, 0x39
        /*0182*/ 	.short	(.L_537 - .L_536)


	//   ....[0]....
.L_536:
        /*0184*/ 	.word	0x00000290
        /*0188*/ 	.word	0x000000ff
        /*018c*/ 	.word	0x00034800
        /*0190*/ 	.short	0x0100
        /*0192*/ 	.byte	0x06
	.zero		1


	//   ....[1]....
        /*0194*/ 	.word	0x000002a0
        /*0198*/ 	.word	0x000000ff
        /*019c*/ 	.word	0x00034820
        /*01a0*/ 	.short	0x0100
        /*01a2*/ 	.byte	0x06
	.zero		1


	//   ....[2]....
        /*01a4*/ 	.word	0x00000390
        /*01a8*/ 	.word	0x000000ff
        /*01ac*/ 	.word	0x00034830
        /*01b0*/ 	.short	0x0100
        /*01b2*/ 	.byte	0x08
	.zero		1


	//   ....[3]....
        /*01b4*/ 	.word	0x000003a0
        /*01b8*/ 	.word	0x000000ff
        /*01bc*/ 	.word	0x00034840
        /*01c0*/ 	.short	0x0100
        /*01c2*/ 	.byte	0x08
	.zero		1


	//   ....[4]....
        /*01c4*/ 	.word	0x000003b0
        /*01c8*/ 	.word	0x000000ff
        /*01cc*/ 	.word	0x00034838
        /*01d0*/ 	.short	0x0100
        /*01d2*/ 	.byte	0x08
	.zero		1


	//   ....[5]....
        /*01d4*/ 	.word	0x000003c0
        /*01d8*/ 	.word	0x000000ff
        /*01dc*/ 	.word	0x00034848
        /*01e0*/ 	.short	0x0100
        /*01e2*/ 	.byte	0x08
	.zero		1


	//   ....[6]....
        /*01e4*/ 	.word	0x000004f0
        /*01e8*/ 	.word	0x000000ff
        /*01ec*/ 	.word	0x00034850
        /*01f0*/ 	.short	0x0100
        /*01f2*/ 	.byte	0x08
	.zero		1


	//   ....[7]....
        /*01f4*/ 	.word	0x00000500
        /*01f8*/ 	.word	0x000000ff
        /*01fc*/ 	.word	0x00034860
        /*0200*/ 	.short	0x0100
        /*0202*/ 	.byte	0x08
	.zero		1


	//   ....[8]....
        /*0204*/ 	.word	0x00000510
        /*0208*/ 	.word	0x000000ff
        /*020c*/ 	.word	0x00034858
        /*0210*/ 	.short	0x0100
        /*0212*/ 	.byte	0x08
	.zero		1


	//   ....[9]....
        /*0214*/ 	.word	0x00000520
        /*0218*/ 	.word	0x000000ff
        /*021c*/ 	.word	0x00034868
        /*0220*/ 	.short	0x0100
        /*0222*/ 	.byte	0x08
	.zero		1


	//   ....[10]....
        /*0224*/ 	.word	0x00000610
        /*0228*/ 	.word	0x000000ff
        /*022c*/ 	.word	0x00034870
        /*0230*/ 	.short	0x0100
        /*0232*/ 	.byte	0x06
	.zero		1


	//   ....[11]....
        /*0234*/ 	.word	0x00000620
        /*0238*/ 	.word	0x000000ff
        /*023c*/ 	.word	0x00034880
        /*0240*/ 	.short	0x0100
        /*0242*/ 	.byte	0x06
	.zero		1


	//   ....[12]....
        /*0244*/ 	.word	0x00000630
        /*0248*/ 	.word	0x000000ff
        /*024c*/ 	.word	0x00034878
        /*0250*/ 	.short	0x0100
        /*0252*/ 	.byte	0x06
	.zero		1


	//   ....[13]....
        /*0254*/ 	.word	0x00000640
        /*0258*/ 	.word	0x000000ff
        /*025c*/ 	.word	0x00034888
        /*0260*/ 	.short	0x0100
        /*0262*/ 	.byte	0x06
	.zero		1


	//   ....[14]....
        /*0264*/ 	.word	0x00000770
        /*0268*/ 	.word	0x000000ff
        /*026c*/ 	.word	0x00034890
        /*0270*/ 	.short	0x0100
        /*0272*/ 	.byte	0x08
	.zero		1


	//   ....[15]....
        /*0274*/ 	.word	0x00000780
        /*0278*/ 	.word	0x000000ff
        /*027c*/ 	.word	0x000348a0
        /*0280*/ 	.short	0x0100
        /*0282*/ 	.byte	0x08
	.zero		1


	//   ....[16]....
        /*0284*/ 	.word	0x00000790
        /*0288*/ 	.word	0x000000ff
        /*028c*/ 	.word	0x00034898
        /*0290*/ 	.short	0x0100
        /*0292*/ 	.byte	0x08
	.zero		1


	//   ....[17]....
        /*0294*/ 	.word	0x000007a0
        /*0298*/ 	.word	0x000000ff
        /*029c*/ 	.word	0x000348a8
        /*02a0*/ 	.short	0x0100
        /*02a2*/ 	.byte	0x08
	.zero		1


	//   ....[18]....
        /*02a4*/ 	.word	0x000008d0
        /*02a8*/ 	.word	0x000000ff
        /*02ac*/ 	.word	0x000348b0
        /*02b0*/ 	.short	0x0100
        /*02b2*/ 	.byte	0x08
	.zero		1


	//   ....[19]....
        /*02b4*/ 	.word	0x000008e0
        /*02b8*/ 	.word	0x000000ff
        /*02bc*/ 	.word	0x000348c0
        /*02c0*/ 	.short	0x0100
        /*02c2*/ 	.byte	0x08
	.zero		1


	//   ....[20]....
        /*02c4*/ 	.word	0x000008f0
        /*02c8*/ 	.word	0x000000ff
        /*02cc*/ 	.word	0x000348b8
        /*02d0*/ 	.short	0x0100
        /*02d2*/ 	.byte	0x08
	.zero		1


	//   ....[21]....
        /*02d4*/ 	.word	0x00000900
        /*02d8*/ 	.word	0x000000ff
        /*02dc*/ 	.word	0x000348c8
        /*02e0*/ 	.short	0x0100
        /*02e2*/ 	.byte	0x08
	.zero		1


	//   ....[22]....
        /*02e4*/ 	.word	0x00001670
        /*02e8*/ 	.word	0x000000ff
        /*02ec*/ 	.word	0x00034800
        /*02f0*/ 	.short	0x010a
        /*02f2*/ 	.byte	0x26
	.zero		1


	//   ....[23]....
        /*02f4*/ 	.word	0x000016f0
        /*02f8*/ 	.word	0x00000000
        /*02fc*/ 	.word	0x00034830
        /*0300*/ 	.short	0x010a
        /*0302*/ 	.byte	0x3f
	.zero		1


	//   ....[24]....
        /*0304*/ 	.word	0x00001760
        /*0308*/ 	.word	0x00000000
        /*030c*/ 	.word	0x00034830
        /*0310*/ 	.short	0x010a
        /*0312*/ 	.byte	0x3f
	.zero		1


	//   ....[25]....
        /*0314*/ 	.word	0x00002910
        /*0318*/ 	.word	0x00000000
        /*031c*/ 	.word	0x00000000
        /*0320*/ 	.short	0x0101
        /*0322*/ 	.byte	0x3f
	.zero		1


	//   ....[26]....
        /*0324*/ 	.word	0x000049b0
        /*0328*/ 	.word	0x000000ff
        /*032c*/ 	.word	0x00034830
        /*0330*/ 	.short	0x010a
        /*0332*/ 	.byte	0x25
	.zero		1


	//   ....[27]....
        /*0334*/ 	.word	0x000049f0
        /*0338*/ 	.word	0x000000ff
        /*033c*/ 	.word	0x00034830
        /*0340*/ 	.short	0x010a
        /*0342*/ 	.byte	0x25
	.zero		1


	//   ....[28]....
        /*0344*/ 	.word	0x000052b0
        /*0348*/ 	.word	0x000000ff
        /*034c*/ 	.word	0x00034850
        /*0350*/ 	.short	0x010a
        /*0352*/ 	.byte	0x06
	.zero		1


	//   ....[29]....
        /*0354*/ 	.word	0x000052f0
        /*0358*/ 	.word	0x000000ff
        /*035c*/ 	.word	0x00034850
        /*0360*/ 	.short	0x010a
        /*0362*/ 	.byte	0x06
	.zero		1


	//   ....[30]....
        /*0364*/ 	.word	0x00007580
        /*0368*/ 	.word	0x00000003
        /*036c*/ 	.word	0x00000000
        /*0370*/ 	.short	0x0101
        /*0372*/ 	.byte	0x3f
	.zero		1


	//   ....[31]....
        /*0374*/ 	.word	0x000075b0
        /*0378*/ 	.word	0x00000037
        /*037c*/ 	.word	0x00000000
        /*0380*/ 	.short	0x0101
        /*0382*/ 	.byte	0x3f
	.zero		1


	//   ....[32]....
        /*0384*/ 	.word	0x00007c20
        /*0388*/ 	.word	0x000000ff
        /*038c*/ 	.word	0x00034830
        /*0390*/ 	.short	0x010a
        /*0392*/ 	.byte	0x06
	.zero		1


	//   ....[33]....
        /*0394*/ 	.word	0x00007c60
        /*0398*/ 	.word	0x000000ff
        /*039c*/ 	.word	0x00034830
        /*03a0*/ 	.short	0x010a
        /*03a2*/ 	.byte	0x06
	.zero		1


	//   ....[34]....
        /*03a4*/ 	.word	0x00008520
        /*03a8*/ 	.word	0x000000ff
        /*03ac*/ 	.word	0x00034850
        /*03b0*/ 	.short	0x010a
        /*03b2*/ 	.byte	0x06
	.zero		1


	//   ....[35]....
        /*03b4*/ 	.word	0x00008560
        /*03b8*/ 	.word	0x000000ff
        /*03bc*/ 	.word	0x00034850
        /*03c0*/ 	.short	0x010a
        /*03c2*/ 	.byte	0x06
	.zero		1


	//   ....[36]....
        /*03c4*/ 	.word	0x00009ee0
        /*03c8*/ 	.word	0x00000025
        /*03cc*/ 	.word	0x00000000
        /*03d0*/ 	.short	0x0101
        /*03d2*/ 	.byte	0x3f
	.zero		1


	//   ....[37]....
        /*03d4*/ 	.word	0x00009f30
        /*03d8*/ 	.word	0x0000002e
        /*03dc*/ 	.word	0x00000000
        /*03e0*/ 	.short	0x0101
        /*03e2*/ 	.byte	0x3f
	.zero		1


	//   ....[38]....
        /*03e4*/ 	.word	0x0000a8e0
        /*03e8*/ 	.word	0x000000ff
        /*03ec*/ 	.word	0x00034850
        /*03f0*/ 	.short	0x010a
        /*03f2*/ 	.byte	0x05
	.zero		1


	//   ....[39]....
        /*03f4*/ 	.word	0x0000a920
        /*03f8*/ 	.word	0x000000ff
        /*03fc*/ 	.word	0x00034850
        /*0400*/ 	.short	0x010a
        /*0402*/ 	.byte	0x05
	.zero		1


	//   ....[40]....
        /*0404*/ 	.word	0x0000ae60
        /*0408*/ 	.word	0x00000007
        /*040c*/ 	.word	0x00000000
        /*0410*/ 	.short	0x0101
        /*0412*/ 	.byte	0x3f
	.zero		1


	//   ....[41]....
        /*0414*/ 	.word	0x0000bc10
        /*0418*/ 	.word	0x000000ff
        /*041c*/ 	.word	0x00000000
        /*0420*/ 	.short	0x0101
        /*0422*/ 	.byte	0x05
	.zero		1


	//   ....[42]....
        /*0424*/ 	.word	0x0000d3d0
        /*0428*/ 	.word	0x00000008
        /*042c*/ 	.word	0x00034840
        /*0430*/ 	.short	0x010a
        /*0432*/ 	.byte	0x3f
	.zero		1


	//   ....[43]....
        /*0434*/ 	.word	0x0000d840
        /*0438*/ 	.word	0x000000ff
        /*043c*/ 	.word	0x00034820
        /*0440*/ 	.short	0x010a
        /*0442*/ 	.byte	0x26
	.zero		1


	//   ....[44]....
        /*0444*/ 	.word	0x0000db40
        /*0448*/ 	.word	0x00000003
        /*044c*/ 	.word	0x00034840
        /*0450*/ 	.short	0x010a
        /*0452*/ 	.byte	0x3f
	.zero		1


	//   ....[45]....
        /*0454*/ 	.word	0x0000dd90
        /*0458*/ 	.word	0x00000002
        /*045c*/ 	.word	0x00000060
        /*0460*/ 	.short	0x010a
        /*0462*/ 	.byte	0x3f
	.zero		1


	//   ....[46]....
        /*0464*/ 	.word	0x0000e230
        /*0468*/ 	.word	0x00000003
        /*046c*/ 	.word	0x00034840
        /*0470*/ 	.short	0x010a
        /*0472*/ 	.byte	0x3f
	.zero		1


	//   ....[47]....
        /*0474*/ 	.word	0x0000e480
        /*0478*/ 	.word	0x00000002
        /*047c*/ 	.word	0x00000060
        /*0480*/ 	.short	0x010a
        /*0482*/ 	.byte	0x3f
	.zero		1


	//   ....[48]....
        /*0484*/ 	.word	0x0000e880
        /*0488*/ 	.word	0x00000002
        /*048c*/ 	.word	0x00034840
        /*0490*/ 	.short	0x010a
        /*0492*/ 	.byte	0x3f
	.zero		1


	//   ....[49]....
        /*0494*/ 	.word	0x0000ead0
        /*0498*/ 	.word	0x00000002
        /*049c*/ 	.word	0x00000060
        /*04a0*/ 	.short	0x010a
        /*04a2*/ 	.byte	0x3f
	.zero		1


	//   ....[50]....
        /*04a4*/ 	.word	0x0000ee80
        /*04a8*/ 	.word	0x00000003
        /*04ac*/ 	.word	0x00034860
        /*04b0*/ 	.short	0x010a
        /*04b2*/ 	.byte	0x3f
	.zero		1


	//   ....[51]....
        /*04b4*/ 	.word	0x0000f250
        /*04b8*/ 	.word	0x00000007
        /*04bc*/ 	.word	0x00034820
        /*04c0*/ 	.short	0x010a
        /*04c2*/ 	.byte	0x3f
	.zero		1


	//   ....[52]....
        /*04c4*/ 	.word	0x0000f3c0
        /*04c8*/ 	.word	0x00000005
        /*04cc*/ 	.word	0x00000000
        /*04d0*/ 	.short	0x010a
        /*04d2*/ 	.byte	0x3f
	.zero		1


	//   ....[53]....
        /*04d4*/ 	.word	0x0000f430
        /*04d8*/ 	.word	0x00000003
        /*04dc*/ 	.word	0x00000000
        /*04e0*/ 	.short	0x010a
        /*04e2*/ 	.byte	0x3f
	.zero		1


	//   ....[54]....
        /*04e4*/ 	.word	0x0000f490
        /*04e8*/ 	.word	0x00000005
        /*04ec*/ 	.word	0x00000000
        /*04f0*/ 	.short	0x010a
        /*04f2*/ 	.byte	0x3f
	.zero		1


	//   ....[55]....
        /*04f4*/ 	.word	0x0000f4c0
        /*04f8*/ 	.word	0x00000003
        /*04fc*/ 	.word	0x00000000
        /*0500*/ 	.short	0x010a
        /*0502*/ 	.byte	0x3f
	.zero		1


	//   ....[56]....
        /*0504*/ 	.word	0x0000f530
        /*0508*/ 	.word	0x00000003
        /*050c*/ 	.word	0x00034800
        /*0510*/ 	.short	0x010a
        /*0512*/ 	.byte	0x3f
	.zero		1


	//   ....[57]....
        /*0514*/ 	.word	0x0000f580
        /*0518*/ 	.word	0x00000000
        /*051c*/ 	.word	0x00034830
        /*0520*/ 	.short	0x010a
        /*0522*/ 	.byte	0x3f
	.zero		1


	//   ....[58]....
        /*0524*/ 	.word	0x0000f5e0
        /*0528*/ 	.word	0x0000000c
        /*052c*/ 	.word	0x00034830
        /*0530*/ 	.short	0x010a
        /*0532*/ 	.byte	0x3f
	.zero		1


	//   ....[59]....
        /*0534*/ 	.word	0x0000f640
        /*0538*/ 	.word	0x00000005
        /*053c*/ 	.word	0x00034850
        /*0540*/ 	.short	0x010a
        /*0542*/ 	.byte	0x3f
	.zero		1


	//   ....[60]....
        /*0544*/ 	.word	0x0000f6a0
        /*0548*/ 	.word	0x0000000c
        /*054c*/ 	.word	0x00034830
        /*0550*/ 	.short	0x010a
        /*0552*/ 	.byte	0x3f
	.zero		1


	//   ....[61]....
        /*0554*/ 	.word	0x0000f700
        /*0558*/ 	.word	0x00000005
        /*055c*/ 	.word	0x00034850
        /*0560*/ 	.short	0x010a
        /*0562*/ 	.byte	0x3f
	.zero		1


	//   ....[62]....
        /*0564*/ 	.word	0x0000f760
        /*0568*/ 	.word	0x00000007
        /*056c*/ 	.word	0x00034850
        /*0570*/ 	.short	0x010a
        /*0572*/ 	.byte	0x3f
	.zero		1


	//   ....[63]....
        /*0574*/ 	.word	0x0000f8e0
        /*0578*/ 	.word	0x00000008
        /*057c*/ 	.word	0x00034840
        /*0580*/ 	.short	0x010a
        /*0582*/ 	.byte	0x3f
	.zero		1


	//   ....[64]....
        /*0584*/ 	.word	0x0000f940
        /*0588*/ 	.word	0x00000008
        /*058c*/ 	.word	0x00034820
        /*0590*/ 	.short	0x010a
        /*0592*/ 	.byte	0x3f
	.zero		1


	//   ....[65]....
        /*0594*/ 	.word	0x0000f990
        /*0598*/ 	.word	0x00000003
        /*059c*/ 	.word	0x00034840
        /*05a0*/ 	.short	0x010a
        /*05a2*/ 	.byte	0x3f
	.zero		1


	//   ....[66]....
        /*05a4*/ 	.word	0x0000f9e0
        /*05a8*/ 	.word	0x00000002
        /*05ac*/ 	.word	0x00000060
        /*05b0*/ 	.short	0x010a
        /*05b2*/ 	.byte	0x3f
	.zero		1


	//   ....[67]....
        /*05b4*/ 	.word	0x0000fa30
        /*05b8*/ 	.word	0x00000003
        /*05bc*/ 	.word	0x00034840
        /*05c0*/ 	.short	0x010a
        /*05c2*/ 	.byte	0x3f
	.zero		1


	//   ....[68]....
        /*05c4*/ 	.word	0x0000fa80
        /*05c8*/ 	.word	0x00000002
        /*05cc*/ 	.word	0x00000060
        /*05d0*/ 	.short	0x010a
        /*05d2*/ 	.byte	0x3f
	.zero		1


	//   ....[69]....
        /*05d4*/ 	.word	0x0000fad0
        /*05d8*/ 	.word	0x00000002
        /*05dc*/ 	.word	0x00034840
        /*05e0*/ 	.short	0x010a
        /*05e2*/ 	.byte	0x3f
	.zero		1


	//   ....[70]....
        /*05e4*/ 	.word	0x0000fb20
        /*05e8*/ 	.word	0x00000002
        /*05ec*/ 	.word	0x00000060
        /*05f0*/ 	.short	0x010a
        /*05f2*/ 	.byte	0x3f
	.zero		1


	//   ....[71]....
        /*05f4*/ 	.word	0x0000fb70
        /*05f8*/ 	.word	0x00000003
        /*05fc*/ 	.word	0x00034860
        /*0600*/ 	.short	0x010a
        /*0602*/ 	.byte	0x3f
	.zero		1


	//   ....[72]....
        /*0604*/ 	.word	0x0000fc50
        /*0608*/ 	.word	0x00000007
        /*060c*/ 	.word	0x00034820
        /*0610*/ 	.short	0x010a
        /*0612*/ 	.byte	0x3f
	.zero		1


	//   ....[73]....
        /*0614*/ 	.word	0x0000fca0
        /*0618*/ 	.word	0x00000005
        /*061c*/ 	.word	0x00000000
        /*0620*/ 	.short	0x010a
        /*0622*/ 	.byte	0x3f
	.zero		1


	//   ....[74]....
        /*0624*/ 	.word	0x0000fcf0
        /*0628*/ 	.word	0x00000003
        /*062c*/ 	.word	0x00000000
        /*0630*/ 	.short	0x010a
        /*0632*/ 	.byte	0x3f
	.zero		1


	//   ....[75]....
        /*0634*/ 	.word	0x0000fd40
        /*0638*/ 	.word	0x00000005
        /*063c*/ 	.word	0x00000000
        /*0640*/ 	.short	0x010a
        /*0642*/ 	.byte	0x3f
	.zero		1


	//----- nvinfo : EIATTR_NUM_MBARRIERS
	.align		4
.L_537:
        /*0644*/ 	.byte	0x03, 0x38
        /*0646*/ 	.short	0x0016


	//----- nvinfo : EIATTR_EXIT_INSTR_OFFSETS
	.align		4
        /*0648*/ 	.byte	0x04, 0x1c
        /*064a*/ 	.short	(.L_539 - .L_538)


	//   ....[0]....
.L_538:
        /*064c*/ 	.word	0x00000a30


	//   ....[1]....
        /*0650*/ 	.word	0x0000c530


	//   ....[2]....
        /*0654*/ 	.word	0x0000c590


	//   ....[3]....
        /*0658*/ 	.word	0x0000f2c0


	//   ....[4]....
        /*065c*/ 	.word	0x0000f510


	//----- nvinfo : EIATTR_MAX_THREADS
	.align		4
.L_539:
        /*0660*/ 	.byte	0x04, 0x05
        /*0662*/ 	.short	(.L_541 - .L_540)
.L_540:
        /*0664*/ 	.word	0x00000180
        /*0668*/ 	.word	0x00000001
        /*066c*/ 	.word	0x00000001


	//----- nvinfo : EIATTR_CRS_STACK_SIZE
	.align		4
.L_541:
        /*0670*/ 	.byte	0x04, 0x1e
        /*0672*/ 	.short	(.L_543 - .L_542)
.L_542:
        /*0674*/ 	.word	0x00000000


	//----- nvinfo : EIATTR_CBANK_PARAM_SIZE
	.align		4
.L_543:
        /*0678*/ 	.byte	0x03, 0x19
        /*067a*/ 	.short	0x0bf0


	//----- nvinfo : EIATTR_PARAM_CBANK
	.align		4
        /*067c*/ 	.byte	0x04, 0x0a
        /*067e*/ 	.short	(.L_545 - .L_544)
	.align		4
.L_544:
        /*0680*/ 	.word	index@(.nv.constant0._ZN7cutlass13device_kernelIN5flash11enable_sm90INS1_16FlashAttnFwdSm90INS1_25CollectiveMainloopFwdSm90ILi2EN4cute5tupleIJNS5_1CILi1EEES8_S8_EEENS6_IJNS7_ILi128EEESA_NS7_ILi192EEEEEELi128ENS_10bfloat16_tEfNS_4arch4Sm90ELb1ELb0ELb1ELb0ELb0ELb0ELb0ELb1ELb1ELb0ELb0ELb0EEENS1_21CollectiveEpilogueFwdINS6_IJSA_SA_SA_EEES9_SD_SF_Li256ELb0ELb0ELb0ELb0EEENS1_30DynamicPersistentTileSchedulerILi256ELi32ELb0ELb0ELb1EEEEEEEEEvNT_6ParamsE)
        /*0684*/ 	.short	0x0210
        /*0686*/ 	.short	0x0bf0


	//----- nvinfo : EIATTR_SW_WAR
	.align		4
.L_545:
        /*0688*/ 	.byte	0x04, 0x36
        /*068a*/ 	.short	(.L_547 - .L_546)
.L_546:
        /*068c*/ 	.word	0x00000008
.L_547:


//--------------------- .nv.info._ZN7cutlass13device_kernelIN5flash11enable_sm90INS1_16FlashAttnFwdSm90INS1_25CollectiveMainloopFwdSm90ILi2EN4cute5tupleIJNS5_1CILi1EEES8_S8_EEENS6_IJNS7_ILi128EEESA_NS7_ILi192EEEEEELi128ENS_10bfloat16_tEfNS_4arch4Sm90ELb1ELb0ELb1ELb1ELb0ELb0ELb0ELb1ELb1ELb0ELb0ELb0EEENS1_21CollectiveEpilogueFwdINS6_IJSA_SA_SA_EEES9_SD_SF_Li256ELb1ELb0ELb0ELb0EEENS1_36VarlenDynamicPersistentTileSchedulerILi128ELi128ELi256ELi32ELb0ELb0ELb1ELb1ELb1ELb1EEEEEEEEEvNT_6ParamsE --------------------------
	.section	.nv.info._ZN7cutlass13device_kernelIN5flash11enable_sm90INS1_16FlashAttnFwdSm90INS1_25CollectiveMainloopFwdSm90ILi2EN4cute5tupleIJNS5_1CILi1EEES8_S8_EEENS6_IJNS7_ILi128EEESA_NS7_ILi192EEEEEELi128ENS_10bfloat16_tEfNS_4arch4Sm90ELb1ELb0ELb1ELb1ELb0ELb0ELb0ELb1ELb1ELb0ELb0ELb0EEENS1_21CollectiveEpilogueFwdINS6_IJSA_SA_SA_EEES9_SD_SF_Li256ELb1ELb0ELb0ELb0EEENS1_36VarlenDynamicPersistentTileSchedulerILi128ELi128ELi256ELi32ELb0ELb0ELb1ELb1ELb1ELb1EEEEEEEEEvNT_6ParamsE,"",@"SHT_CUDA_INFO"
	.sectionflags	@""
	.align	4


	//----- nvinfo : EIATTR_CUDA_API_VERSION
	.align		4
        /*0000*/ 	.byte	0x04, 0x37
        /*0002*/ 	.short	(.L_549 - .L_548)
.L_548:
        /*0004*/ 	.word	0x00000082


	//----- nvinfo : EIATTR_KPARAM_INFO
	.align		4
.L_549:
        /*0008*/ 	.byte	0x04, 0x17
        /*000a*/ 	.short	(.L_551 - .L_550)
.L_550:
        /*000c*/ 	.word	0x00000000
        /*0010*/ 	.short	0x0000
        /*0012*/ 	.short	0x0070
        /*0014*/ 	.byte	0x00, 0xf0, 0x01, 0x28


	//----- nvinfo : EIATTR_SPARSE_MMA_MASK
	.align		4
.L_551:
        /*0018*/ 	.byte	0x03, 0x50
        /*001a*/ 	.short	0x0000


	//----- nvinfo : EIATTR_MAXREG_COUNT
	.align		4
        /*001c*/ 	.byte	0x03, 0x1b
        /*001e*/ 	.short	0x00a8


	//----- nvinfo : EIATTR_NUM_BARRIERS
	.align		4
        /*0020*/ 	.byte	0x02, 0x4c
        /*0022*/ 	.byte	0x09
	.zero		1


	//----- nvinfo : EIATTR_EXTERNS
	.align		4
        /*0024*/ 	.byte	0x04, 0x0f
        /*0026*/ 	.short	(.L_553 - .L_552)


	//   ....[0]....
	.align		4
.L_552:
        /*0028*/ 	.word	index@(__assertfail)


	//----- nvinfo : EIATTR_ANNOTATIONS
	.align		4
.L_553:
        /*002c*/ 	.byte	0x04, 0x55
        /*002e*/ 	.short	(.L_555 - .L_554)


	//   ....[0]....
.L_554:
        /* <DEDUP_REMOVED lines=33> */


	//----- nvinfo : EIATTR_MERCURY_ISA_VERSION
	.align		4
.L_555:
        /*0230*/ 	.byte	0x03, 0x5f
        /*0232*/ 	.short	0x0101


	//----- nvinfo : EIATTR_UNUSED_LOAD_BYTE_OFFSET
	.align		4
        /*0234*/ 	.byte	0x04, 0x44
        /*0236*/ 	.short	(.L_557 - .L_556)


	//   ....[0]....
.L_556:
        /*0238*/ 	.word	0x00000a40
        /*023c*/ 	.word	0x0000fff0


	//   ....[1]....
        /*0240*/ 	.word	0x0000b520
        /*0244*/ 	.word	0x0000fff0


	//----- nvinfo : EIATTR_INT_WARP_WIDE_INSTR_OFFSETS
	.align		4
.L_557:
        /*0248*/ 	.byte	0x04, 0x31
        /*024a*/ 	.short	(.L_559 - .L_558)


	//   ....[0]....
.L_558:
        /*024c*/ 	.word	0x00000160


	//   ....[1]....
        /*0250*/ 	.word	0x000001a0


	//   ....[2]....
        /*0254*/ 	.word	0x00000210


	//   ....[3]....
        /*0258*/ 	.word	0x0000e940


	//   ....[4]....
        /*025c*/ 	.word	0x0000e9e0


	//   ....[5]....
        /*0260*/ 	.word	0x0000ee70


	//   ....[6]....
        /*0264*/ 	.word	0x0000eea0


	//   ....[7]....
        /*0268*/ 	.word	0x0000f0b0


	//   ....[8]....
        /*026c*/ 	.word	0x0000f1a0


	//   ....[9]....
        /*0270*/ 	.word	0x000114a0


	//   ....[10]....
        /*0274*/ 	.word	0x00011540


	//----- nvinfo : EIATTR_COOP_GROUP_MASK_REGIDS
	.align		4
.L_559:
        /*0278*/ 	.byte	0x04, 0x29
        /*027a*/ 	.short	(.L_561 - .L_560)


	//   ....[0]....
.L_560:
        /*027c*/ 	.word	0xffffffff


	//   ....[1]....
        /*0280*/ 	.word	0xffffffff


	//   ....[2]....
        /*0284*/ 	.word	0xffffffff


	//   ....[3]....
        /*0288*/ 	.word	0xffffffff


	//   ....[4]....
        /*028c*/ 	.word	0xffffffff


	//   ....[5]....
        /*0290*/ 	.word	0xffffffff


	//   ....[6]....
        /*0294*/ 	.word	0xffffffff


	//   ....[7]....
        /*0298*/ 	.word	0xffffffff


	//   ....[8]....
        /*029c*/ 	.word	0xffffffff


	//   ....[9]....
        /*02a0*/ 	.word	0xffffffff


	//   ....[10]....
        /*02a4*/ 	.word	0xffffffff


	//   ....[11]....
        /*02a8*/ 	.word	0xffffffff


	//   ....[12]....
        /*02ac*/ 	.word	0xffffffff


	//   ....[13]....
        /*02b0*/ 	.word	0xffffffff


	//   ....[14]....
        /*02b4*/ 	.word	0xffffffff


	//   ....[15]....
        /*02b8*/ 	.word	0xffffffff


	//   ....[16]....
        /*02bc*/ 	.word	0xffffffff


	//   ....[17]....
        /*02c0*/ 	.word	0xffffffff


	//   ....[18]....
        /*02c4*/ 	.word	0xffffffff


	//   ....[19]....
        /*02c8*/ 	.word	0xffffffff


	//   ....[20]....
        /*02cc*/ 	.word	0xffffffff


	//   ....[21]....
        /*02d0*/ 	.word	0xffffffff


	//   ....[22]....
        /*02d4*/ 	.word	0xffffffff


	//   ....[23]....
        /*02d8*/ 	.word	0xffffffff


	//   ....[24]....
        /*02dc*/ 	.word	0xffffffff


	//   ....[25]....
        /*02e0*/ 	.word	0xffffffff


	//   ....[26]....
        /*02e4*/ 	.word	0xffffffff


	//   ....[27]....
        /*02e8*/ 	.word	0xffffffff


	//   ....[28]....
        /*02ec*/ 	.word	0xffffffff


	//   ....[29]....
        /*02f0*/ 	.word	0xffffffff


	//   ....[30]....
        /*02f4*/ 	.word	0xffffffff


	//   ....[31]....
        /*02f8*/ 	.word	0xffffffff


	//   ....[32]....
        /*02fc*/ 	.word	0xffffffff


	//   ....[33]....
        /*0300*/ 	.word	0xffffffff


	//   ....[34]....
        /*0304*/ 	.word	0xffffffff


	//   ....[35]....
        /*0308*/ 	.word	0xffffffff


	//   ....[36]....
        /*030c*/ 	.word	0xffffffff


	//   ....[37]....
        /*0310*/ 	.word	0xffffffff


	//   ....[38]....
        /*0314*/ 	.word	0xffffffff


	//   ....[39]....
        /*0318*/ 	.word	0xffffffff


	//   ....[40]....
        /*031c*/ 	.word	0xffffffff


	//   ....[41]....
        /*0320*/ 	.word	0xffffffff


	//   ....[42]....
        /*0324*/ 	.word	0xffffffff


	//   ....[43]....
        /*0328*/ 	.word	0xffffffff


	//   ....[44]....
        /*032c*/ 	.word	0xffffffff


	//   ....[45]....
        /*0330*/ 	.word	0xffffffff


	//   ....[46]....
        /*0334*/ 	.word	0xffffffff


	//   ....[47]....
        /*0338*/ 	.word	0xffffffff


	//   ....[48]....
        /*033c*/ 	.word	0xffffffff


	//   ....[49]....
        /*0340*/ 	.word	0xffffffff


	//   ....[50]....
        /*0344*/ 	.word	0xffffffff


	//   ....[51]....
        /*0348*/ 	.word	0xffffffff


	//   ....[52]....
        /*034c*/ 	.word	0xffffffff


	//   ....[53]....
        /*0350*/ 	.word	0xffffffff


	//   ....[54]....
        /*0354*/ 	.word	0xffffffff


	//   ....[55]....
        /*0358*/ 	.word	0xffffffff


	//   ....[56]....
        /*035c*/ 	.word	0xffffffff


	//   ....[57]....
        /*0360*/ 	.word	0xffffffff


	//   ....[58]....
        /*0364*/ 	.word	0x0500000f


	//   ....[59]....
        /*0368*/ 	.word	0x0500000f


	//   ....[60]....
        /*036c*/ 	.word	0x0500000f


	//   ....[61]....
        /*0370*/ 	.word	0x0500000f


	//   ....[62]....
        /*0374*/ 	.word	0x0500000f


	//   ....[63]....
        /*0378*/ 	.word	0x0500000f


	//   ....[64]....
        /*037c*/ 	.word	0x0500000f


	//   ....[65]....
        /*0380*/ 	.word	0x0500000f


	//   ....[66]....
        /*0384*/ 	.word	0x0500000f


	//   ....[67]....
        /*0388*/ 	.word	0x0500000f


	//   ....[68]....
        /*038c*/ 	.word	0x0500000f


	//   ....[69]....
        /*0390*/ 	.word	0x0500000f


	//   ....[70]....
        /*0394*/ 	.word	0x0500000f


	//   ....[71]....
        /*0398*/ 	.word	0x0500000f


	//   ....[72]....
        /*039c*/ 	.word	0x0500000f


	//   ....[73]....
        /*03a0*/ 	.word	0x0500000f


	//   ....[74]....
        /*03a4*/ 	.word	0x0500000f


	//   ....[75]....
        /*03a8*/ 	.word	0x0500000f


	//   ....[76]....
        /*03ac*/ 	.word	0x0500000f


	//----- nvinfo : EIATTR_COOP_GROUP_INSTR_OFFSETS
	.align		4
.L_561:
        /*03b0*/ 	.byte	0x04, 0x28
        /*03b2*/ 	.short	(.L_563 - .L_562)


	//   ....[0]....
.L_562:
        /*03b4*/ 	.word	0x00000060


	//   ....[1]....
        /*03b8*/ 	.word	0x00000170


	//   ....[2]....
        /*03bc*/ 	.word	0x000001c0


	//   ....[3]....
        /*03c0*/ 	.word	0x000003f0


	//   ....[4]....
        /*03c4*/ 	.word	0x00000550


	//   ....[5]....
        /*03c8*/ 	.word	0x00000670


	//   ....[6]....
        /*03cc*/ 	.word	0x000007d0


	//   ....[7]....
        /*03d0*/ 	.word	0x00001650


	//   ....[8]....
        /*03d4*/ 	.word	0x000030a0


	//   ....[9]....
        /*03d8*/ 	.word	0x00003110


	//   ....[10]....
        /*03dc*/ 	.word	0x00003b10


	//   ....[11]....
        /*03e0*/ 	.word	0x00003b80


	//   ....[12]....
        /*03e4*/ 	.word	0x00006650


	//   ....[13]....
        /*03e8*/ 	.word	0x00006810


	//   ....[14]....
        /*03ec*/ 	.word	0x00006f40


	//   ....[15]....
        /*03f0*/ 	.word	0x00006fa0


	//   ....[16]....
        /*03f4*/ 	.word	0x00009580


	//   ....[17]....
        /*03f8*/ 	.word	0x000095d0


	//   ....[18]....
        /*03fc*/ 	.word	0x00009860


	//   ....[19]....
        /*0400*/ 	.word	0x000098e0


	//   ....[20]....
        /*0404*/ 	.word	0x0000abd0


	//   ....[21]....
        /*0408*/ 	.word	0x0000ac00


	//   ....[22]....
        /*040c*/ 	.word	0x0000ad00


	//   ....[23]....
        /*0410*/ 	.word	0x0000ad30


	//   ....[24]....
        /*0414*/ 	.word	0x0000d6e0


	//   ....[25]....
        /*0418*/ 	.word	0x0000d870


	//   ....[26]....
        /*041c*/ 	.word	0x0000d8a0


	//   ....[27]....
        /*0420*/ 	.word	0x0000d8e0


	//   ....[28]....
        /*0424*/ 	.word	0x0000d950


	//   ....[29]....
        /*0428*/ 	.word	0x0000d9b0


	//   ....[30]....
        /*042c*/ 	.word	0x0000d9f0


	//   ....[31]....
        /*0430*/ 	.word	0x0000dba0


	//   ....[32]....
        /*0434*/ 	.word	0x0000dc00


	//   ....[33]....
        /*0438*/ 	.word	0x0000dc40


	//   ....[34]....
        /*043c*/ 	.word	0x0000dc80


	//   ....[35]....
        /*0440*/ 	.word	0x0000dcb0


	//   ....[36]....
        /*0444*/ 	.word	0x0000dce0


	//   ....[37]....
        /*0448*/ 	.word	0x0000dd80


	//   ....[38]....
        /*044c*/ 	.word	0x0000dde0


	//   ....[39]....
        /*0450*/ 	.word	0x0000de70


	//   ....[40]....
        /*0454*/ 	.word	0x00011950


	//   ....[41]....
        /*0458*/ 	.word	0x00011960


	//   ....[42]....
        /*045c*/ 	.word	0x00011a80


	//   ....[43]....
        /*0460*/ 	.word	0x00011ae0


	//   ....[44]....
        /*0464*/ 	.word	0x00011b20


	//   ....[45]....
        /*0468*/ 	.word	0x00011b60


	//   ....[46]....
        /*046c*/ 	.word	0x00011b90


	//   ....[47]....
        /*0470*/ 	.word	0x00011bc0


	//   ....[48]....
        /*0474*/ 	.word	0x00011d60


	//   ....[49]....
        /*0478*/ 	.word	0x00011dc0


	//   ....[50]....
        /*047c*/ 	.word	0x00011e00


	//   ....[51]....
        /*0480*/ 	.word	0x00011e40


	//   ....[52]....
        /*0484*/ 	.word	0x00011e70


	//   ....[53]....
        /*0488*/ 	.word	0x00011ea0


	//   ....[54]....
        /*048c*/ 	.word	0x00011f60


	//   ....[55]....
        /*0490*/ 	.word	0x00011f80


	//   ....[56]....
        /*0494*/ 	.word	0x00011ff0


	//   ....[57]....
        /*0498*/ 	.word	0x00012690


	//   ....[58]....
        /*049c*/ 	.word	0x00012c80


	//   ....[59]....
        /*04a0*/ 	.word	0x000130a0


	//   ....[60]....
        /*04a4*/ 	.word	0x00013130


	//   ....[61]....
        /*04a8*/ 	.word	0x000131d0


	//   ....[62]....
        /*04ac*/ 	.word	0x00013280


	//   ....[63]....
        /*04b0*/ 	.word	0x00013300


	//   ....[64]....
        /*04b4*/ 	.word	0x00013380


	//   ....[65]....
        /*04b8*/ 	.word	0x00013400


	//   ....[66]....
        /*04bc*/ 	.word	0x00013480


	//   ....[67]....
        /*04c0*/ 	.word	0x00013510


	//   ....[68]....
        /*04c4*/ 	.word	0x000135c0


	//   ....[69]....
        /*04c8*/ 	.word	0x00013640


	//   ....[70]....
        /*04cc*/ 	.word	0x000136c0


	//   ....[71]....
        /*04d0*/ 	.word	0x00013740


	//   ....[72]....
        /*04d4*/ 	.word	0x000137c0


	//   ....[73]....
        /*04d8*/ 	.word	0x00013830


	//   ....[74]....
        /*04dc*/ 	.word	0x000138d0


	//   ....[75]....
        /*04e0*/ 	.word	0x00013960


	//   ....[76]....
        /*04e4*/ 	.word	0x00013a90


	//----- nvinfo : EIATTR_REG_RECONFIG
	.align		4
.L_563:
        /*04e8*/ 	.byte	0x01, 0x54
	.zero		2


	//----- nvinfo : EIATTR_SYSCALL_OFFSETS
	.align		4
        /*04ec*/ 	.byte	0x04, 0x46
        /*04ee*/ 	.short	(.L_565 - .L_564)


	//   ....[0]....
.L_564:
        /*04f0*/ 	.word	0x00001830


	//   ....[1]....
        /*04f4*/ 	.word	0x0000eb70


	//   ....[2]....
        /*04f8*/ 	.word	0x0000ecb0


	//   ....[3]....
        /*04fc*/ 	.word	0x0000edb0


	//----- nvinfo : EIATTR_MBARRIER_INSTR_OFFSETS
	.align		4
.L_565:
        /*0500*/ 	.byte	0x04, 0x39
        /*0502*/ 	.short	(.L_567 - .L_566)


	//   ....[0]....
.L_566:
        /*0504*/ 	.word	0x000002a0
        /*0508*/ 	.word	0x000000ff
        /*050c*/ 	.word	0x00034800
        /*0510*/ 	.short	0x0100
        /*0512*/ 	.byte	0x08
	.zero		1


	//   ....[1]....
        /*0514*/ 	.word	0x000002b0
        /*0518*/ 	.word	0x000000ff
        /*051c*/ 	.word	0x00034820
        /*0520*/ 	.short	0x0100
        /*0522*/ 	.byte	0x08
	.zero		1


	//   ....[2]....
        /*0524*/ 	.word	0x000003a0
        /*0528*/ 	.word	0x000000ff
        /*052c*/ 	.word	0x00034830
        /*0530*/ 	.short	0x0100
        /*0532*/ 	.byte	0x08
	.zero		1


	//   ....[3]....
        /*0534*/ 	.word	0x000003b0
        /*0538*/ 	.word	0x000000ff
        /*053c*/ 	.word	0x00034840
        /*0540*/ 	.short	0x0100
        /*0542*/ 	.byte	0x08
	.zero		1


	//   ....[4]....
        /*0544*/ 	.word	0x000003c0
        /*0548*/ 	.word	0x000000ff
        /*054c*/ 	.word	0x00034838
        /*0550*/ 	.short	0x0100
        /*0552*/ 	.byte	0x08
	.zero		1


	//   ....[5]....
        /*0554*/ 	.word	0x000003d0
        /*0558*/ 	.word	0x000000ff
        /*055c*/ 	.word	0x00034848
        /*0560*/ 	.short	0x0100
        /*0562*/ 	.byte	0x08
	.zero		1


	//   ....[6]....
        /*0564*/ 	.word	0x00000500
        /*0568*/ 	.word	0x000000ff
        /*056c*/ 	.word	0x00034850
        /*0570*/ 	.short	0x0100
        /*0572*/ 	.byte	0x08
	.zero		1


	//   ....[7]....
        /*0574*/ 	.word	0x00000510
        /*0578*/ 	.word	0x000000ff
        /*057c*/ 	.word	0x00034860
        /*0580*/ 	.short	0x0100
        /*0582*/ 	.byte	0x08
	.zero		1


	//   ....[8]....
        /*0584*/ 	.word	0x00000520
        /*0588*/ 	.word	0x000000ff
        /*058c*/ 	.word	0x00034858
        /*0590*/ 	.short	0x0100
        /*0592*/ 	.byte	0x08
	.zero		1


	//   ....[9]....
        /*0594*/ 	.word	0x00000530
        /*0598*/ 	.word	0x000000ff
        /*059c*/ 	.word	0x00034868
        /*05a0*/ 	.short	0x0100
        /*05a2*/ 	.byte	0x08
	.zero		1


	//   ....[10]....
        /*05a4*/ 	.word	0x00000620
        /*05a8*/ 	.word	0x000000ff
        /*05ac*/ 	.word	0x00034870
        /*05b0*/ 	.short	0x0100
        /*05b2*/ 	.byte	0x06
	.zero		1


	//   ....[11]....
        /*05b4*/ 	.word	0x00000630
        /*05b8*/ 	.word	0x000000ff
        /*05bc*/ 	.word	0x00034880
        /*05c0*/ 	.short	0x0100
        /*05c2*/ 	.byte	0x06
	.zero		1


	//   ....[12]....
        /*05c4*/ 	.word	0x00000640
        /*05c8*/ 	.word	0x000000ff
        /*05cc*/ 	.word	0x00034878
        /*05d0*/ 	.short	0x0100
        /*05d2*/ 	.byte	0x06
	.zero		1


	//   ....[13]....
        /*05d4*/ 	.word	0x00000650
        /*05d8*/ 	.word	0x000000ff
        /*05dc*/ 	.word	0x00034888
        /*05e0*/ 	.short	0x0100
        /*05e2*/ 	.byte	0x06
	.zero		1


	//   ....[14]....
        /*05e4*/ 	.word	0x00000780
        /*05e8*/ 	.word	0x000000ff
        /*05ec*/ 	.word	0x00034890
        /*05f0*/ 	.short	0x0100
        /*05f2*/ 	.byte	0x08
	.zero		1


	//   ....[15]....
        /*05f4*/ 	.word	0x00000790
        /*05f8*/ 	.word	0x000000ff
        /*05fc*/ 	.word	0x000348a0
        /*0600*/ 	.short	0x0100
        /*0602*/ 	.byte	0x08
	.zero		1


	//   ....[16]....
        /*0604*/ 	.word	0x000007a0
        /*0608*/ 	.word	0x000000ff
        /*060c*/ 	.word	0x00034898
        /*0610*/ 	.short	0x0100
        /*0612*/ 	.byte	0x08
	.zero		1


	//   ....[17]....
        /*0614*/ 	.word	0x000007b0
        /*0618*/ 	.word	0x000000ff
        /*061c*/ 	.word	0x000348a8
        /*0620*/ 	.short	0x0100
        /*0622*/ 	.byte	0x08
	.zero		1


	//   ....[18]....
        /*0624*/ 	.word	0x000008e0
        /*0628*/ 	.word	0x000000ff
        /*062c*/ 	.word	0x000348b0
        /*0630*/ 	.short	0x0100
        /*0632*/ 	.byte	0x08
	.zero		1


	//   ....[19]....
        /*0634*/ 	.word	0x000008f0
        /*0638*/ 	.word	0x000000ff
        /*063c*/ 	.word	0x000348c0
        /*0640*/ 	.short	0x0100
        /*0642*/ 	.byte	0x08
	.zero		1


	//   ....[20]....
        /*0644*/ 	.word	0x00000900
        /*0648*/ 	.word	0x000000ff
        /*064c*/ 	.word	0x000348b8
        /*0650*/ 	.short	0x0100
        /*0652*/ 	.byte	0x08
	.zero		1


	//   ....[21]....
        /*0654*/ 	.word	0x00000910
        /*0658*/ 	.word	0x000000ff
        /*065c*/ 	.word	0x000348c8
        /*0660*/ 	.short	0x0100
        /*0662*/ 	.byte	0x08
	.zero		1


	//   ....[22]....
        /*0664*/ 	.word	0x000018d0
        /*0668*/ 	.word	0x000000ff
        /*066c*/ 	.word	0x00034800
        /*0670*/ 	.short	0x010a
        /*0672*/ 	.byte	0x26
	.zero		1


	//   ....[23]....
        /*0674*/ 	.word	0x00001950
        /*0678*/ 	.word	0x00000000
        /*067c*/ 	.word	0x00034830
        /*0680*/ 	.short	0x010a
        /*0682*/ 	.byte	0x3f
	.zero		1


	//   ....[24]....
        /*0684*/ 	.word	0x000019c0
        /*0688*/ 	.word	0x00000000
        /*068c*/ 	.word	0x00034830
        /*0690*/ 	.short	0x010a
        /*0692*/ 	.byte	0x3f
	.zero		1


	//   ....[25]....
        /*0694*/ 	.word	0x00002b00
        /*0698*/ 	.word	0x00000000
        /*069c*/ 	.word	0x00000000
        /*06a0*/ 	.short	0x0101
        /*06a2*/ 	.byte	0x3f
	.zero		1


	//   ....[26]....
        /*06a4*/ 	.word	0x00004b90
        /*06a8*/ 	.word	0x000000ff
        /*06ac*/ 	.word	0x00034830
        /*06b0*/ 	.short	0x010a
        /*06b2*/ 	.byte	0x08
	.zero		1


	//   ....[27]....
        /*06b4*/ 	.word	0x00004bd0
        /*06b8*/ 	.word	0x000000ff
        /*06bc*/ 	.word	0x00034830
        /*06c0*/ 	.short	0x010a
        /*06c2*/ 	.byte	0x08
	.zero		1


	//   ....[28]....
        /*06c4*/ 	.word	0x000054f0
        /*06c8*/ 	.word	0x000000ff
        /*06cc*/ 	.word	0x00034850
        /*06d0*/ 	.short	0x010a
        /*06d2*/ 	.byte	0x09
	.zero		1


	//   ....[29]....
        /*06d4*/ 	.word	0x00005530
        /*06d8*/ 	.word	0x000000ff
        /*06dc*/ 	.word	0x00034850
        /*06e0*/ 	.short	0x010a
        /*06e2*/ 	.byte	0x09
	.zero		1


	//   ....[30]....
        /*06e4*/ 	.word	0x000076e0
        /*06e8*/ 	.word	0x00000003
        /*06ec*/ 	.word	0x00000000
        /*06f0*/ 	.short	0x0101
        /*06f2*/ 	.byte	0x3f
	.zero		1


	//   ....[31]....
        /*06f4*/ 	.word	0x00007730
        /*06f8*/ 	.word	0x00000035
        /*06fc*/ 	.word	0x00000000
        /*0700*/ 	.short	0x0101
        /*0702*/ 	.byte	0x3f
	.zero		1


	//   ....[32]....
        /*0704*/ 	.word	0x00007e30
        /*0708*/ 	.word	0x000000ff
        /*070c*/ 	.word	0x00034830
        /*0710*/ 	.short	0x010a
        /*0712*/ 	.byte	0x08
	.zero		1


	//   ....[33]....
        /*0714*/ 	.word	0x00007e70
        /*0718*/ 	.word	0x000000ff
        /*071c*/ 	.word	0x00034830
        /*0720*/ 	.short	0x010a
        /*0722*/ 	.byte	0x08
	.zero		1


	//   ....[34]....
        /*0724*/ 	.word	0x00008790
        /*0728*/ 	.word	0x000000ff
        /*072c*/ 	.word	0x00034850
        /*0730*/ 	.short	0x010a
        /*0732*/ 	.byte	0x08
	.zero		1


	//   ....[35]....
        /*0734*/ 	.word	0x000087d0
        /*0738*/ 	.word	0x000000ff
        /*073c*/ 	.word	0x00034850
        /*0740*/ 	.short	0x010a
        /*0742*/ 	.byte	0x08
	.zero		1


	//   ....[36]....
        /*0744*/ 	.word	0x0000a140
        /*0748*/ 	.word	0x00000023
        /*074c*/ 	.word	0x00000000
        /*0750*/ 	.short	0x0101
        /*0752*/ 	.byte	0x3f
	.zero		1


	//   ....[37]....
        /*0754*/ 	.word	0x0000a190
        /*0758*/ 	.word	0x0000002c
        /*075c*/ 	.word	0x00000000
        /*0760*/ 	.short	0x0101
        /*0762*/ 	.byte	0x3f
	.zero		1


	//   ....[38]....
        /*0764*/ 	.word	0x0000ab40
        /*0768*/ 	.word	0x000000ff
        /*076c*/ 	.word	0x00034850
        /*0770*/ 	.short	0x010a
        /*0772*/ 	.byte	0x05
	.zero		1


	//   ....[39]....
        /*0774*/ 	.word	0x0000ab80
        /*0778*/ 	.word	0x000000ff
        /*077c*/ 	.word	0x00034850
        /*0780*/ 	.short	0x010a
        /*0782*/ 	.byte	0x05
	.zero		1


	//   ....[40]....
        /*0784*/ 	.word	0x0000b0c0
        /*0788*/ 	.word	0x00000008
        /*078c*/ 	.word	0x00000000
        /*0790*/ 	.short	0x0101
        /*0792*/ 	.byte	0x3f
	.zero		1


	//   ....[41]....
        /*0794*/ 	.word	0x0000c490
        /*0798*/ 	.word	0x00000003
        /*079c*/ 	.word	0x00000000
        /*07a0*/ 	.short	0x0101
        /*07a2*/ 	.byte	0x3f
	.zero		1


	//   ....[42]....
        /*07a4*/ 	.word	0x0000f4f0
        /*07a8*/ 	.word	0x00000008
        /*07ac*/ 	.word	0x00034840
        /*07b0*/ 	.short	0x010a
        /*07b2*/ 	.byte	0x3f
	.zero		1


	//   ....[43]....
        /*07b4*/ 	.word	0x0000faa0
        /*07b8*/ 	.word	0x00000009
        /*07bc*/ 	.word	0x00034820
        /*07c0*/ 	.short	0x010a
        /*07c2*/ 	.byte	0x3f
	.zero		1


	//   ....[44]....
        /*07c4*/ 	.word	0x0000fdd0
        /*07c8*/ 	.word	0x00000002
        /*07cc*/ 	.word	0x00034840
        /*07d0*/ 	.short	0x010a
        /*07d2*/ 	.byte	0x3f
	.zero		1


	//   ....[45]....
        /*07d4*/ 	.word	0x000100d0
        /*07d8*/ 	.word	0x00000003
        /*07dc*/ 	.word	0x00000060
        /*07e0*/ 	.short	0x010a
        /*07e2*/ 	.byte	0x3f
	.zero		1


	//   ....[46]....
        /*07e4*/ 	.word	0x000106a0
        /*07e8*/ 	.word	0x00000002
        /*07ec*/ 	.word	0x00034840
        /*07f0*/ 	.short	0x010a
        /*07f2*/ 	.byte	0x3f
	.zero		1


	//   ....[47]....
        /*07f4*/ 	.word	0x000109a0
        /*07f8*/ 	.word	0x00000003
        /*07fc*/ 	.word	0x00000060
        /*0800*/ 	.short	0x010a
        /*0802*/ 	.byte	0x3f
	.zero		1


	//   ....[48]....
        /*0804*/ 	.word	0x00010e70
        /*0808*/ 	.word	0x00000002
        /*080c*/ 	.word	0x00034840
        /*0810*/ 	.short	0x010a
        /*0812*/ 	.byte	0x3f
	.zero		1


	//   ....[49]....
        /*0814*/ 	.word	0x00011180
        /*0818*/ 	.word	0x00000002
        /*081c*/ 	.word	0x00000060
        /*0820*/ 	.short	0x010a
        /*0822*/ 	.byte	0x3f
	.zero		1


	//   ....[50]....
        /*0824*/ 	.word	0x00011600
        /*0828*/ 	.word	0x00000003
        /*082c*/ 	.word	0x00034860
        /*0830*/ 	.short	0x010a
        /*0832*/ 	.byte	0x3f
	.zero		1


	//   ....[51]....
        /*0834*/ 	.word	0x00012610
        /*0838*/ 	.word	0x00000000
        /*083c*/ 	.word	0x00034820
        /*0840*/ 	.short	0x010a
        /*0842*/ 	.byte	0x3f
	.zero		1


	//   ....[52]....
        /*0844*/ 	.word	0x000127f0
        /*0848*/ 	.word	0x00000006
        /*084c*/ 	.word	0x00000000
        /*0850*/ 	.short	0x010a
        /*0852*/ 	.byte	0x3f
	.zero		1


	//   ....[53]....
        /*0854*/ 	.word	0x00012860
        /*0858*/ 	.word	0x00000007
        /*085c*/ 	.word	0x00000000
        /*0860*/ 	.short	0x010a
        /*0862*/ 	.byte	0x3f
	.zero		1


	//   ....[54]....
        /*0864*/ 	.word	0x000128d0
        /*0868*/ 	.word	0x00000004
        /*086c*/ 	.word	0x00000000
        /*0870*/ 	.short	0x010a
        /*0872*/ 	.byte	0x3f
	.zero		1


	//   ....[55]....
        /*0874*/ 	.word	0x00012900
        /*0878*/ 	.word	0x00000003
        /*087c*/ 	.word	0x00000000
        /*0880*/ 	.short	0x010a
        /*0882*/ 	.byte	0x3f
	.zero		1


	//   ....[56]....
        /*0884*/ 	.word	0x00012970
        /*0888*/ 	.word	0x00000003
        /*088c*/ 	.word	0x00034800
        /*0890*/ 	.short	0x010a
        /*0892*/ 	.byte	0x3f
	.zero		1


	//   ....[57]....
        /*0894*/ 	.word	0x000129c0
        /*0898*/ 	.word	0x00000000
        /*089c*/ 	.word	0x00034830
        /*08a0*/ 	.short	0x010a
        /*08a2*/ 	.byte	0x3f
	.zero		1


	//   ....[58]....
        /*08a4*/ 	.word	0x00012a20
        /*08a8*/ 	.word	0x0000000a
        /*08ac*/ 	.word	0x00034830
        /*08b0*/ 	.short	0x010a
        /*08b2*/ 	.byte	0x3f
	.zero		1


	//   ....[59]....
        /*08b4*/ 	.word	0x00012a80
        /*08b8*/ 	.word	0x00000005
        /*08bc*/ 	.word	0x00034850
        /*08c0*/ 	.short	0x010a
        /*08c2*/ 	.byte	0x3f
	.zero		1


	//   ....[60]....
        /*08c4*/ 	.word	0x00012ae0
        /*08c8*/ 	.word	0x0000000a
        /*08cc*/ 	.word	0x00034830
        /*08d0*/ 	.short	0x010a
        /*08d2*/ 	.byte	0x3f
	.zero		1


	//   ....[61]....
        /*08d4*/ 	.word	0x00012b40
        /*08d8*/ 	.word	0x00000005
        /*08dc*/ 	.word	0x00034850
        /*08e0*/ 	.short	0x010a
        /*08e2*/ 	.byte	0x3f
	.zero		1


	//   ....[62]....
        /*08e4*/ 	.word	0x00012ba0
        /*08e8*/ 	.word	0x00000007
        /*08ec*/ 	.word	0x00034850
        /*08f0*/ 	.short	0x010a
        /*08f2*/ 	.byte	0x3f
	.zero		1


	//   ....[63]....
        /*08f4*/ 	.word	0x00012d40
        /*08f8*/ 	.word	0x00000008
        /*08fc*/ 	.word	0x00034840
        /*0900*/ 	.short	0x010a
        /*0902*/ 	.byte	0x3f
	.zero		1


	//   ....[64]....
        /*0904*/ 	.word	0x00012dc0
        /*0908*/ 	.word	0x00000008
        /*090c*/ 	.word	0x00034820
        /*0910*/ 	.short	0x010a
        /*0912*/ 	.byte	0x3f
	.zero		1


	//   ....[65]....
        /*0914*/ 	.word	0x00012e10
        /*0918*/ 	.word	0x00000002
        /*091c*/ 	.word	0x00034840
        /*0920*/ 	.short	0x010a
        /*0922*/ 	.byte	0x3f
	.zero		1


	//   ....[66]....
        /*0924*/ 	.word	0x00012e60
        /*0928*/ 	.word	0x00000003
        /*092c*/ 	.word	0x00000060
        /*0930*/ 	.short	0x010a
        /*0932*/ 	.byte	0x3f
	.zero		1


	//   ....[67]....
        /*0934*/ 	.word	0x00012eb0
        /*0938*/ 	.word	0x00000002
        /*093c*/ 	.word	0x00034840
        /*0940*/ 	.short	0x010a
        /*0942*/ 	.byte	0x3f
	.zero		1


	//   ....[68]....
        /*0944*/ 	.word	0x00012f00
        /*0948*/ 	.word	0x00000003
        /*094c*/ 	.word	0x00000060
        /*0950*/ 	.short	0x010a
        /*0952*/ 	.byte	0x3f
	.zero		1


	//   ....[69]....
        /*0954*/ 	.word	0x00012f50
        /*0958*/ 	.word	0x00000002
        /*095c*/ 	.word	0x00034840
        /*0960*/ 	.short	0x010a
        /*0962*/ 	.byte	0x3f
	.zero		1


	//   ....[70]....
        /*0964*/ 	.word	0x00012fa0
        /*0968*/ 	.word	0x00000002
        /*096c*/ 	.word	0x00000060
        /*0970*/ 	.short	0x010a
        /*0972*/ 	.byte	0x3f
	.zero		1


	//   ....[71]....
        /*0974*/ 	.word	0x00012ff0
        /*0978*/ 	.word	0x00000003
        /*097c*/ 	.word	0x00034860
        /*0980*/ 	.short	0x010a
        /*0982*/ 	.byte	0x3f
	.zero		1


	//   ....[72]....
        /*0984*/ 	.word	0x000139b0
        /*0988*/ 	.word	0x00000000
        /*098c*/ 	.word	0x00034820
        /*0990*/ 	.short	0x010a
        /*0992*/ 	.byte	0x3f
	.zero		1


	//   ....[73]....
        /*0994*/ 	.word	0x00013b50
        /*0998*/ 	.word	0x00000006
        /*099c*/ 	.word	0x00000000
        /*09a0*/ 	.short	0x010a
        /*09a2*/ 	.byte	0x3f
	.zero		1


	//   ....[74]....
        /*09a4*/ 	.word	0x00013ba0
        /*09a8*/ 	.word	0x00000007
        /*09ac*/ 	.word	0x00000000
        /*09b0*/ 	.short	0x010a
        /*09b2*/ 	.byte	0x3f
	.zero		1


	//   ....[75]....
        /*09b4*/ 	.word	0x00013bf0
        /*09b8*/ 	.word	0x00000004
        /*09bc*/ 	.word	0x00000000
        /*09c0*/ 	.short	0x010a
        /*09c2*/ 	.byte	0x3f
	.zero		1


	//----- nvinfo : EIATTR_NUM_MBARRIERS
	.align		4
.L_567:
        /*09c4*/ 	.byte	0x03, 0x38
        /*09c6*/ 	.short	0x0016


	//----- nvinfo : EIATTR_EXIT_INSTR_OFFSETS
	.align		4
        /*09c8*/ 	.byte	0x04, 0x1c
        /*09ca*/ 	.short	(.L_569 - .L_568)


	//   ....[0]....
.L_568:
        /*09cc*/ 	.word	0x00000a80


	//   ....[1]....
        /*09d0*/ 	.word	0x0000d6a0


	//   ....[2]....
        /*09d4*/ 	.word	0x0000d700


	//   ....[3]....
        /*09d8*/ 	.word	0x00012950


	//----- nvinfo : EIATTR_MAX_THREADS
	.align		4
.L_569:
        /*09dc*/ 	.byte	0x04, 0x05
        /*09de*/ 	.short	(.L_571 - .L_570)
.L_570:
        /*09e0*/ 	.word	0x00000180
        /*09e4*/ 	.word	0x00000001
        /*09e8*/ 	.word	0x00000001


	//----- nvinfo : EIATTR_CRS_STACK_SIZE
	.align		4
.L_571:
        /*09ec*/ 	.byte	0x04, 0x1e
        /*09ee*/ 	.short	(.L_573 - .L_572)
.L_572:
        /*09f0*/ 	.word	0x00000000


	//----- nvinfo : EIATTR_CBANK_PARAM_SIZE
	.align		4
.L_573:
        /*09f4*/ 	.byte	0x03, 0x19
        /*09f6*/ 	.short	0x0a70


	//----- nvinfo : EIATTR_PARAM_CBANK
	.align		4
        /*09f8*/ 	.byte	0x04, 0x0a
        /*09fa*/ 	.short	(.L_575 - .L_574)
	.align		4
.L_574:
        /*09fc*/ 	.word	index@(.nv.constant0._ZN7cutlass13device_kernelIN5flash11enable_sm90INS1_16FlashAttnFwdSm90INS1_25CollectiveMainloopFwdSm90ILi2EN4cute5tupleIJNS5_1CILi1EEES8_S8_EEENS6_IJNS7_ILi128EEESA_NS7_ILi192EEEEEELi128ENS_10bfloat16_tEfNS_4arch4Sm90ELb1ELb0ELb1ELb1ELb0ELb0ELb0ELb1ELb1ELb0ELb0ELb0EEENS1_21CollectiveEpilogueFwdINS6_IJSA_SA_SA_EEES9_SD_SF_Li256ELb1ELb0ELb0ELb0EEENS1_36VarlenDynamicPersistentTileSchedulerILi128ELi128ELi256ELi32ELb0ELb0ELb1ELb1ELb1ELb1EEEEEEEEEvNT_6ParamsE)
        /*0a00*/ 	.short	0x0210
        /*0a02*/ 	.short	0x0a70


	//----- nvinfo : EIATTR_SW_WAR
	.align		4
.L_575:
        /*0a04*/ 	.byte	0x04, 0x36
        /*0a06*/ 	.short	(.L_577 - .L_576)
.L_576:
        /*0a08*/ 	.word	0x00000008
.L_577:


//--------------------- .nv.info._ZN7cutlass13device_kernelIN5flash11enable_sm90INS1_16FlashAttnFwdSm90INS1_25CollectiveMainloopFwdSm90ILi2EN4cute5tupleIJNS5_1CILi1EEES8_S8_EEENS6_IJNS7_ILi128EEESA_NS7_ILi192EEEEEELi128ENS_10bfloat16_tEfNS_4arch4Sm90ELb1ELb0ELb1ELb1ELb0ELb1ELb0ELb1ELb1ELb0ELb0ELb0EEENS1_21CollectiveEpilogueFwdINS6_IJSA_SA_SA_EEES9_SD_SF_Li256ELb1ELb0ELb0ELb0EEENS1_36VarlenDynamicPersistentTileSchedulerILi128ELi128ELi256ELi32ELb0ELb0ELb1ELb1ELb1ELb1EEEEEEEEEvNT_6ParamsE --------------------------
	.section	.nv.info._ZN7cutlass13device_kernelIN5flash11enable_sm90INS1_16FlashAttnFwdSm90INS1_25CollectiveMainloopFwdSm90ILi2EN4cute5tupleIJNS5_1CILi1EEES8_S8_EEENS6_IJNS7_ILi128EEESA_NS7_ILi192EEEEEELi128ENS_10bfloat16_tEfNS_4arch4Sm90ELb1ELb0ELb1ELb1ELb0ELb1ELb0ELb1ELb1ELb0ELb0ELb0EEENS1_21CollectiveEpilogueFwdINS6_IJSA_SA_SA_EEES9_SD_SF_Li256ELb1ELb0ELb0ELb0EEENS1_36VarlenDynamicPersistentTileSchedulerILi128ELi128ELi256ELi32ELb0ELb0ELb1ELb1ELb1ELb1EEEEEEEEEvNT_6ParamsE,"",@"SHT_CUDA_INFO"
	.sectionflags	@""
	.align	4


	//----- nvinfo : EIATTR_CUDA_API_VERSION
	.align		4
        /*0000*/ 	.byte	0x04, 0x37
        /*0002*/ 	.short	(.L_579 - .L_578)
.L_578:
        /*0004*/ 	.word	0x00000082


	//----- nvinfo : EIATTR_KPARAM_INFO
	.align		4
.L_579:
        /*0008*/ 	.byte	0x04, 0x17
        /*000a*/ 	.short	(.L_581 - .L_580)
.L_580:
        /*000c*/ 	.word	0x00000000
        /*0010*/ 	.short	0x0000
        /*0012*/ 	.short	0x0070
        /*0014*/ 	.byte	0x00, 0xf0, 0x01, 0x28


	//----- nvinfo : EIATTR_SPARSE_MMA_MASK
	.align		4
.L_581:
        /*0018*/ 	.byte	0x03, 0x50
        /*001a*/ 	.short	0x0000


	//----- nvinfo : EIATTR_MAXREG_COUNT
	.align		4
        /*001c*/ 	.byte	0x03, 0x1b
        /*001e*/ 	.short	0x00a8


	//----- nvinfo : EIATTR_NUM_BARRIERS
	.align		4
        /*0020*/ 	.byte	0x02, 0x4c
        /*0022*/ 	.byte	0x10
	.zero		1


	//----- nvinfo : EIATTR_EXTERNS
	.align		4
        /*0024*/ 	.byte	0x04, 0x0f
        /*0026*/ 	.short	(.L_583 - .L_582)


	//   ....[0]....
	.align		4
.L_582:
        /*0028*/ 	.word	index@(__assertfail)


	//----- nvinfo : EIATTR_ANNOTATIONS
	.align		4
.L_583:
        /*002c*/ 	.byte	0x04, 0x55
        /*002e*/ 	.short	(.L_585 - .L_584)


	//   ....[0]....
.L_584:
        /* <DEDUP_REMOVED lines=65> */


	//----- nvinfo : EIATTR_MERCURY_ISA_VERSION
	.align		4
.L_585:
        /*0430*/ 	.byte	0x03, 0x5f
        /*0432*/ 	.short	0x0101


	//----- nvinfo : EIATTR_UNUSED_LOAD_BYTE_OFFSET
	.align		4
        /*0434*/ 	.byte	0x04, 0x44
        /*0436*/ 	.short	(.L_587 - .L_586)


	//   ....[0]....
.L_586:
        /*0438*/ 	.word	0x00000ae0
        /*043c*/ 	.word	0x0000fff0


	//   ....[1]....
        /*0440*/ 	.word	0x0001cb90
        /*0444*/ 	.word	0x0000fff0


	//----- nvinfo : EIATTR_INT_WARP_WIDE_INSTR_OFFSETS
	.align		4
.L_587:
        /*0448*/ 	.byte	0x04, 0x31
        /*044a*/ 	.short	(.L_589 - .L_588)


	//   ....[0]....
.L_588:
        /*044c*/ 	.word	0x000001c0


	//   ....[1]....
        /*0450*/ 	.word	0x00000200


	//   ....[2]....
        /*0454*/ 	.word	0x00000270


	//   ....[3]....
        /*0458*/ 	.word	0x00020be0


	//   ....[4]....
        /*045c*/ 	.word	0x00020c70


	//   ....[5]....
        /*0460*/ 	.word	0x000210f0


	//   ....[6]....
        /*0464*/ 	.word	0x00021120


	//   ....[7]....
        /*0468*/ 	.word	0x00021330


	//   ....[8]....
        /*046c*/ 	.word	0x00021420


	//   ....[9]....
        /*0470*/ 	.word	0x00023750


	//   ....[10]....
        /*0474*/ 	.word	0x000237e0


	//----- nvinfo : EIATTR_COOP_GROUP_MASK_REGIDS
	.align		4
.L_589:
        /*0478*/ 	.byte	0x04, 0x29
        /*047a*/ 	.short	(.L_591 - .L_590)


	//   ....[0]....
.L_590:
        /*047c*/ 	.word	0xffffffff


	//   ....[1]....
        /*0480*/ 	.word	0xffffffff


	//   ....[2]....
        /*0484*/ 	.word	0xffffffff


	//   ....[3]....
        /*0488*/ 	.word	0xffffffff


	//   ....[4]....
        /*048c*/ 	.word	0xffffffff


	//   ....[5]....
        /*0490*/ 	.word	0xffffffff


	//   ....[6]....
        /*0494*/ 	.word	0xffffffff


	//   ....[7]....
        /*0498*/ 	.word	0xffffffff


	//   ....[8]....
        /*049c*/ 	.word	0xffffffff


	//   ....[9]....
        /*04a0*/ 	.word	0xffffffff


	//   ....[10]....
        /*04a4*/ 	.word	0xffffffff


	//   ....[11]....
        /*04a8*/ 	.word	0xffffffff


	//   ....[12]....
        /*04ac*/ 	.word	0xffffffff


	//   ....[13]....
        /*04b0*/ 	.word	0xffffffff


	//   ....[14]....
        /*04b4*/ 	.word	0xffffffff


	//   ....[15]....
        /*04b8*/ 	.word	0xffffffff


	//   ....[16]....
        /*04bc*/ 	.word	0xffffffff


	//   ....[17]....
        /*04c0*/ 	.word	0xffffffff


	//   ....[18]....
        /*04c4*/ 	.word	0xffffffff


	//   ....[19]....
        /*04c8*/ 	.word	0xffffffff


	//   ....[20]....
        /*04cc*/ 	.word	0xffffffff


	//   ....[21]....
        /*04d0*/ 	.word	0xffffffff


	//   ....[22]....
        /*04d4*/ 	.word	0xffffffff


	//   ....[23]....
        /*04d8*/ 	.word	0xffffffff


	//   ....[24]....
        /*04dc*/ 	.word	0xffffffff


	//   ....[25]....
        /*04e0*/ 	.word	0xffffffff


	//   ....[26]....
        /*04e4*/ 	.word	0xffffffff


	//   ....[27]....
        /*04e8*/ 	.word	0xffffffff


	//   ....[28]....
        /*04ec*/ 	.word	0xffffffff


	//   ....[29]....
        /*04f0*/ 	.word	0xffffffff


	//   ....[30]....
        /*04f4*/ 	.word	0xffffffff


	//   ....[31]....
        /*04f8*/ 	.word	0xffffffff


	//   ....[32]....
        /*04fc*/ 	.word	0xffffffff


	//   ....[33]....
        /*0500*/ 	.word	0xffffffff


	//   ....[34]....
        /*0504*/ 	.word	0xffffffff


	//   ....[35]....
        /*0508*/ 	.word	0xffffffff


	//   ....[36]....
        /*050c*/ 	.word	0xffffffff


	//   ....[37]....
        /*0510*/ 	.word	0xffffffff


	//   ....[38]....
        /*0514*/ 	.word	0xffffffff


	//   ....[39]....
        /*0518*/ 	.word	0xffffffff


	//   ....[40]....
        /*051c*/ 	.word	0xffffffff


	//   ....[41]....
        /*0520*/ 	.word	0xffffffff


	//   ....[42]....
        /*0524*/ 	.word	0xffffffff


	//   ....[43]....
        /*0528*/ 	.word	0xffffffff


	//   ....[44]....
        /*052c*/ 	.word	0xffffffff


	//   ....[45]....
        /*0530*/ 	.word	0xffffffff


	//   ....[46]....
        /*0534*/ 	.word	0xffffffff


	//   ....[47]....
        /*0538*/ 	.word	0xffffffff


	//   ....[48]....
        /*053c*/ 	.word	0xffffffff


	//   ....[49]....
        /*0540*/ 	.word	0xffffffff


	//   ....[50]....
        /*0544*/ 	.word	0xffffffff


	//   ....[51]....
        /*0548*/ 	.word	0xffffffff


	//   ....[52]....
        /*054c*/ 	.word	0xffffffff


	//   ....[53]....
        /*0550*/ 	.word	0xffffffff


	//   ....[54]....
        /*0554*/ 	.word	0xffffffff


	//   ....[55]....
        /*0558*/ 	.word	0xffffffff


	//   ....[56]....
        /*055c*/ 	.word	0xffffffff


	//   ....[57]....
        /*0560*/ 	.word	0xffffffff


	//   ....[58]....
        /*0564*/ 	.word	0x0500000f


	//   ....[59]....
        /*0568*/ 	.word	0x0500000f


	//   ....[60]....
        /*056c*/ 	.word	0x0500000f


	//   ....[61]....
        /*0570*/ 	.word	0x0500000f


	//   ....[62]....
        /*0574*/ 	.word	0x0500000f


	//   ....[63]....
        /*0578*/ 	.word	0x0500000f


	//   ....[64]....
        /*057c*/ 	.word	0x0500000f


	//   ....[65]....
        /*0580*/ 	.word	0x0500000f


	//   ....[66]....
        /*0584*/ 	.word	0x0500000f


	//   ....[67]....
        /*0588*/ 	.word	0x0500000f


	//   ....[68]....
        /*058c*/ 	.word	0x0500000f


	//   ....[69]....
        /*0590*/ 	.word	0x0500000f


	//   ....[70]....
        /*0594*/ 	.word	0x0500000f


	//   ....[71]....
        /*0598*/ 	.word	0x0500000f


	//   ....[72]....
        /*059c*/ 	.word	0x0500000f


	//   ....[73]....
        /*05a0*/ 	.word	0x0500000f


	//   ....[74]....
        /*05a4*/ 	.word	0x0500000f


	//   ....[75]....
        /*05a8*/ 	.word	0x0500000f


	//   ....[76]....
        /*05ac*/ 	.word	0x0500000f


	//   ....[77]....
        /*05b0*/ 	.word	0x0500000f


	//   ....[78]....
        /*05b4*/ 	.word	0x0500000f


	//   ....[79]....
        /*05b8*/ 	.word	0x0500000f


	//   ....[80]....
        /*05bc*/ 	.word	0x0500000f


	//   ....[81]....
        /*05c0*/ 	.word	0x0500000f


	//   ....[82]....
        /*05c4*/ 	.word	0x0500000f


	//   ....[83]....
        /*05c8*/ 	.word	0x0500000f


	//   ....[84]....
        /*05cc*/ 	.word	0x0500000f


	//   ....[85]....
        /*05d0*/ 	.word	0x0500000f


	//   ....[86]....
        /*05d4*/ 	.word	0x0500000f


	//   ....[87]....
        /*05d8*/ 	.word	0x0500000f


	//   ....[88]....
        /*05dc*/ 	.word	0x0500000f


	//   ....[89]....
        /*05e0*/ 	.word	0x0500000f


	//   ....[90]....
        /*05e4*/ 	.word	0x0500000f


	//   ....[91]....
        /*05e8*/ 	.word	0x0500000f


	//   ....[92]....
        /*05ec*/ 	.word	0x0500000f


	//   ....[93]....
        /*05f0*/ 	.word	0x0500000f


	//----- nvinfo : EIATTR_COOP_GROUP_INSTR_OFFSETS
	.align		4
.L_591:
        /*05f4*/ 	.byte	0x04, 0x28
        /*05f6*/ 	.short	(.L_593 - .L_592)


	//   ....[0]....
.L_592:
        /*05f8*/ 	.word	0x00000060


	//   ....[1]....
        /*05fc*/ 	.word	0x000001d0


	//   ....[2]....
        /*0600*/ 	.word	0x00000220


	//   ....[3]....
        /*0604*/ 	.word	0x00000450


	//   ....[4]....
        /*0608*/ 	.word	0x000005b0


	//   ....[5]....
        /*060c*/ 	.word	0x000006d0


	//   ....[6]....
        /*0610*/ 	.word	0x00000830


	//   ....[7]....
        /*0614*/ 	.word	0x0000ad80


	//   ....[8]....
        /*0618*/ 	.word	0x00013f20


	//   ....[9]....
        /*061c*/ 	.word	0x00013f90


	//   ....[10]....
        /*0620*/ 	.word	0x000149a0


	//   ....[11]....
        /*0624*/ 	.word	0x000149f0


	//   ....[12]....
        /*0628*/ 	.word	0x00017720


	//   ....[13]....
        /*062c*/ 	.word	0x00017860


	//   ....[14]....
        /*0630*/ 	.word	0x00018130


	//   ....[15]....
        /*0634*/ 	.word	0x00018190


	//   ....[16]....
        /*0638*/ 	.word	0x0001a770


	//   ....[17]....
        /*063c*/ 	.word	0x0001a7d0


	//   ....[18]....
        /*0640*/ 	.word	0x0001af20


	//   ....[19]....
        /*0644*/ 	.word	0x0001af80


	//   ....[20]....
        /*0648*/ 	.word	0x0001c1f0


	//   ....[21]....
        /*064c*/ 	.word	0x0001c230


	//   ....[22]....
        /*0650*/ 	.word	0x0001c320


	//   ....[23]....
        /*0654*/ 	.word	0x0001c620


	//   ....[24]....
        /*0658*/ 	.word	0x0001e940


	//   ....[25]....
        /*065c*/ 	.word	0x0001eac0


	//   ....[26]....
        /*0660*/ 	.word	0x0001eaf0


	//   ....[27]....
        /*0664*/ 	.word	0x0001eb30


	//   ....[28]....
        /*0668*/ 	.word	0x0001eb90


	//   ....[29]....
        /*066c*/ 	.word	0x0001ebf0


	//   ....[30]....
        /*0670*/ 	.word	0x0001ec40


	//   ....[31]....
        /*0674*/ 	.word	0x0001edf0


	//   ....[32]....
        /*0678*/ 	.word	0x0001ee50


	//   ....[33]....
        /*067c*/ 	.word	0x0001ee90


	//   ....[34]....
        /*0680*/ 	.word	0x0001eed0


	//   ....[35]....
        /*0684*/ 	.word	0x0001ef00


	//   ....[36]....
        /*0688*/ 	.word	0x0001ef30


	//   ....[37]....
        /*068c*/ 	.word	0x0001efc0


	//   ....[38]....
        /*0690*/ 	.word	0x0001f020


	//   ....[39]....
        /*0694*/ 	.word	0x0001f0b0


	//   ....[40]....
        /*0698*/ 	.word	0x00023c20


	//   ....[41]....
        /*069c*/ 	.word	0x00023c30


	//   ....[42]....
        /*06a0*/ 	.word	0x00023d40


	//   ....[43]....
        /*06a4*/ 	.word	0x00023da0


	//   ....[44]....
        /*06a8*/ 	.word	0x00023de0


	//   ....[45]....
        /*06ac*/ 	.word	0x00023e20


	//   ....[46]....
        /*06b0*/ 	.word	0x00023e50


	//   ....[47]....
        /*06b4*/ 	.word	0x00023e80


	//   ....[48]....
        /*06b8*/ 	.word	0x00024010


	//   ....[49]....
        /*06bc*/ 	.word	0x00024070


	//   ....[50]....
        /*06c0*/ 	.word	0x000240b0


	//   ....[51]....
        /*06c4*/ 	.word	0x000240f0


	//   ....[52]....
        /*06c8*/ 	.word	0x00024120


	//   ....[53]....
        /*06cc*/ 	.word	0x00024150


	//   ....[54]....
        /*06d0*/ 	.word	0x00024210


	//   ....[55]....
        /*06d4*/ 	.word	0x00024230


	//   ....[56]....
        /*06d8*/ 	.word	0x000242a0


	//   ....[57]....
        /*06dc*/ 	.word	0x00024930


	//   ....[58]....
        /*06e0*/ 	.word	0x00024d90


	//   ....[59]....
        /*06e4*/ 	.word	0x00024e30


	//   ....[60]....
        /*06e8*/ 	.word	0x00024ed0


	//   ....[61]....
        /*06ec*/ 	.word	0x00024f70


	//   ....[62]....
        /*06f0*/ 	.word	0x00025010


	//   ....[63]....
        /*06f4*/ 	.word	0x000250b0


	//   ....[64]....
        /*06f8*/ 	.word	0x00025150


	//   ....[65]....
        /*06fc*/ 	.word	0x000251f0


	//   ....[66]....
        /*0700*/ 	.word	0x000252e0


	//   ....[67]....
        /*0704*/ 	.word	0x00025380


	//   ....[68]....
        /*0708*/ 	.word	0x00025420


	//   ....[69]....
        /*070c*/ 	.word	0x000254c0


	//   ....[70]....
        /*0710*/ 	.word	0x00025560


	//   ....[71]....
        /*0714*/ 	.word	0x00025600


	//   ....[72]....
        /*0718*/ 	.word	0x000256a0


	//   ....[73]....
        /*071c*/ 	.word	0x00025740


	//   ....[74]....
        /*0720*/ 	.word	0x00025a40


	//   ....[75]....
        /*0724*/ 	.word	0x00025d20


	//   ....[76]....
        /*0728*/ 	.word	0x00026140


	//   ....[77]....
        /*072c*/ 	.word	0x000261d0


	//   ....[78]....
        /*0730*/ 	.word	0x00026270


	//   ....[79]....
        /*0734*/ 	.word	0x00026320


	//   ....[80]....
        /*0738*/ 	.word	0x000263a0


	//   ....[81]....
        /*073c*/ 	.word	0x00026420


	//   ....[82]....
        /*0740*/ 	.word	0x000264a0


	//   ....[83]....
        /*0744*/ 	.word	0x00026520


	//   ....[84]....
        /*0748*/ 	.word	0x000265b0


	//   ....[85]....
        /*074c*/ 	.word	0x00026660


	//   ....[86]....
        /*0750*/ 	.word	0x000266e0


	//   ....[87]....
        /*0754*/ 	.word	0x00026760


	//   ....[88]....
        /*0758*/ 	.word	0x000267e0


	//   ....[89]....
        /*075c*/ 	.word	0x00026860


	//   ....[90]....
        /*0760*/ 	.word	0x000268d0


	//   ....[91]....
        /*0764*/ 	.word	0x00026970


	//   ....[92]....
        /*0768*/ 	.word	0x00026a00


	//   ....[93]....
        /*076c*/ 	.word	0x00026b30


	//----- nvinfo : EIATTR_REG_RECONFIG
	.align		4
.L_593:
        /*0770*/ 	.byte	0x01, 0x54
	.zero		2


	//----- nvinfo : EIATTR_SYSCALL_OFFSETS
	.align		4
        /*0774*/ 	.byte	0x04, 0x46
        /*0776*/ 	.short	(.L_595 - .L_594)


	//   ....[0]....
.L_594:
        /*0778*/ 	.word	0x000019a0


	//   ....[1]....
        /*077c*/ 	.word	0x00001af0


	//   ....[2]....
        /*0780*/ 	.word	0x0000af30


	//   ....[3]....
        /*0784*/ 	.word	0x0000b3a0


	//   ....[4]....
        /*0788*/ 	.word	0x00020e00


	//   ....[5]....
        /*078c*/ 	.word	0x00020f40


	//   ....[6]....
        /*0790*/ 	.word	0x00021040


	//----- nvinfo : EIATTR_MBARRIER_INSTR_OFFSETS
	.align		4
.L_595:
        /*0794*/ 	.byte	0x04, 0x39
        /*0796*/ 	.short	(.L_597 - .L_596)


	//   ....[0]....
.L_596:
        /*0798*/ 	.word	0x00000300
        /*079c*/ 	.word	0x000000ff
        /*07a0*/ 	.word	0x00034800
        /*07a4*/ 	.short	0x0100
        /*07a6*/ 	.byte	0x08
	.zero		1


	//   ....[1]....
        /*07a8*/ 	.word	0x00000310
        /*07ac*/ 	.word	0x000000ff
        /*07b0*/ 	.word	0x00034820
        /*07b4*/ 	.short	0x0100
        /*07b6*/ 	.byte	0x08
	.zero		1


	//   ....[2]....
        /*07b8*/ 	.word	0x00000400
        /*07bc*/ 	.word	0x000000ff
        /*07c0*/ 	.word	0x00034830
        /*07c4*/ 	.short	0x0100
        /*07c6*/ 	.byte	0x08
	.zero		1


	//   ....[3]....
        /*07c8*/ 	.word	0x00000410
        /*07cc*/ 	.word	0x000000ff
        /*07d0*/ 	.word	0x00034840
        /*07d4*/ 	.short	0x0100
        /*07d6*/ 	.byte	0x08
	.zero		1


	//   ....[4]....
        /*07d8*/ 	.word	0x00000420
        /*07dc*/ 	.word	0x000000ff
        /*07e0*/ 	.word	0x00034838
        /*07e4*/ 	.short	0x0100
        /*07e6*/ 	.byte	0x08
	.zero		1


	//   ....[5]....
        /*07e8*/ 	.word	0x00000430
        /*07ec*/ 	.word	0x000000ff
        /*07f0*/ 	.word	0x00034848
        /*07f4*/ 	.short	0x0100
        /*07f6*/ 	.byte	0x08
	.zero		1


	//   ....[6]....
        /*07f8*/ 	.word	0x00000560
        /*07fc*/ 	.word	0x000000ff
        /*0800*/ 	.word	0x00034850
        /*0804*/ 	.short	0x0100
        /*0806*/ 	.byte	0x08
	.zero		1


	//   ....[7]....
        /*0808*/ 	.word	0x00000570
        /*080c*/ 	.word	0x000000ff
        /*0810*/ 	.word	0x00034860
        /*0814*/ 	.short	0x0100
        /*0816*/ 	.byte	0x08
	.zero		1


	//   ....[8]....
        /*0818*/ 	.word	0x00000580
        /*081c*/ 	.word	0x000000ff
        /*0820*/ 	.word	0x00034858
        /*0824*/ 	.short	0x0100
        /*0826*/ 	.byte	0x08
	.zero		1


	//   ....[9]....
        /*0828*/ 	.word	0x00000590
        /*082c*/ 	.word	0x000000ff
        /*0830*/ 	.word	0x00034868
        /*0834*/ 	.short	0x0100
        /*0836*/ 	.byte	0x08
	.zero		1


	//   ....[10]....
        /*0838*/ 	.word	0x00000680
        /*083c*/ 	.word	0x000000ff
        /*0840*/ 	.word	0x00034870
        /*0844*/ 	.short	0x0100
        /*0846*/ 	.byte	0x06
	.zero		1


	//   ....[11]....
        /*0848*/ 	.word	0x00000690
        /*084c*/ 	.word	0x000000ff
        /*0850*/ 	.word	0x00034880
        /*0854*/ 	.short	0x0100
        /*0856*/ 	.byte	0x06
	.zero		1


	//   ....[12]....
        /*0858*/ 	.word	0x000006a0
        /*085c*/ 	.word	0x000000ff
        /*0860*/ 	.word	0x00034878
        /*0864*/ 	.short	0x0100
        /*0866*/ 	.byte	0x06
	.zero		1


	//   ....[13]....
        /*0868*/ 	.word	0x000006b0
        /*086c*/ 	.word	0x000000ff
        /*0870*/ 	.word	0x00034888
        /*0874*/ 	.short	0x0100
        /*0876*/ 	.byte	0x06
	.zero		1


	//   ....[14]....
        /*0878*/ 	.word	0x000007e0
        /*087c*/ 	.word	0x000000ff
        /*0880*/ 	.word	0x00034890
        /*0884*/ 	.short	0x0100
        /*0886*/ 	.byte	0x08
	.zero		1


	//   ....[15]....
        /*0888*/ 	.word	0x000007f0
        /*088c*/ 	.word	0x000000ff
        /*0890*/ 	.word	0x000348a0
        /*0894*/ 	.short	0x0100
        /*0896*/ 	.byte	0x08
	.zero		1


	//   ....[16]....
        /*0898*/ 	.word	0x00000800
        /*089c*/ 	.word	0x000000ff
        /*08a0*/ 	.word	0x00034898
        /*08a4*/ 	.short	0x0100
        /*08a6*/ 	.byte	0x08
	.zero		1


	//   ....[17]....
        /*08a8*/ 	.word	0x00000810
        /*08ac*/ 	.word	0x000000ff
        /*08b0*/ 	.word	0x000348a8
        /*08b4*/ 	.short	0x0100
        /*08b6*/ 	.byte	0x08
	.zero		1


	//   ....[18]....
        /*08b8*/ 	.word	0x00000940
        /*08bc*/ 	.word	0x000000ff
        /*08c0*/ 	.word	0x000348b0
        /*08c4*/ 	.short	0x0100
        /*08c6*/ 	.byte	0x08
	.zero		1


	//   ....[19]....
        /*08c8*/ 	.word	0x00000950
        /*08cc*/ 	.word	0x000000ff
        /*08d0*/ 	.word	0x000348c0
        /*08d4*/ 	.short	0x0100
        /*08d6*/ 	.byte	0x08
	.zero		1


	//   ....[20]....
        /*08d8*/ 	.word	0x00000960
        /*08dc*/ 	.word	0x000000ff
        /*08e0*/ 	.word	0x000348b8
        /*08e4*/ 	.short	0x0100
        /*08e6*/ 	.byte	0x08
	.zero		1


	//   ....[21]....
        /*08e8*/ 	.word	0x00000970
        /*08ec*/ 	.word	0x000000ff
        /*08f0*/ 	.word	0x000348c8
        /*08f4*/ 	.short	0x0100
        /*08f6*/ 	.byte	0x08
	.zero		1


	//   ....[22]....
        /*08f8*/ 	.word	0x000037e0
        /*08fc*/ 	.word	0x00000003
        /*0900*/ 	.word	0x00034890
        /*0904*/ 	.short	0x010a
        /*0906*/ 	.byte	0x3f
	.zero		1


	//   ....[23]....
        /*0908*/ 	.word	0x00006ee0
        /*090c*/ 	.word	0x00000003
        /*0910*/ 	.word	0x00034890
        /*0914*/ 	.short	0x010a
        /*0916*/ 	.byte	0x3f
	.zero		1


	//   ....[24]....
        /*0918*/ 	.word	0x0000a150
        /*091c*/ 	.word	0x00000003
        /*0920*/ 	.word	0x00034890
        /*0924*/ 	.short	0x010a
        /*0926*/ 	.byte	0x3f
	.zero		1


	//   ....[25]....
        /*0928*/ 	.word	0x0000a520
        /*092c*/ 	.word	0x00000024
        /*0930*/ 	.word	0x00000000
        /*0934*/ 	.short	0x0101
        /*0936*/ 	.byte	0x3f
	.zero		1


	//   ....[26]....
        /*0938*/ 	.word	0x0000a560
        /*093c*/ 	.word	0x00000003
        /*0940*/ 	.word	0x000348b0
        /*0944*/ 	.short	0x010a
        /*0946*/ 	.byte	0x3f
	.zero		1


	//   ....[27]....
        /*0948*/ 	.word	0x0000aa10
        /*094c*/ 	.word	0x00000003
        /*0950*/ 	.word	0x00000000
        /*0954*/ 	.short	0x0101
        /*0956*/ 	.byte	0x3f
	.zero		1


	//   ....[28]....
        /*0958*/ 	.word	0x0000afb0
        /*095c*/ 	.word	0x00000012
        /*0960*/ 	.word	0x00034800
        /*0964*/ 	.short	0x010a
        /*0966*/ 	.byte	0x3f
	.zero		1


	//   ....[29]....
        /*0968*/ 	.word	0x0000b000
        /*096c*/ 	.word	0x00000012
        /*0970*/ 	.word	0x00034800
        /*0974*/ 	.short	0x010a
        /*0976*/ 	.byte	0x3f
	.zero		1


	//   ....[30]....
        /*0978*/ 	.word	0x0000c3f0
        /*097c*/ 	.word	0x00000012
        /*0980*/ 	.word	0x00034800
        /*0984*/ 	.short	0x010a
        /*0986*/ 	.byte	0x3f
	.zero		1


	//   ....[31]....
        /*0988*/ 	.word	0x0000f950
        /*098c*/ 	.word	0x00000012
        /*0990*/ 	.word	0x00034800
        /*0994*/ 	.short	0x010a
        /*0996*/ 	.byte	0x3f
	.zero		1


	//   ....[32]....
        /*0998*/ 	.word	0x00012530
        /*099c*/ 	.word	0x00000000
        /*09a0*/ 	.word	0x00034830
        /*09a4*/ 	.short	0x010a
        /*09a6*/ 	.byte	0x3f
	.zero		1


	//   ....[33]....
        /*09a8*/ 	.word	0x000125b0
        /*09ac*/ 	.word	0x00000000
        /*09b0*/ 	.word	0x00034830
        /*09b4*/ 	.short	0x010a
        /*09b6*/ 	.byte	0x3f
	.zero		1


	//   ....[34]....
        /*09b8*/ 	.word	0x00013960
        /*09bc*/ 	.word	0x00000000
        /*09c0*/ 	.word	0x00000000
        /*09c4*/ 	.short	0x0101
        /*09c6*/ 	.byte	0x3f
	.zero		1


	//   ....[35]....
        /*09c8*/ 	.word	0x00015a40
        /*09cc*/ 	.word	0x0000000e
        /*09d0*/ 	.word	0x00034830
        /*09d4*/ 	.short	0x010a
        /*09d6*/ 	.byte	0x3f
	.zero		1


	//   ....[36]....
        /*09d8*/ 	.word	0x00015ab0
        /*09dc*/ 	.word	0x0000000e
        /*09e0*/ 	.word	0x00034830
        /*09e4*/ 	.short	0x010a
        /*09e6*/ 	.byte	0x3f
	.zero		1


	//   ....[37]....
        /*09e8*/ 	.word	0x00016630
        /*09ec*/ 	.word	0x0000000f
        /*09f0*/ 	.word	0x00034850
        /*09f4*/ 	.short	0x010a
        /*09f6*/ 	.byte	0x3f
	.zero		1


	//   ....[38]....
        /*09f8*/ 	.word	0x00016680
        /*09fc*/ 	.word	0x0000000f
        /*0a00*/ 	.word	0x00034850
        /*0a04*/ 	.short	0x010a
        /*0a06*/ 	.byte	0x3f
	.zero		1


	//   ....[39]....
        /*0a08*/ 	.word	0x00018d50
        /*0a0c*/ 	.word	0x0000000e
        /*0a10*/ 	.word	0x00000000
        /*0a14*/ 	.short	0x0101
        /*0a16*/ 	.byte	0x3f
	.zero		1


	//   ....[40]....
        /*0a18*/ 	.word	0x00018db0
        /*0a1c*/ 	.word	0x0000000f
        /*0a20*/ 	.word	0x00000000
        /*0a24*/ 	.short	0x0101
        /*0a26*/ 	.byte	0x3f
	.zero		1


	//   ....[41]....
        /*0a28*/ 	.word	0x00019060
        /*0a2c*/ 	.word	0x00000008
        /*0a30*/ 	.word	0x00034830
        /*0a34*/ 	.short	0x010a
        /*0a36*/ 	.byte	0x3f
	.zero		1


	//   ....[42]....
        /*0a38*/ 	.word	0x000190d0
        /*0a3c*/ 	.word	0x00000008
        /*0a40*/ 	.word	0x00034830
        /*0a44*/ 	.short	0x010a
        /*0a46*/ 	.byte	0x3f
	.zero		1


	//   ....[43]....
        /*0a48*/ 	.word	0x00019c50
        /*0a4c*/ 	.word	0x0000000e
        /*0a50*/ 	.word	0x00034850
        /*0a54*/ 	.short	0x010a
        /*0a56*/ 	.byte	0x3f
	.zero		1


	//   ....[44]....
        /*0a58*/ 	.word	0x00019ca0
        /*0a5c*/ 	.word	0x0000000e
        /*0a60*/ 	.word	0x00034850
        /*0a64*/ 	.short	0x010a
        /*0a66*/ 	.byte	0x3f
	.zero		1


	//   ....[45]....
        /*0a68*/ 	.word	0x0001b5d0
        /*0a6c*/ 	.word	0x00000007
        /*0a70*/ 	.word	0x00000000
        /*0a74*/ 	.short	0x0101
        /*0a76*/ 	.byte	0x3f
	.zero		1


	//   ....[46]....
        /*0a78*/ 	.word	0x0001b7b0
        /*0a7c*/ 	.word	0x0000000d
        /*0a80*/ 	.word	0x00000000
        /*0a84*/ 	.short	0x0101
        /*0a86*/ 	.byte	0x3f
	.zero		1


	//   ....[47]....
        /*0a88*/ 	.word	0x0001c0e0
        /*0a8c*/ 	.word	0x0000000b
        /*0a90*/ 	.word	0x00034850
        /*0a94*/ 	.short	0x010a
        /*0a96*/ 	.byte	0x3f
	.zero		1


	//   ....[48]....
        /*0a98*/ 	.word	0x0001c180
        /*0a9c*/ 	.word	0x0000000b
        /*0aa0*/ 	.word	0x00034850
        /*0aa4*/ 	.short	0x010a
        /*0aa6*/ 	.byte	0x3f
	.zero		1


	//   ....[49]....
        /*0aa8*/ 	.word	0x0001c710
        /*0aac*/ 	.word	0x0000000a
        /*0ab0*/ 	.word	0x00000000
        /*0ab4*/ 	.short	0x0101
        /*0ab6*/ 	.byte	0x3f
	.zero		1


	//   ....[50]....
        /*0ab8*/ 	.word	0x0001d970
        /*0abc*/ 	.word	0x00000000
        /*0ac0*/ 	.word	0x00000000
        /*0ac4*/ 	.short	0x0101
        /*0ac6*/ 	.byte	0x3f
	.zero		1


	//   ....[51]....
        /*0ac8*/ 	.word	0x0001fef0
        /*0acc*/ 	.word	0x00000004
        /*0ad0*/ 	.word	0x00034820
        /*0ad4*/ 	.short	0x010a
        /*0ad6*/ 	.byte	0x3f
	.zero		1


	//   ....[52]....
        /*0ad8*/ 	.word	0x0001ff80
        /*0adc*/ 	.word	0x00000006
        /*0ae0*/ 	.word	0x000348a0
        /*0ae4*/ 	.short	0x010a
        /*0ae6*/ 	.byte	0x3f
	.zero		1


	//   ....[53]....
        /*0ae8*/ 	.word	0x00020210
        /*0aec*/ 	.word	0x00000006
        /*0af0*/ 	.word	0x000348c0
        /*0af4*/ 	.short	0x010a
        /*0af6*/ 	.byte	0x3f
	.zero		1


	//   ....[54]....
        /*0af8*/ 	.word	0x000205d0
        /*0afc*/ 	.word	0x00000007
        /*0b00*/ 	.word	0x000348a0
        /*0b04*/ 	.short	0x010a
        /*0b06*/ 	.byte	0x3f
	.zero		1


	//   ....[55]....
        /*0b08*/ 	.word	0x00020840
        /*0b0c*/ 	.word	0x00000007
        /*0b10*/ 	.word	0x000348c0
        /*0b14*/ 	.short	0x010a
        /*0b16*/ 	.byte	0x3f
	.zero		1


	//   ....[56]....
        /*0b18*/ 	.word	0x00021750
        /*0b1c*/ 	.word	0x00000007
        /*0b20*/ 	.word	0x00034840
        /*0b24*/ 	.short	0x010a
        /*0b26*/ 	.byte	0x3f
	.zero		1


	//   ....[57]....
        /*0b28*/ 	.word	0x00021d00
        /*0b2c*/ 	.word	0x0000000a
        /*0b30*/ 	.word	0x00034820
        /*0b34*/ 	.short	0x010a
        /*0b36*/ 	.byte	0x3f
	.zero		1


	//   ....[58]....
        /*0b38*/ 	.word	0x00022020
        /*0b3c*/ 	.word	0x00000008
        /*0b40*/ 	.word	0x00034840
        /*0b44*/ 	.short	0x010a
        /*0b46*/ 	.byte	0x3f
	.zero		1


	//   ....[59]....
        /*0b48*/ 	.word	0x00022320
        /*0b4c*/ 	.word	0x00000008
        /*0b50*/ 	.word	0x00034860
        /*0b54*/ 	.short	0x010a
        /*0b56*/ 	.byte	0x3f
	.zero		1


	//   ....[60]....
        /*0b58*/ 	.word	0x000228d0
        /*0b5c*/ 	.word	0x00000002
        /*0b60*/ 	.word	0x00034840
        /*0b64*/ 	.short	0x010a
        /*0b66*/ 	.byte	0x3f
	.zero		1


	//   ....[61]....
        /*0b68*/ 	.word	0x00022bd0
        /*0b6c*/ 	.word	0x00000002
        /*0b70*/ 	.word	0x00034860
        /*0b74*/ 	.short	0x010a
        /*0b76*/ 	.byte	0x3f
	.zero		1


	//   ....[62]....
        /*0b78*/ 	.word	0x000230f0
        /*0b7c*/ 	.word	0x00000002
        /*0b80*/ 	.word	0x00034840
        /*0b84*/ 	.short	0x010a
        /*0b86*/ 	.byte	0x3f
	.zero		1


	//   ....[63]....
        /*0b88*/ 	.word	0x000233e0
        /*0b8c*/ 	.word	0x00000002
        /*0b90*/ 	.word	0x00034860
        /*0b94*/ 	.short	0x010a
        /*0b96*/ 	.byte	0x3f
	.zero		1


	//   ....[64]....
        /*0b98*/ 	.word	0x000238a0
        /*0b9c*/ 	.word	0x00000003
        /*0ba0*/ 	.word	0x00034860
        /*0ba4*/ 	.short	0x010a
        /*0ba6*/ 	.byte	0x3f
	.zero		1


	//   ....[65]....
        /*0ba8*/ 	.word	0x000248b0
        /*0bac*/ 	.word	0x00000000
        /*0bb0*/ 	.word	0x00034820
        /*0bb4*/ 	.short	0x010a
        /*0bb6*/ 	.byte	0x3f
	.zero		1


	//   ....[66]....
        /*0bb8*/ 	.word	0x00024a80
        /*0bbc*/ 	.word	0x00000006
        /*0bc0*/ 	.word	0x00000000
        /*0bc4*/ 	.short	0x010a
        /*0bc6*/ 	.byte	0x3f
	.zero		1


	//   ....[67]....
        /*0bc8*/ 	.word	0x00024af0
        /*0bcc*/ 	.word	0x00000007
        /*0bd0*/ 	.word	0x00000000
        /*0bd4*/ 	.short	0x010a
        /*0bd6*/ 	.byte	0x3f
	.zero		1


	//   ....[68]....
        /*0bd8*/ 	.word	0x00024b60
        /*0bdc*/ 	.word	0x00000004
        /*0be0*/ 	.word	0x00000000
        /*0be4*/ 	.short	0x010a
        /*0be6*/ 	.byte	0x3f
	.zero		1


	//   ....[69]....
        /*0be8*/ 	.word	0x00024b90
        /*0bec*/ 	.word	0x00000003
        /*0bf0*/ 	.word	0x00000000
        /*0bf4*/ 	.short	0x010a
        /*0bf6*/ 	.byte	0x3f
	.zero		1


	//   ....[70]....
        /*0bf8*/ 	.word	0x00024bf0
        /*0bfc*/ 	.word	0x00000003
        /*0c00*/ 	.word	0x00034890
        /*0c04*/ 	.short	0x010a
        /*0c06*/ 	.byte	0x3f
	.zero		1


	//   ....[71]....
        /*0c08*/ 	.word	0x00024c40
        /*0c0c*/ 	.word	0x00000003
        /*0c10*/ 	.word	0x00034890
        /*0c14*/ 	.short	0x010a
        /*0c16*/ 	.byte	0x3f
	.zero		1


	//   ....[72]....
        /*0c18*/ 	.word	0x00024c90
        /*0c1c*/ 	.word	0x00000003
        /*0c20*/ 	.word	0x00034890
        /*0c24*/ 	.short	0x010a
        /*0c26*/ 	.byte	0x3f
	.zero		1


	//   ....[73]....
        /*0c28*/ 	.word	0x00024ce0
        /*0c2c*/ 	.word	0x00000003
        /*0c30*/ 	.word	0x000348b0
        /*0c34*/ 	.short	0x010a
        /*0c36*/ 	.byte	0x3f
	.zero		1


	//   ....[74]....
        /*0c38*/ 	.word	0x00025230
        /*0c3c*/ 	.word	0x00000012
        /*0c40*/ 	.word	0x00034800
        /*0c44*/ 	.short	0x010a
        /*0c46*/ 	.byte	0x3f
	.zero		1


	//   ....[75]....
        /*0c48*/ 	.word	0x00025780
        /*0c4c*/ 	.word	0x00000012
        /*0c50*/ 	.word	0x00034800
        /*0c54*/ 	.short	0x010a
        /*0c56*/ 	.byte	0x3f
	.zero		1


	//   ....[76]....
        /*0c58*/ 	.word	0x000257d0
        /*0c5c*/ 	.word	0x00000000
        /*0c60*/ 	.word	0x00034830
        /*0c64*/ 	.short	0x010a
        /*0c66*/ 	.byte	0x3f
	.zero		1


	//   ....[77]....
        /*0c68*/ 	.word	0x00025820
        /*0c6c*/ 	.word	0x0000000e
        /*0c70*/ 	.word	0x00034830
        /*0c74*/ 	.short	0x010a
        /*0c76*/ 	.byte	0x3f
	.zero		1


	//   ....[78]....
        /*0c78*/ 	.word	0x00025870
        /*0c7c*/ 	.word	0x0000000f
        /*0c80*/ 	.word	0x00034850
        /*0c84*/ 	.short	0x010a
        /*0c86*/ 	.byte	0x3f
	.zero		1


	//   ....[79]....
        /*0c88*/ 	.word	0x000258c0
        /*0c8c*/ 	.word	0x00000008
        /*0c90*/ 	.word	0x00034830
        /*0c94*/ 	.short	0x010a
        /*0c96*/ 	.byte	0x3f
	.zero		1


	//   ....[80]....
        /*0c98*/ 	.word	0x00025910
        /*0c9c*/ 	.word	0x0000000e
        /*0ca0*/ 	.word	0x00034850
        /*0ca4*/ 	.short	0x010a
        /*0ca6*/ 	.byte	0x3f
	.zero		1


	//   ....[81]....
        /*0ca8*/ 	.word	0x00025960
        /*0cac*/ 	.word	0x0000000b
        /*0cb0*/ 	.word	0x00034850
        /*0cb4*/ 	.short	0x010a
        /*0cb6*/ 	.byte	0x3f
	.zero		1


	//   ....[82]....
        /*0cb8*/ 	.word	0x00025b00
        /*0cbc*/ 	.word	0x00000004
        /*0cc0*/ 	.word	0x00034820
        /*0cc4*/ 	.short	0x010a
        /*0cc6*/ 	.byte	0x3f
	.zero		1


	//   ....[83]....
        /*0cc8*/ 	.word	0x00025b50
        /*0ccc*/ 	.word	0x00000006
        /*0cd0*/ 	.word	0x000348a0
        /*0cd4*/ 	.short	0x010a
        /*0cd6*/ 	.byte	0x3f
	.zero		1


	//   ....[84]....
        /*0cd8*/ 	.word	0x00025ba0
        /*0cdc*/ 	.word	0x00000006
        /*0ce0*/ 	.word	0x000348c0
        /*0ce4*/ 	.short	0x010a
        /*0ce6*/ 	.byte	0x3f
	.zero		1


	//   ....[85]....
        /*0ce8*/ 	.word	0x00025bf0
        /*0cec*/ 	.word	0x00000007
        /*0cf0*/ 	.word	0x000348a0
        /*0cf4*/ 	.short	0x010a
        /*0cf6*/ 	.byte	0x3f
	.zero		1


	//   ....[86]....
        /*0cf8*/ 	.word	0x00025c40
        /*0cfc*/ 	.word	0x00000007
        /*0d00*/ 	.word	0x000348c0
        /*0d04*/ 	.short	0x010a
        /*0d06*/ 	.byte	0x3f
	.zero		1


	//   ....[87]....
        /*0d08*/ 	.word	0x00025de0
        /*0d0c*/ 	.word	0x00000007
        /*0d10*/ 	.word	0x00034840
        /*0d14*/ 	.short	0x010a
        /*0d16*/ 	.byte	0x3f
	.zero		1


	//   ....[88]....
        /*0d18*/ 	.word	0x00025e60
        /*0d1c*/ 	.word	0x00000003
        /*0d20*/ 	.word	0x00034820
        /*0d24*/ 	.short	0x010a
        /*0d26*/ 	.byte	0x3f
	.zero		1


	//   ....[89]....
        /*0d28*/ 	.word	0x00025eb0
        /*0d2c*/ 	.word	0x00000008
        /*0d30*/ 	.word	0x00034840
        /*0d34*/ 	.short	0x010a
        /*0d36*/ 	.byte	0x3f
	.zero		1


	//   ....[90]....
        /*0d38*/ 	.word	0x00025f00
        /*0d3c*/ 	.word	0x00000008
        /*0d40*/ 	.word	0x00034860
        /*0d44*/ 	.short	0x010a
        /*0d46*/ 	.byte	0x3f
	.zero		1


	//   ....[91]....
        /*0d48*/ 	.word	0x00025f50
        /*0d4c*/ 	.word	0x00000002
        /*0d50*/ 	.word	0x00034840
        /*0d54*/ 	.short	0x010a
        /*0d56*/ 	.byte	0x3f
	.zero		1


	//   ....[92]....
        /*0d58*/ 	.word	0x00025fa0
        /*0d5c*/ 	.word	0x00000002
        /*0d60*/ 	.word	0x00034860
        /*0d64*/ 	.short	0x010a
        /*0d66*/ 	.byte	0x3f
	.zero		1


	//   ....[93]....
        /*0d68*/ 	.word	0x00025ff0
        /*0d6c*/ 	.word	0x00000002
        /*0d70*/ 	.word	0x00034840
        /*0d74*/ 	.short	0x010a
        /*0d76*/ 	.byte	0x3f
	.zero		1


	//   ....[94]....
        /*0d78*/ 	.word	0x00026040
        /*0d7c*/ 	.word	0x00000002
        /*0d80*/ 	.word	0x00034860
        /*0d84*/ 	.short	0x010a
        /*0d86*/ 	.byte	0x3f
	.zero		1


	//   ....[95]....
        /*0d88*/ 	.word	0x00026090
        /*0d8c*/ 	.word	0x00000003
        /*0d90*/ 	.word	0x00034860
        /*0d94*/ 	.short	0x010a
        /*0d96*/ 	.byte	0x3f
	.zero		1


	//   ....[96]....
        /*0d98*/ 	.word	0x00026a50
        /*0d9c*/ 	.word	0x00000000
        /*0da0*/ 	.word	0x00034820
        /*0da4*/ 	.short	0x010a
        /*0da6*/ 	.byte	0x3f
	.zero		1


	//   ....[97]....
        /*0da8*/ 	.word	0x00026bf0
        /*0dac*/ 	.word	0x00000006
        /*0db0*/ 	.word	0x00000000
        /*0db4*/ 	.short	0x010a
        /*0db6*/ 	.byte	0x3f
	.zero		1


	//   ....[98]....
        /*0db8*/ 	.word	0x00026c40
        /*0dbc*/ 	.word	0x00000007
        /*0dc0*/ 	.word	0x00000000
        /*0dc4*/ 	.short	0x010a
        /*0dc6*/ 	.byte	0x3f
	.zero		1


	//   ....[99]....
        /*0dc8*/ 	.word	0x00026c90
        /*0dcc*/ 	.word	0x00000004
        /*0dd0*/ 	.word	0x00000000
        /*0dd4*/ 	.short	0x010a
        /*0dd6*/ 	.byte	0x3f
	.zero		1


	//----- nvinfo : EIATTR_NUM_MBARRIERS
	.align		4
.L_597:
        /*0dd8*/ 	.byte	0x03, 0x38
        /*0dda*/ 	.short	0x0016


	//----- nvinfo : EIATTR_EXIT_INSTR_OFFSETS
	.align		4
        /*0ddc*/ 	.byte	0x04, 0x1c
        /*0dde*/ 	.short	(.L_599 - .L_598)


	//   ....[0]....
.L_598:
        /*0de0*/ 	.word	0x00024be0


	//----- nvinfo : EIATTR_MAX_THREADS
	.align		4
.L_599:
        /*0de4*/ 	.byte	0x04, 0x05
        /*0de6*/ 	.short	(.L_601 - .L_600)
.L_600:
        /*0de8*/ 	.word	0x00000180
        /*0dec*/ 	.word	0x00000001
        /*0df0*/ 	.word	0x00000001


	//----- nvinfo : EIATTR_CRS_STACK_SIZE
	.align		4
.L_601:
        /*0df4*/ 	.byte	0x04, 0x1e
        /*0df6*/ 	.short	(.L_603 - .L_602)
.L_602:
        /*0df8*/ 	.word	0x00000000


	//----- nvinfo : EIATTR_CBANK_PARAM_SIZE
	.align		4
.L_603:
        /*0dfc*/ 	.byte	0x03, 0x19
        /*0dfe*/ 	.short	0x0a70


	//----- nvinfo : EIATTR_PARAM_CBANK
	.align		4
        /*0e00*/ 	.byte	0x04, 0x0a
        /*0e02*/ 	.short	(.L_605 - .L_604)
	.align		4
.L_604:
        /*0e04*/ 	.word	index@(.nv.constant0._ZN7cutlass13device_kernelIN5flash11enable_sm90INS1_16FlashAttnFwdSm90INS1_25CollectiveMainloopFwdSm90ILi2EN4cute5tupleIJNS5_1CILi1EEES8_S8_EEENS6_IJNS7_ILi128EEESA_NS7_ILi192EEEEEELi128ENS_10bfloat16_tEfNS_4arch4Sm90ELb1ELb0ELb1ELb1ELb0ELb1ELb0ELb1ELb1ELb0ELb0ELb0EEENS1_21CollectiveEpilogueFwdINS6_IJSA_SA_SA_EEES9_SD_SF_Li256ELb1ELb0ELb0ELb0EEENS1_36VarlenDynamicPersistentTileSchedulerILi128ELi128ELi256ELi32ELb0ELb0ELb1ELb1ELb1ELb1EEEEEEEEEvNT_6ParamsE)
        /*0e08*/ 	.short	0x0210
        /*0e0a*/ 	.short	0x0a70


	//----- nvinfo : EIATTR_SW_WAR
	.align		4
.L_605:
        /*0e0c*/ 	.byte	0x04, 0x36
        /*0e0e*/ 	.short	(.L_607 - .L_606)
.L_606:
        /*0e10*/ 	.word	0x00000008
.L_607:


//--------------------- .nv.info._ZN7cutlass13device_kernelIN5flash11enable_sm90INS1_16FlashAttnFwdSm90INS1_25CollectiveMainloopFwdSm90ILi2EN4cute5tupleIJNS5_1CILi1EEES8_S8_EEENS6_IJNS7_ILi64EEESA_SA_EEELi512ENS_10bfloat16_tEfNS_4arch4Sm90ELb0ELb0ELb1ELb0ELb0ELb0ELb0ELb0ELb0ELb0ELb0ELb0EEENS1_21CollectiveEpilogueFwdINS6_IJSA_NS7_ILi512EEESA_EEES9_SC_SE_Li256ELb0ELb0ELb0ELb0EEENS1_29StaticPersistentTileSchedulerILb0EEEEEEEEEvNT_6ParamsE --------------------------
	.section	.nv.info._ZN7cutlass13device_kernelIN5flash11enable_sm90INS1_16FlashAttnFwdSm90INS1_25CollectiveMainloopFwdSm90ILi2EN4cute5tupleIJNS5_1CILi1EEES8_S8_EEENS6_IJNS7_ILi64EEESA_SA_EEELi512ENS_10bfloat16_tEfNS_4arch4Sm90ELb0ELb0ELb1ELb0ELb0ELb0ELb0ELb0ELb0ELb0ELb0ELb0EEENS1_21CollectiveEpilogueFwdINS6_IJSA_NS7_ILi512EEESA_EEES9_SC_SE_Li256ELb0ELb0ELb0ELb0EEENS1_29StaticPersistentTileSchedulerILb0EEEEEEEEEvNT_6ParamsE,"",@"SHT_CUDA_INFO"
	.sectionflags	@""
	.align	4


	//----- nvinfo : EIATTR_CUDA_API_VERSION
	.align		4
        /*0000*/ 	.byte	0x04, 0x37
        /*0002*/ 	.short	(.L_609 - .L_608)
.L_608:
        /*0004*/ 	.word	0x00000082


	//----- nvinfo : EIATTR_KPARAM_INFO
	.align		4
.L_609:
        /*0008*/ 	.byte	0x04, 0x17
        /*000a*/ 	.short	(.L_611 - .L_610)
.L_610:
        /*000c*/ 	.word	0x00000000
        /*0010*/ 	.short	0x0000
        /*0012*/ 	.short	0x0070
        /*0014*/ 	.byte	0x00, 0xf0, 0x01, 0x2e


	//----- nvinfo : EIATTR_SPARSE_MMA_MASK
	.align		4
.L_611:
        /*0018*/ 	.byte	0x03, 0x50
        /*001a*/ 	.short	0x0000


	//----- nvinfo : EIATTR_MAXREG_COUNT
	.align		4
        /*001c*/ 	.byte	0x03, 0x1b
        /*001e*/ 	.short	0x00a8


	//----- nvinfo : EIATTR_NUM_BARRIERS
	.align		4
        /*0020*/ 	.byte	0x02, 0x4c
        /*0022*/ 	.byte	0x10
	.zero		1


	//----- nvinfo : EIATTR_EXTERNS
	.align		4
        /*0024*/ 	.byte	0x04, 0x0f
        /*0026*/ 	.short	(.L_613 - .L_612)


	//   ....[0]....
	.align		4
.L_612:
        /*0028*/ 	.word	index@(__assertfail)


	//----- nvinfo : EIATTR_ANNOTATIONS
	.align		4
.L_613:
        /*002c*/ 	.byte	0x04, 0x55
        /*002e*/ 	.short	(.L_615 - .L_614)


	//   ....[0]....
.L_614:
        /* <DEDUP_REMOVED lines=13> */


	//----- nvinfo : EIATTR_MERCURY_ISA_VERSION
	.align		4
.L_615:
        /*00e8*/ 	.byte	0x03, 0x5f
        /*00ea*/ 	.short	0x0101


	//----- nvinfo : EIATTR_INT_WARP_WIDE_INSTR_OFFSETS
	.align		4
        /*00ec*/ 	.byte	0x04, 0x31
        /*00ee*/ 	.short	(.L_617 - .L_616)


	//   ....[0]....
.L_616:
        /*00f0*/ 	.word	0x00000190


	//   ....[1]....
        /*00f4*/ 	.word	0x000001c0


	//   ....[2]....
        /*00f8*/ 	.word	0x000001d0


	//   ....[3]....
        /*00fc*/ 	.word	0x000085a0


	//   ....[4]....
        /*0100*/ 	.word	0x00008600


	//----- nvinfo : EIATTR_COOP_GROUP_MASK_REGIDS
	.align		4
.L_617:
        /*0104*/ 	.byte	0x04, 0x29
        /*0106*/ 	.short	(.L_619 - .L_618)


	//   ....[0]....
.L_618:
        /*0108*/ 	.word	0xffffffff


	//   ....[1]....
        /*010c*/ 	.word	0xffffffff


	//   ....[2]....
        /*0110*/ 	.word	0xffffffff


	//   ....[3]....
        /*0114*/ 	.word	0xffffffff


	//   ....[4]....
        /*0118*/ 	.word	0xffffffff


	//   ....[5]....
        /*011c*/ 	.word	0xffffffff


	//   ....[6]....
        /*0120*/ 	.word	0xffffffff


	//   ....[7]....
        /*0124*/ 	.word	0xffffffff


	//   ....[8]....
        /*0128*/ 	.word	0xffffffff


	//   ....[9]....
        /*012c*/ 	.word	0xffffffff


	//   ....[10]....
        /*0130*/ 	.word	0xffffffff


	//   ....[11]....
        /*0134*/ 	.word	0xffffffff


	//   ....[12]....
        /*0138*/ 	.word	0xffffffff


	//   ....[13]....
        /*013c*/ 	.word	0xffffffff


	//   ....[14]....
        /*0140*/ 	.word	0xffffffff


	//   ....[15]....
        /*0144*/ 	.word	0xffffffff


	//   ....[16]....
        /*0148*/ 	.word	0xffffffff


	//   ....[17]....
        /*014c*/ 	.word	0xffffffff


	//   ....[18]....
        /*0150*/ 	.word	0xffffffff


	//   ....[19]....
        /*0154*/ 	.word	0xffffffff


	//   ....[20]....
        /*0158*/ 	.word	0xffffffff


	//   ....[21]....
        /*015c*/ 	.word	0xffffffff


	//   ....[22]....
        /*0160*/ 	.word	0xffffffff


	//   ....[23]....
        /*0164*/ 	.word	0xffffffff


	//   ....[24]....
        /*0168*/ 	.word	0xffffffff


	//   ....[25]....
        /*016c*/ 	.word	0xffffffff


	//   ....[26]....
        /*0170*/ 	.word	0xffffffff


	//   ....[27]....
        /*0174*/ 	.word	0x0500000f


	//   ....[28]....
        /*0178*/ 	.word	0x0500000f


	//----- nvinfo : EIATTR_COOP_GROUP_INSTR_OFFSETS
	.align		4
.L_619:
        /*017c*/ 	.byte	0x04, 0x28
        /*017e*/ 	.short	(.L_621 - .L_620)


	//   ....[0]....
.L_620:
        /*0180*/ 	.word	0x00000060


	//   ....[1]....
        /*0184*/ 	.word	0x000001a0


	//   ....[2]....
        /*0188*/ 	.word	0x000001f0


	//   ....[3]....
        /*018c*/ 	.word	0x000003a0


	//   ....[4]....
        /*0190*/ 	.word	0x00000500


	//   ....[5]....
        /*0194*/ 	.word	0x00000620


	//   ....[6]....
        /*0198*/ 	.word	0x00000780


	//   ....[7]....
        /*019c*/ 	.word	0x00001040


	//   ....[8]....
        /*01a0*/ 	.word	0x00002960


	//   ....[9]....
        /*01a4*/ 	.word	0x00003720


	//   ....[10]....
        /*01a8*/ 	.word	0x000037a0


	//   ....[11]....
        /*01ac*/ 	.word	0x00003980


	//   ....[12]....
        /*01b0*/ 	.word	0x00003a50


	//   ....[13]....
        /*01b4*/ 	.word	0x00004350


	//   ....[14]....
        /*01b8*/ 	.word	0x00004ac0


	//   ....[15]....
        /*01bc*/ 	.word	0x00004b40


	//   ....[16]....
        /*01c0*/ 	.word	0x00004e60


	//   ....[17]....
        /*01c4*/ 	.word	0x00005030


	//   ....[18]....
        /*01c8*/ 	.word	0x00006070


	//   ....[19]....
        /*01cc*/ 	.word	0x000060b0


	//   ....[20]....
        /*01d0*/ 	.word	0x000060f0


	//   ....[21]....
        /*01d4*/ 	.word	0x00006170


	//   ....[22]....
        /*01d8*/ 	.word	0x000061a0


	//   ....[23]....
        /*01dc*/ 	.word	0x00006b60


	//   ....[24]....
        /*01e0*/ 	.word	0x00007970


	//   ....[25]....
        /*01e4*/ 	.word	0x00007dd0


	//   ....[26]....
        /*01e8*/ 	.word	0x0000acb0


	//   ....[27]....
        /*01ec*/ 	.word	0x0000b230


	//   ....[28]....
        /*01f0*/ 	.word	0x0000b6d0


	//----- nvinfo : EIATTR_REG_RECONFIG
	.align		4
.L_621:
        /*01f4*/ 	.byte	0x01, 0x54
	.zero		2


	//----- nvinfo : EIATTR_SYSCALL_OFFSETS
	.align		4
        /*01f8*/ 	.byte	0x04, 0x46
        /*01fa*/ 	.short	(.L_623 - .L_622)


	//   ....[0]....
.L_622:
        /*01fc*/ 	.word	0x00002b20


	//   ....[1]....
        /*0200*/ 	.word	0x00008220


	//   ....[2]....
        /*0204*/ 	.word	0x00008360


	//   ....[3]....
        /*0208*/ 	.word	0x00008460


	//----- nvinfo : EIATTR_MBARRIER_INSTR_OFFSETS
	.align		4
.L_623:
        /*020c*/ 	.byte	0x04, 0x39
        /*020e*/ 	.short	(.L_625 - .L_624)


	//   ....[0]....
.L_624:
        /*0210*/ 	.word	0x00000290
        /*0214*/ 	.word	0x000000ff
        /*0218*/ 	.word	0x00028c00
        /*021c*/ 	.short	0x0100
        /*021e*/ 	.byte	0x06
	.zero		1


	//   ....[1]....
        /*0220*/ 	.word	0x000002a0
        /*0224*/ 	.word	0x000000ff
        /*0228*/ 	.word	0x00028c20
        /*022c*/ 	.short	0x0100
        /*022e*/ 	.byte	0x06
	.zero		1


	//   ....[2]....
        /*0230*/ 	.word	0x00000350
        /*0234*/ 	.word	0x000000ff
        /*0238*/ 	.word	0x00028c30
        /*023c*/ 	.short	0x0100
        /*023e*/ 	.byte	0x06
	.zero		1


	//   ....[3]....
        /*0240*/ 	.word	0x00000360
        /*0244*/ 	.word	0x000000ff
        /*0248*/ 	.word	0x00028c40
        /*024c*/ 	.short	0x0100
        /*024e*/ 	.byte	0x06
	.zero		1


	//   ....[4]....
        /*0250*/ 	.word	0x00000370
        /*0254*/ 	.word	0x000000ff
        /*0258*/ 	.word	0x00028c38
        /*025c*/ 	.short	0x0100
        /*025e*/ 	.byte	0x06
	.zero		1


	//   ....[5]....
        /*0260*/ 	.word	0x00000380
        /*0264*/ 	.word	0x000000ff
        /*0268*/ 	.word	0x00028c48
        /*026c*/ 	.short	0x0100
        /*026e*/ 	.byte	0x06
	.zero		1


	//   ....[6]....
        /*0270*/ 	.word	0x000004b0
        /*0274*/ 	.word	0x000000ff
        /*0278*/ 	.word	0x00028c50
        /*027c*/ 	.short	0x0100
        /*027e*/ 	.byte	0x08
	.zero		1


	//   ....[7]....
        /*0280*/ 	.word	0x000004c0
        /*0284*/ 	.word	0x000000ff
        /*0288*/ 	.word	0x00028c60
        /*028c*/ 	.short	0x0100
        /*028e*/ 	.byte	0x08
	.zero		1


	//   ....[8]....
        /*0290*/ 	.word	0x000004d0
        /*0294*/ 	.word	0x000000ff
        /*0298*/ 	.word	0x00028c58
        /*029c*/ 	.short	0x0100
        /*029e*/ 	.byte	0x08
	.zero		1


	//   ....[9]....
        /*02a0*/ 	.word	0x000004e0
        /*02a4*/ 	.word	0x000000ff
        /*02a8*/ 	.word	0x00028c68
        /*02ac*/ 	.short	0x0100
        /*02ae*/ 	.byte	0x08
	.zero		1


	//   ....[10]....
        /*02b0*/ 	.word	0x000005d0
        /*02b4*/ 	.word	0x000000ff
        /*02b8*/ 	.word	0x00028c70
        /*02bc*/ 	.short	0x0100
        /*02be*/ 	.byte	0x06
	.zero		1


	//   ....[11]....
        /*02c0*/ 	.word	0x000005e0
        /*02c4*/ 	.word	0x000000ff
        /*02c8*/ 	.word	0x00028c80
        /*02cc*/ 	.short	0x0100
        /*02ce*/ 	.byte	0x06
	.zero		1


	//   ....[12]....
        /*02d0*/ 	.word	0x000005f0
        /*02d4*/ 	.word	0x000000ff
        /*02d8*/ 	.word	0x00028c78
        /*02dc*/ 	.short	0x0100
        /*02de*/ 	.byte	0x06
	.zero		1


	//   ....[13]....
        /*02e0*/ 	.word	0x00000600
        /*02e4*/ 	.word	0x000000ff
        /*02e8*/ 	.word	0x00028c88
        /*02ec*/ 	.short	0x0100
        /*02ee*/ 	.byte	0x06
	.zero		1


	//   ....[14]....
        /*02f0*/ 	.word	0x00000730
        /*02f4*/ 	.word	0x000000ff
        /*02f8*/ 	.word	0x00028c90
        /*02fc*/ 	.short	0x0100
        /*02fe*/ 	.byte	0x08
	.zero		1


	//   ....[15]....
        /*0300*/ 	.word	0x00000740
        /*0304*/ 	.word	0x000000ff
        /*0308*/ 	.word	0x00028ca0
        /*030c*/ 	.short	0x0100
        /*030e*/ 	.byte	0x08
	.zero		1


	//   ....[16]....
        /*0310*/ 	.word	0x00000750
        /*0314*/ 	.word	0x000000ff
        /*0318*/ 	.word	0x00028c98
        /*031c*/ 	.short	0x0100
        /*031e*/ 	.byte	0x08
	.zero		1


	//   ....[17]....
        /*0320*/ 	.word	0x00000760
        /*0324*/ 	.word	0x000000ff
        /*0328*/ 	.word	0x00028ca8
        /*032c*/ 	.short	0x0100
        /*032e*/ 	.byte	0x08
	.zero		1


	//   ....[18]....
        /*0330*/ 	.word	0x00000890
        /*0334*/ 	.word	0x000000ff
        /*0338*/ 	.word	0x00028cb0
        /*033c*/ 	.short	0x0100
        /*033e*/ 	.byte	0x08
	.zero		1


	//   ....[19]....
        /*0340*/ 	.word	0x000008a0
        /*0344*/ 	.word	0x000000ff
        /*0348*/ 	.word	0x00028cc0
        /*034c*/ 	.short	0x0100
        /*034e*/ 	.byte	0x08
	.zero		1


	//   ....[20]....
        /*0350*/ 	.word	0x000008b0
        /*0354*/ 	.word	0x000000ff
        /*0358*/ 	.word	0x00028cb8
        /*035c*/ 	.short	0x0100
        /*035e*/ 	.byte	0x08
	.zero		1


	//   ....[21]....
        /*0360*/ 	.word	0x000008c0
        /*0364*/ 	.word	0x000000ff
        /*0368*/ 	.word	0x00028cc8
        /*036c*/ 	.short	0x0100
        /*036e*/ 	.byte	0x08
	.zero		1


	//   ....[22]....
        /*0370*/ 	.word	0x00001150
        /*0374*/ 	.word	0x000000ff
        /*0378*/ 	.word	0x00028c50
        /*037c*/ 	.short	0x010a
        /*037e*/ 	.byte	0x10
	.zero		1


	//   ....[23]....
        /*0380*/ 	.word	0x00001430
        /*0384*/ 	.word	0x00000000
        /*0388*/ 	.word	0x00000000
        /*038c*/ 	.short	0x0101
        /*038e*/ 	.byte	0x3f
	.zero		1


	//   ....[24]....
        /*0390*/ 	.word	0x00001dc0
        /*0394*/ 	.word	0x000000ff
        /*0398*/ 	.word	0x00028c50
        /*039c*/ 	.short	0x010a
        /*039e*/ 	.byte	0x06
	.zero		1


	//   ....[25]....
        /*03a0*/ 	.word	0x00001e00
        /*03a4*/ 	.word	0x000000ff
        /*03a8*/ 	.word	0x00028c50
        /*03ac*/ 	.short	0x010a
        /*03ae*/ 	.byte	0x06
	.zero		1


	//   ....[26]....
        /*03b0*/ 	.word	0x00002050
        /*03b4*/ 	.word	0x00000003
        /*03b8*/ 	.word	0x00000000
        /*03bc*/ 	.short	0x0101
        /*03be*/ 	.byte	0x3f
	.zero		1


	//   ....[27]....
        /*03c0*/ 	.word	0x00002ba0
        /*03c4*/ 	.word	0x000000ff
        /*03c8*/ 	.word	0x00028c00
        /*03cc*/ 	.short	0x010a
        /*03ce*/ 	.byte	0x2e
	.zero		1


	//   ....[28]....
        /*03d0*/ 	.word	0x00002c20
        /*03d4*/ 	.word	0x00000007
        /*03d8*/ 	.word	0x00028c30
        /*03dc*/ 	.short	0x010a
        /*03de*/ 	.byte	0x3f
	.zero		1


	//   ....[29]....
        /*03e0*/ 	.word	0x00002c60
        /*03e4*/ 	.word	0x00000007
        /*03e8*/ 	.word	0x00028c30
        /*03ec*/ 	.short	0x010a
        /*03ee*/ 	.byte	0x3f
	.zero		1


	//   ....[30]....
        /*03f0*/ 	.word	0x00003c40
        /*03f4*/ 	.word	0x00000005
        /*03f8*/ 	.word	0x00000000
        /*03fc*/ 	.short	0x0101
        /*03fe*/ 	.byte	0x3f
	.zero		1


	//   ....[31]....
        /*0400*/ 	.word	0x000040c0
        /*0404*/ 	.word	0x00000007
        /*0408*/ 	.word	0x00028c50
        /*040c*/ 	.short	0x010a
        /*040e*/ 	.byte	0x3f
	.zero		1


	//   ....[32]....
        /*0410*/ 	.word	0x00004110
        /*0414*/ 	.word	0x00000007
        /*0418*/ 	.word	0x00028c50
        /*041c*/ 	.short	0x010a
        /*041e*/ 	.byte	0x3f
	.zero		1


	//   ....[33]....
        /*0420*/ 	.word	0x00004370
        /*0424*/ 	.word	0x00000007
        /*0428*/ 	.word	0x00000000
        /*042c*/ 	.short	0x0101
        /*042e*/ 	.byte	0x3f
	.zero		1


	//   ....[34]....
        /*0430*/ 	.word	0x000044c0
        /*0434*/ 	.word	0x000000ff
        /*0438*/ 	.word	0x00028c30
        /*043c*/ 	.short	0x010a
        /*043e*/ 	.byte	0x17
	.zero		1


	//   ....[35]....
        /*0440*/ 	.word	0x00004500
        /*0444*/ 	.word	0x000000ff
        /*0448*/ 	.word	0x00028c30
        /*044c*/ 	.short	0x010a
        /*044e*/ 	.byte	0x17
	.zero		1


	//   ....[36]....
        /*0450*/ 	.word	0x00005440
        /*0454*/ 	.word	0x00000098
        /*0458*/ 	.word	0x00000000
        /*045c*/ 	.short	0x0101
        /*045e*/ 	.byte	0x3f
	.zero		1


	//   ....[37]....
        /*0460*/ 	.word	0x00005de0
        /*0464*/ 	.word	0x000000ff
        /*0468*/ 	.word	0x00028c50
        /*046c*/ 	.short	0x010a
        /*046e*/ 	.byte	0x17
	.zero		1


	//   ....[38]....
        /*0470*/ 	.word	0x00005e20
        /*0474*/ 	.word	0x000000ff
        /*0478*/ 	.word	0x00028c50
        /*047c*/ 	.short	0x010a
        /*047e*/ 	.byte	0x17
	.zero		1


	//   ....[39]....
        /*0480*/ 	.word	0x00006090
        /*0484*/ 	.word	0x000000a8
        /*0488*/ 	.word	0x00000000
        /*048c*/ 	.short	0x0101
        /*048e*/ 	.byte	0x3f
	.zero		1


	//   ....[40]....
        /*0490*/ 	.word	0x00007d40
        /*0494*/ 	.word	0x000000ff
        /*0498*/ 	.word	0x00000000
        /*049c*/ 	.short	0x0101
        /*049e*/ 	.byte	0x06
	.zero		1


	//   ....[41]....
        /*04a0*/ 	.word	0x00008960
        /*04a4*/ 	.word	0x00000005
        /*04a8*/ 	.word	0x00028c40
        /*04ac*/ 	.short	0x010a
        /*04ae*/ 	.byte	0x3f
	.zero		1


	//   ....[42]....
        /*04b0*/ 	.word	0x00008cf0
        /*04b4*/ 	.word	0x0000000a
        /*04b8*/ 	.word	0x00028c20
        /*04bc*/ 	.short	0x010a
        /*04be*/ 	.byte	0x3f
	.zero		1


	//   ....[43]....
        /*04c0*/ 	.word	0x00008db0
        /*04c4*/ 	.word	0x00000008
        /*04c8*/ 	.word	0x00028c60
        /*04cc*/ 	.short	0x010a
        /*04ce*/ 	.byte	0x3f
	.zero		1


	//   ....[44]....
        /*04d0*/ 	.word	0x000094a0
        /*04d4*/ 	.word	0x00000002
        /*04d8*/ 	.word	0x00028c40
        /*04dc*/ 	.short	0x010a
        /*04de*/ 	.byte	0x3f
	.zero		1


	//   ....[45]....
        /*04e0*/ 	.word	0x00009670
        /*04e4*/ 	.word	0x00000002
        /*04e8*/ 	.word	0x00028c60
        /*04ec*/ 	.short	0x010a
        /*04ee*/ 	.byte	0x3f
	.zero		1


	//   ....[46]....
        /*04f0*/ 	.word	0x00009cf0
        /*04f4*/ 	.word	0x00000003
        /*04f8*/ 	.word	0x00028c40
        /*04fc*/ 	.short	0x010a
        /*04fe*/ 	.byte	0x3f
	.zero		1


	//   ....[47]....
        /*0500*/ 	.word	0x00009ec0
        /*0504*/ 	.word	0x00000003
        /*0508*/ 	.word	0x00028c60
        /*050c*/ 	.short	0x010a
        /*050e*/ 	.byte	0x3f
	.zero		1


	//   ....[48]....
        /*0510*/ 	.word	0x0000a4e0
        /*0514*/ 	.word	0x00000003
        /*0518*/ 	.word	0x00028c40
        /*051c*/ 	.short	0x010a
        /*051e*/ 	.byte	0x3f
	.zero		1


	//   ....[49]....
        /*0520*/ 	.word	0x0000a6b0
        /*0524*/ 	.word	0x00000003
        /*0528*/ 	.word	0x00028c60
        /*052c*/ 	.short	0x010a
        /*052e*/ 	.byte	0x3f
	.zero		1


	//   ....[50]....
        /*0530*/ 	.word	0x0000ac30
        /*0534*/ 	.word	0x00000000
        /*0538*/ 	.word	0x00028c20
        /*053c*/ 	.short	0x010a
        /*053e*/ 	.byte	0x3f
	.zero		1


	//   ....[51]....
        /*0540*/ 	.word	0x0000add0
        /*0544*/ 	.word	0x00000006
        /*0548*/ 	.word	0x00000000
        /*054c*/ 	.short	0x010a
        /*054e*/ 	.byte	0x3f
	.zero		1


	//   ....[52]....
        /*0550*/ 	.word	0x0000ae40
        /*0554*/ 	.word	0x00000003
        /*0558*/ 	.word	0x00000000
        /*055c*/ 	.short	0x010a
        /*055e*/ 	.byte	0x3f
	.zero		1


	//   ....[53]....
        /*0560*/ 	.word	0x0000aea0
        /*0564*/ 	.word	0x00000010
        /*0568*/ 	.word	0x00000000
        /*056c*/ 	.short	0x010a
        /*056e*/ 	.byte	0x3f
	.zero		1


	//   ....[54]....
        /*0570*/ 	.word	0x0000aed0
        /*0574*/ 	.word	0x00000003
        /*0578*/ 	.word	0x00000000
        /*057c*/ 	.short	0x010a
        /*057e*/ 	.byte	0x3f
	.zero		1


	//   ....[55]....
        /*0580*/ 	.word	0x0000af40
        /*0584*/ 	.word	0x00000003
        /*0588*/ 	.word	0x00028c50
        /*058c*/ 	.short	0x010a
        /*058e*/ 	.byte	0x3f
	.zero		1


	//   ....[56]....
        /*0590*/ 	.word	0x0000afa0
        /*0594*/ 	.word	0x00000004
        /*0598*/ 	.word	0x00028c50
        /*059c*/ 	.short	0x010a
        /*059e*/ 	.byte	0x3f
	.zero		1


	//   ....[57]....
        /*05a0*/ 	.word	0x0000b000
        /*05a4*/ 	.word	0x00000003
        /*05a8*/ 	.word	0x00028c00
        /*05ac*/ 	.short	0x010a
        /*05ae*/ 	.byte	0x3f
	.zero		1


	//   ....[58]....
        /*05b0*/ 	.word	0x0000b050
        /*05b4*/ 	.word	0x00000007
        /*05b8*/ 	.word	0x00028c30
        /*05bc*/ 	.short	0x010a
        /*05be*/ 	.byte	0x3f
	.zero		1


	//   ....[59]....
        /*05c0*/ 	.word	0x0000b0a0
        /*05c4*/ 	.word	0x00000007
        /*05c8*/ 	.word	0x00028c50
        /*05cc*/ 	.short	0x010a
        /*05ce*/ 	.byte	0x3f
	.zero		1


	//   ....[60]....
        /*05d0*/ 	.word	0x0000b100
        /*05d4*/ 	.word	0x00000004
        /*05d8*/ 	.word	0x00028c30
        /*05dc*/ 	.short	0x010a
        /*05de*/ 	.byte	0x3f
	.zero		1


	//   ....[61]....
        /*05e0*/ 	.word	0x0000b150
        /*05e4*/ 	.word	0x000000a8
        /*05e8*/ 	.word	0x00028c50
        /*05ec*/ 	.short	0x010a
        /*05ee*/ 	.byte	0x3f
	.zero		1


	//   ....[62]....
        /*05f0*/ 	.word	0x0000b2f0
        /*05f4*/ 	.word	0x00000005
        /*05f8*/ 	.word	0x00028c40
        /*05fc*/ 	.short	0x010a
        /*05fe*/ 	.byte	0x3f
	.zero		1


	//   ....[63]....
        /*0600*/ 	.word	0x0000b370
        /*0604*/ 	.word	0x00000008
        /*0608*/ 	.word	0x00028c20
        /*060c*/ 	.short	0x010a
        /*060e*/ 	.byte	0x3f
	.zero		1


	//   ....[64]....
        /*0610*/ 	.word	0x0000b3c0
        /*0614*/ 	.word	0x00000008
        /*0618*/ 	.word	0x00028c60
        /*061c*/ 	.short	0x010a
        /*061e*/ 	.byte	0x3f
	.zero		1


	//   ....[65]....
        /*0620*/ 	.word	0x0000b410
        /*0624*/ 	.word	0x00000002
        /*0628*/ 	.word	0x00028c40
        /*062c*/ 	.short	0x010a
        /*062e*/ 	.byte	0x3f
	.zero		1


	//   ....[66]....
        /*0630*/ 	.word	0x0000b460
        /*0634*/ 	.word	0x00000002
        /*0638*/ 	.word	0x00028c60
        /*063c*/ 	.short	0x010a
        /*063e*/ 	.byte	0x3f
	.zero		1


	//   ....[67]....
        /*0640*/ 	.word	0x0000b4b0
        /*0644*/ 	.word	0x00000003
        /*0648*/ 	.word	0x00028c40
        /*064c*/ 	.short	0x010a
        /*064e*/ 	.byte	0x3f
	.zero		1


	//   ....[68]....
        /*0650*/ 	.word	0x0000b500
        /*0654*/ 	.word	0x00000003
        /*0658*/ 	.word	0x00028c60
        /*065c*/ 	.short	0x010a
        /*065e*/ 	.byte	0x3f
	.zero		1


	//   ....[69]....
        /*0660*/ 	.word	0x0000b550
        /*0664*/ 	.word	0x00000003
        /*0668*/ 	.word	0x00028c40
        /*066c*/ 	.short	0x010a
        /*066e*/ 	.byte	0x3f
	.zero		1


	//   ....[70]....
        /*0670*/ 	.word	0x0000b5a0
        /*0674*/ 	.word	0x00000003
        /*0678*/ 	.word	0x00028c60
        /*067c*/ 	.short	0x010a
        /*067e*/ 	.byte	0x3f
	.zero		1


	//   ....[71]....
        /*0680*/ 	.word	0x0000b5f0
        /*0684*/ 	.word	0x00000000
        /*0688*/ 	.word	0x00028c20
        /*068c*/ 	.short	0x010a
        /*068e*/ 	.byte	0x3f
	.zero		1


	//   ....[72]....
        /*0690*/ 	.word	0x0000b790
        /*0694*/ 	.word	0x00000006
        /*0698*/ 	.word	0x00000000
        /*069c*/ 	.short	0x010a
        /*069e*/ 	.byte	0x3f
	.zero		1


	//   ....[73]....
        /*06a0*/ 	.word	0x0000b7e0
        /*06a4*/ 	.word	0x00000003
        /*06a8*/ 	.word	0x00000000
        /*06ac*/ 	.short	0x010a
        /*06ae*/ 	.byte	0x3f
	.zero		1


	//   ....[74]....
        /*06b0*/ 	.word	0x0000b830
        /*06b4*/ 	.word	0x00000010
        /*06b8*/ 	.word	0x00000000
        /*06bc*/ 	.short	0x010a
        /*06be*/ 	.byte	0x3f
	.zero		1


	//----- nvinfo : EIATTR_NUM_MBARRIERS
	.align		4
.L_625:
        /*06c0*/ 	.byte	0x03, 0x38
        /*06c2*/ 	.short	0x0016


	//----- nvinfo : EIATTR_EXIT_INSTR_OFFSETS
	.align		4
        /*06c4*/ 	.byte	0x04, 0x1c
        /*06c6*/ 	.short	(.L_627 - .L_626)


	//   ....[0]....
.L_626:
        /*06c8*/ 	.word	0x00000a10


	//   ....[1]....
        /*06cc*/ 	.word	0x00007d90


	//   ....[2]....
        /*06d0*/ 	.word	0x00007df0


	//   ....[3]....
        /*06d4*/ 	.word	0x0000af20


	//----- nvinfo : EIATTR_MAX_THREADS
	.align		4
.L_627:
        /*06d8*/ 	.byte	0x04, 0x05
        /*06da*/ 	.short	(.L_629 - .L_628)
.L_628:
        /*06dc*/ 	.word	0x00000180
        /*06e0*/ 	.word	0x00000001
        /*06e4*/ 	.word	0x00000001


	//----- nvinfo : EIATTR_CRS_STACK_SIZE
	.align		4
.L_629:
        /*06e8*/ 	.byte	0x04, 0x1e
        /*06ea*/ 	.short	(.L_631 - .L_630)
.L_630:
        /*06ec*/ 	.word	0x00000000


	//----- nvinfo : EIATTR_CBANK_PARAM_SIZE
	.align		4
.L_631:
        /*06f0*/ 	.byte	0x03, 0x19
        /*06f2*/ 	.short	0x0bf0


	//----- nvinfo : EIATTR_PARAM_CBANK
	.align		4
        /*06f4*/ 	.byte	0x04, 0x0a
        /*06f6*/ 	.short	(.L_633 - .L_632)
	.align		4
.L_632:
        /*06f8*/ 	.word	index@(.nv.constant0._ZN7cutlass13device_kernelIN5flash11enable_sm90INS1_16FlashAttnFwdSm90INS1_25CollectiveMainloopFwdSm90ILi2EN4cute5tupleIJNS5_1CILi1EEES8_S8_EEENS6_IJNS7_ILi64EEESA_SA_EEELi512ENS_10bfloat16_tEfNS_4arch4Sm90ELb0ELb0ELb1ELb0ELb0ELb0ELb0ELb0ELb0ELb0ELb0ELb0EEENS1_21CollectiveEpilogueFwdINS6_IJSA_NS7_ILi512EEESA_EEES9_SC_SE_Li256ELb0ELb0ELb0ELb0EEENS1_29StaticPersistentTileSchedulerILb0EEEEEEEEEvNT_6ParamsE)
        /*06fc*/ 	.short	0x0210
        /*06fe*/ 	.short	0x0bf0


	//----- nvinfo : EIATTR_SW_WAR
	.align		4
.L_633:
        /*0700*/ 	.byte	0x04, 0x36
        /*0702*/ 	.short	(.L_635 - .L_634)
.L_634:
        /*0704*/ 	.word	0x00000008
.L_635:


//--------------------- .nv.info._ZN7cutlass13device_kernelIN5flash11enable_sm90INS1_16FlashAttnFwdSm90INS1_25CollectiveMainloopFwdSm90ILi2EN4cute5tupleIJNS5_1CILi1EEES8_S8_EEENS6_IJNS7_ILi64EEESA_SA_EEELi512ENS_10bfloat16_tEfNS_4arch4Sm90ELb0ELb0ELb1ELb0ELb0ELb0ELb1ELb0ELb0ELb0ELb0ELb0EEENS1_21CollectiveEpilogueFwdINS6_IJSA_NS7_ILi512EEESA_EEES9_SC_SE_Li256ELb0ELb0ELb0ELb0EEENS1_29StaticPersistentTileSchedulerILb0EEEEEEEEEvNT_6ParamsE --------------------------
	.section	.nv.info._ZN7cutlass13device_kernelIN5flash11enable_sm90INS1_16FlashAttnFwdSm90INS1_25CollectiveMainloopFwdSm90ILi2EN4cute5tupleIJNS5_1CILi1EEES8_S8_EEENS6_IJNS7_ILi64EEESA_SA_EEELi512ENS_10bfloat16_tEfNS_4arch4Sm90ELb0ELb0ELb1ELb0ELb0ELb0ELb1ELb0ELb0ELb0ELb0ELb0EEENS1_21CollectiveEpilogueFwdINS6_IJSA_NS7_ILi512EEESA_EEES9_SC_SE_Li256ELb0ELb0ELb0ELb0EEENS1_29StaticPersistentTileSchedulerILb0EEEEEEEEEvNT_6ParamsE,"",@"SHT_CUDA_INFO"
	.sectionflags	@""
	.align	4


	//----- nvinfo : EIATTR_CUDA_API_VERSION
	.align		4
        /*0000*/ 	.byte	0x04, 0x37
        /*0002*/ 	.short	(.L_637 - .L_636)
.L_636:
        /*0004*/ 	.word	0x00000082


	//----- nvinfo : EIATTR_KPARAM_INFO
	.align		4
.L_637:
        /*0008*/ 	.byte	0x04, 0x17
        /*000a*/ 	.short	(.L_639 - .L_638)
.L_638:
        /*000c*/ 	.word	0x00000000
        /*0010*/ 	.short	0x0000
        /*0012*/ 	.short	0x0070
        /*0014*/ 	.byte	0x00, 0xf0, 0x01, 0x32


	//----- nvinfo : EIATTR_SPARSE_MMA_MASK
	.align		4
.L_639:
        /*0018*/ 	.byte	0x03, 0x50
        /*001a*/ 	.short	0x0000


	//----- nvinfo : EIATTR_MAXREG_COUNT
	.align		4
        /*001c*/ 	.byte	0x03, 0x1b
        /*001e*/ 	.short	0x00a8


	//----- nvinfo : EIATTR_NUM_BARRIERS
	.align		4
        /*0020*/ 	.byte	0x02, 0x4c
        /*0022*/ 	.byte	0x10
	.zero		1


	//----- nvinfo : EIATTR_EXTERNS
	.align		4
        /*0024*/ 	.byte	0x04, 0x0f
        /*0026*/ 	.short	(.L_641 - .L_640)


	//   ....[0]....
	.align		4
.L_640:
        /*0028*/ 	.word	index@(__assertfail)


	//----- nvinfo : EIATTR_ANNOTATIONS
	.align		4
.L_641:
        /*002c*/ 	.byte	0x04, 0x55
        /*002e*/ 	.short	(.L_643 - .L_642)


	//   ....[0]....
.L_642:
        /* <DEDUP_REMOVED lines=14> */


	//----- nvinfo : EIATTR_MERCURY_ISA_VERSION
	.align		4
.L_643:
        /*00f8*/ 	.byte	0x03, 0x5f
        /*00fa*/ 	.short	0x0101


	//----- nvinfo : EIATTR_INT_WARP_WIDE_INSTR_OFFSETS
	.align		4
        /*00fc*/ 	.byte	0x04, 0x31
        /*00fe*/ 	.short	(.L_645 - .L_644)


	//   ....[0]....
.L_644:
        /*0100*/ 	.word	0x000001b0


	//   ....[1]....
        /*0104*/ 	.word	0x000001e0


	//   ....[2]....
        /*0108*/ 	.word	0x00000250


	//   ....[3]....
        /*010c*/ 	.word	0x00000290


	//   ....[4]....
        /*0110*/ 	.word	0x0000adc0


	//   ....[5]....
        /*0114*/ 	.word	0x0000ae20


	//----- nvinfo : EIATTR_COOP_GROUP_MASK_REGIDS
	.align		4
.L_645:
        /*0118*/ 	.byte	0x04, 0x29
        /*011a*/ 	.short	(.L_647 - .L_646)


	//   ....[0]....
.L_646:
        /*011c*/ 	.word	0xffffffff


	//   ....[1]....
        /*0120*/ 	.word	0xffffffff


	//   ....[2]....
        /*0124*/ 	.word	0xffffffff


	//   ....[3]....
        /*0128*/ 	.word	0xffffffff


	//   ....[4]....
        /*012c*/ 	.word	0xffffffff


	//   ....[5]....
        /*0130*/ 	.word	0xffffffff


	//   ....[6]....
        /*0134*/ 	.word	0xffffffff


	//   ....[7]....
        /*0138*/ 	.word	0xffffffff


	//   ....[8]....
        /*013c*/ 	.word	0xffffffff


	//   ....[9]....
        /*0140*/ 	.word	0xffffffff


	//   ....[10]....
        /*0144*/ 	.word	0xffffffff


	//   ....[11]....
        /*0148*/ 	.word	0xffffffff


	//   ....[12]....
        /*014c*/ 	.word	0xffffffff


	//   ....[13]....
        /*0150*/ 	.word	0xffffffff


	//   ....[14]....
        /*0154*/ 	.word	0xffffffff


	//   ....[15]....
        /*0158*/ 	.word	0xffffffff


	//   ....[16]....
        /*015c*/ 	.word	0xffffffff


	//   ....[17]....
        /*0160*/ 	.word	0xffffffff


	//   ....[18]....
        /*0164*/ 	.word	0xffffffff


	//   ....[19]....
        /*0168*/ 	.word	0xffffffff


	//   ....[20]....
        /*016c*/ 	.word	0xffffffff


	//   ....[21]....
        /*0170*/ 	.word	0xffffffff


	//   ....[22]....
        /*0174*/ 	.word	0xffffffff


	//   ....[23]....
        /*0178*/ 	.word	0xffffffff


	//   ....[24]....
        /*017c*/ 	.word	0xffffffff


	//   ....[25]....
        /*0180*/ 	.word	0xffffffff


	//   ....[26]....
        /*0184*/ 	.word	0xffffffff


	//   ....[27]....
        /*0188*/ 	.word	0xffffffff


	//   ....[28]....
        /*018c*/ 	.word	0xffffffff


	//   ....[29]....
        /*0190*/ 	.word	0x0500000f


	//   ....[30]....
        /*0194*/ 	.word	0x0500000f


	//----- nvinfo : EIATTR_COOP_GROUP_INSTR_OFFSETS
	.align		4
.L_647:
        /*0198*/ 	.byte	0x04, 0x28
        /*019a*/ 	.short	(.L_649 - .L_648)


	//   ....[0]....
.L_648:
        /*019c*/ 	.word	0x00000060


	//   ....[1]....
        /*01a0*/ 	.word	0x000001c0


	//   ....[2]....
        /*01a4*/ 	.word	0x00000270


	//   ....[3]....
        /*01a8*/ 	.word	0x000003d0


	//   ....[4]....
        /*01ac*/ 	.word	0x00000530


	//   ....[5]....
        /*01b0*/ 	.word	0x00000650


	//   ....[6]....
        /*01b4*/ 	.word	0x000007b0


	//   ....[7]....
        /*01b8*/ 	.word	0x00001010


	//   ....[8]....
        /*01bc*/ 	.word	0x00002790


	//   ....[9]....
        /*01c0*/ 	.word	0x00003750


	//   ....[10]....
        /*01c4*/ 	.word	0x00004ac0


	//   ....[11]....
        /*01c8*/ 	.word	0x00004b60


	//   ....[12]....
        /*01cc*/ 	.word	0x00004d50


	//   ....[13]....
        /*01d0*/ 	.word	0x00004e60


	//   ....[14]....
        /*01d4*/ 	.word	0x00005690


	//   ....[15]....
        /*01d8*/ 	.word	0x000063f0


	//   ....[16]....
        /*01dc*/ 	.word	0x00007380


	//   ....[17]....
        /*01e0*/ 	.word	0x00007400


	//   ....[18]....
        /*01e4*/ 	.word	0x00007700


	//   ....[19]....
        /*01e8*/ 	.word	0x000077e0


	//   ....[20]....
        /*01ec*/ 	.word	0x00008880


	//   ....[21]....
        /*01f0*/ 	.word	0x000088c0


	//   ....[22]....
        /*01f4*/ 	.word	0x00008900


	//   ....[23]....
        /*01f8*/ 	.word	0x00008990


	//   ....[24]....
        /*01fc*/ 	.word	0x000089a0


	//   ....[25]....
        /*0200*/ 	.word	0x00009360


	//   ....[26]....
        /*0204*/ 	.word	0x0000a170


	//   ....[27]....
        /*0208*/ 	.word	0x0000a5d0


	//   ....[28]....
        /*020c*/ 	.word	0x0000d8c0


	//   ....[29]....
        /*0210*/ 	.word	0x0000dd60


	//   ....[30]....
        /*0214*/ 	.word	0x0000e200


	//----- nvinfo : EIATTR_REG_RECONFIG
	.align		4
.L_649:
        /*0218*/ 	.byte	0x01, 0x54
	.zero		2


	//----- nvinfo : EIATTR_SYSCALL_OFFSETS
	.align		4
        /*021c*/ 	.byte	0x04, 0x46
        /*021e*/ 	.short	(.L_651 - .L_650)


	//   ....[0]....
.L_650:
        /*0220*/ 	.word	0x00002980


	//   ....[1]....
        /*0224*/ 	.word	0x0000aa40


	//   ....[2]....
        /*0228*/ 	.word	0x0000ab80


	//   ....[3]....
        /*022c*/ 	.word	0x0000ac80


	//----- nvinfo : EIATTR_MBARRIER_INSTR_OFFSETS
	.align		4
.L_651:
        /*0230*/ 	.byte	0x04, 0x39
        /*0232*/ 	.short	(.L_653 - .L_652)


	//   ....[0]....
.L_652:
        /*0234*/ 	.word	0x000002b0
        /*0238*/ 	.word	0x000000ff
        /*023c*/ 	.word	0x00038800
        /*0240*/ 	.short	0x0100
        /*0242*/ 	.byte	0x06
	.zero		1


	//   ....[1]....
        /*0244*/ 	.word	0x000002c0
        /*0248*/ 	.word	0x000000ff
        /*024c*/ 	.word	0x00038810
        /*0250*/ 	.short	0x0100
        /*0252*/ 	.byte	0x06
	.zero		1


	//   ....[2]....
        /*0254*/ 	.word	0x000002d0
        /*0258*/ 	.word	0x000000ff
        /*025c*/ 	.word	0x00038820
        /*0260*/ 	.short	0x0100
        /*0262*/ 	.byte	0x06
	.zero		1


	//   ....[3]....
        /*0264*/ 	.word	0x00000380
        /*0268*/ 	.word	0x000000ff
        /*026c*/ 	.word	0x00038830
        /*0270*/ 	.short	0x0100
        /*0272*/ 	.byte	0x06
	.zero		1


	//   ....[4]....
        /*0274*/ 	.word	0x00000390
        /*0278*/ 	.word	0x000000ff
        /*027c*/ 	.word	0x00038840
        /*0280*/ 	.short	0x0100
        /*0282*/ 	.byte	0x06
	.zero		1


	//   ....[5]....
        /*0284*/ 	.word	0x000003a0
        /*0288*/ 	.word	0x000000ff
        /*028c*/ 	.word	0x00038838
        /*0290*/ 	.short	0x0100
        /*0292*/ 	.byte	0x06
	.zero		1


	//   ....[6]....
        /*0294*/ 	.word	0x000003b0
        /*0298*/ 	.word	0x000000ff
        /*029c*/ 	.word	0x00038848
        /*02a0*/ 	.short	0x0100
        /*02a2*/ 	.byte	0x06
	.zero		1


	//   ....[7]....
        /*02a4*/ 	.word	0x000004e0
        /*02a8*/ 	.word	0x000000ff
        /*02ac*/ 	.word	0x00038850
        /*02b0*/ 	.short	0x0100
        /*02b2*/ 	.byte	0x08
	.zero		1


	//   ....[8]....
        /*02b4*/ 	.word	0x000004f0
        /*02b8*/ 	.word	0x000000ff
        /*02bc*/ 	.word	0x00038860
        /*02c0*/ 	.short	0x0100
        /*02c2*/ 	.byte	0x08
	.zero		1


	//   ....[9]....
        /*02c4*/ 	.word	0x00000500
        /*02c8*/ 	.word	0x000000ff
        /*02cc*/ 	.word	0x00038858
        /*02d0*/ 	.short	0x0100
        /*02d2*/ 	.byte	0x08
	.zero		1


	//   ....[10]....
        /*02d4*/ 	.word	0x00000510
        /*02d8*/ 	.word	0x000000ff
        /*02dc*/ 	.word	0x00038868
        /*02e0*/ 	.short	0x0100
        /*02e2*/ 	.byte	0x08
	.zero		1


	//   ....[11]....
        /*02e4*/ 	.word	0x00000600
        /*02e8*/ 	.word	0x000000ff
        /*02ec*/ 	.word	0x00038870
        /*02f0*/ 	.short	0x0100
        /*02f2*/ 	.byte	0x06
	.zero		1


	//   ....[12]....
        /*02f4*/ 	.word	0x00000610
        /*02f8*/ 	.word	0x000000ff
        /*02fc*/ 	.word	0x00038880
        /*0300*/ 	.short	0x0100
        /*0302*/ 	.byte	0x06
	.zero		1


	//   ....[13]....
        /*0304*/ 	.word	0x00000620
        /*0308*/ 	.word	0x000000ff
        /*030c*/ 	.word	0x00038878
        /*0310*/ 	.short	0x0100
        /*0312*/ 	.byte	0x06
	.zero		1


	//   ....[14]....
        /*0314*/ 	.word	0x00000630
        /*0318*/ 	.word	0x000000ff
        /*031c*/ 	.word	0x00038888
        /*0320*/ 	.short	0x0100
        /*0322*/ 	.byte	0x06
	.zero		1


	//   ....[15]....
        /*0324*/ 	.word	0x00000760
        /*0328*/ 	.word	0x000000ff
        /*032c*/ 	.word	0x00038890
        /*0330*/ 	.short	0x0100
        /*0332*/ 	.byte	0x08
	.zero		1


	//   ....[16]....
        /*0334*/ 	.word	0x00000770
        /*0338*/ 	.word	0x000000ff
        /*033c*/ 	.word	0x000388a0
        /*0340*/ 	.short	0x0100
        /*0342*/ 	.byte	0x08
	.zero		1


	//   ....[17]....
        /*0344*/ 	.word	0x00000780
        /*0348*/ 	.word	0x000000ff
        /*034c*/ 	.word	0x00038898
        /*0350*/ 	.short	0x0100
        /*0352*/ 	.byte	0x08
	.zero		1


	//   ....[18]....
        /*0354*/ 	.word	0x00000790
        /*0358*/ 	.word	0x000000ff
        /*035c*/ 	.word	0x000388a8
        /*0360*/ 	.short	0x0100
        /*0362*/ 	.byte	0x08
	.zero		1


	//   ....[19]....
        /*0364*/ 	.word	0x000008d0
        /*0368*/ 	.word	0x000000ff
        /*036c*/ 	.word	0x000388b0
        /*0370*/ 	.short	0x0100
        /*0372*/ 	.byte	0x08
	.zero		1


	//   ....[20]....
        /*0374*/ 	.word	0x000008e0
        /*0378*/ 	.word	0x000000ff
        /*037c*/ 	.word	0x000388c0
        /*0380*/ 	.short	0x0100
        /*0382*/ 	.byte	0x08
	.zero		1


	//   ....[21]....
        /*0384*/ 	.word	0x000008f0
        /*0388*/ 	.word	0x000000ff
        /*038c*/ 	.word	0x000388b8
        /*0390*/ 	.short	0x0100
        /*0392*/ 	.byte	0x08
	.zero		1


	//   ....[22]....
        /*0394*/ 	.word	0x00000900
        /*0398*/ 	.word	0x000000ff
        /*039c*/ 	.word	0x000388c8
        /*03a0*/ 	.short	0x0100
        /*03a2*/ 	.byte	0x08
	.zero		1


	//   ....[23]....
        /*03a4*/ 	.word	0x00001390
        /*03a8*/ 	.word	0x00000000
        /*03ac*/ 	.word	0x00000000
        /*03b0*/ 	.short	0x0101
        /*03b2*/ 	.byte	0x3f
	.zero		1


	//   ....[24]....
        /*03b4*/ 	.word	0x00001e80
        /*03b8*/ 	.word	0x00000003
        /*03bc*/ 	.word	0x00000000
        /*03c0*/ 	.short	0x0101
        /*03c2*/ 	.byte	0x3f
	.zero		1


	//   ....[25]....
        /*03c4*/ 	.word	0x000029f0
        /*03c8*/ 	.word	0x000000ff
        /*03cc*/ 	.word	0x00038800
        /*03d0*/ 	.short	0x010a
        /*03d2*/ 	.byte	0x2a
	.zero		1


	//   ....[26]....
        /*03d4*/ 	.word	0x00002a50
        /*03d8*/ 	.word	0x00000008
        /*03dc*/ 	.word	0x00038830
        /*03e0*/ 	.short	0x010a
        /*03e2*/ 	.byte	0x3f
	.zero		1


	//   ....[27]....
        /*03e4*/ 	.word	0x00002a90
        /*03e8*/ 	.word	0x00000008
        /*03ec*/ 	.word	0x00038830
        /*03f0*/ 	.short	0x010a
        /*03f2*/ 	.byte	0x3f
	.zero		1


	//   ....[28]....
        /*03f4*/ 	.word	0x00002d10
        /*03f8*/ 	.word	0x000000ff
        /*03fc*/ 	.word	0x00038810
        /*0400*/ 	.short	0x010a
        /*0402*/ 	.byte	0x2a
	.zero		1


	//   ....[29]....
        /*0404*/ 	.word	0x00002d50
        /*0408*/ 	.word	0x00000008
        /*040c*/ 	.word	0x00038850
        /*0410*/ 	.short	0x010a
        /*0412*/ 	.byte	0x3f
	.zero		1


	//   ....[30]....
        /*0414*/ 	.word	0x00002e30
        /*0418*/ 	.word	0x00000008
        /*041c*/ 	.word	0x00038850
        /*0420*/ 	.short	0x010a
        /*0422*/ 	.byte	0x3f
	.zero		1


	//   ....[31]....
        /*0424*/ 	.word	0x000050a0
        /*0428*/ 	.word	0x00000018
        /*042c*/ 	.word	0x00000000
        /*0430*/ 	.short	0x0101
        /*0432*/ 	.byte	0x3f
	.zero		1


	//   ....[32]....
        /*0434*/ 	.word	0x000056b0
        /*0438*/ 	.word	0x00000008
        /*043c*/ 	.word	0x00000000
        /*0440*/ 	.short	0x0101
        /*0442*/ 	.byte	0x3f
	.zero		1


	//   ....[33]....
        /*0444*/ 	.word	0x00005810
        /*0448*/ 	.word	0x0000000b
        /*044c*/ 	.word	0x00038830
        /*0450*/ 	.short	0x010a
        /*0452*/ 	.byte	0x3f
	.zero		1


	//   ....[34]....
        /*0454*/ 	.word	0x00005860
        /*0458*/ 	.word	0x0000000b
        /*045c*/ 	.word	0x00038830
        /*0460*/ 	.short	0x010a
        /*0462*/ 	.byte	0x3f
	.zero		1


	//   ....[35]....
        /*0464*/ 	.word	0x00005a30
        /*0468*/ 	.word	0x0000000b
        /*046c*/ 	.word	0x00038850
        /*0470*/ 	.short	0x010a
        /*0472*/ 	.byte	0x3f
	.zero		1


	//   ....[36]....
        /*0474*/ 	.word	0x00005a70
        /*0478*/ 	.word	0x0000000b
        /*047c*/ 	.word	0x00038850
        /*0480*/ 	.short	0x010a
        /*0482*/ 	.byte	0x3f
	.zero		1


	//   ....[37]....
        /*0484*/ 	.word	0x00007b40
        /*0488*/ 	.word	0x00000098
        /*048c*/ 	.word	0x00000000
        /*0490*/ 	.short	0x0101
        /*0492*/ 	.byte	0x3f
	.zero		1


	//   ....[38]....
        /*0494*/ 	.word	0x000088a0
        /*0498*/ 	.word	0x0000000b
        /*049c*/ 	.word	0x00000000
        /*04a0*/ 	.short	0x0101
        /*04a2*/ 	.byte	0x3f
	.zero		1


	//   ....[39]....
        /*04a4*/ 	.word	0x0000a540
        /*04a8*/ 	.word	0x000000ff
        /*04ac*/ 	.word	0x00000000
        /*04b0*/ 	.short	0x0101
        /*04b2*/ 	.byte	0x06
	.zero		1


	//   ....[40]....
        /*04b4*/ 	.word	0x0000b180
        /*04b8*/ 	.word	0x0000000a
        /*04bc*/ 	.word	0x00038840
        /*04c0*/ 	.short	0x010a
        /*04c2*/ 	.byte	0x3f
	.zero		1


	//   ....[41]....
        /*04c4*/ 	.word	0x0000b900
        /*04c8*/ 	.word	0x0000000b
        /*04cc*/ 	.word	0x00038820
        /*04d0*/ 	.short	0x010a
        /*04d2*/ 	.byte	0x3f
	.zero		1


	//   ....[42]....
        /*04d4*/ 	.word	0x0000b9d0
        /*04d8*/ 	.word	0x00000005
        /*04dc*/ 	.word	0x00038860
        /*04e0*/ 	.short	0x010a
        /*04e2*/ 	.byte	0x3f
	.zero		1


	//   ....[43]....
        /*04e4*/ 	.word	0x0000c0b0
        /*04e8*/ 	.word	0x00000002
        /*04ec*/ 	.word	0x00038840
        /*04f0*/ 	.short	0x010a
        /*04f2*/ 	.byte	0x3f
	.zero		1


	//   ....[44]....
        /*04f4*/ 	.word	0x0000c280
        /*04f8*/ 	.word	0x00000002
        /*04fc*/ 	.word	0x00038860
        /*0500*/ 	.short	0x010a
        /*0502*/ 	.byte	0x3f
	.zero		1


	//   ....[45]....
        /*0504*/ 	.word	0x0000c900
        /*0508*/ 	.word	0x00000002
        /*050c*/ 	.word	0x00038840
        /*0510*/ 	.short	0x010a
        /*0512*/ 	.byte	0x3f
	.zero		1


	//   ....[46]....
        /*0514*/ 	.word	0x0000cac0
        /*0518*/ 	.word	0x00000002
        /*051c*/ 	.word	0x00038860
        /*0520*/ 	.short	0x010a
        /*0522*/ 	.byte	0x3f
	.zero		1


	//   ....[47]....
        /*0524*/ 	.word	0x0000d0d0
        /*0528*/ 	.word	0x00000002
        /*052c*/ 	.word	0x00038840
        /*0530*/ 	.short	0x010a
        /*0532*/ 	.byte	0x3f
	.zero		1


	//   ....[48]....
        /*0534*/ 	.word	0x0000d2a0
        /*0538*/ 	.word	0x00000002
        /*053c*/ 	.word	0x00038860
        /*0540*/ 	.short	0x010a
        /*0542*/ 	.byte	0x3f
	.zero		1


	//   ....[49]....
        /*0544*/ 	.word	0x0000d840
        /*0548*/ 	.word	0x00000000
        /*054c*/ 	.word	0x00038820
        /*0550*/ 	.short	0x010a
        /*0552*/ 	.byte	0x3f
	.zero		1


	//   ....[50]....
        /*0554*/ 	.word	0x0000d990
        /*0558*/ 	.word	0x00000006
        /*055c*/ 	.word	0x00000000
        /*0560*/ 	.short	0x010a
        /*0562*/ 	.byte	0x3f
	.zero		1


	//   ....[51]....
        /*0564*/ 	.word	0x0000da00
        /*0568*/ 	.word	0x00000007
        /*056c*/ 	.word	0x00000000
        /*0570*/ 	.short	0x010a
        /*0572*/ 	.byte	0x3f
	.zero		1


	//   ....[52]....
        /*0574*/ 	.word	0x0000da40
        /*0578*/ 	.word	0x00000010
        /*057c*/ 	.word	0x00000000
        /*0580*/ 	.short	0x010a
        /*0582*/ 	.byte	0x3f
	.zero		1


	//   ....[53]....
        /*0584*/ 	.word	0x0000da70
        /*0588*/ 	.word	0x00000003
        /*058c*/ 	.word	0x00000000
        /*0590*/ 	.short	0x010a
        /*0592*/ 	.byte	0x3f
	.zero		1


	//   ....[54]....
        /*0594*/ 	.word	0x0000dae0
        /*0598*/ 	.word	0x00000003
        /*059c*/ 	.word	0x00038800
        /*05a0*/ 	.short	0x010a
        /*05a2*/ 	.byte	0x3f
	.zero		1


	//   ....[55]....
        /*05a4*/ 	.word	0x0000db30
        /*05a8*/ 	.word	0x00000008
        /*05ac*/ 	.word	0x00038830
        /*05b0*/ 	.short	0x010a
        /*05b2*/ 	.byte	0x3f
	.zero		1


	//   ....[56]....
        /*05b4*/ 	.word	0x0000db90
        /*05b8*/ 	.word	0x00000003
        /*05bc*/ 	.word	0x00038810
        /*05c0*/ 	.short	0x010a
        /*05c2*/ 	.byte	0x3f
	.zero		1


	//   ....[57]....
        /*05c4*/ 	.word	0x0000dbe0
        /*05c8*/ 	.word	0x00000008
        /*05cc*/ 	.word	0x00038850
        /*05d0*/ 	.short	0x010a
        /*05d2*/ 	.byte	0x3f
	.zero		1


	//   ....[58]....
        /*05d4*/ 	.word	0x0000dc30
        /*05d8*/ 	.word	0x0000000b
        /*05dc*/ 	.word	0x00038830
        /*05e0*/ 	.short	0x010a
        /*05e2*/ 	.byte	0x3f
	.zero		1


	//   ....[59]....
        /*05e4*/ 	.word	0x0000dc80
        /*05e8*/ 	.word	0x0000000b
        /*05ec*/ 	.word	0x00038850
        /*05f0*/ 	.short	0x010a
        /*05f2*/ 	.byte	0x3f
	.zero		1


	//   ....[60]....
        /*05f4*/ 	.word	0x0000de20
        /*05f8*/ 	.word	0x0000000a
        /*05fc*/ 	.word	0x00038840
        /*0600*/ 	.short	0x010a
        /*0602*/ 	.byte	0x3f
	.zero		1


	//   ....[61]....
        /*0604*/ 	.word	0x0000dea0
        /*0608*/ 	.word	0x00000008
        /*060c*/ 	.word	0x00038820
        /*0610*/ 	.short	0x010a
        /*0612*/ 	.byte	0x3f
	.zero		1


	//   ....[62]....
        /*0614*/ 	.word	0x0000def0
        /*0618*/ 	.word	0x00000005
        /*061c*/ 	.word	0x00038860
        /*0620*/ 	.short	0x010a
        /*0622*/ 	.byte	0x3f
	.zero		1


	//   ....[63]....
        /*0624*/ 	.word	0x0000df40
        /*0628*/ 	.word	0x00000002
        /*062c*/ 	.word	0x00038840
        /*0630*/ 	.short	0x010a
        /*0632*/ 	.byte	0x3f
	.zero		1


	//   ....[64]....
        /*0634*/ 	.word	0x0000df90
        /*0638*/ 	.word	0x00000002
        /*063c*/ 	.word	0x00038860
        /*0640*/ 	.short	0x010a
        /*0642*/ 	.byte	0x3f
	.zero		1


	//   ....[65]....
        /*0644*/ 	.word	0x0000dfe0
        /*0648*/ 	.word	0x00000002
        /*064c*/ 	.word	0x00038840
        /*0650*/ 	.short	0x010a
        /*0652*/ 	.byte	0x3f
	.zero		1


	//   ....[66]....
        /*0654*/ 	.word	0x0000e030
        /*0658*/ 	.word	0x00000002
        /*065c*/ 	.word	0x00038860
        /*0660*/ 	.short	0x010a
        /*0662*/ 	.byte	0x3f
	.zero		1


	//   ....[67]....
        /*0664*/ 	.word	0x0000e080
        /*0668*/ 	.word	0x00000002
        /*066c*/ 	.word	0x00038840
        /*0670*/ 	.short	0x010a
        /*0672*/ 	.byte	0x3f
	.zero		1


	//   ....[68]....
        /*0674*/ 	.word	0x0000e0d0
        /*0678*/ 	.word	0x00000002
        /*067c*/ 	.word	0x00038860
        /*0680*/ 	.short	0x010a
        /*0682*/ 	.byte	0x3f
	.zero		1


	//   ....[69]....
        /*0684*/ 	.word	0x0000e120
        /*0688*/ 	.word	0x00000000
        /*068c*/ 	.word	0x00038820
        /*0690*/ 	.short	0x010a
        /*0692*/ 	.byte	0x3f
	.zero		1


	//   ....[70]....
        /*0694*/ 	.word	0x0000e2c0
        /*0698*/ 	.word	0x00000006
        /*069c*/ 	.word	0x00000000
        /*06a0*/ 	.short	0x010a
        /*06a2*/ 	.byte	0x3f
	.zero		1


	//   ....[71]....
        /*06a4*/ 	.word	0x0000e310
        /*06a8*/ 	.word	0x00000007
        /*06ac*/ 	.word	0x00000000
        /*06b0*/ 	.short	0x010a
        /*06b2*/ 	.byte	0x3f
	.zero		1


	//   ....[72]....
        /*06b4*/ 	.word	0x0000e360
        /*06b8*/ 	.word	0x00000010
        /*06bc*/ 	.word	0x00000000
        /*06c0*/ 	.short	0x010a
        /*06c2*/ 	.byte	0x3f
	.zero		1


	//----- nvinfo : EIATTR_NUM_MBARRIERS
	.align		4
.L_653:
        /*06c4*/ 	.byte	0x03, 0x38
        /*06c6*/ 	.short	0x0017


	//----- nvinfo : EIATTR_EXIT_INSTR_OFFSETS
	.align		4
        /*06c8*/ 	.byte	0x04, 0x1c
        /*06ca*/ 	.short	(.L_655 - .L_654)


	//   ....[0]....
.L_654:
        /*06cc*/ 	.word	0x00000a30


	//   ....[1]....
        /*06d0*/ 	.word	0x0000a590


	//   ....[2]....
        /*06d4*/ 	.word	0x0000a5f0


	//   ....[3]....
        /*06d8*/ 	.word	0x0000dac0


	//----- nvinfo : EIATTR_MAX_THREADS
	.align		4
.L_655:
        /*06dc*/ 	.byte	0x04, 0x05
        /*06de*/ 	.short	(.L_657 - .L_656)
.L_656:
        /*06e0*/ 	.word	0x00000180
        /*06e4*/ 	.word	0x00000001
        /*06e8*/ 	.word	0x00000001


	//----- nvinfo : EIATTR_CRS_STACK_SIZE
	.align		4
.L_657:
        /*06ec*/ 	.byte	0x04, 0x1e
        /*06ee*/ 	.short	(.L_659 - .L_658)
.L_658:
        /*06f0*/ 	.word	0x00000000


	//----- nvinfo : EIATTR_CBANK_PARAM_SIZE
	.align		4
.L_659:
        /*06f4*/ 	.byte	0x03, 0x19
        /*06f6*/ 	.short	0x0cf0


	//----- nvinfo : EIATTR_PARAM_CBANK
	.align		4
        /*06f8*/ 	.byte	0x04, 0x0a
        /*06fa*/ 	.short	(.L_661 - .L_660)
	.align		4
.L_660:
        /*06fc*/ 	.word	index@(.nv.constant0._ZN7cutlass13device_kernelIN5flash11enable_sm90INS1_16FlashAttnFwdSm90INS1_25CollectiveMainloopFwdSm90ILi2EN4cute5tupleIJNS5_1CILi1EEES8_S8_EEENS6_IJNS7_ILi64EEESA_SA_EEELi512ENS_10bfloat16_tEfNS_4arch4Sm90ELb0ELb0ELb1ELb0ELb0ELb0ELb1ELb0ELb0ELb0ELb0ELb0EEENS1_21CollectiveEpilogueFwdINS6_IJSA_NS7_ILi512EEESA_EEES9_SC_SE_Li256ELb0ELb0ELb0ELb0EEENS1_29StaticPersistentTileSchedulerILb0EEEEEEEEEvNT_6ParamsE)
        /*0700*/ 	.short	0x0210
        /*0702*/ 	.short	0x0cf0


	//----- nvinfo : EIATTR_SW_WAR
	.align		4
.L_661:
        /*0704*/ 	.byte	0x04, 0x36
        /*0706*/ 	.short	(.L_663 - .L_662)
.L_662:
        /*0708*/ 	.word	0x00000008
.L_663:


//--------------------- .nv.info._ZN7cutlass13device_kernelIN5flash11enable_sm90INS1_16FlashAttnFwdSm90INS1_25CollectiveMainloopFwdSm90ILi2EN4cute5tupleIJNS5_1CILi1EEES8_S8_EEENS6_IJNS7_ILi64EEESA_SA_EEELi512ENS_10bfloat16_tEfNS_4arch4Sm90ELb0ELb0ELb1ELb1ELb0ELb0ELb0ELb0ELb0ELb0ELb0ELb0EEENS1_21CollectiveEpilogueFwdINS6_IJSA_NS7_ILi512EEESA_EEES9_SC_SE_Li256ELb1ELb0ELb0ELb0EEENS1_36VarlenDynamicPersistentTileSchedulerILi64ELi64ELi256ELi32ELb0ELb0ELb1ELb0ELb1ELb1EEEEEEEEEvNT_6ParamsE --------------------------
	.section	.nv.info._ZN7cutlass13device_kernelIN5flash11enable_sm90INS1_16FlashAttnFwdSm90INS1_25CollectiveMainloopFwdSm90ILi2EN4cute5tupleIJNS5_1CILi1EEES8_S8_EEENS6_IJNS7_ILi64EEESA_SA_EEELi512ENS_10bfloat16_tEfNS_4arch4Sm90ELb0ELb0ELb1ELb1ELb0ELb0ELb0ELb0ELb0ELb0ELb0ELb0EEENS1_21CollectiveEpilogueFwdINS6_IJSA_NS7_ILi512EEESA_EEES9_SC_SE_Li256ELb1ELb0ELb0ELb0EEENS1_36VarlenDynamicPersistentTileSchedulerILi64ELi64ELi256ELi32ELb0ELb0ELb1ELb0ELb1ELb1EEEEEEEEEvNT_6ParamsE,"",@"SHT_CUDA_INFO"
	.sectionflags	@""
	.align	4


	//----- nvinfo : EIATTR_CUDA_API_VERSION
	.align		4
        /*0000*/ 	.byte	0x04, 0x37
        /*0002*/ 	.short	(.L_665 - .L_664)
.L_664:
        /*0004*/ 	.word	0x00000082


	//----- nvinfo : EIATTR_KPARAM_INFO
	.align		4
.L_665:
        /*0008*/ 	.byte	0x04, 0x17
        /*000a*/ 	.short	(.L_667 - .L_666)
.L_666:
        /*000c*/ 	.word	0x00000000
        /*0010*/ 	.short	0x0000
        /*0012*/ 	.short	0x0070
        /*0014*/ 	.byte	0x00, 0xf0, 0x01, 0x28


	//----- nvinfo : EIATTR_SPARSE_MMA_MASK
	.align		4
.L_667:
        /*0018*/ 	.byte	0x03, 0x50
        /*001a*/ 	.short	0x0000


	//----- nvinfo : EIATTR_MAXREG_COUNT
	.align		4
        /*001c*/ 	.byte	0x03, 0x1b
        /*001e*/ 	.short	0x00a8


	//----- nvinfo : EIATTR_NUM_BARRIERS
	.align		4
        /*0020*/ 	.byte	0x02, 0x4c
        /*0022*/ 	.byte	0x10
	.zero		1


	//----- nvinfo : EIATTR_EXTERNS
	.align		4
        /*0024*/ 	.byte	0x04, 0x0f
        /*0026*/ 	.short	(.L_669 - .L_668)


	//   ....[0]....
	.align		4
.L_668:
        /*0028*/ 	.word	index@(__assertfail)


	//----- nvinfo : EIATTR_ANNOTATIONS
	.align		4
.L_669:
        /*002c*/ 	.byte	0x04, 0x55
        /*002e*/ 	.short	(.L_671 - .L_670)


	//   ....[0]....
.L_670:
        /* <DEDUP_REMOVED lines=31> */


	//----- nvinfo : EIATTR_MERCURY_ISA_VERSION
	.align		4
.L_671:
        /*0210*/ 	.byte	0x03, 0x5f
        /*0212*/ 	.short	0x0101


	//----- nvinfo : EIATTR_UNUSED_LOAD_BYTE_OFFSET
	.align		4
        /*0214*/ 	.byte	0x04, 0x44
        /*0216*/ 	.short	(.L_673 - .L_672)


	//   ....[0]....
.L_672:
        /*0218*/ 	.word	0x00000a50
        /*021c*/ 	.word	0x0000fff0


	//   ....[1]....
        /*0220*/ 	.word	0x00007250
        /*0224*/ 	.word	0x0000fff0


	//----- nvinfo : EIATTR_INT_WARP_WIDE_INSTR_OFFSETS
	.align		4
.L_673:
        /*0228*/ 	.byte	0x04, 0x31
        /*022a*/ 	.short	(.L_675 - .L_674)


	//   ....[0]....
.L_674:
        /*022c*/ 	.word	0x00000160


	//   ....[1]....
        /*0230*/ 	.word	0x000001a0


	//   ....[2]....
        /*0234*/ 	.word	0x00000210


	//   ....[3]....
        /*0238*/ 	.word	0x0000a980


	//   ....[4]....
        /*023c*/ 	.word	0x0000aa10


	//   ....[5]....
        /*0240*/ 	.word	0x0000ae90


	//   ....[6]....
        /*0244*/ 	.word	0x0000aec0


	//   ....[7]....
        /*0248*/ 	.word	0x0000d7f0


	//   ....[8]....
        /*024c*/ 	.word	0x0000d880


	//----- nvinfo : EIATTR_COOP_GROUP_MASK_REGIDS
	.align		4
.L_675:
        /*0250*/ 	.byte	0x04, 0x29
        /*0252*/ 	.short	(.L_677 - .L_676)


	//   ....[0]....
.L_676:
        /*0254*/ 	.word	0xffffffff


	//   ....[1]....
        /*0258*/ 	.word	0xffffffff


	//   ....[2]....
        /*025c*/ 	.word	0xffffffff


	//   ....[3]....
        /*0260*/ 	.word	0xffffffff


	//   ....[4]....
        /*0264*/ 	.word	0xffffffff


	//   ....[5]....
        /*0268*/ 	.word	0xffffffff


	//   ....[6]....
        /*026c*/ 	.word	0xffffffff


	//   ....[7]....
        /*0270*/ 	.word	0xffffffff


	//   ....[8]....
        /*0274*/ 	.word	0xffffffff


	//   ....[9]....
        /*0278*/ 	.word	0xffffffff


	//   ....[10]....
        /*027c*/ 	.word	0xffffffff


	//   ....[11]....
        /*0280*/ 	.word	0xffffffff


	//   ....[12]....
        /*0284*/ 	.word	0xffffffff


	//   ....[13]....
        /*0288*/ 	.word	0xffffffff


	//   ....[14]....
        /*028c*/ 	.word	0xffffffff


	//   ....[15]....
        /*0290*/ 	.word	0xffffffff


	//   ....[16]....
        /*0294*/ 	.word	0xffffffff


	//   ....[17]....
        /*0298*/ 	.word	0xffffffff


	//   ....[18]....
        /*029c*/ 	.word	0xffffffff


	//   ....[19]....
        /*02a0*/ 	.word	0xffffffff


	//   ....[20]....
        /*02a4*/ 	.word	0xffffffff


	//   ....[21]....
        /*02a8*/ 	.word	0xffffffff


	//   ....[22]....
        /*02ac*/ 	.word	0xffffffff


	//   ....[23]....
        /*02b0*/ 	.word	0xffffffff


	//   ....[24]....
        /*02b4*/ 	.word	0xffffffff


	//   ....[25]....
        /*02b8*/ 	.word	0xffffffff


	//   ....[26]....
        /*02bc*/ 	.word	0xffffffff


	//   ....[27]....
        /*02c0*/ 	.word	0xffffffff


	//   ....[28]....
        /*02c4*/ 	.word	0xffffffff


	//   ....[29]....
        /*02c8*/ 	.word	0xffffffff


	//   ....[30]....
        /*02cc*/ 	.word	0xffffffff


	//   ....[31]....
        /*02d0*/ 	.word	0xffffffff


	//   ....[32]....
        /*02d4*/ 	.word	0xffffffff


	//   ....[33]....
        /*02d8*/ 	.word	0xffffffff


	//   ....[34]....
        /*02dc*/ 	.word	0xffffffff


	//   ....[35]....
        /*02e0*/ 	.word	0xffffffff


	//   ....[36]....
        /*02e4*/ 	.word	0xffffffff


	//   ....[37]....
        /*02e8*/ 	.word	0xffffffff


	//   ....[38]....
        /*02ec*/ 	.word	0xffffffff


	//   ....[39]....
        /*02f0*/ 	.word	0xffffffff


	//   ....[40]....
        /*02f4*/ 	.word	0xffffffff


	//   ....[41]....
        /*02f8*/ 	.word	0xffffffff


	//   ....[42]....
        /*02fc*/ 	.word	0xffffffff


	//   ....[43]....
        /*0300*/ 	.word	0xffffffff


	//   ....[44]....
        /*0304*/ 	.word	0xffffffff


	//   ....[45]....
        /*0308*/ 	.word	0xffffffff


	//   ....[46]....
        /*030c*/ 	.word	0xffffffff


	//   ....[47]....
        /*0310*/ 	.word	0xffffffff


	//   ....[48]....
        /*0314*/ 	.word	0xffffffff


	//   ....[49]....
        /*0318*/ 	.word	0xffffffff


	//   ....[50]....
        /*031c*/ 	.word	0xffffffff


	//   ....[51]....
        /*0320*/ 	.word	0xffffffff


	//   ....[52]....
        /*0324*/ 	.word	0xffffffff


	//   ....[53]....
        /*0328*/ 	.word	0xffffffff


	//   ....[54]....
        /*032c*/ 	.word	0xffffffff


	//   ....[55]....
        /*0330*/ 	.word	0xffffffff


	//   ....[56]....
        /*0334*/ 	.word	0xffffffff


	//   ....[57]....
        /*0338*/ 	.word	0xffffffff


	//   ....[58]....
        /*033c*/ 	.word	0x0500000f


	//   ....[59]....
        /*0340*/ 	.word	0x0500000f


	//   ....[60]....
        /*0344*/ 	.word	0x0500000f


	//   ....[61]....
        /*0348*/ 	.word	0x0500000f


	//   ....[62]....
        /*034c*/ 	.word	0x0500000f


	//   ....[63]....
        /*0350*/ 	.word	0x0500000f


	//   ....[64]....
        /*0354*/ 	.word	0x0500000f


	//   ....[65]....
        /*0358*/ 	.word	0x0500000f


	//   ....[66]....
        /*035c*/ 	.word	0x0500000f


	//   ....[67]....
        /*0360*/ 	.word	0x0500000f


	//   ....[68]....
        /*0364*/ 	.word	0x0500000f


	//   ....[69]....
        /*0368*/ 	.word	0x0500000f


	//   ....[70]....
        /*036c*/ 	.word	0x0500000f


	//   ....[71]....
        /*0370*/ 	.word	0x0500000f


	//   ....[72]....
        /*0374*/ 	.word	0x0500000f


	//   ....[73]....
        /*0378*/ 	.word	0x0500000f


	//   ....[74]....
        /*037c*/ 	.word	0x0500000f


	//   ....[75]....
        /*0380*/ 	.word	0x0500000f


	//   ....[76]....
        /*0384*/ 	.word	0x0500000f


	//----- nvinfo : EIATTR_COOP_GROUP_INSTR_OFFSETS
	.align		4
.L_677:
        /*0388*/ 	.byte	0x04, 0x28
        /*038a*/ 	.short	(.L_679 - .L_678)


	//   ....[0]....
.L_678:
        /*038c*/ 	.word	0x00000060


	//   ....[1]....
        /*0390*/ 	.word	0x00000170


	//   ....[2]....
        /*0394*/ 	.word	0x000001c0


	//   ....[3]....
        /*0398*/ 	.word	0x000003b0


	//   ....[4]....
        /*039c*/ 	.word	0x00000510


	//   ....[5]....
        /*03a0*/ 	.word	0x00000630


	//   ....[6]....
        /*03a4*/ 	.word	0x00000790


	//   ....[7]....
        /*03a8*/ 	.word	0x00001700


	//   ....[8]....
        /*03ac*/ 	.word	0x00003040


	//   ....[9]....
        /*03b0*/ 	.word	0x00003df0


	//   ....[10]....
        /*03b4*/ 	.word	0x00003e70


	//   ....[11]....
        /*03b8*/ 	.word	0x00004050


	//   ....[12]....
        /*03bc*/ 	.word	0x00004120


	//   ....[13]....
        /*03c0*/ 	.word	0x00004a00


	//   ....[14]....
        /*03c4*/ 	.word	0x00005160


	//   ....[15]....
        /*03c8*/ 	.word	0x000051e0


	//   ....[16]....
        /*03cc*/ 	.word	0x000054f0


	//   ....[17]....
        /*03d0*/ 	.word	0x000056b0


	//   ....[18]....
        /*03d4*/ 	.word	0x00006710


	//   ....[19]....
        /*03d8*/ 	.word	0x00006750


	//   ....[20]....
        /*03dc*/ 	.word	0x00006780


	//   ....[21]....
        /*03e0*/ 	.word	0x000067e0


	//   ....[22]....
        /*03e4*/ 	.word	0x00006810


	//   ....[23]....
        /*03e8*/ 	.word	0x00008160


	//   ....[24]....
        /*03ec*/ 	.word	0x00009af0


	//   ....[25]....
        /*03f0*/ 	.word	0x00009c80


	//   ....[26]....
        /*03f4*/ 	.word	0x00009cb0


	//   ....[27]....
        /*03f8*/ 	.word	0x00009cf0


	//   ....[28]....
        /*03fc*/ 	.word	0x00009d50


	//   ....[29]....
        /*0400*/ 	.word	0x00009db0


	//   ....[30]....
        /*0404*/ 	.word	0x00009df0


	//   ....[31]....
        /*0408*/ 	.word	0x00009fa0


	//   ....[32]....
        /*040c*/ 	.word	0x0000a000


	//   ....[33]....
        /*0410*/ 	.word	0x0000a040


	//   ....[34]....
        /*0414*/ 	.word	0x0000a080


	//   ....[35]....
        /*0418*/ 	.word	0x0000a0b0


	//   ....[36]....
        /*041c*/ 	.word	0x0000a0e0


	//   ....[37]....
        /*0420*/ 	.word	0x0000a170


	//   ....[38]....
        /*0424*/ 	.word	0x0000a1a0


	//   ....[39]....
        /*0428*/ 	.word	0x0000a230


	//   ....[40]....
        /*042c*/ 	.word	0x0000d910


	//   ....[41]....
        /*0430*/ 	.word	0x0000d920


	//   ....[42]....
        /*0434*/ 	.word	0x0000da30


	//   ....[43]....
        /*0438*/ 	.word	0x0000da90


	//   ....[44]....
        /*043c*/ 	.word	0x0000dad0


	//   ....[45]....
        /*0440*/ 	.word	0x0000db10


	//   ....[46]....
        /*0444*/ 	.word	0x0000db40


	//   ....[47]....
        /*0448*/ 	.word	0x0000db70


	//   ....[48]....
        /*044c*/ 	.word	0x0000dd00


	//   ....[49]....
        /*0450*/ 	.word	0x0000dd60


	//   ....[50]....
        /*0454*/ 	.word	0x0000dda0


	//   ....[51]....
        /*0458*/ 	.word	0x0000dde0


	//   ....[52]....
        /*045c*/ 	.word	0x0000de10


	//   ....[53]....
        /*0460*/ 	.word	0x0000de40


	//   ....[54]....
        /*0464*/ 	.word	0x0000df00


	//   ....[55]....
        /*0468*/ 	.word	0x0000df20


	//   ....[56]....
        /*046c*/ 	.word	0x0000df90


	//   ....[57]....
        /*0470*/ 	.word	0x0000e3e0


	//   ....[58]....
        /*0474*/ 	.word	0x0000e990


	//   ....[59]....
        /*0478*/ 	.word	0x0000edb0


	//   ....[60]....
        /*047c*/ 	.word	0x0000ee40


	//   ....[61]....
        /*0480*/ 	.word	0x0000eee0


	//   ....[62]....
        /*0484*/ 	.word	0x0000ef90


	//   ....[63]....
        /*0488*/ 	.word	0x0000f010


	//   ....[64]....
        /*048c*/ 	.word	0x0000f090


	//   ....[65]....
        /*0490*/ 	.word	0x0000f110


	//   ....[66]....
        /*0494*/ 	.word	0x0000f190


	//   ....[67]....
        /*0498*/ 	.word	0x0000f220


	//   ....[68]....
        /*049c*/ 	.word	0x0000f2d0


	//   ....[69]....
        /*04a0*/ 	.word	0x0000f350


	//   ....[70]....
        /*04a4*/ 	.word	0x0000f3d0


	//   ....[71]....
        /*04a8*/ 	.word	0x0000f450


	//   ....[72]....
        /*04ac*/ 	.word	0x0000f4d0


	//   ....[73]....
        /*04b0*/ 	.word	0x0000f540


	//   ....[74]....
        /*04b4*/ 	.word	0x0000f5e0


	//   ....[75]....
        /*04b8*/ 	.word	0x0000f670


	//   ....[76]....
        /*04bc*/ 	.word	0x0000f790


	//----- nvinfo : EIATTR_REG_RECONFIG
	.align		4
.L_679:
        /*04c0*/ 	.byte	0x01, 0x54
	.zero		2


	//----- nvinfo : EIATTR_SYSCALL_OFFSETS
	.align		4
        /*04c4*/ 	.byte	0x04, 0x46
        /*04c6*/ 	.short	(.L_681 - .L_680)


	//   ....[0]....
.L_680:
        /*04c8*/ 	.word	0x00003200


	//   ....[1]....
        /*04cc*/ 	.word	0x0000aba0


	//   ....[2]....
        /*04d0*/ 	.word	0x0000ace0


	//   ....[3]....
        /*04d4*/ 	.word	0x0000ade0


	//----- nvinfo : EIATTR_MBARRIER_INSTR_OFFSETS
	.align		4
.L_681:
        /*04d8*/ 	.byte	0x04, 0x39
        /*04da*/ 	.short	(.L_683 - .L_682)


	//   ....[0]....
.L_682:
        /*04dc*/ 	.word	0x000002a0
        /*04e0*/ 	.word	0x000000ff
        /*04e4*/ 	.word	0x00028c00
        /*04e8*/ 	.short	0x0100
        /*04ea*/ 	.byte	0x08
	.zero		1


	//   ....[1]....
        /*04ec*/ 	.word	0x000002b0
        /*04f0*/ 	.word	0x000000ff
        /*04f4*/ 	.word	0x00028c20
        /*04f8*/ 	.short	0x0100
        /*04fa*/ 	.byte	0x08
	.zero		1


	//   ....[2]....
        /*04fc*/ 	.word	0x00000360
        /*0500*/ 	.word	0x000000ff
        /*0504*/ 	.word	0x00028c30
        /*0508*/ 	.short	0x0100
        /*050a*/ 	.byte	0x06
	.zero		1


	//   ....[3]....
        /*050c*/ 	.word	0x00000370
        /*0510*/ 	.word	0x000000ff
        /*0514*/ 	.word	0x00028c40
        /*0518*/ 	.short	0x0100
        /*051a*/ 	.byte	0x06
	.zero		1


	//   ....[4]....
        /*051c*/ 	.word	0x00000380
        /*0520*/ 	.word	0x000000ff
        /*0524*/ 	.word	0x00028c38
        /*0528*/ 	.short	0x0100
        /*052a*/ 	.byte	0x06
	.zero		1


	//   ....[5]....
        /*052c*/ 	.word	0x00000390
        /*0530*/ 	.word	0x000000ff
        /*0534*/ 	.word	0x00028c48
        /*0538*/ 	.short	0x0100
        /*053a*/ 	.byte	0x06
	.zero		1


	//   ....[6]....
        /*053c*/ 	.word	0x000004c0
        /*0540*/ 	.word	0x000000ff
        /*0544*/ 	.word	0x00028c50
        /*0548*/ 	.short	0x0100
        /*054a*/ 	.byte	0x08
	.zero		1


	//   ....[7]....
        /*054c*/ 	.word	0x000004d0
        /*0550*/ 	.word	0x000000ff
        /*0554*/ 	.word	0x00028c60
        /*0558*/ 	.short	0x0100
        /*055a*/ 	.byte	0x08
	.zero		1


	//   ....[8]....
        /*055c*/ 	.word	0x000004e0
        /*0560*/ 	.word	0x000000ff
        /*0564*/ 	.word	0x00028c58
        /*0568*/ 	.short	0x0100
        /*056a*/ 	.byte	0x08
	.zero		1


	//   ....[9]....
        /*056c*/ 	.word	0x000004f0
        /*0570*/ 	.word	0x000000ff
        /*0574*/ 	.word	0x00028c68
        /*0578*/ 	.short	0x0100
        /*057a*/ 	.byte	0x08
	.zero		1


	//   ....[10]....
        /*057c*/ 	.word	0x000005e0
        /*0580*/ 	.word	0x000000ff
        /*0584*/ 	.word	0x00028c70
        /*0588*/ 	.short	0x0100
        /*058a*/ 	.byte	0x06
	.zero		1


	//   ....[11]....
        /*058c*/ 	.word	0x000005f0
        /*0590*/ 	.word	0x000000ff
        /*0594*/ 	.word	0x00028c80
        /*0598*/ 	.short	0x0100
        /*059a*/ 	.byte	0x06
	.zero		1


	//   ....[12]....
        /*059c*/ 	.word	0x00000600
        /*05a0*/ 	.word	0x000000ff
        /*05a4*/ 	.word	0x00028c78
        /*05a8*/ 	.short	0x0100
        /*05aa*/ 	.byte	0x06
	.zero		1


	//   ....[13]....
        /*05ac*/ 	.word	0x00000610
        /*05b0*/ 	.word	0x000000ff
        /*05b4*/ 	.word	0x00028c88
        /*05b8*/ 	.short	0x0100
        /*05ba*/ 	.byte	0x06
	.zero		1


	//   ....[14]....
        /*05bc*/ 	.word	0x00000740
        /*05c0*/ 	.word	0x000000ff
        /*05c4*/ 	.word	0x00028c90
        /*05c8*/ 	.short	0x0100
        /*05ca*/ 	.byte	0x08
	.zero		1


	//   ....[15]....
        /*05cc*/ 	.word	0x00000750
        /*05d0*/ 	.word	0x000000ff
        /*05d4*/ 	.word	0x00028ca0
        /*05d8*/ 	.short	0x0100
        /*05da*/ 	.byte	0x08
	.zero		1


	//   ....[16]....
        /*05dc*/ 	.word	0x00000760
        /*05e0*/ 	.word	0x000000ff
        /*05e4*/ 	.word	0x00028c98
        /*05e8*/ 	.short	0x0100
        /*05ea*/ 	.byte	0x08
	.zero		1


	//   ....[17]....
        /*05ec*/ 	.word	0x00000770
        /*05f0*/ 	.word	0x000000ff
        /*05f4*/ 	.word	0x00028ca8
        /*05f8*/ 	.short	0x0100
        /*05fa*/ 	.byte	0x08
	.zero		1


	//   ....[18]....
        /*05fc*/ 	.word	0x000008a0
        /*0600*/ 	.word	0x000000ff
        /*0604*/ 	.word	0x00028cb0
        /*0608*/ 	.short	0x0100
        /*060a*/ 	.byte	0x08
	.zero		1


	//   ....[19]....
        /*060c*/ 	.word	0x000008b0
        /*0610*/ 	.word	0x000000ff
        /*0614*/ 	.word	0x00028cc0
        /*0618*/ 	.short	0x0100
        /*061a*/ 	.byte	0x08
	.zero		1


	//   ....[20]....
        /*061c*/ 	.word	0x000008c0
        /*0620*/ 	.word	0x000000ff
        /*0624*/ 	.word	0x00028cb8
        /*0628*/ 	.short	0x0100
        /*062a*/ 	.byte	0x08
	.zero		1


	//   ....[21]....
        /*062c*/ 	.word	0x000008d0
        /*0630*/ 	.word	0x000000ff
        /*0634*/ 	.word	0x00028cc8
        /*0638*/ 	.short	0x0100
        /*063a*/ 	.byte	0x08
	.zero		1


	//   ....[22]....
        /*063c*/ 	.word	0x00001810
        /*0640*/ 	.word	0x000000ff
        /*0644*/ 	.word	0x00028c50
        /*0648*/ 	.short	0x010a
        /*064a*/ 	.byte	0x10
	.zero		1


	//   ....[23]....
        /*064c*/ 	.word	0x00001ae0
        /*0650*/ 	.word	0x00000000
        /*0654*/ 	.word	0x00000000
        /*0658*/ 	.short	0x0101
        /*065a*/ 	.byte	0x3f
	.zero		1


	//   ....[24]....
        /*065c*/ 	.word	0x00002460
        /*0660*/ 	.word	0x000000ff
        /*0664*/ 	.word	0x00028c50
        /*0668*/ 	.short	0x010a
        /*066a*/ 	.byte	0x06
	.zero		1


	//   ....[25]....
        /*066c*/ 	.word	0x000024a0
        /*0670*/ 	.word	0x000000ff
        /*0674*/ 	.word	0x00028c50
        /*0678*/ 	.short	0x010a
        /*067a*/ 	.byte	0x06
	.zero		1


	//   ....[26]....
        /*067c*/ 	.word	0x000026f0
        /*0680*/ 	.word	0x00000000
        /*0684*/ 	.word	0x00000000
        /*0688*/ 	.short	0x0101
        /*068a*/ 	.byte	0x3f
	.zero		1


	//   ....[27]....
        /*068c*/ 	.word	0x00003280
        /*0690*/ 	.word	0x000000ff
        /*0694*/ 	.word	0x00028c00
        /*0698*/ 	.short	0x010a
        /*069a*/ 	.byte	0x2a
	.zero		1


	//   ....[28]....
        /*069c*/ 	.word	0x00003300
        /*06a0*/ 	.word	0x00000007
        /*06a4*/ 	.word	0x00028c30
        /*06a8*/ 	.short	0x010a
        /*06aa*/ 	.byte	0x3f
	.zero		1


	//   ....[29]....
        /*06ac*/ 	.word	0x00003340
        /*06b0*/ 	.word	0x00000007
        /*06b4*/ 	.word	0x00028c30
        /*06b8*/ 	.short	0x010a
        /*06ba*/ 	.byte	0x3f
	.zero		1


	//   ....[30]....
        /*06bc*/ 	.word	0x00004310
        /*06c0*/ 	.word	0x00000003
        /*06c4*/ 	.word	0x00000000
        /*06c8*/ 	.short	0x0101
        /*06ca*/ 	.byte	0x3f
	.zero		1


	//   ....[31]....
        /*06cc*/ 	.word	0x00004790
        /*06d0*/ 	.word	0x00000007
        /*06d4*/ 	.word	0x00028c50
        /*06d8*/ 	.short	0x010a
        /*06da*/ 	.byte	0x3f
	.zero		1


	//   ....[32]....
        /*06dc*/ 	.word	0x000047e0
        /*06e0*/ 	.word	0x00000007
        /*06e4*/ 	.word	0x00028c50
        /*06e8*/ 	.short	0x010a
        /*06ea*/ 	.byte	0x3f
	.zero		1


	//   ....[33]....
        /*06ec*/ 	.word	0x00004a20
        /*06f0*/ 	.word	0x00000007
        /*06f4*/ 	.word	0x00000000
        /*06f8*/ 	.short	0x0101
        /*06fa*/ 	.byte	0x3f
	.zero		1


	//   ....[34]....
        /*06fc*/ 	.word	0x00004b60
        /*0700*/ 	.word	0x000000ff
        /*0704*/ 	.word	0x00028c30
        /*0708*/ 	.short	0x010a
        /*070a*/ 	.byte	0x17
	.zero		1


	//   ....[35]....
        /*070c*/ 	.word	0x00004ba0
        /*0710*/ 	.word	0x000000ff
        /*0714*/ 	.word	0x00028c30
        /*0718*/ 	.short	0x010a
        /*071a*/ 	.byte	0x17
	.zero		1


	//   ....[36]....
        /*071c*/ 	.word	0x00005a80
        /*0720*/ 	.word	0x00000098
        /*0724*/ 	.word	0x00000000
        /*0728*/ 	.short	0x0101
        /*072a*/ 	.byte	0x3f
	.zero		1


	//   ....[37]....
        /*072c*/ 	.word	0x00006480
        /*0730*/ 	.word	0x000000ff
        /*0734*/ 	.word	0x00028c50
        /*0738*/ 	.short	0x010a
        /*073a*/ 	.byte	0x17
	.zero		1


	//   ....[38]....
        /*073c*/ 	.word	0x000064c0
        /*0740*/ 	.word	0x000000ff
        /*0744*/ 	.word	0x00028c50
        /*0748*/ 	.short	0x010a
        /*074a*/ 	.byte	0x17
	.zero		1


	//   ....[39]....
        /*074c*/ 	.word	0x00006730
        /*0750*/ 	.word	0x000000a9
        /*0754*/ 	.word	0x00000000
        /*0758*/ 	.short	0x0101
        /*075a*/ 	.byte	0x3f
	.zero		1


	//   ....[40]....
        /*075c*/ 	.word	0x00008bb0
        /*0760*/ 	.word	0x000000ff
        /*0764*/ 	.word	0x00000000
        /*0768*/ 	.short	0x0101
        /*076a*/ 	.byte	0x04
	.zero		1


	//   ....[41]....
        /*076c*/ 	.word	0x0000b340
        /*0770*/ 	.word	0x00000008
        /*0774*/ 	.word	0x00028c40
        /*0778*/ 	.short	0x010a
        /*077a*/ 	.byte	0x3f
	.zero		1


	//   ....[42]....
        /*077c*/ 	.word	0x0000b740
        /*0780*/ 	.word	0x0000000a
        /*0784*/ 	.word	0x00028c20
        /*0788*/ 	.short	0x010a
        /*078a*/ 	.byte	0x3f
	.zero		1


	//   ....[43]....
        /*078c*/ 	.word	0x0000b800
        /*0790*/ 	.word	0x00000008
        /*0794*/ 	.word	0x00028c60
        /*0798*/ 	.short	0x010a
        /*079a*/ 	.byte	0x3f
	.zero		1


	//   ....[44]....
        /*079c*/ 	.word	0x0000bfb0
        /*07a0*/ 	.word	0x00000003
        /*07a4*/ 	.word	0x00028c40
        /*07a8*/ 	.short	0x010a
        /*07aa*/ 	.byte	0x3f
	.zero		1


	//   ....[45]....
        /*07ac*/ 	.word	0x0000c1c0
        /*07b0*/ 	.word	0x00000003
        /*07b4*/ 	.word	0x00028c60
        /*07b8*/ 	.short	0x010a
        /*07ba*/ 	.byte	0x3f
	.zero		1


	//   ....[46]....
        /*07bc*/ 	.word	0x0000c880
        /*07c0*/ 	.word	0x00000002
        /*07c4*/ 	.word	0x00028c40
        /*07c8*/ 	.short	0x010a
        /*07ca*/ 	.byte	0x3f
	.zero		1


	//   ....[47]....
        /*07cc*/ 	.word	0x0000ca80
        /*07d0*/ 	.word	0x00000002
        /*07d4*/ 	.word	0x00028c60
        /*07d8*/ 	.short	0x010a
        /*07da*/ 	.byte	0x3f
	.zero		1


	//   ....[48]....
        /*07dc*/ 	.word	0x0000d0c0
        /*07e0*/ 	.word	0x00000002
        /*07e4*/ 	.word	0x00028c40
        /*07e8*/ 	.short	0x010a
        /*07ea*/ 	.byte	0x3f
	.zero		1


	//   ....[49]....
        /*07ec*/ 	.word	0x0000d2d0
        /*07f0*/ 	.word	0x00000002
        /*07f4*/ 	.word	0x00028c60
        /*07f8*/ 	.short	0x010a
        /*07fa*/ 	.byte	0x3f
	.zero		1


	//   ....[50]....
        /*07fc*/ 	.word	0x0000e360
        /*0800*/ 	.word	0x00000000
        /*0804*/ 	.word	0x00028c20
        /*0808*/ 	.short	0x010a
        /*080a*/ 	.byte	0x3f
	.zero		1


	//   ....[51]....
        /*080c*/ 	.word	0x0000e520
        /*0810*/ 	.word	0x00000006
        /*0814*/ 	.word	0x00000000
        /*0818*/ 	.short	0x010a
        /*081a*/ 	.byte	0x3f
	.zero		1


	//   ....[52]....
        /*081c*/ 	.word	0x0000e590
        /*0820*/ 	.word	0x00000007
        /*0824*/ 	.word	0x00000000
        /*0828*/ 	.short	0x010a
        /*082a*/ 	.byte	0x3f
	.zero		1


	//   ....[53]....
        /*082c*/ 	.word	0x0000e600
        /*0830*/ 	.word	0x00000004
        /*0834*/ 	.word	0x00000000
        /*0838*/ 	.short	0x010a
        /*083a*/ 	.byte	0x3f
	.zero		1


	//   ....[54]....
        /*083c*/ 	.word	0x0000e630
        /*0840*/ 	.word	0x00000003
        /*0844*/ 	.word	0x00000000
        /*0848*/ 	.short	0x010a
        /*084a*/ 	.byte	0x3f
	.zero		1


	//   ....[55]....
        /*084c*/ 	.word	0x0000e6a0
        /*0850*/ 	.word	0x00000003
        /*0854*/ 	.word	0x00028c50
        /*0858*/ 	.short	0x010a
        /*085a*/ 	.byte	0x3f
	.zero		1


	//   ....[56]....
        /*085c*/ 	.word	0x0000e700
        /*0860*/ 	.word	0x00000003
        /*0864*/ 	.word	0x00028c50
        /*0868*/ 	.short	0x010a
        /*086a*/ 	.byte	0x3f
	.zero		1


	//   ....[57]....
        /*086c*/ 	.word	0x0000e760
        /*0870*/ 	.word	0x00000003
        /*0874*/ 	.word	0x00028c00
        /*0878*/ 	.short	0x010a
        /*087a*/ 	.byte	0x3f
	.zero		1


	//   ....[58]....
        /*087c*/ 	.word	0x0000e7b0
        /*0880*/ 	.word	0x00000007
        /*0884*/ 	.word	0x00028c30
        /*0888*/ 	.short	0x010a
        /*088a*/ 	.byte	0x3f
	.zero		1


	//   ....[59]....
        /*088c*/ 	.word	0x0000e800
        /*0890*/ 	.word	0x00000007
        /*0894*/ 	.word	0x00028c50
        /*0898*/ 	.short	0x010a
        /*089a*/ 	.byte	0x3f
	.zero		1


	//   ....[60]....
        /*089c*/ 	.word	0x0000e860
        /*08a0*/ 	.word	0x00000005
        /*08a4*/ 	.word	0x00028c30
        /*08a8*/ 	.short	0x010a
        /*08aa*/ 	.byte	0x3f
	.zero		1


	//   ....[61]....
        /*08ac*/ 	.word	0x0000e8b0
        /*08b0*/ 	.word	0x000000a9
        /*08b4*/ 	.word	0x00028c50
        /*08b8*/ 	.short	0x010a
        /*08ba*/ 	.byte	0x3f
	.zero		1


	//   ....[62]....
        /*08bc*/ 	.word	0x0000ea50
        /*08c0*/ 	.word	0x00000008
        /*08c4*/ 	.word	0x00028c40
        /*08c8*/ 	.short	0x010a
        /*08ca*/ 	.byte	0x3f
	.zero		1


	//   ....[63]....
        /*08cc*/ 	.word	0x0000ead0
        /*08d0*/ 	.word	0x00000008
        /*08d4*/ 	.word	0x00028c20
        /*08d8*/ 	.short	0x010a
        /*08da*/ 	.byte	0x3f
	.zero		1


	//   ....[64]....
        /*08dc*/ 	.word	0x0000eb20
        /*08e0*/ 	.word	0x00000008
        /*08e4*/ 	.word	0x00028c60
        /*08e8*/ 	.short	0x010a
        /*08ea*/ 	.byte	0x3f
	.zero		1


	//   ....[65]....
        /*08ec*/ 	.word	0x0000eb70
        /*08f0*/ 	.word	0x00000003
        /*08f4*/ 	.word	0x00028c40
        /*08f8*/ 	.short	0x010a
        /*08fa*/ 	.byte	0x3f
	.zero		1


	//   ....[66]....
        /*08fc*/ 	.word	0x0000ebc0
        /*0900*/ 	.word	0x00000003
        /*0904*/ 	.word	0x00028c60
        /*0908*/ 	.short	0x010a
        /*090a*/ 	.byte	0x3f
	.zero		1


	//   ....[67]....
        /*090c*/ 	.word	0x0000ec10
        /*0910*/ 	.word	0x00000002
        /*0914*/ 	.word	0x00028c40
        /*0918*/ 	.short	0x010a
        /*091a*/ 	.byte	0x3f
	.zero		1


	//   ....[68]....
        /*091c*/ 	.word	0x0000ec60
        /*0920*/ 	.word	0x00000002
        /*0924*/ 	.word	0x00028c60
        /*0928*/ 	.short	0x010a
        /*092a*/ 	.byte	0x3f
	.zero		1


	//   ....[69]....
        /*092c*/ 	.word	0x0000ecb0
        /*0930*/ 	.word	0x00000002
        /*0934*/ 	.word	0x00028c40
        /*0938*/ 	.short	0x010a
        /*093a*/ 	.byte	0x3f
	.zero		1


	//   ....[70]....
        /*093c*/ 	.word	0x0000ed00
        /*0940*/ 	.word	0x00000002
        /*0944*/ 	.word	0x00028c60
        /*0948*/ 	.short	0x010a
        /*094a*/ 	.byte	0x3f
	.zero		1


	//   ....[71]....
        /*094c*/ 	.word	0x0000f6b0
        /*0950*/ 	.word	0x00000000
        /*0954*/ 	.word	0x00028c20
        /*0958*/ 	.short	0x010a
        /*095a*/ 	.byte	0x3f
	.zero		1


	//   ....[72]....
        /*095c*/ 	.word	0x0000f850
        /*0960*/ 	.word	0x00000006
        /*0964*/ 	.word	0x00000000
        /*0968*/ 	.short	0x010a
        /*096a*/ 	.byte	0x3f
	.zero		1


	//   ....[73]....
        /*096c*/ 	.word	0x0000f8a0
        /*0970*/ 	.word	0x00000007
        /*0974*/ 	.word	0x00000000
        /*0978*/ 	.short	0x010a
        /*097a*/ 	.byte	0x3f
	.zero		1


	//   ....[74]....
        /*097c*/ 	.word	0x0000f8f0
        /*0980*/ 	.word	0x00000004
        /*0984*/ 	.word	0x00000000
        /*0988*/ 	.short	0x010a
        /*098a*/ 	.byte	0x3f
	.zero		1


	//----- nvinfo : EIATTR_NUM_MBARRIERS
	.align		4
.L_683:
        /*098c*/ 	.byte	0x03, 0x38
        /*098e*/ 	.short	0x0016


	//----- nvinfo : EIATTR_EXIT_INSTR_OFFSETS
	.align		4
        /*0990*/ 	.byte	0x04, 0x1c
        /*0992*/ 	.short	(.L_685 - .L_684)


	//   ....[0]....
.L_684:
        /*0994*/ 	.word	0x00000a80


	//   ....[1]....
        /*0998*/ 	.word	0x00009ab0


	//   ....[2]....
        /*099c*/ 	.word	0x00009b10


	//   ....[3]....
        /*09a0*/ 	.word	0x0000e680


	//----- nvinfo : EIATTR_MAX_THREADS
	.align		4
.L_685:
        /*09a4*/ 	.byte	0x04, 0x05
        /*09a6*/ 	.short	(.L_687 - .L_686)
.L_686:
        /*09a8*/ 	.word	0x00000180
        /*09ac*/ 	.word	0x00000001
        /*09b0*/ 	.word	0x00000001


	//----- nvinfo : EIATTR_CRS_STACK_SIZE
	.align		4
.L_687:
        /*09b4*/ 	.byte	0x04, 0x1e
        /*09b6*/ 	.short	(.L_689 - .L_688)
.L_688:
        /*09b8*/ 	.word	0x00000000


	//----- nvinfo : EIATTR_CBANK_PARAM_SIZE
	.align		4
.L_689:
        /*09bc*/ 	.byte	0x03, 0x19
        /*09be*/ 	.short	0x0a70


	//----- nvinfo : EIATTR_PARAM_CBANK
	.align		4
        /*09c0*/ 	.byte	0x04, 0x0a
        /*09c2*/ 	.short	(.L_691 - .L_690)
	.align		4
.L_690:
        /*09c4*/ 	.word	index@(.nv.constant0._ZN7cutlass13device_kernelIN5flash11enable_sm90INS1_16FlashAttnFwdSm90INS1_25CollectiveMainloopFwdSm90ILi2EN4cute5tupleIJNS5_1CILi1EEES8_S8_EEENS6_IJNS7_ILi64EEESA_SA_EEELi512ENS_10bfloat16_tEfNS_4arch4Sm90ELb0ELb0ELb1ELb1ELb0ELb0ELb0ELb0ELb0ELb0ELb0ELb0EEENS1_21CollectiveEpilogueFwdINS6_IJSA_NS7_ILi512EEESA_EEES9_SC_SE_Li256ELb1ELb0ELb0ELb0EEENS1_36VarlenDynamicPersistentTileSchedulerILi64ELi64ELi256ELi32ELb0ELb0ELb1ELb0ELb1ELb1EEEEEEEEEvNT_6ParamsE)
        /*09c8*/ 	.short	0x0210
        /*09ca*/ 	.short	0x0a70


	//----- nvinfo : EIATTR_SW_WAR
	.align		4
.L_691:
        /*09cc*/ 	.byte	0x04, 0x36
        /*09ce*/ 	.short	(.L_693 - .L_692)
.L_692:
        /*09d0*/ 	.word	0x00000008
.L_693:


//--------------------- .nv.info._ZN7cutlass13device_kernelIN5flash11enable_sm90INS1_16FlashAttnFwdSm90INS1_25CollectiveMainloopFwdSm90ILi2EN4cute5tupleIJNS5_1CILi1EEES8_S8_EEENS6_IJNS7_ILi64EEESA_SA_EEELi512ENS_10bfloat16_tEfNS_4arch4Sm90ELb0ELb0ELb1ELb1ELb0ELb1ELb0ELb0ELb0ELb0ELb0ELb0EEENS1_21CollectiveEpilogueFwdINS6_IJSA_NS7_ILi512EEESA_EEES9_SC_SE_Li256ELb1ELb0ELb0ELb0EEENS1_36VarlenDynamicPersistentTileSchedulerILi64ELi64ELi256ELi32ELb0ELb0ELb1ELb0ELb1ELb1EEEEEEEEEvNT_6ParamsE --------------------------
	.section	.nv.info._ZN7cutlass13device_kernelIN5flash11enable_sm90INS1_16FlashAttnFwdSm90INS1_25CollectiveMainloopFwdSm90ILi2EN4cute5tupleIJNS5_1CILi1EEES8_S8_EEENS6_IJNS7_ILi64EEESA_SA_EEELi512ENS_10bfloat16_tEfNS_4arch4Sm90ELb0ELb0ELb1ELb1ELb0ELb1ELb0ELb0ELb0ELb0ELb0ELb0EEENS1_21CollectiveEpilogueFwdINS6_IJSA_NS7_ILi512EEESA_EEES9_SC_SE_Li256ELb1ELb0ELb0ELb0EEENS1_36VarlenDynamicPersistentTileSchedulerILi64ELi64ELi256ELi32ELb0ELb0ELb1ELb0ELb1ELb1EEEEEEEEEvNT_6ParamsE,"",@"SHT_CUDA_INFO"
	.sectionflags	@""
	.align	4


	//----- nvinfo : EIATTR_CUDA_API_VERSION
	.align		4
        /*0000*/ 	.byte	0x04, 0x37
        /*0002*/ 	.short	(.L_695 - .L_694)
.L_694:
        /*0004*/ 	.word	0x00000082


	//----- nvinfo : EIATTR_KPARAM_INFO
	.align		4
.L_695:
        /*0008*/ 	.byte	0x04, 0x17
        /*000a*/ 	.short	(.L_697 - .L_696)
.L_696:
        /*000c*/ 	.word	0x00000000
        /*0010*/ 	.short	0x0000
        /*0012*/ 	.short	0x0070
        /*0014*/ 	.byte	0x00, 0xf0, 0x01, 0x28


	//----- nvinfo : EIATTR_SPARSE_MMA_MASK
	.align		4
.L_697:
        /*0018*/ 	.byte	0x03, 0x50
        /*001a*/ 	.short	0x0000


	//----- nvinfo : EIATTR_MAXREG_COUNT
	.align		4
        /*001c*/ 	.byte	0x03, 0x1b
        /*001e*/ 	.short	0x00a8


	//----- nvinfo : EIATTR_NUM_BARRIERS
	.align		4
        /*0020*/ 	.byte	0x02, 0x4c
        /*0022*/ 	.byte	0x10
	.zero		1


	//----- nvinfo : EIATTR_EXTERNS
	.align		4
        /*0024*/ 	.byte	0x04, 0x0f
        /*0026*/ 	.short	(.L_699 - .L_698)


	//   ....[0]....
	.align		4
.L_698:
        /*0028*/ 	.word	index@(__assertfail)


	//----- nvinfo : EIATTR_ANNOTATIONS
	.align		4
.L_699:
        /*002c*/ 	.byte	0x04, 0x55
        /*002e*/ 	.short	(.L_701 - .L_700)


	//   ....[0]....
.L_700:
        /* <DEDUP_REMOVED lines=44> */


	//----- nvinfo : EIATTR_MERCURY_ISA_VERSION
	.align		4
.L_701:
        /*02d8*/ 	.byte	0x03, 0x5f
        /*02da*/ 	.short	0x0101


	//----- nvinfo : EIATTR_UNUSED_LOAD_BYTE_OFFSET
	.align		4
        /*02dc*/ 	.byte	0x04, 0x44
        /*02de*/ 	.short	(.L_703 - .L_702)


	//   ....[0]....
.L_702:
        /*02e0*/ 	.word	0x00000ae0
        /*02e4*/ 	.word	0x0000fff0


	//   ....[1]....
        /*02e8*/ 	.word	0x0000c950
        /*02ec*/ 	.word	0x0000fff0


	//----- nvinfo : EIATTR_INT_WARP_WIDE_INSTR_OFFSETS
	.align		4
.L_703:
        /*02f0*/ 	.byte	0x04, 0x31
        /*02f2*/ 	.short	(.L_705 - .L_704)


	//   ....[0]....
.L_704:
        /*02f4*/ 	.word	0x000001c0


	//   ....[1]....
        /*02f8*/ 	.word	0x00000200


	//   ....[2]....
        /*02fc*/ 	.word	0x000002d0


	//   ....[3]....
        /*0300*/ 	.word	0x000110d0


	//   ....[4]....
        /*0304*/ 	.word	0x00011160


	//   ....[5]....
        /*0308*/ 	.word	0x000115e0


	//   ....[6]....
        /*030c*/ 	.word	0x00011610


	//   ....[7]....
        /*0310*/ 	.word	0x00013f30


	//   ....[8]....
        /*0314*/ 	.word	0x00013fc0


	//----- nvinfo : EIATTR_COOP_GROUP_MASK_REGIDS
	.align		4
.L_705:
        /*0318*/ 	.byte	0x04, 0x29
        /*031a*/ 	.short	(.L_707 - .L_706)


	//   ....[0]....
.L_706:
        /*031c*/ 	.word	0xffffffff


	//   ....[1]....
        /*0320*/ 	.word	0xffffffff


	//   ....[2]....
        /*0324*/ 	.word	0xffffffff


	//   ....[3]....
        /*0328*/ 	.word	0xffffffff


	//   ....[4]....
        /*032c*/ 	.word	0xffffffff


	//   ....[5]....
        /*0330*/ 	.word	0xffffffff


	//   ....[6]....
        /*0334*/ 	.word	0xffffffff


	//   ....[7]....
        /*0338*/ 	.word	0xffffffff


	//   ....[8]....
        /*033c*/ 	.word	0xffffffff


	//   ....[9]....
        /*0340*/ 	.word	0xffffffff


	//   ....[10]....
        /*0344*/ 	.word	0xffffffff


	//   ....[11]....
        /*0348*/ 	.word	0xffffffff


	//   ....[12]....
        /*034c*/ 	.word	0xffffffff


	//   ....[13]....
        /*0350*/ 	.word	0xffffffff


	//   ....[14]....
        /*0354*/ 	.word	0xffffffff


	//   ....[15]....
        /*0358*/ 	.word	0xffffffff


	//   ....[16]....
        /*035c*/ 	.word	0xffffffff


	//   ....[17]....
        /*0360*/ 	.word	0xffffffff


	//   ....[18]....
        /*0364*/ 	.word	0xffffffff


	//   ....[19]....
        /*0368*/ 	.word	0xffffffff


	//   ....[20]....
        /*036c*/ 	.word	0xffffffff


	//   ....[21]....
        /*0370*/ 	.word	0xffffffff


	//   ....[22]....
        /*0374*/ 	.word	0xffffffff


	//   ....[23]....
        /*0378*/ 	.word	0xffffffff


	//   ....[24]....
        /*037c*/ 	.word	0xffffffff


	//   ....[25]....
        /*0380*/ 	.word	0xffffffff


	//   ....[26]....
        /*0384*/ 	.word	0xffffffff


	//   ....[27]....
        /*0388*/ 	.word	0xffffffff


	//   ....[28]....
        /*038c*/ 	.word	0xffffffff


	//   ....[29]....
        /*0390*/ 	.word	0xffffffff


	//   ....[30]....
        /*0394*/ 	.word	0xffffffff


	//   ....[31]....
        /*0398*/ 	.word	0xffffffff


	//   ....[32]....
        /*039c*/ 	.word	0xffffffff


	//   ....[33]....
        /*03a0*/ 	.word	0xffffffff


	//   ....[34]....
        /*03a4*/ 	.word	0xffffffff


	//   ....[35]....
        /*03a8*/ 	.word	0xffffffff


	//   ....[36]....
        /*03ac*/ 	.word	0xffffffff


	//   ....[37]....
        /*03b0*/ 	.word	0xffffffff


	//   ....[38]....
        /*03b4*/ 	.word	0xffffffff


	//   ....[39]....
        /*03b8*/ 	.word	0xffffffff


	//   ....[40]....
        /*03bc*/ 	.word	0xffffffff


	//   ....[41]....
        /*03c0*/ 	.word	0xffffffff


	//   ....[42]....
        /*03c4*/ 	.word	0xffffffff


	//   ....[43]....
        /*03c8*/ 	.word	0xffffffff


	//   ....[44]....
        /*03cc*/ 	.word	0xffffffff


	//   ....[45]....
        /*03d0*/ 	.word	0xffffffff


	//   ....[46]....
        /*03d4*/ 	.word	0xffffffff


	//   ....[47]....
        /*03d8*/ 	.word	0xffffffff


	//   ....[48]....
        /*03dc*/ 	.word	0xffffffff


	//   ....[49]....
        /*03e0*/ 	.word	0xffffffff


	//   ....[50]....
        /*03e4*/ 	.word	0xffffffff


	//   ....[51]....
        /*03e8*/ 	.word	0xffffffff


	//   ....[52]....
        /*03ec*/ 	.word	0xffffffff


	//   ....[53]....
        /*03f0*/ 	.word	0xffffffff


	//   ....[54]....
        /*03f4*/ 	.word	0xffffffff


	//   ....[55]....
        /*03f8*/ 	.word	0xffffffff


	//   ....[56]....
        /*03fc*/ 	.word	0xffffffff


	//   ....[57]....
        /*0400*/ 	.word	0xffffffff


	//   ....[58]....
        /*0404*/ 	.word	0x0500000f


	//   ....[59]....
        /*0408*/ 	.word	0x0500000f


	//   ....[60]....
        /*040c*/ 	.word	0x0500000f


	//   ....[61]....
        /*0410*/ 	.word	0x0500000f


	//   ....[62]....
        /*0414*/ 	.word	0x0500000f


	//   ....[63]....
        /*0418*/ 	.word	0x0500000f


	//   ....[64]....
        /*041c*/ 	.word	0x0500000f


	//   ....[65]....
        /*0420*/ 	.word	0x0500000f


	//   ....[66]....
        /*0424*/ 	.word	0x0500000f


	//   ....[67]....
        /*0428*/ 	.word	0x0500000f


	//   ....[68]....
        /*042c*/ 	.word	0x0500000f


	//   ....[69]....
        /*0430*/ 	.word	0x0500000f


	//   ....[70]....
        /*0434*/ 	.word	0x0500000f


	//   ....[71]....
        /*0438*/ 	.word	0x0500000f


	//   ....[72]....
        /*043c*/ 	.word	0x0500000f


	//   ....[73]....
        /*0440*/ 	.word	0x0500000f


	//   ....[74]....
        /*0444*/ 	.word	0x0500000f


	//   ....[75]....
        /*0448*/ 	.word	0x0500000f


	//   ....[76]....
        /*044c*/ 	.word	0x0500000f


	//   ....[77]....
        /*0450*/ 	.word	0x0500000f


	//   ....[78]....
        /*0454*/ 	.word	0x0500000f


	//   ....[79]....
        /*0458*/ 	.word	0x0500000f


	//   ....[80]....
        /*045c*/ 	.word	0x0500000f


	//   ....[81]....
        /*0460*/ 	.word	0x0500000f


	//   ....[82]....
        /*0464*/ 	.word	0x0500000f


	//   ....[83]....
        /*0468*/ 	.word	0x0500000f


	//   ....[84]....
        /*046c*/ 	.word	0x0500000f


	//   ....[85]....
        /*0470*/ 	.word	0x0500000f


	//----- nvinfo : EIATTR_COOP_GROUP_INSTR_OFFSETS
	.align		4
.L_707:
        /*0474*/ 	.byte	0x04, 0x28
        /*0476*/ 	.short	(.L_709 - .L_708)


	//   ....[0]....
.L_708:
        /*0478*/ 	.word	0x00000060


	//   ....[1]....
        /*047c*/ 	.word	0x000001d0


	//   ....[2]....
        /*0480*/ 	.word	0x00000210


	//   ....[3]....
        /*0484*/ 	.word	0x00000400


	//   ....[4]....
        /*0488*/ 	.word	0x00000560


	//   ....[5]....
        /*048c*/ 	.word	0x00000680


	//   ....[6]....
        /*0490*/ 	.word	0x000007e0


	//   ....[7]....
        /*0494*/ 	.word	0x00004730


	//   ....[8]....
        /*0498*/ 	.word	0x00006210


	//   ....[9]....
        /*049c*/ 	.word	0x00009280


	//   ....[10]....
        /*04a0*/ 	.word	0x00009310


	//   ....[11]....
        /*04a4*/ 	.word	0x00009560


	//   ....[12]....
        /*04a8*/ 	.word	0x00009600


	//   ....[13]....
        /*04ac*/ 	.word	0x00009fb0


	//   ....[14]....
        /*04b0*/ 	.word	0x0000a810


	//   ....[15]....
        /*04b4*/ 	.word	0x0000a880


	//   ....[16]....
        /*04b8*/ 	.word	0x0000abe0


	//   ....[17]....
        /*04bc*/ 	.word	0x0000adb0


	//   ....[18]....
        /*04c0*/ 	.word	0x0000be10


	//   ....[19]....
        /*04c4*/ 	.word	0x0000be60


	//   ....[20]....
        /*04c8*/ 	.word	0x0000bea0


	//   ....[21]....
        /*04cc*/ 	.word	0x0000bf00


	//   ....[22]....
        /*04d0*/ 	.word	0x0000bf10


	//   ....[23]....
        /*04d4*/ 	.word	0x0000d8f0


	//   ....[24]....
        /*04d8*/ 	.word	0x0000f080


	//   ....[25]....
        /*04dc*/ 	.word	0x0000f210


	//   ....[26]....
        /*04e0*/ 	.word	0x0000f240


	//   ....[27]....
        /*04e4*/ 	.word	0x0000f280


	//   ....[28]....
        /*04e8*/ 	.word	0x0000f2e0


	//   ....[29]....
        /*04ec*/ 	.word	0x0000f340


	//   ....[30]....
        /*04f0*/ 	.word	0x0000f380


	//   ....[31]....
        /*04f4*/ 	.word	0x0000f530


	//   ....[32]....
        /*04f8*/ 	.word	0x0000f590


	//   ....[33]....
        /*04fc*/ 	.word	0x0000f5d0


	//   ....[34]....
        /*0500*/ 	.word	0x0000f610


	//   ....[35]....
        /*0504*/ 	.word	0x0000f640


	//   ....[36]....
        /*0508*/ 	.word	0x0000f670


	//   ....[37]....
        /*050c*/ 	.word	0x0000f700


	//   ....[38]....
        /*0510*/ 	.word	0x0000f730


	//   ....[39]....
        /*0514*/ 	.word	0x0000f7c0


	//   ....[40]....
        /*0518*/ 	.word	0x00014050


	//   ....[41]....
        /*051c*/ 	.word	0x00014060


	//   ....[42]....
        /*0520*/ 	.word	0x00014170


	//   ....[43]....
        /*0524*/ 	.word	0x000141d0


	//   ....[44]....
        /*0528*/ 	.word	0x00014210


	//   ....[45]....
        /*052c*/ 	.word	0x00014250


	//   ....[46]....
        /*0530*/ 	.word	0x00014280


	//   ....[47]....
        /*0534*/ 	.word	0x000142b0


	//   ....[48]....
        /*0538*/ 	.word	0x00014440


	//   ....[49]....
        /*053c*/ 	.word	0x000144a0


	//   ....[50]....
        /*0540*/ 	.word	0x000144e0


	//   ....[51]....
        /*0544*/ 	.word	0x00014520


	//   ....[52]....
        /*0548*/ 	.word	0x00014550


	//   ....[53]....
        /*054c*/ 	.word	0x00014580


	//   ....[54]....
        /*0550*/ 	.word	0x00014640


	//   ....[55]....
        /*0554*/ 	.word	0x00014660


	//   ....[56]....
        /*0558*/ 	.word	0x000146d0


	//   ....[57]....
        /*055c*/ 	.word	0x00014b20


	//   ....[58]....
        /*0560*/ 	.word	0x00015000


	//   ....[59]....
        /*0564*/ 	.word	0x000150a0


	//   ....[60]....
        /*0568*/ 	.word	0x00015140


	//   ....[61]....
        /*056c*/ 	.word	0x000151e0


	//   ....[62]....
        /*0570*/ 	.word	0x000152d0


	//   ....[63]....
        /*0574*/ 	.word	0x00015370


	//   ....[64]....
        /*0578*/ 	.word	0x00015410


	//   ....[65]....
        /*057c*/ 	.word	0x000154b0


	//   ....[66]....
        /*0580*/ 	.word	0x00015710


	//   ....[67]....
        /*0584*/ 	.word	0x000159f0


	//   ....[68]....
        /*0588*/ 	.word	0x00015e10


	//   ....[69]....
        /*058c*/ 	.word	0x00015ea0


	//   ....[70]....
        /*0590*/ 	.word	0x00015f40


	//   ....[71]....
        /*0594*/ 	.word	0x00015ff0


	//   ....[72]....
        /*0598*/ 	.word	0x00016070


	//   ....[73]....
        /*059c*/ 	.word	0x000160f0


	//   ....[74]....
        /*05a0*/ 	.word	0x00016170


	//   ....[75]....
        /*05a4*/ 	.word	0x000161f0


	//   ....[76]....
        /*05a8*/ 	.word	0x00016280


	//   ....[77]....
        /*05ac*/ 	.word	0x00016330


	//   ....[78]....
        /*05b0*/ 	.word	0x000163b0


	//   ....[79]....
        /*05b4*/ 	.word	0x00016430


	//   ....[80]....
        /*05b8*/ 	.word	0x000164b0


	//   ....[81]....
        /*05bc*/ 	.word	0x00016530


	//   ....[82]....
        /*05c0*/ 	.word	0x000165a0


	//   ....[83]....
        /*05c4*/ 	.word	0x00016640


	//   ....[84]....
        /*05c8*/ 	.word	0x000166d0


	//   ....[85]....
        /*05cc*/ 	.word	0x000167f0


	//----- nvinfo : EIATTR_REG_RECONFIG
	.align		4
.L_709:
        /*05d0*/ 	.byte	0x01, 0x54
	.zero		2


	//----- nvinfo : EIATTR_SYSCALL_OFFSETS
	.align		4
        /*05d4*/ 	.byte	0x04, 0x46
        /*05d6*/ 	.short	(.L_711 - .L_710)


	//   ....[0]....
.L_710:
        /*05d8*/ 	.word	0x00001840


	//   ....[1]....
        /*05dc*/ 	.word	0x00001990


	//   ....[2]....
        /*05e0*/ 	.word	0x000063c0


	//   ....[3]....
        /*05e4*/ 	.word	0x00006870


	//   ....[4]....
        /*05e8*/ 	.word	0x000112f0


	//   ....[5]....
        /*05ec*/ 	.word	0x00011430


	//   ....[6]....
        /*05f0*/ 	.word	0x00011530


	//----- nvinfo : EIATTR_MBARRIER_INSTR_OFFSETS
	.align		4
.L_711:
        /*05f4*/ 	.byte	0x04, 0x39
        /*05f6*/ 	.short	(.L_713 - .L_712)


	//   ....[0]....
.L_712:
        /*05f8*/ 	.word	0x000002f0
        /*05fc*/ 	.word	0x000000ff
        /*0600*/ 	.word	0x00028c00
        /*0604*/ 	.short	0x0100
        /*0606*/ 	.byte	0x08
	.zero		1


	//   ....[1]....
        /*0608*/ 	.word	0x00000300
        /*060c*/ 	.word	0x000000ff
        /*0610*/ 	.word	0x00028c20
        /*0614*/ 	.short	0x0100
        /*0616*/ 	.byte	0x08
	.zero		1


	//   ....[2]....
        /*0618*/ 	.word	0x000003b0
        /*061c*/ 	.word	0x000000ff
        /*0620*/ 	.word	0x00028c30
        /*0624*/ 	.short	0x0100
        /*0626*/ 	.byte	0x06
	.zero		1


	//   ....[3]....
        /*0628*/ 	.word	0x000003c0
        /*062c*/ 	.word	0x000000ff
        /*0630*/ 	.word	0x00028c40
        /*0634*/ 	.short	0x0100
        /*0636*/ 	.byte	0x06
	.zero		1


	//   ....[4]....
        /*0638*/ 	.word	0x000003d0
        /*063c*/ 	.word	0x000000ff
        /*0640*/ 	.word	0x00028c38
        /*0644*/ 	.short	0x0100
        /*0646*/ 	.byte	0x06
	.zero		1


	//   ....[5]....
        /*0648*/ 	.word	0x000003e0
        /*064c*/ 	.word	0x000000ff
        /*0650*/ 	.word	0x00028c48
        /*0654*/ 	.short	0x0100
        /*0656*/ 	.byte	0x06
	.zero		1


	//   ....[6]....
        /*0658*/ 	.word	0x00000510
        /*065c*/ 	.word	0x000000ff
        /*0660*/ 	.word	0x00028c50
        /*0664*/ 	.short	0x0100
        /*0666*/ 	.byte	0x08
	.zero		1


	//   ....[7]....
        /*0668*/ 	.word	0x00000520
        /*066c*/ 	.word	0x000000ff
        /*0670*/ 	.word	0x00028c60
        /*0674*/ 	.short	0x0100
        /*0676*/ 	.byte	0x08
	.zero		1


	//   ....[8]....
        /*0678*/ 	.word	0x00000530
        /*067c*/ 	.word	0x000000ff
        /*0680*/ 	.word	0x00028c58
        /*0684*/ 	.short	0x0100
        /*0686*/ 	.byte	0x08
	.zero		1


	//   ....[9]....
        /*0688*/ 	.word	0x00000540
        /*068c*/ 	.word	0x000000ff
        /*0690*/ 	.word	0x00028c68
        /*0694*/ 	.short	0x0100
        /*0696*/ 	.byte	0x08
	.zero		1


	//   ....[10]....
        /*0698*/ 	.word	0x00000630
        /*069c*/ 	.word	0x000000ff
        /*06a0*/ 	.word	0x00028c70
        /*06a4*/ 	.short	0x0100
        /*06a6*/ 	.byte	0x06
	.zero		1


	//   ....[11]....
        /*06a8*/ 	.word	0x00000640
        /*06ac*/ 	.word	0x000000ff
        /*06b0*/ 	.word	0x00028c80
        /*06b4*/ 	.short	0x0100
        /*06b6*/ 	.byte	0x06
	.zero		1


	//   ....[12]....
        /*06b8*/ 	.word	0x00000650
        /*06bc*/ 	.word	0x000000ff
        /*06c0*/ 	.word	0x00028c78
        /*06c4*/ 	.short	0x0100
        /*06c6*/ 	.byte	0x06
	.zero		1


	//   ....[13]....
        /*06c8*/ 	.word	0x00000660
        /*06cc*/ 	.word	0x000000ff
        /*06d0*/ 	.word	0x00028c88
        /*06d4*/ 	.short	0x0100
        /*06d6*/ 	.byte	0x06
	.zero		1


	//   ....[14]....
        /*06d8*/ 	.word	0x00000790
        /*06dc*/ 	.word	0x000000ff
        /*06e0*/ 	.word	0x00028c90
        /*06e4*/ 	.short	0x0100
        /*06e6*/ 	.byte	0x08
	.zero		1


	//   ....[15]....
        /*06e8*/ 	.word	0x000007a0
        /*06ec*/ 	.word	0x000000ff
        /*06f0*/ 	.word	0x00028ca0
        /*06f4*/ 	.short	0x0100
        /*06f6*/ 	.byte	0x08
	.zero		1


	//   ....[16]....
        /*06f8*/ 	.word	0x000007b0
        /*06fc*/ 	.word	0x000000ff
        /*0700*/ 	.word	0x00028c98
        /*0704*/ 	.short	0x0100
        /*0706*/ 	.byte	0x08
	.zero		1


	//   ....[17]....
        /*0708*/ 	.word	0x000007c0
        /*070c*/ 	.word	0x000000ff
        /*0710*/ 	.word	0x00028ca8
        /*0714*/ 	.short	0x0100
        /*0716*/ 	.byte	0x08
	.zero		1


	//   ....[18]....
        /*0718*/ 	.word	0x000008f0
        /*071c*/ 	.word	0x000000ff
        /*0720*/ 	.word	0x00028cb0
        /*0724*/ 	.short	0x0100
        /*0726*/ 	.byte	0x08
	.zero		1


	//   ....[19]....
        /*0728*/ 	.word	0x00000900
        /*072c*/ 	.word	0x000000ff
        /*0730*/ 	.word	0x00028cc0
        /*0734*/ 	.short	0x0100
        /*0736*/ 	.byte	0x08
	.zero		1


	//   ....[20]....
        /*0738*/ 	.word	0x00000910
        /*073c*/ 	.word	0x000000ff
        /*0740*/ 	.word	0x00028cb8
        /*0744*/ 	.short	0x0100
        /*0746*/ 	.byte	0x08
	.zero		1


	//   ....[21]....
        /*0748*/ 	.word	0x00000920
        /*074c*/ 	.word	0x000000ff
        /*0750*/ 	.word	0x00028cc8
        /*0754*/ 	.short	0x0100
        /*0756*/ 	.byte	0x08
	.zero		1


	//   ....[22]....
        /*0758*/ 	.word	0x00002620
        /*075c*/ 	.word	0x0000004a
        /*0760*/ 	.word	0x00028c90
        /*0764*/ 	.short	0x010a
        /*0766*/ 	.byte	0x3f
	.zero		1


	//   ....[23]....
        /*0768*/ 	.word	0x00003050
        /*076c*/ 	.word	0x0000004a
        /*0770*/ 	.word	0x00028c90
        /*0774*/ 	.short	0x010a
        /*0776*/ 	.byte	0x3f
	.zero		1


	//   ....[24]....
        /*0778*/ 	.word	0x00003950
        /*077c*/ 	.word	0x0000004a
        /*0780*/ 	.word	0x00028c90
        /*0784*/ 	.short	0x010a
        /*0786*/ 	.byte	0x3f
	.zero		1


	//   ....[25]....
        /*0788*/ 	.word	0x00003b50
        /*078c*/ 	.word	0x00000004
        /*0790*/ 	.word	0x00000000
        /*0794*/ 	.short	0x0101
        /*0796*/ 	.byte	0x3f
	.zero		1


	//   ....[26]....
        /*0798*/ 	.word	0x00003b90
        /*079c*/ 	.word	0x0000004a
        /*07a0*/ 	.word	0x00028cb0
        /*07a4*/ 	.short	0x010a
        /*07a6*/ 	.byte	0x3f
	.zero		1


	//   ....[27]....
        /*07a8*/ 	.word	0x000041f0
        /*07ac*/ 	.word	0x0000004a
        /*07b0*/ 	.word	0x00000000
        /*07b4*/ 	.short	0x0101
        /*07b6*/ 	.byte	0x3f
	.zero		1


	//   ....[28]....
        /*07b8*/ 	.word	0x00004840
        /*07bc*/ 	.word	0x00000008
        /*07c0*/ 	.word	0x00028c50
        /*07c4*/ 	.short	0x010a
        /*07c6*/ 	.byte	0x3f
	.zero		1


	//   ....[29]....
        /*07c8*/ 	.word	0x00004be0
        /*07cc*/ 	.word	0x00000000
        /*07d0*/ 	.word	0x00000000
        /*07d4*/ 	.short	0x0101
        /*07d6*/ 	.byte	0x3f
	.zero		1


	//   ....[30]....
        /*07d8*/ 	.word	0x00005530
        /*07dc*/ 	.word	0x00000000
        /*07e0*/ 	.word	0x00028c50
        /*07e4*/ 	.short	0x010a
        /*07e6*/ 	.byte	0x3f
	.zero		1


	//   ....[31]....
        /*07e8*/ 	.word	0x00005580
        /*07ec*/ 	.word	0x00000000
        /*07f0*/ 	.word	0x00028c50
        /*07f4*/ 	.short	0x010a
        /*07f6*/ 	.byte	0x3f
	.zero		1


	//   ....[32]....
        /*07f8*/ 	.word	0x000058d0
        /*07fc*/ 	.word	0x00000000
        /*0800*/ 	.word	0x00000000
        /*0804*/ 	.short	0x0101
        /*0806*/ 	.byte	0x3f
	.zero		1


	//   ....[33]....
        /*0808*/ 	.word	0x00006450
        /*080c*/ 	.word	0x00000002
        /*0810*/ 	.word	0x00028c00
        /*0814*/ 	.short	0x010a
        /*0816*/ 	.byte	0x3f
	.zero		1


	//   ....[34]....
        /*0818*/ 	.word	0x000064a0
        /*081c*/ 	.word	0x00000002
        /*0820*/ 	.word	0x00028c00
        /*0824*/ 	.short	0x010a
        /*0826*/ 	.byte	0x3f
	.zero		1


	//   ....[35]....
        /*0828*/ 	.word	0x00006b60
        /*082c*/ 	.word	0x00000002
        /*0830*/ 	.word	0x00028c00
        /*0834*/ 	.short	0x010a
        /*0836*/ 	.byte	0x3f
	.zero		1


	//   ....[36]....
        /*0838*/ 	.word	0x00007990
        /*083c*/ 	.word	0x00000002
        /*0840*/ 	.word	0x00028c00
        /*0844*/ 	.short	0x010a
        /*0846*/ 	.byte	0x3f
	.zero		1


	//   ....[37]....
        /*0848*/ 	.word	0x00008720
        /*084c*/ 	.word	0x0000000f
        /*0850*/ 	.word	0x00028c30
        /*0854*/ 	.short	0x010a
        /*0856*/ 	.byte	0x3f
	.zero		1


	//   ....[38]....
        /*0858*/ 	.word	0x000087d0
        /*085c*/ 	.word	0x0000000f
        /*0860*/ 	.word	0x00028c30
        /*0864*/ 	.short	0x010a
        /*0866*/ 	.byte	0x3f
	.zero		1


	//   ....[39]....
        /*0868*/ 	.word	0x00009910
        /*086c*/ 	.word	0x0000000c
        /*0870*/ 	.word	0x00000000
        /*0874*/ 	.short	0x0101
        /*0876*/ 	.byte	0x3f
	.zero		1


	//   ....[40]....
        /*0878*/ 	.word	0x00009c80
        /*087c*/ 	.word	0x0000000f
        /*0880*/ 	.word	0x00028c50
        /*0884*/ 	.short	0x010a
        /*0886*/ 	.byte	0x3f
	.zero		1


	//   ....[41]....
        /*0888*/ 	.word	0x00009d20
        /*088c*/ 	.word	0x0000000f
        /*0890*/ 	.word	0x00028c50
        /*0894*/ 	.short	0x010a
        /*0896*/ 	.byte	0x3f
	.zero		1


	//   ....[42]....
        /*0898*/ 	.word	0x00009fd0
        /*089c*/ 	.word	0x0000000f
        /*08a0*/ 	.word	0x00000000
        /*08a4*/ 	.short	0x0101
        /*08a6*/ 	.byte	0x3f
	.zero		1


	//   ....[43]....
        /*08a8*/ 	.word	0x0000a0e0
        /*08ac*/ 	.word	0x0000000f
        /*08b0*/ 	.word	0x00028c30
        /*08b4*/ 	.short	0x010a
        /*08b6*/ 	.byte	0x3f
	.zero		1


	//   ....[44]....
        /*08b8*/ 	.word	0x0000a190
        /*08bc*/ 	.word	0x0000000f
        /*08c0*/ 	.word	0x00028c30
        /*08c4*/ 	.short	0x010a
        /*08c6*/ 	.byte	0x3f
	.zero		1


	//   ....[45]....
        /*08c8*/ 	.word	0x0000b110
        /*08cc*/ 	.word	0x00000098
        /*08d0*/ 	.word	0x00000000
        /*08d4*/ 	.short	0x0101
        /*08d6*/ 	.byte	0x3f
	.zero		1


	//   ....[46]....
        /*08d8*/ 	.word	0x0000bb00
        /*08dc*/ 	.word	0x0000000f
        /*08e0*/ 	.word	0x00028c50
        /*08e4*/ 	.short	0x010a
        /*08e6*/ 	.byte	0x3f
	.zero		1


	//   ....[47]....
        /*08e8*/ 	.word	0x0000bb50
        /*08ec*/ 	.word	0x0000000f
        /*08f0*/ 	.word	0x00028c50
        /*08f4*/ 	.short	0x010a
        /*08f6*/ 	.byte	0x3f
	.zero		1


	//   ....[48]....
        /*08f8*/ 	.word	0x0000be30
        /*08fc*/ 	.word	0x0000000f
        /*0900*/ 	.word	0x00000000
        /*0904*/ 	.short	0x0101
        /*0906*/ 	.byte	0x3f
	.zero		1


	//   ....[49]....
        /*0908*/ 	.word	0x0000e170
        /*090c*/ 	.word	0x00000000
        /*0910*/ 	.word	0x00000000
        /*0914*/ 	.short	0x0101
        /*0916*/ 	.byte	0x3f
	.zero		1


	//   ....[50]....
        /*0918*/ 	.word	0x000101e0
        /*091c*/ 	.word	0x00000005
        /*0920*/ 	.word	0x00028c20
        /*0924*/ 	.short	0x010a
        /*0926*/ 	.byte	0x3f
	.zero		1


	//   ....[51]....
        /*0928*/ 	.word	0x00010270
        /*092c*/ 	.word	0x00000006
        /*0930*/ 	.word	0x00028ca0
        /*0934*/ 	.short	0x010a
        /*0936*/ 	.byte	0x3f
	.zero		1


	//   ....[52]....
        /*0938*/ 	.word	0x00010450
        /*093c*/ 	.word	0x00000006
        /*0940*/ 	.word	0x00028cc0
        /*0944*/ 	.short	0x010a
        /*0946*/ 	.byte	0x3f
	.zero		1


	//   ....[53]....
        /*0948*/ 	.word	0x000109a0
        /*094c*/ 	.word	0x00000007
        /*0950*/ 	.word	0x00028ca0
        /*0954*/ 	.short	0x010a
        /*0956*/ 	.byte	0x3f
	.zero		1


	//   ....[54]....
        /*0958*/ 	.word	0x00010b60
        /*095c*/ 	.word	0x00000007
        /*0960*/ 	.word	0x00028cc0
        /*0964*/ 	.short	0x010a
        /*0966*/ 	.byte	0x3f
	.zero		1


	//   ....[55]....
        /*0968*/ 	.word	0x00011a90
        /*096c*/ 	.word	0x00000005
        /*0970*/ 	.word	0x00028c40
        /*0974*/ 	.short	0x010a
        /*0976*/ 	.byte	0x3f
	.zero		1


	//   ....[56]....
        /*0978*/ 	.word	0x00011e90
        /*097c*/ 	.word	0x00000007
        /*0980*/ 	.word	0x00028c20
        /*0984*/ 	.short	0x010a
        /*0986*/ 	.byte	0x3f
	.zero		1


	//   ....[57]....
        /*0988*/ 	.word	0x00011f50
        /*098c*/ 	.word	0x00000002
        /*0990*/ 	.word	0x00028c60
        /*0994*/ 	.short	0x010a
        /*0996*/ 	.byte	0x3f
	.zero		1


	//   ....[58]....
        /*0998*/ 	.word	0x00012700
        /*099c*/ 	.word	0x00000002
        /*09a0*/ 	.word	0x00028c40
        /*09a4*/ 	.short	0x010a
        /*09a6*/ 	.byte	0x3f
	.zero		1


	//   ....[59]....
        /*09a8*/ 	.word	0x00012910
        /*09ac*/ 	.word	0x00000002
        /*09b0*/ 	.word	0x00028c60
        /*09b4*/ 	.short	0x010a
        /*09b6*/ 	.byte	0x3f
	.zero		1


	//   ....[60]....
        /*09b8*/ 	.word	0x00012fd0
        /*09bc*/ 	.word	0x00000002
        /*09c0*/ 	.word	0x00028c40
        /*09c4*/ 	.short	0x010a
        /*09c6*/ 	.byte	0x3f
	.zero		1


	//   ....[61]....
        /*09c8*/ 	.word	0x000131d0
        /*09cc*/ 	.word	0x00000002
        /*09d0*/ 	.word	0x00028c60
        /*09d4*/ 	.short	0x010a
        /*09d6*/ 	.byte	0x3f
	.zero		1


	//   ....[62]....
        /*09d8*/ 	.word	0x00013810
        /*09dc*/ 	.word	0x00000002
        /*09e0*/ 	.word	0x00028c40
        /*09e4*/ 	.short	0x010a
        /*09e6*/ 	.byte	0x3f
	.zero		1


	//   ....[63]....
        /*09e8*/ 	.word	0x00013a20
        /*09ec*/ 	.word	0x00000002
        /*09f0*/ 	.word	0x00028c60
        /*09f4*/ 	.short	0x010a
        /*09f6*/ 	.byte	0x3f
	.zero		1


	//   ....[64]....
        /*09f8*/ 	.word	0x00014aa0
        /*09fc*/ 	.word	0x00000000
        /*0a00*/ 	.word	0x00028c20
        /*0a04*/ 	.short	0x010a
        /*0a06*/ 	.byte	0x3f
	.zero		1


	//   ....[65]....
        /*0a08*/ 	.word	0x00014c50
        /*0a0c*/ 	.word	0x00000006
        /*0a10*/ 	.word	0x00000000
        /*0a14*/ 	.short	0x010a
        /*0a16*/ 	.byte	0x3f
	.zero		1


	//   ....[66]....
        /*0a18*/ 	.word	0x00014cc0
        /*0a1c*/ 	.word	0x00000007
        /*0a20*/ 	.word	0x00000000
        /*0a24*/ 	.short	0x010a
        /*0a26*/ 	.byte	0x3f
	.zero		1


	//   ....[67]....
        /*0a28*/ 	.word	0x00014d30
        /*0a2c*/ 	.word	0x00000004
        /*0a30*/ 	.word	0x00000000
        /*0a34*/ 	.short	0x010a
        /*0a36*/ 	.byte	0x3f
	.zero		1


	//   ....[68]....
        /*0a38*/ 	.word	0x00014d60
        /*0a3c*/ 	.word	0x00000003
        /*0a40*/ 	.word	0x00000000
        /*0a44*/ 	.short	0x010a
        /*0a46*/ 	.byte	0x3f
	.zero		1


	//   ....[69]....
        /*0a48*/ 	.word	0x00014dc0
        /*0a4c*/ 	.word	0x0000004a
        /*0a50*/ 	.word	0x00028c90
        /*0a54*/ 	.short	0x010a
        /*0a56*/ 	.byte	0x3f
	.zero		1


	//   ....[70]....
        /*0a58*/ 	.word	0x00014e10
        /*0a5c*/ 	.word	0x0000004a
        /*0a60*/ 	.word	0x00028c90
        /*0a64*/ 	.short	0x010a
        /*0a66*/ 	.byte	0x3f
	.zero		1


	//   ....[71]....
        /*0a68*/ 	.word	0x00014e60
        /*0a6c*/ 	.word	0x0000004a
        /*0a70*/ 	.word	0x00028c90
        /*0a74*/ 	.short	0x010a
        /*0a76*/ 	.byte	0x3f
	.zero		1


	//   ....[72]....
        /*0a78*/ 	.word	0x00014eb0
        /*0a7c*/ 	.word	0x0000004a
        /*0a80*/ 	.word	0x00028cb0
        /*0a84*/ 	.short	0x010a
        /*0a86*/ 	.byte	0x3f
	.zero		1


	//   ....[73]....
        /*0a88*/ 	.word	0x00014f00
        /*0a8c*/ 	.word	0x00000008
        /*0a90*/ 	.word	0x00028c50
        /*0a94*/ 	.short	0x010a
        /*0a96*/ 	.byte	0x3f
	.zero		1


	//   ....[74]....
        /*0a98*/ 	.word	0x00014f50
        /*0a9c*/ 	.word	0x00000000
        /*0aa0*/ 	.word	0x00028c50
        /*0aa4*/ 	.short	0x010a
        /*0aa6*/ 	.byte	0x3f
	.zero		1


	//   ....[75]....
        /*0aa8*/ 	.word	0x00015220
        /*0aac*/ 	.word	0x00000002
        /*0ab0*/ 	.word	0x00028c00
        /*0ab4*/ 	.short	0x010a
        /*0ab6*/ 	.byte	0x3f
	.zero		1


	//   ....[76]....
        /*0ab8*/ 	.word	0x000154f0
        /*0abc*/ 	.word	0x00000002
        /*0ac0*/ 	.word	0x00028c00
        /*0ac4*/ 	.short	0x010a
        /*0ac6*/ 	.byte	0x3f
	.zero		1


	//   ....[77]....
        /*0ac8*/ 	.word	0x00015540
        /*0acc*/ 	.word	0x0000000f
        /*0ad0*/ 	.word	0x00028c30
        /*0ad4*/ 	.short	0x010a
        /*0ad6*/ 	.byte	0x3f
	.zero		1


	//   ....[78]....
        /*0ad8*/ 	.word	0x00015590
        /*0adc*/ 	.word	0x0000000f
        /*0ae0*/ 	.word	0x00028c50
        /*0ae4*/ 	.short	0x010a
        /*0ae6*/ 	.byte	0x3f
	.zero		1


	//   ....[79]....
        /*0ae8*/ 	.word	0x000155e0
        /*0aec*/ 	.word	0x0000000f
        /*0af0*/ 	.word	0x00028c30
        /*0af4*/ 	.short	0x010a
        /*0af6*/ 	.byte	0x3f
	.zero		1


	//   ....[80]....
        /*0af8*/ 	.word	0x00015630
        /*0afc*/ 	.word	0x0000000f
        /*0b00*/ 	.word	0x00028c50
        /*0b04*/ 	.short	0x010a
        /*0b06*/ 	.byte	0x3f
	.zero		1


	//   ....[81]....
        /*0b08*/ 	.word	0x000157d0
        /*0b0c*/ 	.word	0x00000005
        /*0b10*/ 	.word	0x00028c20
        /*0b14*/ 	.short	0x010a
        /*0b16*/ 	.byte	0x3f
	.zero		1


	//   ....[82]....
        /*0b18*/ 	.word	0x00015820
        /*0b1c*/ 	.word	0x00000006
        /*0b20*/ 	.word	0x00028ca0
        /*0b24*/ 	.short	0x010a
        /*0b26*/ 	.byte	0x3f
	.zero		1


	//   ....[83]....
        /*0b28*/ 	.word	0x00015870
        /*0b2c*/ 	.word	0x00000006
        /*0b30*/ 	.word	0x00028cc0
        /*0b34*/ 	.short	0x010a
        /*0b36*/ 	.byte	0x3f
	.zero		1


	//   ....[84]....
        /*0b38*/ 	.word	0x000158c0
        /*0b3c*/ 	.word	0x00000007
        /*0b40*/ 	.word	0x00028ca0
        /*0b44*/ 	.short	0x010a
        /*0b46*/ 	.byte	0x3f
	.zero		1


	//   ....[85]....
        /*0b48*/ 	.word	0x00015910
        /*0b4c*/ 	.word	0x00000007
        /*0b50*/ 	.word	0x00028cc0
        /*0b54*/ 	.short	0x010a
        /*0b56*/ 	.byte	0x3f
	.zero		1


	//   ....[86]....
        /*0b58*/ 	.word	0x00015ab0
        /*0b5c*/ 	.word	0x00000005
        /*0b60*/ 	.word	0x00028c40
        /*0b64*/ 	.short	0x010a
        /*0b66*/ 	.byte	0x3f
	.zero		1


	//   ....[87]....
        /*0b68*/ 	.word	0x00015b30
        /*0b6c*/ 	.word	0x00000005
        /*0b70*/ 	.word	0x00028c20
        /*0b74*/ 	.short	0x010a
        /*0b76*/ 	.byte	0x3f
	.zero		1


	//   ....[88]....
        /*0b78*/ 	.word	0x00015b80
        /*0b7c*/ 	.word	0x00000002
        /*0b80*/ 	.word	0x00028c60
        /*0b84*/ 	.short	0x010a
        /*0b86*/ 	.byte	0x3f
	.zero		1


	//   ....[89]....
        /*0b88*/ 	.word	0x00015bd0
        /*0b8c*/ 	.word	0x00000002
        /*0b90*/ 	.word	0x00028c40
        /*0b94*/ 	.short	0x010a
        /*0b96*/ 	.byte	0x3f
	.zero		1


	//   ....[90]....
        /*0b98*/ 	.word	0x00015c20
        /*0b9c*/ 	.word	0x00000002
        /*0ba0*/ 	.word	0x00028c60
        /*0ba4*/ 	.short	0x010a
        /*0ba6*/ 	.byte	0x3f
	.zero		1


	//   ....[91]....
        /*0ba8*/ 	.word	0x00015c70
        /*0bac*/ 	.word	0x00000002
        /*0bb0*/ 	.word	0x00028c40
        /*0bb4*/ 	.short	0x010a
        /*0bb6*/ 	.byte	0x3f
	.zero		1


	//   ....[92]....
        /*0bb8*/ 	.word	0x00015cc0
        /*0bbc*/ 	.word	0x00000002
        /*0bc0*/ 	.word	0x00028c60
        /*0bc4*/ 	.short	0x010a
        /*0bc6*/ 	.byte	0x3f
	.zero		1


	//   ....[93]....
        /*0bc8*/ 	.word	0x00015d10
        /*0bcc*/ 	.word	0x00000002
        /*0bd0*/ 	.word	0x00028c40
        /*0bd4*/ 	.short	0x010a
        /*0bd6*/ 	.byte	0x3f
	.zero		1


	//   ....[94]....
        /*0bd8*/ 	.word	0x00015d60
        /*0bdc*/ 	.word	0x00000002
        /*0be0*/ 	.word	0x00028c60
        /*0be4*/ 	.short	0x010a
        /*0be6*/ 	.byte	0x3f
	.zero		1


	//   ....[95]....
        /*0be8*/ 	.word	0x00016710
        /*0bec*/ 	.word	0x00000000
        /*0bf0*/ 	.word	0x00028c20
        /*0bf4*/ 	.short	0x010a
        /*0bf6*/ 	.byte	0x3f
	.zero		1


	//   ....[96]....
        /*0bf8*/ 	.word	0x000168b0
        /*0bfc*/ 	.word	0x00000006
        /*0c00*/ 	.word	0x00000000
        /*0c04*/ 	.short	0x010a
        /*0c06*/ 	.byte	0x3f
	.zero		1


	//   ....[97]....
        /*0c08*/ 	.word	0x00016900
        /*0c0c*/ 	.word	0x00000007
        /*0c10*/ 	.word	0x00000000
        /*0c14*/ 	.short	0x010a
        /*0c16*/ 	.byte	0x3f
	.zero		1


	//   ....[98]....
        /*0c18*/ 	.word	0x00016950
        /*0c1c*/ 	.word	0x00000004
        /*0c20*/ 	.word	0x00000000
        /*0c24*/ 	.short	0x010a
        /*0c26*/ 	.byte	0x3f
	.zero		1


	//----- nvinfo : EIATTR_NUM_MBARRIERS
	.align		4
.L_713:
        /*0c28*/ 	.byte	0x03, 0x38
        /*0c2a*/ 	.short	0x0016


	//----- nvinfo : EIATTR_EXIT_INSTR_OFFSETS
	.align		4
        /*0c2c*/ 	.byte	0x04, 0x1c
        /*0c2e*/ 	.short	(.L_715 - .L_714)


	//   ....[0]....
.L_714:
        /*0c30*/ 	.word	0x00014db0


	//----- nvinfo : EIATTR_MAX_THREADS
	.align		4
.L_715:
        /*0c34*/ 	.byte	0x04, 0x05
        /*0c36*/ 	.short	(.L_717 - .L_716)
.L_716:
        /*0c38*/ 	.word	0x00000180
        /*0c3c*/ 	.word	0x00000001
        /*0c40*/ 	.word	0x00000001


	//----- nvinfo : EIATTR_CRS_STACK_SIZE
	.align		4
.L_717:
        /*0c44*/ 	.byte	0x04, 0x1e
        /*0c46*/ 	.short	(.L_719 - .L_718)
.L_718:
        /*0c48*/ 	.word	0x00000000


	//----- nvinfo : EIATTR_CBANK_PARAM_SIZE
	.align		4
.L_719:
        /*0c4c*/ 	.byte	0x03, 0x19
        /*0c4e*/ 	.short	0x0a70


	//----- nvinfo : EIATTR_PARAM_CBANK
	.align		4
        /*0c50*/ 	.byte	0x04, 0x0a
        /*0c52*/ 	.short	(.L_721 - .L_720)
	.align		4
.L_720:
        /*0c54*/ 	.word	index@(.nv.constant0._ZN7cutlass13device_kernelIN5flash11enable_sm90INS1_16FlashAttnFwdSm90INS1_25CollectiveMainloopFwdSm90ILi2EN4cute5tupleIJNS5_1CILi1EEES8_S8_EEENS6_IJNS7_ILi64EEESA_SA_EEELi512ENS_10bfloat16_tEfNS_4arch4Sm90ELb0ELb0ELb1ELb1ELb0ELb1ELb0ELb0ELb0ELb0ELb0ELb0EEENS1_21CollectiveEpilogueFwdINS6_IJSA_NS7_ILi512EEESA_EEES9_SC_SE_Li256ELb1ELb0ELb0ELb0EEENS1_36VarlenDynamicPersistentTileSchedulerILi64ELi64ELi256ELi32ELb0ELb0ELb1ELb0ELb1ELb1EEEEEEEEEvNT_6ParamsE)
        /*0c58*/ 	.short	0x0210
        /*0c5a*/ 	.short	0x0a70


	//----- nvinfo : EIATTR_SW_WAR
	.align		4
.L_721:
        /*0c5c*/ 	.byte	0x04, 0x36
        /*0c5e*/ 	.short	(.L_723 - .L_722)
.L_722:
        /*0c60*/ 	.word	0x00000008
.L_723:


//--------------------- .nv.info._ZN7cutlass13device_kernelIN5flash11enable_sm90INS1_16FlashAttnFwdSm90INS1_25CollectiveMainloopFwdSm90ILi2EN4cute5tupleIJNS5_1CILi1EEES8_S8_EEENS6_IJNS7_ILi64EEESA_SA_EEELi512ENS_10bfloat16_tEfNS_4arch4Sm90ELb0ELb0ELb1ELb1ELb0ELb0ELb1ELb0ELb0ELb0ELb0ELb0EEENS1_21CollectiveEpilogueFwdINS6_IJSA_NS7_ILi512EEESA_EEES9_SC_SE_Li256ELb1ELb0ELb0ELb0EEENS1_36VarlenDynamicPersistentTileSchedulerILi64ELi64ELi256ELi32ELb0ELb0ELb1ELb0ELb1ELb1EEEEEEEEEvNT_6ParamsE --------------------------
	.section	.nv.info._ZN7cutlass13device_kernelIN5flash11enable_sm90INS1_16FlashAttnFwdSm90INS1_25CollectiveMainloopFwdSm90ILi2EN4cute5tupleIJNS5_1CILi1EEES8_S8_EEENS6_IJNS7_ILi64EEESA_SA_EEELi512ENS_10bfloat16_tEfNS_4arch4Sm90ELb0ELb0ELb1ELb1ELb0ELb0ELb1ELb0ELb0ELb0ELb0ELb0EEENS1_21CollectiveEpilogueFwdINS6_IJSA_NS7_ILi512EEESA_EEES9_SC_SE_Li256ELb1ELb0ELb0ELb0EEENS1_36VarlenDynamicPersistentTileSchedulerILi64ELi64ELi256ELi32ELb0ELb0ELb1ELb0ELb1ELb1EEEEEEEEEvNT_6ParamsE,"",@"SHT_CUDA_INFO"
	.sectionflags	@""
	.align	4


	//----- nvinfo : EIATTR_CUDA_API_VERSION
	.align		4
        /*0000*/ 	.byte	0x04, 0x37
        /*0002*/ 	.short	(.L_725 - .L_724)
.L_724:
        /*0004*/ 	.word	0x00000082


	//----- nvinfo : EIATTR_KPARAM_INFO
	.align		4
.L_725:
        /*0008*/ 	.byte	0x04, 0x17
        /*000a*/ 	.short	(.L_727 - .L_726)
.L_726:
        /*000c*/ 	.word	0x00000000
        /*0010*/ 	.short	0x0000
        /*0012*/ 	.short	0x0070
        /*0014*/ 	.byte	0x00, 0xf0, 0x01, 0x2c


	//----- nvinfo : EIATTR_SPARSE_MMA_MASK
	.align		4
.L_727:
        /*0018*/ 	.byte	0x03, 0x50
        /*001a*/ 	.short	0x0000


	//----- nvinfo : EIATTR_MAXREG_COUNT
	.align		4
        /*001c*/ 	.byte	0x03, 0x1b
        /*001e*/ 	.short	0x00a8


	//----- nvinfo : EIATTR_NUM_BARRIERS
	.align		4
        /*0020*/ 	.byte	0x02, 0x4c
        /*0022*/ 	.byte	0x10
	.zero		1


	//----- nvinfo : EIATTR_EXTERNS
	.align		4
        /*0024*/ 	.byte	0x04, 0x0f
        /*0026*/ 	.short	(.L_729 - .L_728)


	//   ....[0]....
	.align		4
.L_728:
        /*0028*/ 	.word	index@(__assertfail)


	//----- nvinfo : EIATTR_ANNOTATIONS
	.align		4
.L_729:
        /*002c*/ 	.byte	0x04, 0x55
        /*002e*/ 	.short	(.L_731 - .L_730)


	//   ....[0]....
.L_730:
        /* <DEDUP_REMOVED lines=34> */


	//----- nvinfo : EIATTR_MERCURY_ISA_VERSION
	.align		4
.L_731:
        /*0240*/ 	.byte	0x03, 0x5f
        /*0242*/ 	.short	0x0101


	//----- nvinfo : EIATTR_UNUSED_LOAD_BYTE_OFFSET
	.align		4
        /*0244*/ 	.byte	0x04, 0x44
        /*0246*/ 	.short	(.L_733 - .L_732)


	//   ....[0]....
.L_732:
        /*0248*/ 	.word	0x00000a60
        /*024c*/ 	.word	0x0000fff0


	//   ....[1]....
        /*0250*/ 	.word	0x00009360
        /*0254*/ 	.word	0x0000fff0


	//----- nvinfo : EIATTR_INT_WARP_WIDE_INSTR_OFFSETS
	.align		4
.L_733:
        /*0258*/ 	.byte	0x04, 0x31
        /*025a*/ 	.short	(.L_735 - .L_734)


	//   ....[0]....
.L_734:
        /*025c*/ 	.word	0x00000190


	//   ....[1]....
        /*0260*/ 	.word	0x000001d0


	//   ....[2]....
        /*0264*/ 	.word	0x00000240


	//   ....[3]....
        /*0268*/ 	.word	0x000002b0


	//   ....[4]....
        /*026c*/ 	.word	0x0000cc20


	//   ....[5]....
        /*0270*/ 	.word	0x0000cce0


	//   ....[6]....
        /*0274*/ 	.word	0x0000d180


	//   ....[7]....
        /*0278*/ 	.word	0x0000d1b0


	//   ....[8]....
        /*027c*/ 	.word	0x0000fef0


	//   ....[9]....
        /*0280*/ 	.word	0x0000ffb0


	//----- nvinfo : EIATTR_COOP_GROUP_MASK_REGIDS
	.align		4
.L_735:
        /*0284*/ 	.byte	0x04, 0x29
        /*0286*/ 	.short	(.L_737 - .L_736)


	//   ....[0]....
.L_736:
        /*0288*/ 	.word	0xffffffff


	//   ....[1]....
        /*028c*/ 	.word	0xffffffff


	//   ....[2]....
        /*0290*/ 	.word	0xffffffff


	//   ....[3]....
        /*0294*/ 	.word	0xffffffff


	//   ....[4]....
        /*0298*/ 	.word	0xffffffff


	//   ....[5]....
        /*029c*/ 	.word	0xffffffff


	//   ....[6]....
        /*02a0*/ 	.word	0xffffffff


	//   ....[7]....
        /*02a4*/ 	.word	0xffffffff


	//   ....[8]....
        /*02a8*/ 	.word	0xffffffff


	//   ....[9]....
        /*02ac*/ 	.word	0xffffffff


	//   ....[10]....
        /*02b0*/ 	.word	0xffffffff


	//   ....[11]....
        /*02b4*/ 	.word	0xffffffff


	//   ....[12]....
        /*02b8*/ 	.word	0xffffffff


	//   ....[13]....
        /*02bc*/ 	.word	0xffffffff


	//   ....[14]....
        /*02c0*/ 	.word	0xffffffff


	//   ....[15]....
        /*02c4*/ 	.word	0xffffffff


	//   ....[16]....
        /*02c8*/ 	.word	0xffffffff


	//   ....[17]....
        /*02cc*/ 	.word	0xffffffff


	//   ....[18]....
        /*02d0*/ 	.word	0xffffffff


	//   ....[19]....
        /*02d4*/ 	.word	0xffffffff


	//   ....[20]....
        /*02d8*/ 	.word	0xffffffff


	//   ....[21]....
        /*02dc*/ 	.word	0xffffffff


	//   ....[22]....
        /*02e0*/ 	.word	0xffffffff


	//   ....[23]....
        /*02e4*/ 	.word	0xffffffff


	//   ....[24]....
        /*02e8*/ 	.word	0xffffffff


	//   ....[25]....
        /*02ec*/ 	.word	0xffffffff


	//   ....[26]....
        /*02f0*/ 	.word	0xffffffff


	//   ....[27]....
        /*02f4*/ 	.word	0xffffffff


	//   ....[28]....
        /*02f8*/ 	.word	0xffffffff


	//   ....[29]....
        /*02fc*/ 	.word	0xffffffff


	//   ....[30]....
        /*0300*/ 	.word	0xffffffff


	//   ....[31]....
        /*0304*/ 	.word	0xffffffff


	//   ....[32]....
        /*0308*/ 	.word	0xffffffff


	//   ....[33]....
        /*030c*/ 	.word	0xffffffff


	//   ....[34]....
        /*0310*/ 	.word	0xffffffff


	//   ....[35]....
        /*0314*/ 	.word	0xffffffff


	//   ....[36]....
        /*0318*/ 	.word	0xffffffff


	//   ....[37]....
        /*031c*/ 	.word	0xffffffff


	//   ....[38]....
        /*0320*/ 	.word	0xffffffff


	//   ....[39]....
        /*0324*/ 	.word	0xffffffff


	//   ....[40]....
        /*0328*/ 	.word	0xffffffff


	//   ....[41]....
        /*032c*/ 	.word	0xffffffff


	//   ....[42]....
        /*0330*/ 	.word	0xffffffff


	//   ....[43]....
        /*0334*/ 	.word	0xffffffff


	//   ....[44]....
        /*0338*/ 	.word	0xffffffff


	//   ....[45]....
        /*033c*/ 	.word	0xffffffff


	//   ....[46]....
        /*0340*/ 	.word	0xffffffff


	//   ....[47]....
        /*0344*/ 	.word	0xffffffff


	//   ....[48]....
        /*0348*/ 	.word	0xffffffff


	//   ....[49]....
        /*034c*/ 	.word	0xffffffff


	//   ....[50]....
        /*0350*/ 	.word	0xffffffff


	//   ....[51]....
        /*0354*/ 	.word	0xffffffff


	//   ....[52]....
        /*0358*/ 	.word	0xffffffff


	//   ....[53]....
        /*035c*/ 	.word	0xffffffff


	//   ....[54]....
        /*0360*/ 	.word	0xffffffff


	//   ....[55]....
        /*0364*/ 	.word	0xffffffff


	//   ....[56]....
        /*0368*/ 	.word	0xffffffff


	//   ....[57]....
        /*036c*/ 	.word	0xffffffff


	//   ....[58]....
        /*0370*/ 	.word	0xffffffff


	//   ....[59]....
        /*0374*/ 	.word	0xffffffff


	//   ....[60]....
        /*0378*/ 	.word	0x0500000f


	//   ....[61]....
        /*037c*/ 	.word	0x0500000f


	//   ....[62]....
        /*0380*/ 	.word	0x0500000f


	//   ....[63]....
        /*0384*/ 	.word	0x0500000f


	//   ....[64]....
        /*0388*/ 	.word	0x0500000f


	//   ....[65]....
        /*038c*/ 	.word	0x0500000f


	//   ....[66]....
        /*0390*/ 	.word	0x0500000f


	//   ....[67]....
        /*0394*/ 	.word	0x0500000f


	//   ....[68]....
        /*0398*/ 	.word	0x0500000f


	//   ....[69]....
        /*039c*/ 	.word	0x0500000f


	//   ....[70]....
        /*03a0*/ 	.word	0x0500000f


	//   ....[71]....
        /*03a4*/ 	.word	0x0500000f


	//   ....[72]....
        /*03a8*/ 	.word	0x0500000f


	//   ....[73]....
        /*03ac*/ 	.word	0x0500000f


	//   ....[74]....
        /*03b0*/ 	.word	0x0500000f


	//   ....[75]....
        /*03b4*/ 	.word	0x0500000f


	//   ....[76]....
        /*03b8*/ 	.word	0x0500000f


	//   ....[77]....
        /*03bc*/ 	.word	0x0500000f


	//   ....[78]....
        /*03c0*/ 	.word	0x0500000f


	//----- nvinfo : EIATTR_COOP_GROUP_INSTR_OFFSETS
	.align		4
.L_737:
        /*03c4*/ 	.byte	0x04, 0x28
        /*03c6*/ 	.short	(.L_739 - .L_738)


	//   ....[0]....
.L_738:
        /*03c8*/ 	.word	0x00000060


	//   ....[1]....
        /*03cc*/ 	.word	0x000001a0


	//   ....[2]....
        /*03d0*/ 	.word	0x000001e0


	//   ....[3]....
        /*03d4*/ 	.word	0x000003f0


	//   ....[4]....
        /*03d8*/ 	.word	0x00000550


	//   ....[5]....
        /*03dc*/ 	.word	0x00000670


	//   ....[6]....
        /*03e0*/ 	.word	0x000007d0


	//   ....[7]....
        /*03e4*/ 	.word	0x00001720


	//   ....[8]....
        /*03e8*/ 	.word	0x00002e70


	//   ....[9]....
        /*03ec*/ 	.word	0x000036b0


	//   ....[10]....
        /*03f0*/ 	.word	0x00004e00


	//   ....[11]....
        /*03f4*/ 	.word	0x00004ea0


	//   ....[12]....
        /*03f8*/ 	.word	0x000050d0


	//   ....[13]....
        /*03fc*/ 	.word	0x00005180


	//   ....[14]....
        /*0400*/ 	.word	0x00005960


	//   ....[15]....
        /*0404*/ 	.word	0x00005f40


	//   ....[16]....
        /*0408*/ 	.word	0x00007320


	//   ....[17]....
        /*040c*/ 	.word	0x000073b0


	//   ....[18]....
        /*0410*/ 	.word	0x000076c0


	//   ....[19]....
        /*0414*/ 	.word	0x00007820


	//   ....[20]....
        /*0418*/ 	.word	0x00008800


	//   ....[21]....
        /*041c*/ 	.word	0x00008870


	//   ....[22]....
        /*0420*/ 	.word	0x000088a0


	//   ....[23]....
        /*0424*/ 	.word	0x00008900


	//   ....[24]....
        /*0428*/ 	.word	0x00008910


	//   ....[25]....
        /*042c*/ 	.word	0x0000a290


	//   ....[26]....
        /*0430*/ 	.word	0x0000bce0


	//   ....[27]....
        /*0434*/ 	.word	0x0000be80


	//   ....[28]....
        /*0438*/ 	.word	0x0000beb0


	//   ....[29]....
        /*043c*/ 	.word	0x0000bef0


	//   ....[30]....
        /*0440*/ 	.word	0x0000bf50


	//   ....[31]....
        /*0444*/ 	.word	0x0000bfb0


	//   ....[32]....
        /*0448*/ 	.word	0x0000bff0


	//   ....[33]....
        /*044c*/ 	.word	0x0000c1b0


	//   ....[34]....
        /*0450*/ 	.word	0x0000c210


	//   ....[35]....
        /*0454*/ 	.word	0x0000c250


	//   ....[36]....
        /*0458*/ 	.word	0x0000c290


	//   ....[37]....
        /*045c*/ 	.word	0x0000c2c0


	//   ....[38]....
        /*0460*/ 	.word	0x0000c2f0


	//   ....[39]....
        /*0464*/ 	.word	0x0000c380


	//   ....[40]....
        /*0468*/ 	.word	0x0000c3b0


	//   ....[41]....
        /*046c*/ 	.word	0x0000c440


	//   ....[42]....
        /*0470*/ 	.word	0x00010040


	//   ....[43]....
        /*0474*/ 	.word	0x00010050


	//   ....[44]....
        /*0478*/ 	.word	0x00010170


	//   ....[45]....
        /*047c*/ 	.word	0x000101d0


	//   ....[46]....
        /*0480*/ 	.word	0x00010210


	//   ....[47]....
        /*0484*/ 	.word	0x00010250


	//   ....[48]....
        /*0488*/ 	.word	0x00010280


	//   ....[49]....
        /*048c*/ 	.word	0x000102b0


	//   ....[50]....
        /*0490*/ 	.word	0x00010450


	//   ....[51]....
        /*0494*/ 	.word	0x000104b0


	//   ....[52]....
        /*0498*/ 	.word	0x000104f0


	//   ....[53]....
        /*049c*/ 	.word	0x00010530


	//   ....[54]....
        /*04a0*/ 	.word	0x00010560


	//   ....[55]....
        /*04a4*/ 	.word	0x00010590


	//   ....[56]....
        /*04a8*/ 	.word	0x00010650


	//   ....[57]....
        /*04ac*/ 	.word	0x00010670


	//   ....[58]....
        /*04b0*/ 	.word	0x000106e0


	//   ....[59]....
        /*04b4*/ 	.word	0x00010b30


	//   ....[60]....
        /*04b8*/ 	.word	0x00011020


	//   ....[61]....
        /*04bc*/ 	.word	0x00011440


	//   ....[62]....
        /*04c0*/ 	.word	0x000114d0


	//   ....[63]....
        /*04c4*/ 	.word	0x00011570


	//   ....[64]....
        /*04c8*/ 	.word	0x00011620


	//   ....[65]....
        /*04cc*/ 	.word	0x000116a0


	//   ....[66]....
        /*04d0*/ 	.word	0x00011720


	//   ....[67]....
        /*04d4*/ 	.word	0x000117a0


	//   ....[68]....
        /*04d8*/ 	.word	0x00011820


	//   ....[69]....
        /*04dc*/ 	.word	0x000118b0


	//   ....[70]....
        /*04e0*/ 	.word	0x00011960


	//   ....[71]....
        /*04e4*/ 	.word	0x000119e0


	//   ....[72]....
        /*04e8*/ 	.word	0x00011a60


	//   ....[73]....
        /*04ec*/ 	.word	0x00011ae0


	//   ....[74]....
        /*04f0*/ 	.word	0x00011b60


	//   ....[75]....
        /*04f4*/ 	.word	0x00011bd0


	//   ....[76]....
        /*04f8*/ 	.word	0x00011c70


	//   ....[77]....
        /*04fc*/ 	.word	0x00011d00


	//   ....[78]....
        /*0500*/ 	.word	0x00011e20


	//----- nvinfo : EIATTR_REG_RECONFIG
	.align		4
.L_739:
        /*0504*/ 	.byte	0x01, 0x54
	.zero		2


	//----- nvinfo : EIATTR_SYSCALL_OFFSETS
	.align		4
        /*0508*/ 	.byte	0x04, 0x46
        /*050a*/ 	.short	(.L_741 - .L_740)


	//   ....[0]....
.L_740:
        /*050c*/ 	.word	0x00003030


	//   ....[1]....
        /*0510*/ 	.word	0x0000ce70


	//   ....[2]....
        /*0514*/ 	.word	0x0000cfb0


	//   ....[3]....
        /*0518*/ 	.word	0x0000d0b0


	//----- nvinfo : EIATTR_MBARRIER_INSTR_OFFSETS
	.align		4
.L_741:
        /*051c*/ 	.byte	0x04, 0x39
        /*051e*/ 	.short	(.L_743 - .L_742)


	//   ....[0]....
.L_742:
        /*0520*/ 	.word	0x000002d0
        /*0524*/ 	.word	0x000000ff
        /*0528*/ 	.word	0x00038800
        /*052c*/ 	.short	0x0100
        /*052e*/ 	.byte	0x08
	.zero		1


	//   ....[1]....
        /*0530*/ 	.word	0x000002e0
        /*0534*/ 	.word	0x000000ff
        /*0538*/ 	.word	0x00038810
        /*053c*/ 	.short	0x0100
        /*053e*/ 	.byte	0x08
	.zero		1


	//   ....[2]....
        /*0540*/ 	.word	0x000002f0
        /*0544*/ 	.word	0x000000ff
        /*0548*/ 	.word	0x00038820
        /*054c*/ 	.short	0x0100
        /*054e*/ 	.byte	0x08
	.zero		1


	//   ....[3]....
        /*0550*/ 	.word	0x000003a0
        /*0554*/ 	.word	0x000000ff
        /*0558*/ 	.word	0x00038830
        /*055c*/ 	.short	0x0100
        /*055e*/ 	.byte	0x06
	.zero		1


	//   ....[4]....
        /*0560*/ 	.word	0x000003b0
        /*0564*/ 	.word	0x000000ff
        /*0568*/ 	.word	0x00038840
        /*056c*/ 	.short	0x0100
        /*056e*/ 	.byte	0x06
	.zero		1


	//   ....[5]....
        /*0570*/ 	.word	0x000003c0
        /*0574*/ 	.word	0x000000ff
        /*0578*/ 	.word	0x00038838
        /*057c*/ 	.short	0x0100
        /*057e*/ 	.byte	0x06
	.zero		1


	//   ....[6]....
        /*0580*/ 	.word	0x000003d0
        /*0584*/ 	.word	0x000000ff
        /*0588*/ 	.word	0x00038848
        /*058c*/ 	.short	0x0100
        /*058e*/ 	.byte	0x06
	.zero		1


	//   ....[7]....
        /*0590*/ 	.word	0x00000500
        /*0594*/ 	.word	0x000000ff
        /*0598*/ 	.word	0x00038850
        /*059c*/ 	.short	0x0100
        /*059e*/ 	.byte	0x08
	.zero		1


	//   ....[8]....
        /*05a0*/ 	.word	0x00000510
        /*05a4*/ 	.word	0x000000ff
        /*05a8*/ 	.word	0x00038860
        /*05ac*/ 	.short	0x0100
        /*05ae*/ 	.byte	0x08
	.zero		1


	//   ....[9]....
        /*05b0*/ 	.word	0x00000520
        /*05b4*/ 	.word	0x000000ff
        /*05b8*/ 	.word	0x00038858
        /*05bc*/ 	.short	0x0100
        /*05be*/ 	.byte	0x08
	.zero		1


	//   ....[10]....
        /*05c0*/ 	.word	0x00000530
        /*05c4*/ 	.word	0x000000ff
        /*05c8*/ 	.word	0x00038868
        /*05cc*/ 	.short	0x0100
        /*05ce*/ 	.byte	0x08
	.zero		1


	//   ....[11]....
        /*05d0*/ 	.word	0x00000620
        /*05d4*/ 	.word	0x000000ff
        /*05d8*/ 	.word	0x00038870
        /*05dc*/ 	.short	0x0100
        /*05de*/ 	.byte	0x06
	.zero		1


	//   ....[12]....
        /*05e0*/ 	.word	0x00000630
        /*05e4*/ 	.word	0x000000ff
        /*05e8*/ 	.word	0x00038880
        /*05ec*/ 	.short	0x0100
        /*05ee*/ 	.byte	0x06
	.zero		1


	//   ....[13]....
        /*05f0*/ 	.word	0x00000640
        /*05f4*/ 	.word	0x000000ff
        /*05f8*/ 	.word	0x00038878
        /*05fc*/ 	.short	0x0100
        /*05fe*/ 	.byte	0x06
	.zero		1


	//   ....[14]....
        /*0600*/ 	.word	0x00000650
        /*0604*/ 	.word	0x000000ff
        /*0608*/ 	.word	0x00038888
        /*060c*/ 	.short	0x0100
        /*060e*/ 	.byte	0x06
	.zero		1


	//   ....[15]....
        /*0610*/ 	.word	0x00000780
        /*0614*/ 	.word	0x000000ff
        /*0618*/ 	.word	0x00038890
        /*061c*/ 	.short	0x0100
        /*061e*/ 	.byte	0x08
	.zero		1


	//   ....[16]....
        /*0620*/ 	.word	0x00000790
        /*0624*/ 	.word	0x000000ff
        /*0628*/ 	.word	0x000388a0
        /*062c*/ 	.short	0x0100
        /*062e*/ 	.byte	0x08
	.zero		1


	//   ....[17]....
        /*0630*/ 	.word	0x000007a0
        /*0634*/ 	.word	0x000000ff
        /*0638*/ 	.word	0x00038898
        /*063c*/ 	.short	0x0100
        /*063e*/ 	.byte	0x08
	.zero		1


	//   ....[18]....
        /*0640*/ 	.word	0x000007b0
        /*0644*/ 	.word	0x000000ff
        /*0648*/ 	.word	0x000388a8
        /*064c*/ 	.short	0x0100
        /*064e*/ 	.byte	0x08
	.zero		1


	//   ....[19]....
        /*0650*/ 	.word	0x000008e0
        /*0654*/ 	.word	0x000000ff
        /*0658*/ 	.word	0x000388b0
        /*065c*/ 	.short	0x0100
        /*065e*/ 	.byte	0x08
	.zero		1


	//   ....[20]....
        /*0660*/ 	.word	0x000008f0
        /*0664*/ 	.word	0x000000ff
        /*0668*/ 	.word	0x000388c0
        /*066c*/ 	.short	0x0100
        /*066e*/ 	.byte	0x08
	.zero		1


	//   ....[21]....
        /*0670*/ 	.word	0x00000900
        /*0674*/ 	.word	0x000000ff
        /*0678*/ 	.word	0x000388b8
        /*067c*/ 	.short	0x0100
        /*067e*/ 	.byte	0x08
	.zero		1


	//   ....[22]....
        /*0680*/ 	.word	0x00000910
        /*0684*/ 	.word	0x000000ff
        /*0688*/ 	.word	0x000388c8
        /*068c*/ 	.short	0x0100
        /*068e*/ 	.byte	0x08
	.zero		1


	//   ....[23]....
        /*0690*/ 	.word	0x00001a80
        /*0694*/ 	.word	0x00000004
        /*0698*/ 	.word	0x00000000
        /*069c*/ 	.short	0x0101
        /*069e*/ 	.byte	0x3f
	.zero		1


	//   ....[24]....
        /*06a0*/ 	.word	0x00002540
        /*06a4*/ 	.word	0x00000004
        /*06a8*/ 	.word	0x00000000
        /*06ac*/ 	.short	0x0101
        /*06ae*/ 	.byte	0x3f
	.zero		1


	//   ....[25]....
        /*06b0*/ 	.word	0x000030a0
        /*06b4*/ 	.word	0x000000ff
        /*06b8*/ 	.word	0x00038800
        /*06bc*/ 	.short	0x010a
        /*06be*/ 	.byte	0x25
	.zero		1


	//   ....[26]....
        /*06c0*/ 	.word	0x00003120
        /*06c4*/ 	.word	0x00000003
        /*06c8*/ 	.word	0x00038830
        /*06cc*/ 	.short	0x010a
        /*06ce*/ 	.byte	0x3f
	.zero		1


	//   ....[27]....
        /*06d0*/ 	.word	0x00003160
        /*06d4*/ 	.word	0x00000003
        /*06d8*/ 	.word	0x00038830
        /*06dc*/ 	.short	0x010a
        /*06de*/ 	.byte	0x3f
	.zero		1


	//   ....[28]....
        /*06e0*/ 	.word	0x000033e0
        /*06e4*/ 	.word	0x000000ff
        /*06e8*/ 	.word	0x00038810
        /*06ec*/ 	.short	0x010a
        /*06ee*/ 	.byte	0x25
	.zero		1


	//   ....[29]....
        /*06f0*/ 	.word	0x00003420
        /*06f4*/ 	.word	0x00000003
        /*06f8*/ 	.word	0x00038850
        /*06fc*/ 	.short	0x010a
        /*06fe*/ 	.byte	0x3f
	.zero		1


	//   ....[30]....
        /*0700*/ 	.word	0x00003460
        /*0704*/ 	.word	0x00000003
        /*0708*/ 	.word	0x00038850
        /*070c*/ 	.short	0x010a
        /*070e*/ 	.byte	0x3f
	.zero		1


	//   ....[31]....
        /*0710*/ 	.word	0x000053c0
        /*0714*/ 	.word	0x00000018
        /*0718*/ 	.word	0x00000000
        /*071c*/ 	.short	0x0101
        /*071e*/ 	.byte	0x3f
	.zero		1


	//   ....[32]....
        /*0720*/ 	.word	0x00005980
        /*0724*/ 	.word	0x00000003
        /*0728*/ 	.word	0x00000000
        /*072c*/ 	.short	0x0101
        /*072e*/ 	.byte	0x3f
	.zero		1


	//   ....[33]....
        /*0730*/ 	.word	0x00005ac0
        /*0734*/ 	.word	0x000000ff
        /*0738*/ 	.word	0x00038830
        /*073c*/ 	.short	0x010a
        /*073e*/ 	.byte	0x06
	.zero		1


	//   ....[34]....
        /*0740*/ 	.word	0x00005b00
        /*0744*/ 	.word	0x000000ff
        /*0748*/ 	.word	0x00038830
        /*074c*/ 	.short	0x010a
        /*074e*/ 	.byte	0x06
	.zero		1


	//   ....[35]....
        /*0750*/ 	.word	0x00005d50
        /*0754*/ 	.word	0x000000ff
        /*0758*/ 	.word	0x00038850
        /*075c*/ 	.short	0x010a
        /*075e*/ 	.byte	0x06
	.zero		1


	//   ....[36]....
        /*0760*/ 	.word	0x00005d90
        /*0764*/ 	.word	0x000000ff
        /*0768*/ 	.word	0x00038850
        /*076c*/ 	.short	0x010a
        /*076e*/ 	.byte	0x06
	.zero		1


	//   ....[37]....
        /*0770*/ 	.word	0x00007bb0
        /*0774*/ 	.word	0x00000098
        /*0778*/ 	.word	0x00000000
        /*077c*/ 	.short	0x0101
        /*077e*/ 	.byte	0x3f
	.zero		1


	//   ....[38]....
        /*0780*/ 	.word	0x00008820
        /*0784*/ 	.word	0x00000003
        /*0788*/ 	.word	0x00000000
        /*078c*/ 	.short	0x0101
        /*078e*/ 	.byte	0x3f
	.zero		1


	//   ....[39]....
        /*0790*/ 	.word	0x0000ad00
        /*0794*/ 	.word	0x000000ff
        /*0798*/ 	.word	0x00000000
        /*079c*/ 	.short	0x0101
        /*079e*/ 	.byte	0x04
	.zero		1


	//   ....[40]....
        /*07a0*/ 	.word	0x0000d630
        /*07a4*/ 	.word	0x00000008
        /*07a8*/ 	.word	0x00038840
        /*07ac*/ 	.short	0x010a
        /*07ae*/ 	.byte	0x3f
	.zero		1


	//   ....[41]....
        /*07b0*/ 	.word	0x0000de30
        /*07b4*/ 	.word	0x0000000b
        /*07b8*/ 	.word	0x00038820
        /*07bc*/ 	.short	0x010a
        /*07be*/ 	.byte	0x3f
	.zero		1


	//   ....[42]....
        /*07c0*/ 	.word	0x0000df00
        /*07c4*/ 	.word	0x00000006
        /*07c8*/ 	.word	0x00038860
        /*07cc*/ 	.short	0x010a
        /*07ce*/ 	.byte	0x3f
	.zero		1


	//   ....[43]....
        /*07d0*/ 	.word	0x0000e6c0
        /*07d4*/ 	.word	0x00000002
        /*07d8*/ 	.word	0x00038840
        /*07dc*/ 	.short	0x010a
        /*07de*/ 	.byte	0x3f
	.zero		1


	//   ....[44]....
        /*07e0*/ 	.word	0x0000e8d0
        /*07e4*/ 	.word	0x00000002
        /*07e8*/ 	.word	0x00038860
        /*07ec*/ 	.short	0x010a
        /*07ee*/ 	.byte	0x3f
	.zero		1


	//   ....[45]....
        /*07f0*/ 	.word	0x0000ef90
        /*07f4*/ 	.word	0x00000002
        /*07f8*/ 	.word	0x00038840
        /*07fc*/ 	.short	0x010a
        /*07fe*/ 	.byte	0x3f
	.zero		1


	//   ....[46]....
        /*0800*/ 	.word	0x0000f190
        /*0804*/ 	.word	0x00000002
        /*0808*/ 	.word	0x00038860
        /*080c*/ 	.short	0x010a
        /*080e*/ 	.byte	0x3f
	.zero		1


	//   ....[47]....
        /*0810*/ 	.word	0x0000f7c0
        /*0814*/ 	.word	0x00000002
        /*0818*/ 	.word	0x00038840
        /*081c*/ 	.short	0x010a
        /*081e*/ 	.byte	0x3f
	.zero		1


	//   ....[48]....
        /*0820*/ 	.word	0x0000f9d0
        /*0824*/ 	.word	0x00000002
        /*0828*/ 	.word	0x00038860
        /*082c*/ 	.short	0x010a
        /*082e*/ 	.byte	0x3f
	.zero		1


	//   ....[49]....
        /*0830*/ 	.word	0x00010ac0
        /*0834*/ 	.word	0x00000000
        /*0838*/ 	.word	0x00038820
        /*083c*/ 	.short	0x010a
        /*083e*/ 	.byte	0x3f
	.zero		1


	//   ....[50]....
        /*0840*/ 	.word	0x00010c20
        /*0844*/ 	.word	0x00000006
        /*0848*/ 	.word	0x00000000
        /*084c*/ 	.short	0x010a
        /*084e*/ 	.byte	0x3f
	.zero		1


	//   ....[51]....
        /*0850*/ 	.word	0x00010ca0
        /*0854*/ 	.word	0x00000007
        /*0858*/ 	.word	0x00000000
        /*085c*/ 	.short	0x010a
        /*085e*/ 	.byte	0x3f
	.zero		1


	//   ....[52]....
        /*0860*/ 	.word	0x00010ce0
        /*0864*/ 	.word	0x00000004
        /*0868*/ 	.word	0x00000000
        /*086c*/ 	.short	0x010a
        /*086e*/ 	.byte	0x3f
	.zero		1


	//   ....[53]....
        /*0870*/ 	.word	0x00010d10
        /*0874*/ 	.word	0x00000003
        /*0878*/ 	.word	0x00000000
        /*087c*/ 	.short	0x010a
        /*087e*/ 	.byte	0x3f
	.zero		1


	//   ....[54]....
        /*0880*/ 	.word	0x00010d80
        /*0884*/ 	.word	0x00000003
        /*0888*/ 	.word	0x00038800
        /*088c*/ 	.short	0x010a
        /*088e*/ 	.byte	0x3f
	.zero		1


	//   ....[55]....
        /*0890*/ 	.word	0x00010dd0
        /*0894*/ 	.word	0x00000003
        /*0898*/ 	.word	0x00038830
        /*089c*/ 	.short	0x010a
        /*089e*/ 	.byte	0x3f
	.zero		1


	//   ....[56]....
        /*08a0*/ 	.word	0x00010e30
        /*08a4*/ 	.word	0x00000005
        /*08a8*/ 	.word	0x00038810
        /*08ac*/ 	.short	0x010a
        /*08ae*/ 	.byte	0x3f
	.zero		1


	//   ....[57]....
        /*08b0*/ 	.word	0x00010e80
        /*08b4*/ 	.word	0x00000003
        /*08b8*/ 	.word	0x00038850
        /*08bc*/ 	.short	0x010a
        /*08be*/ 	.byte	0x3f
	.zero		1


	//   ....[58]....
        /*08c0*/ 	.word	0x00010ee0
        /*08c4*/ 	.word	0x00000005
        /*08c8*/ 	.word	0x00038830
        /*08cc*/ 	.short	0x010a
        /*08ce*/ 	.byte	0x3f
	.zero		1


	//   ....[59]....
        /*08d0*/ 	.word	0x00010f40
        /*08d4*/ 	.word	0x00000005
        /*08d8*/ 	.word	0x00038850
        /*08dc*/ 	.short	0x010a
        /*08de*/ 	.byte	0x3f
	.zero		1


	//   ....[60]....
        /*08e0*/ 	.word	0x000110e0
        /*08e4*/ 	.word	0x00000008
        /*08e8*/ 	.word	0x00038840
        /*08ec*/ 	.short	0x010a
        /*08ee*/ 	.byte	0x3f
	.zero		1


	//   ....[61]....
        /*08f0*/ 	.word	0x00011160
        /*08f4*/ 	.word	0x00000008
        /*08f8*/ 	.word	0x00038820
        /*08fc*/ 	.short	0x010a
        /*08fe*/ 	.byte	0x3f
	.zero		1


	//   ....[62]....
        /*0900*/ 	.word	0x000111b0
        /*0904*/ 	.word	0x00000006
        /*0908*/ 	.word	0x00038860
        /*090c*/ 	.short	0x010a
        /*090e*/ 	.byte	0x3f
	.zero		1


	//   ....[63]....
        /*0910*/ 	.word	0x00011200
        /*0914*/ 	.word	0x00000002
        /*0918*/ 	.word	0x00038840
        /*091c*/ 	.short	0x010a
        /*091e*/ 	.byte	0x3f
	.zero		1


	//   ....[64]....
        /*0920*/ 	.word	0x00011250
        /*0924*/ 	.word	0x00000002
        /*0928*/ 	.word	0x00038860
        /*092c*/ 	.short	0x010a
        /*092e*/ 	.byte	0x3f
	.zero		1


	//   ....[65]....
        /*0930*/ 	.word	0x000112a0
        /*0934*/ 	.word	0x00000002
        /*0938*/ 	.word	0x00038840
        /*093c*/ 	.short	0x010a
        /*093e*/ 	.byte	0x3f
	.zero		1


	//   ....[66]....
        /*0940*/ 	.word	0x000112f0
        /*0944*/ 	.word	0x00000002
        /*0948*/ 	.word	0x00038860
        /*094c*/ 	.short	0x010a
        /*094e*/ 	.byte	0x3f
	.zero		1


	//   ....[67]....
        /*0950*/ 	.word	0x00011340
        /*0954*/ 	.word	0x00000002
        /*0958*/ 	.word	0x00038840
        /*095c*/ 	.short	0x010a
        /*095e*/ 	.byte	0x3f
	.zero		1


	//   ....[68]....
        /*0960*/ 	.word	0x00011390
        /*0964*/ 	.word	0x00000002
        /*0968*/ 	.word	0x00038860
        /*096c*/ 	.short	0x010a
        /*096e*/ 	.byte	0x3f
	.zero		1


	//   ....[69]....
        /*0970*/ 	.word	0x00011d40
        /*0974*/ 	.word	0x00000000
        /*0978*/ 	.word	0x00038820
        /*097c*/ 	.short	0x010a
        /*097e*/ 	.byte	0x3f
	.zero		1


	//   ....[70]....
        /*0980*/ 	.word	0x00011ee0
        /*0984*/ 	.word	0x00000006
        /*0988*/ 	.word	0x00000000
        /*098c*/ 	.short	0x010a
        /*098e*/ 	.byte	0x3f
	.zero		1


	//   ....[71]....
        /*0990*/ 	.word	0x00011f30
        /*0994*/ 	.word	0x00000007
        /*0998*/ 	.word	0x00000000
        /*099c*/ 	.short	0x010a
        /*099e*/ 	.byte	0x3f
	.zero		1


	//   ....[72]....
        /*09a0*/ 	.word	0x00011f80
        /*09a4*/ 	.word	0x00000004
        /*09a8*/ 	.word	0x00000000
        /*09ac*/ 	.short	0x010a
        /*09ae*/ 	.byte	0x3f
	.zero		1


	//----- nvinfo : EIATTR_NUM_MBARRIERS
	.align		4
.L_743:
        /*09b0*/ 	.byte	0x03, 0x38
        /*09b2*/ 	.short	0x0017


	//----- nvinfo : EIATTR_EXIT_INSTR_OFFSETS
	.align		4
        /*09b4*/ 	.byte	0x04, 0x1c
        /*09b6*/ 	.short	(.L_745 - .L_744)


	//   ....[0]....
.L_744:
        /*09b8*/ 	.word	0x00000a90


	//   ....[1]....
        /*09bc*/ 	.word	0x0000bca0


	//   ....[2]....
        /*09c0*/ 	.word	0x0000bd00


	//   ....[3]....
        /*09c4*/ 	.word	0x00010d60


	//----- nvinfo : EIATTR_MAX_THREADS
	.align		4
.L_745:
        /*09c8*/ 	.byte	0x04, 0x05
        /*09ca*/ 	.short	(.L_747 - .L_746)
.L_746:
        /*09cc*/ 	.word	0x00000180
        /*09d0*/ 	.word	0x00000001
        /*09d4*/ 	.word	0x00000001


	//----- nvinfo : EIATTR_CRS_STACK_SIZE
	.align		4
.L_747:
        /*09d8*/ 	.byte	0x04, 0x1e
        /*09da*/ 	.short	(.L_749 - .L_748)
.L_748:
        /*09dc*/ 	.word	0x00000000


	//----- nvinfo : EIATTR_CBANK_PARAM_SIZE
	.align		4
.L_749:
        /*09e0*/ 	.byte	0x03, 0x19
        /*09e2*/ 	.short	0x0b70


	//----- nvinfo : EIATTR_PARAM_CBANK
	.align		4
        /*09e4*/ 	.byte	0x04, 0x0a
        /*09e6*/ 	.short	(.L_751 - .L_750)
	.align		4
.L_750:
        /*09e8*/ 	.word	index@(.nv.constant0._ZN7cutlass13device_kernelIN5flash11enable_sm90INS1_16FlashAttnFwdSm90INS1_25CollectiveMainloopFwdSm90ILi2EN4cute5tupleIJNS5_1CILi1EEES8_S8_EEENS6_IJNS7_ILi64EEESA_SA_EEELi512ENS_10bfloat16_tEfNS_4arch4Sm90ELb0ELb0ELb1ELb1ELb0ELb0ELb1ELb0ELb0ELb0ELb0ELb0EEENS1_21CollectiveEpilogueFwdINS6_IJSA_NS7_ILi512EEESA_EEES9_SC_SE_Li256ELb1ELb0ELb0ELb0EEENS1_36VarlenDynamicPersistentTileSchedulerILi64ELi64ELi256ELi32ELb0ELb0ELb1ELb0ELb1ELb1EEEEEEEEEvNT_6ParamsE)
        /*09ec*/ 	.short	0x0210
        /*09ee*/ 	.short	0x0b70


	//----- nvinfo : EIATTR_SW_WAR
	.align		4
.L_751:
        /*09f0*/ 	.byte	0x04, 0x36
        /*09f2*/ 	.short	(.L_753 - .L_752)
.L_752:
        /*09f4*/ 	.word	0x00000008
.L_753:


//--------------------- .nv.info._ZN7cutlass13device_kernelIN5flash11enable_sm90INS1_16FlashAttnFwdSm90INS1_25CollectiveMainloopFwdSm90ILi2EN4cute5tupleIJNS5_1CILi1EEES8_S8_EEENS6_IJNS7_ILi64EEESA_SA_EEELi512ENS_10bfloat16_tEfNS_4arch4Sm90ELb0ELb0ELb1ELb1ELb0ELb1ELb1ELb0ELb0ELb0ELb0ELb0EEENS1_21CollectiveEpilogueFwdINS6_IJSA_NS7_ILi512EEESA_EEES9_SC_SE_Li256ELb1ELb0ELb0ELb0EEENS1_36VarlenDynamicPersistentTileSchedulerILi64ELi64ELi256ELi32ELb0ELb0ELb1ELb0ELb1ELb1EEEEEEEEEvNT_6ParamsE --------------------------
	.section	.nv.info._ZN7cutlass13device_kernelIN5flash11enable_sm90INS1_16FlashAttnFwdSm90INS1_25CollectiveMainloopFwdSm90ILi2EN4cute5tupleIJNS5_1CILi1EEES8_S8_EEENS6_IJNS7_ILi64EEESA_SA_EEELi512ENS_10bfloat16_tEfNS_4arch4Sm90ELb0ELb0ELb1ELb1ELb0ELb1ELb1ELb0ELb0ELb0ELb0ELb0EEENS1_21CollectiveEpilogueFwdINS6_IJSA_NS7_ILi512EEESA_EEES9_SC_SE_Li256ELb1ELb0ELb0ELb0EEENS1_36VarlenDynamicPersistentTileSchedulerILi64ELi64ELi256ELi32ELb0ELb0ELb1ELb0ELb1ELb1EEEEEEEEEvNT_6ParamsE,"",@"SHT_CUDA_INFO"
	.sectionflags	@""
	.align	4


	//----- nvinfo : EIATTR_CUDA_API_VERSION
	.align		4
        /*0000*/ 	.byte	0x04, 0x37
        /*0002*/ 	.short	(.L_755 - .L_754)
.L_754:
        /*0004*/ 	.word	0x00000082


	//----- nvinfo : EIATTR_KPARAM_INFO
	.align		4
.L_755:
        /*0008*/ 	.byte	0x04, 0x17
        /*000a*/ 	.short	(.L_757 - .L_756)
.L_756:
        /*000c*/ 	.word	0x00000000
        /*0010*/ 	.short	0x0000
        /*0012*/ 	.short	0x0070
        /*0014*/ 	.byte	0x00, 0xf0, 0x01, 0x2c


	//----- nvinfo : EIATTR_SPARSE_MMA_MASK
	.align		4
.L_757:
        /*0018*/ 	.byte	0x03, 0x50
        /*001a*/ 	.short	0x0000


	//----- nvinfo : EIATTR_MAXREG_COUNT
	.align		4
        /*001c*/ 	.byte	0x03, 0x1b
        /*001e*/ 	.short	0x00a8


	//----- nvinfo : EIATTR_NUM_BARRIERS
	.align		4
        /*0020*/ 	.byte	0x02, 0x4c
        /*0022*/ 	.byte	0x10
	.zero		1


	//----- nvinfo : EIATTR_EXTERNS
	.align		4
        /*0024*/ 	.byte	0x04, 0x0f
        /*0026*/ 	.short	(.L_759 - .L_758)


	//   ....[0]....
	.align		4
.L_758:
        /*0028*/ 	.word	index@(__assertfail)


	//----- nvinfo : EIATTR_ANNOTATIONS
	.align		4
.L_759:
        /*002c*/ 	.byte	0x04, 0x55
        /*002e*/ 	.short	(.L_761 - .L_760)


	//   ....[0]....
.L_760:
        /* <DEDUP_REMOVED lines=45> */


	//----- nvinfo : EIATTR_MERCURY_ISA_VERSION
	.align		4
.L_761:
        /*02f0*/ 	.byte	0x03, 0x5f
        /*02f2*/ 	.short	0x0101


	//----- nvinfo : EIATTR_UNUSED_LOAD_BYTE_OFFSET
	.align		4
        /*02f4*/ 	.byte	0x04, 0x44
        /*02f6*/ 	.short	(.L_763 - .L_762)


	//   ....[0]....
.L_762:
        /*02f8*/ 	.word	0x00000b30
        /*02fc*/ 	.word	0x0000fff0


	//   ....[1]....
        /*0300*/ 	.word	0x0000fa00
        /*0304*/ 	.word	0x0000fff0


	//----- nvinfo : EIATTR_INT_WARP_WIDE_INSTR_OFFSETS
	.align		4
.L_763:
        /*0308*/ 	.byte	0x04, 0x31
        /*030a*/ 	.short	(.L_765 - .L_764)


	//   ....[0]....
.L_764:
        /*030c*/ 	.word	0x000001f0


	//   ....[1]....
        /*0310*/ 	.word	0x00000230


	//   ....[2]....
        /*0314*/ 	.word	0x000002a0


	//   ....[3]....
        /*0318*/ 	.word	0x00000310


	//   ....[4]....
        /*031c*/ 	.word	0x000141b0


	//   ....[5]....
        /*0320*/ 	.word	0x00014260


	//   ....[6]....
        /*0324*/ 	.word	0x000146f0


	//   ....[7]....
        /*0328*/ 	.word	0x00014720


	//   ....[8]....
        /*032c*/ 	.word	0x00017470


	//   ....[9]....
        /*0330*/ 	.word	0x00017520


	//----- nvinfo : EIATTR_COOP_GROUP_MASK_REGIDS
	.align		4
.L_765:
        /*0334*/ 	.byte	0x04, 0x29
        /*0336*/ 	.short	(.L_767 - .L_766)


	//   ....[0]....
.L_766:
        /*0338*/ 	.word	0xffffffff


	//   ....[1]....
        /*033c*/ 	.word	0xffffffff


	//   ....[2]....
        /*0340*/ 	.word	0xffffffff


	//   ....[3]....
        /*0344*/ 	.word	0xffffffff


	//   ....[4]....
        /*0348*/ 	.word	0xffffffff


	//   ....[5]....
        /*034c*/ 	.word	0xffffffff


	//   ....[6]....
        /*0350*/ 	.word	0xffffffff


	//   ....[7]....
        /*0354*/ 	.word	0xffffffff


	//   ....[8]....
        /*0358*/ 	.word	0xffffffff


	//   ....[9]....
        /*035c*/ 	.word	0xffffffff


	//   ....[10]....
        /*0360*/ 	.word	0xffffffff


	//   ....[11]....
        /*0364*/ 	.word	0xffffffff


	//   ....[12]....
        /*0368*/ 	.word	0xffffffff


	//   ....[13]....
        /*036c*/ 	.word	0xffffffff


	//   ....[14]....
        /*0370*/ 	.word	0xffffffff


	//   ....[15]....
        /*0374*/ 	.word	0xffffffff


	//   ....[16]....
        /*0378*/ 	.word	0xffffffff


	//   ....[17]....
        /*037c*/ 	.word	0xffffffff


	//   ....[18]....
        /*0380*/ 	.word	0xffffffff


	//   ....[19]....
        /*0384*/ 	.word	0xffffffff


	//   ....[20]....
        /*0388*/ 	.word	0xffffffff


	//   ....[21]....
        /*038c*/ 	.word	0xffffffff


	//   ....[22]....
        /*0390*/ 	.word	0xffffffff


	//   ....[23]....
        /*0394*/ 	.word	0xffffffff


	//   ....[24]....
        /*0398*/ 	.word	0xffffffff


	//   ....[25]....
        /*039c*/ 	.word	0xffffffff


	//   ....[26]....
        /*03a0*/ 	.word	0xffffffff


	//   ....[27]....
        /*03a4*/ 	.word	0xffffffff


	//   ....[28]....
        /*03a8*/ 	.word	0xffffffff


	//   ....[29]....
        /*03ac*/ 	.word	0xffffffff


	//   ....[30]....
        /*03b0*/ 	.word	0xffffffff


	//   ....[31]....
        /*03b4*/ 	.word	0xffffffff


	//   ....[32]....
        /*03b8*/ 	.word	0xffffffff


	//   ....[33]....
        /*03bc*/ 	.word	0xffffffff


	//   ....[34]....
        /*03c0*/ 	.word	0xffffffff


	//   ....[35]....
        /*03c4*/ 	.word	0xffffffff


	//   ....[36]....
        /*03c8*/ 	.word	0xffffffff


	//   ....[37]....
        /*03cc*/ 	.word	0xffffffff


	//   ....[38]....
        /*03d0*/ 	.word	0xffffffff


	//   ....[39]....
        /*03d4*/ 	.word	0xffffffff


	//   ....[40]....
        /*03d8*/ 	.word	0xffffffff


	//   ....[41]....
        /*03dc*/ 	.word	0xffffffff


	//   ....[42]....
        /*03e0*/ 	.word	0xffffffff


	//   ....[43]....
        /*03e4*/ 	.word	0xffffffff


	//   ....[44]....
        /*03e8*/ 	.word	0xffffffff


	//   ....[45]....
        /*03ec*/ 	.word	0xffffffff


	//   ....[46]....
        /*03f0*/ 	.word	0xffffffff


	//   ....[47]....
        /*03f4*/ 	.word	0xffffffff


	//   ....[48]....
        /*03f8*/ 	.word	0xffffffff


	//   ....[49]....
        /*03fc*/ 	.word	0xffffffff


	//   ....[50]....
        /*0400*/ 	.word	0xffffffff


	//   ....[51]....
        /*0404*/ 	.word	0xffffffff


	//   ....[52]....
        /*0408*/ 	.word	0xffffffff


	//   ....[53]....
        /*040c*/ 	.word	0xffffffff


	//   ....[54]....
        /*0410*/ 	.word	0xffffffff


	//   ....[55]....
        /*0414*/ 	.word	0xffffffff


	//   ....[56]....
        /*0418*/ 	.word	0xffffffff


	//   ....[57]....
        /*041c*/ 	.word	0xffffffff


	//   ....[58]....
        /*0420*/ 	.word	0xffffffff


	//   ....[59]....
        /*0424*/ 	.word	0xffffffff


	//   ....[60]....
        /*0428*/ 	.word	0x0500000f


	//   ....[61]....
        /*042c*/ 	.word	0x0500000f


	//   ....[62]....
        /*0430*/ 	.word	0x0500000f


	//   ....[63]....
        /*0434*/ 	.word	0x0500000f


	//   ....[64]....
        /*0438*/ 	.word	0x0500000f


	//   ....[65]....
        /*043c*/ 	.word	0x0500000f


	//   ....[66]....
        /*0440*/ 	.word	0x0500000f


	//   ....[67]....
        /*0444*/ 	.word	0x0500000f


	//   ....[68]....
        /*0448*/ 	.word	0x0500000f


	//   ....[69]....
        /*044c*/ 	.word	0x0500000f


	//   ....[70]....
        /*0450*/ 	.word	0x0500000f


	//   ....[71]....
        /*0454*/ 	.word	0x0500000f


	//   ....[72]....
        /*0458*/ 	.word	0x0500000f


	//   ....[73]....
        /*045c*/ 	.word	0x0500000f


	//   ....[74]....
        /*0460*/ 	.word	0x0500000f


	//   ....[75]....
        /*0464*/ 	.word	0x0500000f


	//   ....[76]....
        /*0468*/ 	.word	0x0500000f


	//   ....[77]....
        /*046c*/ 	.word	0x0500000f


	//   ....[78]....
        /*0470*/ 	.word	0x0500000f


	//   ....[79]....
        /*0474*/ 	.word	0x0500000f


	//   ....[80]....
        /*0478*/ 	.word	0x0500000f


	//   ....[81]....
        /*047c*/ 	.word	0x0500000f


	//   ....[82]....
        /*0480*/ 	.word	0x0500000f


	//   ....[83]....
        /*0484*/ 	.word	0x0500000f


	//   ....[84]....
        /*0488*/ 	.word	0x0500000f


	//   ....[85]....
        /*048c*/ 	.word	0x0500000f


	//   ....[86]....
        /*0490*/ 	.word	0x0500000f


	//   ....[87]....
        /*0494*/ 	.word	0x0500000f


	//----- nvinfo : EIATTR_COOP_GROUP_INSTR_OFFSETS
	.align		4
.L_767:
        /*0498*/ 	.byte	0x04, 0x28
        /*049a*/ 	.short	(.L_769 - .L_768)


	//   ....[0]....
.L_768:
        /*049c*/ 	.word	0x00000060


	//   ....[1]....
        /*04a0*/ 	.word	0x00000200


	//   ....[2]....
        /*04a4*/ 	.word	0x00000240


	//   ....[3]....
        /*04a8*/ 	.word	0x00000450


	//   ....[4]....
        /*04ac*/ 	.word	0x000005b0


	//   ....[5]....
        /*04b0*/ 	.word	0x000006d0


	//   ....[6]....
        /*04b4*/ 	.word	0x00000830


	//   ....[7]....
        /*04b8*/ 	.word	0x00004780


	//   ....[8]....
        /*04bc*/ 	.word	0x00006080


	//   ....[9]....
        /*04c0*/ 	.word	0x00008ca0


	//   ....[10]....
        /*04c4*/ 	.word	0x0000ab10


	//   ....[11]....
        /*04c8*/ 	.word	0x0000abb0


	//   ....[12]....
        /*04cc*/ 	.word	0x0000ade0


	//   ....[13]....
        /*04d0*/ 	.word	0x0000ae70


	//   ....[14]....
        /*04d4*/ 	.word	0x0000b760


	//   ....[15]....
        /*04d8*/ 	.word	0x0000c770


	//   ....[16]....
        /*04dc*/ 	.word	0x0000d950


	//   ....[17]....
        /*04e0*/ 	.word	0x0000d9d0


	//   ....[18]....
        /*04e4*/ 	.word	0x0000dd20


	//   ....[19]....
        /*04e8*/ 	.word	0x0000dee0


	//   ....[20]....
        /*04ec*/ 	.word	0x0000eec0


	//   ....[21]....
        /*04f0*/ 	.word	0x0000ef10


	//   ....[22]....
        /*04f4*/ 	.word	0x0000ef50


	//   ....[23]....
        /*04f8*/ 	.word	0x0000efb0


	//   ....[24]....
        /*04fc*/ 	.word	0x0000efc0


	//   ....[25]....
        /*0500*/ 	.word	0x000109a0


	//   ....[26]....
        /*0504*/ 	.word	0x00012120


	//   ....[27]....
        /*0508*/ 	.word	0x000122b0


	//   ....[28]....
        /*050c*/ 	.word	0x000122e0


	//   ....[29]....
        /*0510*/ 	.word	0x00012320


	//   ....[30]....
        /*0514*/ 	.word	0x00012380


	//   ....[31]....
        /*0518*/ 	.word	0x000123e0


	//   ....[32]....
        /*051c*/ 	.word	0x00012420


	//   ....[33]....
        /*0520*/ 	.word	0x000125d0


	//   ....[34]....
        /*0524*/ 	.word	0x00012630


	//   ....[35]....
        /*0528*/ 	.word	0x00012670


	//   ....[36]....
        /*052c*/ 	.word	0x000126b0


	//   ....[37]....
        /*0530*/ 	.word	0x000126e0


	//   ....[38]....
        /*0534*/ 	.word	0x00012710


	//   ....[39]....
        /*0538*/ 	.word	0x000127a0


	//   ....[40]....
        /*053c*/ 	.word	0x000127d0


	//   ....[41]....
        /*0540*/ 	.word	0x00012860


	//   ....[42]....
        /*0544*/ 	.word	0x000175b0


	//   ....[43]....
        /*0548*/ 	.word	0x000175c0


	//   ....[44]....
        /*054c*/ 	.word	0x000176d0


	//   ....[45]....
        /*0550*/ 	.word	0x00017730


	//   ....[46]....
        /*0554*/ 	.word	0x00017770


	//   ....[47]....
        /*0558*/ 	.word	0x000177b0


	//   ....[48]....
        /*055c*/ 	.word	0x000177e0


	//   ....[49]....
        /*0560*/ 	.word	0x00017810


	//   ....[50]....
        /*0564*/ 	.word	0x000179a0


	//   ....[51]....
        /*0568*/ 	.word	0x00017a00


	//   ....[52]....
        /*056c*/ 	.word	0x00017a40


	//   ....[53]....
        /*0570*/ 	.word	0x00017a80


	//   ....[54]....
        /*0574*/ 	.word	0x00017ab0


	//   ....[55]....
        /*0578*/ 	.word	0x00017ae0


	//   ....[56]....
        /*057c*/ 	.word	0x00017ba0


	//   ....[57]....
        /*0580*/ 	.word	0x00017bc0


	//   ....[58]....
        /*0584*/ 	.word	0x00017c30


	//   ....[59]....
        /*0588*/ 	.word	0x00018060


	//   ....[60]....
        /*058c*/ 	.word	0x000184a0


	//   ....[61]....
        /*0590*/ 	.word	0x00018540


	//   ....[62]....
        /*0594*/ 	.word	0x000185e0


	//   ....[63]....
        /*0598*/ 	.word	0x00018680


	//   ....[64]....
        /*059c*/ 	.word	0x00018770


	//   ....[65]....
        /*05a0*/ 	.word	0x00018810


	//   ....[66]....
        /*05a4*/ 	.word	0x000188b0


	//   ....[67]....
        /*05a8*/ 	.word	0x00018950


	//   ....[68]....
        /*05ac*/ 	.word	0x00018c00


	//   ....[69]....
        /*05b0*/ 	.word	0x00018ee0


	//   ....[70]....
        /*05b4*/ 	.word	0x00019300


	//   ....[71]....
        /*05b8*/ 	.word	0x00019390


	//   ....[72]....
        /*05bc*/ 	.word	0x00019430


	//   ....[73]....
        /*05c0*/ 	.word	0x000194e0


	//   ....[74]....
        /*05c4*/ 	.word	0x00019560


	//   ....[75]....
        /*05c8*/ 	.word	0x000195e0


	//   ....[76]....
        /*05cc*/ 	.word	0x00019660


	//   ....[77]....
        /*05d0*/ 	.word	0x000196e0


	//   ....[78]....
        /*05d4*/ 	.word	0x00019770


	//   ....[79]....
        /*05d8*/ 	.word	0x00019830


	//   ....[80]....
        /*05dc*/ 	.word	0x000198b0


	//   ....[81]....
        /*05e0*/ 	.word	0x00019930


	//   ....[82]....
        /*05e4*/ 	.word	0x000199b0


	//   ....[83]....
        /*05e8*/ 	.word	0x00019a30


	//   ....[84]....
        /*05ec*/ 	.word	0x00019aa0


	//   ....[85]....
        /*05f0*/ 	.word	0x00019b40


	//   ....[86]....
        /*05f4*/ 	.word	0x00019bd0


	//   ....[87]....
        /*05f8*/ 	.word	0x00019cf0


	//----- nvinfo : EIATTR_REG_RECONFIG
	.align		4
.L_769:
        /*05fc*/ 	.byte	0x01, 0x54
	.zero		2


	//----- nvinfo : EIATTR_SYSCALL_OFFSETS
	.align		4
        /*0600*/ 	.byte	0x04, 0x46
        /*0602*/ 	.short	(.L_771 - .L_770)


	//   ....[0]....
.L_770:
        /*0604*/ 	.word	0x00001890


	//   ....[1]....
        /*0608*/ 	.word	0x000019e0


	//   ....[2]....
        /*060c*/ 	.word	0x00006230


	//   ....[3]....
        /*0610*/ 	.word	0x000066e0


	//   ....[4]....
        /*0614*/ 	.word	0x000143f0


	//   ....[5]....
        /*0618*/ 	.word	0x00014530


	//   ....[6]....
        /*061c*/ 	.word	0x00014630


	//----- nvinfo : EIATTR_MBARRIER_INSTR_OFFSETS
	.align		4
.L_771:
        /*0620*/ 	.byte	0x04, 0x39
        /*0622*/ 	.short	(.L_773 - .L_772)


	//   ....[0]....
.L_772:
        /*0624*/ 	.word	0x00000330
        /*0628*/ 	.word	0x000000ff
        /*062c*/ 	.word	0x00038800
        /*0630*/ 	.short	0x0100
        /*0632*/ 	.byte	0x08
	.zero		1


	//   ....[1]....
        /*0634*/ 	.word	0x00000340
        /*0638*/ 	.word	0x000000ff
        /*063c*/ 	.word	0x00038810
        /*0640*/ 	.short	0x0100
        /*0642*/ 	.byte	0x08
	.zero		1


	//   ....[2]....
        /*0644*/ 	.word	0x00000350
        /*0648*/ 	.word	0x000000ff
        /*064c*/ 	.word	0x00038820
        /*0650*/ 	.short	0x0100
        /*0652*/ 	.byte	0x08
	.zero		1


	//   ....[3]....
        /*0654*/ 	.word	0x00000400
        /*0658*/ 	.word	0x000000ff
        /*065c*/ 	.word	0x00038830
        /*0660*/ 	.short	0x0100
        /*0662*/ 	.byte	0x06
	.zero		1


	//   ....[4]....
        /*0664*/ 	.word	0x00000410
        /*0668*/ 	.word	0x000000ff
        /*066c*/ 	.word	0x00038840
        /*0670*/ 	.short	0x0100
        /*0672*/ 	.byte	0x06
	.zero		1


	//   ....[5]....
        /*0674*/ 	.word	0x00000420
        /*0678*/ 	.word	0x000000ff
        /*067c*/ 	.word	0x00038838
        /*0680*/ 	.short	0x0100
        /*0682*/ 	.byte	0x06
	.zero		1


	//   ....[6]....
        /*0684*/ 	.word	0x00000430
        /*0688*/ 	.word	0x000000ff
        /*068c*/ 	.word	0x00038848
        /*0690*/ 	.short	0x0100
        /*0692*/ 	.byte	0x06
	.zero		1


	//   ....[7]....
        /*0694*/ 	.word	0x00000560
        /*0698*/ 	.word	0x000000ff
        /*069c*/ 	.word	0x00038850
        /*06a0*/ 	.short	0x0100
        /*06a2*/ 	.byte	0x08
	.zero		1


	//   ....[8]....
        /*06a4*/ 	.word	0x00000570
        /*06a8*/ 	.word	0x000000ff
        /*06ac*/ 	.word	0x00038860
        /*06b0*/ 	.short	0x0100
        /*06b2*/ 	.byte	0x08
	.zero		1


	//   ....[9]....
        /*06b4*/ 	.word	0x00000580
        /*06b8*/ 	.word	0x000000ff
        /*06bc*/ 	.word	0x00038858
        /*06c0*/ 	.short	0x0100
        /*06c2*/ 	.byte	0x08
	.zero		1


	//   ....[10]....
        /*06c4*/ 	.word	0x00000590
        /*06c8*/ 	.word	0x000000ff
        /*06cc*/ 	.word	0x00038868
        /*06d0*/ 	.short	0x0100
        /*06d2*/ 	.byte	0x08
	.zero		1


	//   ....[11]....
        /*06d4*/ 	.word	0x00000680
        /*06d8*/ 	.word	0x000000ff
        /*06dc*/ 	.word	0x00038870
        /*06e0*/ 	.short	0x0100
        /*06e2*/ 	.byte	0x06
	.zero		1


	//   ....[12]....
        /*06e4*/ 	.word	0x00000690
        /*06e8*/ 	.word	0x000000ff
        /*06ec*/ 	.word	0x00038880
        /*06f0*/ 	.short	0x0100
        /*06f2*/ 	.byte	0x06
	.zero		1


	//   ....[13]....
        /*06f4*/ 	.word	0x000006a0
        /*06f8*/ 	.word	0x000000ff
        /*06fc*/ 	.word	0x00038878
        /*0700*/ 	.short	0x0100
        /*0702*/ 	.byte	0x06
	.zero		1


	//   ....[14]....
        /*0704*/ 	.word	0x000006b0
        /*0708*/ 	.word	0x000000ff
        /*070c*/ 	.word	0x00038888
        /*0710*/ 	.short	0x0100
        /*0712*/ 	.byte	0x06
	.zero		1


	//   ....[15]....
        /*0714*/ 	.word	0x000007e0
        /*0718*/ 	.word	0x000000ff
        /*071c*/ 	.word	0x00038890
        /*0720*/ 	.short	0x0100
        /*0722*/ 	.byte	0x08
	.zero		1


	//   ....[16]....
        /*0724*/ 	.word	0x000007f0
        /*0728*/ 	.word	0x000000ff
        /*072c*/ 	.word	0x000388a0
        /*0730*/ 	.short	0x0100
        /*0732*/ 	.byte	0x08
	.zero		1


	//   ....[17]....
        /*0734*/ 	.word	0x00000800
        /*0738*/ 	.word	0x000000ff
        /*073c*/ 	.word	0x00038898
        /*0740*/ 	.short	0x0100
        /*0742*/ 	.byte	0x08
	.zero		1


	//   ....[18]....
        /*0744*/ 	.word	0x00000810
        /*0748*/ 	.word	0x000000ff
        /*074c*/ 	.word	0x000388a8
        /*0750*/ 	.short	0x0100
        /*0752*/ 	.byte	0x08
	.zero		1


	//   ....[19]....
        /*0754*/ 	.word	0x00000940
        /*0758*/ 	.word	0x000000ff
        /*075c*/ 	.word	0x000388b0
        /*0760*/ 	.short	0x0100
        /*0762*/ 	.byte	0x08
	.zero		1


	//   ....[20]....
        /*0764*/ 	.word	0x00000950
        /*0768*/ 	.word	0x000000ff
        /*076c*/ 	.word	0x000388c0
        /*0770*/ 	.short	0x0100
        /*0772*/ 	.byte	0x08
	.zero		1


	//   ....[21]....
        /*0774*/ 	.word	0x00000960
        /*0778*/ 	.word	0x000000ff
        /*077c*/ 	.word	0x000388b8
        /*0780*/ 	.short	0x0100
        /*0782*/ 	.byte	0x08
	.zero		1


	//   ....[22]....
        /*0784*/ 	.word	0x00000970
        /*0788*/ 	.word	0x000000ff
        /*078c*/ 	.word	0x000388c8
        /*0790*/ 	.short	0x0100
        /*0792*/ 	.byte	0x08
	.zero		1


	//   ....[23]....
        /*0794*/ 	.word	0x00002670
        /*0798*/ 	.word	0x0000004a
        /*079c*/ 	.word	0x00038890
        /*07a0*/ 	.short	0x010a
        /*07a2*/ 	.byte	0x3f
	.zero		1


	//   ....[24]....
        /*07a4*/ 	.word	0x000030a0
        /*07a8*/ 	.word	0x0000004a
        /*07ac*/ 	.word	0x00038890
        /*07b0*/ 	.short	0x010a
        /*07b2*/ 	.byte	0x3f
	.zero		1


	//   ....[25]....
        /*07b4*/ 	.word	0x000039a0
        /*07b8*/ 	.word	0x0000004a
        /*07bc*/ 	.word	0x00038890
        /*07c0*/ 	.short	0x010a
        /*07c2*/ 	.byte	0x3f
	.zero		1


	//   ....[26]....
        /*07c4*/ 	.word	0x00003ba0
        /*07c8*/ 	.word	0x00000004
        /*07cc*/ 	.word	0x00000000
        /*07d0*/ 	.short	0x0101
        /*07d2*/ 	.byte	0x3f
	.zero		1


	//   ....[27]....
        /*07d4*/ 	.word	0x00003be0
        /*07d8*/ 	.word	0x0000004a
        /*07dc*/ 	.word	0x000388b0
        /*07e0*/ 	.short	0x010a
        /*07e2*/ 	.byte	0x3f
	.zero		1


	//   ....[28]....
        /*07e4*/ 	.word	0x00004240
        /*07e8*/ 	.word	0x0000004a
        /*07ec*/ 	.word	0x00000000
        /*07f0*/ 	.short	0x0101
        /*07f2*/ 	.byte	0x3f
	.zero		1


	//   ....[29]....
        /*07f4*/ 	.word	0x00004bc0
        /*07f8*/ 	.word	0x00000000
        /*07fc*/ 	.word	0x00000000
        /*0800*/ 	.short	0x0101
        /*0802*/ 	.byte	0x3f
	.zero		1


	//   ....[30]....
        /*0804*/ 	.word	0x00005730
        /*0808*/ 	.word	0x00000000
        /*080c*/ 	.word	0x00000000
        /*0810*/ 	.short	0x0101
        /*0812*/ 	.byte	0x3f
	.zero		1


	//   ....[31]....
        /*0814*/ 	.word	0x000062c0
        /*0818*/ 	.word	0x00000002
        /*081c*/ 	.word	0x00038800
        /*0820*/ 	.short	0x010a
        /*0822*/ 	.byte	0x3f
	.zero		1


	//   ....[32]....
        /*0824*/ 	.word	0x00006310
        /*0828*/ 	.word	0x00000002
        /*082c*/ 	.word	0x00038800
        /*0830*/ 	.short	0x010a
        /*0832*/ 	.byte	0x3f
	.zero		1


	//   ....[33]....
        /*0834*/ 	.word	0x000069d0
        /*0838*/ 	.word	0x00000002
        /*083c*/ 	.word	0x00038800
        /*0840*/ 	.short	0x010a
        /*0842*/ 	.byte	0x3f
	.zero		1


	//   ....[34]....
        /*0844*/ 	.word	0x00007800
        /*0848*/ 	.word	0x00000002
        /*084c*/ 	.word	0x00038800
        /*0850*/ 	.short	0x010a
        /*0852*/ 	.byte	0x3f
	.zero		1


	//   ....[35]....
        /*0854*/ 	.word	0x00008590
        /*0858*/ 	.word	0x00000014
        /*085c*/ 	.word	0x00038830
        /*0860*/ 	.short	0x010a
        /*0862*/ 	.byte	0x3f
	.zero		1


	//   ....[36]....
        /*0864*/ 	.word	0x00008640
        /*0868*/ 	.word	0x00000014
        /*086c*/ 	.word	0x00038830
        /*0870*/ 	.short	0x010a
        /*0872*/ 	.byte	0x3f
	.zero		1


	//   ....[37]....
        /*0874*/ 	.word	0x00008950
        /*0878*/ 	.word	0x00000002
        /*087c*/ 	.word	0x00038810
        /*0880*/ 	.short	0x010a
        /*0882*/ 	.byte	0x3f
	.zero		1


	//   ....[38]....
        /*0884*/ 	.word	0x000089a0
        /*0888*/ 	.word	0x00000014
        /*088c*/ 	.word	0x00038850
        /*0890*/ 	.short	0x010a
        /*0892*/ 	.byte	0x3f
	.zero		1


	//   ....[39]....
        /*0894*/ 	.word	0x00008a60
        /*0898*/ 	.word	0x00000014
        /*089c*/ 	.word	0x00038850
        /*08a0*/ 	.short	0x010a
        /*08a2*/ 	.byte	0x3f
	.zero		1


	//   ....[40]....
        /*08a4*/ 	.word	0x0000b0c0
        /*08a8*/ 	.word	0x0000000d
        /*08ac*/ 	.word	0x00000000
        /*08b0*/ 	.short	0x0101
        /*08b2*/ 	.byte	0x3f
	.zero		1


	//   ....[41]....
        /*08b4*/ 	.word	0x0000b780
        /*08b8*/ 	.word	0x00000014
        /*08bc*/ 	.word	0x00000000
        /*08c0*/ 	.short	0x0101
        /*08c2*/ 	.byte	0x3f
	.zero		1


	//   ....[42]....
        /*08c4*/ 	.word	0x0000b8a0
        /*08c8*/ 	.word	0x0000000c
        /*08cc*/ 	.word	0x00038830
        /*08d0*/ 	.short	0x010a
        /*08d2*/ 	.byte	0x3f
	.zero		1


	//   ....[43]....
        /*08d4*/ 	.word	0x0000b950
        /*08d8*/ 	.word	0x0000000c
        /*08dc*/ 	.word	0x00038830
        /*08e0*/ 	.short	0x010a
        /*08e2*/ 	.byte	0x3f
	.zero		1


	//   ....[44]....
        /*08e4*/ 	.word	0x0000bbd0
        /*08e8*/ 	.word	0x0000000c
        /*08ec*/ 	.word	0x00038850
        /*08f0*/ 	.short	0x010a
        /*08f2*/ 	.byte	0x3f
	.zero		1


	//   ....[45]....
        /*08f4*/ 	.word	0x0000bc20
        /*08f8*/ 	.word	0x0000000c
        /*08fc*/ 	.word	0x00038850
        /*0900*/ 	.short	0x010a
        /*0902*/ 	.byte	0x3f
	.zero		1


	//   ....[46]....
        /*0904*/ 	.word	0x0000e1a0
        /*0908*/ 	.word	0x0000009a
        /*090c*/ 	.word	0x00000000
        /*0910*/ 	.short	0x0101
        /*0912*/ 	.byte	0x3f
	.zero		1


	//   ....[47]....
        /*0914*/ 	.word	0x0000eee0
        /*0918*/ 	.word	0x0000000c
        /*091c*/ 	.word	0x00000000
        /*0920*/ 	.short	0x0101
        /*0922*/ 	.byte	0x3f
	.zero		1


	//   ....[48]....
        /*0924*/ 	.word	0x00011210
        /*0928*/ 	.word	0x00000000
        /*092c*/ 	.word	0x00000000
        /*0930*/ 	.short	0x0101
        /*0932*/ 	.byte	0x3f
	.zero		1


	//   ....[49]....
        /*0934*/ 	.word	0x00013290
        /*0938*/ 	.word	0x00000005
        /*093c*/ 	.word	0x00038820
        /*0940*/ 	.short	0x010a
        /*0942*/ 	.byte	0x3f
	.zero		1


	//   ....[50]....
        /*0944*/ 	.word	0x00013310
        /*0948*/ 	.word	0x00000006
        /*094c*/ 	.word	0x000388a0
        /*0950*/ 	.short	0x010a
        /*0952*/ 	.byte	0x3f
	.zero		1


	//   ....[51]....
        /*0954*/ 	.word	0x00013500
        /*0958*/ 	.word	0x00000006
        /*095c*/ 	.word	0x000388c0
        /*0960*/ 	.short	0x010a
        /*0962*/ 	.byte	0x3f
	.zero		1


	//   ....[52]....
        /*0964*/ 	.word	0x00013a60
        /*0968*/ 	.word	0x00000007
        /*096c*/ 	.word	0x000388a0
        /*0970*/ 	.short	0x010a
        /*0972*/ 	.byte	0x3f
	.zero		1


	//   ....[53]....
        /*0974*/ 	.word	0x00013c30
        /*0978*/ 	.word	0x00000007
        /*097c*/ 	.word	0x000388c0
        /*0980*/ 	.short	0x010a
        /*0982*/ 	.byte	0x3f
	.zero		1


	//   ....[54]....
        /*0984*/ 	.word	0x00014ba0
        /*0988*/ 	.word	0x00000009
        /*098c*/ 	.word	0x00038840
        /*0990*/ 	.short	0x010a
        /*0992*/ 	.byte	0x3f
	.zero		1


	//   ....[55]....
        /*0994*/ 	.word	0x00015390
        /*0998*/ 	.word	0x0000000b
        /*099c*/ 	.word	0x00038820
        /*09a0*/ 	.short	0x010a
        /*09a2*/ 	.byte	0x3f
	.zero		1


	//   ....[56]....
        /*09a4*/ 	.word	0x00015460
        /*09a8*/ 	.word	0x00000005
        /*09ac*/ 	.word	0x00038860
        /*09b0*/ 	.short	0x010a
        /*09b2*/ 	.byte	0x3f
	.zero		1


	//   ....[57]....
        /*09b4*/ 	.word	0x00015c20
        /*09b8*/ 	.word	0x00000002
        /*09bc*/ 	.word	0x00038840
        /*09c0*/ 	.short	0x010a
        /*09c2*/ 	.byte	0x3f
	.zero		1


	//   ....[58]....
        /*09c4*/ 	.word	0x00015e40
        /*09c8*/ 	.word	0x00000002
        /*09cc*/ 	.word	0x00038860
        /*09d0*/ 	.short	0x010a
        /*09d2*/ 	.byte	0x3f
	.zero		1


	//   ....[59]....
        /*09d4*/ 	.word	0x000164f0
        /*09d8*/ 	.word	0x00000002
        /*09dc*/ 	.word	0x00038840
        /*09e0*/ 	.short	0x010a
        /*09e2*/ 	.byte	0x3f
	.zero		1


	//   ....[60]....
        /*09e4*/ 	.word	0x00016700
        /*09e8*/ 	.word	0x00000002
        /*09ec*/ 	.word	0x00038860
        /*09f0*/ 	.short	0x010a
        /*09f2*/ 	.byte	0x3f
	.zero		1


	//   ....[61]....
        /*09f4*/ 	.word	0x00016d30
        /*09f8*/ 	.word	0x00000002
        /*09fc*/ 	.word	0x00038840
        /*0a00*/ 	.short	0x010a
        /*0a02*/ 	.byte	0x3f
	.zero		1


	//   ....[62]....
        /*0a04*/ 	.word	0x00016f50
        /*0a08*/ 	.word	0x00000002
        /*0a0c*/ 	.word	0x00038860
        /*0a10*/ 	.short	0x010a
        /*0a12*/ 	.byte	0x3f
	.zero		1


	//   ....[63]....
        /*0a14*/ 	.word	0x00017ff0
        /*0a18*/ 	.word	0x00000000
        /*0a1c*/ 	.word	0x00038820
        /*0a20*/ 	.short	0x010a
        /*0a22*/ 	.byte	0x3f
	.zero		1


	//   ....[64]....
        /*0a24*/ 	.word	0x00018190
        /*0a28*/ 	.word	0x00000006
        /*0a2c*/ 	.word	0x00000000
        /*0a30*/ 	.short	0x010a
        /*0a32*/ 	.byte	0x3f
	.zero		1


	//   ....[65]....
        /*0a34*/ 	.word	0x00018200
        /*0a38*/ 	.word	0x00000007
        /*0a3c*/ 	.word	0x00000000
        /*0a40*/ 	.short	0x010a
        /*0a42*/ 	.byte	0x3f
	.zero		1


	//   ....[66]....
        /*0a44*/ 	.word	0x00018270
        /*0a48*/ 	.word	0x00000004
        /*0a4c*/ 	.word	0x00000000
        /*0a50*/ 	.short	0x010a
        /*0a52*/ 	.byte	0x3f
	.zero		1


	//   ....[67]....
        /*0a54*/ 	.word	0x000182a0
        /*0a58*/ 	.word	0x00000003
        /*0a5c*/ 	.word	0x00000000
        /*0a60*/ 	.short	0x010a
        /*0a62*/ 	.byte	0x3f
	.zero		1


	//   ....[68]....
        /*0a64*/ 	.word	0x00018300
        /*0a68*/ 	.word	0x0000004a
        /*0a6c*/ 	.word	0x00038890
        /*0a70*/ 	.short	0x010a
        /*0a72*/ 	.byte	0x3f
	.zero		1


	//   ....[69]....
        /*0a74*/ 	.word	0x00018350
        /*0a78*/ 	.word	0x0000004a
        /*0a7c*/ 	.word	0x00038890
        /*0a80*/ 	.short	0x010a
        /*0a82*/ 	.byte	0x3f
	.zero		1


	//   ....[70]....
        /*0a84*/ 	.word	0x000183a0
        /*0a88*/ 	.word	0x0000004a
        /*0a8c*/ 	.word	0x00038890
        /*0a90*/ 	.short	0x010a
        /*0a92*/ 	.byte	0x3f
	.zero		1


	//   ....[71]....
        /*0a94*/ 	.word	0x000183f0
        /*0a98*/ 	.word	0x0000004a
        /*0a9c*/ 	.word	0x000388b0
        /*0aa0*/ 	.short	0x010a
        /*0aa2*/ 	.byte	0x3f
	.zero		1


	//   ....[72]....
        /*0aa4*/ 	.word	0x000186c0
        /*0aa8*/ 	.word	0x00000002
        /*0aac*/ 	.word	0x00038800
        /*0ab0*/ 	.short	0x010a
        /*0ab2*/ 	.byte	0x3f
	.zero		1


	//   ....[73]....
        /*0ab4*/ 	.word	0x00018990
        /*0ab8*/ 	.word	0x00000002
        /*0abc*/ 	.word	0x00038800
        /*0ac0*/ 	.short	0x010a
        /*0ac2*/ 	.byte	0x3f
	.zero		1


	//   ....[74]....
        /*0ac4*/ 	.word	0x000189e0
        /*0ac8*/ 	.word	0x00000014
        /*0acc*/ 	.word	0x00038830
        /*0ad0*/ 	.short	0x010a
        /*0ad2*/ 	.byte	0x3f
	.zero		1


	//   ....[75]....
        /*0ad4*/ 	.word	0x00018a30
        /*0ad8*/ 	.word	0x00000002
        /*0adc*/ 	.word	0x00038810
        /*0ae0*/ 	.short	0x010a
        /*0ae2*/ 	.byte	0x3f
	.zero		1


	//   ....[76]....
        /*0ae4*/ 	.word	0x00018a80
        /*0ae8*/ 	.word	0x00000014
        /*0aec*/ 	.word	0x00038850
        /*0af0*/ 	.short	0x010a
        /*0af2*/ 	.byte	0x3f
	.zero		1


	//   ....[77]....
        /*0af4*/ 	.word	0x00018ad0
        /*0af8*/ 	.word	0x0000000c
        /*0afc*/ 	.word	0x00038830
        /*0b00*/ 	.short	0x010a
        /*0b02*/ 	.byte	0x3f
	.zero		1


	//   ....[78]....
        /*0b04*/ 	.word	0x00018b20
        /*0b08*/ 	.word	0x0000000c
        /*0b0c*/ 	.word	0x00038850
        /*0b10*/ 	.short	0x010a
        /*0b12*/ 	.byte	0x3f
	.zero		1


	//   ....[79]....
        /*0b14*/ 	.word	0x00018cc0
        /*0b18*/ 	.word	0x00000005
        /*0b1c*/ 	.word	0x00038820
        /*0b20*/ 	.short	0x010a
        /*0b22*/ 	.byte	0x3f
	.zero		1


	//   ....[80]....
        /*0b24*/ 	.word	0x00018d10
        /*0b28*/ 	.word	0x00000006
        /*0b2c*/ 	.word	0x000388a0
        /*0b30*/ 	.short	0x010a
        /*0b32*/ 	.byte	0x3f
	.zero		1


	//   ....[81]....
        /*0b34*/ 	.word	0x00018d60
        /*0b38*/ 	.word	0x00000006
        /*0b3c*/ 	.word	0x000388c0
        /*0b40*/ 	.short	0x010a
        /*0b42*/ 	.byte	0x3f
	.zero		1


	//   ....[82]....
        /*0b44*/ 	.word	0x00018db0
        /*0b48*/ 	.word	0x00000007
        /*0b4c*/ 	.word	0x000388a0
        /*0b50*/ 	.short	0x010a
        /*0b52*/ 	.byte	0x3f
	.zero		1


	//   ....[83]....
        /*0b54*/ 	.word	0x00018e00
        /*0b58*/ 	.word	0x00000007
        /*0b5c*/ 	.word	0x000388c0
        /*0b60*/ 	.short	0x010a
        /*0b62*/ 	.byte	0x3f
	.zero		1


	//   ....[84]....
        /*0b64*/ 	.word	0x00018fa0
        /*0b68*/ 	.word	0x00000009
        /*0b6c*/ 	.word	0x00038840
        /*0b70*/ 	.short	0x010a
        /*0b72*/ 	.byte	0x3f
	.zero		1


	//   ....[85]....
        /*0b74*/ 	.word	0x00019020
        /*0b78*/ 	.word	0x00000009
        /*0b7c*/ 	.word	0x00038820
        /*0b80*/ 	.short	0x010a
        /*0b82*/ 	.byte	0x3f
	.zero		1


	//   ....[86]....
        /*0b84*/ 	.word	0x00019070
        /*0b88*/ 	.word	0x00000005
        /*0b8c*/ 	.word	0x00038860
        /*0b90*/ 	.short	0x010a
        /*0b92*/ 	.byte	0x3f
	.zero		1


	//   ....[87]....
        /*0b94*/ 	.word	0x000190c0
        /*0b98*/ 	.word	0x00000002
        /*0b9c*/ 	.word	0x00038840
        /*0ba0*/ 	.short	0x010a
        /*0ba2*/ 	.byte	0x3f
	.zero		1


	//   ....[88]....
        /*0ba4*/ 	.word	0x00019110
        /*0ba8*/ 	.word	0x00000002
        /*0bac*/ 	.word	0x00038860
        /*0bb0*/ 	.short	0x010a
        /*0bb2*/ 	.byte	0x3f
	.zero		1


	//   ....[89]....
        /*0bb4*/ 	.word	0x00019160
        /*0bb8*/ 	.word	0x00000002
        /*0bbc*/ 	.word	0x00038840
        /*0bc0*/ 	.short	0x010a
        /*0bc2*/ 	.byte	0x3f
	.zero		1


	//   ....[90]....
        /*0bc4*/ 	.word	0x000191b0
        /*0bc8*/ 	.word	0x00000002
        /*0bcc*/ 	.word	0x00038860
        /*0bd0*/ 	.short	0x010a
        /*0bd2*/ 	.byte	0x3f
	.zero		1


	//   ....[91]....
        /*0bd4*/ 	.word	0x00019200
        /*0bd8*/ 	.word	0x00000002
        /*0bdc*/ 	.word	0x00038840
        /*0be0*/ 	.short	0x010a
        /*0be2*/ 	.byte	0x3f
	.zero		1


	//   ....[92]....
        /*0be4*/ 	.word	0x00019250
        /*0be8*/ 	.word	0x00000002
        /*0bec*/ 	.word	0x00038860
        /*0bf0*/ 	.short	0x010a
        /*0bf2*/ 	.byte	0x3f
	.zero		1


	//   ....[93]....
        /*0bf4*/ 	.word	0x00019c10
        /*0bf8*/ 	.word	0x00000000
        /*0bfc*/ 	.word	0x00038820
        /*0c00*/ 	.short	0x010a
        /*0c02*/ 	.byte	0x3f
	.zero		1


	//   ....[94]....
        /*0c04*/ 	.word	0x00019db0
        /*0c08*/ 	.word	0x00000006
        /*0c0c*/ 	.word	0x00000000
        /*0c10*/ 	.short	0x010a
        /*0c12*/ 	.byte	0x3f
	.zero		1


	//   ....[95]....
        /*0c14*/ 	.word	0x00019e00
        /*0c18*/ 	.word	0x00000007
        /*0c1c*/ 	.word	0x00000000
        /*0c20*/ 	.short	0x010a
        /*0c22*/ 	.byte	0x3f
	.zero		1


	//   ....[96]....
        /*0c24*/ 	.word	0x00019e50
        /*0c28*/ 	.word	0x00000004
        /*0c2c*/ 	.word	0x00000000
        /*0c30*/ 	.short	0x010a
        /*0c32*/ 	.byte	0x3f
	.zero		1


	//----- nvinfo : EIATTR_NUM_MBARRIERS
	.align		4
.L_773:
        /*0c34*/ 	.byte	0x03, 0x38
        /*0c36*/ 	.short	0x0017


	//----- nvinfo : EIATTR_EXIT_INSTR_OFFSETS
	.align		4
        /*0c38*/ 	.byte	0x04, 0x1c
        /*0c3a*/ 	.short	(.L_775 - .L_774)


	//   ....[0]....
.L_774:
        /*0c3c*/ 	.word	0x000182f0


	//----- nvinfo : EIATTR_MAX_THREADS
	.align		4
.L_775:
        /*0c40*/ 	.byte	0x04, 0x05
        /*0c42*/ 	.short	(.L_777 - .L_776)
.L_776:
        /*0c44*/ 	.word	0x00000180
        /*0c48*/ 	.word	0x00000001
        /*0c4c*/ 	.word	0x00000001


	//----- nvinfo : EIATTR_CRS_STACK_SIZE
	.align		4
.L_777:
        /*0c50*/ 	.byte	0x04, 0x1e
        /*0c52*/ 	.short	(.L_779 - .L_778)
.L_778:
        /*0c54*/ 	.word	0x00000000


	//----- nvinfo : EIATTR_CBANK_PARAM_SIZE
	.align		4
.L_779:
        /*0c58*/ 	.byte	0x03, 0x19
        /*0c5a*/ 	.short	0x0b70


	//----- nvinfo : EIATTR_PARAM_CBANK
	.align		4
        /*0c5c*/ 	.byte	0x04, 0x0a
        /*0c5e*/ 	.short	(.L_781 - .L_780)
	.align		4
.L_780:
        /*0c60*/ 	.word	index@(.nv.constant0._ZN7cutlass13device_kernelIN5flash11enable_sm90INS1_16FlashAttnFwdSm90INS1_25CollectiveMainloopFwdSm90ILi2EN4cute5tupleIJNS5_1CILi1EEES8_S8_EEENS6_IJNS7_ILi64EEESA_SA_EEELi512ENS_10bfloat16_tEfNS_4arch4Sm90ELb0ELb0ELb1ELb1ELb0ELb1ELb1ELb0ELb0ELb0ELb0ELb0EEENS1_21CollectiveEpilogueFwdINS6_IJSA_NS7_ILi512EEESA_EEES9_SC_SE_Li256ELb1ELb0ELb0ELb0EEENS1_36VarlenDynamicPersistentTileSchedulerILi64ELi64ELi256ELi32ELb0ELb0ELb1ELb0ELb1ELb1EEEEEEEEEvNT_6ParamsE)
        /*0c64*/ 	.short	0x0210
        /*0c66*/ 	.short	0x0b70


	//----- nvinfo : EIATTR_SW_WAR
	.align		4
.L_781:
        /*0c68*/ 	.byte	0x04, 0x36
        /*0c6a*/ 	.short	(.L_783 - .L_782)
.L_782:
        /*0c6c*/ 	.word	0x00000008
.L_783:


//--------------------- .nv.info._ZN7cutlass13device_kernelIN5flash11enable_sm90INS1_16FlashAttnFwdSm90INS1_25CollectiveMainloopFwdSm90ILi2EN4cute5tupleIJNS5_1CILi1EEES8_S8_EEENS6_IJNS7_ILi64EEESA_SA_EEELi512ENS_10bfloat16_tEfNS_4arch4Sm90ELb0ELb1ELb1ELb0ELb0ELb0ELb0ELb0ELb0ELb0ELb0ELb0EEENS1_21CollectiveEpilogueFwdINS6_IJSA_NS7_ILi512EEESA_EEES9_SC_SE_Li256ELb0ELb0ELb0ELb0EEENS1_30DynamicPersistentTileSchedulerILi256ELi32ELb0ELb0ELb1EEEEEEEEEvNT_6ParamsE --------------------------
	.section	.nv.info._ZN7cutlass13device_kernelIN5flash11enable_sm90INS1_16FlashAttnFwdSm90INS1_25CollectiveMainloopFwdSm90ILi2EN4cute5tupleIJNS5_1CILi1EEES8_S8_EEENS6_IJNS7_ILi64EEESA_SA_EEELi512ENS_10bfloat16_tEfNS_4arch4Sm90ELb0ELb1ELb1ELb0ELb0ELb0ELb0ELb0ELb0ELb0ELb0ELb0EEENS1_21CollectiveEpilogueFwdINS6_IJSA_NS7_ILi512EEESA_EEES9_SC_SE_Li256ELb0ELb0ELb0ELb0EEENS1_30DynamicPersistentTileSchedulerILi256ELi32ELb0ELb0ELb1EEEEEEEEEvNT_6ParamsE,"",@"SHT_CUDA_INFO"
	.sectionflags	@""
	.align	4


	//----- nvinfo : EIATTR_CUDA_API_VERSION
	.align		4
        /*0000*/ 	.byte	0x04, 0x37
        /*0002*/ 	.short	(.L_785 - .L_784)
.L_784:
        /*0004*/ 	.word	0x00000082


	//----- nvinfo : EIATTR_KPARAM_INFO
	.align		4
.L_785:
        /*0008*/ 	.byte	0x04, 0x17
        /*000a*/ 	.short	(.L_787 - .L_786)
.L_786:
        /*000c*/ 	.word	0x00000000
        /*0010*/ 	.short	0x0000
        /*0012*/ 	.short	0x0070
        /*0014*/ 	.byte	0x00, 0xf0, 0x01, 0x2e


	//----- nvinfo : EIATTR_SPARSE_MMA_MASK
	.align		4
.L_787:
        /*0018*/ 	.byte	0x03, 0x50
        /*001a*/ 	.short	0x0000


	//----- nvinfo : EIATTR_MAXREG_COUNT
	.align		4
        /*001c*/ 	.byte	0x03, 0x1b
        /*001e*/ 	.short	0x00a8


	//----- nvinfo : EIATTR_NUM_BARRIERS
	.align		4
        /*0020*/ 	.byte	0x02, 0x4c
        /*0022*/ 	.byte	0x10
	.zero		1


	//----- nvinfo : EIATTR_EXTERNS
	.align		4
        /*0024*/ 	.byte	0x04, 0x0f
        /*0026*/ 	.short	(.L_789 - .L_788)


	//   ....[0]....
	.align		4
.L_788:
        /*0028*/ 	.word	index@(__assertfail)


	//----- nvinfo : EIATTR_MERCURY_ISA_VERSION
	.align		4
.L_789:
        /*002c*/ 	.byte	0x03, 0x5f
        /*002e*/ 	.short	0x0101


	//----- nvinfo : EIATTR_INT_WARP_WIDE_INSTR_OFFSETS
	.align		4
        /*0030*/ 	.byte	0x04, 0x31
        /*0032*/ 	.short	(.L_791 - .L_790)


	//   ....[0]....
.L_790:
        /*0034*/ 	.word	0x00000180


	//   ....[1]....
        /*0038*/ 	.word	0x000001b0


	//   ....[2]....
        /*003c*/ 	.word	0x000001c0


	//   ....[3]....
        /*0040*/ 	.word	0x0000fa30


	//   ....[4]....
        /*0044*/ 	.word	0x0000fac0


	//   ....[5]....
        /*0048*/ 	.word	0x0000ffb0


	//   ....[6]....
        /*004c*/ 	.word	0x000120d0


	//   ....[7]....
        /*0050*/ 	.word	0x00012160


	//----- nvinfo : EIATTR_COOP_GROUP_MASK_REGIDS
	.align		4
.L_791:
        /*0054*/ 	.byte	0x04, 0x29
        /*0056*/ 	.short	(.L_793 - .L_792)


	//   ....[0]....
.L_792:
        /*0058*/ 	.word	0xffffffff


	//   ....[1]....
        /*005c*/ 	.word	0xffffffff


	//   ....[2]....
        /*0060*/ 	.word	0xffffffff


	//   ....[3]....
        /*0064*/ 	.word	0xffffffff


	//   ....[4]....
        /*0068*/ 	.word	0xffffffff


	//   ....[5]....
        /*006c*/ 	.word	0xffffffff


	//   ....[6]....
        /*0070*/ 	.word	0xffffffff


	//   ....[7]....
        /*0074*/ 	.word	0xffffffff


	//   ....[8]....
        /*0078*/ 	.word	0xffffffff


	//   ....[9]....
        /*007c*/ 	.word	0xffffffff


	//   ....[10]....
        /*0080*/ 	.word	0xffffffff


	//   ....[11]....
        /*0084*/ 	.word	0xffffffff


	//   ....[12]....
        /*0088*/ 	.word	0xffffffff


	//   ....[13]....
        /*008c*/ 	.word	0xffffffff


	//   ....[14]....
        /*0090*/ 	.word	0xffffffff


	//   ....[15]....
        /*0094*/ 	.word	0xffffffff


	//   ....[16]....
        /*0098*/ 	.word	0xffffffff


	//   ....[17]....
        /*009c*/ 	.word	0xffffffff


	//   ....[18]....
        /*00a0*/ 	.word	0xffffffff


	//   ....[19]....
        /*00a4*/ 	.word	0xffffffff


	//   ....[20]....
        /*00a8*/ 	.word	0xffffffff


	//   ....[21]....
        /*00ac*/ 	.word	0xffffffff


	//   ....[22]....
        /*00b0*/ 	.word	0xffffffff


	//   ....[23]....
        /*00b4*/ 	.word	0xffffffff


	//   ....[24]....
        /*00b8*/ 	.word	0xffffffff


	//   ....[25]....
        /*00bc*/ 	.word	0xffffffff


	//   ....[26]....
        /*00c0*/ 	.word	0xffffffff


	//   ....[27]....
        /*00c4*/ 	.word	0xffffffff


	//   ....[28]....
        /*00c8*/ 	.word	0xffffffff


	//   ....[29]....
        /*00cc*/ 	.word	0xffffffff


	//   ....[30]....
        /*00d0*/ 	.word	0xffffffff


	//   ....[31]....
        /*00d4*/ 	.word	0xffffffff


	//   ....[32]....
        /*00d8*/ 	.word	0xffffffff


	//   ....[33]....
        /*00dc*/ 	.word	0xffffffff


	//   ....[34]....
        /*00e0*/ 	.word	0xffffffff


	//   ....[35]....
        /*00e4*/ 	.word	0xffffffff


	//   ....[36]....
        /*00e8*/ 	.word	0xffffffff


	//   ....[37]....
        /*00ec*/ 	.word	0xffffffff


	//   ....[38]....
        /*00f0*/ 	.word	0x0500000f


	//   ....[39]....
        /*00f4*/ 	.word	0x0500000f


	//----- nvinfo : EIATTR_COOP_GROUP_INSTR_OFFSETS
	.align		4
.L_793:
        /*00f8*/ 	.byte	0x04, 0x28
        /*00fa*/ 	.short	(.L_795 - .L_794)


	//   ....[0]....
.L_794:
        /*00fc*/ 	.word	0x00000050


	//   ....[1]....
        /*0100*/ 	.word	0x00000190


	//   ....[2]....
        /*0104*/ 	.word	0x000001e0


	//   ....[3]....
        /*0108*/ 	.word	0x00000390


	//   ....[4]....
        /*010c*/ 	.word	0x000004f0


	//   ....[5]....
        /*0110*/ 	.word	0x00000610


	//   ....[6]....
        /*0114*/ 	.word	0x00000770


	//   ....[7]....
        /*0118*/ 	.word	0x00001a40


	//   ....[8]....
        /*011c*/ 	.word	0x00003a30


	//   ....[9]....
        /*0120*/ 	.word	0x00004f80


	//   ....[10]....
        /*0124*/ 	.word	0x00005090


	//   ....[11]....
        /*0128*/ 	.word	0x000054d0


	//   ....[12]....
        /*012c*/ 	.word	0x00005550


	//   ....[13]....
        /*0130*/ 	.word	0x00005d60


	//   ....[14]....
        /*0134*/ 	.word	0x00006ef0


	//   ....[15]....
        /*0138*/ 	.word	0x00006ff0


	//   ....[16]....
        /*013c*/ 	.word	0x00007370


	//   ....[17]....
        /*0140*/ 	.word	0x00007420


	//   ....[18]....
        /*0144*/ 	.word	0x000085d0


	//   ....[19]....
        /*0148*/ 	.word	0x00008f20


	//   ....[20]....
        /*014c*/ 	.word	0x00008f90


	//   ....[21]....
        /*0150*/ 	.word	0x00009290


	//   ....[22]....
        /*0154*/ 	.word	0x00009450


	//   ....[23]....
        /*0158*/ 	.word	0x0000a4c0


	//   ....[24]....
        /*015c*/ 	.word	0x0000b510


	//   ....[25]....
        /*0160*/ 	.word	0x0000b5e0


	//   ....[26]....
        /*0164*/ 	.word	0x0000b9b0


	//   ....[27]....
        /*0168*/ 	.word	0x0000ba60


	//   ....[28]....
        /*016c*/ 	.word	0x0000cbf0


	//   ....[29]....
        /*0170*/ 	.word	0x0000cc30


	//   ....[30]....
        /*0174*/ 	.word	0x0000cc70


	//   ....[31]....
        /*0178*/ 	.word	0x0000ccf0


	//   ....[32]....
        /*017c*/ 	.word	0x0000cd20


	//   ....[33]....
        /*0180*/ 	.word	0x0000d770


	//   ....[34]....
        /*0184*/ 	.word	0x0000e520


	//   ....[35]....
        /*0188*/ 	.word	0x0000f1a0


	//   ....[36]....
        /*018c*/ 	.word	0x000121e0


	//   ....[37]....
        /*0190*/ 	.word	0x00012390


	//   ....[38]....
        /*0194*/ 	.word	0x00012a40


	//   ....[39]....
        /*0198*/ 	.word	0x00012e20


	//----- nvinfo : EIATTR_REG_RECONFIG
	.align		4
.L_795:
        /*019c*/ 	.byte	0x01, 0x54
	.zero		2


	//----- nvinfo : EIATTR_SYSCALL_OFFSETS
	.align		4
        /*01a0*/ 	.byte	0x04, 0x46
        /*01a2*/ 	.short	(.L_797 - .L_796)


	//   ....[0]....
.L_796:
        /*01a4*/ 	.word	0x00003c00


	//   ....[1]....
        /*01a8*/ 	.word	0x0000fc50


	//   ....[2]....
        /*01ac*/ 	.word	0x0000fd90


	//   ....[3]....
        /*01b0*/ 	.word	0x0000fe90


	//----- nvinfo : EIATTR_MBARRIER_INSTR_OFFSETS
	.align		4
.L_797:
        /*01b4*/ 	.byte	0x04, 0x39
        /*01b6*/ 	.short	(.L_799 - .L_798)


	//   ....[0]....
.L_798:
        /*01b8*/ 	.word	0x00000280
        /*01bc*/ 	.word	0x000000ff
        /*01c0*/ 	.word	0x00028c00
        /*01c4*/ 	.short	0x0100
        /*01c6*/ 	.byte	0x06
	.zero		1


	//   ....[1]....
        /*01c8*/ 	.word	0x00000290
        /*01cc*/ 	.word	0x000000ff
        /*01d0*/ 	.word	0x00028c20
        /*01d4*/ 	.short	0x0100
        /*01d6*/ 	.byte	0x06
	.zero		1


	//   ....[2]....
        /*01d8*/ 	.word	0x00000340
        /*01dc*/ 	.word	0x000000ff
        /*01e0*/ 	.word	0x00028c30
        /*01e4*/ 	.short	0x0100
        /*01e6*/ 	.byte	0x06
	.zero		1


	//   ....[3]....
        /*01e8*/ 	.word	0x00000350
        /*01ec*/ 	.word	0x000000ff
        /*01f0*/ 	.word	0x00028c40
        /*01f4*/ 	.short	0x0100
        /*01f6*/ 	.byte	0x06
	.zero		1


	//   ....[4]....
        /*01f8*/ 	.word	0x00000360
        /*01fc*/ 	.word	0x000000ff
        /*0200*/ 	.word	0x00028c38
        /*0204*/ 	.short	0x0100
        /*0206*/ 	.byte	0x06
	.zero		1


	//   ....[5]....
        /*0208*/ 	.word	0x00000370
        /*020c*/ 	.word	0x000000ff
        /*0210*/ 	.word	0x00028c48
        /*0214*/ 	.short	0x0100
        /*0216*/ 	.byte	0x06
	.zero		1


	//   ....[6]....
        /*0218*/ 	.word	0x000004a0
        /*021c*/ 	.word	0x000000ff
        /*0220*/ 	.word	0x00028c50
        /*0224*/ 	.short	0x0100
        /*0226*/ 	.byte	0x08
	.zero		1


	//   ....[7]....
        /*0228*/ 	.word	0x000004b0
        /*022c*/ 	.word	0x000000ff
        /*0230*/ 	.word	0x00028c60
        /*0234*/ 	.short	0x0100
        /*0236*/ 	.byte	0x08
	.zero		1


	//   ....[8]....
        /*0238*/ 	.word	0x000004c0
        /*023c*/ 	.word	0x000000ff
        /*0240*/ 	.word	0x00028c58
        /*0244*/ 	.short	0x0100
        /*0246*/ 	.byte	0x08
	.zero		1


	//   ....[9]....
        /*0248*/ 	.word	0x000004d0
        /*024c*/ 	.word	0x000000ff
        /*0250*/ 	.word	0x00028c68
        /*0254*/ 	.short	0x0100
        /*0256*/ 	.byte	0x08
	.zero		1


	//   ....[10]....
        /*0258*/ 	.word	0x000005c0
        /*025c*/ 	.word	0x000000ff
        /*0260*/ 	.word	0x00028c70
        /*0264*/ 	.short	0x0100
        /*0266*/ 	.byte	0x06
	.zero		1


	//   ....[11]....
        /*0268*/ 	.word	0x000005d0
        /*026c*/ 	.word	0x000000ff
        /*0270*/ 	.word	0x00028c80
        /*0274*/ 	.short	0x0100
        /*0276*/ 	.byte	0x06
	.zero		1


	//   ....[12]....
        /*0278*/ 	.word	0x000005e0
        /*027c*/ 	.word	0x000000ff
        /*0280*/ 	.word	0x00028c78
        /*0284*/ 	.short	0x0100
        /*0286*/ 	.byte	0x06
	.zero		1


	//   ....[13]....
        /*0288*/ 	.word	0x000005f0
        /*028c*/ 	.word	0x000000ff
        /*0290*/ 	.word	0x00028c88
        /*0294*/ 	.short	0x0100
        /*0296*/ 	.byte	0x06
	.zero		1


	//   ....[14]....
        /*0298*/ 	.word	0x00000720
        /*029c*/ 	.word	0x000000ff
        /*02a0*/ 	.word	0x00028c90
        /*02a4*/ 	.short	0x0100
        /*02a6*/ 	.byte	0x08
	.zero		1


	//   ....[15]....
        /*02a8*/ 	.word	0x00000730
        /*02ac*/ 	.word	0x000000ff
        /*02b0*/ 	.word	0x00028ca0
        /*02b4*/ 	.short	0x0100
        /*02b6*/ 	.byte	0x08
	.zero		1


	//   ....[16]....
        /*02b8*/ 	.word	0x00000740
        /*02bc*/ 	.word	0x000000ff
        /*02c0*/ 	.word	0x00028c98
        /*02c4*/ 	.short	0x0100
        /*02c6*/ 	.byte	0x08
	.zero		1


	//   ....[17]....
        /*02c8*/ 	.word	0x00000750
        /*02cc*/ 	.word	0x000000ff
        /*02d0*/ 	.word	0x00028ca8
        /*02d4*/ 	.short	0x0100
        /*02d6*/ 	.byte	0x08
	.zero		1


	//   ....[18]....
        /*02d8*/ 	.word	0x00000880
        /*02dc*/ 	.word	0x000000ff
        /*02e0*/ 	.word	0x00028cb0
        /*02e4*/ 	.short	0x0100
        /*02e6*/ 	.byte	0x08
	.zero		1


	//   ....[19]....
        /*02e8*/ 	.word	0x00000890
        /*02ec*/ 	.word	0x000000ff
        /*02f0*/ 	.word	0x00028cc0
        /*02f4*/ 	.short	0x0100
        /*02f6*/ 	.byte	0x08
	.zero		1


	//   ....[20]....
        /*02f8*/ 	.word	0x000008a0
        /*02fc*/ 	.word	0x000000ff
        /*0300*/ 	.word	0x00028cb8
        /*0304*/ 	.short	0x0100
        /*0306*/ 	.byte	0x08
	.zero		1


	//   ....[21]....
        /*0308*/ 	.word	0x000008b0
        /*030c*/ 	.word	0x000000ff
        /*0310*/ 	.word	0x00028cc8
        /*0314*/ 	.short	0x0100
        /*0316*/ 	.byte	0x08
	.zero		1


	//   ....[22]....
        /*0318*/ 	.word	0x00001b50
        /*031c*/ 	.word	0x000000ff
        /*0320*/ 	.word	0x00028c50
        /*0324*/ 	.short	0x010a
        /*0326*/ 	.byte	0x15
	.zero		1


	//   ....[23]....
        /*0328*/ 	.word	0x00001e00
        /*032c*/ 	.word	0x00000003
        /*0330*/ 	.word	0x00000000
        /*0334*/ 	.short	0x0101
        /*0336*/ 	.byte	0x3f
	.zero		1


	//   ....[24]....
        /*0338*/ 	.word	0x00002760
        /*033c*/ 	.word	0x000000ff
        /*0340*/ 	.word	0x00028c50
        /*0344*/ 	.short	0x010a
        /*0346*/ 	.byte	0x15
	.zero		1


	//   ....[25]....
        /*0348*/ 	.word	0x000027a0
        /*034c*/ 	.word	0x000000ff
        /*0350*/ 	.word	0x00028c50
        /*0354*/ 	.short	0x010a
        /*0356*/ 	.byte	0x15
	.zero		1


	//   ....[26]....
        /*0358*/ 	.word	0x00002970
        /*035c*/ 	.word	0x00000004
        /*0360*/ 	.word	0x00000000
        /*0364*/ 	.short	0x0101
        /*0366*/ 	.byte	0x3f
	.zero		1


	//   ....[27]....
        /*0368*/ 	.word	0x00003c80
        /*036c*/ 	.word	0x000000ff
        /*0370*/ 	.word	0x00028c00
        /*0374*/ 	.short	0x010a
        /*0376*/ 	.byte	0x30
	.zero		1


	//   ....[28]....
        /*0378*/ 	.word	0x00003d00
        /*037c*/ 	.word	0x00000006
        /*0380*/ 	.word	0x00028c30
        /*0384*/ 	.short	0x010a
        /*0386*/ 	.byte	0x3f
	.zero		1


	//   ....[29]....
        /*0388*/ 	.word	0x00003d40
        /*038c*/ 	.word	0x00000006
        /*0390*/ 	.word	0x00028c30
        /*0394*/ 	.short	0x010a
        /*0396*/ 	.byte	0x3f
	.zero		1


	//   ....[30]....
        /*0398*/ 	.word	0x000042b0
        /*039c*/ 	.word	0x00000003
        /*03a0*/ 	.word	0x00000000
        /*03a4*/ 	.short	0x0101
        /*03a6*/ 	.byte	0x3f
	.zero		1


	//   ....[31]....
        /*03a8*/ 	.word	0x00005b00
        /*03ac*/ 	.word	0x00000006
        /*03b0*/ 	.word	0x00028c50
        /*03b4*/ 	.short	0x010a
        /*03b6*/ 	.byte	0x3f
	.zero		1


	//   ....[32]....
        /*03b8*/ 	.word	0x00005b40
        /*03bc*/ 	.word	0x00000006
        /*03c0*/ 	.word	0x00028c50
        /*03c4*/ 	.short	0x010a
        /*03c6*/ 	.byte	0x3f
	.zero		1


	//   ....[33]....
        /*03c8*/ 	.word	0x00005d80
        /*03cc*/ 	.word	0x00000006
        /*03d0*/ 	.word	0x00000000
        /*03d4*/ 	.short	0x0101
        /*03d6*/ 	.byte	0x3f
	.zero		1


	//   ....[34]....
        /*03d8*/ 	.word	0x00006030
        /*03dc*/ 	.word	0x000000ff
        /*03e0*/ 	.word	0x00028c30
        /*03e4*/ 	.short	0x010a
        /*03e6*/ 	.byte	0x1b
	.zero		1


	//   ....[35]....
        /*03e8*/ 	.word	0x00006070
        /*03ec*/ 	.word	0x000000ff
        /*03f0*/ 	.word	0x00028c30
        /*03f4*/ 	.short	0x010a
        /*03f6*/ 	.byte	0x1b
	.zero		1


	//   ....[36]....
        /*03f8*/ 	.word	0x00006420
        /*03fc*/ 	.word	0x0000000e
        /*0400*/ 	.word	0x00000000
        /*0404*/ 	.short	0x0101
        /*0406*/ 	.byte	0x3f
	.zero		1


	//   ....[37]....
        /*0408*/ 	.word	0x00008320
        /*040c*/ 	.word	0x000000ff
        /*0410*/ 	.word	0x00028c50
        /*0414*/ 	.short	0x010a
        /*0416*/ 	.byte	0x1b
	.zero		1


	//   ....[38]....
        /*0418*/ 	.word	0x00008360
        /*041c*/ 	.word	0x000000ff
        /*0420*/ 	.word	0x00028c50
        /*0424*/ 	.short	0x010a
        /*0426*/ 	.byte	0x1b
	.zero		1


	//   ....[39]....
        /*0428*/ 	.word	0x000085f0
        /*042c*/ 	.word	0x0000000d
        /*0430*/ 	.word	0x00000000
        /*0434*/ 	.short	0x0101
        /*0436*/ 	.byte	0x3f
	.zero		1


	//   ....[40]....
        /*0438*/ 	.word	0x00008950
        /*043c*/ 	.word	0x000000ff
        /*0440*/ 	.word	0x00028c30
        /*0444*/ 	.short	0x010a
        /*0446*/ 	.byte	0x19
	.zero		1


	//   ....[41]....
        /*0448*/ 	.word	0x00008990
        /*044c*/ 	.word	0x000000ff
        /*0450*/ 	.word	0x00028c30
        /*0454*/ 	.short	0x010a
        /*0456*/ 	.byte	0x19
	.zero		1


	//   ....[42]....
        /*0458*/ 	.word	0x00009820
        /*045c*/ 	.word	0x00000098
        /*0460*/ 	.word	0x00000000
        /*0464*/ 	.short	0x0101
        /*0466*/ 	.byte	0x3f
	.zero		1


	//   ....[43]....
        /*0468*/ 	.word	0x0000a230
        /*046c*/ 	.word	0x000000ff
        /*0470*/ 	.word	0x00028c50
        /*0474*/ 	.short	0x010a
        /*0476*/ 	.byte	0x19
	.zero		1


	//   ....[44]....
        /*0478*/ 	.word	0x0000a270
        /*047c*/ 	.word	0x000000ff
        /*0480*/ 	.word	0x00028c50
        /*0484*/ 	.short	0x010a
        /*0486*/ 	.byte	0x19
	.zero		1


	//   ....[45]....
        /*0488*/ 	.word	0x0000a4e0
        /*048c*/ 	.word	0x000000aa
        /*0490*/ 	.word	0x00000000
        /*0494*/ 	.short	0x0101
        /*0496*/ 	.byte	0x3f
	.zero		1


	//   ....[46]....
        /*0498*/ 	.word	0x0000a650
        /*049c*/ 	.word	0x000000ff
        /*04a0*/ 	.word	0x00028c30
        /*04a4*/ 	.short	0x010a
        /*04a6*/ 	.byte	0x1b
	.zero		1


	//   ....[47]....
        /*04a8*/ 	.word	0x0000a690
        /*04ac*/ 	.word	0x000000ff
        /*04b0*/ 	.word	0x00028c30
        /*04b4*/ 	.short	0x010a
        /*04b6*/ 	.byte	0x1b
	.zero		1


	//   ....[48]....
        /*04b8*/ 	.word	0x0000aa30
        /*04bc*/ 	.word	0x000000a4
        /*04c0*/ 	.word	0x00000000
        /*04c4*/ 	.short	0x0101
        /*04c6*/ 	.byte	0x3f
	.zero		1


	//   ....[49]....
        /*04c8*/ 	.word	0x0000c940
        /*04cc*/ 	.word	0x000000ff
        /*04d0*/ 	.word	0x00028c50
        /*04d4*/ 	.short	0x010a
        /*04d6*/ 	.byte	0x1b
	.zero		1


	//   ....[50]....
        /*04d8*/ 	.word	0x0000c980
        /*04dc*/ 	.word	0x000000ff
        /*04e0*/ 	.word	0x00028c50
        /*04e4*/ 	.short	0x010a
        /*04e6*/ 	.byte	0x1b
	.zero		1


	//   ....[51]....
        /*04e8*/ 	.word	0x0000cc10
        /*04ec*/ 	.word	0x0000000f
        /*04f0*/ 	.word	0x00000000
        /*04f4*/ 	.short	0x0101
        /*04f6*/ 	.byte	0x3f
	.zero		1


	//   ....[52]....
        /*04f8*/ 	.word	0x0000e860
        /*04fc*/ 	.word	0x000000ff
        /*0500*/ 	.word	0x00000000
        /*0504*/ 	.short	0x0101
        /*0506*/ 	.byte	0x05
	.zero		1


	//   ....[53]....
        /*0508*/ 	.word	0x00010230
        /*050c*/ 	.word	0x00000008
        /*0510*/ 	.word	0x00028c40
        /*0514*/ 	.short	0x010a
        /*0516*/ 	.byte	0x3f
	.zero		1


	//   ....[54]....
        /*0518*/ 	.word	0x00010530
        /*051c*/ 	.word	0x000000ff
        /*0520*/ 	.word	0x00028c20
        /*0524*/ 	.short	0x010a
        /*0526*/ 	.byte	0x25
	.zero		1


	//   ....[55]....
        /*0528*/ 	.word	0x000105b0
        /*052c*/ 	.word	0x00000008
        /*0530*/ 	.word	0x00028c60
        /*0534*/ 	.short	0x010a
        /*0536*/ 	.byte	0x3f
	.zero		1


	//   ....[56]....
        /*0538*/ 	.word	0x00010c20
        /*053c*/ 	.word	0x00000002
        /*0540*/ 	.word	0x00028c40
        /*0544*/ 	.short	0x010a
        /*0546*/ 	.byte	0x3f
	.zero		1


	//   ....[57]....
        /*0548*/ 	.word	0x00010db0
        /*054c*/ 	.word	0x00000002
        /*0550*/ 	.word	0x00028c60
        /*0554*/ 	.short	0x010a
        /*0556*/ 	.byte	0x3f
	.zero		1


	//   ....[58]....
        /*0558*/ 	.word	0x000113c0
        /*055c*/ 	.word	0x00000003
        /*0560*/ 	.word	0x00028c40
        /*0564*/ 	.short	0x010a
        /*0566*/ 	.byte	0x3f
	.zero		1


	//   ....[59]....
        /*0568*/ 	.word	0x00011550
        /*056c*/ 	.word	0x00000003
        /*0570*/ 	.word	0x00028c60
        /*0574*/ 	.short	0x010a
        /*0576*/ 	.byte	0x3f
	.zero		1


	//   ....[60]....
        /*0578*/ 	.word	0x00011ae0
        /*057c*/ 	.word	0x00000002
        /*0580*/ 	.word	0x00028c40
        /*0584*/ 	.short	0x010a
        /*0586*/ 	.byte	0x3f
	.zero		1


	//   ....[61]....
        /*0588*/ 	.word	0x00011c70
        /*058c*/ 	.word	0x00000002
        /*0590*/ 	.word	0x00028c60
        /*0594*/ 	.short	0x010a
        /*0596*/ 	.byte	0x3f
	.zero		1


	//   ....[62]....
        /*0598*/ 	.word	0x00012340
        /*059c*/ 	.word	0x00000007
        /*05a0*/ 	.word	0x00028c20
        /*05a4*/ 	.short	0x010a
        /*05a6*/ 	.byte	0x3f
	.zero		1


	//   ....[63]....
        /*05a8*/ 	.word	0x00012490
        /*05ac*/ 	.word	0x00000005
        /*05b0*/ 	.word	0x00000000
        /*05b4*/ 	.short	0x010a
        /*05b6*/ 	.byte	0x3f
	.zero		1


	//   ....[64]....
        /*05b8*/ 	.word	0x00012500
        /*05bc*/ 	.word	0x00000003
        /*05c0*/ 	.word	0x00000000
        /*05c4*/ 	.short	0x010a
        /*05c6*/ 	.byte	0x3f
	.zero		1


	//   ....[65]....
        /*05c8*/ 	.word	0x00012560
        /*05cc*/ 	.word	0x00000005
        /*05d0*/ 	.word	0x00000000
        /*05d4*/ 	.short	0x010a
        /*05d6*/ 	.byte	0x3f
	.zero		1


	//   ....[66]....
        /*05d8*/ 	.word	0x00012590
        /*05dc*/ 	.word	0x00000003
        /*05e0*/ 	.word	0x00000000
        /*05e4*/ 	.short	0x010a
        /*05e6*/ 	.byte	0x3f
	.zero		1


	//   ....[67]....
        /*05e8*/ 	.word	0x00012600
        /*05ec*/ 	.word	0x00000006
        /*05f0*/ 	.word	0x00028c50
        /*05f4*/ 	.short	0x010a
        /*05f6*/ 	.byte	0x3f
	.zero		1


	//   ....[68]....
        /*05f8*/ 	.word	0x00012660
        /*05fc*/ 	.word	0x00000005
        /*0600*/ 	.word	0x00028c50
        /*0604*/ 	.short	0x010a
        /*0606*/ 	.byte	0x3f
	.zero		1


	//   ....[69]....
        /*0608*/ 	.word	0x000126c0
        /*060c*/ 	.word	0x00000003
        /*0610*/ 	.word	0x00028c00
        /*0614*/ 	.short	0x010a
        /*0616*/ 	.byte	0x3f
	.zero		1


	//   ....[70]....
        /*0618*/ 	.word	0x00012710
        /*061c*/ 	.word	0x00000006
        /*0620*/ 	.word	0x00028c30
        /*0624*/ 	.short	0x010a
        /*0626*/ 	.byte	0x3f
	.zero		1


	//   ....[71]....
        /*0628*/ 	.word	0x00012760
        /*062c*/ 	.word	0x00000006
        /*0630*/ 	.word	0x00028c50
        /*0634*/ 	.short	0x010a
        /*0636*/ 	.byte	0x3f
	.zero		1


	//   ....[72]....
        /*0638*/ 	.word	0x000127c0
        /*063c*/ 	.word	0x0000000b
        /*0640*/ 	.word	0x00028c30
        /*0644*/ 	.short	0x010a
        /*0646*/ 	.byte	0x3f
	.zero		1


	//   ....[73]....
        /*0648*/ 	.word	0x00012810
        /*064c*/ 	.word	0x0000000d
        /*0650*/ 	.word	0x00028c50
        /*0654*/ 	.short	0x010a
        /*0656*/ 	.byte	0x3f
	.zero		1


	//   ....[74]....
        /*0658*/ 	.word	0x00012870
        /*065c*/ 	.word	0x00000008
        /*0660*/ 	.word	0x00028c30
        /*0664*/ 	.short	0x010a
        /*0666*/ 	.byte	0x3f
	.zero		1


	//   ....[75]....
        /*0668*/ 	.word	0x000128c0
        /*066c*/ 	.word	0x000000aa
        /*0670*/ 	.word	0x00028c50
        /*0674*/ 	.short	0x010a
        /*0676*/ 	.byte	0x3f
	.zero		1


	//   ....[76]....
        /*0678*/ 	.word	0x00012920
        /*067c*/ 	.word	0x00000007
        /*0680*/ 	.word	0x00028c30
        /*0684*/ 	.short	0x010a
        /*0686*/ 	.byte	0x3f
	.zero		1


	//   ....[77]....
        /*0688*/ 	.word	0x00012970
        /*068c*/ 	.word	0x0000000f
        /*0690*/ 	.word	0x00028c50
        /*0694*/ 	.short	0x010a
        /*0696*/ 	.byte	0x3f
	.zero		1


	//   ....[78]....
        /*0698*/ 	.word	0x00012af0
        /*069c*/ 	.word	0x00000008
        /*06a0*/ 	.word	0x00028c40
        /*06a4*/ 	.short	0x010a
        /*06a6*/ 	.byte	0x3f
	.zero		1


	//   ....[79]....
        /*06a8*/ 	.word	0x00012b50
        /*06ac*/ 	.word	0x00000008
        /*06b0*/ 	.word	0x00028c20
        /*06b4*/ 	.short	0x010a
        /*06b6*/ 	.byte	0x3f
	.zero		1


	//   ....[80]....
        /*06b8*/ 	.word	0x00012ba0
        /*06bc*/ 	.word	0x00000008
        /*06c0*/ 	.word	0x00028c60
        /*06c4*/ 	.short	0x010a
        /*06c6*/ 	.byte	0x3f
	.zero		1


	//   ....[81]....
        /*06c8*/ 	.word	0x00012bf0
        /*06cc*/ 	.word	0x00000002
        /*06d0*/ 	.word	0x00028c40
        /*06d4*/ 	.short	0x010a
        /*06d6*/ 	.byte	0x3f
	.zero		1


	//   ....[82]....
        /*06d8*/ 	.word	0x00012c40
        /*06dc*/ 	.word	0x00000002
        /*06e0*/ 	.word	0x00028c60
        /*06e4*/ 	.short	0x010a
        /*06e6*/ 	.byte	0x3f
	.zero		1


	//   ....[83]....
        /*06e8*/ 	.word	0x00012c90
        /*06ec*/ 	.word	0x00000003
        /*06f0*/ 	.word	0x00028c40
        /*06f4*/ 	.short	0x010a
        /*06f6*/ 	.byte	0x3f
	.zero		1


	//   ....[84]....
        /*06f8*/ 	.word	0x00012ce0
        /*06fc*/ 	.word	0x00000003
        /*0700*/ 	.word	0x00028c60
        /*0704*/ 	.short	0x010a
        /*0706*/ 	.byte	0x3f
	.zero		1


	//   ....[85]....
        /*0708*/ 	.word	0x00012d30
        /*070c*/ 	.word	0x00000002
        /*0710*/ 	.word	0x00028c40
        /*0714*/ 	.short	0x010a
        /*0716*/ 	.byte	0x3f
	.zero		1


	//   ....[86]....
        /*0718*/ 	.word	0x00012d80
        /*071c*/ 	.word	0x00000002
        /*0720*/ 	.word	0x00028c60
        /*0724*/ 	.short	0x010a
        /*0726*/ 	.byte	0x3f
	.zero		1


	//   ....[87]....
        /*0728*/ 	.word	0x00012e60
        /*072c*/ 	.word	0x00000007
        /*0730*/ 	.word	0x00028c20
        /*0734*/ 	.short	0x010a
        /*0736*/ 	.byte	0x3f
	.zero		1


	//   ....[88]....
        /*0738*/ 	.word	0x00012eb0
        /*073c*/ 	.word	0x00000005
        /*0740*/ 	.word	0x00000000
        /*0744*/ 	.short	0x010a
        /*0746*/ 	.byte	0x3f
	.zero		1


	//   ....[89]....
        /*0748*/ 	.word	0x00012f00
        /*074c*/ 	.word	0x00000003
        /*0750*/ 	.word	0x00000000
        /*0754*/ 	.short	0x010a
        /*0756*/ 	.byte	0x3f
	.zero		1


	//   ....[90]....
        /*0758*/ 	.word	0x00012f50
        /*075c*/ 	.word	0x00000005
        /*0760*/ 	.word	0x00000000
        /*0764*/ 	.short	0x010a
        /*0766*/ 	.byte	0x3f
	.zero		1


	//----- nvinfo : EIATTR_NUM_MBARRIERS
	.align		4
.L_799:
        /*0768*/ 	.byte	0x03, 0x38
        /*076a*/ 	.short	0x0016


	//----- nvinfo : EIATTR_EXIT_INSTR_OFFSETS
	.align		4
        /*076c*/ 	.byte	0x04, 0x1c
        /*076e*/ 	.short	(.L_801 - .L_800)


	//   ....[0]....
.L_800:
        /*0770*/ 	.word	0x00000a10


	//   ....[1]....
        /*0774*/ 	.word	0x0000f160


	//   ....[2]....
        /*0778*/ 	.word	0x0000f1c0


	//   ....[3]....
        /*077c*/ 	.word	0x000123b0


	//   ....[4]....
        /*0780*/ 	.word	0x000125e0


	//----- nvinfo : EIATTR_MAX_THREADS
	.align		4
.L_801:
        /*0784*/ 	.byte	0x04, 0x05
        /*0786*/ 	.short	(.L_803 - .L_802)
.L_802:
        /*0788*/ 	.word	0x00000180
        /*078c*/ 	.word	0x00000001
        /*0790*/ 	.word	0x00000001


	//----- nvinfo : EIATTR_CRS_STACK_SIZE
	.align		4
.L_803:
        /*0794*/ 	.byte	0x04, 0x1e
        /*0796*/ 	.short	(.L_805 - .L_804)
.L_804:
        /*0798*/ 	.word	0x00000000


	//----- nvinfo : EIATTR_CBANK_PARAM_SIZE
	.align		4
.L_805:
        /*079c*/ 	.byte	0x03, 0x19
        /*079e*/ 	.short	0x0bf0


	//----- nvinfo : EIATTR_PARAM_CBANK
	.align		4
        /*07a0*/ 	.byte	0x04, 0x0a
        /*07a2*/ 	.short	(.L_807 - .L_806)
	.align		4
.L_806:
        /*07a4*/ 	.word	index@(.nv.constant0._ZN7cutlass13device_kernelIN5flash11enable_sm90INS1_16FlashAttnFwdSm90INS1_25CollectiveMainloopFwdSm90ILi2EN4cute5tupleIJNS5_1CILi1EEES8_S8_EEENS6_IJNS7_ILi64EEESA_SA_EEELi512ENS_10bfloat16_tEfNS_4arch4Sm90ELb0ELb1ELb1ELb0ELb0ELb0ELb0ELb0ELb0ELb0ELb0ELb0EEENS1_21CollectiveEpilogueFwdINS6_IJSA_NS7_ILi512EEESA_EEES9_SC_SE_Li256ELb0ELb0ELb0ELb0EEENS1_30DynamicPersistentTileSchedulerILi256ELi32ELb0ELb0ELb1EEEEEEEEEvNT_6ParamsE)
        /*07a8*/ 	.short	0x0210
        /*07aa*/ 	.short	0x0bf0


	//----- nvinfo : EIATTR_SW_WAR
	.align		4
.L_807:
        /*07ac*/ 	.byte	0x04, 0x36
        /*07ae*/ 	.short	(.L_809 - .L_808)
.L_808:
        /*07b0*/ 	.word	0x00000008
.L_809:


//--------------------- .nv.info._ZN7cutlass13device_kernelIN5flash11enable_sm90INS1_16FlashAttnFwdSm90INS1_25CollectiveMainloopFwdSm90ILi2EN4cute5tupleIJNS5_1CILi1EEES8_S8_EEENS6_IJNS7_ILi64EEESA_SA_EEELi512ENS_10bfloat16_tEfNS_4arch4Sm90ELb0ELb1ELb1ELb0ELb0ELb0ELb1ELb0ELb0ELb0ELb0ELb0EEENS1_21CollectiveEpilogueFwdINS6_IJSA_NS7_ILi512EEESA_EEES9_SC_SE_Li256ELb0ELb0ELb0ELb0EEENS1_30DynamicPersistentTileSchedulerILi256ELi32ELb0ELb0ELb1EEEEEEEEEvNT_6ParamsE --------------------------
	.section	.nv.info._ZN7cutlass13device_kernelIN5flash11enable_sm90INS1_16FlashAttnFwdSm90INS1_25CollectiveMainloopFwdSm90ILi2EN4cute5tupleIJNS5_1CILi1EEES8_S8_EEENS6_IJNS7_ILi64EEESA_SA_EEELi512ENS_10bfloat16_tEfNS_4arch4Sm90ELb0ELb1ELb1ELb0ELb0ELb0ELb1ELb0ELb0ELb0ELb0ELb0EEENS1_21CollectiveEpilogueFwdINS6_IJSA_NS7_ILi512EEESA_EEES9_SC_SE_Li256ELb0ELb0ELb0ELb0EEENS1_30DynamicPersistentTileSchedulerILi256ELi32ELb0ELb0ELb1EEEEEEEEEvNT_6ParamsE,"",@"SHT_CUDA_INFO"
	.sectionflags	@""
	.align	4


	//----- nvinfo : EIATTR_CUDA_API_VERSION
	.align		4
        /*0000*/ 	.byte	0x04, 0x37
        /*0002*/ 	.short	(.L_811 - .L_810)
.L_810:
        /*0004*/ 	.word	0x00000082


	//----- nvinfo : EIATTR_KPARAM_INFO
	.align		4
.L_811:
        /*0008*/ 	.byte	0x04, 0x17
        /*000a*/ 	.short	(.L_813 - .L_812)
.L_812:
        /*000c*/ 	.word	0x00000000
        /*0010*/ 	.short	0x0000
        /*0012*/ 	.short	0x0070
        /*0014*/ 	.byte	0x00, 0xf0, 0x01, 0x32


	//----- nvinfo : EIATTR_SPARSE_MMA_MASK
	.align		4
.L_813:
        /*0018*/ 	.byte	0x03, 0x50
        /*001a*/ 	.short	0x0000


	//----- nvinfo : EIATTR_MAXREG_COUNT
	.align		4
        /*001c*/ 	.byte	0x03, 0x1b
        /*001e*/ 	.short	0x00a8


	//----- nvinfo : EIATTR_NUM_BARRIERS
	.align		4
        /*0020*/ 	.byte	0x02, 0x4c
        /*0022*/ 	.byte	0x10
	.zero		1


	//----- nvinfo : EIATTR_EXTERNS
	.align		4
        /*0024*/ 	.byte	0x04, 0x0f
        /*0026*/ 	.short	(.L_815 - .L_814)


	//   ....[0]....
	.align		4
.L_814:
        /*0028*/ 	.word	index@(__assertfail)


	//----- nvinfo : EIATTR_ANNOTATIONS
	.align		4
.L_815:
        /*002c*/ 	.byte	0x04, 0x55
        /*002e*/ 	.short	(.L_817 - .L_816)


	//   ....[0]....
.L_816:
        /*0030*/ 	.word	0x00000001
        /*0034*/ 	.byte	0x90, 0x09, 0x00, 0x00, 0x01, 0x00, 0x00, 0x00, 0xa0, 0x0a, 0x00, 0x00, 0x01, 0x00, 0x00, 0x00
        /*0044*/ 	.byte	0x00, 0x44, 0x01, 0x00, 0x01, 0x00, 0x00, 0x00, 0x90, 0x4b, 0x01, 0x00, 0x01, 0x00, 0x00, 0x00
        /*0054*/ 	.byte	0xa0, 0x75, 0x01, 0x00, 0x01, 0x00, 0x00, 0x00, 0xf0, 0x78, 0x01, 0x00


	//----- nvinfo : EIATTR_MERCURY_ISA_VERSION
	.align		4
.L_817:
        /*0060*/ 	.byte	0x03, 0x5f
        /*0062*/ 	.short	0x0101


	//----- nvinfo : EIATTR_INT_WARP_WIDE_INSTR_OFFSETS
	.align		4
        /*0064*/ 	.byte	0x04, 0x31
        /*0066*/ 	.short	(.L_819 - .L_818)


	//   ....[0]....
.L_818:
        /*0068*/ 	.word	0x000001c0


	//   ....[1]....
        /*006c*/ 	.word	0x000001f0


	//   ....[2]....
        /*0070*/ 	.word	0x00000200


	//   ....[3]....
        /*0074*/ 	.word	0x00000270


	//   ....[4]....
        /*0078*/ 	.word	0x00014ba0


	//   ....[5]....
        /*007c*/ 	.word	0x00014c50


	//   ....[6]....
        /*0080*/ 	.word	0x00015140


	//   ....[7]....
        /*0084*/ 	.word	0x000175b0


	//   ....[8]....
        /*0088*/ 	.word	0x00017660


	//----- nvinfo : EIATTR_COOP_GROUP_MASK_REGIDS
	.align		4
.L_819:
        /*008c*/ 	.byte	0x04, 0x29
        /*008e*/ 	.short	(.L_821 - .L_820)


	//   ....[0]....
.L_820:
        /*0090*/ 	.word	0xffffffff


	//   ....[1]....
        /*0094*/ 	.word	0xffffffff


	//   ....[2]....
        /*0098*/ 	.word	0xffffffff


	//   ....[3]....
        /*009c*/ 	.word	0xffffffff


	//   ....[4]....
        /*00a0*/ 	.word	0xffffffff


	//   ....[5]....
        /*00a4*/ 	.word	0xffffffff


	//   ....[6]....
        /*00a8*/ 	.word	0xffffffff


	//   ....[7]....
        /*00ac*/ 	.word	0xffffffff


	//   ....[8]....
        /*00b0*/ 	.word	0xffffffff


	//   ....[9]....
        /*00b4*/ 	.word	0xffffffff


	//   ....[10]....
        /*00b8*/ 	.word	0xffffffff


	//   ....[11]....
        /*00bc*/ 	.word	0xffffffff


	//   ....[12]....
        /*00c0*/ 	.word	0xffffffff


	//   ....[13]....
        /*00c4*/ 	.word	0xffffffff


	//   ....[14]....
        /*00c8*/ 	.word	0xffffffff


	//   ....[15]....
        /*00cc*/ 	.word	0xffffffff


	//   ....[16]....
        /*00d0*/ 	.word	0xffffffff


	//   ....[17]....
        /*00d4*/ 	.word	0xffffffff


	//   ....[18]....
        /*00d8*/ 	.word	0xffffffff


	//   ....[19]....
        /*00dc*/ 	.word	0xffffffff


	//   ....[20]....
        /*00e0*/ 	.word	0xffffffff


	//   ....[21]....
        /*00e4*/ 	.word	0xffffffff


	//   ....[22]....
        /*00e8*/ 	.word	0xffffffff


	//   ....[23]....
        /*00ec*/ 	.word	0xffffffff


	//   ....[24]....
        /*00f0*/ 	.word	0xffffffff


	//   ....[25]....
        /*00f4*/ 	.word	0xffffffff


	//   ....[26]....
        /*00f8*/ 	.word	0xffffffff


	//   ....[27]....
        /*00fc*/ 	.word	0xffffffff


	//   ....[28]....
        /*0100*/ 	.word	0xffffffff


	//   ....[29]....
        /*0104*/ 	.word	0xffffffff


	//   ....[30]....
        /*0108*/ 	.word	0xffffffff


	//   ....[31]....
        /*010c*/ 	.word	0xffffffff


	//   ....[32]....
        /*0110*/ 	.word	0xffffffff


	//   ....[33]....
        /*0114*/ 	.word	0xffffffff


	//   ....[34]....
        /*0118*/ 	.word	0xffffffff


	//   ....[35]....
        /*011c*/ 	.word	0xffffffff


	//   ....[36]....
        /*0120*/ 	.word	0xffffffff


	//   ....[37]....
        /*0124*/ 	.word	0xffffffff


	//   ....[38]....
        /*0128*/ 	.word	0xffffffff


	//   ....[39]....
        /*012c*/ 	.word	0xffffffff


	//   ....[40]....
        /*0130*/ 	.word	0xffffffff


	//   ....[41]....
        /*0134*/ 	.word	0xffffffff


	//   ....[42]....
        /*0138*/ 	.word	0x0500000f


	//   ....[43]....
        /*013c*/ 	.word	0x0500000f


	//----- nvinfo : EIATTR_COOP_GROUP_INSTR_OFFSETS
	.align		4
.L_821:
        /*0140*/ 	.byte	0x04, 0x28
        /*0142*/ 	.short	(.L_823 - .L_822)


	//   ....[0]....
.L_822:
        /*0144*/ 	.word	0x00000070


	//   ....[1]....
        /*0148*/ 	.word	0x000001d0


	//   ....[2]....
        /*014c*/ 	.word	0x00000220


	//   ....[3]....
        /*0150*/ 	.word	0x000003f0


	//   ....[4]....
        /*0154*/ 	.word	0x00000550


	//   ....[5]....
        /*0158*/ 	.word	0x00000670


	//   ....[6]....
        /*015c*/ 	.word	0x000007d0


	//   ....[7]....
        /*0160*/ 	.word	0x00001ae0


	//   ....[8]....
        /*0164*/ 	.word	0x000039d0


	//   ....[9]....
        /*0168*/ 	.word	0x00004960


	//   ....[10]....
        /*016c*/ 	.word	0x00006720


	//   ....[11]....
        /*0170*/ 	.word	0x00006760


	//   ....[12]....
        /*0174*/ 	.word	0x00006a50


	//   ....[13]....
        /*0178*/ 	.word	0x00006af0


	//   ....[14]....
        /*017c*/ 	.word	0x00007210


	//   ....[15]....
        /*0180*/ 	.word	0x00007f70


	//   ....[16]....
        /*0184*/ 	.word	0x00009830


	//   ....[17]....
        /*0188*/ 	.word	0x00009930


	//   ....[18]....
        /*018c*/ 	.word	0x00009bc0


	//   ....[19]....
        /*0190*/ 	.word	0x00009d00


	//   ....[20]....
        /*0194*/ 	.word	0x0000ae80


	//   ....[21]....
        /*0198*/ 	.word	0x0000bd40


	//   ....[22]....
        /*019c*/ 	.word	0x0000ccf0


	//   ....[23]....
        /*01a0*/ 	.word	0x0000cd60


	//   ....[24]....
        /*01a4*/ 	.word	0x0000d060


	//   ....[25]....
        /*01a8*/ 	.word	0x0000d1b0


	//   ....[26]....
        /*01ac*/ 	.word	0x0000e1e0


	//   ....[27]....
        /*01b0*/ 	.word	0x0000ee30


	//   ....[28]....
        /*01b4*/ 	.word	0x000106f0


	//   ....[29]....
        /*01b8*/ 	.word	0x000107f0


	//   ....[30]....
        /*01bc*/ 	.word	0x00010b10


	//   ....[31]....
        /*01c0*/ 	.word	0x00010c10


	//   ....[32]....
        /*01c4*/ 	.word	0x00011d30


	//   ....[33]....
        /*01c8*/ 	.word	0x00011d90


	//   ....[34]....
        /*01cc*/ 	.word	0x00011dd0


	//   ....[35]....
        /*01d0*/ 	.word	0x00011e30


	//   ....[36]....
        /*01d4*/ 	.word	0x00011e60


	//   ....[37]....
        /*01d8*/ 	.word	0x000128c0


	//   ....[38]....
        /*01dc*/ 	.word	0x00013670


	//   ....[39]....
        /*01e0*/ 	.word	0x000142f0


	//   ....[40]....
        /*01e4*/ 	.word	0x000176e0


	//   ....[41]....
        /*01e8*/ 	.word	0x00017890


	//   ....[42]....
        /*01ec*/ 	.word	0x00017ed0


	//   ....[43]....
        /*01f0*/ 	.word	0x000182b0


	//----- nvinfo : EIATTR_REG_RECONFIG
	.align		4
.L_823:
        /*01f4*/ 	.byte	0x01, 0x54
	.zero		2


	//----- nvinfo : EIATTR_SYSCALL_OFFSETS
	.align		4
        /*01f8*/ 	.byte	0x04, 0x46
        /*01fa*/ 	.short	(.L_825 - .L_824)


	//   ....[0]....
.L_824:
        /*01fc*/ 	.word	0x00003b90


	//   ....[1]....
        /*0200*/ 	.word	0x00014de0


	//   ....[2]....
        /*0204*/ 	.word	0x00014f20


	//   ....[3]....
        /*0208*/ 	.word	0x00015020


	//----- nvinfo : EIATTR_MBARRIER_INSTR_OFFSETS
	.align		4
.L_825:
        /*020c*/ 	.byte	0x04, 0x39
        /*020e*/ 	.short	(.L_827 - .L_826)


	//   ....[0]....
.L_826:
        /*0210*/ 	.word	0x000002d0
        /*0214*/ 	.word	0x000000ff
        /*0218*/ 	.word	0x00038800
        /*021c*/ 	.short	0x0100
        /*021e*/ 	.byte	0x06
	.zero		1


	//   ....[1]....
        /*0220*/ 	.word	0x000002e0
        /*0224*/ 	.word	0x000000ff
        /*0228*/ 	.word	0x00038810
        /*022c*/ 	.short	0x0100
        /*022e*/ 	.byte	0x06
	.zero		1


	//   ....[2]....
        /*0230*/ 	.word	0x000002f0
        /*0234*/ 	.word	0x000000ff
        /*0238*/ 	.word	0x00038820
        /*023c*/ 	.short	0x0100
        /*023e*/ 	.byte	0x06
	.zero		1


	//   ....[3]....
        /*0240*/ 	.word	0x000003a0
        /*0244*/ 	.word	0x000000ff
        /*0248*/ 	.word	0x00038830
        /*024c*/ 	.short	0x0100
        /*024e*/ 	.byte	0x06
	.zero		1


	//   ....[4]....
        /*0250*/ 	.word	0x000003b0
        /*0254*/ 	.word	0x000000ff
        /*0258*/ 	.word	0x00038840
        /*025c*/ 	.short	0x0100
        /*025e*/ 	.byte	0x06
	.zero		1


	//   ....[5]....
        /*0260*/ 	.word	0x000003c0
        /*0264*/ 	.word	0x000000ff
        /*0268*/ 	.word	0x00038838
        /*026c*/ 	.short	0x0100
        /*026e*/ 	.byte	0x06
	.zero		1


	//   ....[6]....
        /*0270*/ 	.word	0x000003d0
        /*0274*/ 	.word	0x000000ff
        /*0278*/ 	.word	0x00038848
        /*027c*/ 	.short	0x0100
        /*027e*/ 	.byte	0x06
	.zero		1


	//   ....[7]....
        /*0280*/ 	.word	0x00000500
        /*0284*/ 	.word	0x000000ff
        /*0288*/ 	.word	0x00038850
        /*028c*/ 	.short	0x0100
        /*028e*/ 	.byte	0x08
	.zero		1


	//   ....[8]....
        /*0290*/ 	.word	0x00000510
        /*0294*/ 	.word	0x000000ff
        /*0298*/ 	.word	0x00038860
        /*029c*/ 	.short	0x0100
        /*029e*/ 	.byte	0x08
	.zero		1


	//   ....[9]....
        /*02a0*/ 	.word	0x00000520
        /*02a4*/ 	.word	0x000000ff
        /*02a8*/ 	.word	0x00038858
        /*02ac*/ 	.short	0x0100
        /*02ae*/ 	.byte	0x08
	.zero		1


	//   ....[10]....
        /*02b0*/ 	.word	0x00000530
        /*02b4*/ 	.word	0x000000ff
        /*02b8*/ 	.word	0x00038868
        /*02bc*/ 	.short	0x0100
        /*02be*/ 	.byte	0x08
	.zero		1


	//   ....[11]....
        /*02c0*/ 	.word	0x00000620
        /*02c4*/ 	.word	0x000000ff
        /*02c8*/ 	.word	0x00038870
        /*02cc*/ 	.short	0x0100
        /*02ce*/ 	.byte	0x06
	.zero		1


	//   ....[12]....
        /*02d0*/ 	.word	0x00000630
        /*02d4*/ 	.word	0x000000ff
        /*02d8*/ 	.word	0x00038880
        /*02dc*/ 	.short	0x0100
        /*02de*/ 	.byte	0x06
	.zero		1


	//   ....[13]....
        /*02e0*/ 	.word	0x00000640
        /*02e4*/ 	.word	0x000000ff
        /*02e8*/ 	.word	0x00038878
        /*02ec*/ 	.short	0x0100
        /*02ee*/ 	.byte	0x06
	.zero		1


	//   ....[14]....
        /*02f0*/ 	.word	0x00000650
        /*02f4*/ 	.word	0x000000ff
        /*02f8*/ 	.word	0x00038888
        /*02fc*/ 	.short	0x0100
        /*02fe*/ 	.byte	0x06
	.zero		1


	//   ....[15]....
        /*0300*/ 	.word	0x00000780
        /*0304*/ 	.word	0x000000ff
        /*0308*/ 	.word	0x00038890
        /*030c*/ 	.short	0x0100
        /*030e*/ 	.byte	0x08
	.zero		1


	//   ....[16]....
        /*0310*/ 	.word	0x00000790
        /*0314*/ 	.word	0x000000ff
        /*0318*/ 	.word	0x000388a0
        /*031c*/ 	.short	0x0100
        /*031e*/ 	.byte	0x08
	.zero		1


	//   ....[17]....
        /*0320*/ 	.word	0x000007a0
        /*0324*/ 	.word	0x000000ff
        /*0328*/ 	.word	0x00038898
        /*032c*/ 	.short	0x0100
        /*032e*/ 	.byte	0x08
	.zero		1


	//   ....[18]....
        /*0330*/ 	.word	0x000007b0
        /*0334*/ 	.word	0x000000ff
        /*0338*/ 	.word	0x000388a8
        /*033c*/ 	.short	0x0100
        /*033e*/ 	.byte	0x08
	.zero		1


	//   ....[19]....
        /*0340*/ 	.word	0x000008e0
        /*0344*/ 	.word	0x000000ff
        /*0348*/ 	.word	0x000388b0
        /*034c*/ 	.short	0x0100
        /*034e*/ 	.byte	0x08
	.zero		1


	//   ....[20]....
        /*0350*/ 	.word	0x000008f0
        /*0354*/ 	.word	0x000000ff
        /*0358*/ 	.word	0x000388c0
        /*035c*/ 	.short	0x0100
        /*035e*/ 	.byte	0x08
	.zero		1


	//   ....[21]....
        /*0360*/ 	.word	0x00000900
        /*0364*/ 	.word	0x000000ff
        /*0368*/ 	.word	0x000388b8
        /*036c*/ 	.short	0x0100
        /*036e*/ 	.byte	0x08
	.zero		1


	//   ....[22]....
        /*0370*/ 	.word	0x00000910
        /*0374*/ 	.word	0x000000ff
        /*0378*/ 	.word	0x000388c8
        /*037c*/ 	.short	0x0100
        /*037e*/ 	.byte	0x08
	.zero		1


	//   ....[23]....
        /*0380*/ 	.word	0x00001e60
        /*0384*/ 	.word	0x00000003
        /*0388*/ 	.word	0x00000000
        /*038c*/ 	.short	0x0101
        /*038e*/ 	.byte	0x3f
	.zero		1


	//   ....[24]....
        /*0390*/ 	.word	0x00002920
        /*0394*/ 	.word	0x00000000
        /*0398*/ 	.word	0x00000000
        /*039c*/ 	.short	0x0101
        /*039e*/ 	.byte	0x3f
	.zero		1


	//   ....[25]....
        /*03a0*/ 	.word	0x00003c10
        /*03a4*/ 	.word	0x000000ff
        /*03a8*/ 	.word	0x00038800
        /*03ac*/ 	.short	0x010a
        /*03ae*/ 	.byte	0x24
	.zero		1


	//   ....[26]....
        /*03b0*/ 	.word	0x00003c70
        /*03b4*/ 	.word	0x00000006
        /*03b8*/ 	.word	0x00038830
        /*03bc*/ 	.short	0x010a
        /*03be*/ 	.byte	0x3f
	.zero		1


	//   ....[27]....
        /*03c0*/ 	.word	0x00003cb0
        /*03c4*/ 	.word	0x00000006
        /*03c8*/ 	.word	0x00038830
        /*03cc*/ 	.short	0x010a
        /*03ce*/ 	.byte	0x3f
	.zero		1


	//   ....[28]....
        /*03d0*/ 	.word	0x00003f30
        /*03d4*/ 	.word	0x000000ff
        /*03d8*/ 	.word	0x00038810
        /*03dc*/ 	.short	0x010a
        /*03de*/ 	.byte	0x24
	.zero		1


	//   ....[29]....
        /*03e0*/ 	.word	0x00003f70
        /*03e4*/ 	.word	0x00000006
        /*03e8*/ 	.word	0x00038850
        /*03ec*/ 	.short	0x010a
        /*03ee*/ 	.byte	0x3f
	.zero		1


	//   ....[30]....
        /*03f0*/ 	.word	0x00004050
        /*03f4*/ 	.word	0x00000006
        /*03f8*/ 	.word	0x00038850
        /*03fc*/ 	.short	0x010a
        /*03fe*/ 	.byte	0x3f
	.zero		1


	//   ....[31]....
        /*0400*/ 	.word	0x000057a0
        /*0404*/ 	.word	0x00000005
        /*0408*/ 	.word	0x00000000
        /*040c*/ 	.short	0x0101
        /*040e*/ 	.byte	0x3f
	.zero		1


	//   ....[32]....
        /*0410*/ 	.word	0x00007230
        /*0414*/ 	.word	0x00000006
        /*0418*/ 	.word	0x00000000
        /*041c*/ 	.short	0x0101
        /*041e*/ 	.byte	0x3f
	.zero		1


	//   ....[33]....
        /*0420*/ 	.word	0x00007450
        /*0424*/ 	.word	0x0000000c
        /*0428*/ 	.word	0x00038830
        /*042c*/ 	.short	0x010a
        /*042e*/ 	.byte	0x3f
	.zero		1


	//   ....[34]....
        /*0430*/ 	.word	0x000074a0
        /*0434*/ 	.word	0x0000000c
        /*0438*/ 	.word	0x00038830
        /*043c*/ 	.short	0x010a
        /*043e*/ 	.byte	0x3f
	.zero		1


	//   ....[35]....
        /*0440*/ 	.word	0x00007620
        /*0444*/ 	.word	0x0000000c
        /*0448*/ 	.word	0x00038850
        /*044c*/ 	.short	0x010a
        /*044e*/ 	.byte	0x3f
	.zero		1


	//   ....[36]....
        /*0450*/ 	.word	0x00007670
        /*0454*/ 	.word	0x0000000c
        /*0458*/ 	.word	0x00038850
        /*045c*/ 	.short	0x010a
        /*045e*/ 	.byte	0x3f
	.zero		1


	//   ....[37]....
        /*0460*/ 	.word	0x00008d30
        /*0464*/ 	.word	0x00000014
        /*0468*/ 	.word	0x00000000
        /*046c*/ 	.short	0x0101
        /*046e*/ 	.byte	0x3f
	.zero		1


	//   ....[38]....
        /*0470*/ 	.word	0x0000aea0
        /*0474*/ 	.word	0x0000000c
        /*0478*/ 	.word	0x00000000
        /*047c*/ 	.short	0x0101
        /*047e*/ 	.byte	0x3f
	.zero		1


	//   ....[39]....
        /*0480*/ 	.word	0x0000b200
        /*0484*/ 	.word	0x00000008
        /*0488*/ 	.word	0x00038830
        /*048c*/ 	.short	0x010a
        /*048e*/ 	.byte	0x3f
	.zero		1


	//   ....[40]....
        /*0490*/ 	.word	0x0000b250
        /*0494*/ 	.word	0x00000008
        /*0498*/ 	.word	0x00038830
        /*049c*/ 	.short	0x010a
        /*049e*/ 	.byte	0x3f
	.zero		1


	//   ....[41]....
        /*04a0*/ 	.word	0x0000b3d0
        /*04a4*/ 	.word	0x00000008
        /*04a8*/ 	.word	0x00038850
        /*04ac*/ 	.short	0x010a
        /*04ae*/ 	.byte	0x3f
	.zero		1


	//   ....[42]....
        /*04b0*/ 	.word	0x0000b410
        /*04b4*/ 	.word	0x00000008
        /*04b8*/ 	.word	0x00038850
        /*04bc*/ 	.short	0x010a
        /*04be*/ 	.byte	0x3f
	.zero		1


	//   ....[43]....
        /*04c0*/ 	.word	0x0000d500
        /*04c4*/ 	.word	0x00000098
        /*04c8*/ 	.word	0x00000000
        /*04cc*/ 	.short	0x0101
        /*04ce*/ 	.byte	0x3f
	.zero		1


	//   ....[44]....
        /*04d0*/ 	.word	0x0000e200
        /*04d4*/ 	.word	0x00000008
        /*04d8*/ 	.word	0x00000000
        /*04dc*/ 	.short	0x0101
        /*04de*/ 	.byte	0x3f
	.zero		1


	//   ....[45]....
        /*04e0*/ 	.word	0x0000e310
        /*04e4*/ 	.word	0x0000000c
        /*04e8*/ 	.word	0x00038830
        /*04ec*/ 	.short	0x010a
        /*04ee*/ 	.byte	0x3f
	.zero		1


	//   ....[46]....
        /*04f0*/ 	.word	0x0000e360
        /*04f4*/ 	.word	0x0000000c
        /*04f8*/ 	.word	0x00038830
        /*04fc*/ 	.short	0x010a
        /*04fe*/ 	.byte	0x3f
	.zero		1


	//   ....[47]....
        /*0500*/ 	.word	0x0000e4e0
        /*0504*/ 	.word	0x0000000c
        /*0508*/ 	.word	0x00038850
        /*050c*/ 	.short	0x010a
        /*050e*/ 	.byte	0x3f
	.zero		1


	//   ....[48]....
        /*0510*/ 	.word	0x0000e530
        /*0514*/ 	.word	0x0000000c
        /*0518*/ 	.word	0x00038850
        /*051c*/ 	.short	0x010a
        /*051e*/ 	.byte	0x3f
	.zero		1


	//   ....[49]....
        /*0520*/ 	.word	0x0000fbf0
        /*0524*/ 	.word	0x0000000a
        /*0528*/ 	.word	0x00000000
        /*052c*/ 	.short	0x0101
        /*052e*/ 	.byte	0x3f
	.zero		1


	//   ....[50]....
        /*0530*/ 	.word	0x00011d50
        /*0534*/ 	.word	0x0000000c
        /*0538*/ 	.word	0x00000000
        /*053c*/ 	.short	0x0101
        /*053e*/ 	.byte	0x3f
	.zero		1


	//   ....[51]....
        /*0540*/ 	.word	0x000139b0
        /*0544*/ 	.word	0x000000ff
        /*0548*/ 	.word	0x00000000
        /*054c*/ 	.short	0x0101
        /*054e*/ 	.byte	0x05
	.zero		1


	//   ....[52]....
        /*0550*/ 	.word	0x000153c0
        /*0554*/ 	.word	0x00000008
        /*0558*/ 	.word	0x00038840
        /*055c*/ 	.short	0x010a
        /*055e*/ 	.byte	0x3f
	.zero		1


	//   ....[53]....
        /*0560*/ 	.word	0x00015a10
        /*0564*/ 	.word	0x000000ff
        /*0568*/ 	.word	0x00038820
        /*056c*/ 	.short	0x010a
        /*056e*/ 	.byte	0x26
	.zero		1


	//   ....[54]....
        /*0570*/ 	.word	0x00015a90
        /*0574*/ 	.word	0x00000005
        /*0578*/ 	.word	0x00038860
        /*057c*/ 	.short	0x010a
        /*057e*/ 	.byte	0x3f
	.zero		1


	//   ....[55]....
        /*0580*/ 	.word	0x00016100
        /*0584*/ 	.word	0x00000002
        /*0588*/ 	.word	0x00038840
        /*058c*/ 	.short	0x010a
        /*058e*/ 	.byte	0x3f
	.zero		1


	//   ....[56]....
        /*0590*/ 	.word	0x00016290
        /*0594*/ 	.word	0x00000002
        /*0598*/ 	.word	0x00038860
        /*059c*/ 	.short	0x010a
        /*059e*/ 	.byte	0x3f
	.zero		1


	//   ....[57]....
        /*05a0*/ 	.word	0x000168a0
        /*05a4*/ 	.word	0x00000003
        /*05a8*/ 	.word	0x00038840
        /*05ac*/ 	.short	0x010a
        /*05ae*/ 	.byte	0x3f
	.zero		1


	//   ....[58]....
        /*05b0*/ 	.word	0x00016a30
        /*05b4*/ 	.word	0x00000003
        /*05b8*/ 	.word	0x00038860
        /*05bc*/ 	.short	0x010a
        /*05be*/ 	.byte	0x3f
	.zero		1


	//   ....[59]....
        /*05c0*/ 	.word	0x00016fc0
        /*05c4*/ 	.word	0x00000002
        /*05c8*/ 	.word	0x00038840
        /*05cc*/ 	.short	0x010a
        /*05ce*/ 	.byte	0x3f
	.zero		1


	//   ....[60]....
        /*05d0*/ 	.word	0x00017150
        /*05d4*/ 	.word	0x00000002
        /*05d8*/ 	.word	0x00038860
        /*05dc*/ 	.short	0x010a
        /*05de*/ 	.byte	0x3f
	.zero		1


	//   ....[61]....
        /*05e0*/ 	.word	0x00017840
        /*05e4*/ 	.word	0x00000007
        /*05e8*/ 	.word	0x00038820
        /*05ec*/ 	.short	0x010a
        /*05ee*/ 	.byte	0x3f
	.zero		1


	//   ....[62]....
        /*05f0*/ 	.word	0x000179b0
        /*05f4*/ 	.word	0x00000005
        /*05f8*/ 	.word	0x00000000
        /*05fc*/ 	.short	0x010a
        /*05fe*/ 	.byte	0x3f
	.zero		1


	//   ....[63]....
        /*0600*/ 	.word	0x00017a20
        /*0604*/ 	.word	0x00000003
        /*0608*/ 	.word	0x00000000
        /*060c*/ 	.short	0x010a
        /*060e*/ 	.byte	0x3f
	.zero		1


	//   ....[64]....
        /*0610*/ 	.word	0x00017a80
        /*0614*/ 	.word	0x00000005
        /*0618*/ 	.word	0x00000000
        /*061c*/ 	.short	0x010a
        /*061e*/ 	.byte	0x3f
	.zero		1


	//   ....[65]....
        /*0620*/ 	.word	0x00017ab0
        /*0624*/ 	.word	0x00000003
        /*0628*/ 	.word	0x00000000
        /*062c*/ 	.short	0x010a
        /*062e*/ 	.byte	0x3f
	.zero		1


	//   ....[66]....
        /*0630*/ 	.word	0x00017b20
        /*0634*/ 	.word	0x00000003
        /*0638*/ 	.word	0x00038800
        /*063c*/ 	.short	0x010a
        /*063e*/ 	.byte	0x3f
	.zero		1


	//   ....[67]....
        /*0640*/ 	.word	0x00017b70
        /*0644*/ 	.word	0x00000006
        /*0648*/ 	.word	0x00038830
        /*064c*/ 	.short	0x010a
        /*064e*/ 	.byte	0x3f
	.zero		1


	//   ....[68]....
        /*0650*/ 	.word	0x00017bd0
        /*0654*/ 	.word	0x00000003
        /*0658*/ 	.word	0x00038810
        /*065c*/ 	.short	0x010a
        /*065e*/ 	.byte	0x3f
	.zero		1


	//   ....[69]....
        /*0660*/ 	.word	0x00017c20
        /*0664*/ 	.word	0x00000006
        /*0668*/ 	.word	0x00038850
        /*066c*/ 	.short	0x010a
        /*066e*/ 	.byte	0x3f
	.zero		1


	//   ....[70]....
        /*0670*/ 	.word	0x00017c70
        /*0674*/ 	.word	0x0000000c
        /*0678*/ 	.word	0x00038830
        /*067c*/ 	.short	0x010a
        /*067e*/ 	.byte	0x3f
	.zero		1


	//   ....[71]....
        /*0680*/ 	.word	0x00017cc0
        /*0684*/ 	.word	0x0000000c
        /*0688*/ 	.word	0x00038850
        /*068c*/ 	.short	0x010a
        /*068e*/ 	.byte	0x3f
	.zero		1


	//   ....[72]....
        /*0690*/ 	.word	0x00017d10
        /*0694*/ 	.word	0x00000008
        /*0698*/ 	.word	0x00038830
        /*069c*/ 	.short	0x010a
        /*069e*/ 	.byte	0x3f
	.zero		1


	//   ....[73]....
        /*06a0*/ 	.word	0x00017d60
        /*06a4*/ 	.word	0x00000008
        /*06a8*/ 	.word	0x00038850
        /*06ac*/ 	.short	0x010a
        /*06ae*/ 	.byte	0x3f
	.zero		1


	//   ....[74]....
        /*06b0*/ 	.word	0x00017db0
        /*06b4*/ 	.word	0x0000000c
        /*06b8*/ 	.word	0x00038830
        /*06bc*/ 	.short	0x010a
        /*06be*/ 	.byte	0x3f
	.zero		1


	//   ....[75]....
        /*06c0*/ 	.word	0x00017e00
        /*06c4*/ 	.word	0x0000000c
        /*06c8*/ 	.word	0x00038850
        /*06cc*/ 	.short	0x010a
        /*06ce*/ 	.byte	0x3f
	.zero		1


	//   ....[76]....
        /*06d0*/ 	.word	0x00017f80
        /*06d4*/ 	.word	0x00000008
        /*06d8*/ 	.word	0x00038840
        /*06dc*/ 	.short	0x010a
        /*06de*/ 	.byte	0x3f
	.zero		1


	//   ....[77]....
        /*06e0*/ 	.word	0x00017fe0
        /*06e4*/ 	.word	0x00000008
        /*06e8*/ 	.word	0x00038820
        /*06ec*/ 	.short	0x010a
        /*06ee*/ 	.byte	0x3f
	.zero		1


	//   ....[78]....
        /*06f0*/ 	.word	0x00018030
        /*06f4*/ 	.word	0x00000005
        /*06f8*/ 	.word	0x00038860
        /*06fc*/ 	.short	0x010a
        /*06fe*/ 	.byte	0x3f
	.zero		1


	//   ....[79]....
        /*0700*/ 	.word	0x00018080
        /*0704*/ 	.word	0x00000002
        /*0708*/ 	.word	0x00038840
        /*070c*/ 	.short	0x010a
        /*070e*/ 	.byte	0x3f
	.zero		1


	//   ....[80]....
        /*0710*/ 	.word	0x000180d0
        /*0714*/ 	.word	0x00000002
        /*0718*/ 	.word	0x00038860
        /*071c*/ 	.short	0x010a
        /*071e*/ 	.byte	0x3f
	.zero		1


	//   ....[81]....
        /*0720*/ 	.word	0x00018120
        /*0724*/ 	.word	0x00000003
        /*0728*/ 	.word	0x00038840
        /*072c*/ 	.short	0x010a
        /*072e*/ 	.byte	0x3f
	.zero		1


	//   ....[82]....
        /*0730*/ 	.word	0x00018170
        /*0734*/ 	.word	0x00000003
        /*0738*/ 	.word	0x00038860
        /*073c*/ 	.short	0x010a
        /*073e*/ 	.byte	0x3f
	.zero		1


	//   ....[83]....
        /*0740*/ 	.word	0x000181c0
        /*0744*/ 	.word	0x00000002
        /*0748*/ 	.word	0x00038840
        /*074c*/ 	.short	0x010a
        /*074e*/ 	.byte	0x3f
	.zero		1


	//   ....[84]....
        /*0750*/ 	.word	0x00018210
        /*0754*/ 	.word	0x00000002
        /*0758*/ 	.word	0x00038860
        /*075c*/ 	.short	0x010a
        /*075e*/ 	.byte	0x3f
	.zero		1


	//   ....[85]....
        /*0760*/ 	.word	0x000182f0
        /*0764*/ 	.word	0x00000007
        /*0768*/ 	.word	0x00038820
        /*076c*/ 	.short	0x010a
        /*076e*/ 	.byte	0x3f
	.zero		1


	//   ....[86]....
        /*0770*/ 	.word	0x00018340
        /*0774*/ 	.word	0x00000005
        /*0778*/ 	.word	0x00000000
        /*077c*/ 	.short	0x010a
        /*077e*/ 	.byte	0x3f
	.zero		1


	//   ....[87]....
        /*0780*/ 	.word	0x00018390
        /*0784*/ 	.word	0x00000003
        /*0788*/ 	.word	0x00000000
        /*078c*/ 	.short	0x010a
        /*078e*/ 	.byte	0x3f
	.zero		1


	//   ....[88]....
        /*0790*/ 	.word	0x000183e0
        /*0794*/ 	.word	0x00000005
        /*0798*/ 	.word	0x00000000
        /*079c*/ 	.short	0x010a
        /*079e*/ 	.byte	0x3f
	.zero		1


	//----- nvinfo : EIATTR_NUM_MBARRIERS
	.align		4
.L_827:
        /*07a0*/ 	.byte	0x03, 0x38
        /*07a2*/ 	.short	0x0017


	//----- nvinfo : EIATTR_EXIT_INSTR_OFFSETS
	.align		4
        /*07a4*/ 	.byte	0x04, 0x1c
        /*07a6*/ 	.short	(.L_829 - .L_828)


	//   ....[0]....
.L_828:
        /*07a8*/ 	.word	0x00000a90


	//   ....[1]....
        /*07ac*/ 	.word	0x000142b0


	//   ....[2]....
        /*07b0*/ 	.word	0x00014310


	//   ....[3]....
        /*07b4*/ 	.word	0x000178b0


	//   ....[4]....
        /*07b8*/ 	.word	0x00017b00


	//----- nvinfo : EIATTR_MAX_THREADS
	.align		4
.L_829:
        /*07bc*/ 	.byte	0x04, 0x05
        /*07be*/ 	.short	(.L_831 - .L_830)
.L_830:
        /*07c0*/ 	.word	0x00000180
        /*07c4*/ 	.word	0x00000001
        /*07c8*/ 	.word	0x00000001


	//----- nvinfo : EIATTR_CRS_STACK_SIZE
	.align		4
.L_831:
        /*07cc*/ 	.byte	0x04, 0x1e
        /*07ce*/ 	.short	(.L_833 - .L_832)
.L_832:
        /*07d0*/ 	.word	0x00000000


	//----- nvinfo : EIATTR_CBANK_PARAM_SIZE
	.align		4
.L_833:
        /*07d4*/ 	.byte	0x03, 0x19
        /*07d6*/ 	.short	0x0cf0


	//----- nvinfo : EIATTR_PARAM_CBANK
	.align		4
        /*07d8*/ 	.byte	0x04, 0x0a
        /*07da*/ 	.short	(.L_835 - .L_834)
	.align		4
.L_834:
        /*07dc*/ 	.word	index@(.nv.constant0._ZN7cutlass13device_kernelIN5flash11enable_sm90INS1_16FlashAttnFwdSm90INS1_25CollectiveMainloopFwdSm90ILi2EN4cute5tupleIJNS5_1CILi1EEES8_S8_EEENS6_IJNS7_ILi64EEESA_SA_EEELi512ENS_10bfloat16_tEfNS_4arch4Sm90ELb0ELb1ELb1ELb0ELb0ELb0ELb1ELb0ELb0ELb0ELb0ELb0EEENS1_21CollectiveEpilogueFwdINS6_IJSA_NS7_ILi512EEESA_EEES9_SC_SE_Li256ELb0ELb0ELb0ELb0EEENS1_30DynamicPersistentTileSchedulerILi256ELi32ELb0ELb0ELb1EEEEEEEEEvNT_6ParamsE)
        /*07e0*/ 	.short	0x0210
        /*07e2*/ 	.short	0x0cf0


	//----- nvinfo : EIATTR_SW_WAR
	.align		4
.L_835:
        /*07e4*/ 	.byte	0x04, 0x36
        /*07e6*/ 	.short	(.L_837 - .L_836)
.L_836:
        /*07e8*/ 	.word	0x00000008
.L_837:


//--------------------- .nv.info._ZN7cutlass13device_kernelIN5flash11enable_sm90INS1_16FlashAttnFwdSm90INS1_25CollectiveMainloopFwdSm90ILi2EN4cute5tupleIJNS5_1CILi1EEES8_S8_EEENS6_IJNS7_ILi64EEESA_SA_EEELi512ENS_10bfloat16_tEfNS_4arch4Sm90ELb0ELb1ELb1ELb1ELb0ELb0ELb0ELb0ELb0ELb0ELb0ELb0EEENS1_21CollectiveEpilogueFwdINS6_IJSA_NS7_ILi512EEESA_EEES9_SC_SE_Li256ELb1ELb0ELb0ELb0EEENS1_36VarlenDynamicPersistentTileSchedulerILi64ELi64ELi256ELi32ELb0ELb0ELb1ELb1ELb0ELb1EEEEEEEEEvNT_6ParamsE --------------------------
	.section	.nv.info._ZN7cutlass13device_kernelIN5flash11enable_sm90INS1_16FlashAttnFwdSm90INS1_25CollectiveMainloopFwdSm90ILi2EN4cute5tupleIJNS5_1CILi1EEES8_S8_EEENS6_IJNS7_ILi64EEESA_SA_EEELi512ENS_10bfloat16_tEfNS_4arch4Sm90ELb0ELb1ELb1ELb1ELb0ELb0ELb0ELb0ELb0ELb0ELb0ELb0EEENS1_21CollectiveEpilogueFwdINS6_IJSA_NS7_ILi512EEESA_EEES9_SC_SE_Li256ELb1ELb0ELb0ELb0EEENS1_36VarlenDynamicPersistentTileSchedulerILi64ELi64ELi256ELi32ELb0ELb0ELb1ELb1ELb0ELb1EEEEEEEEEvNT_6ParamsE,"",@"SHT_CUDA_INFO"
	.sectionflags	@""
	.align	4


	//----- nvinfo : EIATTR_CUDA_API_VERSION
	.align		4
        /*0000*/ 	.byte	0x04, 0x37
        /*0002*/ 	.short	(.L_839 - .L_838)
.L_838:
        /*0004*/ 	.word	0x00000082


	//----- nvinfo : EIATTR_KPARAM_INFO
	.align		4
.L_839:
        /*0008*/ 	.byte	0x04, 0x17
        /*000a*/ 	.short	(.L_841 - .L_840)
.L_840:
        /*000c*/ 	.word	0x00000000
        /*0010*/ 	.short	0x0000
        /*0012*/ 	.short	0x0070
        /*0014*/ 	.byte	0x00, 0xf0, 0x01, 0x28


	//----- nvinfo : EIATTR_SPARSE_MMA_MASK
	.align		4
.L_841:
        /*0018*/ 	.byte	0x03, 0x50
        /*001a*/ 	.short	0x0000


	//----- nvinfo : EIATTR_MAXREG_COUNT
	.align		4
        /*001c*/ 	.byte	0x03, 0x1b
        /*001e*/ 	.short	0x00a8


	//----- nvinfo : EIATTR_NUM_BARRIERS
	.align		4
        /*0020*/ 	.byte	0x02, 0x4c
        /*0022*/ 	.byte	0x10
	.zero		1


	//----- nvinfo : EIATTR_EXTERNS
	.align		4
        /*0024*/ 	.byte	0x04, 0x0f
        /*0026*/ 	.short	(.L_843 - .L_842)


	//   ....[0]....
	.align		4
.L_842:
        /*0028*/ 	.word	index@(__assertfail)


	//----- nvinfo : EIATTR_ANNOTATIONS
	.align		4
.L_843:
        /*002c*/ 	.byte	0x04, 0x55
        /*002e*/ 	.short	(.L_845 - .L_844)


	//   ....[0]....
.L_844:
        /* <DEDUP_REMOVED lines=27> */


	//----- nvinfo : EIATTR_MERCURY_ISA_VERSION
	.align		4
.L_845:
        /*01d0*/ 	.byte	0x03, 0x5f
        /*01d2*/ 	.short	0x0101


	//----- nvinfo : EIATTR_UNUSED_LOAD_BYTE_OFFSET
	.align		4
        /*01d4*/ 	.byte	0x04, 0x44
        /*01d6*/ 	.short	(.L_847 - .L_846)


	//   ....[0]....
.L_846:
        /*01d8*/ 	.word	0x00000a40
        /*01dc*/ 	.word	0x0000fff0


	//   ....[1]....
        /*01e0*/ 	.word	0x0000db20
        /*01e4*/ 	.word	0x0000fff0


	//----- nvinfo : EIATTR_INT_WARP_WIDE_INSTR_OFFSETS
	.align		4
.L_847:
        /*01e8*/ 	.byte	0x04, 0x31
        /*01ea*/ 	.short	(.L_849 - .L_848)


	//   ....[0]....
.L_848:
        /*01ec*/ 	.word	0x00000160


	//   ....[1]....
        /*01f0*/ 	.word	0x000001a0


	//   ....[2]....
        /*01f4*/ 	.word	0x00000210


	//   ....[3]....
        /*01f8*/ 	.word	0x000118e0


	//   ....[4]....
        /*01fc*/ 	.word	0x00011970


	//   ....[5]....
        /*0200*/ 	.word	0x00011e70


	//   ....[6]....
        /*0204*/ 	.word	0x00011ef0


	//   ....[7]....
        /*0208*/ 	.word	0x00014710


	//   ....[8]....
        /*020c*/ 	.word	0x000147a0


	//----- nvinfo : EIATTR_COOP_GROUP_MASK_REGIDS
	.align		4
.L_849:
        /*0210*/ 	.byte	0x04, 0x29
        /*0212*/ 	.short	(.L_851 - .L_850)


	//   ....[0]....
.L_850:
        /*0214*/ 	.word	0xffffffff


	//   ....[1]....
        /*0218*/ 	.word	0xffffffff


	//   ....[2]....
        /*021c*/ 	.word	0xffffffff


	//   ....[3]....
        /*0220*/ 	.word	0xffffffff


	//   ....[4]....
        /*0224*/ 	.word	0xffffffff


	//   ....[5]....
        /*0228*/ 	.word	0xffffffff


	//   ....[6]....
        /*022c*/ 	.word	0xffffffff


	//   ....[7]....
        /*0230*/ 	.word	0xffffffff


	//   ....[8]....
        /*0234*/ 	.word	0xffffffff


	//   ....[9]....
        /*0238*/ 	.word	0xffffffff


	//   ....[10]....
        /*023c*/ 	.word	0xffffffff


	//   ....[11]....
        /*0240*/ 	.word	0xffffffff


	//   ....[12]....
        /*0244*/ 	.word	0xffffffff


	//   ....[13]....
        /*0248*/ 	.word	0xffffffff


	//   ....[14]....
        /*024c*/ 	.word	0xffffffff


	//   ....[15]....
        /*0250*/ 	.word	0xffffffff


	//   ....[16]....
        /*0254*/ 	.word	0xffffffff


	//   ....[17]....
        /*0258*/ 	.word	0xffffffff


	//   ....[18]....
        /*025c*/ 	.word	0xffffffff


	//   ....[19]....
        /*0260*/ 	.word	0xffffffff


	//   ....[20]....
        /*0264*/ 	.word	0xffffffff


	//   ....[21]....
        /*0268*/ 	.word	0xffffffff


	//   ....[22]....
        /*026c*/ 	.word	0xffffffff


	//   ....[23]....
        /*0270*/ 	.word	0xffffffff


	//   ....[24]....
        /*0274*/ 	.word	0xffffffff


	//   ....[25]....
        /*0278*/ 	.word	0xffffffff


	//   ....[26]....
        /*027c*/ 	.word	0xffffffff


	//   ....[27]....
        /*0280*/ 	.word	0xffffffff


	//   ....[28]....
        /*0284*/ 	.word	0xffffffff


	//   ....[29]....
        /*0288*/ 	.word	0xffffffff


	//   ....[30]....
        /*028c*/ 	.word	0xffffffff


	//   ....[31]....
        /*0290*/ 	.word	0xffffffff


	//   ....[32]....
        /*0294*/ 	.word	0xffffffff


	//   ....[33]....
        /*0298*/ 	.word	0xffffffff


	//   ....[34]....
        /*029c*/ 	.word	0xffffffff


	//   ....[35]....
        /*02a0*/ 	.word	0xffffffff


	//   ....[36]....
        /*02a4*/ 	.word	0xffffffff


	//   ....[37]....
        /*02a8*/ 	.word	0xffffffff


	//   ....[38]....
        /*02ac*/ 	.word	0xffffffff


	//   ....[39]....
        /*02b0*/ 	.word	0xffffffff


	//   ....[40]....
        /*02b4*/ 	.word	0xffffffff


	//   ....[41]....
        /*02b8*/ 	.word	0xffffffff


	//   ....[42]....
        /*02bc*/ 	.word	0xffffffff


	//   ....[43]....
        /*02c0*/ 	.word	0xffffffff


	//   ....[44]....
        /*02c4*/ 	.word	0xffffffff


	//   ....[45]....
        /*02c8*/ 	.word	0xffffffff


	//   ....[46]....
        /*02cc*/ 	.word	0xffffffff


	//   ....[47]....
        /*02d0*/ 	.word	0xffffffff


	//   ....[48]....
        /*02d4*/ 	.word	0xffffffff


	//   ....[49]....
        /*02d8*/ 	.word	0xffffffff


	//   ....[50]....
        /*02dc*/ 	.word	0xffffffff


	//   ....[51]....
        /*02e0*/ 	.word	0xffffffff


	//   ....[52]....
        /*02e4*/ 	.word	0xffffffff


	//   ....[53]....
        /*02e8*/ 	.word	0xffffffff


	//   ....[54]....
        /*02ec*/ 	.word	0xffffffff


	//   ....[55]....
        /*02f0*/ 	.word	0xffffffff


	//   ....[56]....
        /*02f4*/ 	.word	0xffffffff


	//   ....[57]....
        /*02f8*/ 	.word	0xffffffff


	//   ....[58]....
        /*02fc*/ 	.word	0xffffffff


	//   ....[59]....
        /*0300*/ 	.word	0xffffffff


	//   ....[60]....
        /*0304*/ 	.word	0xffffffff


	//   ....[61]....
        /*0308*/ 	.word	0xffffffff


	//   ....[62]....
        /*030c*/ 	.word	0xffffffff


	//   ....[63]....
        /*0310*/ 	.word	0xffffffff


	//   ....[64]....
        /*0314*/ 	.word	0xffffffff


	//   ....[65]....
        /*0318*/ 	.word	0xffffffff


	//   ....[66]....
        /*031c*/ 	.word	0xffffffff


	//   ....[67]....
        /*0320*/ 	.word	0xffffffff


	//   ....[68]....
        /*0324*/ 	.word	0x0500000f


	//   ....[69]....
        /*0328*/ 	.word	0x0500000f


	//   ....[70]....
        /*032c*/ 	.word	0x0500000f


	//   ....[71]....
        /*0330*/ 	.word	0x0500000f


	//   ....[72]....
        /*0334*/ 	.word	0x0500000f


	//   ....[73]....
        /*0338*/ 	.word	0x0500000f


	//   ....[74]....
        /*033c*/ 	.word	0x0500000f


	//   ....[75]....
        /*0340*/ 	.word	0x0500000f


	//   ....[76]....
        /*0344*/ 	.word	0x0500000f


	//   ....[77]....
        /*0348*/ 	.word	0x0500000f


	//   ....[78]....
        /*034c*/ 	.word	0x0500000f


	//   ....[79]....
        /*0350*/ 	.word	0x0500000f


	//   ....[80]....
        /*0354*/ 	.word	0x0500000f


	//   ....[81]....
        /*0358*/ 	.word	0x0500000f


	//   ....[82]....
        /*035c*/ 	.word	0x0500000f


	//   ....[83]....
        /*0360*/ 	.word	0x0500000f


	//   ....[84]....
        /*0364*/ 	.word	0x0500000f


	//   ....[85]....
        /*0368*/ 	.word	0x0500000f


	//   ....[86]....
        /*036c*/ 	.word	0x0500000f


	//----- nvinfo : EIATTR_COOP_GROUP_INSTR_OFFSETS
	.align		4
.L_851:
        /*0370*/ 	.byte	0x04, 0x28
        /*0372*/ 	.short	(.L_853 - .L_852)


	//   ....[0]....
.L_852:
        /*0374*/ 	.word	0x00000060


	//   ....[1]....
        /*0378*/ 	.word	0x00000170


	//   ....[2]....
        /*037c*/ 	.word	0x000001c0


	//   ....[3]....
        /*0380*/ 	.word	0x000003b0


	//   ....[4]....
        /*0384*/ 	.word	0x00000510


	//   ....[5]....
        /*0388*/ 	.word	0x00000630


	//   ....[6]....
        /*038c*/ 	.word	0x00000790


	//   ....[7]....
        /*0390*/ 	.word	0x00001bf0


	//   ....[8]....
        /*0394*/ 	.word	0x00003be0


	//   ....[9]....
        /*0398*/ 	.word	0x00005220


	//   ....[10]....
        /*039c*/ 	.word	0x00005280


	//   ....[11]....
        /*03a0*/ 	.word	0x00005900


	//   ....[12]....
        /*03a4*/ 	.word	0x00005950


	//   ....[13]....
        /*03a8*/ 	.word	0x00006150


	//   ....[14]....
        /*03ac*/ 	.word	0x000072c0


	//   ....[15]....
        /*03b0*/ 	.word	0x000073c0


	//   ....[16]....
        /*03b4*/ 	.word	0x00007740


	//   ....[17]....
        /*03b8*/ 	.word	0x000077d0


	//   ....[18]....
        /*03bc*/ 	.word	0x000089a0


	//   ....[19]....
        /*03c0*/ 	.word	0x000092d0


	//   ....[20]....
        /*03c4*/ 	.word	0x00009370


	//   ....[21]....
        /*03c8*/ 	.word	0x00009670


	//   ....[22]....
        /*03cc*/ 	.word	0x00009830


	//   ....[23]....
        /*03d0*/ 	.word	0x0000a880


	//   ....[24]....
        /*03d4*/ 	.word	0x0000b900


	//   ....[25]....
        /*03d8*/ 	.word	0x0000b9e0


	//   ....[26]....
        /*03dc*/ 	.word	0x0000bca0


	//   ....[27]....
        /*03e0*/ 	.word	0x0000be10


	//   ....[28]....
        /*03e4*/ 	.word	0x0000cfe0


	//   ....[29]....
        /*03e8*/ 	.word	0x0000d020


	//   ....[30]....
        /*03ec*/ 	.word	0x0000d050


	//   ....[31]....
        /*03f0*/ 	.word	0x0000d0e0


	//   ....[32]....
        /*03f4*/ 	.word	0x0000d100


	//   ....[33]....
        /*03f8*/ 	.word	0x0000ea60


	//   ....[34]....
        /*03fc*/ 	.word	0x00010490


	//   ....[35]....
        /*0400*/ 	.word	0x00010600


	//   ....[36]....
        /*0404*/ 	.word	0x00010630


	//   ....[37]....
        /*0408*/ 	.word	0x00010670


	//   ....[38]....
        /*040c*/ 	.word	0x000106e0


	//   ....[39]....
        /*0410*/ 	.word	0x00010740


	//   ....[40]....
        /*0414*/ 	.word	0x00010780


	//   ....[41]....
        /*0418*/ 	.word	0x00010920


	//   ....[42]....
        /*041c*/ 	.word	0x00010980


	//   ....[43]....
        /*0420*/ 	.word	0x000109c0


	//   ....[44]....
        /*0424*/ 	.word	0x00010a00


	//   ....[45]....
        /*0428*/ 	.word	0x00010a30


	//   ....[46]....
        /*042c*/ 	.word	0x00010a60


	//   ....[47]....
        /*0430*/ 	.word	0x00010af0


	//   ....[48]....
        /*0434*/ 	.word	0x00010b50


	//   ....[49]....
        /*0438*/ 	.word	0x00010be0


	//   ....[50]....
        /*043c*/ 	.word	0x00014830


	//   ....[51]....
        /*0440*/ 	.word	0x00014840


	//   ....[52]....
        /*0444*/ 	.word	0x00014950


	//   ....[53]....
        /*0448*/ 	.word	0x000149b0


	//   ....[54]....
        /*044c*/ 	.word	0x000149f0


	//   ....[55]....
        /*0450*/ 	.word	0x00014a30


	//   ....[56]....
        /*0454*/ 	.word	0x00014a60


	//   ....[57]....
        /*0458*/ 	.word	0x00014a90


	//   ....[58]....
        /*045c*/ 	.word	0x00014c20


	//   ....[59]....
        /*0460*/ 	.word	0x00014c80


	//   ....[60]....
        /*0464*/ 	.word	0x00014cc0


	//   ....[61]....
        /*0468*/ 	.word	0x00014d00


	//   ....[62]....
        /*046c*/ 	.word	0x00014d30


	//   ....[63]....
        /*0470*/ 	.word	0x00014d60


	//   ....[64]....
        /*0474*/ 	.word	0x00014e20


	//   ....[65]....
        /*0478*/ 	.word	0x00014e40


	//   ....[66]....
        /*047c*/ 	.word	0x00014eb0


	//   ....[67]....
        /*0480*/ 	.word	0x00015540


	//   ....[68]....
        /*0484*/ 	.word	0x00015c50


	//   ....[69]....
        /*0488*/ 	.word	0x00016070


	//   ....[70]....
        /*048c*/ 	.word	0x00016100


	//   ....[71]....
        /*0490*/ 	.word	0x000161a0


	//   ....[72]....
        /*0494*/ 	.word	0x00016250


	//   ....[73]....
        /*0498*/ 	.word	0x000162d0


	//   ....[74]....
        /*049c*/ 	.word	0x00016350


	//   ....[75]....
        /*04a0*/ 	.word	0x000163d0


	//   ....[76]....
        /*04a4*/ 	.word	0x00016450


	//   ....[77]....
        /*04a8*/ 	.word	0x000164e0


	//   ....[78]....
        /*04ac*/ 	.word	0x00016590


	//   ....[79]....
        /*04b0*/ 	.word	0x00016610


	//   ....[80]....
        /*04b4*/ 	.word	0x00016690


	//   ....[81]....
        /*04b8*/ 	.word	0x00016710


	//   ....[82]....
        /*04bc*/ 	.word	0x00016790


	//   ....[83]....
        /*04c0*/ 	.word	0x00016800


	//   ....[84]....
        /*04c4*/ 	.word	0x000168a0


	//   ....[85]....
        /*04c8*/ 	.word	0x00016930


	//   ....[86]....
        /*04cc*/ 	.word	0x00016a60


	//----- nvinfo : EIATTR_REG_RECONFIG
	.align		4
.L_853:
        /*04d0*/ 	.byte	0x01, 0x54
	.zero		2


	//----- nvinfo : EIATTR_SYSCALL_OFFSETS
	.align		4
        /*04d4*/ 	.byte	0x04, 0x46
        /*04d6*/ 	.short	(.L_855 - .L_854)


	//   ....[0]....
.L_854:
        /*04d8*/ 	.word	0x00003db0


	//   ....[1]....
        /*04dc*/ 	.word	0x00011b00


	//   ....[2]....
        /*04e0*/ 	.word	0x00011c40


	//   ....[3]....
        /*04e4*/ 	.word	0x00011d40


	//----- nvinfo : EIATTR_MBARRIER_INSTR_OFFSETS
	.align		4
.L_855:
        /*04e8*/ 	.byte	0x04, 0x39
        /*04ea*/ 	.short	(.L_857 - .L_856)


	//   ....[0]....
.L_856:
        /*04ec*/ 	.word	0x000002a0
        /*04f0*/ 	.word	0x000000ff
        /*04f4*/ 	.word	0x00028c00
        /*04f8*/ 	.short	0x0100
        /*04fa*/ 	.byte	0x08
	.zero		1


	//   ....[1]....
        /*04fc*/ 	.word	0x000002b0
        /*0500*/ 	.word	0x000000ff
        /*0504*/ 	.word	0x00028c20
        /*0508*/ 	.short	0x0100
        /*050a*/ 	.byte	0x08
	.zero		1


	//   ....[2]....
        /*050c*/ 	.word	0x00000360
        /*0510*/ 	.word	0x000000ff
        /*0514*/ 	.word	0x00028c30
        /*0518*/ 	.short	0x0100
        /*051a*/ 	.byte	0x06
	.zero		1


	//   ....[3]....
        /*051c*/ 	.word	0x00000370
        /*0520*/ 	.word	0x000000ff
        /*0524*/ 	.word	0x00028c40
        /*0528*/ 	.short	0x0100
        /*052a*/ 	.byte	0x06
	.zero		1


	//   ....[4]....
        /*052c*/ 	.word	0x00000380
        /*0530*/ 	.word	0x000000ff
        /*0534*/ 	.word	0x00028c38
        /*0538*/ 	.short	0x0100
        /*053a*/ 	.byte	0x06
	.zero		1


	//   ....[5]....
        /*053c*/ 	.word	0x00000390
        /*0540*/ 	.word	0x000000ff
        /*0544*/ 	.word	0x00028c48
        /*0548*/ 	.short	0x0100
        /*054a*/ 	.byte	0x06
	.zero		1


	//   ....[6]....
        /*054c*/ 	.word	0x000004c0
        /*0550*/ 	.word	0x000000ff
        /*0554*/ 	.word	0x00028c50
        /*0558*/ 	.short	0x0100
        /*055a*/ 	.byte	0x08
	.zero		1


	//   ....[7]....
        /*055c*/ 	.word	0x000004d0
        /*0560*/ 	.word	0x000000ff
        /*0564*/ 	.word	0x00028c60
        /*0568*/ 	.short	0x0100
        /*056a*/ 	.byte	0x08
	.zero		1


	//   ....[8]....
        /*056c*/ 	.word	0x000004e0
        /*0570*/ 	.word	0x000000ff
        /*0574*/ 	.word	0x00028c58
        /*0578*/ 	.short	0x0100
        /*057a*/ 	.byte	0x08
	.zero		1


	//   ....[9]....
        /*057c*/ 	.word	0x000004f0
        /*0580*/ 	.word	0x000000ff
        /*0584*/ 	.word	0x00028c68
        /*0588*/ 	.short	0x0100
        /*058a*/ 	.byte	0x08
	.zero		1


	//   ....[10]....
        /*058c*/ 	.word	0x000005e0
        /*0590*/ 	.word	0x000000ff
        /*0594*/ 	.word	0x00028c70
        /*0598*/ 	.short	0x0100
        /*059a*/ 	.byte	0x06
	.zero		1


	//   ....[11]....
        /*059c*/ 	.word	0x000005f0
        /*05a0*/ 	.word	0x000000ff
        /*05a4*/ 	.word	0x00028c80
        /*05a8*/ 	.short	0x0100
        /*05aa*/ 	.byte	0x06
	.zero		1


	//   ....[12]....
        /*05ac*/ 	.word	0x00000600
        /*05b0*/ 	.word	0x000000ff
        /*05b4*/ 	.word	0x00028c78
        /*05b8*/ 	.short	0x0100
        /*05ba*/ 	.byte	0x06
	.zero		1


	//   ....[13]....
        /*05bc*/ 	.word	0x00000610
        /*05c0*/ 	.word	0x000000ff
        /*05c4*/ 	.word	0x00028c88
        /*05c8*/ 	.short	0x0100
        /*05ca*/ 	.byte	0x06
	.zero		1


	//   ....[14]....
        /*05cc*/ 	.word	0x00000740
        /*05d0*/ 	.word	0x000000ff
        /*05d4*/ 	.word	0x00028c90
        /*05d8*/ 	.short	0x0100
        /*05da*/ 	.byte	0x08
	.zero		1


	//   ....[15]....
        /*05dc*/ 	.word	0x00000750
        /*05e0*/ 	.word	0x000000ff
        /*05e4*/ 	.word	0x00028ca0
        /*05e8*/ 	.short	0x0100
        /*05ea*/ 	.byte	0x08
	.zero		1


	//   ....[16]....
        /*05ec*/ 	.word	0x00000760
        /*05f0*/ 	.word	0x000000ff
        /*05f4*/ 	.word	0x00028c98
        /*05f8*/ 	.short	0x0100
        /*05fa*/ 	.byte	0x08
	.zero		1


	//   ....[17]....
        /*05fc*/ 	.word	0x00000770
        /*0600*/ 	.word	0x000000ff
        /*0604*/ 	.word	0x00028ca8
        /*0608*/ 	.short	0x0100
        /*060a*/ 	.byte	0x08
	.zero		1


	//   ....[18]....
        /*060c*/ 	.word	0x000008a0
        /*0610*/ 	.word	0x000000ff
        /*0614*/ 	.word	0x00028cb0
        /*0618*/ 	.short	0x0100
        /*061a*/ 	.byte	0x08
	.zero		1


	//   ....[19]....
        /*061c*/ 	.word	0x000008b0
        /*0620*/ 	.word	0x000000ff
        /*0624*/ 	.word	0x00028cc0
        /*0628*/ 	.short	0x0100
        /*062a*/ 	.byte	0x08
	.zero		1


	//   ....[20]....
        /*062c*/ 	.word	0x000008c0
        /*0630*/ 	.word	0x000000ff
        /*0634*/ 	.word	0x00028cb8
        /*0638*/ 	.short	0x0100
        /*063a*/ 	.byte	0x08
	.zero		1


	//   ....[21]....
        /*063c*/ 	.word	0x000008d0
        /*0640*/ 	.word	0x000000ff
        /*0644*/ 	.word	0x00028cc8
        /*0648*/ 	.short	0x0100
        /*064a*/ 	.byte	0x08
	.zero		1


	//   ....[22]....
        /*064c*/ 	.word	0x00001cf0
        /*0650*/ 	.word	0x000000ff
        /*0654*/ 	.word	0x00028c50
        /*0658*/ 	.short	0x010a
        /*065a*/ 	.byte	0x16
	.zero		1


	//   ....[23]....
        /*065c*/ 	.word	0x00001fc0
        /*0660*/ 	.word	0x00000000
        /*0664*/ 	.word	0x00000000
        /*0668*/ 	.short	0x0101
        /*066a*/ 	.byte	0x3f
	.zero		1


	//   ....[24]....
        /*066c*/ 	.word	0x00002900
        /*0670*/ 	.word	0x000000ff
        /*0674*/ 	.word	0x00028c50
        /*0678*/ 	.short	0x010a
        /*067a*/ 	.byte	0x14
	.zero		1


	//   ....[25]....
        /*067c*/ 	.word	0x00002940
        /*0680*/ 	.word	0x000000ff
        /*0684*/ 	.word	0x00028c50
        /*0688*/ 	.short	0x010a
        /*068a*/ 	.byte	0x14
	.zero		1


	//   ....[26]....
        /*068c*/ 	.word	0x00002b10
        /*0690*/ 	.word	0x00000003
        /*0694*/ 	.word	0x00000000
        /*0698*/ 	.short	0x0101
        /*069a*/ 	.byte	0x3f
	.zero		1


	//   ....[27]....
        /*069c*/ 	.word	0x00003e20
        /*06a0*/ 	.word	0x000000ff
        /*06a4*/ 	.word	0x00028c00
        /*06a8*/ 	.short	0x010a
        /*06aa*/ 	.byte	0x26
	.zero		1


	//   ....[28]....
        /*06ac*/ 	.word	0x00003e90
        /*06b0*/ 	.word	0x00000008
        /*06b4*/ 	.word	0x00028c30
        /*06b8*/ 	.short	0x010a
        /*06ba*/ 	.byte	0x3f
	.zero		1


	//   ....[29]....
        /*06bc*/ 	.word	0x00003ed0
        /*06c0*/ 	.word	0x00000008
        /*06c4*/ 	.word	0x00028c30
        /*06c8*/ 	.short	0x010a
        /*06ca*/ 	.byte	0x3f
	.zero		1


	//   ....[30]....
        /*06cc*/ 	.word	0x00004480
        /*06d0*/ 	.word	0x00000003
        /*06d4*/ 	.word	0x00000000
        /*06d8*/ 	.short	0x0101
        /*06da*/ 	.byte	0x3f
	.zero		1


	//   ....[31]....
        /*06dc*/ 	.word	0x00005eb0
        /*06e0*/ 	.word	0x00000008
        /*06e4*/ 	.word	0x00028c50
        /*06e8*/ 	.short	0x010a
        /*06ea*/ 	.byte	0x3f
	.zero		1


	//   ....[32]....
        /*06ec*/ 	.word	0x00005ef0
        /*06f0*/ 	.word	0x00000008
        /*06f4*/ 	.word	0x00028c50
        /*06f8*/ 	.short	0x010a
        /*06fa*/ 	.byte	0x3f
	.zero		1


	//   ....[33]....
        /*06fc*/ 	.word	0x00006170
        /*0700*/ 	.word	0x00000008
        /*0704*/ 	.word	0x00000000
        /*0708*/ 	.short	0x0101
        /*070a*/ 	.byte	0x3f
	.zero		1


	//   ....[34]....
        /*070c*/ 	.word	0x00006400
        /*0710*/ 	.word	0x000000ff
        /*0714*/ 	.word	0x00028c30
        /*0718*/ 	.short	0x010a
        /*071a*/ 	.byte	0x1b
	.zero		1


	//   ....[35]....
        /*071c*/ 	.word	0x00006440
        /*0720*/ 	.word	0x000000ff
        /*0724*/ 	.word	0x00028c30
        /*0728*/ 	.short	0x010a
        /*072a*/ 	.byte	0x1b
	.zero		1


	//   ....[36]....
        /*072c*/ 	.word	0x00006800
        /*0730*/ 	.word	0x0000000e
        /*0734*/ 	.word	0x00000000
        /*0738*/ 	.short	0x0101
        /*073a*/ 	.byte	0x3f
	.zero		1


	//   ....[37]....
        /*073c*/ 	.word	0x000086f0
        /*0740*/ 	.word	0x000000ff
        /*0744*/ 	.word	0x00028c50
        /*0748*/ 	.short	0x010a
        /*074a*/ 	.byte	0x1b
	.zero		1


	//   ....[38]....
        /*074c*/ 	.word	0x00008730
        /*0750*/ 	.word	0x000000ff
        /*0754*/ 	.word	0x00028c50
        /*0758*/ 	.short	0x010a
        /*075a*/ 	.byte	0x1b
	.zero		1


	//   ....[39]....
        /*075c*/ 	.word	0x000089c0
        /*0760*/ 	.word	0x00000015
        /*0764*/ 	.word	0x00000000
        /*0768*/ 	.short	0x0101
        /*076a*/ 	.byte	0x3f
	.zero		1


	//   ....[40]....
        /*076c*/ 	.word	0x00008d10
        /*0770*/ 	.word	0x000000ff
        /*0774*/ 	.word	0x00028c30
        /*0778*/ 	.short	0x010a
        /*077a*/ 	.byte	0x18
	.zero		1


	//   ....[41]....
        /*077c*/ 	.word	0x00008d50
        /*0780*/ 	.word	0x000000ff
        /*0784*/ 	.word	0x00028c30
        /*0788*/ 	.short	0x010a
        /*078a*/ 	.byte	0x18
	.zero		1


	//   ....[42]....
        /*078c*/ 	.word	0x00009bb0
        /*0790*/ 	.word	0x00000098
        /*0794*/ 	.word	0x00000000
        /*0798*/ 	.short	0x0101
        /*079a*/ 	.byte	0x3f
	.zero		1


	//   ....[43]....
        /*079c*/ 	.word	0x0000a5f0
        /*07a0*/ 	.word	0x000000ff
        /*07a4*/ 	.word	0x00028c50
        /*07a8*/ 	.short	0x010a
        /*07aa*/ 	.byte	0x18
	.zero		1


	//   ....[44]....
        /*07ac*/ 	.word	0x0000a630
        /*07b0*/ 	.word	0x000000ff
        /*07b4*/ 	.word	0x00028c50
        /*07b8*/ 	.short	0x010a
        /*07ba*/ 	.byte	0x18
	.zero		1


	//   ....[45]....
        /*07bc*/ 	.word	0x0000a8a0
        /*07c0*/ 	.word	0x000000aa
        /*07c4*/ 	.word	0x00000000
        /*07c8*/ 	.short	0x0101
        /*07ca*/ 	.byte	0x3f
	.zero		1


	//   ....[46]....
        /*07cc*/ 	.word	0x0000aa30
        /*07d0*/ 	.word	0x000000ff
        /*07d4*/ 	.word	0x00028c30
        /*07d8*/ 	.short	0x010a
        /*07da*/ 	.byte	0x1a
	.zero		1


	//   ....[47]....
        /*07dc*/ 	.word	0x0000aa70
        /*07e0*/ 	.word	0x000000ff
        /*07e4*/ 	.word	0x00028c30
        /*07e8*/ 	.short	0x010a
        /*07ea*/ 	.byte	0x1a
	.zero		1


	//   ....[48]....
        /*07ec*/ 	.word	0x0000ae30
        /*07f0*/ 	.word	0x00000006
        /*07f4*/ 	.word	0x00000000
        /*07f8*/ 	.short	0x0101
        /*07fa*/ 	.byte	0x3f
	.zero		1


	//   ....[49]....
        /*07fc*/ 	.word	0x0000cd30
        /*0800*/ 	.word	0x000000ff
        /*0804*/ 	.word	0x00028c50
        /*0808*/ 	.short	0x010a
        /*080a*/ 	.byte	0x1a
	.zero		1


	//   ....[50]....
        /*080c*/ 	.word	0x0000cd70
        /*0810*/ 	.word	0x000000ff
        /*0814*/ 	.word	0x00028c50
        /*0818*/ 	.short	0x010a
        /*081a*/ 	.byte	0x1a
	.zero		1


	//   ....[51]....
        /*081c*/ 	.word	0x0000d000
        /*0820*/ 	.word	0x0000000f
        /*0824*/ 	.word	0x00000000
        /*0828*/ 	.short	0x0101
        /*082a*/ 	.byte	0x3f
	.zero		1


	//   ....[52]....
        /*082c*/ 	.word	0x0000f4c0
        /*0830*/ 	.word	0x000000ff
        /*0834*/ 	.word	0x00000000
        /*0838*/ 	.short	0x0101
        /*083a*/ 	.byte	0x04
	.zero		1


	//   ....[53]....
        /*083c*/ 	.word	0x00012250
        /*0840*/ 	.word	0x00000009
        /*0844*/ 	.word	0x00028c40
        /*0848*/ 	.short	0x010a
        /*084a*/ 	.byte	0x3f
	.zero		1


	//   ....[54]....
        /*084c*/ 	.word	0x00012640
        /*0850*/ 	.word	0x0000000a
        /*0854*/ 	.word	0x00028c20
        /*0858*/ 	.short	0x010a
        /*085a*/ 	.byte	0x3f
	.zero		1


	//   ....[55]....
        /*085c*/ 	.word	0x00012700
        /*0860*/ 	.word	0x00000006
        /*0864*/ 	.word	0x00028c60
        /*0868*/ 	.short	0x010a
        /*086a*/ 	.byte	0x3f
	.zero		1


	//   ....[56]....
        /*086c*/ 	.word	0x00012ea0
        /*0870*/ 	.word	0x00000002
        /*0874*/ 	.word	0x00028c40
        /*0878*/ 	.short	0x010a
        /*087a*/ 	.byte	0x3f
	.zero		1


	//   ....[57]....
        /*087c*/ 	.word	0x000130b0
        /*0880*/ 	.word	0x00000002
        /*0884*/ 	.word	0x00028c60
        /*0888*/ 	.short	0x010a
        /*088a*/ 	.byte	0x3f
	.zero		1


	//   ....[58]....
        /*088c*/ 	.word	0x00013790
        /*0890*/ 	.word	0x00000002
        /*0894*/ 	.word	0x00028c40
        /*0898*/ 	.short	0x010a
        /*089a*/ 	.byte	0x3f
	.zero		1


	//   ....[59]....
        /*089c*/ 	.word	0x00013990
        /*08a0*/ 	.word	0x00000002
        /*08a4*/ 	.word	0x00028c60
        /*08a8*/ 	.short	0x010a
        /*08aa*/ 	.byte	0x3f
	.zero		1


	//   ....[60]....
        /*08ac*/ 	.word	0x00013fe0
        /*08b0*/ 	.word	0x00000002
        /*08b4*/ 	.word	0x00028c40
        /*08b8*/ 	.short	0x010a
        /*08ba*/ 	.byte	0x3f
	.zero		1


	//   ....[61]....
        /*08bc*/ 	.word	0x000141f0
        /*08c0*/ 	.word	0x00000002
        /*08c4*/ 	.word	0x00028c60
        /*08c8*/ 	.short	0x010a
        /*08ca*/ 	.byte	0x3f
	.zero		1


	//   ....[62]....
        /*08cc*/ 	.word	0x000154c0
        /*08d0*/ 	.word	0x00000000
        /*08d4*/ 	.word	0x00028c20
        /*08d8*/ 	.short	0x010a
        /*08da*/ 	.byte	0x3f
	.zero		1


	//   ....[63]....
        /*08dc*/ 	.word	0x00015680
        /*08e0*/ 	.word	0x00000006
        /*08e4*/ 	.word	0x00000000
        /*08e8*/ 	.short	0x010a
        /*08ea*/ 	.byte	0x3f
	.zero		1


	//   ....[64]....
        /*08ec*/ 	.word	0x000156f0
        /*08f0*/ 	.word	0x00000007
        /*08f4*/ 	.word	0x00000000
        /*08f8*/ 	.short	0x010a
        /*08fa*/ 	.byte	0x3f
	.zero		1


	//   ....[65]....
        /*08fc*/ 	.word	0x00015760
        /*0900*/ 	.word	0x00000004
        /*0904*/ 	.word	0x00000000
        /*0908*/ 	.short	0x010a
        /*090a*/ 	.byte	0x3f
	.zero		1


	//   ....[66]....
        /*090c*/ 	.word	0x00015790
        /*0910*/ 	.word	0x00000003
        /*0914*/ 	.word	0x00000000
        /*0918*/ 	.short	0x010a
        /*091a*/ 	.byte	0x3f
	.zero		1


	//   ....[67]....
        /*091c*/ 	.word	0x00015800
        /*0920*/ 	.word	0x00000003
        /*0924*/ 	.word	0x00028c50
        /*0928*/ 	.short	0x010a
        /*092a*/ 	.byte	0x3f
	.zero		1


	//   ....[68]....
        /*092c*/ 	.word	0x00015860
        /*0930*/ 	.word	0x00000006
        /*0934*/ 	.word	0x00028c50
        /*0938*/ 	.short	0x010a
        /*093a*/ 	.byte	0x3f
	.zero		1


	//   ....[69]....
        /*093c*/ 	.word	0x000158c0
        /*0940*/ 	.word	0x00000003
        /*0944*/ 	.word	0x00028c00
        /*0948*/ 	.short	0x010a
        /*094a*/ 	.byte	0x3f
	.zero		1


	//   ....[70]....
        /*094c*/ 	.word	0x00015910
        /*0950*/ 	.word	0x00000008
        /*0954*/ 	.word	0x00028c30
        /*0958*/ 	.short	0x010a
        /*095a*/ 	.byte	0x3f
	.zero		1


	//   ....[71]....
        /*095c*/ 	.word	0x00015960
        /*0960*/ 	.word	0x00000008
        /*0964*/ 	.word	0x00028c50
        /*0968*/ 	.short	0x010a
        /*096a*/ 	.byte	0x3f
	.zero		1


	//   ....[72]....
        /*096c*/ 	.word	0x000159c0
        /*0970*/ 	.word	0x0000000f
        /*0974*/ 	.word	0x00028c30
        /*0978*/ 	.short	0x010a
        /*097a*/ 	.byte	0x3f
	.zero		1


	//   ....[73]....
        /*097c*/ 	.word	0x00015a10
        /*0980*/ 	.word	0x00000015
        /*0984*/ 	.word	0x00028c50
        /*0988*/ 	.short	0x010a
        /*098a*/ 	.byte	0x3f
	.zero		1


	//   ....[74]....
        /*098c*/ 	.word	0x00015a70
        /*0990*/ 	.word	0x00000006
        /*0994*/ 	.word	0x00028c30
        /*0998*/ 	.short	0x010a
        /*099a*/ 	.byte	0x3f
	.zero		1


	//   ....[75]....
        /*099c*/ 	.word	0x00015ac0
        /*09a0*/ 	.word	0x000000aa
        /*09a4*/ 	.word	0x00028c50
        /*09a8*/ 	.short	0x010a
        /*09aa*/ 	.byte	0x3f
	.zero		1


	//   ....[76]....
        /*09ac*/ 	.word	0x00015b20
        /*09b0*/ 	.word	0x00000007
        /*09b4*/ 	.word	0x00028c30
        /*09b8*/ 	.short	0x010a
        /*09ba*/ 	.byte	0x3f
	.zero		1


	//   ....[77]....
        /*09bc*/ 	.word	0x00015b70
        /*09c0*/ 	.word	0x0000000f
        /*09c4*/ 	.word	0x00028c50
        /*09c8*/ 	.short	0x010a
        /*09ca*/ 	.byte	0x3f
	.zero		1


	//   ....[78]....
        /*09cc*/ 	.word	0x00015d10
        /*09d0*/ 	.word	0x00000009
        /*09d4*/ 	.word	0x00028c40
        /*09d8*/ 	.short	0x010a
        /*09da*/ 	.byte	0x3f
	.zero		1


	//   ....[79]....
        /*09dc*/ 	.word	0x00015d90
        /*09e0*/ 	.word	0x00000009
        /*09e4*/ 	.word	0x00028c20
        /*09e8*/ 	.short	0x010a
        /*09ea*/ 	.byte	0x3f
	.zero		1


	//   ....[80]....
        /*09ec*/ 	.word	0x00015de0
        /*09f0*/ 	.word	0x00000006
        /*09f4*/ 	.word	0x00028c60
        /*09f8*/ 	.short	0x010a
        /*09fa*/ 	.byte	0x3f
	.zero		1


	//   ....[81]....
        /*09fc*/ 	.word	0x00015e30
        /*0a00*/ 	.word	0x00000002
        /*0a04*/ 	.word	0x00028c40
        /*0a08*/ 	.short	0x010a
        /*0a0a*/ 	.byte	0x3f
	.zero		1


	//   ....[82]....
        /*0a0c*/ 	.word	0x00015e80
        /*0a10*/ 	.word	0x00000002
        /*0a14*/ 	.word	0x00028c60
        /*0a18*/ 	.short	0x010a
        /*0a1a*/ 	.byte	0x3f
	.zero		1


	//   ....[83]....
        /*0a1c*/ 	.word	0x00015ed0
        /*0a20*/ 	.word	0x00000002
        /*0a24*/ 	.word	0x00028c40
        /*0a28*/ 	.short	0x010a
        /*0a2a*/ 	.byte	0x3f
	.zero		1


	//   ....[84]....
        /*0a2c*/ 	.word	0x00015f20
        /*0a30*/ 	.word	0x00000002
        /*0a34*/ 	.word	0x00028c60
        /*0a38*/ 	.short	0x010a
        /*0a3a*/ 	.byte	0x3f
	.zero		1


	//   ....[85]....
        /*0a3c*/ 	.word	0x00015f70
        /*0a40*/ 	.word	0x00000002
        /*0a44*/ 	.word	0x00028c40
        /*0a48*/ 	.short	0x010a
        /*0a4a*/ 	.byte	0x3f
	.zero		1


	//   ....[86]....
        /*0a4c*/ 	.word	0x00015fc0
        /*0a50*/ 	.word	0x00000002
        /*0a54*/ 	.word	0x00028c60
        /*0a58*/ 	.short	0x010a
        /*0a5a*/ 	.byte	0x3f
	.zero		1


	//   ....[87]....
        /*0a5c*/ 	.word	0x00016980
        /*0a60*/ 	.word	0x00000000
        /*0a64*/ 	.word	0x00028c20
        /*0a68*/ 	.short	0x010a
        /*0a6a*/ 	.byte	0x3f
	.zero		1


	//   ....[88]....
        /*0a6c*/ 	.word	0x00016b20
        /*0a70*/ 	.word	0x00000006
        /*0a74*/ 	.word	0x00000000
        /*0a78*/ 	.short	0x010a
        /*0a7a*/ 	.byte	0x3f
	.zero		1


	//   ....[89]....
        /*0a7c*/ 	.word	0x00016b70
        /*0a80*/ 	.word	0x00000007
        /*0a84*/ 	.word	0x00000000
        /*0a88*/ 	.short	0x010a
        /*0a8a*/ 	.byte	0x3f
	.zero		1


	//   ....[90]....
        /*0a8c*/ 	.word	0x00016bc0
        /*0a90*/ 	.word	0x00000004
        /*0a94*/ 	.word	0x00000000
        /*0a98*/ 	.short	0x010a
        /*0a9a*/ 	.byte	0x3f
	.zero		1


	//----- nvinfo : EIATTR_NUM_MBARRIERS
	.align		4
.L_857:
        /*0a9c*/ 	.byte	0x03, 0x38
        /*0a9e*/ 	.short	0x0016


	//----- nvinfo : EIATTR_EXIT_INSTR_OFFSETS
	.align		4
        /*0aa0*/ 	.byte	0x04, 0x1c
        /*0aa2*/ 	.short	(.L_859 - .L_858)


	//   ....[0]....
.L_858:
        /*0aa4*/ 	.word	0x00000a70


	//   ....[1]....
        /*0aa8*/ 	.word	0x00010450


	//   ....[2]....
        /*0aac*/ 	.word	0x000104b0


	//   ....[3]....
        /*0ab0*/ 	.word	0x000157e0


	//----- nvinfo : EIATTR_MAX_THREADS
	.align		4
.L_859:
        /*0ab4*/ 	.byte	0x04, 0x05
        /*0ab6*/ 	.short	(.L_861 - .L_860)
.L_860:
        /*0ab8*/ 	.word	0x00000180
        /*0abc*/ 	.word	0x00000001
        /*0ac0*/ 	.word	0x00000001


	//----- nvinfo : EIATTR_CRS_STACK_SIZE
	.align		4
.L_861:
        /*0ac4*/ 	.byte	0x04, 0x1e
        /*0ac6*/ 	.short	(.L_863 - .L_862)
.L_862:
        /*0ac8*/ 	.word	0x00000000


	//----- nvinfo : EIATTR_CBANK_PARAM_SIZE
	.align		4
.L_863:
        /*0acc*/ 	.byte	0x03, 0x19
        /*0ace*/ 	.short	0x0a70


	//----- nvinfo : EIATTR_PARAM_CBANK
	.align		4
        /*0ad0*/ 	.byte	0x04, 0x0a
        /*0ad2*/ 	.short	(.L_865 - .L_864)
	.align		4
.L_864:
        /*0ad4*/ 	.word	index@(.nv.constant0._ZN7cutlass13device_kernelIN5flash11enable_sm90INS1_16FlashAttnFwdSm90INS1_25CollectiveMainloopFwdSm90ILi2EN4cute5tupleIJNS5_1CILi1EEES8_S8_EEENS6_IJNS7_ILi64EEESA_SA_EEELi512ENS_10bfloat16_tEfNS_4arch4Sm90ELb0ELb1ELb1ELb1ELb0ELb0ELb0ELb0ELb0ELb0ELb0ELb0EEENS1_21CollectiveEpilogueFwdINS6_IJSA_NS7_ILi512EEESA_EEES9_SC_SE_Li256ELb1ELb0ELb0ELb0EEENS1_36VarlenDynamicPersistentTileSchedulerILi64ELi64ELi256ELi32ELb0ELb0ELb1ELb1ELb0ELb1EEEEEEEEEvNT_6ParamsE)
        /*0ad8*/ 	.short	0x0210
        /*0ada*/ 	.short	0x0a70


	//----- nvinfo : EIATTR_SW_WAR
	.align		4
.L_865:
        /*0adc*/ 	.byte	0x04, 0x36
        /*0ade*/ 	.short	(.L_867 - .L_866)
.L_866:
        /*0ae0*/ 	.word	0x00000008
.L_867:


//--------------------- .nv.info._ZN7cutlass13device_kernelIN5flash11enable_sm90INS1_16FlashAttnFwdSm90INS1_25CollectiveMainloopFwdSm90ILi2EN4cute5tupleIJNS5_1CILi1EEES8_S8_EEENS6_IJNS7_ILi64EEESA_SA_EEELi512ENS_10bfloat16_tEfNS_4arch4Sm90ELb0ELb1ELb1ELb1ELb0ELb1ELb0ELb0ELb0ELb0ELb0ELb0EEENS1_21CollectiveEpilogueFwdINS6_IJSA_NS7_ILi512EEESA_EEES9_SC_SE_Li256ELb1ELb0ELb0ELb0EEENS1_36VarlenDynamicPersistentTileSchedulerILi64ELi64ELi256ELi32ELb0ELb0ELb1ELb1ELb0ELb1EEEEEEEEEvNT_6ParamsE --------------------------
	.section	.nv.info._ZN7cutlass13device_kernelIN5flash11enable_sm90INS1_16FlashAttnFwdSm90INS1_25CollectiveMainloopFwdSm90ILi2EN4cute5tupleIJNS5_1CILi1EEES8_S8_EEENS6_IJNS7_ILi64EEESA_SA_EEELi512ENS_10bfloat16_tEfNS_4arch4Sm90ELb0ELb1ELb1ELb1ELb0ELb1ELb0ELb0ELb0ELb0ELb0ELb0EEENS1_21CollectiveEpilogueFwdINS6_IJSA_NS7_ILi512EEESA_EEES9_SC_SE_Li256ELb1ELb0ELb0ELb0EEENS1_36VarlenDynamicPersistentTileSchedulerILi64ELi64ELi256ELi32ELb0ELb0ELb1ELb1ELb0ELb1EEEEEEEEEvNT_6ParamsE,"",@"SHT_CUDA_INFO"
	.sectionflags	@""
	.align	4


	//----- nvinfo : EIATTR_CUDA_API_VERSION
	.align		4
        /*0000*/ 	.byte	0x04, 0x37
        /*0002*/ 	.short	(.L_869 - .L_868)
.L_868:
        /*0004*/ 	.word	0x00000082


	//----- nvinfo : EIATTR_KPARAM_INFO
	.align		4
.L_869:
        /*0008*/ 	.byte	0x04, 0x17
        /*000a*/ 	.short	(.L_871 - .L_870)
.L_870:
        /*000c*/ 	.word	0x00000000
        /*0010*/ 	.short	0x0000
        /*0012*/ 	.short	0x0070
        /*0014*/ 	.byte	0x00, 0xf0, 0x01, 0x28


	//----- nvinfo : EIATTR_SPARSE_MMA_MASK
	.align		4
.L_871:
        /*0018*/ 	.byte	0x03, 0x50
        /*001a*/ 	.short	0x0000


	//----- nvinfo : EIATTR_MAXREG_COUNT
	.align		4
        /*001c*/ 	.byte	0x03, 0x1b
        /*001e*/ 	.short	0x00a8


	//----- nvinfo : EIATTR_NUM_BARRIERS
	.align		4
        /*0020*/ 	.byte	0x02, 0x4c
        /*0022*/ 	.byte	0x10
	.zero		1


	//----- nvinfo : EIATTR_EXTERNS
	.align		4
        /*0024*/ 	.byte	0x04, 0x0f
        /*0026*/ 	.short	(.L_873 - .L_872)


	//   ....[0]....
	.align		4
.L_872:
        /*0028*/ 	.word	index@(__assertfail)


	//----- nvinfo : EIATTR_ANNOTATIONS
	.align		4
.L_873:
        /*002c*/ 	.byte	0x04, 0x55
        /*002e*/ 	.short	(.L_875 - .L_874)


	//   ....[0]....
.L_874:
        /* <DEDUP_REMOVED lines=37> */


	//----- nvinfo : EIATTR_MERCURY_ISA_VERSION
	.align		4
.L_875:
        /*0268*/ 	.byte	0x03, 0x5f
        /*026a*/ 	.short	0x0101


	//----- nvinfo : EIATTR_UNUSED_LOAD_BYTE_OFFSET
	.align		4
        /*026c*/ 	.byte	0x04, 0x44
        /*026e*/ 	.short	(.L_877 - .L_876)


	//   ....[0]....
.L_876:
        /*0270*/ 	.word	0x00000ab0
        /*0274*/ 	.word	0x0000fff0


	//   ....[1]....
        /*0278*/ 	.word	0x00014420
        /*027c*/ 	.word	0x0000fff0


	//----- nvinfo : EIATTR_INT_WARP_WIDE_INSTR_OFFSETS
	.align		4
.L_877:
        /*0280*/ 	.byte	0x04, 0x31
        /*0282*/ 	.short	(.L_879 - .L_878)


	//   ....[0]....
.L_878:
        /*0284*/ 	.word	0x000001c0


	//   ....[1]....
        /*0288*/ 	.word	0x00000200


	//   ....[2]....
        /*028c*/ 	.word	0x00000270


	//   ....[3]....
        /*0290*/ 	.word	0x00019480


	//   ....[4]....
        /*0294*/ 	.word	0x00019510


	//   ....[5]....
        /*0298*/ 	.word	0x00019a00


	//   ....[6]....
        /*029c*/ 	.word	0x00019a40


	//   ....[7]....
        /*02a0*/ 	.word	0x0001c2a0


	//   ....[8]....
        /*02a4*/ 	.word	0x0001c330


	//----- nvinfo : EIATTR_COOP_GROUP_MASK_REGIDS
	.align		4
.L_879:
        /*02a8*/ 	.byte	0x04, 0x29
        /*02aa*/ 	.short	(.L_881 - .L_880)


	//   ....[0]....
.L_880:
        /*02ac*/ 	.word	0xffffffff


	//   ....[1]....
        /*02b0*/ 	.word	0xffffffff


	//   ....[2]....
        /*02b4*/ 	.word	0xffffffff


	//   ....[3]....
        /*02b8*/ 	.word	0xffffffff


	//   ....[4]....
        /*02bc*/ 	.word	0xffffffff


	//   ....[5]....
        /*02c0*/ 	.word	0xffffffff


	//   ....[6]....
        /*02c4*/ 	.word	0xffffffff


	//   ....[7]....
        /*02c8*/ 	.word	0xffffffff


	//   ....[8]....
        /*02cc*/ 	.word	0xffffffff


	//   ....[9]....
        /*02d0*/ 	.word	0xffffffff


	//   ....[10]....
        /*02d4*/ 	.word	0xffffffff


	//   ....[11]....
        /*02d8*/ 	.word	0xffffffff


	//   ....[12]....
        /*02dc*/ 	.word	0xffffffff


	//   ....[13]....
        /*02e0*/ 	.word	0xffffffff


	//   ....[14]....
        /*02e4*/ 	.word	0xffffffff


	//   ....[15]....
        /*02e8*/ 	.word	0xffffffff


	//   ....[16]....
        /*02ec*/ 	.word	0xffffffff


	//   ....[17]....
        /*02f0*/ 	.word	0xffffffff


	//   ....[18]....
        /*02f4*/ 	.word	0xffffffff


	//   ....[19]....
        /*02f8*/ 	.word	0xffffffff


	//   ....[20]....
        /*02fc*/ 	.word	0xffffffff


	//   ....[21]....
        /*0300*/ 	.word	0xffffffff


	//   ....[22]....
        /*0304*/ 	.word	0xffffffff


	//   ....[23]....
        /*0308*/ 	.word	0xffffffff


	//   ....[24]....
        /*030c*/ 	.word	0xffffffff


	//   ....[25]....
        /*0310*/ 	.word	0xffffffff


	//   ....[26]....
        /*0314*/ 	.word	0xffffffff


	//   ....[27]....
        /*0318*/ 	.word	0xffffffff


	//   ....[28]....
        /*031c*/ 	.word	0xffffffff


	//   ....[29]....
        /*0320*/ 	.word	0xffffffff


	//   ....[30]....
        /*0324*/ 	.word	0xffffffff


	//   ....[31]....
        /*0328*/ 	.word	0xffffffff


	//   ....[32]....
        /*032c*/ 	.word	0xffffffff


	//   ....[33]....
        /*0330*/ 	.word	0xffffffff


	//   ....[34]....
        /*0334*/ 	.word	0xffffffff


	//   ....[35]....
        /*0338*/ 	.word	0xffffffff


	//   ....[36]....
        /*033c*/ 	.word	0xffffffff


	//   ....[37]....
        /*0340*/ 	.word	0xffffffff


	//   ....[38]....
        /*0344*/ 	.word	0xffffffff


	//   ....[39]....
        /*0348*/ 	.word	0xffffffff


	//   ....[40]....
        /*034c*/ 	.word	0xffffffff


	//   ....[41]....
        /*0350*/ 	.word	0xffffffff


	//   ....[42]....
        /*0354*/ 	.word	0xffffffff


	//   ....[43]....
        /*0358*/ 	.word	0xffffffff


	//   ....[44]....
        /*035c*/ 	.word	0xffffffff


	//   ....[45]....
        /*0360*/ 	.word	0xffffffff


	//   ....[46]....
        /*0364*/ 	.word	0xffffffff


	//   ....[47]....
        /*0368*/ 	.word	0xffffffff


	//   ....[48]....
        /*036c*/ 	.word	0xffffffff


	//   ....[49]....
        /*0370*/ 	.word	0xffffffff


	//   ....[50]....
        /*0374*/ 	.word	0xffffffff


	//   ....[51]....
        /*0378*/ 	.word	0xffffffff


	//   ....[52]....
        /*037c*/ 	.word	0xffffffff


	//   ....[53]....
        /*0380*/ 	.word	0xffffffff


	//   ....[54]....
        /*0384*/ 	.word	0xffffffff


	//   ....[55]....
        /*0388*/ 	.word	0xffffffff


	//   ....[56]....
        /*038c*/ 	.word	0xffffffff


	//   ....[57]....
        /*0390*/ 	.word	0xffffffff


	//   ....[58]....
        /*0394*/ 	.word	0xffffffff


	//   ....[59]....
        /*0398*/ 	.word	0xffffffff


	//   ....[60]....
        /*039c*/ 	.word	0xffffffff


	//   ....[61]....
        /*03a0*/ 	.word	0xffffffff


	//   ....[62]....
        /*03a4*/ 	.word	0xffffffff


	//   ....[63]....
        /*03a8*/ 	.word	0xffffffff


	//   ....[64]....
        /*03ac*/ 	.word	0xffffffff


	//   ....[65]....
        /*03b0*/ 	.word	0xffffffff


	//   ....[66]....
        /*03b4*/ 	.word	0xffffffff


	//   ....[67]....
        /*03b8*/ 	.word	0xffffffff


	//   ....[68]....
        /*03bc*/ 	.word	0x0500000f


	//   ....[69]....
        /*03c0*/ 	.word	0x0500000f


	//   ....[70]....
        /*03c4*/ 	.word	0x0500000f


	//   ....[71]....
        /*03c8*/ 	.word	0x0500000f


	//   ....[72]....
        /*03cc*/ 	.word	0x0500000f


	//   ....[73]....
        /*03d0*/ 	.word	0x0500000f


	//   ....[74]....
        /*03d4*/ 	.word	0x0500000f


	//   ....[75]....
        /*03d8*/ 	.word	0x0500000f


	//   ....[76]....
        /*03dc*/ 	.word	0x0500000f


	//   ....[77]....
        /*03e0*/ 	.word	0x0500000f


	//   ....[78]....
        /*03e4*/ 	.word	0x0500000f


	//   ....[79]....
        /*03e8*/ 	.word	0x0500000f


	//   ....[80]....
        /*03ec*/ 	.word	0x0500000f


	//   ....[81]....
        /*03f0*/ 	.word	0x0500000f


	//   ....[82]....
        /*03f4*/ 	.word	0x0500000f


	//   ....[83]....
        /*03f8*/ 	.word	0x0500000f


	//   ....[84]....
        /*03fc*/ 	.word	0x0500000f


	//   ....[85]....
        /*0400*/ 	.word	0x0500000f


	//   ....[86]....
        /*0404*/ 	.word	0x0500000f


	//   ....[87]....
        /*0408*/ 	.word	0x0500000f


	//   ....[88]....
        /*040c*/ 	.word	0x0500000f


	//   ....[89]....
        /*0410*/ 	.word	0x0500000f


	//   ....[90]....
        /*0414*/ 	.word	0x0500000f


	//   ....[91]....
        /*0418*/ 	.word	0x0500000f


	//   ....[92]....
        /*041c*/ 	.word	0x0500000f


	//   ....[93]....
        /*0420*/ 	.word	0x0500000f


	//   ....[94]....
        /*0424*/ 	.word	0x0500000f


	//   ....[95]....
        /*0428*/ 	.word	0x0500000f


	//   ....[96]....
        /*042c*/ 	.word	0x0500000f


	//   ....[97]....
        /*0430*/ 	.word	0x0500000f


	//   ....[98]....
        /*0434*/ 	.word	0x0500000f


	//   ....[99]....
        /*0438*/ 	.word	0x0500000f


	//   ....[100]....
        /*043c*/ 	.word	0x0500000f


	//   ....[101]....
        /*0440*/ 	.word	0x0500000f


	//   ....[102]....
        /*0444*/ 	.word	0x0500000f


	//   ....[103]....
        /*0448*/ 	.word	0x0500000f


	//----- nvinfo : EIATTR_COOP_GROUP_INSTR_OFFSETS
	.align		4
.L_881:
        /*044c*/ 	.byte	0x04, 0x28
        /*044e*/ 	.short	(.L_883 - .L_882)


	//   ....[0]....
.L_882:
        /*0450*/ 	.word	0x00000060


	//   ....[1]....
        /*0454*/ 	.word	0x000001d0


	//   ....[2]....
        /*0458*/ 	.word	0x00000220


	//   ....[3]....
        /*045c*/ 	.word	0x00000410


	//   ....[4]....
        /*0460*/ 	.word	0x00000570


	//   ....[5]....
        /*0464*/ 	.word	0x00000690


	//   ....[6]....
        /*0468*/ 	.word	0x000007f0


	//   ....[7]....
        /*046c*/ 	.word	0x00004d60


	//   ....[8]....
        /*0470*/ 	.word	0x00006f20


	//   ....[9]....
        /*0474*/ 	.word	0x0000b800


	//   ....[10]....
        /*0478*/ 	.word	0x0000b860


	//   ....[11]....
        /*047c*/ 	.word	0x0000bad0


	//   ....[12]....
        /*0480*/ 	.word	0x0000bb50


	//   ....[13]....
        /*0484*/ 	.word	0x0000c520


	//   ....[14]....
        /*0488*/ 	.word	0x0000d7d0


	//   ....[15]....
        /*048c*/ 	.word	0x0000d8b0


	//   ....[16]....
        /*0490*/ 	.word	0x0000dc90


	//   ....[17]....
        /*0494*/ 	.word	0x0000dd20


	//   ....[18]....
        /*0498*/ 	.word	0x0000ef30


	//   ....[19]....
        /*049c*/ 	.word	0x0000f9c0


	//   ....[20]....
        /*04a0*/ 	.word	0x0000fa30


	//   ....[21]....
        /*04a4*/ 	.word	0x0000fd40


	//   ....[22]....
        /*04a8*/ 	.word	0x0000ff00


	//   ....[23]....
        /*04ac*/ 	.word	0x00010fe0


	//   ....[24]....
        /*04b0*/ 	.word	0x00012180


	//   ....[25]....
        /*04b4*/ 	.word	0x00012280


	//   ....[26]....
        /*04b8*/ 	.word	0x00012640


	//   ....[27]....
        /*04bc*/ 	.word	0x000126a0


	//   ....[28]....
        /*04c0*/ 	.word	0x000138e0


	//   ....[29]....
        /*04c4*/ 	.word	0x00013930


	//   ....[30]....
        /*04c8*/ 	.word	0x00013960


	//   ....[31]....
        /*04cc*/ 	.word	0x00013a00


	//   ....[32]....
        /*04d0*/ 	.word	0x00013a20


	//   ....[33]....
        /*04d4*/ 	.word	0x000153b0


	//   ....[34]....
        /*04d8*/ 	.word	0x00016b40


	//   ....[35]....
        /*04dc*/ 	.word	0x00016cb0


	//   ....[36]....
        /*04e0*/ 	.word	0x00016ce0


	//   ....[37]....
        /*04e4*/ 	.word	0x00016d20


	//   ....[38]....
        /*04e8*/ 	.word	0x00016d90


	//   ....[39]....
        /*04ec*/ 	.word	0x00016df0


	//   ....[40]....
        /*04f0*/ 	.word	0x00016e30


	//   ....[41]....
        /*04f4*/ 	.word	0x00016fd0


	//   ....[42]....
        /*04f8*/ 	.word	0x00017030


	//   ....[43]....
        /*04fc*/ 	.word	0x00017070


	//   ....[44]....
        /*0500*/ 	.word	0x000170b0


	//   ....[45]....
        /*0504*/ 	.word	0x000170e0


	//   ....[46]....
        /*0508*/ 	.word	0x00017110


	//   ....[47]....
        /*050c*/ 	.word	0x000171a0


	//   ....[48]....
        /*0510*/ 	.word	0x00017200


	//   ....[49]....
        /*0514*/ 	.word	0x00017290


	//   ....[50]....
        /*0518*/ 	.word	0x0001c3c0


	//   ....[51]....
        /*051c*/ 	.word	0x0001c3d0


	//   ....[52]....
        /*0520*/ 	.word	0x0001c4e0


	//   ....[53]....
        /*0524*/ 	.word	0x0001c540


	//   ....[54]....
        /*0528*/ 	.word	0x0001c580


	//   ....[55]....
        /*052c*/ 	.word	0x0001c5c0


	//   ....[56]....
        /*0530*/ 	.word	0x0001c5f0


	//   ....[57]....
        /*0534*/ 	.word	0x0001c620


	//   ....[58]....
        /*0538*/ 	.word	0x0001c7b0


	//   ....[59]....
        /*053c*/ 	.word	0x0001c810


	//   ....[60]....
        /*0540*/ 	.word	0x0001c850


	//   ....[61]....
        /*0544*/ 	.word	0x0001c890


	//   ....[62]....
        /*0548*/ 	.word	0x0001c8c0


	//   ....[63]....
        /*054c*/ 	.word	0x0001c8f0


	//   ....[64]....
        /*0550*/ 	.word	0x0001c9b0


	//   ....[65]....
        /*0554*/ 	.word	0x0001c9d0


	//   ....[66]....
        /*0558*/ 	.word	0x0001ca40


	//   ....[67]....
        /*055c*/ 	.word	0x0001d0d0


	//   ....[68]....
        /*0560*/ 	.word	0x0001d5b0


	//   ....[69]....
        /*0564*/ 	.word	0x0001d650


	//   ....[70]....
        /*0568*/ 	.word	0x0001d6f0


	//   ....[71]....
        /*056c*/ 	.word	0x0001d790


	//   ....[72]....
        /*0570*/ 	.word	0x0001d830


	//   ....[73]....
        /*0574*/ 	.word	0x0001d8d0


	//   ....[74]....
        /*0578*/ 	.word	0x0001d970


	//   ....[75]....
        /*057c*/ 	.word	0x0001da10


	//   ....[76]....
        /*0580*/ 	.word	0x0001db00


	//   ....[77]....
        /*0584*/ 	.word	0x0001dba0


	//   ....[78]....
        /*0588*/ 	.word	0x0001dc40


	//   ....[79]....
        /*058c*/ 	.word	0x0001dce0


	//   ....[80]....
        /*0590*/ 	.word	0x0001dd80


	//   ....[81]....
        /*0594*/ 	.word	0x0001de20


	//   ....[82]....
        /*0598*/ 	.word	0x0001dec0


	//   ....[83]....
        /*059c*/ 	.word	0x0001df60


	//   ....[84]....
        /*05a0*/ 	.word	0x0001e300


	//   ....[85]....
        /*05a4*/ 	.word	0x0001e5e0


	//   ....[86]....
        /*05a8*/ 	.word	0x0001ea00


	//   ....[87]....
        /*05ac*/ 	.word	0x0001ea90


	//   ....[88]....
        /*05b0*/ 	.word	0x0001eb30


	//   ....[89]....
        /*05b4*/ 	.word	0x0001ebe0


	//   ....[90]....
        /*05b8*/ 	.word	0x0001ec60


	//   ....[91]....
        /*05bc*/ 	.word	0x0001ece0


	//   ....[92]....
        /*05c0*/ 	.word	0x0001ed60


	//   ....[93]....
        /*05c4*/ 	.word	0x0001ede0


	//   ....[94]....
        /*05c8*/ 	.word	0x0001ee70


	//   ....[95]....
        /*05cc*/ 	.word	0x0001ef20


	//   ....[96]....
        /*05d0*/ 	.word	0x0001efa0


	//   ....[97]....
        /*05d4*/ 	.word	0x0001f020


	//   ....[98]....
        /*05d8*/ 	.word	0x0001f0a0


	//   ....[99]....
        /*05dc*/ 	.word	0x0001f120


	//   ....[100]....
        /*05e0*/ 	.word	0x0001f190


	//   ....[101]....
        /*05e4*/ 	.word	0x0001f230


	//   ....[102]....
        /*05e8*/ 	.word	0x0001f2c0


	//   ....[103]....
        /*05ec*/ 	.word	0x0001f3f0


	//----- nvinfo : EIATTR_REG_RECONFIG
	.align		4
.L_883:
        /*05f0*/ 	.byte	0x01, 0x54
	.zero		2


	//----- nvinfo : EIATTR_SYSCALL_OFFSETS
	.align		4
        /*05f4*/ 	.byte	0x04, 0x46
        /*05f6*/ 	.short	(.L_885 - .L_884)


	//   ....[0]....
.L_884:
        /*05f8*/ 	.word	0x00001b40


	//   ....[1]....
        /*05fc*/ 	.word	0x00001c90


	//   ....[2]....
        /*0600*/ 	.word	0x000070e0


	//   ....[3]....
        /*0604*/ 	.word	0x00007580


	//   ....[4]....
        /*0608*/ 	.word	0x000196a0


	//   ....[5]....
        /*060c*/ 	.word	0x000197e0


	//   ....[6]....
        /*0610*/ 	.word	0x000198e0


	//----- nvinfo : EIATTR_MBARRIER_INSTR_OFFSETS
	.align		4
.L_885:
        /*0614*/ 	.byte	0x04, 0x39
        /*0616*/ 	.short	(.L_887 - .L_886)


	//   ....[0]....
.L_886:
        /*0618*/ 	.word	0x00000300
        /*061c*/ 	.word	0x000000ff
        /*0620*/ 	.word	0x00028c00
        /*0624*/ 	.short	0x0100
        /*0626*/ 	.byte	0x08
	.zero		1


	//   ....[1]....
        /*0628*/ 	.word	0x00000310
        /*062c*/ 	.word	0x000000ff
        /*0630*/ 	.word	0x00028c20
        /*0634*/ 	.short	0x0100
        /*0636*/ 	.byte	0x08
	.zero		1


	//   ....[2]....
        /*0638*/ 	.word	0x000003c0
        /*063c*/ 	.word	0x000000ff
        /*0640*/ 	.word	0x00028c30
        /*0644*/ 	.short	0x0100
        /*0646*/ 	.byte	0x06
	.zero		1


	//   ....[3]....
        /*0648*/ 	.word	0x000003d0
        /*064c*/ 	.word	0x000000ff
        /*0650*/ 	.word	0x00028c40
        /*0654*/ 	.short	0x0100
        /*0656*/ 	.byte	0x06
	.zero		1


	//   ....[4]....
        /*0658*/ 	.word	0x000003e0
        /*065c*/ 	.word	0x000000ff
        /*0660*/ 	.word	0x00028c38
        /*0664*/ 	.short	0x0100
        /*0666*/ 	.byte	0x06
	.zero		1


	//   ....[5]....
        /*0668*/ 	.word	0x000003f0
        /*066c*/ 	.word	0x000000ff
        /*0670*/ 	.word	0x00028c48
        /*0674*/ 	.short	0x0100
        /*0676*/ 	.byte	0x06
	.zero		1


	//   ....[6]....
        /*0678*/ 	.word	0x00000520
        /*067c*/ 	.word	0x000000ff
        /*0680*/ 	.word	0x00028c50
        /*0684*/ 	.short	0x0100
        /*0686*/ 	.byte	0x08
	.zero		1


	//   ....[7]....
        /*0688*/ 	.word	0x00000530
        /*068c*/ 	.word	0x000000ff
        /*0690*/ 	.word	0x00028c60
        /*0694*/ 	.short	0x0100
        /*0696*/ 	.byte	0x08
	.zero		1


	//   ....[8]....
        /*0698*/ 	.word	0x00000540
        /*069c*/ 	.word	0x000000ff
        /*06a0*/ 	.word	0x00028c58
        /*06a4*/ 	.short	0x0100
        /*06a6*/ 	.byte	0x08
	.zero		1


	//   ....[9]....
        /*06a8*/ 	.word	0x00000550
        /*06ac*/ 	.word	0x000000ff
        /*06b0*/ 	.word	0x00028c68
        /*06b4*/ 	.short	0x0100
        /*06b6*/ 	.byte	0x08
	.zero		1


	//   ....[10]....
        /*06b8*/ 	.word	0x00000640
        /*06bc*/ 	.word	0x000000ff
        /*06c0*/ 	.word	0x00028c70
        /*06c4*/ 	.short	0x0100
        /*06c6*/ 	.byte	0x06
	.zero		1


	//   ....[11]....
        /*06c8*/ 	.word	0x00000650
        /*06cc*/ 	.word	0x000000ff
        /*06d0*/ 	.word	0x00028c80
        /*06d4*/ 	.short	0x0100
        /*06d6*/ 	.byte	0x06
	.zero		1


	//   ....[12]....
        /*06d8*/ 	.word	0x00000660
        /*06dc*/ 	.word	0x000000ff
        /*06e0*/ 	.word	0x00028c78
        /*06e4*/ 	.short	0x0100
        /*06e6*/ 	.byte	0x06
	.zero		1


	//   ....[13]....
        /*06e8*/ 	.word	0x00000670
        /*06ec*/ 	.word	0x000000ff
        /*06f0*/ 	.word	0x00028c88
        /*06f4*/ 	.short	0x0100
        /*06f6*/ 	.byte	0x06
	.zero		1


	//   ....[14]....
        /*06f8*/ 	.word	0x000007a0
        /*06fc*/ 	.word	0x000000ff
        /*0700*/ 	.word	0x00028c90
        /*0704*/ 	.short	0x0100
        /*0706*/ 	.byte	0x08
	.zero		1


	//   ....[15]....
        /*0708*/ 	.word	0x000007b0
        /*070c*/ 	.word	0x000000ff
        /*0710*/ 	.word	0x00028ca0
        /*0714*/ 	.short	0x0100
        /*0716*/ 	.byte	0x08
	.zero		1


	//   ....[16]....
        /*0718*/ 	.word	0x000007c0
        /*071c*/ 	.word	0x000000ff
        /*0720*/ 	.word	0x00028c98
        /*0724*/ 	.short	0x0100
        /*0726*/ 	.byte	0x08
	.zero		1


	//   ....[17]....
        /*0728*/ 	.word	0x000007d0
        /*072c*/ 	.word	0x000000ff
        /*0730*/ 	.word	0x00028ca8
        /*0734*/ 	.short	0x0100
        /*0736*/ 	.byte	0x08
	.zero		1


	//   ....[18]....
        /*0738*/ 	.word	0x00000900
        /*073c*/ 	.word	0x000000ff
        /*0740*/ 	.word	0x00028cb0
        /*0744*/ 	.short	0x0100
        /*0746*/ 	.byte	0x08
	.zero		1


	//   ....[19]....
        /*0748*/ 	.word	0x00000910
        /*074c*/ 	.word	0x000000ff
        /*0750*/ 	.word	0x00028cc0
        /*0754*/ 	.short	0x0100
        /*0756*/ 	.byte	0x08
	.zero		1


	//   ....[20]....
        /*0758*/ 	.word	0x00000920
        /*075c*/ 	.word	0x000000ff
        /*0760*/ 	.word	0x00028cb8
        /*0764*/ 	.short	0x0100
        /*0766*/ 	.byte	0x08
	.zero		1


	//   ....[21]....
        /*0768*/ 	.word	0x00000930
        /*076c*/ 	.word	0x000000ff
        /*0770*/ 	.word	0x00028cc8
        /*0774*/ 	.short	0x0100
        /*0776*/ 	.byte	0x08
	.zero		1


	//   ....[22]....
        /*0778*/ 	.word	0x00002900
        /*077c*/ 	.word	0x00000046
        /*0780*/ 	.word	0x00028c90
        /*0784*/ 	.short	0x010a
        /*0786*/ 	.byte	0x3f
	.zero		1


	//   ....[23]....
        /*0788*/ 	.word	0x00003360
        /*078c*/ 	.word	0x00000046
        /*0790*/ 	.word	0x00028c90
        /*0794*/ 	.short	0x010a
        /*0796*/ 	.byte	0x3f
	.zero		1


	//   ....[24]....
        /*0798*/ 	.word	0x00003c70
        /*079c*/ 	.word	0x00000046
        /*07a0*/ 	.word	0x00028c90
        /*07a4*/ 	.short	0x010a
        /*07a6*/ 	.byte	0x3f
	.zero		1


	//   ....[25]....
        /*07a8*/ 	.word	0x00003e70
        /*07ac*/ 	.word	0x00000004
        /*07b0*/ 	.word	0x00000000
        /*07b4*/ 	.short	0x0101
        /*07b6*/ 	.byte	0x3f
	.zero		1


	//   ....[26]....
        /*07b8*/ 	.word	0x00003eb0
        /*07bc*/ 	.word	0x00000046
        /*07c0*/ 	.word	0x00028cb0
        /*07c4*/ 	.short	0x010a
        /*07c6*/ 	.byte	0x3f
	.zero		1


	//   ....[27]....
        /*07c8*/ 	.word	0x00004500
        /*07cc*/ 	.word	0x00000046
        /*07d0*/ 	.word	0x00000000
        /*07d4*/ 	.short	0x0101
        /*07d6*/ 	.byte	0x3f
	.zero		1


	//   ....[28]....
        /*07d8*/ 	.word	0x00004e80
        /*07dc*/ 	.word	0x00000098
        /*07e0*/ 	.word	0x00028c50
        /*07e4*/ 	.short	0x010a
        /*07e6*/ 	.byte	0x3f
	.zero		1


	//   ....[29]....
        /*07e8*/ 	.word	0x00005240
        /*07ec*/ 	.word	0x00000000
        /*07f0*/ 	.word	0x00000000
        /*07f4*/ 	.short	0x0101
        /*07f6*/ 	.byte	0x3f
	.zero		1


	//   ....[30]....
        /*07f8*/ 	.word	0x00005b60
        /*07fc*/ 	.word	0x00000000
        /*0800*/ 	.word	0x00028c50
        /*0804*/ 	.short	0x010a
        /*0806*/ 	.byte	0x3f
	.zero		1


	//   ....[31]....
        /*0808*/ 	.word	0x00005bb0
        /*080c*/ 	.word	0x00000000
        /*0810*/ 	.word	0x00028c50
        /*0814*/ 	.short	0x010a
        /*0816*/ 	.byte	0x3f
	.zero		1


	//   ....[32]....
        /*0818*/ 	.word	0x00005e70
        /*081c*/ 	.word	0x00000000
        /*0820*/ 	.word	0x00000000
        /*0824*/ 	.short	0x0101
        /*0826*/ 	.byte	0x3f
	.zero		1


	//   ....[33]....
        /*0828*/ 	.word	0x00007170
        /*082c*/ 	.word	0x00000002
        /*0830*/ 	.word	0x00028c00
        /*0834*/ 	.short	0x010a
        /*0836*/ 	.byte	0x3f
	.zero		1


	//   ....[34]....
        /*0838*/ 	.word	0x000071c0
        /*083c*/ 	.word	0x00000002
        /*0840*/ 	.word	0x00028c00
        /*0844*/ 	.short	0x010a
        /*0846*/ 	.byte	0x3f
	.zero		1


	//   ....[35]....
        /*0848*/ 	.word	0x00007df0
        /*084c*/ 	.word	0x00000002
        /*0850*/ 	.word	0x00028c00
        /*0854*/ 	.short	0x010a
        /*0856*/ 	.byte	0x3f
	.zero		1


	//   ....[36]....
        /*0858*/ 	.word	0x00009260
        /*085c*/ 	.word	0x00000002
        /*0860*/ 	.word	0x00028c00
        /*0864*/ 	.short	0x010a
        /*0866*/ 	.byte	0x3f
	.zero		1


	//   ....[37]....
        /*0868*/ 	.word	0x0000a270
        /*086c*/ 	.word	0x00000009
        /*0870*/ 	.word	0x00028c30
        /*0874*/ 	.short	0x010a
        /*0876*/ 	.byte	0x3f
	.zero		1


	//   ....[38]....
        /*0878*/ 	.word	0x0000a300
        /*087c*/ 	.word	0x00000009
        /*0880*/ 	.word	0x00028c30
        /*0884*/ 	.short	0x010a
        /*0886*/ 	.byte	0x3f
	.zero		1


	//   ....[39]....
        /*0888*/ 	.word	0x0000a950
        /*088c*/ 	.word	0x00000000
        /*0890*/ 	.word	0x00000000
        /*0894*/ 	.short	0x0101
        /*0896*/ 	.byte	0x3f
	.zero		1


	//   ....[40]....
        /*0898*/ 	.word	0x0000c1a0
        /*089c*/ 	.word	0x00000009
        /*08a0*/ 	.word	0x00028c50
        /*08a4*/ 	.short	0x010a
        /*08a6*/ 	.byte	0x3f
	.zero		1


	//   ....[41]....
        /*08a8*/ 	.word	0x0000c250
        /*08ac*/ 	.word	0x00000009
        /*08b0*/ 	.word	0x00028c50
        /*08b4*/ 	.short	0x010a
        /*08b6*/ 	.byte	0x3f
	.zero		1


	//   ....[42]....
        /*08b8*/ 	.word	0x0000c540
        /*08bc*/ 	.word	0x00000009
        /*08c0*/ 	.word	0x00000000
        /*08c4*/ 	.short	0x0101
        /*08c6*/ 	.byte	0x3f
	.zero		1


	//   ....[43]....
        /*08c8*/ 	.word	0x0000c7f0
        /*08cc*/ 	.word	0x000000d8
        /*08d0*/ 	.word	0x00028c30
        /*08d4*/ 	.short	0x010a
        /*08d6*/ 	.byte	0x3f
	.zero		1


	//   ....[44]....
        /*08d8*/ 	.word	0x0000c860
        /*08dc*/ 	.word	0x000000d8
        /*08e0*/ 	.word	0x00028c30
        /*08e4*/ 	.short	0x010a
        /*08e6*/ 	.byte	0x3f
	.zero		1


	//   ....[45]....
        /*08e8*/ 	.word	0x0000cd00
        /*08ec*/ 	.word	0x00000098
        /*08f0*/ 	.word	0x00000000
        /*08f4*/ 	.short	0x0101
        /*08f6*/ 	.byte	0x3f
	.zero		1


	//   ....[46]....
        /*08f8*/ 	.word	0x0000ec00
        /*08fc*/ 	.word	0x000000d8
        /*0900*/ 	.word	0x00028c50
        /*0904*/ 	.short	0x010a
        /*0906*/ 	.byte	0x3f
	.zero		1


	//   ....[47]....
        /*0908*/ 	.word	0x0000ec50
        /*090c*/ 	.word	0x000000d8
        /*0910*/ 	.word	0x00028c50
        /*0914*/ 	.short	0x010a
        /*0916*/ 	.byte	0x3f
	.zero		1


	//   ....[48]....
        /*0918*/ 	.word	0x0000ef50
        /*091c*/ 	.word	0x000000d8
        /*0920*/ 	.word	0x00000000
        /*0924*/ 	.short	0x0101
        /*0926*/ 	.byte	0x3f
	.zero		1


	//   ....[49]....
        /*0928*/ 	.word	0x0000f2e0
        /*092c*/ 	.word	0x00000009
        /*0930*/ 	.word	0x00028c30
        /*0934*/ 	.short	0x010a
        /*0936*/ 	.byte	0x3f
	.zero		1


	//   ....[50]....
        /*0938*/ 	.word	0x0000f350
        /*093c*/ 	.word	0x00000009
        /*0940*/ 	.word	0x00028c30
        /*0944*/ 	.short	0x010a
        /*0946*/ 	.byte	0x3f
	.zero		1


	//   ....[51]....
        /*0948*/ 	.word	0x00010220
        /*094c*/ 	.word	0x00000098
        /*0950*/ 	.word	0x00000000
        /*0954*/ 	.short	0x0101
        /*0956*/ 	.byte	0x3f
	.zero		1


	//   ....[52]....
        /*0958*/ 	.word	0x00010cd0
        /*095c*/ 	.word	0x00000009
        /*0960*/ 	.word	0x00028c50
        /*0964*/ 	.short	0x010a
        /*0966*/ 	.byte	0x3f
	.zero		1


	//   ....[53]....
        /*0968*/ 	.word	0x00010d20
        /*096c*/ 	.word	0x00000009
        /*0970*/ 	.word	0x00028c50
        /*0974*/ 	.short	0x010a
        /*0976*/ 	.byte	0x3f
	.zero		1


	//   ....[54]....
        /*0978*/ 	.word	0x00011000
        /*097c*/ 	.word	0x00000009
        /*0980*/ 	.word	0x00000000
        /*0984*/ 	.short	0x0101
        /*0986*/ 	.byte	0x3f
	.zero		1


	//   ....[55]....
        /*0988*/ 	.word	0x00011160
        /*098c*/ 	.word	0x000000bf
        /*0990*/ 	.word	0x00028c30
        /*0994*/ 	.short	0x010a
        /*0996*/ 	.byte	0x3f
	.zero		1


	//   ....[56]....
        /*0998*/ 	.word	0x000111d0
        /*099c*/ 	.word	0x000000bf
        /*09a0*/ 	.word	0x00028c30
        /*09a4*/ 	.short	0x010a
        /*09a6*/ 	.byte	0x3f
	.zero		1


	//   ....[57]....
        /*09a8*/ 	.word	0x00011660
        /*09ac*/ 	.word	0x00000014
        /*09b0*/ 	.word	0x00000000
        /*09b4*/ 	.short	0x0101
        /*09b6*/ 	.byte	0x3f
	.zero		1


	//   ....[58]....
        /*09b8*/ 	.word	0x000135b0
        /*09bc*/ 	.word	0x000000bf
        /*09c0*/ 	.word	0x00028c50
        /*09c4*/ 	.short	0x010a
        /*09c6*/ 	.byte	0x3f
	.zero		1


	//   ....[59]....
        /*09c8*/ 	.word	0x00013600
        /*09cc*/ 	.word	0x000000bf
        /*09d0*/ 	.word	0x00028c50
        /*09d4*/ 	.short	0x010a
        /*09d6*/ 	.byte	0x3f
	.zero		1


	//   ....[60]....
        /*09d8*/ 	.word	0x00013900
        /*09dc*/ 	.word	0x000000bf
        /*09e0*/ 	.word	0x00000000
        /*09e4*/ 	.short	0x0101
        /*09e6*/ 	.byte	0x3f
	.zero		1


	//   ....[61]....
        /*09e8*/ 	.word	0x00015c20
        /*09ec*/ 	.word	0x00000000
        /*09f0*/ 	.word	0x00000000
        /*09f4*/ 	.short	0x0101
        /*09f6*/ 	.byte	0x3f
	.zero		1


	//   ....[62]....
        /*09f8*/ 	.word	0x00018250
        /*09fc*/ 	.word	0x00000007
        /*0a00*/ 	.word	0x00028c20
        /*0a04*/ 	.short	0x010a
        /*0a06*/ 	.byte	0x3f
	.zero		1


	//   ....[63]....
        /*0a08*/ 	.word	0x000182e0
        /*0a0c*/ 	.word	0x00000008
        /*0a10*/ 	.word	0x00028ca0
        /*0a14*/ 	.short	0x010a
        /*0a16*/ 	.byte	0x3f
	.zero		1


	//   ....[64]....
        /*0a18*/ 	.word	0x000184c0
        /*0a1c*/ 	.word	0x00000008
        /*0a20*/ 	.word	0x00028cc0
        /*0a24*/ 	.short	0x010a
        /*0a26*/ 	.byte	0x3f
	.zero		1


	//   ....[65]....
        /*0a28*/ 	.word	0x00018a10
        /*0a2c*/ 	.word	0x00000009
        /*0a30*/ 	.word	0x00028ca0
        /*0a34*/ 	.short	0x010a
        /*0a36*/ 	.byte	0x3f
	.zero		1


	//   ....[66]....
        /*0a38*/ 	.word	0x00018bd0
        /*0a3c*/ 	.word	0x00000009
        /*0a40*/ 	.word	0x00028cc0
        /*0a44*/ 	.short	0x010a
        /*0a46*/ 	.byte	0x3f
	.zero		1


	//   ....[67]....
        /*0a48*/ 	.word	0x00019df0
        /*0a4c*/ 	.word	0x00000005
        /*0a50*/ 	.word	0x00028c40
        /*0a54*/ 	.short	0x010a
        /*0a56*/ 	.byte	0x3f
	.zero		1


	//   ....[68]....
        /*0a58*/ 	.word	0x0001a1e0
        /*0a5c*/ 	.word	0x00000007
        /*0a60*/ 	.word	0x00028c20
        /*0a64*/ 	.short	0x010a
        /*0a66*/ 	.byte	0x3f
	.zero		1


	//   ....[69]....
        /*0a68*/ 	.word	0x0001a2a0
        /*0a6c*/ 	.word	0x00000002
        /*0a70*/ 	.word	0x00028c60
        /*0a74*/ 	.short	0x010a
        /*0a76*/ 	.byte	0x3f
	.zero		1


	//   ....[70]....
        /*0a78*/ 	.word	0x0001aa30
        /*0a7c*/ 	.word	0x00000002
        /*0a80*/ 	.word	0x00028c40
        /*0a84*/ 	.short	0x010a
        /*0a86*/ 	.byte	0x3f
	.zero		1


	//   ....[71]....
        /*0a88*/ 	.word	0x0001ac40
        /*0a8c*/ 	.word	0x00000002
        /*0a90*/ 	.word	0x00028c60
        /*0a94*/ 	.short	0x010a
        /*0a96*/ 	.byte	0x3f
	.zero		1


	//   ....[72]....
        /*0a98*/ 	.word	0x0001b320
        /*0a9c*/ 	.word	0x00000002
        /*0aa0*/ 	.word	0x00028c40
        /*0aa4*/ 	.short	0x010a
        /*0aa6*/ 	.byte	0x3f
	.zero		1


	//   ....[73]....
        /*0aa8*/ 	.word	0x0001b520
        /*0aac*/ 	.word	0x00000002
        /*0ab0*/ 	.word	0x00028c60
        /*0ab4*/ 	.short	0x010a
        /*0ab6*/ 	.byte	0x3f
	.zero		1


	//   ....[74]....
        /*0ab8*/ 	.word	0x0001bb70
        /*0abc*/ 	.word	0x00000002
        /*0ac0*/ 	.word	0x00028c40
        /*0ac4*/ 	.short	0x010a
        /*0ac6*/ 	.byte	0x3f
	.zero		1


	//   ....[75]....
        /*0ac8*/ 	.word	0x0001bd80
        /*0acc*/ 	.word	0x00000002
        /*0ad0*/ 	.word	0x00028c60
        /*0ad4*/ 	.short	0x010a
        /*0ad6*/ 	.byte	0x3f
	.zero		1


	//   ....[76]....
        /*0ad8*/ 	.word	0x0001d050
        /*0adc*/ 	.word	0x00000000
        /*0ae0*/ 	.word	0x00028c20
        /*0ae4*/ 	.short	0x010a
        /*0ae6*/ 	.byte	0x3f
	.zero		1


	//   ....[77]....
        /*0ae8*/ 	.word	0x0001d200
        /*0aec*/ 	.word	0x00000006
        /*0af0*/ 	.word	0x00000000
        /*0af4*/ 	.short	0x010a
        /*0af6*/ 	.byte	0x3f
	.zero		1


	//   ....[78]....
        /*0af8*/ 	.word	0x0001d270
        /*0afc*/ 	.word	0x00000007
        /*0b00*/ 	.word	0x00000000
        /*0b04*/ 	.short	0x010a
        /*0b06*/ 	.byte	0x3f
	.zero		1


	//   ....[79]....
        /*0b08*/ 	.word	0x0001d2e0
        /*0b0c*/ 	.word	0x00000004
        /*0b10*/ 	.word	0x00000000
        /*0b14*/ 	.short	0x010a
        /*0b16*/ 	.byte	0x3f
	.zero		1


	//   ....[80]....
        /*0b18*/ 	.word	0x0001d310
        /*0b1c*/ 	.word	0x00000003
        /*0b20*/ 	.word	0x00000000
        /*0b24*/ 	.short	0x010a
        /*0b26*/ 	.byte	0x3f
	.zero		1


	//   ....[81]....
        /*0b28*/ 	.word	0x0001d370
        /*0b2c*/ 	.word	0x00000046
        /*0b30*/ 	.word	0x00028c90
        /*0b34*/ 	.short	0x010a
        /*0b36*/ 	.byte	0x3f
	.zero		1


	//   ....[82]....
        /*0b38*/ 	.word	0x0001d3c0
        /*0b3c*/ 	.word	0x00000046
        /*0b40*/ 	.word	0x00028c90
        /*0b44*/ 	.short	0x010a
        /*0b46*/ 	.byte	0x3f
	.zero		1


	//   ....[83]....
        /*0b48*/ 	.word	0x0001d410
        /*0b4c*/ 	.word	0x00000046
        /*0b50*/ 	.word	0x00028c90
        /*0b54*/ 	.short	0x010a
        /*0b56*/ 	.byte	0x3f
	.zero		1


	//   ....[84]....
        /*0b58*/ 	.word	0x0001d460
        /*0b5c*/ 	.word	0x00000046
        /*0b60*/ 	.word	0x00028cb0
        /*0b64*/ 	.short	0x010a
        /*0b66*/ 	.byte	0x3f
	.zero		1


	//   ....[85]....
        /*0b68*/ 	.word	0x0001d4b0
        /*0b6c*/ 	.word	0x00000098
        /*0b70*/ 	.word	0x00028c50
        /*0b74*/ 	.short	0x010a
        /*0b76*/ 	.byte	0x3f
	.zero		1


	//   ....[86]....
        /*0b78*/ 	.word	0x0001d500
        /*0b7c*/ 	.word	0x00000000
        /*0b80*/ 	.word	0x00028c50
        /*0b84*/ 	.short	0x010a
        /*0b86*/ 	.byte	0x3f
	.zero		1


	//   ....[87]....
        /*0b88*/ 	.word	0x0001da50
        /*0b8c*/ 	.word	0x00000002
        /*0b90*/ 	.word	0x00028c00
        /*0b94*/ 	.short	0x010a
        /*0b96*/ 	.byte	0x3f
	.zero		1


	//   ....[88]....
        /*0b98*/ 	.word	0x0001dfa0
        /*0b9c*/ 	.word	0x00000002
        /*0ba0*/ 	.word	0x00028c00
        /*0ba4*/ 	.short	0x010a
        /*0ba6*/ 	.byte	0x3f
	.zero		1


	//   ....[89]....
        /*0ba8*/ 	.word	0x0001dff0
        /*0bac*/ 	.word	0x00000009
        /*0bb0*/ 	.word	0x00028c30
        /*0bb4*/ 	.short	0x010a
        /*0bb6*/ 	.byte	0x3f
	.zero		1


	//   ....[90]....
        /*0bb8*/ 	.word	0x0001e040
        /*0bbc*/ 	.word	0x00000009
        /*0bc0*/ 	.word	0x00028c50
        /*0bc4*/ 	.short	0x010a
        /*0bc6*/ 	.byte	0x3f
	.zero		1


	//   ....[91]....
        /*0bc8*/ 	.word	0x0001e090
        /*0bcc*/ 	.word	0x000000d8
        /*0bd0*/ 	.word	0x00028c30
        /*0bd4*/ 	.short	0x010a
        /*0bd6*/ 	.byte	0x3f
	.zero		1


	//   ....[92]....
        /*0bd8*/ 	.word	0x0001e0e0
        /*0bdc*/ 	.word	0x000000d8
        /*0be0*/ 	.word	0x00028c50
        /*0be4*/ 	.short	0x010a
        /*0be6*/ 	.byte	0x3f
	.zero		1


	//   ....[93]....
        /*0be8*/ 	.word	0x0001e130
        /*0bec*/ 	.word	0x00000009
        /*0bf0*/ 	.word	0x00028c30
        /*0bf4*/ 	.short	0x010a
        /*0bf6*/ 	.byte	0x3f
	.zero		1


	//   ....[94]....
        /*0bf8*/ 	.word	0x0001e180
        /*0bfc*/ 	.word	0x00000009
        /*0c00*/ 	.word	0x00028c50
        /*0c04*/ 	.short	0x010a
        /*0c06*/ 	.byte	0x3f
	.zero		1


	//   ....[95]....
        /*0c08*/ 	.word	0x0001e1d0
        /*0c0c*/ 	.word	0x000000bf
        /*0c10*/ 	.word	0x00028c30
        /*0c14*/ 	.short	0x010a
        /*0c16*/ 	.byte	0x3f
	.zero		1


	//   ....[96]....
        /*0c18*/ 	.word	0x0001e220
        /*0c1c*/ 	.word	0x000000bf
        /*0c20*/ 	.word	0x00028c50
        /*0c24*/ 	.short	0x010a
        /*0c26*/ 	.byte	0x3f
	.zero		1


	//   ....[97]....
        /*0c28*/ 	.word	0x0001e3c0
        /*0c2c*/ 	.word	0x00000007
        /*0c30*/ 	.word	0x00028c20
        /*0c34*/ 	.short	0x010a
        /*0c36*/ 	.byte	0x3f
	.zero		1


	//   ....[98]....
        /*0c38*/ 	.word	0x0001e410
        /*0c3c*/ 	.word	0x00000008
        /*0c40*/ 	.word	0x00028ca0
        /*0c44*/ 	.short	0x010a
        /*0c46*/ 	.byte	0x3f
	.zero		1


	//   ....[99]....
        /*0c48*/ 	.word	0x0001e460
        /*0c4c*/ 	.word	0x00000008
        /*0c50*/ 	.word	0x00028cc0
        /*0c54*/ 	.short	0x010a
        /*0c56*/ 	.byte	0x3f
	.zero		1


	//   ....[100]....
        /*0c58*/ 	.word	0x0001e4b0
        /*0c5c*/ 	.word	0x00000009
        /*0c60*/ 	.word	0x00028ca0
        /*0c64*/ 	.short	0x010a
        /*0c66*/ 	.byte	0x3f
	.zero		1


	//   ....[101]....
        /*0c68*/ 	.word	0x0001e500
        /*0c6c*/ 	.word	0x00000009
        /*0c70*/ 	.word	0x00028cc0
        /*0c74*/ 	.short	0x010a
        /*0c76*/ 	.byte	0x3f
	.zero		1


	//   ....[102]....
        /*0c78*/ 	.word	0x0001e6a0
        /*0c7c*/ 	.word	0x00000005
        /*0c80*/ 	.word	0x00028c40
        /*0c84*/ 	.short	0x010a
        /*0c86*/ 	.byte	0x3f
	.zero		1


	//   ....[103]....
        /*0c88*/ 	.word	0x0001e720
        /*0c8c*/ 	.word	0x00000005
        /*0c90*/ 	.word	0x00028c20
        /*0c94*/ 	.short	0x010a
        /*0c96*/ 	.byte	0x3f
	.zero		1


	//   ....[104]....
        /*0c98*/ 	.word	0x0001e770
        /*0c9c*/ 	.word	0x00000002
        /*0ca0*/ 	.word	0x00028c60
        /*0ca4*/ 	.short	0x010a
        /*0ca6*/ 	.byte	0x3f
	.zero		1


	//   ....[105]....
        /*0ca8*/ 	.word	0x0001e7c0
        /*0cac*/ 	.word	0x00000002
        /*0cb0*/ 	.word	0x00028c40
        /*0cb4*/ 	.short	0x010a
        /*0cb6*/ 	.byte	0x3f
	.zero		1


	//   ....[106]....
        /*0cb8*/ 	.word	0x0001e810
        /*0cbc*/ 	.word	0x00000002
        /*0cc0*/ 	.word	0x00028c60
        /*0cc4*/ 	.short	0x010a
        /*0cc6*/ 	.byte	0x3f
	.zero		1


	//   ....[107]....
        /*0cc8*/ 	.word	0x0001e860
        /*0ccc*/ 	.word	0x00000002
        /*0cd0*/ 	.word	0x00028c40
        /*0cd4*/ 	.short	0x010a
        /*0cd6*/ 	.byte	0x3f
	.zero		1


	//   ....[108]....
        /*0cd8*/ 	.word	0x0001e8b0
        /*0cdc*/ 	.word	0x00000002
        /*0ce0*/ 	.word	0x00028c60
        /*0ce4*/ 	.short	0x010a
        /*0ce6*/ 	.byte	0x3f
	.zero		1


	//   ....[109]....
        /*0ce8*/ 	.word	0x0001e900
        /*0cec*/ 	.word	0x00000002
        /*0cf0*/ 	.word	0x00028c40
        /*0cf4*/ 	.short	0x010a
        /*0cf6*/ 	.byte	0x3f
	.zero		1


	//   ....[110]....
        /*0cf8*/ 	.word	0x0001e950
        /*0cfc*/ 	.word	0x00000002
        /*0d00*/ 	.word	0x00028c60
        /*0d04*/ 	.short	0x010a
        /*0d06*/ 	.byte	0x3f
	.zero		1


	//   ....[111]....
        /*0d08*/ 	.word	0x0001f310
        /*0d0c*/ 	.word	0x00000000
        /*0d10*/ 	.word	0x00028c20
        /*0d14*/ 	.short	0x010a
        /*0d16*/ 	.byte	0x3f
	.zero		1


	//   ....[112]....
        /*0d18*/ 	.word	0x0001f4b0
        /*0d1c*/ 	.word	0x00000006
        /*0d20*/ 	.word	0x00000000
        /*0d24*/ 	.short	0x010a
        /*0d26*/ 	.byte	0x3f
	.zero		1


	//   ....[113]....
        /*0d28*/ 	.word	0x0001f500
        /*0d2c*/ 	.word	0x00000007
        /*0d30*/ 	.word	0x00000000
        /*0d34*/ 	.short	0x010a
        /*0d36*/ 	.byte	0x3f
	.zero		1


	//   ....[114]....
        /*0d38*/ 	.word	0x0001f550
        /*0d3c*/ 	.word	0x00000004
        /*0d40*/ 	.word	0x00000000
        /*0d44*/ 	.short	0x010a
        /*0d46*/ 	.byte	0x3f
	.zero		1


	//----- nvinfo : EIATTR_NUM_MBARRIERS
	.align		4
.L_887:
        /*0d48*/ 	.byte	0x03, 0x38
        /*0d4a*/ 	.short	0x0016


	//----- nvinfo : EIATTR_EXIT_INSTR_OFFSETS
	.align		4
        /*0d4c*/ 	.byte	0x04, 0x1c
        /*0d4e*/ 	.short	(.L_889 - .L_888)


	//   ....[0]....
.L_888:
        /*0d50*/ 	.word	0x0001d360


	//----- nvinfo : EIATTR_MAX_THREADS
	.align		4
.L_889:
        /*0d54*/ 	.byte	0x04, 0x05
        /*0d56*/ 	.short	(.L_891 - .L_890)
.L_890:
        /*0d58*/ 	.word	0x00000180
        /*0d5c*/ 	.word	0x00000001
        /*0d60*/ 	.word	0x00000001


	//----- nvinfo : EIATTR_CRS_STACK_SIZE
	.align		4
.L_891:
        /*0d64*/ 	.byte	0x04, 0x1e
        /*0d66*/ 	.short	(.L_893 - .L_892)
.L_892:
        /*0d68*/ 	.word	0x00000000


	//----- nvinfo : EIATTR_CBANK_PARAM_SIZE
	.align		4
.L_893:
        /*0d6c*/ 	.byte	0x03, 0x19
        /*0d6e*/ 	.short	0x0a70


	//----- nvinfo : EIATTR_PARAM_CBANK
	.align		4
        /*0d70*/ 	.byte	0x04, 0x0a
        /*0d72*/ 	.short	(.L_895 - .L_894)
	.align		4
.L_894:
        /*0d74*/ 	.word	index@(.nv.constant0._ZN7cutlass13device_kernelIN5flash11enable_sm90INS1_16FlashAttnFwdSm90INS1_25CollectiveMainloopFwdSm90ILi2EN4cute5tupleIJNS5_1CILi1EEES8_S8_EEENS6_IJNS7_ILi64EEESA_SA_EEELi512ENS_10bfloat16_tEfNS_4arch4Sm90ELb0ELb1ELb1ELb1ELb0ELb1ELb0ELb0ELb0ELb0ELb0ELb0EEENS1_21CollectiveEpilogueFwdINS6_IJSA_NS7_ILi512EEESA_EEES9_SC_SE_Li256ELb1ELb0ELb0ELb0EEENS1_36VarlenDynamicPersistentTileSchedulerILi64ELi64ELi256ELi32ELb0ELb0ELb1ELb1ELb0ELb1EEEEEEEEEvNT_6ParamsE)
        /*0d78*/ 	.short	0x0210
        /*0d7a*/ 	.short	0x0a70


	//----- nvinfo : EIATTR_SW_WAR
	.align		4
.L_895:
        /*0d7c*/ 	.byte	0x04, 0x36
        /*0d7e*/ 	.short	(.L_897 - .L_896)
.L_896:
        /*0d80*/ 	.word	0x00000008
.L_897:


//--------------------- .nv.info._ZN7cutlass13device_kernelIN5flash11enable_sm90INS1_16FlashAttnFwdSm90INS1_25CollectiveMainloopFwdSm90ILi2EN4cute5tupleIJNS5_1CILi1EEES8_S8_EEENS6_IJNS7_ILi64EEESA_SA_EEELi512ENS_10bfloat16_tEfNS_4arch4Sm90ELb0ELb1ELb1ELb1ELb0ELb0ELb1ELb0ELb0ELb0ELb0ELb0EEENS1_21CollectiveEpilogueFwdINS6_IJSA_NS7_ILi512EEESA_EEES9_SC_SE_Li256ELb1ELb0ELb0ELb0EEENS1_36VarlenDynamicPersistentTileSchedulerILi64ELi64ELi256ELi32ELb0ELb0ELb1ELb1ELb0ELb1EEEEEEEEEvNT_6ParamsE --------------------------
	.section	.nv.info._ZN7cutlass13device_kernelIN5flash11enable_sm90INS1_16FlashAttnFwdSm90INS1_25CollectiveMainloopFwdSm90ILi2EN4cute5tupleIJNS5_1CILi1EEES8_S8_EEENS6_IJNS7_ILi64EEESA_SA_EEELi512ENS_10bfloat16_tEfNS_4arch4Sm90ELb0ELb1ELb1ELb1ELb0ELb0ELb1ELb0ELb0ELb0ELb0ELb0EEENS1_21CollectiveEpilogueFwdINS6_IJSA_NS7_ILi512EEESA_EEES9_SC_SE_Li256ELb1ELb0ELb0ELb0EEENS1_36VarlenDynamicPersistentTileSchedulerILi64ELi64ELi256ELi32ELb0ELb0ELb1ELb1ELb0ELb1EEEEEEEEEvNT_6ParamsE,"",@"SHT_CUDA_INFO"
	.sectionflags	@""
	.align	4


	//----- nvinfo : EIATTR_CUDA_API_VERSION
	.align		4
        /*0000*/ 	.byte	0x04, 0x37
        /*0002*/ 	.short	(.L_899 - .L_898)
.L_898:
        /*0004*/ 	.word	0x00000082


	//----- nvinfo : EIATTR_KPARAM_INFO
	.align		4
.L_899:
        /*0008*/ 	.byte	0x04, 0x17
        /*000a*/ 	.short	(.L_901 - .L_900)
.L_900:
        /*000c*/ 	.word	0x00000000
        /*0010*/ 	.short	0x0000
        /*0012*/ 	.short	0x0070
        /*0014*/ 	.byte	0x00, 0xf0, 0x01, 0x2c


	//----- nvinfo : EIATTR_SPARSE_MMA_MASK
	.align		4
.L_901:
        /*0018*/ 	.byte	0x03, 0x50
        /*001a*/ 	.short	0x0000


	//----- nvinfo : EIATTR_MAXREG_COUNT
	.align		4
        /*001c*/ 	.byte	0x03, 0x1b
        /*001e*/ 	.short	0x00a8


	//----- nvinfo : EIATTR_NUM_BARRIERS
	.align		4
        /*0020*/ 	.byte	0x02, 0x4c
        /*0022*/ 	.byte	0x10
	.zero		1


	//----- nvinfo : EIATTR_EXTERNS
	.align		4
        /*0024*/ 	.byte	0x04, 0x0f
        /*0026*/ 	.short	(.L_903 - .L_902)


	//   ....[0]....
	.align		4
.L_902:
        /*0028*/ 	.word	index@(__assertfail)


	//----- nvinfo : EIATTR_ANNOTATIONS
	.align		4
.L_903:
        /*002c*/ 	.byte	0x04, 0x55
        /*002e*/ 	.short	(.L_905 - .L_904)


	//   ....[0]....
.L_904:
        /* <DEDUP_REMOVED lines=31> */


	//----- nvinfo : EIATTR_MERCURY_ISA_VERSION
	.align		4
.L_905:
        /*0210*/ 	.byte	0x03, 0x5f
        /*0212*/ 	.short	0x0101


	//----- nvinfo : EIATTR_UNUSED_LOAD_BYTE_OFFSET
	.align		4
        /*0214*/ 	.byte	0x04, 0x44
        /*0216*/ 	.short	(.L_907 - .L_906)


	//   ....[0]....
.L_906:
        /*0218*/ 	.word	0x00000a90
        /*021c*/ 	.word	0x0000fff0


	//   ....[1]....
        /*0220*/ 	.word	0x00011bb0
        /*0224*/ 	.word	0x0000fff0


	//----- nvinfo : EIATTR_INT_WARP_WIDE_INSTR_OFFSETS
	.align		4
.L_907:
        /*0228*/ 	.byte	0x04, 0x31
        /*022a*/ 	.short	(.L_909 - .L_908)


	//   ....[0]....
.L_908:
        /*022c*/ 	.word	0x00000190


	//   ....[1]....
        /*0230*/ 	.word	0x000001d0


	//   ....[2]....
        /*0234*/ 	.word	0x00000240


	//   ....[3]....
        /*0238*/ 	.word	0x000002b0


	//   ....[4]....
        /*023c*/ 	.word	0x00015900


	//   ....[5]....
        /*0240*/ 	.word	0x000159c0


	//   ....[6]....
        /*0244*/ 	.word	0x00015ed0


	//   ....[7]....
        /*0248*/ 	.word	0x00015f50


	//   ....[8]....
        /*024c*/ 	.word	0x00018b80


	//   ....[9]....
        /*0250*/ 	.word	0x00018c40


	//----- nvinfo : EIATTR_COOP_GROUP_MASK_REGIDS
	.align		4
.L_909:
        /*0254*/ 	.byte	0x04, 0x29
        /*0256*/ 	.short	(.L_911 - .L_910)


	//   ....[0]....
.L_910:
        /*0258*/ 	.word	0xffffffff


	//   ....[1]....
        /*025c*/ 	.word	0xffffffff


	//   ....[2]....
        /*0260*/ 	.word	0xffffffff


	//   ....[3]....
        /*0264*/ 	.word	0xffffffff


	//   ....[4]....
        /*0268*/ 	.word	0xffffffff


	//   ....[5]....
        /*026c*/ 	.word	0xffffffff


	//   ....[6]....
        /*0270*/ 	.word	0xffffffff


	//   ....[7]....
        /*0274*/ 	.word	0xffffffff


	//   ....[8]....
        /*0278*/ 	.word	0xffffffff


	//   ....[9]....
        /*027c*/ 	.word	0xffffffff


	//   ....[10]....
        /*0280*/ 	.word	0xffffffff


	//   ....[11]....
        /*0284*/ 	.word	0xffffffff


	//   ....[12]....
        /*0288*/ 	.word	0xffffffff


	//   ....[13]....
        /*028c*/ 	.word	0xffffffff


	//   ....[14]....
        /*0290*/ 	.word	0xffffffff


	//   ....[15]....
        /*0294*/ 	.word	0xffffffff


	//   ....[16]....
        /*0298*/ 	.word	0xffffffff


	//   ....[17]....
        /*029c*/ 	.word	0xffffffff


	//   ....[18]....
        /*02a0*/ 	.word	0xffffffff


	//   ....[19]....
        /*02a4*/ 	.word	0xffffffff


	//   ....[20]....
        /*02a8*/ 	.word	0xffffffff


	//   ....[21]....
        /*02ac*/ 	.word	0xffffffff


	//   ....[22]....
        /*02b0*/ 	.word	0xffffffff


	//   ....[23]....
        /*02b4*/ 	.word	0xffffffff


	//   ....[24]....
        /*02b8*/ 	.word	0xffffffff


	//   ....[25]....
        /*02bc*/ 	.word	0xffffffff


	//   ....[26]....
        /*02c0*/ 	.word	0xffffffff


	//   ....[27]....
        /*02c4*/ 	.word	0xffffffff


	//   ....[28]....
        /*02c8*/ 	.word	0xffffffff


	//   ....[29]....
        /*02cc*/ 	.word	0xffffffff


	//   ....[30]....
        /*02d0*/ 	.word	0xffffffff


	//   ....[31]....
        /*02d4*/ 	.word	0xffffffff


	//   ....[32]....
        /*02d8*/ 	.word	0xffffffff


	//   ....[33]....
        /*02dc*/ 	.word	0xffffffff


	//   ....[34]....
        /*02e0*/ 	.word	0xffffffff


	//   ....[35]....
        /*02e4*/ 	.word	0xffffffff


	//   ....[36]....
        /*02e8*/ 	.word	0xffffffff


	//   ....[37]....
        /*02ec*/ 	.word	0xffffffff


	//   ....[38]....
        /*02f0*/ 	.word	0xffffffff


	//   ....[39]....
        /*02f4*/ 	.word	0xffffffff


	//   ....[40]....
        /*02f8*/ 	.word	0xffffffff


	//   ....[41]....
        /*02fc*/ 	.word	0xffffffff


	//   ....[42]....
        /*0300*/ 	.word	0xffffffff


	//   ....[43]....
        /*0304*/ 	.word	0xffffffff


	//   ....[44]....
        /*0308*/ 	.word	0xffffffff


	//   ....[45]....
        /*030c*/ 	.word	0xffffffff


	//   ....[46]....
        /*0310*/ 	.word	0xffffffff


	//   ....[47]....
        /*0314*/ 	.word	0xffffffff


	//   ....[48]....
        /*0318*/ 	.word	0xffffffff


	//   ....[49]....
        /*031c*/ 	.word	0xffffffff


	//   ....[50]....
        /*0320*/ 	.word	0xffffffff


	//   ....[51]....
        /*0324*/ 	.word	0xffffffff


	//   ....[52]....
        /*0328*/ 	.word	0xffffffff


	//   ....[53]....
        /*032c*/ 	.word	0xffffffff


	//   ....[54]....
        /*0330*/ 	.word	0xffffffff


	//   ....[55]....
        /*0334*/ 	.word	0xffffffff


	//   ....[56]....
        /*0338*/ 	.word	0xffffffff


	//   ....[57]....
        /*033c*/ 	.word	0xffffffff


	//   ....[58]....
        /*0340*/ 	.word	0xffffffff


	//   ....[59]....
        /*0344*/ 	.word	0xffffffff


	//   ....[60]....
        /*0348*/ 	.word	0xffffffff


	//   ....[61]....
        /*034c*/ 	.word	0xffffffff


	//   ....[62]....
        /*0350*/ 	.word	0xffffffff


	//   ....[63]....
        /*0354*/ 	.word	0xffffffff


	//   ....[64]....
        /*0358*/ 	.word	0xffffffff


	//   ....[65]....
        /*035c*/ 	.word	0xffffffff


	//   ....[66]....
        /*0360*/ 	.word	0xffffffff


	//   ....[67]....
        /*0364*/ 	.word	0xffffffff


	//   ....[68]....
        /*0368*/ 	.word	0xffffffff


	//   ....[69]....
        /*036c*/ 	.word	0xffffffff


	//   ....[70]....
        /*0370*/ 	.word	0xffffffff


	//   ....[71]....
        /*0374*/ 	.word	0xffffffff


	//   ....[72]....
        /*0378*/ 	.word	0x0500000f


	//   ....[73]....
        /*037c*/ 	.word	0x0500000f


	//   ....[74]....
        /*0380*/ 	.word	0x0500000f


	//   ....[75]....
        /*0384*/ 	.word	0x0500000f


	//   ....[76]....
        /*0388*/ 	.word	0x0500000f


	//   ....[77]....
        /*038c*/ 	.word	0x0500000f


	//   ....[78]....
        /*0390*/ 	.word	0x0500000f


	//   ....[79]....
        /*0394*/ 	.word	0x0500000f


	//   ....[80]....
        /*0398*/ 	.word	0x0500000f


	//   ....[81]....
        /*039c*/ 	.word	0x0500000f


	//   ....[82]....
        /*03a0*/ 	.word	0x0500000f


	//   ....[83]....
        /*03a4*/ 	.word	0x0500000f


	//   ....[84]....
        /*03a8*/ 	.word	0x0500000f


	//   ....[85]....
        /*03ac*/ 	.word	0x0500000f


	//   ....[86]....
        /*03b0*/ 	.word	0x0500000f


	//   ....[87]....
        /*03b4*/ 	.word	0x0500000f


	//   ....[88]....
        /*03b8*/ 	.word	0x0500000f


	//   ....[89]....
        /*03bc*/ 	.word	0x0500000f


	//   ....[90]....
        /*03c0*/ 	.word	0x0500000f


	//----- nvinfo : EIATTR_COOP_GROUP_INSTR_OFFSETS
	.align		4
.L_911:
        /*03c4*/ 	.byte	0x04, 0x28
        /*03c6*/ 	.short	(.L_913 - .L_912)


	//   ....[0]....
.L_912:
        /*03c8*/ 	.word	0x00000060


	//   ....[1]....
        /*03cc*/ 	.word	0x000001a0


	//   ....[2]....
        /*03d0*/ 	.word	0x000001e0


	//   ....[3]....
        /*03d4*/ 	.word	0x000003f0


	//   ....[4]....
        /*03d8*/ 	.word	0x00000550


	//   ....[5]....
        /*03dc*/ 	.word	0x00000670


	//   ....[6]....
        /*03e0*/ 	.word	0x000007d0


	//   ....[7]....
        /*03e4*/ 	.word	0x00001af0


	//   ....[8]....
        /*03e8*/ 	.word	0x000039b0


	//   ....[9]....
        /*03ec*/ 	.word	0x00004180


	//   ....[10]....
        /*03f0*/ 	.word	0x000061a0


	//   ....[11]....
        /*03f4*/ 	.word	0x00006300


	//   ....[12]....
        /*03f8*/ 	.word	0x000065c0


	//   ....[13]....
        /*03fc*/ 	.word	0x00006660


	//   ....[14]....
        /*0400*/ 	.word	0x00006e60


	//   ....[15]....
        /*0404*/ 	.word	0x000074c0


	//   ....[16]....
        /*0408*/ 	.word	0x000091f0


	//   ....[17]....
        /*040c*/ 	.word	0x000092f0


	//   ....[18]....
        /*0410*/ 	.word	0x000096c0


	//   ....[19]....
        /*0414*/ 	.word	0x00009760


	//   ....[20]....
        /*0418*/ 	.word	0x0000a830


	//   ....[21]....
        /*041c*/ 	.word	0x0000af10


	//   ....[22]....
        /*0420*/ 	.word	0x0000c310


	//   ....[23]....
        /*0424*/ 	.word	0x0000c380


	//   ....[24]....
        /*0428*/ 	.word	0x0000c690


	//   ....[25]....
        /*042c*/ 	.word	0x0000c780


	//   ....[26]....
        /*0430*/ 	.word	0x0000d820


	//   ....[27]....
        /*0434*/ 	.word	0x0000dd70


	//   ....[28]....
        /*0438*/ 	.word	0x0000fa30


	//   ....[29]....
        /*043c*/ 	.word	0x0000fb30


	//   ....[30]....
        /*0440*/ 	.word	0x0000ff10


	//   ....[31]....
        /*0444*/ 	.word	0x0000ffc0


	//   ....[32]....
        /*0448*/ 	.word	0x00011070


	//   ....[33]....
        /*044c*/ 	.word	0x000110b0


	//   ....[34]....
        /*0450*/ 	.word	0x000110e0


	//   ....[35]....
        /*0454*/ 	.word	0x00011160


	//   ....[36]....
        /*0458*/ 	.word	0x00011170


	//   ....[37]....
        /*045c*/ 	.word	0x00012b70


	//   ....[38]....
        /*0460*/ 	.word	0x000143b0


	//   ....[39]....
        /*0464*/ 	.word	0x00014540


	//   ....[40]....
        /*0468*/ 	.word	0x00014570


	//   ....[41]....
        /*046c*/ 	.word	0x000145b0


	//   ....[42]....
        /*0470*/ 	.word	0x00014620


	//   ....[43]....
        /*0474*/ 	.word	0x00014680


	//   ....[44]....
        /*0478*/ 	.word	0x000146c0


	//   ....[45]....
        /*047c*/ 	.word	0x00014870


	//   ....[46]....
        /*0480*/ 	.word	0x000148d0


	//   ....[47]....
        /*0484*/ 	.word	0x00014910


	//   ....[48]....
        /*0488*/ 	.word	0x00014950


	//   ....[49]....
        /*048c*/ 	.word	0x00014980


	//   ....[50]....
        /*0490*/ 	.word	0x000149b0


	//   ....[51]....
        /*0494*/ 	.word	0x00014a50


	//   ....[52]....
        /*0498*/ 	.word	0x00014ab0


	//   ....[53]....
        /*049c*/ 	.word	0x00014b40


	//   ....[54]....
        /*04a0*/ 	.word	0x00018cd0


	//   ....[55]....
        /*04a4*/ 	.word	0x00018ce0


	//   ....[56]....
        /*04a8*/ 	.word	0x00018e00


	//   ....[57]....
        /*04ac*/ 	.word	0x00018e60


	//   ....[58]....
        /*04b0*/ 	.word	0x00018ea0


	//   ....[59]....
        /*04b4*/ 	.word	0x00018ee0


	//   ....[60]....
        /*04b8*/ 	.word	0x00018f10


	//   ....[61]....
        /*04bc*/ 	.word	0x00018f40


	//   ....[62]....
        /*04c0*/ 	.word	0x000190e0


	//   ....[63]....
        /*04c4*/ 	.word	0x00019140


	//   ....[64]....
        /*04c8*/ 	.word	0x00019180


	//   ....[65]....
        /*04cc*/ 	.word	0x000191c0


	//   ....[66]....
        /*04d0*/ 	.word	0x000191f0


	//   ....[67]....
        /*04d4*/ 	.word	0x00019220


	//   ....[68]....
        /*04d8*/ 	.word	0x000192e0


	//   ....[69]....
        /*04dc*/ 	.word	0x00019300


	//   ....[70]....
        /*04e0*/ 	.word	0x00019370


	//   ....[71]....
        /*04e4*/ 	.word	0x00019a10


	//   ....[72]....
        /*04e8*/ 	.word	0x0001a0f0


	//   ....[73]....
        /*04ec*/ 	.word	0x0001a510


	//   ....[74]....
        /*04f0*/ 	.word	0x0001a5a0


	//   ....[75]....
        /*04f4*/ 	.word	0x0001a640


	//   ....[76]....
        /*04f8*/ 	.word	0x0001a6f0


	//   ....[77]....
        /*04fc*/ 	.word	0x0001a770


	//   ....[78]....
        /*0500*/ 	.word	0x0001a7f0


	//   ....[79]....
        /*0504*/ 	.word	0x0001a870


	//   ....[80]....
        /*0508*/ 	.word	0x0001a8f0


	//   ....[81]....
        /*050c*/ 	.word	0x0001a980


	//   ....[82]....
        /*0510*/ 	.word	0x0001aa30


	//   ....[83]....
        /*0514*/ 	.word	0x0001aab0


	//   ....[84]....
        /*0518*/ 	.word	0x0001ab30


	//   ....[85]....
        /*051c*/ 	.word	0x0001abb0


	//   ....[86]....
        /*0520*/ 	.word	0x0001ac30


	//   ....[87]....
        /*0524*/ 	.word	0x0001aca0


	//   ....[88]....
        /*0528*/ 	.word	0x0001ad40


	//   ....[89]....
        /*052c*/ 	.word	0x0001add0


	//   ....[90]....
        /*0530*/ 	.word	0x0001af00


	//----- nvinfo : EIATTR_REG_RECONFIG
	.align		4
.L_913:
        /*0534*/ 	.byte	0x01, 0x54
	.zero		2


	//----- nvinfo : EIATTR_SYSCALL_OFFSETS
	.align		4
        /*0538*/ 	.byte	0x04, 0x46
        /*053a*/ 	.short	(.L_915 - .L_914)


	//   ....[0]....
.L_914:
        /*053c*/ 	.word	0x00003b80


	//   ....[1]....
        /*0540*/ 	.word	0x00015b50


	//   ....[2]....
        /*0544*/ 	.word	0x00015c90


	//   ....[3]....
        /*0548*/ 	.word	0x00015d90


	//----- nvinfo : EIATTR_MBARRIER_INSTR_OFFSETS
	.align		4
.L_915:
        /*054c*/ 	.byte	0x04, 0x39
        /*054e*/ 	.short	(.L_917 - .L_916)


	//   ....[0]....
.L_916:
        /*0550*/ 	.word	0x000002d0
        /*0554*/ 	.word	0x000000ff
        /*0558*/ 	.word	0x00038800
        /*055c*/ 	.short	0x0100
        /*055e*/ 	.byte	0x08
	.zero		1


	//   ....[1]....
        /*0560*/ 	.word	0x000002e0
        /*0564*/ 	.word	0x000000ff
        /*0568*/ 	.word	0x00038810
        /*056c*/ 	.short	0x0100
        /*056e*/ 	.byte	0x08
	.zero		1


	//   ....[2]....
        /*0570*/ 	.word	0x000002f0
        /*0574*/ 	.word	0x000000ff
        /*0578*/ 	.word	0x00038820
        /*057c*/ 	.short	0x0100
        /*057e*/ 	.byte	0x08
	.zero		1


	//   ....[3]....
        /*0580*/ 	.word	0x000003a0
        /*0584*/ 	.word	0x000000ff
        /*0588*/ 	.word	0x00038830
        /*058c*/ 	.short	0x0100
        /*058e*/ 	.byte	0x06
	.zero		1


	//   ....[4]....
        /*0590*/ 	.word	0x000003b0
        /*0594*/ 	.word	0x000000ff
        /*0598*/ 	.word	0x00038840
        /*059c*/ 	.short	0x0100
        /*059e*/ 	.byte	0x06
	.zero		1


	//   ....[5]....
        /*05a0*/ 	.word	0x000003c0
        /*05a4*/ 	.word	0x000000ff
        /*05a8*/ 	.word	0x00038838
        /*05ac*/ 	.short	0x0100
        /*05ae*/ 	.byte	0x06
	.zero		1


	//   ....[6]....
        /*05b0*/ 	.word	0x000003d0
        /*05b4*/ 	.word	0x000000ff
        /*05b8*/ 	.word	0x00038848
        /*05bc*/ 	.short	0x0100
        /*05be*/ 	.byte	0x06
	.zero		1


	//   ....[7]....
        /*05c0*/ 	.word	0x00000500
        /*05c4*/ 	.word	0x000000ff
        /*05c8*/ 	.word	0x00038850
        /*05cc*/ 	.short	0x0100
        /*05ce*/ 	.byte	0x08
	.zero		1


	//   ....[8]....
        /*05d0*/ 	.word	0x00000510
        /*05d4*/ 	.word	0x000000ff
        /*05d8*/ 	.word	0x00038860
        /*05dc*/ 	.short	0x0100
        /*05de*/ 	.byte	0x08
	.zero		1


	//   ....[9]....
        /*05e0*/ 	.word	0x00000520
        /*05e4*/ 	.word	0x000000ff
        /*05e8*/ 	.word	0x00038858
        /*05ec*/ 	.short	0x0100
        /*05ee*/ 	.byte	0x08
	.zero		1


	//   ....[10]....
        /*05f0*/ 	.word	0x00000530
        /*05f4*/ 	.word	0x000000ff
        /*05f8*/ 	.word	0x00038868
        /*05fc*/ 	.short	0x0100
        /*05fe*/ 	.byte	0x08
	.zero		1


	//   ....[11]....
        /*0600*/ 	.word	0x00000620
        /*0604*/ 	.word	0x000000ff
        /*0608*/ 	.word	0x00038870
        /*060c*/ 	.short	0x0100
        /*060e*/ 	.byte	0x06
	.zero		1


	//   ....[12]....
        /*0610*/ 	.word	0x00000630
        /*0614*/ 	.word	0x000000ff
        /*0618*/ 	.word	0x00038880
        /*061c*/ 	.short	0x0100
        /*061e*/ 	.byte	0x06
	.zero		1


	//   ....[13]....
        /*0620*/ 	.word	0x00000640
        /*0624*/ 	.word	0x000000ff
        /*0628*/ 	.word	0x00038878
        /*062c*/ 	.short	0x0100
        /*062e*/ 	.byte	0x06
	.zero		1


	//   ....[14]....
        /*0630*/ 	.word	0x00000650
        /*0634*/ 	.word	0x000000ff
        /*0638*/ 	.word	0x00038888
        /*063c*/ 	.short	0x0100
        /*063e*/ 	.byte	0x06
	.zero		1


	//   ....[15]....
        /*0640*/ 	.word	0x00000780
        /*0644*/ 	.word	0x000000ff
        /*0648*/ 	.word	0x00038890
        /*064c*/ 	.short	0x0100
        /*064e*/ 	.byte	0x08
	.zero		1


	//   ....[16]....
        /*0650*/ 	.word	0x00000790
        /*0654*/ 	.word	0x000000ff
        /*0658*/ 	.word	0x000388a0
        /*065c*/ 	.short	0x0100
        /*065e*/ 	.byte	0x08
	.zero		1


	//   ....[17]....
        /*0660*/ 	.word	0x000007a0
        /*0664*/ 	.word	0x000000ff
        /*0668*/ 	.word	0x00038898
        /*066c*/ 	.short	0x0100
        /*066e*/ 	.byte	0x08
	.zero		1


	//   ....[18]....
        /*0670*/ 	.word	0x000007b0
        /*0674*/ 	.word	0x000000ff
        /*0678*/ 	.word	0x000388a8
        /*067c*/ 	.short	0x0100
        /*067e*/ 	.byte	0x08
	.zero		1


	//   ....[19]....
        /*0680*/ 	.word	0x000008e0
        /*0684*/ 	.word	0x000000ff
        /*0688*/ 	.word	0x000388b0
        /*068c*/ 	.short	0x0100
        /*068e*/ 	.byte	0x08
	.zero		1


	//   ....[20]....
        /*0690*/ 	.word	0x000008f0
        /*0694*/ 	.word	0x000000ff
        /*0698*/ 	.word	0x000388c0
        /*069c*/ 	.short	0x0100
        /*069e*/ 	.byte	0x08
	.zero		1


	//   ....[21]....
        /*06a0*/ 	.word	0x00000900
        /*06a4*/ 	.word	0x000000ff
        /*06a8*/ 	.word	0x000388b8
        /*06ac*/ 	.short	0x0100
        /*06ae*/ 	.byte	0x08
	.zero		1


	//   ....[22]....
        /*06b0*/ 	.word	0x00000910
        /*06b4*/ 	.word	0x000000ff
        /*06b8*/ 	.word	0x000388c8
        /*06bc*/ 	.short	0x0100
        /*06be*/ 	.byte	0x08
	.zero		1


	//   ....[23]....
        /*06c0*/ 	.word	0x00001e60
        /*06c4*/ 	.word	0x00000000
        /*06c8*/ 	.word	0x00000000
        /*06cc*/ 	.short	0x0101
        /*06ce*/ 	.byte	0x3f
	.zero		1


	//   ....[24]....
        /*06d0*/ 	.word	0x00002910
        /*06d4*/ 	.word	0x00000000
        /*06d8*/ 	.word	0x00000000
        /*06dc*/ 	.short	0x0101
        /*06de*/ 	.byte	0x3f
	.zero		1


	//   ....[25]....
        /*06e0*/ 	.word	0x00003be0
        /*06e4*/ 	.word	0x000000ff
        /*06e8*/ 	.word	0x00038800
        /*06ec*/ 	.short	0x010a
        /*06ee*/ 	.byte	0x25
	.zero		1


	//   ....[26]....
        /*06f0*/ 	.word	0x00003c50
        /*06f4*/ 	.word	0x00000004
        /*06f8*/ 	.word	0x00038830
        /*06fc*/ 	.short	0x010a
        /*06fe*/ 	.byte	0x3f
	.zero		1


	//   ....[27]....
        /*0700*/ 	.word	0x00003c90
        /*0704*/ 	.word	0x00000004
        /*0708*/ 	.word	0x00038830
        /*070c*/ 	.short	0x010a
        /*070e*/ 	.byte	0x3f
	.zero		1


	//   ....[28]....
        /*0710*/ 	.word	0x00003f10
        /*0714*/ 	.word	0x000000ff
        /*0718*/ 	.word	0x00038810
        /*071c*/ 	.short	0x010a
        /*071e*/ 	.byte	0x25
	.zero		1


	//   ....[29]....
        /*0720*/ 	.word	0x00003f50
        /*0724*/ 	.word	0x00000004
        /*0728*/ 	.word	0x00038850
        /*072c*/ 	.short	0x010a
        /*072e*/ 	.byte	0x3f
	.zero		1


	//   ....[30]....
        /*0730*/ 	.word	0x00003f90
        /*0734*/ 	.word	0x00000004
        /*0738*/ 	.word	0x00038850
        /*073c*/ 	.short	0x010a
        /*073e*/ 	.byte	0x3f
	.zero		1


	//   ....[31]....
        /*0740*/ 	.word	0x000053e0
        /*0744*/ 	.word	0x00000003
        /*0748*/ 	.word	0x00000000
        /*074c*/ 	.short	0x0101
        /*074e*/ 	.byte	0x3f
	.zero		1


	//   ....[32]....
        /*0750*/ 	.word	0x00006e80
        /*0754*/ 	.word	0x00000004
        /*0758*/ 	.word	0x00000000
        /*075c*/ 	.short	0x0101
        /*075e*/ 	.byte	0x3f
	.zero		1


	//   ....[33]....
        /*0760*/ 	.word	0x00007110
        /*0764*/ 	.word	0x000000ff
        /*0768*/ 	.word	0x00038830
        /*076c*/ 	.short	0x010a
        /*076e*/ 	.byte	0x07
	.zero		1


	//   ....[34]....
        /*0770*/ 	.word	0x00007150
        /*0774*/ 	.word	0x000000ff
        /*0778*/ 	.word	0x00038830
        /*077c*/ 	.short	0x010a
        /*077e*/ 	.byte	0x07
	.zero		1


	//   ....[35]....
        /*0780*/ 	.word	0x00007370
        /*0784*/ 	.word	0x000000ff
        /*0788*/ 	.word	0x00038850
        /*078c*/ 	.short	0x010a
        /*078e*/ 	.byte	0x07
	.zero		1


	//   ....[36]....
        /*0790*/ 	.word	0x000073b0
        /*0794*/ 	.word	0x000000ff
        /*0798*/ 	.word	0x00038850
        /*079c*/ 	.short	0x010a
        /*079e*/ 	.byte	0x07
	.zero		1


	//   ....[37]....
        /*07a0*/ 	.word	0x000086f0
        /*07a4*/ 	.word	0x0000000e
        /*07a8*/ 	.word	0x00000000
        /*07ac*/ 	.short	0x0101
        /*07ae*/ 	.byte	0x3f
	.zero		1


	//   ....[38]....
        /*07b0*/ 	.word	0x0000a850
        /*07b4*/ 	.word	0x0000000a
        /*07b8*/ 	.word	0x00000000
        /*07bc*/ 	.short	0x0101
        /*07be*/ 	.byte	0x3f
	.zero		1


	//   ....[39]....
        /*07c0*/ 	.word	0x0000ab70
        /*07c4*/ 	.word	0x000000ff
        /*07c8*/ 	.word	0x00038830
        /*07cc*/ 	.short	0x010a
        /*07ce*/ 	.byte	0x06
	.zero		1


	//   ....[40]....
        /*07d0*/ 	.word	0x0000abb0
        /*07d4*/ 	.word	0x000000ff
        /*07d8*/ 	.word	0x00038830
        /*07dc*/ 	.short	0x010a
        /*07de*/ 	.byte	0x06
	.zero		1


	//   ....[41]....
        /*07e0*/ 	.word	0x0000add0
        /*07e4*/ 	.word	0x000000ff
        /*07e8*/ 	.word	0x00038850
        /*07ec*/ 	.short	0x010a
        /*07ee*/ 	.byte	0x06
	.zero		1


	//   ....[42]....
        /*07f0*/ 	.word	0x0000ae10
        /*07f4*/ 	.word	0x000000ff
        /*07f8*/ 	.word	0x00038850
        /*07fc*/ 	.short	0x010a
        /*07fe*/ 	.byte	0x06
	.zero		1


	//   ....[43]....
        /*0800*/ 	.word	0x0000cae0
        /*0804*/ 	.word	0x00000098
        /*0808*/ 	.word	0x00000000
        /*080c*/ 	.short	0x0101
        /*080e*/ 	.byte	0x3f
	.zero		1


	//   ....[44]....
        /*0810*/ 	.word	0x0000d840
        /*0814*/ 	.word	0x000000b3
        /*0818*/ 	.word	0x00000000
        /*081c*/ 	.short	0x0101
        /*081e*/ 	.byte	0x3f
	.zero		1


	//   ....[45]....
        /*0820*/ 	.word	0x0000d990
        /*0824*/ 	.word	0x000000ff
        /*0828*/ 	.word	0x00038830
        /*082c*/ 	.short	0x010a
        /*082e*/ 	.byte	0x07
	.zero		1


	//   ....[46]....
        /*0830*/ 	.word	0x0000d9d0
        /*0834*/ 	.word	0x000000ff
        /*0838*/ 	.word	0x00038830
        /*083c*/ 	.short	0x010a
        /*083e*/ 	.byte	0x07
	.zero		1


	//   ....[47]....
        /*0840*/ 	.word	0x0000dbf0
        /*0844*/ 	.word	0x000000ff
        /*0848*/ 	.word	0x00038850
        /*084c*/ 	.short	0x010a
        /*084e*/ 	.byte	0x07
	.zero		1


	//   ....[48]....
        /*0850*/ 	.word	0x0000dc30
        /*0854*/ 	.word	0x000000ff
        /*0858*/ 	.word	0x00038850
        /*085c*/ 	.short	0x010a
        /*085e*/ 	.byte	0x07
	.zero		1


	//   ....[49]....
        /*0860*/ 	.word	0x0000ef50
        /*0864*/ 	.word	0x0000000e
        /*0868*/ 	.word	0x00000000
        /*086c*/ 	.short	0x0101
        /*086e*/ 	.byte	0x3f
	.zero		1


	//   ....[50]....
        /*0870*/ 	.word	0x00011090
        /*0874*/ 	.word	0x00000014
        /*0878*/ 	.word	0x00000000
        /*087c*/ 	.short	0x0101
        /*087e*/ 	.byte	0x3f
	.zero		1


	//   ....[51]....
        /*0880*/ 	.word	0x000133e0
        /*0884*/ 	.word	0x000000ff
        /*0888*/ 	.word	0x00000000
        /*088c*/ 	.short	0x0101
        /*088e*/ 	.byte	0x04
	.zero		1


	//   ....[52]....
        /*0890*/ 	.word	0x000162c0
        /*0894*/ 	.word	0x00000009
        /*0898*/ 	.word	0x00038840
        /*089c*/ 	.short	0x010a
        /*089e*/ 	.byte	0x3f
	.zero		1


	//   ....[53]....
        /*08a0*/ 	.word	0x00016ab0
        /*08a4*/ 	.word	0x0000000b
        /*08a8*/ 	.word	0x00038820
        /*08ac*/ 	.short	0x010a
        /*08ae*/ 	.byte	0x3f
	.zero		1


	//   ....[54]....
        /*08b0*/ 	.word	0x00016b80
        /*08b4*/ 	.word	0x00000006
        /*08b8*/ 	.word	0x00038860
        /*08bc*/ 	.short	0x010a
        /*08be*/ 	.byte	0x3f
	.zero		1


	//   ....[55]....
        /*08c0*/ 	.word	0x00017330
        /*08c4*/ 	.word	0x00000002
        /*08c8*/ 	.word	0x00038840
        /*08cc*/ 	.short	0x010a
        /*08ce*/ 	.byte	0x3f
	.zero		1


	//   ....[56]....
        /*08d0*/ 	.word	0x00017540
        /*08d4*/ 	.word	0x00000002
        /*08d8*/ 	.word	0x00038860
        /*08dc*/ 	.short	0x010a
        /*08de*/ 	.byte	0x3f
	.zero		1


	//   ....[57]....
        /*08e0*/ 	.word	0x00017c10
        /*08e4*/ 	.word	0x00000002
        /*08e8*/ 	.word	0x00038840
        /*08ec*/ 	.short	0x010a
        /*08ee*/ 	.byte	0x3f
	.zero		1


	//   ....[58]....
        /*08f0*/ 	.word	0x00017e10
        /*08f4*/ 	.word	0x00000002
        /*08f8*/ 	.word	0x00038860
        /*08fc*/ 	.short	0x010a
        /*08fe*/ 	.byte	0x3f
	.zero		1


	//   ....[59]....
        /*0900*/ 	.word	0x00018450
        /*0904*/ 	.word	0x00000002
        /*0908*/ 	.word	0x00038840
        /*090c*/ 	.short	0x010a
        /*090e*/ 	.byte	0x3f
	.zero		1


	//   ....[60]....
        /*0910*/ 	.word	0x00018660
        /*0914*/ 	.word	0x00000002
        /*0918*/ 	.word	0x00038860
        /*091c*/ 	.short	0x010a
        /*091e*/ 	.byte	0x3f
	.zero		1


	//   ....[61]....
        /*0920*/ 	.word	0x000199a0
        /*0924*/ 	.word	0x00000000
        /*0928*/ 	.word	0x00038820
        /*092c*/ 	.short	0x010a
        /*092e*/ 	.byte	0x3f
	.zero		1


	//   ....[62]....
        /*0930*/ 	.word	0x00019b50
        /*0934*/ 	.word	0x00000006
        /*0938*/ 	.word	0x00000000
        /*093c*/ 	.short	0x010a
        /*093e*/ 	.byte	0x3f
	.zero		1


	//   ....[63]....
        /*0940*/ 	.word	0x00019bc0
        /*0944*/ 	.word	0x00000007
        /*0948*/ 	.word	0x00000000
        /*094c*/ 	.short	0x010a
        /*094e*/ 	.byte	0x3f
	.zero		1


	//   ....[64]....
        /*0950*/ 	.word	0x00019c30
        /*0954*/ 	.word	0x00000004
        /*0958*/ 	.word	0x00000000
        /*095c*/ 	.short	0x010a
        /*095e*/ 	.byte	0x3f
	.zero		1


	//   ....[65]....
        /*0960*/ 	.word	0x00019c60
        /*0964*/ 	.word	0x00000003
        /*0968*/ 	.word	0x00000000
        /*096c*/ 	.short	0x010a
        /*096e*/ 	.byte	0x3f
	.zero		1


	//   ....[66]....
        /*0970*/ 	.word	0x00019cd0
        /*0974*/ 	.word	0x00000000
        /*0978*/ 	.word	0x00038800
        /*097c*/ 	.short	0x010a
        /*097e*/ 	.byte	0x3f
	.zero		1


	//   ....[67]....
        /*0980*/ 	.word	0x00019d20
        /*0984*/ 	.word	0x00000004
        /*0988*/ 	.word	0x00038830
        /*098c*/ 	.short	0x010a
        /*098e*/ 	.byte	0x3f
	.zero		1


	//   ....[68]....
        /*0990*/ 	.word	0x00019d80
        /*0994*/ 	.word	0x00000006
        /*0998*/ 	.word	0x00038810
        /*099c*/ 	.short	0x010a
        /*099e*/ 	.byte	0x3f
	.zero		1


	//   ....[69]....
        /*09a0*/ 	.word	0x00019dd0
        /*09a4*/ 	.word	0x00000004
        /*09a8*/ 	.word	0x00038850
        /*09ac*/ 	.short	0x010a
        /*09ae*/ 	.byte	0x3f
	.zero		1


	//   ....[70]....
        /*09b0*/ 	.word	0x00019e30
        /*09b4*/ 	.word	0x0000000f
        /*09b8*/ 	.word	0x00038830
        /*09bc*/ 	.short	0x010a
        /*09be*/ 	.byte	0x3f
	.zero		1


	//   ....[71]....
        /*09c0*/ 	.word	0x00019e90
        /*09c4*/ 	.word	0x0000000f
        /*09c8*/ 	.word	0x00038850
        /*09cc*/ 	.short	0x010a
        /*09ce*/ 	.byte	0x3f
	.zero		1


	//   ....[72]....
        /*09d0*/ 	.word	0x00019ef0
        /*09d4*/ 	.word	0x00000008
        /*09d8*/ 	.word	0x00038830
        /*09dc*/ 	.short	0x010a
        /*09de*/ 	.byte	0x3f
	.zero		1


	//   ....[73]....
        /*09e0*/ 	.word	0x00019f50
        /*09e4*/ 	.word	0x00000008
        /*09e8*/ 	.word	0x00038850
        /*09ec*/ 	.short	0x010a
        /*09ee*/ 	.byte	0x3f
	.zero		1


	//   ....[74]....
        /*09f0*/ 	.word	0x00019fb0
        /*09f4*/ 	.word	0x00000008
        /*09f8*/ 	.word	0x00038830
        /*09fc*/ 	.short	0x010a
        /*09fe*/ 	.byte	0x3f
	.zero		1


	//   ....[75]....
        /*0a00*/ 	.word	0x0001a010
        /*0a04*/ 	.word	0x00000008
        /*0a08*/ 	.word	0x00038850
        /*0a0c*/ 	.short	0x010a
        /*0a0e*/ 	.byte	0x3f
	.zero		1


	//   ....[76]....
        /*0a10*/ 	.word	0x0001a1b0
        /*0a14*/ 	.word	0x00000009
        /*0a18*/ 	.word	0x00038840
        /*0a1c*/ 	.short	0x010a
        /*0a1e*/ 	.byte	0x3f
	.zero		1


	//   ....[77]....
        /*0a20*/ 	.word	0x0001a230
        /*0a24*/ 	.word	0x00000009
        /*0a28*/ 	.word	0x00038820
        /*0a2c*/ 	.short	0x010a
        /*0a2e*/ 	.byte	0x3f
	.zero		1


	//   ....[78]....
        /*0a30*/ 	.word	0x0001a280
        /*0a34*/ 	.word	0x00000006
        /*0a38*/ 	.word	0x00038860
        /*0a3c*/ 	.short	0x010a
        /*0a3e*/ 	.byte	0x3f
	.zero		1


	//   ....[79]....
        /*0a40*/ 	.word	0x0001a2d0
        /*0a44*/ 	.word	0x00000002
        /*0a48*/ 	.word	0x00038840
        /*0a4c*/ 	.short	0x010a
        /*0a4e*/ 	.byte	0x3f
	.zero		1


	//   ....[80]....
        /*0a50*/ 	.word	0x0001a320
        /*0a54*/ 	.word	0x00000002
        /*0a58*/ 	.word	0x00038860
        /*0a5c*/ 	.short	0x010a
        /*0a5e*/ 	.byte	0x3f
	.zero		1


	//   ....[81]....
        /*0a60*/ 	.word	0x0001a370
        /*0a64*/ 	.word	0x00000002
        /*0a68*/ 	.word	0x00038840
        /*0a6c*/ 	.short	0x010a
        /*0a6e*/ 	.byte	0x3f
	.zero		1


	//   ....[82]....
        /*0a70*/ 	.word	0x0001a3c0
        /*0a74*/ 	.word	0x00000002
        /*0a78*/ 	.word	0x00038860
        /*0a7c*/ 	.short	0x010a
        /*0a7e*/ 	.byte	0x3f
	.zero		1


	//   ....[83]....
        /*0a80*/ 	.word	0x0001a410
        /*0a84*/ 	.word	0x00000002
        /*0a88*/ 	.word	0x00038840
        /*0a8c*/ 	.short	0x010a
        /*0a8e*/ 	.byte	0x3f
	.zero		1


	//   ....[84]....
        /*0a90*/ 	.word	0x0001a460
        /*0a94*/ 	.word	0x00000002
        /*0a98*/ 	.word	0x00038860
        /*0a9c*/ 	.short	0x010a
        /*0a9e*/ 	.byte	0x3f
	.zero		1


	//   ....[85]....
        /*0aa0*/ 	.word	0x0001ae20
        /*0aa4*/ 	.word	0x00000000
        /*0aa8*/ 	.word	0x00038820
        /*0aac*/ 	.short	0x010a
        /*0aae*/ 	.byte	0x3f
	.zero		1


	//   ....[86]....
        /*0ab0*/ 	.word	0x0001afc0
        /*0ab4*/ 	.word	0x00000006
        /*0ab8*/ 	.word	0x00000000
        /*0abc*/ 	.short	0x010a
        /*0abe*/ 	.byte	0x3f
	.zero		1


	//   ....[87]....
        /*0ac0*/ 	.word	0x0001b010
        /*0ac4*/ 	.word	0x00000007
        /*0ac8*/ 	.word	0x00000000
        /*0acc*/ 	.short	0x010a
        /*0ace*/ 	.byte	0x3f
	.zero		1


	//   ....[88]....
        /*0ad0*/ 	.word	0x0001b060
        /*0ad4*/ 	.word	0x00000004
        /*0ad8*/ 	.word	0x00000000
        /*0adc*/ 	.short	0x010a
        /*0ade*/ 	.byte	0x3f
	.zero		1


	//----- nvinfo : EIATTR_NUM_MBARRIERS
	.align		4
.L_917:
        /*0ae0*/ 	.byte	0x03, 0x38
        /*0ae2*/ 	.short	0x0017


	//----- nvinfo : EIATTR_EXIT_INSTR_OFFSETS
	.align		4
        /*0ae4*/ 	.byte	0x04, 0x1c
        /*0ae6*/ 	.short	(.L_919 - .L_918)


	//   ....[0]....
.L_918:
        /*0ae8*/ 	.word	0x00000ac0


	//   ....[1]....
        /*0aec*/ 	.word	0x00014370


	//   ....[2]....
        /*0af0*/ 	.word	0x000143d0


	//   ....[3]....
        /*0af4*/ 	.word	0x00019cb0


	//----- nvinfo : EIATTR_MAX_THREADS
	.align		4
.L_919:
        /*0af8*/ 	.byte	0x04, 0x05
        /*0afa*/ 	.short	(.L_921 - .L_920)
.L_920:
        /*0afc*/ 	.word	0x00000180
        /*0b00*/ 	.word	0x00000001
        /*0b04*/ 	.word	0x00000001


	//----- nvinfo : EIATTR_CRS_STACK_SIZE
	.align		4
.L_921:
        /*0b08*/ 	.byte	0x04, 0x1e
        /*0b0a*/ 	.short	(.L_923 - .L_922)
.L_922:
        /*0b0c*/ 	.word	0x00000000


	//----- nvinfo : EIATTR_CBANK_PARAM_SIZE
	.align		4
.L_923:
        /*0b10*/ 	.byte	0x03, 0x19
        /*0b12*/ 	.short	0x0b70


	//----- nvinfo : EIATTR_PARAM_CBANK
	.align		4
        /*0b14*/ 	.byte	0x04, 0x0a
        /*0b16*/ 	.short	(.L_925 - .L_924)
	.align		4
.L_924:
        /*0b18*/ 	.word	index@(.nv.constant0._ZN7cutlass13device_kernelIN5flash11enable_sm90INS1_16FlashAttnFwdSm90INS1_25CollectiveMainloopFwdSm90ILi2EN4cute5tupleIJNS5_1CILi1EEES8_S8_EEENS6_IJNS7_ILi64EEESA_SA_EEELi512ENS_10bfloat16_tEfNS_4arch4Sm90ELb0ELb1ELb1ELb1ELb0ELb0ELb1ELb0ELb0ELb0ELb0ELb0EEENS1_21CollectiveEpilogueFwdINS6_IJSA_NS7_ILi512EEESA_EEES9_SC_SE_Li256ELb1ELb0ELb0ELb0EEENS1_36VarlenDynamicPersistentTileSchedulerILi64ELi64ELi256ELi32ELb0ELb0ELb1ELb1ELb0ELb1EEEEEEEEEvNT_6ParamsE)
        /*0b1c*/ 	.short	0x0210
        /*0b1e*/ 	.short	0x0b70


	//----- nvinfo : EIATTR_SW_WAR
	.align		4
.L_925:
        /*0b20*/ 	.byte	0x04, 0x36
        /*0b22*/ 	.short	(.L_927 - .L_926)
.L_926:
        /*0b24*/ 	.word	0x00000008
.L_927:


//--------------------- .nv.info._ZN7cutlass13device_kernelIN5flash11enable_sm90INS1_16FlashAttnFwdSm90INS1_25CollectiveMainloopFwdSm90ILi2EN4cute5tupleIJNS5_1CILi1EEES8_S8_EEENS6_IJNS7_ILi64EEESA_SA_EEELi512ENS_10bfloat16_tEfNS_4arch4Sm90ELb0ELb1ELb1ELb1ELb0ELb1ELb1ELb0ELb0ELb0ELb0ELb0EEENS1_21CollectiveEpilogueFwdINS6_IJSA_NS7_ILi512EEESA_EEES9_SC_SE_Li256ELb1ELb0ELb0ELb0EEENS1_36VarlenDynamicPersistentTileSchedulerILi64ELi64ELi256ELi32ELb0ELb0ELb1ELb1ELb0ELb1EEEEEEEEEvNT_6ParamsE --------------------------
	.section	.nv.info._ZN7cutlass13device_kernelIN5flash11enable_sm90INS1_16FlashAttnFwdSm90INS1_25CollectiveMainloopFwdSm90ILi2EN4cute5tupleIJNS5_1CILi1EEES8_S8_EEENS6_IJNS7_ILi64EEESA_SA_EEELi512ENS_10bfloat16_tEfNS_4arch4Sm90ELb0ELb1ELb1ELb1ELb0ELb1ELb1ELb0ELb0ELb0ELb0ELb0EEENS1_21CollectiveEpilogueFwdINS6_IJSA_NS7_ILi512EEESA_EEES9_SC_SE_Li256ELb1ELb0ELb0ELb0EEENS1_36VarlenDynamicPersistentTileSchedulerILi64ELi64ELi256ELi32ELb0ELb0ELb1ELb1ELb0ELb1EEEEEEEEEvNT_6ParamsE,"",@"SHT_CUDA_INFO"
	.sectionflags	@""
	.align	4


	//----- nvinfo : EIATTR_CUDA_API_VERSION
	.align		4
        /*0000*/ 	.byte	0x04, 0x37
        /*0002*/ 	.short	(.L_929 - .L_928)
.L_928:
        /*0004*/ 	.word	0x00000082


	//----- nvinfo : EIATTR_KPARAM_INFO
	.align		4
.L_929:
        /*0008*/ 	.byte	0x04, 0x17
        /*000a*/ 	.short	(.L_931 - .L_930)
.L_930:
        /*000c*/ 	.word	0x00000000
        /*0010*/ 	.short	0x0000
        /*0012*/ 	.short	0x0070
        /*0014*/ 	.byte	0x00, 0xf0, 0x01, 0x2c


	//----- nvinfo : EIATTR_SPARSE_MMA_MASK
	.align		4
.L_931:
        /*0018*/ 	.byte	0x03, 0x50
        /*001a*/ 	.short	0x0000


	//----- nvinfo : EIATTR_MAXREG_COUNT
	.align		4
        /*001c*/ 	.byte	0x03, 0x1b
        /*001e*/ 	.short	0x00a8


	//----- nvinfo : EIATTR_NUM_BARRIERS
	.align		4
        /*0020*/ 	.byte	0x02, 0x4c
        /*0022*/ 	.byte	0x10
	.zero		1


	//----- nvinfo : EIATTR_EXTERNS
	.align		4
        /*0024*/ 	.byte	0x04, 0x0f
        /*0026*/ 	.short	(.L_933 - .L_932)


	//   ....[0]....
	.align		4
.L_932:
        /*0028*/ 	.word	index@(__assertfail)


	//----- nvinfo : EIATTR_ANNOTATIONS
	.align		4
.L_933:
        /*002c*/ 	.byte	0x04, 0x55
        /*002e*/ 	.short	(.L_935 - .L_934)


	//   ....[0]....
.L_934:
        /* <DEDUP_REMOVED lines=41> */


	//----- nvinfo : EIATTR_MERCURY_ISA_VERSION
	.align		4
.L_935:
        /*02a8*/ 	.byte	0x03, 0x5f
        /*02aa*/ 	.short	0x0101


	//----- nvinfo : EIATTR_UNUSED_LOAD_BYTE_OFFSET
	.align		4
        /*02ac*/ 	.byte	0x04, 0x44
        /*02ae*/ 	.short	(.L_937 - .L_936)


	//   ....[0]....
.L_936:
        /*02b0*/ 	.word	0x00000b50
        /*02b4*/ 	.word	0x0000fff0


	//   ....[1]....
        /*02b8*/ 	.word	0x0001a590
        /*02bc*/ 	.word	0x0000fff0


	//----- nvinfo : EIATTR_INT_WARP_WIDE_INSTR_OFFSETS
	.align		4
.L_937:
        /*02c0*/ 	.byte	0x04, 0x31
        /*02c2*/ 	.short	(.L_939 - .L_938)


	//   ....[0]....
.L_938:
        /*02c4*/ 	.word	0x00000200


	//   ....[1]....
        /*02c8*/ 	.word	0x00000240


	//   ....[2]....
        /*02cc*/ 	.word	0x000002a0


	//   ....[3]....
        /*02d0*/ 	.word	0x000002b0


	//   ....[4]....
        /*02d4*/ 	.word	0x0001f6c0


	//   ....[5]....
        /*02d8*/ 	.word	0x0001f770


	//   ....[6]....
        /*02dc*/ 	.word	0x0001fc80


	//   ....[7]....
        /*02e0*/ 	.word	0x0001fcf0


	//   ....[8]....
        /*02e4*/ 	.word	0x00022970


	//   ....[9]....
        /*02e8*/ 	.word	0x00022a20


	//----- nvinfo : EIATTR_COOP_GROUP_MASK_REGIDS
	.align		4
.L_939:
        /*02ec*/ 	.byte	0x04, 0x29
        /*02ee*/ 	.short	(.L_941 - .L_940)


	//   ....[0]....
.L_940:
        /*02f0*/ 	.word	0xffffffff


	//   ....[1]....
        /*02f4*/ 	.word	0xffffffff


	//   ....[2]....
        /*02f8*/ 	.word	0xffffffff


	//   ....[3]....
        /*02fc*/ 	.word	0xffffffff


	//   ....[4]....
        /*0300*/ 	.word	0xffffffff


	//   ....[5]....
        /*0304*/ 	.word	0xffffffff


	//   ....[6]....
        /*0308*/ 	.word	0xffffffff


	//   ....[7]....
        /*030c*/ 	.word	0xffffffff


	//   ....[8]....
        /*0310*/ 	.word	0xffffffff


	//   ....[9]....
        /*0314*/ 	.word	0xffffffff


	//   ....[10]....
        /*0318*/ 	.word	0xffffffff


	//   ....[11]....
        /*031c*/ 	.word	0xffffffff


	//   ....[12]....
        /*0320*/ 	.word	0xffffffff


	//   ....[13]....
        /*0324*/ 	.word	0xffffffff


	//   ....[14]....
        /*0328*/ 	.word	0xffffffff


	//   ....[15]....
        /*032c*/ 	.word	0xffffffff


	//   ....[16]....
        /*0330*/ 	.word	0xffffffff


	//   ....[17]....
        /*0334*/ 	.word	0xffffffff


	//   ....[18]....
        /*0338*/ 	.word	0xffffffff


	//   ....[19]....
        /*033c*/ 	.word	0xffffffff


	//   ....[20]....
        /*0340*/ 	.word	0xffffffff


	//   ....[21]....
        /*0344*/ 	.word	0xffffffff


	//   ....[22]....
        /*0348*/ 	.word	0xffffffff


	//   ....[23]....
        /*034c*/ 	.word	0xffffffff


	//   ....[24]....
        /*0350*/ 	.word	0xffffffff


	//   ....[25]....
        /*0354*/ 	.word	0xffffffff


	//   ....[26]....
        /*0358*/ 	.word	0xffffffff


	//   ....[27]....
        /*035c*/ 	.word	0xffffffff


	//   ....[28]....
        /*0360*/ 	.word	0xffffffff


	//   ....[29]....
        /*0364*/ 	.word	0xffffffff


	//   ....[30]....
        /*0368*/ 	.word	0xffffffff


	//   ....[31]....
        /*036c*/ 	.word	0xffffffff


	//   ....[32]....
        /*0370*/ 	.word	0xffffffff


	//   ....[33]....
        /*0374*/ 	.word	0xffffffff


	//   ....[34]....
        /*0378*/ 	.word	0xffffffff


	//   ....[35]....
        /*037c*/ 	.word	0xffffffff


	//   ....[36]....
        /*0380*/ 	.word	0xffffffff


	//   ....[37]....
        /*0384*/ 	.word	0xffffffff


	//   ....[38]....
        /*0388*/ 	.word	0xffffffff


	//   ....[39]....
        /*038c*/ 	.word	0xffffffff


	//   ....[40]....
        /*0390*/ 	.word	0xffffffff


	//   ....[41]....
        /*0394*/ 	.word	0xffffffff


	//   ....[42]....
        /*0398*/ 	.word	0xffffffff


	//   ....[43]....
        /*039c*/ 	.word	0xffffffff


	//   ....[44]....
        /*03a0*/ 	.word	0xffffffff


	//   ....[45]....
        /*03a4*/ 	.word	0xffffffff


	//   ....[46]....
        /*03a8*/ 	.word	0xffffffff


	//   ....[47]....
        /*03ac*/ 	.word	0xffffffff


	//   ....[48]....
        /*03b0*/ 	.word	0xffffffff


	//   ....[49]....
        /*03b4*/ 	.word	0xffffffff


	//   ....[50]....
        /*03b8*/ 	.word	0xffffffff


	//   ....[51]....
        /*03bc*/ 	.word	0xffffffff


	//   ....[52]....
        /*03c0*/ 	.word	0xffffffff


	//   ....[53]....
        /*03c4*/ 	.word	0xffffffff


	//   ....[54]....
        /*03c8*/ 	.word	0xffffffff


	//   ....[55]....
        /*03cc*/ 	.word	0xffffffff


	//   ....[56]....
        /*03d0*/ 	.word	0xffffffff


	//   ....[57]....
        /*03d4*/ 	.word	0xffffffff


	//   ....[58]....
        /*03d8*/ 	.word	0xffffffff


	//   ....[59]....
        /*03dc*/ 	.word	0xffffffff


	//   ....[60]....
        /*03e0*/ 	.word	0xffffffff


	//   ....[61]....
        /*03e4*/ 	.word	0xffffffff


	//   ....[62]....
        /*03e8*/ 	.word	0xffffffff


	//   ....[63]....
        /*03ec*/ 	.word	0xffffffff


	//   ....[64]....
        /*03f0*/ 	.word	0xffffffff


	//   ....[65]....
        /*03f4*/ 	.word	0xffffffff


	//   ....[66]....
        /*03f8*/ 	.word	0xffffffff


	//   ....[67]....
        /*03fc*/ 	.word	0xffffffff


	//   ....[68]....
        /*0400*/ 	.word	0xffffffff


	//   ....[69]....
        /*0404*/ 	.word	0xffffffff


	//   ....[70]....
        /*0408*/ 	.word	0xffffffff


	//   ....[71]....
        /*040c*/ 	.word	0xffffffff


	//   ....[72]....
        /*0410*/ 	.word	0x0500000f


	//   ....[73]....
        /*0414*/ 	.word	0x0500000f


	//   ....[74]....
        /*0418*/ 	.word	0x0500000f


	//   ....[75]....
        /*041c*/ 	.word	0x0500000f


	//   ....[76]....
        /*0420*/ 	.word	0x0500000f


	//   ....[77]....
        /*0424*/ 	.word	0x0500000f


	//   ....[78]....
        /*0428*/ 	.word	0x0500000f


	//   ....[79]....
        /*042c*/ 	.word	0x0500000f


	//   ....[80]....
        /*0430*/ 	.word	0x0500000f


	//   ....[81]....
        /*0434*/ 	.word	0x0500000f


	//   ....[82]....
        /*0438*/ 	.word	0x0500000f


	//   ....[83]....
        /*043c*/ 	.word	0x0500000f


	//   ....[84]....
        /*0440*/ 	.word	0x0500000f


	//   ....[85]....
        /*0444*/ 	.word	0x0500000f


	//   ....[86]....
        /*0448*/ 	.word	0x0500000f


	//   ....[87]....
        /*044c*/ 	.word	0x0500000f


	//   ....[88]....
        /*0450*/ 	.word	0x0500000f


	//   ....[89]....
        /*0454*/ 	.word	0x0500000f


	//   ....[90]....
        /*0458*/ 	.word	0x0500000f


	//   ....[91]....
        /*045c*/ 	.word	0x0500000f


	//   ....[92]....
        /*0460*/ 	.word	0x0500000f


	//   ....[93]....
        /*0464*/ 	.word	0x0500000f


	//   ....[94]....
        /*0468*/ 	.word	0x0500000f


	//   ....[95]....
        /*046c*/ 	.word	0x0500000f


	//   ....[96]....
        /*0470*/ 	.word	0x0500000f


	//   ....[97]....
        /*0474*/ 	.word	0x0500000f


	//   ....[98]....
        /*0478*/ 	.word	0x0500000f


	//   ....[99]....
        /*047c*/ 	.word	0x0500000f


	//   ....[100]....
        /*0480*/ 	.word	0x0500000f


	//   ....[101]....
        /*0484*/ 	.word	0x0500000f


	//   ....[102]....
        /*0488*/ 	.word	0x0500000f


	//   ....[103]....
        /*048c*/ 	.word	0x0500000f


	//   ....[104]....
        /*0490*/ 	.word	0x0500000f


	//   ....[105]....
        /*0494*/ 	.word	0x0500000f


	//   ....[106]....
        /*0498*/ 	.word	0x0500000f


	//   ....[107]....
        /*049c*/ 	.word	0x0500000f


	//----- nvinfo : EIATTR_COOP_GROUP_INSTR_OFFSETS
	.align		4
.L_941:
        /*04a0*/ 	.byte	0x04, 0x28
        /*04a2*/ 	.short	(.L_943 - .L_942)


	//   ....[0]....
.L_942:
        /*04a4*/ 	.word	0x00000070


	//   ....[1]....
        /*04a8*/ 	.word	0x000001f0


	//   ....[2]....
        /*04ac*/ 	.word	0x00000230


	//   ....[3]....
        /*04b0*/ 	.word	0x00000480


	//   ....[4]....
        /*04b4*/ 	.word	0x000005e0


	//   ....[5]....
        /*04b8*/ 	.word	0x00000700


	//   ....[6]....
        /*04bc*/ 	.word	0x00000860


	//   ....[7]....
        /*04c0*/ 	.word	0x00004e50


	//   ....[8]....
        /*04c4*/ 	.word	0x00006eb0


	//   ....[9]....
        /*04c8*/ 	.word	0x0000a8c0


	//   ....[10]....
        /*04cc*/ 	.word	0x0000d000


	//   ....[11]....
        /*04d0*/ 	.word	0x0000d120


	//   ....[12]....
        /*04d4*/ 	.word	0x0000d420


	//   ....[13]....
        /*04d8*/ 	.word	0x0000d4c0


	//   ....[14]....
        /*04dc*/ 	.word	0x0000dcf0


	//   ....[15]....
        /*04e0*/ 	.word	0x0000eee0


	//   ....[16]....
        /*04e4*/ 	.word	0x000109b0


	//   ....[17]....
        /*04e8*/ 	.word	0x00010ab0


	//   ....[18]....
        /*04ec*/ 	.word	0x00010e50


	//   ....[19]....
        /*04f0*/ 	.word	0x00010ee0


	//   ....[20]....
        /*04f4*/ 	.word	0x00012050


	//   ....[21]....
        /*04f8*/ 	.word	0x000128e0


	//   ....[22]....
        /*04fc*/ 	.word	0x00014420


	//   ....[23]....
        /*0500*/ 	.word	0x000144c0


	//   ....[24]....
        /*0504*/ 	.word	0x00014790


	//   ....[25]....
        /*0508*/ 	.word	0x00014950


	//   ....[26]....
        /*050c*/ 	.word	0x00015940


	//   ....[27]....
        /*0510*/ 	.word	0x00015fb0


	//   ....[28]....
        /*0514*/ 	.word	0x000183b0


	//   ....[29]....
        /*0518*/ 	.word	0x000184b0


	//   ....[30]....
        /*051c*/ 	.word	0x00018880


	//   ....[31]....
        /*0520*/ 	.word	0x00018930


	//   ....[32]....
        /*0524*/ 	.word	0x00019a50


	//   ....[33]....
        /*0528*/ 	.word	0x00019aa0


	//   ....[34]....
        /*052c*/ 	.word	0x00019ad0


	//   ....[35]....
        /*0530*/ 	.word	0x00019b40


	//   ....[36]....
        /*0534*/ 	.word	0x00019b50


	//   ....[37]....
        /*0538*/ 	.word	0x0001b520


	//   ....[38]....
        /*053c*/ 	.word	0x0001ccb0


	//   ....[39]....
        /*0540*/ 	.word	0x0001ce30


	//   ....[40]....
        /*0544*/ 	.word	0x0001ce60


	//   ....[41]....
        /*0548*/ 	.word	0x0001cea0


	//   ....[42]....
        /*054c*/ 	.word	0x0001cf00


	//   ....[43]....
        /*0550*/ 	.word	0x0001cf60


	//   ....[44]....
        /*0554*/ 	.word	0x0001cfa0


	//   ....[45]....
        /*0558*/ 	.word	0x0001d150


	//   ....[46]....
        /*055c*/ 	.word	0x0001d1b0


	//   ....[47]....
        /*0560*/ 	.word	0x0001d1f0


	//   ....[48]....
        /*0564*/ 	.word	0x0001d230


	//   ....[49]....
        /*0568*/ 	.word	0x0001d260


	//   ....[50]....
        /*056c*/ 	.word	0x0001d290


	//   ....[51]....
        /*0570*/ 	.word	0x0001d330


	//   ....[52]....
        /*0574*/ 	.word	0x0001d390


	//   ....[53]....
        /*0578*/ 	.word	0x0001d420


	//   ....[54]....
        /*057c*/ 	.word	0x00022ab0


	//   ....[55]....
        /*0580*/ 	.word	0x00022ac0


	//   ....[56]....
        /*0584*/ 	.word	0x00022bd0


	//   ....[57]....
        /*0588*/ 	.word	0x00022c30


	//   ....[58]....
        /*058c*/ 	.word	0x00022c70


	//   ....[59]....
        /*0590*/ 	.word	0x00022cb0


	//   ....[60]....
        /*0594*/ 	.word	0x00022ce0


	//   ....[61]....
        /*0598*/ 	.word	0x00022d10


	//   ....[62]....
        /*059c*/ 	.word	0x00022ea0


	//   ....[63]....
        /*05a0*/ 	.word	0x00022f00


	//   ....[64]....
        /*05a4*/ 	.word	0x00022f40


	//   ....[65]....
        /*05a8*/ 	.word	0x00022f80


	//   ....[66]....
        /*05ac*/ 	.word	0x00022fb0


	//   ....[67]....
        /*05b0*/ 	.word	0x00022fe0


	//   ....[68]....
        /*05b4*/ 	.word	0x000230a0


	//   ....[69]....
        /*05b8*/ 	.word	0x000230c0


	//   ....[70]....
        /*05bc*/ 	.word	0x00023130


	//   ....[71]....
        /*05c0*/ 	.word	0x000237c0


	//   ....[72]....
        /*05c4*/ 	.word	0x00023c20


	//   ....[73]....
        /*05c8*/ 	.word	0x00023cc0


	//   ....[74]....
        /*05cc*/ 	.word	0x00023d60


	//   ....[75]....
        /*05d0*/ 	.word	0x00023e00


	//   ....[76]....
        /*05d4*/ 	.word	0x00023ea0


	//   ....[77]....
        /*05d8*/ 	.word	0x00023f40


	//   ....[78]....
        /*05dc*/ 	.word	0x00023fe0


	//   ....[79]....
        /*05e0*/ 	.word	0x00024080


	//   ....[80]....
        /*05e4*/ 	.word	0x00024170


	//   ....[81]....
        /*05e8*/ 	.word	0x00024210


	//   ....[82]....
        /*05ec*/ 	.word	0x000242b0


	//   ....[83]....
        /*05f0*/ 	.word	0x00024350


	//   ....[84]....
        /*05f4*/ 	.word	0x000243f0


	//   ....[85]....
        /*05f8*/ 	.word	0x00024490


	//   ....[86]....
        /*05fc*/ 	.word	0x00024530


	//   ....[87]....
        /*0600*/ 	.word	0x000245d0


	//   ....[88]....
        /*0604*/ 	.word	0x000249c0


	//   ....[89]....
        /*0608*/ 	.word	0x00024ca0


	//   ....[90]....
        /*060c*/ 	.word	0x000250c0


	//   ....[91]....
        /*0610*/ 	.word	0x00025150


	//   ....[92]....
        /*0614*/ 	.word	0x000251f0


	//   ....[93]....
        /*0618*/ 	.word	0x000252a0


	//   ....[94]....
        /*061c*/ 	.word	0x00025320


	//   ....[95]....
        /*0620*/ 	.word	0x000253a0


	//   ....[96]....
        /*0624*/ 	.word	0x00025420


	//   ....[97]....
        /*0628*/ 	.word	0x000254a0


	//   ....[98]....
        /*062c*/ 	.word	0x00025530


	//   ....[99]....
        /*0630*/ 	.word	0x000255f0


	//   ....[100]....
        /*0634*/ 	.word	0x00025670


	//   ....[101]....
        /*0638*/ 	.word	0x000256f0


	//   ....[102]....
        /*063c*/ 	.word	0x00025770


	//   ....[103]....
        /*0640*/ 	.word	0x000257f0


	//   ....[104]....
        /*0644*/ 	.word	0x00025860


	//   ....[105]....
        /*0648*/ 	.word	0x00025900


	//   ....[106]....
        /*064c*/ 	.word	0x00025990


	//   ....[107]....
        /*0650*/ 	.word	0x00025ac0


	//----- nvinfo : EIATTR_REG_RECONFIG
	.align		4
.L_943:
        /*0654*/ 	.byte	0x01, 0x54
	.zero		2


	//----- nvinfo : EIATTR_SYSCALL_OFFSETS
	.align		4
        /*0658*/ 	.byte	0x04, 0x46
        /*065a*/ 	.short	(.L_945 - .L_944)


	//   ....[0]....
.L_944:
        /*065c*/ 	.word	0x00001c10


	//   ....[1]....
        /*0660*/ 	.word	0x00001d60


	//   ....[2]....
        /*0664*/ 	.word	0x00007070


	//   ....[3]....
        /*0668*/ 	.word	0x00007510


	//   ....[4]....
        /*066c*/ 	.word	0x0001f900


	//   ....[5]....
        /*0670*/ 	.word	0x0001fa40


	//   ....[6]....
        /*0674*/ 	.word	0x0001fb40


	//----- nvinfo : EIATTR_MBARRIER_INSTR_OFFSETS
	.align		4
.L_945:
        /*0678*/ 	.byte	0x04, 0x39
        /*067a*/ 	.short	(.L_947 - .L_946)


	//   ....[0]....
.L_946:
        /*067c*/ 	.word	0x00000360
        /*0680*/ 	.word	0x000000ff
        /*0684*/ 	.word	0x00038800
        /*0688*/ 	.short	0x0100
        /*068a*/ 	.byte	0x08
	.zero		1


	//   ....[1]....
        /*068c*/ 	.word	0x00000370
        /*0690*/ 	.word	0x000000ff
        /*0694*/ 	.word	0x00038810
        /*0698*/ 	.short	0x0100
        /*069a*/ 	.byte	0x08
	.zero		1


	//   ....[2]....
        /*069c*/ 	.word	0x00000380
        /*06a0*/ 	.word	0x000000ff
        /*06a4*/ 	.word	0x00038820
        /*06a8*/ 	.short	0x0100
        /*06aa*/ 	.byte	0x08
	.zero		1


	//   ....[3]....
        /*06ac*/ 	.word	0x00000430
        /*06b0*/ 	.word	0x000000ff
        /*06b4*/ 	.word	0x00038830
        /*06b8*/ 	.short	0x0100
        /*06ba*/ 	.byte	0x06
	.zero		1


	//   ....[4]....
        /*06bc*/ 	.word	0x00000440
        /*06c0*/ 	.word	0x000000ff
        /*06c4*/ 	.word	0x00038840
        /*06c8*/ 	.short	0x0100
        /*06ca*/ 	.byte	0x06
	.zero		1


	//   ....[5]....
        /*06cc*/ 	.word	0x00000450
        /*06d0*/ 	.word	0x000000ff
        /*06d4*/ 	.word	0x00038838
        /*06d8*/ 	.short	0x0100
        /*06da*/ 	.byte	0x06
	.zero		1


	//   ....[6]....
        /*06dc*/ 	.word	0x00000460
        /*06e0*/ 	.word	0x000000ff
        /*06e4*/ 	.word	0x00038848
        /*06e8*/ 	.short	0x0100
        /*06ea*/ 	.byte	0x06
	.zero		1


	//   ....[7]....
        /*06ec*/ 	.word	0x00000590
        /*06f0*/ 	.word	0x000000ff
        /*06f4*/ 	.word	0x00038850
        /*06f8*/ 	.short	0x0100
        /*06fa*/ 	.byte	0x08
	.zero		1


	//   ....[8]....
        /*06fc*/ 	.word	0x000005a0
        /*0700*/ 	.word	0x000000ff
        /*0704*/ 	.word	0x00038860
        /*0708*/ 	.short	0x0100
        /*070a*/ 	.byte	0x08
	.zero		1


	//   ....[9]....
        /*070c*/ 	.word	0x000005b0
        /*0710*/ 	.word	0x000000ff
        /*0714*/ 	.word	0x00038858
        /*0718*/ 	.short	0x0100
        /*071a*/ 	.byte	0x08
	.zero		1


	//   ....[10]....
        /*071c*/ 	.word	0x000005c0
        /*0720*/ 	.word	0x000000ff
        /*0724*/ 	.word	0x00038868
        /*0728*/ 	.short	0x0100
        /*072a*/ 	.byte	0x08
	.zero		1


	//   ....[11]....
        /*072c*/ 	.word	0x000006b0
        /*0730*/ 	.word	0x000000ff
        /*0734*/ 	.word	0x00038870
        /*0738*/ 	.short	0x0100
        /*073a*/ 	.byte	0x06
	.zero		1


	//   ....[12]....
        /*073c*/ 	.word	0x000006c0
        /*0740*/ 	.word	0x000000ff
        /*0744*/ 	.word	0x00038880
        /*0748*/ 	.short	0x0100
        /*074a*/ 	.byte	0x06
	.zero		1


	//   ....[13]....
        /*074c*/ 	.word	0x000006d0
        /*0750*/ 	.word	0x000000ff
        /*0754*/ 	.word	0x00038878
        /*0758*/ 	.short	0x0100
        /*075a*/ 	.byte	0x06
	.zero		1


	//   ....[14]....
        /*075c*/ 	.word	0x000006e0
        /*0760*/ 	.word	0x000000ff
        /*0764*/ 	.word	0x00038888
        /*0768*/ 	.short	0x0100
        /*076a*/ 	.byte	0x06
	.zero		1


	//   ....[15]....
        /*076c*/ 	.word	0x00000810
        /*0770*/ 	.word	0x000000ff
        /*0774*/ 	.word	0x00038890
        /*0778*/ 	.short	0x0100
        /*077a*/ 	.byte	0x08
	.zero		1


	//   ....[16]....
        /*077c*/ 	.word	0x00000820
        /*0780*/ 	.word	0x000000ff
        /*0784*/ 	.word	0x000388a0
        /*0788*/ 	.short	0x0100
        /*078a*/ 	.byte	0x08
	.zero		1


	//   ....[17]....
        /*078c*/ 	.word	0x00000830
        /*0790*/ 	.word	0x000000ff
        /*0794*/ 	.word	0x00038898
        /*0798*/ 	.short	0x0100
        /*079a*/ 	.byte	0x08
	.zero		1


	//   ....[18]....
        /*079c*/ 	.word	0x00000840
        /*07a0*/ 	.word	0x000000ff
        /*07a4*/ 	.word	0x000388a8
        /*07a8*/ 	.short	0x0100
        /*07aa*/ 	.byte	0x08
	.zero		1


	//   ....[19]....
        /*07ac*/ 	.word	0x00000970
        /*07b0*/ 	.word	0x000000ff
        /*07b4*/ 	.word	0x000388b0
        /*07b8*/ 	.short	0x0100
        /*07ba*/ 	.byte	0x08
	.zero		1


	//   ....[20]....
        /*07bc*/ 	.word	0x00000980
        /*07c0*/ 	.word	0x000000ff
        /*07c4*/ 	.word	0x000388c0
        /*07c8*/ 	.short	0x0100
        /*07ca*/ 	.byte	0x08
	.zero		1


	//   ....[21]....
        /*07cc*/ 	.word	0x00000990
        /*07d0*/ 	.word	0x000000ff
        /*07d4*/ 	.word	0x000388b8
        /*07d8*/ 	.short	0x0100
        /*07da*/ 	.byte	0x08
	.zero		1


	//   ....[22]....
        /*07dc*/ 	.word	0x000009a0
        /*07e0*/ 	.word	0x000000ff
        /*07e4*/ 	.word	0x000388c8
        /*07e8*/ 	.short	0x0100
        /*07ea*/ 	.byte	0x08
	.zero		1


	//   ....[23]....
        /*07ec*/ 	.word	0x000029e0
        /*07f0*/ 	.word	0x00000046
        /*07f4*/ 	.word	0x00038890
        /*07f8*/ 	.short	0x010a
        /*07fa*/ 	.byte	0x3f
	.zero		1


	//   ....[24]....
        /*07fc*/ 	.word	0x00003430
        /*0800*/ 	.word	0x00000046
        /*0804*/ 	.word	0x00038890
        /*0808*/ 	.short	0x010a
        /*080a*/ 	.byte	0x3f
	.zero		1


	//   ....[25]....
        /*080c*/ 	.word	0x00003d40
        /*0810*/ 	.word	0x00000046
        /*0814*/ 	.word	0x00038890
        /*0818*/ 	.short	0x010a
        /*081a*/ 	.byte	0x3f
	.zero		1


	//   ....[26]....
        /*081c*/ 	.word	0x00003f40
        /*0820*/ 	.word	0x00000004
        /*0824*/ 	.word	0x00000000
        /*0828*/ 	.short	0x0101
        /*082a*/ 	.byte	0x3f
	.zero		1


	//   ....[27]....
        /*082c*/ 	.word	0x00003f80
        /*0830*/ 	.word	0x00000046
        /*0834*/ 	.word	0x000388b0
        /*0838*/ 	.short	0x010a
        /*083a*/ 	.byte	0x3f
	.zero		1


	//   ....[28]....
        /*083c*/ 	.word	0x000045e0
        /*0840*/ 	.word	0x00000046
        /*0844*/ 	.word	0x00000000
        /*0848*/ 	.short	0x0101
        /*084a*/ 	.byte	0x3f
	.zero		1


	//   ....[29]....
        /*084c*/ 	.word	0x000052a0
        /*0850*/ 	.word	0x00000000
        /*0854*/ 	.word	0x00000000
        /*0858*/ 	.short	0x0101
        /*085a*/ 	.byte	0x3f
	.zero		1


	//   ....[30]....
        /*085c*/ 	.word	0x00005e10
        /*0860*/ 	.word	0x00000000
        /*0864*/ 	.word	0x00000000
        /*0868*/ 	.short	0x0101
        /*086a*/ 	.byte	0x3f
	.zero		1


	//   ....[31]....
        /*086c*/ 	.word	0x00007100
        /*0870*/ 	.word	0x00000012
        /*0874*/ 	.word	0x00038800
        /*0878*/ 	.short	0x010a
        /*087a*/ 	.byte	0x3f
	.zero		1


	//   ....[32]....
        /*087c*/ 	.word	0x00007150
        /*0880*/ 	.word	0x00000012
        /*0884*/ 	.word	0x00038800
        /*0888*/ 	.short	0x010a
        /*088a*/ 	.byte	0x3f
	.zero		1


	//   ....[33]....
        /*088c*/ 	.word	0x00007d80
        /*0890*/ 	.word	0x00000012
        /*0894*/ 	.word	0x00038800
        /*0898*/ 	.short	0x010a
        /*089a*/ 	.byte	0x3f
	.zero		1


	//   ....[34]....
        /*089c*/ 	.word	0x000091c0
        /*08a0*/ 	.word	0x00000012
        /*08a4*/ 	.word	0x00038800
        /*08a8*/ 	.short	0x010a
        /*08aa*/ 	.byte	0x3f
	.zero		1


	//   ....[35]....
        /*08ac*/ 	.word	0x0000a1c0
        /*08b0*/ 	.word	0x0000000e
        /*08b4*/ 	.word	0x00038830
        /*08b8*/ 	.short	0x010a
        /*08ba*/ 	.byte	0x3f
	.zero		1


	//   ....[36]....
        /*08bc*/ 	.word	0x0000a270
        /*08c0*/ 	.word	0x0000000e
        /*08c4*/ 	.word	0x00038830
        /*08c8*/ 	.short	0x010a
        /*08ca*/ 	.byte	0x3f
	.zero		1


	//   ....[37]....
        /*08cc*/ 	.word	0x0000a580
        /*08d0*/ 	.word	0x00000012
        /*08d4*/ 	.word	0x00038810
        /*08d8*/ 	.short	0x010a
        /*08da*/ 	.byte	0x3f
	.zero		1


	//   ....[38]....
        /*08dc*/ 	.word	0x0000a5d0
        /*08e0*/ 	.word	0x0000000e
        /*08e4*/ 	.word	0x00038850
        /*08e8*/ 	.short	0x010a
        /*08ea*/ 	.byte	0x3f
	.zero		1


	//   ....[39]....
        /*08ec*/ 	.word	0x0000a660
        /*08f0*/ 	.word	0x0000000e
        /*08f4*/ 	.word	0x00038850
        /*08f8*/ 	.short	0x010a
        /*08fa*/ 	.byte	0x3f
	.zero		1


	//   ....[40]....
        /*08fc*/ 	.word	0x0000c220
        /*0900*/ 	.word	0x00000000
        /*0904*/ 	.word	0x00000000
        /*0908*/ 	.short	0x0101
        /*090a*/ 	.byte	0x3f
	.zero		1


	//   ....[41]....
        /*090c*/ 	.word	0x0000dd10
        /*0910*/ 	.word	0x0000000e
        /*0914*/ 	.word	0x00000000
        /*0918*/ 	.short	0x0101
        /*091a*/ 	.byte	0x3f
	.zero		1


	//   ....[42]....
        /*091c*/ 	.word	0x0000e090
        /*0920*/ 	.word	0x000000c7
        /*0924*/ 	.word	0x00038830
        /*0928*/ 	.short	0x010a
        /*092a*/ 	.byte	0x3f
	.zero		1


	//   ....[43]....
        /*092c*/ 	.word	0x0000e100
        /*0930*/ 	.word	0x000000c7
        /*0934*/ 	.word	0x00038830
        /*0938*/ 	.short	0x010a
        /*093a*/ 	.byte	0x3f
	.zero		1


	//   ....[44]....
        /*093c*/ 	.word	0x0000e370
        /*0940*/ 	.word	0x000000c7
        /*0944*/ 	.word	0x00038850
        /*0948*/ 	.short	0x010a
        /*094a*/ 	.byte	0x3f
	.zero		1


	//   ....[45]....
        /*094c*/ 	.word	0x0000e3c0
        /*0950*/ 	.word	0x000000c7
        /*0954*/ 	.word	0x00038850
        /*0958*/ 	.short	0x010a
        /*095a*/ 	.byte	0x3f
	.zero		1


	//   ....[46]....
        /*095c*/ 	.word	0x0000fea0
        /*0960*/ 	.word	0x0000009a
        /*0964*/ 	.word	0x00000000
        /*0968*/ 	.short	0x0101
        /*096a*/ 	.byte	0x3f
	.zero		1


	//   ....[47]....
        /*096c*/ 	.word	0x00012070
        /*0970*/ 	.word	0x000000c7
        /*0974*/ 	.word	0x00000000
        /*0978*/ 	.short	0x0101
        /*097a*/ 	.byte	0x3f
	.zero		1


	//   ....[48]....
        /*097c*/ 	.word	0x00012400
        /*0980*/ 	.word	0x0000000e
        /*0984*/ 	.word	0x00038830
        /*0988*/ 	.short	0x010a
        /*098a*/ 	.byte	0x3f
	.zero		1


	//   ....[49]....
        /*098c*/ 	.word	0x00012470
        /*0990*/ 	.word	0x0000000e
        /*0994*/ 	.word	0x00038830
        /*0998*/ 	.short	0x010a
        /*099a*/ 	.byte	0x3f
	.zero		1


	//   ....[50]....
        /*099c*/ 	.word	0x000126e0
        /*09a0*/ 	.word	0x0000000e
        /*09a4*/ 	.word	0x00038850
        /*09a8*/ 	.short	0x010a
        /*09aa*/ 	.byte	0x3f
	.zero		1


	//   ....[51]....
        /*09ac*/ 	.word	0x00012730
        /*09b0*/ 	.word	0x0000000e
        /*09b4*/ 	.word	0x00038850
        /*09b8*/ 	.short	0x010a
        /*09ba*/ 	.byte	0x3f
	.zero		1


	//   ....[52]....
        /*09bc*/ 	.word	0x00014c70
        /*09c0*/ 	.word	0x0000009a
        /*09c4*/ 	.word	0x00000000
        /*09c8*/ 	.short	0x0101
        /*09ca*/ 	.byte	0x3f
	.zero		1


	//   ....[53]....
        /*09cc*/ 	.word	0x00015960
        /*09d0*/ 	.word	0x0000000e
        /*09d4*/ 	.word	0x00000000
        /*09d8*/ 	.short	0x0101
        /*09da*/ 	.byte	0x3f
	.zero		1


	//   ....[54]....
        /*09dc*/ 	.word	0x00015ac0
        /*09e0*/ 	.word	0x000000bf
        /*09e4*/ 	.word	0x00038830
        /*09e8*/ 	.short	0x010a
        /*09ea*/ 	.byte	0x3f
	.zero		1


	//   ....[55]....
        /*09ec*/ 	.word	0x00015b30
        /*09f0*/ 	.word	0x000000bf
        /*09f4*/ 	.word	0x00038830
        /*09f8*/ 	.short	0x010a
        /*09fa*/ 	.byte	0x3f
	.zero		1


	//   ....[56]....
        /*09fc*/ 	.word	0x00015da0
        /*0a00*/ 	.word	0x000000bf
        /*0a04*/ 	.word	0x00038850
        /*0a08*/ 	.short	0x010a
        /*0a0a*/ 	.byte	0x3f
	.zero		1


	//   ....[57]....
        /*0a0c*/ 	.word	0x00015df0
        /*0a10*/ 	.word	0x000000bf
        /*0a14*/ 	.word	0x00038850
        /*0a18*/ 	.short	0x010a
        /*0a1a*/ 	.byte	0x3f
	.zero		1


	//   ....[58]....
        /*0a1c*/ 	.word	0x000178b0
        /*0a20*/ 	.word	0x0000009a
        /*0a24*/ 	.word	0x00000000
        /*0a28*/ 	.short	0x0101
        /*0a2a*/ 	.byte	0x3f
	.zero		1


	//   ....[59]....
        /*0a2c*/ 	.word	0x00019a70
        /*0a30*/ 	.word	0x000000bf
        /*0a34*/ 	.word	0x00000000
        /*0a38*/ 	.short	0x0101
        /*0a3a*/ 	.byte	0x3f
	.zero		1


	//   ....[60]....
        /*0a3c*/ 	.word	0x0001bd90
        /*0a40*/ 	.word	0x00000000
        /*0a44*/ 	.word	0x00000000
        /*0a48*/ 	.short	0x0101
        /*0a4a*/ 	.byte	0x3f
	.zero		1


	//   ....[61]....
        /*0a4c*/ 	.word	0x0001e460
        /*0a50*/ 	.word	0x00000007
        /*0a54*/ 	.word	0x00038820
        /*0a58*/ 	.short	0x010a
        /*0a5a*/ 	.byte	0x3f
	.zero		1


	//   ....[62]....
        /*0a5c*/ 	.word	0x0001e4e0
        /*0a60*/ 	.word	0x00000008
        /*0a64*/ 	.word	0x000388a0
        /*0a68*/ 	.short	0x010a
        /*0a6a*/ 	.byte	0x3f
	.zero		1


	//   ....[63]....
        /*0a6c*/ 	.word	0x0001e6d0
        /*0a70*/ 	.word	0x00000008
        /*0a74*/ 	.word	0x000388c0
        /*0a78*/ 	.short	0x010a
        /*0a7a*/ 	.byte	0x3f
	.zero		1


	//   ....[64]....
        /*0a7c*/ 	.word	0x0001ec30
        /*0a80*/ 	.word	0x00000009
        /*0a84*/ 	.word	0x000388a0
        /*0a88*/ 	.short	0x010a
        /*0a8a*/ 	.byte	0x3f
	.zero		1


	//   ....[65]....
        /*0a8c*/ 	.word	0x0001ee00
        /*0a90*/ 	.word	0x00000009
        /*0a94*/ 	.word	0x000388c0
        /*0a98*/ 	.short	0x010a
        /*0a9a*/ 	.byte	0x3f
	.zero		1


	//   ....[66]....
        /*0a9c*/ 	.word	0x00020060
        /*0aa0*/ 	.word	0x00000005
        /*0aa4*/ 	.word	0x00038840
        /*0aa8*/ 	.short	0x010a
        /*0aaa*/ 	.byte	0x3f
	.zero		1


	//   ....[67]....
        /*0aac*/ 	.word	0x00020870
        /*0ab0*/ 	.word	0x00000009
        /*0ab4*/ 	.word	0x00038820
        /*0ab8*/ 	.short	0x010a
        /*0aba*/ 	.byte	0x3f
	.zero		1


	//   ....[68]....
        /*0abc*/ 	.word	0x00020940
        /*0ac0*/ 	.word	0x00000002
        /*0ac4*/ 	.word	0x00038860
        /*0ac8*/ 	.short	0x010a
        /*0aca*/ 	.byte	0x3f
	.zero		1


	//   ....[69]....
        /*0acc*/ 	.word	0x000210e0
        /*0ad0*/ 	.word	0x00000002
        /*0ad4*/ 	.word	0x00038840
        /*0ad8*/ 	.short	0x010a
        /*0ada*/ 	.byte	0x3f
	.zero		1


	//   ....[70]....
        /*0adc*/ 	.word	0x00021300
        /*0ae0*/ 	.word	0x00000002
        /*0ae4*/ 	.word	0x00038860
        /*0ae8*/ 	.short	0x010a
        /*0aea*/ 	.byte	0x3f
	.zero		1


	//   ....[71]....
        /*0aec*/ 	.word	0x000219d0
        /*0af0*/ 	.word	0x00000002
        /*0af4*/ 	.word	0x00038840
        /*0af8*/ 	.short	0x010a
        /*0afa*/ 	.byte	0x3f
	.zero		1


	//   ....[72]....
        /*0afc*/ 	.word	0x00021be0
        /*0b00*/ 	.word	0x00000002
        /*0b04*/ 	.word	0x00038860
        /*0b08*/ 	.short	0x010a
        /*0b0a*/ 	.byte	0x3f
	.zero		1


	//   ....[73]....
        /*0b0c*/ 	.word	0x00022220
        /*0b10*/ 	.word	0x00000002
        /*0b14*/ 	.word	0x00038840
        /*0b18*/ 	.short	0x010a
        /*0b1a*/ 	.byte	0x3f
	.zero		1


	//   ....[74]....
        /*0b1c*/ 	.word	0x00022440
        /*0b20*/ 	.word	0x00000002
        /*0b24*/ 	.word	0x00038860
        /*0b28*/ 	.short	0x010a
        /*0b2a*/ 	.byte	0x3f
	.zero		1


	//   ....[75]....
        /*0b2c*/ 	.word	0x00023750
        /*0b30*/ 	.word	0x00000000
        /*0b34*/ 	.word	0x00038820
        /*0b38*/ 	.short	0x010a
        /*0b3a*/ 	.byte	0x3f
	.zero		1


	//   ....[76]....
        /*0b3c*/ 	.word	0x00023910
        /*0b40*/ 	.word	0x00000006
        /*0b44*/ 	.word	0x00000000
        /*0b48*/ 	.short	0x010a
        /*0b4a*/ 	.byte	0x3f
	.zero		1


	//   ....[77]....
        /*0b4c*/ 	.word	0x00023980
        /*0b50*/ 	.word	0x00000007
        /*0b54*/ 	.word	0x00000000
        /*0b58*/ 	.short	0x010a
        /*0b5a*/ 	.byte	0x3f
	.zero		1


	//   ....[78]....
        /*0b5c*/ 	.word	0x000239f0
        /*0b60*/ 	.word	0x00000004
        /*0b64*/ 	.word	0x00000000
        /*0b68*/ 	.short	0x010a
        /*0b6a*/ 	.byte	0x3f
	.zero		1


	//   ....[79]....
        /*0b6c*/ 	.word	0x00023a20
        /*0b70*/ 	.word	0x00000003
        /*0b74*/ 	.word	0x00000000
        /*0b78*/ 	.short	0x010a
        /*0b7a*/ 	.byte	0x3f
	.zero		1


	//   ....[80]....
        /*0b7c*/ 	.word	0x00023a80
        /*0b80*/ 	.word	0x00000046
        /*0b84*/ 	.word	0x00038890
        /*0b88*/ 	.short	0x010a
        /*0b8a*/ 	.byte	0x3f
	.zero		1


	//   ....[81]....
        /*0b8c*/ 	.word	0x00023ad0
        /*0b90*/ 	.word	0x00000046
        /*0b94*/ 	.word	0x00038890
        /*0b98*/ 	.short	0x010a
        /*0b9a*/ 	.byte	0x3f
	.zero		1


	//   ....[82]....
        /*0b9c*/ 	.word	0x00023b20
        /*0ba0*/ 	.word	0x00000046
        /*0ba4*/ 	.word	0x00038890
        /*0ba8*/ 	.short	0x010a
        /*0baa*/ 	.byte	0x3f
	.zero		1


	//   ....[83]....
        /*0bac*/ 	.word	0x00023b70
        /*0bb0*/ 	.word	0x00000046
        /*0bb4*/ 	.word	0x000388b0
        /*0bb8*/ 	.short	0x010a
        /*0bba*/ 	.byte	0x3f
	.zero		1


	//   ....[84]....
        /*0bbc*/ 	.word	0x000240c0
        /*0bc0*/ 	.word	0x00000012
        /*0bc4*/ 	.word	0x00038800
        /*0bc8*/ 	.short	0x010a
        /*0bca*/ 	.byte	0x3f
	.zero		1


	//   ....[85]....
        /*0bcc*/ 	.word	0x00024610
        /*0bd0*/ 	.word	0x00000012
        /*0bd4*/ 	.word	0x00038800
        /*0bd8*/ 	.short	0x010a
        /*0bda*/ 	.byte	0x3f
	.zero		1


	//   ....[86]....
        /*0bdc*/ 	.word	0x00024660
        /*0be0*/ 	.word	0x0000000e
        /*0be4*/ 	.word	0x00038830
        /*0be8*/ 	.short	0x010a
        /*0bea*/ 	.byte	0x3f
	.zero		1


	//   ....[87]....
        /*0bec*/ 	.word	0x000246b0
        /*0bf0*/ 	.word	0x00000012
        /*0bf4*/ 	.word	0x00038810
        /*0bf8*/ 	.short	0x010a
        /*0bfa*/ 	.byte	0x3f
	.zero		1


	//   ....[88]....
        /*0bfc*/ 	.word	0x00024700
        /*0c00*/ 	.word	0x0000000e
        /*0c04*/ 	.word	0x00038850
        /*0c08*/ 	.short	0x010a
        /*0c0a*/ 	.byte	0x3f
	.zero		1


	//   ....[89]....
        /*0c0c*/ 	.word	0x00024750
        /*0c10*/ 	.word	0x000000c7
        /*0c14*/ 	.word	0x00038830
        /*0c18*/ 	.short	0x010a
        /*0c1a*/ 	.byte	0x3f
	.zero		1


	//   ....[90]....
        /*0c1c*/ 	.word	0x000247a0
        /*0c20*/ 	.word	0x000000c7
        /*0c24*/ 	.word	0x00038850
        /*0c28*/ 	.short	0x010a
        /*0c2a*/ 	.byte	0x3f
	.zero		1


	//   ....[91]....
        /*0c2c*/ 	.word	0x000247f0
        /*0c30*/ 	.word	0x0000000e
        /*0c34*/ 	.word	0x00038830
        /*0c38*/ 	.short	0x010a
        /*0c3a*/ 	.byte	0x3f
	.zero		1


	//   ....[92]....
        /*0c3c*/ 	.word	0x00024840
        /*0c40*/ 	.word	0x0000000e
        /*0c44*/ 	.word	0x00038850
        /*0c48*/ 	.short	0x010a
        /*0c4a*/ 	.byte	0x3f
	.zero		1


	//   ....[93]....
        /*0c4c*/ 	.word	0x00024890
        /*0c50*/ 	.word	0x000000bf
        /*0c54*/ 	.word	0x00038830
        /*0c58*/ 	.short	0x010a
        /*0c5a*/ 	.byte	0x3f
	.zero		1


	//   ....[94]....
        /*0c5c*/ 	.word	0x000248e0
        /*0c60*/ 	.word	0x000000bf
        /*0c64*/ 	.word	0x00038850
        /*0c68*/ 	.short	0x010a
        /*0c6a*/ 	.byte	0x3f
	.zero		1


	//   ....[95]....
        /*0c6c*/ 	.word	0x00024a80
        /*0c70*/ 	.word	0x00000007
        /*0c74*/ 	.word	0x00038820
        /*0c78*/ 	.short	0x010a
        /*0c7a*/ 	.byte	0x3f
	.zero		1


	//   ....[96]....
        /*0c7c*/ 	.word	0x00024ad0
        /*0c80*/ 	.word	0x00000008
        /*0c84*/ 	.word	0x000388a0
        /*0c88*/ 	.short	0x010a
        /*0c8a*/ 	.byte	0x3f
	.zero		1


	//   ....[97]....
        /*0c8c*/ 	.word	0x00024b20
        /*0c90*/ 	.word	0x00000008
        /*0c94*/ 	.word	0x000388c0
        /*0c98*/ 	.short	0x010a
        /*0c9a*/ 	.byte	0x3f
	.zero		1


	//   ....[98]....
        /*0c9c*/ 	.word	0x00024b70
        /*0ca0*/ 	.word	0x00000009
        /*0ca4*/ 	.word	0x000388a0
        /*0ca8*/ 	.short	0x010a
        /*0caa*/ 	.byte	0x3f
	.zero		1


	//   ....[99]....
        /*0cac*/ 	.word	0x00024bc0
        /*0cb0*/ 	.word	0x00000009
        /*0cb4*/ 	.word	0x000388c0
        /*0cb8*/ 	.short	0x010a
        /*0cba*/ 	.byte	0x3f
	.zero		1


	//   ....[100]....
        /*0cbc*/ 	.word	0x00024d60
        /*0cc0*/ 	.word	0x00000005
        /*0cc4*/ 	.word	0x00038840
        /*0cc8*/ 	.short	0x010a
        /*0cca*/ 	.byte	0x3f
	.zero		1


	//   ....[101]....
        /*0ccc*/ 	.word	0x00024de0
        /*0cd0*/ 	.word	0x00000005
        /*0cd4*/ 	.word	0x00038820
        /*0cd8*/ 	.short	0x010a
        /*0cda*/ 	.byte	0x3f
	.zero		1


	//   ....[102]....
        /*0cdc*/ 	.word	0x00024e30
        /*0ce0*/ 	.word	0x00000002
        /*0ce4*/ 	.word	0x00038860
        /*0ce8*/ 	.short	0x010a
        /*0cea*/ 	.byte	0x3f
	.zero		1


	//   ....[103]....
        /*0cec*/ 	.word	0x00024e80
        /*0cf0*/ 	.word	0x00000002
        /*0cf4*/ 	.word	0x00038840
        /*0cf8*/ 	.short	0x010a
        /*0cfa*/ 	.byte	0x3f
	.zero		1


	//   ....[104]....
        /*0cfc*/ 	.word	0x00024ed0
        /*0d00*/ 	.word	0x00000002
        /*0d04*/ 	.word	0x00038860
        /*0d08*/ 	.short	0x010a
        /*0d0a*/ 	.byte	0x3f
	.zero		1


	//   ....[105]....
        /*0d0c*/ 	.word	0x00024f20
        /*0d10*/ 	.word	0x00000002
        /*0d14*/ 	.word	0x00038840
        /*0d18*/ 	.short	0x010a
        /*0d1a*/ 	.byte	0x3f
	.zero		1


	//   ....[106]....
        /*0d1c*/ 	.word	0x00024f70
        /*0d20*/ 	.word	0x00000002
        /*0d24*/ 	.word	0x00038860
        /*0d28*/ 	.short	0x010a
        /*0d2a*/ 	.byte	0x3f
	.zero		1


	//   ....[107]....
        /*0d2c*/ 	.word	0x00024fc0
        /*0d30*/ 	.word	0x00000002
        /*0d34*/ 	.word	0x00038840
        /*0d38*/ 	.short	0x010a
        /*0d3a*/ 	.byte	0x3f
	.zero		1


	//   ....[108]....
        /*0d3c*/ 	.word	0x00025010
        /*0d40*/ 	.word	0x00000002
        /*0d44*/ 	.word	0x00038860
        /*0d48*/ 	.short	0x010a
        /*0d4a*/ 	.byte	0x3f
	.zero		1


	//   ....[109]....
        /*0d4c*/ 	.word	0x000259e0
        /*0d50*/ 	.word	0x00000000
        /*0d54*/ 	.word	0x00038820
        /*0d58*/ 	.short	0x010a
        /*0d5a*/ 	.byte	0x3f
	.zero		1


	//   ....[110]....
        /*0d5c*/ 	.word	0x00025b80
        /*0d60*/ 	.word	0x00000006
        /*0d64*/ 	.word	0x00000000
        /*0d68*/ 	.short	0x010a
        /*0d6a*/ 	.byte	0x3f
	.zero		1


	//   ....[111]....
        /*0d6c*/ 	.word	0x00025bd0
        /*0d70*/ 	.word	0x00000007
        /*0d74*/ 	.word	0x00000000
        /*0d78*/ 	.short	0x010a
        /*0d7a*/ 	.byte	0x3f
	.zero		1


	//   ....[112]....
        /*0d7c*/ 	.word	0x00025c20
        /*0d80*/ 	.word	0x00000004
        /*0d84*/ 	.word	0x00000000
        /*0d88*/ 	.short	0x010a
        /*0d8a*/ 	.byte	0x3f
	.zero		1


	//----- nvinfo : EIATTR_NUM_MBARRIERS
	.align		4
.L_947:
        /*0d8c*/ 	.byte	0x03, 0x38
        /*0d8e*/ 	.short	0x0017


	//----- nvinfo : EIATTR_EXIT_INSTR_OFFSETS
	.align		4
        /*0d90*/ 	.byte	0x04, 0x1c
        /*0d92*/ 	.short	(.L_949 - .L_948)


	//   ....[0]....
.L_948:
        /*0d94*/ 	.word	0x00023a70


	//----- nvinfo : EIATTR_MAX_THREADS
	.align		4
.L_949:
        /*0d98*/ 	.byte	0x04, 0x05
        /*0d9a*/ 	.short	(.L_951 - .L_950)
.L_950:
        /*0d9c*/ 	.word	0x00000180
        /*0da0*/ 	.word	0x00000001
        /*0da4*/ 	.word	0x00000001


	//----- nvinfo : EIATTR_CRS_STACK_SIZE
	.align		4
.L_951:
        /*0da8*/ 	.byte	0x04, 0x1e
        /*0daa*/ 	.short	(.L_953 - .L_952)
.L_952:
        /*0dac*/ 	.word	0x00000000


	//----- nvinfo : EIATTR_CBANK_PARAM_SIZE
	.align		4
.L_953:
        /*0db0*/ 	.byte	0x03, 0x19
        /*0db2*/ 	.short	0x0b70


	//----- nvinfo : EIATTR_PARAM_CBANK
	.align		4
        /*0db4*/ 	.byte	0x04, 0x0a
        /*0db6*/ 	.short	(.L_955 - .L_954)
	.align		4
.L_954:
        /*0db8*/ 	.word	index@(.nv.constant0._ZN7cutlass13device_kernelIN5flash11enable_sm90INS1_16FlashAttnFwdSm90INS1_25CollectiveMainloopFwdSm90ILi2EN4cute5tupleIJNS5_1CILi1EEES8_S8_EEENS6_IJNS7_ILi64EEESA_SA_EEELi512ENS_10bfloat16_tEfNS_4arch4Sm90ELb0ELb1ELb1ELb1ELb0ELb1ELb1ELb0ELb0ELb0ELb0ELb0EEENS1_21CollectiveEpilogueFwdINS6_IJSA_NS7_ILi512EEESA_EEES9_SC_SE_Li256ELb1ELb0ELb0ELb0EEENS1_36VarlenDynamicPersistentTileSchedulerILi64ELi64ELi256ELi32ELb0ELb0ELb1ELb1ELb0ELb1EEEEEEEEEvNT_6ParamsE)
        /*0dbc*/ 	.short	0x0210
        /*0dbe*/ 	.short	0x0b70


	//----- nvinfo : EIATTR_SW_WAR
	.align		4
.L_955:
        /*0dc0*/ 	.byte	0x04, 0x36
        /*0dc2*/ 	.short	(.L_957 - .L_956)
.L_956:
        /*0dc4*/ 	.word	0x00000008
.L_957:


//--------------------- .nv.info._ZN7cutlass13device_kernelIN5flash11enable_sm90INS1_16FlashAttnFwdSm90INS1_25CollectiveMainloopFwdSm90ILi2EN4cute5tupleIJNS5_1CILi1EEES8_S8_EEENS6_IJNS7_ILi64EEESA_SA_EEELi512ENS_10bfloat16_tEfNS_4arch4Sm90ELb1ELb0ELb1ELb0ELb0ELb0ELb0ELb0ELb0ELb0ELb0ELb0EEENS1_21CollectiveEpilogueFwdINS6_IJSA_NS7_ILi512EEESA_EEES9_SC_SE_Li256ELb0ELb0ELb0ELb0EEENS1_30DynamicPersistentTileSchedulerILi256ELi32ELb0ELb0ELb1EEEEEEEEEvNT_6ParamsE --------------------------
	.section	.nv.info._ZN7cutlass13device_kernelIN5flash11enable_sm90INS1_16FlashAttnFwdSm90INS1_25CollectiveMainloopFwdSm90ILi2EN4cute5tupleIJNS5_1CILi1EEES8_S8_EEENS6_IJNS7_ILi64EEESA_SA_EEELi512ENS_10bfloat16_tEfNS_4arch4Sm90ELb1ELb0ELb1ELb0ELb0ELb0ELb0ELb0ELb0ELb0ELb0ELb0EEENS1_21CollectiveEpilogueFwdINS6_IJSA_NS7_ILi512EEESA_EEES9_SC_SE_Li256ELb0ELb0ELb0ELb0EEENS1_30DynamicPersistentTileSchedulerILi256ELi32ELb0ELb0ELb1EEEEEEEEEvNT_6ParamsE,"",@"SHT_CUDA_INFO"
	.sectionflags	@""
	.align	4


	//----- nvinfo : EIATTR_CUDA_API_VERSION
	.align		4
        /*0000*/ 	.byte	0x04, 0x37
        /*0002*/ 	.short	(.L_959 - .L_958)
.L_958:
        /*0004*/ 	.word	0x00000082


	//----- nvinfo : EIATTR_KPARAM_INFO
	.align		4
.L_959:
        /*0008*/ 	.byte	0x04, 0x17
        /*000a*/ 	.short	(.L_961 - .L_960)
.L_960:
        /*000c*/ 	.word	0x00000000
        /*0010*/ 	.short	0x0000
        /*0012*/ 	.short	0x0070
        /*0014*/ 	.byte	0x00, 0xf0, 0x01, 0x2e


	//----- nvinfo : EIATTR_SPARSE_MMA_MASK
	.align		4
.L_961:
        /*0018*/ 	.byte	0x03, 0x50
        /*001a*/ 	.short	0x0000


	//----- nvinfo : EIATTR_MAXREG_COUNT
	.align		4
        /*001c*/ 	.byte	0x03, 0x1b
        /*001e*/ 	.short	0x00a8


	//----- nvinfo : EIATTR_NUM_BARRIERS
	.align		4
        /*0020*/ 	.byte	0x02, 0x4c
        /*0022*/ 	.byte	0x10
	.zero		1


	//----- nvinfo : EIATTR_EXTERNS
	.align		4
        /*0024*/ 	.byte	0x04, 0x0f
        /*0026*/ 	.short	(.L_963 - .L_962)


	//   ....[0]....
	.align		4
.L_962:
        /*0028*/ 	.word	index@(__assertfail)


	//----- nvinfo : EIATTR_MERCURY_ISA_VERSION
	.align		4
.L_963:
        /*002c*/ 	.byte	0x03, 0x5f
        /*002e*/ 	.short	0x0101


	//----- nvinfo : EIATTR_INT_WARP_WIDE_INSTR_OFFSETS
	.align		4
        /*0030*/ 	.byte	0x04, 0x31
        /*0032*/ 	.short	(.L_965 - .L_964)


	//   ....[0]....
.L_964:
        /*0034*/ 	.word	0x00000180


	//   ....[1]....
        /*0038*/ 	.word	0x000001b0


	//   ....[2]....
        /*003c*/ 	.word	0x000001c0


	//   ....[3]....
        /*0040*/ 	.word	0x0000b6c0


	//   ....[4]....
        /*0044*/ 	.word	0x0000b750


	//   ....[5]....
        /*0048*/ 	.word	0x0000bc40


	//   ....[6]....
        /*004c*/ 	.word	0x0000dd30


	//   ....[7]....
        /*0050*/ 	.word	0x0000ddc0


	//----- nvinfo : EIATTR_COOP_GROUP_MASK_REGIDS
	.align		4
.L_965:
        /*0054*/ 	.byte	0x04, 0x29
        /*0056*/ 	.short	(.L_967 - .L_966)


	//   ....[0]....
.L_966:
        /*0058*/ 	.word	0xffffffff


	//   ....[1]....
        /*005c*/ 	.word	0xffffffff


	//   ....[2]....
        /*0060*/ 	.word	0xffffffff


	//   ....[3]....
        /*0064*/ 	.word	0xffffffff


	//   ....[4]....
        /*0068*/ 	.word	0xffffffff


	//   ....[5]....
        /*006c*/ 	.word	0xffffffff


	//   ....[6]....
        /*0070*/ 	.word	0xffffffff


	//   ....[7]....
        /*0074*/ 	.word	0xffffffff


	//   ....[8]....
        /*0078*/ 	.word	0xffffffff


	//   ....[9]....
        /*007c*/ 	.word	0xffffffff


	//   ....[10]....
        /*0080*/ 	.word	0xffffffff


	//   ....[11]....
        /*0084*/ 	.word	0xffffffff


	//   ....[12]....
        /*0088*/ 	.word	0xffffffff


	//   ....[13]....
        /*008c*/ 	.word	0xffffffff


	//   ....[14]....
        /*0090*/ 	.word	0xffffffff


	//   ....[15]....
        /*0094*/ 	.word	0xffffffff


	//   ....[16]....
        /*0098*/ 	.word	0xffffffff


	//   ....[17]....
        /*009c*/ 	.word	0xffffffff


	//   ....[18]....
        /*00a0*/ 	.word	0xffffffff


	//   ....[19]....
        /*00a4*/ 	.word	0xffffffff


	//   ....[20]....
        /*00a8*/ 	.word	0xffffffff


	//   ....[21]....
        /*00ac*/ 	.word	0xffffffff


	//   ....[22]....
        /*00b0*/ 	.word	0xffffffff


	//   ....[23]....
        /*00b4*/ 	.word	0xffffffff


	//   ....[24]....
        /*00b8*/ 	.word	0xffffffff


	//   ....[25]....
        /*00bc*/ 	.word	0xffffffff


	//   ....[26]....
        /*00c0*/ 	.word	0xffffffff


	//   ....[27]....
        /*00c4*/ 	.word	0xffffffff


	//   ....[28]....
        /*00c8*/ 	.word	0xffffffff


	//   ....[29]....
        /*00cc*/ 	.word	0xffffffff


	//   ....[30]....
        /*00d0*/ 	.word	0xffffffff


	//   ....[31]....
        /*00d4*/ 	.word	0xffffffff


	//   ....[32]....
        /*00d8*/ 	.word	0xffffffff


	//   ....[33]....
        /*00dc*/ 	.word	0x0500000f


	//   ....[34]....
        /*00e0*/ 	.word	0x0500000f


	//----- nvinfo : EIATTR_COOP_GROUP_INSTR_OFFSETS
	.align		4
.L_967:
        /*00e4*/ 	.byte	0x04, 0x28
        /*00e6*/ 	.short	(.L_969 - .L_968)


	//   ....[0]....
.L_968:
        /*00e8*/ 	.word	0x00000050


	//   ....[1]....
        /*00ec*/ 	.word	0x00000190


	//   ....[2]....
        /*00f0*/ 	.word	0x000001e0


	//   ....[3]....
        /*00f4*/ 	.word	0x00000390


	//   ....[4]....
        /*00f8*/ 	.word	0x000004f0


	//   ....[5]....
        /*00fc*/ 	.word	0x00000610


	//   ....[6]....
        /*0100*/ 	.word	0x00000770


	//   ....[7]....
        /*0104*/ 	.word	0x00001730


	//   ....[8]....
        /*0108*/ 	.word	0x000030a0


	//   ....[9]....
        /*010c*/ 	.word	0x00003dd0


	//   ....[10]....
        /*0110*/ 	.word	0x00003ea0


	//   ....[11]....
        /*0114*/ 	.word	0x000042e0


	//   ....[12]....
        /*0118*/ 	.word	0x00004350


	//   ....[13]....
        /*011c*/ 	.word	0x00004ca0


	//   ....[14]....
        /*0120*/ 	.word	0x000056f0


	//   ....[15]....
        /*0124*/ 	.word	0x000057d0


	//   ....[16]....
        /*0128*/ 	.word	0x00005be0


	//   ....[17]....
        /*012c*/ 	.word	0x00005ca0


	//   ....[18]....
        /*0130*/ 	.word	0x00006ec0


	//   ....[19]....
        /*0134*/ 	.word	0x000075e0


	//   ....[20]....
        /*0138*/ 	.word	0x00007650


	//   ....[21]....
        /*013c*/ 	.word	0x00007940


	//   ....[22]....
        /*0140*/ 	.word	0x00007b00


	//   ....[23]....
        /*0144*/ 	.word	0x00008ba0


	//   ....[24]....
        /*0148*/ 	.word	0x00008be0


	//   ....[25]....
        /*014c*/ 	.word	0x00008c20


	//   ....[26]....
        /*0150*/ 	.word	0x00008ca0


	//   ....[27]....
        /*0154*/ 	.word	0x00008cc0


	//   ....[28]....
        /*0158*/ 	.word	0x00009720


	//   ....[29]....
        /*015c*/ 	.word	0x0000a4d0


	//   ....[30]....
        /*0160*/ 	.word	0x0000b150


	//   ....[31]....
        /*0164*/ 	.word	0x0000de40


	//   ....[32]....
        /*0168*/ 	.word	0x0000dff0


	//   ....[33]....
        /*016c*/ 	.word	0x0000e5f0


	//   ....[34]....
        /*0170*/ 	.word	0x0000e9d0


	//----- nvinfo : EIATTR_REG_RECONFIG
	.align		4
.L_969:
        /*0174*/ 	.byte	0x01, 0x54
	.zero		2


	//----- nvinfo : EIATTR_SYSCALL_OFFSETS
	.align		4
        /*0178*/ 	.byte	0x04, 0x46
        /*017a*/ 	.short	(.L_971 - .L_970)


	//   ....[0]....
.L_970:
        /*017c*/ 	.word	0x00003270


	//   ....[1]....
        /*0180*/ 	.word	0x0000b8e0


	//   ....[2]....
        /*0184*/ 	.word	0x0000ba20


	//   ....[3]....
        /*0188*/ 	.word	0x0000bb20


	//----- nvinfo : EIATTR_MBARRIER_INSTR_OFFSETS
	.align		4
.L_971:
        /*018c*/ 	.byte	0x04, 0x39
        /*018e*/ 	.short	(.L_973 - .L_972)


	//   ....[0]....
.L_972:
        /*0190*/ 	.word	0x00000280
        /*0194*/ 	.word	0x000000ff
        /*0198*/ 	.word	0x00028c00
        /*019c*/ 	.short	0x0100
        /*019e*/ 	.byte	0x06
	.zero		1


	//   ....[1]....
        /*01a0*/ 	.word	0x00000290
        /*01a4*/ 	.word	0x000000ff
        /*01a8*/ 	.word	0x00028c20
        /*01ac*/ 	.short	0x0100
        /*01ae*/ 	.byte	0x06
	.zero		1


	//   ....[2]....
        /*01b0*/ 	.word	0x00000340
        /*01b4*/ 	.word	0x000000ff
        /*01b8*/ 	.word	0x00028c30
        /*01bc*/ 	.short	0x0100
        /*01be*/ 	.byte	0x06
	.zero		1


	//   ....[3]....
        /*01c0*/ 	.word	0x00000350
        /*01c4*/ 	.word	0x000000ff
        /*01c8*/ 	.word	0x00028c40
        /*01cc*/ 	.short	0x0100
        /*01ce*/ 	.byte	0x06
	.zero		1


	//   ....[4]....
        /*01d0*/ 	.word	0x00000360
        /*01d4*/ 	.word	0x000000ff
        /*01d8*/ 	.word	0x00028c38
        /*01dc*/ 	.short	0x0100
        /*01de*/ 	.byte	0x06
	.zero		1


	//   ....[5]....
        /*01e0*/ 	.word	0x00000370
        /*01e4*/ 	.word	0x000000ff
        /*01e8*/ 	.word	0x00028c48
        /*01ec*/ 	.short	0x0100
        /*01ee*/ 	.byte	0x06
	.zero		1


	//   ....[6]....
        /*01f0*/ 	.word	0x000004a0
        /*01f4*/ 	.word	0x000000ff
        /*01f8*/ 	.word	0x00028c50
        /*01fc*/ 	.short	0x0100
        /*01fe*/ 	.byte	0x08
	.zero		1


	//   ....[7]....
        /*0200*/ 	.word	0x000004b0
        /*0204*/ 	.word	0x000000ff
        /*0208*/ 	.word	0x00028c60
        /*020c*/ 	.short	0x0100
        /*020e*/ 	.byte	0x08
	.zero		1


	//   ....[8]....
        /*0210*/ 	.word	0x000004c0
        /*0214*/ 	.word	0x000000ff
        /*0218*/ 	.word	0x00028c58
        /*021c*/ 	.short	0x0100
        /*021e*/ 	.byte	0x08
	.zero		1


	//   ....[9]....
        /*0220*/ 	.word	0x000004d0
        /*0224*/ 	.word	0x000000ff
        /*0228*/ 	.word	0x00028c68
        /*022c*/ 	.short	0x0100
        /*022e*/ 	.byte	0x08
	.zero		1


	//   ....[10]....
        /*0230*/ 	.word	0x000005c0
        /*0234*/ 	.word	0x000000ff
        /*0238*/ 	.word	0x00028c70
        /*023c*/ 	.short	0x0100
        /*023e*/ 	.byte	0x06
	.zero		1


	//   ....[11]....
        /*0240*/ 	.word	0x000005d0
        /*0244*/ 	.word	0x000000ff
        /*0248*/ 	.word	0x00028c80
        /*024c*/ 	.short	0x0100
        /*024e*/ 	.byte	0x06
	.zero		1


	//   ....[12]....
        /*0250*/ 	.word	0x000005e0
        /*0254*/ 	.word	0x000000ff
        /*0258*/ 	.word	0x00028c78
        /*025c*/ 	.short	0x0100
        /*025e*/ 	.byte	0x06
	.zero		1


	//   ....[13]....
        /*0260*/ 	.word	0x000005f0
        /*0264*/ 	.word	0x000000ff
        /*0268*/ 	.word	0x00028c88
        /*026c*/ 	.short	0x0100
        /*026e*/ 	.byte	0x06
	.zero		1


	//   ....[14]....
        /*0270*/ 	.word	0x00000720
        /*0274*/ 	.word	0x000000ff
        /*0278*/ 	.word	0x00028c90
        /*027c*/ 	.short	0x0100
        /*027e*/ 	.byte	0x08
	.zero		1


	//   ....[15]....
        /*0280*/ 	.word	0x00000730
        /*0284*/ 	.word	0x000000ff
        /*0288*/ 	.word	0x00028ca0
        /*028c*/ 	.short	0x0100
        /*028e*/ 	.byte	0x08
	.zero		1


	//   ....[16]....
        /*0290*/ 	.word	0x00000740
        /*0294*/ 	.word	0x000000ff
        /*0298*/ 	.word	0x00028c98
        /*029c*/ 	.short	0x0100
        /*029e*/ 	.byte	0x08
	.zero		1


	//   ....[17]....
        /*02a0*/ 	.word	0x00000750
        /*02a4*/ 	.word	0x000000ff
        /*02a8*/ 	.word	0x00028ca8
        /*02ac*/ 	.short	0x0100
        /*02ae*/ 	.byte	0x08
	.zero		1


	//   ....[18]....
        /*02b0*/ 	.word	0x00000880
        /*02b4*/ 	.word	0x000000ff
        /*02b8*/ 	.word	0x00028cb0
        /*02bc*/ 	.short	0x0100
        /*02be*/ 	.byte	0x08
	.zero		1


	//   ....[19]....
        /*02c0*/ 	.word	0x00000890
        /*02c4*/ 	.word	0x000000ff
        /*02c8*/ 	.word	0x00028cc0
        /*02cc*/ 	.short	0x0100
        /*02ce*/ 	.byte	0x08
	.zero		1


	//   ....[20]....
        /*02d0*/ 	.word	0x000008a0
        /*02d4*/ 	.word	0x000000ff
        /*02d8*/ 	.word	0x00028cb8
        /*02dc*/ 	.short	0x0100
        /*02de*/ 	.byte	0x08
	.zero		1


	//   ....[21]....
        /*02e0*/ 	.word	0x000008b0
        /*02e4*/ 	.word	0x000000ff
        /*02e8*/ 	.word	0x00028cc8
        /*02ec*/ 	.short	0x0100
        /*02ee*/ 	.byte	0x08
	.zero		1


	//   ....[22]....
        /*02f0*/ 	.word	0x00001840
        /*02f4*/ 	.word	0x000000ff
        /*02f8*/ 	.word	0x00028c50
        /*02fc*/ 	.short	0x010a
        /*02fe*/ 	.byte	0x10
	.zero		1


	//   ....[23]....
        /*0300*/ 	.word	0x00001b20
        /*0304*/ 	.word	0x00000000
        /*0308*/ 	.word	0x00000000
        /*030c*/ 	.short	0x0101
        /*030e*/ 	.byte	0x3f
	.zero		1


	//   ....[24]....
        /*0310*/ 	.word	0x000024b0
        /*0314*/ 	.word	0x000000ff
        /*0318*/ 	.word	0x00028c50
        /*031c*/ 	.short	0x010a
        /*031e*/ 	.byte	0x06
	.zero		1


	//   ....[25]....
        /*0320*/ 	.word	0x000024f0
        /*0324*/ 	.word	0x000000ff
        /*0328*/ 	.word	0x00028c50
        /*032c*/ 	.short	0x010a
        /*032e*/ 	.byte	0x06
	.zero		1


	//   ....[26]....
        /*0330*/ 	.word	0x00002740
        /*0334*/ 	.word	0x00000003
        /*0338*/ 	.word	0x00000000
        /*033c*/ 	.short	0x0101
        /*033e*/ 	.byte	0x3f
	.zero		1


	//   ....[27]....
        /*0340*/ 	.word	0x000032f0
        /*0344*/ 	.word	0x000000ff
        /*0348*/ 	.word	0x00028c00
        /*034c*/ 	.short	0x010a
        /*034e*/ 	.byte	0x30
	.zero		1


	//   ....[28]....
        /*0350*/ 	.word	0x00003370
        /*0354*/ 	.word	0x00000007
        /*0358*/ 	.word	0x00028c30
        /*035c*/ 	.short	0x010a
        /*035e*/ 	.byte	0x3f
	.zero		1


	//   ....[29]....
        /*0360*/ 	.word	0x000033b0
        /*0364*/ 	.word	0x00000007
        /*0368*/ 	.word	0x00028c30
        /*036c*/ 	.short	0x010a
        /*036e*/ 	.byte	0x3f
	.zero		1


	//   ....[30]....
        /*0370*/ 	.word	0x00004530
        /*0374*/ 	.word	0x00000005
        /*0378*/ 	.word	0x00000000
        /*037c*/ 	.short	0x0101
        /*037e*/ 	.byte	0x3f
	.zero		1


	//   ....[31]....
        /*0380*/ 	.word	0x000049a0
        /*0384*/ 	.word	0x00000007
        /*0388*/ 	.word	0x00028c50
        /*038c*/ 	.short	0x010a
        /*038e*/ 	.byte	0x3f
	.zero		1


	//   ....[32]....
        /*0390*/ 	.word	0x000049e0
        /*0394*/ 	.word	0x00000007
        /*0398*/ 	.word	0x00028c50
        /*039c*/ 	.short	0x010a
        /*039e*/ 	.byte	0x3f
	.zero		1


	//   ....[33]....
        /*03a0*/ 	.word	0x00004cc0
        /*03a4*/ 	.word	0x00000007
        /*03a8*/ 	.word	0x00000000
        /*03ac*/ 	.short	0x0101
        /*03ae*/ 	.byte	0x3f
	.zero		1


	//   ....[34]....
        /*03b0*/ 	.word	0x00004e10
        /*03b4*/ 	.word	0x000000ff
        /*03b8*/ 	.word	0x00028c30
        /*03bc*/ 	.short	0x010a
        /*03be*/ 	.byte	0x1e
	.zero		1


	//   ....[35]....
        /*03c0*/ 	.word	0x00004e50
        /*03c4*/ 	.word	0x000000ff
        /*03c8*/ 	.word	0x00028c30
        /*03cc*/ 	.short	0x010a
        /*03ce*/ 	.byte	0x1e
	.zero		1


	//   ....[36]....
        /*03d0*/ 	.word	0x00005fd0
        /*03d4*/ 	.word	0x0000009a
        /*03d8*/ 	.word	0x00000000
        /*03dc*/ 	.short	0x0101
        /*03de*/ 	.byte	0x3f
	.zero		1


	//   ....[37]....
        /*03e0*/ 	.word	0x00006c00
        /*03e4*/ 	.word	0x000000ff
        /*03e8*/ 	.word	0x00028c50
        /*03ec*/ 	.short	0x010a
        /*03ee*/ 	.byte	0x1e
	.zero		1


	//   ....[38]....
        /*03f0*/ 	.word	0x00006c40
        /*03f4*/ 	.word	0x000000ff
        /*03f8*/ 	.word	0x00028c50
        /*03fc*/ 	.short	0x010a
        /*03fe*/ 	.byte	0x1e
	.zero		1


	//   ....[39]....
        /*0400*/ 	.word	0x00006ee0
        /*0404*/ 	.word	0x000000aa
        /*0408*/ 	.word	0x00000000
        /*040c*/ 	.short	0x0101
        /*040e*/ 	.byte	0x3f
	.zero		1


	//   ....[40]....
        /*0410*/ 	.word	0x00007010
        /*0414*/ 	.word	0x000000ff
        /*0418*/ 	.word	0x00028c30
        /*041c*/ 	.short	0x010a
        /*041e*/ 	.byte	0x18
	.zero		1


	//   ....[41]....
        /*0420*/ 	.word	0x00007050
        /*0424*/ 	.word	0x000000ff
        /*0428*/ 	.word	0x00028c30
        /*042c*/ 	.short	0x010a
        /*042e*/ 	.byte	0x18
	.zero		1


	//   ....[42]....
        /*0430*/ 	.word	0x00007e90
        /*0434*/ 	.word	0x00000098
        /*0438*/ 	.word	0x00000000
        /*043c*/ 	.short	0x0101
        /*043e*/ 	.byte	0x3f
	.zero		1


	//   ....[43]....
        /*0440*/ 	.word	0x000088f0
        /*0444*/ 	.word	0x000000ff
        /*0448*/ 	.word	0x00028c50
        /*044c*/ 	.short	0x010a
        /*044e*/ 	.byte	0x18
	.zero		1


	//   ....[44]....
        /*0450*/ 	.word	0x00008930
        /*0454*/ 	.word	0x000000ff
        /*0458*/ 	.word	0x00028c50
        /*045c*/ 	.short	0x010a
        /*045e*/ 	.byte	0x18
	.zero		1


	//   ....[45]....
        /*0460*/ 	.word	0x00008bc0
        /*0464*/ 	.word	0x000000a8
        /*0468*/ 	.word	0x00000000
        /*046c*/ 	.short	0x0101
        /*046e*/ 	.byte	0x3f
	.zero		1


	//   ....[46]....
        /*0470*/ 	.word	0x0000a810
        /*0474*/ 	.word	0x000000ff
        /*0478*/ 	.word	0x00000000
        /*047c*/ 	.short	0x0101
        /*047e*/ 	.byte	0x05
	.zero		1


	//   ....[47]....
        /*0480*/ 	.word	0x0000bee0
        /*0484*/ 	.word	0x00000008
        /*0488*/ 	.word	0x00028c40
        /*048c*/ 	.short	0x010a
        /*048e*/ 	.byte	0x3f
	.zero		1


	//   ....[48]....
        /*0490*/ 	.word	0x0000c1c0
        /*0494*/ 	.word	0x000000ff
        /*0498*/ 	.word	0x00028c20
        /*049c*/ 	.short	0x010a
        /*049e*/ 	.byte	0x25
	.zero		1


	//   ....[49]....
        /*04a0*/ 	.word	0x0000c260
        /*04a4*/ 	.word	0x00000008
        /*04a8*/ 	.word	0x00028c60
        /*04ac*/ 	.short	0x010a
        /*04ae*/ 	.byte	0x3f
	.zero		1


	//   ....[50]....
        /*04b0*/ 	.word	0x0000c8c0
        /*04b4*/ 	.word	0x00000002
        /*04b8*/ 	.word	0x00028c40
        /*04bc*/ 	.short	0x010a
        /*04be*/ 	.byte	0x3f
	.zero		1


	//   ....[51]....
        /*04c0*/ 	.word	0x0000ca30
        /*04c4*/ 	.word	0x00000002
        /*04c8*/ 	.word	0x00028c60
        /*04cc*/ 	.short	0x010a
        /*04ce*/ 	.byte	0x3f
	.zero		1


	//   ....[52]....
        /*04d0*/ 	.word	0x0000d040
        /*04d4*/ 	.word	0x00000003
        /*04d8*/ 	.word	0x00028c40
        /*04dc*/ 	.short	0x010a
        /*04de*/ 	.byte	0x3f
	.zero		1


	//   ....[53]....
        /*04e0*/ 	.word	0x0000d1b0
        /*04e4*/ 	.word	0x00000003
        /*04e8*/ 	.word	0x00028c60
        /*04ec*/ 	.short	0x010a
        /*04ee*/ 	.byte	0x3f
	.zero		1


	//   ....[54]....
        /*04f0*/ 	.word	0x0000d760
        /*04f4*/ 	.word	0x00000002
        /*04f8*/ 	.word	0x00028c40
        /*04fc*/ 	.short	0x010a
        /*04fe*/ 	.byte	0x3f
	.zero		1


	//   ....[55]....
        /*0500*/ 	.word	0x0000d8d0
        /*0504*/ 	.word	0x00000002
        /*0508*/ 	.word	0x00028c60
        /*050c*/ 	.short	0x010a
        /*050e*/ 	.byte	0x3f
	.zero		1


	//   ....[56]....
        /*0510*/ 	.word	0x0000dfa0
        /*0514*/ 	.word	0x00000007
        /*0518*/ 	.word	0x00028c20
        /*051c*/ 	.short	0x010a
        /*051e*/ 	.byte	0x3f
	.zero		1


	//   ....[57]....
        /*0520*/ 	.word	0x0000e0f0
        /*0524*/ 	.word	0x00000005
        /*0528*/ 	.word	0x00000000
        /*052c*/ 	.short	0x010a
        /*052e*/ 	.byte	0x3f
	.zero		1


	//   ....[58]....
        /*0530*/ 	.word	0x0000e160
        /*0534*/ 	.word	0x00000003
        /*0538*/ 	.word	0x00000000
        /*053c*/ 	.short	0x010a
        /*053e*/ 	.byte	0x3f
	.zero		1


	//   ....[59]....
        /*0540*/ 	.word	0x0000e1c0
        /*0544*/ 	.word	0x00000005
        /*0548*/ 	.word	0x00000000
        /*054c*/ 	.short	0x010a
        /*054e*/ 	.byte	0x3f
	.zero		1


	//   ....[60]....
        /*0550*/ 	.word	0x0000e1f0
        /*0554*/ 	.word	0x00000003
        /*0558*/ 	.word	0x00000000
        /*055c*/ 	.short	0x010a
        /*055e*/ 	.byte	0x3f
	.zero		1


	//   ....[61]....
        /*0560*/ 	.word	0x0000e260
        /*0564*/ 	.word	0x00000003
        /*0568*/ 	.word	0x00028c50
        /*056c*/ 	.short	0x010a
        /*056e*/ 	.byte	0x3f
	.zero		1


	//   ....[62]....
        /*0570*/ 	.word	0x0000e2c0
        /*0574*/ 	.word	0x00000004
        /*0578*/ 	.word	0x00028c50
        /*057c*/ 	.short	0x010a
        /*057e*/ 	.byte	0x3f
	.zero		1


	//   ....[63]....
        /*0580*/ 	.word	0x0000e320
        /*0584*/ 	.word	0x00000003
        /*0588*/ 	.word	0x00028c00
        /*058c*/ 	.short	0x010a
        /*058e*/ 	.byte	0x3f
	.zero		1


	//   ....[64]....
        /*0590*/ 	.word	0x0000e370
        /*0594*/ 	.word	0x00000007
        /*0598*/ 	.word	0x00028c30
        /*059c*/ 	.short	0x010a
        /*059e*/ 	.byte	0x3f
	.zero		1


	//   ....[65]....
        /*05a0*/ 	.word	0x0000e3c0
        /*05a4*/ 	.word	0x00000007
        /*05a8*/ 	.word	0x00028c50
        /*05ac*/ 	.short	0x010a
        /*05ae*/ 	.byte	0x3f
	.zero		1


	//   ....[66]....
        /*05b0*/ 	.word	0x0000e420
        /*05b4*/ 	.word	0x00000004
        /*05b8*/ 	.word	0x00028c30
        /*05bc*/ 	.short	0x010a
        /*05be*/ 	.byte	0x3f
	.zero		1


	//   ....[67]....
        /*05c0*/ 	.word	0x0000e470
        /*05c4*/ 	.word	0x000000aa
        /*05c8*/ 	.word	0x00028c50
        /*05cc*/ 	.short	0x010a
        /*05ce*/ 	.byte	0x3f
	.zero		1


	//   ....[68]....
        /*05d0*/ 	.word	0x0000e4d0
        /*05d4*/ 	.word	0x00000004
        /*05d8*/ 	.word	0x00028c30
        /*05dc*/ 	.short	0x010a
        /*05de*/ 	.byte	0x3f
	.zero		1


	//   ....[69]....
        /*05e0*/ 	.word	0x0000e520
        /*05e4*/ 	.word	0x000000a8
        /*05e8*/ 	.word	0x00028c50
        /*05ec*/ 	.short	0x010a
        /*05ee*/ 	.byte	0x3f
	.zero		1


	//   ....[70]....
        /*05f0*/ 	.word	0x0000e6a0
        /*05f4*/ 	.word	0x00000008
        /*05f8*/ 	.word	0x00028c40
        /*05fc*/ 	.short	0x010a
        /*05fe*/ 	.byte	0x3f
	.zero		1


	//   ....[71]....
        /*0600*/ 	.word	0x0000e700
        /*0604*/ 	.word	0x00000008
        /*0608*/ 	.word	0x00028c20
        /*060c*/ 	.short	0x010a
        /*060e*/ 	.byte	0x3f
	.zero		1


	//   ....[72]....
        /*0610*/ 	.word	0x0000e750
        /*0614*/ 	.word	0x00000008
        /*0618*/ 	.word	0x00028c60
        /*061c*/ 	.short	0x010a
        /*061e*/ 	.byte	0x3f
	.zero		1


	//   ....[73]....
        /*0620*/ 	.word	0x0000e7a0
        /*0624*/ 	.word	0x00000002
        /*0628*/ 	.word	0x00028c40
        /*062c*/ 	.short	0x010a
        /*062e*/ 	.byte	0x3f
	.zero		1


	//   ....[74]....
        /*0630*/ 	.word	0x0000e7f0
        /*0634*/ 	.word	0x00000002
        /*0638*/ 	.word	0x00028c60
        /*063c*/ 	.short	0x010a
        /*063e*/ 	.byte	0x3f
	.zero		1


	//   ....[75]....
        /*0640*/ 	.word	0x0000e840
        /*0644*/ 	.word	0x00000003
        /*0648*/ 	.word	0x00028c40
        /*064c*/ 	.short	0x010a
        /*064e*/ 	.byte	0x3f
	.zero		1


	//   ....[76]....
        /*0650*/ 	.word	0x0000e890
        /*0654*/ 	.word	0x00000003
        /*0658*/ 	.word	0x00028c60
        /*065c*/ 	.short	0x010a
        /*065e*/ 	.byte	0x3f
	.zero		1


	//   ....[77]....
        /*0660*/ 	.word	0x0000e8e0
        /*0664*/ 	.word	0x00000002
        /*0668*/ 	.word	0x00028c40
        /*066c*/ 	.short	0x010a
        /*066e*/ 	.byte	0x3f
	.zero		1


	//   ....[78]....
        /*0670*/ 	.word	0x0000e930
        /*0674*/ 	.word	0x00000002
        /*0678*/ 	.word	0x00028c60
        /*067c*/ 	.short	0x010a
        /*067e*/ 	.byte	0x3f
	.zero		1


	//   ....[79]....
        /*0680*/ 	.word	0x0000ea10
        /*0684*/ 	.word	0x00000007
        /*0688*/ 	.word	0x00028c20
        /*068c*/ 	.short	0x010a
        /*068e*/ 	.byte	0x3f
	.zero		1


	//   ....[80]....
        /*0690*/ 	.word	0x0000ea60
        /*0694*/ 	.word	0x00000005
        /*0698*/ 	.word	0x00000000
        /*069c*/ 	.short	0x010a
        /*069e*/ 	.byte	0x3f
	.zero		1


	//   ....[81]....
        /*06a0*/ 	.word	0x0000eab0
        /*06a4*/ 	.word	0x00000003
        /*06a8*/ 	.word	0x00000000
        /*06ac*/ 	.short	0x010a
        /*06ae*/ 	.byte	0x3f
	.zero		1


	//   ....[82]....
        /*06b0*/ 	.word	0x0000eb00
        /*06b4*/ 	.word	0x00000005
        /*06b8*/ 	.word	0x00000000
        /*06bc*/ 	.short	0x010a
        /*06be*/ 	.byte	0x3f
	.zero		1


	//----- nvinfo : EIATTR_NUM_MBARRIERS
	.align		4
.L_973:
        /*06c0*/ 	.byte	0x03, 0x38
        /*06c2*/ 	.short	0x0016


	//----- nvinfo : EIATTR_EXIT_INSTR_OFFSETS
	.align		4
        /*06c4*/ 	.byte	0x04, 0x1c
        /*06c6*/ 	.short	(.L_975 - .L_974)


	//   ....[0]....
.L_974:
        /*06c8*/ 	.word	0x00000a20


	//   ....[1]....
        /*06cc*/ 	.word	0x0000b110


	//   ....[2]....
        /*06d0*/ 	.word	0x0000b170


	//   ....[3]....
        /*06d4*/ 	.word	0x0000e010


	//   ....[4]....
        /*06d8*/ 	.word	0x0000e240


	//----- nvinfo : EIATTR_MAX_THREADS
	.align		4
.L_975:
        /*06dc*/ 	.byte	0x04, 0x05
        /*06de*/ 	.short	(.L_977 - .L_976)
.L_976:
        /*06e0*/ 	.word	0x00000180
        /*06e4*/ 	.word	0x00000001
        /*06e8*/ 	.word	0x00000001


	//----- nvinfo : EIATTR_CRS_STACK_SIZE
	.align		4
.L_977:
        /*06ec*/ 	.byte	0x04, 0x1e
        /*06ee*/ 	.short	(.L_979 - .L_978)
.L_978:
        /*06f0*/ 	.word	0x00000000


	//----- nvinfo : EIATTR_CBANK_PARAM_SIZE
	.align		4
.L_979:
        /*06f4*/ 	.byte	0x03, 0x19
        /*06f6*/ 	.short	0x0bf0


	//----- nvinfo : EIATTR_PARAM_CBANK
	.align		4
        /*06f8*/ 	.byte	0x04, 0x0a
        /*06fa*/ 	.short	(.L_981 - .L_980)
	.align		4
.L_980:
        /*06fc*/ 	.word	index@(.nv.constant0._ZN7cutlass13device_kernelIN5flash11enable_sm90INS1_16FlashAttnFwdSm90INS1_25CollectiveMainloopFwdSm90ILi2EN4cute5tupleIJNS5_1CILi1EEES8_S8_EEENS6_IJNS7_ILi64EEESA_SA_EEELi512ENS_10bfloat16_tEfNS_4arch4Sm90ELb1ELb0ELb1ELb0ELb0ELb0ELb0ELb0ELb0ELb0ELb0ELb0EEENS1_21CollectiveEpilogueFwdINS6_IJSA_NS7_ILi512EEESA_EEES9_SC_SE_Li256ELb0ELb0ELb0ELb0EEENS1_30DynamicPersistentTileSchedulerILi256ELi32ELb0ELb0ELb1EEEEEEEEEvNT_6ParamsE)
        /*0700*/ 	.short	0x0210
        /*0702*/ 	.short	0x0bf0


	//----- nvinfo : EIATTR_SW_WAR
	.align		4
.L_981:
        /*0704*/ 	.byte	0x04, 0x36
        /*0706*/ 	.short	(.L_983 - .L_982)
.L_982:
        /*0708*/ 	.word	0x00000008
.L_983:


//--------------------- .nv.info._ZN7cutlass13device_kernelIN5flash11enable_sm90INS1_16FlashAttnFwdSm90INS1_25CollectiveMainloopFwdSm90ILi2EN4cute5tupleIJNS5_1CILi1EEES8_S8_EEENS6_IJNS7_ILi64EEESA_SA_EEELi512ENS_10bfloat16_tEfNS_4arch4Sm90ELb1ELb0ELb1ELb0ELb0ELb0ELb1ELb0ELb0ELb0ELb0ELb0EEENS1_21CollectiveEpilogueFwdINS6_IJSA_NS7_ILi512EEESA_EEES9_SC_SE_Li256ELb0ELb0ELb0ELb0EEENS1_30DynamicPersistentTileSchedulerILi256ELi32ELb0ELb0ELb1EEEEEEEEEvNT_6ParamsE --------------------------
	.section	.nv.info._ZN7cutlass13device_kernelIN5flash11enable_sm90INS1_16FlashAttnFwdSm90INS1_25CollectiveMainloopFwdSm90ILi2EN4cute5tupleIJNS5_1CILi1EEES8_S8_EEENS6_IJNS7_ILi64EEESA_SA_EEELi512ENS_10bfloat16_tEfNS_4arch4Sm90ELb1ELb0ELb1ELb0ELb0ELb0ELb1ELb0ELb0ELb0ELb0ELb0EEENS1_21CollectiveEpilogueFwdINS6_IJSA_NS7_ILi512EEESA_EEES9_SC_SE_Li256ELb0ELb0ELb0ELb0EEENS1_30DynamicPersistentTileSchedulerILi256ELi32ELb0ELb0ELb1EEEEEEEEEvNT_6ParamsE,"",@"SHT_CUDA_INFO"
	.sectionflags	@""
	.align	4


	//----- nvinfo : EIATTR_CUDA_API_VERSION
	.align		4
        /*0000*/ 	.byte	0x04, 0x37
        /*0002*/ 	.short	(.L_985 - .L_984)
.L_984:
        /*0004*/ 	.word	0x00000082


	//----- nvinfo : EIATTR_KPARAM_INFO
	.align		4
.L_985:
        /*0008*/ 	.byte	0x04, 0x17
        /*000a*/ 	.short	(.L_987 - .L_986)
.L_986:
        /*000c*/ 	.word	0x00000000
        /*0010*/ 	.short	0x0000
        /*0012*/ 	.short	0x0070
        /*0014*/ 	.byte	0x00, 0xf0, 0x01, 0x32


	//----- nvinfo : EIATTR_SPARSE_MMA_MASK
	.align		4
.L_987:
        /*0018*/ 	.byte	0x03, 0x50
        /*001a*/ 	.short	0x0000


	//----- nvinfo : EIATTR_MAXREG_COUNT
	.align		4
        /*001c*/ 	.byte	0x03, 0x1b
        /*001e*/ 	.short	0x00a8


	//----- nvinfo : EIATTR_NUM_BARRIERS
	.align		4
        /*0020*/ 	.byte	0x02, 0x4c
        /*0022*/ 	.byte	0x10
	.zero		1


	//----- nvinfo : EIATTR_EXTERNS
	.align		4
        /*0024*/ 	.byte	0x04, 0x0f
        /*0026*/ 	.short	(.L_989 - .L_988)


	//   ....[0]....
	.align		4
.L_988:
        /*0028*/ 	.word	index@(__assertfail)


	//----- nvinfo : EIATTR_ANNOTATIONS
	.align		4
.L_989:
        /*002c*/ 	.byte	0x04, 0x55
        /*002e*/ 	.short	(.L_991 - .L_990)


	//   ....[0]....
.L_990:
        /*0030*/ 	.word	0x00000001
        /*0034*/ 	.byte	0x90, 0x09, 0x00, 0x00, 0x01, 0x00, 0x00, 0x00, 0xb0, 0x0a, 0x00, 0x00, 0x01, 0x00, 0x00, 0x00
        /*0044*/ 	.byte	0xe0, 0x1f, 0x01, 0x00


	//----- nvinfo : EIATTR_MERCURY_ISA_VERSION
	.align		4
.L_991:
        /*0048*/ 	.byte	0x03, 0x5f
        /*004a*/ 	.short	0x0101


	//----- nvinfo : EIATTR_INT_WARP_WIDE_INSTR_OFFSETS
	.align		4
        /*004c*/ 	.byte	0x04, 0x31
        /*004e*/ 	.short	(.L_993 - .L_992)


	//   ....[0]....
.L_992:
        /*0050*/ 	.word	0x000001c0


	//   ....[1]....
        /*0054*/ 	.word	0x000001f0


	//   ....[2]....
        /*0058*/ 	.word	0x00000200


	//   ....[3]....
        /*005c*/ 	.word	0x00000270


	//   ....[4]....
        /*0060*/ 	.word	0x0000f300


	//   ....[5]....
        /*0064*/ 	.word	0x0000f390


	//   ....[6]....
        /*0068*/ 	.word	0x0000f880


	//   ....[7]....
        /*006c*/ 	.word	0x00011cc0


	//   ....[8]....
        /*0070*/ 	.word	0x00011d50


	//----- nvinfo : EIATTR_COOP_GROUP_MASK_REGIDS
	.align		4
.L_993:
        /*0074*/ 	.byte	0x04, 0x29
        /*0076*/ 	.short	(.L_995 - .L_994)


	//   ....[0]....
.L_994:
        /*0078*/ 	.word	0xffffffff


	//   ....[1]....
        /*007c*/ 	.word	0xffffffff


	//   ....[2]....
        /*0080*/ 	.word	0xffffffff


	//   ....[3]....
        /*0084*/ 	.word	0xffffffff


	//   ....[4]....
        /*0088*/ 	.word	0xffffffff


	//   ....[5]....
        /*008c*/ 	.word	0xffffffff


	//   ....[6]....
        /*0090*/ 	.word	0xffffffff


	//   ....[7]....
        /*0094*/ 	.word	0xffffffff


	//   ....[8]....
        /*0098*/ 	.word	0xffffffff


	//   ....[9]....
        /*009c*/ 	.word	0xffffffff


	//   ....[10]....
        /*00a0*/ 	.word	0xffffffff


	//   ....[11]....
        /*00a4*/ 	.word	0xffffffff


	//   ....[12]....
        /*00a8*/ 	.word	0xffffffff


	//   ....[13]....
        /*00ac*/ 	.word	0xffffffff


	//   ....[14]....
        /*00b0*/ 	.word	0xffffffff


	//   ....[15]....
        /*00b4*/ 	.word	0xffffffff


	//   ....[16]....
        /*00b8*/ 	.word	0xffffffff


	//   ....[17]....
        /*00bc*/ 	.word	0xffffffff


	//   ....[18]....
        /*00c0*/ 	.word	0xffffffff


	//   ....[19]....
        /*00c4*/ 	.word	0xffffffff


	//   ....[20]....
        /*00c8*/ 	.word	0xffffffff


	//   ....[21]....
        /*00cc*/ 	.word	0xffffffff


	//   ....[22]....
        /*00d0*/ 	.word	0xffffffff


	//   ....[23]....
        /*00d4*/ 	.word	0xffffffff


	//   ....[24]....
        /*00d8*/ 	.word	0xffffffff


	//   ....[25]....
        /*00dc*/ 	.word	0xffffffff


	//   ....[26]....
        /*00e0*/ 	.word	0xffffffff


	//   ....[27]....
        /*00e4*/ 	.word	0xffffffff


	//   ....[28]....
        /*00e8*/ 	.word	0xffffffff


	//   ....[29]....
        /*00ec*/ 	.word	0xffffffff


	//   ....[30]....
        /*00f0*/ 	.word	0xffffffff


	//   ....[31]....
        /*00f4*/ 	.word	0xffffffff


	//   ....[32]....
        /*00f8*/ 	.word	0xffffffff


	//   ....[33]....
        /*00fc*/ 	.word	0xffffffff


	//   ....[34]....
        /*0100*/ 	.word	0xffffffff


	//   ....[35]....
        /*0104*/ 	.word	0xffffffff


	//   ....[36]....
        /*0108*/ 	.word	0x0500000f


	//   ....[37]....
        /*010c*/ 	.word	0x0500000f


	//----- nvinfo : EIATTR_COOP_GROUP_INSTR_OFFSETS
	.align		4
.L_995:
        /*0110*/ 	.byte	0x04, 0x28
        /*0112*/ 	.short	(.L_997 - .L_996)


	//   ....[0]....
.L_996:
        /*0114*/ 	.word	0x00000070


	//   ....[1]....
        /*0118*/ 	.word	0x000001d0


	//   ....[2]....
        /*011c*/ 	.word	0x00000220


	//   ....[3]....
        /*0120*/ 	.word	0x000003f0


	//   ....[4]....
        /*0124*/ 	.word	0x00000550


	//   ....[5]....
        /*0128*/ 	.word	0x00000670


	//   ....[6]....
        /*012c*/ 	.word	0x000007d0


	//   ....[7]....
        /*0130*/ 	.word	0x000017e0


	//   ....[8]....
        /*0134*/ 	.word	0x00002f40


	//   ....[9]....
        /*0138*/ 	.word	0x00003f00


	//   ....[10]....
        /*013c*/ 	.word	0x00005290


	//   ....[11]....
        /*0140*/ 	.word	0x00005360


	//   ....[12]....
        /*0144*/ 	.word	0x00005790


	//   ....[13]....
        /*0148*/ 	.word	0x00005830


	//   ....[14]....
        /*014c*/ 	.word	0x00006050


	//   ....[15]....
        /*0150*/ 	.word	0x00006d00


	//   ....[16]....
        /*0154*/ 	.word	0x00007f10


	//   ....[17]....
        /*0158*/ 	.word	0x00007fa0


	//   ....[18]....
        /*015c*/ 	.word	0x000083a0


	//   ....[19]....
        /*0160*/ 	.word	0x000084f0


	//   ....[20]....
        /*0164*/ 	.word	0x00009690


	//   ....[21]....
        /*0168*/ 	.word	0x0000a340


	//   ....[22]....
        /*016c*/ 	.word	0x0000b2e0


	//   ....[23]....
        /*0170*/ 	.word	0x0000b350


	//   ....[24]....
        /*0174*/ 	.word	0x0000b6e0


	//   ....[25]....
        /*0178*/ 	.word	0x0000b8b0


	//   ....[26]....
        /*017c*/ 	.word	0x0000c7e0


	//   ....[27]....
        /*0180*/ 	.word	0x0000c840


	//   ....[28]....
        /*0184*/ 	.word	0x0000c880


	//   ....[29]....
        /*0188*/ 	.word	0x0000c8f0


	//   ....[30]....
        /*018c*/ 	.word	0x0000c910


	//   ....[31]....
        /*0190*/ 	.word	0x0000d370


	//   ....[32]....
        /*0194*/ 	.word	0x0000e120


	//   ....[33]....
        /*0198*/ 	.word	0x0000ed90


	//   ....[34]....
        /*019c*/ 	.word	0x00011dd0


	//   ....[35]....
        /*01a0*/ 	.word	0x00011f80


	//   ....[36]....
        /*01a4*/ 	.word	0x00012520


	//   ....[37]....
        /*01a8*/ 	.word	0x00012900


	//----- nvinfo : EIATTR_REG_RECONFIG
	.align		4
.L_997:
        /*01ac*/ 	.byte	0x01, 0x54
	.zero		2


	//----- nvinfo : EIATTR_SYSCALL_OFFSETS
	.align		4
        /*01b0*/ 	.byte	0x04, 0x46
        /*01b2*/ 	.short	(.L_999 - .L_998)


	//   ....[0]....
.L_998:
        /*01b4*/ 	.word	0x00003100


	//   ....[1]....
        /*01b8*/ 	.word	0x0000f520


	//   ....[2]....
        /*01bc*/ 	.word	0x0000f660


	//   ....[3]....
        /*01c0*/ 	.word	0x0000f760


	//----- nvinfo : EIATTR_MBARRIER_INSTR_OFFSETS
	.align		4
.L_999:
        /*01c4*/ 	.byte	0x04, 0x39
        /*01c6*/ 	.short	(.L_1001 - .L_1000)


	//   ....[0]....
.L_1000:
        /*01c8*/ 	.word	0x000002d0
        /*01cc*/ 	.word	0x000000ff
        /*01d0*/ 	.word	0x00038800
        /*01d4*/ 	.short	0x0100
        /*01d6*/ 	.byte	0x06
	.zero		1


	//   ....[1]....
        /*01d8*/ 	.word	0x000002e0
        /*01dc*/ 	.word	0x000000ff
        /*01e0*/ 	.word	0x00038810
        /*01e4*/ 	.short	0x0100
        /*01e6*/ 	.byte	0x06
	.zero		1


	//   ....[2]....
        /*01e8*/ 	.word	0x000002f0
        /*01ec*/ 	.word	0x000000ff
        /*01f0*/ 	.word	0x00038820
        /*01f4*/ 	.short	0x0100
        /*01f6*/ 	.byte	0x06
	.zero		1


	//   ....[3]....
        /*01f8*/ 	.word	0x000003a0
        /*01fc*/ 	.word	0x000000ff
        /*0200*/ 	.word	0x00038830
        /*0204*/ 	.short	0x0100
        /*0206*/ 	.byte	0x06
	.zero		1


	//   ....[4]....
        /*0208*/ 	.word	0x000003b0
        /*020c*/ 	.word	0x000000ff
        /*0210*/ 	.word	0x00038840
        /*0214*/ 	.short	0x0100
        /*0216*/ 	.byte	0x06
	.zero		1


	//   ....[5]....
        /*0218*/ 	.word	0x000003c0
        /*021c*/ 	.word	0x000000ff
        /*0220*/ 	.word	0x00038838
        /*0224*/ 	.short	0x0100
        /*0226*/ 	.byte	0x06
	.zero		1


	//   ....[6]....
        /*0228*/ 	.word	0x000003d0
        /*022c*/ 	.word	0x000000ff
        /*0230*/ 	.word	0x00038848
        /*0234*/ 	.short	0x0100
        /*0236*/ 	.byte	0x06
	.zero		1


	//   ....[7]....
        /*0238*/ 	.word	0x00000500
        /*023c*/ 	.word	0x000000ff
        /*0240*/ 	.word	0x00038850
        /*0244*/ 	.short	0x0100
        /*0246*/ 	.byte	0x08
	.zero		1


	//   ....[8]....
        /*0248*/ 	.word	0x00000510
        /*024c*/ 	.word	0x000000ff
        /*0250*/ 	.word	0x00038860
        /*0254*/ 	.short	0x0100
        /*0256*/ 	.byte	0x08
	.zero		1


	//   ....[9]....
        /*0258*/ 	.word	0x00000520
        /*025c*/ 	.word	0x000000ff
        /*0260*/ 	.word	0x00038858
        /*0264*/ 	.short	0x0100
        /*0266*/ 	.byte	0x08
	.zero		1


	//   ....[10]....
        /*0268*/ 	.word	0x00000530
        /*026c*/ 	.word	0x000000ff
        /*0270*/ 	.word	0x00038868
        /*0274*/ 	.short	0x0100
        /*0276*/ 	.byte	0x08
	.zero		1


	//   ....[11]....
        /*0278*/ 	.word	0x00000620
        /*027c*/ 	.word	0x000000ff
        /*0280*/ 	.word	0x00038870
        /*0284*/ 	.short	0x0100
        /*0286*/ 	.byte	0x06
	.zero		1


	//   ....[12]....
        /*0288*/ 	.word	0x00000630
        /*028c*/ 	.word	0x000000ff
        /*0290*/ 	.word	0x00038880
        /*0294*/ 	.short	0x0100
        /*0296*/ 	.byte	0x06
	.zero		1


	//   ....[13]....
        /*0298*/ 	.word	0x00000640
        /*029c*/ 	.word	0x000000ff
        /*02a0*/ 	.word	0x00038878
        /*02a4*/ 	.short	0x0100
        /*02a6*/ 	.byte	0x06
	.zero		1


	//   ....[14]....
        /*02a8*/ 	.word	0x00000650
        /*02ac*/ 	.word	0x000000ff
        /*02b0*/ 	.word	0x00038888
        /*02b4*/ 	.short	0x0100
        /*02b6*/ 	.byte	0x06
	.zero		1


	//   ....[15]....
        /*02b8*/ 	.word	0x00000780
        /*02bc*/ 	.word	0x000000ff
        /*02c0*/ 	.word	0x00038890
        /*02c4*/ 	.short	0x0100
        /*02c6*/ 	.byte	0x08
	.zero		1


	//   ....[16]....
        /*02c8*/ 	.word	0x00000790
        /*02cc*/ 	.word	0x000000ff
        /*02d0*/ 	.word	0x000388a0
        /*02d4*/ 	.short	0x0100
        /*02d6*/ 	.byte	0x08
	.zero		1


	//   ....[17]....
        /*02d8*/ 	.word	0x000007a0
        /*02dc*/ 	.word	0x000000ff
        /*02e0*/ 	.word	0x00038898
        /*02e4*/ 	.short	0x0100
        /*02e6*/ 	.byte	0x08
	.zero		1


	//   ....[18]....
        /*02e8*/ 	.word	0x000007b0
        /*02ec*/ 	.word	0x000000ff
        /*02f0*/ 	.word	0x000388a8
        /*02f4*/ 	.short	0x0100
        /*02f6*/ 	.byte	0x08
	.zero		1


	//   ....[19]....
        /*02f8*/ 	.word	0x000008e0
        /*02fc*/ 	.word	0x000000ff
        /*0300*/ 	.word	0x000388b0
        /*0304*/ 	.short	0x0100
        /*0306*/ 	.byte	0x08
	.zero		1


	//   ....[20]....
        /*0308*/ 	.word	0x000008f0
        /*030c*/ 	.word	0x000000ff
        /*0310*/ 	.word	0x000388c0
        /*0314*/ 	.short	0x0100
        /*0316*/ 	.byte	0x08
	.zero		1


	//   ....[21]....
        /*0318*/ 	.word	0x00000900
        /*031c*/ 	.word	0x000000ff
        /*0320*/ 	.word	0x000388b8
        /*0324*/ 	.short	0x0100
        /*0326*/ 	.byte	0x08
	.zero		1


	//   ....[22]....
        /*0328*/ 	.word	0x00000910
        /*032c*/ 	.word	0x000000ff
        /*0330*/ 	.word	0x000388c8
        /*0334*/ 	.short	0x0100
        /*0336*/ 	.byte	0x08
	.zero		1


	//   ....[23]....
        /*0338*/ 	.word	0x00001b50
        /*033c*/ 	.word	0x00000004
        /*0340*/ 	.word	0x00000000
        /*0344*/ 	.short	0x0101
        /*0346*/ 	.byte	0x3f
	.zero		1


	//   ....[24]....
        /*0348*/ 	.word	0x00002620
        /*034c*/ 	.word	0x00000004
        /*0350*/ 	.word	0x00000000
        /*0354*/ 	.short	0x0101
        /*0356*/ 	.byte	0x3f
	.zero		1


	//   ....[25]....
        /*0358*/ 	.word	0x00003180
        /*035c*/ 	.word	0x000000ff
        /*0360*/ 	.word	0x00038800
        /*0364*/ 	.short	0x010a
        /*0366*/ 	.byte	0x25
	.zero		1


	//   ....[26]....
        /*0368*/ 	.word	0x000031e0
        /*036c*/ 	.word	0x00000005
        /*0370*/ 	.word	0x00038830
        /*0374*/ 	.short	0x010a
        /*0376*/ 	.byte	0x3f
	.zero		1


	//   ....[27]....
        /*0378*/ 	.word	0x00003220
        /*037c*/ 	.word	0x00000005
        /*0380*/ 	.word	0x00038830
        /*0384*/ 	.short	0x010a
        /*0386*/ 	.byte	0x3f
	.zero		1


	//   ....[28]....
        /*0388*/ 	.word	0x000034a0
        /*038c*/ 	.word	0x000000ff
        /*0390*/ 	.word	0x00038810
        /*0394*/ 	.short	0x010a
        /*0396*/ 	.byte	0x25
	.zero		1


	//   ....[29]....
        /*0398*/ 	.word	0x000034e0
        /*039c*/ 	.word	0x00000005
        /*03a0*/ 	.word	0x00038850
        /*03a4*/ 	.short	0x010a
        /*03a6*/ 	.byte	0x3f
	.zero		1


	//   ....[30]....
        /*03a8*/ 	.word	0x000035c0
        /*03ac*/ 	.word	0x00000005
        /*03b0*/ 	.word	0x00038850
        /*03b4*/ 	.short	0x010a
        /*03b6*/ 	.byte	0x3f
	.zero		1


	//   ....[31]....
        /*03b8*/ 	.word	0x00005aa0
        /*03bc*/ 	.word	0x00000018
        /*03c0*/ 	.word	0x00000000
        /*03c4*/ 	.short	0x0101
        /*03c6*/ 	.byte	0x3f
	.zero		1


	//   ....[32]....
        /*03c8*/ 	.word	0x00006070
        /*03cc*/ 	.word	0x00000005
        /*03d0*/ 	.word	0x00000000
        /*03d4*/ 	.short	0x0101
        /*03d6*/ 	.byte	0x3f
	.zero		1


	//   ....[33]....
        /*03d8*/ 	.word	0x00006180
        /*03dc*/ 	.word	0x0000000a
        /*03e0*/ 	.word	0x00038830
        /*03e4*/ 	.short	0x010a
        /*03e6*/ 	.byte	0x3f
	.zero		1


	//   ....[34]....
        /*03e8*/ 	.word	0x000061d0
        /*03ec*/ 	.word	0x0000000a
        /*03f0*/ 	.word	0x00038830
        /*03f4*/ 	.short	0x010a
        /*03f6*/ 	.byte	0x3f
	.zero		1


	//   ....[35]....
        /*03f8*/ 	.word	0x00006350
        /*03fc*/ 	.word	0x0000000a
        /*0400*/ 	.word	0x00038850
        /*0404*/ 	.short	0x010a
        /*0406*/ 	.byte	0x3f
	.zero		1


	//   ....[36]....
        /*0408*/ 	.word	0x00006390
        /*040c*/ 	.word	0x0000000a
        /*0410*/ 	.word	0x00038850
        /*0414*/ 	.short	0x010a
        /*0416*/ 	.byte	0x3f
	.zero		1


	//   ....[37]....
        /*0418*/ 	.word	0x000087b0
        /*041c*/ 	.word	0x0000000e
        /*0420*/ 	.word	0x00000000
        /*0424*/ 	.short	0x0101
        /*0426*/ 	.byte	0x3f
	.zero		1


	//   ....[38]....
        /*0428*/ 	.word	0x000096b0
        /*042c*/ 	.word	0x0000000a
        /*0430*/ 	.word	0x00000000
        /*0434*/ 	.short	0x0101
        /*0436*/ 	.byte	0x3f
	.zero		1


	//   ....[39]....
        /*0438*/ 	.word	0x00009800
        /*043c*/ 	.word	0x00000009
        /*0440*/ 	.word	0x00038830
        /*0444*/ 	.short	0x010a
        /*0446*/ 	.byte	0x3f
	.zero		1


	//   ....[40]....
        /*0448*/ 	.word	0x00009850
        /*044c*/ 	.word	0x00000009
        /*0450*/ 	.word	0x00038830
        /*0454*/ 	.short	0x010a
        /*0456*/ 	.byte	0x3f
	.zero		1


	//   ....[41]....
        /*0458*/ 	.word	0x000099d0
        /*045c*/ 	.word	0x00000009
        /*0460*/ 	.word	0x00038850
        /*0464*/ 	.short	0x010a
        /*0466*/ 	.byte	0x3f
	.zero		1


	//   ....[42]....
        /*0468*/ 	.word	0x00009a10
        /*046c*/ 	.word	0x00000009
        /*0470*/ 	.word	0x00038850
        /*0474*/ 	.short	0x010a
        /*0476*/ 	.byte	0x3f
	.zero		1


	//   ....[43]....
        /*0478*/ 	.word	0x0000b620
        /*047c*/ 	.word	0x00000098
        /*0480*/ 	.word	0x00000000
        /*0484*/ 	.short	0x0101
        /*0486*/ 	.byte	0x3f
	.zero		1


	//   ....[44]....
        /*0488*/ 	.word	0x0000c800
        /*048c*/ 	.word	0x00000009
        /*0490*/ 	.word	0x00000000
        /*0494*/ 	.short	0x0101
        /*0496*/ 	.byte	0x3f
	.zero		1


	//   ....[45]....
        /*0498*/ 	.word	0x0000e460
        /*049c*/ 	.word	0x000000ff
        /*04a0*/ 	.word	0x00000000
        /*04a4*/ 	.short	0x0101
        /*04a6*/ 	.byte	0x05
	.zero		1


	//   ....[46]....
        /*04a8*/ 	.word	0x0000fb20
        /*04ac*/ 	.word	0x00000008
        /*04b0*/ 	.word	0x00038840
        /*04b4*/ 	.short	0x010a
        /*04b6*/ 	.byte	0x3f
	.zero		1


	//   ....[47]....
        /*04b8*/ 	.word	0x00010150
        /*04bc*/ 	.word	0x000000ff
        /*04c0*/ 	.word	0x00038820
        /*04c4*/ 	.short	0x010a
        /*04c6*/ 	.byte	0x26
	.zero		1


	//   ....[48]....
        /*04c8*/ 	.word	0x000101f0
        /*04cc*/ 	.word	0x00000005
        /*04d0*/ 	.word	0x00038860
        /*04d4*/ 	.short	0x010a
        /*04d6*/ 	.byte	0x3f
	.zero		1


	//   ....[49]....
        /*04d8*/ 	.word	0x00010850
        /*04dc*/ 	.word	0x00000002
        /*04e0*/ 	.word	0x00038840
        /*04e4*/ 	.short	0x010a
        /*04e6*/ 	.byte	0x3f
	.zero		1


	//   ....[50]....
        /*04e8*/ 	.word	0x000109c0
        /*04ec*/ 	.word	0x00000002
        /*04f0*/ 	.word	0x00038860
        /*04f4*/ 	.short	0x010a
        /*04f6*/ 	.byte	0x3f
	.zero		1


	//   ....[51]....
        /*04f8*/ 	.word	0x00010fd0
        /*04fc*/ 	.word	0x00000003
        /*0500*/ 	.word	0x00038840
        /*0504*/ 	.short	0x010a
        /*0506*/ 	.byte	0x3f
	.zero		1


	//   ....[52]....
        /*0508*/ 	.word	0x00011140
        /*050c*/ 	.word	0x00000003
        /*0510*/ 	.word	0x00038860
        /*0514*/ 	.short	0x010a
        /*0516*/ 	.byte	0x3f
	.zero		1


	//   ....[53]....
        /*0518*/ 	.word	0x000116f0
        /*051c*/ 	.word	0x00000002
        /*0520*/ 	.word	0x00038840
        /*0524*/ 	.short	0x010a
        /*0526*/ 	.byte	0x3f
	.zero		1


	//   ....[54]....
        /*0528*/ 	.word	0x00011860
        /*052c*/ 	.word	0x00000002
        /*0530*/ 	.word	0x00038860
        /*0534*/ 	.short	0x010a
        /*0536*/ 	.byte	0x3f
	.zero		1


	//   ....[55]....
        /*0538*/ 	.word	0x00011f30
        /*053c*/ 	.word	0x00000007
        /*0540*/ 	.word	0x00038820
        /*0544*/ 	.short	0x010a
        /*0546*/ 	.byte	0x3f
	.zero		1


	//   ....[56]....
        /*0548*/ 	.word	0x000120a0
        /*054c*/ 	.word	0x00000005
        /*0550*/ 	.word	0x00000000
        /*0554*/ 	.short	0x010a
        /*0556*/ 	.byte	0x3f
	.zero		1


	//   ....[57]....
        /*0558*/ 	.word	0x00012110
        /*055c*/ 	.word	0x00000003
        /*0560*/ 	.word	0x00000000
        /*0564*/ 	.short	0x010a
        /*0566*/ 	.byte	0x3f
	.zero		1


	//   ....[58]....
        /*0568*/ 	.word	0x00012170
        /*056c*/ 	.word	0x00000005
        /*0570*/ 	.word	0x00000000
        /*0574*/ 	.short	0x010a
        /*0576*/ 	.byte	0x3f
	.zero		1


	//   ....[59]....
        /*0578*/ 	.word	0x000121a0
        /*057c*/ 	.word	0x00000003
        /*0580*/ 	.word	0x00000000
        /*0584*/ 	.short	0x010a
        /*0586*/ 	.byte	0x3f
	.zero		1


	//   ....[60]....
        /*0588*/ 	.word	0x00012210
        /*058c*/ 	.word	0x00000000
        /*0590*/ 	.word	0x00038800
        /*0594*/ 	.short	0x010a
        /*0596*/ 	.byte	0x3f
	.zero		1


	//   ....[61]....
        /*0598*/ 	.word	0x00012260
        /*059c*/ 	.word	0x00000005
        /*05a0*/ 	.word	0x00038830
        /*05a4*/ 	.short	0x010a
        /*05a6*/ 	.byte	0x3f
	.zero		1


	//   ....[62]....
        /*05a8*/ 	.word	0x000122c0
        /*05ac*/ 	.word	0x00000004
        /*05b0*/ 	.word	0x00038810
        /*05b4*/ 	.short	0x010a
        /*05b6*/ 	.byte	0x3f
	.zero		1


	//   ....[63]....
        /*05b8*/ 	.word	0x00012310
        /*05bc*/ 	.word	0x00000005
        /*05c0*/ 	.word	0x00038850
        /*05c4*/ 	.short	0x010a
        /*05c6*/ 	.byte	0x3f
	.zero		1


	//   ....[64]....
        /*05c8*/ 	.word	0x00012360
        /*05cc*/ 	.word	0x0000000a
        /*05d0*/ 	.word	0x00038830
        /*05d4*/ 	.short	0x010a
        /*05d6*/ 	.byte	0x3f
	.zero		1


	//   ....[65]....
        /*05d8*/ 	.word	0x000123b0
        /*05dc*/ 	.word	0x0000000a
        /*05e0*/ 	.word	0x00038850
        /*05e4*/ 	.short	0x010a
        /*05e6*/ 	.byte	0x3f
	.zero		1


	//   ....[66]....
        /*05e8*/ 	.word	0x00012400
        /*05ec*/ 	.word	0x00000009
        /*05f0*/ 	.word	0x00038830
        /*05f4*/ 	.short	0x010a
        /*05f6*/ 	.byte	0x3f
	.zero		1


	//   ....[67]....
        /*05f8*/ 	.word	0x00012450
        /*05fc*/ 	.word	0x00000009
        /*0600*/ 	.word	0x00038850
        /*0604*/ 	.short	0x010a
        /*0606*/ 	.byte	0x3f
	.zero		1


	//   ....[68]....
        /*0608*/ 	.word	0x000125d0
        /*060c*/ 	.word	0x00000008
        /*0610*/ 	.word	0x00038840
        /*0614*/ 	.short	0x010a
        /*0616*/ 	.byte	0x3f
	.zero		1


	//   ....[69]....
        /*0618*/ 	.word	0x00012630
        /*061c*/ 	.word	0x00000008
        /*0620*/ 	.word	0x00038820
        /*0624*/ 	.short	0x010a
        /*0626*/ 	.byte	0x3f
	.zero		1


	//   ....[70]....
        /*0628*/ 	.word	0x00012680
        /*062c*/ 	.word	0x00000005
        /*0630*/ 	.word	0x00038860
        /*0634*/ 	.short	0x010a
        /*0636*/ 	.byte	0x3f
	.zero		1


	//   ....[71]....
        /*0638*/ 	.word	0x000126d0
        /*063c*/ 	.word	0x00000002
        /*0640*/ 	.word	0x00038840
        /*0644*/ 	.short	0x010a
        /*0646*/ 	.byte	0x3f
	.zero		1


	//   ....[72]....
        /*0648*/ 	.word	0x00012720
        /*064c*/ 	.word	0x00000002
        /*0650*/ 	.word	0x00038860
        /*0654*/ 	.short	0x010a
        /*0656*/ 	.byte	0x3f
	.zero		1


	//   ....[73]....
        /*0658*/ 	.word	0x00012770
        /*065c*/ 	.word	0x00000003
        /*0660*/ 	.word	0x00038840
        /*0664*/ 	.short	0x010a
        /*0666*/ 	.byte	0x3f
	.zero		1


	//   ....[74]....
        /*0668*/ 	.word	0x000127c0
        /*066c*/ 	.word	0x00000003
        /*0670*/ 	.word	0x00038860
        /*0674*/ 	.short	0x010a
        /*0676*/ 	.byte	0x3f
	.zero		1


	//   ....[75]....
        /*0678*/ 	.word	0x00012810
        /*067c*/ 	.word	0x00000002
        /*0680*/ 	.word	0x00038840
        /*0684*/ 	.short	0x010a
        /*0686*/ 	.byte	0x3f
	.zero		1


	//   ....[76]....
        /*0688*/ 	.word	0x00012860
        /*068c*/ 	.word	0x00000002
        /*0690*/ 	.word	0x00038860
        /*0694*/ 	.short	0x010a
        /*0696*/ 	.byte	0x3f
	.zero		1


	//   ....[77]....
        /*0698*/ 	.word	0x00012940
        /*069c*/ 	.word	0x00000007
        /*06a0*/ 	.word	0x00038820
        /*06a4*/ 	.short	0x010a
        /*06a6*/ 	.byte	0x3f
	.zero		1


	//   ....[78]....
        /*06a8*/ 	.word	0x00012990
        /*06ac*/ 	.word	0x00000005
        /*06b0*/ 	.word	0x00000000
        /*06b4*/ 	.short	0x010a
        /*06b6*/ 	.byte	0x3f
	.zero		1


	//   ....[79]....
        /*06b8*/ 	.word	0x000129e0
        /*06bc*/ 	.word	0x00000003
        /*06c0*/ 	.word	0x00000000
        /*06c4*/ 	.short	0x010a
        /*06c6*/ 	.byte	0x3f
	.zero		1


	//   ....[80]....
        /*06c8*/ 	.word	0x00012a30
        /*06cc*/ 	.word	0x00000005
        /*06d0*/ 	.word	0x00000000
        /*06d4*/ 	.short	0x010a
        /*06d6*/ 	.byte	0x3f
	.zero		1


	//----- nvinfo : EIATTR_NUM_MBARRIERS
	.align		4
.L_1001:
        /*06d8*/ 	.byte	0x03, 0x38
        /*06da*/ 	.short	0x0017


	//----- nvinfo : EIATTR_EXIT_INSTR_OFFSETS
	.align		4
        /*06dc*/ 	.byte	0x04, 0x1c
        /*06de*/ 	.short	(.L_1003 - .L_1002)


	//   ....[0]....
.L_1002:
        /*06e0*/ 	.word	0x00000aa0


	//   ....[1]....
        /*06e4*/ 	.word	0x0000ed50


	//   ....[2]....
        /*06e8*/ 	.word	0x0000edb0


	//   ....[3]....
        /*06ec*/ 	.word	0x00011fa0


	//   ....[4]....
        /*06f0*/ 	.word	0x000121f0


	//----- nvinfo : EIATTR_MAX_THREADS
	.align		4
.L_1003:
        /*06f4*/ 	.byte	0x04, 0x05
        /*06f6*/ 	.short	(.L_1005 - .L_1004)
.L_1004:
        /*06f8*/ 	.word	0x00000180
        /*06fc*/ 	.word	0x00000001
        /*0700*/ 	.word	0x00000001


	//----- nvinfo : EIATTR_CRS_STACK_SIZE
	.align		4
.L_1005:
        /*0704*/ 	.byte	0x04, 0x1e
        /*0706*/ 	.short	(.L_1007 - .L_1006)
.L_1006:
        /*0708*/ 	.word	0x00000000


	//----- nvinfo : EIATTR_CBANK_PARAM_SIZE
	.align		4
.L_1007:
        /*070c*/ 	.byte	0x03, 0x19
        /*070e*/ 	.short	0x0cf0


	//----- nvinfo : EIATTR_PARAM_CBANK
	.align		4
        /*0710*/ 	.byte	0x04, 0x0a
        /*0712*/ 	.short	(.L_1009 - .L_1008)
	.align		4
.L_1008:
        /*0714*/ 	.word	index@(.nv.constant0._ZN7cutlass13device_kernelIN5flash11enable_sm90INS1_16FlashAttnFwdSm90INS1_25CollectiveMainloopFwdSm90ILi2EN4cute5tupleIJNS5_1CILi1EEES8_S8_EEENS6_IJNS7_ILi64EEESA_SA_EEELi512ENS_10bfloat16_tEfNS_4arch4Sm90ELb1ELb0ELb1ELb0ELb0ELb0ELb1ELb0ELb0ELb0ELb0ELb0EEENS1_21CollectiveEpilogueFwdINS6_IJSA_NS7_ILi512EEESA_EEES9_SC_SE_Li256ELb0ELb0ELb0ELb0EEENS1_30DynamicPersistentTileSchedulerILi256ELi32ELb0ELb0ELb1EEEEEEEEEvNT_6ParamsE)
        /*0718*/ 	.short	0x0210
        /*071a*/ 	.short	0x0cf0


	//----- nvinfo : EIATTR_SW_WAR
	.align		4
.L_1009:
        /*071c*/ 	.byte	0x04, 0x36
        /*071e*/ 	.short	(.L_1011 - .L_1010)
.L_1010:
        /*0720*/ 	.word	0x00000008
.L_1011:


//--------------------- .nv.info._ZN7cutlass13device_kernelIN5flash11enable_sm90INS1_16FlashAttnFwdSm90INS1_25CollectiveMainloopFwdSm90ILi2EN4cute5tupleIJNS5_1CILi1EEES8_S8_EEENS6_IJNS7_ILi64EEESA_SA_EEELi512ENS_10bfloat16_tEfNS_4arch4Sm90ELb1ELb0ELb1ELb1ELb0ELb0ELb0ELb0ELb0ELb0ELb0ELb0EEENS1_21CollectiveEpilogueFwdINS6_IJSA_NS7_ILi512EEESA_EEES9_SC_SE_Li256ELb1ELb0ELb0ELb0EEENS1_36VarlenDynamicPersistentTileSchedulerILi64ELi64ELi256ELi32ELb0ELb0ELb1ELb1ELb1ELb1EEEEEEEEEvNT_6ParamsE --------------------------
	.section	.nv.info._ZN7cutlass13device_kernelIN5flash11enable_sm90INS1_16FlashAttnFwdSm90INS1_25CollectiveMainloopFwdSm90ILi2EN4cute5tupleIJNS5_1CILi1EEES8_S8_EEENS6_IJNS7_ILi64EEESA_SA_EEELi512ENS_10bfloat16_tEfNS_4arch4Sm90ELb1ELb0ELb1ELb1ELb0ELb0ELb0ELb0ELb0ELb0ELb0ELb0EEENS1_21CollectiveEpilogueFwdINS6_IJSA_NS7_ILi512EEESA_EEES9_SC_SE_Li256ELb1ELb0ELb0ELb0EEENS1_36VarlenDynamicPersistentTileSchedulerILi64ELi64ELi256ELi32ELb0ELb0ELb1ELb1ELb1ELb1EEEEEEEEEvNT_6ParamsE,"",@"SHT_CUDA_INFO"
	.sectionflags	@""
	.align	4


	//----- nvinfo : EIATTR_CUDA_API_VERSION
	.align		4
        /*0000*/ 	.byte	0x04, 0x37
        /*0002*/ 	.short	(.L_1013 - .L_1012)
.L_1012:
        /*0004*/ 	.word	0x00000082


	//----- nvinfo : EIATTR_KPARAM_INFO
	.align		4
.L_1013:
        /*0008*/ 	.byte	0x04, 0x17
        /*000a*/ 	.short	(.L_1015 - .L_1014)
.L_1014:
        /*000c*/ 	.word	0x00000000
        /*0010*/ 	.short	0x0000
        /*0012*/ 	.short	0x0070
        /*0014*/ 	.byte	0x00, 0xf0, 0x01, 0x28


	//----- nvinfo : EIATTR_SPARSE_MMA_MASK
	.align		4
.L_1015:
        /*0018*/ 	.byte	0x03, 0x50
        /*001a*/ 	.short	0x0000


	//----- nvinfo : EIATTR_MAXREG_COUNT
	.align		4
        /*001c*/ 	.byte	0x03, 0x1b
        /*001e*/ 	.short	0x00a8


	//----- nvinfo : EIATTR_NUM_BARRIERS
	.align		4
        /*0020*/ 	.byte	0x02, 0x4c
        /*0022*/ 	.byte	0x10
	.zero		1


	//----- nvinfo : EIATTR_EXTERNS
	.align		4
        /*0024*/ 	.byte	0x04, 0x0f
        /*0026*/ 	.short	(.L_1017 - .L_1016)


	//   ....[0]....
	.align		4
.L_1016:
        /*0028*/ 	.word	index@(__assertfail)


	//----- nvinfo : EIATTR_ANNOTATIONS
	.align		4
.L_1017:
        /*002c*/ 	.byte	0x04, 0x55
        /*002e*/ 	.short	(.L_1019 - .L_1018)


	//   ....[0]....
.L_1018:
        /* <DEDUP_REMOVED lines=28> */


	//----- nvinfo : EIATTR_MERCURY_ISA_VERSION
	.align		4
.L_1019:
        /*01e0*/ 	.byte	0x03, 0x5f
        /*01e2*/ 	.short	0x0101


	//----- nvinfo : EIATTR_UNUSED_LOAD_BYTE_OFFSET
	.align		4
        /*01e4*/ 	.byte	0x04, 0x44
        /*01e6*/ 	.short	(.L_1021 - .L_1020)


	//   ....[0]....
.L_1020:
        /*01e8*/ 	.word	0x00000a50
        /*01ec*/ 	.word	0x0000fff0


	//   ....[1]....
        /*01f0*/ 	.word	0x00009730
        /*01f4*/ 	.word	0x0000fff0


	//----- nvinfo : EIATTR_INT_WARP_WIDE_INSTR_OFFSETS
	.align		4
.L_1021:
        /*01f8*/ 	.byte	0x04, 0x31
        /*01fa*/ 	.short	(.L_1023 - .L_1022)


	//   ....[0]....
.L_1022:
        /*01fc*/ 	.word	0x00000160


	//   ....[1]....
        /*0200*/ 	.word	0x000001a0


	//   ....[2]....
        /*0204*/ 	.word	0x00000210


	//   ....[3]....
        /*0208*/ 	.word	0x0000d270


	//   ....[4]....
        /*020c*/ 	.word	0x0000d300


	//   ....[5]....
        /*0210*/ 	.word	0x0000d790


	//   ....[6]....
        /*0214*/ 	.word	0x0000d7c0


	//   ....[7]....
        /*0218*/ 	.word	0x00010060


	//   ....[8]....
        /*021c*/ 	.word	0x000100f0


	//----- nvinfo : EIATTR_COOP_GROUP_MASK_REGIDS
	.align		4
.L_1023:
        /*0220*/ 	.byte	0x04, 0x29
        /*0222*/ 	.short	(.L_1025 - .L_1024)


	//   ....[0]....
.L_1024:
        /*0224*/ 	.word	0xffffffff


	//   ....[1]....
        /*0228*/ 	.word	0xffffffff


	//   ....[2]....
        /*022c*/ 	.word	0xffffffff


	//   ....[3]....
        /*0230*/ 	.word	0xffffffff


	//   ....[4]....
        /*0234*/ 	.word	0xffffffff


	//   ....[5]....
        /*0238*/ 	.word	0xffffffff


	//   ....[6]....
        /*023c*/ 	.word	0xffffffff


	//   ....[7]....
        /*0240*/ 	.word	0xffffffff


	//   ....[8]....
        /*0244*/ 	.word	0xffffffff


	//   ....[9]....
        /*0248*/ 	.word	0xffffffff


	//   ....[10]....
        /*024c*/ 	.word	0xffffffff


	//   ....[11]....
        /*0250*/ 	.word	0xffffffff


	//   ....[12]....
        /*0254*/ 	.word	0xffffffff


	//   ....[13]....
        /*0258*/ 	.word	0xffffffff


	//   ....[14]....
        /*025c*/ 	.word	0xffffffff


	//   ....[15]....
        /*0260*/ 	.word	0xffffffff


	//   ....[16]....
        /*0264*/ 	.word	0xffffffff


	//   ....[17]....
        /*0268*/ 	.word	0xffffffff


	//   ....[18]....
        /*026c*/ 	.word	0xffffffff


	//   ....[19]....
        /*0270*/ 	.word	0xffffffff


	//   ....[20]....
        /*0274*/ 	.word	0xffffffff


	//   ....[21]....
        /*0278*/ 	.word	0xffffffff


	//   ....[22]....
        /*027c*/ 	.word	0xffffffff


	//   ....[23]....
        /*0280*/ 	.word	0xffffffff


	//   ....[24]....
        /*0284*/ 	.word	0xffffffff


	//   ....[25]....
        /*0288*/ 	.word	0xffffffff


	//   ....[26]....
        /*028c*/ 	.word	0xffffffff


	//   ....[27]....
        /*0290*/ 	.word	0xffffffff


	//   ....[28]....
        /*0294*/ 	.word	0xffffffff


	//   ....[29]....
        /*0298*/ 	.word	0xffffffff


	//   ....[30]....
        /*029c*/ 	.word	0xffffffff


	//   ....[31]....
        /*02a0*/ 	.word	0xffffffff


	//   ....[32]....
        /*02a4*/ 	.word	0xffffffff


	//   ....[33]....
        /*02a8*/ 	.word	0xffffffff


	//   ....[34]....
        /*02ac*/ 	.word	0xffffffff


	//   ....[35]....
        /*02b0*/ 	.word	0xffffffff


	//   ....[36]....
        /*02b4*/ 	.word	0xffffffff


	//   ....[37]....
        /*02b8*/ 	.word	0xffffffff


	//   ....[38]....
        /*02bc*/ 	.word	0xffffffff


	//   ....[39]....
        /*02c0*/ 	.word	0xffffffff


	//   ....[40]....
        /*02c4*/ 	.word	0xffffffff


	//   ....[41]....
        /*02c8*/ 	.word	0xffffffff


	//   ....[42]....
        /*02cc*/ 	.word	0xffffffff


	//   ....[43]....
        /*02d0*/ 	.word	0xffffffff


	//   ....[44]....
        /*02d4*/ 	.word	0xffffffff


	//   ....[45]....
        /*02d8*/ 	.word	0xffffffff


	//   ....[46]....
        /*02dc*/ 	.word	0xffffffff


	//   ....[47]....
        /*02e0*/ 	.word	0xffffffff


	//   ....[48]....
        /*02e4*/ 	.word	0xffffffff


	//   ....[49]....
        /*02e8*/ 	.word	0xffffffff


	//   ....[50]....
        /*02ec*/ 	.word	0xffffffff


	//   ....[51]....
        /*02f0*/ 	.word	0xffffffff


	//   ....[52]....
        /*02f4*/ 	.word	0xffffffff


	//   ....[53]....
        /*02f8*/ 	.word	0xffffffff


	//   ....[54]....
        /*02fc*/ 	.word	0xffffffff


	//   ....[55]....
        /*0300*/ 	.word	0xffffffff


	//   ....[56]....
        /*0304*/ 	.word	0xffffffff


	//   ....[57]....
        /*0308*/ 	.word	0xffffffff


	//   ....[58]....
        /*030c*/ 	.word	0xffffffff


	//   ....[59]....
        /*0310*/ 	.word	0xffffffff


	//   ....[60]....
        /*0314*/ 	.word	0xffffffff


	//   ....[61]....
        /*0318*/ 	.word	0xffffffff


	//   ....[62]....
        /*031c*/ 	.word	0xffffffff


	//   ....[63]....
        /*0320*/ 	.word	0x0500000f


	//   ....[64]....
        /*0324*/ 	.word	0x0500000f


	//   ....[65]....
        /*0328*/ 	.word	0x0500000f


	//   ....[66]....
        /*032c*/ 	.word	0x0500000f


	//   ....[67]....
        /*0330*/ 	.word	0x0500000f


	//   ....[68]....
        /*0334*/ 	.word	0x0500000f


	//   ....[69]....
        /*0338*/ 	.word	0x0500000f


	//   ....[70]....
        /*033c*/ 	.word	0x0500000f


	//   ....[71]....
        /*0340*/ 	.word	0x0500000f


	//   ....[72]....
        /*0344*/ 	.word	0x0500000f


	//   ....[73]....
        /*0348*/ 	.word	0x0500000f


	//   ....[74]....
        /*034c*/ 	.word	0x0500000f


	//   ....[75]....
        /*0350*/ 	.word	0x0500000f


	//   ....[76]....
        /*0354*/ 	.word	0x0500000f


	//   ....[77]....
        /*0358*/ 	.word	0x0500000f


	//   ....[78]....
        /*035c*/ 	.word	0x0500000f


	//   ....[79]....
        /*0360*/ 	.word	0x0500000f


	//   ....[80]....
        /*0364*/ 	.word	0x0500000f


	//   ....[81]....
        /*0368*/ 	.word	0x0500000f


	//----- nvinfo : EIATTR_COOP_GROUP_INSTR_OFFSETS
	.align		4
.L_1025:
        /*036c*/ 	.byte	0x04, 0x28
        /*036e*/ 	.short	(.L_1027 - .L_1026)


	//   ....[0]....
.L_1026:
        /*0370*/ 	.word	0x00000060


	//   ....[1]....
        /*0374*/ 	.word	0x00000170


	//   ....[2]....
        /*0378*/ 	.word	0x000001c0


	//   ....[3]....
        /*037c*/ 	.word	0x000003b0


	//   ....[4]....
        /*0380*/ 	.word	0x00000510


	//   ....[5]....
        /*0384*/ 	.word	0x00000630


	//   ....[6]....
        /*0388*/ 	.word	0x00000790


	//   ....[7]....
        /*038c*/ 	.word	0x00001920


	//   ....[8]....
        /*0390*/ 	.word	0x000031b0


	//   ....[9]....
        /*0394*/ 	.word	0x00003ec0


	//   ....[10]....
        /*0398*/ 	.word	0x00003f90


	//   ....[11]....
        /*039c*/ 	.word	0x000043d0


	//   ....[12]....
        /*03a0*/ 	.word	0x00004440


	//   ....[13]....
        /*03a4*/ 	.word	0x00004d90


	//   ....[14]....
        /*03a8*/ 	.word	0x00005700


	//   ....[15]....
        /*03ac*/ 	.word	0x00005760


	//   ....[16]....
        /*03b0*/ 	.word	0x00005c50


	//   ....[17]....
        /*03b4*/ 	.word	0x00005ce0


	//   ....[18]....
        /*03b8*/ 	.word	0x00006f20


	//   ....[19]....
        /*03bc*/ 	.word	0x00007630


	//   ....[20]....
        /*03c0*/ 	.word	0x000076b0


	//   ....[21]....
        /*03c4*/ 	.word	0x000079c0


	//   ....[22]....
        /*03c8*/ 	.word	0x00007b80


	//   ....[23]....
        /*03cc*/ 	.word	0x00008c00


	//   ....[24]....
        /*03d0*/ 	.word	0x00008c40


	//   ....[25]....
        /*03d4*/ 	.word	0x00008c80


	//   ....[26]....
        /*03d8*/ 	.word	0x00008cf0


	//   ....[27]....
        /*03dc*/ 	.word	0x00008d10


	//   ....[28]....
        /*03e0*/ 	.word	0x0000a680


	//   ....[29]....
        /*03e4*/ 	.word	0x0000c0a0


	//   ....[30]....
        /*03e8*/ 	.word	0x0000c220


	//   ....[31]....
        /*03ec*/ 	.word	0x0000c250


	//   ....[32]....
        /*03f0*/ 	.word	0x0000c290


	//   ....[33]....
        /*03f4*/ 	.word	0x0000c300


	//   ....[34]....
        /*03f8*/ 	.word	0x0000c360


	//   ....[35]....
        /*03fc*/ 	.word	0x0000c3a0


	//   ....[36]....
        /*0400*/ 	.word	0x0000c540


	//   ....[37]....
        /*0404*/ 	.word	0x0000c5a0


	//   ....[38]....
        /*0408*/ 	.word	0x0000c5e0


	//   ....[39]....
        /*040c*/ 	.word	0x0000c620


	//   ....[40]....
        /*0410*/ 	.word	0x0000c650


	//   ....[41]....
        /*0414*/ 	.word	0x0000c680


	//   ....[42]....
        /*0418*/ 	.word	0x0000c710


	//   ....[43]....
        /*041c*/ 	.word	0x0000c770


	//   ....[44]....
        /*0420*/ 	.word	0x0000c800


	//   ....[45]....
        /*0424*/ 	.word	0x00010180


	//   ....[46]....
        /*0428*/ 	.word	0x00010190


	//   ....[47]....
        /*042c*/ 	.word	0x000102a0


	//   ....[48]....
        /*0430*/ 	.word	0x00010300


	//   ....[49]....
        /*0434*/ 	.word	0x00010340


	//   ....[50]....
        /*0438*/ 	.word	0x00010380


	//   ....[51]....
        /*043c*/ 	.word	0x000103b0


	//   ....[52]....
        /*0440*/ 	.word	0x000103e0


	//   ....[53]....
        /*0444*/ 	.word	0x00010570


	//   ....[54]....
        /*0448*/ 	.word	0x000105d0


	//   ....[55]....
        /*044c*/ 	.word	0x00010610


	//   ....[56]....
        /*0450*/ 	.word	0x00010650


	//   ....[57]....
        /*0454*/ 	.word	0x00010680


	//   ....[58]....
        /*0458*/ 	.word	0x000106b0


	//   ....[59]....
        /*045c*/ 	.word	0x00010770


	//   ....[60]....
        /*0460*/ 	.word	0x00010790


	//   ....[61]....
        /*0464*/ 	.word	0x00010800


	//   ....[62]....
        /*0468*/ 	.word	0x00010e90


	//   ....[63]....
        /*046c*/ 	.word	0x000114f0


	//   ....[64]....
        /*0470*/ 	.word	0x00011910


	//   ....[65]....
        /*0474*/ 	.word	0x000119a0


	//   ....[66]....
        /*0478*/ 	.word	0x00011a40


	//   ....[67]....
        /*047c*/ 	.word	0x00011af0


	//   ....[68]....
        /*0480*/ 	.word	0x00011b70


	//   ....[69]....
        /*0484*/ 	.word	0x00011bf0


	//   ....[70]....
        /*0488*/ 	.word	0x00011c70


	//   ....[71]....
        /*048c*/ 	.word	0x00011cf0


	//   ....[72]....
        /*0490*/ 	.word	0x00011d80


	//   ....[73]....
        /*0494*/ 	.word	0x00011e30


	//   ....[74]....
        /*0498*/ 	.word	0x00011eb0


	//   ....[75]....
        /*049c*/ 	.word	0x00011f30


	//   ....[76]....
        /*04a0*/ 	.word	0x00011fb0


	//   ....[77]....
        /*04a4*/ 	.word	0x00012030


	//   ....[78]....
        /*04a8*/ 	.word	0x000120a0


	//   ....[79]....
        /*04ac*/ 	.word	0x00012140


	//   ....[80]....
        /*04b0*/ 	.word	0x000121d0


	//   ....[81]....
        /*04b4*/ 	.word	0x00012300


	//----- nvinfo : EIATTR_REG_RECONFIG
	.align		4
.L_1027:
        /*04b8*/ 	.byte	0x01, 0x54
	.zero		2


	//----- nvinfo : EIATTR_SYSCALL_OFFSETS
	.align		4
        /*04bc*/ 	.byte	0x04, 0x46
        /*04be*/ 	.short	(.L_1029 - .L_1028)


	//   ....[0]....
.L_1028:
        /*04c0*/ 	.word	0x00003380


	//   ....[1]....
        /*04c4*/ 	.word	0x0000d490


	//   ....[2]....
        /*04c8*/ 	.word	0x0000d5d0


	//   ....[3]....
        /*04cc*/ 	.word	0x0000d6d0


	//----- nvinfo : EIATTR_MBARRIER_INSTR_OFFSETS
	.align		4
.L_1029:
        /*04d0*/ 	.byte	0x04, 0x39
        /*04d2*/ 	.short	(.L_1031 - .L_1030)


	//   ....[0]....
.L_1030:
        /*04d4*/ 	.word	0x000002a0
        /*04d8*/ 	.word	0x000000ff
        /*04dc*/ 	.word	0x00028c00
        /*04e0*/ 	.short	0x0100
        /*04e2*/ 	.byte	0x08
	.zero		1


	//   ....[1]....
        /*04e4*/ 	.word	0x000002b0
        /*04e8*/ 	.word	0x000000ff
        /*04ec*/ 	.word	0x00028c20
        /*04f0*/ 	.short	0x0100
        /*04f2*/ 	.byte	0x08
	.zero		1


	//   ....[2]....
        /*04f4*/ 	.word	0x00000360
        /*04f8*/ 	.word	0x000000ff
        /*04fc*/ 	.word	0x00028c30
        /*0500*/ 	.short	0x0100
        /*0502*/ 	.byte	0x06
	.zero		1


	//   ....[3]....
        /*0504*/ 	.word	0x00000370
        /*0508*/ 	.word	0x000000ff
        /*050c*/ 	.word	0x00028c40
        /*0510*/ 	.short	0x0100
        /*0512*/ 	.byte	0x06
	.zero		1


	//   ....[4]....
        /*0514*/ 	.word	0x00000380
        /*0518*/ 	.word	0x000000ff
        /*051c*/ 	.word	0x00028c38
        /*0520*/ 	.short	0x0100
        /*0522*/ 	.byte	0x06
	.zero		1


	//   ....[5]....
        /*0524*/ 	.word	0x00000390
        /*0528*/ 	.word	0x000000ff
        /*052c*/ 	.word	0x00028c48
        /*0530*/ 	.short	0x0100
        /*0532*/ 	.byte	0x06
	.zero		1


	//   ....[6]....
        /*0534*/ 	.word	0x000004c0
        /*0538*/ 	.word	0x000000ff
        /*053c*/ 	.word	0x00028c50
        /*0540*/ 	.short	0x0100
        /*0542*/ 	.byte	0x08
	.zero		1


	//   ....[7]....
        /*0544*/ 	.word	0x000004d0
        /*0548*/ 	.word	0x000000ff
        /*054c*/ 	.word	0x00028c60
        /*0550*/ 	.short	0x0100
        /*0552*/ 	.byte	0x08
	.zero		1


	//   ....[8]....
        /*0554*/ 	.word	0x000004e0
        /*0558*/ 	.word	0x000000ff
        /*055c*/ 	.word	0x00028c58
        /*0560*/ 	.short	0x0100
        /*0562*/ 	.byte	0x08
	.zero		1


	//   ....[9]....
        /*0564*/ 	.word	0x000004f0
        /*0568*/ 	.word	0x000000ff
        /*056c*/ 	.word	0x00028c68
        /*0570*/ 	.short	0x0100
        /*0572*/ 	.byte	0x08
	.zero		1


	//   ....[10]....
        /*0574*/ 	.word	0x000005e0
        /*0578*/ 	.word	0x000000ff
        /*057c*/ 	.word	0x00028c70
        /*0580*/ 	.short	0x0100
        /*0582*/ 	.byte	0x06
	.zero		1


	//   ....[11]....
        /*0584*/ 	.word	0x000005f0
        /*0588*/ 	.word	0x000000ff
        /*058c*/ 	.word	0x00028c80
        /*0590*/ 	.short	0x0100
        /*0592*/ 	.byte	0x06
	.zero		1


	//   ....[12]....
        /*0594*/ 	.word	0x00000600
        /*0598*/ 	.word	0x000000ff
        /*059c*/ 	.word	0x00028c78
        /*05a0*/ 	.short	0x0100
        /*05a2*/ 	.byte	0x06
	.zero		1


	//   ....[13]....
        /*05a4*/ 	.word	0x00000610
        /*05a8*/ 	.word	0x000000ff
        /*05ac*/ 	.word	0x00028c88
        /*05b0*/ 	.short	0x0100
        /*05b2*/ 	.byte	0x06
	.zero		1


	//   ....[14]....
        /*05b4*/ 	.word	0x00000740
        /*05b8*/ 	.word	0x000000ff
        /*05bc*/ 	.word	0x00028c90
        /*05c0*/ 	.short	0x0100
        /*05c2*/ 	.byte	0x08
	.zero		1


	//   ....[15]....
        /*05c4*/ 	.word	0x00000750
        /*05c8*/ 	.word	0x000000ff
        /*05cc*/ 	.word	0x00028ca0
        /*05d0*/ 	.short	0x0100
        /*05d2*/ 	.byte	0x08
	.zero		1


	//   ....[16]....
        /*05d4*/ 	.word	0x00000760
        /*05d8*/ 	.word	0x000000ff
        /*05dc*/ 	.word	0x00028c98
        /*05e0*/ 	.short	0x0100
        /*05e2*/ 	.byte	0x08
	.zero		1


	//   ....[17]....
        /*05e4*/ 	.word	0x00000770
        /*05e8*/ 	.word	0x000000ff
        /*05ec*/ 	.word	0x00028ca8
        /*05f0*/ 	.short	0x0100
        /*05f2*/ 	.byte	0x08
	.zero		1


	//   ....[18]....
        /*05f4*/ 	.word	0x000008a0
        /*05f8*/ 	.word	0x000000ff
        /*05fc*/ 	.word	0x00028cb0
        /*0600*/ 	.short	0x0100
        /*0602*/ 	.byte	0x08
	.zero		1


	//   ....[19]....
        /*0604*/ 	.word	0x000008b0
        /*0608*/ 	.word	0x000000ff
        /*060c*/ 	.word	0x00028cc0
        /*0610*/ 	.short	0x0100
        /*0612*/ 	.byte	0x08
	.zero		1


	//   ....[20]....
        /*0614*/ 	.word	0x000008c0
        /*0618*/ 	.word	0x000000ff
        /*061c*/ 	.word	0x00028cb8
        /*0620*/ 	.short	0x0100
        /*0622*/ 	.byte	0x08
	.zero		1


	//   ....[21]....
        /*0624*/ 	.word	0x000008d0
        /*0628*/ 	.word	0x000000ff
        /*062c*/ 	.word	0x00028cc8
        /*0630*/ 	.short	0x0100
        /*0632*/ 	.byte	0x08
	.zero		1


	//   ....[22]....
        /*0634*/ 	.word	0x00001a30
        /*0638*/ 	.word	0x000000ff
        /*063c*/ 	.word	0x00028c50
        /*0640*/ 	.short	0x010a
        /*0642*/ 	.byte	0x15
	.zero		1


	//   ....[23]....
        /*0644*/ 	.word	0x00001d00
        /*0648*/ 	.word	0x00000004
        /*064c*/ 	.word	0x00000000
        /*0650*/ 	.short	0x0101
        /*0652*/ 	.byte	0x3f
	.zero		1


	//   ....[24]....
        /*0654*/ 	.word	0x00002660
        /*0658*/ 	.word	0x000000ff
        /*065c*/ 	.word	0x00028c50
        /*0660*/ 	.short	0x010a
        /*0662*/ 	.byte	0x15
	.zero		1


	//   ....[25]....
        /*0664*/ 	.word	0x000026a0
        /*0668*/ 	.word	0x000000ff
        /*066c*/ 	.word	0x00028c50
        /*0670*/ 	.short	0x010a
        /*0672*/ 	.byte	0x15
	.zero		1


	//   ....[26]....
        /*0674*/ 	.word	0x00002870
        /*0678*/ 	.word	0x00000005
        /*067c*/ 	.word	0x00000000
        /*0680*/ 	.short	0x0101
        /*0682*/ 	.byte	0x3f
	.zero		1


	//   ....[27]....
        /*0684*/ 	.word	0x00003400
        /*0688*/ 	.word	0x000000ff
        /*068c*/ 	.word	0x00028c00
        /*0690*/ 	.short	0x010a
        /*0692*/ 	.byte	0x28
	.zero		1


	//   ....[28]....
        /*0694*/ 	.word	0x00003480
        /*0698*/ 	.word	0x00000007
        /*069c*/ 	.word	0x00028c30
        /*06a0*/ 	.short	0x010a
        /*06a2*/ 	.byte	0x3f
	.zero		1


	//   ....[29]....
        /*06a4*/ 	.word	0x000034c0
        /*06a8*/ 	.word	0x00000007
        /*06ac*/ 	.word	0x00028c30
        /*06b0*/ 	.short	0x010a
        /*06b2*/ 	.byte	0x3f
	.zero		1


	//   ....[30]....
        /*06b4*/ 	.word	0x00004640
        /*06b8*/ 	.word	0x00000003
        /*06bc*/ 	.word	0x00000000
        /*06c0*/ 	.short	0x0101
        /*06c2*/ 	.byte	0x3f
	.zero		1


	//   ....[31]....
        /*06c4*/ 	.word	0x00004a90
        /*06c8*/ 	.word	0x00000007
        /*06cc*/ 	.word	0x00028c50
        /*06d0*/ 	.short	0x010a
        /*06d2*/ 	.byte	0x3f
	.zero		1


	//   ....[32]....
        /*06d4*/ 	.word	0x00004ad0
        /*06d8*/ 	.word	0x00000007
        /*06dc*/ 	.word	0x00028c50
        /*06e0*/ 	.short	0x010a
        /*06e2*/ 	.byte	0x3f
	.zero		1


	//   ....[33]....
        /*06e4*/ 	.word	0x00004db0
        /*06e8*/ 	.word	0x00000007
        /*06ec*/ 	.word	0x00000000
        /*06f0*/ 	.short	0x0101
        /*06f2*/ 	.byte	0x3f
	.zero		1


	//   ....[34]....
        /*06f4*/ 	.word	0x00004ec0
        /*06f8*/ 	.word	0x000000ff
        /*06fc*/ 	.word	0x00028c30
        /*0700*/ 	.short	0x010a
        /*0702*/ 	.byte	0x19
	.zero		1


	//   ....[35]....
        /*0704*/ 	.word	0x00004f00
        /*0708*/ 	.word	0x000000ff
        /*070c*/ 	.word	0x00028c30
        /*0710*/ 	.short	0x010a
        /*0712*/ 	.byte	0x19
	.zero		1


	//   ....[36]....
        /*0714*/ 	.word	0x00005f50
        /*0718*/ 	.word	0x00000098
        /*071c*/ 	.word	0x00000000
        /*0720*/ 	.short	0x0101
        /*0722*/ 	.byte	0x3f
	.zero		1


	//   ....[37]....
        /*0724*/ 	.word	0x00006c60
        /*0728*/ 	.word	0x000000ff
        /*072c*/ 	.word	0x00028c50
        /*0730*/ 	.short	0x010a
        /*0732*/ 	.byte	0x19
	.zero		1


	//   ....[38]....
        /*0734*/ 	.word	0x00006ca0
        /*0738*/ 	.word	0x000000ff
        /*073c*/ 	.word	0x00028c50
        /*0740*/ 	.short	0x010a
        /*0742*/ 	.byte	0x19
	.zero		1


	//   ....[39]....
        /*0744*/ 	.word	0x00006f40
        /*0748*/ 	.word	0x000000a8
        /*074c*/ 	.word	0x00000000
        /*0750*/ 	.short	0x0101
        /*0752*/ 	.byte	0x3f
	.zero		1


	//   ....[40]....
        /*0754*/ 	.word	0x00007070
        /*0758*/ 	.word	0x000000ff
        /*075c*/ 	.word	0x00028c30
        /*0760*/ 	.short	0x010a
        /*0762*/ 	.byte	0x18
	.zero		1


	//   ....[41]....
        /*0764*/ 	.word	0x000070b0
        /*0768*/ 	.word	0x000000ff
        /*076c*/ 	.word	0x00028c30
        /*0770*/ 	.short	0x010a
        /*0772*/ 	.byte	0x18
	.zero		1


	//   ....[42]....
        /*0774*/ 	.word	0x00007ea0
        /*0778*/ 	.word	0x00000098
        /*077c*/ 	.word	0x00000000
        /*0780*/ 	.short	0x0101
        /*0782*/ 	.byte	0x3f
	.zero		1


	//   ....[43]....
        /*0784*/ 	.word	0x00008950
        /*0788*/ 	.word	0x000000ff
        /*078c*/ 	.word	0x00028c50
        /*0790*/ 	.short	0x010a
        /*0792*/ 	.byte	0x18
	.zero		1


	//   ....[44]....
        /*0794*/ 	.word	0x00008990
        /*0798*/ 	.word	0x000000ff
        /*079c*/ 	.word	0x00028c50
        /*07a0*/ 	.short	0x010a
        /*07a2*/ 	.byte	0x18
	.zero		1


	//   ....[45]....
        /*07a4*/ 	.word	0x00008c20
        /*07a8*/ 	.word	0x000000a8
        /*07ac*/ 	.word	0x00000000
        /*07b0*/ 	.short	0x0101
        /*07b2*/ 	.byte	0x3f
	.zero		1


	//   ....[46]....
        /*07b4*/ 	.word	0x0000b0d0
        /*07b8*/ 	.word	0x000000ff
        /*07bc*/ 	.word	0x00000000
        /*07c0*/ 	.short	0x0101
        /*07c2*/ 	.byte	0x04
	.zero		1


	//   ....[47]....
        /*07c4*/ 	.word	0x0000dc00
        /*07c8*/ 	.word	0x00000008
        /*07cc*/ 	.word	0x00028c40
        /*07d0*/ 	.short	0x010a
        /*07d2*/ 	.byte	0x3f
	.zero		1


	//   ....[48]....
        /*07d4*/ 	.word	0x0000dff0
        /*07d8*/ 	.word	0x0000000a
        /*07dc*/ 	.word	0x00028c20
        /*07e0*/ 	.short	0x010a
        /*07e2*/ 	.byte	0x3f
	.zero		1


	//   ....[49]....
        /*07e4*/ 	.word	0x0000e0b0
        /*07e8*/ 	.word	0x0000000b
        /*07ec*/ 	.word	0x00028c60
        /*07f0*/ 	.short	0x010a
        /*07f2*/ 	.byte	0x3f
	.zero		1


	//   ....[50]....
        /*07f4*/ 	.word	0x0000e820
        /*07f8*/ 	.word	0x00000002
        /*07fc*/ 	.word	0x00028c40
        /*0800*/ 	.short	0x010a
        /*0802*/ 	.byte	0x3f
	.zero		1


	//   ....[51]....
        /*0804*/ 	.word	0x0000ea30
        /*0808*/ 	.word	0x00000002
        /*080c*/ 	.word	0x00028c60
        /*0810*/ 	.short	0x010a
        /*0812*/ 	.byte	0x3f
	.zero		1


	//   ....[52]....
        /*0814*/ 	.word	0x0000f0f0
        /*0818*/ 	.word	0x00000002
        /*081c*/ 	.word	0x00028c40
        /*0820*/ 	.short	0x010a
        /*0822*/ 	.byte	0x3f
	.zero		1


	//   ....[53]....
        /*0824*/ 	.word	0x0000f2f0
        /*0828*/ 	.word	0x00000002
        /*082c*/ 	.word	0x00028c60
        /*0830*/ 	.short	0x010a
        /*0832*/ 	.byte	0x3f
	.zero		1


	//   ....[54]....
        /*0834*/ 	.word	0x0000f930
        /*0838*/ 	.word	0x00000002
        /*083c*/ 	.word	0x00028c40
        /*0840*/ 	.short	0x010a
        /*0842*/ 	.byte	0x3f
	.zero		1


	//   ....[55]....
        /*0844*/ 	.word	0x0000fb40
        /*0848*/ 	.word	0x00000002
        /*084c*/ 	.word	0x00028c60
        /*0850*/ 	.short	0x010a
        /*0852*/ 	.byte	0x3f
	.zero		1


	//   ....[56]....
        /*0854*/ 	.word	0x00010e10
        /*0858*/ 	.word	0x00000000
        /*085c*/ 	.word	0x00028c20
        /*0860*/ 	.short	0x010a
        /*0862*/ 	.byte	0x3f
	.zero		1


	//   ....[57]....
        /*0864*/ 	.word	0x00010fd0
        /*0868*/ 	.word	0x00000006
        /*086c*/ 	.word	0x00000000
        /*0870*/ 	.short	0x010a
        /*0872*/ 	.byte	0x3f
	.zero		1


	//   ....[58]....
        /*0874*/ 	.word	0x00011040
        /*0878*/ 	.word	0x00000007
        /*087c*/ 	.word	0x00000000
        /*0880*/ 	.short	0x010a
        /*0882*/ 	.byte	0x3f
	.zero		1


	//   ....[59]....
        /*0884*/ 	.word	0x000110b0
        /*0888*/ 	.word	0x00000004
        /*088c*/ 	.word	0x00000000
        /*0890*/ 	.short	0x010a
        /*0892*/ 	.byte	0x3f
	.zero		1


	//   ....[60]....
        /*0894*/ 	.word	0x000110e0
        /*0898*/ 	.word	0x00000003
        /*089c*/ 	.word	0x00000000
        /*08a0*/ 	.short	0x010a
        /*08a2*/ 	.byte	0x3f
	.zero		1


	//   ....[61]....
        /*08a4*/ 	.word	0x00011150
        /*08a8*/ 	.word	0x00000005
        /*08ac*/ 	.word	0x00028c50
        /*08b0*/ 	.short	0x010a
        /*08b2*/ 	.byte	0x3f
	.zero		1


	//   ....[62]....
        /*08b4*/ 	.word	0x000111b0
        /*08b8*/ 	.word	0x00000006
        /*08bc*/ 	.word	0x00028c50
        /*08c0*/ 	.short	0x010a
        /*08c2*/ 	.byte	0x3f
	.zero		1


	//   ....[63]....
        /*08c4*/ 	.word	0x00011210
        /*08c8*/ 	.word	0x00000003
        /*08cc*/ 	.word	0x00028c00
        /*08d0*/ 	.short	0x010a
        /*08d2*/ 	.byte	0x3f
	.zero		1


	//   ....[64]....
        /*08d4*/ 	.word	0x00011260
        /*08d8*/ 	.word	0x00000007
        /*08dc*/ 	.word	0x00028c30
        /*08e0*/ 	.short	0x010a
        /*08e2*/ 	.byte	0x3f
	.zero		1


	//   ....[65]....
        /*08e4*/ 	.word	0x000112b0
        /*08e8*/ 	.word	0x00000007
        /*08ec*/ 	.word	0x00028c50
        /*08f0*/ 	.short	0x010a
        /*08f2*/ 	.byte	0x3f
	.zero		1


	//   ....[66]....
        /*08f4*/ 	.word	0x00011310
        /*08f8*/ 	.word	0x00000004
        /*08fc*/ 	.word	0x00028c30
        /*0900*/ 	.short	0x010a
        /*0902*/ 	.byte	0x3f
	.zero		1


	//   ....[67]....
        /*0904*/ 	.word	0x00011360
        /*0908*/ 	.word	0x000000a8
        /*090c*/ 	.word	0x00028c50
        /*0910*/ 	.short	0x010a
        /*0912*/ 	.byte	0x3f
	.zero		1


	//   ....[68]....
        /*0914*/ 	.word	0x000113c0
        /*0918*/ 	.word	0x00000004
        /*091c*/ 	.word	0x00028c30
        /*0920*/ 	.short	0x010a
        /*0922*/ 	.byte	0x3f
	.zero		1


	//   ....[69]....
        /*0924*/ 	.word	0x00011410
        /*0928*/ 	.word	0x000000a8
        /*092c*/ 	.word	0x00028c50
        /*0930*/ 	.short	0x010a
        /*0932*/ 	.byte	0x3f
	.zero		1


	//   ....[70]....
        /*0934*/ 	.word	0x000115b0
        /*0938*/ 	.word	0x00000008
        /*093c*/ 	.word	0x00028c40
        /*0940*/ 	.short	0x010a
        /*0942*/ 	.byte	0x3f
	.zero		1


	//   ....[71]....
        /*0944*/ 	.word	0x00011630
        /*0948*/ 	.word	0x00000008
        /*094c*/ 	.word	0x00028c20
        /*0950*/ 	.short	0x010a
        /*0952*/ 	.byte	0x3f
	.zero		1


	//   ....[72]....
        /*0954*/ 	.word	0x00011680
        /*0958*/ 	.word	0x0000000b
        /*095c*/ 	.word	0x00028c60
        /*0960*/ 	.short	0x010a
        /*0962*/ 	.byte	0x3f
	.zero		1


	//   ....[73]....
        /*0964*/ 	.word	0x000116d0
        /*0968*/ 	.word	0x00000002
        /*096c*/ 	.word	0x00028c40
        /*0970*/ 	.short	0x010a
        /*0972*/ 	.byte	0x3f
	.zero		1


	//   ....[74]....
        /*0974*/ 	.word	0x00011720
        /*0978*/ 	.word	0x00000002
        /*097c*/ 	.word	0x00028c60
        /*0980*/ 	.short	0x010a
        /*0982*/ 	.byte	0x3f
	.zero		1


	//   ....[75]....
        /*0984*/ 	.word	0x00011770
        /*0988*/ 	.word	0x00000002
        /*098c*/ 	.word	0x00028c40
        /*0990*/ 	.short	0x010a
        /*0992*/ 	.byte	0x3f
	.zero		1


	//   ....[76]....
        /*0994*/ 	.word	0x000117c0
        /*0998*/ 	.word	0x00000002
        /*099c*/ 	.word	0x00028c60
        /*09a0*/ 	.short	0x010a
        /*09a2*/ 	.byte	0x3f
	.zero		1


	//   ....[77]....
        /*09a4*/ 	.word	0x00011810
        /*09a8*/ 	.word	0x00000002
        /*09ac*/ 	.word	0x00028c40
        /*09b0*/ 	.short	0x010a
        /*09b2*/ 	.byte	0x3f
	.zero		1


	//   ....[78]....
        /*09b4*/ 	.word	0x00011860
        /*09b8*/ 	.word	0x00000002
        /*09bc*/ 	.word	0x00028c60
        /*09c0*/ 	.short	0x010a
        /*09c2*/ 	.byte	0x3f
	.zero		1


	//   ....[79]....
        /*09c4*/ 	.word	0x00012220
        /*09c8*/ 	.word	0x00000000
        /*09cc*/ 	.word	0x00028c20
        /*09d0*/ 	.short	0x010a
        /*09d2*/ 	.byte	0x3f
	.zero		1


	//   ....[80]....
        /*09d4*/ 	.word	0x000123c0
        /*09d8*/ 	.word	0x00000006
        /*09dc*/ 	.word	0x00000000
        /*09e0*/ 	.short	0x010a
        /*09e2*/ 	.byte	0x3f
	.zero		1


	//   ....[81]....
        /*09e4*/ 	.word	0x00012410
        /*09e8*/ 	.word	0x00000007
        /*09ec*/ 	.word	0x00000000
        /*09f0*/ 	.short	0x010a
        /*09f2*/ 	.byte	0x3f
	.zero		1


	//   ....[82]....
        /*09f4*/ 	.word	0x00012460
        /*09f8*/ 	.word	0x00000004
        /*09fc*/ 	.word	0x00000000
        /*0a00*/ 	.short	0x010a
        /*0a02*/ 	.byte	0x3f
	.zero		1


	//----- nvinfo : EIATTR_NUM_MBARRIERS
	.align		4
.L_1031:
        /*0a04*/ 	.byte	0x03, 0x38
        /*0a06*/ 	.short	0x0016


	//----- nvinfo : EIATTR_EXIT_INSTR_OFFSETS
	.align		4
        /*0a08*/ 	.byte	0x04, 0x1c
        /*0a0a*/ 	.short	(.L_1033 - .L_1032)


	//   ....[0]....
.L_1032:
        /*0a0c*/ 	.word	0x00000a80


	//   ....[1]....
        /*0a10*/ 	.word	0x0000c060


	//   ....[2]....
        /*0a14*/ 	.word	0x0000c0c0


	//   ....[3]....
        /*0a18*/ 	.word	0x00011130


	//----- nvinfo : EIATTR_MAX_THREADS
	.align		4
.L_1033:
        /*0a1c*/ 	.byte	0x04, 0x05
        /*0a1e*/ 	.short	(.L_1035 - .L_1034)
.L_1034:
        /*0a20*/ 	.word	0x00000180
        /*0a24*/ 	.word	0x00000001
        /*0a28*/ 	.word	0x00000001


	//----- nvinfo : EIATTR_CRS_STACK_SIZE
	.align		4
.L_1035:
        /*0a2c*/ 	.byte	0x04, 0x1e
        /*0a2e*/ 	.short	(.L_1037 - .L_1036)
.L_1036:
        /*0a30*/ 	.word	0x00000000


	//----- nvinfo : EIATTR_CBANK_PARAM_SIZE
	.align		4
.L_1037:
        /*0a34*/ 	.byte	0x03, 0x19
        /*0a36*/ 	.short	0x0a70


	//----- nvinfo : EIATTR_PARAM_CBANK
	.align		4
        /*0a38*/ 	.byte	0x04, 0x0a
        /*0a3a*/ 	.short	(.L_1039 - .L_1038)
	.align		4
.L_1038:
        /*0a3c*/ 	.word	index@(.nv.constant0._ZN7cutlass13device_kernelIN5flash11enable_sm90INS1_16FlashAttnFwdSm90INS1_25CollectiveMainloopFwdSm90ILi2EN4cute5tupleIJNS5_1CILi1EEES8_S8_EEENS6_IJNS7_ILi64EEESA_SA_EEELi512ENS_10bfloat16_tEfNS_4arch4Sm90ELb1ELb0ELb1ELb1ELb0ELb0ELb0ELb0ELb0ELb0ELb0ELb0EEENS1_21CollectiveEpilogueFwdINS6_IJSA_NS7_ILi512EEESA_EEES9_SC_SE_Li256ELb1ELb0ELb0ELb0EEENS1_36VarlenDynamicPersistentTileSchedulerILi64ELi64ELi256ELi32ELb0ELb0ELb1ELb1ELb1ELb1EEEEEEEEEvNT_6ParamsE)
        /*0a40*/ 	.short	0x0210
        /*0a42*/ 	.short	0x0a70


	//----- nvinfo : EIATTR_SW_WAR
	.align		4
.L_1039:
        /*0a44*/ 	.byte	0x04, 0x36
        /*0a46*/ 	.short	(.L_1041 - .L_1040)
.L_1040:
        /*0a48*/ 	.word	0x00000008
.L_1041:


//--------------------- .nv.info._ZN7cutlass13device_kernelIN5flash11enable_sm90INS1_16FlashAttnFwdSm90INS1_25CollectiveMainloopFwdSm90ILi2EN4cute5tupleIJNS5_1CILi1EEES8_S8_EEENS6_IJNS7_ILi64EEESA_SA_EEELi512ENS_10bfloat16_tEfNS_4arch4Sm90ELb1ELb0ELb1ELb1ELb0ELb1ELb0ELb0ELb0ELb0ELb0ELb0EEENS1_21CollectiveEpilogueFwdINS6_IJSA_NS7_ILi512EEESA_EEES9_SC_SE_Li256ELb1ELb0ELb0ELb0EEENS1_36VarlenDynamicPersistentTileSchedulerILi64ELi64ELi256ELi32ELb0ELb0ELb1ELb1ELb1ELb1EEEEEEEEEvNT_6ParamsE --------------------------
	.section	.nv.info._ZN7cutlass13device_kernelIN5flash11enable_sm90INS1_16FlashAttnFwdSm90INS1_25CollectiveMainloopFwdSm90ILi2EN4cute5tupleIJNS5_1CILi1EEES8_S8_EEENS6_IJNS7_ILi64EEESA_SA_EEELi512ENS_10bfloat16_tEfNS_4arch4Sm90ELb1ELb0ELb1ELb1ELb0ELb1ELb0ELb0ELb0ELb0ELb0ELb0EEENS1_21CollectiveEpilogueFwdINS6_IJSA_NS7_ILi512EEESA_EEES9_SC_SE_Li256ELb1ELb0ELb0ELb0EEENS1_36VarlenDynamicPersistentTileSchedulerILi64ELi64ELi256ELi32ELb0ELb0ELb1ELb1ELb1ELb1EEEEEEEEEvNT_6ParamsE,"",@"SHT_CUDA_INFO"
	.sectionflags	@""
	.align	4


	//----- nvinfo : EIATTR_CUDA_API_VERSION
	.align		4
        /*0000*/ 	.byte	0x04, 0x37
        /*0002*/ 	.short	(.L_1043 - .L_1042)
.L_1042:
        /*0004*/ 	.word	0x00000082


	//----- nvinfo : EIATTR_KPARAM_INFO
	.align		4
.L_1043:
        /*0008*/ 	.byte	0x04, 0x17
        /*000a*/ 	.short	(.L_1045 - .L_1044)
.L_1044:
        /*000c*/ 	.word	0x00000000
        /*0010*/ 	.short	0x0000
        /*0012*/ 	.short	0x0070
        /*0014*/ 	.byte	0x00, 0xf0, 0x01, 0x28


	//----- nvinfo : EIATTR_SPARSE_MMA_MASK
	.align		4
.L_1045:
        /*0018*/ 	.byte	0x03, 0x50
        /*001a*/ 	.short	0x0000


	//----- nvinfo : EIATTR_MAXREG_COUNT
	.align		4
        /*001c*/ 	.byte	0x03, 0x1b
        /*001e*/ 	.short	0x00a8


	//----- nvinfo : EIATTR_NUM_BARRIERS
	.align		4
        /*0020*/ 	.byte	0x02, 0x4c
        /*0022*/ 	.byte	0x10
	.zero		1


	//----- nvinfo : EIATTR_EXTERNS
	.align		4
        /*0024*/ 	.byte	0x04, 0x0f
        /*0026*/ 	.short	(.L_1047 - .L_1046)


	//   ....[0]....
	.align		4
.L_1046:
        /*0028*/ 	.word	index@(__assertfail)


	//----- nvinfo : EIATTR_ANNOTATIONS
	.align		4
.L_1047:
        /*002c*/ 	.byte	0x04, 0x55
        /*002e*/ 	.short	(.L_1049 - .L_1048)


	//   ....[0]....
.L_1048:
        /* <DEDUP_REMOVED lines=41> */


	//----- nvinfo : EIATTR_MERCURY_ISA_VERSION
	.align		4
.L_1049:
        /*02a8*/ 	.byte	0x03, 0x5f
        /*02aa*/ 	.short	0x0101


	//----- nvinfo : EIATTR_UNUSED_LOAD_BYTE_OFFSET
	.align		4
        /*02ac*/ 	.byte	0x04, 0x44
        /*02ae*/ 	.short	(.L_1051 - .L_1050)


	//   ....[0]....
.L_1050:
        /*02b0*/ 	.word	0x00000ae0
        /*02b4*/ 	.word	0x0000fff0


	//   ....[1]....
        /*02b8*/ 	.word	0x0000fba0
        /*02bc*/ 	.word	0x0000fff0


	//----- nvinfo : EIATTR_INT_WARP_WIDE_INSTR_OFFSETS
	.align		4
.L_1051:
        /*02c0*/ 	.byte	0x04, 0x31
        /*02c2*/ 	.short	(.L_1053 - .L_1052)


	//   ....[0]....
.L_1052:
        /*02c4*/ 	.word	0x000001c0


	//   ....[1]....
        /*02c8*/ 	.word	0x00000200


	//   ....[2]....
        /*02cc*/ 	.word	0x000002d0


	//   ....[3]....
        /*02d0*/ 	.word	0x00014640


	//   ....[4]....
        /*02d4*/ 	.word	0x000146d0


	//   ....[5]....
        /*02d8*/ 	.word	0x00014b50


	//   ....[6]....
        /*02dc*/ 	.word	0x00014b80


	//   ....[7]....
        /*02e0*/ 	.word	0x00017410


	//   ....[8]....
        /*02e4*/ 	.word	0x000174a0


	//----- nvinfo : EIATTR_COOP_GROUP_MASK_REGIDS
	.align		4
.L_1053:
        /*02e8*/ 	.byte	0x04, 0x29
        /*02ea*/ 	.short	(.L_1055 - .L_1054)


	//   ....[0]....
.L_1054:
        /*02ec*/ 	.word	0xffffffff


	//   ....[1]....
        /*02f0*/ 	.word	0xffffffff


	//   ....[2]....
        /*02f4*/ 	.word	0xffffffff


	//   ....[3]....
        /*02f8*/ 	.word	0xffffffff


	//   ....[4]....
        /*02fc*/ 	.word	0xffffffff


	//   ....[5]....
        /*0300*/ 	.word	0xffffffff


	//   ....[6]....
        /*0304*/ 	.word	0xffffffff


	//   ....[7]....
        /*0308*/ 	.word	0xffffffff


	//   ....[8]....
        /*030c*/ 	.word	0xffffffff


	//   ....[9]....
        /*0310*/ 	.word	0xffffffff


	//   ....[10]....
        /*0314*/ 	.word	0xffffffff


	//   ....[11]....
        /*0318*/ 	.word	0xffffffff


	//   ....[12]....
        /*031c*/ 	.word	0xffffffff


	//   ....[13]....
        /*0320*/ 	.word	0xffffffff


	//   ....[14]....
        /*0324*/ 	.word	0xffffffff


	//   ....[15]....
        /*0328*/ 	.word	0xffffffff


	//   ....[16]....
        /*032c*/ 	.word	0xffffffff


	//   ....[17]....
        /*0330*/ 	.word	0xffffffff


	//   ....[18]....
        /*0334*/ 	.word	0xffffffff


	//   ....[19]....
        /*0338*/ 	.word	0xffffffff


	//   ....[20]....
        /*033c*/ 	.word	0xffffffff


	//   ....[21]....
        /*0340*/ 	.word	0xffffffff


	//   ....[22]....
        /*0344*/ 	.word	0xffffffff


	//   ....[23]....
        /*0348*/ 	.word	0xffffffff


	//   ....[24]....
        /*034c*/ 	.word	0xffffffff


	//   ....[25]....
        /*0350*/ 	.word	0xffffffff


	//   ....[26]....
        /*0354*/ 	.word	0xffffffff


	//   ....[27]....
        /*0358*/ 	.word	0xffffffff


	//   ....[28]....
        /*035c*/ 	.word	0xffffffff


	//   ....[29]....
        /*0360*/ 	.word	0xffffffff


	//   ....[30]....
        /*0364*/ 	.word	0xffffffff


	//   ....[31]....
        /*0368*/ 	.word	0xffffffff


	//   ....[32]....
        /*036c*/ 	.word	0xffffffff


	//   ....[33]....
        /*0370*/ 	.word	0xffffffff


	//   ....[34]....
        /*0374*/ 	.word	0xffffffff


	//   ....[35]....
        /*0378*/ 	.word	0xffffffff


	//   ....[36]....
        /*037c*/ 	.word	0xffffffff


	//   ....[37]....
        /*0380*/ 	.word	0xffffffff


	//   ....[38]....
        /*0384*/ 	.word	0xffffffff


	//   ....[39]....
        /*0388*/ 	.word	0xffffffff


	//   ....[40]....
        /*038c*/ 	.word	0xffffffff


	//   ....[41]....
        /*0390*/ 	.word	0xffffffff


	//   ....[42]....
        /*0394*/ 	.word	0xffffffff


	//   ....[43]....
        /*0398*/ 	.word	0xffffffff


	//   ....[44]....
        /*039c*/ 	.word	0xffffffff


	//   ....[45]....
        /*03a0*/ 	.word	0xffffffff


	//   ....[46]....
        /*03a4*/ 	.word	0xffffffff


	//   ....[47]....
        /*03a8*/ 	.word	0xffffffff


	//   ....[48]....
        /*03ac*/ 	.word	0xffffffff


	//   ....[49]....
        /*03b0*/ 	.word	0xffffffff


	//   ....[50]....
        /*03b4*/ 	.word	0xffffffff


	//   ....[51]....
        /*03b8*/ 	.word	0xffffffff


	//   ....[52]....
        /*03bc*/ 	.word	0xffffffff


	//   ....[53]....
        /*03c0*/ 	.word	0xffffffff


	//   ....[54]....
        /*03c4*/ 	.word	0xffffffff


	//   ....[55]....
        /*03c8*/ 	.word	0xffffffff


	//   ....[56]....
        /*03cc*/ 	.word	0xffffffff


	//   ....[57]....
        /*03d0*/ 	.word	0xffffffff


	//   ....[58]....
        /*03d4*/ 	.word	0xffffffff


	//   ....[59]....
        /*03d8*/ 	.word	0xffffffff


	//   ....[60]....
        /*03dc*/ 	.word	0xffffffff


	//   ....[61]....
        /*03e0*/ 	.word	0xffffffff


	//   ....[62]....
        /*03e4*/ 	.word	0xffffffff


	//   ....[63]....
        /*03e8*/ 	.word	0x0500000f


	//   ....[64]....
        /*03ec*/ 	.word	0x0500000f


	//   ....[65]....
        /*03f0*/ 	.word	0x0500000f


	//   ....[66]....
        /*03f4*/ 	.word	0x0500000f


	//   ....[67]....
        /*03f8*/ 	.word	0x0500000f


	//   ....[68]....
        /*03fc*/ 	.word	0x0500000f


	//   ....[69]....
        /*0400*/ 	.word	0x0500000f


	//   ....[70]....
        /*0404*/ 	.word	0x0500000f


	//   ....[71]....
        /*0408*/ 	.word	0x0500000f


	//   ....[72]....
        /*040c*/ 	.word	0x0500000f


	//   ....[73]....
        /*0410*/ 	.word	0x0500000f


	//   ....[74]....
        /*0414*/ 	.word	0x0500000f


	//   ....[75]....
        /*0418*/ 	.word	0x0500000f


	//   ....[76]....
        /*041c*/ 	.word	0x0500000f


	//   ....[77]....
        /*0420*/ 	.word	0x0500000f


	//   ....[78]....
        /*0424*/ 	.word	0x0500000f


	//   ....[79]....
        /*0428*/ 	.word	0x0500000f


	//   ....[80]....
        /*042c*/ 	.word	0x0500000f


	//   ....[81]....
        /*0430*/ 	.word	0x0500000f


	//   ....[82]....
        /*0434*/ 	.word	0x0500000f


	//   ....[83]....
        /*0438*/ 	.word	0x0500000f


	//   ....[84]....
        /*043c*/ 	.word	0x0500000f


	//   ....[85]....
        /*0440*/ 	.word	0x0500000f


	//   ....[86]....
        /*0444*/ 	.word	0x0500000f


	//   ....[87]....
        /*0448*/ 	.word	0x0500000f


	//   ....[88]....
        /*044c*/ 	.word	0x0500000f


	//   ....[89]....
        /*0450*/ 	.word	0x0500000f


	//   ....[90]....
        /*0454*/ 	.word	0x0500000f


	//   ....[91]....
        /*0458*/ 	.word	0x0500000f


	//   ....[92]....
        /*045c*/ 	.word	0x0500000f


	//   ....[93]....
        /*0460*/ 	.word	0x0500000f


	//   ....[94]....
        /*0464*/ 	.word	0x0500000f


	//   ....[95]....
        /*0468*/ 	.word	0x0500000f


	//   ....[96]....
        /*046c*/ 	.word	0x0500000f


	//   ....[97]....
        /*0470*/ 	.word	0x0500000f


	//   ....[98]....
        /*0474*/ 	.word	0x0500000f


	//----- nvinfo : EIATTR_COOP_GROUP_INSTR_OFFSETS
	.align		4
.L_1055:
        /*0478*/ 	.byte	0x04, 0x28
        /*047a*/ 	.short	(.L_1057 - .L_1056)


	//   ....[0]....
.L_1056:
        /*047c*/ 	.word	0x00000060


	//   ....[1]....
        /*0480*/ 	.word	0x000001d0


	//   ....[2]....
        /*0484*/ 	.word	0x00000210


	//   ....[3]....
        /*0488*/ 	.word	0x00000400


	//   ....[4]....
        /*048c*/ 	.word	0x00000560


	//   ....[5]....
        /*0490*/ 	.word	0x00000680


	//   ....[6]....
        /*0494*/ 	.word	0x000007e0


	//   ....[7]....
        /*0498*/ 	.word	0x000047a0


	//   ....[8]....
        /*049c*/ 	.word	0x000061e0


	//   ....[9]....
        /*04a0*/ 	.word	0x00009fc0


	//   ....[10]....
        /*04a4*/ 	.word	0x0000a080


	//   ....[11]....
        /*04a8*/ 	.word	0x0000a4d0


	//   ....[12]....
        /*04ac*/ 	.word	0x0000a540


	//   ....[13]....
        /*04b0*/ 	.word	0x0000af40


	//   ....[14]....
        /*04b4*/ 	.word	0x0000b9d0


	//   ....[15]....
        /*04b8*/ 	.word	0x0000bac0


	//   ....[16]....
        /*04bc*/ 	.word	0x0000bee0


	//   ....[17]....
        /*04c0*/ 	.word	0x0000bf80


	//   ....[18]....
        /*04c4*/ 	.word	0x0000d210


	//   ....[19]....
        /*04c8*/ 	.word	0x0000da40


	//   ....[20]....
        /*04cc*/ 	.word	0x0000dab0


	//   ....[21]....
        /*04d0*/ 	.word	0x0000de20


	//   ....[22]....
        /*04d4*/ 	.word	0x0000dff0


	//   ....[23]....
        /*04d8*/ 	.word	0x0000f060


	//   ....[24]....
        /*04dc*/ 	.word	0x0000f0b0


	//   ....[25]....
        /*04e0*/ 	.word	0x0000f0e0


	//   ....[26]....
        /*04e4*/ 	.word	0x0000f160


	//   ....[27]....
        /*04e8*/ 	.word	0x0000f180


	//   ....[28]....
        /*04ec*/ 	.word	0x00010b40


	//   ....[29]....
        /*04f0*/ 	.word	0x000122c0


	//   ....[30]....
        /*04f4*/ 	.word	0x00012440


	//   ....[31]....
        /*04f8*/ 	.word	0x00012470


	//   ....[32]....
        /*04fc*/ 	.word	0x000124b0


	//   ....[33]....
        /*0500*/ 	.word	0x00012520


	//   ....[34]....
        /*0504*/ 	.word	0x00012580


	//   ....[35]....
        /*0508*/ 	.word	0x000125c0


	//   ....[36]....
        /*050c*/ 	.word	0x00012760


	//   ....[37]....
        /*0510*/ 	.word	0x000127c0


	//   ....[38]....
        /*0514*/ 	.word	0x00012800


	//   ....[39]....
        /*0518*/ 	.word	0x00012840


	//   ....[40]....
        /*051c*/ 	.word	0x00012870


	//   ....[41]....
        /*0520*/ 	.word	0x000128a0


	//   ....[42]....
        /*0524*/ 	.word	0x00012930


	//   ....[43]....
        /*0528*/ 	.word	0x00012990


	//   ....[44]....
        /*052c*/ 	.word	0x00012a20


	//   ....[45]....
        /*0530*/ 	.word	0x00017530


	//   ....[46]....
        /*0534*/ 	.word	0x00017540


	//   ....[47]....
        /*0538*/ 	.word	0x00017650


	//   ....[48]....
        /*053c*/ 	.word	0x000176b0


	//   ....[49]....
        /*0540*/ 	.word	0x000176f0


	//   ....[50]....
        /*0544*/ 	.word	0x00017730


	//   ....[51]....
        /*0548*/ 	.word	0x00017760


	//   ....[52]....
        /*054c*/ 	.word	0x00017790


	//   ....[53]....
        /*0550*/ 	.word	0x00017920


	//   ....[54]....
        /*0554*/ 	.word	0x00017980


	//   ....[55]....
        /*0558*/ 	.word	0x000179c0


	//   ....[56]....
        /*055c*/ 	.word	0x00017a00


	//   ....[57]....
        /*0560*/ 	.word	0x00017a30


	//   ....[58]....
        /*0564*/ 	.word	0x00017a60


	//   ....[59]....
        /*0568*/ 	.word	0x00017b20


	//   ....[60]....
        /*056c*/ 	.word	0x00017b40


	//   ....[61]....
        /*0570*/ 	.word	0x00017bb0


	//   ....[62]....
        /*0574*/ 	.word	0x00018240


	//   ....[63]....
        /*0578*/ 	.word	0x00018720


	//   ....[64]....
        /*057c*/ 	.word	0x000187c0


	//   ....[65]....
        /*0580*/ 	.word	0x00018860


	//   ....[66]....
        /*0584*/ 	.word	0x00018900


	//   ....[67]....
        /*0588*/ 	.word	0x000189a0


	//   ....[68]....
        /*058c*/ 	.word	0x00018a40


	//   ....[69]....
        /*0590*/ 	.word	0x00018ae0


	//   ....[70]....
        /*0594*/ 	.word	0x00018b80


	//   ....[71]....
        /*0598*/ 	.word	0x00018c70


	//   ....[72]....
        /*059c*/ 	.word	0x00018d10


	//   ....[73]....
        /*05a0*/ 	.word	0x00018db0


	//   ....[74]....
        /*05a4*/ 	.word	0x00018e50


	//   ....[75]....
        /*05a8*/ 	.word	0x00018ef0


	//   ....[76]....
        /*05ac*/ 	.word	0x00018f90


	//   ....[77]....
        /*05b0*/ 	.word	0x00019030


	//   ....[78]....
        /*05b4*/ 	.word	0x000190d0


	//   ....[79]....
        /*05b8*/ 	.word	0x000193d0


	//   ....[80]....
        /*05bc*/ 	.word	0x000196b0


	//   ....[81]....
        /*05c0*/ 	.word	0x00019ad0


	//   ....[82]....
        /*05c4*/ 	.word	0x00019b60


	//   ....[83]....
        /*05c8*/ 	.word	0x00019c00


	//   ....[84]....
        /*05cc*/ 	.word	0x00019cb0


	//   ....[85]....
        /*05d0*/ 	.word	0x00019d30


	//   ....[86]....
        /*05d4*/ 	.word	0x00019db0


	//   ....[87]....
        /*05d8*/ 	.word	0x00019e30


	//   ....[88]....
        /*05dc*/ 	.word	0x00019eb0


	//   ....[89]....
        /*05e0*/ 	.word	0x00019f40


	//   ....[90]....
        /*05e4*/ 	.word	0x00019ff0


	//   ....[91]....
        /*05e8*/ 	.word	0x0001a070


	//   ....[92]....
        /*05ec*/ 	.word	0x0001a0f0


	//   ....[93]....
        /*05f0*/ 	.word	0x0001a170


	//   ....[94]....
        /*05f4*/ 	.word	0x0001a1f0


	//   ....[95]....
        /*05f8*/ 	.word	0x0001a260


	//   ....[96]....
        /*05fc*/ 	.word	0x0001a300


	//   ....[97]....
        /*0600*/ 	.word	0x0001a390


	//   ....[98]....
        /*0604*/ 	.word	0x0001a4c0


	//----- nvinfo : EIATTR_REG_RECONFIG
	.align		4
.L_1057:
        /*0608*/ 	.byte	0x01, 0x54
	.zero		2


	//----- nvinfo : EIATTR_SYSCALL_OFFSETS
	.align		4
        /*060c*/ 	.byte	0x04, 0x46
        /*060e*/ 	.short	(.L_1059 - .L_1058)


	//   ....[0]....
.L_1058:
        /*0610*/ 	.word	0x000018c0


	//   ....[1]....
        /*0614*/ 	.word	0x00001a10


	//   ....[2]....
        /*0618*/ 	.word	0x000063a0


	//   ....[3]....
        /*061c*/ 	.word	0x00006840


	//   ....[4]....
        /*0620*/ 	.word	0x00014860


	//   ....[5]....
        /*0624*/ 	.word	0x000149a0


	//   ....[6]....
        /*0628*/ 	.word	0x00014aa0


	//----- nvinfo : EIATTR_MBARRIER_INSTR_OFFSETS
	.align		4
.L_1059:
        /*062c*/ 	.byte	0x04, 0x39
        /*062e*/ 	.short	(.L_1061 - .L_1060)


	//   ....[0]....
.L_1060:
        /*0630*/ 	.word	0x000002f0
        /*0634*/ 	.word	0x000000ff
        /*0638*/ 	.word	0x00028c00
        /*063c*/ 	.short	0x0100
        /*063e*/ 	.byte	0x08
	.zero		1


	//   ....[1]....
        /*0640*/ 	.word	0x00000300
        /*0644*/ 	.word	0x000000ff
        /*0648*/ 	.word	0x00028c20
        /*064c*/ 	.short	0x0100
        /*064e*/ 	.byte	0x08
	.zero		1


	//   ....[2]....
        /*0650*/ 	.word	0x000003b0
        /*0654*/ 	.word	0x000000ff
        /*0658*/ 	.word	0x00028c30
        /*065c*/ 	.short	0x0100
        /*065e*/ 	.byte	0x06
	.zero		1


	//   ....[3]....
        /*0660*/ 	.word	0x000003c0
        /*0664*/ 	.word	0x000000ff
        /*0668*/ 	.word	0x00028c40
        /*066c*/ 	.short	0x0100
        /*066e*/ 	.byte	0x06
	.zero		1


	//   ....[4]....
        /*0670*/ 	.word	0x000003d0
        /*0674*/ 	.word	0x000000ff
        /*0678*/ 	.word	0x00028c38
        /*067c*/ 	.short	0x0100
        /*067e*/ 	.byte	0x06
	.zero		1


	//   ....[5]....
        /*0680*/ 	.word	0x000003e0
        /*0684*/ 	.word	0x000000ff
        /*0688*/ 	.word	0x00028c48
        /*068c*/ 	.short	0x0100
        /*068e*/ 	.byte	0x06
	.zero		1


	//   ....[6]....
        /*0690*/ 	.word	0x00000510
        /*0694*/ 	.word	0x000000ff
        /*0698*/ 	.word	0x00028c50
        /*069c*/ 	.short	0x0100
        /*069e*/ 	.byte	0x08
	.zero		1


	//   ....[7]....
        /*06a0*/ 	.word	0x00000520
        /*06a4*/ 	.word	0x000000ff
        /*06a8*/ 	.word	0x00028c60
        /*06ac*/ 	.short	0x0100
        /*06ae*/ 	.byte	0x08
	.zero		1


	//   ....[8]....
        /*06b0*/ 	.word	0x00000530
        /*06b4*/ 	.word	0x000000ff
        /*06b8*/ 	.word	0x00028c58
        /*06bc*/ 	.short	0x0100
        /*06be*/ 	.byte	0x08
	.zero		1


	//   ....[9]....
        /*06c0*/ 	.word	0x00000540
        /*06c4*/ 	.word	0x000000ff
        /*06c8*/ 	.word	0x00028c68
        /*06cc*/ 	.short	0x0100
        /*06ce*/ 	.byte	0x08
	.zero		1


	//   ....[10]....
        /*06d0*/ 	.word	0x00000630
        /*06d4*/ 	.word	0x000000ff
        /*06d8*/ 	.word	0x00028c70
        /*06dc*/ 	.short	0x0100
        /*06de*/ 	.byte	0x06
	.zero		1


	//   ....[11]....
        /*06e0*/ 	.word	0x00000640
        /*06e4*/ 	.word	0x000000ff
        /*06e8*/ 	.word	0x00028c80
        /*06ec*/ 	.short	0x0100
        /*06ee*/ 	.byte	0x06
	.zero		1


	//   ....[12]....
        /*06f0*/ 	.word	0x00000650
        /*06f4*/ 	.word	0x000000ff
        /*06f8*/ 	.word	0x00028c78
        /*06fc*/ 	.short	0x0100
        /*06fe*/ 	.byte	0x06
	.zero		1


	//   ....[13]....
        /*0700*/ 	.word	0x00000660
        /*0704*/ 	.word	0x000000ff
        /*0708*/ 	.word	0x00028c88
        /*070c*/ 	.short	0x0100
        /*070e*/ 	.byte	0x06
	.zero		1


	//   ....[14]....
        /*0710*/ 	.word	0x00000790
        /*0714*/ 	.word	0x000000ff
        /*0718*/ 	.word	0x00028c90
        /*071c*/ 	.short	0x0100
        /*071e*/ 	.byte	0x08
	.zero		1


	//   ....[15]....
        /*0720*/ 	.word	0x000007a0
        /*0724*/ 	.word	0x000000ff
        /*0728*/ 	.word	0x00028ca0
        /*072c*/ 	.short	0x0100
        /*072e*/ 	.byte	0x08
	.zero		1


	//   ....[16]....
        /*0730*/ 	.word	0x000007b0
        /*0734*/ 	.word	0x000000ff
        /*0738*/ 	.word	0x00028c98
        /*073c*/ 	.short	0x0100
        /*073e*/ 	.byte	0x08
	.zero		1


	//   ....[17]....
        /*0740*/ 	.word	0x000007c0
        /*0744*/ 	.word	0x000000ff
        /*0748*/ 	.word	0x00028ca8
        /*074c*/ 	.short	0x0100
        /*074e*/ 	.byte	0x08
	.zero		1


	//   ....[18]....
        /*0750*/ 	.word	0x000008f0
        /*0754*/ 	.word	0x000000ff
        /*0758*/ 	.word	0x00028cb0
        /*075c*/ 	.short	0x0100
        /*075e*/ 	.byte	0x08
	.zero		1


	//   ....[19]....
        /*0760*/ 	.word	0x00000900
        /*0764*/ 	.word	0x000000ff
        /*0768*/ 	.word	0x00028cc0
        /*076c*/ 	.short	0x0100
        /*076e*/ 	.byte	0x08
	.zero		1


	//   ....[20]....
        /*0770*/ 	.word	0x00000910
        /*0774*/ 	.word	0x000000ff
        /*0778*/ 	.word	0x00028cb8
        /*077c*/ 	.short	0x0100
        /*077e*/ 	.byte	0x08
	.zero		1


	//   ....[21]....
        /*0780*/ 	.word	0x00000920
        /*0784*/ 	.word	0x000000ff
        /*0788*/ 	.word	0x00028cc8
        /*078c*/ 	.short	0x0100
        /*078e*/ 	.byte	0x08
	.zero		1


	//   ....[22]....
        /*0790*/ 	.word	0x00002670
        /*0794*/ 	.word	0x00000046
        /*0798*/ 	.word	0x00028c90
        /*079c*/ 	.short	0x010a
        /*079e*/ 	.byte	0x3f
	.zero		1


	//   ....[23]....
        /*07a0*/ 	.word	0x000030c0
        /*07a4*/ 	.word	0x00000046
        /*07a8*/ 	.word	0x00028c90
        /*07ac*/ 	.short	0x010a
        /*07ae*/ 	.byte	0x3f
	.zero		1


	//   ....[24]....
        /*07b0*/ 	.word	0x000039c0
        /*07b4*/ 	.word	0x00000046
        /*07b8*/ 	.word	0x00028c90
        /*07bc*/ 	.short	0x010a
        /*07be*/ 	.byte	0x3f
	.zero		1


	//   ....[25]....
        /*07c0*/ 	.word	0x00003bc0
        /*07c4*/ 	.word	0x00000004
        /*07c8*/ 	.word	0x00000000
        /*07cc*/ 	.short	0x0101
        /*07ce*/ 	.byte	0x3f
	.zero		1


	//   ....[26]....
        /*07d0*/ 	.word	0x00003c00
        /*07d4*/ 	.word	0x00000046
        /*07d8*/ 	.word	0x00028cb0
        /*07dc*/ 	.short	0x010a
        /*07de*/ 	.byte	0x3f
	.zero		1


	//   ....[27]....
        /*07e0*/ 	.word	0x00004250
        /*07e4*/ 	.word	0x00000046
        /*07e8*/ 	.word	0x00000000
        /*07ec*/ 	.short	0x0101
        /*07ee*/ 	.byte	0x3f
	.zero		1


	//   ....[28]....
        /*07f0*/ 	.word	0x000048b0
        /*07f4*/ 	.word	0x0000000e
        /*07f8*/ 	.word	0x00028c50
        /*07fc*/ 	.short	0x010a
        /*07fe*/ 	.byte	0x3f
	.zero		1


	//   ....[29]....
        /*0800*/ 	.word	0x00004c60
        /*0804*/ 	.word	0x00000000
        /*0808*/ 	.word	0x00000000
        /*080c*/ 	.short	0x0101
        /*080e*/ 	.byte	0x3f
	.zero		1


	//   ....[30]....
        /*0810*/ 	.word	0x00005590
        /*0814*/ 	.word	0x00000000
        /*0818*/ 	.word	0x00028c50
        /*081c*/ 	.short	0x010a
        /*081e*/ 	.byte	0x3f
	.zero		1


	//   ....[31]....
        /*0820*/ 	.word	0x000055e0
        /*0824*/ 	.word	0x00000000
        /*0828*/ 	.word	0x00028c50
        /*082c*/ 	.short	0x010a
        /*082e*/ 	.byte	0x3f
	.zero		1


	//   ....[32]....
        /*0830*/ 	.word	0x000058b0
        /*0834*/ 	.word	0x00000000
        /*0838*/ 	.word	0x00000000
        /*083c*/ 	.short	0x0101
        /*083e*/ 	.byte	0x3f
	.zero		1


	//   ....[33]....
        /*0840*/ 	.word	0x00006430
        /*0844*/ 	.word	0x00000002
        /*0848*/ 	.word	0x00028c00
        /*084c*/ 	.short	0x010a
        /*084e*/ 	.byte	0x3f
	.zero		1


	//   ....[34]....
        /*0850*/ 	.word	0x00006480
        /*0854*/ 	.word	0x00000002
        /*0858*/ 	.word	0x00028c00
        /*085c*/ 	.short	0x010a
        /*085e*/ 	.byte	0x3f
	.zero		1


	//   ....[35]....
        /*0860*/ 	.word	0x000070b0
        /*0864*/ 	.word	0x00000002
        /*0868*/ 	.word	0x00028c00
        /*086c*/ 	.short	0x010a
        /*086e*/ 	.byte	0x3f
	.zero		1


	//   ....[36]....
        /*0870*/ 	.word	0x000084d0
        /*0874*/ 	.word	0x00000002
        /*0878*/ 	.word	0x00028c00
        /*087c*/ 	.short	0x010a
        /*087e*/ 	.byte	0x3f
	.zero		1


	//   ....[37]....
        /*0880*/ 	.word	0x000094d0
        /*0884*/ 	.word	0x000000a9
        /*0888*/ 	.word	0x00028c30
        /*088c*/ 	.short	0x010a
        /*088e*/ 	.byte	0x3f
	.zero		1


	//   ....[38]....
        /*0890*/ 	.word	0x00009580
        /*0894*/ 	.word	0x000000a9
        /*0898*/ 	.word	0x00028c30
        /*089c*/ 	.short	0x010a
        /*089e*/ 	.byte	0x3f
	.zero		1


	//   ....[39]....
        /*08a0*/ 	.word	0x0000a7a0
        /*08a4*/ 	.word	0x00000000
        /*08a8*/ 	.word	0x00000000
        /*08ac*/ 	.short	0x0101
        /*08ae*/ 	.byte	0x3f
	.zero		1


	//   ....[40]....
        /*08b0*/ 	.word	0x0000aba0
        /*08b4*/ 	.word	0x000000a9
        /*08b8*/ 	.word	0x00028c50
        /*08bc*/ 	.short	0x010a
        /*08be*/ 	.byte	0x3f
	.zero		1


	//   ....[41]....
        /*08c0*/ 	.word	0x0000ac50
        /*08c4*/ 	.word	0x000000a9
        /*08c8*/ 	.word	0x00028c50
        /*08cc*/ 	.short	0x010a
        /*08ce*/ 	.byte	0x3f
	.zero		1


	//   ....[42]....
        /*08d0*/ 	.word	0x0000af60
        /*08d4*/ 	.word	0x000000a9
        /*08d8*/ 	.word	0x00000000
        /*08dc*/ 	.short	0x0101
        /*08de*/ 	.byte	0x3f
	.zero		1


	//   ....[43]....
        /*08e0*/ 	.word	0x0000b050
        /*08e4*/ 	.word	0x000000d5
        /*08e8*/ 	.word	0x00028c30
        /*08ec*/ 	.short	0x010a
        /*08ee*/ 	.byte	0x3f
	.zero		1


	//   ....[44]....
        /*08f0*/ 	.word	0x0000b0c0
        /*08f4*/ 	.word	0x000000d5
        /*08f8*/ 	.word	0x00028c30
        /*08fc*/ 	.short	0x010a
        /*08fe*/ 	.byte	0x3f
	.zero		1


	//   ....[45]....
        /*0900*/ 	.word	0x0000c170
        /*0904*/ 	.word	0x00000098
        /*0908*/ 	.word	0x00000000
        /*090c*/ 	.short	0x0101
        /*090e*/ 	.byte	0x3f
	.zero		1


	//   ....[46]....
        /*0910*/ 	.word	0x0000cee0
        /*0914*/ 	.word	0x000000d5
        /*0918*/ 	.word	0x00028c50
        /*091c*/ 	.short	0x010a
        /*091e*/ 	.byte	0x3f
	.zero		1


	//   ....[47]....
        /*0920*/ 	.word	0x0000cf30
        /*0924*/ 	.word	0x000000d5
        /*0928*/ 	.word	0x00028c50
        /*092c*/ 	.short	0x010a
        /*092e*/ 	.byte	0x3f
	.zero		1


	//   ....[48]....
        /*0930*/ 	.word	0x0000d230
        /*0934*/ 	.word	0x000000d5
        /*0938*/ 	.word	0x00000000
        /*093c*/ 	.short	0x0101
        /*093e*/ 	.byte	0x3f
	.zero		1


	//   ....[49]....
        /*0940*/ 	.word	0x0000d360
        /*0944*/ 	.word	0x000000b9
        /*0948*/ 	.word	0x00028c30
        /*094c*/ 	.short	0x010a
        /*094e*/ 	.byte	0x3f
	.zero		1


	//   ....[50]....
        /*0950*/ 	.word	0x0000d3d0
        /*0954*/ 	.word	0x000000b9
        /*0958*/ 	.word	0x00028c30
        /*095c*/ 	.short	0x010a
        /*095e*/ 	.byte	0x3f
	.zero		1


	//   ....[51]....
        /*0960*/ 	.word	0x0000e310
        /*0964*/ 	.word	0x000000b5
        /*0968*/ 	.word	0x00000000
        /*096c*/ 	.short	0x0101
        /*096e*/ 	.byte	0x3f
	.zero		1


	//   ....[52]....
        /*0970*/ 	.word	0x0000ed30
        /*0974*/ 	.word	0x000000b9
        /*0978*/ 	.word	0x00028c50
        /*097c*/ 	.short	0x010a
        /*097e*/ 	.byte	0x3f
	.zero		1


	//   ....[53]....
        /*0980*/ 	.word	0x0000ed80
        /*0984*/ 	.word	0x000000b9
        /*0988*/ 	.word	0x00028c50
        /*098c*/ 	.short	0x010a
        /*098e*/ 	.byte	0x3f
	.zero		1


	//   ....[54]....
        /*0990*/ 	.word	0x0000f080
        /*0994*/ 	.word	0x000000b9
        /*0998*/ 	.word	0x00000000
        /*099c*/ 	.short	0x0101
        /*099e*/ 	.byte	0x3f
	.zero		1


	//   ....[55]....
        /*09a0*/ 	.word	0x000113c0
        /*09a4*/ 	.word	0x00000000
        /*09a8*/ 	.word	0x00000000
        /*09ac*/ 	.short	0x0101
        /*09ae*/ 	.byte	0x3f
	.zero		1


	//   ....[56]....
        /*09b0*/ 	.word	0x00013750
        /*09b4*/ 	.word	0x00000009
        /*09b8*/ 	.word	0x00028c20
        /*09bc*/ 	.short	0x010a
        /*09be*/ 	.byte	0x3f
	.zero		1


	//   ....[57]....
        /*09c0*/ 	.word	0x000137e0
        /*09c4*/ 	.word	0x00000005
        /*09c8*/ 	.word	0x00028ca0
        /*09cc*/ 	.short	0x010a
        /*09ce*/ 	.byte	0x3f
	.zero		1


	//   ....[58]....
        /*09d0*/ 	.word	0x000139c0
        /*09d4*/ 	.word	0x00000005
        /*09d8*/ 	.word	0x00028cc0
        /*09dc*/ 	.short	0x010a
        /*09de*/ 	.byte	0x3f
	.zero		1


	//   ....[59]....
        /*09e0*/ 	.word	0x00013f10
        /*09e4*/ 	.word	0x00000006
        /*09e8*/ 	.word	0x00028ca0
        /*09ec*/ 	.short	0x010a
        /*09ee*/ 	.byte	0x3f
	.zero		1


	//   ....[60]....
        /*09f0*/ 	.word	0x000140d0
        /*09f4*/ 	.word	0x00000006
        /*09f8*/ 	.word	0x00028cc0
        /*09fc*/ 	.short	0x010a
        /*09fe*/ 	.byte	0x3f
	.zero		1


	//   ....[61]....
        /*0a00*/ 	.word	0x00014fe0
        /*0a04*/ 	.word	0x00000005
        /*0a08*/ 	.word	0x00028c40
        /*0a0c*/ 	.short	0x010a
        /*0a0e*/ 	.byte	0x3f
	.zero		1


	//   ....[62]....
        /*0a10*/ 	.word	0x000153d0
        /*0a14*/ 	.word	0x00000007
        /*0a18*/ 	.word	0x00028c20
        /*0a1c*/ 	.short	0x010a
        /*0a1e*/ 	.byte	0x3f
	.zero		1


	//   ....[63]....
        /*0a20*/ 	.word	0x00015490
        /*0a24*/ 	.word	0x00000002
        /*0a28*/ 	.word	0x00028c60
        /*0a2c*/ 	.short	0x010a
        /*0a2e*/ 	.byte	0x3f
	.zero		1


	//   ....[64]....
        /*0a30*/ 	.word	0x00015bf0
        /*0a34*/ 	.word	0x00000003
        /*0a38*/ 	.word	0x00028c40
        /*0a3c*/ 	.short	0x010a
        /*0a3e*/ 	.byte	0x3f
	.zero		1


	//   ....[65]....
        /*0a40*/ 	.word	0x00015e00
        /*0a44*/ 	.word	0x00000003
        /*0a48*/ 	.word	0x00028c60
        /*0a4c*/ 	.short	0x010a
        /*0a4e*/ 	.byte	0x3f
	.zero		1


	//   ....[66]....
        /*0a50*/ 	.word	0x000164b0
        /*0a54*/ 	.word	0x00000002
        /*0a58*/ 	.word	0x00028c40
        /*0a5c*/ 	.short	0x010a
        /*0a5e*/ 	.byte	0x3f
	.zero		1


	//   ....[67]....
        /*0a60*/ 	.word	0x000166b0
        /*0a64*/ 	.word	0x00000002
        /*0a68*/ 	.word	0x00028c60
        /*0a6c*/ 	.short	0x010a
        /*0a6e*/ 	.byte	0x3f
	.zero		1


	//   ....[68]....
        /*0a70*/ 	.word	0x00016cf0
        /*0a74*/ 	.word	0x00000002
        /*0a78*/ 	.word	0x00028c40
        /*0a7c*/ 	.short	0x010a
        /*0a7e*/ 	.byte	0x3f
	.zero		1


	//   ....[69]....
        /*0a80*/ 	.word	0x00016f00
        /*0a84*/ 	.word	0x00000002
        /*0a88*/ 	.word	0x00028c60
        /*0a8c*/ 	.short	0x010a
        /*0a8e*/ 	.byte	0x3f
	.zero		1


	//   ....[70]....
        /*0a90*/ 	.word	0x000181c0
        /*0a94*/ 	.word	0x00000000
        /*0a98*/ 	.word	0x00028c20
        /*0a9c*/ 	.short	0x010a
        /*0a9e*/ 	.byte	0x3f
	.zero		1


	//   ....[71]....
        /*0aa0*/ 	.word	0x00018370
        /*0aa4*/ 	.word	0x00000006
        /*0aa8*/ 	.word	0x00000000
        /*0aac*/ 	.short	0x010a
        /*0aae*/ 	.byte	0x3f
	.zero		1


	//   ....[72]....
        /*0ab0*/ 	.word	0x000183e0
        /*0ab4*/ 	.word	0x00000007
        /*0ab8*/ 	.word	0x00000000
        /*0abc*/ 	.short	0x010a
        /*0abe*/ 	.byte	0x3f
	.zero		1


	//   ....[73]....
        /*0ac0*/ 	.word	0x00018450
        /*0ac4*/ 	.word	0x00000004
        /*0ac8*/ 	.word	0x00000000
        /*0acc*/ 	.short	0x010a
        /*0ace*/ 	.byte	0x3f
	.zero		1


	//   ....[74]....
        /*0ad0*/ 	.word	0x00018480
        /*0ad4*/ 	.word	0x00000003
        /*0ad8*/ 	.word	0x00000000
        /*0adc*/ 	.short	0x010a
        /*0ade*/ 	.byte	0x3f
	.zero		1


	//   ....[75]....
        /*0ae0*/ 	.word	0x000184e0
        /*0ae4*/ 	.word	0x00000046
        /*0ae8*/ 	.word	0x00028c90
        /*0aec*/ 	.short	0x010a
        /*0aee*/ 	.byte	0x3f
	.zero		1


	//   ....[76]....
        /*0af0*/ 	.word	0x00018530
        /*0af4*/ 	.word	0x00000046
        /*0af8*/ 	.word	0x00028c90
        /*0afc*/ 	.short	0x010a
        /*0afe*/ 	.byte	0x3f
	.zero		1


	//   ....[77]....
        /*0b00*/ 	.word	0x00018580
        /*0b04*/ 	.word	0x00000046
        /*0b08*/ 	.word	0x00028c90
        /*0b0c*/ 	.short	0x010a
        /*0b0e*/ 	.byte	0x3f
	.zero		1


	//   ....[78]....
        /*0b10*/ 	.word	0x000185d0
        /*0b14*/ 	.word	0x00000046
        /*0b18*/ 	.word	0x00028cb0
        /*0b1c*/ 	.short	0x010a
        /*0b1e*/ 	.byte	0x3f
	.zero		1


	//   ....[79]....
        /*0b20*/ 	.word	0x00018620
        /*0b24*/ 	.word	0x0000000e
        /*0b28*/ 	.word	0x00028c50
        /*0b2c*/ 	.short	0x010a
        /*0b2e*/ 	.byte	0x3f
	.zero		1


	//   ....[80]....
        /*0b30*/ 	.word	0x00018670
        /*0b34*/ 	.word	0x00000000
        /*0b38*/ 	.word	0x00028c50
        /*0b3c*/ 	.short	0x010a
        /*0b3e*/ 	.byte	0x3f
	.zero		1


	//   ....[81]....
        /*0b40*/ 	.word	0x00018bc0
        /*0b44*/ 	.word	0x00000002
        /*0b48*/ 	.word	0x00028c00
        /*0b4c*/ 	.short	0x010a
        /*0b4e*/ 	.byte	0x3f
	.zero		1


	//   ....[82]....
        /*0b50*/ 	.word	0x00019110
        /*0b54*/ 	.word	0x00000002
        /*0b58*/ 	.word	0x00028c00
        /*0b5c*/ 	.short	0x010a
        /*0b5e*/ 	.byte	0x3f
	.zero		1


	//   ....[83]....
        /*0b60*/ 	.word	0x00019160
        /*0b64*/ 	.word	0x000000a9
        /*0b68*/ 	.word	0x00028c30
        /*0b6c*/ 	.short	0x010a
        /*0b6e*/ 	.byte	0x3f
	.zero		1


	//   ....[84]....
        /*0b70*/ 	.word	0x000191b0
        /*0b74*/ 	.word	0x000000a9
        /*0b78*/ 	.word	0x00028c50
        /*0b7c*/ 	.short	0x010a
        /*0b7e*/ 	.byte	0x3f
	.zero		1


	//   ....[85]....
        /*0b80*/ 	.word	0x00019200
        /*0b84*/ 	.word	0x000000d5
        /*0b88*/ 	.word	0x00028c30
        /*0b8c*/ 	.short	0x010a
        /*0b8e*/ 	.byte	0x3f
	.zero		1


	//   ....[86]....
        /*0b90*/ 	.word	0x00019250
        /*0b94*/ 	.word	0x000000d5
        /*0b98*/ 	.word	0x00028c50
        /*0b9c*/ 	.short	0x010a
        /*0b9e*/ 	.byte	0x3f
	.zero		1


	//   ....[87]....
        /*0ba0*/ 	.word	0x000192a0
        /*0ba4*/ 	.word	0x000000b9
        /*0ba8*/ 	.word	0x00028c30
        /*0bac*/ 	.short	0x010a
        /*0bae*/ 	.byte	0x3f
	.zero		1


	//   ....[88]....
        /*0bb0*/ 	.word	0x000192f0
        /*0bb4*/ 	.word	0x000000b9
        /*0bb8*/ 	.word	0x00028c50
        /*0bbc*/ 	.short	0x010a
        /*0bbe*/ 	.byte	0x3f
	.zero		1


	//   ....[89]....
        /*0bc0*/ 	.word	0x00019490
        /*0bc4*/ 	.word	0x00000009
        /*0bc8*/ 	.word	0x00028c20
        /*0bcc*/ 	.short	0x010a
        /*0bce*/ 	.byte	0x3f
	.zero		1


	//   ....[90]....
        /*0bd0*/ 	.word	0x000194e0
        /*0bd4*/ 	.word	0x00000005
        /*0bd8*/ 	.word	0x00028ca0
        /*0bdc*/ 	.short	0x010a
        /*0bde*/ 	.byte	0x3f
	.zero		1


	//   ....[91]....
        /*0be0*/ 	.word	0x00019530
        /*0be4*/ 	.word	0x00000005
        /*0be8*/ 	.word	0x00028cc0
        /*0bec*/ 	.short	0x010a
        /*0bee*/ 	.byte	0x3f
	.zero		1


	//   ....[92]....
        /*0bf0*/ 	.word	0x00019580
        /*0bf4*/ 	.word	0x00000006
        /*0bf8*/ 	.word	0x00028ca0
        /*0bfc*/ 	.short	0x010a
        /*0bfe*/ 	.byte	0x3f
	.zero		1


	//   ....[93]....
        /*0c00*/ 	.word	0x000195d0
        /*0c04*/ 	.word	0x00000006
        /*0c08*/ 	.word	0x00028cc0
        /*0c0c*/ 	.short	0x010a
        /*0c0e*/ 	.byte	0x3f
	.zero		1


	//   ....[94]....
        /*0c10*/ 	.word	0x00019770
        /*0c14*/ 	.word	0x00000005
        /*0c18*/ 	.word	0x00028c40
        /*0c1c*/ 	.short	0x010a
        /*0c1e*/ 	.byte	0x3f
	.zero		1


	//   ....[95]....
        /*0c20*/ 	.word	0x000197f0
        /*0c24*/ 	.word	0x00000005
        /*0c28*/ 	.word	0x00028c20
        /*0c2c*/ 	.short	0x010a
        /*0c2e*/ 	.byte	0x3f
	.zero		1


	//   ....[96]....
        /*0c30*/ 	.word	0x00019840
        /*0c34*/ 	.word	0x00000002
        /*0c38*/ 	.word	0x00028c60
        /*0c3c*/ 	.short	0x010a
        /*0c3e*/ 	.byte	0x3f
	.zero		1


	//   ....[97]....
        /*0c40*/ 	.word	0x00019890
        /*0c44*/ 	.word	0x00000003
        /*0c48*/ 	.word	0x00028c40
        /*0c4c*/ 	.short	0x010a
        /*0c4e*/ 	.byte	0x3f
	.zero		1


	//   ....[98]....
        /*0c50*/ 	.word	0x000198e0
        /*0c54*/ 	.word	0x00000003
        /*0c58*/ 	.word	0x00028c60
        /*0c5c*/ 	.short	0x010a
        /*0c5e*/ 	.byte	0x3f
	.zero		1


	//   ....[99]....
        /*0c60*/ 	.word	0x00019930
        /*0c64*/ 	.word	0x00000002
        /*0c68*/ 	.word	0x00028c40
        /*0c6c*/ 	.short	0x010a
        /*0c6e*/ 	.byte	0x3f
	.zero		1


	//   ....[100]....
        /*0c70*/ 	.word	0x00019980
        /*0c74*/ 	.word	0x00000002
        /*0c78*/ 	.word	0x00028c60
        /*0c7c*/ 	.short	0x010a
        /*0c7e*/ 	.byte	0x3f
	.zero		1


	//   ....[101]....
        /*0c80*/ 	.word	0x000199d0
        /*0c84*/ 	.word	0x00000002
        /*0c88*/ 	.word	0x00028c40
        /*0c8c*/ 	.short	0x010a
        /*0c8e*/ 	.byte	0x3f
	.zero		1


	//   ....[102]....
        /*0c90*/ 	.word	0x00019a20
        /*0c94*/ 	.word	0x00000002
        /*0c98*/ 	.word	0x00028c60
        /*0c9c*/ 	.short	0x010a
        /*0c9e*/ 	.byte	0x3f
	.zero		1


	//   ....[103]....
        /*0ca0*/ 	.word	0x0001a3e0
        /*0ca4*/ 	.word	0x00000000
        /*0ca8*/ 	.word	0x00028c20
        /*0cac*/ 	.short	0x010a
        /*0cae*/ 	.byte	0x3f
	.zero		1


	//   ....[104]....
        /*0cb0*/ 	.word	0x0001a580
        /*0cb4*/ 	.word	0x00000006
        /*0cb8*/ 	.word	0x00000000
        /*0cbc*/ 	.short	0x010a
        /*0cbe*/ 	.byte	0x3f
	.zero		1


	//   ....[105]....
        /*0cc0*/ 	.word	0x0001a5d0
        /*0cc4*/ 	.word	0x00000007
        /*0cc8*/ 	.word	0x00000000
        /*0ccc*/ 	.short	0x010a
        /*0cce*/ 	.byte	0x3f
	.zero		1


	//   ....[106]....
        /*0cd0*/ 	.word	0x0001a620
        /*0cd4*/ 	.word	0x00000004
        /*0cd8*/ 	.word	0x00000000
        /*0cdc*/ 	.short	0x010a
        /*0cde*/ 	.byte	0x3f
	.zero		1


	//----- nvinfo : EIATTR_NUM_MBARRIERS
	.align		4
.L_1061:
        /*0ce0*/ 	.byte	0x03, 0x38
        /*0ce2*/ 	.short	0x0016


	//----- nvinfo : EIATTR_EXIT_INSTR_OFFSETS
	.align		4
        /*0ce4*/ 	.byte	0x04, 0x1c
        /*0ce6*/ 	.short	(.L_1063 - .L_1062)


	//   ....[0]....
.L_1062:
        /*0ce8*/ 	.word	0x000184d0


	//----- nvinfo : EIATTR_MAX_THREADS
	.align		4
.L_1063:
        /*0cec*/ 	.byte	0x04, 0x05
        /*0cee*/ 	.short	(.L_1065 - .L_1064)
.L_1064:
        /*0cf0*/ 	.word	0x00000180
        /*0cf4*/ 	.word	0x00000001
        /*0cf8*/ 	.word	0x00000001


	//----- nvinfo : EIATTR_CRS_STACK_SIZE
	.align		4
.L_1065:
        /*0cfc*/ 	.byte	0x04, 0x1e
        /*0cfe*/ 	.short	(.L_1067 - .L_1066)
.L_1066:
        /*0d00*/ 	.word	0x00000000


	//----- nvinfo : EIATTR_CBANK_PARAM_SIZE
	.align		4
.L_1067:
        /*0d04*/ 	.byte	0x03, 0x19
        /*0d06*/ 	.short	0x0a70


	//----- nvinfo : EIATTR_PARAM_CBANK
	.align		4
        /*0d08*/ 	.byte	0x04, 0x0a
        /*0d0a*/ 	.short	(.L_1069 - .L_1068)
	.align		4
.L_1068:
        /*0d0c*/ 	.word	index@(.nv.constant0._ZN7cutlass13device_kernelIN5flash11enable_sm90INS1_16FlashAttnFwdSm90INS1_25CollectiveMainloopFwdSm90ILi2EN4cute5tupleIJNS5_1CILi1EEES8_S8_EEENS6_IJNS7_ILi64EEESA_SA_EEELi512ENS_10bfloat16_tEfNS_4arch4Sm90ELb1ELb0ELb1ELb1ELb0ELb1ELb0ELb0ELb0ELb0ELb0ELb0EEENS1_21CollectiveEpilogueFwdINS6_IJSA_NS7_ILi512EEESA_EEES9_SC_SE_Li256ELb1ELb0ELb0ELb0EEENS1_36VarlenDynamicPersistentTileSchedulerILi64ELi64ELi256ELi32ELb0ELb0ELb1ELb1ELb1ELb1EEEEEEEEEvNT_6ParamsE)
        /*0d10*/ 	.short	0x0210
        /*0d12*/ 	.short	0x0a70


	//----- nvinfo : EIATTR_SW_WAR
	.align		4
.L_1069:
        /*0d14*/ 	.byte	0x04, 0x36
        /*0d16*/ 	.short	(.L_1071 - .L_1070)
.L_1070:
        /*0d18*/ 	.word	0x00000008
.L_1071:


//--------------------- .nv.info._ZN7cutlass13device_kernelIN5flash11enable_sm90INS1_16FlashAttnFwdSm90INS1_25CollectiveMainloopFwdSm90ILi2EN4cute5tupleIJNS5_1CILi1EEES8_S8_EEENS6_IJNS7_ILi64EEESA_SA_EEELi512ENS_10bfloat16_tEfNS_4arch4Sm90ELb1ELb0ELb1ELb1ELb0ELb0ELb1ELb0ELb0ELb0ELb0ELb0EEENS1_21CollectiveEpilogueFwdINS6_IJSA_NS7_ILi512EEESA_EEES9_SC_SE_Li256ELb1ELb0ELb0ELb0EEENS1_36VarlenDynamicPersistentTileSchedulerILi64ELi64ELi256ELi32ELb0ELb0ELb1ELb1ELb1ELb1EEEEEEEEEvNT_6ParamsE --------------------------
	.section	.nv.info._ZN7cutlass13device_kernelIN5flash11enable_sm90INS1_16FlashAttnFwdSm90INS1_25CollectiveMainloopFwdSm90ILi2EN4cute5tupleIJNS5_1CILi1EEES8_S8_EEENS6_IJNS7_ILi64EEESA_SA_EEELi512ENS_10bfloat16_tEfNS_4arch4Sm90ELb1ELb0ELb1ELb1ELb0ELb0ELb1ELb0ELb0ELb0ELb0ELb0EEENS1_21CollectiveEpilogueFwdINS6_IJSA_NS7_ILi512EEESA_EEES9_SC_SE_Li256ELb1ELb0ELb0ELb0EEENS1_36VarlenDynamicPersistentTileSchedulerILi64ELi64ELi256ELi32ELb0ELb0ELb1ELb1ELb1ELb1EEEEEEEEEvNT_6ParamsE,"",@"SHT_CUDA_INFO"
	.sectionflags	@""
	.align	4


	//----- nvinfo : EIATTR_CUDA_API_VERSION
	.align		4
        /*0000*/ 	.byte	0x04, 0x37
        /*0002*/ 	.short	(.L_1073 - .L_1072)
.L_1072:
        /*0004*/ 	.word	0x00000082


	//----- nvinfo : EIATTR_KPARAM_INFO
	.align		4
.L_1073:
        /*0008*/ 	.byte	0x04, 0x17
        /*000a*/ 	.short	(.L_1075 - .L_1074)
.L_1074:
        /*000c*/ 	.word	0x00000000
        /*0010*/ 	.short	0x0000
        /*0012*/ 	.short	0x0070
        /*0014*/ 	.byte	0x00, 0xf0, 0x01, 0x2c


	//----- nvinfo : EIATTR_SPARSE_MMA_MASK
	.align		4
.L_1075:
        /*0018*/ 	.byte	0x03, 0x50
        /*001a*/ 	.short	0x0000


	//----- nvinfo : EIATTR_MAXREG_COUNT
	.align		4
        /*001c*/ 	.byte	0x03, 0x1b
        /*001e*/ 	.short	0x00a8


	//----- nvinfo : EIATTR_NUM_BARRIERS
	.align		4
        /*0020*/ 	.byte	0x02, 0x4c
        /*0022*/ 	.byte	0x10
	.zero		1


	//----- nvinfo : EIATTR_EXTERNS
	.align		4
        /*0024*/ 	.byte	0x04, 0x0f
        /*0026*/ 	.short	(.L_1077 - .L_1076)


	//   ....[0]....
	.align		4
.L_1076:
        /*0028*/ 	.word	index@(__assertfail)


	//----- nvinfo : EIATTR_ANNOTATIONS
	.align		4
.L_1077:
        /*002c*/ 	.byte	0x04, 0x55
        /*002e*/ 	.short	(.L_1079 - .L_1078)


	//   ....[0]....
.L_1078:
        /* <DEDUP_REMOVED lines=31> */


	//----- nvinfo : EIATTR_MERCURY_ISA_VERSION
	.align		4
.L_1079:
        /*0210*/ 	.byte	0x03, 0x5f
        /*0212*/ 	.short	0x0101


	//----- nvinfo : EIATTR_UNUSED_LOAD_BYTE_OFFSET
	.align		4
        /*0214*/ 	.byte	0x04, 0x44
        /*0216*/ 	.short	(.L_1081 - .L_1080)


	//   ....[0]....
.L_1080:
        /*0218*/ 	.word	0x00000ac0
        /*021c*/ 	.word	0x0000fff0


	//   ....[1]....
        /*0220*/ 	.word	0x0000d400
        /*0224*/ 	.word	0x0000fff0


	//----- nvinfo : EIATTR_INT_WARP_WIDE_INSTR_OFFSETS
	.align		4
.L_1081:
        /*0228*/ 	.byte	0x04, 0x31
        /*022a*/ 	.short	(.L_1083 - .L_1082)


	//   ....[0]....
.L_1082:
        /*022c*/ 	.word	0x00000190


	//   ....[1]....
        /*0230*/ 	.word	0x000001d0


	//   ....[2]....
        /*0234*/ 	.word	0x00000240


	//   ....[3]....
        /*0238*/ 	.word	0x00000250


	//   ....[4]....
        /*023c*/ 	.word	0x00011020


	//   ....[5]....
        /*0240*/ 	.word	0x000110e0


	//   ....[6]....
        /*0244*/ 	.word	0x00011580


	//   ....[7]....
        /*0248*/ 	.word	0x000115b0


	//   ....[8]....
        /*024c*/ 	.word	0x00014270


	//   ....[9]....
        /*0250*/ 	.word	0x00014330


	//----- nvinfo : EIATTR_COOP_GROUP_MASK_REGIDS
	.align		4
.L_1083:
        /*0254*/ 	.byte	0x04, 0x29
        /*0256*/ 	.short	(.L_1085 - .L_1084)


	//   ....[0]....
.L_1084:
        /*0258*/ 	.word	0xffffffff


	//   ....[1]....
        /*025c*/ 	.word	0xffffffff


	//   ....[2]....
        /*0260*/ 	.word	0xffffffff


	//   ....[3]....
        /*0264*/ 	.word	0xffffffff


	//   ....[4]....
        /*0268*/ 	.word	0xffffffff


	//   ....[5]....
        /*026c*/ 	.word	0xffffffff


	//   ....[6]....
        /*0270*/ 	.word	0xffffffff


	//   ....[7]....
        /*0274*/ 	.word	0xffffffff


	//   ....[8]....
        /*0278*/ 	.word	0xffffffff


	//   ....[9]....
        /*027c*/ 	.word	0xffffffff


	//   ....[10]....
        /*0280*/ 	.word	0xffffffff


	//   ....[11]....
        /*0284*/ 	.word	0xffffffff


	//   ....[12]....
        /*0288*/ 	.word	0xffffffff


	//   ....[13]....
        /*028c*/ 	.word	0xffffffff


	//   ....[14]....
        /*0290*/ 	.word	0xffffffff


	//   ....[15]....
        /*0294*/ 	.word	0xffffffff


	//   ....[16]....
        /*0298*/ 	.word	0xffffffff


	//   ....[17]....
        /*029c*/ 	.word	0xffffffff


	//   ....[18]....
        /*02a0*/ 	.word	0xffffffff


	//   ....[19]....
        /*02a4*/ 	.word	0xffffffff


	//   ....[20]....
        /*02a8*/ 	.word	0xffffffff


	//   ....[21]....
        /*02ac*/ 	.word	0xffffffff


	//   ....[22]....
        /*02b0*/ 	.word	0xffffffff


	//   ....[23]....
        /*02b4*/ 	.word	0xffffffff


	//   ....[24]....
        /*02b8*/ 	.word	0xffffffff


	//   ....[25]....
        /*02bc*/ 	.word	0xffffffff


	//   ....[26]....
        /*02c0*/ 	.word	0xffffffff


	//   ....[27]....
        /*02c4*/ 	.word	0xffffffff


	//   ....[28]....
        /*02c8*/ 	.word	0xffffffff


	//   ....[29]....
        /*02cc*/ 	.word	0xffffffff


	//   ....[30]....
        /*02d0*/ 	.word	0xffffffff


	//   ....[31]....
        /*02d4*/ 	.word	0xffffffff


	//   ....[32]....
        /*02d8*/ 	.word	0xffffffff


	//   ....[33]....
        /*02dc*/ 	.word	0xffffffff


	//   ....[34]....
        /*02e0*/ 	.word	0xffffffff


	//   ....[35]....
        /*02e4*/ 	.word	0xffffffff


	//   ....[36]....
        /*02e8*/ 	.word	0xffffffff


	//   ....[37]....
        /*02ec*/ 	.word	0xffffffff


	//   ....[38]....
        /*02f0*/ 	.word	0xffffffff


	//   ....[39]....
        /*02f4*/ 	.word	0xffffffff


	//   ....[40]....
        /*02f8*/ 	.word	0xffffffff


	//   ....[41]....
        /*02fc*/ 	.word	0xffffffff


	//   ....[42]....
        /*0300*/ 	.word	0xffffffff


	//   ....[43]....
        /*0304*/ 	.word	0xffffffff


	//   ....[44]....
        /*0308*/ 	.word	0xffffffff


	//   ....[45]....
        /*030c*/ 	.word	0xffffffff


	//   ....[46]....
        /*0310*/ 	.word	0xffffffff


	//   ....[47]....
        /*0314*/ 	.word	0xffffffff


	//   ....[48]....
        /*0318*/ 	.word	0xffffffff


	//   ....[49]....
        /*031c*/ 	.word	0xffffffff


	//   ....[50]....
        /*0320*/ 	.word	0xffffffff


	//   ....[51]....
        /*0324*/ 	.word	0xffffffff


	//   ....[52]....
        /*0328*/ 	.word	0xffffffff


	//   ....[53]....
        /*032c*/ 	.word	0xffffffff


	//   ....[54]....
        /*0330*/ 	.word	0xffffffff


	//   ....[55]....
        /*0334*/ 	.word	0xffffffff


	//   ....[56]....
        /*0338*/ 	.word	0xffffffff


	//   ....[57]....
        /*033c*/ 	.word	0xffffffff


	//   ....[58]....
        /*0340*/ 	.word	0xffffffff


	//   ....[59]....
        /*0344*/ 	.word	0xffffffff


	//   ....[60]....
        /*0348*/ 	.word	0xffffffff


	//   ....[61]....
        /*034c*/ 	.word	0xffffffff


	//   ....[62]....
        /*0350*/ 	.word	0xffffffff


	//   ....[63]....
        /*0354*/ 	.word	0xffffffff


	//   ....[64]....
        /*0358*/ 	.word	0xffffffff


	//   ....[65]....
        /*035c*/ 	.word	0xffffffff


	//   ....[66]....
        /*0360*/ 	.word	0x0500000f


	//   ....[67]....
        /*0364*/ 	.word	0x0500000f


	//   ....[68]....
        /*0368*/ 	.word	0x0500000f


	//   ....[69]....
        /*036c*/ 	.word	0x0500000f


	//   ....[70]....
        /*0370*/ 	.word	0x0500000f


	//   ....[71]....
        /*0374*/ 	.word	0x0500000f


	//   ....[72]....
        /*0378*/ 	.word	0x0500000f


	//   ....[73]....
        /*037c*/ 	.word	0x0500000f


	//   ....[74]....
        /*0380*/ 	.word	0x0500000f


	//   ....[75]....
        /*0384*/ 	.word	0x0500000f


	//   ....[76]....
        /*0388*/ 	.word	0x0500000f


	//   ....[77]....
        /*038c*/ 	.word	0x0500000f


	//   ....[78]....
        /*0390*/ 	.word	0x0500000f


	//   ....[79]....
        /*0394*/ 	.word	0x0500000f


	//   ....[80]....
        /*0398*/ 	.word	0x0500000f


	//   ....[81]....
        /*039c*/ 	.word	0x0500000f


	//   ....[82]....
        /*03a0*/ 	.word	0x0500000f


	//   ....[83]....
        /*03a4*/ 	.word	0x0500000f


	//   ....[84]....
        /*03a8*/ 	.word	0x0500000f


	//----- nvinfo : EIATTR_COOP_GROUP_INSTR_OFFSETS
	.align		4
.L_1085:
        /*03ac*/ 	.byte	0x04, 0x28
        /*03ae*/ 	.short	(.L_1087 - .L_1086)


	//   ....[0]....
.L_1086:
        /*03b0*/ 	.word	0x00000070


	//   ....[1]....
        /*03b4*/ 	.word	0x000001a0


	//   ....[2]....
        /*03b8*/ 	.word	0x000001f0


	//   ....[3]....
        /*03bc*/ 	.word	0x00000400


	//   ....[4]....
        /*03c0*/ 	.word	0x00000560


	//   ....[5]....
        /*03c4*/ 	.word	0x00000680


	//   ....[6]....
        /*03c8*/ 	.word	0x000007e0


	//   ....[7]....
        /*03cc*/ 	.word	0x00001970


	//   ....[8]....
        /*03d0*/ 	.word	0x00003110


	//   ....[9]....
        /*03d4*/ 	.word	0x000040d0


	//   ....[10]....
        /*03d8*/ 	.word	0x00005330


	//   ....[11]....
        /*03dc*/ 	.word	0x00005390


	//   ....[12]....
        /*03e0*/ 	.word	0x00005840


	//   ....[13]....
        /*03e4*/ 	.word	0x00005910


	//   ....[14]....
        /*03e8*/ 	.word	0x000061a0


	//   ....[15]....
        /*03ec*/ 	.word	0x00006df0


	//   ....[16]....
        /*03f0*/ 	.word	0x00008000


	//   ....[17]....
        /*03f4*/ 	.word	0x00008070


	//   ....[18]....
        /*03f8*/ 	.word	0x00008460


	//   ....[19]....
        /*03fc*/ 	.word	0x000085b0


	//   ....[20]....
        /*0400*/ 	.word	0x00009770


	//   ....[21]....
        /*0404*/ 	.word	0x0000a410


	//   ....[22]....
        /*0408*/ 	.word	0x0000b3b0


	//   ....[23]....
        /*040c*/ 	.word	0x0000b420


	//   ....[24]....
        /*0410*/ 	.word	0x0000b760


	//   ....[25]....
        /*0414*/ 	.word	0x0000b920


	//   ....[26]....
        /*0418*/ 	.word	0x0000c8b0


	//   ....[27]....
        /*041c*/ 	.word	0x0000c910


	//   ....[28]....
        /*0420*/ 	.word	0x0000c930


	//   ....[29]....
        /*0424*/ 	.word	0x0000c980


	//   ....[30]....
        /*0428*/ 	.word	0x0000c9a0


	//   ....[31]....
        /*042c*/ 	.word	0x0000e310


	//   ....[32]....
        /*0430*/ 	.word	0x0000fd60


	//   ....[33]....
        /*0434*/ 	.word	0x0000fef0


	//   ....[34]....
        /*0438*/ 	.word	0x0000ff20


	//   ....[35]....
        /*043c*/ 	.word	0x0000ff60


	//   ....[36]....
        /*0440*/ 	.word	0x0000ffd0


	//   ....[37]....
        /*0444*/ 	.word	0x00010030


	//   ....[38]....
        /*0448*/ 	.word	0x00010070


	//   ....[39]....
        /*044c*/ 	.word	0x00010220


	//   ....[40]....
        /*0450*/ 	.word	0x00010280


	//   ....[41]....
        /*0454*/ 	.word	0x000102c0


	//   ....[42]....
        /*0458*/ 	.word	0x00010300


	//   ....[43]....
        /*045c*/ 	.word	0x00010330


	//   ....[44]....
        /*0460*/ 	.word	0x00010360


	//   ....[45]....
        /*0464*/ 	.word	0x00010400


	//   ....[46]....
        /*0468*/ 	.word	0x00010460


	//   ....[47]....
        /*046c*/ 	.word	0x000104f0


	//   ....[48]....
        /*0470*/ 	.word	0x000143c0


	//   ....[49]....
        /*0474*/ 	.word	0x000143d0


	//   ....[50]....
        /*0478*/ 	.word	0x000144f0


	//   ....[51]....
        /*047c*/ 	.word	0x00014550


	//   ....[52]....
        /*0480*/ 	.word	0x00014590


	//   ....[53]....
        /*0484*/ 	.word	0x000145d0


	//   ....[54]....
        /*0488*/ 	.word	0x00014600


	//   ....[55]....
        /*048c*/ 	.word	0x00014630


	//   ....[56]....
        /*0490*/ 	.word	0x000147d0


	//   ....[57]....
        /*0494*/ 	.word	0x00014830


	//   ....[58]....
        /*0498*/ 	.word	0x00014870


	//   ....[59]....
        /*049c*/ 	.word	0x000148b0


	//   ....[60]....
        /*04a0*/ 	.word	0x000148e0


	//   ....[61]....
        /*04a4*/ 	.word	0x00014910


	//   ....[62]....
        /*04a8*/ 	.word	0x000149d0


	//   ....[63]....
        /*04ac*/ 	.word	0x000149f0


	//   ....[64]....
        /*04b0*/ 	.word	0x00014a60


	//   ....[65]....
        /*04b4*/ 	.word	0x000150f0


	//   ....[66]....
        /*04b8*/ 	.word	0x000156d0


	//   ....[67]....
        /*04bc*/ 	.word	0x00015af0


	//   ....[68]....
        /*04c0*/ 	.word	0x00015b80


	//   ....[69]....
        /*04c4*/ 	.word	0x00015c20


	//   ....[70]....
        /*04c8*/ 	.word	0x00015cd0


	//   ....[71]....
        /*04cc*/ 	.word	0x00015d50


	//   ....[72]....
        /*04d0*/ 	.word	0x00015dd0


	//   ....[73]....
        /*04d4*/ 	.word	0x00015e50


	//   ....[74]....
        /*04d8*/ 	.word	0x00015ed0


	//   ....[75]....
        /*04dc*/ 	.word	0x00015f60


	//   ....[76]....
        /*04e0*/ 	.word	0x00016010


	//   ....[77]....
        /*04e4*/ 	.word	0x00016090


	//   ....[78]....
        /*04e8*/ 	.word	0x00016110


	//   ....[79]....
        /*04ec*/ 	.word	0x00016190


	//   ....[80]....
        /*04f0*/ 	.word	0x00016210


	//   ....[81]....
        /*04f4*/ 	.word	0x00016280


	//   ....[82]....
        /*04f8*/ 	.word	0x00016320


	//   ....[83]....
        /*04fc*/ 	.word	0x000163b0


	//   ....[84]....
        /*0500*/ 	.word	0x000164e0


	//----- nvinfo : EIATTR_REG_RECONFIG
	.align		4
.L_1087:
        /*0504*/ 	.byte	0x01, 0x54
	.zero		2


	//----- nvinfo : EIATTR_SYSCALL_OFFSETS
	.align		4
        /*0508*/ 	.byte	0x04, 0x46
        /*050a*/ 	.short	(.L_1089 - .L_1088)


	//   ....[0]....
.L_1088:
        /*050c*/ 	.word	0x000032c0


	//   ....[1]....
        /*0510*/ 	.word	0x00011270


	//   ....[2]....
        /*0514*/ 	.word	0x000113b0


	//   ....[3]....
        /*0518*/ 	.word	0x000114b0


	//----- nvinfo : EIATTR_MBARRIER_INSTR_OFFSETS
	.align		4
.L_1089:
        /*051c*/ 	.byte	0x04, 0x39
        /*051e*/ 	.short	(.L_1091 - .L_1090)


	//   ....[0]....
.L_1090:
        /*0520*/ 	.word	0x000002e0
        /*0524*/ 	.word	0x000000ff
        /*0528*/ 	.word	0x00038800
        /*052c*/ 	.short	0x0100
        /*052e*/ 	.byte	0x08
	.zero		1


	//   ....[1]....
        /*0530*/ 	.word	0x000002f0
        /*0534*/ 	.word	0x000000ff
        /*0538*/ 	.word	0x00038810
        /*053c*/ 	.short	0x0100
        /*053e*/ 	.byte	0x08
	.zero		1


	//   ....[2]....
        /*0540*/ 	.word	0x00000300
        /*0544*/ 	.word	0x000000ff
        /*0548*/ 	.word	0x00038820
        /*054c*/ 	.short	0x0100
        /*054e*/ 	.byte	0x08
	.zero		1


	//   ....[3]....
        /*0550*/ 	.word	0x000003b0
        /*0554*/ 	.word	0x000000ff
        /*0558*/ 	.word	0x00038830
        /*055c*/ 	.short	0x0100
        /*055e*/ 	.byte	0x06
	.zero		1


	//   ....[4]....
        /*0560*/ 	.word	0x000003c0
        /*0564*/ 	.word	0x000000ff
        /*0568*/ 	.word	0x00038840
        /*056c*/ 	.short	0x0100
        /*056e*/ 	.byte	0x06
	.zero		1


	//   ....[5]....
        /*0570*/ 	.word	0x000003d0
        /*0574*/ 	.word	0x000000ff
        /*0578*/ 	.word	0x00038838
        /*057c*/ 	.short	0x0100
        /*057e*/ 	.byte	0x06
	.zero		1


	//   ....[6]....
        /*0580*/ 	.word	0x000003e0
        /*0584*/ 	.word	0x000000ff
        /*0588*/ 	.word	0x00038848
        /*058c*/ 	.short	0x0100
        /*058e*/ 	.byte	0x06
	.zero		1


	//   ....[7]....
        /*0590*/ 	.word	0x00000510
        /*0594*/ 	.word	0x000000ff
        /*0598*/ 	.word	0x00038850
        /*059c*/ 	.short	0x0100
        /*059e*/ 	.byte	0x08
	.zero		1


	//   ....[8]....
        /*05a0*/ 	.word	0x00000520
        /*05a4*/ 	.word	0x000000ff
        /*05a8*/ 	.word	0x00038860
        /*05ac*/ 	.short	0x0100
        /*05ae*/ 	.byte	0x08
	.zero		1


	//   ....[9]....
        /*05b0*/ 	.word	0x00000530
        /*05b4*/ 	.word	0x000000ff
        /*05b8*/ 	.word	0x00038858
        /*05bc*/ 	.short	0x0100
        /*05be*/ 	.byte	0x08
	.zero		1


	//   ....[10]....
        /*05c0*/ 	.word	0x00000540
        /*05c4*/ 	.word	0x000000ff
        /*05c8*/ 	.word	0x00038868
        /*05cc*/ 	.short	0x0100
        /*05ce*/ 	.byte	0x08
	.zero		1


	//   ....[11]....
        /*05d0*/ 	.word	0x00000630
        /*05d4*/ 	.word	0x000000ff
        /*05d8*/ 	.word	0x00038870
        /*05dc*/ 	.short	0x0100
        /*05de*/ 	.byte	0x06
	.zero		1


	//   ....[12]....
        /*05e0*/ 	.word	0x00000640
        /*05e4*/ 	.word	0x000000ff
        /*05e8*/ 	.word	0x00038880
        /*05ec*/ 	.short	0x0100
        /*05ee*/ 	.byte	0x06
	.zero		1


	//   ....[13]....
        /*05f0*/ 	.word	0x00000650
        /*05f4*/ 	.word	0x000000ff
        /*05f8*/ 	.word	0x00038878
        /*05fc*/ 	.short	0x0100
        /*05fe*/ 	.byte	0x06
	.zero		1


	//   ....[14]....
        /*0600*/ 	.word	0x00000660
        /*0604*/ 	.word	0x000000ff
        /*0608*/ 	.word	0x00038888
        /*060c*/ 	.short	0x0100
        /*060e*/ 	.byte	0x06
	.zero		1


	//   ....[15]....
        /*0610*/ 	.word	0x00000790
        /*0614*/ 	.word	0x000000ff
        /*0618*/ 	.word	0x00038890
        /*061c*/ 	.short	0x0100
        /*061e*/ 	.byte	0x08
	.zero		1


	//   ....[16]....
        /*0620*/ 	.word	0x000007a0
        /*0624*/ 	.word	0x000000ff
        /*0628*/ 	.word	0x000388a0
        /*062c*/ 	.short	0x0100
        /*062e*/ 	.byte	0x08
	.zero		1


	//   ....[17]....
        /*0630*/ 	.word	0x000007b0
        /*0634*/ 	.word	0x000000ff
        /*0638*/ 	.word	0x00038898
        /*063c*/ 	.short	0x0100
        /*063e*/ 	.byte	0x08
	.zero		1


	//   ....[18]....
        /*0640*/ 	.word	0x000007c0
        /*0644*/ 	.word	0x000000ff
        /*0648*/ 	.word	0x000388a8
        /*064c*/ 	.short	0x0100
        /*064e*/ 	.byte	0x08
	.zero		1


	//   ....[19]....
        /*0650*/ 	.word	0x000008f0
        /*0654*/ 	.word	0x000000ff
        /*0658*/ 	.word	0x000388b0
        /*065c*/ 	.short	0x0100
        /*065e*/ 	.byte	0x08
	.zero		1


	//   ....[20]....
        /*0660*/ 	.word	0x00000900
        /*0664*/ 	.word	0x000000ff
        /*0668*/ 	.word	0x000388c0
        /*066c*/ 	.short	0x0100
        /*066e*/ 	.byte	0x08
	.zero		1


	//   ....[21]....
        /*0670*/ 	.word	0x00000910
        /*0674*/ 	.word	0x000000ff
        /*0678*/ 	.word	0x000388b8
        /*067c*/ 	.short	0x0100
        /*067e*/ 	.byte	0x08
	.zero		1


	//   ....[22]....
        /*0680*/ 	.word	0x00000920
        /*0684*/ 	.word	0x000000ff
        /*0688*/ 	.word	0x000388c8
        /*068c*/ 	.short	0x0100
        /*068e*/ 	.byte	0x08
	.zero		1


	//   ....[23]....
        /*0690*/ 	.word	0x00001d20
        /*0694*/ 	.word	0x00000004
        /*0698*/ 	.word	0x00000000
        /*069c*/ 	.short	0x0101
        /*069e*/ 	.byte	0x3f
	.zero		1


	//   ....[24]....
        /*06a0*/ 	.word	0x000027f0
        /*06a4*/ 	.word	0x00000004
        /*06a8*/ 	.word	0x00000000
        /*06ac*/ 	.short	0x0101
        /*06ae*/ 	.byte	0x3f
	.zero		1


	//   ....[25]....
        /*06b0*/ 	.word	0x00003340
        /*06b4*/ 	.word	0x00000011
        /*06b8*/ 	.word	0x00038800
        /*06bc*/ 	.short	0x010a
        /*06be*/ 	.byte	0x3f
	.zero		1


	//   ....[26]....
        /*06c0*/ 	.word	0x000033a0
        /*06c4*/ 	.word	0x00000005
        /*06c8*/ 	.word	0x00038830
        /*06cc*/ 	.short	0x010a
        /*06ce*/ 	.byte	0x3f
	.zero		1


	//   ....[27]....
        /*06d0*/ 	.word	0x00003410
        /*06d4*/ 	.word	0x00000005
        /*06d8*/ 	.word	0x00038830
        /*06dc*/ 	.short	0x010a
        /*06de*/ 	.byte	0x3f
	.zero		1


	//   ....[28]....
        /*06e0*/ 	.word	0x00003690
        /*06e4*/ 	.word	0x00000011
        /*06e8*/ 	.word	0x00038810
        /*06ec*/ 	.short	0x010a
        /*06ee*/ 	.byte	0x3f
	.zero		1


	//   ....[29]....
        /*06f0*/ 	.word	0x000036d0
        /*06f4*/ 	.word	0x00000005
        /*06f8*/ 	.word	0x00038850
        /*06fc*/ 	.short	0x010a
        /*06fe*/ 	.byte	0x3f
	.zero		1


	//   ....[30]....
        /*0700*/ 	.word	0x000037a0
        /*0704*/ 	.word	0x00000005
        /*0708*/ 	.word	0x00038850
        /*070c*/ 	.short	0x010a
        /*070e*/ 	.byte	0x3f
	.zero		1


	//   ....[31]....
        /*0710*/ 	.word	0x00005bb0
        /*0714*/ 	.word	0x00000018
        /*0718*/ 	.word	0x00000000
        /*071c*/ 	.short	0x0101
        /*071e*/ 	.byte	0x3f
	.zero		1


	//   ....[32]....
        /*0720*/ 	.word	0x000061c0
        /*0724*/ 	.word	0x00000005
        /*0728*/ 	.word	0x00000000
        /*072c*/ 	.short	0x0101
        /*072e*/ 	.byte	0x3f
	.zero		1


	//   ....[33]....
        /*0730*/ 	.word	0x000062e0
        /*0734*/ 	.word	0x0000000a
        /*0738*/ 	.word	0x00038830
        /*073c*/ 	.short	0x010a
        /*073e*/ 	.byte	0x3f
	.zero		1


	//   ....[34]....
        /*0740*/ 	.word	0x00006330
        /*0744*/ 	.word	0x0000000a
        /*0748*/ 	.word	0x00038830
        /*074c*/ 	.short	0x010a
        /*074e*/ 	.byte	0x3f
	.zero		1


	//   ....[35]....
        /*0750*/ 	.word	0x000064b0
        /*0754*/ 	.word	0x0000000a
        /*0758*/ 	.word	0x00038850
        /*075c*/ 	.short	0x010a
        /*075e*/ 	.byte	0x3f
	.zero		1


	//   ....[36]....
        /*0760*/ 	.word	0x000064f0
        /*0764*/ 	.word	0x0000000a
        /*0768*/ 	.word	0x00038850
        /*076c*/ 	.short	0x010a
        /*076e*/ 	.byte	0x3f
	.zero		1


	//   ....[37]....
        /*0770*/ 	.word	0x000088d0
        /*0774*/ 	.word	0x0000000f
        /*0778*/ 	.word	0x00000000
        /*077c*/ 	.short	0x0101
        /*077e*/ 	.byte	0x3f
	.zero		1


	//   ....[38]....
        /*0780*/ 	.word	0x00009790
        /*0784*/ 	.word	0x0000000a
        /*0788*/ 	.word	0x00000000
        /*078c*/ 	.short	0x0101
        /*078e*/ 	.byte	0x3f
	.zero		1


	//   ....[39]....
        /*0790*/ 	.word	0x000098e0
        /*0794*/ 	.word	0x00000009
        /*0798*/ 	.word	0x00038830
        /*079c*/ 	.short	0x010a
        /*079e*/ 	.byte	0x3f
	.zero		1


	//   ....[40]....
        /*07a0*/ 	.word	0x00009930
        /*07a4*/ 	.word	0x00000009
        /*07a8*/ 	.word	0x00038830
        /*07ac*/ 	.short	0x010a
        /*07ae*/ 	.byte	0x3f
	.zero		1


	//   ....[41]....
        /*07b0*/ 	.word	0x00009ab0
        /*07b4*/ 	.word	0x00000009
        /*07b8*/ 	.word	0x00038850
        /*07bc*/ 	.short	0x010a
        /*07be*/ 	.byte	0x3f
	.zero		1


	//   ....[42]....
        /*07c0*/ 	.word	0x00009af0
        /*07c4*/ 	.word	0x00000009
        /*07c8*/ 	.word	0x00038850
        /*07cc*/ 	.short	0x010a
        /*07ce*/ 	.byte	0x3f
	.zero		1


	//   ....[43]....
        /*07d0*/ 	.word	0x0000b6f0
        /*07d4*/ 	.word	0x00000098
        /*07d8*/ 	.word	0x00000000
        /*07dc*/ 	.short	0x0101
        /*07de*/ 	.byte	0x3f
	.zero		1


	//   ....[44]....
        /*07e0*/ 	.word	0x0000c8d0
        /*07e4*/ 	.word	0x00000009
        /*07e8*/ 	.word	0x00000000
        /*07ec*/ 	.short	0x0101
        /*07ee*/ 	.byte	0x3f
	.zero		1


	//   ....[45]....
        /*07f0*/ 	.word	0x0000ed70
        /*07f4*/ 	.word	0x00000000
        /*07f8*/ 	.word	0x00000000
        /*07fc*/ 	.short	0x0101
        /*07fe*/ 	.byte	0x3f
	.zero		1


	//   ....[46]....
        /*0800*/ 	.word	0x00011a00
        /*0804*/ 	.word	0x00000008
        /*0808*/ 	.word	0x00038840
        /*080c*/ 	.short	0x010a
        /*080e*/ 	.byte	0x3f
	.zero		1


	//   ....[47]....
        /*0810*/ 	.word	0x000121f0
        /*0814*/ 	.word	0x0000000b
        /*0818*/ 	.word	0x00038820
        /*081c*/ 	.short	0x010a
        /*081e*/ 	.byte	0x3f
	.zero		1


	//   ....[48]....
        /*0820*/ 	.word	0x000122c0
        /*0824*/ 	.word	0x00000006
        /*0828*/ 	.word	0x00038860
        /*082c*/ 	.short	0x010a
        /*082e*/ 	.byte	0x3f
	.zero		1


	//   ....[49]....
        /*0830*/ 	.word	0x00012a40
        /*0834*/ 	.word	0x00000002
        /*0838*/ 	.word	0x00038840
        /*083c*/ 	.short	0x010a
        /*083e*/ 	.byte	0x3f
	.zero		1


	//   ....[50]....
        /*0840*/ 	.word	0x00012c50
        /*0844*/ 	.word	0x00000002
        /*0848*/ 	.word	0x00038860
        /*084c*/ 	.short	0x010a
        /*084e*/ 	.byte	0x3f
	.zero		1


	//   ....[51]....
        /*0850*/ 	.word	0x00013300
        /*0854*/ 	.word	0x00000002
        /*0858*/ 	.word	0x00038840
        /*085c*/ 	.short	0x010a
        /*085e*/ 	.byte	0x3f
	.zero		1


	//   ....[52]....
        /*0860*/ 	.word	0x00013500
        /*0864*/ 	.word	0x00000002
        /*0868*/ 	.word	0x00038860
        /*086c*/ 	.short	0x010a
        /*086e*/ 	.byte	0x3f
	.zero		1


	//   ....[53]....
        /*0870*/ 	.word	0x00013b40
        /*0874*/ 	.word	0x00000002
        /*0878*/ 	.word	0x00038840
        /*087c*/ 	.short	0x010a
        /*087e*/ 	.byte	0x3f
	.zero		1


	//   ....[54]....
        /*0880*/ 	.word	0x00013d50
        /*0884*/ 	.word	0x00000002
        /*0888*/ 	.word	0x00038860
        /*088c*/ 	.short	0x010a
        /*088e*/ 	.byte	0x3f
	.zero		1


	//   ....[55]....
        /*0890*/ 	.word	0x00015080
        /*0894*/ 	.word	0x00000000
        /*0898*/ 	.word	0x00038820
        /*089c*/ 	.short	0x010a
        /*089e*/ 	.byte	0x3f
	.zero		1


	//   ....[56]....
        /*08a0*/ 	.word	0x00015250
        /*08a4*/ 	.word	0x00000006
        /*08a8*/ 	.word	0x00000000
        /*08ac*/ 	.short	0x010a
        /*08ae*/ 	.byte	0x3f
	.zero		1


	//   ....[57]....
        /*08b0*/ 	.word	0x000152c0
        /*08b4*/ 	.word	0x00000007
        /*08b8*/ 	.word	0x00000000
        /*08bc*/ 	.short	0x010a
        /*08be*/ 	.byte	0x3f
	.zero		1


	//   ....[58]....
        /*08c0*/ 	.word	0x00015330
        /*08c4*/ 	.word	0x00000004
        /*08c8*/ 	.word	0x00000000
        /*08cc*/ 	.short	0x010a
        /*08ce*/ 	.byte	0x3f
	.zero		1


	//   ....[59]....
        /*08d0*/ 	.word	0x00015360
        /*08d4*/ 	.word	0x00000003
        /*08d8*/ 	.word	0x00000000
        /*08dc*/ 	.short	0x010a
        /*08de*/ 	.byte	0x3f
	.zero		1


	//   ....[60]....
        /*08e0*/ 	.word	0x000153c0
        /*08e4*/ 	.word	0x00000011
        /*08e8*/ 	.word	0x00038800
        /*08ec*/ 	.short	0x010a
        /*08ee*/ 	.byte	0x3f
	.zero		1


	//   ....[61]....
        /*08f0*/ 	.word	0x00015410
        /*08f4*/ 	.word	0x00000005
        /*08f8*/ 	.word	0x00038830
        /*08fc*/ 	.short	0x010a
        /*08fe*/ 	.byte	0x3f
	.zero		1


	//   ....[62]....
        /*0900*/ 	.word	0x00015460
        /*0904*/ 	.word	0x00000011
        /*0908*/ 	.word	0x00038810
        /*090c*/ 	.short	0x010a
        /*090e*/ 	.byte	0x3f
	.zero		1


	//   ....[63]....
        /*0910*/ 	.word	0x000154b0
        /*0914*/ 	.word	0x00000005
        /*0918*/ 	.word	0x00038850
        /*091c*/ 	.short	0x010a
        /*091e*/ 	.byte	0x3f
	.zero		1


	//   ....[64]....
        /*0920*/ 	.word	0x00015500
        /*0924*/ 	.word	0x0000000a
        /*0928*/ 	.word	0x00038830
        /*092c*/ 	.short	0x010a
        /*092e*/ 	.byte	0x3f
	.zero		1


	//   ....[65]....
        /*0930*/ 	.word	0x00015550
        /*0934*/ 	.word	0x0000000a
        /*0938*/ 	.word	0x00038850
        /*093c*/ 	.short	0x010a
        /*093e*/ 	.byte	0x3f
	.zero		1


	//   ....[66]....
        /*0940*/ 	.word	0x000155a0
        /*0944*/ 	.word	0x00000009
        /*0948*/ 	.word	0x00038830
        /*094c*/ 	.short	0x010a
        /*094e*/ 	.byte	0x3f
	.zero		1


	//   ....[67]....
        /*0950*/ 	.word	0x000155f0
        /*0954*/ 	.word	0x00000009
        /*0958*/ 	.word	0x00038850
        /*095c*/ 	.short	0x010a
        /*095e*/ 	.byte	0x3f
	.zero		1


	//   ....[68]....
        /*0960*/ 	.word	0x00015790
        /*0964*/ 	.word	0x00000008
        /*0968*/ 	.word	0x00038840
        /*096c*/ 	.short	0x010a
        /*096e*/ 	.byte	0x3f
	.zero		1


	//   ....[69]....
        /*0970*/ 	.word	0x00015810
        /*0974*/ 	.word	0x00000008
        /*0978*/ 	.word	0x00038820
        /*097c*/ 	.short	0x010a
        /*097e*/ 	.byte	0x3f
	.zero		1


	//   ....[70]....
        /*0980*/ 	.word	0x00015860
        /*0984*/ 	.word	0x00000006
        /*0988*/ 	.word	0x00038860
        /*098c*/ 	.short	0x010a
        /*098e*/ 	.byte	0x3f
	.zero		1


	//   ....[71]....
        /*0990*/ 	.word	0x000158b0
        /*0994*/ 	.word	0x00000002
        /*0998*/ 	.word	0x00038840
        /*099c*/ 	.short	0x010a
        /*099e*/ 	.byte	0x3f
	.zero		1


	//   ....[72]....
        /*09a0*/ 	.word	0x00015900
        /*09a4*/ 	.word	0x00000002
        /*09a8*/ 	.word	0x00038860
        /*09ac*/ 	.short	0x010a
        /*09ae*/ 	.byte	0x3f
	.zero		1


	//   ....[73]....
        /*09b0*/ 	.word	0x00015950
        /*09b4*/ 	.word	0x00000002
        /*09b8*/ 	.word	0x00038840
        /*09bc*/ 	.short	0x010a
        /*09be*/ 	.byte	0x3f
	.zero		1


	//   ....[74]....
        /*09c0*/ 	.word	0x000159a0
        /*09c4*/ 	.word	0x00000002
        /*09c8*/ 	.word	0x00038860
        /*09cc*/ 	.short	0x010a
        /*09ce*/ 	.byte	0x3f
	.zero		1


	//   ....[75]....
        /*09d0*/ 	.word	0x000159f0
        /*09d4*/ 	.word	0x00000002
        /*09d8*/ 	.word	0x00038840
        /*09dc*/ 	.short	0x010a
        /*09de*/ 	.byte	0x3f
	.zero		1


	//   ....[76]....
        /*09e0*/ 	.word	0x00015a40
        /*09e4*/ 	.word	0x00000002
        /*09e8*/ 	.word	0x00038860
        /*09ec*/ 	.short	0x010a
        /*09ee*/ 	.byte	0x3f
	.zero		1


	//   ....[77]....
        /*09f0*/ 	.word	0x00016400
        /*09f4*/ 	.word	0x00000000
        /*09f8*/ 	.word	0x00038820
        /*09fc*/ 	.short	0x010a
        /*09fe*/ 	.byte	0x3f
	.zero		1


	//   ....[78]....
        /*0a00*/ 	.word	0x000165a0
        /*0a04*/ 	.word	0x00000006
        /*0a08*/ 	.word	0x00000000
        /*0a0c*/ 	.short	0x010a
        /*0a0e*/ 	.byte	0x3f
	.zero		1


	//   ....[79]....
        /*0a10*/ 	.word	0x000165f0
        /*0a14*/ 	.word	0x00000007
        /*0a18*/ 	.word	0x00000000
        /*0a1c*/ 	.short	0x010a
        /*0a1e*/ 	.byte	0x3f
	.zero		1


	//   ....[80]....
        /*0a20*/ 	.word	0x00016640
        /*0a24*/ 	.word	0x00000004
        /*0a28*/ 	.word	0x00000000
        /*0a2c*/ 	.short	0x010a
        /*0a2e*/ 	.byte	0x3f
	.zero		1


	//----- nvinfo : EIATTR_NUM_MBARRIERS
	.align		4
.L_1091:
        /*0a30*/ 	.byte	0x03, 0x38
        /*0a32*/ 	.short	0x0017


	//----- nvinfo : EIATTR_EXIT_INSTR_OFFSETS
	.align		4
        /*0a34*/ 	.byte	0x04, 0x1c
        /*0a36*/ 	.short	(.L_1093 - .L_1092)


	//   ....[0]....
.L_1092:
        /*0a38*/ 	.word	0x00000af0


	//   ....[1]....
        /*0a3c*/ 	.word	0x0000fd20


	//   ....[2]....
        /*0a40*/ 	.word	0x0000fd80


	//   ....[3]....
        /*0a44*/ 	.word	0x000153b0


	//----- nvinfo : EIATTR_MAX_THREADS
	.align		4
.L_1093:
        /*0a48*/ 	.byte	0x04, 0x05
        /*0a4a*/ 	.short	(.L_1095 - .L_1094)
.L_1094:
        /*0a4c*/ 	.word	0x00000180
        /*0a50*/ 	.word	0x00000001
        /*0a54*/ 	.word	0x00000001


	//----- nvinfo : EIATTR_CRS_STACK_SIZE
	.align		4
.L_1095:
        /*0a58*/ 	.byte	0x04, 0x1e
        /*0a5a*/ 	.short	(.L_1097 - .L_1096)
.L_1096:
        /*0a5c*/ 	.word	0x00000000


	//----- nvinfo : EIATTR_CBANK_PARAM_SIZE
	.align		4
.L_1097:
        /*0a60*/ 	.byte	0x03, 0x19
        /*0a62*/ 	.short	0x0b70


	//----- nvinfo : EIATTR_PARAM_CBANK
	.align		4
        /*0a64*/ 	.byte	0x04, 0x0a
        /*0a66*/ 	.short	(.L_1099 - .L_1098)
	.align		4
.L_1098:
        /*0a68*/ 	.word	index@(.nv.constant0._ZN7cutlass13device_kernelIN5flash11enable_sm90INS1_16FlashAttnFwdSm90INS1_25CollectiveMainloopFwdSm90ILi2EN4cute5tupleIJNS5_1CILi1EEES8_S8_EEENS6_IJNS7_ILi64EEESA_SA_EEELi512ENS_10bfloat16_tEfNS_4arch4Sm90ELb1ELb0ELb1ELb1ELb0ELb0ELb1ELb0ELb0ELb0ELb0ELb0EEENS1_21CollectiveEpilogueFwdINS6_IJSA_NS7_ILi512EEESA_EEES9_SC_SE_Li256ELb1ELb0ELb0ELb0EEENS1_36VarlenDynamicPersistentTileSchedulerILi64ELi64ELi256ELi32ELb0ELb0ELb1ELb1ELb1ELb1EEEEEEEEEvNT_6ParamsE)
        /*0a6c*/ 	.short	0x0210
        /*0a6e*/ 	.short	0x0b70


	//----- nvinfo : EIATTR_SW_WAR
	.align		4
.L_1099:
        /*0a70*/ 	.byte	0x04, 0x36
        /*0a72*/ 	.short	(.L_1101 - .L_1100)
.L_1100:
        /*0a74*/ 	.word	0x00000008
.L_1101:


//--------------------- .nv.info._ZN7cutlass13device_kernelIN5flash11enable_sm90INS1_16FlashAttnFwdSm90INS1_25CollectiveMainloopFwdSm90ILi2EN4cute5tupleIJNS5_1CILi1EEES8_S8_EEENS6_IJNS7_ILi64EEESA_SA_EEELi512ENS_10bfloat16_tEfNS_4arch4Sm90ELb1ELb0ELb1ELb1ELb0ELb1ELb1ELb0ELb0ELb0ELb0ELb0EEENS1_21CollectiveEpilogueFwdINS6_IJSA_NS7_ILi512EEESA_EEES9_SC_SE_Li256ELb1ELb0ELb0ELb0EEENS1_36VarlenDynamicPersistentTileSchedulerILi64ELi64ELi256ELi32ELb0ELb0ELb1ELb1ELb1ELb1EEEEEEEEEvNT_6ParamsE --------------------------
	.section	.nv.info._ZN7cutlass13device_kernelIN5flash11enable_sm90INS1_16FlashAttnFwdSm90INS1_25CollectiveMainloopFwdSm90ILi2EN4cute5tupleIJNS5_1CILi1EEES8_S8_EEENS6_IJNS7_ILi64EEESA_SA_EEELi512ENS_10bfloat16_tEfNS_4arch4Sm90ELb1ELb0ELb1ELb1ELb0ELb1ELb1ELb0ELb0ELb0ELb0ELb0EEENS1_21CollectiveEpilogueFwdINS6_IJSA_NS7_ILi512EEESA_EEES9_SC_SE_Li256ELb1ELb0ELb0ELb0EEENS1_36VarlenDynamicPersistentTileSchedulerILi64ELi64ELi256ELi32ELb0ELb0ELb1ELb1ELb1ELb1EEEEEEEEEvNT_6ParamsE,"",@"SHT_CUDA_INFO"
	.sectionflags	@""
	.align	4


	//----- nvinfo : EIATTR_CUDA_API_VERSION
	.align		4
        /*0000*/ 	.byte	0x04, 0x37
        /*0002*/ 	.short	(.L_1103 - .L_1102)
.L_1102:
        /*0004*/ 	.word	0x00000082


	//----- nvinfo : EIATTR_KPARAM_INFO
	.align		4
.L_1103:
        /*0008*/ 	.byte	0x04, 0x17
        /*000a*/ 	.short	(.L_1105 - .L_1104)
.L_1104:
        /*000c*/ 	.word	0x00000000
        /*0010*/ 	.short	0x0000
        /*0012*/ 	.short	0x0070
        /*0014*/ 	.byte	0x00, 0xf0, 0x01, 0x2c


	//----- nvinfo : EIATTR_SPARSE_MMA_MASK
	.align		4
.L_1105:
        /*0018*/ 	.byte	0x03, 0x50
        /*001a*/ 	.short	0x0000


	//----- nvinfo : EIATTR_MAXREG_COUNT
	.align		4
        /*001c*/ 	.byte	0x03, 0x1b
        /*001e*/ 	.short	0x00a8


	//----- nvinfo : EIATTR_NUM_BARRIERS
	.align		4
        /*0020*/ 	.byte	0x02, 0x4c
        /*0022*/ 	.byte	0x10
	.zero		1


	//----- nvinfo : EIATTR_EXTERNS
	.align		4
        /*0024*/ 	.byte	0x04, 0x0f
        /*0026*/ 	.short	(.L_1107 - .L_1106)


	//   ....[0]....
	.align		4
.L_1106:
        /*0028*/ 	.word	index@(__assertfail)


	//----- nvinfo : EIATTR_ANNOTATIONS
	.align		4
.L_1107:
        /*002c*/ 	.byte	0x04, 0x55
        /*002e*/ 	.short	(.L_1109 - .L_1108)


	//   ....[0]....
.L_1108:
        /* <DEDUP_REMOVED lines=42> */


	//----- nvinfo : EIATTR_MERCURY_ISA_VERSION
	.align		4
.L_1109:
        /*02c0*/ 	.byte	0x03, 0x5f
        /*02c2*/ 	.short	0x0101


	//----- nvinfo : EIATTR_UNUSED_LOAD_BYTE_OFFSET
	.align		4
        /*02c4*/ 	.byte	0x04, 0x44
        /*02c6*/ 	.short	(.L_1111 - .L_1110)


	//   ....[0]....
.L_1110:
        /*02c8*/ 	.word	0x00000b30
        /*02cc*/ 	.word	0x0000fff0


	//   ....[1]....
        /*02d0*/ 	.word	0x00014500
        /*02d4*/ 	.word	0x0000fff0


	//----- nvinfo : EIATTR_INT_WARP_WIDE_INSTR_OFFSETS
	.align		4
.L_1111:
        /*02d8*/ 	.byte	0x04, 0x31
        /*02da*/ 	.short	(.L_1113 - .L_1112)


	//   ....[0]....
.L_1112:
        /*02dc*/ 	.word	0x000001f0


	//   ....[1]....
        /*02e0*/ 	.word	0x00000230


	//   ....[2]....
        /*02e4*/ 	.word	0x000002a0


	//   ....[3]....
        /*02e8*/ 	.word	0x00000310


	//   ....[4]....
        /*02ec*/ 	.word	0x00018fe0


	//   ....[5]....
        /*02f0*/ 	.word	0x00019090


	//   ....[6]....
        /*02f4*/ 	.word	0x00019520


	//   ....[7]....
        /*02f8*/ 	.word	0x00019550


	//   ....[8]....
        /*02fc*/ 	.word	0x0001c220


	//   ....[9]....
        /*0300*/ 	.word	0x0001c2d0


	//----- nvinfo : EIATTR_COOP_GROUP_MASK_REGIDS
	.align		4
.L_1113:
        /*0304*/ 	.byte	0x04, 0x29
        /*0306*/ 	.short	(.L_1115 - .L_1114)


	//   ....[0]....
.L_1114:
        /*0308*/ 	.word	0xffffffff


	//   ....[1]....
        /*030c*/ 	.word	0xffffffff


	//   ....[2]....
        /*0310*/ 	.word	0xffffffff


	//   ....[3]....
        /*0314*/ 	.word	0xffffffff


	//   ....[4]....
        /*0318*/ 	.word	0xffffffff


	//   ....[5]....
        /*031c*/ 	.word	0xffffffff


	//   ....[6]....
        /*0320*/ 	.word	0xffffffff


	//   ....[7]....
        /*0324*/ 	.word	0xffffffff


	//   ....[8]....
        /*0328*/ 	.word	0xffffffff


	//   ....[9]....
        /*032c*/ 	.word	0xffffffff


	//   ....[10]....
        /*0330*/ 	.word	0xffffffff


	//   ....[11]....
        /*0334*/ 	.word	0xffffffff


	//   ....[12]....
        /*0338*/ 	.word	0xffffffff


	//   ....[13]....
        /*033c*/ 	.word	0xffffffff


	//   ....[14]....
        /*0340*/ 	.word	0xffffffff


	//   ....[15]....
        /*0344*/ 	.word	0xffffffff


	//   ....[16]....
        /*0348*/ 	.word	0xffffffff


	//   ....[17]....
        /*034c*/ 	.word	0xffffffff


	//   ....[18]....
        /*0350*/ 	.word	0xffffffff


	//   ....[19]....
        /*0354*/ 	.word	0xffffffff


	//   ....[20]....
        /*0358*/ 	.word	0xffffffff


	//   ....[21]....
        /*035c*/ 	.word	0xffffffff


	//   ....[22]....
        /*0360*/ 	.word	0xffffffff


	//   ....[23]....
        /*0364*/ 	.word	0xffffffff


	//   ....[24]....
        /*0368*/ 	.word	0xffffffff


	//   ....[25]....
        /*036c*/ 	.word	0xffffffff


	//   ....[26]....
        /*0370*/ 	.word	0xffffffff


	//   ....[27]....
        /*0374*/ 	.word	0xffffffff


	//   ....[28]....
        /*0378*/ 	.word	0xffffffff


	//   ....[29]....
        /*037c*/ 	.word	0xffffffff


	//   ....[30]....
        /*0380*/ 	.word	0xffffffff


	//   ....[31]....
        /*0384*/ 	.word	0xffffffff


	//   ....[32]....
        /*0388*/ 	.word	0xffffffff


	//   ....[33]....
        /*038c*/ 	.word	0xffffffff


	//   ....[34]....
        /*0390*/ 	.word	0xffffffff


	//   ....[35]....
        /*0394*/ 	.word	0xffffffff


	//   ....[36]....
        /*0398*/ 	.word	0xffffffff


	//   ....[37]....
        /*039c*/ 	.word	0xffffffff


	//   ....[38]....
        /*03a0*/ 	.word	0xffffffff


	//   ....[39]....
        /*03a4*/ 	.word	0xffffffff


	//   ....[40]....
        /*03a8*/ 	.word	0xffffffff


	//   ....[41]....
        /*03ac*/ 	.word	0xffffffff


	//   ....[42]....
        /*03b0*/ 	.word	0xffffffff


	//   ....[43]....
        /*03b4*/ 	.word	0xffffffff


	//   ....[44]....
        /*03b8*/ 	.word	0xffffffff


	//   ....[45]....
        /*03bc*/ 	.word	0xffffffff


	//   ....[46]....
        /*03c0*/ 	.word	0xffffffff


	//   ....[47]....
        /*03c4*/ 	.word	0xffffffff


	//   ....[48]....
        /*03c8*/ 	.word	0xffffffff


	//   ....[49]....
        /*03cc*/ 	.word	0xffffffff


	//   ....[50]....
        /*03d0*/ 	.word	0xffffffff


	//   ....[51]....
        /*03d4*/ 	.word	0xffffffff


	//   ....[52]....
        /*03d8*/ 	.word	0xffffffff


	//   ....[53]....
        /*03dc*/ 	.word	0xffffffff


	//   ....[54]....
        /*03e0*/ 	.word	0xffffffff


	//   ....[55]....
        /*03e4*/ 	.word	0xffffffff


	//   ....[56]....
        /*03e8*/ 	.word	0xffffffff


	//   ....[57]....
        /*03ec*/ 	.word	0xffffffff


	//   ....[58]....
        /*03f0*/ 	.word	0xffffffff


	//   ....[59]....
        /*03f4*/ 	.word	0xffffffff


	//   ....[60]....
        /*03f8*/ 	.word	0xffffffff


	//   ....[61]....
        /*03fc*/ 	.word	0xffffffff


	//   ....[62]....
        /*0400*/ 	.word	0xffffffff


	//   ....[63]....
        /*0404*/ 	.word	0xffffffff


	//   ....[64]....
        /*0408*/ 	.word	0xffffffff


	//   ....[65]....
        /*040c*/ 	.word	0xffffffff


	//   ....[66]....
        /*0410*/ 	.word	0x0500000f


	//   ....[67]....
        /*0414*/ 	.word	0x0500000f


	//   ....[68]....
        /*0418*/ 	.word	0x0500000f


	//   ....[69]....
        /*041c*/ 	.word	0x0500000f


	//   ....[70]....
        /*0420*/ 	.word	0x0500000f


	//   ....[71]....
        /*0424*/ 	.word	0x0500000f


	//   ....[72]....
        /*0428*/ 	.word	0x0500000f


	//   ....[73]....
        /*042c*/ 	.word	0x0500000f


	//   ....[74]....
        /*0430*/ 	.word	0x0500000f


	//   ....[75]....
        /*0434*/ 	.word	0x0500000f


	//   ....[76]....
        /*0438*/ 	.word	0x0500000f


	//   ....[77]....
        /*043c*/ 	.word	0x0500000f


	//   ....[78]....
        /*0440*/ 	.word	0x0500000f


	//   ....[79]....
        /*0444*/ 	.word	0x0500000f


	//   ....[80]....
        /*0448*/ 	.word	0x0500000f


	//   ....[81]....
        /*044c*/ 	.word	0x0500000f


	//   ....[82]....
        /*0450*/ 	.word	0x0500000f


	//   ....[83]....
        /*0454*/ 	.word	0x0500000f


	//   ....[84]....
        /*0458*/ 	.word	0x0500000f


	//   ....[85]....
        /*045c*/ 	.word	0x0500000f


	//   ....[86]....
        /*0460*/ 	.word	0x0500000f


	//   ....[87]....
        /*0464*/ 	.word	0x0500000f


	//   ....[88]....
        /*0468*/ 	.word	0x0500000f


	//   ....[89]....
        /*046c*/ 	.word	0x0500000f


	//   ....[90]....
        /*0470*/ 	.word	0x0500000f


	//   ....[91]....
        /*0474*/ 	.word	0x0500000f


	//   ....[92]....
        /*0478*/ 	.word	0x0500000f


	//   ....[93]....
        /*047c*/ 	.word	0x0500000f


	//   ....[94]....
        /*0480*/ 	.word	0x0500000f


	//   ....[95]....
        /*0484*/ 	.word	0x0500000f


	//   ....[96]....
        /*0488*/ 	.word	0x0500000f


	//   ....[97]....
        /*048c*/ 	.word	0x0500000f


	//   ....[98]....
        /*0490*/ 	.word	0x0500000f


	//   ....[99]....
        /*0494*/ 	.word	0x0500000f


	//   ....[100]....
        /*0498*/ 	.word	0x0500000f


	//   ....[101]....
        /*049c*/ 	.word	0x0500000f


	//----- nvinfo : EIATTR_COOP_GROUP_INSTR_OFFSETS
	.align		4
.L_1115:
        /*04a0*/ 	.byte	0x04, 0x28
        /*04a2*/ 	.short	(.L_1117 - .L_1116)


	//   ....[0]....
.L_1116:
        /*04a4*/ 	.word	0x00000060


	//   ....[1]....
        /*04a8*/ 	.word	0x00000200


	//   ....[2]....
        /*04ac*/ 	.word	0x00000240


	//   ....[3]....
        /*04b0*/ 	.word	0x00000450


	//   ....[4]....
        /*04b4*/ 	.word	0x000005b0


	//   ....[5]....
        /*04b8*/ 	.word	0x000006d0


	//   ....[6]....
        /*04bc*/ 	.word	0x00000830


	//   ....[7]....
        /*04c0*/ 	.word	0x000047e0


	//   ....[8]....
        /*04c4*/ 	.word	0x000060f0


	//   ....[9]....
        /*04c8*/ 	.word	0x00009ae0


	//   ....[10]....
        /*04cc*/ 	.word	0x0000b8c0


	//   ....[11]....
        /*04d0*/ 	.word	0x0000b980


	//   ....[12]....
        /*04d4*/ 	.word	0x0000bd70


	//   ....[13]....
        /*04d8*/ 	.word	0x0000be20


	//   ....[14]....
        /*04dc*/ 	.word	0x0000c760


	//   ....[15]....
        /*04e0*/ 	.word	0x0000d6d0


	//   ....[16]....
        /*04e4*/ 	.word	0x0000eb70


	//   ....[17]....
        /*04e8*/ 	.word	0x0000ec20


	//   ....[18]....
        /*04ec*/ 	.word	0x0000f030


	//   ....[19]....
        /*04f0*/ 	.word	0x0000f0e0


	//   ....[20]....
        /*04f4*/ 	.word	0x000102a0


	//   ....[21]....
        /*04f8*/ 	.word	0x00011290


	//   ....[22]....
        /*04fc*/ 	.word	0x00012440


	//   ....[23]....
        /*0500*/ 	.word	0x00012500


	//   ....[24]....
        /*0504*/ 	.word	0x00012800


	//   ....[25]....
        /*0508*/ 	.word	0x000129c0


	//   ....[26]....
        /*050c*/ 	.word	0x000139a0


	//   ....[27]....
        /*0510*/ 	.word	0x00013a10


	//   ....[28]....
        /*0514*/ 	.word	0x00013a40


	//   ....[29]....
        /*0518*/ 	.word	0x00013ab0


	//   ....[30]....
        /*051c*/ 	.word	0x00013ac0


	//   ....[31]....
        /*0520*/ 	.word	0x000154a0


	//   ....[32]....
        /*0524*/ 	.word	0x00016c20


	//   ....[33]....
        /*0528*/ 	.word	0x00016da0


	//   ....[34]....
        /*052c*/ 	.word	0x00016dd0


	//   ....[35]....
        /*0530*/ 	.word	0x00016e10


	//   ....[36]....
        /*0534*/ 	.word	0x00016e80


	//   ....[37]....
        /*0538*/ 	.word	0x00016ee0


	//   ....[38]....
        /*053c*/ 	.word	0x00016f20


	//   ....[39]....
        /*0540*/ 	.word	0x000170c0


	//   ....[40]....
        /*0544*/ 	.word	0x00017120


	//   ....[41]....
        /*0548*/ 	.word	0x00017160


	//   ....[42]....
        /*054c*/ 	.word	0x000171a0


	//   ....[43]....
        /*0550*/ 	.word	0x000171d0


	//   ....[44]....
        /*0554*/ 	.word	0x00017200


	//   ....[45]....
        /*0558*/ 	.word	0x00017290


	//   ....[46]....
        /*055c*/ 	.word	0x000172f0


	//   ....[47]....
        /*0560*/ 	.word	0x00017380


	//   ....[48]....
        /*0564*/ 	.word	0x0001c360


	//   ....[49]....
        /*0568*/ 	.word	0x0001c370


	//   ....[50]....
        /*056c*/ 	.word	0x0001c480


	//   ....[51]....
        /*0570*/ 	.word	0x0001c4e0


	//   ....[52]....
        /*0574*/ 	.word	0x0001c520


	//   ....[53]....
        /*0578*/ 	.word	0x0001c560


	//   ....[54]....
        /*057c*/ 	.word	0x0001c590


	//   ....[55]....
        /*0580*/ 	.word	0x0001c5c0


	//   ....[56]....
        /*0584*/ 	.word	0x0001c750


	//   ....[57]....
        /*0588*/ 	.word	0x0001c7b0


	//   ....[58]....
        /*058c*/ 	.word	0x0001c7f0


	//   ....[59]....
        /*0590*/ 	.word	0x0001c830


	//   ....[60]....
        /*0594*/ 	.word	0x0001c860


	//   ....[61]....
        /*0598*/ 	.word	0x0001c890


	//   ....[62]....
        /*059c*/ 	.word	0x0001c950


	//   ....[63]....
        /*05a0*/ 	.word	0x0001c970


	//   ....[64]....
        /*05a4*/ 	.word	0x0001c9e0


	//   ....[65]....
        /*05a8*/ 	.word	0x0001d050


	//   ....[66]....
        /*05ac*/ 	.word	0x0001d490


	//   ....[67]....
        /*05b0*/ 	.word	0x0001d530


	//   ....[68]....
        /*05b4*/ 	.word	0x0001d5d0


	//   ....[69]....
        /*05b8*/ 	.word	0x0001d670


	//   ....[70]....
        /*05bc*/ 	.word	0x0001d710


	//   ....[71]....
        /*05c0*/ 	.word	0x0001d7b0


	//   ....[72]....
        /*05c4*/ 	.word	0x0001d850


	//   ....[73]....
        /*05c8*/ 	.word	0x0001d8f0


	//   ....[74]....
        /*05cc*/ 	.word	0x0001d9e0


	//   ....[75]....
        /*05d0*/ 	.word	0x0001da80


	//   ....[76]....
        /*05d4*/ 	.word	0x0001db20


	//   ....[77]....
        /*05d8*/ 	.word	0x0001dbc0


	//   ....[78]....
        /*05dc*/ 	.word	0x0001dc60


	//   ....[79]....
        /*05e0*/ 	.word	0x0001dd00


	//   ....[80]....
        /*05e4*/ 	.word	0x0001dda0


	//   ....[81]....
        /*05e8*/ 	.word	0x0001de40


	//   ....[82]....
        /*05ec*/ 	.word	0x0001e190


	//   ....[83]....
        /*05f0*/ 	.word	0x0001e470


	//   ....[84]....
        /*05f4*/ 	.word	0x0001e890


	//   ....[85]....
        /*05f8*/ 	.word	0x0001e920


	//   ....[86]....
        /*05fc*/ 	.word	0x0001e9c0


	//   ....[87]....
        /*0600*/ 	.word	0x0001ea70


	//   ....[88]....
        /*0604*/ 	.word	0x0001eaf0


	//   ....[89]....
        /*0608*/ 	.word	0x0001eb70


	//   ....[90]....
        /*060c*/ 	.word	0x0001ebf0


	//   ....[91]....
        /*0610*/ 	.word	0x0001ec70


	//   ....[92]....
        /*0614*/ 	.word	0x0001ed00


	//   ....[93]....
        /*0618*/ 	.word	0x0001edb0


	//   ....[94]....
        /*061c*/ 	.word	0x0001ee30


	//   ....[95]....
        /*0620*/ 	.word	0x0001eeb0


	//   ....[96]....
        /*0624*/ 	.word	0x0001ef30


	//   ....[97]....
        /*0628*/ 	.word	0x0001efb0


	//   ....[98]....
        /*062c*/ 	.word	0x0001f020


	//   ....[99]....
        /*0630*/ 	.word	0x0001f0c0


	//   ....[100]....
        /*0634*/ 	.word	0x0001f150


	//   ....[101]....
        /*0638*/ 	.word	0x0001f280


	//----- nvinfo : EIATTR_REG_RECONFIG
	.align		4
.L_1117:
        /*063c*/ 	.byte	0x01, 0x54
	.zero		2


	//----- nvinfo : EIATTR_SYSCALL_OFFSETS
	.align		4
        /*0640*/ 	.byte	0x04, 0x46
        /*0642*/ 	.short	(.L_1119 - .L_1118)


	//   ....[0]....
.L_1118:
        /*0644*/ 	.word	0x00001910


	//   ....[1]....
        /*0648*/ 	.word	0x00001a60


	//   ....[2]....
        /*064c*/ 	.word	0x000062b0


	//   ....[3]....
        /*0650*/ 	.word	0x00006750


	//   ....[4]....
        /*0654*/ 	.word	0x00019220


	//   ....[5]....
        /*0658*/ 	.word	0x00019360


	//   ....[6]....
        /*065c*/ 	.word	0x00019460


	//----- nvinfo : EIATTR_MBARRIER_INSTR_OFFSETS
	.align		4
.L_1119:
        /*0660*/ 	.byte	0x04, 0x39
        /*0662*/ 	.short	(.L_1121 - .L_1120)


	//   ....[0]....
.L_1120:
        /*0664*/ 	.word	0x00000330
        /*0668*/ 	.word	0x000000ff
        /*066c*/ 	.word	0x00038800
        /*0670*/ 	.short	0x0100
        /*0672*/ 	.byte	0x08
	.zero		1


	//   ....[1]....
        /*0674*/ 	.word	0x00000340
        /*0678*/ 	.word	0x000000ff
        /*067c*/ 	.word	0x00038810
        /*0680*/ 	.short	0x0100
        /*0682*/ 	.byte	0x08
	.zero		1


	//   ....[2]....
        /*0684*/ 	.word	0x00000350
        /*0688*/ 	.word	0x000000ff
        /*068c*/ 	.word	0x00038820
        /*0690*/ 	.short	0x0100
        /*0692*/ 	.byte	0x08
	.zero		1


	//   ....[3]....
        /*0694*/ 	.word	0x00000400
        /*0698*/ 	.word	0x000000ff
        /*069c*/ 	.word	0x00038830
        /*06a0*/ 	.short	0x0100
        /*06a2*/ 	.byte	0x06
	.zero		1


	//   ....[4]....
        /*06a4*/ 	.word	0x00000410
        /*06a8*/ 	.word	0x000000ff
        /*06ac*/ 	.word	0x00038840
        /*06b0*/ 	.short	0x0100
        /*06b2*/ 	.byte	0x06
	.zero		1


	//   ....[5]....
        /*06b4*/ 	.word	0x00000420
        /*06b8*/ 	.word	0x000000ff
        /*06bc*/ 	.word	0x00038838
        /*06c0*/ 	.short	0x0100
        /*06c2*/ 	.byte	0x06
	.zero		1


	//   ....[6]....
        /*06c4*/ 	.word	0x00000430
        /*06c8*/ 	.word	0x000000ff
        /*06cc*/ 	.word	0x00038848
        /*06d0*/ 	.short	0x0100
        /*06d2*/ 	.byte	0x06
	.zero		1


	//   ....[7]....
        /*06d4*/ 	.word	0x00000560
        /*06d8*/ 	.word	0x000000ff
        /*06dc*/ 	.word	0x00038850
        /*06e0*/ 	.short	0x0100
        /*06e2*/ 	.byte	0x08
	.zero		1


	//   ....[8]....
        /*06e4*/ 	.word	0x00000570
        /*06e8*/ 	.word	0x000000ff
        /*06ec*/ 	.word	0x00038860
        /*06f0*/ 	.short	0x0100
        /*06f2*/ 	.byte	0x08
	.zero		1


	//   ....[9]....
        /*06f4*/ 	.word	0x00000580
        /*06f8*/ 	.word	0x000000ff
        /*06fc*/ 	.word	0x00038858
        /*0700*/ 	.short	0x0100
        /*0702*/ 	.byte	0x08
	.zero		1


	//   ....[10]....
        /*0704*/ 	.word	0x00000590
        /*0708*/ 	.word	0x000000ff
        /*070c*/ 	.word	0x00038868
        /*0710*/ 	.short	0x0100
        /*0712*/ 	.byte	0x08
	.zero		1


	//   ....[11]....
        /*0714*/ 	.word	0x00000680
        /*0718*/ 	.word	0x000000ff
        /*071c*/ 	.word	0x00038870
        /*0720*/ 	.short	0x0100
        /*0722*/ 	.byte	0x06
	.zero		1


	//   ....[12]....
        /*0724*/ 	.word	0x00000690
        /*0728*/ 	.word	0x000000ff
        /*072c*/ 	.word	0x00038880
        /*0730*/ 	.short	0x0100
        /*0732*/ 	.byte	0x06
	.zero		1


	//   ....[13]....
        /*0734*/ 	.word	0x000006a0
        /*0738*/ 	.word	0x000000ff
        /*073c*/ 	.word	0x00038878
        /*0740*/ 	.short	0x0100
        /*0742*/ 	.byte	0x06
	.zero		1


	//   ....[14]....
        /*0744*/ 	.word	0x000006b0
        /*0748*/ 	.word	0x000000ff
        /*074c*/ 	.word	0x00038888
        /*0750*/ 	.short	0x0100
        /*0752*/ 	.byte	0x06
	.zero		1


	//   ....[15]....
        /*0754*/ 	.word	0x000007e0
        /*0758*/ 	.word	0x000000ff
        /*075c*/ 	.word	0x00038890
        /*0760*/ 	.short	0x0100
        /*0762*/ 	.byte	0x08
	.zero		1


	//   ....[16]....
        /*0764*/ 	.word	0x000007f0
        /*0768*/ 	.word	0x000000ff
        /*076c*/ 	.word	0x000388a0
        /*0770*/ 	.short	0x0100
        /*0772*/ 	.byte	0x08
	.zero		1


	//   ....[17]....
        /*0774*/ 	.word	0x00000800
        /*0778*/ 	.word	0x000000ff
        /*077c*/ 	.word	0x00038898
        /*0780*/ 	.short	0x0100
        /*0782*/ 	.byte	0x08
	.zero		1


	//   ....[18]....
        /*0784*/ 	.word	0x00000810
        /*0788*/ 	.word	0x000000ff
        /*078c*/ 	.word	0x000388a8
        /*0790*/ 	.short	0x0100
        /*0792*/ 	.byte	0x08
	.zero		1


	//   ....[19]....
        /*0794*/ 	.word	0x00000940
        /*0798*/ 	.word	0x000000ff
        /*079c*/ 	.word	0x000388b0
        /*07a0*/ 	.short	0x0100
        /*07a2*/ 	.byte	0x08
	.zero		1


	//   ....[20]....
        /*07a4*/ 	.word	0x00000950
        /*07a8*/ 	.word	0x000000ff
        /*07ac*/ 	.word	0x000388c0
        /*07b0*/ 	.short	0x0100
        /*07b2*/ 	.byte	0x08
	.zero		1


	//   ....[21]....
        /*07b4*/ 	.word	0x00000960
        /*07b8*/ 	.word	0x000000ff
        /*07bc*/ 	.word	0x000388b8
        /*07c0*/ 	.short	0x0100
        /*07c2*/ 	.byte	0x08
	.zero		1


	//   ....[22]....
        /*07c4*/ 	.word	0x00000970
        /*07c8*/ 	.word	0x000000ff
        /*07cc*/ 	.word	0x000388c8
        /*07d0*/ 	.short	0x0100
        /*07d2*/ 	.byte	0x08
	.zero		1


	//   ....[23]....
        /*07d4*/ 	.word	0x000026c0
        /*07d8*/ 	.word	0x00000046
        /*07dc*/ 	.word	0x00038890
        /*07e0*/ 	.short	0x010a
        /*07e2*/ 	.byte	0x3f
	.zero		1


	//   ....[24]....
        /*07e4*/ 	.word	0x00003110
        /*07e8*/ 	.word	0x00000046
        /*07ec*/ 	.word	0x00038890
        /*07f0*/ 	.short	0x010a
        /*07f2*/ 	.byte	0x3f
	.zero		1


	//   ....[25]....
        /*07f4*/ 	.word	0x00003a10
        /*07f8*/ 	.word	0x00000046
        /*07fc*/ 	.word	0x00038890
        /*0800*/ 	.short	0x010a
        /*0802*/ 	.byte	0x3f
	.zero		1


	//   ....[26]....
        /*0804*/ 	.word	0x00003c10
        /*0808*/ 	.word	0x00000004
        /*080c*/ 	.word	0x00000000
        /*0810*/ 	.short	0x0101
        /*0812*/ 	.byte	0x3f
	.zero		1


	//   ....[27]....
        /*0814*/ 	.word	0x00003c50
        /*0818*/ 	.word	0x00000046
        /*081c*/ 	.word	0x000388b0
        /*0820*/ 	.short	0x010a
        /*0822*/ 	.byte	0x3f
	.zero		1


	//   ....[28]....
        /*0824*/ 	.word	0x000042a0
        /*0828*/ 	.word	0x00000046
        /*082c*/ 	.word	0x00000000
        /*0830*/ 	.short	0x0101
        /*0832*/ 	.byte	0x3f
	.zero		1


	//   ....[29]....
        /*0834*/ 	.word	0x00004c30
        /*0838*/ 	.word	0x00000000
        /*083c*/ 	.word	0x00000000
        /*0840*/ 	.short	0x0101
        /*0842*/ 	.byte	0x3f
	.zero		1


	//   ....[30]....
        /*0844*/ 	.word	0x000057a0
        /*0848*/ 	.word	0x00000000
        /*084c*/ 	.word	0x00000000
        /*0850*/ 	.short	0x0101
        /*0852*/ 	.byte	0x3f
	.zero		1


	//   ....[31]....
        /*0854*/ 	.word	0x00006340
        /*0858*/ 	.word	0x00000002
        /*085c*/ 	.word	0x00038800
        /*0860*/ 	.short	0x010a
        /*0862*/ 	.byte	0x3f
	.zero		1


	//   ....[32]....
        /*0864*/ 	.word	0x00006390
        /*0868*/ 	.word	0x00000002
        /*086c*/ 	.word	0x00038800
        /*0870*/ 	.short	0x010a
        /*0872*/ 	.byte	0x3f
	.zero		1


	//   ....[33]....
        /*0874*/ 	.word	0x00006fc0
        /*0878*/ 	.word	0x00000002
        /*087c*/ 	.word	0x00038800
        /*0880*/ 	.short	0x010a
        /*0882*/ 	.byte	0x3f
	.zero		1


	//   ....[34]....
        /*0884*/ 	.word	0x000083e0
        /*0888*/ 	.word	0x00000002
        /*088c*/ 	.word	0x00038800
        /*0890*/ 	.short	0x010a
        /*0892*/ 	.byte	0x3f
	.zero		1


	//   ....[35]....
        /*0894*/ 	.word	0x000093e0
        /*0898*/ 	.word	0x000000ac
        /*089c*/ 	.word	0x00038830
        /*08a0*/ 	.short	0x010a
        /*08a2*/ 	.byte	0x3f
	.zero		1


	//   ....[36]....
        /*08a4*/ 	.word	0x00009490
        /*08a8*/ 	.word	0x000000ac
        /*08ac*/ 	.word	0x00038830
        /*08b0*/ 	.short	0x010a
        /*08b2*/ 	.byte	0x3f
	.zero		1


	//   ....[37]....
        /*08b4*/ 	.word	0x000097a0
        /*08b8*/ 	.word	0x00000002
        /*08bc*/ 	.word	0x00038810
        /*08c0*/ 	.short	0x010a
        /*08c2*/ 	.byte	0x3f
	.zero		1


	//   ....[38]....
        /*08c4*/ 	.word	0x000097f0
        /*08c8*/ 	.word	0x000000ac
        /*08cc*/ 	.word	0x00038850
        /*08d0*/ 	.short	0x010a
        /*08d2*/ 	.byte	0x3f
	.zero		1


	//   ....[39]....
        /*08d4*/ 	.word	0x000098b0
        /*08d8*/ 	.word	0x000000ac
        /*08dc*/ 	.word	0x00038850
        /*08e0*/ 	.short	0x010a
        /*08e2*/ 	.byte	0x3f
	.zero		1


	//   ....[40]....
        /*08e4*/ 	.word	0x0000c0a0
        /*08e8*/ 	.word	0x0000000f
        /*08ec*/ 	.word	0x00000000
        /*08f0*/ 	.short	0x0101
        /*08f2*/ 	.byte	0x3f
	.zero		1


	//   ....[41]....
        /*08f4*/ 	.word	0x0000c780
        /*08f8*/ 	.word	0x000000ac
        /*08fc*/ 	.word	0x00000000
        /*0900*/ 	.short	0x0101
        /*0902*/ 	.byte	0x3f
	.zero		1


	//   ....[42]....
        /*0904*/ 	.word	0x0000c870
        /*0908*/ 	.word	0x00000014
        /*090c*/ 	.word	0x00038830
        /*0910*/ 	.short	0x010a
        /*0912*/ 	.byte	0x3f
	.zero		1


	//   ....[43]....
        /*0914*/ 	.word	0x0000c8e0
        /*0918*/ 	.word	0x00000014
        /*091c*/ 	.word	0x00038830
        /*0920*/ 	.short	0x010a
        /*0922*/ 	.byte	0x3f
	.zero		1


	//   ....[44]....
        /*0924*/ 	.word	0x0000cb50
        /*0928*/ 	.word	0x00000014
        /*092c*/ 	.word	0x00038850
        /*0930*/ 	.short	0x010a
        /*0932*/ 	.byte	0x3f
	.zero		1


	//   ....[45]....
        /*0934*/ 	.word	0x0000cba0
        /*0938*/ 	.word	0x00000014
        /*093c*/ 	.word	0x00038850
        /*0940*/ 	.short	0x010a
        /*0942*/ 	.byte	0x3f
	.zero		1


	//   ....[46]....
        /*0944*/ 	.word	0x0000f2d0
        /*0948*/ 	.word	0x000000a0
        /*094c*/ 	.word	0x00000000
        /*0950*/ 	.short	0x0101
        /*0952*/ 	.byte	0x3f
	.zero		1


	//   ....[47]....
        /*0954*/ 	.word	0x000102c0
        /*0958*/ 	.word	0x00000014
        /*095c*/ 	.word	0x00000000
        /*0960*/ 	.short	0x0101
        /*0962*/ 	.byte	0x3f
	.zero		1


	//   ....[48]....
        /*0964*/ 	.word	0x00010420
        /*0968*/ 	.word	0x00000014
        /*096c*/ 	.word	0x00038830
        /*0970*/ 	.short	0x010a
        /*0972*/ 	.byte	0x3f
	.zero		1


	//   ....[49]....
        /*0974*/ 	.word	0x00010490
        /*0978*/ 	.word	0x00000014
        /*097c*/ 	.word	0x00038830
        /*0980*/ 	.short	0x010a
        /*0982*/ 	.byte	0x3f
	.zero		1


	//   ....[50]....
        /*0984*/ 	.word	0x00010700
        /*0988*/ 	.word	0x00000014
        /*098c*/ 	.word	0x00038850
        /*0990*/ 	.short	0x010a
        /*0992*/ 	.byte	0x3f
	.zero		1


	//   ....[51]....
        /*0994*/ 	.word	0x00010750
        /*0998*/ 	.word	0x00000014
        /*099c*/ 	.word	0x00038850
        /*09a0*/ 	.short	0x010a
        /*09a2*/ 	.byte	0x3f
	.zero		1


	//   ....[52]....
        /*09a4*/ 	.word	0x00012c80
        /*09a8*/ 	.word	0x0000009e
        /*09ac*/ 	.word	0x00000000
        /*09b0*/ 	.short	0x0101
        /*09b2*/ 	.byte	0x3f
	.zero		1


	//   ....[53]....
        /*09b4*/ 	.word	0x000139c0
        /*09b8*/ 	.word	0x00000014
        /*09bc*/ 	.word	0x00000000
        /*09c0*/ 	.short	0x0101
        /*09c2*/ 	.byte	0x3f
	.zero		1


	//   ....[54]....
        /*09c4*/ 	.word	0x00015d10
        /*09c8*/ 	.word	0x00000000
        /*09cc*/ 	.word	0x00000000
        /*09d0*/ 	.short	0x0101
        /*09d2*/ 	.byte	0x3f
	.zero		1


	//   ....[55]....
        /*09d4*/ 	.word	0x000180c0
        /*09d8*/ 	.word	0x00000009
        /*09dc*/ 	.word	0x00038820
        /*09e0*/ 	.short	0x010a
        /*09e2*/ 	.byte	0x3f
	.zero		1


	//   ....[56]....
        /*09e4*/ 	.word	0x00018140
        /*09e8*/ 	.word	0x00000005
        /*09ec*/ 	.word	0x000388a0
        /*09f0*/ 	.short	0x010a
        /*09f2*/ 	.byte	0x3f
	.zero		1


	//   ....[57]....
        /*09f4*/ 	.word	0x00018330
        /*09f8*/ 	.word	0x00000005
        /*09fc*/ 	.word	0x000388c0
        /*0a00*/ 	.short	0x010a
        /*0a02*/ 	.byte	0x3f
	.zero		1


	//   ....[58]....
        /*0a04*/ 	.word	0x00018890
        /*0a08*/ 	.word	0x00000006
        /*0a0c*/ 	.word	0x000388a0
        /*0a10*/ 	.short	0x010a
        /*0a12*/ 	.byte	0x3f
	.zero		1


	//   ....[59]....
        /*0a14*/ 	.word	0x00018a60
        /*0a18*/ 	.word	0x00000006
        /*0a1c*/ 	.word	0x000388c0
        /*0a20*/ 	.short	0x010a
        /*0a22*/ 	.byte	0x3f
	.zero		1


	//   ....[60]....
        /*0a24*/ 	.word	0x000199b0
        /*0a28*/ 	.word	0x00000009
        /*0a2c*/ 	.word	0x00038840
        /*0a30*/ 	.short	0x010a
        /*0a32*/ 	.byte	0x3f
	.zero		1


	//   ....[61]....
        /*0a34*/ 	.word	0x0001a190
        /*0a38*/ 	.word	0x0000000b
        /*0a3c*/ 	.word	0x00038820
        /*0a40*/ 	.short	0x010a
        /*0a42*/ 	.byte	0x3f
	.zero		1


	//   ....[62]....
        /*0a44*/ 	.word	0x0001a260
        /*0a48*/ 	.word	0x00000005
        /*0a4c*/ 	.word	0x00038860
        /*0a50*/ 	.short	0x010a
        /*0a52*/ 	.byte	0x3f
	.zero		1


	//   ....[63]....
        /*0a54*/ 	.word	0x0001a9e0
        /*0a58*/ 	.word	0x00000002
        /*0a5c*/ 	.word	0x00038840
        /*0a60*/ 	.short	0x010a
        /*0a62*/ 	.byte	0x3f
	.zero		1


	//   ....[64]....
        /*0a64*/ 	.word	0x0001ac00
        /*0a68*/ 	.word	0x00000002
        /*0a6c*/ 	.word	0x00038860
        /*0a70*/ 	.short	0x010a
        /*0a72*/ 	.byte	0x3f
	.zero		1


	//   ....[65]....
        /*0a74*/ 	.word	0x0001b2a0
        /*0a78*/ 	.word	0x00000002
        /*0a7c*/ 	.word	0x00038840
        /*0a80*/ 	.short	0x010a
        /*0a82*/ 	.byte	0x3f
	.zero		1


	//   ....[66]....
        /*0a84*/ 	.word	0x0001b4b0
        /*0a88*/ 	.word	0x00000002
        /*0a8c*/ 	.word	0x00038860
        /*0a90*/ 	.short	0x010a
        /*0a92*/ 	.byte	0x3f
	.zero		1


	//   ....[67]....
        /*0a94*/ 	.word	0x0001bae0
        /*0a98*/ 	.word	0x00000002
        /*0a9c*/ 	.word	0x00038840
        /*0aa0*/ 	.short	0x010a
        /*0aa2*/ 	.byte	0x3f
	.zero		1


	//   ....[68]....
        /*0aa4*/ 	.word	0x0001bd00
        /*0aa8*/ 	.word	0x00000002
        /*0aac*/ 	.word	0x00038860
        /*0ab0*/ 	.short	0x010a
        /*0ab2*/ 	.byte	0x3f
	.zero		1


	//   ....[69]....
        /*0ab4*/ 	.word	0x0001cfe0
        /*0ab8*/ 	.word	0x00000000
        /*0abc*/ 	.word	0x00038820
        /*0ac0*/ 	.short	0x010a
        /*0ac2*/ 	.byte	0x3f
	.zero		1


	//   ....[70]....
        /*0ac4*/ 	.word	0x0001d180
        /*0ac8*/ 	.word	0x00000006
        /*0acc*/ 	.word	0x00000000
        /*0ad0*/ 	.short	0x010a
        /*0ad2*/ 	.byte	0x3f
	.zero		1


	//   ....[71]....
        /*0ad4*/ 	.word	0x0001d1f0
        /*0ad8*/ 	.word	0x00000007
        /*0adc*/ 	.word	0x00000000
        /*0ae0*/ 	.short	0x010a
        /*0ae2*/ 	.byte	0x3f
	.zero		1


	//   ....[72]....
        /*0ae4*/ 	.word	0x0001d260
        /*0ae8*/ 	.word	0x00000004
        /*0aec*/ 	.word	0x00000000
        /*0af0*/ 	.short	0x010a
        /*0af2*/ 	.byte	0x3f
	.zero		1


	//   ....[73]....
        /*0af4*/ 	.word	0x0001d290
        /*0af8*/ 	.word	0x00000003
        /*0afc*/ 	.word	0x00000000
        /*0b00*/ 	.short	0x010a
        /*0b02*/ 	.byte	0x3f
	.zero		1


	//   ....[74]....
        /*0b04*/ 	.word	0x0001d2f0
        /*0b08*/ 	.word	0x00000046
        /*0b0c*/ 	.word	0x00038890
        /*0b10*/ 	.short	0x010a
        /*0b12*/ 	.byte	0x3f
	.zero		1


	//   ....[75]....
        /*0b14*/ 	.word	0x0001d340
        /*0b18*/ 	.word	0x00000046
        /*0b1c*/ 	.word	0x00038890
        /*0b20*/ 	.short	0x010a
        /*0b22*/ 	.byte	0x3f
	.zero		1


	//   ....[76]....
        /*0b24*/ 	.word	0x0001d390
        /*0b28*/ 	.word	0x00000046
        /*0b2c*/ 	.word	0x00038890
        /*0b30*/ 	.short	0x010a
        /*0b32*/ 	.byte	0x3f
	.zero		1


	//   ....[77]....
        /*0b34*/ 	.word	0x0001d3e0
        /*0b38*/ 	.word	0x00000046
        /*0b3c*/ 	.word	0x000388b0
        /*0b40*/ 	.short	0x010a
        /*0b42*/ 	.byte	0x3f
	.zero		1


	//   ....[78]....
        /*0b44*/ 	.word	0x0001d930
        /*0b48*/ 	.word	0x00000002
        /*0b4c*/ 	.word	0x00038800
        /*0b50*/ 	.short	0x010a
        /*0b52*/ 	.byte	0x3f
	.zero		1


	//   ....[79]....
        /*0b54*/ 	.word	0x0001de80
        /*0b58*/ 	.word	0x00000002
        /*0b5c*/ 	.word	0x00038800
        /*0b60*/ 	.short	0x010a
        /*0b62*/ 	.byte	0x3f
	.zero		1


	//   ....[80]....
        /*0b64*/ 	.word	0x0001ded0
        /*0b68*/ 	.word	0x000000ac
        /*0b6c*/ 	.word	0x00038830
        /*0b70*/ 	.short	0x010a
        /*0b72*/ 	.byte	0x3f
	.zero		1


	//   ....[81]....
        /*0b74*/ 	.word	0x0001df20
        /*0b78*/ 	.word	0x00000002
        /*0b7c*/ 	.word	0x00038810
        /*0b80*/ 	.short	0x010a
        /*0b82*/ 	.byte	0x3f
	.zero		1


	//   ....[82]....
        /*0b84*/ 	.word	0x0001df70
        /*0b88*/ 	.word	0x000000ac
        /*0b8c*/ 	.word	0x00038850
        /*0b90*/ 	.short	0x010a
        /*0b92*/ 	.byte	0x3f
	.zero		1


	//   ....[83]....
        /*0b94*/ 	.word	0x0001dfc0
        /*0b98*/ 	.word	0x00000014
        /*0b9c*/ 	.word	0x00038830
        /*0ba0*/ 	.short	0x010a
        /*0ba2*/ 	.byte	0x3f
	.zero		1


	//   ....[84]....
        /*0ba4*/ 	.word	0x0001e010
        /*0ba8*/ 	.word	0x00000014
        /*0bac*/ 	.word	0x00038850
        /*0bb0*/ 	.short	0x010a
        /*0bb2*/ 	.byte	0x3f
	.zero		1


	//   ....[85]....
        /*0bb4*/ 	.word	0x0001e060
        /*0bb8*/ 	.word	0x00000014
        /*0bbc*/ 	.word	0x00038830
        /*0bc0*/ 	.short	0x010a
        /*0bc2*/ 	.byte	0x3f
	.zero		1


	//   ....[86]....
        /*0bc4*/ 	.word	0x0001e0b0
        /*0bc8*/ 	.word	0x00000014
        /*0bcc*/ 	.word	0x00038850
        /*0bd0*/ 	.short	0x010a
        /*0bd2*/ 	.byte	0x3f
	.zero		1


	//   ....[87]....
        /*0bd4*/ 	.word	0x0001e250
        /*0bd8*/ 	.word	0x00000009
        /*0bdc*/ 	.word	0x00038820
        /*0be0*/ 	.short	0x010a
        /*0be2*/ 	.byte	0x3f
	.zero		1


	//   ....[88]....
        /*0be4*/ 	.word	0x0001e2a0
        /*0be8*/ 	.word	0x00000005
        /*0bec*/ 	.word	0x000388a0
        /*0bf0*/ 	.short	0x010a
        /*0bf2*/ 	.byte	0x3f
	.zero		1


	//   ....[89]....
        /*0bf4*/ 	.word	0x0001e2f0
        /*0bf8*/ 	.word	0x00000005
        /*0bfc*/ 	.word	0x000388c0
        /*0c00*/ 	.short	0x010a
        /*0c02*/ 	.byte	0x3f
	.zero		1


	//   ....[90]....
        /*0c04*/ 	.word	0x0001e340
        /*0c08*/ 	.word	0x00000006
        /*0c0c*/ 	.word	0x000388a0
        /*0c10*/ 	.short	0x010a
        /*0c12*/ 	.byte	0x3f
	.zero		1


	//   ....[91]....
        /*0c14*/ 	.word	0x0001e390
        /*0c18*/ 	.word	0x00000006
        /*0c1c*/ 	.word	0x000388c0
        /*0c20*/ 	.short	0x010a
        /*0c22*/ 	.byte	0x3f
	.zero		1


	//   ....[92]....
        /*0c24*/ 	.word	0x0001e530
        /*0c28*/ 	.word	0x00000009
        /*0c2c*/ 	.word	0x00038840
        /*0c30*/ 	.short	0x010a
        /*0c32*/ 	.byte	0x3f
	.zero		1


	//   ....[93]....
        /*0c34*/ 	.word	0x0001e5b0
        /*0c38*/ 	.word	0x00000009
        /*0c3c*/ 	.word	0x00038820
        /*0c40*/ 	.short	0x010a
        /*0c42*/ 	.byte	0x3f
	.zero		1


	//   ....[94]....
        /*0c44*/ 	.word	0x0001e600
        /*0c48*/ 	.word	0x00000005
        /*0c4c*/ 	.word	0x00038860
        /*0c50*/ 	.short	0x010a
        /*0c52*/ 	.byte	0x3f
	.zero		1


	//   ....[95]....
        /*0c54*/ 	.word	0x0001e650
        /*0c58*/ 	.word	0x00000002
        /*0c5c*/ 	.word	0x00038840
        /*0c60*/ 	.short	0x010a
        /*0c62*/ 	.byte	0x3f
	.zero		1


	//   ....[96]....
        /*0c64*/ 	.word	0x0001e6a0
        /*0c68*/ 	.word	0x00000002
        /*0c6c*/ 	.word	0x00038860
        /*0c70*/ 	.short	0x010a
        /*0c72*/ 	.byte	0x3f
	.zero		1


	//   ....[97]....
        /*0c74*/ 	.word	0x0001e6f0
        /*0c78*/ 	.word	0x00000002
        /*0c7c*/ 	.word	0x00038840
        /*0c80*/ 	.short	0x010a
        /*0c82*/ 	.byte	0x3f
	.zero		1


	//   ....[98]....
        /*0c84*/ 	.word	0x0001e740
        /*0c88*/ 	.word	0x00000002
        /*0c8c*/ 	.word	0x00038860
        /*0c90*/ 	.short	0x010a
        /*0c92*/ 	.byte	0x3f
	.zero		1


	//   ....[99]....
        /*0c94*/ 	.word	0x0001e790
        /*0c98*/ 	.word	0x00000002
        /*0c9c*/ 	.word	0x00038840
        /*0ca0*/ 	.short	0x010a
        /*0ca2*/ 	.byte	0x3f
	.zero		1


	//   ....[100]....
        /*0ca4*/ 	.word	0x0001e7e0
        /*0ca8*/ 	.word	0x00000002
        /*0cac*/ 	.word	0x00038860
        /*0cb0*/ 	.short	0x010a
        /*0cb2*/ 	.byte	0x3f
	.zero		1


	//   ....[101]....
        /*0cb4*/ 	.word	0x0001f1a0
        /*0cb8*/ 	.word	0x00000000
        /*0cbc*/ 	.word	0x00038820
        /*0cc0*/ 	.short	0x010a
        /*0cc2*/ 	.byte	0x3f
	.zero		1


	//   ....[102]....
        /*0cc4*/ 	.word	0x0001f340
        /*0cc8*/ 	.word	0x00000006
        /*0ccc*/ 	.word	0x00000000
        /*0cd0*/ 	.short	0x010a
        /*0cd2*/ 	.byte	0x3f
	.zero		1


	//   ....[103]....
        /*0cd4*/ 	.word	0x0001f390
        /*0cd8*/ 	.word	0x00000007
        /*0cdc*/ 	.word	0x00000000
        /*0ce0*/ 	.short	0x010a
        /*0ce2*/ 	.byte	0x3f
	.zero		1


	//   ....[104]....
        /*0ce4*/ 	.word	0x0001f3e0
        /*0ce8*/ 	.word	0x00000004
        /*0cec*/ 	.word	0x00000000
        /*0cf0*/ 	.short	0x010a
        /*0cf2*/ 	.byte	0x3f
	.zero		1


	//----- nvinfo : EIATTR_NUM_MBARRIERS
	.align		4
.L_1121:
        /*0cf4*/ 	.byte	0x03, 0x38
        /*0cf6*/ 	.short	0x0017


	//----- nvinfo : EIATTR_EXIT_INSTR_OFFSETS
	.align		4
        /*0cf8*/ 	.byte	0x04, 0x1c
        /*0cfa*/ 	.short	(.L_1123 - .L_1122)


	//   ....[0]....
.L_1122:
        /*0cfc*/ 	.word	0x0001d2e0


	//----- nvinfo : EIATTR_MAX_THREADS
	.align		4
.L_1123:
        /*0d00*/ 	.byte	0x04, 0x05
        /*0d02*/ 	.short	(.L_1125 - .L_1124)
.L_1124:
        /*0d04*/ 	.word	0x00000180
        /*0d08*/ 	.word	0x00000001
        /*0d0c*/ 	.word	0x00000001


	//----- nvinfo : EIATTR_CRS_STACK_SIZE
	.align		4
.L_1125:
        /*0d10*/ 	.byte	0x04, 0x1e
        /*0d12*/ 	.short	(.L_1127 - .L_1126)
.L_1126:
        /*0d14*/ 	.word	0x00000000


	//----- nvinfo : EIATTR_CBANK_PARAM_SIZE
	.align		4
.L_1127:
        /*0d18*/ 	.byte	0x03, 0x19
        /*0d1a*/ 	.short	0x0b70


	//----- nvinfo : EIATTR_PARAM_CBANK
	.align		4
        /*0d1c*/ 	.byte	0x04, 0x0a
        /*0d1e*/ 	.short	(.L_1129 - .L_1128)
	.align		4
.L_1128:
        /*0d20*/ 	.word	index@(.nv.constant0._ZN7cutlass13device_kernelIN5flash11enable_sm90INS1_16FlashAttnFwdSm90INS1_25CollectiveMainloopFwdSm90ILi2EN4cute5tupleIJNS5_1CILi1EEES8_S8_EEENS6_IJNS7_ILi64EEESA_SA_EEELi512ENS_10bfloat16_tEfNS_4arch4Sm90ELb1ELb0ELb1ELb1ELb0ELb1ELb1ELb0ELb0ELb0ELb0ELb0EEENS1_21CollectiveEpilogueFwdINS6_IJSA_NS7_ILi512EEESA_EEES9_SC_SE_Li256ELb1ELb0ELb0ELb0EEENS1_36VarlenDynamicPersistentTileSchedulerILi64ELi64ELi256ELi32ELb0ELb0ELb1ELb1ELb1ELb1EEEEEEEEEvNT_6ParamsE)
        /*0d24*/ 	.short	0x0210
        /*0d26*/ 	.short	0x0b70


	//----- nvinfo : EIATTR_SW_WAR
	.align		4
.L_1129:
        /*0d28*/ 	.byte	0x04, 0x36
        /*0d2a*/ 	.short	(.L_1131 - .L_1130)
.L_1130:
        /*0d2c*/ 	.word	0x00000008
.L_1131:


//--------------------- .nv.info._ZN7cutlass13device_kernelIN5flash11enable_sm90INS1_16FlashAttnFwdSm90INS1_25CollectiveMainloopFwdSm90ILi2EN4cute5tupleIJNS5_1CILi1EEES8_S8_EEENS6_IJNS7_ILi128EEENS7_ILi96EEENS7_ILi64EEEEEELi256ENS_10bfloat16_tEfNS_4arch4Sm90ELb0ELb0ELb1ELb0ELb0ELb0ELb0ELb1ELb0ELb0ELb0ELb0EEENS1_21CollectiveEpilogueFwdINS6_IJSA_NS7_ILi256EEESB_EEES9_SE_SG_Li256ELb0ELb0ELb0ELb0EEENS1_29StaticPersistentTileSchedulerILb0EEEEEEEEEvNT_6ParamsE --------------------------
	.section	.nv.info._ZN7cutlass13device_kernelIN5flash11enable_sm90INS1_16FlashAttnFwdSm90INS1_25CollectiveMainloopFwdSm90ILi2EN4cute5tupleIJNS5_1CILi1EEES8_S8_EEENS6_IJNS7_ILi128EEENS7_ILi96EEENS7_ILi64EEEEEELi256ENS_10bfloat16_tEfNS_4arch4Sm90ELb0ELb0ELb1ELb0ELb0ELb0ELb0ELb1ELb0ELb0ELb0ELb0EEENS1_21CollectiveEpilogueFwdINS6_IJSA_NS7_ILi256EEESB_EEES9_SE_SG_Li256ELb0ELb0ELb0ELb0EEENS1_29StaticPersistentTileSchedulerILb0EEEEEEEEEvNT_6ParamsE,"",@"SHT_CUDA_INFO"
	.sectionflags	@""
	.align	4


	//----- nvinfo : EIATTR_CUDA_API_VERSION
	.align		4
        /*0000*/ 	.byte	0x04, 0x37
        /*0002*/ 	.short	(.L_1133 - .L_1132)
.L_1132:
        /*0004*/ 	.word	0x00000082


	//----- nvinfo : EIATTR_KPARAM_INFO
	.align		4
.L_1133:
        /*0008*/ 	.byte	0x04, 0x17
        /*000a*/ 	.short	(.L_1135 - .L_1134)
.L_1134:
        /*000c*/ 	.word	0x00000000
        /*0010*/ 	.short	0x0000
        /*0012*/ 	.short	0x0070
        /*0014*/ 	.byte	0x00, 0xf0, 0x01, 0x2e


	//----- nvinfo : EIATTR_SPARSE_MMA_MASK
	.align		4
.L_1135:
        /*0018*/ 	.byte	0x03, 0x50
        /*001a*/ 	.short	0x0000


	//----- nvinfo : EIATTR_MAXREG_COUNT
	.align		4
        /*001c*/ 	.byte	0x03, 0x1b
        /*001e*/ 	.short	0x00a8


	//----- nvinfo : EIATTR_NUM_BARRIERS
	.align		4
        /*0020*/ 	.byte	0x02, 0x4c
        /*0022*/ 	.byte	0x10
	.zero		1


	//----- nvinfo : EIATTR_EXTERNS
	.align		4
        /*0024*/ 	.byte	0x04, 0x0f
        /*0026*/ 	.short	(.L_1137 - .L_1136)


	//   ....[0]....
	.align		4
.L_1136:
        /*0028*/ 	.word	index@(__assertfail)


	//----- nvinfo : EIATTR_ANNOTATIONS
	.align		4
.L_1137:
        /*002c*/ 	.byte	0x04, 0x55
        /*002e*/ 	.short	(.L_1139 - .L_1138)


	//   ....[0]....
.L_1138:
        /* <DEDUP_REMOVED lines=13> */


	//----- nvinfo : EIATTR_MERCURY_ISA_VERSION
	.align		4
.L_1139:
        /*00e8*/ 	.byte	0x03, 0x5f
        /*00ea*/ 	.short	0x0101


	//----- nvinfo : EIATTR_INT_WARP_WIDE_INSTR_OFFSETS
	.align		4
        /*00ec*/ 	.byte	0x04, 0x31
        /*00ee*/ 	.short	(.L_1141 - .L_1140)


	//   ....[0]....
.L_1140:
        /*00f0*/ 	.word	0x00000190


	//   ....[1]....
        /*00f4*/ 	.word	0x000001c0


	//   ....[2]....
        /*00f8*/ 	.word	0x000001d0


	//   ....[3]....
        /*00fc*/ 	.word	0x000076a0


	//   ....[4]....
        /*0100*/ 	.word	0x000076d0


	//----- nvinfo : EIATTR_COOP_GROUP_MASK_REGIDS
	.align		4
.L_1141:
        /*0104*/ 	.byte	0x04, 0x29
        /*0106*/ 	.short	(.L_1143 - .L_1142)


	//   ....[0]....
.L_1142:
        /*0108*/ 	.word	0xffffffff


	//   ....[1]....
        /*010c*/ 	.word	0xffffffff


	//   ....[2]....
        /*0110*/ 	.word	0xffffffff


	//   ....[3]....
        /*0114*/ 	.word	0xffffffff


	//   ....[4]....
        /*0118*/ 	.word	0xffffffff


	//   ....[5]....
        /*011c*/ 	.word	0xffffffff


	//   ....[6]....
        /*0120*/ 	.word	0xffffffff


	//   ....[7]....
        /*0124*/ 	.word	0xffffffff


	//   ....[8]....
        /*0128*/ 	.word	0xffffffff


	//   ....[9]....
        /*012c*/ 	.word	0xffffffff


	//   ....[10]....
        /*0130*/ 	.word	0xffffffff


	//   ....[11]....
        /*0134*/ 	.word	0xffffffff


	//   ....[12]....
        /*0138*/ 	.word	0xffffffff


	//   ....[13]....
        /*013c*/ 	.word	0xffffffff


	//   ....[14]....
        /*0140*/ 	.word	0xffffffff


	//   ....[15]....
        /*0144*/ 	.word	0xffffffff


	//   ....[16]....
        /*0148*/ 	.word	0xffffffff


	//   ....[17]....
        /*014c*/ 	.word	0xffffffff


	//   ....[18]....
        /*0150*/ 	.word	0xffffffff


	//   ....[19]....
        /*0154*/ 	.word	0xffffffff


	//   ....[20]....
        /*0158*/ 	.word	0xffffffff


	//   ....[21]....
        /*015c*/ 	.word	0xffffffff


	//   ....[22]....
        /*0160*/ 	.word	0xffffffff


	//   ....[23]....
        /*0164*/ 	.word	0x0500000f


	//   ....[24]....
        /*0168*/ 	.word	0x0500000f


	//----- nvinfo : EIATTR_COOP_GROUP_INSTR_OFFSETS
	.align		4
.L_1143:
        /*016c*/ 	.byte	0x04, 0x28
        /*016e*/ 	.short	(.L_1145 - .L_1144)


	//   ....[0]....
.L_1144:
        /*0170*/ 	.word	0x00000070


	//   ....[1]....
        /*0174*/ 	.word	0x000001a0


	//   ....[2]....
        /*0178*/ 	.word	0x000001f0


	//   ....[3]....
        /*017c*/ 	.word	0x000003e0


	//   ....[4]....
        /*0180*/ 	.word	0x00000540


	//   ....[5]....
        /*0184*/ 	.word	0x00000660


	//   ....[6]....
        /*0188*/ 	.word	0x000007c0


	//   ....[7]....
        /*018c*/ 	.word	0x00000d40


	//   ....[8]....
        /*0190*/ 	.word	0x00001fd0


	//   ....[9]....
        /*0194*/ 	.word	0x00002060


	//   ....[10]....
        /*0198*/ 	.word	0x00002480


	//   ....[11]....
        /*019c*/ 	.word	0x00002500


	//   ....[12]....
        /*01a0*/ 	.word	0x00003a10


	//   ....[13]....
        /*01a4*/ 	.word	0x00003a80


	//   ....[14]....
        /*01a8*/ 	.word	0x00003ef0


	//   ....[15]....
        /*01ac*/ 	.word	0x000040b0


	//   ....[16]....
        /*01b0*/ 	.word	0x00005430


	//   ....[17]....
        /*01b4*/ 	.word	0x00005470


	//   ....[18]....
        /*01b8*/ 	.word	0x00005600


	//   ....[19]....
        /*01bc*/ 	.word	0x00005640


	//   ....[20]....
        /*01c0*/ 	.word	0x00006870


	//   ....[21]....
        /*01c4*/ 	.word	0x00006ea0


	//   ....[22]....
        /*01c8*/ 	.word	0x00009870


	//   ....[23]....
        /*01cc*/ 	.word	0x00009d60


	//   ....[24]....
        /*01d0*/ 	.word	0x0000a200


	//----- nvinfo : EIATTR_REG_RECONFIG
	.align		4
.L_1145:
        /*01d4*/ 	.byte	0x01, 0x54
	.zero		2


	//----- nvinfo : EIATTR_SYSCALL_OFFSETS
	.align		4
        /*01d8*/ 	.byte	0x04, 0x46
        /*01da*/ 	.short	(.L_1147 - .L_1146)


	//   ....[0]....
.L_1146:
        /*01dc*/ 	.word	0x00001070


	//   ....[1]....
        /*01e0*/ 	.word	0x00007300


	//   ....[2]....
        /*01e4*/ 	.word	0x00007440


	//   ....[3]....
        /*01e8*/ 	.word	0x00007540


	//----- nvinfo : EIATTR_MBARRIER_INSTR_OFFSETS
	.align		4
.L_1147:
        /*01ec*/ 	.byte	0x04, 0x39
        /*01ee*/ 	.short	(.L_1149 - .L_1148)


	//   ....[0]....
.L_1148:
        /*01f0*/ 	.word	0x00000290
        /*01f4*/ 	.word	0x000000ff
        /*01f8*/ 	.word	0x00022800
        /*01fc*/ 	.short	0x0100
        /*01fe*/ 	.byte	0x06
	.zero		1


	//   ....[1]....
        /*0200*/ 	.word	0x000002a0
        /*0204*/ 	.word	0x000000ff
        /*0208*/ 	.word	0x00022820
        /*020c*/ 	.short	0x0100
        /*020e*/ 	.byte	0x06
	.zero		1


	//   ....[2]....
        /*0210*/ 	.word	0x00000390
        /*0214*/ 	.word	0x000000ff
        /*0218*/ 	.word	0x00022830
        /*021c*/ 	.short	0x0100
        /*021e*/ 	.byte	0x08
	.zero		1


	//   ....[3]....
        /*0220*/ 	.word	0x000003a0
        /*0224*/ 	.word	0x000000ff
        /*0228*/ 	.word	0x00022840
        /*022c*/ 	.short	0x0100
        /*022e*/ 	.byte	0x08
	.zero		1


	//   ....[4]....
        /*0230*/ 	.word	0x000003b0
        /*0234*/ 	.word	0x000000ff
        /*0238*/ 	.word	0x00022838
        /*023c*/ 	.short	0x0100
        /*023e*/ 	.byte	0x08
	.zero		1


	//   ....[5]....
        /*0240*/ 	.word	0x000003c0
        /*0244*/ 	.word	0x000000ff
        /*0248*/ 	.word	0x00022848
        /*024c*/ 	.short	0x0100
        /*024e*/ 	.byte	0x08
	.zero		1


	//   ....[6]....
        /*0250*/ 	.word	0x000004f0
        /*0254*/ 	.word	0x000000ff
        /*0258*/ 	.word	0x00022850
        /*025c*/ 	.short	0x0100
        /*025e*/ 	.byte	0x08
	.zero		1


	//   ....[7]....
        /*0260*/ 	.word	0x00000500
        /*0264*/ 	.word	0x000000ff
        /*0268*/ 	.word	0x00022860
        /*026c*/ 	.short	0x0100
        /*026e*/ 	.byte	0x08
	.zero		1


	//   ....[8]....
        /*0270*/ 	.word	0x00000510
        /*0274*/ 	.word	0x000000ff
        /*0278*/ 	.word	0x00022858
        /*027c*/ 	.short	0x0100
        /*027e*/ 	.byte	0x08
	.zero		1


	//   ....[9]....
        /*0280*/ 	.word	0x00000520
        /*0284*/ 	.word	0x000000ff
        /*0288*/ 	.word	0x00022868
        /*028c*/ 	.short	0x0100
        /*028e*/ 	.byte	0x08
	.zero		1


	//   ....[10]....
        /*0290*/ 	.word	0x00000610
        /*0294*/ 	.word	0x000000ff
        /*0298*/ 	.word	0x00022870
        /*029c*/ 	.short	0x0100
        /*029e*/ 	.byte	0x06
	.zero		1


	//   ....[11]....
        /*02a0*/ 	.word	0x00000620
        /*02a4*/ 	.word	0x000000ff
        /*02a8*/ 	.word	0x00022880
        /*02ac*/ 	.short	0x0100
        /*02ae*/ 	.byte	0x06
	.zero		1


	//   ....[12]....
        /*02b0*/ 	.word	0x00000630
        /*02b4*/ 	.word	0x000000ff
        /*02b8*/ 	.word	0x00022878
        /*02bc*/ 	.short	0x0100
        /*02be*/ 	.byte	0x06
	.zero		1


	//   ....[13]....
        /*02c0*/ 	.word	0x00000640
        /*02c4*/ 	.word	0x000000ff
        /*02c8*/ 	.word	0x00022888
        /*02cc*/ 	.short	0x0100
        /*02ce*/ 	.byte	0x06
	.zero		1


	//   ....[14]....
        /*02d0*/ 	.word	0x00000770
        /*02d4*/ 	.word	0x000000ff
        /*02d8*/ 	.word	0x00022890
        /*02dc*/ 	.short	0x0100
        /*02de*/ 	.byte	0x08
	.zero		1


	//   ....[15]....
        /*02e0*/ 	.word	0x00000780
        /*02e4*/ 	.word	0x000000ff
        /*02e8*/ 	.word	0x000228a0
        /*02ec*/ 	.short	0x0100
        /*02ee*/ 	.byte	0x08
	.zero		1


	//   ....[16]....
        /*02f0*/ 	.word	0x00000790
        /*02f4*/ 	.word	0x000000ff
        /*02f8*/ 	.word	0x00022898
        /*02fc*/ 	.short	0x0100
        /*02fe*/ 	.byte	0x08
	.zero		1


	//   ....[17]....
        /*0300*/ 	.word	0x000007a0
        /*0304*/ 	.word	0x000000ff
        /*0308*/ 	.word	0x000228a8
        /*030c*/ 	.short	0x0100
        /*030e*/ 	.byte	0x08
	.zero		1


	//   ....[18]....
        /*0310*/ 	.word	0x000008d0
        /*0314*/ 	.word	0x000000ff
        /*0318*/ 	.word	0x000228b0
        /*031c*/ 	.short	0x0100
        /*031e*/ 	.byte	0x08
	.zero		1


	//   ....[19]....
        /*0320*/ 	.word	0x000008e0
        /*0324*/ 	.word	0x000000ff
        /*0328*/ 	.word	0x000228c0
        /*032c*/ 	.short	0x0100
        /*032e*/ 	.byte	0x08
	.zero		1


	//   ....[20]....
        /*0330*/ 	.word	0x000008f0
        /*0334*/ 	.word	0x000000ff
        /*0338*/ 	.word	0x000228b8
        /*033c*/ 	.short	0x0100
        /*033e*/ 	.byte	0x08
	.zero		1


	//   ....[21]....
        /*0340*/ 	.word	0x00000900
        /*0344*/ 	.word	0x000000ff
        /*0348*/ 	.word	0x000228c8
        /*034c*/ 	.short	0x0100
        /*034e*/ 	.byte	0x08
	.zero		1


	//   ....[22]....
        /*0350*/ 	.word	0x000010c0
        /*0354*/ 	.word	0x000000ff
        /*0358*/ 	.word	0x00022800
        /*035c*/ 	.short	0x010a
        /*035e*/ 	.byte	0x2e
	.zero		1


	//   ....[23]....
        /*0360*/ 	.word	0x00001170
        /*0364*/ 	.word	0x000000ff
        /*0368*/ 	.word	0x00022830
        /*036c*/ 	.short	0x010a
        /*036e*/ 	.byte	0x15
	.zero		1


	//   ....[24]....
        /*0370*/ 	.word	0x000011b0
        /*0374*/ 	.word	0x000000ff
        /*0378*/ 	.word	0x00022830
        /*037c*/ 	.short	0x010a
        /*037e*/ 	.byte	0x15
	.zero		1


	//   ....[25]....
        /*0380*/ 	.word	0x00002960
        /*0384*/ 	.word	0x00000000
        /*0388*/ 	.word	0x00000000
        /*038c*/ 	.short	0x0101
        /*038e*/ 	.byte	0x3f
	.zero		1


	//   ....[26]....
        /*0390*/ 	.word	0x00002da0
        /*0394*/ 	.word	0x000000ff
        /*0398*/ 	.word	0x00022850
        /*039c*/ 	.short	0x010a
        /*039e*/ 	.byte	0x15
	.zero		1


	//   ....[27]....
        /*03a0*/ 	.word	0x00002de0
        /*03a4*/ 	.word	0x000000ff
        /*03a8*/ 	.word	0x00022850
        /*03ac*/ 	.short	0x010a
        /*03ae*/ 	.byte	0x15
	.zero		1


	//   ....[28]....
        /*03b0*/ 	.word	0x000030d0
        /*03b4*/ 	.word	0x0000000a
        /*03b8*/ 	.word	0x00000000
        /*03bc*/ 	.short	0x0101
        /*03be*/ 	.byte	0x3f
	.zero		1


	//   ....[29]....
        /*03c0*/ 	.word	0x00003230
        /*03c4*/ 	.word	0x000000ff
        /*03c8*/ 	.word	0x00022830
        /*03cc*/ 	.short	0x010a
        /*03ce*/ 	.byte	0x18
	.zero		1


	//   ....[30]....
        /*03d0*/ 	.word	0x00003280
        /*03d4*/ 	.word	0x000000ff
        /*03d8*/ 	.word	0x00022830
        /*03dc*/ 	.short	0x010a
        /*03de*/ 	.byte	0x18
	.zero		1


	//   ....[31]....
        /*03e0*/ 	.word	0x00004430
        /*03e4*/ 	.word	0x00000098
        /*03e8*/ 	.word	0x00000000
        /*03ec*/ 	.short	0x0101
        /*03ee*/ 	.byte	0x3f
	.zero		1


	//   ....[32]....
        /*03f0*/ 	.word	0x00005100
        /*03f4*/ 	.word	0x000000ff
        /*03f8*/ 	.word	0x00022850
        /*03fc*/ 	.short	0x010a
        /*03fe*/ 	.byte	0x18
	.zero		1


	//   ....[33]....
        /*0400*/ 	.word	0x00005150
        /*0404*/ 	.word	0x000000ff
        /*0408*/ 	.word	0x00022850
        /*040c*/ 	.short	0x010a
        /*040e*/ 	.byte	0x18
	.zero		1


	//   ....[34]....
        /*0410*/ 	.word	0x00005410
        /*0414*/ 	.word	0x000000c7
        /*0418*/ 	.word	0x00000000
        /*041c*/ 	.short	0x0101
        /*041e*/ 	.byte	0x3f
	.zero		1


	//   ....[35]....
        /*0420*/ 	.word	0x00006db0
        /*0424*/ 	.word	0x000000ff
        /*0428*/ 	.word	0x00000000
        /*042c*/ 	.short	0x0101
        /*042e*/ 	.byte	0x06
	.zero		1


	//   ....[36]....
        /*0430*/ 	.word	0x00007a20
        /*0434*/ 	.word	0x00000005
        /*0438*/ 	.word	0x00022840
        /*043c*/ 	.short	0x010a
        /*043e*/ 	.byte	0x3f
	.zero		1


	//   ....[37]....
        /*0440*/ 	.word	0x00007db0
        /*0444*/ 	.word	0x0000000a
        /*0448*/ 	.word	0x00022820
        /*044c*/ 	.short	0x010a
        /*044e*/ 	.byte	0x3f
	.zero		1


	//   ....[38]....
        /*0450*/ 	.word	0x00007e70
        /*0454*/ 	.word	0x00000008
        /*0458*/ 	.word	0x00022860
        /*045c*/ 	.short	0x010a
        /*045e*/ 	.byte	0x3f
	.zero		1


	//   ....[39]....
        /*0460*/ 	.word	0x00008430
        /*0464*/ 	.word	0x00000002
        /*0468*/ 	.word	0x00022840
        /*046c*/ 	.short	0x010a
        /*046e*/ 	.byte	0x3f
	.zero		1


	//   ....[40]....
        /*0470*/ 	.word	0x000085f0
        /*0474*/ 	.word	0x00000002
        /*0478*/ 	.word	0x00022860
        /*047c*/ 	.short	0x010a
        /*047e*/ 	.byte	0x3f
	.zero		1


	//   ....[41]....
        /*0480*/ 	.word	0x00008b40
        /*0484*/ 	.word	0x00000003
        /*0488*/ 	.word	0x00022840
        /*048c*/ 	.short	0x010a
        /*048e*/ 	.byte	0x3f
	.zero		1


	//   ....[42]....
        /*0490*/ 	.word	0x00008d00
        /*0494*/ 	.word	0x00000003
        /*0498*/ 	.word	0x00022860
        /*049c*/ 	.short	0x010a
        /*049e*/ 	.byte	0x3f
	.zero		1


	//   ....[43]....
        /*04a0*/ 	.word	0x000091f0
        /*04a4*/ 	.word	0x00000003
        /*04a8*/ 	.word	0x00022840
        /*04ac*/ 	.short	0x010a
        /*04ae*/ 	.byte	0x3f
	.zero		1


	//   ....[44]....
        /*04b0*/ 	.word	0x000093b0
        /*04b4*/ 	.word	0x00000003
        /*04b8*/ 	.word	0x00022860
        /*04bc*/ 	.short	0x010a
        /*04be*/ 	.byte	0x3f
	.zero		1


	//   ....[45]....
        /*04c0*/ 	.word	0x000097f0
        /*04c4*/ 	.word	0x00000000
        /*04c8*/ 	.word	0x00022820
        /*04cc*/ 	.short	0x010a
        /*04ce*/ 	.byte	0x3f
	.zero		1


	//   ....[46]....
        /*04d0*/ 	.word	0x00009990
        /*04d4*/ 	.word	0x00000006
        /*04d8*/ 	.word	0x00000000
        /*04dc*/ 	.short	0x010a
        /*04de*/ 	.byte	0x3f
	.zero		1


	//   ....[47]....
        /*04e0*/ 	.word	0x00009a00
        /*04e4*/ 	.word	0x00000003
        /*04e8*/ 	.word	0x00000000
        /*04ec*/ 	.short	0x010a
        /*04ee*/ 	.byte	0x3f
	.zero		1


	//   ....[48]....
        /*04f0*/ 	.word	0x00009a60
        /*04f4*/ 	.word	0x00000010
        /*04f8*/ 	.word	0x00000000
        /*04fc*/ 	.short	0x010a
        /*04fe*/ 	.byte	0x3f
	.zero		1


	//   ....[49]....
        /*0500*/ 	.word	0x00009a90
        /*0504*/ 	.word	0x00000003
        /*0508*/ 	.word	0x00000000
        /*050c*/ 	.short	0x010a
        /*050e*/ 	.byte	0x3f
	.zero		1


	//   ....[50]....
        /*0510*/ 	.word	0x00009b00
        /*0514*/ 	.word	0x00000003
        /*0518*/ 	.word	0x00022800
        /*051c*/ 	.short	0x010a
        /*051e*/ 	.byte	0x3f
	.zero		1


	//   ....[51]....
        /*0520*/ 	.word	0x00009b60
        /*0524*/ 	.word	0x00000000
        /*0528*/ 	.word	0x00022830
        /*052c*/ 	.short	0x010a
        /*052e*/ 	.byte	0x3f
	.zero		1


	//   ....[52]....
        /*0530*/ 	.word	0x00009bb0
        /*0534*/ 	.word	0x0000000a
        /*0538*/ 	.word	0x00022850
        /*053c*/ 	.short	0x010a
        /*053e*/ 	.byte	0x3f
	.zero		1


	//   ....[53]....
        /*0540*/ 	.word	0x00009c20
        /*0544*/ 	.word	0x00000004
        /*0548*/ 	.word	0x00022830
        /*054c*/ 	.short	0x010a
        /*054e*/ 	.byte	0x3f
	.zero		1


	//   ....[54]....
        /*0550*/ 	.word	0x00009c80
        /*0554*/ 	.word	0x000000c7
        /*0558*/ 	.word	0x00022850
        /*055c*/ 	.short	0x010a
        /*055e*/ 	.byte	0x3f
	.zero		1


	//   ....[55]....
        /*0560*/ 	.word	0x00009e20
        /*0564*/ 	.word	0x00000005
        /*0568*/ 	.word	0x00022840
        /*056c*/ 	.short	0x010a
        /*056e*/ 	.byte	0x3f
	.zero		1


	//   ....[56]....
        /*0570*/ 	.word	0x00009ea0
        /*0574*/ 	.word	0x00000008
        /*0578*/ 	.word	0x00022820
        /*057c*/ 	.short	0x010a
        /*057e*/ 	.byte	0x3f
	.zero		1


	//   ....[57]....
        /*0580*/ 	.word	0x00009ef0
        /*0584*/ 	.word	0x00000008
        /*0588*/ 	.word	0x00022860
        /*058c*/ 	.short	0x010a
        /*058e*/ 	.byte	0x3f
	.zero		1


	//   ....[58]....
        /*0590*/ 	.word	0x00009f40
        /*0594*/ 	.word	0x00000002
        /*0598*/ 	.word	0x00022840
        /*059c*/ 	.short	0x010a
        /*059e*/ 	.byte	0x3f
	.zero		1


	//   ....[59]....
        /*05a0*/ 	.word	0x00009f90
        /*05a4*/ 	.word	0x00000002
        /*05a8*/ 	.word	0x00022860
        /*05ac*/ 	.short	0x010a
        /*05ae*/ 	.byte	0x3f
	.zero		1


	//   ....[60]....
        /*05b0*/ 	.word	0x00009fe0
        /*05b4*/ 	.word	0x00000003
        /*05b8*/ 	.word	0x00022840
        /*05bc*/ 	.short	0x010a
        /*05be*/ 	.byte	0x3f
	.zero		1


	//   ....[61]....
        /*05c0*/ 	.word	0x0000a030
        /*05c4*/ 	.word	0x00000003
        /*05c8*/ 	.word	0x00022860
        /*05cc*/ 	.short	0x010a
        /*05ce*/ 	.byte	0x3f
	.zero		1


	//   ....[62]....
        /*05d0*/ 	.word	0x0000a080
        /*05d4*/ 	.word	0x00000003
        /*05d8*/ 	.word	0x00022840
        /*05dc*/ 	.short	0x010a
        /*05de*/ 	.byte	0x3f
	.zero		1


	//   ....[63]....
        /*05e0*/ 	.word	0x0000a0d0
        /*05e4*/ 	.word	0x00000003
        /*05e8*/ 	.word	0x00022860
        /*05ec*/ 	.short	0x010a
        /*05ee*/ 	.byte	0x3f
	.zero		1


	//   ....[64]....
        /*05f0*/ 	.word	0x0000a120
        /*05f4*/ 	.word	0x00000000
        /*05f8*/ 	.word	0x00022820
        /*05fc*/ 	.short	0x010a
        /*05fe*/ 	.byte	0x3f
	.zero		1


	//   ....[65]....
        /*0600*/ 	.word	0x0000a2c0
        /*0604*/ 	.word	0x00000006
        /*0608*/ 	.word	0x00000000
        /*060c*/ 	.short	0x010a
        /*060e*/ 	.byte	0x3f
	.zero		1


	//   ....[66]....
        /*0610*/ 	.word	0x0000a310
        /*0614*/ 	.word	0x00000003
        /*0618*/ 	.word	0x00000000
        /*061c*/ 	.short	0x010a
        /*061e*/ 	.byte	0x3f
	.zero		1


	//   ....[67]....
        /*0620*/ 	.word	0x0000a360
        /*0624*/ 	.word	0x00000010
        /*0628*/ 	.word	0x00000000
        /*062c*/ 	.short	0x010a
        /*062e*/ 	.byte	0x3f
	.zero		1


	//----- nvinfo : EIATTR_NUM_MBARRIERS
	.align		4
.L_1149:
        /*0630*/ 	.byte	0x03, 0x38
        /*0632*/ 	.short	0x0016


	//----- nvinfo : EIATTR_EXIT_INSTR_OFFSETS
	.align		4
        /*0634*/ 	.byte	0x04, 0x1c
        /*0636*/ 	.short	(.L_1151 - .L_1150)


	//   ....[0]....
.L_1150:
        /*0638*/ 	.word	0x00000a30


	//   ....[1]....
        /*063c*/ 	.word	0x00006e60


	//   ....[2]....
        /*0640*/ 	.word	0x00006ec0


	//   ....[3]....
        /*0644*/ 	.word	0x00009ae0


	//----- nvinfo : EIATTR_MAX_THREADS
	.align		4
.L_1151:
        /*0648*/ 	.byte	0x04, 0x05
        /*064a*/ 	.short	(.L_1153 - .L_1152)
.L_1152:
        /*064c*/ 	.word	0x00000180
        /*0650*/ 	.word	0x00000001
        /*0654*/ 	.word	0x00000001


	//----- nvinfo : EIATTR_CRS_STACK_SIZE
	.align		4
.L_1153:
        /*0658*/ 	.byte	0x04, 0x1e
        /*065a*/ 	.short	(.L_1155 - .L_1154)
.L_1154:
        /*065c*/ 	.word	0x00000000


	//----- nvinfo : EIATTR_CBANK_PARAM_SIZE
	.align		4
.L_1155:
        /*0660*/ 	.byte	0x03, 0x19
        /*0662*/ 	.short	0x0bf0


	//----- nvinfo : EIATTR_PARAM_CBANK
	.align		4
        /*0664*/ 	.byte	0x04, 0x0a
        /*0666*/ 	.short	(.L_1157 - .L_1156)
	.align		4
.L_1156:
        /*0668*/ 	.word	index@(.nv.constant0._ZN7cutlass13device_kernelIN5flash11enable_sm90INS1_16FlashAttnFwdSm90INS1_25CollectiveMainloopFwdSm90ILi2EN4cute5tupleIJNS5_1CILi1EEES8_S8_EEENS6_IJNS7_ILi128EEENS7_ILi96EEENS7_ILi64EEEEEELi256ENS_10bfloat16_tEfNS_4arch4Sm90ELb0ELb0ELb1ELb0ELb0ELb0ELb0ELb1ELb0ELb0ELb0ELb0EEENS1_21CollectiveEpilogueFwdINS6_IJSA_NS7_ILi256EEESB_EEES9_SE_SG_Li256ELb0ELb0ELb0ELb0EEENS1_29StaticPersistentTileSchedulerILb0EEEEEEEEEvNT_6ParamsE)
        /*066c*/ 	.short	0x0210
        /*066e*/ 	.short	0x0bf0


	//----- nvinfo : EIATTR_SW_WAR
	.align		4
.L_1157:
        /*0670*/ 	.byte	0x04, 0x36
        /*0672*/ 	.short	(.L_1159 - .L_1158)
.L_1158:
        /*0674*/ 	.word	0x00000008
.L_1159:


//--------------------- .nv.info._ZN7cutlass13device_kernelIN5flash11enable_sm90INS1_16FlashAttnFwdSm90INS1_25CollectiveMainloopFwdSm90ILi2EN4cute5tupleIJNS5_1CILi1EEES8_S8_EEENS6_IJNS7_ILi128EEENS7_ILi96EEENS7_ILi64EEEEEELi256ENS_10bfloat16_tEfNS_4arch4Sm90ELb0ELb0ELb1ELb0ELb0ELb0ELb1ELb1ELb0ELb0ELb0ELb0EEENS1_21CollectiveEpilogueFwdINS6_IJSA_NS7_ILi256EEESB_EEES9_SE_SG_Li256ELb0ELb0ELb0ELb0EEENS1_29StaticPersistentTileSchedulerILb0EEEEEEEEEvNT_6ParamsE --------------------------
	.section	.nv.info._ZN7cutlass13device_kernelIN5flash11enable_sm90INS1_16FlashAttnFwdSm90INS1_25CollectiveMainloopFwdSm90ILi2EN4cute5tupleIJNS5_1CILi1EEES8_S8_EEENS6_IJNS7_ILi128EEENS7_ILi96EEENS7_ILi64EEEEEELi256ENS_10bfloat16_tEfNS_4arch4Sm90ELb0ELb0ELb1ELb0ELb0ELb0ELb1ELb1ELb0ELb0ELb0ELb0EEENS1_21CollectiveEpilogueFwdINS6_IJSA_NS7_ILi256EEESB_EEES9_SE_SG_Li256ELb0ELb0ELb0ELb0EEENS1_29StaticPersistentTileSchedulerILb0EEEEEEEEEvNT_6ParamsE,"",@"SHT_CUDA_INFO"
	.sectionflags	@""
	.align	4


	//----- nvinfo : EIATTR_CUDA_API_VERSION
	.align		4
        /*0000*/ 	.byte	0x04, 0x37
        /*0002*/ 	.short	(.L_1161 - .L_1160)
.L_1160:
        /*0004*/ 	.word	0x00000082


	//----- nvinfo : EIATTR_KPARAM_INFO
	.align		4
.L_1161:
        /*0008*/ 	.byte	0x04, 0x17
        /*000a*/ 	.short	(.L_1163 - .L_1162)
.L_1162:
        /*000c*/ 	.word	0x00000000
        /*0010*/ 	.short	0x0000
        /*0012*/ 	.short	0x0070
        /*0014*/ 	.byte	0x00, 0xf0, 0x01, 0x32


	//----- nvinfo : EIATTR_SPARSE_MMA_MASK
	.align		4
.L_1163:
        /*0018*/ 	.byte	0x03, 0x50
        /*001a*/ 	.short	0x0000


	//----- nvinfo : EIATTR_MAXREG_COUNT
	.align		4
        /*001c*/ 	.byte	0x03, 0x1b
        /*001e*/ 	.short	0x00a8


	//----- nvinfo : EIATTR_NUM_BARRIERS
	.align		4
        /*0020*/ 	.byte	0x02, 0x4c
        /*0022*/ 	.byte	0x10
	.zero		1


	//----- nvinfo : EIATTR_EXTERNS
	.align		4
        /*0024*/ 	.byte	0x04, 0x0f
        /*0026*/ 	.short	(.L_1165 - .L_1164)


	//   ....[0]....
	.align		4
.L_1164:
        /*0028*/ 	.word	index@(__assertfail)


	//----- nvinfo : EIATTR_ANNOTATIONS
	.align		4
.L_1165:
        /*002c*/ 	.byte	0x04, 0x55
        /*002e*/ 	.short	(.L_1167 - .L_1166)


	//   ....[0]....
.L_1166:
        /* <DEDUP_REMOVED lines=13> */


	//----- nvinfo : EIATTR_MERCURY_ISA_VERSION
	.align		4
.L_1167:
        /*00e8*/ 	.byte	0x03, 0x5f
        /*00ea*/ 	.short	0x0101


	//----- nvinfo : EIATTR_INT_WARP_WIDE_INSTR_OFFSETS
	.align		4
        /*00ec*/ 	.byte	0x04, 0x31
        /*00ee*/ 	.short	(.L_1169 - .L_1168)


	//   ....[0]....
.L_1168:
        /*00f0*/ 	.word	0x000001c0


	//   ....[1]....
        /*00f4*/ 	.word	0x000001f0


	//   ....[2]....
        /*00f8*/ 	.word	0x00000200


	//   ....[3]....
        /*00fc*/ 	.word	0x00000270


	//   ....[4]....
        /*0100*/ 	.word	0x000084b0


	//   ....[5]....
        /*0104*/ 	.word	0x00008510


	//----- nvinfo : EIATTR_COOP_GROUP_MASK_REGIDS
	.align		4
.L_1169:
        /*0108*/ 	.byte	0x04, 0x29
        /*010a*/ 	.short	(.L_1171 - .L_1170)


	//   ....[0]....
.L_1170:
        /*010c*/ 	.word	0xffffffff


	//   ....[1]....
        /*0110*/ 	.word	0xffffffff


	//   ....[2]....
        /*0114*/ 	.word	0xffffffff


	//   ....[3]....
        /*0118*/ 	.word	0xffffffff


	//   ....[4]....
        /*011c*/ 	.word	0xffffffff


	//   ....[5]....
        /*0120*/ 	.word	0xffffffff


	//   ....[6]....
        /*0124*/ 	.word	0xffffffff


	//   ....[7]....
        /*0128*/ 	.word	0xffffffff


	//   ....[8]....
        /*012c*/ 	.word	0xffffffff


	//   ....[9]....
        /*0130*/ 	.word	0xffffffff


	//   ....[10]....
        /*0134*/ 	.word	0xffffffff


	//   ....[11]....
        /*0138*/ 	.word	0xffffffff


	//   ....[12]....
        /*013c*/ 	.word	0xffffffff


	//   ....[13]....
        /*0140*/ 	.word	0xffffffff


	//   ....[14]....
        /*0144*/ 	.word	0xffffffff


	//   ....[15]....
        /*0148*/ 	.word	0xffffffff


	//   ....[16]....
        /*014c*/ 	.word	0xffffffff


	//   ....[17]....
        /*0150*/ 	.word	0xffffffff


	//   ....[18]....
        /*0154*/ 	.word	0xffffffff


	//   ....[19]....
        /*0158*/ 	.word	0xffffffff


	//   ....[20]....
        /*015c*/ 	.word	0xffffffff


	//   ....[21]....
        /*0160*/ 	.word	0xffffffff


	//   ....[22]....
        /*0164*/ 	.word	0xffffffff


	//   ....[23]....
        /*0168*/ 	.word	0x0500000f


	//   ....[24]....
        /*016c*/ 	.word	0x0500000f


	//----- nvinfo : EIATTR_COOP_GROUP_INSTR_OFFSETS
	.align		4
.L_1171:
        /*0170*/ 	.byte	0x04, 0x28
        /*0172*/ 	.short	(.L_1173 - .L_1172)


	//   ....[0]....
.L_1172:
        /*0174*/ 	.word	0x00000070


	//   ....[1]....
        /*0178*/ 	.word	0x000001d0


	//   ....[2]....
        /*017c*/ 	.word	0x00000220


	//   ....[3]....
        /*0180*/ 	.word	0x00000430


	//   ....[4]....
        /*0184*/ 	.word	0x00000590


	//   ....[5]....
        /*0188*/ 	.word	0x000006b0


	//   ....[6]....
        /*018c*/ 	.word	0x00000810


	//   ....[7]....
        /*0190*/ 	.word	0x00000d90


	//   ....[8]....
        /*0194*/ 	.word	0x00002a40


	//   ....[9]....
        /*0198*/ 	.word	0x00002a90


	//   ....[10]....
        /*019c*/ 	.word	0x00002ab0


	//   ....[11]....
        /*01a0*/ 	.word	0x00002ad0


	//   ....[12]....
        /*01a4*/ 	.word	0x00004c10


	//   ....[13]....
        /*01a8*/ 	.word	0x00004c60


	//   ....[14]....
        /*01ac*/ 	.word	0x00004c80


	//   ....[15]....
        /*01b0*/ 	.word	0x00004ca0


	//   ....[16]....
        /*01b4*/ 	.word	0x00006260


	//   ....[17]....
        /*01b8*/ 	.word	0x000062a0


	//   ....[18]....
        /*01bc*/ 	.word	0x00006430


	//   ....[19]....
        /*01c0*/ 	.word	0x00006470


	//   ....[20]....
        /*01c4*/ 	.word	0x00007630


	//   ....[21]....
        /*01c8*/ 	.word	0x00007cd0


	//   ....[22]....
        /*01cc*/ 	.word	0x0000a8f0


	//   ....[23]....
        /*01d0*/ 	.word	0x0000ae40


	//   ....[24]....
        /*01d4*/ 	.word	0x0000b2e0


	//----- nvinfo : EIATTR_REG_RECONFIG
	.align		4
.L_1173:
        /*01d8*/ 	.byte	0x01, 0x54
	.zero		2


	//----- nvinfo : EIATTR_SYSCALL_OFFSETS
	.align		4
        /*01dc*/ 	.byte	0x04, 0x46
        /*01de*/ 	.short	(.L_1175 - .L_1174)


	//   ....[0]....
.L_1174:
        /*01e0*/ 	.word	0x000010d0


	//   ....[1]....
        /*01e4*/ 	.word	0x00008130


	//   ....[2]....
        /*01e8*/ 	.word	0x00008270


	//   ....[3]....
        /*01ec*/ 	.word	0x00008370


	//----- nvinfo : EIATTR_MBARRIER_INSTR_OFFSETS
	.align		4
.L_1175:
        /*01f0*/ 	.byte	0x04, 0x39
        /*01f2*/ 	.short	(.L_1177 - .L_1176)


	//   ....[0]....
.L_1176:
        /*01f4*/ 	.word	0x000002d0
        /*01f8*/ 	.word	0x000000ff
        /*01fc*/ 	.word	0x00032400
        /*0200*/ 	.short	0x0100
        /*0202*/ 	.byte	0x06
	.zero		1


	//   ....[1]....
        /*0204*/ 	.word	0x000002e0
        /*0208*/ 	.word	0x000000ff
        /*020c*/ 	.word	0x00032410
        /*0210*/ 	.short	0x0100
        /*0212*/ 	.byte	0x06
	.zero		1


	//   ....[2]....
        /*0214*/ 	.word	0x000002f0
        /*0218*/ 	.word	0x000000ff
        /*021c*/ 	.word	0x00032420
        /*0220*/ 	.short	0x0100
        /*0222*/ 	.byte	0x06
	.zero		1


	//   ....[3]....
        /*0224*/ 	.word	0x000003e0
        /*0228*/ 	.word	0x000000ff
        /*022c*/ 	.word	0x00032430
        /*0230*/ 	.short	0x0100
        /*0232*/ 	.byte	0x08
	.zero		1


	//   ....[4]....
        /*0234*/ 	.word	0x000003f0
        /*0238*/ 	.word	0x000000ff
        /*023c*/ 	.word	0x00032440
        /*0240*/ 	.short	0x0100
        /*0242*/ 	.byte	0x08
	.zero		1


	//   ....[5]....
        /*0244*/ 	.word	0x00000400
        /*0248*/ 	.word	0x000000ff
        /*024c*/ 	.word	0x00032438
        /*0250*/ 	.short	0x0100
        /*0252*/ 	.byte	0x08
	.zero		1


	//   ....[6]....
        /*0254*/ 	.word	0x00000410
        /*0258*/ 	.word	0x000000ff
        /*025c*/ 	.word	0x00032448
        /*0260*/ 	.short	0x0100
        /*0262*/ 	.byte	0x08
	.zero		1


	//   ....[7]....
        /*0264*/ 	.word	0x00000540
        /*0268*/ 	.word	0x000000ff
        /*026c*/ 	.word	0x00032450
        /*0270*/ 	.short	0x0100
        /*0272*/ 	.byte	0x08
	.zero		1


	//   ....[8]....
        /*0274*/ 	.word	0x00000550
        /*0278*/ 	.word	0x000000ff
        /*027c*/ 	.word	0x00032460
        /*0280*/ 	.short	0x0100
        /*0282*/ 	.byte	0x08
	.zero		1


	//   ....[9]....
        /*0284*/ 	.word	0x00000560
        /*0288*/ 	.word	0x000000ff
        /*028c*/ 	.word	0x00032458
        /*0290*/ 	.short	0x0100
        /*0292*/ 	.byte	0x08
	.zero		1


	//   ....[10]....
        /*0294*/ 	.word	0x00000570
        /*0298*/ 	.word	0x000000ff
        /*029c*/ 	.word	0x00032468
        /*02a0*/ 	.short	0x0100
        /*02a2*/ 	.byte	0x08
	.zero		1


	//   ....[11]....
        /*02a4*/ 	.word	0x00000660
        /*02a8*/ 	.word	0x000000ff
        /*02ac*/ 	.word	0x00032470
        /*02b0*/ 	.short	0x0100
        /*02b2*/ 	.byte	0x06
	.zero		1


	//   ....[12]....
        /*02b4*/ 	.word	0x00000670
        /*02b8*/ 	.word	0x000000ff
        /*02bc*/ 	.word	0x00032480
        /*02c0*/ 	.short	0x0100
        /*02c2*/ 	.byte	0x06
	.zero		1


	//   ....[13]....
        /*02c4*/ 	.word	0x00000680
        /*02c8*/ 	.word	0x000000ff
        /*02cc*/ 	.word	0x00032478
        /*02d0*/ 	.short	0x0100
        /*02d2*/ 	.byte	0x06
	.zero		1


	//   ....[14]....
        /*02d4*/ 	.word	0x00000690
        /*02d8*/ 	.word	0x000000ff
        /*02dc*/ 	.word	0x00032488
        /*02e0*/ 	.short	0x0100
        /*02e2*/ 	.byte	0x06
	.zero		1


	//   ....[15]....
        /*02e4*/ 	.word	0x000007c0
        /*02e8*/ 	.word	0x000000ff
        /*02ec*/ 	.word	0x00032490
        /*02f0*/ 	.short	0x0100
        /*02f2*/ 	.byte	0x08
	.zero		1


	//   ....[16]....
        /*02f4*/ 	.word	0x000007d0
        /*02f8*/ 	.word	0x000000ff
        /*02fc*/ 	.word	0x000324a0
        /*0300*/ 	.short	0x0100
        /*0302*/ 	.byte	0x08
	.zero		1


	//   ....[17]....
        /*0304*/ 	.word	0x000007e0
        /*0308*/ 	.word	0x000000ff
        /*030c*/ 	.word	0x00032498
        /*0310*/ 	.short	0x0100
        /*0312*/ 	.byte	0x08
	.zero		1


	//   ....[18]....
        /*0314*/ 	.word	0x000007f0
        /*0318*/ 	.word	0x000000ff
        /*031c*/ 	.word	0x000324a8
        /*0320*/ 	.short	0x0100
        /*0322*/ 	.byte	0x08
	.zero		1


	//   ....[19]....
        /*0324*/ 	.word	0x00000920
        /*0328*/ 	.word	0x000000ff
        /*032c*/ 	.word	0x000324b0
        /*0330*/ 	.short	0x0100
        /*0332*/ 	.byte	0x08
	.zero		1


	//   ....[20]....
        /*0334*/ 	.word	0x00000930
        /*0338*/ 	.word	0x000000ff
        /*033c*/ 	.word	0x000324c0
        /*0340*/ 	.short	0x0100
        /*0342*/ 	.byte	0x08
	.zero		1


	//   ....[21]....
        /*0344*/ 	.word	0x00000940
        /*0348*/ 	.word	0x000000ff
        /*034c*/ 	.word	0x000324b8
        /*0350*/ 	.short	0x0100
        /*0352*/ 	.byte	0x08
	.zero		1


	//   ....[22]....
        /*0354*/ 	.word	0x00000950
        /*0358*/ 	.word	0x000000ff
        /*035c*/ 	.word	0x000324c8
        /*0360*/ 	.short	0x0100
        /*0362*/ 	.byte	0x08
	.zero		1


	//   ....[23]....
        /*0364*/ 	.word	0x00001120
        /*0368*/ 	.word	0x000000ff
        /*036c*/ 	.word	0x00032400
        /*0370*/ 	.short	0x010a
        /*0372*/ 	.byte	0x29
	.zero		1


	//   ....[24]....
        /*0374*/ 	.word	0x000011d0
        /*0378*/ 	.word	0x000000ff
        /*037c*/ 	.word	0x00032430
        /*0380*/ 	.short	0x010a
        /*0382*/ 	.byte	0x1a
	.zero		1


	//   ....[25]....
        /*0384*/ 	.word	0x00001210
        /*0388*/ 	.word	0x000000ff
        /*038c*/ 	.word	0x00032430
        /*0390*/ 	.short	0x010a
        /*0392*/ 	.byte	0x1a
	.zero		1


	//   ....[26]....
        /*0394*/ 	.word	0x00001470
        /*0398*/ 	.word	0x000000ff
        /*039c*/ 	.word	0x00032410
        /*03a0*/ 	.short	0x010a
        /*03a2*/ 	.byte	0x29
	.zero		1


	//   ....[27]....
        /*03a4*/ 	.word	0x000014b0
        /*03a8*/ 	.word	0x000000ff
        /*03ac*/ 	.word	0x00032450
        /*03b0*/ 	.short	0x010a
        /*03b2*/ 	.byte	0x1a
	.zero		1


	//   ....[28]....
        /*03b4*/ 	.word	0x000014f0
        /*03b8*/ 	.word	0x000000ff
        /*03bc*/ 	.word	0x00032450
        /*03c0*/ 	.short	0x010a
        /*03c2*/ 	.byte	0x1a
	.zero		1


	//   ....[29]....
        /*03c4*/ 	.word	0x00002d30
        /*03c8*/ 	.word	0x00000018
        /*03cc*/ 	.word	0x00000000
        /*03d0*/ 	.short	0x0101
        /*03d2*/ 	.byte	0x3f
	.zero		1


	//   ....[30]....
        /*03d4*/ 	.word	0x00003850
        /*03d8*/ 	.word	0x0000000c
        /*03dc*/ 	.word	0x00000000
        /*03e0*/ 	.short	0x0101
        /*03e2*/ 	.byte	0x3f
	.zero		1


	//   ....[31]....
        /*03e4*/ 	.word	0x00003990
        /*03e8*/ 	.word	0x000000ff
        /*03ec*/ 	.word	0x00032430
        /*03f0*/ 	.short	0x010a
        /*03f2*/ 	.byte	0x1d
	.zero		1


	//   ....[32]....
        /*03f4*/ 	.word	0x000039d0
        /*03f8*/ 	.word	0x000000ff
        /*03fc*/ 	.word	0x00032430
        /*0400*/ 	.short	0x010a
        /*0402*/ 	.byte	0x1d
	.zero		1


	//   ....[33]....
        /*0404*/ 	.word	0x00003b50
        /*0408*/ 	.word	0x000000ff
        /*040c*/ 	.word	0x00032450
        /*0410*/ 	.short	0x010a
        /*0412*/ 	.byte	0x1d
	.zero		1


	//   ....[34]....
        /*0414*/ 	.word	0x00003b90
        /*0418*/ 	.word	0x000000ff
        /*041c*/ 	.word	0x00032450
        /*0420*/ 	.short	0x010a
        /*0422*/ 	.byte	0x1d
	.zero		1


	//   ....[35]....
        /*0424*/ 	.word	0x00004eb0
        /*0428*/ 	.word	0x00000098
        /*042c*/ 	.word	0x00000000
        /*0430*/ 	.short	0x0101
        /*0432*/ 	.byte	0x3f
	.zero		1


	//   ....[36]....
        /*0434*/ 	.word	0x00006240
        /*0438*/ 	.word	0x000000c4
        /*043c*/ 	.word	0x00000000
        /*0440*/ 	.short	0x0101
        /*0442*/ 	.byte	0x3f
	.zero		1


	//   ....[37]....
        /*0444*/ 	.word	0x00007be0
        /*0448*/ 	.word	0x000000ff
        /*044c*/ 	.word	0x00000000
        /*0450*/ 	.short	0x0101
        /*0452*/ 	.byte	0x06
	.zero		1


	//   ....[38]....
        /*0454*/ 	.word	0x00008870
        /*0458*/ 	.word	0x00000005
        /*045c*/ 	.word	0x00032440
        /*0460*/ 	.short	0x010a
        /*0462*/ 	.byte	0x3f
	.zero		1


	//   ....[39]....
        /*0464*/ 	.word	0x00008e50
        /*0468*/ 	.word	0x0000000a
        /*046c*/ 	.word	0x00032420
        /*0470*/ 	.short	0x010a
        /*0472*/ 	.byte	0x3f
	.zero		1


	//   ....[40]....
        /*0474*/ 	.word	0x00008f10
        /*0478*/ 	.word	0x00000008
        /*047c*/ 	.word	0x00032460
        /*0480*/ 	.short	0x010a
        /*0482*/ 	.byte	0x3f
	.zero		1


	//   ....[41]....
        /*0484*/ 	.word	0x000094c0
        /*0488*/ 	.word	0x00000002
        /*048c*/ 	.word	0x00032440
        /*0490*/ 	.short	0x010a
        /*0492*/ 	.byte	0x3f
	.zero		1


	//   ....[42]....
        /*0494*/ 	.word	0x00009690
        /*0498*/ 	.word	0x00000002
        /*049c*/ 	.word	0x00032460
        /*04a0*/ 	.short	0x010a
        /*04a2*/ 	.byte	0x3f
	.zero		1


	//   ....[43]....
        /*04a4*/ 	.word	0x00009bc0
        /*04a8*/ 	.word	0x00000003
        /*04ac*/ 	.word	0x00032440
        /*04b0*/ 	.short	0x010a
        /*04b2*/ 	.byte	0x3f
	.zero		1


	//   ....[44]....
        /*04b4*/ 	.word	0x00009d90
        /*04b8*/ 	.word	0x00000003
        /*04bc*/ 	.word	0x00032460
        /*04c0*/ 	.short	0x010a
        /*04c2*/ 	.byte	0x3f
	.zero		1


	//   ....[45]....
        /*04c4*/ 	.word	0x0000a260
        /*04c8*/ 	.word	0x00000003
        /*04cc*/ 	.word	0x00032440
        /*04d0*/ 	.short	0x010a
        /*04d2*/ 	.byte	0x3f
	.zero		1


	//   ....[46]....
        /*04d4*/ 	.word	0x0000a430
        /*04d8*/ 	.word	0x00000003
        /*04dc*/ 	.word	0x00032460
        /*04e0*/ 	.short	0x010a
        /*04e2*/ 	.byte	0x3f
	.zero		1


	//   ....[47]....
        /*04e4*/ 	.word	0x0000a870
        /*04e8*/ 	.word	0x00000000
        /*04ec*/ 	.word	0x00032420
        /*04f0*/ 	.short	0x010a
        /*04f2*/ 	.byte	0x3f
	.zero		1


	//   ....[48]....
        /*04f4*/ 	.word	0x0000aa10
        /*04f8*/ 	.word	0x00000006
        /*04fc*/ 	.word	0x00000000
        /*0500*/ 	.short	0x010a
        /*0502*/ 	.byte	0x3f
	.zero		1


	//   ....[49]....
        /*0504*/ 	.word	0x0000aa80
        /*0508*/ 	.word	0x00000003
        /*050c*/ 	.word	0x00000000
        /*0510*/ 	.short	0x010a
        /*0512*/ 	.byte	0x3f
	.zero		1


	//   ....[50]....
        /*0514*/ 	.word	0x0000aae0
        /*0518*/ 	.word	0x00000010
        /*051c*/ 	.word	0x00000000
        /*0520*/ 	.short	0x010a
        /*0522*/ 	.byte	0x3f
	.zero		1


	//   ....[51]....
        /*0524*/ 	.word	0x0000ab10
        /*0528*/ 	.word	0x00000003
        /*052c*/ 	.word	0x00000000
        /*0530*/ 	.short	0x010a
        /*0532*/ 	.byte	0x3f
	.zero		1


	//   ....[52]....
        /*0534*/ 	.word	0x0000ab80
        /*0538*/ 	.word	0x00000003
        /*053c*/ 	.word	0x00032400
        /*0540*/ 	.short	0x010a
        /*0542*/ 	.byte	0x3f
	.zero		1


	//   ....[53]....
        /*0544*/ 	.word	0x0000abe0
        /*0548*/ 	.word	0x00000004
        /*054c*/ 	.word	0x00032430
        /*0550*/ 	.short	0x010a
        /*0552*/ 	.byte	0x3f
	.zero		1


	//   ....[54]....
        /*0554*/ 	.word	0x0000ac40
        /*0558*/ 	.word	0x00000005
        /*055c*/ 	.word	0x00032410
        /*0560*/ 	.short	0x010a
        /*0562*/ 	.byte	0x3f
	.zero		1


	//   ....[55]....
        /*0564*/ 	.word	0x0000aca0
        /*0568*/ 	.word	0x00000000
        /*056c*/ 	.word	0x00032450
        /*0570*/ 	.short	0x010a
        /*0572*/ 	.byte	0x3f
	.zero		1


	//   ....[56]....
        /*0574*/ 	.word	0x0000ad00
        /*0578*/ 	.word	0x00000006
        /*057c*/ 	.word	0x00032430
        /*0580*/ 	.short	0x010a
        /*0582*/ 	.byte	0x3f
	.zero		1


	//   ....[57]....
        /*0584*/ 	.word	0x0000ad60
        /*0588*/ 	.word	0x00000006
        /*058c*/ 	.word	0x00032450
        /*0590*/ 	.short	0x010a
        /*0592*/ 	.byte	0x3f
	.zero		1


	//   ....[58]....
        /*0594*/ 	.word	0x0000af00
        /*0598*/ 	.word	0x00000005
        /*059c*/ 	.word	0x00032440
        /*05a0*/ 	.short	0x010a
        /*05a2*/ 	.byte	0x3f
	.zero		1


	//   ....[59]....
        /*05a4*/ 	.word	0x0000af80
        /*05a8*/ 	.word	0x00000008
        /*05ac*/ 	.word	0x00032420
        /*05b0*/ 	.short	0x010a
        /*05b2*/ 	.byte	0x3f
	.zero		1


	//   ....[60]....
        /*05b4*/ 	.word	0x0000afd0
        /*05b8*/ 	.word	0x00000008
        /*05bc*/ 	.word	0x00032460
        /*05c0*/ 	.short	0x010a
        /*05c2*/ 	.byte	0x3f
	.zero		1


	//   ....[61]....
        /*05c4*/ 	.word	0x0000b020
        /*05c8*/ 	.word	0x00000002
        /*05cc*/ 	.word	0x00032440
        /*05d0*/ 	.short	0x010a
        /*05d2*/ 	.byte	0x3f
	.zero		1


	//   ....[62]....
        /*05d4*/ 	.word	0x0000b070
        /*05d8*/ 	.word	0x00000002
        /*05dc*/ 	.word	0x00032460
        /*05e0*/ 	.short	0x010a
        /*05e2*/ 	.byte	0x3f
	.zero		1


	//   ....[63]....
        /*05e4*/ 	.word	0x0000b0c0
        /*05e8*/ 	.word	0x00000003
        /*05ec*/ 	.word	0x00032440
        /*05f0*/ 	.short	0x010a
        /*05f2*/ 	.byte	0x3f
	.zero		1


	//   ....[64]....
        /*05f4*/ 	.word	0x0000b110
        /*05f8*/ 	.word	0x00000003
        /*05fc*/ 	.word	0x00032460
        /*0600*/ 	.short	0x010a
        /*0602*/ 	.byte	0x3f
	.zero		1


	//   ....[65]....
        /*0604*/ 	.word	0x0000b160
        /*0608*/ 	.word	0x00000003
        /*060c*/ 	.word	0x00032440
        /*0610*/ 	.short	0x010a
        /*0612*/ 	.byte	0x3f
	.zero		1


	//   ....[66]....
        /*0614*/ 	.word	0x0000b1b0
        /*0618*/ 	.word	0x00000003
        /*061c*/ 	.word	0x00032460
        /*0620*/ 	.short	0x010a
        /*0622*/ 	.byte	0x3f
	.zero		1


	//   ....[67]....
        /*0624*/ 	.word	0x0000b200
        /*0628*/ 	.word	0x00000000
        /*062c*/ 	.word	0x00032420
        /*0630*/ 	.short	0x010a
        /*0632*/ 	.byte	0x3f
	.zero		1


	//   ....[68]....
        /*0634*/ 	.word	0x0000b3a0
        /*0638*/ 	.word	0x00000006
        /*063c*/ 	.word	0x00000000
        /*0640*/ 	.short	0x010a
        /*0642*/ 	.byte	0x3f
	.zero		1


	//   ....[69]....
        /*0644*/ 	.word	0x0000b3f0
        /*0648*/ 	.word	0x00000003
        /*064c*/ 	.word	0x00000000
        /*0650*/ 	.short	0x010a
        /*0652*/ 	.byte	0x3f
	.zero		1


	//   ....[70]....
        /*0654*/ 	.word	0x0000b440
        /*0658*/ 	.word	0x00000010
        /*065c*/ 	.word	0x00000000
        /*0660*/ 	.short	0x010a
        /*0662*/ 	.byte	0x3f
	.zero		1


	//----- nvinfo : EIATTR_NUM_MBARRIERS
	.align		4
.L_1177:
        /*0664*/ 	.byte	0x03, 0x38
        /*0666*/ 	.short	0x0017


	//----- nvinfo : EIATTR_EXIT_INSTR_OFFSETS
	.align		4
        /*0668*/ 	.byte	0x04, 0x1c
        /*066a*/ 	.short	(.L_1179 - .L_1178)


	//   ....[0]....
.L_1178:
        /*066c*/ 	.word	0x00000a80


	//   ....[1]....
        /*0670*/ 	.word	0x00007c90


	//   ....[2]....
        /*0674*/ 	.word	0x00007cf0


	//   ....[3]....
        /*0678*/ 	.word	0x0000ab60


	//----- nvinfo : EIATTR_MAX_THREADS
	.align		4
.L_1179:
        /*067c*/ 	.byte	0x04, 0x05
        /*067e*/ 	.short	(.L_1181 - .L_1180)
.L_1180:
        /*0680*/ 	.word	0x00000180
        /*0684*/ 	.word	0x00000001
        /*0688*/ 	.word	0x00000001


	//----- nvinfo : EIATTR_CRS_STACK_SIZE
	.align		4
.L_1181:
        /*068c*/ 	.byte	0x04, 0x1e
        /*068e*/ 	.short	(.L_1183 - .L_1182)
.L_1182:
        /*0690*/ 	.word	0x00000000


	//----- nvinfo : EIATTR_CBANK_PARAM_SIZE
	.align		4
.L_1183:
        /*0694*/ 	.byte	0x03, 0x19
        /*0696*/ 	.short	0x0cf0


	//----- nvinfo : EIATTR_PARAM_CBANK
	.align		4
        /*0698*/ 	.byte	0x04, 0x0a
        /*069a*/ 	.short	(.L_1185 - .L_1184)
	.align		4
.L_1184:
        /*069c*/ 	.word	index@(.nv.constant0._ZN7cutlass13device_kernelIN5flash11enable_sm90INS1_16FlashAttnFwdSm90INS1_25CollectiveMainloopFwdSm90ILi2EN4cute5tupleIJNS5_1CILi1EEES8_S8_EEENS6_IJNS7_ILi128EEENS7_ILi96EEENS7_ILi64EEEEEELi256ENS_10bfloat16_tEfNS_4arch4Sm90ELb0ELb0ELb1ELb0ELb0ELb0ELb1ELb1ELb0ELb0ELb0ELb0EEENS1_21CollectiveEpilogueFwdINS6_IJSA_NS7_ILi256EEESB_EEES9_SE_SG_Li256ELb0ELb0ELb0ELb0EEENS1_29StaticPersistentTileSchedulerILb0EEEEEEEEEvNT_6ParamsE)
        /*06a0*/ 	.short	0x0210
        /*06a2*/ 	.short	0x0cf0


	//----- nvinfo : EIATTR_SW_WAR
	.align		4
.L_1185:
        /*06a4*/ 	.byte	0x04, 0x36
        /*06a6*/ 	.short	(.L_1187 - .L_1186)
.L_1186:
        /*06a8*/ 	.word	0x00000008
.L_1187:


//--------------------- .nv.info._ZN7cutlass13device_kernelIN5flash11enable_sm90INS1_16FlashAttnFwdSm90INS1_25CollectiveMainloopFwdSm90ILi2EN4cute5tupleIJNS5_1CILi1EEES8_S8_EEENS6_IJNS7_ILi128EEENS7_ILi96EEENS7_ILi64EEEEEELi256ENS_10bfloat16_tEfNS_4arch4Sm90ELb0ELb0ELb1ELb1ELb0ELb0ELb0ELb1ELb0ELb0ELb0ELb0EEENS1_21CollectiveEpilogueFwdINS6_IJSA_NS7_ILi256EEESB_EEES9_SE_SG_Li256ELb1ELb0ELb0ELb0EEENS1_36VarlenDynamicPersistentTileSchedulerILi128ELi96ELi256ELi32ELb0ELb0ELb1ELb0ELb1ELb1EEEEEEEEEvNT_6ParamsE --------------------------
	.section	.nv.info._ZN7cutlass13device_kernelIN5flash11enable_sm90INS1_16FlashAttnFwdSm90INS1_25CollectiveMainloopFwdSm90ILi2EN4cute5tupleIJNS5_1CILi1EEES8_S8_EEENS6_IJNS7_ILi128EEENS7_ILi96EEENS7_ILi64EEEEEELi256ENS_10bfloat16_tEfNS_4arch4Sm90ELb0ELb0ELb1ELb1ELb0ELb0ELb0ELb1ELb0ELb0ELb0ELb0EEENS1_21CollectiveEpilogueFwdINS6_IJSA_NS7_ILi256EEESB_EEES9_SE_SG_Li256ELb1ELb0ELb0ELb0EEENS1_36VarlenDynamicPersistentTileSchedulerILi128ELi96ELi256ELi32ELb0ELb0ELb1ELb0ELb1ELb1EEEEEEEEEvNT_6ParamsE,"",@"SHT_CUDA_INFO"
	.sectionflags	@""
	.align	4


	//----- nvinfo : EIATTR_CUDA_API_VERSION
	.align		4
        /*0000*/ 	.byte	0x04, 0x37
        /*0002*/ 	.short	(.L_1189 - .L_1188)
.L_1188:
        /*0004*/ 	.word	0x00000082


	//----- nvinfo : EIATTR_KPARAM_INFO
	.align		4
.L_1189:
        /*0008*/ 	.byte	0x04, 0x17
        /*000a*/ 	.short	(.L_1191 - .L_1190)
.L_1190:
        /*000c*/ 	.word	0x00000000
        /*0010*/ 	.short	0x0000
        /*0012*/ 	.short	0x0070
        /*0014*/ 	.byte	0x00, 0xf0, 0x01, 0x28


	//----- nvinfo : EIATTR_SPARSE_MMA_MASK
	.align		4
.L_1191:
        /*0018*/ 	.byte	0x03, 0x50
        /*001a*/ 	.short	0x0000


	//----- nvinfo : EIATTR_MAXREG_COUNT
	.align		4
        /*001c*/ 	.byte	0x03, 0x1b
        /*001e*/ 	.short	0x00a8


	//----- nvinfo : EIATTR_NUM_BARRIERS
	.align		4
        /*0020*/ 	.byte	0x02, 0x4c
        /*0022*/ 	.byte	0x10
	.zero		1


	//----- nvinfo : EIATTR_EXTERNS
	.align		4
        /*0024*/ 	.byte	0x04, 0x0f
        /*0026*/ 	.short	(.L_1193 - .L_1192)


	//   ....[0]....
	.align		4
.L_1192:
        /*0028*/ 	.word	index@(__assertfail)


	//----- nvinfo : EIATTR_ANNOTATIONS
	.align		4
.L_1193:
        /*002c*/ 	.byte	0x04, 0x55
        /*002e*/ 	.short	(.L_1195 - .L_1194)


	//   ....[0]....
.L_1194:
        /* <DEDUP_REMOVED lines=31> */


	//----- nvinfo : EIATTR_MERCURY_ISA_VERSION
	.align		4
.L_1195:
        /*0210*/ 	.byte	0x03, 0x5f
        /*0212*/ 	.short	0x0101


	//----- nvinfo : EIATTR_UNUSED_LOAD_BYTE_OFFSET
	.align		4
        /*0214*/ 	.byte	0x04, 0x44
        /*0216*/ 	.short	(.L_1197 - .L_1196)


	//   ....[0]....
.L_1196:
        /*0218*/ 	.word	0x00000a50
        /*021c*/ 	.word	0x0000fff0


	//   ....[1]....
        /*0220*/ 	.word	0x00006600
        /*0224*/ 	.word	0x0000fff0


	//----- nvinfo : EIATTR_INT_WARP_WIDE_INSTR_OFFSETS
	.align		4
.L_1197:
        /*0228*/ 	.byte	0x04, 0x31
        /*022a*/ 	.short	(.L_1199 - .L_1198)


	//   ....[0]....
.L_1198:
        /*022c*/ 	.word	0x00000160


	//   ....[1]....
        /*0230*/ 	.word	0x000001a0


	//   ....[2]....
        /*0234*/ 	.word	0x00000210


	//   ....[3]....
        /*0238*/ 	.word	0x00009f20


	//   ....[4]....
        /*023c*/ 	.word	0x00009fb0


	//   ....[5]....
        /*0240*/ 	.word	0x0000a430


	//   ....[6]....
        /*0244*/ 	.word	0x0000a460


	//   ....[7]....
        /*0248*/ 	.word	0x0000c890


	//   ....[8]....
        /*024c*/ 	.word	0x0000c920


	//----- nvinfo : EIATTR_COOP_GROUP_MASK_REGIDS
	.align		4
.L_1199:
        /*0250*/ 	.byte	0x04, 0x29
        /*0252*/ 	.short	(.L_1201 - .L_1200)


	//   ....[0]....
.L_1200:
        /*0254*/ 	.word	0xffffffff


	//   ....[1]....
        /*0258*/ 	.word	0xffffffff


	//   ....[2]....
        /*025c*/ 	.word	0xffffffff


	//   ....[3]....
        /*0260*/ 	.word	0xffffffff


	//   ....[4]....
        /*0264*/ 	.word	0xffffffff


	//   ....[5]....
        /*0268*/ 	.word	0xffffffff


	//   ....[6]....
        /*026c*/ 	.word	0xffffffff


	//   ....[7]....
        /*0270*/ 	.word	0xffffffff


	//   ....[8]....
        /*0274*/ 	.word	0xffffffff


	//   ....[9]....
        /*0278*/ 	.word	0xffffffff


	//   ....[10]....
        /*027c*/ 	.word	0xffffffff


	//   ....[11]....
        /*0280*/ 	.word	0xffffffff


	//   ....[12]....
        /*0284*/ 	.word	0xffffffff


	//   ....[13]....
        /*0288*/ 	.word	0xffffffff


	//   ....[14]....
        /*028c*/ 	.word	0xffffffff


	//   ....[15]....
        /*0290*/ 	.word	0xffffffff


	//   ....[16]....
        /*0294*/ 	.word	0xffffffff


	//   ....[17]....
        /*0298*/ 	.word	0xffffffff


	//   ....[18]....
        /*029c*/ 	.word	0xffffffff


	//   ....[19]....
        /*02a0*/ 	.word	0xffffffff


	//   ....[20]....
        /*02a4*/ 	.word	0xffffffff


	//   ....[21]....
        /*02a8*/ 	.word	0xffffffff


	//   ....[22]....
        /*02ac*/ 	.word	0xffffffff


	//   ....[23]....
        /*02b0*/ 	.word	0xffffffff


	//   ....[24]....
        /*02b4*/ 	.word	0xffffffff


	//   ....[25]....
        /*02b8*/ 	.word	0xffffffff


	//   ....[26]....
        /*02bc*/ 	.word	0xffffffff


	//   ....[27]....
        /*02c0*/ 	.word	0xffffffff


	//   ....[28]....
        /*02c4*/ 	.word	0xffffffff


	//   ....[29]....
        /*02c8*/ 	.word	0xffffffff


	//   ....[30]....
        /*02cc*/ 	.word	0xffffffff


	//   ....[31]....
        /*02d0*/ 	.word	0xffffffff


	//   ....[32]....
        /*02d4*/ 	.word	0xffffffff


	//   ....[33]....
        /*02d8*/ 	.word	0xffffffff


	//   ....[34]....
        /*02dc*/ 	.word	0xffffffff


	//   ....[35]....
        /*02e0*/ 	.word	0xffffffff


	//   ....[36]....
        /*02e4*/ 	.word	0xffffffff


	//   ....[37]....
        /*02e8*/ 	.word	0xffffffff


	//   ....[38]....
        /*02ec*/ 	.word	0xffffffff


	//   ....[39]....
        /*02f0*/ 	.word	0xffffffff


	//   ....[40]....
        /*02f4*/ 	.word	0xffffffff


	//   ....[41]....
        /*02f8*/ 	.word	0xffffffff


	//   ....[42]....
        /*02fc*/ 	.word	0xffffffff


	//   ....[43]....
        /*0300*/ 	.word	0xffffffff


	//   ....[44]....
        /*0304*/ 	.word	0xffffffff


	//   ....[45]....
        /*0308*/ 	.word	0xffffffff


	//   ....[46]....
        /*030c*/ 	.word	0xffffffff


	//   ....[47]....
        /*0310*/ 	.word	0xffffffff


	//   ....[48]....
        /*0314*/ 	.word	0xffffffff


	//   ....[49]....
        /*0318*/ 	.word	0xffffffff


	//   ....[50]....
        /*031c*/ 	.word	0xffffffff


	//   ....[51]....
        /*0320*/ 	.word	0xffffffff


	//   ....[52]....
        /*0324*/ 	.word	0xffffffff


	//   ....[53]....
        /*0328*/ 	.word	0xffffffff


	//   ....[54]....
        /*032c*/ 	.word	0x0500000f


	//   ....[55]....
        /*0330*/ 	.word	0x0500000f


	//   ....[56]....
        /*0334*/ 	.word	0x0500000f


	//   ....[57]....
        /*0338*/ 	.word	0x0500000f


	//   ....[58]....
        /*033c*/ 	.word	0x0500000f


	//   ....[59]....
        /*0340*/ 	.word	0x0500000f


	//   ....[60]....
        /*0344*/ 	.word	0x0500000f


	//   ....[61]....
        /*0348*/ 	.word	0x0500000f


	//   ....[62]....
        /*034c*/ 	.word	0x0500000f


	//   ....[63]....
        /*0350*/ 	.word	0x0500000f


	//   ....[64]....
        /*0354*/ 	.word	0x0500000f


	//   ....[65]....
        /*0358*/ 	.word	0x0500000f


	//   ....[66]....
        /*035c*/ 	.word	0x0500000f


	//   ....[67]....
        /*0360*/ 	.word	0x0500000f


	//   ....[68]....
        /*0364*/ 	.word	0x0500000f


	//   ....[69]....
        /*0368*/ 	.word	0x0500000f


	//   ....[70]....
        /*036c*/ 	.word	0x0500000f


	//   ....[71]....
        /*0370*/ 	.word	0x0500000f


	//   ....[72]....
        /*0374*/ 	.word	0x0500000f


	//----- nvinfo : EIATTR_COOP_GROUP_INSTR_OFFSETS
	.align		4
.L_1201:
        /*0378*/ 	.byte	0x04, 0x28
        /*037a*/ 	.short	(.L_1203 - .L_1202)


	//   ....[0]....
.L_1202:
        /*037c*/ 	.word	0x00000070


	//   ....[1]....
        /*0380*/ 	.word	0x00000170


	//   ....[2]....
        /*0384*/ 	.word	0x000001c0


	//   ....[3]....
        /*0388*/ 	.word	0x000003f0


	//   ....[4]....
        /*038c*/ 	.word	0x00000550


	//   ....[5]....
        /*0390*/ 	.word	0x00000670


	//   ....[6]....
        /*0394*/ 	.word	0x000007d0


	//   ....[7]....
        /*0398*/ 	.word	0x00001560


	//   ....[8]....
        /*039c*/ 	.word	0x00002700


	//   ....[9]....
        /*03a0*/ 	.word	0x00002790


	//   ....[10]....
        /*03a4*/ 	.word	0x00002bd0


	//   ....[11]....
        /*03a8*/ 	.word	0x00002c40


	//   ....[12]....
        /*03ac*/ 	.word	0x00004170


	//   ....[13]....
        /*03b0*/ 	.word	0x000041e0


	//   ....[14]....
        /*03b4*/ 	.word	0x00004650


	//   ....[15]....
        /*03b8*/ 	.word	0x00004810


	//   ....[16]....
        /*03bc*/ 	.word	0x00005b90


	//   ....[17]....
        /*03c0*/ 	.word	0x00005c10


	//   ....[18]....
        /*03c4*/ 	.word	0x00005c60


	//   ....[19]....
        /*03c8*/ 	.word	0x00005c80


	//   ....[20]....
        /*03cc*/ 	.word	0x00009090


	//   ....[21]....
        /*03d0*/ 	.word	0x00009220


	//   ....[22]....
        /*03d4*/ 	.word	0x00009250


	//   ....[23]....
        /*03d8*/ 	.word	0x00009290


	//   ....[24]....
        /*03dc*/ 	.word	0x000092f0


	//   ....[25]....
        /*03e0*/ 	.word	0x00009350


	//   ....[26]....
        /*03e4*/ 	.word	0x00009390


	//   ....[27]....
        /*03e8*/ 	.word	0x00009540


	//   ....[28]....
        /*03ec*/ 	.word	0x000095a0


	//   ....[29]....
        /*03f0*/ 	.word	0x000095e0


	//   ....[30]....
        /*03f4*/ 	.word	0x00009620


	//   ....[31]....
        /*03f8*/ 	.word	0x00009650


	//   ....[32]....
        /*03fc*/ 	.word	0x00009680


	//   ....[33]....
        /*0400*/ 	.word	0x00009710


	//   ....[34]....
        /*0404*/ 	.word	0x00009740


	//   ....[35]....
        /*0408*/ 	.word	0x000097d0


	//   ....[36]....
        /*040c*/ 	.word	0x0000c9b0


	//   ....[37]....
        /*0410*/ 	.word	0x0000c9c0


	//   ....[38]....
        /*0414*/ 	.word	0x0000cad0


	//   ....[39]....
        /*0418*/ 	.word	0x0000cb30


	//   ....[40]....
        /*041c*/ 	.word	0x0000cb70


	//   ....[41]....
        /*0420*/ 	.word	0x0000cbb0


	//   ....[42]....
        /*0424*/ 	.word	0x0000cbe0


	//   ....[43]....
        /*0428*/ 	.word	0x0000cc10


	//   ....[44]....
        /*042c*/ 	.word	0x0000cda0


	//   ....[45]....
        /*0430*/ 	.word	0x0000ce00


	//   ....[46]....
        /*0434*/ 	.word	0x0000ce40


	//   ....[47]....
        /*0438*/ 	.word	0x0000ce80


	//   ....[48]....
        /*043c*/ 	.word	0x0000ceb0


	//   ....[49]....
        /*0440*/ 	.word	0x0000cee0


	//   ....[50]....
        /*0444*/ 	.word	0x0000cfa0


	//   ....[51]....
        /*0448*/ 	.word	0x0000cfc0


	//   ....[52]....
        /*044c*/ 	.word	0x0000d030


	//   ....[53]....
        /*0450*/ 	.word	0x0000d480


	//   ....[54]....
        /*0454*/ 	.word	0x0000d980


	//   ....[55]....
        /*0458*/ 	.word	0x0000dda0


	//   ....[56]....
        /*045c*/ 	.word	0x0000de30


	//   ....[57]....
        /*0460*/ 	.word	0x0000ded0


	//   ....[58]....
        /*0464*/ 	.word	0x0000df80


	//   ....[59]....
        /*0468*/ 	.word	0x0000e000


	//   ....[60]....
        /*046c*/ 	.word	0x0000e080


	//   ....[61]....
        /*0470*/ 	.word	0x0000e100


	//   ....[62]....
        /*0474*/ 	.word	0x0000e180


	//   ....[63]....
        /*0478*/ 	.word	0x0000e210


	//   ....[64]....
        /*047c*/ 	.word	0x0000e2c0


	//   ....[65]....
        /*0480*/ 	.word	0x0000e340


	//   ....[66]....
        /*0484*/ 	.word	0x0000e3c0


	//   ....[67]....
        /*0488*/ 	.word	0x0000e440


	//   ....[68]....
        /*048c*/ 	.word	0x0000e4c0


	//   ....[69]....
        /*0490*/ 	.word	0x0000e530


	//   ....[70]....
        /*0494*/ 	.word	0x0000e5d0


	//   ....[71]....
        /*0498*/ 	.word	0x0000e660


	//   ....[72]....
        /*049c*/ 	.word	0x0000e780


	//----- nvinfo : EIATTR_REG_RECONFIG
	.align		4
.L_1203:
        /*04a0*/ 	.byte	0x01, 0x54
	.zero		2


	//----- nvinfo : EIATTR_SYSCALL_OFFSETS
	.align		4
        /*04a4*/ 	.byte	0x04, 0x46
        /*04a6*/ 	.short	(.L_1205 - .L_1204)


	//   ....[0]....
.L_1204:
        /*04a8*/ 	.word	0x00001740


	//   ....[1]....
        /*04ac*/ 	.word	0x0000a140


	//   ....[2]....
        /*04b0*/ 	.word	0x0000a280


	//   ....[3]....
        /*04b4*/ 	.word	0x0000a380


	//----- nvinfo : EIATTR_MBARRIER_INSTR_OFFSETS
	.align		4
.L_1205:
        /*04b8*/ 	.byte	0x04, 0x39
        /*04ba*/ 	.short	(.L_1207 - .L_1206)


	//   ....[0]....
.L_1206:
        /*04bc*/ 	.word	0x000002a0
        /*04c0*/ 	.word	0x000000ff
        /*04c4*/ 	.word	0x00022800
        /*04c8*/ 	.short	0x0100
        /*04ca*/ 	.byte	0x08
	.zero		1


	//   ....[1]....
        /*04cc*/ 	.word	0x000002b0
        /*04d0*/ 	.word	0x000000ff
        /*04d4*/ 	.word	0x00022820
        /*04d8*/ 	.short	0x0100
        /*04da*/ 	.byte	0x08
	.zero		1


	//   ....[2]....
        /*04dc*/ 	.word	0x000003a0
        /*04e0*/ 	.word	0x000000ff
        /*04e4*/ 	.word	0x00022830
        /*04e8*/ 	.short	0x0100
        /*04ea*/ 	.byte	0x08
	.zero		1


	//   ....[3]....
        /*04ec*/ 	.word	0x000003b0
        /*04f0*/ 	.word	0x000000ff
        /*04f4*/ 	.word	0x00022840
        /*04f8*/ 	.short	0x0100
        /*04fa*/ 	.byte	0x08
	.zero		1


	//   ....[4]....
        /*04fc*/ 	.word	0x000003c0
        /*0500*/ 	.word	0x000000ff
        /*0504*/ 	.word	0x00022838
        /*0508*/ 	.short	0x0100
        /*050a*/ 	.byte	0x08
	.zero		1


	//   ....[5]....
        /*050c*/ 	.word	0x000003d0
        /*0510*/ 	.word	0x000000ff
        /*0514*/ 	.word	0x00022848
        /*0518*/ 	.short	0x0100
        /*051a*/ 	.byte	0x08
	.zero		1


	//   ....[6]....
        /*051c*/ 	.word	0x00000500
        /*0520*/ 	.word	0x000000ff
        /*0524*/ 	.word	0x00022850
        /*0528*/ 	.short	0x0100
        /*052a*/ 	.byte	0x08
	.zero		1


	//   ....[7]....
        /*052c*/ 	.word	0x00000510
        /*0530*/ 	.word	0x000000ff
        /*0534*/ 	.word	0x00022860
        /*0538*/ 	.short	0x0100
        /*053a*/ 	.byte	0x08
	.zero		1


	//   ....[8]....
        /*053c*/ 	.word	0x00000520
        /*0540*/ 	.word	0x000000ff
        /*0544*/ 	.word	0x00022858
        /*0548*/ 	.short	0x0100
        /*054a*/ 	.byte	0x08
	.zero		1


	//   ....[9]....
        /*054c*/ 	.word	0x00000530
        /*0550*/ 	.word	0x000000ff
        /*0554*/ 	.word	0x00022868
        /*0558*/ 	.short	0x0100
        /*055a*/ 	.byte	0x08
	.zero		1


	//   ....[10]....
        /*055c*/ 	.word	0x00000620
        /*0560*/ 	.word	0x000000ff
        /*0564*/ 	.word	0x00022870
        /*0568*/ 	.short	0x0100
        /*056a*/ 	.byte	0x06
	.zero		1


	//   ....[11]....
        /*056c*/ 	.word	0x00000630
        /*0570*/ 	.word	0x000000ff
        /*0574*/ 	.word	0x00022880
        /*0578*/ 	.short	0x0100
        /*057a*/ 	.byte	0x06
	.zero		1


	//   ....[12]....
        /*057c*/ 	.word	0x00000640
        /*0580*/ 	.word	0x000000ff
        /*0584*/ 	.word	0x00022878
        /*0588*/ 	.short	0x0100
        /*058a*/ 	.byte	0x06
	.zero		1


	//   ....[13]....
        /*058c*/ 	.word	0x00000650
        /*0590*/ 	.word	0x000000ff
        /*0594*/ 	.word	0x00022888
        /*0598*/ 	.short	0x0100
        /*059a*/ 	.byte	0x06
	.zero		1


	//   ....[14]....
        /*059c*/ 	.word	0x00000780
        /*05a0*/ 	.word	0x000000ff
        /*05a4*/ 	.word	0x00022890
        /*05a8*/ 	.short	0x0100
        /*05aa*/ 	.byte	0x08
	.zero		1


	//   ....[15]....
        /*05ac*/ 	.word	0x00000790
        /*05b0*/ 	.word	0x000000ff
        /*05b4*/ 	.word	0x000228a0
        /*05b8*/ 	.short	0x0100
        /*05ba*/ 	.byte	0x08
	.zero		1


	//   ....[16]....
        /*05bc*/ 	.word	0x000007a0
        /*05c0*/ 	.word	0x000000ff
        /*05c4*/ 	.word	0x00022898
        /*05c8*/ 	.short	0x0100
        /*05ca*/ 	.byte	0x08
	.zero		1


	//   ....[17]....
        /*05cc*/ 	.word	0x000007b0
        /*05d0*/ 	.word	0x000000ff
        /*05d4*/ 	.word	0x000228a8
        /*05d8*/ 	.short	0x0100
        /*05da*/ 	.byte	0x08
	.zero		1


	//   ....[18]....
        /*05dc*/ 	.word	0x000008e0
        /*05e0*/ 	.word	0x000000ff
        /*05e4*/ 	.word	0x000228b0
        /*05e8*/ 	.short	0x0100
        /*05ea*/ 	.byte	0x08
	.zero		1


	//   ....[19]....
        /*05ec*/ 	.word	0x000008f0
        /*05f0*/ 	.word	0x000000ff
        /*05f4*/ 	.word	0x000228c0
        /*05f8*/ 	.short	0x0100
        /*05fa*/ 	.byte	0x08
	.zero		1


	//   ....[20]....
        /*05fc*/ 	.word	0x00000900
        /*0600*/ 	.word	0x000000ff
        /*0604*/ 	.word	0x000228b8
        /*0608*/ 	.short	0x0100
        /*060a*/ 	.byte	0x08
	.zero		1


	//   ....[21]....
        /*060c*/ 	.word	0x00000910
        /*0610*/ 	.word	0x000000ff
        /*0614*/ 	.word	0x000228c8
        /*0618*/ 	.short	0x0100
        /*061a*/ 	.byte	0x08
	.zero		1


	//   ....[22]....
        /*061c*/ 	.word	0x000017e0
        /*0620*/ 	.word	0x00000006
        /*0624*/ 	.word	0x00022800
        /*0628*/ 	.short	0x010a
        /*062a*/ 	.byte	0x3f
	.zero		1


	//   ....[23]....
        /*062c*/ 	.word	0x000018a0
        /*0630*/ 	.word	0x00000005
        /*0634*/ 	.word	0x00022830
        /*0638*/ 	.short	0x010a
        /*063a*/ 	.byte	0x3f
	.zero		1


	//   ....[24]....
        /*063c*/ 	.word	0x000018e0
        /*0640*/ 	.word	0x00000005
        /*0644*/ 	.word	0x00022830
        /*0648*/ 	.short	0x010a
        /*064a*/ 	.byte	0x3f
	.zero		1


	//   ....[25]....
        /*064c*/ 	.word	0x00003060
        /*0650*/ 	.word	0x00000003
        /*0654*/ 	.word	0x00000000
        /*0658*/ 	.short	0x0101
        /*065a*/ 	.byte	0x3f
	.zero		1


	//   ....[26]....
        /*065c*/ 	.word	0x000034c0
        /*0660*/ 	.word	0x00000005
        /*0664*/ 	.word	0x00022850
        /*0668*/ 	.short	0x010a
        /*066a*/ 	.byte	0x3f
	.zero		1


	//   ....[27]....
        /*066c*/ 	.word	0x00003500
        /*0670*/ 	.word	0x00000005
        /*0674*/ 	.word	0x00022850
        /*0678*/ 	.short	0x010a
        /*067a*/ 	.byte	0x3f
	.zero		1


	//   ....[28]....
        /*067c*/ 	.word	0x00003800
        /*0680*/ 	.word	0x00000005
        /*0684*/ 	.word	0x00000000
        /*0688*/ 	.short	0x0101
        /*068a*/ 	.byte	0x3f
	.zero		1


	//   ....[29]....
        /*068c*/ 	.word	0x00003990
        /*0690*/ 	.word	0x000000ff
        /*0694*/ 	.word	0x00022830
        /*0698*/ 	.short	0x010a
        /*069a*/ 	.byte	0x17
	.zero		1


	//   ....[30]....
        /*069c*/ 	.word	0x000039e0
        /*06a0*/ 	.word	0x000000ff
        /*06a4*/ 	.word	0x00022830
        /*06a8*/ 	.short	0x010a
        /*06aa*/ 	.byte	0x17
	.zero		1


	//   ....[31]....
        /*06ac*/ 	.word	0x00005200
        /*06b0*/ 	.word	0x00000098
        /*06b4*/ 	.word	0x00000000
        /*06b8*/ 	.short	0x0101
        /*06ba*/ 	.byte	0x3f
	.zero		1


	//   ....[32]....
        /*06bc*/ 	.word	0x00005860
        /*06c0*/ 	.word	0x000000ff
        /*06c4*/ 	.word	0x00022850
        /*06c8*/ 	.short	0x010a
        /*06ca*/ 	.byte	0x17
	.zero		1


	//   ....[33]....
        /*06cc*/ 	.word	0x000058b0
        /*06d0*/ 	.word	0x000000ff
        /*06d4*/ 	.word	0x00022850
        /*06d8*/ 	.short	0x010a
        /*06da*/ 	.byte	0x17
	.zero		1


	//   ....[34]....
        /*06dc*/ 	.word	0x00005b70
        /*06e0*/ 	.word	0x000000c7
        /*06e4*/ 	.word	0x00000000
        /*06e8*/ 	.short	0x0101
        /*06ea*/ 	.byte	0x3f
	.zero		1


	//   ....[35]....
        /*06ec*/ 	.word	0x00007cf0
        /*06f0*/ 	.word	0x00000000
        /*06f4*/ 	.word	0x00000000
        /*06f8*/ 	.short	0x0101
        /*06fa*/ 	.byte	0x3f
	.zero		1


	//   ....[36]....
        /*06fc*/ 	.word	0x0000a8e0
        /*0700*/ 	.word	0x00000008
        /*0704*/ 	.word	0x00022840
        /*0708*/ 	.short	0x010a
        /*070a*/ 	.byte	0x3f
	.zero		1


	//   ....[37]....
        /*070c*/ 	.word	0x0000ace0
        /*0710*/ 	.word	0x0000000a
        /*0714*/ 	.word	0x00022820
        /*0718*/ 	.short	0x010a
        /*071a*/ 	.byte	0x3f
	.zero		1


	//   ....[38]....
        /*071c*/ 	.word	0x0000ada0
        /*0720*/ 	.word	0x00000008
        /*0724*/ 	.word	0x00022860
        /*0728*/ 	.short	0x010a
        /*072a*/ 	.byte	0x3f
	.zero		1


	//   ....[39]....
        /*072c*/ 	.word	0x0000b410
        /*0730*/ 	.word	0x00000003
        /*0734*/ 	.word	0x00022840
        /*0738*/ 	.short	0x010a
        /*073a*/ 	.byte	0x3f
	.zero		1


	//   ....[40]....
        /*073c*/ 	.word	0x0000b620
        /*0740*/ 	.word	0x00000003
        /*0744*/ 	.word	0x00022860
        /*0748*/ 	.short	0x010a
        /*074a*/ 	.byte	0x3f
	.zero		1


	//   ....[41]....
        /*074c*/ 	.word	0x0000bba0
        /*0750*/ 	.word	0x00000002
        /*0754*/ 	.word	0x00022840
        /*0758*/ 	.short	0x010a
        /*075a*/ 	.byte	0x3f
	.zero		1


	//   ....[42]....
        /*075c*/ 	.word	0x0000bda0
        /*0760*/ 	.word	0x00000002
        /*0764*/ 	.word	0x00022860
        /*0768*/ 	.short	0x010a
        /*076a*/ 	.byte	0x3f
	.zero		1


	//   ....[43]....
        /*076c*/ 	.word	0x0000c2a0
        /*0770*/ 	.word	0x00000002
        /*0774*/ 	.word	0x00022840
        /*0778*/ 	.short	0x010a
        /*077a*/ 	.byte	0x3f
	.zero		1


	//   ....[44]....
        /*077c*/ 	.word	0x0000c4b0
        /*0780*/ 	.word	0x00000002
        /*0784*/ 	.word	0x00022860
        /*0788*/ 	.short	0x010a
        /*078a*/ 	.byte	0x3f
	.zero		1


	//   ....[45]....
        /*078c*/ 	.word	0x0000d400
        /*0790*/ 	.word	0x00000000
        /*0794*/ 	.word	0x00022820
        /*0798*/ 	.short	0x010a
        /*079a*/ 	.byte	0x3f
	.zero		1


	//   ....[46]....
        /*079c*/ 	.word	0x0000d5c0
        /*07a0*/ 	.word	0x00000006
        /*07a4*/ 	.word	0x00000000
        /*07a8*/ 	.short	0x010a
        /*07aa*/ 	.byte	0x3f
	.zero		1


	//   ....[47]....
        /*07ac*/ 	.word	0x0000d630
        /*07b0*/ 	.word	0x00000007
        /*07b4*/ 	.word	0x00000000
        /*07b8*/ 	.short	0x010a
        /*07ba*/ 	.byte	0x3f
	.zero		1


	//   ....[48]....
        /*07bc*/ 	.word	0x0000d6a0
        /*07c0*/ 	.word	0x00000004
        /*07c4*/ 	.word	0x00000000
        /*07c8*/ 	.short	0x010a
        /*07ca*/ 	.byte	0x3f
	.zero		1


	//   ....[49]....
        /*07cc*/ 	.word	0x0000d6d0
        /*07d0*/ 	.word	0x00000003
        /*07d4*/ 	.word	0x00000000
        /*07d8*/ 	.short	0x010a
        /*07da*/ 	.byte	0x3f
	.zero		1


	//   ....[50]....
        /*07dc*/ 	.word	0x0000d730
        /*07e0*/ 	.word	0x00000006
        /*07e4*/ 	.word	0x00022800
        /*07e8*/ 	.short	0x010a
        /*07ea*/ 	.byte	0x3f
	.zero		1


	//   ....[51]....
        /*07ec*/ 	.word	0x0000d780
        /*07f0*/ 	.word	0x00000005
        /*07f4*/ 	.word	0x00022830
        /*07f8*/ 	.short	0x010a
        /*07fa*/ 	.byte	0x3f
	.zero		1


	//   ....[52]....
        /*07fc*/ 	.word	0x0000d7d0
        /*0800*/ 	.word	0x00000005
        /*0804*/ 	.word	0x00022850
        /*0808*/ 	.short	0x010a
        /*080a*/ 	.byte	0x3f
	.zero		1


	//   ....[53]....
        /*080c*/ 	.word	0x0000d840
        /*0810*/ 	.word	0x00000000
        /*0814*/ 	.word	0x00022830
        /*0818*/ 	.short	0x010a
        /*081a*/ 	.byte	0x3f
	.zero		1


	//   ....[54]....
        /*081c*/ 	.word	0x0000d8a0
        /*0820*/ 	.word	0x000000c7
        /*0824*/ 	.word	0x00022850
        /*0828*/ 	.short	0x010a
        /*082a*/ 	.byte	0x3f
	.zero		1


	//   ....[55]....
        /*082c*/ 	.word	0x0000da40
        /*0830*/ 	.word	0x00000008
        /*0834*/ 	.word	0x00022840
        /*0838*/ 	.short	0x010a
        /*083a*/ 	.byte	0x3f
	.zero		1


	//   ....[56]....
        /*083c*/ 	.word	0x0000dac0
        /*0840*/ 	.word	0x00000008
        /*0844*/ 	.word	0x00022820
        /*0848*/ 	.short	0x010a
        /*084a*/ 	.byte	0x3f
	.zero		1


	//   ....[57]....
        /*084c*/ 	.word	0x0000db10
        /*0850*/ 	.word	0x00000008
        /*0854*/ 	.word	0x00022860
        /*0858*/ 	.short	0x010a
        /*085a*/ 	.byte	0x3f
	.zero		1


	//   ....[58]....
        /*085c*/ 	.word	0x0000db60
        /*0860*/ 	.word	0x00000003
        /*0864*/ 	.word	0x00022840
        /*0868*/ 	.short	0x010a
        /*086a*/ 	.byte	0x3f
	.zero		1


	//   ....[59]....
        /*086c*/ 	.word	0x0000dbb0
        /*0870*/ 	.word	0x00000003
        /*0874*/ 	.word	0x00022860
        /*0878*/ 	.short	0x010a
        /*087a*/ 	.byte	0x3f
	.zero		1


	//   ....[60]....
        /*087c*/ 	.word	0x0000dc00
        /*0880*/ 	.word	0x00000002
        /*0884*/ 	.word	0x00022840
        /*0888*/ 	.short	0x010a
        /*088a*/ 	.byte	0x3f
	.zero		1


	//   ....[61]....
        /*088c*/ 	.word	0x0000dc50
        /*0890*/ 	.word	0x00000002
        /*0894*/ 	.word	0x00022860
        /*0898*/ 	.short	0x010a
        /*089a*/ 	.byte	0x3f
	.zero		1


	//   ....[62]....
        /*089c*/ 	.word	0x0000dca0
        /*08a0*/ 	.word	0x00000002
        /*08a4*/ 	.word	0x00022840
        /*08a8*/ 	.short	0x010a
        /*08aa*/ 	.byte	0x3f
	.zero		1


	//   ....[63]....
        /*08ac*/ 	.word	0x0000dcf0
        /*08b0*/ 	.word	0x00000002
        /*08b4*/ 	.word	0x00022860
        /*08b8*/ 	.short	0x010a
        /*08ba*/ 	.byte	0x3f
	.zero		1


	//   ....[64]....
        /*08bc*/ 	.word	0x0000e6a0
        /*08c0*/ 	.word	0x00000000
        /*08c4*/ 	.word	0x00022820
        /*08c8*/ 	.short	0x010a
        /*08ca*/ 	.byte	0x3f
	.zero		1


	//   ....[65]....
        /*08cc*/ 	.word	0x0000e840
        /*08d0*/ 	.word	0x00000006
        /*08d4*/ 	.word	0x00000000
        /*08d8*/ 	.short	0x010a
        /*08da*/ 	.byte	0x3f
	.zero		1


	//   ....[66]....
        /*08dc*/ 	.word	0x0000e890
        /*08e0*/ 	.word	0x00000007
        /*08e4*/ 	.word	0x00000000
        /*08e8*/ 	.short	0x010a
        /*08ea*/ 	.byte	0x3f
	.zero		1


	//   ....[67]....
        /*08ec*/ 	.word	0x0000e8e0
        /*08f0*/ 	.word	0x00000004
        /*08f4*/ 	.word	0x00000000
        /*08f8*/ 	.short	0x010a
        /*08fa*/ 	.byte	0x3f
	.zero		1


	//----- nvinfo : EIATTR_NUM_MBARRIERS
	.align		4
.L_1207:
        /*08fc*/ 	.byte	0x03, 0x38
        /*08fe*/ 	.short	0x0016


	//----- nvinfo : EIATTR_EXIT_INSTR_OFFSETS
	.align		4
        /*0900*/ 	.byte	0x04, 0x1c
        /*0902*/ 	.short	(.L_1209 - .L_1208)


	//   ....[0]....
.L_1208:
        /*0904*/ 	.word	0x00000a90


	//   ....[1]....
        /*0908*/ 	.word	0x00009050


	//   ....[2]....
        /*090c*/ 	.word	0x000090b0


	//   ....[3]....
        /*0910*/ 	.word	0x0000d720


	//----- nvinfo : EIATTR_MAX_THREADS
	.align		4
.L_1209:
        /*0914*/ 	.byte	0x04, 0x05
        /*0916*/ 	.short	(.L_1211 - .L_1210)
.L_1210:
        /*0918*/ 	.word	0x00000180
        /*091c*/ 	.word	0x00000001
        /*0920*/ 	.word	0x00000001


	//----- nvinfo : EIATTR_CRS_STACK_SIZE
	.align		4
.L_1211:
        /*0924*/ 	.byte	0x04, 0x1e
        /*0926*/ 	.short	(.L_1213 - .L_1212)
.L_1212:
        /*0928*/ 	.word	0x00000000


	//----- nvinfo : EIATTR_CBANK_PARAM_SIZE
	.align		4
.L_1213:
        /*092c*/ 	.byte	0x03, 0x19
        /*092e*/ 	.short	0x0a70


	//----- nvinfo : EIATTR_PARAM_CBANK
	.align		4
        /*0930*/ 	.byte	0x04, 0x0a
        /*0932*/ 	.short	(.L_1215 - .L_1214)
	.align		4
.L_1214:
        /*0934*/ 	.word	index@(.nv.constant0._ZN7cutlass13device_kernelIN5flash11enable_sm90INS1_16FlashAttnFwdSm90INS1_25CollectiveMainloopFwdSm90ILi2EN4cute5tupleIJNS5_1CILi1EEES8_S8_EEENS6_IJNS7_ILi128EEENS7_ILi96EEENS7_ILi64EEEEEELi256ENS_10bfloat16_tEfNS_4arch4Sm90ELb0ELb0ELb1ELb1ELb0ELb0ELb0ELb1ELb0ELb0ELb0ELb0EEENS1_21CollectiveEpilogueFwdINS6_IJSA_NS7_ILi256EEESB_EEES9_SE_SG_Li256ELb1ELb0ELb0ELb0EEENS1_36VarlenDynamicPersistentTileSchedulerILi128ELi96ELi256ELi32ELb0ELb0ELb1ELb0ELb1ELb1EEEEEEEEEvNT_6ParamsE)
        /*0938*/ 	.short	0x0210
        /*093a*/ 	.short	0x0a70


	//----- nvinfo : EIATTR_SW_WAR
	.align		4
.L_1215:
        /*093c*/ 	.byte	0x04, 0x36
        /*093e*/ 	.short	(.L_1217 - .L_1216)
.L_1216:
        /*0940*/ 	.word	0x00000008
.L_1217:


//--------------------- .nv.info._ZN7cutlass13device_kernelIN5flash11enable_sm90INS1_16FlashAttnFwdSm90INS1_25CollectiveMainloopFwdSm90ILi2EN4cute5tupleIJNS5_1CILi1EEES8_S8_EEENS6_IJNS7_ILi128EEENS7_ILi96EEENS7_ILi64EEEEEELi256ENS_10bfloat16_tEfNS_4arch4Sm90ELb0ELb0ELb1ELb1ELb0ELb1ELb0ELb1ELb0ELb0ELb0ELb0EEENS1_21CollectiveEpilogueFwdINS6_IJSA_NS7_ILi256EEESB_EEES9_SE_SG_Li256ELb1ELb0ELb0ELb0EEENS1_36VarlenDynamicPersistentTileSchedulerILi128ELi96ELi256ELi32ELb0ELb0ELb1ELb0ELb1ELb1EEEEEEEEEvNT_6ParamsE --------------------------
	.section	.nv.info._ZN7cutlass13device_kernelIN5flash11enable_sm90INS1_16FlashAttnFwdSm90INS1_25CollectiveMainloopFwdSm90ILi2EN4cute5tupleIJNS5_1CILi1EEES8_S8_EEENS6_IJNS7_ILi128EEENS7_ILi96EEENS7_ILi64EEEEEELi256ENS_10bfloat16_tEfNS_4arch4Sm90ELb0ELb0ELb1ELb1ELb0ELb1ELb0ELb1ELb0ELb0ELb0ELb0EEENS1_21CollectiveEpilogueFwdINS6_IJSA_NS7_ILi256EEESB_EEES9_SE_SG_Li256ELb1ELb0ELb0ELb0EEENS1_36VarlenDynamicPersistentTileSchedulerILi128ELi96ELi256ELi32ELb0ELb0ELb1ELb0ELb1ELb1EEEEEEEEEvNT_6ParamsE,"",@"SHT_CUDA_INFO"
	.sectionflags	@""
	.align	4


	//----- nvinfo : EIATTR_CUDA_API_VERSION
	.align		4
        /*0000*/ 	.byte	0x04, 0x37
        /*0002*/ 	.short	(.L_1219 - .L_1218)
.L_1218:
        /*0004*/ 	.word	0x00000082


	//----- nvinfo : EIATTR_KPARAM_INFO
	.align		4
.L_1219:
        /*0008*/ 	.byte	0x04, 0x17
        /*000a*/ 	.short	(.L_1221 - .L_1220)
.L_1220:
        /*000c*/ 	.word	0x00000000
        /*0010*/ 	.short	0x0000
        /*0012*/ 	.short	0x0070
        /*0014*/ 	.byte	0x00, 0xf0, 0x01, 0x28


	//----- nvinfo : EIATTR_SPARSE_MMA_MASK
	.align		4
.L_1221:
        /*0018*/ 	.byte	0x03, 0x50
        /*001a*/ 	.short	0x0000


	//----- nvinfo : EIATTR_MAXREG_COUNT
	.align		4
        /*001c*/ 	.byte	0x03, 0x1b
        /*001e*/ 	.short	0x00a8


	//----- nvinfo : EIATTR_NUM_BARRIERS
	.align		4
        /*0020*/ 	.byte	0x02, 0x4c
        /*0022*/ 	.byte	0x10
	.zero		1


	//----- nvinfo : EIATTR_EXTERNS
	.align		4
        /*0024*/ 	.byte	0x04, 0x0f
        /*0026*/ 	.short	(.L_1223 - .L_1222)


	//   ....[0]....
	.align		4
.L_1222:
        /*0028*/ 	.word	index@(__assertfail)


	//----- nvinfo : EIATTR_ANNOTATIONS
	.align		4
.L_1223:
        /*002c*/ 	.byte	0x04, 0x55
        /*002e*/ 	.short	(.L_1225 - .L_1224)


	//   ....[0]....
.L_1224:
        /* <DEDUP_REMOVED lines=41> */


	//----- nvinfo : EIATTR_MERCURY_ISA_VERSION
	.align		4
.L_1225:
        /*02b0*/ 	.byte	0x03, 0x5f
        /*02b2*/ 	.short	0x0101


	//----- nvinfo : EIATTR_UNUSED_LOAD_BYTE_OFFSET
	.align		4
        /*02b4*/ 	.byte	0x04, 0x44
        /*02b6*/ 	.short	(.L_1227 - .L_1226)


	//   ....[0]....
.L_1226:
        /*02b8*/ 	.word	0x00000b00
        /*02bc*/ 	.word	0x0000fff0


	//   ....[1]....
        /*02c0*/ 	.word	0x0000d300
        /*02c4*/ 	.word	0x0000fff0


	//----- nvinfo : EIATTR_INT_WARP_WIDE_INSTR_OFFSETS
	.align		4
.L_1227:
        /*02c8*/ 	.byte	0x04, 0x31
        /*02ca*/ 	.short	(.L_1229 - .L_1228)


	//   ....[0]....
.L_1228:
        /*02cc*/ 	.word	0x000001c0


	//   ....[1]....
        /*02d0*/ 	.word	0x00000200


	//   ....[2]....
        /*02d4*/ 	.word	0x00000270


	//   ....[3]....
        /*02d8*/ 	.word	0x00011a20


	//   ....[4]....
        /*02dc*/ 	.word	0x00011ab0


	//   ....[5]....
        /*02e0*/ 	.word	0x00011f30


	//   ....[6]....
        /*02e4*/ 	.word	0x00011f60


	//   ....[7]....
        /*02e8*/ 	.word	0x00014380


	//   ....[8]....
        /*02ec*/ 	.word	0x00014410


	//----- nvinfo : EIATTR_COOP_GROUP_MASK_REGIDS
	.align		4
.L_1229:
        /*02f0*/ 	.byte	0x04, 0x29
        /*02f2*/ 	.short	(.L_1231 - .L_1230)


	//   ....[0]....
.L_1230:
        /*02f4*/ 	.word	0xffffffff


	//   ....[1]....
        /*02f8*/ 	.word	0xffffffff


	//   ....[2]....
        /*02fc*/ 	.word	0xffffffff


	//   ....[3]....
        /*0300*/ 	.word	0xffffffff


	//   ....[4]....
        /*0304*/ 	.word	0xffffffff


	//   ....[5]....
        /*0308*/ 	.word	0xffffffff


	//   ....[6]....
        /*030c*/ 	.word	0xffffffff


	//   ....[7]....
        /*0310*/ 	.word	0xffffffff


	//   ....[8]....
        /*0314*/ 	.word	0xffffffff


	//   ....[9]....
        /*0318*/ 	.word	0xffffffff


	//   ....[10]....
        /*031c*/ 	.word	0xffffffff


	//   ....[11]....
        /*0320*/ 	.word	0xffffffff


	//   ....[12]....
        /*0324*/ 	.word	0xffffffff


	//   ....[13]....
        /*0328*/ 	.word	0xffffffff


	//   ....[14]....
        /*032c*/ 	.word	0xffffffff


	//   ....[15]....
        /*0330*/ 	.word	0xffffffff


	//   ....[16]....
        /*0334*/ 	.word	0xffffffff


	//   ....[17]....
        /*0338*/ 	.word	0xffffffff


	//   ....[18]....
        /*033c*/ 	.word	0xffffffff


	//   ....[19]....
        /*0340*/ 	.word	0xffffffff


	//   ....[20]....
        /*0344*/ 	.word	0xffffffff


	//   ....[21]....
        /*0348*/ 	.word	0xffffffff


	//   ....[22]....
        /*034c*/ 	.word	0xffffffff


	//   ....[23]....
        /*0350*/ 	.word	0xffffffff


	//   ....[24]....
        /*0354*/ 	.word	0xffffffff


	//   ....[25]....
        /*0358*/ 	.word	0xffffffff


	//   ....[26]....
        /*035c*/ 	.word	0xffffffff


	//   ....[27]....
        /*0360*/ 	.word	0xffffffff


	//   ....[28]....
        /*0364*/ 	.word	0xffffffff


	//   ....[29]....
        /*0368*/ 	.word	0xffffffff


	//   ....[30]....
        /*036c*/ 	.word	0xffffffff


	//   ....[31]....
        /*0370*/ 	.word	0xffffffff


	//   ....[32]....
        /*0374*/ 	.word	0xffffffff


	//   ....[33]....
        /*0378*/ 	.word	0xffffffff


	//   ....[34]....
        /*037c*/ 	.word	0xffffffff


	//   ....[35]....
        /*0380*/ 	.word	0xffffffff


	//   ....[36]....
        /*0384*/ 	.word	0xffffffff


	//   ....[37]....
        /*0388*/ 	.word	0xffffffff


	//   ....[38]....
        /*038c*/ 	.word	0xffffffff


	//   ....[39]....
        /*0390*/ 	.word	0xffffffff


	//   ....[40]....
        /*0394*/ 	.word	0xffffffff


	//   ....[41]....
        /*0398*/ 	.word	0xffffffff


	//   ....[42]....
        /*039c*/ 	.word	0xffffffff


	//   ....[43]....
        /*03a0*/ 	.word	0xffffffff


	//   ....[44]....
        /*03a4*/ 	.word	0xffffffff


	//   ....[45]....
        /*03a8*/ 	.word	0xffffffff


	//   ....[46]....
        /*03ac*/ 	.word	0xffffffff


	//   ....[47]....
        /*03b0*/ 	.word	0xffffffff


	//   ....[48]....
        /*03b4*/ 	.word	0xffffffff


	//   ....[49]....
        /*03b8*/ 	.word	0xffffffff


	//   ....[50]....
        /*03bc*/ 	.word	0xffffffff


	//   ....[51]....
        /*03c0*/ 	.word	0xffffffff


	//   ....[52]....
        /*03c4*/ 	.word	0xffffffff


	//   ....[53]....
        /*03c8*/ 	.word	0xffffffff


	//   ....[54]....
        /*03cc*/ 	.word	0x0500000f


	//   ....[55]....
        /*03d0*/ 	.word	0x0500000f


	//   ....[56]....
        /*03d4*/ 	.word	0x0500000f


	//   ....[57]....
        /*03d8*/ 	.word	0x0500000f


	//   ....[58]....
        /*03dc*/ 	.word	0x0500000f


	//   ....[59]....
        /*03e0*/ 	.word	0x0500000f


	//   ....[60]....
        /*03e4*/ 	.word	0x0500000f


	//   ....[61]....
        /*03e8*/ 	.word	0x0500000f


	//   ....[62]....
        /*03ec*/ 	.word	0x0500000f


	//   ....[63]....
        /*03f0*/ 	.word	0x0500000f


	//   ....[64]....
        /*03f4*/ 	.word	0x0500000f


	//   ....[65]....
        /*03f8*/ 	.word	0x0500000f


	//   ....[66]....
        /*03fc*/ 	.word	0x0500000f


	//   ....[67]....
        /*0400*/ 	.word	0x0500000f


	//   ....[68]....
        /*0404*/ 	.word	0x0500000f


	//   ....[69]....
        /*0408*/ 	.word	0x0500000f


	//   ....[70]....
        /*040c*/ 	.word	0x0500000f


	//   ....[71]....
        /*0410*/ 	.word	0x0500000f


	//   ....[72]....
        /*0414*/ 	.word	0x0500000f


	//   ....[73]....
        /*0418*/ 	.word	0x0500000f


	//   ....[74]....
        /*041c*/ 	.word	0x0500000f


	//   ....[75]....
        /*0420*/ 	.word	0x0500000f


	//   ....[76]....
        /*0424*/ 	.word	0x0500000f


	//   ....[77]....
        /*0428*/ 	.word	0x0500000f


	//   ....[78]....
        /*042c*/ 	.word	0x0500000f


	//   ....[79]....
        /*0430*/ 	.word	0x0500000f


	//   ....[80]....
        /*0434*/ 	.word	0x0500000f


	//   ....[81]....
        /*0438*/ 	.word	0x0500000f


	//   ....[82]....
        /*043c*/ 	.word	0x0500000f


	//----- nvinfo : EIATTR_COOP_GROUP_INSTR_OFFSETS
	.align		4
.L_1231:
        /*0440*/ 	.byte	0x04, 0x28
        /*0442*/ 	.short	(.L_1233 - .L_1232)


	//   ....[0]....
.L_1232:
        /*0444*/ 	.word	0x00000070


	//   ....[1]....
        /*0448*/ 	.word	0x000001d0


	//   ....[2]....
        /*044c*/ 	.word	0x00000220


	//   ....[3]....
        /*0450*/ 	.word	0x00000450


	//   ....[4]....
        /*0454*/ 	.word	0x000005b0


	//   ....[5]....
        /*0458*/ 	.word	0x000006d0


	//   ....[6]....
        /*045c*/ 	.word	0x00000830


	//   ....[7]....
        /*0460*/ 	.word	0x00005cd0


	//   ....[8]....
        /*0464*/ 	.word	0x00009190


	//   ....[9]....
        /*0468*/ 	.word	0x00009210


	//   ....[10]....
        /*046c*/ 	.word	0x00009600


	//   ....[11]....
        /*0470*/ 	.word	0x00009660


	//   ....[12]....
        /*0474*/ 	.word	0x0000ad60


	//   ....[13]....
        /*0478*/ 	.word	0x0000adc0


	//   ....[14]....
        /*047c*/ 	.word	0x0000b260


	//   ....[15]....
        /*0480*/ 	.word	0x0000b420


	//   ....[16]....
        /*0484*/ 	.word	0x0000c880


	//   ....[17]....
        /*0488*/ 	.word	0x0000c8f0


	//   ....[18]....
        /*048c*/ 	.word	0x0000c960


	//   ....[19]....
        /*0490*/ 	.word	0x0000c980


	//   ....[20]....
        /*0494*/ 	.word	0x0000fc40


	//   ....[21]....
        /*0498*/ 	.word	0x0000fdd0


	//   ....[22]....
        /*049c*/ 	.word	0x0000fe00


	//   ....[23]....
        /*04a0*/ 	.word	0x0000fe40


	//   ....[24]....
        /*04a4*/ 	.word	0x0000fea0


	//   ....[25]....
        /*04a8*/ 	.word	0x0000ff00


	//   ....[26]....
        /*04ac*/ 	.word	0x0000ff40


	//   ....[27]....
        /*04b0*/ 	.word	0x000100f0


	//   ....[28]....
        /*04b4*/ 	.word	0x00010150


	//   ....[29]....
        /*04b8*/ 	.word	0x00010190


	//   ....[30]....
        /*04bc*/ 	.word	0x000101d0


	//   ....[31]....
        /*04c0*/ 	.word	0x00010200


	//   ....[32]....
        /*04c4*/ 	.word	0x00010230


	//   ....[33]....
        /*04c8*/ 	.word	0x000102c0


	//   ....[34]....
        /*04cc*/ 	.word	0x000102f0


	//   ....[35]....
        /*04d0*/ 	.word	0x00010380


	//   ....[36]....
        /*04d4*/ 	.word	0x000144a0


	//   ....[37]....
        /*04d8*/ 	.word	0x000144b0


	//   ....[38]....
        /*04dc*/ 	.word	0x000145c0


	//   ....[39]....
        /*04e0*/ 	.word	0x00014620


	//   ....[40]....
        /*04e4*/ 	.word	0x00014660


	//   ....[41]....
        /*04e8*/ 	.word	0x000146a0


	//   ....[42]....
        /*04ec*/ 	.word	0x000146d0


	//   ....[43]....
        /*04f0*/ 	.word	0x00014700


	//   ....[44]....
        /*04f4*/ 	.word	0x00014890


	//   ....[45]....
        /*04f8*/ 	.word	0x000148f0


	//   ....[46]....
        /*04fc*/ 	.word	0x00014930


	//   ....[47]....
        /*0500*/ 	.word	0x00014970


	//   ....[48]....
        /*0504*/ 	.word	0x000149a0


	//   ....[49]....
        /*0508*/ 	.word	0x000149d0


	//   ....[50]....
        /*050c*/ 	.word	0x00014a90


	//   ....[51]....
        /*0510*/ 	.word	0x00014ab0


	//   ....[52]....
        /*0514*/ 	.word	0x00014b20


	//   ....[53]....
        /*0518*/ 	.word	0x00014f70


	//   ....[54]....
        /*051c*/ 	.word	0x000153b0


	//   ....[55]....
        /*0520*/ 	.word	0x00015450


	//   ....[56]....
        /*0524*/ 	.word	0x000154f0


	//   ....[57]....
        /*0528*/ 	.word	0x00015590


	//   ....[58]....
        /*052c*/ 	.word	0x00015630


	//   ....[59]....
        /*0530*/ 	.word	0x00015720


	//   ....[60]....
        /*0534*/ 	.word	0x000157c0


	//   ....[61]....
        /*0538*/ 	.word	0x00015860


	//   ....[62]....
        /*053c*/ 	.word	0x00015900


	//   ....[63]....
        /*0540*/ 	.word	0x00015b60


	//   ....[64]....
        /*0544*/ 	.word	0x00015e40


	//   ....[65]....
        /*0548*/ 	.word	0x00016260


	//   ....[66]....
        /*054c*/ 	.word	0x000162f0


	//   ....[67]....
        /*0550*/ 	.word	0x00016390


	//   ....[68]....
        /*0554*/ 	.word	0x00016440


	//   ....[69]....
        /*0558*/ 	.word	0x000164c0


	//   ....[70]....
        /*055c*/ 	.word	0x00016540


	//   ....[71]....
        /*0560*/ 	.word	0x000165c0


	//   ....[72]....
        /*0564*/ 	.word	0x00016640


	//   ....[73]....
        /*0568*/ 	.word	0x000166d0


	//   ....[74]....
        /*056c*/ 	.word	0x00016780


	//   ....[75]....
        /*0570*/ 	.word	0x00016800


	//   ....[76]....
        /*0574*/ 	.word	0x00016880


	//   ....[77]....
        /*0578*/ 	.word	0x00016900


	//   ....[78]....
        /*057c*/ 	.word	0x00016980


	//   ....[79]....
        /*0580*/ 	.word	0x000169f0


	//   ....[80]....
        /*0584*/ 	.word	0x00016a90


	//   ....[81]....
        /*0588*/ 	.word	0x00016b20


	//   ....[82]....
        /*058c*/ 	.word	0x00016c40


	//----- nvinfo : EIATTR_REG_RECONFIG
	.align		4
.L_1233:
        /*0590*/ 	.byte	0x01, 0x54
	.zero		2


	//----- nvinfo : EIATTR_SYSCALL_OFFSETS
	.align		4
        /*0594*/ 	.byte	0x04, 0x46
        /*0596*/ 	.short	(.L_1235 - .L_1234)


	//   ....[0]....
.L_1234:
        /*0598*/ 	.word	0x000016e0


	//   ....[1]....
        /*059c*/ 	.word	0x00001830


	//   ....[2]....
        /*05a0*/ 	.word	0x00005e70


	//   ....[3]....
        /*05a4*/ 	.word	0x00006300


	//   ....[4]....
        /*05a8*/ 	.word	0x00011c40


	//   ....[5]....
        /*05ac*/ 	.word	0x00011d80


	//   ....[6]....
        /*05b0*/ 	.word	0x00011e80


	//----- nvinfo : EIATTR_MBARRIER_INSTR_OFFSETS
	.align		4
.L_1235:
        /*05b4*/ 	.byte	0x04, 0x39
        /*05b6*/ 	.short	(.L_1237 - .L_1236)


	//   ....[0]....
.L_1236:
        /*05b8*/ 	.word	0x00000300
        /*05bc*/ 	.word	0x000000ff
        /*05c0*/ 	.word	0x00022800
        /*05c4*/ 	.short	0x0100
        /*05c6*/ 	.byte	0x08
	.zero		1


	//   ....[1]....
        /*05c8*/ 	.word	0x00000310
        /*05cc*/ 	.word	0x000000ff
        /*05d0*/ 	.word	0x00022820
        /*05d4*/ 	.short	0x0100
        /*05d6*/ 	.byte	0x08
	.zero		1


	//   ....[2]....
        /*05d8*/ 	.word	0x00000400
        /*05dc*/ 	.word	0x000000ff
        /*05e0*/ 	.word	0x00022830
        /*05e4*/ 	.short	0x0100
        /*05e6*/ 	.byte	0x08
	.zero		1


	//   ....[3]....
        /*05e8*/ 	.word	0x00000410
        /*05ec*/ 	.word	0x000000ff
        /*05f0*/ 	.word	0x00022840
        /*05f4*/ 	.short	0x0100
        /*05f6*/ 	.byte	0x08
	.zero		1


	//   ....[4]....
        /*05f8*/ 	.word	0x00000420
        /*05fc*/ 	.word	0x000000ff
        /*0600*/ 	.word	0x00022838
        /*0604*/ 	.short	0x0100
        /*0606*/ 	.byte	0x08
	.zero		1


	//   ....[5]....
        /*0608*/ 	.word	0x00000430
        /*060c*/ 	.word	0x000000ff
        /*0610*/ 	.word	0x00022848
        /*0614*/ 	.short	0x0100
        /*0616*/ 	.byte	0x08
	.zero		1


	//   ....[6]....
        /*0618*/ 	.word	0x00000560
        /*061c*/ 	.word	0x000000ff
        /*0620*/ 	.word	0x00022850
        /*0624*/ 	.short	0x0100
        /*0626*/ 	.byte	0x08
	.zero		1


	//   ....[7]....
        /*0628*/ 	.word	0x00000570
        /*062c*/ 	.word	0x000000ff
        /*0630*/ 	.word	0x00022860
        /*0634*/ 	.short	0x0100
        /*0636*/ 	.byte	0x08
	.zero		1


	//   ....[8]....
        /*0638*/ 	.word	0x00000580
        /*063c*/ 	.word	0x000000ff
        /*0640*/ 	.word	0x00022858
        /*0644*/ 	.short	0x0100
        /*0646*/ 	.byte	0x08
	.zero		1


	//   ....[9]....
        /*0648*/ 	.word	0x00000590
        /*064c*/ 	.word	0x000000ff
        /*0650*/ 	.word	0x00022868
        /*0654*/ 	.short	0x0100
        /*0656*/ 	.byte	0x08
	.zero		1


	//   ....[10]....
        /*0658*/ 	.word	0x00000680
        /*065c*/ 	.word	0x000000ff
        /*0660*/ 	.word	0x00022870
        /*0664*/ 	.short	0x0100
        /*0666*/ 	.byte	0x06
	.zero		1


	//   ....[11]....
        /*0668*/ 	.word	0x00000690
        /*066c*/ 	.word	0x000000ff
        /*0670*/ 	.word	0x00022880
        /*0674*/ 	.short	0x0100
        /*0676*/ 	.byte	0x06
	.zero		1


	//   ....[12]....
        /*0678*/ 	.word	0x000006a0
        /*067c*/ 	.word	0x000000ff
        /*0680*/ 	.word	0x00022878
        /*0684*/ 	.short	0x0100
        /*0686*/ 	.byte	0x06
	.zero		1


	//   ....[13]....
        /*0688*/ 	.word	0x000006b0
        /*068c*/ 	.word	0x000000ff
        /*0690*/ 	.word	0x00022888
        /*0694*/ 	.short	0x0100
        /*0696*/ 	.byte	0x06
	.zero		1


	//   ....[14]....
        /*0698*/ 	.word	0x000007e0
        /*069c*/ 	.word	0x000000ff
        /*06a0*/ 	.word	0x00022890
        /*06a4*/ 	.short	0x0100
        /*06a6*/ 	.byte	0x08
	.zero		1


	//   ....[15]....
        /*06a8*/ 	.word	0x000007f0
        /*06ac*/ 	.word	0x000000ff
        /*06b0*/ 	.word	0x000228a0
        /*06b4*/ 	.short	0x0100
        /*06b6*/ 	.byte	0x08
	.zero		1


	//   ....[16]....
        /*06b8*/ 	.word	0x00000800
        /*06bc*/ 	.word	0x000000ff
        /*06c0*/ 	.word	0x00022898
        /*06c4*/ 	.short	0x0100
        /*06c6*/ 	.byte	0x08
	.zero		1


	//   ....[17]....
        /*06c8*/ 	.word	0x00000810
        /*06cc*/ 	.word	0x000000ff
        /*06d0*/ 	.word	0x000228a8
        /*06d4*/ 	.short	0x0100
        /*06d6*/ 	.byte	0x08
	.zero		1


	//   ....[18]....
        /*06d8*/ 	.word	0x00000940
        /*06dc*/ 	.word	0x000000ff
        /*06e0*/ 	.word	0x000228b0
        /*06e4*/ 	.short	0x0100
        /*06e6*/ 	.byte	0x08
	.zero		1


	//   ....[19]....
        /*06e8*/ 	.word	0x00000950
        /*06ec*/ 	.word	0x000000ff
        /*06f0*/ 	.word	0x000228c0
        /*06f4*/ 	.short	0x0100
        /*06f6*/ 	.byte	0x08
	.zero		1


	//   ....[20]....
        /*06f8*/ 	.word	0x00000960
        /*06fc*/ 	.word	0x000000ff
        /*0700*/ 	.word	0x000228b8
        /*0704*/ 	.short	0x0100
        /*0706*/ 	.byte	0x08
	.zero		1


	//   ....[21]....
        /*0708*/ 	.word	0x00000970
        /*070c*/ 	.word	0x000000ff
        /*0710*/ 	.word	0x000228c8
        /*0714*/ 	.short	0x0100
        /*0716*/ 	.byte	0x08
	.zero		1


	//   ....[22]....
        /*0718*/ 	.word	0x00002b10
        /*071c*/ 	.word	0x0000005a
        /*0720*/ 	.word	0x00022890
        /*0724*/ 	.short	0x010a
        /*0726*/ 	.byte	0x3f
	.zero		1


	//   ....[23]....
        /*0728*/ 	.word	0x00003e10
        /*072c*/ 	.word	0x0000005a
        /*0730*/ 	.word	0x00022890
        /*0734*/ 	.short	0x010a
        /*0736*/ 	.byte	0x3f
	.zero		1


	//   ....[24]....
        /*0738*/ 	.word	0x00004f00
        /*073c*/ 	.word	0x0000005a
        /*0740*/ 	.word	0x00022890
        /*0744*/ 	.short	0x010a
        /*0746*/ 	.byte	0x3f
	.zero		1


	//   ....[25]....
        /*0748*/ 	.word	0x00005110
        /*074c*/ 	.word	0x00000004
        /*0750*/ 	.word	0x00000000
        /*0754*/ 	.short	0x0101
        /*0756*/ 	.byte	0x3f
	.zero		1


	//   ....[26]....
        /*0758*/ 	.word	0x00005150
        /*075c*/ 	.word	0x0000005a
        /*0760*/ 	.word	0x000228b0
        /*0764*/ 	.short	0x010a
        /*0766*/ 	.byte	0x3f
	.zero		1


	//   ....[27]....
        /*0768*/ 	.word	0x000057a0
        /*076c*/ 	.word	0x0000005a
        /*0770*/ 	.word	0x00000000
        /*0774*/ 	.short	0x0101
        /*0776*/ 	.byte	0x3f
	.zero		1


	//   ....[28]....
        /*0778*/ 	.word	0x00005f00
        /*077c*/ 	.word	0x00000012
        /*0780*/ 	.word	0x00022800
        /*0784*/ 	.short	0x010a
        /*0786*/ 	.byte	0x3f
	.zero		1


	//   ....[29]....
        /*0788*/ 	.word	0x00005f50
        /*078c*/ 	.word	0x00000012
        /*0790*/ 	.word	0x00022800
        /*0794*/ 	.short	0x010a
        /*0796*/ 	.byte	0x3f
	.zero		1


	//   ....[30]....
        /*0798*/ 	.word	0x000065f0
        /*079c*/ 	.word	0x00000012
        /*07a0*/ 	.word	0x00022800
        /*07a4*/ 	.short	0x010a
        /*07a6*/ 	.byte	0x3f
	.zero		1


	//   ....[31]....
        /*07a8*/ 	.word	0x00007420
        /*07ac*/ 	.word	0x00000012
        /*07b0*/ 	.word	0x00022800
        /*07b4*/ 	.short	0x010a
        /*07b6*/ 	.byte	0x3f
	.zero		1


	//   ....[32]....
        /*07b8*/ 	.word	0x00008210
        /*07bc*/ 	.word	0x00000003
        /*07c0*/ 	.word	0x00022830
        /*07c4*/ 	.short	0x010a
        /*07c6*/ 	.byte	0x3f
	.zero		1


	//   ....[33]....
        /*07c8*/ 	.word	0x000082b0
        /*07cc*/ 	.word	0x00000003
        /*07d0*/ 	.word	0x00022830
        /*07d4*/ 	.short	0x010a
        /*07d6*/ 	.byte	0x3f
	.zero		1


	//   ....[34]....
        /*07d8*/ 	.word	0x00009af0
        /*07dc*/ 	.word	0x0000000d
        /*07e0*/ 	.word	0x00000000
        /*07e4*/ 	.short	0x0101
        /*07e6*/ 	.byte	0x3f
	.zero		1


	//   ....[35]....
        /*07e8*/ 	.word	0x00009f40
        /*07ec*/ 	.word	0x00000003
        /*07f0*/ 	.word	0x00022850
        /*07f4*/ 	.short	0x010a
        /*07f6*/ 	.byte	0x3f
	.zero		1


	//   ....[36]....
        /*07f8*/ 	.word	0x00009f90
        /*07fc*/ 	.word	0x00000003
        /*0800*/ 	.word	0x00022850
        /*0804*/ 	.short	0x010a
        /*0806*/ 	.byte	0x3f
	.zero		1


	//   ....[37]....
        /*0808*/ 	.word	0x0000a370
        /*080c*/ 	.word	0x00000003
        /*0810*/ 	.word	0x00000000
        /*0814*/ 	.short	0x0101
        /*0816*/ 	.byte	0x3f
	.zero		1


	//   ....[38]....
        /*0818*/ 	.word	0x0000a480
        /*081c*/ 	.word	0x0000000c
        /*0820*/ 	.word	0x00022830
        /*0824*/ 	.short	0x010a
        /*0826*/ 	.byte	0x3f
	.zero		1


	//   ....[39]....
        /*0828*/ 	.word	0x0000a4e0
        /*082c*/ 	.word	0x0000000c
        /*0830*/ 	.word	0x00022830
        /*0834*/ 	.short	0x010a
        /*0836*/ 	.byte	0x3f
	.zero		1


	//   ....[40]....
        /*0838*/ 	.word	0x0000b7e0
        /*083c*/ 	.word	0x0000009a
        /*0840*/ 	.word	0x00000000
        /*0844*/ 	.short	0x0101
        /*0846*/ 	.byte	0x3f
	.zero		1


	//   ....[41]....
        /*0848*/ 	.word	0x0000c450
        /*084c*/ 	.word	0x0000000c
        /*0850*/ 	.word	0x00022850
        /*0854*/ 	.short	0x010a
        /*0856*/ 	.byte	0x3f
	.zero		1


	//   ....[42]....
        /*0858*/ 	.word	0x0000c4a0
        /*085c*/ 	.word	0x0000000c
        /*0860*/ 	.word	0x00022850
        /*0864*/ 	.short	0x010a
        /*0866*/ 	.byte	0x3f
	.zero		1


	//   ....[43]....
        /*0868*/ 	.word	0x0000c850
        /*086c*/ 	.word	0x0000000c
        /*0870*/ 	.word	0x00000000
        /*0874*/ 	.short	0x0101
        /*0876*/ 	.byte	0x3f
	.zero		1


	//   ....[44]....
        /*0878*/ 	.word	0x0000e970
        /*087c*/ 	.word	0x00000000
        /*0880*/ 	.word	0x00000000
        /*0884*/ 	.short	0x0101
        /*0886*/ 	.byte	0x3f
	.zero		1


	//   ....[45]....
        /*0888*/ 	.word	0x00010db0
        /*088c*/ 	.word	0x00000005
        /*0890*/ 	.word	0x00022820
        /*0894*/ 	.short	0x010a
        /*0896*/ 	.byte	0x3f
	.zero		1


	//   ....[46]....
        /*0898*/ 	.word	0x00010e40
        /*089c*/ 	.word	0x00000006
        /*08a0*/ 	.word	0x000228a0
        /*08a4*/ 	.short	0x010a
        /*08a6*/ 	.byte	0x3f
	.zero		1


	//   ....[47]....
        /*08a8*/ 	.word	0x00011020
        /*08ac*/ 	.word	0x00000006
        /*08b0*/ 	.word	0x000228c0
        /*08b4*/ 	.short	0x010a
        /*08b6*/ 	.byte	0x3f
	.zero		1


	//   ....[48]....
        /*08b8*/ 	.word	0x00011430
        /*08bc*/ 	.word	0x00000007
        /*08c0*/ 	.word	0x000228a0
        /*08c4*/ 	.short	0x010a
        /*08c6*/ 	.byte	0x3f
	.zero		1


	//   ....[49]....
        /*08c8*/ 	.word	0x000115f0
        /*08cc*/ 	.word	0x00000007
        /*08d0*/ 	.word	0x000228c0
        /*08d4*/ 	.short	0x010a
        /*08d6*/ 	.byte	0x3f
	.zero		1


	//   ....[50]....
        /*08d8*/ 	.word	0x000123e0
        /*08dc*/ 	.word	0x00000005
        /*08e0*/ 	.word	0x00022840
        /*08e4*/ 	.short	0x010a
        /*08e6*/ 	.byte	0x3f
	.zero		1


	//   ....[51]....
        /*08e8*/ 	.word	0x000127e0
        /*08ec*/ 	.word	0x00000007
        /*08f0*/ 	.word	0x00022820
        /*08f4*/ 	.short	0x010a
        /*08f6*/ 	.byte	0x3f
	.zero		1


	//   ....[52]....
        /*08f8*/ 	.word	0x000128a0
        /*08fc*/ 	.word	0x00000002
        /*0900*/ 	.word	0x00022860
        /*0904*/ 	.short	0x010a
        /*0906*/ 	.byte	0x3f
	.zero		1


	//   ....[53]....
        /*0908*/ 	.word	0x00012f10
        /*090c*/ 	.word	0x00000002
        /*0910*/ 	.word	0x00022840
        /*0914*/ 	.short	0x010a
        /*0916*/ 	.byte	0x3f
	.zero		1


	//   ....[54]....
        /*0918*/ 	.word	0x00013120
        /*091c*/ 	.word	0x00000002
        /*0920*/ 	.word	0x00022860
        /*0924*/ 	.short	0x010a
        /*0926*/ 	.byte	0x3f
	.zero		1


	//   ....[55]....
        /*0928*/ 	.word	0x000136a0
        /*092c*/ 	.word	0x00000003
        /*0930*/ 	.word	0x00022840
        /*0934*/ 	.short	0x010a
        /*0936*/ 	.byte	0x3f
	.zero		1


	//   ....[56]....
        /*0938*/ 	.word	0x000138a0
        /*093c*/ 	.word	0x00000003
        /*0940*/ 	.word	0x00022860
        /*0944*/ 	.short	0x010a
        /*0946*/ 	.byte	0x3f
	.zero		1


	//   ....[57]....
        /*0948*/ 	.word	0x00013da0
        /*094c*/ 	.word	0x00000003
        /*0950*/ 	.word	0x00022840
        /*0954*/ 	.short	0x010a
        /*0956*/ 	.byte	0x3f
	.zero		1


	//   ....[58]....
        /*0958*/ 	.word	0x00013fb0
        /*095c*/ 	.word	0x00000003
        /*0960*/ 	.word	0x00022860
        /*0964*/ 	.short	0x010a
        /*0966*/ 	.byte	0x3f
	.zero		1


	//   ....[59]....
        /*0968*/ 	.word	0x00014ef0
        /*096c*/ 	.word	0x00000000
        /*0970*/ 	.word	0x00022820
        /*0974*/ 	.short	0x010a
        /*0976*/ 	.byte	0x3f
	.zero		1


	//   ....[60]....
        /*0978*/ 	.word	0x000150a0
        /*097c*/ 	.word	0x00000006
        /*0980*/ 	.word	0x00000000
        /*0984*/ 	.short	0x010a
        /*0986*/ 	.byte	0x3f
	.zero		1


	//   ....[61]....
        /*0988*/ 	.word	0x00015110
        /*098c*/ 	.word	0x00000007
        /*0990*/ 	.word	0x00000000
        /*0994*/ 	.short	0x010a
        /*0996*/ 	.byte	0x3f
	.zero		1


	//   ....[62]....
        /*0998*/ 	.word	0x00015180
        /*099c*/ 	.word	0x00000004
        /*09a0*/ 	.word	0x00000000
        /*09a4*/ 	.short	0x010a
        /*09a6*/ 	.byte	0x3f
	.zero		1


	//   ....[63]....
        /*09a8*/ 	.word	0x000151b0
        /*09ac*/ 	.word	0x00000003
        /*09b0*/ 	.word	0x00000000
        /*09b4*/ 	.short	0x010a
        /*09b6*/ 	.byte	0x3f
	.zero		1


	//   ....[64]....
        /*09b8*/ 	.word	0x00015210
        /*09bc*/ 	.word	0x0000005a
        /*09c0*/ 	.word	0x00022890
        /*09c4*/ 	.short	0x010a
        /*09c6*/ 	.byte	0x3f
	.zero		1


	//   ....[65]....
        /*09c8*/ 	.word	0x00015260
        /*09cc*/ 	.word	0x0000005a
        /*09d0*/ 	.word	0x00022890
        /*09d4*/ 	.short	0x010a
        /*09d6*/ 	.byte	0x3f
	.zero		1


	//   ....[66]....
        /*09d8*/ 	.word	0x000152b0
        /*09dc*/ 	.word	0x0000005a
        /*09e0*/ 	.word	0x00022890
        /*09e4*/ 	.short	0x010a
        /*09e6*/ 	.byte	0x3f
	.zero		1


	//   ....[67]....
        /*09e8*/ 	.word	0x00015300
        /*09ec*/ 	.word	0x0000005a
        /*09f0*/ 	.word	0x000228b0
        /*09f4*/ 	.short	0x010a
        /*09f6*/ 	.byte	0x3f
	.zero		1


	//   ....[68]....
        /*09f8*/ 	.word	0x00015670
        /*09fc*/ 	.word	0x00000012
        /*0a00*/ 	.word	0x00022800
        /*0a04*/ 	.short	0x010a
        /*0a06*/ 	.byte	0x3f
	.zero		1


	//   ....[69]....
        /*0a08*/ 	.word	0x00015940
        /*0a0c*/ 	.word	0x00000012
        /*0a10*/ 	.word	0x00022800
        /*0a14*/ 	.short	0x010a
        /*0a16*/ 	.byte	0x3f
	.zero		1


	//   ....[70]....
        /*0a18*/ 	.word	0x00015990
        /*0a1c*/ 	.word	0x00000003
        /*0a20*/ 	.word	0x00022830
        /*0a24*/ 	.short	0x010a
        /*0a26*/ 	.byte	0x3f
	.zero		1


	//   ....[71]....
        /*0a28*/ 	.word	0x000159e0
        /*0a2c*/ 	.word	0x00000003
        /*0a30*/ 	.word	0x00022850
        /*0a34*/ 	.short	0x010a
        /*0a36*/ 	.byte	0x3f
	.zero		1


	//   ....[72]....
        /*0a38*/ 	.word	0x00015a30
        /*0a3c*/ 	.word	0x0000000c
        /*0a40*/ 	.word	0x00022830
        /*0a44*/ 	.short	0x010a
        /*0a46*/ 	.byte	0x3f
	.zero		1


	//   ....[73]....
        /*0a48*/ 	.word	0x00015a80
        /*0a4c*/ 	.word	0x0000000c
        /*0a50*/ 	.word	0x00022850
        /*0a54*/ 	.short	0x010a
        /*0a56*/ 	.byte	0x3f
	.zero		1


	//   ....[74]....
        /*0a58*/ 	.word	0x00015c20
        /*0a5c*/ 	.word	0x00000005
        /*0a60*/ 	.word	0x00022820
        /*0a64*/ 	.short	0x010a
        /*0a66*/ 	.byte	0x3f
	.zero		1


	//   ....[75]....
        /*0a68*/ 	.word	0x00015c70
        /*0a6c*/ 	.word	0x00000006
        /*0a70*/ 	.word	0x000228a0
        /*0a74*/ 	.short	0x010a
        /*0a76*/ 	.byte	0x3f
	.zero		1


	//   ....[76]....
        /*0a78*/ 	.word	0x00015cc0
        /*0a7c*/ 	.word	0x00000006
        /*0a80*/ 	.word	0x000228c0
        /*0a84*/ 	.short	0x010a
        /*0a86*/ 	.byte	0x3f
	.zero		1


	//   ....[77]....
        /*0a88*/ 	.word	0x00015d10
        /*0a8c*/ 	.word	0x00000007
        /*0a90*/ 	.word	0x000228a0
        /*0a94*/ 	.short	0x010a
        /*0a96*/ 	.byte	0x3f
	.zero		1


	//   ....[78]....
        /*0a98*/ 	.word	0x00015d60
        /*0a9c*/ 	.word	0x00000007
        /*0aa0*/ 	.word	0x000228c0
        /*0aa4*/ 	.short	0x010a
        /*0aa6*/ 	.byte	0x3f
	.zero		1


	//   ....[79]....
        /*0aa8*/ 	.word	0x00015f00
        /*0aac*/ 	.word	0x00000005
        /*0ab0*/ 	.word	0x00022840
        /*0ab4*/ 	.short	0x010a
        /*0ab6*/ 	.byte	0x3f
	.zero		1


	//   ....[80]....
        /*0ab8*/ 	.word	0x00015f80
        /*0abc*/ 	.word	0x00000005
        /*0ac0*/ 	.word	0x00022820
        /*0ac4*/ 	.short	0x010a
        /*0ac6*/ 	.byte	0x3f
	.zero		1


	//   ....[81]....
        /*0ac8*/ 	.word	0x00015fd0
        /*0acc*/ 	.word	0x00000002
        /*0ad0*/ 	.word	0x00022860
        /*0ad4*/ 	.short	0x010a
        /*0ad6*/ 	.byte	0x3f
	.zero		1


	//   ....[82]....
        /*0ad8*/ 	.word	0x00016020
        /*0adc*/ 	.word	0x00000002
        /*0ae0*/ 	.word	0x00022840
        /*0ae4*/ 	.short	0x010a
        /*0ae6*/ 	.byte	0x3f
	.zero		1


	//   ....[83]....
        /*0ae8*/ 	.word	0x00016070
        /*0aec*/ 	.word	0x00000002
        /*0af0*/ 	.word	0x00022860
        /*0af4*/ 	.short	0x010a
        /*0af6*/ 	.byte	0x3f
	.zero		1


	//   ....[84]....
        /*0af8*/ 	.word	0x000160c0
        /*0afc*/ 	.word	0x00000003
        /*0b00*/ 	.word	0x00022840
        /*0b04*/ 	.short	0x010a
        /*0b06*/ 	.byte	0x3f
	.zero		1


	//   ....[85]....
        /*0b08*/ 	.word	0x00016110
        /*0b0c*/ 	.word	0x00000003
        /*0b10*/ 	.word	0x00022860
        /*0b14*/ 	.short	0x010a
        /*0b16*/ 	.byte	0x3f
	.zero		1


	//   ....[86]....
        /*0b18*/ 	.word	0x00016160
        /*0b1c*/ 	.word	0x00000003
        /*0b20*/ 	.word	0x00022840
        /*0b24*/ 	.short	0x010a
        /*0b26*/ 	.byte	0x3f
	.zero		1


	//   ....[87]....
        /*0b28*/ 	.word	0x000161b0
        /*0b2c*/ 	.word	0x00000003
        /*0b30*/ 	.word	0x00022860
        /*0b34*/ 	.short	0x010a
        /*0b36*/ 	.byte	0x3f
	.zero		1


	//   ....[88]....
        /*0b38*/ 	.word	0x00016b60
        /*0b3c*/ 	.word	0x00000000
        /*0b40*/ 	.word	0x00022820
        /*0b44*/ 	.short	0x010a
        /*0b46*/ 	.byte	0x3f
	.zero		1


	//   ....[89]....
        /*0b48*/ 	.word	0x00016d00
        /*0b4c*/ 	.word	0x00000006
        /*0b50*/ 	.word	0x00000000
        /*0b54*/ 	.short	0x010a
        /*0b56*/ 	.byte	0x3f
	.zero		1


	//   ....[90]....
        /*0b58*/ 	.word	0x00016d50
        /*0b5c*/ 	.word	0x00000007
        /*0b60*/ 	.word	0x00000000
        /*0b64*/ 	.short	0x010a
        /*0b66*/ 	.byte	0x3f
	.zero		1


	//   ....[91]....
        /*0b68*/ 	.word	0x00016da0
        /*0b6c*/ 	.word	0x00000004
        /*0b70*/ 	.word	0x00000000
        /*0b74*/ 	.short	0x010a
        /*0b76*/ 	.byte	0x3f
	.zero		1


	//----- nvinfo : EIATTR_NUM_MBARRIERS
	.align		4
.L_1237:
        /*0b78*/ 	.byte	0x03, 0x38
        /*0b7a*/ 	.short	0x0016


	//----- nvinfo : EIATTR_EXIT_INSTR_OFFSETS
	.align		4
        /*0b7c*/ 	.byte	0x04, 0x1c
        /*0b7e*/ 	.short	(.L_1239 - .L_1238)


	//   ....[0]....
.L_1238:
        /*0b80*/ 	.word	0x00015200


	//----- nvinfo : EIATTR_MAX_THREADS
	.align		4
.L_1239:
        /*0b84*/ 	.byte	0x04, 0x05
        /*0b86*/ 	.short	(.L_1241 - .L_1240)
.L_1240:
        /*0b88*/ 	.word	0x00000180
        /*0b8c*/ 	.word	0x00000001
        /*0b90*/ 	.word	0x00000001


	//----- nvinfo : EIATTR_CRS_STACK_SIZE
	.align		4
.L_1241:
        /*0b94*/ 	.byte	0x04, 0x1e
        /*0b96*/ 	.short	(.L_1243 - .L_1242)
.L_1242:
        /*0b98*/ 	.word	0x00000000


	//----- nvinfo : EIATTR_CBANK_PARAM_SIZE
	.align		4
.L_1243:
        /*0b9c*/ 	.byte	0x03, 0x19
        /*0b9e*/ 	.short	0x0a70


	//----- nvinfo : EIATTR_PARAM_CBANK
	.align		4
        /*0ba0*/ 	.byte	0x04, 0x0a
        /*0ba2*/ 	.short	(.L_1245 - .L_1244)
	.align		4
.L_1244:
        /*0ba4*/ 	.word	index@(.nv.constant0._ZN7cutlass13device_kernelIN5flash11enable_sm90INS1_16FlashAttnFwdSm90INS1_25CollectiveMainloopFwdSm90ILi2EN4cute5tupleIJNS5_1CILi1EEES8_S8_EEENS6_IJNS7_ILi128EEENS7_ILi96EEENS7_ILi64EEEEEELi256ENS_10bfloat16_tEfNS_4arch4Sm90ELb0ELb0ELb1ELb1ELb0ELb1ELb0ELb1ELb0ELb0ELb0ELb0EEENS1_21CollectiveEpilogueFwdINS6_IJSA_NS7_ILi256EEESB_EEES9_SE_SG_Li256ELb1ELb0ELb0ELb0EEENS1_36VarlenDynamicPersistentTileSchedulerILi128ELi96ELi256ELi32ELb0ELb0ELb1ELb0ELb1ELb1EEEEEEEEEvNT_6ParamsE)
        /*0ba8*/ 	.short	0x0210
        /*0baa*/ 	.short	0x0a70


	//----- nvinfo : EIATTR_SW_WAR
	.align		4
.L_1245:
        /*0bac*/ 	.byte	0x04, 0x36
        /*0bae*/ 	.short	(.L_1247 - .L_1246)
.L_1246:
        /*0bb0*/ 	.word	0x00000008
.L_1247:


//--------------------- .nv.info._ZN7cutlass13device_kernelIN5flash11enable_sm90INS1_16FlashAttnFwdSm90INS1_25CollectiveMainloopFwdSm90ILi2EN4cute5tupleIJNS5_1CILi1EEES8_S8_EEENS6_IJNS7_ILi128EEENS7_ILi96EEENS7_ILi64EEEEEELi256ENS_10bfloat16_tEfNS_4arch4Sm90ELb0ELb0ELb1ELb1ELb0ELb0ELb1ELb1ELb0ELb0ELb0ELb0EEENS1_21CollectiveEpilogueFwdINS6_IJSA_NS7_ILi256EEESB_EEES9_SE_SG_Li256ELb1ELb0ELb0ELb0EEENS1_36VarlenDynamicPersistentTileSchedulerILi128ELi96ELi256ELi32ELb0ELb0ELb1ELb0ELb1ELb1EEEEEEEEEvNT_6ParamsE --------------------------
	.section	.nv.info._ZN7cutlass13device_kernelIN5flash11enable_sm90INS1_16FlashAttnFwdSm90INS1_25CollectiveMainloopFwdSm90ILi2EN4cute5tupleIJNS5_1CILi1EEES8_S8_EEENS6_IJNS7_ILi128EEENS7_ILi96EEENS7_ILi64EEEEEELi256ENS_10bfloat16_tEfNS_4arch4Sm90ELb0ELb0ELb1ELb1ELb0ELb0ELb1ELb1ELb0ELb0ELb0ELb0EEENS1_21CollectiveEpilogueFwdINS6_IJSA_NS7_ILi256EEESB_EEES9_SE_SG_Li256ELb1ELb0ELb0ELb0EEENS1_36VarlenDynamicPersistentTileSchedulerILi128ELi96ELi256ELi32ELb0ELb0ELb1ELb0ELb1ELb1EEEEEEEEEvNT_6ParamsE,"",@"SHT_CUDA_INFO"
	.sectionflags	@""
	.align	4


	//----- nvinfo : EIATTR_CUDA_API_VERSION
	.align		4
        /*0000*/ 	.byte	0x04, 0x37
        /*0002*/ 	.short	(.L_1249 - .L_1248)
.L_1248:
        /*0004*/ 	.word	0x00000082


	//----- nvinfo : EIATTR_KPARAM_INFO
	.align		4
.L_1249:
        /*0008*/ 	.byte	0x04, 0x17
        /*000a*/ 	.short	(.L_1251 - .L_1250)
.L_1250:
        /*000c*/ 	.word	0x00000000
        /*0010*/ 	.short	0x0000
        /*0012*/ 	.short	0x0070
        /*0014*/ 	.byte	0x00, 0xf0, 0x01, 0x2c


	//----- nvinfo : EIATTR_SPARSE_MMA_MASK
	.align		4
.L_1251:
        /*0018*/ 	.byte	0x03, 0x50
        /*001a*/ 	.short	0x0000


	//----- nvinfo : EIATTR_MAXREG_COUNT
	.align		4
        /*001c*/ 	.byte	0x03, 0x1b
        /*001e*/ 	.short	0x00a8


	//----- nvinfo : EIATTR_NUM_BARRIERS
	.align		4
        /*0020*/ 	.byte	0x02, 0x4c
        /*0022*/ 	.byte	0x10
	.zero		1


	//----- nvinfo : EIATTR_EXTERNS
	.align		4
        /*0024*/ 	.byte	0x04, 0x0f
        /*0026*/ 	.short	(.L_1253 - .L_1252)


	//   ....[0]....
	.align		4
.L_1252:
        /*0028*/ 	.word	index@(__assertfail)


	//----- nvinfo : EIATTR_ANNOTATIONS
	.align		4
.L_1253:
        /*002c*/ 	.byte	0x04, 0x55
        /*002e*/ 	.short	(.L_1255 - .L_1254)


	//   ....[0]....
.L_1254:
        /* <DEDUP_REMOVED lines=30> */


	//----- nvinfo : EIATTR_MERCURY_ISA_VERSION
	.align		4
.L_1255:
        /*0200*/ 	.byte	0x03, 0x5f
        /*0202*/ 	.short	0x0101


	//----- nvinfo : EIATTR_UNUSED_LOAD_BYTE_OFFSET
	.align		4
        /*0204*/ 	.byte	0x04, 0x44
        /*0206*/ 	.short	(.L_1257 - .L_1256)


	//   ....[0]....
.L_1256:
        /*0208*/ 	.word	0x00000ae0
        /*020c*/ 	.word	0x0000fff0


	//   ....[1]....
        /*0210*/ 	.word	0x000076b0
        /*0214*/ 	.word	0x0000fff0


	//----- nvinfo : EIATTR_INT_WARP_WIDE_INSTR_OFFSETS
	.align		4
.L_1257:
        /*0218*/ 	.byte	0x04, 0x31
        /*021a*/ 	.short	(.L_1259 - .L_1258)


	//   ....[0]....
.L_1258:
        /*021c*/ 	.word	0x00000190


	//   ....[1]....
        /*0220*/ 	.word	0x000001d0


	//   ....[2]....
        /*0224*/ 	.word	0x00000240


	//   ....[3]....
        /*0228*/ 	.word	0x00000250


	//   ....[4]....
        /*022c*/ 	.word	0x0000b090


	//   ....[5]....
        /*0230*/ 	.word	0x0000b120


	//   ....[6]....
        /*0234*/ 	.word	0x0000b5b0


	//   ....[7]....
        /*0238*/ 	.word	0x0000b5e0


	//   ....[8]....
        /*023c*/ 	.word	0x0000dc00


	//   ....[9]....
        /*0240*/ 	.word	0x0000dc90


	//----- nvinfo : EIATTR_COOP_GROUP_MASK_REGIDS
	.align		4
.L_1259:
        /*0244*/ 	.byte	0x04, 0x29
        /*0246*/ 	.short	(.L_1261 - .L_1260)


	//   ....[0]....
.L_1260:
        /*0248*/ 	.word	0xffffffff


	//   ....[1]....
        /*024c*/ 	.word	0xffffffff


	//   ....[2]....
        /*0250*/ 	.word	0xffffffff


	//   ....[3]....
        /*0254*/ 	.word	0xffffffff


	//   ....[4]....
        /*0258*/ 	.word	0xffffffff


	//   ....[5]....
        /*025c*/ 	.word	0xffffffff


	//   ....[6]....
        /*0260*/ 	.word	0xffffffff


	//   ....[7]....
        /*0264*/ 	.word	0xffffffff


	//   ....[8]....
        /*0268*/ 	.word	0xffffffff


	//   ....[9]....
        /*026c*/ 	.word	0xffffffff


	//   ....[10]....
        /*0270*/ 	.word	0xffffffff


	//   ....[11]....
        /*0274*/ 	.word	0xffffffff


	//   ....[12]....
        /*0278*/ 	.word	0xffffffff


	//   ....[13]....
        /*027c*/ 	.word	0xffffffff


	//   ....[14]....
        /*0280*/ 	.word	0xffffffff


	//   ....[15]....
        /*0284*/ 	.word	0xffffffff


	//   ....[16]....
        /*0288*/ 	.word	0xffffffff


	//   ....[17]....
        /*028c*/ 	.word	0xffffffff


	//   ....[18]....
        /*0290*/ 	.word	0xffffffff


	//   ....[19]....
        /*0294*/ 	.word	0xffffffff


	//   ....[20]....
        /*0298*/ 	.word	0xffffffff


	//   ....[21]....
        /*029c*/ 	.word	0xffffffff


	//   ....[22]....
        /*02a0*/ 	.word	0xffffffff


	//   ....[23]....
        /*02a4*/ 	.word	0xffffffff


	//   ....[24]....
        /*02a8*/ 	.word	0xffffffff


	//   ....[25]....
        /*02ac*/ 	.word	0xffffffff


	//   ....[26]....
        /*02b0*/ 	.word	0xffffffff


	//   ....[27]....
        /*02b4*/ 	.word	0xffffffff


	//   ....[28]....
        /*02b8*/ 	.word	0xffffffff


	//   ....[29]....
        /*02bc*/ 	.word	0xffffffff


	//   ....[30]....
        /*02c0*/ 	.word	0xffffffff


	//   ....[31]....
        /*02c4*/ 	.word	0xffffffff


	//   ....[32]....
        /*02c8*/ 	.word	0xffffffff


	//   ....[33]....
        /*02cc*/ 	.word	0xffffffff


	//   ....[34]....
        /*02d0*/ 	.word	0xffffffff


	//   ....[35]....
        /*02d4*/ 	.word	0xffffffff


	//   ....[36]....
        /*02d8*/ 	.word	0xffffffff


	//   ....[37]....
        /*02dc*/ 	.word	0xffffffff


	//   ....[38]....
        /*02e0*/ 	.word	0xffffffff


	//   ....[39]....
        /*02e4*/ 	.word	0xffffffff


	//   ....[40]....
        /*02e8*/ 	.word	0xffffffff


	//   ....[41]....
        /*02ec*/ 	.word	0xffffffff


	//   ....[42]....
        /*02f0*/ 	.word	0xffffffff


	//   ....[43]....
        /*02f4*/ 	.word	0xffffffff


	//   ....[44]....
        /*02f8*/ 	.word	0xffffffff


	//   ....[45]....
        /*02fc*/ 	.word	0xffffffff


	//   ....[46]....
        /*0300*/ 	.word	0xffffffff


	//   ....[47]....
        /*0304*/ 	.word	0xffffffff


	//   ....[48]....
        /*0308*/ 	.word	0xffffffff


	//   ....[49]....
        /*030c*/ 	.word	0xffffffff


	//   ....[50]....
        /*0310*/ 	.word	0xffffffff


	//   ....[51]....
        /*0314*/ 	.word	0xffffffff


	//   ....[52]....
        /*0318*/ 	.word	0xffffffff


	//   ....[53]....
        /*031c*/ 	.word	0xffffffff


	//   ....[54]....
        /*0320*/ 	.word	0x0500000f


	//   ....[55]....
        /*0324*/ 	.word	0x0500000f


	//   ....[56]....
        /*0328*/ 	.word	0x0500000f


	//   ....[57]....
        /*032c*/ 	.word	0x0500000f


	//   ....[58]....
        /*0330*/ 	.word	0x0500000f


	//   ....[59]....
        /*0334*/ 	.word	0x0500000f


	//   ....[60]....
        /*0338*/ 	.word	0x0500000f


	//   ....[61]....
        /*033c*/ 	.word	0x0500000f


	//   ....[62]....
        /*0340*/ 	.word	0x0500000f


	//   ....[63]....
        /*0344*/ 	.word	0x0500000f


	//   ....[64]....
        /*0348*/ 	.word	0x0500000f


	//   ....[65]....
        /*034c*/ 	.word	0x0500000f


	//   ....[66]....
        /*0350*/ 	.word	0x0500000f


	//   ....[67]....
        /*0354*/ 	.word	0x0500000f


	//   ....[68]....
        /*0358*/ 	.word	0x0500000f


	//   ....[69]....
        /*035c*/ 	.word	0x0500000f


	//   ....[70]....
        /*0360*/ 	.word	0x0500000f


	//   ....[71]....
        /*0364*/ 	.word	0x0500000f


	//   ....[72]....
        /*0368*/ 	.word	0x0500000f


	//----- nvinfo : EIATTR_COOP_GROUP_INSTR_OFFSETS
	.align		4
.L_1261:
        /*036c*/ 	.byte	0x04, 0x28
        /*036e*/ 	.short	(.L_1263 - .L_1262)


	//   ....[0]....
.L_1262:
        /*0370*/ 	.word	0x00000070


	//   ....[1]....
        /*0374*/ 	.word	0x000001a0


	//   ....[2]....
        /*0378*/ 	.word	0x000001f0


	//   ....[3]....
        /*037c*/ 	.word	0x00000440


	//   ....[4]....
        /*0380*/ 	.word	0x000005a0


	//   ....[5]....
        /*0384*/ 	.word	0x000006c0


	//   ....[6]....
        /*0388*/ 	.word	0x00000820


	//   ....[7]....
        /*038c*/ 	.word	0x000016b0


	//   ....[8]....
        /*0390*/ 	.word	0x000034d0


	//   ....[9]....
        /*0394*/ 	.word	0x00003520


	//   ....[10]....
        /*0398*/ 	.word	0x00003540


	//   ....[11]....
        /*039c*/ 	.word	0x00003560


	//   ....[12]....
        /*03a0*/ 	.word	0x00005590


	//   ....[13]....
        /*03a4*/ 	.word	0x000055e0


	//   ....[14]....
        /*03a8*/ 	.word	0x00005600


	//   ....[15]....
        /*03ac*/ 	.word	0x00005620


	//   ....[16]....
        /*03b0*/ 	.word	0x00006c10


	//   ....[17]....
        /*03b4*/ 	.word	0x00006c50


	//   ....[18]....
        /*03b8*/ 	.word	0x00006d20


	//   ....[19]....
        /*03bc*/ 	.word	0x00006d50


	//   ....[20]....
        /*03c0*/ 	.word	0x0000a200


	//   ....[21]....
        /*03c4*/ 	.word	0x0000a390


	//   ....[22]....
        /*03c8*/ 	.word	0x0000a3c0


	//   ....[23]....
        /*03cc*/ 	.word	0x0000a400


	//   ....[24]....
        /*03d0*/ 	.word	0x0000a460


	//   ....[25]....
        /*03d4*/ 	.word	0x0000a4c0


	//   ....[26]....
        /*03d8*/ 	.word	0x0000a500


	//   ....[27]....
        /*03dc*/ 	.word	0x0000a6b0


	//   ....[28]....
        /*03e0*/ 	.word	0x0000a710


	//   ....[29]....
        /*03e4*/ 	.word	0x0000a750


	//   ....[30]....
        /*03e8*/ 	.word	0x0000a790


	//   ....[31]....
        /*03ec*/ 	.word	0x0000a7c0


	//   ....[32]....
        /*03f0*/ 	.word	0x0000a7f0


	//   ....[33]....
        /*03f4*/ 	.word	0x0000a880


	//   ....[34]....
        /*03f8*/ 	.word	0x0000a8b0


	//   ....[35]....
        /*03fc*/ 	.word	0x0000a940


	//   ....[36]....
        /*0400*/ 	.word	0x0000dd20


	//   ....[37]....
        /*0404*/ 	.word	0x0000dd30


	//   ....[38]....
        /*0408*/ 	.word	0x0000de40


	//   ....[39]....
        /*040c*/ 	.word	0x0000dea0


	//   ....[40]....
        /*0410*/ 	.word	0x0000dee0


	//   ....[41]....
        /*0414*/ 	.word	0x0000df20


	//   ....[42]....
        /*0418*/ 	.word	0x0000df50


	//   ....[43]....
        /*041c*/ 	.word	0x0000df80


	//   ....[44]....
        /*0420*/ 	.word	0x0000e110


	//   ....[45]....
        /*0424*/ 	.word	0x0000e170


	//   ....[46]....
        /*0428*/ 	.word	0x0000e1b0


	//   ....[47]....
        /*042c*/ 	.word	0x0000e1f0


	//   ....[48]....
        /*0430*/ 	.word	0x0000e220


	//   ....[49]....
        /*0434*/ 	.word	0x0000e250


	//   ....[50]....
        /*0438*/ 	.word	0x0000e310


	//   ....[51]....
        /*043c*/ 	.word	0x0000e330


	//   ....[52]....
        /*0440*/ 	.word	0x0000e3a0


	//   ....[53]....
        /*0444*/ 	.word	0x0000e7d0


	//   ....[54]....
        /*0448*/ 	.word	0x0000ed30


	//   ....[55]....
        /*044c*/ 	.word	0x0000f150


	//   ....[56]....
        /*0450*/ 	.word	0x0000f1e0


	//   ....[57]....
        /*0454*/ 	.word	0x0000f280


	//   ....[58]....
        /*0458*/ 	.word	0x0000f330


	//   ....[59]....
        /*045c*/ 	.word	0x0000f3b0


	//   ....[60]....
        /*0460*/ 	.word	0x0000f430


	//   ....[61]....
        /*0464*/ 	.word	0x0000f4b0


	//   ....[62]....
        /*0468*/ 	.word	0x0000f530


	//   ....[63]....
        /*046c*/ 	.word	0x0000f5c0


	//   ....[64]....
        /*0470*/ 	.word	0x0000f670


	//   ....[65]....
        /*0474*/ 	.word	0x0000f6f0


	//   ....[66]....
        /*0478*/ 	.word	0x0000f770


	//   ....[67]....
        /*047c*/ 	.word	0x0000f7f0


	//   ....[68]....
        /*0480*/ 	.word	0x0000f870


	//   ....[69]....
        /*0484*/ 	.word	0x0000f8e0


	//   ....[70]....
        /*0488*/ 	.word	0x0000f980


	//   ....[71]....
        /*048c*/ 	.word	0x0000fa10


	//   ....[72]....
        /*0490*/ 	.word	0x0000fb30


	//----- nvinfo : EIATTR_REG_RECONFIG
	.align		4
.L_1263:
        /*0494*/ 	.byte	0x01, 0x54
	.zero		2


	//----- nvinfo : EIATTR_SYSCALL_OFFSETS
	.align		4
        /*0498*/ 	.byte	0x04, 0x46
        /*049a*/ 	.short	(.L_1265 - .L_1264)


	//   ....[0]....
.L_1264:
        /*049c*/ 	.word	0x00001820


	//   ....[1]....
        /*04a0*/ 	.word	0x0000b2b0


	//   ....[2]....
        /*04a4*/ 	.word	0x0000b3f0


	//   ....[3]....
        /*04a8*/ 	.word	0x0000b4f0


	//----- nvinfo : EIATTR_MBARRIER_INSTR_OFFSETS
	.align		4
.L_1265:
        /*04ac*/ 	.byte	0x04, 0x39
        /*04ae*/ 	.short	(.L_1267 - .L_1266)


	//   ....[0]....
.L_1266:
        /*04b0*/ 	.word	0x000002e0
        /*04b4*/ 	.word	0x000000ff
        /*04b8*/ 	.word	0x00032400
        /*04bc*/ 	.short	0x0100
        /*04be*/ 	.byte	0x08
	.zero		1


	//   ....[1]....
        /*04c0*/ 	.word	0x000002f0
        /*04c4*/ 	.word	0x000000ff
        /*04c8*/ 	.word	0x00032410
        /*04cc*/ 	.short	0x0100
        /*04ce*/ 	.byte	0x08
	.zero		1


	//   ....[2]....
        /*04d0*/ 	.word	0x00000300
        /*04d4*/ 	.word	0x000000ff
        /*04d8*/ 	.word	0x00032420
        /*04dc*/ 	.short	0x0100
        /*04de*/ 	.byte	0x08
	.zero		1


	//   ....[3]....
        /*04e0*/ 	.word	0x000003f0
        /*04e4*/ 	.word	0x000000ff
        /*04e8*/ 	.word	0x00032430
        /*04ec*/ 	.short	0x0100
        /*04ee*/ 	.byte	0x08
	.zero		1


	//   ....[4]....
        /*04f0*/ 	.word	0x00000400
        /*04f4*/ 	.word	0x000000ff
        /*04f8*/ 	.word	0x00032440
        /*04fc*/ 	.short	0x0100
        /*04fe*/ 	.byte	0x08
	.zero		1


	//   ....[5]....
        /*0500*/ 	.word	0x00000410
        /*0504*/ 	.word	0x000000ff
        /*0508*/ 	.word	0x00032438
        /*050c*/ 	.short	0x0100
        /*050e*/ 	.byte	0x08
	.zero		1


	//   ....[6]....
        /*0510*/ 	.word	0x00000420
        /*0514*/ 	.word	0x000000ff
        /*0518*/ 	.word	0x00032448
        /*051c*/ 	.short	0x0100
        /*051e*/ 	.byte	0x08
	.zero		1


	//   ....[7]....
        /*0520*/ 	.word	0x00000550
        /*0524*/ 	.word	0x000000ff
        /*0528*/ 	.word	0x00032450
        /*052c*/ 	.short	0x0100
        /*052e*/ 	.byte	0x08
	.zero		1


	//   ....[8]....
        /*0530*/ 	.word	0x00000560
        /*0534*/ 	.word	0x000000ff
        /*0538*/ 	.word	0x00032460
        /*053c*/ 	.short	0x0100
        /*053e*/ 	.byte	0x08
	.zero		1


	//   ....[9]....
        /*0540*/ 	.word	0x00000570
        /*0544*/ 	.word	0x000000ff
        /*0548*/ 	.word	0x00032458
        /*054c*/ 	.short	0x0100
        /*054e*/ 	.byte	0x08
	.zero		1


	//   ....[10]....
        /*0550*/ 	.word	0x00000580
        /*0554*/ 	.word	0x000000ff
        /*0558*/ 	.word	0x00032468
        /*055c*/ 	.short	0x0100
        /*055e*/ 	.byte	0x08
	.zero		1


	//   ....[11]....
        /*0560*/ 	.word	0x00000670
        /*0564*/ 	.word	0x000000ff
        /*0568*/ 	.word	0x00032470
        /*056c*/ 	.short	0x0100
        /*056e*/ 	.byte	0x06
	.zero		1


	//   ....[12]....
        /*0570*/ 	.word	0x00000680
        /*0574*/ 	.word	0x000000ff
        /*0578*/ 	.word	0x00032480
        /*057c*/ 	.short	0x0100
        /*057e*/ 	.byte	0x06
	.zero		1


	//   ....[13]....
        /*0580*/ 	.word	0x00000690
        /*0584*/ 	.word	0x000000ff
        /*0588*/ 	.word	0x00032478
        /*058c*/ 	.short	0x0100
        /*058e*/ 	.byte	0x06
	.zero		1


	//   ....[14]....
        /*0590*/ 	.word	0x000006a0
        /*0594*/ 	.word	0x000000ff
        /*0598*/ 	.word	0x00032488
        /*059c*/ 	.short	0x0100
        /*059e*/ 	.byte	0x06
	.zero		1


	//   ....[15]....
        /*05a0*/ 	.word	0x000007d0
        /*05a4*/ 	.word	0x000000ff
        /*05a8*/ 	.word	0x00032490
        /*05ac*/ 	.short	0x0100
        /*05ae*/ 	.byte	0x08
	.zero		1


	//   ....[16]....
        /*05b0*/ 	.word	0x000007e0
        /*05b4*/ 	.word	0x000000ff
        /*05b8*/ 	.word	0x000324a0
        /*05bc*/ 	.short	0x0100
        /*05be*/ 	.byte	0x08
	.zero		1


	//   ....[17]....
        /*05c0*/ 	.word	0x000007f0
        /*05c4*/ 	.word	0x000000ff
        /*05c8*/ 	.word	0x00032498
        /*05cc*/ 	.short	0x0100
        /*05ce*/ 	.byte	0x08
	.zero		1


	//   ....[18]....
        /*05d0*/ 	.word	0x00000800
        /*05d4*/ 	.word	0x000000ff
        /*05d8*/ 	.word	0x000324a8
        /*05dc*/ 	.short	0x0100
        /*05de*/ 	.byte	0x08
	.zero		1


	//   ....[19]....
        /*05e0*/ 	.word	0x00000930
        /*05e4*/ 	.word	0x000000ff
        /*05e8*/ 	.word	0x000324b0
        /*05ec*/ 	.short	0x0100
        /*05ee*/ 	.byte	0x08
	.zero		1


	//   ....[20]....
        /*05f0*/ 	.word	0x00000940
        /*05f4*/ 	.word	0x000000ff
        /*05f8*/ 	.word	0x000324c0
        /*05fc*/ 	.short	0x0100
        /*05fe*/ 	.byte	0x08
	.zero		1


	//   ....[21]....
        /*0600*/ 	.word	0x00000950
        /*0604*/ 	.word	0x000000ff
        /*0608*/ 	.word	0x000324b8
        /*060c*/ 	.short	0x0100
        /*060e*/ 	.byte	0x08
	.zero		1


	//   ....[22]....
        /*0610*/ 	.word	0x00000960
        /*0614*/ 	.word	0x000000ff
        /*0618*/ 	.word	0x000324c8
        /*061c*/ 	.short	0x0100
        /*061e*/ 	.byte	0x08
	.zero		1


	//   ....[23]....
        /*0620*/ 	.word	0x000018e0
        /*0624*/ 	.word	0x00000004
        /*0628*/ 	.word	0x00032400
        /*062c*/ 	.short	0x010a
        /*062e*/ 	.byte	0x3f
	.zero		1


	//   ....[24]....
        /*0630*/ 	.word	0x000019c0
        /*0634*/ 	.word	0x00000000
        /*0638*/ 	.word	0x00032430
        /*063c*/ 	.short	0x010a
        /*063e*/ 	.byte	0x3f
	.zero		1


	//   ....[25]....
        /*0640*/ 	.word	0x00001a10
        /*0644*/ 	.word	0x00000000
        /*0648*/ 	.word	0x00032430
        /*064c*/ 	.short	0x010a
        /*064e*/ 	.byte	0x3f
	.zero		1


	//   ....[26]....
        /*0650*/ 	.word	0x00001d80
        /*0654*/ 	.word	0x00000004
        /*0658*/ 	.word	0x00032410
        /*065c*/ 	.short	0x010a
        /*065e*/ 	.byte	0x3f
	.zero		1


	//   ....[27]....
        /*0660*/ 	.word	0x00001dc0
        /*0664*/ 	.word	0x00000000
        /*0668*/ 	.word	0x00032450
        /*066c*/ 	.short	0x010a
        /*066e*/ 	.byte	0x3f
	.zero		1


	//   ....[28]....
        /*0670*/ 	.word	0x00001e00
        /*0674*/ 	.word	0x00000000
        /*0678*/ 	.word	0x00032450
        /*067c*/ 	.short	0x010a
        /*067e*/ 	.byte	0x3f
	.zero		1


	//   ....[29]....
        /*0680*/ 	.word	0x000037c0
        /*0684*/ 	.word	0x00000018
        /*0688*/ 	.word	0x00000000
        /*068c*/ 	.short	0x0101
        /*068e*/ 	.byte	0x3f
	.zero		1


	//   ....[30]....
        /*0690*/ 	.word	0x000042a0
        /*0694*/ 	.word	0x00000000
        /*0698*/ 	.word	0x00000000
        /*069c*/ 	.short	0x0101
        /*069e*/ 	.byte	0x3f
	.zero		1


	//   ....[31]....
        /*06a0*/ 	.word	0x00004400
        /*06a4*/ 	.word	0x000000ff
        /*06a8*/ 	.word	0x00032430
        /*06ac*/ 	.short	0x010a
        /*06ae*/ 	.byte	0x05
	.zero		1


	//   ....[32]....
        /*06b0*/ 	.word	0x00004440
        /*06b4*/ 	.word	0x000000ff
        /*06b8*/ 	.word	0x00032430
        /*06bc*/ 	.short	0x010a
        /*06be*/ 	.byte	0x05
	.zero		1


	//   ....[33]....
        /*06c0*/ 	.word	0x00004650
        /*06c4*/ 	.word	0x000000ff
        /*06c8*/ 	.word	0x00032450
        /*06cc*/ 	.short	0x010a
        /*06ce*/ 	.byte	0x05
	.zero		1


	//   ....[34]....
        /*06d0*/ 	.word	0x00004690
        /*06d4*/ 	.word	0x000000ff
        /*06d8*/ 	.word	0x00032450
        /*06dc*/ 	.short	0x010a
        /*06de*/ 	.byte	0x05
	.zero		1


	//   ....[35]....
        /*06e0*/ 	.word	0x000058a0
        /*06e4*/ 	.word	0x00000098
        /*06e8*/ 	.word	0x00000000
        /*06ec*/ 	.short	0x0101
        /*06ee*/ 	.byte	0x3f
	.zero		1


	//   ....[36]....
        /*06f0*/ 	.word	0x00006bf0
        /*06f4*/ 	.word	0x000000d6
        /*06f8*/ 	.word	0x00000000
        /*06fc*/ 	.short	0x0101
        /*06fe*/ 	.byte	0x3f
	.zero		1


	//   ....[37]....
        /*0700*/ 	.word	0x00008e30
        /*0704*/ 	.word	0x00000097
        /*0708*/ 	.word	0x00000000
        /*070c*/ 	.short	0x0101
        /*070e*/ 	.byte	0x3f
	.zero		1


	//   ....[38]....
        /*0710*/ 	.word	0x0000ba50
        /*0714*/ 	.word	0x00000008
        /*0718*/ 	.word	0x00032440
        /*071c*/ 	.short	0x010a
        /*071e*/ 	.byte	0x3f
	.zero		1


	//   ....[39]....
        /*0720*/ 	.word	0x0000c070
        /*0724*/ 	.word	0x00000008
        /*0728*/ 	.word	0x00032420
        /*072c*/ 	.short	0x010a
        /*072e*/ 	.byte	0x3f
	.zero		1


	//   ....[40]....
        /*0730*/ 	.word	0x0000c140
        /*0734*/ 	.word	0x00000008
        /*0738*/ 	.word	0x00032460
        /*073c*/ 	.short	0x010a
        /*073e*/ 	.byte	0x3f
	.zero		1


	//   ....[41]....
        /*0740*/ 	.word	0x0000c7b0
        /*0744*/ 	.word	0x00000003
        /*0748*/ 	.word	0x00032440
        /*074c*/ 	.short	0x010a
        /*074e*/ 	.byte	0x3f
	.zero		1


	//   ....[42]....
        /*0750*/ 	.word	0x0000c9c0
        /*0754*/ 	.word	0x00000003
        /*0758*/ 	.word	0x00032460
        /*075c*/ 	.short	0x010a
        /*075e*/ 	.byte	0x3f
	.zero		1


	//   ....[43]....
        /*0760*/ 	.word	0x0000cf30
        /*0764*/ 	.word	0x00000002
        /*0768*/ 	.word	0x00032440
        /*076c*/ 	.short	0x010a
        /*076e*/ 	.byte	0x3f
	.zero		1


	//   ....[44]....
        /*0770*/ 	.word	0x0000d130
        /*0774*/ 	.word	0x00000002
        /*0778*/ 	.word	0x00032460
        /*077c*/ 	.short	0x010a
        /*077e*/ 	.byte	0x3f
	.zero		1


	//   ....[45]....
        /*0780*/ 	.word	0x0000d610
        /*0784*/ 	.word	0x00000002
        /*0788*/ 	.word	0x00032440
        /*078c*/ 	.short	0x010a
        /*078e*/ 	.byte	0x3f
	.zero		1


	//   ....[46]....
        /*0790*/ 	.word	0x0000d820
        /*0794*/ 	.word	0x00000002
        /*0798*/ 	.word	0x00032460
        /*079c*/ 	.short	0x010a
        /*079e*/ 	.byte	0x3f
	.zero		1


	//   ....[47]....
        /*07a0*/ 	.word	0x0000e760
        /*07a4*/ 	.word	0x00000000
        /*07a8*/ 	.word	0x00032420
        /*07ac*/ 	.short	0x010a
        /*07ae*/ 	.byte	0x3f
	.zero		1


	//   ....[48]....
        /*07b0*/ 	.word	0x0000e930
        /*07b4*/ 	.word	0x00000006
        /*07b8*/ 	.word	0x00000000
        /*07bc*/ 	.short	0x010a
        /*07be*/ 	.byte	0x3f
	.zero		1


	//   ....[49]....
        /*07c0*/ 	.word	0x0000e9a0
        /*07c4*/ 	.word	0x00000007
        /*07c8*/ 	.word	0x00000000
        /*07cc*/ 	.short	0x010a
        /*07ce*/ 	.byte	0x3f
	.zero		1


	//   ....[50]....
        /*07d0*/ 	.word	0x0000ea10
        /*07d4*/ 	.word	0x00000004
        /*07d8*/ 	.word	0x00000000
        /*07dc*/ 	.short	0x010a
        /*07de*/ 	.byte	0x3f
	.zero		1


	//   ....[51]....
        /*07e0*/ 	.word	0x0000ea40
        /*07e4*/ 	.word	0x00000003
        /*07e8*/ 	.word	0x00000000
        /*07ec*/ 	.short	0x010a
        /*07ee*/ 	.byte	0x3f
	.zero		1


	//   ....[52]....
        /*07f0*/ 	.word	0x0000eaa0
        /*07f4*/ 	.word	0x00000004
        /*07f8*/ 	.word	0x00032400
        /*07fc*/ 	.short	0x010a
        /*07fe*/ 	.byte	0x3f
	.zero		1


	//   ....[53]....
        /*0800*/ 	.word	0x0000eaf0
        /*0804*/ 	.word	0x00000000
        /*0808*/ 	.word	0x00032430
        /*080c*/ 	.short	0x010a
        /*080e*/ 	.byte	0x3f
	.zero		1


	//   ....[54]....
        /*0810*/ 	.word	0x0000eb40
        /*0814*/ 	.word	0x00000004
        /*0818*/ 	.word	0x00032410
        /*081c*/ 	.short	0x010a
        /*081e*/ 	.byte	0x3f
	.zero		1


	//   ....[55]....
        /*0820*/ 	.word	0x0000eb90
        /*0824*/ 	.word	0x00000000
        /*0828*/ 	.word	0x00032450
        /*082c*/ 	.short	0x010a
        /*082e*/ 	.byte	0x3f
	.zero		1


	//   ....[56]....
        /*0830*/ 	.word	0x0000ebf0
        /*0834*/ 	.word	0x00000099
        /*0838*/ 	.word	0x00032430
        /*083c*/ 	.short	0x010a
        /*083e*/ 	.byte	0x3f
	.zero		1


	//   ....[57]....
        /*0840*/ 	.word	0x0000ec50
        /*0844*/ 	.word	0x000000d1
        /*0848*/ 	.word	0x00032450
        /*084c*/ 	.short	0x010a
        /*084e*/ 	.byte	0x3f
	.zero		1


	//   ....[58]....
        /*0850*/ 	.word	0x0000edf0
        /*0854*/ 	.word	0x00000008
        /*0858*/ 	.word	0x00032440
        /*085c*/ 	.short	0x010a
        /*085e*/ 	.byte	0x3f
	.zero		1


	//   ....[59]....
        /*0860*/ 	.word	0x0000ee70
        /*0864*/ 	.word	0x00000008
        /*0868*/ 	.word	0x00032420
        /*086c*/ 	.short	0x010a
        /*086e*/ 	.byte	0x3f
	.zero		1


	//   ....[60]....
        /*0870*/ 	.word	0x0000eec0
        /*0874*/ 	.word	0x00000008
        /*0878*/ 	.word	0x00032460
        /*087c*/ 	.short	0x010a
        /*087e*/ 	.byte	0x3f
	.zero		1


	//   ....[61]....
        /*0880*/ 	.word	0x0000ef10
        /*0884*/ 	.word	0x00000003
        /*0888*/ 	.word	0x00032440
        /*088c*/ 	.short	0x010a
        /*088e*/ 	.byte	0x3f
	.zero		1


	//   ....[62]....
        /*0890*/ 	.word	0x0000ef60
        /*0894*/ 	.word	0x00000003
        /*0898*/ 	.word	0x00032460
        /*089c*/ 	.short	0x010a
        /*089e*/ 	.byte	0x3f
	.zero		1


	//   ....[63]....
        /*08a0*/ 	.word	0x0000efb0
        /*08a4*/ 	.word	0x00000002
        /*08a8*/ 	.word	0x00032440
        /*08ac*/ 	.short	0x010a
        /*08ae*/ 	.byte	0x3f
	.zero		1


	//   ....[64]....
        /*08b0*/ 	.word	0x0000f000
        /*08b4*/ 	.word	0x00000002
        /*08b8*/ 	.word	0x00032460
        /*08bc*/ 	.short	0x010a
        /*08be*/ 	.byte	0x3f
	.zero		1


	//   ....[65]....
        /*08c0*/ 	.word	0x0000f050
        /*08c4*/ 	.word	0x00000002
        /*08c8*/ 	.word	0x00032440
        /*08cc*/ 	.short	0x010a
        /*08ce*/ 	.byte	0x3f
	.zero		1


	//   ....[66]....
        /*08d0*/ 	.word	0x0000f0a0
        /*08d4*/ 	.word	0x00000002
        /*08d8*/ 	.word	0x00032460
        /*08dc*/ 	.short	0x010a
        /*08de*/ 	.byte	0x3f
	.zero		1


	//   ....[67]....
        /*08e0*/ 	.word	0x0000fa50
        /*08e4*/ 	.word	0x00000000
        /*08e8*/ 	.word	0x00032420
        /*08ec*/ 	.short	0x010a
        /*08ee*/ 	.byte	0x3f
	.zero		1


	//   ....[68]....
        /*08f0*/ 	.word	0x0000fbf0
        /*08f4*/ 	.word	0x00000006
        /*08f8*/ 	.word	0x00000000
        /*08fc*/ 	.short	0x010a
        /*08fe*/ 	.byte	0x3f
	.zero		1


	//   ....[69]....
        /*0900*/ 	.word	0x0000fc40
        /*0904*/ 	.word	0x00000007
        /*0908*/ 	.word	0x00000000
        /*090c*/ 	.short	0x010a
        /*090e*/ 	.byte	0x3f
	.zero		1


	//   ....[70]....
        /*0910*/ 	.word	0x0000fc90
        /*0914*/ 	.word	0x00000004
        /*0918*/ 	.word	0x00000000
        /*091c*/ 	.short	0x010a
        /*091e*/ 	.byte	0x3f
	.zero		1


	//----- nvinfo : EIATTR_NUM_MBARRIERS
	.align		4
.L_1267:
        /*0920*/ 	.byte	0x03, 0x38
        /*0922*/ 	.short	0x0017


	//----- nvinfo : EIATTR_EXIT_INSTR_OFFSETS
	.align		4
        /*0924*/ 	.byte	0x04, 0x1c
        /*0926*/ 	.short	(.L_1269 - .L_1268)


	//   ....[0]....
.L_1268:
        /*0928*/ 	.word	0x00000b20


	//   ....[1]....
        /*092c*/ 	.word	0x0000a1c0


	//   ....[2]....
        /*0930*/ 	.word	0x0000a220


	//   ....[3]....
        /*0934*/ 	.word	0x0000ea90


	//----- nvinfo : EIATTR_MAX_THREADS
	.align		4
.L_1269:
        /*0938*/ 	.byte	0x04, 0x05
        /*093a*/ 	.short	(.L_1271 - .L_1270)
.L_1270:
        /*093c*/ 	.word	0x00000180
        /*0940*/ 	.word	0x00000001
        /*0944*/ 	.word	0x00000001


	//----- nvinfo : EIATTR_CRS_STACK_SIZE
	.align		4
.L_1271:
        /*0948*/ 	.byte	0x04, 0x1e
        /*094a*/ 	.short	(.L_1273 - .L_1272)
.L_1272:
        /*094c*/ 	.word	0x00000000


	//----- nvinfo : EIATTR_CBANK_PARAM_SIZE
	.align		4
.L_1273:
        /*0950*/ 	.byte	0x03, 0x19
        /*0952*/ 	.short	0x0b70


	//----- nvinfo : EIATTR_PARAM_CBANK
	.align		4
        /*0954*/ 	.byte	0x04, 0x0a
        /*0956*/ 	.short	(.L_1275 - .L_1274)
	.align		4
.L_1274:
        /*0958*/ 	.word	index@(.nv.constant0._ZN7cutlass13device_kernelIN5flash11enable_sm90INS1_16FlashAttnFwdSm90INS1_25CollectiveMainloopFwdSm90ILi2EN4cute5tupleIJNS5_1CILi1EEES8_S8_EEENS6_IJNS7_ILi128EEENS7_ILi96EEENS7_ILi64EEEEEELi256ENS_10bfloat16_tEfNS_4arch4Sm90ELb0ELb0ELb1ELb1ELb0ELb0ELb1ELb1ELb0ELb0ELb0ELb0EEENS1_21CollectiveEpilogueFwdINS6_IJSA_NS7_ILi256EEESB_EEES9_SE_SG_Li256ELb1ELb0ELb0ELb0EEENS1_36VarlenDynamicPersistentTileSchedulerILi128ELi96ELi256ELi32ELb0ELb0ELb1ELb0ELb1ELb1EEEEEEEEEvNT_6ParamsE)
        /*095c*/ 	.short	0x0210
        /*095e*/ 	.short	0x0b70


	//----- nvinfo : EIATTR_SW_WAR
	.align		4
.L_1275:
        /*0960*/ 	.byte	0x04, 0x36
        /*0962*/ 	.short	(.L_1277 - .L_1276)
.L_1276:
        /*0964*/ 	.word	0x00000008
.L_1277:


//--------------------- .nv.info._ZN7cutlass13device_kernelIN5flash11enable_sm90INS1_16FlashAttnFwdSm90INS1_25CollectiveMainloopFwdSm90ILi2EN4cute5tupleIJNS5_1CILi1EEES8_S8_EEENS6_IJNS7_ILi128EEENS7_ILi96EEENS7_ILi64EEEEEELi256ENS_10bfloat16_tEfNS_4arch4Sm90ELb0ELb0ELb1ELb1ELb0ELb1ELb1ELb1ELb0ELb0ELb0ELb0EEENS1_21CollectiveEpilogueFwdINS6_IJSA_NS7_ILi256EEESB_EEES9_SE_SG_Li256ELb1ELb0ELb0ELb0EEENS1_36VarlenDynamicPersistentTileSchedulerILi128ELi96ELi256ELi32ELb0ELb0ELb1ELb0ELb1ELb1EEEEEEEEEvNT_6ParamsE --------------------------
	.section	.nv.info._ZN7cutlass13device_kernelIN5flash11enable_sm90INS1_16FlashAttnFwdSm90INS1_25CollectiveMainloopFwdSm90ILi2EN4cute5tupleIJNS5_1CILi1EEES8_S8_EEENS6_IJNS7_ILi128EEENS7_ILi96EEENS7_ILi64EEEEEELi256ENS_10bfloat16_tEfNS_4arch4Sm90ELb0ELb0ELb1ELb1ELb0ELb1ELb1ELb1ELb0ELb0ELb0ELb0EEENS1_21CollectiveEpilogueFwdINS6_IJSA_NS7_ILi256EEESB_EEES9_SE_SG_Li256ELb1ELb0ELb0ELb0EEENS1_36VarlenDynamicPersistentTileSchedulerILi128ELi96ELi256ELi32ELb0ELb0ELb1ELb0ELb1ELb1EEEEEEEEEvNT_6ParamsE,"",@"SHT_CUDA_INFO"
	.sectionflags	@""
	.align	4


	//----- nvinfo : EIATTR_CUDA_API_VERSION
	.align		4
        /*0000*/ 	.byte	0x04, 0x37
        /*0002*/ 	.short	(.L_1279 - .L_1278)
.L_1278:
        /*0004*/ 	.word	0x00000082


	//----- nvinfo : EIATTR_KPARAM_INFO
	.align		4
.L_1279:
        /*0008*/ 	.byte	0x04, 0x17
        /*000a*/ 	.short	(.L_1281 - .L_1280)
.L_1280:
        /*000c*/ 	.word	0x00000000
        /*0010*/ 	.short	0x0000
        /*0012*/ 	.short	0x0070
        /*0014*/ 	.byte	0x00, 0xf0, 0x01, 0x2c


	//----- nvinfo : EIATTR_SPARSE_MMA_MASK
	.align		4
.L_1281:
        /*0018*/ 	.byte	0x03, 0x50
        /*001a*/ 	.short	0x0000


	//----- nvinfo : EIATTR_MAXREG_COUNT
	.align		4
        /*001c*/ 	.byte	0x03, 0x1b
        /*001e*/ 	.short	0x00a8


	//----- nvinfo : EIATTR_NUM_BARRIERS
	.align		4
        /*0020*/ 	.byte	0x02, 0x4c
        /*0022*/ 	.byte	0x10
	.zero		1


	//----- nvinfo : EIATTR_EXTERNS
	.align		4
        /*0024*/ 	.byte	0x04, 0x0f
        /*0026*/ 	.short	(.L_1283 - .L_1282)


	//   ....[0]....
	.align		4
.L_1282:
        /*0028*/ 	.word	index@(__assertfail)


	//----- nvinfo : EIATTR_ANNOTATIONS
	.align		4
.L_1283:
        /*002c*/ 	.byte	0x04, 0x55
        /*002e*/ 	.short	(.L_1285 - .L_1284)


	//   ....[0]....
.L_1284:
        /* <DEDUP_REMOVED lines=66> */


	//----- nvinfo : EIATTR_MERCURY_ISA_VERSION
	.align		4
.L_1285:
        /*0438*/ 	.byte	0x03, 0x5f
        /*043a*/ 	.short	0x0101


	//----- nvinfo : EIATTR_UNUSED_LOAD_BYTE_OFFSET
	.align		4
        /*043c*/ 	.byte	0x04, 0x44
        /*043e*/ 	.short	(.L_1287 - .L_1286)


	//   ....[0]....
.L_1286:
        /*0440*/ 	.word	0x00000b70
        /*0444*/ 	.word	0x0000fff0


	//   ....[1]....
        /*0448*/ 	.word	0x0000ed40
        /*044c*/ 	.word	0x0000fff0


	//----- nvinfo : EIATTR_INT_WARP_WIDE_INSTR_OFFSETS
	.align		4
.L_1287:
        /*0450*/ 	.byte	0x04, 0x31
        /*0452*/ 	.short	(.L_1289 - .L_1288)


	//   ....[0]....
.L_1288:
        /*0454*/ 	.word	0x000001f0


	//   ....[1]....
        /*0458*/ 	.word	0x00000230


	//   ....[2]....
        /*045c*/ 	.word	0x000002a0


	//   ....[3]....
        /*0460*/ 	.word	0x000002b0


	//   ....[4]....
        /*0464*/ 	.word	0x000134f0


	//   ....[5]....
        /*0468*/ 	.word	0x00013580


	//   ....[6]....
        /*046c*/ 	.word	0x00013a00


	//   ....[7]....
        /*0470*/ 	.word	0x00013a30


	//   ....[8]....
        /*0474*/ 	.word	0x00016050


	//   ....[9]....
        /*0478*/ 	.word	0x000160e0


	//----- nvinfo : EIATTR_COOP_GROUP_MASK_REGIDS
	.align		4
.L_1289:
        /*047c*/ 	.byte	0x04, 0x29
        /*047e*/ 	.short	(.L_1291 - .L_1290)


	//   ....[0]....
.L_1290:
        /*0480*/ 	.word	0xffffffff


	//   ....[1]....
        /*0484*/ 	.word	0xffffffff


	//   ....[2]....
        /*0488*/ 	.word	0xffffffff


	//   ....[3]....
        /*048c*/ 	.word	0xffffffff


	//   ....[4]....
        /*0490*/ 	.word	0xffffffff


	//   ....[5]....
        /*0494*/ 	.word	0xffffffff


	//   ....[6]....
        /*0498*/ 	.word	0xffffffff


	//   ....[7]....
        /*049c*/ 	.word	0xffffffff


	//   ....[8]....
        /*04a0*/ 	.word	0xffffffff


	//   ....[9]....
        /*04a4*/ 	.word	0xffffffff


	//   ....[10]....
        /*04a8*/ 	.word	0xffffffff


	//   ....[11]....
        /*04ac*/ 	.word	0xffffffff


	//   ....[12]....
        /*04b0*/ 	.word	0xffffffff


	//   ....[13]....
        /*04b4*/ 	.word	0xffffffff


	//   ....[14]....
        /*04b8*/ 	.word	0xffffffff


	//   ....[15]....
        /*04bc*/ 	.word	0xffffffff


	//   ....[16]....
        /*04c0*/ 	.word	0xffffffff


	//   ....[17]....
        /*04c4*/ 	.word	0xffffffff


	//   ....[18]....
        /*04c8*/ 	.word	0xffffffff


	//   ....[19]....
        /*04cc*/ 	.word	0xffffffff


	//   ....[20]....
        /*04d0*/ 	.word	0xffffffff


	//   ....[21]....
        /*04d4*/ 	.word	0xffffffff


	//   ....[22]....
        /*04d8*/ 	.word	0xffffffff


	//   ....[23]....
        /*04dc*/ 	.word	0xffffffff


	//   ....[24]....
        /*04e0*/ 	.word	0xffffffff


	//   ....[25]....
        /*04e4*/ 	.word	0xffffffff


	//   ....[26]....
        /*04e8*/ 	.word	0xffffffff


	//   ....[27]....
        /*04ec*/ 	.word	0xffffffff


	//   ....[28]....
        /*04f0*/ 	.word	0xffffffff


	//   ....[29]....
        /*04f4*/ 	.word	0xffffffff


	//   ....[30]....
        /*04f8*/ 	.word	0xffffffff


	//   ....[31]....
        /*04fc*/ 	.word	0xffffffff


	//   ....[32]....
        /*0500*/ 	.word	0xffffffff


	//   ....[33]....
        /*0504*/ 	.word	0xffffffff


	//   ....[34]....
        /*0508*/ 	.word	0xffffffff


	//   ....[35]....
        /*050c*/ 	.word	0xffffffff


	//   ....[36]....
        /*0510*/ 	.word	0xffffffff


	//   ....[37]....
        /*0514*/ 	.word	0xffffffff


	//   ....[38]....
        /*0518*/ 	.word	0xffffffff


	//   ....[39]....
        /*051c*/ 	.word	0xffffffff


	//   ....[40]....
        /*0520*/ 	.word	0xffffffff


	//   ....[41]....
        /*0524*/ 	.word	0xffffffff


	//   ....[42]....
        /*0528*/ 	.word	0xffffffff


	//   ....[43]....
        /*052c*/ 	.word	0xffffffff


	//   ....[44]....
        /*0530*/ 	.word	0xffffffff


	//   ....[45]....
        /*0534*/ 	.word	0xffffffff


	//   ....[46]....
        /*0538*/ 	.word	0xffffffff


	//   ....[47]....
        /*053c*/ 	.word	0xffffffff


	//   ....[48]....
        /*0540*/ 	.word	0xffffffff


	//   ....[49]....
        /*0544*/ 	.word	0xffffffff


	//   ....[50]....
        /*0548*/ 	.word	0xffffffff


	//   ....[51]....
        /*054c*/ 	.word	0xffffffff


	//   ....[52]....
        /*0550*/ 	.word	0xffffffff


	//   ....[53]....
        /*0554*/ 	.word	0xffffffff


	//   ....[54]....
        /*0558*/ 	.word	0x0500000f


	//   ....[55]....
        /*055c*/ 	.word	0x0500000f


	//   ....[56]....
        /*0560*/ 	.word	0x0500000f


	//   ....[57]....
        /*0564*/ 	.word	0x0500000f


	//   ....[58]....
        /*0568*/ 	.word	0x0500000f


	//   ....[59]....
        /*056c*/ 	.word	0x0500000f


	//   ....[60]....
        /*0570*/ 	.word	0x0500000f


	//   ....[61]....
        /*0574*/ 	.word	0x0500000f


	//   ....[62]....
        /*0578*/ 	.word	0x0500000f


	//   ....[63]....
        /*057c*/ 	.word	0x0500000f


	//   ....[64]....
        /*0580*/ 	.word	0x0500000f


	//   ....[65]....
        /*0584*/ 	.word	0x0500000f


	//   ....[66]....
        /*0588*/ 	.word	0x0500000f


	//   ....[67]....
        /*058c*/ 	.word	0x0500000f


	//   ....[68]....
        /*0590*/ 	.word	0x0500000f


	//   ....[69]....
        /*0594*/ 	.word	0x0500000f


	//   ....[70]....
        /*0598*/ 	.word	0x0500000f


	//   ....[71]....
        /*059c*/ 	.word	0x0500000f


	//   ....[72]....
        /*05a0*/ 	.word	0x0500000f


	//   ....[73]....
        /*05a4*/ 	.word	0x0500000f


	//   ....[74]....
        /*05a8*/ 	.word	0x0500000f


	//   ....[75]....
        /*05ac*/ 	.word	0x0500000f


	//   ....[76]....
        /*05b0*/ 	.word	0x0500000f


	//   ....[77]....
        /*05b4*/ 	.word	0x0500000f


	//   ....[78]....
        /*05b8*/ 	.word	0x0500000f


	//   ....[79]....
        /*05bc*/ 	.word	0x0500000f


	//   ....[80]....
        /*05c0*/ 	.word	0x0500000f


	//   ....[81]....
        /*05c4*/ 	.word	0x0500000f


	//   ....[82]....
        /*05c8*/ 	.word	0x0500000f


	//----- nvinfo : EIATTR_COOP_GROUP_INSTR_OFFSETS
	.align		4
.L_1291:
        /*05cc*/ 	.byte	0x04, 0x28
        /*05ce*/ 	.short	(.L_1293 - .L_1292)


	//   ....[0]....
.L_1292:
        /*05d0*/ 	.word	0x00000070


	//   ....[1]....
        /*05d4*/ 	.word	0x00000200


	//   ....[2]....
        /*05d8*/ 	.word	0x00000250


	//   ....[3]....
        /*05dc*/ 	.word	0x000004a0


	//   ....[4]....
        /*05e0*/ 	.word	0x00000600


	//   ....[5]....
        /*05e4*/ 	.word	0x00000720


	//   ....[6]....
        /*05e8*/ 	.word	0x00000880


	//   ....[7]....
        /*05ec*/ 	.word	0x00005f90


	//   ....[8]....
        /*05f0*/ 	.word	0x0000a530


	//   ....[9]....
        /*05f4*/ 	.word	0x0000a550


	//   ....[10]....
        /*05f8*/ 	.word	0x0000a570


	//   ....[11]....
        /*05fc*/ 	.word	0x0000a590


	//   ....[12]....
        /*0600*/ 	.word	0x0000caa0


	//   ....[13]....
        /*0604*/ 	.word	0x0000cb70


	//   ....[14]....
        /*0608*/ 	.word	0x0000cb90


	//   ....[15]....
        /*060c*/ 	.word	0x0000cbd0


	//   ....[16]....
        /*0610*/ 	.word	0x0000e2a0


	//   ....[17]....
        /*0614*/ 	.word	0x0000e300


	//   ....[18]....
        /*0618*/ 	.word	0x0000e360


	//   ....[19]....
        /*061c*/ 	.word	0x0000e390


	//   ....[20]....
        /*0620*/ 	.word	0x00011730


	//   ....[21]....
        /*0624*/ 	.word	0x000118c0


	//   ....[22]....
        /*0628*/ 	.word	0x000118f0


	//   ....[23]....
        /*062c*/ 	.word	0x00011930


	//   ....[24]....
        /*0630*/ 	.word	0x00011990


	//   ....[25]....
        /*0634*/ 	.word	0x000119f0


	//   ....[26]....
        /*0638*/ 	.word	0x00011a30


	//   ....[27]....
        /*063c*/ 	.word	0x00011be0


	//   ....[28]....
        /*0640*/ 	.word	0x00011c40


	//   ....[29]....
        /*0644*/ 	.word	0x00011c80


	//   ....[30]....
        /*0648*/ 	.word	0x00011cc0


	//   ....[31]....
        /*064c*/ 	.word	0x00011cf0


	//   ....[32]....
        /*0650*/ 	.word	0x00011d20


	//   ....[33]....
        /*0654*/ 	.word	0x00011db0


	//   ....[34]....
        /*0658*/ 	.word	0x00011de0


	//   ....[35]....
        /*065c*/ 	.word	0x00011e70


	//   ....[36]....
        /*0660*/ 	.word	0x00016170


	//   ....[37]....
        /*0664*/ 	.word	0x00016180


	//   ....[38]....
        /*0668*/ 	.word	0x00016290


	//   ....[39]....
        /*066c*/ 	.word	0x000162f0


	//   ....[40]....
        /*0670*/ 	.word	0x00016330


	//   ....[41]....
        /*0674*/ 	.word	0x00016370


	//   ....[42]....
        /*0678*/ 	.word	0x000163a0


	//   ....[43]....
        /*067c*/ 	.word	0x000163d0


	//   ....[44]....
        /*0680*/ 	.word	0x00016560


	//   ....[45]....
        /*0684*/ 	.word	0x000165c0


	//   ....[46]....
        /*0688*/ 	.word	0x00016600


	//   ....[47]....
        /*068c*/ 	.word	0x00016640


	//   ....[48]....
        /*0690*/ 	.word	0x00016670


	//   ....[49]....
        /*0694*/ 	.word	0x000166a0


	//   ....[50]....
        /*0698*/ 	.word	0x00016760


	//   ....[51]....
        /*069c*/ 	.word	0x00016780


	//   ....[52]....
        /*06a0*/ 	.word	0x000167f0


	//   ....[53]....
        /*06a4*/ 	.word	0x00016c20


	//   ....[54]....
        /*06a8*/ 	.word	0x000170d0


	//   ....[55]....
        /*06ac*/ 	.word	0x00017170


	//   ....[56]....
        /*06b0*/ 	.word	0x00017210


	//   ....[57]....
        /*06b4*/ 	.word	0x000172b0


	//   ....[58]....
        /*06b8*/ 	.word	0x00017350


	//   ....[59]....
        /*06bc*/ 	.word	0x00017440


	//   ....[60]....
        /*06c0*/ 	.word	0x000174e0


	//   ....[61]....
        /*06c4*/ 	.word	0x00017580


	//   ....[62]....
        /*06c8*/ 	.word	0x00017620


	//   ....[63]....
        /*06cc*/ 	.word	0x000178d0


	//   ....[64]....
        /*06d0*/ 	.word	0x00017bb0


	//   ....[65]....
        /*06d4*/ 	.word	0x00017fd0


	//   ....[66]....
        /*06d8*/ 	.word	0x00018060


	//   ....[67]....
        /*06dc*/ 	.word	0x00018100


	//   ....[68]....
        /*06e0*/ 	.word	0x000181b0


	//   ....[69]....
        /*06e4*/ 	.word	0x00018230


	//   ....[70]....
        /*06e8*/ 	.word	0x000182b0


	//   ....[71]....
        /*06ec*/ 	.word	0x00018330


	//   ....[72]....
        /*06f0*/ 	.word	0x000183b0


	//   ....[73]....
        /*06f4*/ 	.word	0x00018440


	//   ....[74]....
        /*06f8*/ 	.word	0x000184f0


	//   ....[75]....
        /*06fc*/ 	.word	0x00018570


	//   ....[76]....
        /*0700*/ 	.word	0x000185f0


	//   ....[77]....
        /*0704*/ 	.word	0x00018670


	//   ....[78]....
        /*0708*/ 	.word	0x000186f0


	//   ....[79]....
        /*070c*/ 	.word	0x00018760


	//   ....[80]....
        /*0710*/ 	.word	0x00018800


	//   ....[81]....
        /*0714*/ 	.word	0x00018890


	//   ....[82]....
        /*0718*/ 	.word	0x000189b0


	//----- nvinfo : EIATTR_REG_RECONFIG
	.align		4
.L_1293:
        /*071c*/ 	.byte	0x01, 0x54
	.zero		2


	//----- nvinfo : EIATTR_SYSCALL_OFFSETS
	.align		4
        /*0720*/ 	.byte	0x04, 0x46
        /*0722*/ 	.short	(.L_1295 - .L_1294)


	//   ....[0]....
.L_1294:
        /*0724*/ 	.word	0x000017f0


	//   ....[1]....
        /*0728*/ 	.word	0x00001940


	//   ....[2]....
        /*072c*/ 	.word	0x00006100


	//   ....[3]....
        /*0730*/ 	.word	0x000065f0


	//   ....[4]....
        /*0734*/ 	.word	0x00013710


	//   ....[5]....
        /*0738*/ 	.word	0x00013850


	//   ....[6]....
        /*073c*/ 	.word	0x00013950


	//----- nvinfo : EIATTR_MBARRIER_INSTR_OFFSETS
	.align		4
.L_1295:
        /*0740*/ 	.byte	0x04, 0x39
        /*0742*/ 	.short	(.L_1297 - .L_1296)


	//   ....[0]....
.L_1296:
        /*0744*/ 	.word	0x00000340
        /*0748*/ 	.word	0x000000ff
        /*074c*/ 	.word	0x00032400
        /*0750*/ 	.short	0x0100
        /*0752*/ 	.byte	0x08
	.zero		1


	//   ....[1]....
        /*0754*/ 	.word	0x00000350
        /*0758*/ 	.word	0x000000ff
        /*075c*/ 	.word	0x00032410
        /*0760*/ 	.short	0x0100
        /*0762*/ 	.byte	0x08
	.zero		1


	//   ....[2]....
        /*0764*/ 	.word	0x00000360
        /*0768*/ 	.word	0x000000ff
        /*076c*/ 	.word	0x00032420
        /*0770*/ 	.short	0x0100
        /*0772*/ 	.byte	0x08
	.zero		1


	//   ....[3]....
        /*0774*/ 	.word	0x00000450
        /*0778*/ 	.word	0x000000ff
        /*077c*/ 	.word	0x00032430
        /*0780*/ 	.short	0x0100
        /*0782*/ 	.byte	0x08
	.zero		1


	//   ....[4]....
        /*0784*/ 	.word	0x00000460
        /*0788*/ 	.word	0x000000ff
        /*078c*/ 	.word	0x00032440
        /*0790*/ 	.short	0x0100
        /*0792*/ 	.byte	0x08
	.zero		1


	//   ....[5]....
        /*0794*/ 	.word	0x00000470
        /*0798*/ 	.word	0x000000ff
        /*079c*/ 	.word	0x00032438
        /*07a0*/ 	.short	0x0100
        /*07a2*/ 	.byte	0x08
	.zero		1


	//   ....[6]....
        /*07a4*/ 	.word	0x00000480
        /*07a8*/ 	.word	0x000000ff
        /*07ac*/ 	.word	0x00032448
        /*07b0*/ 	.short	0x0100
        /*07b2*/ 	.byte	0x08
	.zero		1


	//   ....[7]....
        /*07b4*/ 	.word	0x000005b0
        /*07b8*/ 	.word	0x000000ff
        /*07bc*/ 	.word	0x00032450
        /*07c0*/ 	.short	0x0100
        /*07c2*/ 	.byte	0x08
	.zero		1


	//   ....[8]....
        /*07c4*/ 	.word	0x000005c0
        /*07c8*/ 	.word	0x000000ff
        /*07cc*/ 	.word	0x00032460
        /*07d0*/ 	.short	0x0100
        /*07d2*/ 	.byte	0x08
	.zero		1


	//   ....[9]....
        /*07d4*/ 	.word	0x000005d0
        /*07d8*/ 	.word	0x000000ff
        /*07dc*/ 	.word	0x00032458
        /*07e0*/ 	.short	0x0100
        /*07e2*/ 	.byte	0x08
	.zero		1


	//   ....[10]....
        /*07e4*/ 	.word	0x000005e0
        /*07e8*/ 	.word	0x000000ff
        /*07ec*/ 	.word	0x00032468
        /*07f0*/ 	.short	0x0100
        /*07f2*/ 	.byte	0x08
	.zero		1


	//   ....[11]....
        /*07f4*/ 	.word	0x000006d0
        /*07f8*/ 	.word	0x000000ff
        /*07fc*/ 	.word	0x00032470
        /*0800*/ 	.short	0x0100
        /*0802*/ 	.byte	0x06
	.zero		1


	//   ....[12]....
        /*0804*/ 	.word	0x000006e0
        /*0808*/ 	.word	0x000000ff
        /*080c*/ 	.word	0x00032480
        /*0810*/ 	.short	0x0100
        /*0812*/ 	.byte	0x06
	.zero		1


	//   ....[13]....
        /*0814*/ 	.word	0x000006f0
        /*0818*/ 	.word	0x000000ff
        /*081c*/ 	.word	0x00032478
        /*0820*/ 	.short	0x0100
        /*0822*/ 	.byte	0x06
	.zero		1


	//   ....[14]....
        /*0824*/ 	.word	0x00000700
        /*0828*/ 	.word	0x000000ff
        /*082c*/ 	.word	0x00032488
        /*0830*/ 	.short	0x0100
        /*0832*/ 	.byte	0x06
	.zero		1


	//   ....[15]....
        /*0834*/ 	.word	0x00000830
        /*0838*/ 	.word	0x000000ff
        /*083c*/ 	.word	0x00032490
        /*0840*/ 	.short	0x0100
        /*0842*/ 	.byte	0x08
	.zero		1


	//   ....[16]....
        /*0844*/ 	.word	0x00000840
        /*0848*/ 	.word	0x000000ff
        /*084c*/ 	.word	0x000324a0
        /*0850*/ 	.short	0x0100
        /*0852*/ 	.byte	0x08
	.zero		1


	//   ....[17]....
        /*0854*/ 	.word	0x00000850
        /*0858*/ 	.word	0x000000ff
        /*085c*/ 	.word	0x00032498
        /*0860*/ 	.short	0x0100
        /*0862*/ 	.byte	0x08
	.zero		1


	//   ....[18]....
        /*0864*/ 	.word	0x00000860
        /*0868*/ 	.word	0x000000ff
        /*086c*/ 	.word	0x000324a8
        /*0870*/ 	.short	0x0100
        /*0872*/ 	.byte	0x08
	.zero		1


	//   ....[19]....
        /*0874*/ 	.word	0x00000990
        /*0878*/ 	.word	0x000000ff
        /*087c*/ 	.word	0x000324b0
        /*0880*/ 	.short	0x0100
        /*0882*/ 	.byte	0x08
	.zero		1


	//   ....[20]....
        /*0884*/ 	.word	0x000009a0
        /*0888*/ 	.word	0x000000ff
        /*088c*/ 	.word	0x000324c0
        /*0890*/ 	.short	0x0100
        /*0892*/ 	.byte	0x08
	.zero		1


	//   ....[21]....
        /*0894*/ 	.word	0x000009b0
        /*0898*/ 	.word	0x000000ff
        /*089c*/ 	.word	0x000324b8
        /*08a0*/ 	.short	0x0100
        /*08a2*/ 	.byte	0x08
	.zero		1


	//   ....[22]....
        /*08a4*/ 	.word	0x000009c0
        /*08a8*/ 	.word	0x000000ff
        /*08ac*/ 	.word	0x000324c8
        /*08b0*/ 	.short	0x0100
        /*08b2*/ 	.byte	0x08
	.zero		1


	//   ....[23]....
        /*08b4*/ 	.word	0x00002d00
        /*08b8*/ 	.word	0x0000005f
        /*08bc*/ 	.word	0x00032490
        /*08c0*/ 	.short	0x010a
        /*08c2*/ 	.byte	0x3f
	.zero		1


	//   ....[24]....
        /*08c4*/ 	.word	0x00004020
        /*08c8*/ 	.word	0x0000005f
        /*08cc*/ 	.word	0x00032490
        /*08d0*/ 	.short	0x010a
        /*08d2*/ 	.byte	0x3f
	.zero		1


	//   ....[25]....
        /*08d4*/ 	.word	0x00005130
        /*08d8*/ 	.word	0x0000005f
        /*08dc*/ 	.word	0x00032490
        /*08e0*/ 	.short	0x010a
        /*08e2*/ 	.byte	0x3f
	.zero		1


	//   ....[26]....
        /*08e4*/ 	.word	0x00005340
        /*08e8*/ 	.word	0x00000028
        /*08ec*/ 	.word	0x00000000
        /*08f0*/ 	.short	0x0101
        /*08f2*/ 	.byte	0x3f
	.zero		1


	//   ....[27]....
        /*08f4*/ 	.word	0x00005380
        /*08f8*/ 	.word	0x0000005f
        /*08fc*/ 	.word	0x000324b0
        /*0900*/ 	.short	0x010a
        /*0902*/ 	.byte	0x3f
	.zero		1


	//   ....[28]....
        /*0904*/ 	.word	0x000059e0
        /*0908*/ 	.word	0x0000005f
        /*090c*/ 	.word	0x00000000
        /*0910*/ 	.short	0x0101
        /*0912*/ 	.byte	0x3f
	.zero		1


	//   ....[29]....
        /*0914*/ 	.word	0x00006190
        /*0918*/ 	.word	0x00000012
        /*091c*/ 	.word	0x00032400
        /*0920*/ 	.short	0x010a
        /*0922*/ 	.byte	0x3f
	.zero		1


	//   ....[30]....
        /*0924*/ 	.word	0x000061e0
        /*0928*/ 	.word	0x00000012
        /*092c*/ 	.word	0x00032400
        /*0930*/ 	.short	0x010a
        /*0932*/ 	.byte	0x3f
	.zero		1


	//   ....[31]....
        /*0934*/ 	.word	0x000068f0
        /*0938*/ 	.word	0x00000012
        /*093c*/ 	.word	0x00032400
        /*0940*/ 	.short	0x010a
        /*0942*/ 	.byte	0x3f
	.zero		1


	//   ....[32]....
        /*0944*/ 	.word	0x00007720
        /*0948*/ 	.word	0x00000012
        /*094c*/ 	.word	0x00032400
        /*0950*/ 	.short	0x010a
        /*0952*/ 	.byte	0x3f
	.zero		1


	//   ....[33]....
        /*0954*/ 	.word	0x00008560
        /*0958*/ 	.word	0x00000000
        /*095c*/ 	.word	0x00032430
        /*0960*/ 	.short	0x010a
        /*0962*/ 	.byte	0x3f
	.zero		1


	//   ....[34]....
        /*0964*/ 	.word	0x000085d0
        /*0968*/ 	.word	0x00000000
        /*096c*/ 	.word	0x00032430
        /*0970*/ 	.short	0x010a
        /*0972*/ 	.byte	0x3f
	.zero		1


	//   ....[35]....
        /*0974*/ 	.word	0x000089c0
        /*0978*/ 	.word	0x00000012
        /*097c*/ 	.word	0x00032410
        /*0980*/ 	.short	0x010a
        /*0982*/ 	.byte	0x3f
	.zero		1


	//   ....[36]....
        /*0984*/ 	.word	0x00008a10
        /*0988*/ 	.word	0x00000000
        /*098c*/ 	.word	0x00032450
        /*0990*/ 	.short	0x010a
        /*0992*/ 	.byte	0x3f
	.zero		1


	//   ....[37]....
        /*0994*/ 	.word	0x00008a90
        /*0998*/ 	.word	0x00000000
        /*099c*/ 	.word	0x00032450
        /*09a0*/ 	.short	0x010a
        /*09a2*/ 	.byte	0x3f
	.zero		1


	//   ....[38]....
        /*09a4*/ 	.word	0x0000a6f0
        /*09a8*/ 	.word	0x00000018
        /*09ac*/ 	.word	0x00000000
        /*09b0*/ 	.short	0x0101
        /*09b2*/ 	.byte	0x3f
	.zero		1


	//   ....[39]....
        /*09b4*/ 	.word	0x0000b3d0
        /*09b8*/ 	.word	0x00000000
        /*09bc*/ 	.word	0x00000000
        /*09c0*/ 	.short	0x0101
        /*09c2*/ 	.byte	0x3f
	.zero		1


	//   ....[40]....
        /*09c4*/ 	.word	0x0000b4e0
        /*09c8*/ 	.word	0x00000003
        /*09cc*/ 	.word	0x00032430
        /*09d0*/ 	.short	0x010a
        /*09d2*/ 	.byte	0x3f
	.zero		1


	//   ....[41]....
        /*09d4*/ 	.word	0x0000b540
        /*09d8*/ 	.word	0x00000003
        /*09dc*/ 	.word	0x00032430
        /*09e0*/ 	.short	0x010a
        /*09e2*/ 	.byte	0x3f
	.zero		1


	//   ....[42]....
        /*09e4*/ 	.word	0x0000b7f0
        /*09e8*/ 	.word	0x00000003
        /*09ec*/ 	.word	0x00032450
        /*09f0*/ 	.short	0x010a
        /*09f2*/ 	.byte	0x3f
	.zero		1


	//   ....[43]....
        /*09f4*/ 	.word	0x0000b840
        /*09f8*/ 	.word	0x00000003
        /*09fc*/ 	.word	0x00032450
        /*0a00*/ 	.short	0x010a
        /*0a02*/ 	.byte	0x3f
	.zero		1


	//   ....[44]....
        /*0a04*/ 	.word	0x0000cd40
        /*0a08*/ 	.word	0x0000000a
        /*0a0c*/ 	.word	0x00000000
        /*0a10*/ 	.short	0x0101
        /*0a12*/ 	.byte	0x3f
	.zero		1


	//   ....[45]....
        /*0a14*/ 	.word	0x0000e270
        /*0a18*/ 	.word	0x00000003
        /*0a1c*/ 	.word	0x00000000
        /*0a20*/ 	.short	0x0101
        /*0a22*/ 	.byte	0x3f
	.zero		1


	//   ....[46]....
        /*0a24*/ 	.word	0x00010430
        /*0a28*/ 	.word	0x00000000
        /*0a2c*/ 	.word	0x00000000
        /*0a30*/ 	.short	0x0101
        /*0a32*/ 	.byte	0x3f
	.zero		1


	//   ....[47]....
        /*0a34*/ 	.word	0x00012890
        /*0a38*/ 	.word	0x00000005
        /*0a3c*/ 	.word	0x00032420
        /*0a40*/ 	.short	0x010a
        /*0a42*/ 	.byte	0x3f
	.zero		1


	//   ....[48]....
        /*0a44*/ 	.word	0x00012910
        /*0a48*/ 	.word	0x00000007
        /*0a4c*/ 	.word	0x000324a0
        /*0a50*/ 	.short	0x010a
        /*0a52*/ 	.byte	0x3f
	.zero		1


	//   ....[49]....
        /*0a54*/ 	.word	0x00012af0
        /*0a58*/ 	.word	0x00000007
        /*0a5c*/ 	.word	0x000324c0
        /*0a60*/ 	.short	0x010a
        /*0a62*/ 	.byte	0x3f
	.zero		1


	//   ....[50]....
        /*0a64*/ 	.word	0x00012f00
        /*0a68*/ 	.word	0x00000007
        /*0a6c*/ 	.word	0x000324a0
        /*0a70*/ 	.short	0x010a
        /*0a72*/ 	.byte	0x3f
	.zero		1


	//   ....[51]....
        /*0a74*/ 	.word	0x000130c0
        /*0a78*/ 	.word	0x00000007
        /*0a7c*/ 	.word	0x000324c0
        /*0a80*/ 	.short	0x010a
        /*0a82*/ 	.byte	0x3f
	.zero		1


	//   ....[52]....
        /*0a84*/ 	.word	0x00013eb0
        /*0a88*/ 	.word	0x00000005
        /*0a8c*/ 	.word	0x00032440
        /*0a90*/ 	.short	0x010a
        /*0a92*/ 	.byte	0x3f
	.zero		1


	//   ....[53]....
        /*0a94*/ 	.word	0x000144d0
        /*0a98*/ 	.word	0x00000005
        /*0a9c*/ 	.word	0x00032420
        /*0aa0*/ 	.short	0x010a
        /*0aa2*/ 	.byte	0x3f
	.zero		1


	//   ....[54]....
        /*0aa4*/ 	.word	0x000145a0
        /*0aa8*/ 	.word	0x00000002
        /*0aac*/ 	.word	0x00032460
        /*0ab0*/ 	.short	0x010a
        /*0ab2*/ 	.byte	0x3f
	.zero		1


	//   ....[55]....
        /*0ab4*/ 	.word	0x00014c10
        /*0ab8*/ 	.word	0x00000002
        /*0abc*/ 	.word	0x00032440
        /*0ac0*/ 	.short	0x010a
        /*0ac2*/ 	.byte	0x3f
	.zero		1


	//   ....[56]....
        /*0ac4*/ 	.word	0x00014e20
        /*0ac8*/ 	.word	0x00000002
        /*0acc*/ 	.word	0x00032460
        /*0ad0*/ 	.short	0x010a
        /*0ad2*/ 	.byte	0x3f
	.zero		1


	//   ....[57]....
        /*0ad4*/ 	.word	0x00015380
        /*0ad8*/ 	.word	0x00000003
        /*0adc*/ 	.word	0x00032440
        /*0ae0*/ 	.short	0x010a
        /*0ae2*/ 	.byte	0x3f
	.zero		1


	//   ....[58]....
        /*0ae4*/ 	.word	0x00015580
        /*0ae8*/ 	.word	0x00000003
        /*0aec*/ 	.word	0x00032460
        /*0af0*/ 	.short	0x010a
        /*0af2*/ 	.byte	0x3f
	.zero		1


	//   ....[59]....
        /*0af4*/ 	.word	0x00015a60
        /*0af8*/ 	.word	0x00000003
        /*0afc*/ 	.word	0x00032440
        /*0b00*/ 	.short	0x010a
        /*0b02*/ 	.byte	0x3f
	.zero		1


	//   ....[60]....
        /*0b04*/ 	.word	0x00015c70
        /*0b08*/ 	.word	0x00000003
        /*0b0c*/ 	.word	0x00032460
        /*0b10*/ 	.short	0x010a
        /*0b12*/ 	.byte	0x3f
	.zero		1


	//   ....[61]....
        /*0b14*/ 	.word	0x00016bb0
        /*0b18*/ 	.word	0x00000000
        /*0b1c*/ 	.word	0x00032420
        /*0b20*/ 	.short	0x010a
        /*0b22*/ 	.byte	0x3f
	.zero		1


	//   ....[62]....
        /*0b24*/ 	.word	0x00016d70
        /*0b28*/ 	.word	0x00000006
        /*0b2c*/ 	.word	0x00000000
        /*0b30*/ 	.short	0x010a
        /*0b32*/ 	.byte	0x3f
	.zero		1


	//   ....[63]....
        /*0b34*/ 	.word	0x00016de0
        /*0b38*/ 	.word	0x00000007
        /*0b3c*/ 	.word	0x00000000
        /*0b40*/ 	.short	0x010a
        /*0b42*/ 	.byte	0x3f
	.zero		1


	//   ....[64]....
        /*0b44*/ 	.word	0x00016e50
        /*0b48*/ 	.word	0x00000004
        /*0b4c*/ 	.word	0x00000000
        /*0b50*/ 	.short	0x010a
        /*0b52*/ 	.byte	0x3f
	.zero		1


	//   ....[65]....
        /*0b54*/ 	.word	0x00016e80
        /*0b58*/ 	.word	0x00000003
        /*0b5c*/ 	.word	0x00000000
        /*0b60*/ 	.short	0x010a
        /*0b62*/ 	.byte	0x3f
	.zero		1


	//   ....[66]....
        /*0b64*/ 	.word	0x00016ee0
        /*0b68*/ 	.word	0x0000005f
        /*0b6c*/ 	.word	0x00032490
        /*0b70*/ 	.short	0x010a
        /*0b72*/ 	.byte	0x3f
	.zero		1


	//   ....[67]....
        /*0b74*/ 	.word	0x00016f30
        /*0b78*/ 	.word	0x0000005f
        /*0b7c*/ 	.word	0x00032490
        /*0b80*/ 	.short	0x010a
        /*0b82*/ 	.byte	0x3f
	.zero		1


	//   ....[68]....
        /*0b84*/ 	.word	0x00016f80
        /*0b88*/ 	.word	0x0000005f
        /*0b8c*/ 	.word	0x00032490
        /*0b90*/ 	.short	0x010a
        /*0b92*/ 	.byte	0x3f
	.zero		1


	//   ....[69]....
        /*0b94*/ 	.word	0x00016fd0
        /*0b98*/ 	.word	0x0000005f
        /*0b9c*/ 	.word	0x000324b0
        /*0ba0*/ 	.short	0x010a
        /*0ba2*/ 	.byte	0x3f
	.zero		1


	//   ....[70]....
        /*0ba4*/ 	.word	0x00017390
        /*0ba8*/ 	.word	0x00000012
        /*0bac*/ 	.word	0x00032400
        /*0bb0*/ 	.short	0x010a
        /*0bb2*/ 	.byte	0x3f
	.zero		1


	//   ....[71]....
        /*0bb4*/ 	.word	0x00017660
        /*0bb8*/ 	.word	0x00000012
        /*0bbc*/ 	.word	0x00032400
        /*0bc0*/ 	.short	0x010a
        /*0bc2*/ 	.byte	0x3f
	.zero		1


	//   ....[72]....
        /*0bc4*/ 	.word	0x000176b0
        /*0bc8*/ 	.word	0x00000000
        /*0bcc*/ 	.word	0x00032430
        /*0bd0*/ 	.short	0x010a
        /*0bd2*/ 	.byte	0x3f
	.zero		1


	//   ....[73]....
        /*0bd4*/ 	.word	0x00017700
        /*0bd8*/ 	.word	0x00000012
        /*0bdc*/ 	.word	0x00032410
        /*0be0*/ 	.short	0x010a
        /*0be2*/ 	.byte	0x3f
	.zero		1


	//   ....[74]....
        /*0be4*/ 	.word	0x00017750
        /*0be8*/ 	.word	0x00000000
        /*0bec*/ 	.word	0x00032450
        /*0bf0*/ 	.short	0x010a
        /*0bf2*/ 	.byte	0x3f
	.zero		1


	//   ....[75]....
        /*0bf4*/ 	.word	0x000177a0
        /*0bf8*/ 	.word	0x00000003
        /*0bfc*/ 	.word	0x00032430
        /*0c00*/ 	.short	0x010a
        /*0c02*/ 	.byte	0x3f
	.zero		1


	//   ....[76]....
        /*0c04*/ 	.word	0x000177f0
        /*0c08*/ 	.word	0x00000003
        /*0c0c*/ 	.word	0x00032450
        /*0c10*/ 	.short	0x010a
        /*0c12*/ 	.byte	0x3f
	.zero		1


	//   ....[77]....
        /*0c14*/ 	.word	0x00017990
        /*0c18*/ 	.word	0x00000005
        /*0c1c*/ 	.word	0x00032420
        /*0c20*/ 	.short	0x010a
        /*0c22*/ 	.byte	0x3f
	.zero		1


	//   ....[78]....
        /*0c24*/ 	.word	0x000179e0
        /*0c28*/ 	.word	0x00000007
        /*0c2c*/ 	.word	0x000324a0
        /*0c30*/ 	.short	0x010a
        /*0c32*/ 	.byte	0x3f
	.zero		1


	//   ....[79]....
        /*0c34*/ 	.word	0x00017a30
        /*0c38*/ 	.word	0x00000007
        /*0c3c*/ 	.word	0x000324c0
        /*0c40*/ 	.short	0x010a
        /*0c42*/ 	.byte	0x3f
	.zero		1


	//   ....[80]....
        /*0c44*/ 	.word	0x00017a80
        /*0c48*/ 	.word	0x00000007
        /*0c4c*/ 	.word	0x000324a0
        /*0c50*/ 	.short	0x010a
        /*0c52*/ 	.byte	0x3f
	.zero		1


	//   ....[81]....
        /*0c54*/ 	.word	0x00017ad0
        /*0c58*/ 	.word	0x00000007
        /*0c5c*/ 	.word	0x000324c0
        /*0c60*/ 	.short	0x010a
        /*0c62*/ 	.byte	0x3f
	.zero		1


	//   ....[82]....
        /*0c64*/ 	.word	0x00017c70
        /*0c68*/ 	.word	0x00000005
        /*0c6c*/ 	.word	0x00032440
        /*0c70*/ 	.short	0x010a
        /*0c72*/ 	.byte	0x3f
	.zero		1


	//   ....[83]....
        /*0c74*/ 	.word	0x00017cf0
        /*0c78*/ 	.word	0x00000005
        /*0c7c*/ 	.word	0x00032420
        /*0c80*/ 	.short	0x010a
        /*0c82*/ 	.byte	0x3f
	.zero		1


	//   ....[84]....
        /*0c84*/ 	.word	0x00017d40
        /*0c88*/ 	.word	0x00000002
        /*0c8c*/ 	.word	0x00032460
        /*0c90*/ 	.short	0x010a
        /*0c92*/ 	.byte	0x3f
	.zero		1


	//   ....[85]....
        /*0c94*/ 	.word	0x00017d90
        /*0c98*/ 	.word	0x00000002
        /*0c9c*/ 	.word	0x00032440
        /*0ca0*/ 	.short	0x010a
        /*0ca2*/ 	.byte	0x3f
	.zero		1


	//   ....[86]....
        /*0ca4*/ 	.word	0x00017de0
        /*0ca8*/ 	.word	0x00000002
        /*0cac*/ 	.word	0x00032460
        /*0cb0*/ 	.short	0x010a
        /*0cb2*/ 	.byte	0x3f
	.zero		1


	//   ....[87]....
        /*0cb4*/ 	.word	0x00017e30
        /*0cb8*/ 	.word	0x00000003
        /*0cbc*/ 	.word	0x00032440
        /*0cc0*/ 	.short	0x010a
        /*0cc2*/ 	.byte	0x3f
	.zero		1


	//   ....[88]....
        /*0cc4*/ 	.word	0x00017e80
        /*0cc8*/ 	.word	0x00000003
        /*0ccc*/ 	.word	0x00032460
        /*0cd0*/ 	.short	0x010a
        /*0cd2*/ 	.byte	0x3f
	.zero		1


	//   ....[89]....
        /*0cd4*/ 	.word	0x00017ed0
        /*0cd8*/ 	.word	0x00000003
        /*0cdc*/ 	.word	0x00032440
        /*0ce0*/ 	.short	0x010a
        /*0ce2*/ 	.byte	0x3f
	.zero		1


	//   ....[90]....
        /*0ce4*/ 	.word	0x00017f20
        /*0ce8*/ 	.word	0x00000003
        /*0cec*/ 	.word	0x00032460
        /*0cf0*/ 	.short	0x010a
        /*0cf2*/ 	.byte	0x3f
	.zero		1


	//   ....[91]....
        /*0cf4*/ 	.word	0x000188d0
        /*0cf8*/ 	.word	0x00000000
        /*0cfc*/ 	.word	0x00032420
        /*0d00*/ 	.short	0x010a
        /*0d02*/ 	.byte	0x3f
	.zero		1


	//   ....[92]....
        /*0d04*/ 	.word	0x00018a70
        /*0d08*/ 	.word	0x00000006
        /*0d0c*/ 	.word	0x00000000
        /*0d10*/ 	.short	0x010a
        /*0d12*/ 	.byte	0x3f
	.zero		1


	//   ....[93]....
        /*0d14*/ 	.word	0x00018ac0
        /*0d18*/ 	.word	0x00000007
        /*0d1c*/ 	.word	0x00000000
        /*0d20*/ 	.short	0x010a
        /*0d22*/ 	.byte	0x3f
	.zero		1


	//   ....[94]....
        /*0d24*/ 	.word	0x00018b10
        /*0d28*/ 	.word	0x00000004
        /*0d2c*/ 	.word	0x00000000
        /*0d30*/ 	.short	0x010a
        /*0d32*/ 	.byte	0x3f
	.zero		1


	//----- nvinfo : EIATTR_NUM_MBARRIERS
	.align		4
.L_1297:
        /*0d34*/ 	.byte	0x03, 0x38
        /*0d36*/ 	.short	0x0017


	//----- nvinfo : EIATTR_EXIT_INSTR_OFFSETS
	.align		4
        /*0d38*/ 	.byte	0x04, 0x1c
        /*0d3a*/ 	.short	(.L_1299 - .L_1298)


	//   ....[0]....
.L_1298:
        /*0d3c*/ 	.word	0x00016ed0


	//----- nvinfo : EIATTR_MAX_THREADS
	.align		4
.L_1299:
        /*0d40*/ 	.byte	0x04, 0x05
        /*0d42*/ 	.short	(.L_1301 - .L_1300)
.L_1300:
        /*0d44*/ 	.word	0x00000180
        /*0d48*/ 	.word	0x00000001
        /*0d4c*/ 	.word	0x00000001


	//----- nvinfo : EIATTR_CRS_STACK_SIZE
	.align		4
.L_1301:
        /*0d50*/ 	.byte	0x04, 0x1e
        /*0d52*/ 	.short	(.L_1303 - .L_1302)
.L_1302:
        /*0d54*/ 	.word	0x00000000


	//----- nvinfo : EIATTR_CBANK_PARAM_SIZE
	.align		4
.L_1303:
        /*0d58*/ 	.byte	0x03, 0x19
        /*0d5a*/ 	.short	0x0b70


	//----- nvinfo : EIATTR_PARAM_CBANK
	.align		4
        /*0d5c*/ 	.byte	0x04, 0x0a
        /*0d5e*/ 	.short	(.L_1305 - .L_1304)
	.align		4
.L_1304:
        /*0d60*/ 	.word	index@(.nv.constant0._ZN7cutlass13device_kernelIN5flash11enable_sm90INS1_16FlashAttnFwdSm90INS1_25CollectiveMainloopFwdSm90ILi2EN4cute5tupleIJNS5_1CILi1EEES8_S8_EEENS6_IJNS7_ILi128EEENS7_ILi96EEENS7_ILi64EEEEEELi256ENS_10bfloat16_tEfNS_4arch4Sm90ELb0ELb0ELb1ELb1ELb0ELb1ELb1ELb1ELb0ELb0ELb0ELb0EEENS1_21CollectiveEpilogueFwdINS6_IJSA_NS7_ILi256EEESB_EEES9_SE_SG_Li256ELb1ELb0ELb0ELb0EEENS1_36VarlenDynamicPersistentTileSchedulerILi128ELi96ELi256ELi32ELb0ELb0ELb1ELb0ELb1ELb1EEEEEEEEEvNT_6ParamsE)
        /*0d64*/ 	.short	0x0210
        /*0d66*/ 	.short	0x0b70


	//----- nvinfo : EIATTR_SW_WAR
	.align		4
.L_1305:
        /*0d68*/ 	.byte	0x04, 0x36
        /*0d6a*/ 	.short	(.L_1307 - .L_1306)
.L_1306:
        /*0d6c*/ 	.word	0x00000008
.L_1307:


//--------------------- .nv.info._ZN7cutlass13device_kernelIN5flash11enable_sm90INS1_16FlashAttnFwdSm90INS1_25CollectiveMainloopFwdSm90ILi2EN4cute5tupleIJNS5_1CILi1EEES8_S8_EEENS6_IJNS7_ILi128EEENS7_ILi96EEENS7_ILi64EEEEEELi256ENS_10bfloat16_tEfNS_4arch4Sm90ELb0ELb1ELb1ELb0ELb0ELb0ELb0ELb1ELb0ELb0ELb0ELb0EEENS1_21CollectiveEpilogueFwdINS6_IJSA_NS7_ILi256EEESB_EEES9_SE_SG_Li256ELb0ELb0ELb0ELb0EEENS1_30DynamicPersistentTileSchedulerILi256ELi32ELb0ELb0ELb1EEEEEEEEEvNT_6ParamsE --------------------------
	.section	.nv.info._ZN7cutlass13device_kernelIN5flash11enable_sm90INS1_16FlashAttnFwdSm90INS1_25CollectiveMainloopFwdSm90ILi2EN4cute5tupleIJNS5_1CILi1EEES8_S8_EEENS6_IJNS7_ILi128EEENS7_ILi96EEENS7_ILi64EEEEEELi256ENS_10bfloat16_tEfNS_4arch4Sm90ELb0ELb1ELb1ELb0ELb0ELb0ELb0ELb1ELb0ELb0ELb0ELb0EEENS1_21CollectiveEpilogueFwdINS6_IJSA_NS7_ILi256EEESB_EEES9_SE_SG_Li256ELb0ELb0ELb0ELb0EEENS1_30DynamicPersistentTileSchedulerILi256ELi32ELb0ELb0ELb1EEEEEEEEEvNT_6ParamsE,"",@"SHT_CUDA_INFO"
	.sectionflags	@""
	.align	4


	//----- nvinfo : EIATTR_CUDA_API_VERSION
	.align		4
        /*0000*/ 	.byte	0x04, 0x37
        /*0002*/ 	.short	(.L_1309 - .L_1308)
.L_1308:
        /*0004*/ 	.word	0x00000082


	//----- nvinfo : EIATTR_KPARAM_INFO
	.align		4
.L_1309:
        /*0008*/ 	.byte	0x04, 0x17
        /*000a*/ 	.short	(.L_1311 - .L_1310)
.L_1310:
        /*000c*/ 	.word	0x00000000
        /*0010*/ 	.short	0x0000
        /*0012*/ 	.short	0x0070
        /*0014*/ 	.byte	0x00, 0xf0, 0x01, 0x2e


	//----- nvinfo : EIATTR_SPARSE_MMA_MASK
	.align		4
.L_1311:
        /*0018*/ 	.byte	0x03, 0x50
        /*001a*/ 	.short	0x0000


	//----- nvinfo : EIATTR_MAXREG_COUNT
	.align		4
        /*001c*/ 	.byte	0x03, 0x1b
        /*001e*/ 	.short	0x00a8


	//----- nvinfo : EIATTR_NUM_BARRIERS
	.align		4
        /*0020*/ 	.byte	0x02, 0x4c
        /*0022*/ 	.byte	0x10
	.zero		1


	//----- nvinfo : EIATTR_EXTERNS
	.align		4
        /*0024*/ 	.byte	0x04, 0x0f
        /*0026*/ 	.short	(.L_1313 - .L_1312)


	//   ....[0]....
	.align		4
.L_1312:
        /*0028*/ 	.word	index@(__assertfail)


	//----- nvinfo : EIATTR_MERCURY_ISA_VERSION
	.align		4
.L_1313:
        /*002c*/ 	.byte	0x03, 0x5f
        /*002e*/ 	.short	0x0101


	//----- nvinfo : EIATTR_INT_WARP_WIDE_INSTR_OFFSETS
	.align		4
        /*0030*/ 	.byte	0x04, 0x31
        /*0032*/ 	.short	(.L_1315 - .L_1314)


	//   ....[0]....
.L_1314:
        /*0034*/ 	.word	0x00000180


	//   ....[1]....
        /*0038*/ 	.word	0x000001b0


	//   ....[2]....
        /*003c*/ 	.word	0x000001c0


	//   ....[3]....
        /*0040*/ 	.word	0x00010760


	//   ....[4]....
        /*0044*/ 	.word	0x000107f0


	//   ....[5]....
        /*0048*/ 	.word	0x00010ce0


	//   ....[6]....
        /*004c*/ 	.word	0x00012900


	//   ....[7]....
        /*0050*/ 	.word	0x00012990


	//----- nvinfo : EIATTR_COOP_GROUP_MASK_REGIDS
	.align		4
.L_1315:
        /*0054*/ 	.byte	0x04, 0x29
        /*0056*/ 	.short	(.L_1317 - .L_1316)


	//   ....[0]....
.L_1316:
        /*0058*/ 	.word	0xffffffff


	//   ....[1]....
        /*005c*/ 	.word	0xffffffff


	//   ....[2]....
        /*0060*/ 	.word	0xffffffff


	//   ....[3]....
        /*0064*/ 	.word	0xffffffff


	//   ....[4]....
        /*0068*/ 	.word	0xffffffff


	//   ....[5]....
        /*006c*/ 	.word	0xffffffff


	//   ....[6]....
        /*0070*/ 	.word	0xffffffff


	//   ....[7]....
        /*0074*/ 	.word	0xffffffff


	//   ....[8]....
        /*0078*/ 	.word	0xffffffff


	//   ....[9]....
        /*007c*/ 	.word	0xffffffff


	//   ....[10]....
        /*0080*/ 	.word	0xffffffff


	//   ....[11]....
        /*0084*/ 	.word	0xffffffff


	//   ....[12]....
        /*0088*/ 	.word	0xffffffff


	//   ....[13]....
        /*008c*/ 	.word	0xffffffff


	//   ....[14]....
        /*0090*/ 	.word	0xffffffff


	//   ....[15]....
        /*0094*/ 	.word	0xffffffff


	//   ....[16]....
        /*0098*/ 	.word	0xffffffff


	//   ....[17]....
        /*009c*/ 	.word	0xffffffff


	//   ....[18]....
        /*00a0*/ 	.word	0xffffffff


	//   ....[19]....
        /*00a4*/ 	.word	0xffffffff


	//   ....[20]....
        /*00a8*/ 	.word	0xffffffff


	//   ....[21]....
        /*00ac*/ 	.word	0xffffffff


	//   ....[22]....
        /*00b0*/ 	.word	0xffffffff


	//   ....[23]....
        /*00b4*/ 	.word	0xffffffff


	//   ....[24]....
        /*00b8*/ 	.word	0xffffffff


	//   ....[25]....
        /*00bc*/ 	.word	0xffffffff


	//   ....[26]....
        /*00c0*/ 	.word	0xffffffff


	//   ....[27]....
        /*00c4*/ 	.word	0xffffffff


	//   ....[28]....
        /*00c8*/ 	.word	0xffffffff


	//   ....[29]....
        /*00cc*/ 	.word	0xffffffff


	//   ....[30]....
        /*00d0*/ 	.word	0xffffffff


	//   ....[31]....
        /*00d4*/ 	.word	0xffffffff


	//   ....[32]....
        /*00d8*/ 	.word	0x0500000f


	//   ....[33]....
        /*00dc*/ 	.word	0x0500000f


	//----- nvinfo : EIATTR_COOP_GROUP_INSTR_OFFSETS
	.align		4
.L_1317:
        /*00e0*/ 	.byte	0x04, 0x28
        /*00e2*/ 	.short	(.L_1319 - .L_1318)


	//   ....[0]....
.L_1318:
        /*00e4*/ 	.word	0x00000060


	//   ....[1]....
        /*00e8*/ 	.word	0x00000190


	//   ....[2]....
        /*00ec*/ 	.word	0x000001e0


	//   ....[3]....
        /*00f0*/ 	.word	0x000003d0


	//   ....[4]....
        /*00f4*/ 	.word	0x00000530


	//   ....[5]....
        /*00f8*/ 	.word	0x00000650


	//   ....[6]....
        /*00fc*/ 	.word	0x000007b0


	//   ....[7]....
        /*0100*/ 	.word	0x00001940


	//   ....[8]....
        /*0104*/ 	.word	0x00003400


	//   ....[9]....
        /*0108*/ 	.word	0x00003510


	//   ....[10]....
        /*010c*/ 	.word	0x00003b10


	//   ....[11]....
        /*0110*/ 	.word	0x00003b90


	//   ....[12]....
        /*0114*/ 	.word	0x00006280


	//   ....[13]....
        /*0118*/ 	.word	0x000063a0


	//   ....[14]....
        /*011c*/ 	.word	0x00006a00


	//   ....[15]....
        /*0120*/ 	.word	0x00006a90


	//   ....[16]....
        /*0124*/ 	.word	0x000089e0


	//   ....[17]....
        /*0128*/ 	.word	0x00008a80


	//   ....[18]....
        /*012c*/ 	.word	0x00008ed0


	//   ....[19]....
        /*0130*/ 	.word	0x00009050


	//   ....[20]....
        /*0134*/ 	.word	0x0000bd50


	//   ....[21]....
        /*0138*/ 	.word	0x0000be70


	//   ....[22]....
        /*013c*/ 	.word	0x0000c510


	//   ....[23]....
        /*0140*/ 	.word	0x0000c5f0


	//   ....[24]....
        /*0144*/ 	.word	0x0000d990


	//   ....[25]....
        /*0148*/ 	.word	0x0000d9d0


	//   ....[26]....
        /*014c*/ 	.word	0x0000da90


	//   ....[27]....
        /*0150*/ 	.word	0x0000dab0


	//   ....[28]....
        /*0154*/ 	.word	0x0000f190


	//   ....[29]....
        /*0158*/ 	.word	0x0000feb0


	//   ....[30]....
        /*015c*/ 	.word	0x00012a10


	//   ....[31]....
        /*0160*/ 	.word	0x00012bc0


	//   ....[32]....
        /*0164*/ 	.word	0x000131c0


	//   ....[33]....
        /*0168*/ 	.word	0x000135a0


	//----- nvinfo : EIATTR_REG_RECONFIG
	.align		4
.L_1319:
        /*016c*/ 	.byte	0x01, 0x54
	.zero		2


	//----- nvinfo : EIATTR_SYSCALL_OFFSETS
	.align		4
        /*0170*/ 	.byte	0x04, 0x46
        /*0172*/ 	.short	(.L_1321 - .L_1320)


	//   ....[0]....
.L_1320:
        /*0174*/ 	.word	0x00001ac0


	//   ....[1]....
        /*0178*/ 	.word	0x00010980


	//   ....[2]....
        /*017c*/ 	.word	0x00010ac0


	//   ....[3]....
        /*0180*/ 	.word	0x00010bc0


	//----- nvinfo : EIATTR_MBARRIER_INSTR_OFFSETS
	.align		4
.L_1321:
        /*0184*/ 	.byte	0x04, 0x39
        /*0186*/ 	.short	(.L_1323 - .L_1322)


	//   ....[0]....
.L_1322:
        /*0188*/ 	.word	0x00000280
        /*018c*/ 	.word	0x000000ff
        /*0190*/ 	.word	0x00022800
        /*0194*/ 	.short	0x0100
        /*0196*/ 	.byte	0x06
	.zero		1


	//   ....[1]....
        /*0198*/ 	.word	0x00000290
        /*019c*/ 	.word	0x000000ff
        /*01a0*/ 	.word	0x00022820
        /*01a4*/ 	.short	0x0100
        /*01a6*/ 	.byte	0x06
	.zero		1


	//   ....[2]....
        /*01a8*/ 	.word	0x00000380
        /*01ac*/ 	.word	0x000000ff
        /*01b0*/ 	.word	0x00022830
        /*01b4*/ 	.short	0x0100
        /*01b6*/ 	.byte	0x08
	.zero		1


	//   ....[3]....
        /*01b8*/ 	.word	0x00000390
        /*01bc*/ 	.word	0x000000ff
        /*01c0*/ 	.word	0x00022840
        /*01c4*/ 	.short	0x0100
        /*01c6*/ 	.byte	0x08
	.zero		1


	//   ....[4]....
        /*01c8*/ 	.word	0x000003a0
        /*01cc*/ 	.word	0x000000ff
        /*01d0*/ 	.word	0x00022838
        /*01d4*/ 	.short	0x0100
        /*01d6*/ 	.byte	0x08
	.zero		1


	//   ....[5]....
        /*01d8*/ 	.word	0x000003b0
        /*01dc*/ 	.word	0x000000ff
        /*01e0*/ 	.word	0x00022848
        /*01e4*/ 	.short	0x0100
        /*01e6*/ 	.byte	0x08
	.zero		1


	//   ....[6]....
        /*01e8*/ 	.word	0x000004e0
        /*01ec*/ 	.word	0x000000ff
        /*01f0*/ 	.word	0x00022850
        /*01f4*/ 	.short	0x0100
        /*01f6*/ 	.byte	0x08
	.zero		1


	//   ....[7]....
        /*01f8*/ 	.word	0x000004f0
        /*01fc*/ 	.word	0x000000ff
        /*0200*/ 	.word	0x00022860
        /*0204*/ 	.short	0x0100
        /*0206*/ 	.byte	0x08
	.zero		1


	//   ....[8]....
        /*0208*/ 	.word	0x00000500
        /*020c*/ 	.word	0x000000ff
        /*0210*/ 	.word	0x00022858
        /*0214*/ 	.short	0x0100
        /*0216*/ 	.byte	0x08
	.zero		1


	//   ....[9]....
        /*0218*/ 	.word	0x00000510
        /*021c*/ 	.word	0x000000ff
        /*0220*/ 	.word	0x00022868
        /*0224*/ 	.short	0x0100
        /*0226*/ 	.byte	0x08
	.zero		1


	//   ....[10]....
        /*0228*/ 	.word	0x00000600
        /*022c*/ 	.word	0x000000ff
        /*0230*/ 	.word	0x00022870
        /*0234*/ 	.short	0x0100
        /*0236*/ 	.byte	0x06
	.zero		1


	//   ....[11]....
        /*0238*/ 	.word	0x00000610
        /*023c*/ 	.word	0x000000ff
        /*0240*/ 	.word	0x00022880
        /*0244*/ 	.short	0x0100
        /*0246*/ 	.byte	0x06
	.zero		1


	//   ....[12]....
        /*0248*/ 	.word	0x00000620
        /*024c*/ 	.word	0x000000ff
        /*0250*/ 	.word	0x00022878
        /*0254*/ 	.short	0x0100
        /*0256*/ 	.byte	0x06
	.zero		1


	//   ....[13]....
        /*0258*/ 	.word	0x00000630
        /*025c*/ 	.word	0x000000ff
        /*0260*/ 	.word	0x00022888
        /*0264*/ 	.short	0x0100
        /*0266*/ 	.byte	0x06
	.zero		1


	//   ....[14]....
        /*0268*/ 	.word	0x00000760
        /*026c*/ 	.word	0x000000ff
        /*0270*/ 	.word	0x00022890
        /*0274*/ 	.short	0x0100
        /*0276*/ 	.byte	0x08
	.zero		1


	//   ....[15]....
        /*0278*/ 	.word	0x00000770
        /*027c*/ 	.word	0x000000ff
        /*0280*/ 	.word	0x000228a0
        /*0284*/ 	.short	0x0100
        /*0286*/ 	.byte	0x08
	.zero		1


	//   ....[16]....
        /*0288*/ 	.word	0x00000780
        /*028c*/ 	.word	0x000000ff
        /*0290*/ 	.word	0x00022898
        /*0294*/ 	.short	0x0100
        /*0296*/ 	.byte	0x08
	.zero		1


	//   ....[17]....
        /*0298*/ 	.word	0x00000790
        /*029c*/ 	.word	0x000000ff
        /*02a0*/ 	.word	0x000228a8
        /*02a4*/ 	.short	0x0100
        /*02a6*/ 	.byte	0x08
	.zero		1


	//   ....[18]....
        /*02a8*/ 	.word	0x000008c0
        /*02ac*/ 	.word	0x000000ff
        /*02b0*/ 	.word	0x000228b0
        /*02b4*/ 	.short	0x0100
        /*02b6*/ 	.byte	0x08
	.zero		1


	//   ....[19]....
        /*02b8*/ 	.word	0x000008d0
        /*02bc*/ 	.word	0x000000ff
        /*02c0*/ 	.word	0x000228c0
        /*02c4*/ 	.short	0x0100
        /*02c6*/ 	.byte	0x08
	.zero		1


	//   ....[20]....
        /*02c8*/ 	.word	0x000008e0
        /*02cc*/ 	.word	0x000000ff
        /*02d0*/ 	.word	0x000228b8
        /*02d4*/ 	.short	0x0100
        /*02d6*/ 	.byte	0x08
	.zero		1


	//   ....[21]....
        /*02d8*/ 	.word	0x000008f0
        /*02dc*/ 	.word	0x000000ff
        /*02e0*/ 	.word	0x000228c8
        /*02e4*/ 	.short	0x0100
        /*02e6*/ 	.byte	0x08
	.zero		1


	//   ....[22]....
        /*02e8*/ 	.word	0x00001b30
        /*02ec*/ 	.word	0x000000ff
        /*02f0*/ 	.word	0x00022800
        /*02f4*/ 	.short	0x010a
        /*02f6*/ 	.byte	0x2e
	.zero		1


	//   ....[23]....
        /*02f8*/ 	.word	0x00001be0
        /*02fc*/ 	.word	0x000000ff
        /*0300*/ 	.word	0x00022830
        /*0304*/ 	.short	0x010a
        /*0306*/ 	.byte	0x15
	.zero		1


	//   ....[24]....
        /*0308*/ 	.word	0x00001c20
        /*030c*/ 	.word	0x000000ff
        /*0310*/ 	.word	0x00022830
        /*0314*/ 	.short	0x010a
        /*0316*/ 	.byte	0x15
	.zero		1


	//   ....[25]....
        /*0318*/ 	.word	0x00002200
        /*031c*/ 	.word	0x00000000
        /*0320*/ 	.word	0x00000000
        /*0324*/ 	.short	0x0101
        /*0326*/ 	.byte	0x3f
	.zero		1


	//   ....[26]....
        /*0328*/ 	.word	0x00004450
        /*032c*/ 	.word	0x000000ff
        /*0330*/ 	.word	0x00022850
        /*0334*/ 	.short	0x010a
        /*0336*/ 	.byte	0x15
	.zero		1


	//   ....[27]....
        /*0338*/ 	.word	0x00004490
        /*033c*/ 	.word	0x000000ff
        /*0340*/ 	.word	0x00022850
        /*0344*/ 	.short	0x010a
        /*0346*/ 	.byte	0x15
	.zero		1


	//   ....[28]....
        /*0348*/ 	.word	0x000047b0
        /*034c*/ 	.word	0x00000007
        /*0350*/ 	.word	0x00000000
        /*0354*/ 	.short	0x0101
        /*0356*/ 	.byte	0x3f
	.zero		1


	//   ....[29]....
        /*0358*/ 	.word	0x00004a70
        /*035c*/ 	.word	0x000000ff
        /*0360*/ 	.word	0x00022830
        /*0364*/ 	.short	0x010a
        /*0366*/ 	.byte	0x1c
	.zero		1


	//   ....[30]....
        /*0368*/ 	.word	0x00004ab0
        /*036c*/ 	.word	0x000000ff
        /*0370*/ 	.word	0x00022830
        /*0374*/ 	.short	0x010a
        /*0376*/ 	.byte	0x1c
	.zero		1


	//   ....[31]....
        /*0378*/ 	.word	0x00004fa0
        /*037c*/ 	.word	0x0000000e
        /*0380*/ 	.word	0x00000000
        /*0384*/ 	.short	0x0101
        /*0386*/ 	.byte	0x3f
	.zero		1


	//   ....[32]....
        /*0388*/ 	.word	0x00007b70
        /*038c*/ 	.word	0x000000ff
        /*0390*/ 	.word	0x00022850
        /*0394*/ 	.short	0x010a
        /*0396*/ 	.byte	0x1c
	.zero		1


	//   ....[33]....
        /*0398*/ 	.word	0x00007bb0
        /*039c*/ 	.word	0x000000ff
        /*03a0*/ 	.word	0x00022850
        /*03a4*/ 	.short	0x010a
        /*03a6*/ 	.byte	0x1c
	.zero		1


	//   ....[34]....
        /*03a8*/ 	.word	0x00007e80
        /*03ac*/ 	.word	0x000000b1
        /*03b0*/ 	.word	0x00000000
        /*03b4*/ 	.short	0x0101
        /*03b6*/ 	.byte	0x3f
	.zero		1


	//   ....[35]....
        /*03b8*/ 	.word	0x00008200
        /*03bc*/ 	.word	0x000000ff
        /*03c0*/ 	.word	0x00022830
        /*03c4*/ 	.short	0x010a
        /*03c6*/ 	.byte	0x1a
	.zero		1


	//   ....[36]....
        /*03c8*/ 	.word	0x00008240
        /*03cc*/ 	.word	0x000000ff
        /*03d0*/ 	.word	0x00022830
        /*03d4*/ 	.short	0x010a
        /*03d6*/ 	.byte	0x1a
	.zero		1


	//   ....[37]....
        /*03d8*/ 	.word	0x000093d0
        /*03dc*/ 	.word	0x00000098
        /*03e0*/ 	.word	0x00000000
        /*03e4*/ 	.short	0x0101
        /*03e6*/ 	.byte	0x3f
	.zero		1


	//   ....[38]....
        /*03e8*/ 	.word	0x0000a0d0
        /*03ec*/ 	.word	0x000000ff
        /*03f0*/ 	.word	0x00022850
        /*03f4*/ 	.short	0x010a
        /*03f6*/ 	.byte	0x1a
	.zero		1


	//   ....[39]....
        /*03f8*/ 	.word	0x0000a110
        /*03fc*/ 	.word	0x000000ff
        /*0400*/ 	.word	0x00022850
        /*0404*/ 	.short	0x010a
        /*0406*/ 	.byte	0x1a
	.zero		1


	//   ....[40]....
        /*0408*/ 	.word	0x0000a3e0
        /*040c*/ 	.word	0x000000d2
        /*0410*/ 	.word	0x00000000
        /*0414*/ 	.short	0x0101
        /*0416*/ 	.byte	0x3f
	.zero		1


	//   ....[41]....
        /*0418*/ 	.word	0x0000a540
        /*041c*/ 	.word	0x000000ff
        /*0420*/ 	.word	0x00022830
        /*0424*/ 	.short	0x010a
        /*0426*/ 	.byte	0x1b
	.zero		1


	//   ....[42]....
        /*0428*/ 	.word	0x0000a580
        /*042c*/ 	.word	0x000000ff
        /*0430*/ 	.word	0x00022830
        /*0434*/ 	.short	0x010a
        /*0436*/ 	.byte	0x1b
	.zero		1


	//   ....[43]....
        /*0438*/ 	.word	0x0000aa70
        /*043c*/ 	.word	0x00000098
        /*0440*/ 	.word	0x00000000
        /*0444*/ 	.short	0x0101
        /*0446*/ 	.byte	0x3f
	.zero		1


	//   ....[44]....
        /*0448*/ 	.word	0x0000d640
        /*044c*/ 	.word	0x000000ff
        /*0450*/ 	.word	0x00022850
        /*0454*/ 	.short	0x010a
        /*0456*/ 	.byte	0x1b
	.zero		1


	//   ....[45]....
        /*0458*/ 	.word	0x0000d680
        /*045c*/ 	.word	0x000000ff
        /*0460*/ 	.word	0x00022850
        /*0464*/ 	.short	0x010a
        /*0466*/ 	.byte	0x1b
	.zero		1


	//   ....[46]....
        /*0468*/ 	.word	0x0000d950
        /*046c*/ 	.word	0x000000b1
        /*0470*/ 	.word	0x00000000
        /*0474*/ 	.short	0x0101
        /*0476*/ 	.byte	0x3f
	.zero		1


	//   ....[47]....
        /*0478*/ 	.word	0x0000f3d0
        /*047c*/ 	.word	0x000000ff
        /*0480*/ 	.word	0x00000000
        /*0484*/ 	.short	0x0101
        /*0486*/ 	.byte	0x05
	.zero		1


	//   ....[48]....
        /*0488*/ 	.word	0x00010f80
        /*048c*/ 	.word	0x00000008
        /*0490*/ 	.word	0x00022840
        /*0494*/ 	.short	0x010a
        /*0496*/ 	.byte	0x3f
	.zero		1


	//   ....[49]....
        /*0498*/ 	.word	0x00011260
        /*049c*/ 	.word	0x000000ff
        /*04a0*/ 	.word	0x00022820
        /*04a4*/ 	.short	0x010a
        /*04a6*/ 	.byte	0x25
	.zero		1


	//   ....[50]....
        /*04a8*/ 	.word	0x00011300
        /*04ac*/ 	.word	0x00000008
        /*04b0*/ 	.word	0x00022860
        /*04b4*/ 	.short	0x010a
        /*04b6*/ 	.byte	0x3f
	.zero		1


	//   ....[51]....
        /*04b8*/ 	.word	0x00011830
        /*04bc*/ 	.word	0x00000002
        /*04c0*/ 	.word	0x00022840
        /*04c4*/ 	.short	0x010a
        /*04c6*/ 	.byte	0x3f
	.zero		1


	//   ....[52]....
        /*04c8*/ 	.word	0x000119a0
        /*04cc*/ 	.word	0x00000002
        /*04d0*/ 	.word	0x00022860
        /*04d4*/ 	.short	0x010a
        /*04d6*/ 	.byte	0x3f
	.zero		1


	//   ....[53]....
        /*04d8*/ 	.word	0x00011e90
        /*04dc*/ 	.word	0x00000003
        /*04e0*/ 	.word	0x00022840
        /*04e4*/ 	.short	0x010a
        /*04e6*/ 	.byte	0x3f
	.zero		1


	//   ....[54]....
        /*04e8*/ 	.word	0x00012000
        /*04ec*/ 	.word	0x00000003
        /*04f0*/ 	.word	0x00022860
        /*04f4*/ 	.short	0x010a
        /*04f6*/ 	.byte	0x3f
	.zero		1


	//   ....[55]....
        /*04f8*/ 	.word	0x00012470
        /*04fc*/ 	.word	0x00000002
        /*0500*/ 	.word	0x00022840
        /*0504*/ 	.short	0x010a
        /*0506*/ 	.byte	0x3f
	.zero		1


	//   ....[56]....
        /*0508*/ 	.word	0x000125e0
        /*050c*/ 	.word	0x00000002
        /*0510*/ 	.word	0x00022860
        /*0514*/ 	.short	0x010a
        /*0516*/ 	.byte	0x3f
	.zero		1


	//   ....[57]....
        /*0518*/ 	.word	0x00012b70
        /*051c*/ 	.word	0x00000007
        /*0520*/ 	.word	0x00022820
        /*0524*/ 	.short	0x010a
        /*0526*/ 	.byte	0x3f
	.zero		1


	//   ....[58]....
        /*0528*/ 	.word	0x00012cc0
        /*052c*/ 	.word	0x00000005
        /*0530*/ 	.word	0x00000000
        /*0534*/ 	.short	0x010a
        /*0536*/ 	.byte	0x3f
	.zero		1


	//   ....[59]....
        /*0538*/ 	.word	0x00012d30
        /*053c*/ 	.word	0x00000003
        /*0540*/ 	.word	0x00000000
        /*0544*/ 	.short	0x010a
        /*0546*/ 	.byte	0x3f
	.zero		1


	//   ....[60]....
        /*0548*/ 	.word	0x00012d90
        /*054c*/ 	.word	0x00000005
        /*0550*/ 	.word	0x00000000
        /*0554*/ 	.short	0x010a
        /*0556*/ 	.byte	0x3f
	.zero		1


	//   ....[61]....
        /*0558*/ 	.word	0x00012dc0
        /*055c*/ 	.word	0x00000003
        /*0560*/ 	.word	0x00000000
        /*0564*/ 	.short	0x010a
        /*0566*/ 	.byte	0x3f
	.zero		1


	//   ....[62]....
        /*0568*/ 	.word	0x00012e30
        /*056c*/ 	.word	0x00000003
        /*0570*/ 	.word	0x00022800
        /*0574*/ 	.short	0x010a
        /*0576*/ 	.byte	0x3f
	.zero		1


	//   ....[63]....
        /*0578*/ 	.word	0x00012e90
        /*057c*/ 	.word	0x00000003
        /*0580*/ 	.word	0x00022830
        /*0584*/ 	.short	0x010a
        /*0586*/ 	.byte	0x3f
	.zero		1


	//   ....[64]....
        /*0588*/ 	.word	0x00012ee0
        /*058c*/ 	.word	0x00000007
        /*0590*/ 	.word	0x00022850
        /*0594*/ 	.short	0x010a
        /*0596*/ 	.byte	0x3f
	.zero		1


	//   ....[65]....
        /*0598*/ 	.word	0x00012f40
        /*059c*/ 	.word	0x0000000b
        /*05a0*/ 	.word	0x00022830
        /*05a4*/ 	.short	0x010a
        /*05a6*/ 	.byte	0x3f
	.zero		1


	//   ....[66]....
        /*05a8*/ 	.word	0x00012f90
        /*05ac*/ 	.word	0x000000b1
        /*05b0*/ 	.word	0x00022850
        /*05b4*/ 	.short	0x010a
        /*05b6*/ 	.byte	0x3f
	.zero		1


	//   ....[67]....
        /*05b8*/ 	.word	0x00012ff0
        /*05bc*/ 	.word	0x00000008
        /*05c0*/ 	.word	0x00022830
        /*05c4*/ 	.short	0x010a
        /*05c6*/ 	.byte	0x3f
	.zero		1


	//   ....[68]....
        /*05c8*/ 	.word	0x00013040
        /*05cc*/ 	.word	0x000000d2
        /*05d0*/ 	.word	0x00022850
        /*05d4*/ 	.short	0x010a
        /*05d6*/ 	.byte	0x3f
	.zero		1


	//   ....[69]....
        /*05d8*/ 	.word	0x000130a0
        /*05dc*/ 	.word	0x00000009
        /*05e0*/ 	.word	0x00022830
        /*05e4*/ 	.short	0x010a
        /*05e6*/ 	.byte	0x3f
	.zero		1


	//   ....[70]....
        /*05e8*/ 	.word	0x000130f0
        /*05ec*/ 	.word	0x000000b1
        /*05f0*/ 	.word	0x00022850
        /*05f4*/ 	.short	0x010a
        /*05f6*/ 	.byte	0x3f
	.zero		1


	//   ....[71]....
        /*05f8*/ 	.word	0x00013270
        /*05fc*/ 	.word	0x00000008
        /*0600*/ 	.word	0x00022840
        /*0604*/ 	.short	0x010a
        /*0606*/ 	.byte	0x3f
	.zero		1


	//   ....[72]....
        /*0608*/ 	.word	0x000132d0
        /*060c*/ 	.word	0x00000008
        /*0610*/ 	.word	0x00022820
        /*0614*/ 	.short	0x010a
        /*0616*/ 	.byte	0x3f
	.zero		1


	//   ....[73]....
        /*0618*/ 	.word	0x00013320
        /*061c*/ 	.word	0x00000008
        /*0620*/ 	.word	0x00022860
        /*0624*/ 	.short	0x010a
        /*0626*/ 	.byte	0x3f
	.zero		1


	//   ....[74]....
        /*0628*/ 	.word	0x00013370
        /*062c*/ 	.word	0x00000002
        /*0630*/ 	.word	0x00022840
        /*0634*/ 	.short	0x010a
        /*0636*/ 	.byte	0x3f
	.zero		1


	//   ....[75]....
        /*0638*/ 	.word	0x000133c0
        /*063c*/ 	.word	0x00000002
        /*0640*/ 	.word	0x00022860
        /*0644*/ 	.short	0x010a
        /*0646*/ 	.byte	0x3f
	.zero		1


	//   ....[76]....
        /*0648*/ 	.word	0x00013410
        /*064c*/ 	.word	0x00000003
        /*0650*/ 	.word	0x00022840
        /*0654*/ 	.short	0x010a
        /*0656*/ 	.byte	0x3f
	.zero		1


	//   ....[77]....
        /*0658*/ 	.word	0x00013460
        /*065c*/ 	.word	0x00000003
        /*0660*/ 	.word	0x00022860
        /*0664*/ 	.short	0x010a
        /*0666*/ 	.byte	0x3f
	.zero		1


	//   ....[78]....
        /*0668*/ 	.word	0x000134b0
        /*066c*/ 	.word	0x00000002
        /*0670*/ 	.word	0x00022840
        /*0674*/ 	.short	0x010a
        /*0676*/ 	.byte	0x3f
	.zero		1


	//   ....[79]....
        /*0678*/ 	.word	0x00013500
        /*067c*/ 	.word	0x00000002
        /*0680*/ 	.word	0x00022860
        /*0684*/ 	.short	0x010a
        /*0686*/ 	.byte	0x3f
	.zero		1


	//   ....[80]....
        /*0688*/ 	.word	0x000135e0
        /*068c*/ 	.word	0x00000007
        /*0690*/ 	.word	0x00022820
        /*0694*/ 	.short	0x010a
        /*0696*/ 	.byte	0x3f
	.zero		1


	//   ....[81]....
        /*0698*/ 	.word	0x00013630
        /*069c*/ 	.word	0x00000005
        /*06a0*/ 	.word	0x00000000
        /*06a4*/ 	.short	0x010a
        /*06a6*/ 	.byte	0x3f
	.zero		1


	//   ....[82]....
        /*06a8*/ 	.word	0x00013680
        /*06ac*/ 	.word	0x00000003
        /*06b0*/ 	.word	0x00000000
        /*06b4*/ 	.short	0x010a
        /*06b6*/ 	.byte	0x3f
	.zero		1


	//   ....[83]....
        /*06b8*/ 	.word	0x000136d0
        /*06bc*/ 	.word	0x00000005
        /*06c0*/ 	.word	0x00000000
        /*06c4*/ 	.short	0x010a
        /*06c6*/ 	.byte	0x3f
	.zero		1


	//----- nvinfo : EIATTR_NUM_MBARRIERS
	.align		4
.L_1323:
        /*06c8*/ 	.byte	0x03, 0x38
        /*06ca*/ 	.short	0x0016


	//----- nvinfo : EIATTR_EXIT_INSTR_OFFSETS
	.align		4
        /*06cc*/ 	.byte	0x04, 0x1c
        /*06ce*/ 	.short	(.L_1325 - .L_1324)


	//   ....[0]....
.L_1324:
        /*06d0*/ 	.word	0x00000a30


	//   ....[1]....
        /*06d4*/ 	.word	0x0000fe70


	//   ....[2]....
        /*06d8*/ 	.word	0x0000fed0


	//   ....[3]....
        /*06dc*/ 	.word	0x00012be0


	//   ....[4]....
        /*06e0*/ 	.word	0x00012e10


	//----- nvinfo : EIATTR_MAX_THREADS
	.align		4
.L_1325:
        /*06e4*/ 	.byte	0x04, 0x05
        /*06e6*/ 	.short	(.L_1327 - .L_1326)
.L_1326:
        /*06e8*/ 	.word	0x00000180
        /*06ec*/ 	.word	0x00000001
        /*06f0*/ 	.word	0x00000001


	//----- nvinfo : EIATTR_CRS_STACK_SIZE
	.align		4
.L_1327:
        /*06f4*/ 	.byte	0x04, 0x1e
        /*06f6*/ 	.short	(.L_1329 - .L_1328)
.L_1328:
        /*06f8*/ 	.word	0x00000000


	//----- nvinfo : EIATTR_CBANK_PARAM_SIZE
	.align		4
.L_1329:
        /*06fc*/ 	.byte	0x03, 0x19
        /*06fe*/ 	.short	0x0bf0


	//----- nvinfo : EIATTR_PARAM_CBANK
	.align		4
        /*0700*/ 	.byte	0x04, 0x0a
        /*0702*/ 	.short	(.L_1331 - .L_1330)
	.align		4
.L_1330:
        /*0704*/ 	.word	index@(.nv.constant0._ZN7cutlass13device_kernelIN5flash11enable_sm90INS1_16FlashAttnFwdSm90INS1_25CollectiveMainloopFwdSm90ILi2EN4cute5tupleIJNS5_1CILi1EEES8_S8_EEENS6_IJNS7_ILi128EEENS7_ILi96EEENS7_ILi64EEEEEELi256ENS_10bfloat16_tEfNS_4arch4Sm90ELb0ELb1ELb1ELb0ELb0ELb0ELb0ELb1ELb0ELb0ELb0ELb0EEENS1_21CollectiveEpilogueFwdINS6_IJSA_NS7_ILi256EEESB_EEES9_SE_SG_Li256ELb0ELb0ELb0ELb0EEENS1_30DynamicPersistentTileSchedulerILi256ELi32ELb0ELb0ELb1EEEEEEEEEvNT_6ParamsE)
        /*0708*/ 	.short	0x0210
        /*070a*/ 	.short	0x0bf0


	//----- nvinfo : EIATTR_SW_WAR
	.align		4
.L_1331:
        /*070c*/ 	.byte	0x04, 0x36
        /*070e*/ 	.short	(.L_1333 - .L_1332)
.L_1332:
        /*0710*/ 	.word	0x00000008
.L_1333:


//--------------------- .nv.info._ZN7cutlass13device_kernelIN5flash11enable_sm90INS1_16FlashAttnFwdSm90INS1_25CollectiveMainloopFwdSm90ILi2EN4cute5tupleIJNS5_1CILi1EEES8_S8_EEENS6_IJNS7_ILi128EEENS7_ILi96EEENS7_ILi64EEEEEELi256ENS_10bfloat16_tEfNS_4arch4Sm90ELb0ELb1ELb1ELb0ELb0ELb0ELb1ELb1ELb0ELb0ELb0ELb0EEENS1_21CollectiveEpilogueFwdINS6_IJSA_NS7_ILi256EEESB_EEES9_SE_SG_Li256ELb0ELb0ELb0ELb0EEENS1_30DynamicPersistentTileSchedulerILi256ELi32ELb0ELb0ELb1EEEEEEEEEvNT_6ParamsE --------------------------
	.section	.nv.info._ZN7cutlass13device_kernelIN5flash11enable_sm90INS1_16FlashAttnFwdSm90INS1_25CollectiveMainloopFwdSm90ILi2EN4cute5tupleIJNS5_1CILi1EEES8_S8_EEENS6_IJNS7_ILi128EEENS7_ILi96EEENS7_ILi64EEEEEELi256ENS_10bfloat16_tEfNS_4arch4Sm90ELb0ELb1ELb1ELb0ELb0ELb0ELb1ELb1ELb0ELb0ELb0ELb0EEENS1_21CollectiveEpilogueFwdINS6_IJSA_NS7_ILi256EEESB_EEES9_SE_SG_Li256ELb0ELb0ELb0ELb0EEENS1_30DynamicPersistentTileSchedulerILi256ELi32ELb0ELb0ELb1EEEEEEEEEvNT_6ParamsE,"",@"SHT_CUDA_INFO"
	.sectionflags	@""
	.align	4


	//----- nvinfo : EIATTR_CUDA_API_VERSION
	.align		4
        /*0000*/ 	.byte	0x04, 0x37
        /*0002*/ 	.short	(.L_1335 - .L_1334)
.L_1334:
        /*0004*/ 	.word	0x00000082


	//----- nvinfo : EIATTR_KPARAM_INFO
	.align		4
.L_1335:
        /*0008*/ 	.byte	0x04, 0x17
        /*000a*/ 	.short	(.L_1337 - .L_1336)
.L_1336:
        /*000c*/ 	.word	0x00000000
        /*0010*/ 	.short	0x0000
        /*0012*/ 	.short	0x0070
        /*0014*/ 	.byte	0x00, 0xf0, 0x01, 0x32


	//----- nvinfo : EIATTR_SPARSE_MMA_MASK
	.align		4
.L_1337:
        /*0018*/ 	.byte	0x03, 0x50
        /*001a*/ 	.short	0x0000


	//----- nvinfo : EIATTR_MAXREG_COUNT
	.align		4
        /*001c*/ 	.byte	0x03, 0x1b
        /*001e*/ 	.short	0x00a8


	//----- nvinfo : EIATTR_NUM_BARRIERS
	.align		4
        /*0020*/ 	.byte	0x02, 0x4c
        /*0022*/ 	.byte	0x10
	.zero		1


	//----- nvinfo : EIATTR_EXTERNS
	.align		4
        /*0024*/ 	.byte	0x04, 0x0f
        /*0026*/ 	.short	(.L_1339 - .L_1338)


	//   ....[0]....
	.align		4
.L_1338:
        /*0028*/ 	.word	index@(__assertfail)


	//----- nvinfo : EIATTR_ANNOTATIONS
	.align		4
.L_1339:
        /*002c*/ 	.byte	0x04, 0x55
        /*002e*/ 	.short	(.L_1341 - .L_1340)


	//   ....[0]....
.L_1340:
        /*0030*/ 	.word	0x00000001
        /*0034*/ 	.byte	0x00, 0x0a, 0x00, 0x00, 0x01, 0x00, 0x00, 0x00, 0x30, 0x0a, 0x00, 0x00, 0x01, 0x00, 0x00, 0x00
        /*0044*/ 	.byte	0x30, 0x16, 0x02, 0x00, 0x01, 0x00, 0x00, 0x00, 0xa0, 0x16, 0x02, 0x00, 0x01, 0x00, 0x00, 0x00
        /*0054*/ 	.byte	0xe0, 0x16, 0x02, 0x00, 0x01, 0x00, 0x00, 0x00, 0x00, 0x17, 0x02, 0x00, 0x01, 0x00, 0x00, 0x00
        /*0064*/ 	.byte	0x30, 0x28, 0x02, 0x00, 0x01, 0x00, 0x00, 0x00, 0x90, 0x28, 0x02, 0x00, 0x01, 0x00, 0x00, 0x00
        /*0074*/ 	.byte	0x80, 0x42, 0x02, 0x00, 0x01, 0x00, 0x00, 0x00, 0xb0, 0x43, 0x02, 0x00, 0x01, 0x00, 0x00, 0x00
        /*0084*/ 	.byte	0x80, 0x44, 0x02, 0x00, 0x01, 0x00, 0x00, 0x00, 0x20, 0x45, 0x02, 0x00, 0x01, 0x00, 0x00, 0x00
        /*0094*/ 	.byte	0xf0, 0x5d, 0x02, 0x00, 0x01, 0x00, 0x00, 0x00, 0x20, 0x5e, 0x02, 0x00


	//----- nvinfo : EIATTR_MERCURY_ISA_VERSION
	.align		4
.L_1341:
        /*00a0*/ 	.byte	0x03, 0x5f
        /*00a2*/ 	.short	0x0101


	//----- nvinfo : EIATTR_INT_WARP_WIDE_INSTR_OFFSETS
	.align		4
        /*00a4*/ 	.byte	0x04, 0x31
        /*00a6*/ 	.short	(.L_1343 - .L_1342)


	//   ....[0]....
.L_1342:
        /*00a8*/ 	.word	0x00000200


	//   ....[1]....
        /*00ac*/ 	.word	0x00000230


	//   ....[2]....
        /*00b0*/ 	.word	0x00000240


	//   ....[3]....
        /*00b4*/ 	.word	0x000002b0


	//   ....[4]....
        /*00b8*/ 	.word	0x00021e90


	//   ....[5]....
        /*00bc*/ 	.word	0x00021f20


	//   ....[6]....
        /*00c0*/ 	.word	0x00022410


	//   ....[7]....
        /*00c4*/ 	.word	0x00024300


	//   ....[8]....
        /*00c8*/ 	.word	0x00024390


	//----- nvinfo : EIATTR_COOP_GROUP_MASK_REGIDS
	.align		4
.L_1343:
        /*00cc*/ 	.byte	0x04, 0x29
        /*00ce*/ 	.short	(.L_1345 - .L_1344)


	//   ....[0]....
.L_1344:
        /*00d0*/ 	.word	0xffffffff


	//   ....[1]....
        /*00d4*/ 	.word	0xffffffff


	//   ....[2]....
        /*00d8*/ 	.word	0xffffffff


	//   ....[3]....
        /*00dc*/ 	.word	0xffffffff


	//   ....[4]....
        /*00e0*/ 	.word	0xffffffff


	//   ....[5]....
        /*00e4*/ 	.word	0xffffffff


	//   ....[6]....
        /*00e8*/ 	.word	0xffffffff


	//   ....[7]....
        /*00ec*/ 	.word	0xffffffff


	//   ....[8]....
        /*00f0*/ 	.word	0xffffffff


	//   ....[9]....
        /*00f4*/ 	.word	0xffffffff


	//   ....[10]....
        /*00f8*/ 	.word	0xffffffff


	//   ....[11]....
        /*00fc*/ 	.word	0xffffffff


	//   ....[12]....
        /*0100*/ 	.word	0xffffffff


	//   ....[13]....
        /*0104*/ 	.word	0xffffffff


	//   ....[14]....
        /*0108*/ 	.word	0xffffffff


	//   ....[15]....
        /*010c*/ 	.word	0xffffffff


	//   ....[16]....
        /*0110*/ 	.word	0xffffffff


	//   ....[17]....
        /*0114*/ 	.word	0xffffffff


	//   ....[18]....
        /*0118*/ 	.word	0xffffffff


	//   ....[19]....
        /*011c*/ 	.word	0xffffffff


	//   ....[20]....
        /*0120*/ 	.word	0xffffffff


	//   ....[21]....
        /*0124*/ 	.word	0xffffffff


	//   ....[22]....
        /*0128*/ 	.word	0xffffffff


	//   ....[23]....
        /*012c*/ 	.word	0xffffffff


	//   ....[24]....
        /*0130*/ 	.word	0xffffffff


	//   ....[25]....
        /*0134*/ 	.word	0xffffffff


	//   ....[26]....
        /*0138*/ 	.word	0xffffffff


	//   ....[27]....
        /*013c*/ 	.word	0xffffffff


	//   ....[28]....
        /*0140*/ 	.word	0x0500000f


	//   ....[29]....
        /*0144*/ 	.word	0x0500000f


	//   ....[30]....
        /*0148*/ 	.word	0xffffffff


	//   ....[31]....
        /*014c*/ 	.word	0xffffffff


	//   ....[32]....
        /*0150*/ 	.word	0xffffffff


	//   ....[33]....
        /*0154*/ 	.word	0xffffffff


	//----- nvinfo : EIATTR_COOP_GROUP_INSTR_OFFSETS
	.align		4
.L_1345:
        /*0158*/ 	.byte	0x04, 0x28
        /*015a*/ 	.short	(.L_1347 - .L_1346)


	//   ....[0]....
.L_1346:
        /*015c*/ 	.word	0x000000b0


	//   ....[1]....
        /*0160*/ 	.word	0x00000210


	//   ....[2]....
        /*0164*/ 	.word	0x00000260


	//   ....[3]....
        /*0168*/ 	.word	0x00000470


	//   ....[4]....
        /*016c*/ 	.word	0x000005d0


	//   ....[5]....
        /*0170*/ 	.word	0x000006f0


	//   ....[6]....
        /*0174*/ 	.word	0x00000850


	//   ....[7]....
        /*0178*/ 	.word	0x00001e10


	//   ....[8]....
        /*017c*/ 	.word	0x00005d80


	//   ....[9]....
        /*0180*/ 	.word	0x00005e10


	//   ....[10]....
        /*0184*/ 	.word	0x00006180


	//   ....[11]....
        /*0188*/ 	.word	0x000061b0


	//   ....[12]....
        /*018c*/ 	.word	0x0000b8a0


	//   ....[13]....
        /*0190*/ 	.word	0x0000b920


	//   ....[14]....
        /*0194*/ 	.word	0x0000bd60


	//   ....[15]....
        /*0198*/ 	.word	0x0000be60


	//   ....[16]....
        /*019c*/ 	.word	0x00016b60


	//   ....[17]....
        /*01a0*/ 	.word	0x00016ba0


	//   ....[18]....
        /*01a4*/ 	.word	0x00016ea0


	//   ....[19]....
        /*01a8*/ 	.word	0x00016f20


	//   ....[20]....
        /*01ac*/ 	.word	0x0001ed00


	//   ....[21]....
        /*01b0*/ 	.word	0x0001ed20


	//   ....[22]....
        /*01b4*/ 	.word	0x0001ed80


	//   ....[23]....
        /*01b8*/ 	.word	0x0001edc0


	//   ....[24]....
        /*01bc*/ 	.word	0x00020930


	//   ....[25]....
        /*01c0*/ 	.word	0x000215f0


	//   ....[26]....
        /*01c4*/ 	.word	0x00024420


	//   ....[27]....
        /*01c8*/ 	.word	0x00024600


	//   ....[28]....
        /*01cc*/ 	.word	0x00024b80


	//   ....[29]....
        /*01d0*/ 	.word	0x00024f50


	//   ....[30]....
        /*01d4*/ 	.word	0x00028dc0


	//   ....[31]....
        /*01d8*/ 	.word	0x00028e20


	//   ....[32]....
        /*01dc*/ 	.word	0x00028e80


	//   ....[33]....
        /*01e0*/ 	.word	0x00028ea0


	//----- nvinfo : EIATTR_REG_RECONFIG
	.align		4
.L_1347:
        /*01e4*/ 	.byte	0x01, 0x54
	.zero		2


	//----- nvinfo : EIATTR_SYSCALL_OFFSETS
	.align		4
        /*01e8*/ 	.byte	0x04, 0x46
        /*01ea*/ 	.short	(.L_1349 - .L_1348)


	//   ....[0]....
.L_1348:
        /*01ec*/ 	.word	0x00002360


	//   ....[1]....
        /*01f0*/ 	.word	0x000220a0


	//   ....[2]....
        /*01f4*/ 	.word	0x000221d0


	//   ....[3]....
        /*01f8*/ 	.word	0x000222d0


	//----- nvinfo : EIATTR_MBARRIER_INSTR_OFFSETS
	.align		4
.L_1349:
        /*01fc*/ 	.byte	0x04, 0x39
        /*01fe*/ 	.short	(.L_1351 - .L_1350)


	//   ....[0]....
.L_1350:
        /*0200*/ 	.word	0x00000310
        /*0204*/ 	.word	0x000000ff
        /*0208*/ 	.word	0x00032400
        /*020c*/ 	.short	0x0100
        /*020e*/ 	.byte	0x06
	.zero		1


	//   ....[1]....
        /*0210*/ 	.word	0x00000320
        /*0214*/ 	.word	0x000000ff
        /*0218*/ 	.word	0x00032410
        /*021c*/ 	.short	0x0100
        /*021e*/ 	.byte	0x06
	.zero		1


	//   ....[2]....
        /*0220*/ 	.word	0x00000330
        /*0224*/ 	.word	0x000000ff
        /*0228*/ 	.word	0x00032420
        /*022c*/ 	.short	0x0100
        /*022e*/ 	.byte	0x06
	.zero		1


	//   ....[3]....
        /*0230*/ 	.word	0x00000420
        /*0234*/ 	.word	0x000000ff
        /*0238*/ 	.word	0x00032430
        /*023c*/ 	.short	0x0100
        /*023e*/ 	.byte	0x08
	.zero		1


	//   ....[4]....
        /*0240*/ 	.word	0x00000430
        /*0244*/ 	.word	0x000000ff
        /*0248*/ 	.word	0x00032440
        /*024c*/ 	.short	0x0100
        /*024e*/ 	.byte	0x08
	.zero		1


	//   ....[5]....
        /*0250*/ 	.word	0x00000440
        /*0254*/ 	.word	0x000000ff
        /*0258*/ 	.word	0x00032438
        /*025c*/ 	.short	0x0100
        /*025e*/ 	.byte	0x08
	.zero		1


	//   ....[6]....
        /*0260*/ 	.word	0x00000450
        /*0264*/ 	.word	0x000000ff
        /*0268*/ 	.word	0x00032448
        /*026c*/ 	.short	0x0100
        /*026e*/ 	.byte	0x08
	.zero		1


	//   ....[7]....
        /*0270*/ 	.word	0x00000580
        /*0274*/ 	.word	0x000000ff
        /*0278*/ 	.word	0x00032450
        /*027c*/ 	.short	0x0100
        /*027e*/ 	.byte	0x08
	.zero		1


	//   ....[8]....
        /*0280*/ 	.word	0x00000590
        /*0284*/ 	.word	0x000000ff
        /*0288*/ 	.word	0x00032460
        /*028c*/ 	.short	0x0100
        /*028e*/ 	.byte	0x08
	.zero		1


	//   ....[9]....
        /*0290*/ 	.word	0x000005a0
        /*0294*/ 	.word	0x000000ff
        /*0298*/ 	.word	0x00032458
        /*029c*/ 	.short	0x0100
        /*029e*/ 	.byte	0x08
	.zero		1


	//   ....[10]....
        /*02a0*/ 	.word	0x000005b0
        /*02a4*/ 	.word	0x000000ff
        /*02a8*/ 	.word	0x00032468
        /*02ac*/ 	.short	0x0100
        /*02ae*/ 	.byte	0x08
	.zero		1


	//   ....[11]....
        /*02b0*/ 	.word	0x000006a0
        /*02b4*/ 	.word	0x000000ff
        /*02b8*/ 	.word	0x00032470
        /*02bc*/ 	.short	0x0100
        /*02be*/ 	.byte	0x06
	.zero		1


	//   ....[12]....
        /*02c0*/ 	.word	0x000006b0
        /*02c4*/ 	.word	0x000000ff
        /*02c8*/ 	.word	0x00032480
        /*02cc*/ 	.short	0x0100
        /*02ce*/ 	.byte	0x06
	.zero		1


	//   ....[13]....
        /*02d0*/ 	.word	0x000006c0
        /*02d4*/ 	.word	0x000000ff
        /*02d8*/ 	.word	0x00032478
        /*02dc*/ 	.short	0x0100
        /*02de*/ 	.byte	0x06
	.zero		1


	//   ....[14]....
        /*02e0*/ 	.word	0x000006d0
        /*02e4*/ 	.word	0x000000ff
        /*02e8*/ 	.word	0x00032488
        /*02ec*/ 	.short	0x0100
        /*02ee*/ 	.byte	0x06
	.zero		1


	//   ....[15]....
        /*02f0*/ 	.word	0x00000800
        /*02f4*/ 	.word	0x000000ff
        /*02f8*/ 	.word	0x00032490
        /*02fc*/ 	.short	0x0100
        /*02fe*/ 	.byte	0x08
	.zero		1


	//   ....[16]....
        /*0300*/ 	.word	0x00000810
        /*0304*/ 	.word	0x000000ff
        /*0308*/ 	.word	0x000324a0
        /*030c*/ 	.short	0x0100
        /*030e*/ 	.byte	0x08
	.zero		1


	//   ....[17]....
        /*0310*/ 	.word	0x00000820
        /*0314*/ 	.word	0x000000ff
        /*0318*/ 	.word	0x00032498
        /*031c*/ 	.short	0x0100
        /*031e*/ 	.byte	0x08
	.zero		1


	//   ....[18]....
        /*0320*/ 	.word	0x00000830
        /*0324*/ 	.word	0x000000ff
        /*0328*/ 	.word	0x000324a8
        /*032c*/ 	.short	0x0100
        /*032e*/ 	.byte	0x08
	.zero		1


	//   ....[19]....
        /*0330*/ 	.word	0x00000960
        /*0334*/ 	.word	0x000000ff
        /*0338*/ 	.word	0x000324b0
        /*033c*/ 	.short	0x0100
        /*033e*/ 	.byte	0x08
	.zero		1


	//   ....[20]....
        /*0340*/ 	.word	0x00000970
        /*0344*/ 	.word	0x000000ff
        /*0348*/ 	.word	0x000324c0
        /*034c*/ 	.short	0x0100
        /*034e*/ 	.byte	0x08
	.zero		1


	//   ....[21]....
        /*0350*/ 	.word	0x00000980
        /*0354*/ 	.word	0x000000ff
        /*0358*/ 	.word	0x000324b8
        /*035c*/ 	.short	0x0100
        /*035e*/ 	.byte	0x08
	.zero		1


	//   ....[22]....
        /*0360*/ 	.word	0x00000990
        /*0364*/ 	.word	0x000000ff
        /*0368*/ 	.word	0x000324c8
        /*036c*/ 	.short	0x0100
        /*036e*/ 	.byte	0x08
	.zero		1


	//   ....[23]....
        /*0370*/ 	.word	0x000025e0
        /*0374*/ 	.word	0x000000ff
        /*0378*/ 	.word	0x00032400
        /*037c*/ 	.short	0x010a
        /*037e*/ 	.byte	0x32
	.zero		1


	//   ....[24]....
        /*0380*/ 	.word	0x00002a40
        /*0384*/ 	.word	0x0000000c
        /*0388*/ 	.word	0x00000000
        /*038c*/ 	.short	0x010a
        /*038e*/ 	.byte	0x3f
	.zero		1


	//   ....[25]....
        /*0390*/ 	.word	0x00002aa0
        /*0394*/ 	.word	0x0000000c
        /*0398*/ 	.word	0x00000000
        /*039c*/ 	.short	0x010a
        /*039e*/ 	.byte	0x3f
	.zero		1


	//   ....[26]....
        /*03a0*/ 	.word	0x00002e50
        /*03a4*/ 	.word	0x000000ff
        /*03a8*/ 	.word	0x00032410
        /*03ac*/ 	.short	0x010a
        /*03ae*/ 	.byte	0x32
	.zero		1


	//   ....[27]....
        /*03b0*/ 	.word	0x00002f50
        /*03b4*/ 	.word	0x00000008
        /*03b8*/ 	.word	0x00000000
        /*03bc*/ 	.short	0x010a
        /*03be*/ 	.byte	0x3f
	.zero		1


	//   ....[28]....
        /*03c0*/ 	.word	0x00002fb0
        /*03c4*/ 	.word	0x00000008
        /*03c8*/ 	.word	0x00000000
        /*03cc*/ 	.short	0x010a
        /*03ce*/ 	.byte	0x3f
	.zero		1


	//   ....[29]....
        /*03d0*/ 	.word	0x00003c90
        /*03d4*/ 	.word	0x00000006
        /*03d8*/ 	.word	0x00000000
        /*03dc*/ 	.short	0x0101
        /*03de*/ 	.byte	0x3f
	.zero		1


	//   ....[30]....
        /*03e0*/ 	.word	0x00009450
        /*03e4*/ 	.word	0x00000015
        /*03e8*/ 	.word	0x00000000
        /*03ec*/ 	.short	0x0101
        /*03ee*/ 	.byte	0x3f
	.zero		1


	//   ....[31]....
        /*03f0*/ 	.word	0x00009af0
        /*03f4*/ 	.word	0x00000003
        /*03f8*/ 	.word	0x00000000
        /*03fc*/ 	.short	0x010a
        /*03fe*/ 	.byte	0x3f
	.zero		1


	//   ....[32]....
        /*0400*/ 	.word	0x00009bf0
        /*0404*/ 	.word	0x00000000
        /*0408*/ 	.word	0x00000000
        /*040c*/ 	.short	0x010a
        /*040e*/ 	.byte	0x3f
	.zero		1


	//   ....[33]....
        /*0410*/ 	.word	0x0000a020
        /*0414*/ 	.word	0x00000003
        /*0418*/ 	.word	0x00000000
        /*041c*/ 	.short	0x010a
        /*041e*/ 	.byte	0x3f
	.zero		1


	//   ....[34]....
        /*0420*/ 	.word	0x0000a0d0
        /*0424*/ 	.word	0x00000004
        /*0428*/ 	.word	0x00000000
        /*042c*/ 	.short	0x010a
        /*042e*/ 	.byte	0x3f
	.zero		1


	//   ....[35]....
        /*0430*/ 	.word	0x0000adc0
        /*0434*/ 	.word	0x00000003
        /*0438*/ 	.word	0x00000000
        /*043c*/ 	.short	0x0101
        /*043e*/ 	.byte	0x3f
	.zero		1


	//   ....[36]....
        /*0440*/ 	.word	0x000136e0
        /*0444*/ 	.word	0x00000000
        /*0448*/ 	.word	0x00000000
        /*044c*/ 	.short	0x0101
        /*044e*/ 	.byte	0x3f
	.zero		1


	//   ....[37]....
        /*0450*/ 	.word	0x000138e0
        /*0454*/ 	.word	0x00000005
        /*0458*/ 	.word	0x00000000
        /*045c*/ 	.short	0x010a
        /*045e*/ 	.byte	0x3f
	.zero		1


	//   ....[38]....
        /*0460*/ 	.word	0x000139e0
        /*0464*/ 	.word	0x00000000
        /*0468*/ 	.word	0x00000000
        /*046c*/ 	.short	0x010a
        /*046e*/ 	.byte	0x3f
	.zero		1


	//   ....[39]....
        /*0470*/ 	.word	0x00013e10
        /*0474*/ 	.word	0x00000005
        /*0478*/ 	.word	0x00000000
        /*047c*/ 	.short	0x010a
        /*047e*/ 	.byte	0x3f
	.zero		1


	//   ....[40]....
        /*0480*/ 	.word	0x00013ec0
        /*0484*/ 	.word	0x00000004
        /*0488*/ 	.word	0x00000000
        /*048c*/ 	.short	0x010a
        /*048e*/ 	.byte	0x3f
	.zero		1


	//   ....[41]....
        /*0490*/ 	.word	0x00014bb0
        /*0494*/ 	.word	0x00000004
        /*0498*/ 	.word	0x00000000
        /*049c*/ 	.short	0x0101
        /*049e*/ 	.byte	0x3f
	.zero		1


	//   ....[42]....
        /*04a0*/ 	.word	0x0001e890
        /*04a4*/ 	.word	0x00000000
        /*04a8*/ 	.word	0x00000000
        /*04ac*/ 	.short	0x0101
        /*04ae*/ 	.byte	0x3f
	.zero		1


	//   ....[43]....
        /*04b0*/ 	.word	0x00020b60
        /*04b4*/ 	.word	0x000000ff
        /*04b8*/ 	.word	0x00000000
        /*04bc*/ 	.short	0x0101
        /*04be*/ 	.byte	0x05
	.zero		1


	//   ....[44]....
        /*04c0*/ 	.word	0x00022690
        /*04c4*/ 	.word	0x0000000a
        /*04c8*/ 	.word	0x00032440
        /*04cc*/ 	.short	0x010a
        /*04ce*/ 	.byte	0x3f
	.zero		1


	//   ....[45]....
        /*04d0*/ 	.word	0x00022bc0
        /*04d4*/ 	.word	0x00000012
        /*04d8*/ 	.word	0x00032420
        /*04dc*/ 	.short	0x010a
        /*04de*/ 	.byte	0x3f
	.zero		1


	//   ....[46]....
        /*04e0*/ 	.word	0x00022c40
        /*04e4*/ 	.word	0x0000000a
        /*04e8*/ 	.word	0x00032460
        /*04ec*/ 	.short	0x010a
        /*04ee*/ 	.byte	0x3f
	.zero		1


	//   ....[47]....
        /*04f0*/ 	.word	0x00023180
        /*04f4*/ 	.word	0x00000002
        /*04f8*/ 	.word	0x00032440
        /*04fc*/ 	.short	0x010a
        /*04fe*/ 	.byte	0x3f
	.zero		1


	//   ....[48]....
        /*0500*/ 	.word	0x00023310
        /*0504*/ 	.word	0x00000002
        /*0508*/ 	.word	0x00032460
        /*050c*/ 	.short	0x010a
        /*050e*/ 	.byte	0x3f
	.zero		1


	//   ....[49]....
        /*0510*/ 	.word	0x00023800
        /*0514*/ 	.word	0x00000003
        /*0518*/ 	.word	0x00032440
        /*051c*/ 	.short	0x010a
        /*051e*/ 	.byte	0x3f
	.zero		1


	//   ....[50]....
        /*0520*/ 	.word	0x00023990
        /*0524*/ 	.word	0x00000003
        /*0528*/ 	.word	0x00032460
        /*052c*/ 	.short	0x010a
        /*052e*/ 	.byte	0x3f
	.zero		1


	//   ....[51]....
        /*0530*/ 	.word	0x00023e20
        /*0534*/ 	.word	0x00000002
        /*0538*/ 	.word	0x00032440
        /*053c*/ 	.short	0x010a
        /*053e*/ 	.byte	0x3f
	.zero		1


	//   ....[52]....
        /*0540*/ 	.word	0x00023fb0
        /*0544*/ 	.word	0x00000002
        /*0548*/ 	.word	0x00032460
        /*054c*/ 	.short	0x010a
        /*054e*/ 	.byte	0x3f
	.zero		1


	//   ....[53]....
        /*0550*/ 	.word	0x000245b0
        /*0554*/ 	.word	0x00000007
        /*0558*/ 	.word	0x00032420
        /*055c*/ 	.short	0x010a
        /*055e*/ 	.byte	0x3f
	.zero		1


	//   ....[54]....
        /*0560*/ 	.word	0x00024700
        /*0564*/ 	.word	0x00000005
        /*0568*/ 	.word	0x00000000
        /*056c*/ 	.short	0x010a
        /*056e*/ 	.byte	0x3f
	.zero		1


	//   ....[55]....
        /*0570*/ 	.word	0x00024770
        /*0574*/ 	.word	0x00000003
        /*0578*/ 	.word	0x00000000
        /*057c*/ 	.short	0x010a
        /*057e*/ 	.byte	0x3f
	.zero		1


	//   ....[56]....
        /*0580*/ 	.word	0x000247d0
        /*0584*/ 	.word	0x00000005
        /*0588*/ 	.word	0x00000000
        /*058c*/ 	.short	0x010a
        /*058e*/ 	.byte	0x3f
	.zero		1


	//   ....[57]....
        /*0590*/ 	.word	0x00024800
        /*0594*/ 	.word	0x00000003
        /*0598*/ 	.word	0x00000000
        /*059c*/ 	.short	0x010a
        /*059e*/ 	.byte	0x3f
	.zero		1


	//   ....[58]....
        /*05a0*/ 	.word	0x00024870
        /*05a4*/ 	.word	0x00000009
        /*05a8*/ 	.word	0x00032400
        /*05ac*/ 	.short	0x010a
        /*05ae*/ 	.byte	0x3f
	.zero		1


	//   ....[59]....
        /*05b0*/ 	.word	0x000248c0
        /*05b4*/ 	.word	0x0000000c
        /*05b8*/ 	.word	0x00000000
        /*05bc*/ 	.short	0x010a
        /*05be*/ 	.byte	0x3f
	.zero		1


	//   ....[60]....
        /*05c0*/ 	.word	0x00024920
        /*05c4*/ 	.word	0x00000009
        /*05c8*/ 	.word	0x00032410
        /*05cc*/ 	.short	0x010a
        /*05ce*/ 	.byte	0x3f
	.zero		1


	//   ....[61]....
        /*05d0*/ 	.word	0x00024970
        /*05d4*/ 	.word	0x00000008
        /*05d8*/ 	.word	0x00000000
        /*05dc*/ 	.short	0x010a
        /*05de*/ 	.byte	0x3f
	.zero		1


	//   ....[62]....
        /*05e0*/ 	.word	0x000249c0
        /*05e4*/ 	.word	0x00000000
        /*05e8*/ 	.word	0x00000000
        /*05ec*/ 	.short	0x010a
        /*05ee*/ 	.byte	0x3f
	.zero		1


	//   ....[63]....
        /*05f0*/ 	.word	0x00024a10
        /*05f4*/ 	.word	0x00000004
        /*05f8*/ 	.word	0x00000000
        /*05fc*/ 	.short	0x010a
        /*05fe*/ 	.byte	0x3f
	.zero		1


	//   ....[64]....
        /*0600*/ 	.word	0x00024a60
        /*0604*/ 	.word	0x00000000
        /*0608*/ 	.word	0x00000000
        /*060c*/ 	.short	0x010a
        /*060e*/ 	.byte	0x3f
	.zero		1


	//   ....[65]....
        /*0610*/ 	.word	0x00024ab0
        /*0614*/ 	.word	0x00000004
        /*0618*/ 	.word	0x00000000
        /*061c*/ 	.short	0x010a
        /*061e*/ 	.byte	0x3f
	.zero		1


	//   ....[66]....
        /*0620*/ 	.word	0x00024c30
        /*0624*/ 	.word	0x0000000a
        /*0628*/ 	.word	0x00032440
        /*062c*/ 	.short	0x010a
        /*062e*/ 	.byte	0x3f
	.zero		1


	//   ....[67]....
        /*0630*/ 	.word	0x00024c80
        /*0634*/ 	.word	0x00000012
        /*0638*/ 	.word	0x00032420
        /*063c*/ 	.short	0x010a
        /*063e*/ 	.byte	0x3f
	.zero		1


	//   ....[68]....
        /*0640*/ 	.word	0x00024cd0
        /*0644*/ 	.word	0x0000000a
        /*0648*/ 	.word	0x00032460
        /*064c*/ 	.short	0x010a
        /*064e*/ 	.byte	0x3f
	.zero		1


	//   ....[69]....
        /*0650*/ 	.word	0x00024d20
        /*0654*/ 	.word	0x00000002
        /*0658*/ 	.word	0x00032440
        /*065c*/ 	.short	0x010a
        /*065e*/ 	.byte	0x3f
	.zero		1


	//   ....[70]....
        /*0660*/ 	.word	0x00024d70
        /*0664*/ 	.word	0x00000002
        /*0668*/ 	.word	0x00032460
        /*066c*/ 	.short	0x010a
        /*066e*/ 	.byte	0x3f
	.zero		1


	//   ....[71]....
        /*0670*/ 	.word	0x00024dc0
        /*0674*/ 	.word	0x00000003
        /*0678*/ 	.word	0x00032440
        /*067c*/ 	.short	0x010a
        /*067e*/ 	.byte	0x3f
	.zero		1


	//   ....[72]....
        /*0680*/ 	.word	0x00024e10
        /*0684*/ 	.word	0x00000003
        /*0688*/ 	.word	0x00032460
        /*068c*/ 	.short	0x010a
        /*068e*/ 	.byte	0x3f
	.zero		1


	//   ....[73]....
        /*0690*/ 	.word	0x00024e60
        /*0694*/ 	.word	0x00000002
        /*0698*/ 	.word	0x00032440
        /*069c*/ 	.short	0x010a
        /*069e*/ 	.byte	0x3f
	.zero		1


	//   ....[74]....
        /*06a0*/ 	.word	0x00024eb0
        /*06a4*/ 	.word	0x00000002
        /*06a8*/ 	.word	0x00032460
        /*06ac*/ 	.short	0x010a
        /*06ae*/ 	.byte	0x3f
	.zero		1


	//   ....[75]....
        /*06b0*/ 	.word	0x00024f90
        /*06b4*/ 	.word	0x00000007
        /*06b8*/ 	.word	0x00032420
        /*06bc*/ 	.short	0x010a
        /*06be*/ 	.byte	0x3f
	.zero		1


	//   ....[76]....
        /*06c0*/ 	.word	0x00024fe0
        /*06c4*/ 	.word	0x00000005
        /*06c8*/ 	.word	0x00000000
        /*06cc*/ 	.short	0x010a
        /*06ce*/ 	.byte	0x3f
	.zero		1


	//   ....[77]....
        /*06d0*/ 	.word	0x00025030
        /*06d4*/ 	.word	0x00000003
        /*06d8*/ 	.word	0x00000000
        /*06dc*/ 	.short	0x010a
        /*06de*/ 	.byte	0x3f
	.zero		1


	//   ....[78]....
        /*06e0*/ 	.word	0x00025080
        /*06e4*/ 	.word	0x00000005
        /*06e8*/ 	.word	0x00000000
        /*06ec*/ 	.short	0x010a
        /*06ee*/ 	.byte	0x3f
	.zero		1


	//   ....[79]....
        /*06f0*/ 	.word	0x00025420
        /*06f4*/ 	.word	0x0000000c
        /*06f8*/ 	.word	0x00000000
        /*06fc*/ 	.short	0x010a
        /*06fe*/ 	.byte	0x3f
	.zero		1


	//   ....[80]....
        /*0700*/ 	.word	0x00025560
        /*0704*/ 	.word	0x00000002
        /*0708*/ 	.word	0x00000000
        /*070c*/ 	.short	0x010a
        /*070e*/ 	.byte	0x3f
	.zero		1


	//   ....[81]....
        /*0710*/ 	.word	0x00025bc0
        /*0714*/ 	.word	0x0000000b
        /*0718*/ 	.word	0x00000000
        /*071c*/ 	.short	0x010a
        /*071e*/ 	.byte	0x3f
	.zero		1


	//   ....[82]....
        /*0720*/ 	.word	0x00025d00
        /*0724*/ 	.word	0x00000008
        /*0728*/ 	.word	0x00000000
        /*072c*/ 	.short	0x010a
        /*072e*/ 	.byte	0x3f
	.zero		1


	//   ....[83]....
        /*0730*/ 	.word	0x00026ee0
        /*0734*/ 	.word	0x00000002
        /*0738*/ 	.word	0x00000000
        /*073c*/ 	.short	0x0101
        /*073e*/ 	.byte	0x3f
	.zero		1


	//   ....[84]....
        /*0740*/ 	.word	0x00040aa0
        /*0744*/ 	.word	0x00000004
        /*0748*/ 	.word	0x00000000
        /*074c*/ 	.short	0x0101
        /*074e*/ 	.byte	0x3f
	.zero		1


	//   ....[85]....
        /*0750*/ 	.word	0x00040ae0
        /*0754*/ 	.word	0x00000002
        /*0758*/ 	.word	0x00000000
        /*075c*/ 	.short	0x010a
        /*075e*/ 	.byte	0x3f
	.zero		1


	//   ....[86]....
        /*0760*/ 	.word	0x00040b30
        /*0764*/ 	.word	0x00000008
        /*0768*/ 	.word	0x00000000
        /*076c*/ 	.short	0x010a
        /*076e*/ 	.byte	0x3f
	.zero		1


	//----- nvinfo : EIATTR_NUM_MBARRIERS
	.align		4
.L_1351:
        /*0770*/ 	.byte	0x03, 0x38
        /*0772*/ 	.short	0x0017


	//----- nvinfo : EIATTR_EXIT_INSTR_OFFSETS
	.align		4
        /*0774*/ 	.byte	0x04, 0x1c
        /*0776*/ 	.short	(.L_1353 - .L_1352)


	//   ....[0]....
.L_1352:
        /*0778*/ 	.word	0x00000b80


	//   ....[1]....
        /*077c*/ 	.word	0x000215b0


	//   ....[2]....
        /*0780*/ 	.word	0x00021610


	//   ....[3]....
        /*0784*/ 	.word	0x00024620


	//   ....[4]....
        /*0788*/ 	.word	0x00024850


	//----- nvinfo : EIATTR_MAX_THREADS
	.align		4
.L_1353:
        /*078c*/ 	.byte	0x04, 0x05
        /*078e*/ 	.short	(.L_1355 - .L_1354)
.L_1354:
        /*0790*/ 	.word	0x00000180
        /*0794*/ 	.word	0x00000001
        /*0798*/ 	.word	0x00000001


	//----- nvinfo : EIATTR_CRS_STACK_SIZE
	.align		4
.L_1355:
        /*079c*/ 	.byte	0x04, 0x1e
        /*079e*/ 	.short	(.L_1357 - .L_1356)
.L_1356:
        /*07a0*/ 	.word	0x00000000


	//----- nvinfo : EIATTR_CBANK_PARAM_SIZE
	.align		4
.L_1357:
        /*07a4*/ 	.byte	0x03, 0x19
        /*07a6*/ 	.short	0x0cf0


	//----- nvinfo : EIATTR_PARAM_CBANK
	.align		4
        /*07a8*/ 	.byte	0x04, 0x0a
        /*07aa*/ 	.short	(.L_1359 - .L_1358)
	.align		4
.L_1358:
        /*07ac*/ 	.word	index@(.nv.constant0._ZN7cutlass13device_kernelIN5flash11enable_sm90INS1_16FlashAttnFwdSm90INS1_25CollectiveMainloopFwdSm90ILi2EN4cute5tupleIJNS5_1CILi1EEES8_S8_EEENS6_IJNS7_ILi128EEENS7_ILi96EEENS7_ILi64EEEEEELi256ENS_10bfloat16_tEfNS_4arch4Sm90ELb0ELb1ELb1ELb0ELb0ELb0ELb1ELb1ELb0ELb0ELb0ELb0EEENS1_21CollectiveEpilogueFwdINS6_IJSA_NS7_ILi256EEESB_EEES9_SE_SG_Li256ELb0ELb0ELb0ELb0EEENS1_30DynamicPersistentTileSchedulerILi256ELi32ELb0ELb0ELb1EEEEEEEEEvNT_6ParamsE)
        /*07b0*/ 	.short	0x0210
        /*07b2*/ 	.short	0x0cf0


	//----- nvinfo : EIATTR_SW_WAR
	.align		4
.L_1359:
        /*07b4*/ 	.byte	0x04, 0x36
        /*07b6*/ 	.short	(.L_1361 - .L_1360)
.L_1360:
        /*07b8*/ 	.word	0x00000008
.L_1361:


//--------------------- .nv.info._ZN7cutlass13device_kernelIN5flash11enable_sm90INS1_16FlashAttnFwdSm90INS1_25CollectiveMainloopFwdSm90ILi2EN4cute5tupleIJNS5_1CILi1EEES8_S8_EEENS6_IJNS7_ILi128EEENS7_ILi96EEENS7_ILi64EEEEEELi256ENS_10bfloat16_tEfNS_4arch4Sm90ELb0ELb1ELb1ELb1ELb0ELb0ELb0ELb1ELb0ELb0ELb0ELb0EEENS1_21CollectiveEpilogueFwdINS6_IJSA_NS7_ILi256EEESB_EEES9_SE_SG_Li256ELb1ELb0ELb0ELb0EEENS1_36VarlenDynamicPersistentTileSchedulerILi128ELi96ELi256ELi32ELb0ELb0ELb1ELb1ELb0ELb1EEEEEEEEEvNT_6ParamsE --------------------------
	.section	.nv.info._ZN7cutlass13device_kernelIN5flash11enable_sm90INS1_16FlashAttnFwdSm90INS1_25CollectiveMainloopFwdSm90ILi2EN4cute5tupleIJNS5_1CILi1EEES8_S8_EEENS6_IJNS7_ILi128EEENS7_ILi96EEENS7_ILi64EEEEEELi256ENS_10bfloat16_tEfNS_4arch4Sm90ELb0ELb1ELb1ELb1ELb0ELb0ELb0ELb1ELb0ELb0ELb0ELb0EEENS1_21CollectiveEpilogueFwdINS6_IJSA_NS7_ILi256EEESB_EEES9_SE_SG_Li256ELb1ELb0ELb0ELb0EEENS1_36VarlenDynamicPersistentTileSchedulerILi128ELi96ELi256ELi32ELb0ELb0ELb1ELb1ELb0ELb1EEEEEEEEEvNT_6ParamsE,"",@"SHT_CUDA_INFO"
	.sectionflags	@""
	.align	4


	//----- nvinfo : EIATTR_CUDA_API_VERSION
	.align		4
        /*0000*/ 	.byte	0x04, 0x37
        /*0002*/ 	.short	(.L_1363 - .L_1362)
.L_1362:
        /*0004*/ 	.word	0x00000082


	//----- nvinfo : EIATTR_KPARAM_INFO
	.align		4
.L_1363:
        /*0008*/ 	.byte	0x04, 0x17
        /*000a*/ 	.short	(.L_1365 - .L_1364)
.L_1364:
        /*000c*/ 	.word	0x00000000
        /*0010*/ 	.short	0x0000
        /*0012*/ 	.short	0x0070
        /*0014*/ 	.byte	0x00, 0xf0, 0x01, 0x28


	//----- nvinfo : EIATTR_SPARSE_MMA_MASK
	.align		4
.L_1365:
        /*0018*/ 	.byte	0x03, 0x50
        /*001a*/ 	.short	0x0000


	//----- nvinfo : EIATTR_MAXREG_COUNT
	.align		4
        /*001c*/ 	.byte	0x03, 0x1b
        /*001e*/ 	.short	0x00a8


	//----- nvinfo : EIATTR_NUM_BARRIERS
	.align		4
        /*0020*/ 	.byte	0x02, 0x4c
        /*0022*/ 	.byte	0x10
	.zero		1


	//----- nvinfo : EIATTR_EXTERNS
	.align		4
        /*0024*/ 	.byte	0x04, 0x0f
        /*0026*/ 	.short	(.L_1367 - .L_1366)


	//   ....[0]....
	.align		4
.L_1366:
        /*0028*/ 	.word	index@(__assertfail)


	//----- nvinfo : EIATTR_ANNOTATIONS
	.align		4
.L_1367:
        /*002c*/ 	.byte	0x04, 0x55
        /*002e*/ 	.short	(.L_1369 - .L_1368)


	//   ....[0]....
.L_1368:
        /* <DEDUP_REMOVED lines=27> */


	//----- nvinfo : EIATTR_MERCURY_ISA_VERSION
	.align		4
.L_1369:
        /*01d0*/ 	.byte	0x03, 0x5f
        /*01d2*/ 	.short	0x0101


	//----- nvinfo : EIATTR_UNUSED_LOAD_BYTE_OFFSET
	.align		4
        /*01d4*/ 	.byte	0x04, 0x44
        /*01d6*/ 	.short	(.L_1371 - .L_1370)


	//   ....[0]....
.L_1370:
        /*01d8*/ 	.word	0x00000a70
        /*01dc*/ 	.word	0x0000fff0


	//   ....[1]....
        /*01e0*/ 	.word	0x0000e6d0
        /*01e4*/ 	.word	0x0000fff0


	//----- nvinfo : EIATTR_INT_WARP_WIDE_INSTR_OFFSETS
	.align		4
.L_1371:
        /*01e8*/ 	.byte	0x04, 0x31
        /*01ea*/ 	.short	(.L_1373 - .L_1372)


	//   ....[0]....
.L_1372:
        /*01ec*/ 	.word	0x00000160


	//   ....[1]....
        /*01f0*/ 	.word	0x000001a0


	//   ....[2]....
        /*01f4*/ 	.word	0x00000210


	//   ....[3]....
        /*01f8*/ 	.word	0x00012600


	//   ....[4]....
        /*01fc*/ 	.word	0x00012690


	//   ....[5]....
        /*0200*/ 	.word	0x00012b90


	//   ....[6]....
        /*0204*/ 	.word	0x00012c10


	//   ....[7]....
        /*0208*/ 	.word	0x00014f30


	//   ....[8]....
        /*020c*/ 	.word	0x00014fc0


	//----- nvinfo : EIATTR_COOP_GROUP_MASK_REGIDS
	.align		4
.L_1373:
        /*0210*/ 	.byte	0x04, 0x29
        /*0212*/ 	.short	(.L_1375 - .L_1374)


	//   ....[0]....
.L_1374:
        /*0214*/ 	.word	0xffffffff


	//   ....[1]....
        /*0218*/ 	.word	0xffffffff


	//   ....[2]....
        /*021c*/ 	.word	0xffffffff


	//   ....[3]....
        /*0220*/ 	.word	0xffffffff


	//   ....[4]....
        /*0224*/ 	.word	0xffffffff


	//   ....[5]....
        /*0228*/ 	.word	0xffffffff


	//   ....[6]....
        /*022c*/ 	.word	0xffffffff


	//   ....[7]....
        /*0230*/ 	.word	0xffffffff


	//   ....[8]....
        /*0234*/ 	.word	0xffffffff


	//   ....[9]....
        /*0238*/ 	.word	0xffffffff


	//   ....[10]....
        /*023c*/ 	.word	0xffffffff


	//   ....[11]....
        /*0240*/ 	.word	0xffffffff


	//   ....[12]....
        /*0244*/ 	.word	0xffffffff


	//   ....[13]....
        /*0248*/ 	.word	0xffffffff


	//   ....[14]....
        /*024c*/ 	.word	0xffffffff


	//   ....[15]....
        /*0250*/ 	.word	0xffffffff


	//   ....[16]....
        /*0254*/ 	.word	0xffffffff


	//   ....[17]....
        /*0258*/ 	.word	0xffffffff


	//   ....[18]....
        /*025c*/ 	.word	0xffffffff


	//   ....[19]....
        /*0260*/ 	.word	0xffffffff


	//   ....[20]....
        /*0264*/ 	.word	0xffffffff


	//   ....[21]....
        /*0268*/ 	.word	0xffffffff


	//   ....[22]....
        /*026c*/ 	.word	0xffffffff


	//   ....[23]....
        /*0270*/ 	.word	0xffffffff


	//   ....[24]....
        /*0274*/ 	.word	0xffffffff


	//   ....[25]....
        /*0278*/ 	.word	0xffffffff


	//   ....[26]....
        /*027c*/ 	.word	0xffffffff


	//   ....[27]....
        /*0280*/ 	.word	0xffffffff


	//   ....[28]....
        /*0284*/ 	.word	0xffffffff


	//   ....[29]....
        /*0288*/ 	.word	0xffffffff


	//   ....[30]....
        /*028c*/ 	.word	0xffffffff


	//   ....[31]....
        /*0290*/ 	.word	0xffffffff


	//   ....[32]....
        /*0294*/ 	.word	0xffffffff


	//   ....[33]....
        /*0298*/ 	.word	0xffffffff


	//   ....[34]....
        /*029c*/ 	.word	0xffffffff


	//   ....[35]....
        /*02a0*/ 	.word	0xffffffff


	//   ....[36]....
        /*02a4*/ 	.word	0xffffffff


	//   ....[37]....
        /*02a8*/ 	.word	0xffffffff


	//   ....[38]....
        /*02ac*/ 	.word	0xffffffff


	//   ....[39]....
        /*02b0*/ 	.word	0xffffffff


	//   ....[40]....
        /*02b4*/ 	.word	0xffffffff


	//   ....[41]....
        /*02b8*/ 	.word	0xffffffff


	//   ....[42]....
        /*02bc*/ 	.word	0xffffffff


	//   ....[43]....
        /*02c0*/ 	.word	0xffffffff


	//   ....[44]....
        /*02c4*/ 	.word	0xffffffff


	//   ....[45]....
        /*02c8*/ 	.word	0xffffffff


	//   ....[46]....
        /*02cc*/ 	.word	0xffffffff


	//   ....[47]....
        /*02d0*/ 	.word	0xffffffff


	//   ....[48]....
        /*02d4*/ 	.word	0xffffffff


	//   ....[49]....
        /*02d8*/ 	.word	0xffffffff


	//   ....[50]....
        /*02dc*/ 	.word	0xffffffff


	//   ....[51]....
        /*02e0*/ 	.word	0xffffffff


	//   ....[52]....
        /*02e4*/ 	.word	0xffffffff


	//   ....[53]....
        /*02e8*/ 	.word	0xffffffff


	//   ....[54]....
        /*02ec*/ 	.word	0xffffffff


	//   ....[55]....
        /*02f0*/ 	.word	0xffffffff


	//   ....[56]....
        /*02f4*/ 	.word	0xffffffff


	//   ....[57]....
        /*02f8*/ 	.word	0xffffffff


	//   ....[58]....
        /*02fc*/ 	.word	0xffffffff


	//   ....[59]....
        /*0300*/ 	.word	0xffffffff


	//   ....[60]....
        /*0304*/ 	.word	0xffffffff


	//   ....[61]....
        /*0308*/ 	.word	0xffffffff


	//   ....[62]....
        /*030c*/ 	.word	0x0500000f


	//   ....[63]....
        /*0310*/ 	.word	0x0500000f


	//   ....[64]....
        /*0314*/ 	.word	0x0500000f


	//   ....[65]....
        /*0318*/ 	.word	0x0500000f


	//   ....[66]....
        /*031c*/ 	.word	0x0500000f


	//   ....[67]....
        /*0320*/ 	.word	0x0500000f


	//   ....[68]....
        /*0324*/ 	.word	0x0500000f


	//   ....[69]....
        /*0328*/ 	.word	0x0500000f


	//   ....[70]....
        /*032c*/ 	.word	0x0500000f


	//   ....[71]....
        /*0330*/ 	.word	0x0500000f


	//   ....[72]....
        /*0334*/ 	.word	0x0500000f


	//   ....[73]....
        /*0338*/ 	.word	0x0500000f


	//   ....[74]....
        /*033c*/ 	.word	0x0500000f


	//   ....[75]....
        /*0340*/ 	.word	0x0500000f


	//   ....[76]....
        /*0344*/ 	.word	0x0500000f


	//   ....[77]....
        /*0348*/ 	.word	0x0500000f


	//   ....[78]....
        /*034c*/ 	.word	0x0500000f


	//   ....[79]....
        /*0350*/ 	.word	0x0500000f


	//   ....[80]....
        /*0354*/ 	.word	0x0500000f


	//----- nvinfo : EIATTR_COOP_GROUP_INSTR_OFFSETS
	.align		4
.L_1375:
        /*0358*/ 	.byte	0x04, 0x28
        /*035a*/ 	.short	(.L_1377 - .L_1376)


	//   ....[0]....
.L_1376:
        /*035c*/ 	.word	0x00000070


	//   ....[1]....
        /*0360*/ 	.word	0x00000170


	//   ....[2]....
        /*0364*/ 	.word	0x000001c0


	//   ....[3]....
        /*0368*/ 	.word	0x000003f0


	//   ....[4]....
        /*036c*/ 	.word	0x00000550


	//   ....[5]....
        /*0370*/ 	.word	0x00000670


	//   ....[6]....
        /*0374*/ 	.word	0x000007d0


	//   ....[7]....
        /*0378*/ 	.word	0x000019e0


	//   ....[8]....
        /*037c*/ 	.word	0x00003610


	//   ....[9]....
        /*0380*/ 	.word	0x00003720


	//   ....[10]....
        /*0384*/ 	.word	0x00003c80


	//   ....[11]....
        /*0388*/ 	.word	0x00003ce0


	//   ....[12]....
        /*038c*/ 	.word	0x00006470


	//   ....[13]....
        /*0390*/ 	.word	0x00006580


	//   ....[14]....
        /*0394*/ 	.word	0x00006bf0


	//   ....[15]....
        /*0398*/ 	.word	0x00006d90


	//   ....[16]....
        /*039c*/ 	.word	0x00008c20


	//   ....[17]....
        /*03a0*/ 	.word	0x00008ca0


	//   ....[18]....
        /*03a4*/ 	.word	0x00009110


	//   ....[19]....
        /*03a8*/ 	.word	0x000092d0


	//   ....[20]....
        /*03ac*/ 	.word	0x0000bff0


	//   ....[21]....
        /*03b0*/ 	.word	0x0000c110


	//   ....[22]....
        /*03b4*/ 	.word	0x0000c8b0


	//   ....[23]....
        /*03b8*/ 	.word	0x0000ca80


	//   ....[24]....
        /*03bc*/ 	.word	0x0000dc50


	//   ....[25]....
        /*03c0*/ 	.word	0x0000dc90


	//   ....[26]....
        /*03c4*/ 	.word	0x0000dd60


	//   ....[27]....
        /*03c8*/ 	.word	0x0000dd70


	//   ....[28]....
        /*03cc*/ 	.word	0x00011190


	//   ....[29]....
        /*03d0*/ 	.word	0x00011310


	//   ....[30]....
        /*03d4*/ 	.word	0x00011340


	//   ....[31]....
        /*03d8*/ 	.word	0x00011380


	//   ....[32]....
        /*03dc*/ 	.word	0x000113f0


	//   ....[33]....
        /*03e0*/ 	.word	0x00011450


	//   ....[34]....
        /*03e4*/ 	.word	0x00011490


	//   ....[35]....
        /*03e8*/ 	.word	0x00011630


	//   ....[36]....
        /*03ec*/ 	.word	0x00011690


	//   ....[37]....
        /*03f0*/ 	.word	0x000116d0


	//   ....[38]....
        /*03f4*/ 	.word	0x00011710


	//   ....[39]....
        /*03f8*/ 	.word	0x00011740


	//   ....[40]....
        /*03fc*/ 	.word	0x00011770


	//   ....[41]....
        /*0400*/ 	.word	0x00011810


	//   ....[42]....
        /*0404*/ 	.word	0x00011870


	//   ....[43]....
        /*0408*/ 	.word	0x00011900


	//   ....[44]....
        /*040c*/ 	.word	0x00015050


	//   ....[45]....
        /*0410*/ 	.word	0x00015060


	//   ....[46]....
        /*0414*/ 	.word	0x00015170


	//   ....[47]....
        /*0418*/ 	.word	0x000151d0


	//   ....[48]....
        /*041c*/ 	.word	0x00015210


	//   ....[49]....
        /*0420*/ 	.word	0x00015250


	//   ....[50]....
        /*0424*/ 	.word	0x00015280


	//   ....[51]....
        /*0428*/ 	.word	0x000152b0


	//   ....[52]....
        /*042c*/ 	.word	0x00015440


	//   ....[53]....
        /*0430*/ 	.word	0x000154a0


	//   ....[54]....
        /*0434*/ 	.word	0x000154e0


	//   ....[55]....
        /*0438*/ 	.word	0x00015520


	//   ....[56]....
        /*043c*/ 	.word	0x00015550


	//   ....[57]....
        /*0440*/ 	.word	0x00015580


	//   ....[58]....
        /*0444*/ 	.word	0x00015640


	//   ....[59]....
        /*0448*/ 	.word	0x00015660


	//   ....[60]....
        /*044c*/ 	.word	0x000156d0


	//   ....[61]....
        /*0450*/ 	.word	0x00015d60


	//   ....[62]....
        /*0454*/ 	.word	0x000163a0


	//   ....[63]....
        /*0458*/ 	.word	0x000167c0


	//   ....[64]....
        /*045c*/ 	.word	0x00016850


	//   ....[65]....
        /*0460*/ 	.word	0x000168f0


	//   ....[66]....
        /*0464*/ 	.word	0x000169a0


	//   ....[67]....
        /*0468*/ 	.word	0x00016a20


	//   ....[68]....
        /*046c*/ 	.word	0x00016aa0


	//   ....[69]....
        /*0470*/ 	.word	0x00016b20


	//   ....[70]....
        /*0474*/ 	.word	0x00016ba0


	//   ....[71]....
        /*0478*/ 	.word	0x00016c30


	//   ....[72]....
        /*047c*/ 	.word	0x00016ce0


	//   ....[73]....
        /*0480*/ 	.word	0x00016d60


	//   ....[74]....
        /*0484*/ 	.word	0x00016de0


	//   ....[75]....
        /*0488*/ 	.word	0x00016e60


	//   ....[76]....
        /*048c*/ 	.word	0x00016ee0


	//   ....[77]....
        /*0490*/ 	.word	0x00016f50


	//   ....[78]....
        /*0494*/ 	.word	0x00016ff0


	//   ....[79]....
        /*0498*/ 	.word	0x00017080


	//   ....[80]....
        /*049c*/ 	.word	0x000171b0


	//----- nvinfo : EIATTR_REG_RECONFIG
	.align		4
.L_1377:
        /*04a0*/ 	.byte	0x01, 0x54
	.zero		2


	//----- nvinfo : EIATTR_SYSCALL_OFFSETS
	.align		4
        /*04a4*/ 	.byte	0x04, 0x46
        /*04a6*/ 	.short	(.L_1379 - .L_1378)


	//   ....[0]....
.L_1378:
        /*04a8*/ 	.word	0x00001bc0


	//   ....[1]....
        /*04ac*/ 	.word	0x00012820


	//   ....[2]....
        /*04b0*/ 	.word	0x00012960


	//   ....[3]....
        /*04b4*/ 	.word	0x00012a60


	//----- nvinfo : EIATTR_MBARRIER_INSTR_OFFSETS
	.align		4
.L_1379:
        /*04b8*/ 	.byte	0x04, 0x39
        /*04ba*/ 	.short	(.L_1381 - .L_1380)


	//   ....[0]....
.L_1380:
        /*04bc*/ 	.word	0x000002a0
        /*04c0*/ 	.word	0x000000ff
        /*04c4*/ 	.word	0x00022800
        /*04c8*/ 	.short	0x0100
        /*04ca*/ 	.byte	0x08
	.zero		1


	//   ....[1]....
        /*04cc*/ 	.word	0x000002b0
        /*04d0*/ 	.word	0x000000ff
        /*04d4*/ 	.word	0x00022820
        /*04d8*/ 	.short	0x0100
        /*04da*/ 	.byte	0x08
	.zero		1


	//   ....[2]....
        /*04dc*/ 	.word	0x000003a0
        /*04e0*/ 	.word	0x000000ff
        /*04e4*/ 	.word	0x00022830
        /*04e8*/ 	.short	0x0100
        /*04ea*/ 	.byte	0x08
	.zero		1


	//   ....[3]....
        /*04ec*/ 	.word	0x000003b0
        /*04f0*/ 	.word	0x000000ff
        /*04f4*/ 	.word	0x00022840
        /*04f8*/ 	.short	0x0100
        /*04fa*/ 	.byte	0x08
	.zero		1


	//   ....[4]....
        /*04fc*/ 	.word	0x000003c0
        /*0500*/ 	.word	0x000000ff
        /*0504*/ 	.word	0x00022838
        /*0508*/ 	.short	0x0100
        /*050a*/ 	.byte	0x08
	.zero		1


	//   ....[5]....
        /*050c*/ 	.word	0x000003d0
        /*0510*/ 	.word	0x000000ff
        /*0514*/ 	.word	0x00022848
        /*0518*/ 	.short	0x0100
        /*051a*/ 	.byte	0x08
	.zero		1


	//   ....[6]....
        /*051c*/ 	.word	0x00000500
        /*0520*/ 	.word	0x000000ff
        /*0524*/ 	.word	0x00022850
        /*0528*/ 	.short	0x0100
        /*052a*/ 	.byte	0x08
	.zero		1


	//   ....[7]....
        /*052c*/ 	.word	0x00000510
        /*0530*/ 	.word	0x000000ff
        /*0534*/ 	.word	0x00022860
        /*0538*/ 	.short	0x0100
        /*053a*/ 	.byte	0x08
	.zero		1


	//   ....[8]....
        /*053c*/ 	.word	0x00000520
        /*0540*/ 	.word	0x000000ff
        /*0544*/ 	.word	0x00022858
        /*0548*/ 	.short	0x0100
        /*054a*/ 	.byte	0x08
	.zero		1


	//   ....[9]....
        /*054c*/ 	.word	0x00000530
        /*0550*/ 	.word	0x000000ff
        /*0554*/ 	.word	0x00022868
        /*0558*/ 	.short	0x0100
        /*055a*/ 	.byte	0x08
	.zero		1


	//   ....[10]....
        /*055c*/ 	.word	0x00000620
        /*0560*/ 	.word	0x000000ff
        /*0564*/ 	.word	0x00022870
        /*0568*/ 	.short	0x0100
        /*056a*/ 	.byte	0x06
	.zero		1


	//   ....[11]....
        /*056c*/ 	.word	0x00000630
        /*0570*/ 	.word	0x000000ff
        /*0574*/ 	.word	0x00022880
        /*0578*/ 	.short	0x0100
        /*057a*/ 	.byte	0x06
	.zero		1


	//   ....[12]....
        /*057c*/ 	.word	0x00000640
        /*0580*/ 	.word	0x000000ff
        /*0584*/ 	.word	0x00022878
        /*0588*/ 	.short	0x0100
        /*058a*/ 	.byte	0x06
	.zero		1


	//   ....[13]....
        /*058c*/ 	.word	0x00000650
        /*0590*/ 	.word	0x000000ff
        /*0594*/ 	.word	0x00022888
        /*0598*/ 	.short	0x0100
        /*059a*/ 	.byte	0x06
	.zero		1


	//   ....[14]....
        /*059c*/ 	.word	0x00000780
        /*05a0*/ 	.word	0x000000ff
        /*05a4*/ 	.word	0x00022890
        /*05a8*/ 	.short	0x0100
        /*05aa*/ 	.byte	0x08
	.zero		1


	//   ....[15]....
        /*05ac*/ 	.word	0x00000790
        /*05b0*/ 	.word	0x000000ff
        /*05b4*/ 	.word	0x000228a0
        /*05b8*/ 	.short	0x0100
        /*05ba*/ 	.byte	0x08
	.zero		1


	//   ....[16]....
        /*05bc*/ 	.word	0x000007a0
        /*05c0*/ 	.word	0x000000ff
        /*05c4*/ 	.word	0x00022898
        /*05c8*/ 	.short	0x0100
        /*05ca*/ 	.byte	0x08
	.zero		1


	//   ....[17]....
        /*05cc*/ 	.word	0x000007b0
        /*05d0*/ 	.word	0x000000ff
        /*05d4*/ 	.word	0x000228a8
        /*05d8*/ 	.short	0x0100
        /*05da*/ 	.byte	0x08
	.zero		1


	//   ....[18]....
        /*05dc*/ 	.word	0x000008e0
        /*05e0*/ 	.word	0x000000ff
        /*05e4*/ 	.word	0x000228b0
        /*05e8*/ 	.short	0x0100
        /*05ea*/ 	.byte	0x08
	.zero		1


	//   ....[19]....
        /*05ec*/ 	.word	0x000008f0
        /*05f0*/ 	.word	0x000000ff
        /*05f4*/ 	.word	0x000228c0
        /*05f8*/ 	.short	0x0100
        /*05fa*/ 	.byte	0x08
	.zero		1


	//   ....[20]....
        /*05fc*/ 	.word	0x00000900
        /*0600*/ 	.word	0x000000ff
        /*0604*/ 	.word	0x000228b8
        /*0608*/ 	.short	0x0100
        /*060a*/ 	.byte	0x08
	.zero		1


	//   ....[21]....
        /*060c*/ 	.word	0x00000910
        /*0610*/ 	.word	0x000000ff
        /*0614*/ 	.word	0x000228c8
        /*0618*/ 	.short	0x0100
        /*061a*/ 	.byte	0x08
	.zero		1


	//   ....[22]....
        /*061c*/ 	.word	0x00001c70
        /*0620*/ 	.word	0x00000009
        /*0624*/ 	.word	0x00022800
        /*0628*/ 	.short	0x010a
        /*062a*/ 	.byte	0x3f
	.zero		1


	//   ....[23]....
        /*062c*/ 	.word	0x00001d40
        /*0630*/ 	.word	0x00000005
        /*0634*/ 	.word	0x00022830
        /*0638*/ 	.short	0x010a
        /*063a*/ 	.byte	0x3f
	.zero		1


	//   ....[24]....
        /*063c*/ 	.word	0x00001d80
        /*0640*/ 	.word	0x00000005
        /*0644*/ 	.word	0x00022830
        /*0648*/ 	.short	0x010a
        /*064a*/ 	.byte	0x3f
	.zero		1


	//   ....[25]....
        /*064c*/ 	.word	0x00002330
        /*0650*/ 	.word	0x00000000
        /*0654*/ 	.word	0x00000000
        /*0658*/ 	.short	0x0101
        /*065a*/ 	.byte	0x3f
	.zero		1


	//   ....[26]....
        /*065c*/ 	.word	0x000045c0
        /*0660*/ 	.word	0x00000005
        /*0664*/ 	.word	0x00022850
        /*0668*/ 	.short	0x010a
        /*066a*/ 	.byte	0x3f
	.zero		1


	//   ....[27]....
        /*066c*/ 	.word	0x00004600
        /*0670*/ 	.word	0x00000005
        /*0674*/ 	.word	0x00022850
        /*0678*/ 	.short	0x010a
        /*067a*/ 	.byte	0x3f
	.zero		1


	//   ....[28]....
        /*067c*/ 	.word	0x00004930
        /*0680*/ 	.word	0x00000005
        /*0684*/ 	.word	0x00000000
        /*0688*/ 	.short	0x0101
        /*068a*/ 	.byte	0x3f
	.zero		1


	//   ....[29]....
        /*068c*/ 	.word	0x00004c40
        /*0690*/ 	.word	0x000000ff
        /*0694*/ 	.word	0x00022830
        /*0698*/ 	.short	0x010a
        /*069a*/ 	.byte	0x1c
	.zero		1


	//   ....[30]....
        /*069c*/ 	.word	0x00004c80
        /*06a0*/ 	.word	0x000000ff
        /*06a4*/ 	.word	0x00022830
        /*06a8*/ 	.short	0x010a
        /*06aa*/ 	.byte	0x1c
	.zero		1


	//   ....[31]....
        /*06ac*/ 	.word	0x00005190
        /*06b0*/ 	.word	0x00000014
        /*06b4*/ 	.word	0x00000000
        /*06b8*/ 	.short	0x0101
        /*06ba*/ 	.byte	0x3f
	.zero		1


	//   ....[32]....
        /*06bc*/ 	.word	0x00007d30
        /*06c0*/ 	.word	0x000000ff
        /*06c4*/ 	.word	0x00022850
        /*06c8*/ 	.short	0x010a
        /*06ca*/ 	.byte	0x1c
	.zero		1


	//   ....[33]....
        /*06cc*/ 	.word	0x00007d70
        /*06d0*/ 	.word	0x000000ff
        /*06d4*/ 	.word	0x00022850
        /*06d8*/ 	.short	0x010a
        /*06da*/ 	.byte	0x1c
	.zero		1


	//   ....[34]....
        /*06dc*/ 	.word	0x00008070
        /*06e0*/ 	.word	0x000000b1
        /*06e4*/ 	.word	0x00000000
        /*06e8*/ 	.short	0x0101
        /*06ea*/ 	.byte	0x3f
	.zero		1


	//   ....[35]....
        /*06ec*/ 	.word	0x00008430
        /*06f0*/ 	.word	0x000000ff
        /*06f4*/ 	.word	0x00022830
        /*06f8*/ 	.short	0x010a
        /*06fa*/ 	.byte	0x19
	.zero		1


	//   ....[36]....
        /*06fc*/ 	.word	0x00008470
        /*0700*/ 	.word	0x000000ff
        /*0704*/ 	.word	0x00022830
        /*0708*/ 	.short	0x010a
        /*070a*/ 	.byte	0x19
	.zero		1


	//   ....[37]....
        /*070c*/ 	.word	0x000095d0
        /*0710*/ 	.word	0x00000099
        /*0714*/ 	.word	0x00000000
        /*0718*/ 	.short	0x0101
        /*071a*/ 	.byte	0x3f
	.zero		1


	//   ....[38]....
        /*071c*/ 	.word	0x0000a300
        /*0720*/ 	.word	0x000000ff
        /*0724*/ 	.word	0x00022850
        /*0728*/ 	.short	0x010a
        /*072a*/ 	.byte	0x19
	.zero		1


	//   ....[39]....
        /*072c*/ 	.word	0x0000a340
        /*0730*/ 	.word	0x000000ff
        /*0734*/ 	.word	0x00022850
        /*0738*/ 	.short	0x010a
        /*073a*/ 	.byte	0x19
	.zero		1


	//   ....[40]....
        /*073c*/ 	.word	0x0000a630
        /*0740*/ 	.word	0x000000d6
        /*0744*/ 	.word	0x00000000
        /*0748*/ 	.short	0x0101
        /*074a*/ 	.byte	0x3f
	.zero		1


	//   ....[41]....
        /*074c*/ 	.word	0x0000a7f0
        /*0750*/ 	.word	0x000000ff
        /*0754*/ 	.word	0x00022830
        /*0758*/ 	.short	0x010a
        /*075a*/ 	.byte	0x1b
	.zero		1


	//   ....[42]....
        /*075c*/ 	.word	0x0000a830
        /*0760*/ 	.word	0x000000ff
        /*0764*/ 	.word	0x00022830
        /*0768*/ 	.short	0x010a
        /*076a*/ 	.byte	0x1b
	.zero		1


	//   ....[43]....
        /*076c*/ 	.word	0x0000ad40
        /*0770*/ 	.word	0x00000006
        /*0774*/ 	.word	0x00000000
        /*0778*/ 	.short	0x0101
        /*077a*/ 	.byte	0x3f
	.zero		1


	//   ....[44]....
        /*077c*/ 	.word	0x0000d8e0
        /*0780*/ 	.word	0x000000ff
        /*0784*/ 	.word	0x00022850
        /*0788*/ 	.short	0x010a
        /*078a*/ 	.byte	0x1b
	.zero		1


	//   ....[45]....
        /*078c*/ 	.word	0x0000d920
        /*0790*/ 	.word	0x000000ff
        /*0794*/ 	.word	0x00022850
        /*0798*/ 	.short	0x010a
        /*079a*/ 	.byte	0x1b
	.zero		1


	//   ....[46]....
        /*079c*/ 	.word	0x0000dc10
        /*07a0*/ 	.word	0x000000b0
        /*07a4*/ 	.word	0x00000000
        /*07a8*/ 	.short	0x0101
        /*07aa*/ 	.byte	0x3f
	.zero		1


	//   ....[47]....
        /*07ac*/ 	.word	0x0000fe00
        /*07b0*/ 	.word	0x00000011
        /*07b4*/ 	.word	0x00000000
        /*07b8*/ 	.short	0x0101
        /*07ba*/ 	.byte	0x3f
	.zero		1


	//   ....[48]....
        /*07bc*/ 	.word	0x00012f70
        /*07c0*/ 	.word	0x00000009
        /*07c4*/ 	.word	0x00022840
        /*07c8*/ 	.short	0x010a
        /*07ca*/ 	.byte	0x3f
	.zero		1


	//   ....[49]....
        /*07cc*/ 	.word	0x00013360
        /*07d0*/ 	.word	0x0000000a
        /*07d4*/ 	.word	0x00022820
        /*07d8*/ 	.short	0x010a
        /*07da*/ 	.byte	0x3f
	.zero		1


	//   ....[50]....
        /*07dc*/ 	.word	0x00013420
        /*07e0*/ 	.word	0x00000006
        /*07e4*/ 	.word	0x00022860
        /*07e8*/ 	.short	0x010a
        /*07ea*/ 	.byte	0x3f
	.zero		1


	//   ....[51]....
        /*07ec*/ 	.word	0x00013a80
        /*07f0*/ 	.word	0x00000002
        /*07f4*/ 	.word	0x00022840
        /*07f8*/ 	.short	0x010a
        /*07fa*/ 	.byte	0x3f
	.zero		1


	//   ....[52]....
        /*07fc*/ 	.word	0x00013c90
        /*0800*/ 	.word	0x00000002
        /*0804*/ 	.word	0x00022860
        /*0808*/ 	.short	0x010a
        /*080a*/ 	.byte	0x3f
	.zero		1


	//   ....[53]....
        /*080c*/ 	.word	0x00014230
        /*0810*/ 	.word	0x00000002
        /*0814*/ 	.word	0x00022840
        /*0818*/ 	.short	0x010a
        /*081a*/ 	.byte	0x3f
	.zero		1


	//   ....[54]....
        /*081c*/ 	.word	0x00014430
        /*0820*/ 	.word	0x00000002
        /*0824*/ 	.word	0x00022860
        /*0828*/ 	.short	0x010a
        /*082a*/ 	.byte	0x3f
	.zero		1


	//   ....[55]....
        /*082c*/ 	.word	0x00014940
        /*0830*/ 	.word	0x00000002
        /*0834*/ 	.word	0x00022840
        /*0838*/ 	.short	0x010a
        /*083a*/ 	.byte	0x3f
	.zero		1


	//   ....[56]....
        /*083c*/ 	.word	0x00014b50
        /*0840*/ 	.word	0x00000002
        /*0844*/ 	.word	0x00022860
        /*0848*/ 	.short	0x010a
        /*084a*/ 	.byte	0x3f
	.zero		1


	//   ....[57]....
        /*084c*/ 	.word	0x00015ce0
        /*0850*/ 	.word	0x00000000
        /*0854*/ 	.word	0x00022820
        /*0858*/ 	.short	0x010a
        /*085a*/ 	.byte	0x3f
	.zero		1


	//   ....[58]....
        /*085c*/ 	.word	0x00015ea0
        /*0860*/ 	.word	0x00000006
        /*0864*/ 	.word	0x00000000
        /*0868*/ 	.short	0x010a
        /*086a*/ 	.byte	0x3f
	.zero		1


	//   ....[59]....
        /*086c*/ 	.word	0x00015f10
        /*0870*/ 	.word	0x00000007
        /*0874*/ 	.word	0x00000000
        /*0878*/ 	.short	0x010a
        /*087a*/ 	.byte	0x3f
	.zero		1


	//   ....[60]....
        /*087c*/ 	.word	0x00015f80
        /*0880*/ 	.word	0x00000004
        /*0884*/ 	.word	0x00000000
        /*0888*/ 	.short	0x010a
        /*088a*/ 	.byte	0x3f
	.zero		1


	//   ....[61]....
        /*088c*/ 	.word	0x00015fb0
        /*0890*/ 	.word	0x00000003
        /*0894*/ 	.word	0x00000000
        /*0898*/ 	.short	0x010a
        /*089a*/ 	.byte	0x3f
	.zero		1


	//   ....[62]....
        /*089c*/ 	.word	0x00016010
        /*08a0*/ 	.word	0x00000009
        /*08a4*/ 	.word	0x00022800
        /*08a8*/ 	.short	0x010a
        /*08aa*/ 	.byte	0x3f
	.zero		1


	//   ....[63]....
        /*08ac*/ 	.word	0x00016060
        /*08b0*/ 	.word	0x00000005
        /*08b4*/ 	.word	0x00022830
        /*08b8*/ 	.short	0x010a
        /*08ba*/ 	.byte	0x3f
	.zero		1


	//   ....[64]....
        /*08bc*/ 	.word	0x000160b0
        /*08c0*/ 	.word	0x00000005
        /*08c4*/ 	.word	0x00022850
        /*08c8*/ 	.short	0x010a
        /*08ca*/ 	.byte	0x3f
	.zero		1


	//   ....[65]....
        /*08cc*/ 	.word	0x00016110
        /*08d0*/ 	.word	0x00000015
        /*08d4*/ 	.word	0x00022830
        /*08d8*/ 	.short	0x010a
        /*08da*/ 	.byte	0x3f
	.zero		1


	//   ....[66]....
        /*08dc*/ 	.word	0x00016160
        /*08e0*/ 	.word	0x000000b1
        /*08e4*/ 	.word	0x00022850
        /*08e8*/ 	.short	0x010a
        /*08ea*/ 	.byte	0x3f
	.zero		1


	//   ....[67]....
        /*08ec*/ 	.word	0x000161c0
        /*08f0*/ 	.word	0x00000006
        /*08f4*/ 	.word	0x00022830
        /*08f8*/ 	.short	0x010a
        /*08fa*/ 	.byte	0x3f
	.zero		1


	//   ....[68]....
        /*08fc*/ 	.word	0x00016210
        /*0900*/ 	.word	0x000000d6
        /*0904*/ 	.word	0x00022850
        /*0908*/ 	.short	0x010a
        /*090a*/ 	.byte	0x3f
	.zero		1


	//   ....[69]....
        /*090c*/ 	.word	0x00016270
        /*0910*/ 	.word	0x00000006
        /*0914*/ 	.word	0x00022830
        /*0918*/ 	.short	0x010a
        /*091a*/ 	.byte	0x3f
	.zero		1


	//   ....[70]....
        /*091c*/ 	.word	0x000162c0
        /*0920*/ 	.word	0x000000b0
        /*0924*/ 	.word	0x00022850
        /*0928*/ 	.short	0x010a
        /*092a*/ 	.byte	0x3f
	.zero		1


	//   ....[71]....
        /*092c*/ 	.word	0x00016460
        /*0930*/ 	.word	0x00000009
        /*0934*/ 	.word	0x00022840
        /*0938*/ 	.short	0x010a
        /*093a*/ 	.byte	0x3f
	.zero		1


	//   ....[72]....
        /*093c*/ 	.word	0x000164e0
        /*0940*/ 	.word	0x00000009
        /*0944*/ 	.word	0x00022820
        /*0948*/ 	.short	0x010a
        /*094a*/ 	.byte	0x3f
	.zero		1


	//   ....[73]....
        /*094c*/ 	.word	0x00016530
        /*0950*/ 	.word	0x00000006
        /*0954*/ 	.word	0x00022860
        /*0958*/ 	.short	0x010a
        /*095a*/ 	.byte	0x3f
	.zero		1


	//   ....[74]....
        /*095c*/ 	.word	0x00016580
        /*0960*/ 	.word	0x00000002
        /*0964*/ 	.word	0x00022840
        /*0968*/ 	.short	0x010a
        /*096a*/ 	.byte	0x3f
	.zero		1


	//   ....[75]....
        /*096c*/ 	.word	0x000165d0
        /*0970*/ 	.word	0x00000002
        /*0974*/ 	.word	0x00022860
        /*0978*/ 	.short	0x010a
        /*097a*/ 	.byte	0x3f
	.zero		1


	//   ....[76]....
        /*097c*/ 	.word	0x00016620
        /*0980*/ 	.word	0x00000002
        /*0984*/ 	.word	0x00022840
        /*0988*/ 	.short	0x010a
        /*098a*/ 	.byte	0x3f
	.zero		1


	//   ....[77]....
        /*098c*/ 	.word	0x00016670
        /*0990*/ 	.word	0x00000002
        /*0994*/ 	.word	0x00022860
        /*0998*/ 	.short	0x010a
        /*099a*/ 	.byte	0x3f
	.zero		1


	//   ....[78]....
        /*099c*/ 	.word	0x000166c0
        /*09a0*/ 	.word	0x00000002
        /*09a4*/ 	.word	0x00022840
        /*09a8*/ 	.short	0x010a
        /*09aa*/ 	.byte	0x3f
	.zero		1


	//   ....[79]....
        /*09ac*/ 	.word	0x00016710
        /*09b0*/ 	.word	0x00000002
        /*09b4*/ 	.word	0x00022860
        /*09b8*/ 	.short	0x010a
        /*09ba*/ 	.byte	0x3f
	.zero		1


	//   ....[80]....
        /*09bc*/ 	.word	0x000170d0
        /*09c0*/ 	.word	0x00000000
        /*09c4*/ 	.word	0x00022820
        /*09c8*/ 	.short	0x010a
        /*09ca*/ 	.byte	0x3f
	.zero		1


	//   ....[81]....
        /*09cc*/ 	.word	0x00017270
        /*09d0*/ 	.word	0x00000006
        /*09d4*/ 	.word	0x00000000
        /*09d8*/ 	.short	0x010a
        /*09da*/ 	.byte	0x3f
	.zero		1


	//   ....[82]....
        /*09dc*/ 	.word	0x000172c0
        /*09e0*/ 	.word	0x00000007
        /*09e4*/ 	.word	0x00000000
        /*09e8*/ 	.short	0x010a
        /*09ea*/ 	.byte	0x3f
	.zero		1


	//   ....[83]....
        /*09ec*/ 	.word	0x00017310
        /*09f0*/ 	.word	0x00000004
        /*09f4*/ 	.word	0x00000000
        /*09f8*/ 	.short	0x010a
        /*09fa*/ 	.byte	0x3f
	.zero		1


	//----- nvinfo : EIATTR_NUM_MBARRIERS
	.align		4
.L_1381:
        /*09fc*/ 	.byte	0x03, 0x38
        /*09fe*/ 	.short	0x0016


	//----- nvinfo : EIATTR_EXIT_INSTR_OFFSETS
	.align		4
        /*0a00*/ 	.byte	0x04, 0x1c
        /*0a02*/ 	.short	(.L_1383 - .L_1382)


	//   ....[0]....
.L_1382:
        /*0a04*/ 	.word	0x00000ab0


	//   ....[1]....
        /*0a08*/ 	.word	0x00011150


	//   ....[2]....
        /*0a0c*/ 	.word	0x000111b0


	//   ....[3]....
        /*0a10*/ 	.word	0x00016000


	//----- nvinfo : EIATTR_MAX_THREADS
	.align		4
.L_1383:
        /*0a14*/ 	.byte	0x04, 0x05
        /*0a16*/ 	.short	(.L_1385 - .L_1384)
.L_1384:
        /*0a18*/ 	.word	0x00000180
        /*0a1c*/ 	.word	0x00000001
        /*0a20*/ 	.word	0x00000001


	//----- nvinfo : EIATTR_CRS_STACK_SIZE
	.align		4
.L_1385:
        /*0a24*/ 	.byte	0x04, 0x1e
        /*0a26*/ 	.short	(.L_1387 - .L_1386)
.L_1386:
        /*0a28*/ 	.word	0x00000000


	//----- nvinfo : EIATTR_CBANK_PARAM_SIZE
	.align		4
.L_1387:
        /*0a2c*/ 	.byte	0x03, 0x19
        /*0a2e*/ 	.short	0x0a70


	//----- nvinfo : EIATTR_PARAM_CBANK
	.align		4
        /*0a30*/ 	.byte	0x04, 0x0a
        /*0a32*/ 	.short	(.L_1389 - .L_1388)
	.align		4
.L_1388:
        /*0a34*/ 	.word	index@(.nv.constant0._ZN7cutlass13device_kernelIN5flash11enable_sm90INS1_16FlashAttnFwdSm90INS1_25CollectiveMainloopFwdSm90ILi2EN4cute5tupleIJNS5_1CILi1EEES8_S8_EEENS6_IJNS7_ILi128EEENS7_ILi96EEENS7_ILi64EEEEEELi256ENS_10bfloat16_tEfNS_4arch4Sm90ELb0ELb1ELb1ELb1ELb0ELb0ELb0ELb1ELb0ELb0ELb0ELb0EEENS1_21CollectiveEpilogueFwdINS6_IJSA_NS7_ILi256EEESB_EEES9_SE_SG_Li256ELb1ELb0ELb0ELb0EEENS1_36VarlenDynamicPersistentTileSchedulerILi128ELi96ELi256ELi32ELb0ELb0ELb1ELb1ELb0ELb1EEEEEEEEEvNT_6ParamsE)
        /*0a38*/ 	.short	0x0210
        /*0a3a*/ 	.short	0x0a70


	//----- nvinfo : EIATTR_SW_WAR
	.align		4
.L_1389:
        /*0a3c*/ 	.byte	0x04, 0x36
        /*0a3e*/ 	.short	(.L_1391 - .L_1390)
.L_1390:
        /*0a40*/ 	.word	0x00000008
.L_1391:


//--------------------- .nv.info._ZN7cutlass13device_kernelIN5flash11enable_sm90INS1_16FlashAttnFwdSm90INS1_25CollectiveMainloopFwdSm90ILi2EN4cute5tupleIJNS5_1CILi1EEES8_S8_EEENS6_IJNS7_ILi128EEENS7_ILi96EEENS7_ILi64EEEEEELi256ENS_10bfloat16_tEfNS_4arch4Sm90ELb0ELb1ELb1ELb1ELb0ELb1ELb0ELb1ELb0ELb0ELb0ELb0EEENS1_21CollectiveEpilogueFwdINS6_IJSA_NS7_ILi256EEESB_EEES9_SE_SG_Li256ELb1ELb0ELb0ELb0EEENS1_36VarlenDynamicPersistentTileSchedulerILi128ELi96ELi256ELi32ELb0ELb0ELb1ELb1ELb0ELb1EEEEEEEEEvNT_6ParamsE --------------------------
	.section	.nv.info._ZN7cutlass13device_kernelIN5flash11enable_sm90INS1_16FlashAttnFwdSm90INS1_25CollectiveMainloopFwdSm90ILi2EN4cute5tupleIJNS5_1CILi1EEES8_S8_EEENS6_IJNS7_ILi128EEENS7_ILi96EEENS7_ILi64EEEEEELi256ENS_10bfloat16_tEfNS_4arch4Sm90ELb0ELb1ELb1ELb1ELb0ELb1ELb0ELb1ELb0ELb0ELb0ELb0EEENS1_21CollectiveEpilogueFwdINS6_IJSA_NS7_ILi256EEESB_EEES9_SE_SG_Li256ELb1ELb0ELb0ELb0EEENS1_36VarlenDynamicPersistentTileSchedulerILi128ELi96ELi256ELi32ELb0ELb0ELb1ELb1ELb0ELb1EEEEEEEEEvNT_6ParamsE,"",@"SHT_CUDA_INFO"
	.sectionflags	@""
	.align	4


	//----- nvinfo : EIATTR_CUDA_API_VERSION
	.align		4
        /*0000*/ 	.byte	0x04, 0x37
        /*0002*/ 	.short	(.L_1393 - .L_1392)
.L_1392:
        /*0004*/ 	.word	0x00000082


	//----- nvinfo : EIATTR_KPARAM_INFO
	.align		4
.L_1393:
        /*0008*/ 	.byte	0x04, 0x17
        /*000a*/ 	.short	(.L_1395 - .L_1394)
.L_1394:
        /*000c*/ 	.word	0x00000000
        /*0010*/ 	.short	0x0000
        /*0012*/ 	.short	0x0070
        /*0014*/ 	.byte	0x00, 0xf0, 0x01, 0x28


	//----- nvinfo : EIATTR_SPARSE_MMA_MASK
	.align		4
.L_1395:
        /*0018*/ 	.byte	0x03, 0x50
        /*001a*/ 	.short	0x0000


	//----- nvinfo : EIATTR_MAXREG_COUNT
	.align		4
        /*001c*/ 	.byte	0x03, 0x1b
        /*001e*/ 	.short	0x00a8


	//----- nvinfo : EIATTR_NUM_BARRIERS
	.align		4
        /*0020*/ 	.byte	0x02, 0x4c
        /*0022*/ 	.byte	0x10
	.zero		1


	//----- nvinfo : EIATTR_EXTERNS
	.align		4
        /*0024*/ 	.byte	0x04, 0x0f
        /*0026*/ 	.short	(.L_1397 - .L_1396)


	//   ....[0]....
	.align		4
.L_1396:
        /*0028*/ 	.word	index@(__assertfail)


	//----- nvinfo : EIATTR_ANNOTATIONS
	.align		4
.L_1397:
        /*002c*/ 	.byte	0x04, 0x55
        /*002e*/ 	.short	(.L_1399 - .L_1398)


	//   ....[0]....
.L_1398:
        /* <DEDUP_REMOVED lines=42> */


	//----- nvinfo : EIATTR_MERCURY_ISA_VERSION
	.align		4
.L_1399:
        /*02b8*/ 	.byte	0x03, 0x5f
        /*02ba*/ 	.short	0x0101


	//----- nvinfo : EIATTR_UNUSED_LOAD_BYTE_OFFSET
	.align		4
        /*02bc*/ 	.byte	0x04, 0x44
        /*02be*/ 	.short	(.L_1401 - .L_1400)


	//   ....[0]....
.L_1400:
        /*02c0*/ 	.word	0x00000b00
        /*02c4*/ 	.word	0x0000fff0


	//   ....[1]....
        /*02c8*/ 	.word	0x00016740
        /*02cc*/ 	.word	0x0000fff0


	//----- nvinfo : EIATTR_INT_WARP_WIDE_INSTR_OFFSETS
	.align		4
.L_1401:
        /*02d0*/ 	.byte	0x04, 0x31
        /*02d2*/ 	.short	(.L_1403 - .L_1402)


	//   ....[0]....
.L_1402:
        /*02d4*/ 	.word	0x000001b0


	//   ....[1]....
        /*02d8*/ 	.word	0x00000250


	//   ....[2]....
        /*02dc*/ 	.word	0x000002c0


	//   ....[3]....
        /*02e0*/ 	.word	0x0001b7e0


	//   ....[4]....
        /*02e4*/ 	.word	0x0001b870


	//   ....[5]....
        /*02e8*/ 	.word	0x0001bd60


	//   ....[6]....
        /*02ec*/ 	.word	0x0001bda0


	//   ....[7]....
        /*02f0*/ 	.word	0x0001e100


	//   ....[8]....
        /*02f4*/ 	.word	0x0001e190


	//----- nvinfo : EIATTR_COOP_GROUP_MASK_REGIDS
	.align		4
.L_1403:
        /*02f8*/ 	.byte	0x04, 0x29
        /*02fa*/ 	.short	(.L_1405 - .L_1404)


	//   ....[0]....
.L_1404:
        /*02fc*/ 	.word	0xffffffff


	//   ....[1]....
        /*0300*/ 	.word	0xffffffff


	//   ....[2]....
        /*0304*/ 	.word	0xffffffff


	//   ....[3]....
        /*0308*/ 	.word	0xffffffff


	//   ....[4]....
        /*030c*/ 	.word	0xffffffff


	//   ....[5]....
        /*0310*/ 	.word	0xffffffff


	//   ....[6]....
        /*0314*/ 	.word	0xffffffff


	//   ....[7]....
        /*0318*/ 	.word	0xffffffff


	//   ....[8]....
        /*031c*/ 	.word	0xffffffff


	//   ....[9]....
        /*0320*/ 	.word	0xffffffff


	//   ....[10]....
        /*0324*/ 	.word	0xffffffff


	//   ....[11]....
        /*0328*/ 	.word	0xffffffff


	//   ....[12]....
        /*032c*/ 	.word	0xffffffff


	//   ....[13]....
        /*0330*/ 	.word	0xffffffff


	//   ....[14]....
        /*0334*/ 	.word	0xffffffff


	//   ....[15]....
        /*0338*/ 	.word	0xffffffff


	//   ....[16]....
        /*033c*/ 	.word	0xffffffff


	//   ....[17]....
        /*0340*/ 	.word	0xffffffff


	//   ....[18]....
        /*0344*/ 	.word	0xffffffff


	//   ....[19]....
        /*0348*/ 	.word	0xffffffff


	//   ....[20]....
        /*034c*/ 	.word	0xffffffff


	//   ....[21]....
        /*0350*/ 	.word	0xffffffff


	//   ....[22]....
        /*0354*/ 	.word	0xffffffff


	//   ....[23]....
        /*0358*/ 	.word	0xffffffff


	//   ....[24]....
        /*035c*/ 	.word	0xffffffff


	//   ....[25]....
        /*0360*/ 	.word	0xffffffff


	//   ....[26]....
        /*0364*/ 	.word	0xffffffff


	//   ....[27]....
        /*0368*/ 	.word	0xffffffff


	//   ....[28]....
        /*036c*/ 	.word	0xffffffff


	//   ....[29]....
        /*0370*/ 	.word	0xffffffff


	//   ....[30]....
        /*0374*/ 	.word	0xffffffff


	//   ....[31]....
        /*0378*/ 	.word	0xffffffff


	//   ....[32]....
        /*037c*/ 	.word	0xffffffff


	//   ....[33]....
        /*0380*/ 	.word	0xffffffff


	//   ....[34]....
        /*0384*/ 	.word	0xffffffff


	//   ....[35]....
        /*0388*/ 	.word	0xffffffff


	//   ....[36]....
        /*038c*/ 	.word	0xffffffff


	//   ....[37]....
        /*0390*/ 	.word	0xffffffff


	//   ....[38]....
        /*0394*/ 	.word	0xffffffff


	//   ....[39]....
        /*0398*/ 	.word	0xffffffff


	//   ....[40]....
        /*039c*/ 	.word	0xffffffff


	//   ....[41]....
        /*03a0*/ 	.word	0xffffffff


	//   ....[42]....
        /*03a4*/ 	.word	0xffffffff


	//   ....[43]....
        /*03a8*/ 	.word	0xffffffff


	//   ....[44]....
        /*03ac*/ 	.word	0xffffffff


	//   ....[45]....
        /*03b0*/ 	.word	0xffffffff


	//   ....[46]....
        /*03b4*/ 	.word	0xffffffff


	//   ....[47]....
        /*03b8*/ 	.word	0xffffffff


	//   ....[48]....
        /*03bc*/ 	.word	0xffffffff


	//   ....[49]....
        /*03c0*/ 	.word	0xffffffff


	//   ....[50]....
        /*03c4*/ 	.word	0xffffffff


	//   ....[51]....
        /*03c8*/ 	.word	0xffffffff


	//   ....[52]....
        /*03cc*/ 	.word	0xffffffff


	//   ....[53]....
        /*03d0*/ 	.word	0xffffffff


	//   ....[54]....
        /*03d4*/ 	.word	0xffffffff


	//   ....[55]....
        /*03d8*/ 	.word	0xffffffff


	//   ....[56]....
        /*03dc*/ 	.word	0xffffffff


	//   ....[57]....
        /*03e0*/ 	.word	0xffffffff


	//   ....[58]....
        /*03e4*/ 	.word	0xffffffff


	//   ....[59]....
        /*03e8*/ 	.word	0xffffffff


	//   ....[60]....
        /*03ec*/ 	.word	0xffffffff


	//   ....[61]....
        /*03f0*/ 	.word	0xffffffff


	//   ....[62]....
        /*03f4*/ 	.word	0x0500000f


	//   ....[63]....
        /*03f8*/ 	.word	0x0500000f


	//   ....[64]....
        /*03fc*/ 	.word	0x0500000f


	//   ....[65]....
        /*0400*/ 	.word	0x0500000f


	//   ....[66]....
        /*0404*/ 	.word	0x0500000f


	//   ....[67]....
        /*0408*/ 	.word	0x0500000f


	//   ....[68]....
        /*040c*/ 	.word	0x0500000f


	//   ....[69]....
        /*0410*/ 	.word	0x0500000f


	//   ....[70]....
        /*0414*/ 	.word	0x0500000f


	//   ....[71]....
        /*0418*/ 	.word	0x0500000f


	//   ....[72]....
        /*041c*/ 	.word	0x0500000f


	//   ....[73]....
        /*0420*/ 	.word	0x0500000f


	//   ....[74]....
        /*0424*/ 	.word	0x0500000f


	//   ....[75]....
        /*0428*/ 	.word	0x0500000f


	//   ....[76]....
        /*042c*/ 	.word	0x0500000f


	//   ....[77]....
        /*0430*/ 	.word	0x0500000f


	//   ....[78]....
        /*0434*/ 	.word	0x0500000f


	//   ....[79]....
        /*0438*/ 	.word	0x0500000f


	//   ....[80]....
        /*043c*/ 	.word	0x0500000f


	//   ....[81]....
        /*0440*/ 	.word	0x0500000f


	//   ....[82]....
        /*0444*/ 	.word	0x0500000f


	//   ....[83]....
        /*0448*/ 	.word	0x0500000f


	//   ....[84]....
        /*044c*/ 	.word	0x0500000f


	//   ....[85]....
        /*0450*/ 	.word	0x0500000f


	//   ....[86]....
        /*0454*/ 	.word	0x0500000f


	//   ....[87]....
        /*0458*/ 	.word	0x0500000f


	//   ....[88]....
        /*045c*/ 	.word	0x0500000f


	//   ....[89]....
        /*0460*/ 	.word	0x0500000f


	//   ....[90]....
        /*0464*/ 	.word	0x0500000f


	//   ....[91]....
        /*0468*/ 	.word	0x0500000f


	//   ....[92]....
        /*046c*/ 	.word	0x0500000f


	//   ....[93]....
        /*0470*/ 	.word	0x0500000f


	//   ....[94]....
        /*0474*/ 	.word	0x0500000f


	//   ....[95]....
        /*0478*/ 	.word	0x0500000f


	//   ....[96]....
        /*047c*/ 	.word	0x0500000f


	//   ....[97]....
        /*0480*/ 	.word	0x0500000f


	//   ....[98]....
        /*0484*/ 	.word	0x0500000f


	//----- nvinfo : EIATTR_COOP_GROUP_INSTR_OFFSETS
	.align		4
.L_1405:
        /*0488*/ 	.byte	0x04, 0x28
        /*048a*/ 	.short	(.L_1407 - .L_1406)


	//   ....[0]....
.L_1406:
        /*048c*/ 	.word	0x00000060


	//   ....[1]....
        /*0490*/ 	.word	0x000001c0


	//   ....[2]....
        /*0494*/ 	.word	0x00000270


	//   ....[3]....
        /*0498*/ 	.word	0x00000430


	//   ....[4]....
        /*049c*/ 	.word	0x00000590


	//   ....[5]....
        /*04a0*/ 	.word	0x000006b0


	//   ....[6]....
        /*04a4*/ 	.word	0x00000810


	//   ....[7]....
        /*04a8*/ 	.word	0x000063d0


	//   ....[8]....
        /*04ac*/ 	.word	0x0000b0d0


	//   ....[9]....
        /*04b0*/ 	.word	0x0000b1b0


	//   ....[10]....
        /*04b4*/ 	.word	0x0000b7e0


	//   ....[11]....
        /*04b8*/ 	.word	0x0000b890


	//   ....[12]....
        /*04bc*/ 	.word	0x0000e3c0


	//   ....[13]....
        /*04c0*/ 	.word	0x0000e410


	//   ....[14]....
        /*04c4*/ 	.word	0x0000ebc0


	//   ....[15]....
        /*04c8*/ 	.word	0x0000ed90


	//   ....[16]....
        /*04cc*/ 	.word	0x00010a50


	//   ....[17]....
        /*04d0*/ 	.word	0x00010ab0


	//   ....[18]....
        /*04d4*/ 	.word	0x00010f40


	//   ....[19]....
        /*04d8*/ 	.word	0x00011100


	//   ....[20]....
        /*04dc*/ 	.word	0x00013f70


	//   ....[21]....
        /*04e0*/ 	.word	0x000143b0


	//   ....[22]....
        /*04e4*/ 	.word	0x000146a0


	//   ....[23]....
        /*04e8*/ 	.word	0x00014700


	//   ....[24]....
        /*04ec*/ 	.word	0x00015cc0


	//   ....[25]....
        /*04f0*/ 	.word	0x00015d30


	//   ....[26]....
        /*04f4*/ 	.word	0x00015d80


	//   ....[27]....
        /*04f8*/ 	.word	0x00015db0


	//   ....[28]....
        /*04fc*/ 	.word	0x00019100


	//   ....[29]....
        /*0500*/ 	.word	0x00019270


	//   ....[30]....
        /*0504*/ 	.word	0x000192a0


	//   ....[31]....
        /*0508*/ 	.word	0x000192e0


	//   ....[32]....
        /*050c*/ 	.word	0x00019350


	//   ....[33]....
        /*0510*/ 	.word	0x000193b0


	//   ....[34]....
        /*0514*/ 	.word	0x000193f0


	//   ....[35]....
        /*0518*/ 	.word	0x00019590


	//   ....[36]....
        /*051c*/ 	.word	0x000195f0


	//   ....[37]....
        /*0520*/ 	.word	0x00019630


	//   ....[38]....
        /*0524*/ 	.word	0x00019670


	//   ....[39]....
        /*0528*/ 	.word	0x000196a0


	//   ....[40]....
        /*052c*/ 	.word	0x000196d0


	//   ....[41]....
        /*0530*/ 	.word	0x00019770


	//   ....[42]....
        /*0534*/ 	.word	0x000197d0


	//   ....[43]....
        /*0538*/ 	.word	0x00019860


	//   ....[44]....
        /*053c*/ 	.word	0x0001e220


	//   ....[45]....
        /*0540*/ 	.word	0x0001e230


	//   ....[46]....
        /*0544*/ 	.word	0x0001e340


	//   ....[47]....
        /*0548*/ 	.word	0x0001e3a0


	//   ....[48]....
        /*054c*/ 	.word	0x0001e3e0


	//   ....[49]....
        /*0550*/ 	.word	0x0001e420


	//   ....[50]....
        /*0554*/ 	.word	0x0001e450


	//   ....[51]....
        /*0558*/ 	.word	0x0001e480


	//   ....[52]....
        /*055c*/ 	.word	0x0001e610


	//   ....[53]....
        /*0560*/ 	.word	0x0001e670


	//   ....[54]....
        /*0564*/ 	.word	0x0001e6b0


	//   ....[55]....
        /*0568*/ 	.word	0x0001e6f0


	//   ....[56]....
        /*056c*/ 	.word	0x0001e720


	//   ....[57]....
        /*0570*/ 	.word	0x0001e750


	//   ....[58]....
        /*0574*/ 	.word	0x0001e810


	//   ....[59]....
        /*0578*/ 	.word	0x0001e830


	//   ....[60]....
        /*057c*/ 	.word	0x0001e8a0


	//   ....[61]....
        /*0580*/ 	.word	0x0001ef30


	//   ....[62]....
        /*0584*/ 	.word	0x0001f3c0


	//   ....[63]....
        /*0588*/ 	.word	0x0001f460


	//   ....[64]....
        /*058c*/ 	.word	0x0001f500


	//   ....[65]....
        /*0590*/ 	.word	0x0001f5a0


	//   ....[66]....
        /*0594*/ 	.word	0x0001f640


	//   ....[67]....
        /*0598*/ 	.word	0x0001f6e0


	//   ....[68]....
        /*059c*/ 	.word	0x0001f780


	//   ....[69]....
        /*05a0*/ 	.word	0x0001f820


	//   ....[70]....
        /*05a4*/ 	.word	0x0001f8c0


	//   ....[71]....
        /*05a8*/ 	.word	0x0001f9b0


	//   ....[72]....
        /*05ac*/ 	.word	0x0001fa50


	//   ....[73]....
        /*05b0*/ 	.word	0x0001faf0


	//   ....[74]....
        /*05b4*/ 	.word	0x0001fb90


	//   ....[75]....
        /*05b8*/ 	.word	0x0001fc30


	//   ....[76]....
        /*05bc*/ 	.word	0x0001fcd0


	//   ....[77]....
        /*05c0*/ 	.word	0x0001fd70


	//   ....[78]....
        /*05c4*/ 	.word	0x0001fe10


	//   ....[79]....
        /*05c8*/ 	.word	0x000201b0


	//   ....[80]....
        /*05cc*/ 	.word	0x00020490


	//   ....[81]....
        /*05d0*/ 	.word	0x000208b0


	//   ....[82]....
        /*05d4*/ 	.word	0x00020940


	//   ....[83]....
        /*05d8*/ 	.word	0x000209e0


	//   ....[84]....
        /*05dc*/ 	.word	0x00020a90


	//   ....[85]....
        /*05e0*/ 	.word	0x00020b10


	//   ....[86]....
        /*05e4*/ 	.word	0x00020b90


	//   ....[87]....
        /*05e8*/ 	.word	0x00020c10


	//   ....[88]....
        /*05ec*/ 	.word	0x00020c90


	//   ....[89]....
        /*05f0*/ 	.word	0x00020d20


	//   ....[90]....
        /*05f4*/ 	.word	0x00020dd0


	//   ....[91]....
        /*05f8*/ 	.word	0x00020e50


	//   ....[92]....
        /*05fc*/ 	.word	0x00020ed0


	//   ....[93]....
        /*0600*/ 	.word	0x00020f50


	//   ....[94]....
        /*0604*/ 	.word	0x00020fd0


	//   ....[95]....
        /*0608*/ 	.word	0x00021040


	//   ....[96]....
        /*060c*/ 	.word	0x000210e0


	//   ....[97]....
        /*0610*/ 	.word	0x00021170


	//   ....[98]....
        /*0614*/ 	.word	0x000212a0


	//----- nvinfo : EIATTR_REG_RECONFIG
	.align		4
.L_1407:
        /*0618*/ 	.byte	0x01, 0x54
	.zero		2


	//----- nvinfo : EIATTR_SYSCALL_OFFSETS
	.align		4
        /*061c*/ 	.byte	0x04, 0x46
        /*061e*/ 	.short	(.L_1409 - .L_1408)


	//   ....[0]....
.L_1408:
        /*0620*/ 	.word	0x00001a50


	//   ....[1]....
        /*0624*/ 	.word	0x00001ba0


	//   ....[2]....
        /*0628*/ 	.word	0x00006570


	//   ....[3]....
        /*062c*/ 	.word	0x00006a00


	//   ....[4]....
        /*0630*/ 	.word	0x0001ba00


	//   ....[5]....
        /*0634*/ 	.word	0x0001bb40


	//   ....[6]....
        /*0638*/ 	.word	0x0001bc40


	//----- nvinfo : EIATTR_MBARRIER_INSTR_OFFSETS
	.align		4
.L_1409:
        /*063c*/ 	.byte	0x04, 0x39
        /*063e*/ 	.short	(.L_1411 - .L_1410)


	//   ....[0]....
.L_1410:
        /*0640*/ 	.word	0x000002e0
        /*0644*/ 	.word	0x000000ff
        /*0648*/ 	.word	0x00022800
        /*064c*/ 	.short	0x0100
        /*064e*/ 	.byte	0x08
	.zero		1


	//   ....[1]....
        /*0650*/ 	.word	0x000002f0
        /*0654*/ 	.word	0x000000ff
        /*0658*/ 	.word	0x00022820
        /*065c*/ 	.short	0x0100
        /*065e*/ 	.byte	0x08
	.zero		1


	//   ....[2]....
        /*0660*/ 	.word	0x000003e0
        /*0664*/ 	.word	0x000000ff
        /*0668*/ 	.word	0x00022830
        /*066c*/ 	.short	0x0100
        /*066e*/ 	.byte	0x08
	.zero		1


	//   ....[3]....
        /*0670*/ 	.word	0x000003f0
        /*0674*/ 	.word	0x000000ff
        /*0678*/ 	.word	0x00022840
        /*067c*/ 	.short	0x0100
        /*067e*/ 	.byte	0x08
	.zero		1


	//   ....[4]....
        /*0680*/ 	.word	0x00000400
        /*0684*/ 	.word	0x000000ff
        /*0688*/ 	.word	0x00022838
        /*068c*/ 	.short	0x0100
        /*068e*/ 	.byte	0x08
	.zero		1


	//   ....[5]....
        /*0690*/ 	.word	0x00000410
        /*0694*/ 	.word	0x000000ff
        /*0698*/ 	.word	0x00022848
        /*069c*/ 	.short	0x0100
        /*069e*/ 	.byte	0x08
	.zero		1


	//   ....[6]....
        /*06a0*/ 	.word	0x00000540
        /*06a4*/ 	.word	0x000000ff
        /*06a8*/ 	.word	0x00022850
        /*06ac*/ 	.short	0x0100
        /*06ae*/ 	.byte	0x08
	.zero		1


	//   ....[7]....
        /*06b0*/ 	.word	0x00000550
        /*06b4*/ 	.word	0x000000ff
        /*06b8*/ 	.word	0x00022860
        /*06bc*/ 	.short	0x0100
        /*06be*/ 	.byte	0x08
	.zero		1


	//   ....[8]....
        /*06c0*/ 	.word	0x00000560
        /*06c4*/ 	.word	0x000000ff
        /*06c8*/ 	.word	0x00022858
        /*06cc*/ 	.short	0x0100
        /*06ce*/ 	.byte	0x08
	.zero		1


	//   ....[9]....
        /*06d0*/ 	.word	0x00000570
        /*06d4*/ 	.word	0x000000ff
        /*06d8*/ 	.word	0x00022868
        /*06dc*/ 	.short	0x0100
        /*06de*/ 	.byte	0x08
	.zero		1


	//   ....[10]....
        /*06e0*/ 	.word	0x00000660
        /*06e4*/ 	.word	0x000000ff
        /*06e8*/ 	.word	0x00022870
        /*06ec*/ 	.short	0x0100
        /*06ee*/ 	.byte	0x06
	.zero		1


	//   ....[11]....
        /*06f0*/ 	.word	0x00000670
        /*06f4*/ 	.word	0x000000ff
        /*06f8*/ 	.word	0x00022880
        /*06fc*/ 	.short	0x0100
        /*06fe*/ 	.byte	0x06
	.zero		1


	//   ....[12]....
        /*0700*/ 	.word	0x00000680
        /*0704*/ 	.word	0x000000ff
        /*0708*/ 	.word	0x00022878
        /*070c*/ 	.short	0x0100
        /*070e*/ 	.byte	0x06
	.zero		1


	//   ....[13]....
        /*0710*/ 	.word	0x00000690
        /*0714*/ 	.word	0x000000ff
        /*0718*/ 	.word	0x00022888
        /*071c*/ 	.short	0x0100
        /*071e*/ 	.byte	0x06
	.zero		1


	//   ....[14]....
        /*0720*/ 	.word	0x000007c0
        /*0724*/ 	.word	0x000000ff
        /*0728*/ 	.word	0x00022890
        /*072c*/ 	.short	0x0100
        /*072e*/ 	.byte	0x08
	.zero		1


	//   ....[15]....
        /*0730*/ 	.word	0x000007d0
        /*0734*/ 	.word	0x000000ff
        /*0738*/ 	.word	0x000228a0
        /*073c*/ 	.short	0x0100
        /*073e*/ 	.byte	0x08
	.zero		1


	//   ....[16]....
        /*0740*/ 	.word	0x000007e0
        /*0744*/ 	.word	0x000000ff
        /*0748*/ 	.word	0x00022898
        /*074c*/ 	.short	0x0100
        /*074e*/ 	.byte	0x08
	.zero		1


	//   ....[17]....
        /*0750*/ 	.word	0x000007f0
        /*0754*/ 	.word	0x000000ff
        /*0758*/ 	.word	0x000228a8
        /*075c*/ 	.short	0x0100
        /*075e*/ 	.byte	0x08
	.zero		1


	//   ....[18]....
        /*0760*/ 	.word	0x00000920
        /*0764*/ 	.word	0x000000ff
        /*0768*/ 	.word	0x000228b0
        /*076c*/ 	.short	0x0100
        /*076e*/ 	.byte	0x08
	.zero		1


	//   ....[19]....
        /*0770*/ 	.word	0x00000930
        /*0774*/ 	.word	0x000000ff
        /*0778*/ 	.word	0x000228c0
        /*077c*/ 	.short	0x0100
        /*077e*/ 	.byte	0x08
	.zero		1


	//   ....[20]....
        /*0780*/ 	.word	0x00000940
        /*0784*/ 	.word	0x000000ff
        /*0788*/ 	.word	0x000228b8
        /*078c*/ 	.short	0x0100
        /*078e*/ 	.byte	0x08
	.zero		1


	//   ....[21]....
        /*0790*/ 	.word	0x00000950
        /*0794*/ 	.word	0x000000ff
        /*0798*/ 	.word	0x000228c8
        /*079c*/ 	.short	0x0100
        /*079e*/ 	.byte	0x08
	.zero		1


	//   ....[22]....
        /*07a0*/ 	.word	0x00002e90
        /*07a4*/ 	.word	0x0000005c
        /*07a8*/ 	.word	0x00022890
        /*07ac*/ 	.short	0x010a
        /*07ae*/ 	.byte	0x3f
	.zero		1


	//   ....[23]....
        /*07b0*/ 	.word	0x00004180
        /*07b4*/ 	.word	0x0000005c
        /*07b8*/ 	.word	0x00022890
        /*07bc*/ 	.short	0x010a
        /*07be*/ 	.byte	0x3f
	.zero		1


	//   ....[24]....
        /*07c0*/ 	.word	0x00005280
        /*07c4*/ 	.word	0x0000005c
        /*07c8*/ 	.word	0x00022890
        /*07cc*/ 	.short	0x010a
        /*07ce*/ 	.byte	0x3f
	.zero		1


	//   ....[25]....
        /*07d0*/ 	.word	0x00005490
        /*07d4*/ 	.word	0x00000004
        /*07d8*/ 	.word	0x00000000
        /*07dc*/ 	.short	0x0101
        /*07de*/ 	.byte	0x3f
	.zero		1


	//   ....[26]....
        /*07e0*/ 	.word	0x000054d0
        /*07e4*/ 	.word	0x0000005c
        /*07e8*/ 	.word	0x000228b0
        /*07ec*/ 	.short	0x010a
        /*07ee*/ 	.byte	0x3f
	.zero		1


	//   ....[27]....
        /*07f0*/ 	.word	0x00005b20
        /*07f4*/ 	.word	0x0000005c
        /*07f8*/ 	.word	0x00000000
        /*07fc*/ 	.short	0x0101
        /*07fe*/ 	.byte	0x3f
	.zero		1


	//   ....[28]....
        /*0800*/ 	.word	0x00006600
        /*0804*/ 	.word	0x00000011
        /*0808*/ 	.word	0x00022800
        /*080c*/ 	.short	0x010a
        /*080e*/ 	.byte	0x3f
	.zero		1


	//   ....[29]....
        /*0810*/ 	.word	0x00006650
        /*0814*/ 	.word	0x00000011
        /*0818*/ 	.word	0x00022800
        /*081c*/ 	.short	0x010a
        /*081e*/ 	.byte	0x3f
	.zero		1


	//   ....[30]....
        /*0820*/ 	.word	0x00007270
        /*0824*/ 	.word	0x00000011
        /*0828*/ 	.word	0x00022800
        /*082c*/ 	.short	0x010a
        /*082e*/ 	.byte	0x3f
	.zero		1


	//   ....[31]....
        /*0830*/ 	.word	0x000086e0
        /*0834*/ 	.word	0x00000011
        /*0838*/ 	.word	0x00022800
        /*083c*/ 	.short	0x010a
        /*083e*/ 	.byte	0x3f
	.zero		1


	//   ....[32]....
        /*0840*/ 	.word	0x00009730
        /*0844*/ 	.word	0x00000005
        /*0848*/ 	.word	0x00022830
        /*084c*/ 	.short	0x010a
        /*084e*/ 	.byte	0x3f
	.zero		1


	//   ....[33]....
        /*0850*/ 	.word	0x000097d0
        /*0854*/ 	.word	0x00000005
        /*0858*/ 	.word	0x00022830
        /*085c*/ 	.short	0x010a
        /*085e*/ 	.byte	0x3f
	.zero		1


	//   ....[34]....
        /*0860*/ 	.word	0x00009f10
        /*0864*/ 	.word	0x00000000
        /*0868*/ 	.word	0x00000000
        /*086c*/ 	.short	0x0101
        /*086e*/ 	.byte	0x3f
	.zero		1


	//   ....[35]....
        /*0870*/ 	.word	0x0000c0a0
        /*0874*/ 	.word	0x00000005
        /*0878*/ 	.word	0x00022850
        /*087c*/ 	.short	0x010a
        /*087e*/ 	.byte	0x3f
	.zero		1


	//   ....[36]....
        /*0880*/ 	.word	0x0000c0f0
        /*0884*/ 	.word	0x00000005
        /*0888*/ 	.word	0x00022850
        /*088c*/ 	.short	0x010a
        /*088e*/ 	.byte	0x3f
	.zero		1


	//   ....[37]....
        /*0890*/ 	.word	0x0000c4c0
        /*0894*/ 	.word	0x00000005
        /*0898*/ 	.word	0x00000000
        /*089c*/ 	.short	0x0101
        /*089e*/ 	.byte	0x3f
	.zero		1


	//   ....[38]....
        /*08a0*/ 	.word	0x0000c7d0
        /*08a4*/ 	.word	0x000000d1
        /*08a8*/ 	.word	0x00022830
        /*08ac*/ 	.short	0x010a
        /*08ae*/ 	.byte	0x3f
	.zero		1


	//   ....[39]....
        /*08b0*/ 	.word	0x0000c830
        /*08b4*/ 	.word	0x000000d1
        /*08b8*/ 	.word	0x00022830
        /*08bc*/ 	.short	0x010a
        /*08be*/ 	.byte	0x3f
	.zero		1


	//   ....[40]....
        /*08c0*/ 	.word	0x0000cca0
        /*08c4*/ 	.word	0x000000a4
        /*08c8*/ 	.word	0x00000000
        /*08cc*/ 	.short	0x0101
        /*08ce*/ 	.byte	0x3f
	.zero		1


	//   ....[41]....
        /*08d0*/ 	.word	0x0000f9f0
        /*08d4*/ 	.word	0x000000d1
        /*08d8*/ 	.word	0x00022850
        /*08dc*/ 	.short	0x010a
        /*08de*/ 	.byte	0x3f
	.zero		1


	//   ....[42]....
        /*08e0*/ 	.word	0x0000fa40
        /*08e4*/ 	.word	0x000000d1
        /*08e8*/ 	.word	0x00022850
        /*08ec*/ 	.short	0x010a
        /*08ee*/ 	.byte	0x3f
	.zero		1


	//   ....[43]....
        /*08f0*/ 	.word	0x0000fe00
        /*08f4*/ 	.word	0x000000d1
        /*08f8*/ 	.word	0x00000000
        /*08fc*/ 	.short	0x0101
        /*08fe*/ 	.byte	0x3f
	.zero		1


	//   ....[44]....
        /*0900*/ 	.word	0x00010160
        /*0904*/ 	.word	0x000000cd
        /*0908*/ 	.word	0x00022830
        /*090c*/ 	.short	0x010a
        /*090e*/ 	.byte	0x3f
	.zero		1


	//   ....[45]....
        /*0910*/ 	.word	0x000101c0
        /*0914*/ 	.word	0x000000cd
        /*0918*/ 	.word	0x00022830
        /*091c*/ 	.short	0x010a
        /*091e*/ 	.byte	0x3f
	.zero		1


	//   ....[46]....
        /*0920*/ 	.word	0x000116d0
        /*0924*/ 	.word	0x000000a6
        /*0928*/ 	.word	0x00000000
        /*092c*/ 	.short	0x0101
        /*092e*/ 	.byte	0x3f
	.zero		1


	//   ....[47]....
        /*0930*/ 	.word	0x00012130
        /*0934*/ 	.word	0x000000cd
        /*0938*/ 	.word	0x00022850
        /*093c*/ 	.short	0x010a
        /*093e*/ 	.byte	0x3f
	.zero		1


	//   ....[48]....
        /*0940*/ 	.word	0x00012180
        /*0944*/ 	.word	0x000000cd
        /*0948*/ 	.word	0x00022850
        /*094c*/ 	.short	0x010a
        /*094e*/ 	.byte	0x3f
	.zero		1


	//   ....[49]....
        /*0950*/ 	.word	0x00012520
        /*0954*/ 	.word	0x000000cd
        /*0958*/ 	.word	0x00000000
        /*095c*/ 	.short	0x0101
        /*095e*/ 	.byte	0x3f
	.zero		1


	//   ....[50]....
        /*0960*/ 	.word	0x00012650
        /*0964*/ 	.word	0x000000cd
        /*0968*/ 	.word	0x00022830
        /*096c*/ 	.short	0x010a
        /*096e*/ 	.byte	0x3f
	.zero		1


	//   ....[51]....
        /*0970*/ 	.word	0x000126b0
        /*0974*/ 	.word	0x000000cd
        /*0978*/ 	.word	0x00022830
        /*097c*/ 	.short	0x010a
        /*097e*/ 	.byte	0x3f
	.zero		1


	//   ....[52]....
        /*0980*/ 	.word	0x00012b10
        /*0984*/ 	.word	0x000000a4
        /*0988*/ 	.word	0x00000000
        /*098c*/ 	.short	0x0101
        /*098e*/ 	.byte	0x3f
	.zero		1


	//   ....[53]....
        /*0990*/ 	.word	0x00015880
        /*0994*/ 	.word	0x000000cd
        /*0998*/ 	.word	0x00022850
        /*099c*/ 	.short	0x010a
        /*099e*/ 	.byte	0x3f
	.zero		1


	//   ....[54]....
        /*09a0*/ 	.word	0x000158d0
        /*09a4*/ 	.word	0x000000cd
        /*09a8*/ 	.word	0x00022850
        /*09ac*/ 	.short	0x010a
        /*09ae*/ 	.byte	0x3f
	.zero		1


	//   ....[55]....
        /*09b0*/ 	.word	0x00015c90
        /*09b4*/ 	.word	0x000000cd
        /*09b8*/ 	.word	0x00000000
        /*09bc*/ 	.short	0x0101
        /*09be*/ 	.byte	0x3f
	.zero		1


	//   ....[56]....
        /*09c0*/ 	.word	0x00017e30
        /*09c4*/ 	.word	0x00000000
        /*09c8*/ 	.word	0x00000000
        /*09cc*/ 	.short	0x0101
        /*09ce*/ 	.byte	0x3f
	.zero		1


	//   ....[57]....
        /*09d0*/ 	.word	0x0001a830
        /*09d4*/ 	.word	0x00000007
        /*09d8*/ 	.word	0x00022820
        /*09dc*/ 	.short	0x010a
        /*09de*/ 	.byte	0x3f
	.zero		1


	//   ....[58]....
        /*09e0*/ 	.word	0x0001a8c0
        /*09e4*/ 	.word	0x00000008
        /*09e8*/ 	.word	0x000228a0
        /*09ec*/ 	.short	0x010a
        /*09ee*/ 	.byte	0x3f
	.zero		1


	//   ....[59]....
        /*09f0*/ 	.word	0x0001aaa0
        /*09f4*/ 	.word	0x00000008
        /*09f8*/ 	.word	0x000228c0
        /*09fc*/ 	.short	0x010a
        /*09fe*/ 	.byte	0x3f
	.zero		1


	//   ....[60]....
        /*0a00*/ 	.word	0x0001aeb0
        /*0a04*/ 	.word	0x00000009
        /*0a08*/ 	.word	0x000228a0
        /*0a0c*/ 	.short	0x010a
        /*0a0e*/ 	.byte	0x3f
	.zero		1


	//   ....[61]....
        /*0a10*/ 	.word	0x0001b070
        /*0a14*/ 	.word	0x00000009
        /*0a18*/ 	.word	0x000228c0
        /*0a1c*/ 	.short	0x010a
        /*0a1e*/ 	.byte	0x3f
	.zero		1


	//   ....[62]....
        /*0a20*/ 	.word	0x0001c150
        /*0a24*/ 	.word	0x00000005
        /*0a28*/ 	.word	0x00022840
        /*0a2c*/ 	.short	0x010a
        /*0a2e*/ 	.byte	0x3f
	.zero		1


	//   ....[63]....
        /*0a30*/ 	.word	0x0001c540
        /*0a34*/ 	.word	0x00000007
        /*0a38*/ 	.word	0x00022820
        /*0a3c*/ 	.short	0x010a
        /*0a3e*/ 	.byte	0x3f
	.zero		1


	//   ....[64]....
        /*0a40*/ 	.word	0x0001c600
        /*0a44*/ 	.word	0x00000002
        /*0a48*/ 	.word	0x00022860
        /*0a4c*/ 	.short	0x010a
        /*0a4e*/ 	.byte	0x3f
	.zero		1


	//   ....[65]....
        /*0a50*/ 	.word	0x0001cc50
        /*0a54*/ 	.word	0x00000002
        /*0a58*/ 	.word	0x00022840
        /*0a5c*/ 	.short	0x010a
        /*0a5e*/ 	.byte	0x3f
	.zero		1


	//   ....[66]....
        /*0a60*/ 	.word	0x0001ce60
        /*0a64*/ 	.word	0x00000002
        /*0a68*/ 	.word	0x00022860
        /*0a6c*/ 	.short	0x010a
        /*0a6e*/ 	.byte	0x3f
	.zero		1


	//   ....[67]....
        /*0a70*/ 	.word	0x0001d400
        /*0a74*/ 	.word	0x00000002
        /*0a78*/ 	.word	0x00022840
        /*0a7c*/ 	.short	0x010a
        /*0a7e*/ 	.byte	0x3f
	.zero		1


	//   ....[68]....
        /*0a80*/ 	.word	0x0001d600
        /*0a84*/ 	.word	0x00000002
        /*0a88*/ 	.word	0x00022860
        /*0a8c*/ 	.short	0x010a
        /*0a8e*/ 	.byte	0x3f
	.zero		1


	//   ....[69]....
        /*0a90*/ 	.word	0x0001db10
        /*0a94*/ 	.word	0x00000002
        /*0a98*/ 	.word	0x00022840
        /*0a9c*/ 	.short	0x010a
        /*0a9e*/ 	.byte	0x3f
	.zero		1


	//   ....[70]....
        /*0aa0*/ 	.word	0x0001dd20
        /*0aa4*/ 	.word	0x00000002
        /*0aa8*/ 	.word	0x00022860
        /*0aac*/ 	.short	0x010a
        /*0aae*/ 	.byte	0x3f
	.zero		1


	//   ....[71]....
        /*0ab0*/ 	.word	0x0001eeb0
        /*0ab4*/ 	.word	0x00000000
        /*0ab8*/ 	.word	0x00022820
        /*0abc*/ 	.short	0x010a
        /*0abe*/ 	.byte	0x3f
	.zero		1


	//   ....[72]....
        /*0ac0*/ 	.word	0x0001f060
        /*0ac4*/ 	.word	0x00000006
        /*0ac8*/ 	.word	0x00000000
        /*0acc*/ 	.short	0x010a
        /*0ace*/ 	.byte	0x3f
	.zero		1


	//   ....[73]....
        /*0ad0*/ 	.word	0x0001f0d0
        /*0ad4*/ 	.word	0x00000007
        /*0ad8*/ 	.word	0x00000000
        /*0adc*/ 	.short	0x010a
        /*0ade*/ 	.byte	0x3f
	.zero		1


	//   ....[74]....
        /*0ae0*/ 	.word	0x0001f140
        /*0ae4*/ 	.word	0x00000004
        /*0ae8*/ 	.word	0x00000000
        /*0aec*/ 	.short	0x010a
        /*0aee*/ 	.byte	0x3f
	.zero		1


	//   ....[75]....
        /*0af0*/ 	.word	0x0001f170
        /*0af4*/ 	.word	0x00000003
        /*0af8*/ 	.word	0x00000000
        /*0afc*/ 	.short	0x010a
        /*0afe*/ 	.byte	0x3f
	.zero		1


	//   ....[76]....
        /*0b00*/ 	.word	0x0001f1d0
        /*0b04*/ 	.word	0x0000005c
        /*0b08*/ 	.word	0x00022890
        /*0b0c*/ 	.short	0x010a
        /*0b0e*/ 	.byte	0x3f
	.zero		1


	//   ....[77]....
        /*0b10*/ 	.word	0x0001f220
        /*0b14*/ 	.word	0x0000005c
        /*0b18*/ 	.word	0x00022890
        /*0b1c*/ 	.short	0x010a
        /*0b1e*/ 	.byte	0x3f
	.zero		1


	//   ....[78]....
        /*0b20*/ 	.word	0x0001f270
        /*0b24*/ 	.word	0x0000005c
        /*0b28*/ 	.word	0x00022890
        /*0b2c*/ 	.short	0x010a
        /*0b2e*/ 	.byte	0x3f
	.zero		1


	//   ....[79]....
        /*0b30*/ 	.word	0x0001f2c0
        /*0b34*/ 	.word	0x0000005c
        /*0b38*/ 	.word	0x000228b0
        /*0b3c*/ 	.short	0x010a
        /*0b3e*/ 	.byte	0x3f
	.zero		1


	//   ....[80]....
        /*0b40*/ 	.word	0x0001f900
        /*0b44*/ 	.word	0x00000011
        /*0b48*/ 	.word	0x00022800
        /*0b4c*/ 	.short	0x010a
        /*0b4e*/ 	.byte	0x3f
	.zero		1


	//   ....[81]....
        /*0b50*/ 	.word	0x0001fe50
        /*0b54*/ 	.word	0x00000011
        /*0b58*/ 	.word	0x00022800
        /*0b5c*/ 	.short	0x010a
        /*0b5e*/ 	.byte	0x3f
	.zero		1


	//   ....[82]....
        /*0b60*/ 	.word	0x0001fea0
        /*0b64*/ 	.word	0x00000005
        /*0b68*/ 	.word	0x00022830
        /*0b6c*/ 	.short	0x010a
        /*0b6e*/ 	.byte	0x3f
	.zero		1


	//   ....[83]....
        /*0b70*/ 	.word	0x0001fef0
        /*0b74*/ 	.word	0x00000005
        /*0b78*/ 	.word	0x00022850
        /*0b7c*/ 	.short	0x010a
        /*0b7e*/ 	.byte	0x3f
	.zero		1


	//   ....[84]....
        /*0b80*/ 	.word	0x0001ff40
        /*0b84*/ 	.word	0x000000d1
        /*0b88*/ 	.word	0x00022830
        /*0b8c*/ 	.short	0x010a
        /*0b8e*/ 	.byte	0x3f
	.zero		1


	//   ....[85]....
        /*0b90*/ 	.word	0x0001ff90
        /*0b94*/ 	.word	0x000000d1
        /*0b98*/ 	.word	0x00022850
        /*0b9c*/ 	.short	0x010a
        /*0b9e*/ 	.byte	0x3f
	.zero		1


	//   ....[86]....
        /*0ba0*/ 	.word	0x0001ffe0
        /*0ba4*/ 	.word	0x000000cd
        /*0ba8*/ 	.word	0x00022830
        /*0bac*/ 	.short	0x010a
        /*0bae*/ 	.byte	0x3f
	.zero		1


	//   ....[87]....
        /*0bb0*/ 	.word	0x00020030
        /*0bb4*/ 	.word	0x000000cd
        /*0bb8*/ 	.word	0x00022850
        /*0bbc*/ 	.short	0x010a
        /*0bbe*/ 	.byte	0x3f
	.zero		1


	//   ....[88]....
        /*0bc0*/ 	.word	0x00020080
        /*0bc4*/ 	.word	0x000000cd
        /*0bc8*/ 	.word	0x00022830
        /*0bcc*/ 	.short	0x010a
        /*0bce*/ 	.byte	0x3f
	.zero		1


	//   ....[89]....
        /*0bd0*/ 	.word	0x000200d0
        /*0bd4*/ 	.word	0x000000cd
        /*0bd8*/ 	.word	0x00022850
        /*0bdc*/ 	.short	0x010a
        /*0bde*/ 	.byte	0x3f
	.zero		1


	//   ....[90]....
        /*0be0*/ 	.word	0x00020270
        /*0be4*/ 	.word	0x00000007
        /*0be8*/ 	.word	0x00022820
        /*0bec*/ 	.short	0x010a
        /*0bee*/ 	.byte	0x3f
	.zero		1


	//   ....[91]....
        /*0bf0*/ 	.word	0x000202c0
        /*0bf4*/ 	.word	0x00000008
        /*0bf8*/ 	.word	0x000228a0
        /*0bfc*/ 	.short	0x010a
        /*0bfe*/ 	.byte	0x3f
	.zero		1


	//   ....[92]....
        /*0c00*/ 	.word	0x00020310
        /*0c04*/ 	.word	0x00000008
        /*0c08*/ 	.word	0x000228c0
        /*0c0c*/ 	.short	0x010a
        /*0c0e*/ 	.byte	0x3f
	.zero		1


	//   ....[93]....
        /*0c10*/ 	.word	0x00020360
        /*0c14*/ 	.word	0x00000009
        /*0c18*/ 	.word	0x000228a0
        /*0c1c*/ 	.short	0x010a
        /*0c1e*/ 	.byte	0x3f
	.zero		1


	//   ....[94]....
        /*0c20*/ 	.word	0x000203b0
        /*0c24*/ 	.word	0x00000009
        /*0c28*/ 	.word	0x000228c0
        /*0c2c*/ 	.short	0x010a
        /*0c2e*/ 	.byte	0x3f
	.zero		1


	//   ....[95]....
        /*0c30*/ 	.word	0x00020550
        /*0c34*/ 	.word	0x00000005
        /*0c38*/ 	.word	0x00022840
        /*0c3c*/ 	.short	0x010a
        /*0c3e*/ 	.byte	0x3f
	.zero		1


	//   ....[96]....
        /*0c40*/ 	.word	0x000205d0
        /*0c44*/ 	.word	0x00000005
        /*0c48*/ 	.word	0x00022820
        /*0c4c*/ 	.short	0x010a
        /*0c4e*/ 	.byte	0x3f
	.zero		1


	//   ....[97]....
        /*0c50*/ 	.word	0x00020620
        /*0c54*/ 	.word	0x00000002
        /*0c58*/ 	.word	0x00022860
        /*0c5c*/ 	.short	0x010a
        /*0c5e*/ 	.byte	0x3f
	.zero		1


	//   ....[98]....
        /*0c60*/ 	.word	0x00020670
        /*0c64*/ 	.word	0x00000002
        /*0c68*/ 	.word	0x00022840
        /*0c6c*/ 	.short	0x010a
        /*0c6e*/ 	.byte	0x3f
	.zero		1


	//   ....[99]....
        /*0c70*/ 	.word	0x000206c0
        /*0c74*/ 	.word	0x00000002
        /*0c78*/ 	.word	0x00022860
        /*0c7c*/ 	.short	0x010a
        /*0c7e*/ 	.byte	0x3f
	.zero		1


	//   ....[100]....
        /*0c80*/ 	.word	0x00020710
        /*0c84*/ 	.word	0x00000002
        /*0c88*/ 	.word	0x00022840
        /*0c8c*/ 	.short	0x010a
        /*0c8e*/ 	.byte	0x3f
	.zero		1


	//   ....[101]....
        /*0c90*/ 	.word	0x00020760
        /*0c94*/ 	.word	0x00000002
        /*0c98*/ 	.word	0x00022860
        /*0c9c*/ 	.short	0x010a
        /*0c9e*/ 	.byte	0x3f
	.zero		1


	//   ....[102]....
        /*0ca0*/ 	.word	0x000207b0
        /*0ca4*/ 	.word	0x00000002
        /*0ca8*/ 	.word	0x00022840
        /*0cac*/ 	.short	0x010a
        /*0cae*/ 	.byte	0x3f
	.zero		1


	//   ....[103]....
        /*0cb0*/ 	.word	0x00020800
        /*0cb4*/ 	.word	0x00000002
        /*0cb8*/ 	.word	0x00022860
        /*0cbc*/ 	.short	0x010a
        /*0cbe*/ 	.byte	0x3f
	.zero		1


	//   ....[104]....
        /*0cc0*/ 	.word	0x000211c0
        /*0cc4*/ 	.word	0x00000000
        /*0cc8*/ 	.word	0x00022820
        /*0ccc*/ 	.short	0x010a
        /*0cce*/ 	.byte	0x3f
	.zero		1


	//   ....[105]....
        /*0cd0*/ 	.word	0x00021360
        /*0cd4*/ 	.word	0x00000006
        /*0cd8*/ 	.word	0x00000000
        /*0cdc*/ 	.short	0x010a
        /*0cde*/ 	.byte	0x3f
	.zero		1


	//   ....[106]....
        /*0ce0*/ 	.word	0x000213b0
        /*0ce4*/ 	.word	0x00000007
        /*0ce8*/ 	.word	0x00000000
        /*0cec*/ 	.short	0x010a
        /*0cee*/ 	.byte	0x3f
	.zero		1


	//   ....[107]....
        /*0cf0*/ 	.word	0x00021400
        /*0cf4*/ 	.word	0x00000004
        /*0cf8*/ 	.word	0x00000000
        /*0cfc*/ 	.short	0x010a
        /*0cfe*/ 	.byte	0x3f
	.zero		1


	//----- nvinfo : EIATTR_NUM_MBARRIERS
	.align		4
.L_1411:
        /*0d00*/ 	.byte	0x03, 0x38
        /*0d02*/ 	.short	0x0016


	//----- nvinfo : EIATTR_EXIT_INSTR_OFFSETS
	.align		4
        /*0d04*/ 	.byte	0x04, 0x1c
        /*0d06*/ 	.short	(.L_1413 - .L_1412)


	//   ....[0]....
.L_1412:
        /*0d08*/ 	.word	0x0001f1c0


	//----- nvinfo : EIATTR_MAX_THREADS
	.align		4
.L_1413:
        /*0d0c*/ 	.byte	0x04, 0x05
        /*0d0e*/ 	.short	(.L_1415 - .L_1414)
.L_1414:
        /*0d10*/ 	.word	0x00000180
        /*0d14*/ 	.word	0x00000001
        /*0d18*/ 	.word	0x00000001


	//----- nvinfo : EIATTR_CRS_STACK_SIZE
	.align		4
.L_1415:
        /*0d1c*/ 	.byte	0x04, 0x1e
        /*0d1e*/ 	.short	(.L_1417 - .L_1416)
.L_1416:
        /*0d20*/ 	.word	0x00000000


	//----- nvinfo : EIATTR_CBANK_PARAM_SIZE
	.align		4
.L_1417:
        /*0d24*/ 	.byte	0x03, 0x19
        /*0d26*/ 	.short	0x0a70


	//----- nvinfo : EIATTR_PARAM_CBANK
	.align		4
        /*0d28*/ 	.byte	0x04, 0x0a
        /*0d2a*/ 	.short	(.L_1419 - .L_1418)
	.align		4
.L_1418:
        /*0d2c*/ 	.word	index@(.nv.constant0._ZN7cutlass13device_kernelIN5flash11enable_sm90INS1_16FlashAttnFwdSm90INS1_25CollectiveMainloopFwdSm90ILi2EN4cute5tupleIJNS5_1CILi1EEES8_S8_EEENS6_IJNS7_ILi128EEENS7_ILi96EEENS7_ILi64EEEEEELi256ENS_10bfloat16_tEfNS_4arch4Sm90ELb0ELb1ELb1ELb1ELb0ELb1ELb0ELb1ELb0ELb0ELb0ELb0EEENS1_21CollectiveEpilogueFwdINS6_IJSA_NS7_ILi256EEESB_EEES9_SE_SG_Li256ELb1ELb0ELb0ELb0EEENS1_36VarlenDynamicPersistentTileSchedulerILi128ELi96ELi256ELi32ELb0ELb0ELb1ELb1ELb0ELb1EEEEEEEEEvNT_6ParamsE)
        /*0d30*/ 	.short	0x0210
        /*0d32*/ 	.short	0x0a70


	//----- nvinfo : EIATTR_SW_WAR
	.align		4
.L_1419:
        /*0d34*/ 	.byte	0x04, 0x36
        /*0d36*/ 	.short	(.L_1421 - .L_1420)
.L_1420:
        /*0d38*/ 	.word	0x00000008
.L_1421:


//--------------------- .nv.info._ZN7cutlass13device_kernelIN5flash11enable_sm90INS1_16FlashAttnFwdSm90INS1_25CollectiveMainloopFwdSm90ILi2EN4cute5tupleIJNS5_1CILi1EEES8_S8_EEENS6_IJNS7_ILi128EEENS7_ILi96EEENS7_ILi64EEEEEELi256ENS_10bfloat16_tEfNS_4arch4Sm90ELb0ELb1ELb1ELb1ELb0ELb0ELb1ELb1ELb0ELb0ELb0ELb0EEENS1_21CollectiveEpilogueFwdINS6_IJSA_NS7_ILi256EEESB_EEES9_SE_SG_Li256ELb1ELb0ELb0ELb0EEENS1_36VarlenDynamicPersistentTileSchedulerILi128ELi96ELi256ELi32ELb0ELb0ELb1ELb1ELb0ELb1EEEEEEEEEvNT_6ParamsE --------------------------
	.section	.nv.info._ZN7cutlass13device_kernelIN5flash11enable_sm90INS1_16FlashAttnFwdSm90INS1_25CollectiveMainloopFwdSm90ILi2EN4cute5tupleIJNS5_1CILi1EEES8_S8_EEENS6_IJNS7_ILi128EEENS7_ILi96EEENS7_ILi64EEEEEELi256ENS_10bfloat16_tEfNS_4arch4Sm90ELb0ELb1ELb1ELb1ELb0ELb0ELb1ELb1ELb0ELb0ELb0ELb0EEENS1_21CollectiveEpilogueFwdINS6_IJSA_NS7_ILi256EEESB_EEES9_SE_SG_Li256ELb1ELb0ELb0ELb0EEENS1_36VarlenDynamicPersistentTileSchedulerILi128ELi96ELi256ELi32ELb0ELb0ELb1ELb1ELb0ELb1EEEEEEEEEvNT_6ParamsE,"",@"SHT_CUDA_INFO"
	.sectionflags	@""
	.align	4


	//----- nvinfo : EIATTR_CUDA_API_VERSION
	.align		4
        /*0000*/ 	.byte	0x04, 0x37
        /*0002*/ 	.short	(.L_1423 - .L_1422)
.L_1422:
        /*0004*/ 	.word	0x00000082


	//----- nvinfo : EIATTR_KPARAM_INFO
	.align		4
.L_1423:
        /*0008*/ 	.byte	0x04, 0x17
        /*000a*/ 	.short	(.L_1425 - .L_1424)
.L_1424:
        /*000c*/ 	.word	0x00000000
        /*0010*/ 	.short	0x0000
        /*0012*/ 	.short	0x0070
        /*0014*/ 	.byte	0x00, 0xf0, 0x01, 0x2c


	//----- nvinfo : EIATTR_SPARSE_MMA_MASK
	.align		4
.L_1425:
        /*0018*/ 	.byte	0x03, 0x50
        /*001a*/ 	.short	0x0000


	//----- nvinfo : EIATTR_MAXREG_COUNT
	.align		4
        /*001c*/ 	.byte	0x03, 0x1b
        /*001e*/ 	.short	0x00a8


	//----- nvinfo : EIATTR_NUM_BARRIERS
	.align		4
        /*0020*/ 	.byte	0x02, 0x4c
        /*0022*/ 	.byte	0x10
	.zero		1


	//----- nvinfo : EIATTR_EXTERNS
	.align		4
        /*0024*/ 	.byte	0x04, 0x0f
        /*0026*/ 	.short	(.L_1427 - .L_1426)


	//   ....[0]....
	.align		4
.L_1426:
        /*0028*/ 	.word	index@(__assertfail)


	//----- nvinfo : EIATTR_ANNOTATIONS
	.align		4
.L_1427:
        /*002c*/ 	.byte	0x04, 0x55
        /*002e*/ 	.short	(.L_1429 - .L_1428)


	//   ....[0]....
.L_1428:
        /* <DEDUP_REMOVED lines=29> */


	//----- nvinfo : EIATTR_MERCURY_ISA_VERSION
	.align		4
.L_1429:
        /*01e8*/ 	.byte	0x03, 0x5f
        /*01ea*/ 	.short	0x0101


	//----- nvinfo : EIATTR_UNUSED_LOAD_BYTE_OFFSET
	.align		4
        /*01ec*/ 	.byte	0x04, 0x44
        /*01ee*/ 	.short	(.L_1431 - .L_1430)


	//   ....[0]....
.L_1430:
        /*01f0*/ 	.word	0x00000ba0
        /*01f4*/ 	.word	0x0000fff0


	//   ....[1]....
        /*01f8*/ 	.word	0x00020030
        /*01fc*/ 	.word	0x0000fff0


	//----- nvinfo : EIATTR_INT_WARP_WIDE_INSTR_OFFSETS
	.align		4
.L_1431:
        /*0200*/ 	.byte	0x04, 0x31
        /*0202*/ 	.short	(.L_1433 - .L_1432)


	//   ....[0]....
.L_1432:
        /*0204*/ 	.word	0x000001d0


	//   ....[1]....
        /*0208*/ 	.word	0x00000210


	//   ....[2]....
        /*020c*/ 	.word	0x00000280


	//   ....[3]....
        /*0210*/ 	.word	0x00000290


	//   ....[4]....
        /*0214*/ 	.word	0x00023d30


	//   ....[5]....
        /*0218*/ 	.word	0x00023dc0


	//   ....[6]....
        /*021c*/ 	.word	0x000242c0


	//   ....[7]....
        /*0220*/ 	.word	0x00024340


	//   ....[8]....
        /*0224*/ 	.word	0x00026860


	//   ....[9]....
        /*0228*/ 	.word	0x000268f0


	//----- nvinfo : EIATTR_COOP_GROUP_MASK_REGIDS
	.align		4
.L_1433:
        /*022c*/ 	.byte	0x04, 0x29
        /*022e*/ 	.short	(.L_1435 - .L_1434)


	//   ....[0]....
.L_1434:
        /*0230*/ 	.word	0xffffffff


	//   ....[1]....
        /*0234*/ 	.word	0xffffffff


	//   ....[2]....
        /*0238*/ 	.word	0xffffffff


	//   ....[3]....
        /*023c*/ 	.word	0xffffffff


	//   ....[4]....
        /*0240*/ 	.word	0xffffffff


	//   ....[5]....
        /*0244*/ 	.word	0xffffffff


	//   ....[6]....
        /*0248*/ 	.word	0xffffffff


	//   ....[7]....
        /*024c*/ 	.word	0xffffffff


	//   ....[8]....
        /*0250*/ 	.word	0xffffffff


	//   ....[9]....
        /*0254*/ 	.word	0xffffffff


	//   ....[10]....
        /*0258*/ 	.word	0xffffffff


	//   ....[11]....
        /*025c*/ 	.word	0xffffffff


	//   ....[12]....
        /*0260*/ 	.word	0xffffffff


	//   ....[13]....
        /*0264*/ 	.word	0xffffffff


	//   ....[14]....
        /*0268*/ 	.word	0xffffffff


	//   ....[15]....
        /*026c*/ 	.word	0xffffffff


	//   ....[16]....
        /*0270*/ 	.word	0xffffffff


	//   ....[17]....
        /*0274*/ 	.word	0xffffffff


	//   ....[18]....
        /*0278*/ 	.word	0xffffffff


	//   ....[19]....
        /*027c*/ 	.word	0xffffffff


	//   ....[20]....
        /*0280*/ 	.word	0xffffffff


	//   ....[21]....
        /*0284*/ 	.word	0xffffffff


	//   ....[22]....
        /*0288*/ 	.word	0xffffffff


	//   ....[23]....
        /*028c*/ 	.word	0xffffffff


	//   ....[24]....
        /*0290*/ 	.word	0xffffffff


	//   ....[25]....
        /*0294*/ 	.word	0xffffffff


	//   ....[26]....
        /*0298*/ 	.word	0xffffffff


	//   ....[27]....
        /*029c*/ 	.word	0xffffffff


	//   ....[28]....
        /*02a0*/ 	.word	0xffffffff


	//   ....[29]....
        /*02a4*/ 	.word	0xffffffff


	//   ....[30]....
        /*02a8*/ 	.word	0xffffffff


	//   ....[31]....
        /*02ac*/ 	.word	0xffffffff


	//   ....[32]....
        /*02b0*/ 	.word	0xffffffff


	//   ....[33]....
        /*02b4*/ 	.word	0xffffffff


	//   ....[34]....
        /*02b8*/ 	.word	0xffffffff


	//   ....[35]....
        /*02bc*/ 	.word	0xffffffff


	//   ....[36]....
        /*02c0*/ 	.word	0xffffffff


	//   ....[37]....
        /*02c4*/ 	.word	0xffffffff


	//   ....[38]....
        /*02c8*/ 	.word	0xffffffff


	//   ....[39]....
        /*02cc*/ 	.word	0xffffffff


	//   ....[40]....
        /*02d0*/ 	.word	0xffffffff


	//   ....[41]....
        /*02d4*/ 	.word	0xffffffff


	//   ....[42]....
        /*02d8*/ 	.word	0xffffffff


	//   ....[43]....
        /*02dc*/ 	.word	0xffffffff


	//   ....[44]....
        /*02e0*/ 	.word	0xffffffff


	//   ....[45]....
        /*02e4*/ 	.word	0xffffffff


	//   ....[46]....
        /*02e8*/ 	.word	0xffffffff


	//   ....[47]....
        /*02ec*/ 	.word	0xffffffff


	//   ....[48]....
        /*02f0*/ 	.word	0xffffffff


	//   ....[49]....
        /*02f4*/ 	.word	0xffffffff


	//   ....[50]....
        /*02f8*/ 	.word	0xffffffff


	//   ....[51]....
        /*02fc*/ 	.word	0xffffffff


	//   ....[52]....
        /*0300*/ 	.word	0xffffffff


	//   ....[53]....
        /*0304*/ 	.word	0xffffffff


	//   ....[54]....
        /*0308*/ 	.word	0xffffffff


	//   ....[55]....
        /*030c*/ 	.word	0xffffffff


	//   ....[56]....
        /*0310*/ 	.word	0xffffffff


	//   ....[57]....
        /*0314*/ 	.word	0xffffffff


	//   ....[58]....
        /*0318*/ 	.word	0x0500000f


	//   ....[59]....
        /*031c*/ 	.word	0x0500000f


	//   ....[60]....
        /*0320*/ 	.word	0x0500000f


	//   ....[61]....
        /*0324*/ 	.word	0x0500000f


	//   ....[62]....
        /*0328*/ 	.word	0x0500000f


	//   ....[63]....
        /*032c*/ 	.word	0x0500000f


	//   ....[64]....
        /*0330*/ 	.word	0x0500000f


	//   ....[65]....
        /*0334*/ 	.word	0x0500000f


	//   ....[66]....
        /*0338*/ 	.word	0x0500000f


	//   ....[67]....
        /*033c*/ 	.word	0x0500000f


	//   ....[68]....
        /*0340*/ 	.word	0x0500000f


	//   ....[69]....
        /*0344*/ 	.word	0x0500000f


	//   ....[70]....
        /*0348*/ 	.word	0x0500000f


	//   ....[71]....
        /*034c*/ 	.word	0x0500000f


	//   ....[72]....
        /*0350*/ 	.word	0x0500000f


	//   ....[73]....
        /*0354*/ 	.word	0x0500000f


	//   ....[74]....
        /*0358*/ 	.word	0x0500000f


	//   ....[75]....
        /*035c*/ 	.word	0x0500000f


	//   ....[76]....
        /*0360*/ 	.word	0x0500000f


	//   ....[77]....
        /*0364*/ 	.word	0xffffffff


	//   ....[78]....
        /*0368*/ 	.word	0xffffffff


	//   ....[79]....
        /*036c*/ 	.word	0xffffffff


	//   ....[80]....
        /*0370*/ 	.word	0xffffffff


	//----- nvinfo : EIATTR_COOP_GROUP_INSTR_OFFSETS
	.align		4
.L_1435:
        /*0374*/ 	.byte	0x04, 0x28
        /*0376*/ 	.short	(.L_1437 - .L_1436)


	//   ....[0]....
.L_1436:
        /*0378*/ 	.word	0x000000b0


	//   ....[1]....
        /*037c*/ 	.word	0x000001e0


	//   ....[2]....
        /*0380*/ 	.word	0x00000230


	//   ....[3]....
        /*0384*/ 	.word	0x00000480


	//   ....[4]....
        /*0388*/ 	.word	0x000005e0


	//   ....[5]....
        /*038c*/ 	.word	0x00000700


	//   ....[6]....
        /*0390*/ 	.word	0x00000860


	//   ....[7]....
        /*0394*/ 	.word	0x00002240


	//   ....[8]....
        /*0398*/ 	.word	0x00006250


	//   ....[9]....
        /*039c*/ 	.word	0x000062d0


	//   ....[10]....
        /*03a0*/ 	.word	0x000065c0


	//   ....[11]....
        /*03a4*/ 	.word	0x000065e0


	//   ....[12]....
        /*03a8*/ 	.word	0x0000bda0


	//   ....[13]....
        /*03ac*/ 	.word	0x0000be20


	//   ....[14]....
        /*03b0*/ 	.word	0x0000c1c0


	//   ....[15]....
        /*03b4*/ 	.word	0x0000c1e0


	//   ....[16]....
        /*03b8*/ 	.word	0x00017020


	//   ....[17]....
        /*03bc*/ 	.word	0x000170c0


	//   ....[18]....
        /*03c0*/ 	.word	0x000172d0


	//   ....[19]....
        /*03c4*/ 	.word	0x00017350


	//   ....[20]....
        /*03c8*/ 	.word	0x0001f0b0


	//   ....[21]....
        /*03cc*/ 	.word	0x0001f0d0


	//   ....[22]....
        /*03d0*/ 	.word	0x0001f130


	//   ....[23]....
        /*03d4*/ 	.word	0x0001f170


	//   ....[24]....
        /*03d8*/ 	.word	0x000228b0


	//   ....[25]....
        /*03dc*/ 	.word	0x00022a40


	//   ....[26]....
        /*03e0*/ 	.word	0x00022a70


	//   ....[27]....
        /*03e4*/ 	.word	0x00022aa0


	//   ....[28]....
        /*03e8*/ 	.word	0x00022ae0


	//   ....[29]....
        /*03ec*/ 	.word	0x00022b30


	//   ....[30]....
        /*03f0*/ 	.word	0x00022b90


	//   ....[31]....
        /*03f4*/ 	.word	0x00022d70


	//   ....[32]....
        /*03f8*/ 	.word	0x00022dd0


	//   ....[33]....
        /*03fc*/ 	.word	0x00022e10


	//   ....[34]....
        /*0400*/ 	.word	0x00022e50


	//   ....[35]....
        /*0404*/ 	.word	0x00022e80


	//   ....[36]....
        /*0408*/ 	.word	0x00022eb0


	//   ....[37]....
        /*040c*/ 	.word	0x00022f40


	//   ....[38]....
        /*0410*/ 	.word	0x00022fa0


	//   ....[39]....
        /*0414*/ 	.word	0x00023030


	//   ....[40]....
        /*0418*/ 	.word	0x00026980


	//   ....[41]....
        /*041c*/ 	.word	0x00026990


	//   ....[42]....
        /*0420*/ 	.word	0x00026aa0


	//   ....[43]....
        /*0424*/ 	.word	0x00026b00


	//   ....[44]....
        /*0428*/ 	.word	0x00026b40


	//   ....[45]....
        /*042c*/ 	.word	0x00026b80


	//   ....[46]....
        /*0430*/ 	.word	0x00026bb0


	//   ....[47]....
        /*0434*/ 	.word	0x00026be0


	//   ....[48]....
        /*0438*/ 	.word	0x00026d70


	//   ....[49]....
        /*043c*/ 	.word	0x00026dd0


	//   ....[50]....
        /*0440*/ 	.word	0x00026e10


	//   ....[51]....
        /*0444*/ 	.word	0x00026e50


	//   ....[52]....
        /*0448*/ 	.word	0x00026e80


	//   ....[53]....
        /*044c*/ 	.word	0x00026eb0


	//   ....[54]....
        /*0450*/ 	.word	0x00026f70


	//   ....[55]....
        /*0454*/ 	.word	0x00026f90


	//   ....[56]....
        /*0458*/ 	.word	0x00027000


	//   ....[57]....
        /*045c*/ 	.word	0x00027670


	//   ....[58]....
        /*0460*/ 	.word	0x00027c50


	//   ....[59]....
        /*0464*/ 	.word	0x00028070


	//   ....[60]....
        /*0468*/ 	.word	0x00028100


	//   ....[61]....
        /*046c*/ 	.word	0x000281a0


	//   ....[62]....
        /*0470*/ 	.word	0x00028250


	//   ....[63]....
        /*0474*/ 	.word	0x000282d0


	//   ....[64]....
        /*0478*/ 	.word	0x00028350


	//   ....[65]....
        /*047c*/ 	.word	0x000283d0


	//   ....[66]....
        /*0480*/ 	.word	0x00028450


	//   ....[67]....
        /*0484*/ 	.word	0x000284e0


	//   ....[68]....
        /*0488*/ 	.word	0x00028590


	//   ....[69]....
        /*048c*/ 	.word	0x00028610


	//   ....[70]....
        /*0490*/ 	.word	0x00028690


	//   ....[71]....
        /*0494*/ 	.word	0x00028710


	//   ....[72]....
        /*0498*/ 	.word	0x00028790


	//   ....[73]....
        /*049c*/ 	.word	0x00028800


	//   ....[74]....
        /*04a0*/ 	.word	0x000288a0


	//   ....[75]....
        /*04a4*/ 	.word	0x00028930


	//   ....[76]....
        /*04a8*/ 	.word	0x00028a50


	//   ....[77]....
        /*04ac*/ 	.word	0x0002ca20


	//   ....[78]....
        /*04b0*/ 	.word	0x0002ca70


	//   ....[79]....
        /*04b4*/ 	.word	0x0002cad0


	//   ....[80]....
        /*04b8*/ 	.word	0x0002caf0


	//----- nvinfo : EIATTR_REG_RECONFIG
	.align		4
.L_1437:
        /*04bc*/ 	.byte	0x01, 0x54
	.zero		2


	//----- nvinfo : EIATTR_SYSCALL_OFFSETS
	.align		4
        /*04c0*/ 	.byte	0x04, 0x46
        /*04c2*/ 	.short	(.L_1439 - .L_1438)


	//   ....[0]....
.L_1438:
        /*04c4*/ 	.word	0x000027b0


	//   ....[1]....
        /*04c8*/ 	.word	0x00023f50


	//   ....[2]....
        /*04cc*/ 	.word	0x00024090


	//   ....[3]....
        /*04d0*/ 	.word	0x00024190


	//----- nvinfo : EIATTR_MBARRIER_INSTR_OFFSETS
	.align		4
.L_1439:
        /*04d4*/ 	.byte	0x04, 0x39
        /*04d6*/ 	.short	(.L_1441 - .L_1440)


	//   ....[0]....
.L_1440:
        /*04d8*/ 	.word	0x00000320
        /*04dc*/ 	.word	0x000000ff
        /*04e0*/ 	.word	0x00032400
        /*04e4*/ 	.short	0x0100
        /*04e6*/ 	.byte	0x08
	.zero		1


	//   ....[1]....
        /*04e8*/ 	.word	0x00000330
        /*04ec*/ 	.word	0x000000ff
        /*04f0*/ 	.word	0x00032410
        /*04f4*/ 	.short	0x0100
        /*04f6*/ 	.byte	0x08
	.zero		1


	//   ....[2]....
        /*04f8*/ 	.word	0x00000340
        /*04fc*/ 	.word	0x000000ff
        /*0500*/ 	.word	0x00032420
        /*0504*/ 	.short	0x0100
        /*0506*/ 	.byte	0x08
	.zero		1


	//   ....[3]....
        /*0508*/ 	.word	0x00000430
        /*050c*/ 	.word	0x000000ff
        /*0510*/ 	.word	0x00032430
        /*0514*/ 	.short	0x0100
        /*0516*/ 	.byte	0x08
	.zero		1


	//   ....[4]....
        /*0518*/ 	.word	0x00000440
        /*051c*/ 	.word	0x000000ff
        /*0520*/ 	.word	0x00032440
        /*0524*/ 	.short	0x0100
        /*0526*/ 	.byte	0x08
	.zero		1


	//   ....[5]....
        /*0528*/ 	.word	0x00000450
        /*052c*/ 	.word	0x000000ff
        /*0530*/ 	.word	0x00032438
        /*0534*/ 	.short	0x0100
        /*0536*/ 	.byte	0x08
	.zero		1


	//   ....[6]....
        /*0538*/ 	.word	0x00000460
        /*053c*/ 	.word	0x000000ff
        /*0540*/ 	.word	0x00032448
        /*0544*/ 	.short	0x0100
        /*0546*/ 	.byte	0x08
	.zero		1


	//   ....[7]....
        /*0548*/ 	.word	0x00000590
        /*054c*/ 	.word	0x000000ff
        /*0550*/ 	.word	0x00032450
        /*0554*/ 	.short	0x0100
        /*0556*/ 	.byte	0x08
	.zero		1


	//   ....[8]....
        /*0558*/ 	.word	0x000005a0
        /*055c*/ 	.word	0x000000ff
        /*0560*/ 	.word	0x00032460
        /*0564*/ 	.short	0x0100
        /*0566*/ 	.byte	0x08
	.zero		1


	//   ....[9]....
        /*0568*/ 	.word	0x000005b0
        /*056c*/ 	.word	0x000000ff
        /*0570*/ 	.word	0x00032458
        /*0574*/ 	.short	0x0100
        /*0576*/ 	.byte	0x08
	.zero		1


	//   ....[10]....
        /*0578*/ 	.word	0x000005c0
        /*057c*/ 	.word	0x000000ff
        /*0580*/ 	.word	0x00032468
        /*0584*/ 	.short	0x0100
        /*0586*/ 	.byte	0x08
	.zero		1


	//   ....[11]....
        /*0588*/ 	.word	0x000006b0
        /*058c*/ 	.word	0x000000ff
        /*0590*/ 	.word	0x00032470
        /*0594*/ 	.short	0x0100
        /*0596*/ 	.byte	0x06
	.zero		1


	//   ....[12]....
        /*0598*/ 	.word	0x000006c0
        /*059c*/ 	.word	0x000000ff
        /*05a0*/ 	.word	0x00032480
        /*05a4*/ 	.short	0x0100
        /*05a6*/ 	.byte	0x06
	.zero		1


	//   ....[13]....
        /*05a8*/ 	.word	0x000006d0
        /*05ac*/ 	.word	0x000000ff
        /*05b0*/ 	.word	0x00032478
        /*05b4*/ 	.short	0x0100
        /*05b6*/ 	.byte	0x06
	.zero		1


	//   ....[14]....
        /*05b8*/ 	.word	0x000006e0
        /*05bc*/ 	.word	0x000000ff
        /*05c0*/ 	.word	0x00032488
        /*05c4*/ 	.short	0x0100
        /*05c6*/ 	.byte	0x06
	.zero		1


	//   ....[15]....
        /*05c8*/ 	.word	0x00000810
        /*05cc*/ 	.word	0x000000ff
        /*05d0*/ 	.word	0x00032490
        /*05d4*/ 	.short	0x0100
        /*05d6*/ 	.byte	0x08
	.zero		1


	//   ....[16]....
        /*05d8*/ 	.word	0x00000820
        /*05dc*/ 	.word	0x000000ff
        /*05e0*/ 	.word	0x000324a0
        /*05e4*/ 	.short	0x0100
        /*05e6*/ 	.byte	0x08
	.zero		1


	//   ....[17]....
        /*05e8*/ 	.word	0x00000830
        /*05ec*/ 	.word	0x000000ff
        /*05f0*/ 	.word	0x00032498
        /*05f4*/ 	.short	0x0100
        /*05f6*/ 	.byte	0x08
	.zero		1


	//   ....[18]....
        /*05f8*/ 	.word	0x00000840
        /*05fc*/ 	.word	0x000000ff
        /*0600*/ 	.word	0x000324a8
        /*0604*/ 	.short	0x0100
        /*0606*/ 	.byte	0x08
	.zero		1


	//   ....[19]....
        /*0608*/ 	.word	0x00000970
        /*060c*/ 	.word	0x000000ff
        /*0610*/ 	.word	0x000324b0
        /*0614*/ 	.short	0x0100
        /*0616*/ 	.byte	0x08
	.zero		1


	//   ....[20]....
        /*0618*/ 	.word	0x00000980
        /*061c*/ 	.word	0x000000ff
        /*0620*/ 	.word	0x000324c0
        /*0624*/ 	.short	0x0100
        /*0626*/ 	.byte	0x08
	.zero		1


	//   ....[21]....
        /*0628*/ 	.word	0x00000990
        /*062c*/ 	.word	0x000000ff
        /*0630*/ 	.word	0x000324b8
        /*0634*/ 	.short	0x0100
        /*0636*/ 	.byte	0x08
	.zero		1


	//   ....[22]....
        /*0638*/ 	.word	0x000009a0
        /*063c*/ 	.word	0x000000ff
        /*0640*/ 	.word	0x000324c8
        /*0644*/ 	.short	0x0100
        /*0646*/ 	.byte	0x08
	.zero		1


	//   ....[23]....
        /*0648*/ 	.word	0x00002a30
        /*064c*/ 	.word	0x000000ff
        /*0650*/ 	.word	0x00032400
        /*0654*/ 	.short	0x010a
        /*0656*/ 	.byte	0x2c
	.zero		1


	//   ....[24]....
        /*0658*/ 	.word	0x00002e40
        /*065c*/ 	.word	0x00000014
        /*0660*/ 	.word	0x00000000
        /*0664*/ 	.short	0x010a
        /*0666*/ 	.byte	0x3f
	.zero		1


	//   ....[25]....
        /*0668*/ 	.word	0x00002ea0
        /*066c*/ 	.word	0x00000014
        /*0670*/ 	.word	0x00000000
        /*0674*/ 	.short	0x010a
        /*0676*/ 	.byte	0x3f
	.zero		1


	//   ....[26]....
        /*0678*/ 	.word	0x00003250
        /*067c*/ 	.word	0x000000ff
        /*0680*/ 	.word	0x00032410
        /*0684*/ 	.short	0x010a
        /*0686*/ 	.byte	0x2c
	.zero		1


	//   ....[27]....
        /*0688*/ 	.word	0x00003350
        /*068c*/ 	.word	0x00000008
        /*0690*/ 	.word	0x00000000
        /*0694*/ 	.short	0x010a
        /*0696*/ 	.byte	0x3f
	.zero		1


	//   ....[28]....
        /*0698*/ 	.word	0x000033b0
        /*069c*/ 	.word	0x00000008
        /*06a0*/ 	.word	0x00000000
        /*06a4*/ 	.short	0x010a
        /*06a6*/ 	.byte	0x3f
	.zero		1


	//   ....[29]....
        /*06a8*/ 	.word	0x000040a0
        /*06ac*/ 	.word	0x00000007
        /*06b0*/ 	.word	0x00000000
        /*06b4*/ 	.short	0x0101
        /*06b6*/ 	.byte	0x3f
	.zero		1


	//   ....[30]....
        /*06b8*/ 	.word	0x00009840
        /*06bc*/ 	.word	0x0000000d
        /*06c0*/ 	.word	0x00000000
        /*06c4*/ 	.short	0x0101
        /*06c6*/ 	.byte	0x3f
	.zero		1


	//   ....[31]....
        /*06c8*/ 	.word	0x00009ee0
        /*06cc*/ 	.word	0x00000003
        /*06d0*/ 	.word	0x00000000
        /*06d4*/ 	.short	0x010a
        /*06d6*/ 	.byte	0x3f
	.zero		1


	//   ....[32]....
        /*06d8*/ 	.word	0x00009fe0
        /*06dc*/ 	.word	0x00000000
        /*06e0*/ 	.word	0x00000000
        /*06e4*/ 	.short	0x010a
        /*06e6*/ 	.byte	0x3f
	.zero		1


	//   ....[33]....
        /*06e8*/ 	.word	0x0000a410
        /*06ec*/ 	.word	0x00000003
        /*06f0*/ 	.word	0x00000000
        /*06f4*/ 	.short	0x010a
        /*06f6*/ 	.byte	0x3f
	.zero		1


	//   ....[34]....
        /*06f8*/ 	.word	0x0000a4c0
        /*06fc*/ 	.word	0x00000004
        /*0700*/ 	.word	0x00000000
        /*0704*/ 	.short	0x010a
        /*0706*/ 	.byte	0x3f
	.zero		1


	//   ....[35]....
        /*0708*/ 	.word	0x0000b190
        /*070c*/ 	.word	0x00000003
        /*0710*/ 	.word	0x00000000
        /*0714*/ 	.short	0x0101
        /*0716*/ 	.byte	0x3f
	.zero		1


	//   ....[36]....
        /*0718*/ 	.word	0x00013ab0
        /*071c*/ 	.word	0x00000000
        /*0720*/ 	.word	0x00000000
        /*0724*/ 	.short	0x0101
        /*0726*/ 	.byte	0x3f
	.zero		1


	//   ....[37]....
        /*0728*/ 	.word	0x00013cb0
        /*072c*/ 	.word	0x00000005
        /*0730*/ 	.word	0x00000000
        /*0734*/ 	.short	0x010a
        /*0736*/ 	.byte	0x3f
	.zero		1


	//   ....[38]....
        /*0738*/ 	.word	0x00013db0
        /*073c*/ 	.word	0x00000000
        /*0740*/ 	.word	0x00000000
        /*0744*/ 	.short	0x010a
        /*0746*/ 	.byte	0x3f
	.zero		1


	//   ....[39]....
        /*0748*/ 	.word	0x000141e0
        /*074c*/ 	.word	0x00000005
        /*0750*/ 	.word	0x00000000
        /*0754*/ 	.short	0x010a
        /*0756*/ 	.byte	0x3f
	.zero		1


	//   ....[40]....
        /*0758*/ 	.word	0x00014290
        /*075c*/ 	.word	0x00000004
        /*0760*/ 	.word	0x00000000
        /*0764*/ 	.short	0x010a
        /*0766*/ 	.byte	0x3f
	.zero		1


	//   ....[41]....
        /*0768*/ 	.word	0x00014f60
        /*076c*/ 	.word	0x00000004
        /*0770*/ 	.word	0x00000000
        /*0774*/ 	.short	0x0101
        /*0776*/ 	.byte	0x3f
	.zero		1


	//   ....[42]....
        /*0778*/ 	.word	0x0001ec40
        /*077c*/ 	.word	0x00000000
        /*0780*/ 	.word	0x00000000
        /*0784*/ 	.short	0x0101
        /*0786*/ 	.byte	0x3f
	.zero		1


	//   ....[43]....
        /*0788*/ 	.word	0x00021520
        /*078c*/ 	.word	0x000000ff
        /*0790*/ 	.word	0x00000000
        /*0794*/ 	.short	0x0101
        /*0796*/ 	.byte	0x04
	.zero		1


	//   ....[44]....
        /*0798*/ 	.word	0x000246a0
        /*079c*/ 	.word	0x00000009
        /*07a0*/ 	.word	0x00032440
        /*07a4*/ 	.short	0x010a
        /*07a6*/ 	.byte	0x3f
	.zero		1


	//   ....[45]....
        /*07a8*/ 	.word	0x00024cb0
        /*07ac*/ 	.word	0x00000009
        /*07b0*/ 	.word	0x00032420
        /*07b4*/ 	.short	0x010a
        /*07b6*/ 	.byte	0x3f
	.zero		1


	//   ....[46]....
        /*07b8*/ 	.word	0x00024d80
        /*07bc*/ 	.word	0x00000009
        /*07c0*/ 	.word	0x00032460
        /*07c4*/ 	.short	0x010a
        /*07c6*/ 	.byte	0x3f
	.zero		1


	//   ....[47]....
        /*07c8*/ 	.word	0x000253e0
        /*07cc*/ 	.word	0x00000002
        /*07d0*/ 	.word	0x00032440
        /*07d4*/ 	.short	0x010a
        /*07d6*/ 	.byte	0x3f
	.zero		1


	//   ....[48]....
        /*07d8*/ 	.word	0x000255f0
        /*07dc*/ 	.word	0x00000002
        /*07e0*/ 	.word	0x00032460
        /*07e4*/ 	.short	0x010a
        /*07e6*/ 	.byte	0x3f
	.zero		1


	//   ....[49]....
        /*07e8*/ 	.word	0x00025b80
        /*07ec*/ 	.word	0x00000002
        /*07f0*/ 	.word	0x00032440
        /*07f4*/ 	.short	0x010a
        /*07f6*/ 	.byte	0x3f
	.zero		1


	//   ....[50]....
        /*07f8*/ 	.word	0x00025d80
        /*07fc*/ 	.word	0x00000002
        /*0800*/ 	.word	0x00032460
        /*0804*/ 	.short	0x010a
        /*0806*/ 	.byte	0x3f
	.zero		1


	//   ....[51]....
        /*0808*/ 	.word	0x00026270
        /*080c*/ 	.word	0x00000002
        /*0810*/ 	.word	0x00032440
        /*0814*/ 	.short	0x010a
        /*0816*/ 	.byte	0x3f
	.zero		1


	//   ....[52]....
        /*0818*/ 	.word	0x00026480
        /*081c*/ 	.word	0x00000002
        /*0820*/ 	.word	0x00032460
        /*0824*/ 	.short	0x010a
        /*0826*/ 	.byte	0x3f
	.zero		1


	//   ....[53]....
        /*0828*/ 	.word	0x00027600
        /*082c*/ 	.word	0x00000000
        /*0830*/ 	.word	0x00032420
        /*0834*/ 	.short	0x010a
        /*0836*/ 	.byte	0x3f
	.zero		1


	//   ....[54]....
        /*0838*/ 	.word	0x000277b0
        /*083c*/ 	.word	0x00000006
        /*0840*/ 	.word	0x00000000
        /*0844*/ 	.short	0x010a
        /*0846*/ 	.byte	0x3f
	.zero		1


	//   ....[55]....
        /*0848*/ 	.word	0x00027820
        /*084c*/ 	.word	0x00000007
        /*0850*/ 	.word	0x00000000
        /*0854*/ 	.short	0x010a
        /*0856*/ 	.byte	0x3f
	.zero		1


	//   ....[56]....
        /*0858*/ 	.word	0x00027890
        /*085c*/ 	.word	0x00000004
        /*0860*/ 	.word	0x00000000
        /*0864*/ 	.short	0x010a
        /*0866*/ 	.byte	0x3f
	.zero		1


	//   ....[57]....
        /*0868*/ 	.word	0x000278c0
        /*086c*/ 	.word	0x00000003
        /*0870*/ 	.word	0x00000000
        /*0874*/ 	.short	0x010a
        /*0876*/ 	.byte	0x3f
	.zero		1


	//   ....[58]....
        /*0878*/ 	.word	0x00027930
        /*087c*/ 	.word	0x00000007
        /*0880*/ 	.word	0x00032400
        /*0884*/ 	.short	0x010a
        /*0886*/ 	.byte	0x3f
	.zero		1


	//   ....[59]....
        /*0888*/ 	.word	0x00027980
        /*088c*/ 	.word	0x00000014
        /*0890*/ 	.word	0x00000000
        /*0894*/ 	.short	0x010a
        /*0896*/ 	.byte	0x3f
	.zero		1


	//   ....[60]....
        /*0898*/ 	.word	0x000279e0
        /*089c*/ 	.word	0x00000008
        /*08a0*/ 	.word	0x00032410
        /*08a4*/ 	.short	0x010a
        /*08a6*/ 	.byte	0x3f
	.zero		1


	//   ....[61]....
        /*08a8*/ 	.word	0x00027a30
        /*08ac*/ 	.word	0x00000008
        /*08b0*/ 	.word	0x00000000
        /*08b4*/ 	.short	0x010a
        /*08b6*/ 	.byte	0x3f
	.zero		1


	//   ....[62]....
        /*08b8*/ 	.word	0x00027a80
        /*08bc*/ 	.word	0x00000000
        /*08c0*/ 	.word	0x00000000
        /*08c4*/ 	.short	0x010a
        /*08c6*/ 	.byte	0x3f
	.zero		1


	//   ....[63]....
        /*08c8*/ 	.word	0x00027ad0
        /*08cc*/ 	.word	0x00000004
        /*08d0*/ 	.word	0x00000000
        /*08d4*/ 	.short	0x010a
        /*08d6*/ 	.byte	0x3f
	.zero		1


	//   ....[64]....
        /*08d8*/ 	.word	0x00027b20
        /*08dc*/ 	.word	0x00000000
        /*08e0*/ 	.word	0x00000000
        /*08e4*/ 	.short	0x010a
        /*08e6*/ 	.byte	0x3f
	.zero		1


	//   ....[65]....
        /*08e8*/ 	.word	0x00027b70
        /*08ec*/ 	.word	0x00000004
        /*08f0*/ 	.word	0x00000000
        /*08f4*/ 	.short	0x010a
        /*08f6*/ 	.byte	0x3f
	.zero		1


	//   ....[66]....
        /*08f8*/ 	.word	0x00027d10
        /*08fc*/ 	.word	0x00000009
        /*0900*/ 	.word	0x00032440
        /*0904*/ 	.short	0x010a
        /*0906*/ 	.byte	0x3f
	.zero		1


	//   ....[67]....
        /*0908*/ 	.word	0x00027d90
        /*090c*/ 	.word	0x00000009
        /*0910*/ 	.word	0x00032420
        /*0914*/ 	.short	0x010a
        /*0916*/ 	.byte	0x3f
	.zero		1


	//   ....[68]....
        /*0918*/ 	.word	0x00027de0
        /*091c*/ 	.word	0x00000009
        /*0920*/ 	.word	0x00032460
        /*0924*/ 	.short	0x010a
        /*0926*/ 	.byte	0x3f
	.zero		1


	//   ....[69]....
        /*0928*/ 	.word	0x00027e30
        /*092c*/ 	.word	0x00000002
        /*0930*/ 	.word	0x00032440
        /*0934*/ 	.short	0x010a
        /*0936*/ 	.byte	0x3f
	.zero		1


	//   ....[70]....
        /*0938*/ 	.word	0x00027e80
        /*093c*/ 	.word	0x00000002
        /*0940*/ 	.word	0x00032460
        /*0944*/ 	.short	0x010a
        /*0946*/ 	.byte	0x3f
	.zero		1


	//   ....[71]....
        /*0948*/ 	.word	0x00027ed0
        /*094c*/ 	.word	0x00000002
        /*0950*/ 	.word	0x00032440
        /*0954*/ 	.short	0x010a
        /*0956*/ 	.byte	0x3f
	.zero		1


	//   ....[72]....
        /*0958*/ 	.word	0x00027f20
        /*095c*/ 	.word	0x00000002
        /*0960*/ 	.word	0x00032460
        /*0964*/ 	.short	0x010a
        /*0966*/ 	.byte	0x3f
	.zero		1


	//   ....[73]....
        /*0968*/ 	.word	0x00027f70
        /*096c*/ 	.word	0x00000002
        /*0970*/ 	.word	0x00032440
        /*0974*/ 	.short	0x010a
        /*0976*/ 	.byte	0x3f
	.zero		1


	//   ....[74]....
        /*0978*/ 	.word	0x00027fc0
        /*097c*/ 	.word	0x00000002
        /*0980*/ 	.word	0x00032460
        /*0984*/ 	.short	0x010a
        /*0986*/ 	.byte	0x3f
	.zero		1


	//   ....[75]....
        /*0988*/ 	.word	0x00028970
        /*098c*/ 	.word	0x00000000
        /*0990*/ 	.word	0x00032420
        /*0994*/ 	.short	0x010a
        /*0996*/ 	.byte	0x3f
	.zero		1


	//   ....[76]....
        /*0998*/ 	.word	0x00028b10
        /*099c*/ 	.word	0x00000006
        /*09a0*/ 	.word	0x00000000
        /*09a4*/ 	.short	0x010a
        /*09a6*/ 	.byte	0x3f
	.zero		1


	//   ....[77]....
        /*09a8*/ 	.word	0x00028b60
        /*09ac*/ 	.word	0x00000007
        /*09b0*/ 	.word	0x00000000
        /*09b4*/ 	.short	0x010a
        /*09b6*/ 	.byte	0x3f
	.zero		1


	//   ....[78]....
        /*09b8*/ 	.word	0x00028bb0
        /*09bc*/ 	.word	0x00000004
        /*09c0*/ 	.word	0x00000000
        /*09c4*/ 	.short	0x010a
        /*09c6*/ 	.byte	0x3f
	.zero		1


	//   ....[79]....
        /*09c8*/ 	.word	0x00028f50
        /*09cc*/ 	.word	0x0000000c
        /*09d0*/ 	.word	0x00000000
        /*09d4*/ 	.short	0x010a
        /*09d6*/ 	.byte	0x3f
	.zero		1


	//   ....[80]....
        /*09d8*/ 	.word	0x00029090
        /*09dc*/ 	.word	0x00000002
        /*09e0*/ 	.word	0x00000000
        /*09e4*/ 	.short	0x010a
        /*09e6*/ 	.byte	0x3f
	.zero		1


	//   ....[81]....
        /*09e8*/ 	.word	0x000296f0
        /*09ec*/ 	.word	0x0000000b
        /*09f0*/ 	.word	0x00000000
        /*09f4*/ 	.short	0x010a
        /*09f6*/ 	.byte	0x3f
	.zero		1


	//   ....[82]....
        /*09f8*/ 	.word	0x00029830
        /*09fc*/ 	.word	0x00000008
        /*0a00*/ 	.word	0x00000000
        /*0a04*/ 	.short	0x010a
        /*0a06*/ 	.byte	0x3f
	.zero		1


	//   ....[83]....
        /*0a08*/ 	.word	0x0002aab0
        /*0a0c*/ 	.word	0x00000002
        /*0a10*/ 	.word	0x00000000
        /*0a14*/ 	.short	0x0101
        /*0a16*/ 	.byte	0x3f
	.zero		1


	//   ....[84]....
        /*0a18*/ 	.word	0x00044710
        /*0a1c*/ 	.word	0x00000004
        /*0a20*/ 	.word	0x00000000
        /*0a24*/ 	.short	0x0101
        /*0a26*/ 	.byte	0x3f
	.zero		1


	//   ....[85]....
        /*0a28*/ 	.word	0x00044740
        /*0a2c*/ 	.word	0x00000002
        /*0a30*/ 	.word	0x00000000
        /*0a34*/ 	.short	0x010a
        /*0a36*/ 	.byte	0x3f
	.zero		1


	//   ....[86]....
        /*0a38*/ 	.word	0x00044790
        /*0a3c*/ 	.word	0x00000008
        /*0a40*/ 	.word	0x00000000
        /*0a44*/ 	.short	0x010a
        /*0a46*/ 	.byte	0x3f
	.zero		1


	//----- nvinfo : EIATTR_NUM_MBARRIERS
	.align		4
.L_1441:
        /*0a48*/ 	.byte	0x03, 0x38
        /*0a4a*/ 	.short	0x0017


	//----- nvinfo : EIATTR_EXIT_INSTR_OFFSETS
	.align		4
        /*0a4c*/ 	.byte	0x04, 0x1c
        /*0a4e*/ 	.short	(.L_1443 - .L_1442)


	//   ....[0]....
.L_1442:
        /*0a50*/ 	.word	0x00000bd0


	//   ....[1]....
        /*0a54*/ 	.word	0x00022870


	//   ....[2]....
        /*0a58*/ 	.word	0x000228d0


	//   ....[3]....
        /*0a5c*/ 	.word	0x00027910


	//----- nvinfo : EIATTR_MAX_THREADS
	.align		4
.L_1443:
        /*0a60*/ 	.byte	0x04, 0x05
        /*0a62*/ 	.short	(.L_1445 - .L_1444)
.L_1444:
        /*0a64*/ 	.word	0x00000180
        /*0a68*/ 	.word	0x00000001
        /*0a6c*/ 	.word	0x00000001


	//----- nvinfo : EIATTR_CRS_STACK_SIZE
	.align		4
.L_1445:
        /*0a70*/ 	.byte	0x04, 0x1e
        /*0a72*/ 	.short	(.L_1447 - .L_1446)
.L_1446:
        /*0a74*/ 	.word	0x00000000


	//----- nvinfo : EIATTR_CBANK_PARAM_SIZE
	.align		4
.L_1447:
        /*0a78*/ 	.byte	0x03, 0x19
        /*0a7a*/ 	.short	0x0b70


	//----- nvinfo : EIATTR_PARAM_CBANK
	.align		4
        /*0a7c*/ 	.byte	0x04, 0x0a
        /*0a7e*/ 	.short	(.L_1449 - .L_1448)
	.align		4
.L_1448:
        /*0a80*/ 	.word	index@(.nv.constant0._ZN7cutlass13device_kernelIN5flash11enable_sm90INS1_16FlashAttnFwdSm90INS1_25CollectiveMainloopFwdSm90ILi2EN4cute5tupleIJNS5_1CILi1EEES8_S8_EEENS6_IJNS7_ILi128EEENS7_ILi96EEENS7_ILi64EEEEEELi256ENS_10bfloat16_tEfNS_4arch4Sm90ELb0ELb1ELb1ELb1ELb0ELb0ELb1ELb1ELb0ELb0ELb0ELb0EEENS1_21CollectiveEpilogueFwdINS6_IJSA_NS7_ILi256EEESB_EEES9_SE_SG_Li256ELb1ELb0ELb0ELb0EEENS1_36VarlenDynamicPersistentTileSchedulerILi128ELi96ELi256ELi32ELb0ELb0ELb1ELb1ELb0ELb1EEEEEEEEEvNT_6ParamsE)
        /*0a84*/ 	.short	0x0210
        /*0a86*/ 	.short	0x0b70


	//----- nvinfo : EIATTR_SW_WAR
	.align		4
.L_1449:
        /*0a88*/ 	.byte	0x04, 0x36
        /*0a8a*/ 	.short	(.L_1451 - .L_1450)
.L_1450:
        /*0a8c*/ 	.word	0x00000008
.L_1451:


//--------------------- .nv.info._ZN7cutlass13device_kernelIN5flash11enable_sm90INS1_16FlashAttnFwdSm90INS1_25CollectiveMainloopFwdSm90ILi2EN4cute5tupleIJNS5_1CILi1EEES8_S8_EEENS6_IJNS7_ILi128EEENS7_ILi96EEENS7_ILi64EEEEEELi256ENS_10bfloat16_tEfNS_4arch4Sm90ELb0ELb1ELb1ELb1ELb0ELb1ELb1ELb1ELb0ELb0ELb0ELb0EEENS1_21CollectiveEpilogueFwdINS6_IJSA_NS7_ILi256EEESB_EEES9_SE_SG_Li256ELb1ELb0ELb0ELb0EEENS1_36VarlenDynamicPersistentTileSchedulerILi128ELi96ELi256ELi32ELb0ELb0ELb1ELb1ELb0ELb1EEEEEEEEEvNT_6ParamsE --------------------------
	.section	.nv.info._ZN7cutlass13device_kernelIN5flash11enable_sm90INS1_16FlashAttnFwdSm90INS1_25CollectiveMainloopFwdSm90ILi2EN4cute5tupleIJNS5_1CILi1EEES8_S8_EEENS6_IJNS7_ILi128EEENS7_ILi96EEENS7_ILi64EEEEEELi256ENS_10bfloat16_tEfNS_4arch4Sm90ELb0ELb1ELb1ELb1ELb0ELb1ELb1ELb1ELb0ELb0ELb0ELb0EEENS1_21CollectiveEpilogueFwdINS6_IJSA_NS7_ILi256EEESB_EEES9_SE_SG_Li256ELb1ELb0ELb0ELb0EEENS1_36VarlenDynamicPersistentTileSchedulerILi128ELi96ELi256ELi32ELb0ELb0ELb1ELb1ELb0ELb1EEEEEEEEEvNT_6ParamsE,"",@"SHT_CUDA_INFO"
	.sectionflags	@""
	.align	4


	//----- nvinfo : EIATTR_CUDA_API_VERSION
	.align		4
        /*0000*/ 	.byte	0x04, 0x37
        /*0002*/ 	.short	(.L_1453 - .L_1452)
.L_1452:
        /*0004*/ 	.word	0x00000082


	//----- nvinfo : EIATTR_KPARAM_INFO
	.align		4
.L_1453:
        /*0008*/ 	.byte	0x04, 0x17
        /*000a*/ 	.short	(.L_1455 - .L_1454)
.L_1454:
        /*000c*/ 	.word	0x00000000
        /*0010*/ 	.short	0x0000
        /*0012*/ 	.short	0x0070
        /*0014*/ 	.byte	0x00, 0xf0, 0x01, 0x2c


	//----- nvinfo : EIATTR_SPARSE_MMA_MASK
	.align		4
.L_1455:
        /*0018*/ 	.byte	0x03, 0x50
        /*001a*/ 	.short	0x0000


	//----- nvinfo : EIATTR_MAXREG_COUNT
	.align		4
        /*001c*/ 	.byte	0x03, 0x1b
        /*001e*/ 	.short	0x00a8


	//----- nvinfo : EIATTR_NUM_BARRIERS
	.align		4
        /*0020*/ 	.byte	0x02, 0x4c
        /*0022*/ 	.byte	0x10
	.zero		1


	//----- nvinfo : EIATTR_EXTERNS
	.align		4
        /*0024*/ 	.byte	0x04, 0x0f
        /*0026*/ 	.short	(.L_1457 - .L_1456)


	//   ....[0]....
	.align		4
.L_1456:
        /*0028*/ 	.word	index@(__assertfail)


	//----- nvinfo : EIATTR_ANNOTATIONS
	.align		4
.L_1457:
        /*002c*/ 	.byte	0x04, 0x55
        /*002e*/ 	.short	(.L_1459 - .L_1458)


	//   ....[0]....
.L_1458:
        /* <DEDUP_REMOVED lines=37> */


	//----- nvinfo : EIATTR_MERCURY_ISA_VERSION
	.align		4
.L_1459:
        /*0268*/ 	.byte	0x03, 0x5f
        /*026a*/ 	.short	0x0101


	//----- nvinfo : EIATTR_UNUSED_LOAD_BYTE_OFFSET
	.align		4
        /*026c*/ 	.byte	0x04, 0x44
        /*026e*/ 	.short	(.L_1461 - .L_1460)


	//   ....[0]....
.L_1460:
        /*0270*/ 	.word	0x00000c40
        /*0274*/ 	.word	0x0000fff0


	//   ....[1]....
        /*0278*/ 	.word	0x0002bd20
        /*027c*/ 	.word	0x0000fff0


	//----- nvinfo : EIATTR_INT_WARP_WIDE_INSTR_OFFSETS
	.align		4
.L_1461:
        /*0280*/ 	.byte	0x04, 0x31
        /*0282*/ 	.short	(.L_1463 - .L_1462)


	//   ....[0]....
.L_1462:
        /*0284*/ 	.word	0x00000240


	//   ....[1]....
        /*0288*/ 	.word	0x00000280


	//   ....[2]....
        /*028c*/ 	.word	0x000002f0


	//   ....[3]....
        /*0290*/ 	.word	0x00000300


	//   ....[4]....
        /*0294*/ 	.word	0x00030f70


	//   ....[5]....
        /*0298*/ 	.word	0x00031000


	//   ....[6]....
        /*029c*/ 	.word	0x00031500


	//   ....[7]....
        /*02a0*/ 	.word	0x00031570


	//   ....[8]....
        /*02a4*/ 	.word	0x00033a80


	//   ....[9]....
        /*02a8*/ 	.word	0x00033b10


	//----- nvinfo : EIATTR_COOP_GROUP_MASK_REGIDS
	.align		4
.L_1463:
        /*02ac*/ 	.byte	0x04, 0x29
        /*02ae*/ 	.short	(.L_1465 - .L_1464)


	//   ....[0]....
.L_1464:
        /*02b0*/ 	.word	0xffffffff


	//   ....[1]....
        /*02b4*/ 	.word	0xffffffff


	//   ....[2]....
        /*02b8*/ 	.word	0xffffffff


	//   ....[3]....
        /*02bc*/ 	.word	0xffffffff


	//   ....[4]....
        /*02c0*/ 	.word	0xffffffff


	//   ....[5]....
        /*02c4*/ 	.word	0xffffffff


	//   ....[6]....
        /*02c8*/ 	.word	0xffffffff


	//   ....[7]....
        /*02cc*/ 	.word	0xffffffff


	//   ....[8]....
        /*02d0*/ 	.word	0xffffffff


	//   ....[9]....
        /*02d4*/ 	.word	0xffffffff


	//   ....[10]....
        /*02d8*/ 	.word	0xffffffff


	//   ....[11]....
        /*02dc*/ 	.word	0xffffffff


	//   ....[12]....
        /*02e0*/ 	.word	0xffffffff


	//   ....[13]....
        /*02e4*/ 	.word	0xffffffff


	//   ....[14]....
        /*02e8*/ 	.word	0xffffffff


	//   ....[15]....
        /*02ec*/ 	.word	0xffffffff


	//   ....[16]....
        /*02f0*/ 	.word	0xffffffff


	//   ....[17]....
        /*02f4*/ 	.word	0xffffffff


	//   ....[18]....
        /*02f8*/ 	.word	0xffffffff


	//   ....[19]....
        /*02fc*/ 	.word	0xffffffff


	//   ....[20]....
        /*0300*/ 	.word	0xffffffff


	//   ....[21]....
        /*0304*/ 	.word	0xffffffff


	//   ....[22]....
        /*0308*/ 	.word	0xffffffff


	//   ....[23]....
        /*030c*/ 	.word	0xffffffff


	//   ....[24]....
        /*0310*/ 	.word	0xffffffff


	//   ....[25]....
        /*0314*/ 	.word	0xffffffff


	//   ....[26]....
        /*0318*/ 	.word	0xffffffff


	//   ....[27]....
        /*031c*/ 	.word	0xffffffff


	//   ....[28]....
        /*0320*/ 	.word	0xffffffff


	//   ....[29]....
        /*0324*/ 	.word	0xffffffff


	//   ....[30]....
        /*0328*/ 	.word	0xffffffff


	//   ....[31]....
        /*032c*/ 	.word	0xffffffff


	//   ....[32]....
        /*0330*/ 	.word	0xffffffff


	//   ....[33]....
        /*0334*/ 	.word	0xffffffff


	//   ....[34]....
        /*0338*/ 	.word	0xffffffff


	//   ....[35]....
        /*033c*/ 	.word	0xffffffff


	//   ....[36]....
        /*0340*/ 	.word	0xffffffff


	//   ....[37]....
        /*0344*/ 	.word	0xffffffff


	//   ....[38]....
        /*0348*/ 	.word	0xffffffff


	//   ....[39]....
        /*034c*/ 	.word	0xffffffff


	//   ....[40]....
        /*0350*/ 	.word	0xffffffff


	//   ....[41]....
        /*0354*/ 	.word	0xffffffff


	//   ....[42]....
        /*0358*/ 	.word	0xffffffff


	//   ....[43]....
        /*035c*/ 	.word	0xffffffff


	//   ....[44]....
        /*0360*/ 	.word	0xffffffff


	//   ....[45]....
        /*0364*/ 	.word	0xffffffff


	//   ....[46]....
        /*0368*/ 	.word	0xffffffff


	//   ....[47]....
        /*036c*/ 	.word	0xffffffff


	//   ....[48]....
        /*0370*/ 	.word	0xffffffff


	//   ....[49]....
        /*0374*/ 	.word	0xffffffff


	//   ....[50]....
        /*0378*/ 	.word	0xffffffff


	//   ....[51]....
        /*037c*/ 	.word	0xffffffff


	//   ....[52]....
        /*0380*/ 	.word	0xffffffff


	//   ....[53]....
        /*0384*/ 	.word	0xffffffff


	//   ....[54]....
        /*0388*/ 	.word	0xffffffff


	//   ....[55]....
        /*038c*/ 	.word	0xffffffff


	//   ....[56]....
        /*0390*/ 	.word	0xffffffff


	//   ....[57]....
        /*0394*/ 	.word	0xffffffff


	//   ....[58]....
        /*0398*/ 	.word	0x0500000f


	//   ....[59]....
        /*039c*/ 	.word	0x0500000f


	//   ....[60]....
        /*03a0*/ 	.word	0x0500000f


	//   ....[61]....
        /*03a4*/ 	.word	0x0500000f


	//   ....[62]....
        /*03a8*/ 	.word	0x0500000f


	//   ....[63]....
        /*03ac*/ 	.word	0x0500000f


	//   ....[64]....
        /*03b0*/ 	.word	0x0500000f


	//   ....[65]....
        /*03b4*/ 	.word	0x0500000f


	//   ....[66]....
        /*03b8*/ 	.word	0x0500000f


	//   ....[67]....
        /*03bc*/ 	.word	0x0500000f


	//   ....[68]....
        /*03c0*/ 	.word	0x0500000f


	//   ....[69]....
        /*03c4*/ 	.word	0x0500000f


	//   ....[70]....
        /*03c8*/ 	.word	0x0500000f


	//   ....[71]....
        /*03cc*/ 	.word	0x0500000f


	//   ....[72]....
        /*03d0*/ 	.word	0x0500000f


	//   ....[73]....
        /*03d4*/ 	.word	0x0500000f


	//   ....[74]....
        /*03d8*/ 	.word	0x0500000f


	//   ....[75]....
        /*03dc*/ 	.word	0x0500000f


	//   ....[76]....
        /*03e0*/ 	.word	0x0500000f


	//   ....[77]....
        /*03e4*/ 	.word	0x0500000f


	//   ....[78]....
        /*03e8*/ 	.word	0x0500000f


	//   ....[79]....
        /*03ec*/ 	.word	0x0500000f


	//   ....[80]....
        /*03f0*/ 	.word	0x0500000f


	//   ....[81]....
        /*03f4*/ 	.word	0x0500000f


	//   ....[82]....
        /*03f8*/ 	.word	0x0500000f


	//   ....[83]....
        /*03fc*/ 	.word	0x0500000f


	//   ....[84]....
        /*0400*/ 	.word	0x0500000f


	//   ....[85]....
        /*0404*/ 	.word	0x0500000f


	//   ....[86]....
        /*0408*/ 	.word	0x0500000f


	//   ....[87]....
        /*040c*/ 	.word	0x0500000f


	//   ....[88]....
        /*0410*/ 	.word	0x0500000f


	//   ....[89]....
        /*0414*/ 	.word	0x0500000f


	//   ....[90]....
        /*0418*/ 	.word	0x0500000f


	//   ....[91]....
        /*041c*/ 	.word	0x0500000f


	//   ....[92]....
        /*0420*/ 	.word	0x0500000f


	//   ....[93]....
        /*0424*/ 	.word	0x0500000f


	//   ....[94]....
        /*0428*/ 	.word	0x0500000f


	//   ....[95]....
        /*042c*/ 	.word	0xffffffff


	//   ....[96]....
        /*0430*/ 	.word	0xffffffff


	//   ....[97]....
        /*0434*/ 	.word	0xffffffff


	//   ....[98]....
        /*0438*/ 	.word	0xffffffff


	//----- nvinfo : EIATTR_COOP_GROUP_INSTR_OFFSETS
	.align		4
.L_1465:
        /*043c*/ 	.byte	0x04, 0x28
        /*043e*/ 	.short	(.L_1467 - .L_1466)


	//   ....[0]....
.L_1466:
        /*0440*/ 	.word	0x000000c0


	//   ....[1]....
        /*0444*/ 	.word	0x00000250


	//   ....[2]....
        /*0448*/ 	.word	0x000002a0


	//   ....[3]....
        /*044c*/ 	.word	0x000004f0


	//   ....[4]....
        /*0450*/ 	.word	0x00000650


	//   ....[5]....
        /*0454*/ 	.word	0x00000770


	//   ....[6]....
        /*0458*/ 	.word	0x000008d0


	//   ....[7]....
        /*045c*/ 	.word	0x00006780


	//   ....[8]....
        /*0460*/ 	.word	0x0000d380


	//   ....[9]....
        /*0464*/ 	.word	0x0000d420


	//   ....[10]....
        /*0468*/ 	.word	0x0000d600


	//   ....[11]....
        /*046c*/ 	.word	0x0000d620


	//   ....[12]....
        /*0470*/ 	.word	0x000178e0


	//   ....[13]....
        /*0474*/ 	.word	0x00017990


	//   ....[14]....
        /*0478*/ 	.word	0x00017d50


	//   ....[15]....
        /*047c*/ 	.word	0x00017ec0


	//   ....[16]....
        /*0480*/ 	.word	0x000224c0


	//   ....[17]....
        /*0484*/ 	.word	0x00022560


	//   ....[18]....
        /*0488*/ 	.word	0x00022730


	//   ....[19]....
        /*048c*/ 	.word	0x00022750


	//   ....[20]....
        /*0490*/ 	.word	0x0002ad80


	//   ....[21]....
        /*0494*/ 	.word	0x0002ada0


	//   ....[22]....
        /*0498*/ 	.word	0x0002ae00


	//   ....[23]....
        /*049c*/ 	.word	0x0002ae40


	//   ....[24]....
        /*04a0*/ 	.word	0x0002e890


	//   ....[25]....
        /*04a4*/ 	.word	0x0002ea20


	//   ....[26]....
        /*04a8*/ 	.word	0x0002ea50


	//   ....[27]....
        /*04ac*/ 	.word	0x0002ea80


	//   ....[28]....
        /*04b0*/ 	.word	0x0002eac0


	//   ....[29]....
        /*04b4*/ 	.word	0x0002eb10


	//   ....[30]....
        /*04b8*/ 	.word	0x0002eb70


	//   ....[31]....
        /*04bc*/ 	.word	0x0002ed50


	//   ....[32]....
        /*04c0*/ 	.word	0x0002edb0


	//   ....[33]....
        /*04c4*/ 	.word	0x0002edf0


	//   ....[34]....
        /*04c8*/ 	.word	0x0002ee30


	//   ....[35]....
        /*04cc*/ 	.word	0x0002ee60


	//   ....[36]....
        /*04d0*/ 	.word	0x0002ee90


	//   ....[37]....
        /*04d4*/ 	.word	0x0002ef20


	//   ....[38]....
        /*04d8*/ 	.word	0x0002ef80


	//   ....[39]....
        /*04dc*/ 	.word	0x0002f010


	//   ....[40]....
        /*04e0*/ 	.word	0x00033ba0


	//   ....[41]....
        /*04e4*/ 	.word	0x00033bb0


	//   ....[42]....
        /*04e8*/ 	.word	0x00033cc0


	//   ....[43]....
        /*04ec*/ 	.word	0x00033d20


	//   ....[44]....
        /*04f0*/ 	.word	0x00033d60


	//   ....[45]....
        /*04f4*/ 	.word	0x00033da0


	//   ....[46]....
        /*04f8*/ 	.word	0x00033dd0


	//   ....[47]....
        /*04fc*/ 	.word	0x00033e00


	//   ....[48]....
        /*0500*/ 	.word	0x00033f90


	//   ....[49]....
        /*0504*/ 	.word	0x00033ff0


	//   ....[50]....
        /*0508*/ 	.word	0x00034030


	//   ....[51]....
        /*050c*/ 	.word	0x00034070


	//   ....[52]....
        /*0510*/ 	.word	0x000340a0


	//   ....[53]....
        /*0514*/ 	.word	0x000340d0


	//   ....[54]....
        /*0518*/ 	.word	0x00034190


	//   ....[55]....
        /*051c*/ 	.word	0x000341b0


	//   ....[56]....
        /*0520*/ 	.word	0x00034220


	//   ....[57]....
        /*0524*/ 	.word	0x00034890


	//   ....[58]....
        /*0528*/ 	.word	0x00034cd0


	//   ....[59]....
        /*052c*/ 	.word	0x00034d70


	//   ....[60]....
        /*0530*/ 	.word	0x00034e10


	//   ....[61]....
        /*0534*/ 	.word	0x00034eb0


	//   ....[62]....
        /*0538*/ 	.word	0x00034f50


	//   ....[63]....
        /*053c*/ 	.word	0x00034ff0


	//   ....[64]....
        /*0540*/ 	.word	0x00035090


	//   ....[65]....
        /*0544*/ 	.word	0x00035130


	//   ....[66]....
        /*0548*/ 	.word	0x000351d0


	//   ....[67]....
        /*054c*/ 	.word	0x000352c0


	//   ....[68]....
        /*0550*/ 	.word	0x00035360


	//   ....[69]....
        /*0554*/ 	.word	0x00035400


	//   ....[70]....
        /*0558*/ 	.word	0x000354a0


	//   ....[71]....
        /*055c*/ 	.word	0x00035540


	//   ....[72]....
        /*0560*/ 	.word	0x000355e0


	//   ....[73]....
        /*0564*/ 	.word	0x00035680


	//   ....[74]....
        /*0568*/ 	.word	0x00035720


	//   ....[75]....
        /*056c*/ 	.word	0x00035a20


	//   ....[76]....
        /*0570*/ 	.word	0x00035d00


	//   ....[77]....
        /*0574*/ 	.word	0x00036120


	//   ....[78]....
        /*0578*/ 	.word	0x000361b0


	//   ....[79]....
        /*057c*/ 	.word	0x00036250


	//   ....[80]....
        /*0580*/ 	.word	0x00036300


	//   ....[81]....
        /*0584*/ 	.word	0x00036380


	//   ....[82]....
        /*0588*/ 	.word	0x00036400


	//   ....[83]....
        /*058c*/ 	.word	0x00036480


	//   ....[84]....
        /*0590*/ 	.word	0x00036500


	//   ....[85]....
        /*0594*/ 	.word	0x00036590


	//   ....[86]....
        /*0598*/ 	.word	0x00036640


	//   ....[87]....
        /*059c*/ 	.word	0x000366c0


	//   ....[88]....
        /*05a0*/ 	.word	0x00036740


	//   ....[89]....
        /*05a4*/ 	.word	0x000367c0


	//   ....[90]....
        /*05a8*/ 	.word	0x00036840


	//   ....[91]....
        /*05ac*/ 	.word	0x000368b0


	//   ....[92]....
        /*05b0*/ 	.word	0x00036950


	//   ....[93]....
        /*05b4*/ 	.word	0x000369e0


	//   ....[94]....
        /*05b8*/ 	.word	0x00036b10


	//   ....[95]....
        /*05bc*/ 	.word	0x00039ea0


	//   ....[96]....
        /*05c0*/ 	.word	0x00039ed0


	//   ....[97]....
        /*05c4*/ 	.word	0x00039ef0


	//   ....[98]....
        /*05c8*/ 	.word	0x00039f00


	//----- nvinfo : EIATTR_REG_RECONFIG
	.align		4
.L_1467:
        /*05cc*/ 	.byte	0x01, 0x54
	.zero		2


	//----- nvinfo : EIATTR_SYSCALL_OFFSETS
	.align		4
        /*05d0*/ 	.byte	0x04, 0x46
        /*05d2*/ 	.short	(.L_1469 - .L_1468)


	//   ....[0]....
.L_1468:
        /*05d4*/ 	.word	0x00001b70


	//   ....[1]....
        /*05d8*/ 	.word	0x00001cc0


	//   ....[2]....
        /*05dc*/ 	.word	0x00006ba0


	//   ....[3]....
        /*05e0*/ 	.word	0x000072f0


	//   ....[4]....
        /*05e4*/ 	.word	0x00031190


	//   ....[5]....
        /*05e8*/ 	.word	0x000312d0


	//   ....[6]....
        /*05ec*/ 	.word	0x000313d0


	//----- nvinfo : EIATTR_MBARRIER_INSTR_OFFSETS
	.align		4
.L_1469:
        /*05f0*/ 	.byte	0x04, 0x39
        /*05f2*/ 	.short	(.L_1471 - .L_1470)


	//   ....[0]....
.L_1470:
        /*05f4*/ 	.word	0x00000390
        /*05f8*/ 	.word	0x000000ff
        /*05fc*/ 	.word	0x00032400
        /*0600*/ 	.short	0x0100
        /*0602*/ 	.byte	0x08
	.zero		1


	//   ....[1]....
        /*0604*/ 	.word	0x000003a0
        /*0608*/ 	.word	0x000000ff
        /*060c*/ 	.word	0x00032410
        /*0610*/ 	.short	0x0100
        /*0612*/ 	.byte	0x08
	.zero		1


	//   ....[2]....
        /*0614*/ 	.word	0x000003b0
        /*0618*/ 	.word	0x000000ff
        /*061c*/ 	.word	0x00032420
        /*0620*/ 	.short	0x0100
        /*0622*/ 	.byte	0x08
	.zero		1


	//   ....[3]....
        /*0624*/ 	.word	0x000004a0
        /*0628*/ 	.word	0x000000ff
        /*062c*/ 	.word	0x00032430
        /*0630*/ 	.short	0x0100
        /*0632*/ 	.byte	0x08
	.zero		1


	//   ....[4]....
        /*0634*/ 	.word	0x000004b0
        /*0638*/ 	.word	0x000000ff
        /*063c*/ 	.word	0x00032440
        /*0640*/ 	.short	0x0100
        /*0642*/ 	.byte	0x08
	.zero		1


	//   ....[5]....
        /*0644*/ 	.word	0x000004c0
        /*0648*/ 	.word	0x000000ff
        /*064c*/ 	.word	0x00032438
        /*0650*/ 	.short	0x0100
        /*0652*/ 	.byte	0x08
	.zero		1


	//   ....[6]....
        /*0654*/ 	.word	0x000004d0
        /*0658*/ 	.word	0x000000ff
        /*065c*/ 	.word	0x00032448
        /*0660*/ 	.short	0x0100
        /*0662*/ 	.byte	0x08
	.zero		1


	//   ....[7]....
        /*0664*/ 	.word	0x00000600
        /*0668*/ 	.word	0x000000ff
        /*066c*/ 	.word	0x00032450
        /*0670*/ 	.short	0x0100
        /*0672*/ 	.byte	0x08
	.zero		1


	//   ....[8]....
        /*0674*/ 	.word	0x00000610
        /*0678*/ 	.word	0x000000ff
        /*067c*/ 	.word	0x00032460
        /*0680*/ 	.short	0x0100
        /*0682*/ 	.byte	0x08
	.zero		1


	//   ....[9]....
        /*0684*/ 	.word	0x00000620
        /*0688*/ 	.word	0x000000ff
        /*068c*/ 	.word	0x00032458
        /*0690*/ 	.short	0x0100
        /*0692*/ 	.byte	0x08
	.zero		1


	//   ....[10]....
        /*0694*/ 	.word	0x00000630
        /*0698*/ 	.word	0x000000ff
        /*069c*/ 	.word	0x00032468
        /*06a0*/ 	.short	0x0100
        /*06a2*/ 	.byte	0x08
	.zero		1


	//   ....[11]....
        /*06a4*/ 	.word	0x00000720
        /*06a8*/ 	.word	0x000000ff
        /*06ac*/ 	.word	0x00032470
        /*06b0*/ 	.short	0x0100
        /*06b2*/ 	.byte	0x06
	.zero		1


	//   ....[12]....
        /*06b4*/ 	.word	0x00000730
        /*06b8*/ 	.word	0x000000ff
        /*06bc*/ 	.word	0x00032480
        /*06c0*/ 	.short	0x0100
        /*06c2*/ 	.byte	0x06
	.zero		1


	//   ....[13]....
        /*06c4*/ 	.word	0x00000740
        /*06c8*/ 	.word	0x000000ff
        /*06cc*/ 	.word	0x00032478
        /*06d0*/ 	.short	0x0100
        /*06d2*/ 	.byte	0x06
	.zero		1


	//   ....[14]....
        /*06d4*/ 	.word	0x00000750
        /*06d8*/ 	.word	0x000000ff
        /*06dc*/ 	.word	0x00032488
        /*06e0*/ 	.short	0x0100
        /*06e2*/ 	.byte	0x06
	.zero		1


	//   ....[15]....
        /*06e4*/ 	.word	0x00000880
        /*06e8*/ 	.word	0x000000ff
        /*06ec*/ 	.word	0x00032490
        /*06f0*/ 	.short	0x0100
        /*06f2*/ 	.byte	0x08
	.zero		1


	//   ....[16]....
        /*06f4*/ 	.word	0x00000890
        /*06f8*/ 	.word	0x000000ff
        /*06fc*/ 	.word	0x000324a0
        /*0700*/ 	.short	0x0100
        /*0702*/ 	.byte	0x08
	.zero		1


	//   ....[17]....
        /*0704*/ 	.word	0x000008a0
        /*0708*/ 	.word	0x000000ff
        /*070c*/ 	.word	0x00032498
        /*0710*/ 	.short	0x0100
        /*0712*/ 	.byte	0x08
	.zero		1


	//   ....[18]....
        /*0714*/ 	.word	0x000008b0
        /*0718*/ 	.word	0x000000ff
        /*071c*/ 	.word	0x000324a8
        /*0720*/ 	.short	0x0100
        /*0722*/ 	.byte	0x08
	.zero		1


	//   ....[19]....
        /*0724*/ 	.word	0x000009e0
        /*0728*/ 	.word	0x000000ff
        /*072c*/ 	.word	0x000324b0
        /*0730*/ 	.short	0x0100
        /*0732*/ 	.byte	0x08
	.zero		1


	//   ....[20]....
        /*0734*/ 	.word	0x000009f0
        /*0738*/ 	.word	0x000000ff
        /*073c*/ 	.word	0x000324c0
        /*0740*/ 	.short	0x0100
        /*0742*/ 	.byte	0x08
	.zero		1


	//   ....[21]....
        /*0744*/ 	.word	0x00000a00
        /*0748*/ 	.word	0x000000ff
        /*074c*/ 	.word	0x000324b8
        /*0750*/ 	.short	0x0100
        /*0752*/ 	.byte	0x08
	.zero		1


	//   ....[22]....
        /*0754*/ 	.word	0x00000a10
        /*0758*/ 	.word	0x000000ff
        /*075c*/ 	.word	0x000324c8
        /*0760*/ 	.short	0x0100
        /*0762*/ 	.byte	0x08
	.zero		1


	//   ....[23]....
        /*0764*/ 	.word	0x00002f90
        /*0768*/ 	.word	0x00000056
        /*076c*/ 	.word	0x00032490
        /*0770*/ 	.short	0x010a
        /*0772*/ 	.byte	0x3f
	.zero		1


	//   ....[24]....
        /*0774*/ 	.word	0x00004280
        /*0778*/ 	.word	0x00000056
        /*077c*/ 	.word	0x00032490
        /*0780*/ 	.short	0x010a
        /*0782*/ 	.byte	0x3f
	.zero		1


	//   ....[25]....
        /*0784*/ 	.word	0x00005370
        /*0788*/ 	.word	0x00000056
        /*078c*/ 	.word	0x00032490
        /*0790*/ 	.short	0x010a
        /*0792*/ 	.byte	0x3f
	.zero		1


	//   ....[26]....
        /*0794*/ 	.word	0x00005580
        /*0798*/ 	.word	0x00000004
        /*079c*/ 	.word	0x00000000
        /*07a0*/ 	.short	0x0101
        /*07a2*/ 	.byte	0x3f
	.zero		1


	//   ....[27]....
        /*07a4*/ 	.word	0x000055c0
        /*07a8*/ 	.word	0x00000056
        /*07ac*/ 	.word	0x000324b0
        /*07b0*/ 	.short	0x010a
        /*07b2*/ 	.byte	0x3f
	.zero		1


	//   ....[28]....
        /*07b4*/ 	.word	0x00005c10
        /*07b8*/ 	.word	0x00000056
        /*07bc*/ 	.word	0x00000000
        /*07c0*/ 	.short	0x0101
        /*07c2*/ 	.byte	0x3f
	.zero		1


	//   ....[29]....
        /*07c4*/ 	.word	0x00006ef0
        /*07c8*/ 	.word	0x00000091
        /*07cc*/ 	.word	0x00032400
        /*07d0*/ 	.short	0x010a
        /*07d2*/ 	.byte	0x3f
	.zero		1


	//   ....[30]....
        /*07d4*/ 	.word	0x00006f40
        /*07d8*/ 	.word	0x00000091
        /*07dc*/ 	.word	0x00032400
        /*07e0*/ 	.short	0x010a
        /*07e2*/ 	.byte	0x3f
	.zero		1


	//   ....[31]....
        /*07e4*/ 	.word	0x00007b30
        /*07e8*/ 	.word	0x00000091
        /*07ec*/ 	.word	0x00032400
        /*07f0*/ 	.short	0x010a
        /*07f2*/ 	.byte	0x3f
	.zero		1


	//   ....[32]....
        /*07f4*/ 	.word	0x00009050
        /*07f8*/ 	.word	0x00000091
        /*07fc*/ 	.word	0x00032400
        /*0800*/ 	.short	0x010a
        /*0802*/ 	.byte	0x3f
	.zero		1


	//   ....[33]....
        /*0804*/ 	.word	0x0000a6e0
        /*0808*/ 	.word	0x00000005
        /*080c*/ 	.word	0x00000000
        /*0810*/ 	.short	0x010a
        /*0812*/ 	.byte	0x3f
	.zero		1


	//   ....[34]....
        /*0814*/ 	.word	0x0000a7e0
        /*0818*/ 	.word	0x00000002
        /*081c*/ 	.word	0x00000000
        /*0820*/ 	.short	0x010a
        /*0822*/ 	.byte	0x3f
	.zero		1


	//   ....[35]....
        /*0824*/ 	.word	0x0000ac10
        /*0828*/ 	.word	0x00000005
        /*082c*/ 	.word	0x00000000
        /*0830*/ 	.short	0x010a
        /*0832*/ 	.byte	0x3f
	.zero		1


	//   ....[36]....
        /*0834*/ 	.word	0x0000acc0
        /*0838*/ 	.word	0x00000004
        /*083c*/ 	.word	0x00000000
        /*0840*/ 	.short	0x010a
        /*0842*/ 	.byte	0x3f
	.zero		1


	//   ....[37]....
        /*0844*/ 	.word	0x0000b9d0
        /*0848*/ 	.word	0x00000004
        /*084c*/ 	.word	0x00000000
        /*0850*/ 	.short	0x0101
        /*0852*/ 	.byte	0x3f
	.zero		1


	//   ....[38]....
        /*0854*/ 	.word	0x000155d0
        /*0858*/ 	.word	0x00000002
        /*085c*/ 	.word	0x00000000
        /*0860*/ 	.short	0x0101
        /*0862*/ 	.byte	0x3f
	.zero		1


	//   ....[39]....
        /*0864*/ 	.word	0x00015a20
        /*0868*/ 	.word	0x00000007
        /*086c*/ 	.word	0x00000000
        /*0870*/ 	.short	0x010a
        /*0872*/ 	.byte	0x3f
	.zero		1


	//   ....[40]....
        /*0874*/ 	.word	0x00015b20
        /*0878*/ 	.word	0x00000000
        /*087c*/ 	.word	0x00000000
        /*0880*/ 	.short	0x010a
        /*0882*/ 	.byte	0x3f
	.zero		1


	//   ....[41]....
        /*0884*/ 	.word	0x00015f50
        /*0888*/ 	.word	0x00000007
        /*088c*/ 	.word	0x00000000
        /*0890*/ 	.short	0x010a
        /*0892*/ 	.byte	0x3f
	.zero		1


	//   ....[42]....
        /*0894*/ 	.word	0x00016000
        /*0898*/ 	.word	0x00000006
        /*089c*/ 	.word	0x00000000
        /*08a0*/ 	.short	0x010a
        /*08a2*/ 	.byte	0x3f
	.zero		1


	//   ....[43]....
        /*08a4*/ 	.word	0x00016d10
        /*08a8*/ 	.word	0x00000006
        /*08ac*/ 	.word	0x00000000
        /*08b0*/ 	.short	0x0101
        /*08b2*/ 	.byte	0x3f
	.zero		1


	//   ....[44]....
        /*08b4*/ 	.word	0x0001f630
        /*08b8*/ 	.word	0x00000000
        /*08bc*/ 	.word	0x00000000
        /*08c0*/ 	.short	0x0101
        /*08c2*/ 	.byte	0x3f
	.zero		1


	//   ....[45]....
        /*08c4*/ 	.word	0x0001f840
        /*08c8*/ 	.word	0x00000005
        /*08cc*/ 	.word	0x00000000
        /*08d0*/ 	.short	0x010a
        /*08d2*/ 	.byte	0x3f
	.zero		1


	//   ....[46]....
        /*08d4*/ 	.word	0x0001f940
        /*08d8*/ 	.word	0x00000006
        /*08dc*/ 	.word	0x00000000
        /*08e0*/ 	.short	0x010a
        /*08e2*/ 	.byte	0x3f
	.zero		1


	//   ....[47]....
        /*08e4*/ 	.word	0x0001fd70
        /*08e8*/ 	.word	0x00000005
        /*08ec*/ 	.word	0x00000000
        /*08f0*/ 	.short	0x010a
        /*08f2*/ 	.byte	0x3f
	.zero		1


	//   ....[48]....
        /*08f4*/ 	.word	0x0001fe20
        /*08f8*/ 	.word	0x00000006
        /*08fc*/ 	.word	0x00000000
        /*0900*/ 	.short	0x010a
        /*0902*/ 	.byte	0x3f
	.zero		1


	//   ....[49]....
        /*0904*/ 	.word	0x00020b20
        /*0908*/ 	.word	0x00000005
        /*090c*/ 	.word	0x00000000
        /*0910*/ 	.short	0x0101
        /*0912*/ 	.byte	0x3f
	.zero		1


	//   ....[50]....
        /*0914*/ 	.word	0x0002a910
        /*0918*/ 	.word	0x00000004
        /*091c*/ 	.word	0x00000000
        /*0920*/ 	.short	0x0101
        /*0922*/ 	.byte	0x3f
	.zero		1


	//   ....[51]....
        /*0924*/ 	.word	0x0002d5c0
        /*0928*/ 	.word	0x00000000
        /*092c*/ 	.word	0x00000000
        /*0930*/ 	.short	0x0101
        /*0932*/ 	.byte	0x3f
	.zero		1


	//   ....[52]....
        /*0934*/ 	.word	0x0002ffd0
        /*0938*/ 	.word	0x00000007
        /*093c*/ 	.word	0x00032420
        /*0940*/ 	.short	0x010a
        /*0942*/ 	.byte	0x3f
	.zero		1


	//   ....[53]....
        /*0944*/ 	.word	0x00030050
        /*0948*/ 	.word	0x00000008
        /*094c*/ 	.word	0x000324a0
        /*0950*/ 	.short	0x010a
        /*0952*/ 	.byte	0x3f
	.zero		1


	//   ....[54]....
        /*0954*/ 	.word	0x00030230
        /*0958*/ 	.word	0x00000008
        /*095c*/ 	.word	0x000324c0
        /*0960*/ 	.short	0x010a
        /*0962*/ 	.byte	0x3f
	.zero		1


	//   ....[55]....
        /*0964*/ 	.word	0x00030640
        /*0968*/ 	.word	0x00000009
        /*096c*/ 	.word	0x000324a0
        /*0970*/ 	.short	0x010a
        /*0972*/ 	.byte	0x3f
	.zero		1


	//   ....[56]....
        /*0974*/ 	.word	0x00030800
        /*0978*/ 	.word	0x00000009
        /*097c*/ 	.word	0x000324c0
        /*0980*/ 	.short	0x010a
        /*0982*/ 	.byte	0x3f
	.zero		1


	//   ....[57]....
        /*0984*/ 	.word	0x000318e0
        /*0988*/ 	.word	0x00000005
        /*098c*/ 	.word	0x00032440
        /*0990*/ 	.short	0x010a
        /*0992*/ 	.byte	0x3f
	.zero		1


	//   ....[58]....
        /*0994*/ 	.word	0x00031ef0
        /*0998*/ 	.word	0x00000005
        /*099c*/ 	.word	0x00032420
        /*09a0*/ 	.short	0x010a
        /*09a2*/ 	.byte	0x3f
	.zero		1


	//   ....[59]....
        /*09a4*/ 	.word	0x00031fc0
        /*09a8*/ 	.word	0x00000002
        /*09ac*/ 	.word	0x00032460
        /*09b0*/ 	.short	0x010a
        /*09b2*/ 	.byte	0x3f
	.zero		1


	//   ....[60]....
        /*09b4*/ 	.word	0x00032610
        /*09b8*/ 	.word	0x00000002
        /*09bc*/ 	.word	0x00032440
        /*09c0*/ 	.short	0x010a
        /*09c2*/ 	.byte	0x3f
	.zero		1


	//   ....[61]....
        /*09c4*/ 	.word	0x00032820
        /*09c8*/ 	.word	0x00000002
        /*09cc*/ 	.word	0x00032460
        /*09d0*/ 	.short	0x010a
        /*09d2*/ 	.byte	0x3f
	.zero		1


	//   ....[62]....
        /*09d4*/ 	.word	0x00032da0
        /*09d8*/ 	.word	0x00000002
        /*09dc*/ 	.word	0x00032440
        /*09e0*/ 	.short	0x010a
        /*09e2*/ 	.byte	0x3f
	.zero		1


	//   ....[63]....
        /*09e4*/ 	.word	0x00032fa0
        /*09e8*/ 	.word	0x00000002
        /*09ec*/ 	.word	0x00032460
        /*09f0*/ 	.short	0x010a
        /*09f2*/ 	.byte	0x3f
	.zero		1


	//   ....[64]....
        /*09f4*/ 	.word	0x00033490
        /*09f8*/ 	.word	0x00000002
        /*09fc*/ 	.word	0x00032440
        /*0a00*/ 	.short	0x010a
        /*0a02*/ 	.byte	0x3f
	.zero		1


	//   ....[65]....
        /*0a04*/ 	.word	0x000336a0
        /*0a08*/ 	.word	0x00000002
        /*0a0c*/ 	.word	0x00032460
        /*0a10*/ 	.short	0x010a
        /*0a12*/ 	.byte	0x3f
	.zero		1


	//   ....[66]....
        /*0a14*/ 	.word	0x00034820
        /*0a18*/ 	.word	0x00000000
        /*0a1c*/ 	.word	0x00032420
        /*0a20*/ 	.short	0x010a
        /*0a22*/ 	.byte	0x3f
	.zero		1


	//   ....[67]....
        /*0a24*/ 	.word	0x000349c0
        /*0a28*/ 	.word	0x00000006
        /*0a2c*/ 	.word	0x00000000
        /*0a30*/ 	.short	0x010a
        /*0a32*/ 	.byte	0x3f
	.zero		1


	//   ....[68]....
        /*0a34*/ 	.word	0x00034a30
        /*0a38*/ 	.word	0x00000007
        /*0a3c*/ 	.word	0x00000000
        /*0a40*/ 	.short	0x010a
        /*0a42*/ 	.byte	0x3f
	.zero		1


	//   ....[69]....
        /*0a44*/ 	.word	0x00034aa0
        /*0a48*/ 	.word	0x00000004
        /*0a4c*/ 	.word	0x00000000
        /*0a50*/ 	.short	0x010a
        /*0a52*/ 	.byte	0x3f
	.zero		1


	//   ....[70]....
        /*0a54*/ 	.word	0x00034ad0
        /*0a58*/ 	.word	0x00000003
        /*0a5c*/ 	.word	0x00000000
        /*0a60*/ 	.short	0x010a
        /*0a62*/ 	.byte	0x3f
	.zero		1


	//   ....[71]....
        /*0a64*/ 	.word	0x00034b30
        /*0a68*/ 	.word	0x00000056
        /*0a6c*/ 	.word	0x00032490
        /*0a70*/ 	.short	0x010a
        /*0a72*/ 	.byte	0x3f
	.zero		1


	//   ....[72]....
        /*0a74*/ 	.word	0x00034b80
        /*0a78*/ 	.word	0x00000056
        /*0a7c*/ 	.word	0x00032490
        /*0a80*/ 	.short	0x010a
        /*0a82*/ 	.byte	0x3f
	.zero		1


	//   ....[73]....
        /*0a84*/ 	.word	0x00034bd0
        /*0a88*/ 	.word	0x00000056
        /*0a8c*/ 	.word	0x00032490
        /*0a90*/ 	.short	0x010a
        /*0a92*/ 	.byte	0x3f
	.zero		1


	//   ....[74]....
        /*0a94*/ 	.word	0x00034c20
        /*0a98*/ 	.word	0x00000056
        /*0a9c*/ 	.word	0x000324b0
        /*0aa0*/ 	.short	0x010a
        /*0aa2*/ 	.byte	0x3f
	.zero		1


	//   ....[75]....
        /*0aa4*/ 	.word	0x00035210
        /*0aa8*/ 	.word	0x00000091
        /*0aac*/ 	.word	0x00032400
        /*0ab0*/ 	.short	0x010a
        /*0ab2*/ 	.byte	0x3f
	.zero		1


	//   ....[76]....
        /*0ab4*/ 	.word	0x00035760
        /*0ab8*/ 	.word	0x00000091
        /*0abc*/ 	.word	0x00032400
        /*0ac0*/ 	.short	0x010a
        /*0ac2*/ 	.byte	0x3f
	.zero		1


	//   ....[77]....
        /*0ac4*/ 	.word	0x000357b0
        /*0ac8*/ 	.word	0x00000002
        /*0acc*/ 	.word	0x00000000
        /*0ad0*/ 	.short	0x010a
        /*0ad2*/ 	.byte	0x3f
	.zero		1


	//   ....[78]....
        /*0ad4*/ 	.word	0x00035800
        /*0ad8*/ 	.word	0x00000004
        /*0adc*/ 	.word	0x00000000
        /*0ae0*/ 	.short	0x010a
        /*0ae2*/ 	.byte	0x3f
	.zero		1


	//   ....[79]....
        /*0ae4*/ 	.word	0x00035850
        /*0ae8*/ 	.word	0x00000000
        /*0aec*/ 	.word	0x00000000
        /*0af0*/ 	.short	0x010a
        /*0af2*/ 	.byte	0x3f
	.zero		1


	//   ....[80]....
        /*0af4*/ 	.word	0x000358a0
        /*0af8*/ 	.word	0x00000006
        /*0afc*/ 	.word	0x00000000
        /*0b00*/ 	.short	0x010a
        /*0b02*/ 	.byte	0x3f
	.zero		1


	//   ....[81]....
        /*0b04*/ 	.word	0x000358f0
        /*0b08*/ 	.word	0x00000006
        /*0b0c*/ 	.word	0x00000000
        /*0b10*/ 	.short	0x010a
        /*0b12*/ 	.byte	0x3f
	.zero		1


	//   ....[82]....
        /*0b14*/ 	.word	0x00035940
        /*0b18*/ 	.word	0x00000006
        /*0b1c*/ 	.word	0x00000000
        /*0b20*/ 	.short	0x010a
        /*0b22*/ 	.byte	0x3f
	.zero		1


	//   ....[83]....
        /*0b24*/ 	.word	0x00035ae0
        /*0b28*/ 	.word	0x00000007
        /*0b2c*/ 	.word	0x00032420
        /*0b30*/ 	.short	0x010a
        /*0b32*/ 	.byte	0x3f
	.zero		1


	//   ....[84]....
        /*0b34*/ 	.word	0x00035b30
        /*0b38*/ 	.word	0x00000008
        /*0b3c*/ 	.word	0x000324a0
        /*0b40*/ 	.short	0x010a
        /*0b42*/ 	.byte	0x3f
	.zero		1


	//   ....[85]....
        /*0b44*/ 	.word	0x00035b80
        /*0b48*/ 	.word	0x00000008
        /*0b4c*/ 	.word	0x000324c0
        /*0b50*/ 	.short	0x010a
        /*0b52*/ 	.byte	0x3f
	.zero		1


	//   ....[86]....
        /*0b54*/ 	.word	0x00035bd0
        /*0b58*/ 	.word	0x00000009
        /*0b5c*/ 	.word	0x000324a0
        /*0b60*/ 	.short	0x010a
        /*0b62*/ 	.byte	0x3f
	.zero		1


	//   ....[87]....
        /*0b64*/ 	.word	0x00035c20
        /*0b68*/ 	.word	0x00000009
        /*0b6c*/ 	.word	0x000324c0
        /*0b70*/ 	.short	0x010a
        /*0b72*/ 	.byte	0x3f
	.zero		1


	//   ....[88]....
        /*0b74*/ 	.word	0x00035dc0
        /*0b78*/ 	.word	0x00000005
        /*0b7c*/ 	.word	0x00032440
        /*0b80*/ 	.short	0x010a
        /*0b82*/ 	.byte	0x3f
	.zero		1


	//   ....[89]....
        /*0b84*/ 	.word	0x00035e40
        /*0b88*/ 	.word	0x00000005
        /*0b8c*/ 	.word	0x00032420
        /*0b90*/ 	.short	0x010a
        /*0b92*/ 	.byte	0x3f
	.zero		1


	//   ....[90]....
        /*0b94*/ 	.word	0x00035e90
        /*0b98*/ 	.word	0x00000002
        /*0b9c*/ 	.word	0x00032460
        /*0ba0*/ 	.short	0x010a
        /*0ba2*/ 	.byte	0x3f
	.zero		1


	//   ....[91]....
        /*0ba4*/ 	.word	0x00035ee0
        /*0ba8*/ 	.word	0x00000002
        /*0bac*/ 	.word	0x00032440
        /*0bb0*/ 	.short	0x010a
        /*0bb2*/ 	.byte	0x3f
	.zero		1


	//   ....[92]....
        /*0bb4*/ 	.word	0x00035f30
        /*0bb8*/ 	.word	0x00000002
        /*0bbc*/ 	.word	0x00032460
        /*0bc0*/ 	.short	0x010a
        /*0bc2*/ 	.byte	0x3f
	.zero		1


	//   ....[93]....
        /*0bc4*/ 	.word	0x00035f80
        /*0bc8*/ 	.word	0x00000002
        /*0bcc*/ 	.word	0x00032440
        /*0bd0*/ 	.short	0x010a
        /*0bd2*/ 	.byte	0x3f
	.zero		1


	//   ....[94]....
        /*0bd4*/ 	.word	0x00035fd0
        /*0bd8*/ 	.word	0x00000002
        /*0bdc*/ 	.word	0x00032460
        /*0be0*/ 	.short	0x010a
        /*0be2*/ 	.byte	0x3f
	.zero		1


	//   ....[95]....
        /*0be4*/ 	.word	0x00036020
        /*0be8*/ 	.word	0x00000002
        /*0bec*/ 	.word	0x00032440
        /*0bf0*/ 	.short	0x010a
        /*0bf2*/ 	.byte	0x3f
	.zero		1


	//   ....[96]....
        /*0bf4*/ 	.word	0x00036070
        /*0bf8*/ 	.word	0x00000002
        /*0bfc*/ 	.word	0x00032460
        /*0c00*/ 	.short	0x010a
        /*0c02*/ 	.byte	0x3f
	.zero		1


	//   ....[97]....
        /*0c04*/ 	.word	0x00036a30
        /*0c08*/ 	.word	0x00000000
        /*0c0c*/ 	.word	0x00032420
        /*0c10*/ 	.short	0x010a
        /*0c12*/ 	.byte	0x3f
	.zero		1


	//   ....[98]....
        /*0c14*/ 	.word	0x00036bd0
        /*0c18*/ 	.word	0x00000006
        /*0c1c*/ 	.word	0x00000000
        /*0c20*/ 	.short	0x010a
        /*0c22*/ 	.byte	0x3f
	.zero		1


	//   ....[99]....
        /*0c24*/ 	.word	0x00036c20
        /*0c28*/ 	.word	0x00000007
        /*0c2c*/ 	.word	0x00000000
        /*0c30*/ 	.short	0x010a
        /*0c32*/ 	.byte	0x3f
	.zero		1


	//   ....[100]....
        /*0c34*/ 	.word	0x00036c70
        /*0c38*/ 	.word	0x00000004
        /*0c3c*/ 	.word	0x00000000
        /*0c40*/ 	.short	0x010a
        /*0c42*/ 	.byte	0x3f
	.zero		1


	//   ....[101]....
        /*0c44*/ 	.word	0x00036df0
        /*0c48*/ 	.word	0x00000003
        /*0c4c*/ 	.word	0x00000000
        /*0c50*/ 	.short	0x010a
        /*0c52*/ 	.byte	0x3f
	.zero		1


	//   ....[102]....
        /*0c54*/ 	.word	0x00036ef0
        /*0c58*/ 	.word	0x00000008
        /*0c5c*/ 	.word	0x00000000
        /*0c60*/ 	.short	0x010a
        /*0c62*/ 	.byte	0x3f
	.zero		1


	//   ....[103]....
        /*0c64*/ 	.word	0x00037310
        /*0c68*/ 	.word	0x00000004
        /*0c6c*/ 	.word	0x00032410
        /*0c70*/ 	.short	0x010a
        /*0c72*/ 	.byte	0x3f
	.zero		1


	//   ....[104]....
        /*0c74*/ 	.word	0x00037430
        /*0c78*/ 	.word	0x00000003
        /*0c7c*/ 	.word	0x00000000
        /*0c80*/ 	.short	0x010a
        /*0c82*/ 	.byte	0x3f
	.zero		1


	//   ....[105]....
        /*0c84*/ 	.word	0x00037530
        /*0c88*/ 	.word	0x00000008
        /*0c8c*/ 	.word	0x00000000
        /*0c90*/ 	.short	0x010a
        /*0c92*/ 	.byte	0x3f
	.zero		1


	//   ....[106]....
        /*0c94*/ 	.word	0x000381d0
        /*0c98*/ 	.word	0x0000000a
        /*0c9c*/ 	.word	0x00000000
        /*0ca0*/ 	.short	0x0101
        /*0ca2*/ 	.byte	0x3f
	.zero		1


	//   ....[107]....
        /*0ca4*/ 	.word	0x00042670
        /*0ca8*/ 	.word	0x00000000
        /*0cac*/ 	.word	0x00000000
        /*0cb0*/ 	.short	0x0101
        /*0cb2*/ 	.byte	0x3f
	.zero		1


	//   ....[108]....
        /*0cb4*/ 	.word	0x000426a0
        /*0cb8*/ 	.word	0x00000008
        /*0cbc*/ 	.word	0x00000000
        /*0cc0*/ 	.short	0x010a
        /*0cc2*/ 	.byte	0x3f
	.zero		1


	//   ....[109]....
        /*0cc4*/ 	.word	0x000426f0
        /*0cc8*/ 	.word	0x00000004
        /*0ccc*/ 	.word	0x00032410
        /*0cd0*/ 	.short	0x010a
        /*0cd2*/ 	.byte	0x3f
	.zero		1


	//   ....[110]....
        /*0cd4*/ 	.word	0x00042740
        /*0cd8*/ 	.word	0x00000008
        /*0cdc*/ 	.word	0x00000000
        /*0ce0*/ 	.short	0x010a
        /*0ce2*/ 	.byte	0x3f
	.zero		1


	//----- nvinfo : EIATTR_NUM_MBARRIERS
	.align		4
.L_1471:
        /*0ce4*/ 	.byte	0x03, 0x38
        /*0ce6*/ 	.short	0x0017


	//----- nvinfo : EIATTR_EXIT_INSTR_OFFSETS
	.align		4
        /*0ce8*/ 	.byte	0x04, 0x1c
        /*0cea*/ 	.short	(.L_1473 - .L_1472)


	//   ....[0]....
.L_1472:
        /*0cec*/ 	.word	0x00034b20


	//----- nvinfo : EIATTR_MAX_THREADS
	.align		4
.L_1473:
        /*0cf0*/ 	.byte	0x04, 0x05
        /*0cf2*/ 	.short	(.L_1475 - .L_1474)
.L_1474:
        /*0cf4*/ 	.word	0x00000180
        /*0cf8*/ 	.word	0x00000001
        /*0cfc*/ 	.word	0x00000001


	//----- nvinfo : EIATTR_CRS_STACK_SIZE
	.align		4
.L_1475:
        /*0d00*/ 	.byte	0x04, 0x1e
        /*0d02*/ 	.short	(.L_1477 - .L_1476)
.L_1476:
        /*0d04*/ 	.word	0x00000000


	//----- nvinfo : EIATTR_CBANK_PARAM_SIZE
	.align		4
.L_1477:
        /*0d08*/ 	.byte	0x03, 0x19
        /*0d0a*/ 	.short	0x0b70


	//----- nvinfo : EIATTR_PARAM_CBANK
	.align		4
        /*0d0c*/ 	.byte	0x04, 0x0a
        /*0d0e*/ 	.short	(.L_1479 - .L_1478)
	.align		4
.L_1478:
        /*0d10*/ 	.word	index@(.nv.constant0._ZN7cutlass13device_kernelIN5flash11enable_sm90INS1_16FlashAttnFwdSm90INS1_25CollectiveMainloopFwdSm90ILi2EN4cute5tupleIJNS5_1CILi1EEES8_S8_EEENS6_IJNS7_ILi128EEENS7_ILi96EEENS7_ILi64EEEEEELi256ENS_10bfloat16_tEfNS_4arch4Sm90ELb0ELb1ELb1ELb1ELb0ELb1ELb1ELb1ELb0ELb0ELb0ELb0EEENS1_21CollectiveEpilogueFwdINS6_IJSA_NS7_ILi256EEESB_EEES9_SE_SG_Li256ELb1ELb0ELb0ELb0EEENS1_36VarlenDynamicPersistentTileSchedulerILi128ELi96ELi256ELi32ELb0ELb0ELb1ELb1ELb0ELb1EEEEEEEEEvNT_6ParamsE)
        /*0d14*/ 	.short	0x0210
        /*0d16*/ 	.short	0x0b70


	//----- nvinfo : EIATTR_SW_WAR
	.align		4
.L_1479:
        /*0d18*/ 	.byte	0x04, 0x36
        /*0d1a*/ 	.short	(.L_1481 - .L_1480)
.L_1480:
        /*0d1c*/ 	.word	0x00000008
.L_1481:


//--------------------- .nv.info._ZN7cutlass13device_kernelIN5flash11enable_sm90INS1_16FlashAttnFwdSm90INS1_25CollectiveMainloopFwdSm90ILi2EN4cute5tupleIJNS5_1CILi1EEES8_S8_EEENS6_IJNS7_ILi128EEENS7_ILi96EEENS7_ILi64EEEEEELi256ENS_10bfloat16_tEfNS_4arch4Sm90ELb1ELb0ELb1ELb0ELb0ELb0ELb0ELb1ELb0ELb0ELb0ELb0EEENS1_21CollectiveEpilogueFwdINS6_IJSA_NS7_ILi256EEESB_EEES9_SE_SG_Li256ELb0ELb0ELb0ELb0EEENS1_30DynamicPersistentTileSchedulerILi256ELi32ELb0ELb0ELb1EEEEEEEEEvNT_6ParamsE --------------------------
	.section	.nv.info._ZN7cutlass13device_kernelIN5flash11enable_sm90INS1_16FlashAttnFwdSm90INS1_25CollectiveMainloopFwdSm90ILi2EN4cute5tupleIJNS5_1CILi1EEES8_S8_EEENS6_IJNS7_ILi128EEENS7_ILi96EEENS7_ILi64EEEEEELi256ENS_10bfloat16_tEfNS_4arch4Sm90ELb1ELb0ELb1ELb0ELb0ELb0ELb0ELb1ELb0ELb0ELb0ELb0EEENS1_21CollectiveEpilogueFwdINS6_IJSA_NS7_ILi256EEESB_EEES9_SE_SG_Li256ELb0ELb0ELb0ELb0EEENS1_30DynamicPersistentTileSchedulerILi256ELi32ELb0ELb0ELb1EEEEEEEEEvNT_6ParamsE,"",@"SHT_CUDA_INFO"
	.sectionflags	@""
	.align	4


	//----- nvinfo : EIATTR_CUDA_API_VERSION
	.align		4
        /*0000*/ 	.byte	0x04, 0x37
        /*0002*/ 	.short	(.L_1483 - .L_1482)
.L_1482:
        /*0004*/ 	.word	0x00000082


	//----- nvinfo : EIATTR_KPARAM_INFO
	.align		4
.L_1483:
        /*0008*/ 	.byte	0x04, 0x17
        /*000a*/ 	.short	(.L_1485 - .L_1484)
.L_1484:
        /*000c*/ 	.word	0x00000000
        /*0010*/ 	.short	0x0000
        /*0012*/ 	.short	0x0070
        /*0014*/ 	.byte	0x00, 0xf0, 0x01, 0x2e


	//----- nvinfo : EIATTR_SPARSE_MMA_MASK
	.align		4
.L_1485:
        /*0018*/ 	.byte	0x03, 0x50
        /*001a*/ 	.short	0x0000


	//----- nvinfo : EIATTR_MAXREG_COUNT
	.align		4
        /*001c*/ 	.byte	0x03, 0x1b
        /*001e*/ 	.short	0x00a8


	//----- nvinfo : EIATTR_NUM_BARRIERS
	.align		4
        /*0020*/ 	.byte	0x02, 0x4c
        /*0022*/ 	.byte	0x10
	.zero		1


	//----- nvinfo : EIATTR_EXTERNS
	.align		4
        /*0024*/ 	.byte	0x04, 0x0f
        /*0026*/ 	.short	(.L_1487 - .L_1486)


	//   ....[0]....
	.align		4
.L_1486:
        /*0028*/ 	.word	index@(__assertfail)


	//----- nvinfo : EIATTR_MERCURY_ISA_VERSION
	.align		4
.L_1487:
        /*002c*/ 	.byte	0x03, 0x5f
        /*002e*/ 	.short	0x0101


	//----- nvinfo : EIATTR_INT_WARP_WIDE_INSTR_OFFSETS
	.align		4
        /*0030*/ 	.byte	0x04, 0x31
        /*0032*/ 	.short	(.L_1489 - .L_1488)


	//   ....[0]....
.L_1488:
        /*0034*/ 	.word	0x00000180


	//   ....[1]....
        /*0038*/ 	.word	0x000001b0


	//   ....[2]....
        /*003c*/ 	.word	0x000001c0


	//   ....[3]....
        /*0040*/ 	.word	0x0000b170


	//   ....[4]....
        /*0044*/ 	.word	0x0000b200


	//   ....[5]....
        /*0048*/ 	.word	0x0000b6f0


	//   ....[6]....
        /*004c*/ 	.word	0x0000d2e0


	//   ....[7]....
        /*0050*/ 	.word	0x0000d370


	//----- nvinfo : EIATTR_COOP_GROUP_MASK_REGIDS
	.align		4
.L_1489:
        /*0054*/ 	.byte	0x04, 0x29
        /*0056*/ 	.short	(.L_1491 - .L_1490)


	//   ....[0]....
.L_1490:
        /*0058*/ 	.word	0xffffffff


	//   ....[1]....
        /*005c*/ 	.word	0xffffffff


	//   ....[2]....
        /*0060*/ 	.word	0xffffffff


	//   ....[3]....
        /*0064*/ 	.word	0xffffffff


	//   ....[4]....
        /*0068*/ 	.word	0xffffffff


	//   ....[5]....
        /*006c*/ 	.word	0xffffffff


	//   ....[6]....
        /*0070*/ 	.word	0xffffffff


	//   ....[7]....
        /*0074*/ 	.word	0xffffffff


	//   ....[8]....
        /*0078*/ 	.word	0xffffffff


	//   ....[9]....
        /*007c*/ 	.word	0xffffffff


	//   ....[10]....
        /*0080*/ 	.word	0xffffffff


	//   ....[11]....
        /*0084*/ 	.word	0xffffffff


	//   ....[12]....
        /*0088*/ 	.word	0xffffffff


	//   ....[13]....
        /*008c*/ 	.word	0xffffffff


	//   ....[14]....
        /*0090*/ 	.word	0xffffffff


	//   ....[15]....
        /*0094*/ 	.word	0xffffffff


	//   ....[16]....
        /*0098*/ 	.word	0xffffffff


	//   ....[17]....
        /*009c*/ 	.word	0xffffffff


	//   ....[18]....
        /*00a0*/ 	.word	0xffffffff


	//   ....[19]....
        /*00a4*/ 	.word	0xffffffff


	//   ....[20]....
        /*00a8*/ 	.word	0xffffffff


	//   ....[21]....
        /*00ac*/ 	.word	0xffffffff


	//   ....[22]....
        /*00b0*/ 	.word	0xffffffff


	//   ....[23]....
        /*00b4*/ 	.word	0xffffffff


	//   ....[24]....
        /*00b8*/ 	.word	0xffffffff


	//   ....[25]....
        /*00bc*/ 	.word	0xffffffff


	//   ....[26]....
        /*00c0*/ 	.word	0xffffffff


	//   ....[27]....
        /*00c4*/ 	.word	0xffffffff


	//   ....[28]....
        /*00c8*/ 	.word	0x0500000f


	//   ....[29]....
        /*00cc*/ 	.word	0x0500000f


	//----- nvinfo : EIATTR_COOP_GROUP_INSTR_OFFSETS
	.align		4
.L_1491:
        /*00d0*/ 	.byte	0x04, 0x28
        /*00d2*/ 	.short	(.L_1493 - .L_1492)


	//   ....[0]....
.L_1492:
        /*00d4*/ 	.word	0x00000060


	//   ....[1]....
        /*00d8*/ 	.word	0x00000190


	//   ....[2]....
        /*00dc*/ 	.word	0x000001e0


	//   ....[3]....
        /*00e0*/ 	.word	0x000003d0


	//   ....[4]....
        /*00e4*/ 	.word	0x00000530


	//   ....[5]....
        /*00e8*/ 	.word	0x00000650


	//   ....[6]....
        /*00ec*/ 	.word	0x000007b0


	//   ....[7]....
        /*00f0*/ 	.word	0x00001610


	//   ....[8]....
        /*00f4*/ 	.word	0x000025b0


	//   ....[9]....
        /*00f8*/ 	.word	0x00002640


	//   ....[10]....
        /*00fc*/ 	.word	0x00002d40


	//   ....[11]....
        /*0100*/ 	.word	0x00002db0


	//   ....[12]....
        /*0104*/ 	.word	0x00004760


	//   ....[13]....
        /*0108*/ 	.word	0x00004840


	//   ....[14]....
        /*010c*/ 	.word	0x00004f10


	//   ....[15]....
        /*0110*/ 	.word	0x00004f80


	//   ....[16]....
        /*0114*/ 	.word	0x00006d70


	//   ....[17]....
        /*0118*/ 	.word	0x00006e20


	//   ....[18]....
        /*011c*/ 	.word	0x00007240


	//   ....[19]....
        /*0120*/ 	.word	0x00007390


	//   ....[20]....
        /*0124*/ 	.word	0x00008790


	//   ....[21]....
        /*0128*/ 	.word	0x000087d0


	//   ....[22]....
        /*012c*/ 	.word	0x000088a0


	//   ....[23]....
        /*0130*/ 	.word	0x000088c0


	//   ....[24]....
        /*0134*/ 	.word	0x000098a0


	//   ....[25]....
        /*0138*/ 	.word	0x0000abf0


	//   ....[26]....
        /*013c*/ 	.word	0x0000d3f0


	//   ....[27]....
        /*0140*/ 	.word	0x0000d5a0


	//   ....[28]....
        /*0144*/ 	.word	0x0000daf0


	//   ....[29]....
        /*0148*/ 	.word	0x0000ded0


	//----- nvinfo : EIATTR_REG_RECONFIG
	.align		4
.L_1493:
        /*014c*/ 	.byte	0x01, 0x54
	.zero		2


	//----- nvinfo : EIATTR_SYSCALL_OFFSETS
	.align		4
        /*0150*/ 	.byte	0x04, 0x46
        /*0152*/ 	.short	(.L_1495 - .L_1494)


	//   ....[0]....
.L_1494:
        /*0154*/ 	.word	0x000017c0


	//   ....[1]....
        /*0158*/ 	.word	0x0000b390


	//   ....[2]....
        /*015c*/ 	.word	0x0000b4d0


	//   ....[3]....
        /*0160*/ 	.word	0x0000b5d0


	//----- nvinfo : EIATTR_MBARRIER_INSTR_OFFSETS
	.align		4
.L_1495:
        /*0164*/ 	.byte	0x04, 0x39
        /*0166*/ 	.short	(.L_1497 - .L_1496)


	//   ....[0]....
.L_1496:
        /*0168*/ 	.word	0x00000280
        /*016c*/ 	.word	0x000000ff
        /*0170*/ 	.word	0x00022800
        /*0174*/ 	.short	0x0100
        /*0176*/ 	.byte	0x06
	.zero		1


	//   ....[1]....
        /*0178*/ 	.word	0x00000290
        /*017c*/ 	.word	0x000000ff
        /*0180*/ 	.word	0x00022820
        /*0184*/ 	.short	0x0100
        /*0186*/ 	.byte	0x06
	.zero		1


	//   ....[2]....
        /*0188*/ 	.word	0x00000380
        /*018c*/ 	.word	0x000000ff
        /*0190*/ 	.word	0x00022830
        /*0194*/ 	.short	0x0100
        /*0196*/ 	.byte	0x08
	.zero		1


	//   ....[3]....
        /*0198*/ 	.word	0x00000390
        /*019c*/ 	.word	0x000000ff
        /*01a0*/ 	.word	0x00022840
        /*01a4*/ 	.short	0x0100
        /*01a6*/ 	.byte	0x08
	.zero		1


	//   ....[4]....
        /*01a8*/ 	.word	0x000003a0
        /*01ac*/ 	.word	0x000000ff
        /*01b0*/ 	.word	0x00022838
        /*01b4*/ 	.short	0x0100
        /*01b6*/ 	.byte	0x08
	.zero		1


	//   ....[5]....
        /*01b8*/ 	.word	0x000003b0
        /*01bc*/ 	.word	0x000000ff
        /*01c0*/ 	.word	0x00022848
        /*01c4*/ 	.short	0x0100
        /*01c6*/ 	.byte	0x08
	.zero		1


	//   ....[6]....
        /*01c8*/ 	.word	0x000004e0
        /*01cc*/ 	.word	0x000000ff
        /*01d0*/ 	.word	0x00022850
        /*01d4*/ 	.short	0x0100
        /*01d6*/ 	.byte	0x08
	.zero		1


	//   ....[7]....
        /*01d8*/ 	.word	0x000004f0
        /*01dc*/ 	.word	0x000000ff
        /*01e0*/ 	.word	0x00022860
        /*01e4*/ 	.short	0x0100
        /*01e6*/ 	.byte	0x08
	.zero		1


	//   ....[8]....
        /*01e8*/ 	.word	0x00000500
        /*01ec*/ 	.word	0x000000ff
        /*01f0*/ 	.word	0x00022858
        /*01f4*/ 	.short	0x0100
        /*01f6*/ 	.byte	0x08
	.zero		1


	//   ....[9]....
        /*01f8*/ 	.word	0x00000510
        /*01fc*/ 	.word	0x000000ff
        /*0200*/ 	.word	0x00022868
        /*0204*/ 	.short	0x0100
        /*0206*/ 	.byte	0x08
	.zero		1


	//   ....[10]....
        /*0208*/ 	.word	0x00000600
        /*020c*/ 	.word	0x000000ff
        /*0210*/ 	.word	0x00022870
        /*0214*/ 	.short	0x0100
        /*0216*/ 	.byte	0x06
	.zero		1


	//   ....[11]....
        /*0218*/ 	.word	0x00000610
        /*021c*/ 	.word	0x000000ff
        /*0220*/ 	.word	0x00022880
        /*0224*/ 	.short	0x0100
        /*0226*/ 	.byte	0x06
	.zero		1


	//   ....[12]....
        /*0228*/ 	.word	0x00000620
        /*022c*/ 	.word	0x000000ff
        /*0230*/ 	.word	0x00022878
        /*0234*/ 	.short	0x0100
        /*0236*/ 	.byte	0x06
	.zero		1


	//   ....[13]....
        /*0238*/ 	.word	0x00000630
        /*023c*/ 	.word	0x000000ff
        /*0240*/ 	.word	0x00022888
        /*0244*/ 	.short	0x0100
        /*0246*/ 	.byte	0x06
	.zero		1


	//   ....[14]....
        /*0248*/ 	.word	0x00000760
        /*024c*/ 	.word	0x000000ff
        /*0250*/ 	.word	0x00022890
        /*0254*/ 	.short	0x0100
        /*0256*/ 	.byte	0x08
	.zero		1


	//   ....[15]....
        /*0258*/ 	.word	0x00000770
        /*025c*/ 	.word	0x000000ff
        /*0260*/ 	.word	0x000228a0
        /*0264*/ 	.short	0x0100
        /*0266*/ 	.byte	0x08
	.zero		1


	//   ....[16]....
        /*0268*/ 	.word	0x00000780
        /*026c*/ 	.word	0x000000ff
        /*0270*/ 	.word	0x00022898
        /*0274*/ 	.short	0x0100
        /*0276*/ 	.byte	0x08
	.zero		1


	//   ....[17]....
        /*0278*/ 	.word	0x00000790
        /*027c*/ 	.word	0x000000ff
        /*0280*/ 	.word	0x000228a8
        /*0284*/ 	.short	0x0100
        /*0286*/ 	.byte	0x08
	.zero		1


	//   ....[18]....
        /*0288*/ 	.word	0x000008c0
        /*028c*/ 	.word	0x000000ff
        /*0290*/ 	.word	0x000228b0
        /*0294*/ 	.short	0x0100
        /*0296*/ 	.byte	0x08
	.zero		1


	//   ....[19]....
        /*0298*/ 	.word	0x000008d0
        /*029c*/ 	.word	0x000000ff
        /*02a0*/ 	.word	0x000228c0
        /*02a4*/ 	.short	0x0100
        /*02a6*/ 	.byte	0x08
	.zero		1


	//   ....[20]....
        /*02a8*/ 	.word	0x000008e0
        /*02ac*/ 	.word	0x000000ff
        /*02b0*/ 	.word	0x000228b8
        /*02b4*/ 	.short	0x0100
        /*02b6*/ 	.byte	0x08
	.zero		1


	//   ....[21]....
        /*02b8*/ 	.word	0x000008f0
        /*02bc*/ 	.word	0x000000ff
        /*02c0*/ 	.word	0x000228c8
        /*02c4*/ 	.short	0x0100
        /*02c6*/ 	.byte	0x08
	.zero		1


	//   ....[22]....
        /*02c8*/ 	.word	0x00001830
        /*02cc*/ 	.word	0x000000ff
        /*02d0*/ 	.word	0x00022800
        /*02d4*/ 	.short	0x010a
        /*02d6*/ 	.byte	0x31
	.zero		1


	//   ....[23]....
        /*02d8*/ 	.word	0x000018e0
        /*02dc*/ 	.word	0x000000ff
        /*02e0*/ 	.word	0x00022830
        /*02e4*/ 	.short	0x010a
        /*02e6*/ 	.byte	0x15
	.zero		1


	//   ....[24]....
        /*02e8*/ 	.word	0x00001920
        /*02ec*/ 	.word	0x000000ff
        /*02f0*/ 	.word	0x00022830
        /*02f4*/ 	.short	0x010a
        /*02f6*/ 	.byte	0x15
	.zero		1


	//   ....[25]....
        /*02f8*/ 	.word	0x000031d0
        /*02fc*/ 	.word	0x00000000
        /*0300*/ 	.word	0x00000000
        /*0304*/ 	.short	0x0101
        /*0306*/ 	.byte	0x3f
	.zero		1


	//   ....[26]....
        /*0308*/ 	.word	0x000036e0
        /*030c*/ 	.word	0x000000ff
        /*0310*/ 	.word	0x00022850
        /*0314*/ 	.short	0x010a
        /*0316*/ 	.byte	0x15
	.zero		1


	//   ....[27]....
        /*0318*/ 	.word	0x00003720
        /*031c*/ 	.word	0x000000ff
        /*0320*/ 	.word	0x00022850
        /*0324*/ 	.short	0x010a
        /*0326*/ 	.byte	0x15
	.zero		1


	//   ....[28]....
        /*0328*/ 	.word	0x00003a80
        /*032c*/ 	.word	0x00000008
        /*0330*/ 	.word	0x00000000
        /*0334*/ 	.short	0x0101
        /*0336*/ 	.byte	0x3f
	.zero		1


	//   ....[29]....
        /*0338*/ 	.word	0x00003bb0
        /*033c*/ 	.word	0x000000ff
        /*0340*/ 	.word	0x00022830
        /*0344*/ 	.short	0x010a
        /*0346*/ 	.byte	0x1e
	.zero		1


	//   ....[30]....
        /*0348*/ 	.word	0x00003bf0
        /*034c*/ 	.word	0x000000ff
        /*0350*/ 	.word	0x00022830
        /*0354*/ 	.short	0x010a
        /*0356*/ 	.byte	0x1e
	.zero		1


	//   ....[31]....
        /*0358*/ 	.word	0x00005540
        /*035c*/ 	.word	0x00000003
        /*0360*/ 	.word	0x00000000
        /*0364*/ 	.short	0x0101
        /*0366*/ 	.byte	0x3f
	.zero		1


	//   ....[32]....
        /*0368*/ 	.word	0x00006160
        /*036c*/ 	.word	0x000000ff
        /*0370*/ 	.word	0x00022850
        /*0374*/ 	.short	0x010a
        /*0376*/ 	.byte	0x1e
	.zero		1


	//   ....[33]....
        /*0378*/ 	.word	0x000061a0
        /*037c*/ 	.word	0x000000ff
        /*0380*/ 	.word	0x00022850
        /*0384*/ 	.short	0x010a
        /*0386*/ 	.byte	0x1e
	.zero		1


	//   ....[34]....
        /*0388*/ 	.word	0x00006490
        /*038c*/ 	.word	0x000000b9
        /*0390*/ 	.word	0x00000000
        /*0394*/ 	.short	0x0101
        /*0396*/ 	.byte	0x3f
	.zero		1


	//   ....[35]....
        /*0398*/ 	.word	0x000065b0
        /*039c*/ 	.word	0x000000ff
        /*03a0*/ 	.word	0x00022830
        /*03a4*/ 	.short	0x010a
        /*03a6*/ 	.byte	0x17
	.zero		1


	//   ....[36]....
        /*03a8*/ 	.word	0x000065f0
        /*03ac*/ 	.word	0x000000ff
        /*03b0*/ 	.word	0x00022830
        /*03b4*/ 	.short	0x010a
        /*03b6*/ 	.byte	0x17
	.zero		1


	//   ....[37]....
        /*03b8*/ 	.word	0x00007690
        /*03bc*/ 	.word	0x00000098
        /*03c0*/ 	.word	0x00000000
        /*03c4*/ 	.short	0x0101
        /*03c6*/ 	.byte	0x3f
	.zero		1


	//   ....[38]....
        /*03c8*/ 	.word	0x00008450
        /*03cc*/ 	.word	0x000000ff
        /*03d0*/ 	.word	0x00022850
        /*03d4*/ 	.short	0x010a
        /*03d6*/ 	.byte	0x17
	.zero		1


	//   ....[39]....
        /*03d8*/ 	.word	0x00008490
        /*03dc*/ 	.word	0x000000ff
        /*03e0*/ 	.word	0x00022850
        /*03e4*/ 	.short	0x010a
        /*03e6*/ 	.byte	0x17
	.zero		1


	//   ....[40]....
        /*03e8*/ 	.word	0x00008770
        /*03ec*/ 	.word	0x000000c7
        /*03f0*/ 	.word	0x00000000
        /*03f4*/ 	.short	0x0101
        /*03f6*/ 	.byte	0x3f
	.zero		1


	//   ....[41]....
        /*03f8*/ 	.word	0x0000a160
        /*03fc*/ 	.word	0x000000ff
        /*0400*/ 	.word	0x00000000
        /*0404*/ 	.short	0x0101
        /*0406*/ 	.byte	0x05
	.zero		1


	//   ....[42]....
        /*0408*/ 	.word	0x0000b990
        /*040c*/ 	.word	0x00000008
        /*0410*/ 	.word	0x00022840
        /*0414*/ 	.short	0x010a
        /*0416*/ 	.byte	0x3f
	.zero		1


	//   ....[43]....
        /*0418*/ 	.word	0x0000bc70
        /*041c*/ 	.word	0x000000ff
        /*0420*/ 	.word	0x00022820
        /*0424*/ 	.short	0x010a
        /*0426*/ 	.byte	0x25
	.zero		1


	//   ....[44]....
        /*0428*/ 	.word	0x0000bd10
        /*042c*/ 	.word	0x00000008
        /*0430*/ 	.word	0x00022860
        /*0434*/ 	.short	0x010a
        /*0436*/ 	.byte	0x3f
	.zero		1


	//   ....[45]....
        /*0438*/ 	.word	0x0000c230
        /*043c*/ 	.word	0x00000002
        /*0440*/ 	.word	0x00022840
        /*0444*/ 	.short	0x010a
        /*0446*/ 	.byte	0x3f
	.zero		1


	//   ....[46]....
        /*0448*/ 	.word	0x0000c3a0
        /*044c*/ 	.word	0x00000002
        /*0450*/ 	.word	0x00022860
        /*0454*/ 	.short	0x010a
        /*0456*/ 	.byte	0x3f
	.zero		1


	//   ....[47]....
        /*0458*/ 	.word	0x0000c870
        /*045c*/ 	.word	0x00000003
        /*0460*/ 	.word	0x00022840
        /*0464*/ 	.short	0x010a
        /*0466*/ 	.byte	0x3f
	.zero		1


	//   ....[48]....
        /*0468*/ 	.word	0x0000c9e0
        /*046c*/ 	.word	0x00000003
        /*0470*/ 	.word	0x00022860
        /*0474*/ 	.short	0x010a
        /*0476*/ 	.byte	0x3f
	.zero		1


	//   ....[49]....
        /*0478*/ 	.word	0x0000ce50
        /*047c*/ 	.word	0x00000002
        /*0480*/ 	.word	0x00022840
        /*0484*/ 	.short	0x010a
        /*0486*/ 	.byte	0x3f
	.zero		1


	//   ....[50]....
        /*0488*/ 	.word	0x0000cfc0
        /*048c*/ 	.word	0x00000002
        /*0490*/ 	.word	0x00022860
        /*0494*/ 	.short	0x010a
        /*0496*/ 	.byte	0x3f
	.zero		1


	//   ....[51]....
        /*0498*/ 	.word	0x0000d550
        /*049c*/ 	.word	0x00000007
        /*04a0*/ 	.word	0x00022820
        /*04a4*/ 	.short	0x010a
        /*04a6*/ 	.byte	0x3f
	.zero		1


	//   ....[52]....
        /*04a8*/ 	.word	0x0000d6a0
        /*04ac*/ 	.word	0x00000005
        /*04b0*/ 	.word	0x00000000
        /*04b4*/ 	.short	0x010a
        /*04b6*/ 	.byte	0x3f
	.zero		1


	//   ....[53]....
        /*04b8*/ 	.word	0x0000d710
        /*04bc*/ 	.word	0x00000003
        /*04c0*/ 	.word	0x00000000
        /*04c4*/ 	.short	0x010a
        /*04c6*/ 	.byte	0x3f
	.zero		1


	//   ....[54]....
        /*04c8*/ 	.word	0x0000d770
        /*04cc*/ 	.word	0x00000005
        /*04d0*/ 	.word	0x00000000
        /*04d4*/ 	.short	0x010a
        /*04d6*/ 	.byte	0x3f
	.zero		1


	//   ....[55]....
        /*04d8*/ 	.word	0x0000d7a0
        /*04dc*/ 	.word	0x00000003
        /*04e0*/ 	.word	0x00000000
        /*04e4*/ 	.short	0x010a
        /*04e6*/ 	.byte	0x3f
	.zero		1


	//   ....[56]....
        /*04e8*/ 	.word	0x0000d810
        /*04ec*/ 	.word	0x00000003
        /*04f0*/ 	.word	0x00022800
        /*04f4*/ 	.short	0x010a
        /*04f6*/ 	.byte	0x3f
	.zero		1


	//   ....[57]....
        /*04f8*/ 	.word	0x0000d870
        /*04fc*/ 	.word	0x00000000
        /*0500*/ 	.word	0x00022830
        /*0504*/ 	.short	0x010a
        /*0506*/ 	.byte	0x3f
	.zero		1


	//   ....[58]....
        /*0508*/ 	.word	0x0000d8c0
        /*050c*/ 	.word	0x00000008
        /*0510*/ 	.word	0x00022850
        /*0514*/ 	.short	0x010a
        /*0516*/ 	.byte	0x3f
	.zero		1


	//   ....[59]....
        /*0518*/ 	.word	0x0000d920
        /*051c*/ 	.word	0x00000005
        /*0520*/ 	.word	0x00022830
        /*0524*/ 	.short	0x010a
        /*0526*/ 	.byte	0x3f
	.zero		1


	//   ....[60]....
        /*0528*/ 	.word	0x0000d970
        /*052c*/ 	.word	0x000000b9
        /*0530*/ 	.word	0x00022850
        /*0534*/ 	.short	0x010a
        /*0536*/ 	.byte	0x3f
	.zero		1


	//   ....[61]....
        /*0538*/ 	.word	0x0000d9d0
        /*053c*/ 	.word	0x00000005
        /*0540*/ 	.word	0x00022830
        /*0544*/ 	.short	0x010a
        /*0546*/ 	.byte	0x3f
	.zero		1


	//   ....[62]....
        /*0548*/ 	.word	0x0000da20
        /*054c*/ 	.word	0x000000c7
        /*0550*/ 	.word	0x00022850
        /*0554*/ 	.short	0x010a
        /*0556*/ 	.byte	0x3f
	.zero		1


	//   ....[63]....
        /*0558*/ 	.word	0x0000dba0
        /*055c*/ 	.word	0x00000008
        /*0560*/ 	.word	0x00022840
        /*0564*/ 	.short	0x010a
        /*0566*/ 	.byte	0x3f
	.zero		1


	//   ....[64]....
        /*0568*/ 	.word	0x0000dc00
        /*056c*/ 	.word	0x00000008
        /*0570*/ 	.word	0x00022820
        /*0574*/ 	.short	0x010a
        /*0576*/ 	.byte	0x3f
	.zero		1


	//   ....[65]....
        /*0578*/ 	.word	0x0000dc50
        /*057c*/ 	.word	0x00000008
        /*0580*/ 	.word	0x00022860
        /*0584*/ 	.short	0x010a
        /*0586*/ 	.byte	0x3f
	.zero		1


	//   ....[66]....
        /*0588*/ 	.word	0x0000dca0
        /*058c*/ 	.word	0x00000002
        /*0590*/ 	.word	0x00022840
        /*0594*/ 	.short	0x010a
        /*0596*/ 	.byte	0x3f
	.zero		1


	//   ....[67]....
        /*0598*/ 	.word	0x0000dcf0
        /*059c*/ 	.word	0x00000002
        /*05a0*/ 	.word	0x00022860
        /*05a4*/ 	.short	0x010a
        /*05a6*/ 	.byte	0x3f
	.zero		1


	//   ....[68]....
        /*05a8*/ 	.word	0x0000dd40
        /*05ac*/ 	.word	0x00000003
        /*05b0*/ 	.word	0x00022840
        /*05b4*/ 	.short	0x010a
        /*05b6*/ 	.byte	0x3f
	.zero		1


	//   ....[69]....
        /*05b8*/ 	.word	0x0000dd90
        /*05bc*/ 	.word	0x00000003
        /*05c0*/ 	.word	0x00022860
        /*05c4*/ 	.short	0x010a
        /*05c6*/ 	.byte	0x3f
	.zero		1


	//   ....[70]....
        /*05c8*/ 	.word	0x0000dde0
        /*05cc*/ 	.word	0x00000002
        /*05d0*/ 	.word	0x00022840
        /*05d4*/ 	.short	0x010a
        /*05d6*/ 	.byte	0x3f
	.zero		1


	//   ....[71]....
        /*05d8*/ 	.word	0x0000de30
        /*05dc*/ 	.word	0x00000002
        /*05e0*/ 	.word	0x00022860
        /*05e4*/ 	.short	0x010a
        /*05e6*/ 	.byte	0x3f
	.zero		1


	//   ....[72]....
        /*05e8*/ 	.word	0x0000df10
        /*05ec*/ 	.word	0x00000007
        /*05f0*/ 	.word	0x00022820
        /*05f4*/ 	.short	0x010a
        /*05f6*/ 	.byte	0x3f
	.zero		1


	//   ....[73]....
        /*05f8*/ 	.word	0x0000df60
        /*05fc*/ 	.word	0x00000005
        /*0600*/ 	.word	0x00000000
        /*0604*/ 	.short	0x010a
        /*0606*/ 	.byte	0x3f
	.zero		1


	//   ....[74]....
        /*0608*/ 	.word	0x0000dfb0
        /*060c*/ 	.word	0x00000003
        /*0610*/ 	.word	0x00000000
        /*0614*/ 	.short	0x010a
        /*0616*/ 	.byte	0x3f
	.zero		1


	//   ....[75]....
        /*0618*/ 	.word	0x0000e000
        /*061c*/ 	.word	0x00000005
        /*0620*/ 	.word	0x00000000
        /*0624*/ 	.short	0x010a
        /*0626*/ 	.byte	0x3f
	.zero		1


	//----- nvinfo : EIATTR_NUM_MBARRIERS
	.align		4
.L_1497:
        /*0628*/ 	.byte	0x03, 0x38
        /*062a*/ 	.short	0x0016


	//----- nvinfo : EIATTR_EXIT_INSTR_OFFSETS
	.align		4
        /*062c*/ 	.byte	0x04, 0x1c
        /*062e*/ 	.short	(.L_1499 - .L_1498)


	//   ....[0]....
.L_1498:
        /*0630*/ 	.word	0x00000a30


	//   ....[1]....
        /*0634*/ 	.word	0x0000abb0


	//   ....[2]....
        /*0638*/ 	.word	0x0000ac10


	//   ....[3]....
        /*063c*/ 	.word	0x0000d5c0


	//   ....[4]....
        /*0640*/ 	.word	0x0000d7f0


	//----- nvinfo : EIATTR_MAX_THREADS
	.align		4
.L_1499:
        /*0644*/ 	.byte	0x04, 0x05
        /*0646*/ 	.short	(.L_1501 - .L_1500)
.L_1500:
        /*0648*/ 	.word	0x00000180
        /*064c*/ 	.word	0x00000001
        /*0650*/ 	.word	0x00000001


	//----- nvinfo : EIATTR_CRS_STACK_SIZE
	.align		4
.L_1501:
        /*0654*/ 	.byte	0x04, 0x1e
        /*0656*/ 	.short	(.L_1503 - .L_1502)
.L_1502:
        /*0658*/ 	.word	0x00000000


	//----- nvinfo : EIATTR_CBANK_PARAM_SIZE
	.align		4
.L_1503:
        /*065c*/ 	.byte	0x03, 0x19
        /*065e*/ 	.short	0x0bf0


	//----- nvinfo : EIATTR_PARAM_CBANK
	.align		4
        /*0660*/ 	.byte	0x04, 0x0a
        /*0662*/ 	.short	(.L_1505 - .L_1504)
	.align		4
.L_1504:
        /*0664*/ 	.word	index@(.nv.constant0._ZN7cutlass13device_kernelIN5flash11enable_sm90INS1_16FlashAttnFwdSm90INS1_25CollectiveMainloopFwdSm90ILi2EN4cute5tupleIJNS5_1CILi1EEES8_S8_EEENS6_IJNS7_ILi128EEENS7_ILi96EEENS7_ILi64EEEEEELi256ENS_10bfloat16_tEfNS_4arch4Sm90ELb1ELb0ELb1ELb0ELb0ELb0ELb0ELb1ELb0ELb0ELb0ELb0EEENS1_21CollectiveEpilogueFwdINS6_IJSA_NS7_ILi256EEESB_EEES9_SE_SG_Li256ELb0ELb0ELb0ELb0EEENS1_30DynamicPersistentTileSchedulerILi256ELi32ELb0ELb0ELb1EEEEEEEEEvNT_6ParamsE)
        /*0668*/ 	.short	0x0210
        /*066a*/ 	.short	0x0bf0


	//----- nvinfo : EIATTR_SW_WAR
	.align		4
.L_1505:
        /*066c*/ 	.byte	0x04, 0x36
        /*066e*/ 	.short	(.L_1507 - .L_1506)
.L_1506:
        /*0670*/ 	.word	0x00000008
.L_1507:


//--------------------- .nv.info._ZN7cutlass13device_kernelIN5flash11enable_sm90INS1_16FlashAttnFwdSm90INS1_25CollectiveMainloopFwdSm90ILi2EN4cute5tupleIJNS5_1CILi1EEES8_S8_EEENS6_IJNS7_ILi128EEENS7_ILi96EEENS7_ILi64EEEEEELi256ENS_10bfloat16_tEfNS_4arch4Sm90ELb1ELb0ELb1ELb0ELb0ELb0ELb1ELb1ELb0ELb0ELb0ELb0EEENS1_21CollectiveEpilogueFwdINS6_IJSA_NS7_ILi256EEESB_EEES9_SE_SG_Li256ELb0ELb0ELb0ELb0EEENS1_30DynamicPersistentTileSchedulerILi256ELi32ELb0ELb0ELb1EEEEEEEEEvNT_6ParamsE --------------------------
	.section	.nv.info._ZN7cutlass13device_kernelIN5flash11enable_sm90INS1_16FlashAttnFwdSm90INS1_25CollectiveMainloopFwdSm90ILi2EN4cute5tupleIJNS5_1CILi1EEES8_S8_EEENS6_IJNS7_ILi128EEENS7_ILi96EEENS7_ILi64EEEEEELi256ENS_10bfloat16_tEfNS_4arch4Sm90ELb1ELb0ELb1ELb0ELb0ELb0ELb1ELb1ELb0ELb0ELb0ELb0EEENS1_21CollectiveEpilogueFwdINS6_IJSA_NS7_ILi256EEESB_EEES9_SE_SG_Li256ELb0ELb0ELb0ELb0EEENS1_30DynamicPersistentTileSchedulerILi256ELi32ELb0ELb0ELb1EEEEEEEEEvNT_6ParamsE,"",@"SHT_CUDA_INFO"
	.sectionflags	@""
	.align	4


	//----- nvinfo : EIATTR_CUDA_API_VERSION
	.align		4
        /*0000*/ 	.byte	0x04, 0x37
        /*0002*/ 	.short	(.L_1509 - .L_1508)
.L_1508:
        /*0004*/ 	.word	0x00000082


	//----- nvinfo : EIATTR_KPARAM_INFO
	.align		4
.L_1509:
        /*0008*/ 	.byte	0x04, 0x17
        /*000a*/ 	.short	(.L_1511 - .L_1510)
.L_1510:
        /*000c*/ 	.word	0x00000000
        /*0010*/ 	.short	0x0000
        /*0012*/ 	.short	0x0070
        /*0014*/ 	.byte	0x00, 0xf0, 0x01, 0x32


	//----- nvinfo : EIATTR_SPARSE_MMA_MASK
	.align		4
.L_1511:
        /*0018*/ 	.byte	0x03, 0x50
        /*001a*/ 	.short	0x0000


	//----- nvinfo : EIATTR_MAXREG_COUNT
	.align		4
        /*001c*/ 	.byte	0x03, 0x1b
        /*001e*/ 	.short	0x00a8


	//----- nvinfo : EIATTR_NUM_BARRIERS
	.align		4
        /*0020*/ 	.byte	0x02, 0x4c
        /*0022*/ 	.byte	0x10
	.zero		1


	//----- nvinfo : EIATTR_EXTERNS
	.align		4
        /*0024*/ 	.byte	0x04, 0x0f
        /*0026*/ 	.short	(.L_1513 - .L_1512)


	//   ....[0]....
	.align		4
.L_1512:
        /*0028*/ 	.word	index@(__assertfail)


	//----- nvinfo : EIATTR_ANNOTATIONS
	.align		4
.L_1513:
        /*002c*/ 	.byte	0x04, 0x55
        /*002e*/ 	.short	(.L_1515 - .L_1514)


	//   ....[0]....
.L_1514:
        /*0030*/ 	.word	0x00000001
        /*0034*/ 	.byte	0xa0, 0x09, 0x00, 0x00, 0x01, 0x00, 0x00, 0x00, 0xb0, 0x0a, 0x00, 0x00, 0x01, 0x00, 0x00, 0x00
        /*0044*/ 	.byte	0xc0, 0xc3, 0x00, 0x00, 0x01, 0x00, 0x00, 0x00, 0x70, 0xc4, 0x00, 0x00, 0x01, 0x00, 0x00, 0x00
        /*0054*/ 	.byte	0x80, 0xc4, 0x00, 0x00, 0x01, 0x00, 0x00, 0x00, 0x90, 0xc4, 0x00, 0x00, 0x01, 0x00, 0x00, 0x00
        /*0064*/ 	.byte	0xb0, 0xd2, 0x00, 0x00, 0x01, 0x00, 0x00, 0x00, 0x10, 0xd3, 0x00, 0x00, 0x01, 0x00, 0x00, 0x00
        /*0074*/ 	.byte	0xb0, 0xec, 0x00, 0x00, 0x01, 0x00, 0x00, 0x00, 0xe0, 0xed, 0x00, 0x00, 0x01, 0x00, 0x00, 0x00
        /*0084*/ 	.byte	0xb0, 0xee, 0x00, 0x00, 0x01, 0x00, 0x00, 0x00, 0x50, 0xef, 0x00, 0x00, 0x01, 0x00, 0x00, 0x00
        /*0094*/ 	.byte	0x90, 0xf0, 0x00, 0x00


	//----- nvinfo : EIATTR_MERCURY_ISA_VERSION
	.align		4
.L_1515:
        /*0098*/ 	.byte	0x03, 0x5f
        /*009a*/ 	.short	0x0101


	//----- nvinfo : EIATTR_INT_WARP_WIDE_INSTR_OFFSETS
	.align		4
        /*009c*/ 	.byte	0x04, 0x31
        /*009e*/ 	.short	(.L_1517 - .L_1516)


	//   ....[0]....
.L_1516:
        /*00a0*/ 	.word	0x000001b0


	//   ....[1]....
        /*00a4*/ 	.word	0x000001e0


	//   ....[2]....
        /*00a8*/ 	.word	0x00000250


	//   ....[3]....
        /*00ac*/ 	.word	0x00000290


	//   ....[4]....
        /*00b0*/ 	.word	0x0000c910


	//   ....[5]....
        /*00b4*/ 	.word	0x0000c9a0


	//   ....[6]....
        /*00b8*/ 	.word	0x0000ce90


	//   ....[7]....
        /*00bc*/ 	.word	0x0000ed30


	//   ....[8]....
        /*00c0*/ 	.word	0x0000edc0


	//----- nvinfo : EIATTR_COOP_GROUP_MASK_REGIDS
	.align		4
.L_1517:
        /*00c4*/ 	.byte	0x04, 0x29
        /*00c6*/ 	.short	(.L_1519 - .L_1518)


	//   ....[0]....
.L_1518:
        /*00c8*/ 	.word	0xffffffff


	//   ....[1]....
        /*00cc*/ 	.word	0xffffffff


	//   ....[2]....
        /*00d0*/ 	.word	0xffffffff


	//   ....[3]....
        /*00d4*/ 	.word	0xffffffff


	//   ....[4]....
        /*00d8*/ 	.word	0xffffffff


	//   ....[5]....
        /*00dc*/ 	.word	0xffffffff


	//   ....[6]....
        /*00e0*/ 	.word	0xffffffff


	//   ....[7]....
        /*00e4*/ 	.word	0xffffffff


	//   ....[8]....
        /*00e8*/ 	.word	0xffffffff


	//   ....[9]....
        /*00ec*/ 	.word	0xffffffff


	//   ....[10]....
        /*00f0*/ 	.word	0xffffffff


	//   ....[11]....
        /*00f4*/ 	.word	0xffffffff


	//   ....[12]....
        /*00f8*/ 	.word	0xffffffff


	//   ....[13]....
        /*00fc*/ 	.word	0xffffffff


	//   ....[14]....
        /*0100*/ 	.word	0xffffffff


	//   ....[15]....
        /*0104*/ 	.word	0xffffffff


	//   ....[16]....
        /*0108*/ 	.word	0xffffffff


	//   ....[17]....
        /*010c*/ 	.word	0xffffffff


	//   ....[18]....
        /*0110*/ 	.word	0xffffffff


	//   ....[19]....
        /*0114*/ 	.word	0xffffffff


	//   ....[20]....
        /*0118*/ 	.word	0xffffffff


	//   ....[21]....
        /*011c*/ 	.word	0xffffffff


	//   ....[22]....
        /*0120*/ 	.word	0xffffffff


	//   ....[23]....
        /*0124*/ 	.word	0xffffffff


	//   ....[24]....
        /*0128*/ 	.word	0xffffffff


	//   ....[25]....
        /*012c*/ 	.word	0xffffffff


	//   ....[26]....
        /*0130*/ 	.word	0xffffffff


	//   ....[27]....
        /*0134*/ 	.word	0xffffffff


	//   ....[28]....
        /*0138*/ 	.word	0x0500000f


	//   ....[29]....
        /*013c*/ 	.word	0x0500000f


	//----- nvinfo : EIATTR_COOP_GROUP_INSTR_OFFSETS
	.align		4
.L_1519:
        /*0140*/ 	.byte	0x04, 0x28
        /*0142*/ 	.short	(.L_1521 - .L_1520)


	//   ....[0]....
.L_1520:
        /*0144*/ 	.word	0x00000060


	//   ....[1]....
        /*0148*/ 	.word	0x000001c0


	//   ....[2]....
        /*014c*/ 	.word	0x00000270


	//   ....[3]....
        /*0150*/ 	.word	0x00000410


	//   ....[4]....
        /*0154*/ 	.word	0x00000570


	//   ....[5]....
        /*0158*/ 	.word	0x00000690


	//   ....[6]....
        /*015c*/ 	.word	0x000007f0


	//   ....[7]....
        /*0160*/ 	.word	0x000016d0


	//   ....[8]....
        /*0164*/ 	.word	0x00003630


	//   ....[9]....
        /*0168*/ 	.word	0x000036f0


	//   ....[10]....
        /*016c*/ 	.word	0x00003720


	//   ....[11]....
        /*0170*/ 	.word	0x00003780


	//   ....[12]....
        /*0174*/ 	.word	0x00005ec0


	//   ....[13]....
        /*0178*/ 	.word	0x00005ee0


	//   ....[14]....
        /*017c*/ 	.word	0x00005f00


	//   ....[15]....
        /*0180*/ 	.word	0x00005f20


	//   ....[16]....
        /*0184*/ 	.word	0x00008790


	//   ....[17]....
        /*0188*/ 	.word	0x00008830


	//   ....[18]....
        /*018c*/ 	.word	0x000088a0


	//   ....[19]....
        /*0190*/ 	.word	0x00008a00


	//   ....[20]....
        /*0194*/ 	.word	0x00009eb0


	//   ....[21]....
        /*0198*/ 	.word	0x00009f30


	//   ....[22]....
        /*019c*/ 	.word	0x00009f80


	//   ....[23]....
        /*01a0*/ 	.word	0x00009fb0


	//   ....[24]....
        /*01a4*/ 	.word	0x0000b620


	//   ....[25]....
        /*01a8*/ 	.word	0x0000c380


	//   ....[26]....
        /*01ac*/ 	.word	0x0000ee50


	//   ....[27]....
        /*01b0*/ 	.word	0x0000f030


	//   ....[28]....
        /*01b4*/ 	.word	0x0000f610


	//   ....[29]....
        /*01b8*/ 	.word	0x0000f9e0


	//----- nvinfo : EIATTR_REG_RECONFIG
	.align		4
.L_1521:
        /*01bc*/ 	.byte	0x01, 0x54
	.zero		2


	//----- nvinfo : EIATTR_SYSCALL_OFFSETS
	.align		4
        /*01c0*/ 	.byte	0x04, 0x46
        /*01c2*/ 	.short	(.L_1523 - .L_1522)


	//   ....[0]....
.L_1522:
        /*01c4*/ 	.word	0x000018d0


	//   ....[1]....
        /*01c8*/ 	.word	0x0000cb20


	//   ....[2]....
        /*01cc*/ 	.word	0x0000cc50


	//   ....[3]....
        /*01d0*/ 	.word	0x0000cd50


	//----- nvinfo : EIATTR_MBARRIER_INSTR_OFFSETS
	.align		4
.L_1523:
        /*01d4*/ 	.byte	0x04, 0x39
        /*01d6*/ 	.short	(.L_1525 - .L_1524)


	//   ....[0]....
.L_1524:
        /*01d8*/ 	.word	0x000002b0
        /*01dc*/ 	.word	0x000000ff
        /*01e0*/ 	.word	0x00032400
        /*01e4*/ 	.short	0x0100
        /*01e6*/ 	.byte	0x06
	.zero		1


	//   ....[1]....
        /*01e8*/ 	.word	0x000002c0
        /*01ec*/ 	.word	0x000000ff
        /*01f0*/ 	.word	0x00032410
        /*01f4*/ 	.short	0x0100
        /*01f6*/ 	.byte	0x06
	.zero		1


	//   ....[2]....
        /*01f8*/ 	.word	0x000002d0
        /*01fc*/ 	.word	0x000000ff
        /*0200*/ 	.word	0x00032420
        /*0204*/ 	.short	0x0100
        /*0206*/ 	.byte	0x06
	.zero		1


	//   ....[3]....
        /*0208*/ 	.word	0x000003c0
        /*020c*/ 	.word	0x000000ff
        /*0210*/ 	.word	0x00032430
        /*0214*/ 	.short	0x0100
        /*0216*/ 	.byte	0x08
	.zero		1


	//   ....[4]....
        /*0218*/ 	.word	0x000003d0
        /*021c*/ 	.word	0x000000ff
        /*0220*/ 	.word	0x00032440
        /*0224*/ 	.short	0x0100
        /*0226*/ 	.byte	0x08
	.zero		1


	//   ....[5]....
        /*0228*/ 	.word	0x000003e0
        /*022c*/ 	.word	0x000000ff
        /*0230*/ 	.word	0x00032438
        /*0234*/ 	.short	0x0100
        /*0236*/ 	.byte	0x08
	.zero		1


	//   ....[6]....
        /*0238*/ 	.word	0x000003f0
        /*023c*/ 	.word	0x000000ff
        /*0240*/ 	.word	0x00032448
        /*0244*/ 	.short	0x0100
        /*0246*/ 	.byte	0x08
	.zero		1


	//   ....[7]....
        /*0248*/ 	.word	0x00000520
        /*024c*/ 	.word	0x000000ff
        /*0250*/ 	.word	0x00032450
        /*0254*/ 	.short	0x0100
        /*0256*/ 	.byte	0x08
	.zero		1


	//   ....[8]....
        /*0258*/ 	.word	0x00000530
        /*025c*/ 	.word	0x000000ff
        /*0260*/ 	.word	0x00032460
        /*0264*/ 	.short	0x0100
        /*0266*/ 	.byte	0x08
	.zero		1


	//   ....[9]....
        /*0268*/ 	.word	0x00000540
        /*026c*/ 	.word	0x000000ff
        /*0270*/ 	.word	0x00032458
        /*0274*/ 	.short	0x0100
        /*0276*/ 	.byte	0x08
	.zero		1


	//   ....[10]....
        /*0278*/ 	.word	0x00000550
        /*027c*/ 	.word	0x000000ff
        /*0280*/ 	.word	0x00032468
        /*0284*/ 	.short	0x0100
        /*0286*/ 	.byte	0x08
	.zero		1


	//   ....[11]....
        /*0288*/ 	.word	0x00000640
        /*028c*/ 	.word	0x000000ff
        /*0290*/ 	.word	0x00032470
        /*0294*/ 	.short	0x0100
        /*0296*/ 	.byte	0x06
	.zero		1


	//   ....[12]....
        /*0298*/ 	.word	0x00000650
        /*029c*/ 	.word	0x000000ff
        /*02a0*/ 	.word	0x00032480
        /*02a4*/ 	.short	0x0100
        /*02a6*/ 	.byte	0x06
	.zero		1


	//   ....[13]....
        /*02a8*/ 	.word	0x00000660
        /*02ac*/ 	.word	0x000000ff
        /*02b0*/ 	.word	0x00032478
        /*02b4*/ 	.short	0x0100
        /*02b6*/ 	.byte	0x06
	.zero		1


	//   ....[14]....
        /*02b8*/ 	.word	0x00000670
        /*02bc*/ 	.word	0x000000ff
        /*02c0*/ 	.word	0x00032488
        /*02c4*/ 	.short	0x0100
        /*02c6*/ 	.byte	0x06
	.zero		1


	//   ....[15]....
        /*02c8*/ 	.word	0x000007a0
        /*02cc*/ 	.word	0x000000ff
        /*02d0*/ 	.word	0x00032490
        /*02d4*/ 	.short	0x0100
        /*02d6*/ 	.byte	0x08
	.zero		1


	//   ....[16]....
        /*02d8*/ 	.word	0x000007b0
        /*02dc*/ 	.word	0x000000ff
        /*02e0*/ 	.word	0x000324a0
        /*02e4*/ 	.short	0x0100
        /*02e6*/ 	.byte	0x08
	.zero		1


	//   ....[17]....
        /*02e8*/ 	.word	0x000007c0
        /*02ec*/ 	.word	0x000000ff
        /*02f0*/ 	.word	0x00032498
        /*02f4*/ 	.short	0x0100
        /*02f6*/ 	.byte	0x08
	.zero		1


	//   ....[18]....
        /*02f8*/ 	.word	0x000007d0
        /*02fc*/ 	.word	0x000000ff
        /*0300*/ 	.word	0x000324a8
        /*0304*/ 	.short	0x0100
        /*0306*/ 	.byte	0x08
	.zero		1


	//   ....[19]....
        /*0308*/ 	.word	0x00000900
        /*030c*/ 	.word	0x000000ff
        /*0310*/ 	.word	0x000324b0
        /*0314*/ 	.short	0x0100
        /*0316*/ 	.byte	0x08
	.zero		1


	//   ....[20]....
        /*0318*/ 	.word	0x00000910
        /*031c*/ 	.word	0x000000ff
        /*0320*/ 	.word	0x000324c0
        /*0324*/ 	.short	0x0100
        /*0326*/ 	.byte	0x08
	.zero		1


	//   ....[21]....
        /*0328*/ 	.word	0x00000920
        /*032c*/ 	.word	0x000000ff
        /*0330*/ 	.word	0x000324b8
        /*0334*/ 	.short	0x0100
        /*0336*/ 	.byte	0x08
	.zero		1


	//   ....[22]....
        /*0338*/ 	.word	0x00000930
        /*033c*/ 	.word	0x000000ff
        /*0340*/ 	.word	0x000324c8
        /*0344*/ 	.short	0x0100
        /*0346*/ 	.byte	0x08
	.zero		1


	//   ....[23]....
        /*0348*/ 	.word	0x00001930
        /*034c*/ 	.word	0x000000ff
        /*0350*/ 	.word	0x00032400
        /*0354*/ 	.short	0x010a
        /*0356*/ 	.byte	0x27
	.zero		1


	//   ....[24]....
        /*0358*/ 	.word	0x000019f0
        /*035c*/ 	.word	0x000000ff
        /*0360*/ 	.word	0x00032430
        /*0364*/ 	.short	0x010a
        /*0366*/ 	.byte	0x07
	.zero		1


	//   ....[25]....
        /*0368*/ 	.word	0x00001a30
        /*036c*/ 	.word	0x000000ff
        /*0370*/ 	.word	0x00032430
        /*0374*/ 	.short	0x010a
        /*0376*/ 	.byte	0x07
	.zero		1


	//   ....[26]....
        /*0378*/ 	.word	0x00001d20
        /*037c*/ 	.word	0x000000ff
        /*0380*/ 	.word	0x00032410
        /*0384*/ 	.short	0x010a
        /*0386*/ 	.byte	0x27
	.zero		1


	//   ....[27]....
        /*0388*/ 	.word	0x00001d60
        /*038c*/ 	.word	0x000000ff
        /*0390*/ 	.word	0x00032450
        /*0394*/ 	.short	0x010a
        /*0396*/ 	.byte	0x07
	.zero		1


	//   ....[28]....
        /*0398*/ 	.word	0x00001da0
        /*039c*/ 	.word	0x000000ff
        /*03a0*/ 	.word	0x00032450
        /*03a4*/ 	.short	0x010a
        /*03a6*/ 	.byte	0x07
	.zero		1


	//   ....[29]....
        /*03a8*/ 	.word	0x00003a80
        /*03ac*/ 	.word	0x00000018
        /*03b0*/ 	.word	0x00000000
        /*03b4*/ 	.short	0x0101
        /*03b6*/ 	.byte	0x3f
	.zero		1


	//   ....[30]....
        /*03b8*/ 	.word	0x000044f0
        /*03bc*/ 	.word	0x000000a5
        /*03c0*/ 	.word	0x00000000
        /*03c4*/ 	.short	0x0101
        /*03c6*/ 	.byte	0x3f
	.zero		1


	//   ....[31]....
        /*03c8*/ 	.word	0x000045d0
        /*03cc*/ 	.word	0x000000ff
        /*03d0*/ 	.word	0x00032430
        /*03d4*/ 	.short	0x010a
        /*03d6*/ 	.byte	0x04
	.zero		1


	//   ....[32]....
        /*03d8*/ 	.word	0x00004610
        /*03dc*/ 	.word	0x000000ff
        /*03e0*/ 	.word	0x00032430
        /*03e4*/ 	.short	0x010a
        /*03e6*/ 	.byte	0x04
	.zero		1


	//   ....[33]....
        /*03e8*/ 	.word	0x00004820
        /*03ec*/ 	.word	0x000000ff
        /*03f0*/ 	.word	0x00032450
        /*03f4*/ 	.short	0x010a
        /*03f6*/ 	.byte	0x04
	.zero		1


	//   ....[34]....
        /*03f8*/ 	.word	0x00004860
        /*03fc*/ 	.word	0x000000ff
        /*0400*/ 	.word	0x00032450
        /*0404*/ 	.short	0x010a
        /*0406*/ 	.byte	0x04
	.zero		1


	//   ....[35]....
        /*0408*/ 	.word	0x00006180
        /*040c*/ 	.word	0x00000098
        /*0410*/ 	.word	0x00000000
        /*0414*/ 	.short	0x0101
        /*0416*/ 	.byte	0x3f
	.zero		1


	//   ....[36]....
        /*0418*/ 	.word	0x00007550
        /*041c*/ 	.word	0x000000a9
        /*0420*/ 	.word	0x00000000
        /*0424*/ 	.short	0x0101
        /*0426*/ 	.byte	0x3f
	.zero		1


	//   ....[37]....
        /*0428*/ 	.word	0x00007650
        /*042c*/ 	.word	0x000000ff
        /*0430*/ 	.word	0x00032430
        /*0434*/ 	.short	0x010a
        /*0436*/ 	.byte	0x04
	.zero		1


	//   ....[38]....
        /*0438*/ 	.word	0x00007690
        /*043c*/ 	.word	0x000000ff
        /*0440*/ 	.word	0x00032430
        /*0444*/ 	.short	0x010a
        /*0446*/ 	.byte	0x04
	.zero		1


	//   ....[39]....
        /*0448*/ 	.word	0x000078a0
        /*044c*/ 	.word	0x000000ff
        /*0450*/ 	.word	0x00032450
        /*0454*/ 	.short	0x010a
        /*0456*/ 	.byte	0x04
	.zero		1


	//   ....[40]....
        /*0458*/ 	.word	0x000078e0
        /*045c*/ 	.word	0x000000ff
        /*0460*/ 	.word	0x00032450
        /*0464*/ 	.short	0x010a
        /*0466*/ 	.byte	0x04
	.zero		1


	//   ....[41]....
        /*0468*/ 	.word	0x00008c00
        /*046c*/ 	.word	0x00000098
        /*0470*/ 	.word	0x00000000
        /*0474*/ 	.short	0x0101
        /*0476*/ 	.byte	0x3f
	.zero		1


	//   ....[42]....
        /*0478*/ 	.word	0x00009e90
        /*047c*/ 	.word	0x000000d6
        /*0480*/ 	.word	0x00000000
        /*0484*/ 	.short	0x0101
        /*0486*/ 	.byte	0x3f
	.zero		1


	//   ....[43]....
        /*0488*/ 	.word	0x0000b8d0
        /*048c*/ 	.word	0x000000ff
        /*0490*/ 	.word	0x00000000
        /*0494*/ 	.short	0x0101
        /*0496*/ 	.byte	0x05
	.zero		1


	//   ....[44]....
        /*0498*/ 	.word	0x0000d0e0
        /*049c*/ 	.word	0x0000000a
        /*04a0*/ 	.word	0x00032440
        /*04a4*/ 	.short	0x010a
        /*04a6*/ 	.byte	0x3f
	.zero		1


	//   ....[45]....
        /*04a8*/ 	.word	0x0000d640
        /*04ac*/ 	.word	0x00000012
        /*04b0*/ 	.word	0x00032420
        /*04b4*/ 	.short	0x010a
        /*04b6*/ 	.byte	0x3f
	.zero		1


	//   ....[46]....
        /*04b8*/ 	.word	0x0000d6c0
        /*04bc*/ 	.word	0x0000000a
        /*04c0*/ 	.word	0x00032460
        /*04c4*/ 	.short	0x010a
        /*04c6*/ 	.byte	0x3f
	.zero		1


	//   ....[47]....
        /*04c8*/ 	.word	0x0000dbe0
        /*04cc*/ 	.word	0x00000002
        /*04d0*/ 	.word	0x00032440
        /*04d4*/ 	.short	0x010a
        /*04d6*/ 	.byte	0x3f
	.zero		1


	//   ....[48]....
        /*04d8*/ 	.word	0x0000dd70
        /*04dc*/ 	.word	0x00000002
        /*04e0*/ 	.word	0x00032460
        /*04e4*/ 	.short	0x010a
        /*04e6*/ 	.byte	0x3f
	.zero		1


	//   ....[49]....
        /*04e8*/ 	.word	0x0000e240
        /*04ec*/ 	.word	0x00000003
        /*04f0*/ 	.word	0x00032440
        /*04f4*/ 	.short	0x010a
        /*04f6*/ 	.byte	0x3f
	.zero		1


	//   ....[50]....
        /*04f8*/ 	.word	0x0000e3d0
        /*04fc*/ 	.word	0x00000003
        /*0500*/ 	.word	0x00032460
        /*0504*/ 	.short	0x010a
        /*0506*/ 	.byte	0x3f
	.zero		1


	//   ....[51]....
        /*0508*/ 	.word	0x0000e850
        /*050c*/ 	.word	0x00000002
        /*0510*/ 	.word	0x00032440
        /*0514*/ 	.short	0x010a
        /*0516*/ 	.byte	0x3f
	.zero		1


	//   ....[52]....
        /*0518*/ 	.word	0x0000e9e0
        /*051c*/ 	.word	0x00000002
        /*0520*/ 	.word	0x00032460
        /*0524*/ 	.short	0x010a
        /*0526*/ 	.byte	0x3f
	.zero		1


	//   ....[53]....
        /*0528*/ 	.word	0x0000efe0
        /*052c*/ 	.word	0x00000007
        /*0530*/ 	.word	0x00032420
        /*0534*/ 	.short	0x010a
        /*0536*/ 	.byte	0x3f
	.zero		1


	//   ....[54]....
        /*0538*/ 	.word	0x0000f130
        /*053c*/ 	.word	0x00000005
        /*0540*/ 	.word	0x00000000
        /*0544*/ 	.short	0x010a
        /*0546*/ 	.byte	0x3f
	.zero		1


	//   ....[55]....
        /*0548*/ 	.word	0x0000f1a0
        /*054c*/ 	.word	0x00000003
        /*0550*/ 	.word	0x00000000
        /*0554*/ 	.short	0x010a
        /*0556*/ 	.byte	0x3f
	.zero		1


	//   ....[56]....
        /*0558*/ 	.word	0x0000f200
        /*055c*/ 	.word	0x00000005
        /*0560*/ 	.word	0x00000000
        /*0564*/ 	.short	0x010a
        /*0566*/ 	.byte	0x3f
	.zero		1


	//   ....[57]....
        /*0568*/ 	.word	0x0000f230
        /*056c*/ 	.word	0x00000003
        /*0570*/ 	.word	0x00000000
        /*0574*/ 	.short	0x010a
        /*0576*/ 	.byte	0x3f
	.zero		1


	//   ....[58]....
        /*0578*/ 	.word	0x0000f2a0
        /*057c*/ 	.word	0x00000003
        /*0580*/ 	.word	0x00032400
        /*0584*/ 	.short	0x010a
        /*0586*/ 	.byte	0x3f
	.zero		1


	//   ....[59]....
        /*0588*/ 	.word	0x0000f300
        /*058c*/ 	.word	0x00000003
        /*0590*/ 	.word	0x00032430
        /*0594*/ 	.short	0x010a
        /*0596*/ 	.byte	0x3f
	.zero		1


	//   ....[60]....
        /*0598*/ 	.word	0x0000f360
        /*059c*/ 	.word	0x00000003
        /*05a0*/ 	.word	0x00032410
        /*05a4*/ 	.short	0x010a
        /*05a6*/ 	.byte	0x3f
	.zero		1


	//   ....[61]....
        /*05a8*/ 	.word	0x0000f3c0
        /*05ac*/ 	.word	0x00000003
        /*05b0*/ 	.word	0x00032450
        /*05b4*/ 	.short	0x010a
        /*05b6*/ 	.byte	0x3f
	.zero		1


	//   ....[62]....
        /*05b8*/ 	.word	0x0000f420
        /*05bc*/ 	.word	0x00000098
        /*05c0*/ 	.word	0x00032430
        /*05c4*/ 	.short	0x010a
        /*05c6*/ 	.byte	0x3f
	.zero		1


	//   ....[63]....
        /*05c8*/ 	.word	0x0000f480
        /*05cc*/ 	.word	0x000000d2
        /*05d0*/ 	.word	0x00032450
        /*05d4*/ 	.short	0x010a
        /*05d6*/ 	.byte	0x3f
	.zero		1


	//   ....[64]....
        /*05d8*/ 	.word	0x0000f4e0
        /*05dc*/ 	.word	0x00000099
        /*05e0*/ 	.word	0x00032430
        /*05e4*/ 	.short	0x010a
        /*05e6*/ 	.byte	0x3f
	.zero		1


	//   ....[65]....
        /*05e8*/ 	.word	0x0000f540
        /*05ec*/ 	.word	0x000000d1
        /*05f0*/ 	.word	0x00032450
        /*05f4*/ 	.short	0x010a
        /*05f6*/ 	.byte	0x3f
	.zero		1


	//   ....[66]....
        /*05f8*/ 	.word	0x0000f6c0
        /*05fc*/ 	.word	0x0000000a
        /*0600*/ 	.word	0x00032440
        /*0604*/ 	.short	0x010a
        /*0606*/ 	.byte	0x3f
	.zero		1


	//   ....[67]....
        /*0608*/ 	.word	0x0000f710
        /*060c*/ 	.word	0x00000012
        /*0610*/ 	.word	0x00032420
        /*0614*/ 	.short	0x010a
        /*0616*/ 	.byte	0x3f
	.zero		1


	//   ....[68]....
        /*0618*/ 	.word	0x0000f760
        /*061c*/ 	.word	0x0000000a
        /*0620*/ 	.word	0x00032460
        /*0624*/ 	.short	0x010a
        /*0626*/ 	.byte	0x3f
	.zero		1


	//   ....[69]....
        /*0628*/ 	.word	0x0000f7b0
        /*062c*/ 	.word	0x00000002
        /*0630*/ 	.word	0x00032440
        /*0634*/ 	.short	0x010a
        /*0636*/ 	.byte	0x3f
	.zero		1


	//   ....[70]....
        /*0638*/ 	.word	0x0000f800
        /*063c*/ 	.word	0x00000002
        /*0640*/ 	.word	0x00032460
        /*0644*/ 	.short	0x010a
        /*0646*/ 	.byte	0x3f
	.zero		1


	//   ....[71]....
        /*0648*/ 	.word	0x0000f850
        /*064c*/ 	.word	0x00000003
        /*0650*/ 	.word	0x00032440
        /*0654*/ 	.short	0x010a
        /*0656*/ 	.byte	0x3f
	.zero		1


	//   ....[72]....
        /*0658*/ 	.word	0x0000f8a0
        /*065c*/ 	.word	0x00000003
        /*0660*/ 	.word	0x00032460
        /*0664*/ 	.short	0x010a
        /*0666*/ 	.byte	0x3f
	.zero		1


	//   ....[73]....
        /*0668*/ 	.word	0x0000f8f0
        /*066c*/ 	.word	0x00000002
        /*0670*/ 	.word	0x00032440
        /*0674*/ 	.short	0x010a
        /*0676*/ 	.byte	0x3f
	.zero		1


	//   ....[74]....
        /*0678*/ 	.word	0x0000f940
        /*067c*/ 	.word	0x00000002
        /*0680*/ 	.word	0x00032460
        /*0684*/ 	.short	0x010a
        /*0686*/ 	.byte	0x3f
	.zero		1


	//   ....[75]....
        /*0688*/ 	.word	0x0000fa20
        /*068c*/ 	.word	0x00000007
        /*0690*/ 	.word	0x00032420
        /*0694*/ 	.short	0x010a
        /*0696*/ 	.byte	0x3f
	.zero		1


	//   ....[76]....
        /*0698*/ 	.word	0x0000fa70
        /*069c*/ 	.word	0x00000005
        /*06a0*/ 	.word	0x00000000
        /*06a4*/ 	.short	0x010a
        /*06a6*/ 	.byte	0x3f
	.zero		1


	//   ....[77]....
        /*06a8*/ 	.word	0x0000fac0
        /*06ac*/ 	.word	0x00000003
        /*06b0*/ 	.word	0x00000000
        /*06b4*/ 	.short	0x010a
        /*06b6*/ 	.byte	0x3f
	.zero		1


	//   ....[78]....
        /*06b8*/ 	.word	0x0000fb10
        /*06bc*/ 	.word	0x00000005
        /*06c0*/ 	.word	0x00000000
        /*06c4*/ 	.short	0x010a
        /*06c6*/ 	.byte	0x3f
	.zero		1


	//----- nvinfo : EIATTR_NUM_MBARRIERS
	.align		4
.L_1525:
        /*06c8*/ 	.byte	0x03, 0x38
        /*06ca*/ 	.short	0x0017


	//----- nvinfo : EIATTR_EXIT_INSTR_OFFSETS
	.align		4
        /*06cc*/ 	.byte	0x04, 0x1c
        /*06ce*/ 	.short	(.L_1527 - .L_1526)


	//   ....[0]....
.L_1526:
        /*06d0*/ 	.word	0x00000aa0


	//   ....[1]....
        /*06d4*/ 	.word	0x0000c340


	//   ....[2]....
        /*06d8*/ 	.word	0x0000c3a0


	//   ....[3]....
        /*06dc*/ 	.word	0x0000f050


	//   ....[4]....
        /*06e0*/ 	.word	0x0000f280


	//----- nvinfo : EIATTR_MAX_THREADS
	.align		4
.L_1527:
        /*06e4*/ 	.byte	0x04, 0x05
        /*06e6*/ 	.short	(.L_1529 - .L_1528)
.L_1528:
        /*06e8*/ 	.word	0x00000180
        /*06ec*/ 	.word	0x00000001
        /*06f0*/ 	.word	0x00000001


	//----- nvinfo : EIATTR_CRS_STACK_SIZE
	.align		4
.L_1529:
        /*06f4*/ 	.byte	0x04, 0x1e
        /*06f6*/ 	.short	(.L_1531 - .L_1530)
.L_1530:
        /*06f8*/ 	.word	0x00000000


	//----- nvinfo : EIATTR_CBANK_PARAM_SIZE
	.align		4
.L_1531:
        /*06fc*/ 	.byte	0x03, 0x19
        /*06fe*/ 	.short	0x0cf0


	//----- nvinfo : EIATTR_PARAM_CBANK
	.align		4
        /*0700*/ 	.byte	0x04, 0x0a
        /*0702*/ 	.short	(.L_1533 - .L_1532)
	.align		4
.L_1532:
        /*0704*/ 	.word	index@(.nv.constant0._ZN7cutlass13device_kernelIN5flash11enable_sm90INS1_16FlashAttnFwdSm90INS1_25CollectiveMainloopFwdSm90ILi2EN4cute5tupleIJNS5_1CILi1EEES8_S8_EEENS6_IJNS7_ILi128EEENS7_ILi96EEENS7_ILi64EEEEEELi256ENS_10bfloat16_tEfNS_4arch4Sm90ELb1ELb0ELb1ELb0ELb0ELb0ELb1ELb1ELb0ELb0ELb0ELb0EEENS1_21CollectiveEpilogueFwdINS6_IJSA_NS7_ILi256EEESB_EEES9_SE_SG_Li256ELb0ELb0ELb0ELb0EEENS1_30DynamicPersistentTileSchedulerILi256ELi32ELb0ELb0ELb1EEEEEEEEEvNT_6ParamsE)
        /*0708*/ 	.short	0x0210
        /*070a*/ 	.short	0x0cf0


	//----- nvinfo : EIATTR_SW_WAR
	.align		4
.L_1533:
        /*070c*/ 	.byte	0x04, 0x36
        /*070e*/ 	.short	(.L_1535 - .L_1534)
.L_1534:
        /*0710*/ 	.word	0x00000008
.L_1535:


//--------------------- .nv.info._ZN7cutlass13device_kernelIN5flash11enable_sm90INS1_16FlashAttnFwdSm90INS1_25CollectiveMainloopFwdSm90ILi2EN4cute5tupleIJNS5_1CILi1EEES8_S8_EEENS6_IJNS7_ILi128EEENS7_ILi96EEENS7_ILi64EEEEEELi256ENS_10bfloat16_tEfNS_4arch4Sm90ELb1ELb0ELb1ELb1ELb0ELb0ELb0ELb1ELb0ELb0ELb0ELb0EEENS1_21CollectiveEpilogueFwdINS6_IJSA_NS7_ILi256EEESB_EEES9_SE_SG_Li256ELb1ELb0ELb0ELb0EEENS1_36VarlenDynamicPersistentTileSchedulerILi128ELi96ELi256ELi32ELb0ELb0ELb1ELb1ELb1ELb1EEEEEEEEEvNT_6ParamsE --------------------------
	.section	.nv.info._ZN7cutlass13device_kernelIN5flash11enable_sm90INS1_16FlashAttnFwdSm90INS1_25CollectiveMainloopFwdSm90ILi2EN4cute5tupleIJNS5_1CILi1EEES8_S8_EEENS6_IJNS7_ILi128EEENS7_ILi96EEENS7_ILi64EEEEEELi256ENS_10bfloat16_tEfNS_4arch4Sm90ELb1ELb0ELb1ELb1ELb0ELb0ELb0ELb1ELb0ELb0ELb0ELb0EEENS1_21CollectiveEpilogueFwdINS6_IJSA_NS7_ILi256EEESB_EEES9_SE_SG_Li256ELb1ELb0ELb0ELb0EEENS1_36VarlenDynamicPersistentTileSchedulerILi128ELi96ELi256ELi32ELb0ELb0ELb1ELb1ELb1ELb1EEEEEEEEEvNT_6ParamsE,"",@"SHT_CUDA_INFO"
	.sectionflags	@""
	.align	4


	//----- nvinfo : EIATTR_CUDA_API_VERSION
	.align		4
        /*0000*/ 	.byte	0x04, 0x37
        /*0002*/ 	.short	(.L_1537 - .L_1536)
.L_1536:
        /*0004*/ 	.word	0x00000082


	//----- nvinfo : EIATTR_KPARAM_INFO
	.align		4
.L_1537:
        /*0008*/ 	.byte	0x04, 0x17
        /*000a*/ 	.short	(.L_1539 - .L_1538)
.L_1538:
        /*000c*/ 	.word	0x00000000
        /*0010*/ 	.short	0x0000
        /*0012*/ 	.short	0x0070
        /*0014*/ 	.byte	0x00, 0xf0, 0x01, 0x28


	//----- nvinfo : EIATTR_SPARSE_MMA_MASK
	.align		4
.L_1539:
        /*0018*/ 	.byte	0x03, 0x50
        /*001a*/ 	.short	0x0000


	//----- nvinfo : EIATTR_MAXREG_COUNT
	.align		4
        /*001c*/ 	.byte	0x03, 0x1b
        /*001e*/ 	.short	0x00a8


	//----- nvinfo : EIATTR_NUM_BARRIERS
	.align		4
        /*0020*/ 	.byte	0x02, 0x4c
        /*0022*/ 	.byte	0x10
	.zero		1


	//----- nvinfo : EIATTR_EXTERNS
	.align		4
        /*0024*/ 	.byte	0x04, 0x0f
        /*0026*/ 	.short	(.L_1541 - .L_1540)


	//   ....[0]....
	.align		4
.L_1540:
        /*0028*/ 	.word	index@(__assertfail)


	//----- nvinfo : EIATTR_ANNOTATIONS
	.align		4
.L_1541:
        /*002c*/ 	.byte	0x04, 0x55
        /*002e*/ 	.short	(.L_1543 - .L_1542)


	//   ....[0]....
.L_1542:
        /* <DEDUP_REMOVED lines=28> */


	//----- nvinfo : EIATTR_MERCURY_ISA_VERSION
	.align		4
.L_1543:
        /*01e0*/ 	.byte	0x03, 0x5f
        /*01e2*/ 	.short	0x0101


	//----- nvinfo : EIATTR_UNUSED_LOAD_BYTE_OFFSET
	.align		4
        /*01e4*/ 	.byte	0x04, 0x44
        /*01e6*/ 	.short	(.L_1545 - .L_1544)


	//   ....[0]....
.L_1544:
        /*01e8*/ 	.word	0x00000a50
        /*01ec*/ 	.word	0x0000fff0


	//   ....[1]....
        /*01f0*/ 	.word	0x00009410
        /*01f4*/ 	.word	0x0000fff0


	//----- nvinfo : EIATTR_INT_WARP_WIDE_INSTR_OFFSETS
	.align		4
.L_1545:
        /*01f8*/ 	.byte	0x04, 0x31
        /*01fa*/ 	.short	(.L_1547 - .L_1546)


	//   ....[0]....
.L_1546:
        /*01fc*/ 	.word	0x00000160


	//   ....[1]....
        /*0200*/ 	.word	0x000001a0


	//   ....[2]....
        /*0204*/ 	.word	0x00000210


	//   ....[3]....
        /*0208*/ 	.word	0x0000d130


	//   ....[4]....
        /*020c*/ 	.word	0x0000d1c0


	//   ....[5]....
        /*0210*/ 	.word	0x0000d650


	//   ....[6]....
        /*0214*/ 	.word	0x0000d680


	//   ....[7]....
        /*0218*/ 	.word	0x0000fa20


	//   ....[8]....
        /*021c*/ 	.word	0x0000fab0


	//----- nvinfo : EIATTR_COOP_GROUP_MASK_REGIDS
	.align		4
.L_1547:
        /*0220*/ 	.byte	0x04, 0x29
        /*0222*/ 	.short	(.L_1549 - .L_1548)


	//   ....[0]....
.L_1548:
        /*0224*/ 	.word	0xffffffff


	//   ....[1]....
        /*0228*/ 	.word	0xffffffff


	//   ....[2]....
        /*022c*/ 	.word	0xffffffff


	//   ....[3]....
        /*0230*/ 	.word	0xffffffff


	//   ....[4]....
        /*0234*/ 	.word	0xffffffff


	//   ....[5]....
        /*0238*/ 	.word	0xffffffff


	//   ....[6]....
        /*023c*/ 	.word	0xffffffff


	//   ....[7]....
        /*0240*/ 	.word	0xffffffff


	//   ....[8]....
        /*0244*/ 	.word	0xffffffff


	//   ....[9]....
        /*0248*/ 	.word	0xffffffff


	//   ....[10]....
        /*024c*/ 	.word	0xffffffff


	//   ....[11]....
        /*0250*/ 	.word	0xffffffff


	//   ....[12]....
        /*0254*/ 	.word	0xffffffff


	//   ....[13]....
        /*0258*/ 	.word	0xffffffff


	//   ....[14]....
        /*025c*/ 	.word	0xffffffff


	//   ....[15]....
        /*0260*/ 	.word	0xffffffff


	//   ....[16]....
        /*0264*/ 	.word	0xffffffff


	//   ....[17]....
        /*0268*/ 	.word	0xffffffff


	//   ....[18]....
        /*026c*/ 	.word	0xffffffff


	//   ....[19]....
        /*0270*/ 	.word	0xffffffff


	//   ....[20]....
        /*0274*/ 	.word	0xffffffff


	//   ....[21]....
        /*0278*/ 	.word	0xffffffff


	//   ....[22]....
        /*027c*/ 	.word	0xffffffff


	//   ....[23]....
        /*0280*/ 	.word	0xffffffff


	//   ....[24]....
        /*0284*/ 	.word	0xffffffff


	//   ....[25]....
        /*0288*/ 	.word	0xffffffff


	//   ....[26]....
        /*028c*/ 	.word	0xffffffff


	//   ....[27]....
        /*0290*/ 	.word	0xffffffff


	//   ....[28]....
        /*0294*/ 	.word	0xffffffff


	//   ....[29]....
        /*0298*/ 	.word	0xffffffff


	//   ....[30]....
        /*029c*/ 	.word	0xffffffff


	//   ....[31]....
        /*02a0*/ 	.word	0xffffffff


	//   ....[32]....
        /*02a4*/ 	.word	0xffffffff


	//   ....[33]....
        /*02a8*/ 	.word	0xffffffff


	//   ....[34]....
        /*02ac*/ 	.word	0xffffffff


	//   ....[35]....
        /*02b0*/ 	.word	0xffffffff


	//   ....[36]....
        /*02b4*/ 	.word	0xffffffff


	//   ....[37]....
        /*02b8*/ 	.word	0xffffffff


	//   ....[38]....
        /*02bc*/ 	.word	0xffffffff


	//   ....[39]....
        /*02c0*/ 	.word	0xffffffff


	//   ....[40]....
        /*02c4*/ 	.word	0xffffffff


	//   ....[41]....
        /*02c8*/ 	.word	0xffffffff


	//   ....[42]....
        /*02cc*/ 	.word	0xffffffff


	//   ....[43]....
        /*02d0*/ 	.word	0xffffffff


	//   ....[44]....
        /*02d4*/ 	.word	0xffffffff


	//   ....[45]....
        /*02d8*/ 	.word	0xffffffff


	//   ....[46]....
        /*02dc*/ 	.word	0xffffffff


	//   ....[47]....
        /*02e0*/ 	.word	0xffffffff


	//   ....[48]....
        /*02e4*/ 	.word	0xffffffff


	//   ....[49]....
        /*02e8*/ 	.word	0xffffffff


	//   ....[50]....
        /*02ec*/ 	.word	0xffffffff


	//   ....[51]....
        /*02f0*/ 	.word	0xffffffff


	//   ....[52]....
        /*02f4*/ 	.word	0xffffffff


	//   ....[53]....
        /*02f8*/ 	.word	0xffffffff


	//   ....[54]....
        /*02fc*/ 	.word	0xffffffff


	//   ....[55]....
        /*0300*/ 	.word	0xffffffff


	//   ....[56]....
        /*0304*/ 	.word	0xffffffff


	//   ....[57]....
        /*0308*/ 	.word	0xffffffff


	//   ....[58]....
        /*030c*/ 	.word	0x0500000f


	//   ....[59]....
        /*0310*/ 	.word	0x0500000f


	//   ....[60]....
        /*0314*/ 	.word	0x0500000f


	//   ....[61]....
        /*0318*/ 	.word	0x0500000f


	//   ....[62]....
        /*031c*/ 	.word	0x0500000f


	//   ....[63]....
        /*0320*/ 	.word	0x0500000f


	//   ....[64]....
        /*0324*/ 	.word	0x0500000f


	//   ....[65]....
        /*0328*/ 	.word	0x0500000f


	//   ....[66]....
        /*032c*/ 	.word	0x0500000f


	//   ....[67]....
        /*0330*/ 	.word	0x0500000f


	//   ....[68]....
        /*0334*/ 	.word	0x0500000f


	//   ....[69]....
        /*0338*/ 	.word	0x0500000f


	//   ....[70]....
        /*033c*/ 	.word	0x0500000f


	//   ....[71]....
        /*0340*/ 	.word	0x0500000f


	//   ....[72]....
        /*0344*/ 	.word	0x0500000f


	//   ....[73]....
        /*0348*/ 	.word	0x0500000f


	//   ....[74]....
        /*034c*/ 	.word	0x0500000f


	//   ....[75]....
        /*0350*/ 	.word	0x0500000f


	//   ....[76]....
        /*0354*/ 	.word	0x0500000f


	//----- nvinfo : EIATTR_COOP_GROUP_INSTR_OFFSETS
	.align		4
.L_1549:
        /*0358*/ 	.byte	0x04, 0x28
        /*035a*/ 	.short	(.L_1551 - .L_1550)


	//   ....[0]....
.L_1550:
        /*035c*/ 	.word	0x00000070


	//   ....[1]....
        /*0360*/ 	.word	0x00000170


	//   ....[2]....
        /*0364*/ 	.word	0x000001c0


	//   ....[3]....
        /*0368*/ 	.word	0x000003f0


	//   ....[4]....
        /*036c*/ 	.word	0x00000550


	//   ....[5]....
        /*0370*/ 	.word	0x00000670


	//   ....[6]....
        /*0374*/ 	.word	0x000007d0


	//   ....[7]....
        /*0378*/ 	.word	0x00001760


	//   ....[8]....
        /*037c*/ 	.word	0x00002780


	//   ....[9]....
        /*0380*/ 	.word	0x00002810


	//   ....[10]....
        /*0384*/ 	.word	0x00002f00


	//   ....[11]....
        /*0388*/ 	.word	0x00002f70


	//   ....[12]....
        /*038c*/ 	.word	0x00004920


	//   ....[13]....
        /*0390*/ 	.word	0x000049f0


	//   ....[14]....
        /*0394*/ 	.word	0x000050d0


	//   ....[15]....
        /*0398*/ 	.word	0x00005170


	//   ....[16]....
        /*039c*/ 	.word	0x00006f70


	//   ....[17]....
        /*03a0*/ 	.word	0x00006ff0


	//   ....[18]....
        /*03a4*/ 	.word	0x00007430


	//   ....[19]....
        /*03a8*/ 	.word	0x000075f0


	//   ....[20]....
        /*03ac*/ 	.word	0x00008990


	//   ....[21]....
        /*03b0*/ 	.word	0x000089d0


	//   ....[22]....
        /*03b4*/ 	.word	0x00008a90


	//   ....[23]....
        /*03b8*/ 	.word	0x00008aa0


	//   ....[24]....
        /*03bc*/ 	.word	0x0000bf60


	//   ....[25]....
        /*03c0*/ 	.word	0x0000c0e0


	//   ....[26]....
        /*03c4*/ 	.word	0x0000c110


	//   ....[27]....
        /*03c8*/ 	.word	0x0000c150


	//   ....[28]....
        /*03cc*/ 	.word	0x0000c1c0


	//   ....[29]....
        /*03d0*/ 	.word	0x0000c220


	//   ....[30]....
        /*03d4*/ 	.word	0x0000c260


	//   ....[31]....
        /*03d8*/ 	.word	0x0000c400


	//   ....[32]....
        /*03dc*/ 	.word	0x0000c460


	//   ....[33]....
        /*03e0*/ 	.word	0x0000c4a0


	//   ....[34]....
        /*03e4*/ 	.word	0x0000c4e0


	//   ....[35]....
        /*03e8*/ 	.word	0x0000c510


	//   ....[36]....
        /*03ec*/ 	.word	0x0000c540


	//   ....[37]....
        /*03f0*/ 	.word	0x0000c5d0


	//   ....[38]....
        /*03f4*/ 	.word	0x0000c630


	//   ....[39]....
        /*03f8*/ 	.word	0x0000c6c0


	//   ....[40]....
        /*03fc*/ 	.word	0x0000fb40


	//   ....[41]....
        /*0400*/ 	.word	0x0000fb50


	//   ....[42]....
        /*0404*/ 	.word	0x0000fc60


	//   ....[43]....
        /*0408*/ 	.word	0x0000fcc0


	//   ....[44]....
        /*040c*/ 	.word	0x0000fd00


	//   ....[45]....
        /*0410*/ 	.word	0x0000fd40


	//   ....[46]....
        /*0414*/ 	.word	0x0000fd70


	//   ....[47]....
        /*0418*/ 	.word	0x0000fda0


	//   ....[48]....
        /*041c*/ 	.word	0x0000ff30


	//   ....[49]....
        /*0420*/ 	.word	0x0000ff90


	//   ....[50]....
        /*0424*/ 	.word	0x0000ffd0


	//   ....[51]....
        /*0428*/ 	.word	0x00010010


	//   ....[52]....
        /*042c*/ 	.word	0x00010040


	//   ....[53]....
        /*0430*/ 	.word	0x00010070


	//   ....[54]....
        /*0434*/ 	.word	0x00010130


	//   ....[55]....
        /*0438*/ 	.word	0x00010150


	//   ....[56]....
        /*043c*/ 	.word	0x000101c0


	//   ....[57]....
        /*0440*/ 	.word	0x00010850


	//   ....[58]....
        /*0444*/ 	.word	0x00010de0


	//   ....[59]....
        /*0448*/ 	.word	0x00011200


	//   ....[60]....
        /*044c*/ 	.word	0x00011290


	//   ....[61]....
        /*0450*/ 	.word	0x00011330


	//   ....[62]....
        /*0454*/ 	.word	0x000113e0


	//   ....[63]....
        /*0458*/ 	.word	0x00011460


	//   ....[64]....
        /*045c*/ 	.word	0x000114e0


	//   ....[65]....
        /*0460*/ 	.word	0x00011560


	//   ....[66]....
        /*0464*/ 	.word	0x000115e0


	//   ....[67]....
        /*0468*/ 	.word	0x00011670


	//   ....[68]....
        /*046c*/ 	.word	0x00011720


	//   ....[69]....
        /*0470*/ 	.word	0x000117a0


	//   ....[70]....
        /*0474*/ 	.word	0x00011820


	//   ....[71]....
        /*0478*/ 	.word	0x000118a0


	//   ....[72]....
        /*047c*/ 	.word	0x00011920


	//   ....[73]....
        /*0480*/ 	.word	0x00011990


	//   ....[74]....
        /*0484*/ 	.word	0x00011a30


	//   ....[75]....
        /*0488*/ 	.word	0x00011ac0


	//   ....[76]....
        /*048c*/ 	.word	0x00011bf0


	//----- nvinfo : EIATTR_REG_RECONFIG
	.align		4
.L_1551:
        /*0490*/ 	.byte	0x01, 0x54
	.zero		2


	//----- nvinfo : EIATTR_SYSCALL_OFFSETS
	.align		4
        /*0494*/ 	.byte	0x04, 0x46
        /*0496*/ 	.short	(.L_1553 - .L_1552)


	//   ....[0]....
.L_1552:
        /*0498*/ 	.word	0x00001940


	//   ....[1]....
        /*049c*/ 	.word	0x0000d350


	//   ....[2]....
        /*04a0*/ 	.word	0x0000d490


	//   ....[3]....
        /*04a4*/ 	.word	0x0000d590


	//----- nvinfo : EIATTR_MBARRIER_INSTR_OFFSETS
	.align		4
.L_1553:
        /*04a8*/ 	.byte	0x04, 0x39
        /*04aa*/ 	.short	(.L_1555 - .L_1554)


	//   ....[0]....
.L_1554:
        /*04ac*/ 	.word	0x000002a0
        /*04b0*/ 	.word	0x000000ff
        /*04b4*/ 	.word	0x00022800
        /*04b8*/ 	.short	0x0100
        /*04ba*/ 	.byte	0x08
	.zero		1


	//   ....[1]....
        /*04bc*/ 	.word	0x000002b0
        /*04c0*/ 	.word	0x000000ff
        /*04c4*/ 	.word	0x00022820
        /*04c8*/ 	.short	0x0100
        /*04ca*/ 	.byte	0x08
	.zero		1


	//   ....[2]....
        /*04cc*/ 	.word	0x000003a0
        /*04d0*/ 	.word	0x000000ff
        /*04d4*/ 	.word	0x00022830
        /*04d8*/ 	.short	0x0100
        /*04da*/ 	.byte	0x08
	.zero		1


	//   ....[3]....
        /*04dc*/ 	.word	0x000003b0
        /*04e0*/ 	.word	0x000000ff
        /*04e4*/ 	.word	0x00022840
        /*04e8*/ 	.short	0x0100
        /*04ea*/ 	.byte	0x08
	.zero		1


	//   ....[4]....
        /*04ec*/ 	.word	0x000003c0
        /*04f0*/ 	.word	0x000000ff
        /*04f4*/ 	.word	0x00022838
        /*04f8*/ 	.short	0x0100
        /*04fa*/ 	.byte	0x08
	.zero		1


	//   ....[5]....
        /*04fc*/ 	.word	0x000003d0
        /*0500*/ 	.word	0x000000ff
        /*0504*/ 	.word	0x00022848
        /*0508*/ 	.short	0x0100
        /*050a*/ 	.byte	0x08
	.zero		1


	//   ....[6]....
        /*050c*/ 	.word	0x00000500
        /*0510*/ 	.word	0x000000ff
        /*0514*/ 	.word	0x00022850
        /*0518*/ 	.short	0x0100
        /*051a*/ 	.byte	0x08
	.zero		1


	//   ....[7]....
        /*051c*/ 	.word	0x00000510
        /*0520*/ 	.word	0x000000ff
        /*0524*/ 	.word	0x00022860
        /*0528*/ 	.short	0x0100
        /*052a*/ 	.byte	0x08
	.zero		1


	//   ....[8]....
        /*052c*/ 	.word	0x00000520
        /*0530*/ 	.word	0x000000ff
        /*0534*/ 	.word	0x00022858
        /*0538*/ 	.short	0x0100
        /*053a*/ 	.byte	0x08
	.zero		1


	//   ....[9]....
        /*053c*/ 	.word	0x00000530
        /*0540*/ 	.word	0x000000ff
        /*0544*/ 	.word	0x00022868
        /*0548*/ 	.short	0x0100
        /*054a*/ 	.byte	0x08
	.zero		1


	//   ....[10]....
        /*054c*/ 	.word	0x00000620
        /*0550*/ 	.word	0x000000ff
        /*0554*/ 	.word	0x00022870
        /*0558*/ 	.short	0x0100
        /*055a*/ 	.byte	0x06
	.zero		1


	//   ....[11]....
        /*055c*/ 	.word	0x00000630
        /*0560*/ 	.word	0x000000ff
        /*0564*/ 	.word	0x00022880
        /*0568*/ 	.short	0x0100
        /*056a*/ 	.byte	0x06
	.zero		1


	//   ....[12]....
        /*056c*/ 	.word	0x00000640
        /*0570*/ 	.word	0x000000ff
        /*0574*/ 	.word	0x00022878
        /*0578*/ 	.short	0x0100
        /*057a*/ 	.byte	0x06
	.zero		1


	//   ....[13]....
        /*057c*/ 	.word	0x00000650
        /*0580*/ 	.word	0x000000ff
        /*0584*/ 	.word	0x00022888
        /*0588*/ 	.short	0x0100
        /*058a*/ 	.byte	0x06
	.zero		1


	//   ....[14]....
        /*058c*/ 	.word	0x00000780
        /*0590*/ 	.word	0x000000ff
        /*0594*/ 	.word	0x00022890
        /*0598*/ 	.short	0x0100
        /*059a*/ 	.byte	0x08
	.zero		1


	//   ....[15]....
        /*059c*/ 	.word	0x00000790
        /*05a0*/ 	.word	0x000000ff
        /*05a4*/ 	.word	0x000228a0
        /*05a8*/ 	.short	0x0100
        /*05aa*/ 	.byte	0x08
	.zero		1


	//   ....[16]....
        /*05ac*/ 	.word	0x000007a0
        /*05b0*/ 	.word	0x000000ff
        /*05b4*/ 	.word	0x00022898
        /*05b8*/ 	.short	0x0100
        /*05ba*/ 	.byte	0x08
	.zero		1


	//   ....[17]....
        /*05bc*/ 	.word	0x000007b0
        /*05c0*/ 	.word	0x000000ff
        /*05c4*/ 	.word	0x000228a8
        /*05c8*/ 	.short	0x0100
        /*05ca*/ 	.byte	0x08
	.zero		1


	//   ....[18]....
        /*05cc*/ 	.word	0x000008e0
        /*05d0*/ 	.word	0x000000ff
        /*05d4*/ 	.word	0x000228b0
        /*05d8*/ 	.short	0x0100
        /*05da*/ 	.byte	0x08
	.zero		1


	//   ....[19]....
        /*05dc*/ 	.word	0x000008f0
        /*05e0*/ 	.word	0x000000ff
        /*05e4*/ 	.word	0x000228c0
        /*05e8*/ 	.short	0x0100
        /*05ea*/ 	.byte	0x08
	.zero		1


	//   ....[20]....
        /*05ec*/ 	.word	0x00000900
        /*05f0*/ 	.word	0x000000ff
        /*05f4*/ 	.word	0x000228b8
        /*05f8*/ 	.short	0x0100
        /*05fa*/ 	.byte	0x08
	.zero		1


	//   ....[21]....
        /*05fc*/ 	.word	0x00000910
        /*0600*/ 	.word	0x000000ff
        /*0604*/ 	.word	0x000228c8
        /*0608*/ 	.short	0x0100
        /*060a*/ 	.byte	0x08
	.zero		1


	//   ....[22]....
        /*060c*/ 	.word	0x000019e0
        /*0610*/ 	.word	0x00000007
        /*0614*/ 	.word	0x00022800
        /*0618*/ 	.short	0x010a
        /*061a*/ 	.byte	0x3f
	.zero		1


	//   ....[23]....
        /*061c*/ 	.word	0x00001aa0
        /*0620*/ 	.word	0x00000006
        /*0624*/ 	.word	0x00022830
        /*0628*/ 	.short	0x010a
        /*062a*/ 	.byte	0x3f
	.zero		1


	//   ....[24]....
        /*062c*/ 	.word	0x00001ae0
        /*0630*/ 	.word	0x00000006
        /*0634*/ 	.word	0x00022830
        /*0638*/ 	.short	0x010a
        /*063a*/ 	.byte	0x3f
	.zero		1


	//   ....[25]....
        /*063c*/ 	.word	0x00003390
        /*0640*/ 	.word	0x00000000
        /*0644*/ 	.word	0x00000000
        /*0648*/ 	.short	0x0101
        /*064a*/ 	.byte	0x3f
	.zero		1


	//   ....[26]....
        /*064c*/ 	.word	0x000038a0
        /*0650*/ 	.word	0x00000006
        /*0654*/ 	.word	0x00022850
        /*0658*/ 	.short	0x010a
        /*065a*/ 	.byte	0x3f
	.zero		1


	//   ....[27]....
        /*065c*/ 	.word	0x000038e0
        /*0660*/ 	.word	0x00000006
        /*0664*/ 	.word	0x00022850
        /*0668*/ 	.short	0x010a
        /*066a*/ 	.byte	0x3f
	.zero		1


	//   ....[28]....
        /*066c*/ 	.word	0x00003c60
        /*0670*/ 	.word	0x00000006
        /*0674*/ 	.word	0x00000000
        /*0678*/ 	.short	0x0101
        /*067a*/ 	.byte	0x3f
	.zero		1


	//   ....[29]....
        /*067c*/ 	.word	0x00003d90
        /*0680*/ 	.word	0x000000ff
        /*0684*/ 	.word	0x00022830
        /*0688*/ 	.short	0x010a
        /*068a*/ 	.byte	0x1a
	.zero		1


	//   ....[30]....
        /*068c*/ 	.word	0x00003dd0
        /*0690*/ 	.word	0x000000ff
        /*0694*/ 	.word	0x00022830
        /*0698*/ 	.short	0x010a
        /*069a*/ 	.byte	0x1a
	.zero		1


	//   ....[31]....
        /*069c*/ 	.word	0x000056b0
        /*06a0*/ 	.word	0x00000003
        /*06a4*/ 	.word	0x00000000
        /*06a8*/ 	.short	0x0101
        /*06aa*/ 	.byte	0x3f
	.zero		1


	//   ....[32]....
        /*06ac*/ 	.word	0x00006320
        /*06b0*/ 	.word	0x000000ff
        /*06b4*/ 	.word	0x00022850
        /*06b8*/ 	.short	0x010a
        /*06ba*/ 	.byte	0x1a
	.zero		1


	//   ....[33]....
        /*06bc*/ 	.word	0x00006360
        /*06c0*/ 	.word	0x000000ff
        /*06c4*/ 	.word	0x00022850
        /*06c8*/ 	.short	0x010a
        /*06ca*/ 	.byte	0x1a
	.zero		1


	//   ....[34]....
        /*06cc*/ 	.word	0x00006650
        /*06d0*/ 	.word	0x000000b1
        /*06d4*/ 	.word	0x00000000
        /*06d8*/ 	.short	0x0101
        /*06da*/ 	.byte	0x3f
	.zero		1


	//   ....[35]....
        /*06dc*/ 	.word	0x000067a0
        /*06e0*/ 	.word	0x000000ff
        /*06e4*/ 	.word	0x00022830
        /*06e8*/ 	.short	0x010a
        /*06ea*/ 	.byte	0x19
	.zero		1


	//   ....[36]....
        /*06ec*/ 	.word	0x000067e0
        /*06f0*/ 	.word	0x000000ff
        /*06f4*/ 	.word	0x00022830
        /*06f8*/ 	.short	0x010a
        /*06fa*/ 	.byte	0x19
	.zero		1


	//   ....[37]....
        /*06fc*/ 	.word	0x00007900
        /*0700*/ 	.word	0x0000009c
        /*0704*/ 	.word	0x00000000
        /*0708*/ 	.short	0x0101
        /*070a*/ 	.byte	0x3f
	.zero		1


	//   ....[38]....
        /*070c*/ 	.word	0x00008650
        /*0710*/ 	.word	0x000000ff
        /*0714*/ 	.word	0x00022850
        /*0718*/ 	.short	0x010a
        /*071a*/ 	.byte	0x19
	.zero		1


	//   ....[39]....
        /*071c*/ 	.word	0x00008690
        /*0720*/ 	.word	0x000000ff
        /*0724*/ 	.word	0x00022850
        /*0728*/ 	.short	0x010a
        /*072a*/ 	.byte	0x19
	.zero		1


	//   ....[40]....
        /*072c*/ 	.word	0x00008970
        /*0730*/ 	.word	0x000000c5
        /*0734*/ 	.word	0x00000000
        /*0738*/ 	.short	0x0101
        /*073a*/ 	.byte	0x3f
	.zero		1


	//   ....[41]....
        /*073c*/ 	.word	0x0000ab50
        /*0740*/ 	.word	0x00000066
        /*0744*/ 	.word	0x00000000
        /*0748*/ 	.short	0x0101
        /*074a*/ 	.byte	0x3f
	.zero		1


	//   ....[42]....
        /*074c*/ 	.word	0x0000dac0
        /*0750*/ 	.word	0x00000008
        /*0754*/ 	.word	0x00022840
        /*0758*/ 	.short	0x010a
        /*075a*/ 	.byte	0x3f
	.zero		1


	//   ....[43]....
        /*075c*/ 	.word	0x0000deb0
        /*0760*/ 	.word	0x0000000a
        /*0764*/ 	.word	0x00022820
        /*0768*/ 	.short	0x010a
        /*076a*/ 	.byte	0x3f
	.zero		1


	//   ....[44]....
        /*076c*/ 	.word	0x0000df70
        /*0770*/ 	.word	0x0000000b
        /*0774*/ 	.word	0x00022860
        /*0778*/ 	.short	0x010a
        /*077a*/ 	.byte	0x3f
	.zero		1


	//   ....[45]....
        /*077c*/ 	.word	0x0000e5a0
        /*0780*/ 	.word	0x00000002
        /*0784*/ 	.word	0x00022840
        /*0788*/ 	.short	0x010a
        /*078a*/ 	.byte	0x3f
	.zero		1


	//   ....[46]....
        /*078c*/ 	.word	0x0000e7b0
        /*0790*/ 	.word	0x00000002
        /*0794*/ 	.word	0x00022860
        /*0798*/ 	.short	0x010a
        /*079a*/ 	.byte	0x3f
	.zero		1


	//   ....[47]....
        /*079c*/ 	.word	0x0000ed30
        /*07a0*/ 	.word	0x00000002
        /*07a4*/ 	.word	0x00022840
        /*07a8*/ 	.short	0x010a
        /*07aa*/ 	.byte	0x3f
	.zero		1


	//   ....[48]....
        /*07ac*/ 	.word	0x0000ef30
        /*07b0*/ 	.word	0x00000002
        /*07b4*/ 	.word	0x00022860
        /*07b8*/ 	.short	0x010a
        /*07ba*/ 	.byte	0x3f
	.zero		1


	//   ....[49]....
        /*07bc*/ 	.word	0x0000f430
        /*07c0*/ 	.word	0x00000002
        /*07c4*/ 	.word	0x00022840
        /*07c8*/ 	.short	0x010a
        /*07ca*/ 	.byte	0x3f
	.zero		1


	//   ....[50]....
        /*07cc*/ 	.word	0x0000f640
        /*07d0*/ 	.word	0x00000002
        /*07d4*/ 	.word	0x00022860
        /*07d8*/ 	.short	0x010a
        /*07da*/ 	.byte	0x3f
	.zero		1


	//   ....[51]....
        /*07dc*/ 	.word	0x000107d0
        /*07e0*/ 	.word	0x00000000
        /*07e4*/ 	.word	0x00022820
        /*07e8*/ 	.short	0x010a
        /*07ea*/ 	.byte	0x3f
	.zero		1


	//   ....[52]....
        /*07ec*/ 	.word	0x00010990
        /*07f0*/ 	.word	0x00000006
        /*07f4*/ 	.word	0x00000000
        /*07f8*/ 	.short	0x010a
        /*07fa*/ 	.byte	0x3f
	.zero		1


	//   ....[53]....
        /*07fc*/ 	.word	0x00010a00
        /*0800*/ 	.word	0x00000007
        /*0804*/ 	.word	0x00000000
        /*0808*/ 	.short	0x010a
        /*080a*/ 	.byte	0x3f
	.zero		1


	//   ....[54]....
        /*080c*/ 	.word	0x00010a70
        /*0810*/ 	.word	0x00000004
        /*0814*/ 	.word	0x00000000
        /*0818*/ 	.short	0x010a
        /*081a*/ 	.byte	0x3f
	.zero		1


	//   ....[55]....
        /*081c*/ 	.word	0x00010aa0
        /*0820*/ 	.word	0x00000003
        /*0824*/ 	.word	0x00000000
        /*0828*/ 	.short	0x010a
        /*082a*/ 	.byte	0x3f
	.zero		1


	//   ....[56]....
        /*082c*/ 	.word	0x00010b00
        /*0830*/ 	.word	0x00000007
        /*0834*/ 	.word	0x00022800
        /*0838*/ 	.short	0x010a
        /*083a*/ 	.byte	0x3f
	.zero		1


	//   ....[57]....
        /*083c*/ 	.word	0x00010b50
        /*0840*/ 	.word	0x00000006
        /*0844*/ 	.word	0x00022830
        /*0848*/ 	.short	0x010a
        /*084a*/ 	.byte	0x3f
	.zero		1


	//   ....[58]....
        /*084c*/ 	.word	0x00010ba0
        /*0850*/ 	.word	0x00000006
        /*0854*/ 	.word	0x00022850
        /*0858*/ 	.short	0x010a
        /*085a*/ 	.byte	0x3f
	.zero		1


	//   ....[59]....
        /*085c*/ 	.word	0x00010c00
        /*0860*/ 	.word	0x00000005
        /*0864*/ 	.word	0x00022830
        /*0868*/ 	.short	0x010a
        /*086a*/ 	.byte	0x3f
	.zero		1


	//   ....[60]....
        /*086c*/ 	.word	0x00010c50
        /*0870*/ 	.word	0x000000b1
        /*0874*/ 	.word	0x00022850
        /*0878*/ 	.short	0x010a
        /*087a*/ 	.byte	0x3f
	.zero		1


	//   ....[61]....
        /*087c*/ 	.word	0x00010cb0
        /*0880*/ 	.word	0x00000005
        /*0884*/ 	.word	0x00022830
        /*0888*/ 	.short	0x010a
        /*088a*/ 	.byte	0x3f
	.zero		1


	//   ....[62]....
        /*088c*/ 	.word	0x00010d00
        /*0890*/ 	.word	0x000000c5
        /*0894*/ 	.word	0x00022850
        /*0898*/ 	.short	0x010a
        /*089a*/ 	.byte	0x3f
	.zero		1


	//   ....[63]....
        /*089c*/ 	.word	0x00010ea0
        /*08a0*/ 	.word	0x00000008
        /*08a4*/ 	.word	0x00022840
        /*08a8*/ 	.short	0x010a
        /*08aa*/ 	.byte	0x3f
	.zero		1


	//   ....[64]....
        /*08ac*/ 	.word	0x00010f20
        /*08b0*/ 	.word	0x00000008
        /*08b4*/ 	.word	0x00022820
        /*08b8*/ 	.short	0x010a
        /*08ba*/ 	.byte	0x3f
	.zero		1


	//   ....[65]....
        /*08bc*/ 	.word	0x00010f70
        /*08c0*/ 	.word	0x0000000b
        /*08c4*/ 	.word	0x00022860
        /*08c8*/ 	.short	0x010a
        /*08ca*/ 	.byte	0x3f
	.zero		1


	//   ....[66]....
        /*08cc*/ 	.word	0x00010fc0
        /*08d0*/ 	.word	0x00000002
        /*08d4*/ 	.word	0x00022840
        /*08d8*/ 	.short	0x010a
        /*08da*/ 	.byte	0x3f
	.zero		1


	//   ....[67]....
        /*08dc*/ 	.word	0x00011010
        /*08e0*/ 	.word	0x00000002
        /*08e4*/ 	.word	0x00022860
        /*08e8*/ 	.short	0x010a
        /*08ea*/ 	.byte	0x3f
	.zero		1


	//   ....[68]....
        /*08ec*/ 	.word	0x00011060
        /*08f0*/ 	.word	0x00000002
        /*08f4*/ 	.word	0x00022840
        /*08f8*/ 	.short	0x010a
        /*08fa*/ 	.byte	0x3f
	.zero		1


	//   ....[69]....
        /*08fc*/ 	.word	0x000110b0
        /*0900*/ 	.word	0x00000002
        /*0904*/ 	.word	0x00022860
        /*0908*/ 	.short	0x010a
        /*090a*/ 	.byte	0x3f
	.zero		1


	//   ....[70]....
        /*090c*/ 	.word	0x00011100
        /*0910*/ 	.word	0x00000002
        /*0914*/ 	.word	0x00022840
        /*0918*/ 	.short	0x010a
        /*091a*/ 	.byte	0x3f
	.zero		1


	//   ....[71]....
        /*091c*/ 	.word	0x00011150
        /*0920*/ 	.word	0x00000002
        /*0924*/ 	.word	0x00022860
        /*0928*/ 	.short	0x010a
        /*092a*/ 	.byte	0x3f
	.zero		1


	//   ....[72]....
        /*092c*/ 	.word	0x00011b10
        /*0930*/ 	.word	0x00000000
        /*0934*/ 	.word	0x00022820
        /*0938*/ 	.short	0x010a
        /*093a*/ 	.byte	0x3f
	.zero		1


	//   ....[73]....
        /*093c*/ 	.word	0x00011cb0
        /*0940*/ 	.word	0x00000006
        /*0944*/ 	.word	0x00000000
        /*0948*/ 	.short	0x010a
        /*094a*/ 	.byte	0x3f
	.zero		1


	//   ....[74]....
        /*094c*/ 	.word	0x00011d00
        /*0950*/ 	.word	0x00000007
        /*0954*/ 	.word	0x00000000
        /*0958*/ 	.short	0x010a
        /*095a*/ 	.byte	0x3f
	.zero		1


	//   ....[75]....
        /*095c*/ 	.word	0x00011d50
        /*0960*/ 	.word	0x00000004
        /*0964*/ 	.word	0x00000000
        /*0968*/ 	.short	0x010a
        /*096a*/ 	.byte	0x3f
	.zero		1


	//----- nvinfo : EIATTR_NUM_MBARRIERS
	.align		4
.L_1555:
        /*096c*/ 	.byte	0x03, 0x38
        /*096e*/ 	.short	0x0016


	//----- nvinfo : EIATTR_EXIT_INSTR_OFFSETS
	.align		4
        /*0970*/ 	.byte	0x04, 0x1c
        /*0972*/ 	.short	(.L_1557 - .L_1556)


	//   ....[0]....
.L_1556:
        /*0974*/ 	.word	0x00000a90


	//   ....[1]....
        /*0978*/ 	.word	0x0000bf20


	//   ....[2]....
        /*097c*/ 	.word	0x0000bf80


	//   ....[3]....
        /*0980*/ 	.word	0x00010af0


	//----- nvinfo : EIATTR_MAX_THREADS
	.align		4
.L_1557:
        /*0984*/ 	.byte	0x04, 0x05
        /*0986*/ 	.short	(.L_1559 - .L_1558)
.L_1558:
        /*0988*/ 	.word	0x00000180
        /*098c*/ 	.word	0x00000001
        /*0990*/ 	.word	0x00000001


	//----- nvinfo : EIATTR_CRS_STACK_SIZE
	.align		4
.L_1559:
        /*0994*/ 	.byte	0x04, 0x1e
        /*0996*/ 	.short	(.L_1561 - .L_1560)
.L_1560:
        /*0998*/ 	.word	0x00000000


	//----- nvinfo : EIATTR_CBANK_PARAM_SIZE
	.align		4
.L_1561:
        /*099c*/ 	.byte	0x03, 0x19
        /*099e*/ 	.short	0x0a70


	//----- nvinfo : EIATTR_PARAM_CBANK
	.align		4
        /*09a0*/ 	.byte	0x04, 0x0a
        /*09a2*/ 	.short	(.L_1563 - .L_1562)
	.align		4
.L_1562:
        /*09a4*/ 	.word	index@(.nv.constant0._ZN7cutlass13device_kernelIN5flash11enable_sm90INS1_16FlashAttnFwdSm90INS1_25CollectiveMainloopFwdSm90ILi2EN4cute5tupleIJNS5_1CILi1EEES8_S8_EEENS6_IJNS7_ILi128EEENS7_ILi96EEENS7_ILi64EEEEEELi256ENS_10bfloat16_tEfNS_4arch4Sm90ELb1ELb0ELb1ELb1ELb0ELb0ELb0ELb1ELb0ELb0ELb0ELb0EEENS1_21CollectiveEpilogueFwdINS6_IJSA_NS7_ILi256EEESB_EEES9_SE_SG_Li256ELb1ELb0ELb0ELb0EEENS1_36VarlenDynamicPersistentTileSchedulerILi128ELi96ELi256ELi32ELb0ELb0ELb1ELb1ELb1ELb1EEEEEEEEEvNT_6ParamsE)
        /*09a8*/ 	.short	0x0210
        /*09aa*/ 	.short	0x0a70


	//----- nvinfo : EIATTR_SW_WAR
	.align		4
.L_1563:
        /*09ac*/ 	.byte	0x04, 0x36
        /*09ae*/ 	.short	(.L_1565 - .L_1564)
.L_1564:
        /*09b0*/ 	.word	0x00000008
.L_1565:


//--------------------- .nv.info._ZN7cutlass13device_kernelIN5flash11enable_sm90INS1_16FlashAttnFwdSm90INS1_25CollectiveMainloopFwdSm90ILi2EN4cute5tupleIJNS5_1CILi1EEES8_S8_EEENS6_IJNS7_ILi128EEENS7_ILi96EEENS7_ILi64EEEEEELi256ENS_10bfloat16_tEfNS_4arch4Sm90ELb1ELb0ELb1ELb1ELb0ELb1ELb0ELb1ELb0ELb0ELb0ELb0EEENS1_21CollectiveEpilogueFwdINS6_IJSA_NS7_ILi256EEESB_EEES9_SE_SG_Li256ELb1ELb0ELb0ELb0EEENS1_36VarlenDynamicPersistentTileSchedulerILi128ELi96ELi256ELi32ELb0ELb0ELb1ELb1ELb1ELb1EEEEEEEEEvNT_6ParamsE --------------------------
	.section	.nv.info._ZN7cutlass13device_kernelIN5flash11enable_sm90INS1_16FlashAttnFwdSm90INS1_25CollectiveMainloopFwdSm90ILi2EN4cute5tupleIJNS5_1CILi1EEES8_S8_EEENS6_IJNS7_ILi128EEENS7_ILi96EEENS7_ILi64EEEEEELi256ENS_10bfloat16_tEfNS_4arch4Sm90ELb1ELb0ELb1ELb1ELb0ELb1ELb0ELb1ELb0ELb0ELb0ELb0EEENS1_21CollectiveEpilogueFwdINS6_IJSA_NS7_ILi256EEESB_EEES9_SE_SG_Li256ELb1ELb0ELb0ELb0EEENS1_36VarlenDynamicPersistentTileSchedulerILi128ELi96ELi256ELi32ELb0ELb0ELb1ELb1ELb1ELb1EEEEEEEEEvNT_6ParamsE,"",@"SHT_CUDA_INFO"
	.sectionflags	@""
	.align	4


	//----- nvinfo : EIATTR_CUDA_API_VERSION
	.align		4
        /*0000*/ 	.byte	0x04, 0x37
        /*0002*/ 	.short	(.L_1567 - .L_1566)
.L_1566:
        /*0004*/ 	.word	0x00000082


	//----- nvinfo : EIATTR_KPARAM_INFO
	.align		4
.L_1567:
        /*0008*/ 	.byte	0x04, 0x17
        /*000a*/ 	.short	(.L_1569 - .L_1568)
.L_1568:
        /*000c*/ 	.word	0x00000000
        /*0010*/ 	.short	0x0000
        /*0012*/ 	.short	0x0070
        /*0014*/ 	.byte	0x00, 0xf0, 0x01, 0x28


	//----- nvinfo : EIATTR_SPARSE_MMA_MASK
	.align		4
.L_1569:
        /*0018*/ 	.byte	0x03, 0x50
        /*001a*/ 	.short	0x0000


	//----- nvinfo : EIATTR_MAXREG_COUNT
	.align		4
        /*001c*/ 	.byte	0x03, 0x1b
        /*001e*/ 	.short	0x00a8


	//----- nvinfo : EIATTR_NUM_BARRIERS
	.align		4
        /*0020*/ 	.byte	0x02, 0x4c
        /*0022*/ 	.byte	0x10
	.zero		1


	//----- nvinfo : EIATTR_EXTERNS
	.align		4
        /*0024*/ 	.byte	0x04, 0x0f
        /*0026*/ 	.short	(.L_1571 - .L_1570)


	//   ....[0]....
	.align		4
.L_1570:
        /*0028*/ 	.word	index@(__assertfail)


	//----- nvinfo : EIATTR_ANNOTATIONS
	.align		4
.L_1571:
        /*002c*/ 	.byte	0x04, 0x55
        /*002e*/ 	.short	(.L_1573 - .L_1572)


	//   ....[0]....
.L_1572:
        /* <DEDUP_REMOVED lines=40> */


	//----- nvinfo : EIATTR_MERCURY_ISA_VERSION
	.align		4
.L_1573:
        /*02a0*/ 	.byte	0x03, 0x5f
        /*02a2*/ 	.short	0x0101


	//----- nvinfo : EIATTR_UNUSED_LOAD_BYTE_OFFSET
	.align		4
        /*02a4*/ 	.byte	0x04, 0x44
        /*02a6*/ 	.short	(.L_1575 - .L_1574)


	//   ....[0]....
.L_1574:
        /*02a8*/ 	.word	0x00000b00
        /*02ac*/ 	.word	0x0000fff0


	//   ....[1]....
        /*02b0*/ 	.word	0x00011050
        /*02b4*/ 	.word	0x0000fff0


	//----- nvinfo : EIATTR_INT_WARP_WIDE_INSTR_OFFSETS
	.align		4
.L_1575:
        /*02b8*/ 	.byte	0x04, 0x31
        /*02ba*/ 	.short	(.L_1577 - .L_1576)


	//   ....[0]....
.L_1576:
        /*02bc*/ 	.word	0x000001c0


	//   ....[1]....
        /*02c0*/ 	.word	0x00000200


	//   ....[2]....
        /*02c4*/ 	.word	0x00000270


	//   ....[3]....
        /*02c8*/ 	.word	0x00015ae0


	//   ....[4]....
        /*02cc*/ 	.word	0x00015b70


	//   ....[5]....
        /*02d0*/ 	.word	0x00015ff0


	//   ....[6]....
        /*02d4*/ 	.word	0x00016020


	//   ....[7]....
        /*02d8*/ 	.word	0x000183c0


	//   ....[8]....
        /*02dc*/ 	.word	0x00018450


	//----- nvinfo : EIATTR_COOP_GROUP_MASK_REGIDS
	.align		4
.L_1577:
        /*02e0*/ 	.byte	0x04, 0x29
        /*02e2*/ 	.short	(.L_1579 - .L_1578)


	//   ....[0]....
.L_1578:
        /*02e4*/ 	.word	0xffffffff


	//   ....[1]....
        /*02e8*/ 	.word	0xffffffff


	//   ....[2]....
        /*02ec*/ 	.word	0xffffffff


	//   ....[3]....
        /*02f0*/ 	.word	0xffffffff


	//   ....[4]....
        /*02f4*/ 	.word	0xffffffff


	//   ....[5]....
        /*02f8*/ 	.word	0xffffffff


	//   ....[6]....
        /*02fc*/ 	.word	0xffffffff


	//   ....[7]....
        /*0300*/ 	.word	0xffffffff


	//   ....[8]....
        /*0304*/ 	.word	0xffffffff


	//   ....[9]....
        /*0308*/ 	.word	0xffffffff


	//   ....[10]....
        /*030c*/ 	.word	0xffffffff


	//   ....[11]....
        /*0310*/ 	.word	0xffffffff


	//   ....[12]....
        /*0314*/ 	.word	0xffffffff


	//   ....[13]....
        /*0318*/ 	.word	0xffffffff


	//   ....[14]....
        /*031c*/ 	.word	0xffffffff


	//   ....[15]....
        /*0320*/ 	.word	0xffffffff


	//   ....[16]....
        /*0324*/ 	.word	0xffffffff


	//   ....[17]....
        /*0328*/ 	.word	0xffffffff


	//   ....[18]....
        /*032c*/ 	.word	0xffffffff


	//   ....[19]....
        /*0330*/ 	.word	0xffffffff


	//   ....[20]....
        /*0334*/ 	.word	0xffffffff


	//   ....[21]....
        /*0338*/ 	.word	0xffffffff


	//   ....[22]....
        /*033c*/ 	.word	0xffffffff


	//   ....[23]....
        /*0340*/ 	.word	0xffffffff


	//   ....[24]....
        /*0344*/ 	.word	0xffffffff


	//   ....[25]....
        /*0348*/ 	.word	0xffffffff


	//   ....[26]....
        /*034c*/ 	.word	0xffffffff


	//   ....[27]....
        /*0350*/ 	.word	0xffffffff


	//   ....[28]....
        /*0354*/ 	.word	0xffffffff


	//   ....[29]....
        /*0358*/ 	.word	0xffffffff


	//   ....[30]....
        /*035c*/ 	.word	0xffffffff


	//   ....[31]....
        /*0360*/ 	.word	0xffffffff


	//   ....[32]....
        /*0364*/ 	.word	0xffffffff


	//   ....[33]....
        /*0368*/ 	.word	0xffffffff


	//   ....[34]....
        /*036c*/ 	.word	0xffffffff


	//   ....[35]....
        /*0370*/ 	.word	0xffffffff


	//   ....[36]....
        /*0374*/ 	.word	0xffffffff


	//   ....[37]....
        /*0378*/ 	.word	0xffffffff


	//   ....[38]....
        /*037c*/ 	.word	0xffffffff


	//   ....[39]....
        /*0380*/ 	.word	0xffffffff


	//   ....[40]....
        /*0384*/ 	.word	0xffffffff


	//   ....[41]....
        /*0388*/ 	.word	0xffffffff


	//   ....[42]....
        /*038c*/ 	.word	0xffffffff


	//   ....[43]....
        /*0390*/ 	.word	0xffffffff


	//   ....[44]....
        /*0394*/ 	.word	0xffffffff


	//   ....[45]....
        /*0398*/ 	.word	0xffffffff


	//   ....[46]....
        /*039c*/ 	.word	0xffffffff


	//   ....[47]....
        /*03a0*/ 	.word	0xffffffff


	//   ....[48]....
        /*03a4*/ 	.word	0xffffffff


	//   ....[49]....
        /*03a8*/ 	.word	0xffffffff


	//   ....[50]....
        /*03ac*/ 	.word	0xffffffff


	//   ....[51]....
        /*03b0*/ 	.word	0xffffffff


	//   ....[52]....
        /*03b4*/ 	.word	0xffffffff


	//   ....[53]....
        /*03b8*/ 	.word	0xffffffff


	//   ....[54]....
        /*03bc*/ 	.word	0xffffffff


	//   ....[55]....
        /*03c0*/ 	.word	0xffffffff


	//   ....[56]....
        /*03c4*/ 	.word	0xffffffff


	//   ....[57]....
        /*03c8*/ 	.word	0xffffffff


	//   ....[58]....
        /*03cc*/ 	.word	0x0500000f


	//   ....[59]....
        /*03d0*/ 	.word	0x0500000f


	//   ....[60]....
        /*03d4*/ 	.word	0x0500000f


	//   ....[61]....
        /*03d8*/ 	.word	0x0500000f


	//   ....[62]....
        /*03dc*/ 	.word	0x0500000f


	//   ....[63]....
        /*03e0*/ 	.word	0x0500000f


	//   ....[64]....
        /*03e4*/ 	.word	0x0500000f


	//   ....[65]....
        /*03e8*/ 	.word	0x0500000f


	//   ....[66]....
        /*03ec*/ 	.word	0x0500000f


	//   ....[67]....
        /*03f0*/ 	.word	0x0500000f


	//   ....[68]....
        /*03f4*/ 	.word	0x0500000f


	//   ....[69]....
        /*03f8*/ 	.word	0x0500000f


	//   ....[70]....
        /*03fc*/ 	.word	0x0500000f


	//   ....[71]....
        /*0400*/ 	.word	0x0500000f


	//   ....[72]....
        /*0404*/ 	.word	0x0500000f


	//   ....[73]....
        /*0408*/ 	.word	0x0500000f


	//   ....[74]....
        /*040c*/ 	.word	0x0500000f


	//   ....[75]....
        /*0410*/ 	.word	0x0500000f


	//   ....[76]....
        /*0414*/ 	.word	0x0500000f


	//   ....[77]....
        /*0418*/ 	.word	0x0500000f


	//   ....[78]....
        /*041c*/ 	.word	0x0500000f


	//   ....[79]....
        /*0420*/ 	.word	0x0500000f


	//   ....[80]....
        /*0424*/ 	.word	0x0500000f


	//   ....[81]....
        /*0428*/ 	.word	0x0500000f


	//   ....[82]....
        /*042c*/ 	.word	0x0500000f


	//   ....[83]....
        /*0430*/ 	.word	0x0500000f


	//   ....[84]....
        /*0434*/ 	.word	0x0500000f


	//   ....[85]....
        /*0438*/ 	.word	0x0500000f


	//   ....[86]....
        /*043c*/ 	.word	0x0500000f


	//   ....[87]....
        /*0440*/ 	.word	0x0500000f


	//   ....[88]....
        /*0444*/ 	.word	0x0500000f


	//   ....[89]....
        /*0448*/ 	.word	0x0500000f


	//   ....[90]....
        /*044c*/ 	.word	0x0500000f


	//   ....[91]....
        /*0450*/ 	.word	0x0500000f


	//   ....[92]....
        /*0454*/ 	.word	0x0500000f


	//   ....[93]....
        /*0458*/ 	.word	0x0500000f


	//   ....[94]....
        /*045c*/ 	.word	0x0500000f


	//----- nvinfo : EIATTR_COOP_GROUP_INSTR_OFFSETS
	.align		4
.L_1579:
        /*0460*/ 	.byte	0x04, 0x28
        /*0462*/ 	.short	(.L_1581 - .L_1580)


	//   ....[0]....
.L_1580:
        /*0464*/ 	.word	0x00000070


	//   ....[1]....
        /*0468*/ 	.word	0x000001d0


	//   ....[2]....
        /*046c*/ 	.word	0x00000220


	//   ....[3]....
        /*0470*/ 	.word	0x00000450


	//   ....[4]....
        /*0474*/ 	.word	0x000005b0


	//   ....[5]....
        /*0478*/ 	.word	0x000006d0


	//   ....[6]....
        /*047c*/ 	.word	0x00000830


	//   ....[7]....
        /*0480*/ 	.word	0x00005dd0


	//   ....[8]....
        /*0484*/ 	.word	0x00009f10


	//   ....[9]....
        /*0488*/ 	.word	0x00009fa0


	//   ....[10]....
        /*048c*/ 	.word	0x0000a6a0


	//   ....[11]....
        /*0490*/ 	.word	0x0000a6f0


	//   ....[12]....
        /*0494*/ 	.word	0x0000c1f0


	//   ....[13]....
        /*0498*/ 	.word	0x0000c300


	//   ....[14]....
        /*049c*/ 	.word	0x0000ce50


	//   ....[15]....
        /*04a0*/ 	.word	0x0000cfc0


	//   ....[16]....
        /*04a4*/ 	.word	0x0000eab0


	//   ....[17]....
        /*04a8*/ 	.word	0x0000eb10


	//   ....[18]....
        /*04ac*/ 	.word	0x0000efa0


	//   ....[19]....
        /*04b0*/ 	.word	0x0000f160


	//   ....[20]....
        /*04b4*/ 	.word	0x000105d0


	//   ....[21]....
        /*04b8*/ 	.word	0x00010630


	//   ....[22]....
        /*04bc*/ 	.word	0x000106a0


	//   ....[23]....
        /*04c0*/ 	.word	0x000106d0


	//   ....[24]....
        /*04c4*/ 	.word	0x000139d0


	//   ....[25]....
        /*04c8*/ 	.word	0x00013b50


	//   ....[26]....
        /*04cc*/ 	.word	0x00013b80


	//   ....[27]....
        /*04d0*/ 	.word	0x00013bc0


	//   ....[28]....
        /*04d4*/ 	.word	0x00013c30


	//   ....[29]....
        /*04d8*/ 	.word	0x00013c90


	//   ....[30]....
        /*04dc*/ 	.word	0x00013cd0


	//   ....[31]....
        /*04e0*/ 	.word	0x00013e70


	//   ....[32]....
        /*04e4*/ 	.word	0x00013ed0


	//   ....[33]....
        /*04e8*/ 	.word	0x00013f10


	//   ....[34]....
        /*04ec*/ 	.word	0x00013f50


	//   ....[35]....
        /*04f0*/ 	.word	0x00013f80


	//   ....[36]....
        /*04f4*/ 	.word	0x00013fb0


	//   ....[37]....
        /*04f8*/ 	.word	0x00014040


	//   ....[38]....
        /*04fc*/ 	.word	0x000140a0


	//   ....[39]....
        /*0500*/ 	.word	0x00014130


	//   ....[40]....
        /*0504*/ 	.word	0x000184e0


	//   ....[41]....
        /*0508*/ 	.word	0x000184f0


	//   ....[42]....
        /*050c*/ 	.word	0x00018600


	//   ....[43]....
        /*0510*/ 	.word	0x00018660


	//   ....[44]....
        /*0514*/ 	.word	0x000186a0


	//   ....[45]....
        /*0518*/ 	.word	0x000186e0


	//   ....[46]....
        /*051c*/ 	.word	0x00018710


	//   ....[47]....
        /*0520*/ 	.word	0x00018740


	//   ....[48]....
        /*0524*/ 	.word	0x000188d0


	//   ....[49]....
        /*0528*/ 	.word	0x00018930


	//   ....[50]....
        /*052c*/ 	.word	0x00018970


	//   ....[51]....
        /*0530*/ 	.word	0x000189b0


	//   ....[52]....
        /*0534*/ 	.word	0x000189e0


	//   ....[53]....
        /*0538*/ 	.word	0x00018a10


	//   ....[54]....
        /*053c*/ 	.word	0x00018ad0


	//   ....[55]....
        /*0540*/ 	.word	0x00018af0


	//   ....[56]....
        /*0544*/ 	.word	0x00018b60


	//   ....[57]....
        /*0548*/ 	.word	0x000191f0


	//   ....[58]....
        /*054c*/ 	.word	0x00019680


	//   ....[59]....
        /*0550*/ 	.word	0x00019720


	//   ....[60]....
        /*0554*/ 	.word	0x000197c0


	//   ....[61]....
        /*0558*/ 	.word	0x00019860


	//   ....[62]....
        /*055c*/ 	.word	0x00019900


	//   ....[63]....
        /*0560*/ 	.word	0x000199a0


	//   ....[64]....
        /*0564*/ 	.word	0x00019a40


	//   ....[65]....
        /*0568*/ 	.word	0x00019ae0


	//   ....[66]....
        /*056c*/ 	.word	0x00019b80


	//   ....[67]....
        /*0570*/ 	.word	0x00019c70


	//   ....[68]....
        /*0574*/ 	.word	0x00019d10


	//   ....[69]....
        /*0578*/ 	.word	0x00019db0


	//   ....[70]....
        /*057c*/ 	.word	0x00019e50


	//   ....[71]....
        /*0580*/ 	.word	0x00019ef0


	//   ....[72]....
        /*0584*/ 	.word	0x00019f90


	//   ....[73]....
        /*0588*/ 	.word	0x0001a030


	//   ....[74]....
        /*058c*/ 	.word	0x0001a0d0


	//   ....[75]....
        /*0590*/ 	.word	0x0001a3d0


	//   ....[76]....
        /*0594*/ 	.word	0x0001a6b0


	//   ....[77]....
        /*0598*/ 	.word	0x0001aad0


	//   ....[78]....
        /*059c*/ 	.word	0x0001ab60


	//   ....[79]....
        /*05a0*/ 	.word	0x0001ac00


	//   ....[80]....
        /*05a4*/ 	.word	0x0001acb0


	//   ....[81]....
        /*05a8*/ 	.word	0x0001ad30


	//   ....[82]....
        /*05ac*/ 	.word	0x0001adb0


	//   ....[83]....
        /*05b0*/ 	.word	0x0001ae30


	//   ....[84]....
        /*05b4*/ 	.word	0x0001aeb0


	//   ....[85]....
        /*05b8*/ 	.word	0x0001af40


	//   ....[86]....
        /*05bc*/ 	.word	0x0001aff0


	//   ....[87]....
        /*05c0*/ 	.word	0x0001b070


	//   ....[88]....
        /*05c4*/ 	.word	0x0001b0f0


	//   ....[89]....
        /*05c8*/ 	.word	0x0001b170


	//   ....[90]....
        /*05cc*/ 	.word	0x0001b1f0


	//   ....[91]....
        /*05d0*/ 	.word	0x0001b260


	//   ....[92]....
        /*05d4*/ 	.word	0x0001b300


	//   ....[93]....
        /*05d8*/ 	.word	0x0001b390


	//   ....[94]....
        /*05dc*/ 	.word	0x0001b4c0


	//----- nvinfo : EIATTR_REG_RECONFIG
	.align		4
.L_1581:
        /*05e0*/ 	.byte	0x01, 0x54
	.zero		2


	//----- nvinfo : EIATTR_SYSCALL_OFFSETS
	.align		4
        /*05e4*/ 	.byte	0x04, 0x46
        /*05e6*/ 	.short	(.L_1583 - .L_1582)


	//   ....[0]....
.L_1582:
        /*05e8*/ 	.word	0x00001770


	//   ....[1]....
        /*05ec*/ 	.word	0x000018c0


	//   ....[2]....
        /*05f0*/ 	.word	0x00005f70


	//   ....[3]....
        /*05f4*/ 	.word	0x00006400


	//   ....[4]....
        /*05f8*/ 	.word	0x00015d00


	//   ....[5]....
        /*05fc*/ 	.word	0x00015e40


	//   ....[6]....
        /*0600*/ 	.word	0x00015f40


	//----- nvinfo : EIATTR_MBARRIER_INSTR_OFFSETS
	.align		4
.L_1583:
        /*0604*/ 	.byte	0x04, 0x39
        /*0606*/ 	.short	(.L_1585 - .L_1584)


	//   ....[0]....
.L_1584:
        /*0608*/ 	.word	0x00000300
        /*060c*/ 	.word	0x000000ff
        /*0610*/ 	.word	0x00022800
        /*0614*/ 	.short	0x0100
        /*0616*/ 	.byte	0x08
	.zero		1


	//   ....[1]....
        /*0618*/ 	.word	0x00000310
        /*061c*/ 	.word	0x000000ff
        /*0620*/ 	.word	0x00022820
        /*0624*/ 	.short	0x0100
        /*0626*/ 	.byte	0x08
	.zero		1


	//   ....[2]....
        /*0628*/ 	.word	0x00000400
        /*062c*/ 	.word	0x000000ff
        /*0630*/ 	.word	0x00022830
        /*0634*/ 	.short	0x0100
        /*0636*/ 	.byte	0x08
	.zero		1


	//   ....[3]....
        /*0638*/ 	.word	0x00000410
        /*063c*/ 	.word	0x000000ff
        /*0640*/ 	.word	0x00022840
        /*0644*/ 	.short	0x0100
        /*0646*/ 	.byte	0x08
	.zero		1


	//   ....[4]....
        /*0648*/ 	.word	0x00000420
        /*064c*/ 	.word	0x000000ff
        /*0650*/ 	.word	0x00022838
        /*0654*/ 	.short	0x0100
        /*0656*/ 	.byte	0x08
	.zero		1


	//   ....[5]....
        /*0658*/ 	.word	0x00000430
        /*065c*/ 	.word	0x000000ff
        /*0660*/ 	.word	0x00022848
        /*0664*/ 	.short	0x0100
        /*0666*/ 	.byte	0x08
	.zero		1


	//   ....[6]....
        /*0668*/ 	.word	0x00000560
        /*066c*/ 	.word	0x000000ff
        /*0670*/ 	.word	0x00022850
        /*0674*/ 	.short	0x0100
        /*0676*/ 	.byte	0x08
	.zero		1


	//   ....[7]....
        /*0678*/ 	.word	0x00000570
        /*067c*/ 	.word	0x000000ff
        /*0680*/ 	.word	0x00022860
        /*0684*/ 	.short	0x0100
        /*0686*/ 	.byte	0x08
	.zero		1


	//   ....[8]....
        /*0688*/ 	.word	0x00000580
        /*068c*/ 	.word	0x000000ff
        /*0690*/ 	.word	0x00022858
        /*0694*/ 	.short	0x0100
        /*0696*/ 	.byte	0x08
	.zero		1


	//   ....[9]....
        /*0698*/ 	.word	0x00000590
        /*069c*/ 	.word	0x000000ff
        /*06a0*/ 	.word	0x00022868
        /*06a4*/ 	.short	0x0100
        /*06a6*/ 	.byte	0x08
	.zero		1


	//   ....[10]....
        /*06a8*/ 	.word	0x00000680
        /*06ac*/ 	.word	0x000000ff
        /*06b0*/ 	.word	0x00022870
        /*06b4*/ 	.short	0x0100
        /*06b6*/ 	.byte	0x06
	.zero		1


	//   ....[11]....
        /*06b8*/ 	.word	0x00000690
        /*06bc*/ 	.word	0x000000ff
        /*06c0*/ 	.word	0x00022880
        /*06c4*/ 	.short	0x0100
        /*06c6*/ 	.byte	0x06
	.zero		1


	//   ....[12]....
        /*06c8*/ 	.word	0x000006a0
        /*06cc*/ 	.word	0x000000ff
        /*06d0*/ 	.word	0x00022878
        /*06d4*/ 	.short	0x0100
        /*06d6*/ 	.byte	0x06
	.zero		1


	//   ....[13]....
        /*06d8*/ 	.word	0x000006b0
        /*06dc*/ 	.word	0x000000ff
        /*06e0*/ 	.word	0x00022888
        /*06e4*/ 	.short	0x0100
        /*06e6*/ 	.byte	0x06
	.zero		1


	//   ....[14]....
        /*06e8*/ 	.word	0x000007e0
        /*06ec*/ 	.word	0x000000ff
        /*06f0*/ 	.word	0x00022890
        /*06f4*/ 	.short	0x0100
        /*06f6*/ 	.byte	0x08
	.zero		1


	//   ....[15]....
        /*06f8*/ 	.word	0x000007f0
        /*06fc*/ 	.word	0x000000ff
        /*0700*/ 	.word	0x000228a0
        /*0704*/ 	.short	0x0100
        /*0706*/ 	.byte	0x08
	.zero		1


	//   ....[16]....
        /*0708*/ 	.word	0x00000800
        /*070c*/ 	.word	0x000000ff
        /*0710*/ 	.word	0x00022898
        /*0714*/ 	.short	0x0100
        /*0716*/ 	.byte	0x08
	.zero		1


	//   ....[17]....
        /*0718*/ 	.word	0x00000810
        /*071c*/ 	.word	0x000000ff
        /*0720*/ 	.word	0x000228a8
        /*0724*/ 	.short	0x0100
        /*0726*/ 	.byte	0x08
	.zero		1


	//   ....[18]....
        /*0728*/ 	.word	0x00000940
        /*072c*/ 	.word	0x000000ff
        /*0730*/ 	.word	0x000228b0
        /*0734*/ 	.short	0x0100
        /*0736*/ 	.byte	0x08
	.zero		1


	//   ....[19]....
        /*0738*/ 	.word	0x00000950
        /*073c*/ 	.word	0x000000ff
        /*0740*/ 	.word	0x000228c0
        /*0744*/ 	.short	0x0100
        /*0746*/ 	.byte	0x08
	.zero		1


	//   ....[20]....
        /*0748*/ 	.word	0x00000960
        /*074c*/ 	.word	0x000000ff
        /*0750*/ 	.word	0x000228b8
        /*0754*/ 	.short	0x0100
        /*0756*/ 	.byte	0x08
	.zero		1


	//   ....[21]....
        /*0758*/ 	.word	0x00000970
        /*075c*/ 	.word	0x000000ff
        /*0760*/ 	.word	0x000228c8
        /*0764*/ 	.short	0x0100
        /*0766*/ 	.byte	0x08
	.zero		1


	//   ....[22]....
        /*0768*/ 	.word	0x00002ba0
        /*076c*/ 	.word	0x00000058
        /*0770*/ 	.word	0x00022890
        /*0774*/ 	.short	0x010a
        /*0776*/ 	.byte	0x3f
	.zero		1


	//   ....[23]....
        /*0778*/ 	.word	0x00003ea0
        /*077c*/ 	.word	0x00000058
        /*0780*/ 	.word	0x00022890
        /*0784*/ 	.short	0x010a
        /*0786*/ 	.byte	0x3f
	.zero		1


	//   ....[24]....
        /*0788*/ 	.word	0x00004fb0
        /*078c*/ 	.word	0x00000058
        /*0790*/ 	.word	0x00022890
        /*0794*/ 	.short	0x010a
        /*0796*/ 	.byte	0x3f
	.zero		1


	//   ....[25]....
        /*0798*/ 	.word	0x000051c0
        /*079c*/ 	.word	0x00000004
        /*07a0*/ 	.word	0x00000000
        /*07a4*/ 	.short	0x0101
        /*07a6*/ 	.byte	0x3f
	.zero		1


	//   ....[26]....
        /*07a8*/ 	.word	0x00005200
        /*07ac*/ 	.word	0x00000058
        /*07b0*/ 	.word	0x000228b0
        /*07b4*/ 	.short	0x010a
        /*07b6*/ 	.byte	0x3f
	.zero		1


	//   ....[27]....
        /*07b8*/ 	.word	0x00005850
        /*07bc*/ 	.word	0x00000058
        /*07c0*/ 	.word	0x00000000
        /*07c4*/ 	.short	0x0101
        /*07c6*/ 	.byte	0x3f
	.zero		1


	//   ....[28]....
        /*07c8*/ 	.word	0x00006000
        /*07cc*/ 	.word	0x00000012
        /*07d0*/ 	.word	0x00022800
        /*07d4*/ 	.short	0x010a
        /*07d6*/ 	.byte	0x3f
	.zero		1


	//   ....[29]....
        /*07d8*/ 	.word	0x00006050
        /*07dc*/ 	.word	0x00000012
        /*07e0*/ 	.word	0x00022800
        /*07e4*/ 	.short	0x010a
        /*07e6*/ 	.byte	0x3f
	.zero		1


	//   ....[30]....
        /*07e8*/ 	.word	0x00006c70
        /*07ec*/ 	.word	0x00000012
        /*07f0*/ 	.word	0x00022800
        /*07f4*/ 	.short	0x010a
        /*07f6*/ 	.byte	0x3f
	.zero		1


	//   ....[31]....
        /*07f8*/ 	.word	0x000080e0
        /*07fc*/ 	.word	0x00000012
        /*0800*/ 	.word	0x00022800
        /*0804*/ 	.short	0x010a
        /*0806*/ 	.byte	0x3f
	.zero		1


	//   ....[32]....
        /*0808*/ 	.word	0x00009150
        /*080c*/ 	.word	0x0000000d
        /*0810*/ 	.word	0x00022830
        /*0814*/ 	.short	0x010a
        /*0816*/ 	.byte	0x3f
	.zero		1


	//   ....[33]....
        /*0818*/ 	.word	0x000091f0
        /*081c*/ 	.word	0x0000000d
        /*0820*/ 	.word	0x00022830
        /*0824*/ 	.short	0x010a
        /*0826*/ 	.byte	0x3f
	.zero		1


	//   ....[34]....
        /*0828*/ 	.word	0x0000abb0
        /*082c*/ 	.word	0x00000003
        /*0830*/ 	.word	0x00000000
        /*0834*/ 	.short	0x0101
        /*0836*/ 	.byte	0x3f
	.zero		1


	//   ....[35]....
        /*0838*/ 	.word	0x0000b060
        /*083c*/ 	.word	0x0000000d
        /*0840*/ 	.word	0x00022850
        /*0844*/ 	.short	0x010a
        /*0846*/ 	.byte	0x3f
	.zero		1


	//   ....[36]....
        /*0848*/ 	.word	0x0000b0b0
        /*084c*/ 	.word	0x0000000d
        /*0850*/ 	.word	0x00022850
        /*0854*/ 	.short	0x010a
        /*0856*/ 	.byte	0x3f
	.zero		1


	//   ....[37]....
        /*0858*/ 	.word	0x0000b510
        /*085c*/ 	.word	0x0000000d
        /*0860*/ 	.word	0x00000000
        /*0864*/ 	.short	0x0101
        /*0866*/ 	.byte	0x3f
	.zero		1


	//   ....[38]....
        /*0868*/ 	.word	0x0000b5f0
        /*086c*/ 	.word	0x0000000d
        /*0870*/ 	.word	0x00022830
        /*0874*/ 	.short	0x010a
        /*0876*/ 	.byte	0x3f
	.zero		1


	//   ....[39]....
        /*0878*/ 	.word	0x0000b650
        /*087c*/ 	.word	0x0000000d
        /*0880*/ 	.word	0x00022830
        /*0884*/ 	.short	0x010a
        /*0886*/ 	.byte	0x3f
	.zero		1


	//   ....[40]....
        /*0888*/ 	.word	0x0000d260
        /*088c*/ 	.word	0x0000009e
        /*0890*/ 	.word	0x00000000
        /*0894*/ 	.short	0x0101
        /*0896*/ 	.byte	0x3f
	.zero		1


	//   ....[41]....
        /*0898*/ 	.word	0x0000dc90
        /*089c*/ 	.word	0x0000000d
        /*08a0*/ 	.word	0x00022850
        /*08a4*/ 	.short	0x010a
        /*08a6*/ 	.byte	0x3f
	.zero		1


	//   ....[42]....
        /*08a8*/ 	.word	0x0000dce0
        /*08ac*/ 	.word	0x0000000d
        /*08b0*/ 	.word	0x00022850
        /*08b4*/ 	.short	0x010a
        /*08b6*/ 	.byte	0x3f
	.zero		1


	//   ....[43]....
        /*08b8*/ 	.word	0x0000e0b0
        /*08bc*/ 	.word	0x0000000d
        /*08c0*/ 	.word	0x00000000
        /*08c4*/ 	.short	0x0101
        /*08c6*/ 	.byte	0x3f
	.zero		1


	//   ....[44]....
        /*08c8*/ 	.word	0x0000e1b0
        /*08cc*/ 	.word	0x0000000d
        /*08d0*/ 	.word	0x00022830
        /*08d4*/ 	.short	0x010a
        /*08d6*/ 	.byte	0x3f
	.zero		1


	//   ....[45]....
        /*08d8*/ 	.word	0x0000e210
        /*08dc*/ 	.word	0x0000000d
        /*08e0*/ 	.word	0x00022830
        /*08e4*/ 	.short	0x010a
        /*08e6*/ 	.byte	0x3f
	.zero		1


	//   ....[46]....
        /*08e8*/ 	.word	0x0000f440
        /*08ec*/ 	.word	0x0000009a
        /*08f0*/ 	.word	0x00000000
        /*08f4*/ 	.short	0x0101
        /*08f6*/ 	.byte	0x3f
	.zero		1


	//   ....[47]....
        /*08f8*/ 	.word	0x00010180
        /*08fc*/ 	.word	0x0000000d
        /*0900*/ 	.word	0x00022850
        /*0904*/ 	.short	0x010a
        /*0906*/ 	.byte	0x3f
	.zero		1


	//   ....[48]....
        /*0908*/ 	.word	0x000101d0
        /*090c*/ 	.word	0x0000000d
        /*0910*/ 	.word	0x00022850
        /*0914*/ 	.short	0x010a
        /*0916*/ 	.byte	0x3f
	.zero		1


	//   ....[49]....
        /*0918*/ 	.word	0x000105a0
        /*091c*/ 	.word	0x0000000d
        /*0920*/ 	.word	0x00000000
        /*0924*/ 	.short	0x0101
        /*0926*/ 	.byte	0x3f
	.zero		1


	//   ....[50]....
        /*0928*/ 	.word	0x000126e0
        /*092c*/ 	.word	0x00000000
        /*0930*/ 	.word	0x00000000
        /*0934*/ 	.short	0x0101
        /*0936*/ 	.byte	0x3f
	.zero		1


	//   ....[51]....
        /*0938*/ 	.word	0x00014e70
        /*093c*/ 	.word	0x00000009
        /*0940*/ 	.word	0x00022820
        /*0944*/ 	.short	0x010a
        /*0946*/ 	.byte	0x3f
	.zero		1


	//   ....[52]....
        /*0948*/ 	.word	0x00014f00
        /*094c*/ 	.word	0x00000005
        /*0950*/ 	.word	0x000228a0
        /*0954*/ 	.short	0x010a
        /*0956*/ 	.byte	0x3f
	.zero		1


	//   ....[53]....
        /*0958*/ 	.word	0x000150e0
        /*095c*/ 	.word	0x00000005
        /*0960*/ 	.word	0x000228c0
        /*0964*/ 	.short	0x010a
        /*0966*/ 	.byte	0x3f
	.zero		1


	//   ....[54]....
        /*0968*/ 	.word	0x000154f0
        /*096c*/ 	.word	0x00000006
        /*0970*/ 	.word	0x000228a0
        /*0974*/ 	.short	0x010a
        /*0976*/ 	.byte	0x3f
	.zero		1


	//   ....[55]....
        /*0978*/ 	.word	0x000156b0
        /*097c*/ 	.word	0x00000006
        /*0980*/ 	.word	0x000228c0
        /*0984*/ 	.short	0x010a
        /*0986*/ 	.byte	0x3f
	.zero		1


	//   ....[56]....
        /*0988*/ 	.word	0x00016480
        /*098c*/ 	.word	0x00000005
        /*0990*/ 	.word	0x00022840
        /*0994*/ 	.short	0x010a
        /*0996*/ 	.byte	0x3f
	.zero		1


	//   ....[57]....
        /*0998*/ 	.word	0x00016870
        /*099c*/ 	.word	0x00000007
        /*09a0*/ 	.word	0x00022820
        /*09a4*/ 	.short	0x010a
        /*09a6*/ 	.byte	0x3f
	.zero		1


	//   ....[58]....
        /*09a8*/ 	.word	0x00016930
        /*09ac*/ 	.word	0x00000002
        /*09b0*/ 	.word	0x00022860
        /*09b4*/ 	.short	0x010a
        /*09b6*/ 	.byte	0x3f
	.zero		1


	//   ....[59]....
        /*09b8*/ 	.word	0x00016f50
        /*09bc*/ 	.word	0x00000003
        /*09c0*/ 	.word	0x00022840
        /*09c4*/ 	.short	0x010a
        /*09c6*/ 	.byte	0x3f
	.zero		1


	//   ....[60]....
        /*09c8*/ 	.word	0x00017160
        /*09cc*/ 	.word	0x00000003
        /*09d0*/ 	.word	0x00022860
        /*09d4*/ 	.short	0x010a
        /*09d6*/ 	.byte	0x3f
	.zero		1


	//   ....[61]....
        /*09d8*/ 	.word	0x000176d0
        /*09dc*/ 	.word	0x00000002
        /*09e0*/ 	.word	0x00022840
        /*09e4*/ 	.short	0x010a
        /*09e6*/ 	.byte	0x3f
	.zero		1


	//   ....[62]....
        /*09e8*/ 	.word	0x000178d0
        /*09ec*/ 	.word	0x00000002
        /*09f0*/ 	.word	0x00022860
        /*09f4*/ 	.short	0x010a
        /*09f6*/ 	.byte	0x3f
	.zero		1


	//   ....[63]....
        /*09f8*/ 	.word	0x00017dd0
        /*09fc*/ 	.word	0x00000002
        /*0a00*/ 	.word	0x00022840
        /*0a04*/ 	.short	0x010a
        /*0a06*/ 	.byte	0x3f
	.zero		1


	//   ....[64]....
        /*0a08*/ 	.word	0x00017fe0
        /*0a0c*/ 	.word	0x00000002
        /*0a10*/ 	.word	0x00022860
        /*0a14*/ 	.short	0x010a
        /*0a16*/ 	.byte	0x3f
	.zero		1


	//   ....[65]....
        /*0a18*/ 	.word	0x00019170
        /*0a1c*/ 	.word	0x00000000
        /*0a20*/ 	.word	0x00022820
        /*0a24*/ 	.short	0x010a
        /*0a26*/ 	.byte	0x3f
	.zero		1


	//   ....[66]....
        /*0a28*/ 	.word	0x00019320
        /*0a2c*/ 	.word	0x00000006
        /*0a30*/ 	.word	0x00000000
        /*0a34*/ 	.short	0x010a
        /*0a36*/ 	.byte	0x3f
	.zero		1


	//   ....[67]....
        /*0a38*/ 	.word	0x00019390
        /*0a3c*/ 	.word	0x00000007
        /*0a40*/ 	.word	0x00000000
        /*0a44*/ 	.short	0x010a
        /*0a46*/ 	.byte	0x3f
	.zero		1


	//   ....[68]....
        /*0a48*/ 	.word	0x00019400
        /*0a4c*/ 	.word	0x00000004
        /*0a50*/ 	.word	0x00000000
        /*0a54*/ 	.short	0x010a
        /*0a56*/ 	.byte	0x3f
	.zero		1


	//   ....[69]....
        /*0a58*/ 	.word	0x00019430
        /*0a5c*/ 	.word	0x00000003
        /*0a60*/ 	.word	0x00000000
        /*0a64*/ 	.short	0x010a
        /*0a66*/ 	.byte	0x3f
	.zero		1


	//   ....[70]....
        /*0a68*/ 	.word	0x00019490
        /*0a6c*/ 	.word	0x00000058
        /*0a70*/ 	.word	0x00022890
        /*0a74*/ 	.short	0x010a
        /*0a76*/ 	.byte	0x3f
	.zero		1


	//   ....[71]....
        /*0a78*/ 	.word	0x000194e0
        /*0a7c*/ 	.word	0x00000058
        /*0a80*/ 	.word	0x00022890
        /*0a84*/ 	.short	0x010a
        /*0a86*/ 	.byte	0x3f
	.zero		1


	//   ....[72]....
        /*0a88*/ 	.word	0x00019530
        /*0a8c*/ 	.word	0x00000058
        /*0a90*/ 	.word	0x00022890
        /*0a94*/ 	.short	0x010a
        /*0a96*/ 	.byte	0x3f
	.zero		1


	//   ....[73]....
        /*0a98*/ 	.word	0x00019580
        /*0a9c*/ 	.word	0x00000058
        /*0aa0*/ 	.word	0x000228b0
        /*0aa4*/ 	.short	0x010a
        /*0aa6*/ 	.byte	0x3f
	.zero		1


	//   ....[74]....
        /*0aa8*/ 	.word	0x00019bc0
        /*0aac*/ 	.word	0x00000012
        /*0ab0*/ 	.word	0x00022800
        /*0ab4*/ 	.short	0x010a
        /*0ab6*/ 	.byte	0x3f
	.zero		1


	//   ....[75]....
        /*0ab8*/ 	.word	0x0001a110
        /*0abc*/ 	.word	0x00000012
        /*0ac0*/ 	.word	0x00022800
        /*0ac4*/ 	.short	0x010a
        /*0ac6*/ 	.byte	0x3f
	.zero		1


	//   ....[76]....
        /*0ac8*/ 	.word	0x0001a160
        /*0acc*/ 	.word	0x0000000d
        /*0ad0*/ 	.word	0x00022830
        /*0ad4*/ 	.short	0x010a
        /*0ad6*/ 	.byte	0x3f
	.zero		1


	//   ....[77]....
        /*0ad8*/ 	.word	0x0001a1b0
        /*0adc*/ 	.word	0x0000000d
        /*0ae0*/ 	.word	0x00022850
        /*0ae4*/ 	.short	0x010a
        /*0ae6*/ 	.byte	0x3f
	.zero		1


	//   ....[78]....
        /*0ae8*/ 	.word	0x0001a200
        /*0aec*/ 	.word	0x0000000d
        /*0af0*/ 	.word	0x00022830
        /*0af4*/ 	.short	0x010a
        /*0af6*/ 	.byte	0x3f
	.zero		1


	//   ....[79]....
        /*0af8*/ 	.word	0x0001a250
        /*0afc*/ 	.word	0x0000000d
        /*0b00*/ 	.word	0x00022850
        /*0b04*/ 	.short	0x010a
        /*0b06*/ 	.byte	0x3f
	.zero		1


	//   ....[80]....
        /*0b08*/ 	.word	0x0001a2a0
        /*0b0c*/ 	.word	0x0000000d
        /*0b10*/ 	.word	0x00022830
        /*0b14*/ 	.short	0x010a
        /*0b16*/ 	.byte	0x3f
	.zero		1


	//   ....[81]....
        /*0b18*/ 	.word	0x0001a2f0
        /*0b1c*/ 	.word	0x0000000d
        /*0b20*/ 	.word	0x00022850
        /*0b24*/ 	.short	0x010a
        /*0b26*/ 	.byte	0x3f
	.zero		1


	//   ....[82]....
        /*0b28*/ 	.word	0x0001a490
        /*0b2c*/ 	.word	0x00000009
        /*0b30*/ 	.word	0x00022820
        /*0b34*/ 	.short	0x010a
        /*0b36*/ 	.byte	0x3f
	.zero		1


	//   ....[83]....
        /*0b38*/ 	.word	0x0001a4e0
        /*0b3c*/ 	.word	0x00000005
        /*0b40*/ 	.word	0x000228a0
        /*0b44*/ 	.short	0x010a
        /*0b46*/ 	.byte	0x3f
	.zero		1


	//   ....[84]....
        /*0b48*/ 	.word	0x0001a530
        /*0b4c*/ 	.word	0x00000005
        /*0b50*/ 	.word	0x000228c0
        /*0b54*/ 	.short	0x010a
        /*0b56*/ 	.byte	0x3f
	.zero		1


	//   ....[85]....
        /*0b58*/ 	.word	0x0001a580
        /*0b5c*/ 	.word	0x00000006
        /*0b60*/ 	.word	0x000228a0
        /*0b64*/ 	.short	0x010a
        /*0b66*/ 	.byte	0x3f
	.zero		1


	//   ....[86]....
        /*0b68*/ 	.word	0x0001a5d0
        /*0b6c*/ 	.word	0x00000006
        /*0b70*/ 	.word	0x000228c0
        /*0b74*/ 	.short	0x010a
        /*0b76*/ 	.byte	0x3f
	.zero		1


	//   ....[87]....
        /*0b78*/ 	.word	0x0001a770
        /*0b7c*/ 	.word	0x00000005
        /*0b80*/ 	.word	0x00022840
        /*0b84*/ 	.short	0x010a
        /*0b86*/ 	.byte	0x3f
	.zero		1


	//   ....[88]....
        /*0b88*/ 	.word	0x0001a7f0
        /*0b8c*/ 	.word	0x00000005
        /*0b90*/ 	.word	0x00022820
        /*0b94*/ 	.short	0x010a
        /*0b96*/ 	.byte	0x3f
	.zero		1


	//   ....[89]....
        /*0b98*/ 	.word	0x0001a840
        /*0b9c*/ 	.word	0x00000002
        /*0ba0*/ 	.word	0x00022860
        /*0ba4*/ 	.short	0x010a
        /*0ba6*/ 	.byte	0x3f
	.zero		1


	//   ....[90]....
        /*0ba8*/ 	.word	0x0001a890
        /*0bac*/ 	.word	0x00000003
        /*0bb0*/ 	.word	0x00022840
        /*0bb4*/ 	.short	0x010a
        /*0bb6*/ 	.byte	0x3f
	.zero		1


	//   ....[91]....
        /*0bb8*/ 	.word	0x0001a8e0
        /*0bbc*/ 	.word	0x00000003
        /*0bc0*/ 	.word	0x00022860
        /*0bc4*/ 	.short	0x010a
        /*0bc6*/ 	.byte	0x3f
	.zero		1


	//   ....[92]....
        /*0bc8*/ 	.word	0x0001a930
        /*0bcc*/ 	.word	0x00000002
        /*0bd0*/ 	.word	0x00022840
        /*0bd4*/ 	.short	0x010a
        /*0bd6*/ 	.byte	0x3f
	.zero		1


	//   ....[93]....
        /*0bd8*/ 	.word	0x0001a980
        /*0bdc*/ 	.word	0x00000002
        /*0be0*/ 	.word	0x00022860
        /*0be4*/ 	.short	0x010a
        /*0be6*/ 	.byte	0x3f
	.zero		1


	//   ....[94]....
        /*0be8*/ 	.word	0x0001a9d0
        /*0bec*/ 	.word	0x00000002
        /*0bf0*/ 	.word	0x00022840
        /*0bf4*/ 	.short	0x010a
        /*0bf6*/ 	.byte	0x3f
	.zero		1


	//   ....[95]....
        /*0bf8*/ 	.word	0x0001aa20
        /*0bfc*/ 	.word	0x00000002
        /*0c00*/ 	.word	0x00022860
        /*0c04*/ 	.short	0x010a
        /*0c06*/ 	.byte	0x3f
	.zero		1


	//   ....[96]....
        /*0c08*/ 	.word	0x0001b3e0
        /*0c0c*/ 	.word	0x00000000
        /*0c10*/ 	.word	0x00022820
        /*0c14*/ 	.short	0x010a
        /*0c16*/ 	.byte	0x3f
	.zero		1


	//   ....[97]....
        /*0c18*/ 	.word	0x0001b580
        /*0c1c*/ 	.word	0x00000006
        /*0c20*/ 	.word	0x00000000
        /*0c24*/ 	.short	0x010a
        /*0c26*/ 	.byte	0x3f
	.zero		1


	//   ....[98]....
        /*0c28*/ 	.word	0x0001b5d0
        /*0c2c*/ 	.word	0x00000007
        /*0c30*/ 	.word	0x00000000
        /*0c34*/ 	.short	0x010a
        /*0c36*/ 	.byte	0x3f
	.zero		1


	//   ....[99]....
        /*0c38*/ 	.word	0x0001b620
        /*0c3c*/ 	.word	0x00000004
        /*0c40*/ 	.word	0x00000000
        /*0c44*/ 	.short	0x010a
        /*0c46*/ 	.byte	0x3f
	.zero		1


	//----- nvinfo : EIATTR_NUM_MBARRIERS
	.align		4
.L_1585:
        /*0c48*/ 	.byte	0x03, 0x38
        /*0c4a*/ 	.short	0x0016


	//----- nvinfo : EIATTR_EXIT_INSTR_OFFSETS
	.align		4
        /*0c4c*/ 	.byte	0x04, 0x1c
        /*0c4e*/ 	.short	(.L_1587 - .L_1586)


	//   ....[0]....
.L_1586:
        /*0c50*/ 	.word	0x00019480


	//----- nvinfo : EIATTR_MAX_THREADS
	.align		4
.L_1587:
        /*0c54*/ 	.byte	0x04, 0x05
        /*0c56*/ 	.short	(.L_1589 - .L_1588)
.L_1588:
        /*0c58*/ 	.word	0x00000180
        /*0c5c*/ 	.word	0x00000001
        /*0c60*/ 	.word	0x00000001


	//----- nvinfo : EIATTR_CRS_STACK_SIZE
	.align		4
.L_1589:
        /*0c64*/ 	.byte	0x04, 0x1e
        /*0c66*/ 	.short	(.L_1591 - .L_1590)
.L_1590:
        /*0c68*/ 	.word	0x00000000


	//----- nvinfo : EIATTR_CBANK_PARAM_SIZE
	.align		4
.L_1591:
        /*0c6c*/ 	.byte	0x03, 0x19
        /*0c6e*/ 	.short	0x0a70


	//----- nvinfo : EIATTR_PARAM_CBANK
	.align		4
        /*0c70*/ 	.byte	0x04, 0x0a
        /*0c72*/ 	.short	(.L_1593 - .L_1592)
	.align		4
.L_1592:
        /*0c74*/ 	.word	index@(.nv.constant0._ZN7cutlass13device_kernelIN5flash11enable_sm90INS1_16FlashAttnFwdSm90INS1_25CollectiveMainloopFwdSm90ILi2EN4cute5tupleIJNS5_1CILi1EEES8_S8_EEENS6_IJNS7_ILi128EEENS7_ILi96EEENS7_ILi64EEEEEELi256ENS_10bfloat16_tEfNS_4arch4Sm90ELb1ELb0ELb1ELb1ELb0ELb1ELb0ELb1ELb0ELb0ELb0ELb0EEENS1_21CollectiveEpilogueFwdINS6_IJSA_NS7_ILi256EEESB_EEES9_SE_SG_Li256ELb1ELb0ELb0ELb0EEENS1_36VarlenDynamicPersistentTileSchedulerILi128ELi96ELi256ELi32ELb0ELb0ELb1ELb1ELb1ELb1EEEEEEEEEvNT_6ParamsE)
        /*0c78*/ 	.short	0x0210
        /*0c7a*/ 	.short	0x0a70


	//----- nvinfo : EIATTR_SW_WAR
	.align		4
.L_1593:
        /*0c7c*/ 	.byte	0x04, 0x36
        /*0c7e*/ 	.short	(.L_1595 - .L_1594)
.L_1594:
        /*0c80*/ 	.word	0x00000008
.L_1595:


//--------------------- .nv.info._ZN7cutlass13device_kernelIN5flash11enable_sm90INS1_16FlashAttnFwdSm90INS1_25CollectiveMainloopFwdSm90ILi2EN4cute5tupleIJNS5_1CILi1EEES8_S8_EEENS6_IJNS7_ILi128EEENS7_ILi96EEENS7_ILi64EEEEEELi256ENS_10bfloat16_tEfNS_4arch4Sm90ELb1ELb0ELb1ELb1ELb0ELb0ELb1ELb1ELb0ELb0ELb0ELb0EEENS1_21CollectiveEpilogueFwdINS6_IJSA_NS7_ILi256EEESB_EEES9_SE_SG_Li256ELb1ELb0ELb0ELb0EEENS1_36VarlenDynamicPersistentTileSchedulerILi128ELi96ELi256ELi32ELb0ELb0ELb1ELb1ELb1ELb1EEEEEEEEEvNT_6ParamsE --------------------------
	.section	.nv.info._ZN7cutlass13device_kernelIN5flash11enable_sm90INS1_16FlashAttnFwdSm90INS1_25CollectiveMainloopFwdSm90ILi2EN4cute5tupleIJNS5_1CILi1EEES8_S8_EEENS6_IJNS7_ILi128EEENS7_ILi96EEENS7_ILi64EEEEEELi256ENS_10bfloat16_tEfNS_4arch4Sm90ELb1ELb0ELb1ELb1ELb0ELb0ELb1ELb1ELb0ELb0ELb0ELb0EEENS1_21CollectiveEpilogueFwdINS6_IJSA_NS7_ILi256EEESB_EEES9_SE_SG_Li256ELb1ELb0ELb0ELb0EEENS1_36VarlenDynamicPersistentTileSchedulerILi128ELi96ELi256ELi32ELb0ELb0ELb1ELb1ELb1ELb1EEEEEEEEEvNT_6ParamsE,"",@"SHT_CUDA_INFO"
	.sectionflags	@""
	.align	4


	//----- nvinfo : EIATTR_CUDA_API_VERSION
	.align		4
        /*0000*/ 	.byte	0x04, 0x37
        /*0002*/ 	.short	(.L_1597 - .L_1596)
.L_1596:
        /*0004*/ 	.word	0x00000082


	//----- nvinfo : EIATTR_KPARAM_INFO
	.align		4
.L_1597:
        /*0008*/ 	.byte	0x04, 0x17
        /*000a*/ 	.short	(.L_1599 - .L_1598)
.L_1598:
        /*000c*/ 	.word	0x00000000
        /*0010*/ 	.short	0x0000
        /*0012*/ 	.short	0x0070
        /*0014*/ 	.byte	0x00, 0xf0, 0x01, 0x2c


	//----- nvinfo : EIATTR_SPARSE_MMA_MASK
	.align		4
.L_1599:
        /*0018*/ 	.byte	0x03, 0x50
        /*001a*/ 	.short	0x0000


	//----- nvinfo : EIATTR_MAXREG_COUNT
	.align		4
        /*001c*/ 	.byte	0x03, 0x1b
        /*001e*/ 	.short	0x00a8


	//----- nvinfo : EIATTR_NUM_BARRIERS
	.align		4
        /*0020*/ 	.byte	0x02, 0x4c
        /*0022*/ 	.byte	0x10
	.zero		1


	//----- nvinfo : EIATTR_EXTERNS
	.align		4
        /*0024*/ 	.byte	0x04, 0x0f
        /*0026*/ 	.short	(.L_1601 - .L_1600)


	//   ....[0]....
	.align		4
.L_1600:
        /*0028*/ 	.word	index@(__assertfail)


	//----- nvinfo : EIATTR_ANNOTATIONS
	.align		4
.L_1601:
        /*002c*/ 	.byte	0x04, 0x55
        /*002e*/ 	.short	(.L_1603 - .L_1602)


	//   ....[0]....
.L_1602:
        /* <DEDUP_REMOVED lines=27> */


	//----- nvinfo : EIATTR_MERCURY_ISA_VERSION
	.align		4
.L_1603:
        /*01d0*/ 	.byte	0x03, 0x5f
        /*01d2*/ 	.short	0x0101


	//----- nvinfo : EIATTR_UNUSED_LOAD_BYTE_OFFSET
	.align		4
        /*01d4*/ 	.byte	0x04, 0x44
        /*01d6*/ 	.short	(.L_1605 - .L_1604)


	//   ....[0]....
.L_1604:
        /*01d8*/ 	.word	0x00000ad0
        /*01dc*/ 	.word	0x0000fff0


	//   ....[1]....
        /*01e0*/ 	.word	0x0000aa60
        /*01e4*/ 	.word	0x0000fff0


	//----- nvinfo : EIATTR_INT_WARP_WIDE_INSTR_OFFSETS
	.align		4
.L_1605:
        /*01e8*/ 	.byte	0x04, 0x31
        /*01ea*/ 	.short	(.L_1607 - .L_1606)


	//   ....[0]....
.L_1606:
        /*01ec*/ 	.word	0x00000190


	//   ....[1]....
        /*01f0*/ 	.word	0x000001d0


	//   ....[2]....
        /*01f4*/ 	.word	0x00000240


	//   ....[3]....
        /*01f8*/ 	.word	0x00000250


	//   ....[4]....
        /*01fc*/ 	.word	0x0000e880


	//   ....[5]....
        /*0200*/ 	.word	0x0000e920


	//   ....[6]....
        /*0204*/ 	.word	0x0000edc0


	//   ....[7]....
        /*0208*/ 	.word	0x0000edf0


	//   ....[8]....
        /*020c*/ 	.word	0x000113d0


	//   ....[9]....
        /*0210*/ 	.word	0x00011470


	//----- nvinfo : EIATTR_COOP_GROUP_MASK_REGIDS
	.align		4
.L_1607:
        /*0214*/ 	.byte	0x04, 0x29
        /*0216*/ 	.short	(.L_1609 - .L_1608)


	//   ....[0]....
.L_1608:
        /*0218*/ 	.word	0xffffffff


	//   ....[1]....
        /*021c*/ 	.word	0xffffffff


	//   ....[2]....
        /*0220*/ 	.word	0xffffffff


	//   ....[3]....
        /*0224*/ 	.word	0xffffffff


	//   ....[4]....
        /*0228*/ 	.word	0xffffffff


	//   ....[5]....
        /*022c*/ 	.word	0xffffffff


	//   ....[6]....
        /*0230*/ 	.word	0xffffffff


	//   ....[7]....
        /*0234*/ 	.word	0xffffffff


	//   ....[8]....
        /*0238*/ 	.word	0xffffffff


	//   ....[9]....
        /*023c*/ 	.word	0xffffffff


	//   ....[10]....
        /*0240*/ 	.word	0xffffffff


	//   ....[11]....
        /*0244*/ 	.word	0xffffffff


	//   ....[12]....
        /*0248*/ 	.word	0xffffffff


	//   ....[13]....
        /*024c*/ 	.word	0xffffffff


	//   ....[14]....
        /*0250*/ 	.word	0xffffffff


	//   ....[15]....
        /*0254*/ 	.word	0xffffffff


	//   ....[16]....
        /*0258*/ 	.word	0xffffffff


	//   ....[17]....
        /*025c*/ 	.word	0xffffffff


	//   ....[18]....
        /*0260*/ 	.word	0xffffffff


	//   ....[19]....
        /*0264*/ 	.word	0xffffffff


	//   ....[20]....
        /*0268*/ 	.word	0xffffffff


	//   ....[21]....
        /*026c*/ 	.word	0xffffffff


	//   ....[22]....
        /*0270*/ 	.word	0xffffffff


	//   ....[23]....
        /*0274*/ 	.word	0xffffffff


	//   ....[24]....
        /*0278*/ 	.word	0xffffffff


	//   ....[25]....
        /*027c*/ 	.word	0xffffffff


	//   ....[26]....
        /*0280*/ 	.word	0xffffffff


	//   ....[27]....
        /*0284*/ 	.word	0xffffffff


	//   ....[28]....
        /*0288*/ 	.word	0xffffffff


	//   ....[29]....
        /*028c*/ 	.word	0xffffffff


	//   ....[30]....
        /*0290*/ 	.word	0xffffffff


	//   ....[31]....
        /*0294*/ 	.word	0xffffffff


	//   ....[32]....
        /*0298*/ 	.word	0xffffffff


	//   ....[33]....
        /*029c*/ 	.word	0xffffffff


	//   ....[34]....
        /*02a0*/ 	.word	0xffffffff


	//   ....[35]....
        /*02a4*/ 	.word	0xffffffff


	//   ....[36]....
        /*02a8*/ 	.word	0xffffffff


	//   ....[37]....
        /*02ac*/ 	.word	0xffffffff


	//   ....[38]....
        /*02b0*/ 	.word	0xffffffff


	//   ....[39]....
        /*02b4*/ 	.word	0xffffffff


	//   ....[40]....
        /*02b8*/ 	.word	0xffffffff


	//   ....[41]....
        /*02bc*/ 	.word	0xffffffff


	//   ....[42]....
        /*02c0*/ 	.word	0xffffffff


	//   ....[43]....
        /*02c4*/ 	.word	0xffffffff


	//   ....[44]....
        /*02c8*/ 	.word	0xffffffff


	//   ....[45]....
        /*02cc*/ 	.word	0xffffffff


	//   ....[46]....
        /*02d0*/ 	.word	0xffffffff


	//   ....[47]....
        /*02d4*/ 	.word	0xffffffff


	//   ....[48]....
        /*02d8*/ 	.word	0xffffffff


	//   ....[49]....
        /*02dc*/ 	.word	0xffffffff


	//   ....[50]....
        /*02e0*/ 	.word	0xffffffff


	//   ....[51]....
        /*02e4*/ 	.word	0xffffffff


	//   ....[52]....
        /*02e8*/ 	.word	0xffffffff


	//   ....[53]....
        /*02ec*/ 	.word	0xffffffff


	//   ....[54]....
        /*02f0*/ 	.word	0xffffffff


	//   ....[55]....
        /*02f4*/ 	.word	0xffffffff


	//   ....[56]....
        /*02f8*/ 	.word	0xffffffff


	//   ....[57]....
        /*02fc*/ 	.word	0xffffffff


	//   ....[58]....
        /*0300*/ 	.word	0x0500000f


	//   ....[59]....
        /*0304*/ 	.word	0x0500000f


	//   ....[60]....
        /*0308*/ 	.word	0x0500000f


	//   ....[61]....
        /*030c*/ 	.word	0x0500000f


	//   ....[62]....
        /*0310*/ 	.word	0x0500000f


	//   ....[63]....
        /*0314*/ 	.word	0x0500000f


	//   ....[64]....
        /*0318*/ 	.word	0x0500000f


	//   ....[65]....
        /*031c*/ 	.word	0x0500000f


	//   ....[66]....
        /*0320*/ 	.word	0x0500000f


	//   ....[67]....
        /*0324*/ 	.word	0x0500000f


	//   ....[68]....
        /*0328*/ 	.word	0x0500000f


	//   ....[69]....
        /*032c*/ 	.word	0x0500000f


	//   ....[70]....
        /*0330*/ 	.word	0x0500000f


	//   ....[71]....
        /*0334*/ 	.word	0x0500000f


	//   ....[72]....
        /*0338*/ 	.word	0x0500000f


	//   ....[73]....
        /*033c*/ 	.word	0x0500000f


	//   ....[74]....
        /*0340*/ 	.word	0x0500000f


	//   ....[75]....
        /*0344*/ 	.word	0x0500000f


	//   ....[76]....
        /*0348*/ 	.word	0x0500000f


	//----- nvinfo : EIATTR_COOP_GROUP_INSTR_OFFSETS
	.align		4
.L_1609:
        /*034c*/ 	.byte	0x04, 0x28
        /*034e*/ 	.short	(.L_1611 - .L_1610)


	//   ....[0]....
.L_1610:
        /*0350*/ 	.word	0x00000070


	//   ....[1]....
        /*0354*/ 	.word	0x000001a0


	//   ....[2]....
        /*0358*/ 	.word	0x000001f0


	//   ....[3]....
        /*035c*/ 	.word	0x00000440


	//   ....[4]....
        /*0360*/ 	.word	0x000005a0


	//   ....[5]....
        /*0364*/ 	.word	0x000006c0


	//   ....[6]....
        /*0368*/ 	.word	0x00000820


	//   ....[7]....
        /*036c*/ 	.word	0x000017c0


	//   ....[8]....
        /*0370*/ 	.word	0x00003760


	//   ....[9]....
        /*0374*/ 	.word	0x00003820


	//   ....[10]....
        /*0378*/ 	.word	0x00003870


	//   ....[11]....
        /*037c*/ 	.word	0x000038e0


	//   ....[12]....
        /*0380*/ 	.word	0x00005f90


	//   ....[13]....
        /*0384*/ 	.word	0x00006050


	//   ....[14]....
        /*0388*/ 	.word	0x00006060


	//   ....[15]....
        /*038c*/ 	.word	0x000060b0


	//   ....[16]....
        /*0390*/ 	.word	0x00008980


	//   ....[17]....
        /*0394*/ 	.word	0x00008a00


	//   ....[18]....
        /*0398*/ 	.word	0x00008a10


	//   ....[19]....
        /*039c*/ 	.word	0x00008a50


	//   ....[20]....
        /*03a0*/ 	.word	0x0000a000


	//   ....[21]....
        /*03a4*/ 	.word	0x0000a070


	//   ....[22]....
        /*03a8*/ 	.word	0x0000a0c0


	//   ....[23]....
        /*03ac*/ 	.word	0x0000a0f0


	//   ....[24]....
        /*03b0*/ 	.word	0x0000d620


	//   ....[25]....
        /*03b4*/ 	.word	0x0000d7b0


	//   ....[26]....
        /*03b8*/ 	.word	0x0000d7e0


	//   ....[27]....
        /*03bc*/ 	.word	0x0000d820


	//   ....[28]....
        /*03c0*/ 	.word	0x0000d890


	//   ....[29]....
        /*03c4*/ 	.word	0x0000d8f0


	//   ....[30]....
        /*03c8*/ 	.word	0x0000d930


	//   ....[31]....
        /*03cc*/ 	.word	0x0000dae0


	//   ....[32]....
        /*03d0*/ 	.word	0x0000db40


	//   ....[33]....
        /*03d4*/ 	.word	0x0000db80


	//   ....[34]....
        /*03d8*/ 	.word	0x0000dbc0


	//   ....[35]....
        /*03dc*/ 	.word	0x0000dbf0


	//   ....[36]....
        /*03e0*/ 	.word	0x0000dc20


	//   ....[37]....
        /*03e4*/ 	.word	0x0000dcc0


	//   ....[38]....
        /*03e8*/ 	.word	0x0000dd20


	//   ....[39]....
        /*03ec*/ 	.word	0x0000ddb0


	//   ....[40]....
        /*03f0*/ 	.word	0x00011500


	//   ....[41]....
        /*03f4*/ 	.word	0x00011510


	//   ....[42]....
        /*03f8*/ 	.word	0x00011630


	//   ....[43]....
        /*03fc*/ 	.word	0x00011690


	//   ....[44]....
        /*0400*/ 	.word	0x000116d0


	//   ....[45]....
        /*0404*/ 	.word	0x00011710


	//   ....[46]....
        /*0408*/ 	.word	0x00011740


	//   ....[47]....
        /*040c*/ 	.word	0x00011770


	//   ....[48]....
        /*0410*/ 	.word	0x00011910


	//   ....[49]....
        /*0414*/ 	.word	0x00011970


	//   ....[50]....
        /*0418*/ 	.word	0x000119b0


	//   ....[51]....
        /*041c*/ 	.word	0x000119f0


	//   ....[52]....
        /*0420*/ 	.word	0x00011a20


	//   ....[53]....
        /*0424*/ 	.word	0x00011a50


	//   ....[54]....
        /*0428*/ 	.word	0x00011b10


	//   ....[55]....
        /*042c*/ 	.word	0x00011b30


	//   ....[56]....
        /*0430*/ 	.word	0x00011ba0


	//   ....[57]....
        /*0434*/ 	.word	0x00012220


	//   ....[58]....
        /*0438*/ 	.word	0x00012840


	//   ....[59]....
        /*043c*/ 	.word	0x00012c60


	//   ....[60]....
        /*0440*/ 	.word	0x00012cf0


	//   ....[61]....
        /*0444*/ 	.word	0x00012d90


	//   ....[62]....
        /*0448*/ 	.word	0x00012e40


	//   ....[63]....
        /*044c*/ 	.word	0x00012ec0


	//   ....[64]....
        /*0450*/ 	.word	0x00012f40


	//   ....[65]....
        /*0454*/ 	.word	0x00012fc0


	//   ....[66]....
        /*0458*/ 	.word	0x00013040


	//   ....[67]....
        /*045c*/ 	.word	0x000130d0


	//   ....[68]....
        /*0460*/ 	.word	0x00013180


	//   ....[69]....
        /*0464*/ 	.word	0x00013200


	//   ....[70]....
        /*0468*/ 	.word	0x00013280


	//   ....[71]....
        /*046c*/ 	.word	0x00013300


	//   ....[72]....
        /*0470*/ 	.word	0x00013380


	//   ....[73]....
        /*0474*/ 	.word	0x000133f0


	//   ....[74]....
        /*0478*/ 	.word	0x00013490


	//   ....[75]....
        /*047c*/ 	.word	0x00013520


	//   ....[76]....
        /*0480*/ 	.word	0x00013650


	//----- nvinfo : EIATTR_REG_RECONFIG
	.align		4
.L_1611:
        /*0484*/ 	.byte	0x01, 0x54
	.zero		2


	//----- nvinfo : EIATTR_SYSCALL_OFFSETS
	.align		4
        /*0488*/ 	.byte	0x04, 0x46
        /*048a*/ 	.short	(.L_1613 - .L_1612)


	//   ....[0]....
.L_1612:
        /*048c*/ 	.word	0x00001a20


	//   ....[1]....
        /*0490*/ 	.word	0x0000eab0


	//   ....[2]....
        /*0494*/ 	.word	0x0000ebf0


	//   ....[3]....
        /*0498*/ 	.word	0x0000ecf0


	//----- nvinfo : EIATTR_MBARRIER_INSTR_OFFSETS
	.align		4
.L_1613:
        /*049c*/ 	.byte	0x04, 0x39
        /*049e*/ 	.short	(.L_1615 - .L_1614)


	//   ....[0]....
.L_1614:
        /*04a0*/ 	.word	0x000002e0
        /*04a4*/ 	.word	0x000000ff
        /*04a8*/ 	.word	0x00032400
        /*04ac*/ 	.short	0x0100
        /*04ae*/ 	.byte	0x08
	.zero		1


	//   ....[1]....
        /*04b0*/ 	.word	0x000002f0
        /*04b4*/ 	.word	0x000000ff
        /*04b8*/ 	.word	0x00032410
        /*04bc*/ 	.short	0x0100
        /*04be*/ 	.byte	0x08
	.zero		1


	//   ....[2]....
        /*04c0*/ 	.word	0x00000300
        /*04c4*/ 	.word	0x000000ff
        /*04c8*/ 	.word	0x00032420
        /*04cc*/ 	.short	0x0100
        /*04ce*/ 	.byte	0x08
	.zero		1


	//   ....[3]....
        /*04d0*/ 	.word	0x000003f0
        /*04d4*/ 	.word	0x000000ff
        /*04d8*/ 	.word	0x00032430
        /*04dc*/ 	.short	0x0100
        /*04de*/ 	.byte	0x08
	.zero		1


	//   ....[4]....
        /*04e0*/ 	.word	0x00000400
        /*04e4*/ 	.word	0x000000ff
        /*04e8*/ 	.word	0x00032440
        /*04ec*/ 	.short	0x0100
        /*04ee*/ 	.byte	0x08
	.zero		1


	//   ....[5]....
        /*04f0*/ 	.word	0x00000410
        /*04f4*/ 	.word	0x000000ff
        /*04f8*/ 	.word	0x00032438
        /*04fc*/ 	.short	0x0100
        /*04fe*/ 	.byte	0x08
	.zero		1


	//   ....[6]....
        /*0500*/ 	.word	0x00000420
        /*0504*/ 	.word	0x000000ff
        /*0508*/ 	.word	0x00032448
        /*050c*/ 	.short	0x0100
        /*050e*/ 	.byte	0x08
	.zero		1


	//   ....[7]....
        /*0510*/ 	.word	0x00000550
        /*0514*/ 	.word	0x000000ff
        /*0518*/ 	.word	0x00032450
        /*051c*/ 	.short	0x0100
        /*051e*/ 	.byte	0x08
	.zero		1


	//   ....[8]....
        /*0520*/ 	.word	0x00000560
        /*0524*/ 	.word	0x000000ff
        /*0528*/ 	.word	0x00032460
        /*052c*/ 	.short	0x0100
        /*052e*/ 	.byte	0x08
	.zero		1


	//   ....[9]....
        /*0530*/ 	.word	0x00000570
        /*0534*/ 	.word	0x000000ff
        /*0538*/ 	.word	0x00032458
        /*053c*/ 	.short	0x0100
        /*053e*/ 	.byte	0x08
	.zero		1


	//   ....[10]....
        /*0540*/ 	.word	0x00000580
        /*0544*/ 	.word	0x000000ff
        /*0548*/ 	.word	0x00032468
        /*054c*/ 	.short	0x0100
        /*054e*/ 	.byte	0x08
	.zero		1


	//   ....[11]....
        /*0550*/ 	.word	0x00000670
        /*0554*/ 	.word	0x000000ff
        /*0558*/ 	.word	0x00032470
        /*055c*/ 	.short	0x0100
        /*055e*/ 	.byte	0x06
	.zero		1


	//   ....[12]....
        /*0560*/ 	.word	0x00000680
        /*0564*/ 	.word	0x000000ff
        /*0568*/ 	.word	0x00032480
        /*056c*/ 	.short	0x0100
        /*056e*/ 	.byte	0x06
	.zero		1


	//   ....[13]....
        /*0570*/ 	.word	0x00000690
        /*0574*/ 	.word	0x000000ff
        /*0578*/ 	.word	0x00032478
        /*057c*/ 	.short	0x0100
        /*057e*/ 	.byte	0x06
	.zero		1


	//   ....[14]....
        /*0580*/ 	.word	0x000006a0
        /*0584*/ 	.word	0x000000ff
        /*0588*/ 	.word	0x00032488
        /*058c*/ 	.short	0x0100
        /*058e*/ 	.byte	0x06
	.zero		1


	//   ....[15]....
        /*0590*/ 	.word	0x000007d0
        /*0594*/ 	.word	0x000000ff
        /*0598*/ 	.word	0x00032490
        /*059c*/ 	.short	0x0100
        /*059e*/ 	.byte	0x08
	.zero		1


	//   ....[16]....
        /*05a0*/ 	.word	0x000007e0
        /*05a4*/ 	.word	0x000000ff
        /*05a8*/ 	.word	0x000324a0
        /*05ac*/ 	.short	0x0100
        /*05ae*/ 	.byte	0x08
	.zero		1


	//   ....[17]....
        /*05b0*/ 	.word	0x000007f0
        /*05b4*/ 	.word	0x000000ff
        /*05b8*/ 	.word	0x00032498
        /*05bc*/ 	.short	0x0100
        /*05be*/ 	.byte	0x08
	.zero		1


	//   ....[18]....
        /*05c0*/ 	.word	0x00000800
        /*05c4*/ 	.word	0x000000ff
        /*05c8*/ 	.word	0x000324a8
        /*05cc*/ 	.short	0x0100
        /*05ce*/ 	.byte	0x08
	.zero		1


	//   ....[19]....
        /*05d0*/ 	.word	0x00000930
        /*05d4*/ 	.word	0x000000ff
        /*05d8*/ 	.word	0x000324b0
        /*05dc*/ 	.short	0x0100
        /*05de*/ 	.byte	0x08
	.zero		1


	//   ....[20]....
        /*05e0*/ 	.word	0x00000940
        /*05e4*/ 	.word	0x000000ff
        /*05e8*/ 	.word	0x000324c0
        /*05ec*/ 	.short	0x0100
        /*05ee*/ 	.byte	0x08
	.zero		1


	//   ....[21]....
        /*05f0*/ 	.word	0x00000950
        /*05f4*/ 	.word	0x000000ff
        /*05f8*/ 	.word	0x000324b8
        /*05fc*/ 	.short	0x0100
        /*05fe*/ 	.byte	0x08
	.zero		1


	//   ....[22]....
        /*0600*/ 	.word	0x00000960
        /*0604*/ 	.word	0x000000ff
        /*0608*/ 	.word	0x000324c8
        /*060c*/ 	.short	0x0100
        /*060e*/ 	.byte	0x08
	.zero		1


	//   ....[23]....
        /*0610*/ 	.word	0x00001ac0
        /*0614*/ 	.word	0x00000005
        /*0618*/ 	.word	0x00032400
        /*061c*/ 	.short	0x010a
        /*061e*/ 	.byte	0x3f
	.zero		1


	//   ....[24]....
        /*0620*/ 	.word	0x00001ba0
        /*0624*/ 	.word	0x00000000
        /*0628*/ 	.word	0x00032430
        /*062c*/ 	.short	0x010a
        /*062e*/ 	.byte	0x3f
	.zero		1


	//   ....[25]....
        /*0630*/ 	.word	0x00001be0
        /*0634*/ 	.word	0x00000000
        /*0638*/ 	.word	0x00032430
        /*063c*/ 	.short	0x010a
        /*063e*/ 	.byte	0x3f
	.zero		1


	//   ....[26]....
        /*0640*/ 	.word	0x00001ee0
        /*0644*/ 	.word	0x00000005
        /*0648*/ 	.word	0x00032410
        /*064c*/ 	.short	0x010a
        /*064e*/ 	.byte	0x3f
	.zero		1


	//   ....[27]....
        /*0650*/ 	.word	0x00001f20
        /*0654*/ 	.word	0x00000000
        /*0658*/ 	.word	0x00032450
        /*065c*/ 	.short	0x010a
        /*065e*/ 	.byte	0x3f
	.zero		1


	//   ....[28]....
        /*0660*/ 	.word	0x00001f60
        /*0664*/ 	.word	0x00000000
        /*0668*/ 	.word	0x00032450
        /*066c*/ 	.short	0x010a
        /*066e*/ 	.byte	0x3f
	.zero		1


	//   ....[29]....
        /*0670*/ 	.word	0x00003b50
        /*0674*/ 	.word	0x00000018
        /*0678*/ 	.word	0x00000000
        /*067c*/ 	.short	0x0101
        /*067e*/ 	.byte	0x3f
	.zero		1


	//   ....[30]....
        /*0680*/ 	.word	0x00004650
        /*0684*/ 	.word	0x00000000
        /*0688*/ 	.word	0x00000000
        /*068c*/ 	.short	0x0101
        /*068e*/ 	.byte	0x3f
	.zero		1


	//   ....[31]....
        /*0690*/ 	.word	0x00004780
        /*0694*/ 	.word	0x000000ff
        /*0698*/ 	.word	0x00032430
        /*069c*/ 	.short	0x010a
        /*069e*/ 	.byte	0x04
	.zero		1


	//   ....[32]....
        /*06a0*/ 	.word	0x000047c0
        /*06a4*/ 	.word	0x000000ff
        /*06a8*/ 	.word	0x00032430
        /*06ac*/ 	.short	0x010a
        /*06ae*/ 	.byte	0x04
	.zero		1


	//   ....[33]....
        /*06b0*/ 	.word	0x000049d0
        /*06b4*/ 	.word	0x000000ff
        /*06b8*/ 	.word	0x00032450
        /*06bc*/ 	.short	0x010a
        /*06be*/ 	.byte	0x04
	.zero		1


	//   ....[34]....
        /*06c0*/ 	.word	0x00004a10
        /*06c4*/ 	.word	0x000000ff
        /*06c8*/ 	.word	0x00032450
        /*06cc*/ 	.short	0x010a
        /*06ce*/ 	.byte	0x04
	.zero		1


	//   ....[35]....
        /*06d0*/ 	.word	0x00006380
        /*06d4*/ 	.word	0x00000098
        /*06d8*/ 	.word	0x00000000
        /*06dc*/ 	.short	0x0101
        /*06de*/ 	.byte	0x3f
	.zero		1


	//   ....[36]....
        /*06e0*/ 	.word	0x00007690
        /*06e4*/ 	.word	0x000000af
        /*06e8*/ 	.word	0x00000000
        /*06ec*/ 	.short	0x0101
        /*06ee*/ 	.byte	0x3f
	.zero		1


	//   ....[37]....
        /*06f0*/ 	.word	0x000077d0
        /*06f4*/ 	.word	0x000000ff
        /*06f8*/ 	.word	0x00032430
        /*06fc*/ 	.short	0x010a
        /*06fe*/ 	.byte	0x05
	.zero		1


	//   ....[38]....
        /*0700*/ 	.word	0x00007810
        /*0704*/ 	.word	0x000000ff
        /*0708*/ 	.word	0x00032430
        /*070c*/ 	.short	0x010a
        /*070e*/ 	.byte	0x05
	.zero		1


	//   ....[39]....
        /*0710*/ 	.word	0x00007a20
        /*0714*/ 	.word	0x000000ff
        /*0718*/ 	.word	0x00032450
        /*071c*/ 	.short	0x010a
        /*071e*/ 	.byte	0x05
	.zero		1


	//   ....[40]....
        /*0720*/ 	.word	0x00007a60
        /*0724*/ 	.word	0x000000ff
        /*0728*/ 	.word	0x00032450
        /*072c*/ 	.short	0x010a
        /*072e*/ 	.byte	0x05
	.zero		1


	//   ....[41]....
        /*0730*/ 	.word	0x00008cb0
        /*0734*/ 	.word	0x00000098
        /*0738*/ 	.word	0x00000000
        /*073c*/ 	.short	0x0101
        /*073e*/ 	.byte	0x3f
	.zero		1


	//   ....[42]....
        /*0740*/ 	.word	0x00009e50
        /*0744*/ 	.word	0x000000d7
        /*0748*/ 	.word	0x00000000
        /*074c*/ 	.short	0x0101
        /*074e*/ 	.byte	0x3f
	.zero		1


	//   ....[43]....
        /*0750*/ 	.word	0x0000c1c0
        /*0754*/ 	.word	0x00000097
        /*0758*/ 	.word	0x00000000
        /*075c*/ 	.short	0x0101
        /*075e*/ 	.byte	0x3f
	.zero		1


	//   ....[44]....
        /*0760*/ 	.word	0x0000f240
        /*0764*/ 	.word	0x00000008
        /*0768*/ 	.word	0x00032440
        /*076c*/ 	.short	0x010a
        /*076e*/ 	.byte	0x3f
	.zero		1


	//   ....[45]....
        /*0770*/ 	.word	0x0000f850
        /*0774*/ 	.word	0x00000008
        /*0778*/ 	.word	0x00032420
        /*077c*/ 	.short	0x010a
        /*077e*/ 	.byte	0x3f
	.zero		1


	//   ....[46]....
        /*0780*/ 	.word	0x0000f920
        /*0784*/ 	.word	0x0000000b
        /*0788*/ 	.word	0x00032460
        /*078c*/ 	.short	0x010a
        /*078e*/ 	.byte	0x3f
	.zero		1


	//   ....[47]....
        /*0790*/ 	.word	0x0000ff60
        /*0794*/ 	.word	0x00000002
        /*0798*/ 	.word	0x00032440
        /*079c*/ 	.short	0x010a
        /*079e*/ 	.byte	0x3f
	.zero		1


	//   ....[48]....
        /*07a0*/ 	.word	0x00010170
        /*07a4*/ 	.word	0x00000002
        /*07a8*/ 	.word	0x00032460
        /*07ac*/ 	.short	0x010a
        /*07ae*/ 	.byte	0x3f
	.zero		1


	//   ....[49]....
        /*07b0*/ 	.word	0x000106e0
        /*07b4*/ 	.word	0x00000002
        /*07b8*/ 	.word	0x00032440
        /*07bc*/ 	.short	0x010a
        /*07be*/ 	.byte	0x3f
	.zero		1


	//   ....[50]....
        /*07c0*/ 	.word	0x000108e0
        /*07c4*/ 	.word	0x00000002
        /*07c8*/ 	.word	0x00032460
        /*07cc*/ 	.short	0x010a
        /*07ce*/ 	.byte	0x3f
	.zero		1


	//   ....[51]....
        /*07d0*/ 	.word	0x00010de0
        /*07d4*/ 	.word	0x00000002
        /*07d8*/ 	.word	0x00032440
        /*07dc*/ 	.short	0x010a
        /*07de*/ 	.byte	0x3f
	.zero		1


	//   ....[52]....
        /*07e0*/ 	.word	0x00010ff0
        /*07e4*/ 	.word	0x00000002
        /*07e8*/ 	.word	0x00032460
        /*07ec*/ 	.short	0x010a
        /*07ee*/ 	.byte	0x3f
	.zero		1


	//   ....[53]....
        /*07f0*/ 	.word	0x000121b0
        /*07f4*/ 	.word	0x00000000
        /*07f8*/ 	.word	0x00032420
        /*07fc*/ 	.short	0x010a
        /*07fe*/ 	.byte	0x3f
	.zero		1


	//   ....[54]....
        /*0800*/ 	.word	0x00012380
        /*0804*/ 	.word	0x00000006
        /*0808*/ 	.word	0x00000000
        /*080c*/ 	.short	0x010a
        /*080e*/ 	.byte	0x3f
	.zero		1


	//   ....[55]....
        /*0810*/ 	.word	0x000123f0
        /*0814*/ 	.word	0x00000007
        /*0818*/ 	.word	0x00000000
        /*081c*/ 	.short	0x010a
        /*081e*/ 	.byte	0x3f
	.zero		1


	//   ....[56]....
        /*0820*/ 	.word	0x00012460
        /*0824*/ 	.word	0x00000004
        /*0828*/ 	.word	0x00000000
        /*082c*/ 	.short	0x010a
        /*082e*/ 	.byte	0x3f
	.zero		1


	//   ....[57]....
        /*0830*/ 	.word	0x00012490
        /*0834*/ 	.word	0x00000003
        /*0838*/ 	.word	0x00000000
        /*083c*/ 	.short	0x010a
        /*083e*/ 	.byte	0x3f
	.zero		1


	//   ....[58]....
        /*0840*/ 	.word	0x000124f0
        /*0844*/ 	.word	0x00000005
        /*0848*/ 	.word	0x00032400
        /*084c*/ 	.short	0x010a
        /*084e*/ 	.byte	0x3f
	.zero		1


	//   ....[59]....
        /*0850*/ 	.word	0x00012540
        /*0854*/ 	.word	0x00000000
        /*0858*/ 	.word	0x00032430
        /*085c*/ 	.short	0x010a
        /*085e*/ 	.byte	0x3f
	.zero		1


	//   ....[60]....
        /*0860*/ 	.word	0x00012590
        /*0864*/ 	.word	0x00000005
        /*0868*/ 	.word	0x00032410
        /*086c*/ 	.short	0x010a
        /*086e*/ 	.byte	0x3f
	.zero		1


	//   ....[61]....
        /*0870*/ 	.word	0x000125e0
        /*0874*/ 	.word	0x00000000
        /*0878*/ 	.word	0x00032450
        /*087c*/ 	.short	0x010a
        /*087e*/ 	.byte	0x3f
	.zero		1


	//   ....[62]....
        /*0880*/ 	.word	0x00012640
        /*0884*/ 	.word	0x00000014
        /*0888*/ 	.word	0x00032430
        /*088c*/ 	.short	0x010a
        /*088e*/ 	.byte	0x3f
	.zero		1


	//   ....[63]....
        /*0890*/ 	.word	0x000126a0
        /*0894*/ 	.word	0x00000014
        /*0898*/ 	.word	0x00032450
        /*089c*/ 	.short	0x010a
        /*089e*/ 	.byte	0x3f
	.zero		1


	//   ....[64]....
        /*08a0*/ 	.word	0x00012700
        /*08a4*/ 	.word	0x00000014
        /*08a8*/ 	.word	0x00032430
        /*08ac*/ 	.short	0x010a
        /*08ae*/ 	.byte	0x3f
	.zero		1


	//   ....[65]....
        /*08b0*/ 	.word	0x00012760
        /*08b4*/ 	.word	0x00000014
        /*08b8*/ 	.word	0x00032450
        /*08bc*/ 	.short	0x010a
        /*08be*/ 	.byte	0x3f
	.zero		1


	//   ....[66]....
        /*08c0*/ 	.word	0x00012900
        /*08c4*/ 	.word	0x00000008
        /*08c8*/ 	.word	0x00032440
        /*08cc*/ 	.short	0x010a
        /*08ce*/ 	.byte	0x3f
	.zero		1


	//   ....[67]....
        /*08d0*/ 	.word	0x00012980
        /*08d4*/ 	.word	0x00000008
        /*08d8*/ 	.word	0x00032420
        /*08dc*/ 	.short	0x010a
        /*08de*/ 	.byte	0x3f
	.zero		1


	//   ....[68]....
        /*08e0*/ 	.word	0x000129d0
        /*08e4*/ 	.word	0x0000000b
        /*08e8*/ 	.word	0x00032460
        /*08ec*/ 	.short	0x010a
        /*08ee*/ 	.byte	0x3f
	.zero		1


	//   ....[69]....
        /*08f0*/ 	.word	0x00012a20
        /*08f4*/ 	.word	0x00000002
        /*08f8*/ 	.word	0x00032440
        /*08fc*/ 	.short	0x010a
        /*08fe*/ 	.byte	0x3f
	.zero		1


	//   ....[70]....
        /*0900*/ 	.word	0x00012a70
        /*0904*/ 	.word	0x00000002
        /*0908*/ 	.word	0x00032460
        /*090c*/ 	.short	0x010a
        /*090e*/ 	.byte	0x3f
	.zero		1


	//   ....[71]....
        /*0910*/ 	.word	0x00012ac0
        /*0914*/ 	.word	0x00000002
        /*0918*/ 	.word	0x00032440
        /*091c*/ 	.short	0x010a
        /*091e*/ 	.byte	0x3f
	.zero		1


	//   ....[72]....
        /*0920*/ 	.word	0x00012b10
        /*0924*/ 	.word	0x00000002
        /*0928*/ 	.word	0x00032460
        /*092c*/ 	.short	0x010a
        /*092e*/ 	.byte	0x3f
	.zero		1


	//   ....[73]....
        /*0930*/ 	.word	0x00012b60
        /*0934*/ 	.word	0x00000002
        /*0938*/ 	.word	0x00032440
        /*093c*/ 	.short	0x010a
        /*093e*/ 	.byte	0x3f
	.zero		1


	//   ....[74]....
        /*0940*/ 	.word	0x00012bb0
        /*0944*/ 	.word	0x00000002
        /*0948*/ 	.word	0x00032460
        /*094c*/ 	.short	0x010a
        /*094e*/ 	.byte	0x3f
	.zero		1


	//   ....[75]....
        /*0950*/ 	.word	0x00013570
        /*0954*/ 	.word	0x00000000
        /*0958*/ 	.word	0x00032420
        /*095c*/ 	.short	0x010a
        /*095e*/ 	.byte	0x3f
	.zero		1


	//   ....[76]....
        /*0960*/ 	.word	0x00013710
        /*0964*/ 	.word	0x00000006
        /*0968*/ 	.word	0x00000000
        /*096c*/ 	.short	0x010a
        /*096e*/ 	.byte	0x3f
	.zero		1


	//   ....[77]....
        /*0970*/ 	.word	0x00013760
        /*0974*/ 	.word	0x00000007
        /*0978*/ 	.word	0x00000000
        /*097c*/ 	.short	0x010a
        /*097e*/ 	.byte	0x3f
	.zero		1


	//   ....[78]....
        /*0980*/ 	.word	0x000137b0
        /*0984*/ 	.word	0x00000004
        /*0988*/ 	.word	0x00000000
        /*098c*/ 	.short	0x010a
        /*098e*/ 	.byte	0x3f
	.zero		1


	//----- nvinfo : EIATTR_NUM_MBARRIERS
	.align		4
.L_1615:
        /*0990*/ 	.byte	0x03, 0x38
        /*0992*/ 	.short	0x0017


	//----- nvinfo : EIATTR_EXIT_INSTR_OFFSETS
	.align		4
        /*0994*/ 	.byte	0x04, 0x1c
        /*0996*/ 	.short	(.L_1617 - .L_1616)


	//   ....[0]....
.L_1616:
        /*0998*/ 	.word	0x00000b10


	//   ....[1]....
        /*099c*/ 	.word	0x0000d5e0


	//   ....[2]....
        /*09a0*/ 	.word	0x0000d640


	//   ....[3]....
        /*09a4*/ 	.word	0x000124e0


	//----- nvinfo : EIATTR_MAX_THREADS
	.align		4
.L_1617:
        /*09a8*/ 	.byte	0x04, 0x05
        /*09aa*/ 	.short	(.L_1619 - .L_1618)
.L_1618:
        /*09ac*/ 	.word	0x00000180
        /*09b0*/ 	.word	0x00000001
        /*09b4*/ 	.word	0x00000001


	//----- nvinfo : EIATTR_CRS_STACK_SIZE
	.align		4
.L_1619:
        /*09b8*/ 	.byte	0x04, 0x1e
        /*09ba*/ 	.short	(.L_1621 - .L_1620)
.L_1620:
        /*09bc*/ 	.word	0x00000000


	//----- nvinfo : EIATTR_CBANK_PARAM_SIZE
	.align		4
.L_1621:
        /*09c0*/ 	.byte	0x03, 0x19
        /*09c2*/ 	.short	0x0b70


	//----- nvinfo : EIATTR_PARAM_CBANK
	.align		4
        /*09c4*/ 	.byte	0x04, 0x0a
        /*09c6*/ 	.short	(.L_1623 - .L_1622)
	.align		4
.L_1622:
        /*09c8*/ 	.word	index@(.nv.constant0._ZN7cutlass13device_kernelIN5flash11enable_sm90INS1_16FlashAttnFwdSm90INS1_25CollectiveMainloopFwdSm90ILi2EN4cute5tupleIJNS5_1CILi1EEES8_S8_EEENS6_IJNS7_ILi128EEENS7_ILi96EEENS7_ILi64EEEEEELi256ENS_10bfloat16_tEfNS_4arch4Sm90ELb1ELb0ELb1ELb1ELb0ELb0ELb1ELb1ELb0ELb0ELb0ELb0EEENS1_21CollectiveEpilogueFwdINS6_IJSA_NS7_ILi256EEESB_EEES9_SE_SG_Li256ELb1ELb0ELb0ELb0EEENS1_36VarlenDynamicPersistentTileSchedulerILi128ELi96ELi256ELi32ELb0ELb0ELb1ELb1ELb1ELb1EEEEEEEEEvNT_6ParamsE)
        /*09cc*/ 	.short	0x0210
        /*09ce*/ 	.short	0x0b70


	//----- nvinfo : EIATTR_SW_WAR
	.align		4
.L_1623:
        /*09d0*/ 	.byte	0x04, 0x36
        /*09d2*/ 	.short	(.L_1625 - .L_1624)
.L_1624:
        /*09d4*/ 	.word	0x00000008
.L_1625:


//--------------------- .nv.info._ZN7cutlass13device_kernelIN5flash11enable_sm90INS1_16FlashAttnFwdSm90INS1_25CollectiveMainloopFwdSm90ILi2EN4cute5tupleIJNS5_1CILi1EEES8_S8_EEENS6_IJNS7_ILi128EEENS7_ILi96EEENS7_ILi64EEEEEELi256ENS_10bfloat16_tEfNS_4arch4Sm90ELb1ELb0ELb1ELb1ELb0ELb1ELb1ELb1ELb0ELb0ELb0ELb0EEENS1_21CollectiveEpilogueFwdINS6_IJSA_NS7_ILi256EEESB_EEES9_SE_SG_Li256ELb1ELb0ELb0ELb0EEENS1_36VarlenDynamicPersistentTileSchedulerILi128ELi96ELi256ELi32ELb0ELb0ELb1ELb1ELb1ELb1EEEEEEEEEvNT_6ParamsE --------------------------
	.section	.nv.info._ZN7cutlass13device_kernelIN5flash11enable_sm90INS1_16FlashAttnFwdSm90INS1_25CollectiveMainloopFwdSm90ILi2EN4cute5tupleIJNS5_1CILi1EEES8_S8_EEENS6_IJNS7_ILi128EEENS7_ILi96EEENS7_ILi64EEEEEELi256ENS_10bfloat16_tEfNS_4arch4Sm90ELb1ELb0ELb1ELb1ELb0ELb1ELb1ELb1ELb0ELb0ELb0ELb0EEENS1_21CollectiveEpilogueFwdINS6_IJSA_NS7_ILi256EEESB_EEES9_SE_SG_Li256ELb1ELb0ELb0ELb0EEENS1_36VarlenDynamicPersistentTileSchedulerILi128ELi96ELi256ELi32ELb0ELb0ELb1ELb1ELb1ELb1EEEEEEEEEvNT_6ParamsE,"",@"SHT_CUDA_INFO"
	.sectionflags	@""
	.align	4


	//----- nvinfo : EIATTR_CUDA_API_VERSION
	.align		4
        /*0000*/ 	.byte	0x04, 0x37
        /*0002*/ 	.short	(.L_1627 - .L_1626)
.L_1626:
        /*0004*/ 	.word	0x00000082


	//----- nvinfo : EIATTR_KPARAM_INFO
	.align		4
.L_1627:
        /*0008*/ 	.byte	0x04, 0x17
        /*000a*/ 	.short	(.L_1629 - .L_1628)
.L_1628:
        /*000c*/ 	.word	0x00000000
        /*0010*/ 	.short	0x0000
        /*0012*/ 	.short	0x0070
        /*0014*/ 	.byte	0x00, 0xf0, 0x01, 0x2c


	//----- nvinfo : EIATTR_SPARSE_MMA_MASK
	.align		4
.L_1629:
        /*0018*/ 	.byte	0x03, 0x50
        /*001a*/ 	.short	0x0000


	//----- nvinfo : EIATTR_MAXREG_COUNT
	.align		4
        /*001c*/ 	.byte	0x03, 0x1b
        /*001e*/ 	.short	0x00a8


	//----- nvinfo : EIATTR_NUM_BARRIERS
	.align		4
        /*0020*/ 	.byte	0x02, 0x4c
        /*0022*/ 	.byte	0x10
	.zero		1


	//----- nvinfo : EIATTR_EXTERNS
	.align		4
        /*0024*/ 	.byte	0x04, 0x0f
        /*0026*/ 	.short	(.L_1631 - .L_1630)


	//   ....[0]....
	.align		4
.L_1630:
        /*0028*/ 	.word	index@(__assertfail)


	//----- nvinfo : EIATTR_ANNOTATIONS
	.align		4
.L_1631:
        /*002c*/ 	.byte	0x04, 0x55
        /*002e*/ 	.short	(.L_1633 - .L_1632)


	//   ....[0]....
.L_1632:
        /* <DEDUP_REMOVED lines=83> */


	//----- nvinfo : EIATTR_MERCURY_ISA_VERSION
	.align		4
.L_1633:
        /*0550*/ 	.byte	0x03, 0x5f
        /*0552*/ 	.short	0x0101


	//----- nvinfo : EIATTR_UNUSED_LOAD_BYTE_OFFSET
	.align		4
        /*0554*/ 	.byte	0x04, 0x44
        /*0556*/ 	.short	(.L_1635 - .L_1634)


	//   ....[0]....
.L_1634:
        /*0558*/ 	.word	0x00000b40
        /*055c*/ 	.word	0x0000fff0


	//   ....[1]....
        /*0560*/ 	.word	0x000134d0
        /*0564*/ 	.word	0x0000fff0


	//----- nvinfo : EIATTR_INT_WARP_WIDE_INSTR_OFFSETS
	.align		4
.L_1635:
        /*0568*/ 	.byte	0x04, 0x31
        /*056a*/ 	.short	(.L_1637 - .L_1636)


	//   ....[0]....
.L_1636:
        /*056c*/ 	.word	0x000001e0


	//   ....[1]....
        /*0570*/ 	.word	0x00000220


	//   ....[2]....
        /*0574*/ 	.word	0x00000290


	//   ....[3]....
        /*0578*/ 	.word	0x00000300


	//   ....[4]....
        /*057c*/ 	.word	0x00018110


	//   ....[5]....
        /*0580*/ 	.word	0x000181a0


	//   ....[6]....
        /*0584*/ 	.word	0x00018620


	//   ....[7]....
        /*0588*/ 	.word	0x00018650


	//   ....[8]....
        /*058c*/ 	.word	0x0001abf0


	//   ....[9]....
        /*0590*/ 	.word	0x0001ac80


	//----- nvinfo : EIATTR_COOP_GROUP_MASK_REGIDS
	.align		4
.L_1637:
        /*0594*/ 	.byte	0x04, 0x29
        /*0596*/ 	.short	(.L_1639 - .L_1638)


	//   ....[0]....
.L_1638:
        /*0598*/ 	.word	0xffffffff


	//   ....[1]....
        /*059c*/ 	.word	0xffffffff


	//   ....[2]....
        /*05a0*/ 	.word	0xffffffff


	//   ....[3]....
        /*05a4*/ 	.word	0xffffffff


	//   ....[4]....
        /*05a8*/ 	.word	0xffffffff


	//   ....[5]....
        /*05ac*/ 	.word	0xffffffff


	//   ....[6]....
        /*05b0*/ 	.word	0xffffffff


	//   ....[7]....
        /*05b4*/ 	.word	0xffffffff


	//   ....[8]....
        /*05b8*/ 	.word	0xffffffff


	//   ....[9]....
        /*05bc*/ 	.word	0xffffffff


	//   ....[10]....
        /*05c0*/ 	.word	0xffffffff


	//   ....[11]....
        /*05c4*/ 	.word	0xffffffff


	//   ....[12]....
        /*05c8*/ 	.word	0xffffffff


	//   ....[13]....
        /*05cc*/ 	.word	0xffffffff


	//   ....[14]....
        /*05d0*/ 	.word	0xffffffff


	//   ....[15]....
        /*05d4*/ 	.word	0xffffffff


	//   ....[16]....
        /*05d8*/ 	.word	0xffffffff


	//   ....[17]....
        /*05dc*/ 	.word	0xffffffff


	//   ....[18]....
        /*05e0*/ 	.word	0xffffffff


	//   ....[19]....
        /*05e4*/ 	.word	0xffffffff


	//   ....[20]....
        /*05e8*/ 	.word	0xffffffff


	//   ....[21]....
        /*05ec*/ 	.word	0xffffffff


	//   ....[22]....
        /*05f0*/ 	.word	0xffffffff


	//   ....[23]....
        /*05f4*/ 	.word	0xffffffff


	//   ....[24]....
        /*05f8*/ 	.word	0xffffffff


	//   ....[25]....
        /*05fc*/ 	.word	0xffffffff


	//   ....[26]....
        /*0600*/ 	.word	0xffffffff


	//   ....[27]....
        /*0604*/ 	.word	0xffffffff


	//   ....[28]....
        /*0608*/ 	.word	0xffffffff


	//   ....[29]....
        /*060c*/ 	.word	0xffffffff


	//   ....[30]....
        /*0610*/ 	.word	0xffffffff


	//   ....[31]....
        /*0614*/ 	.word	0xffffffff


	//   ....[32]....
        /*0618*/ 	.word	0xffffffff


	//   ....[33]....
        /*061c*/ 	.word	0xffffffff


	//   ....[34]....
        /*0620*/ 	.word	0xffffffff


	//   ....[35]....
        /*0624*/ 	.word	0xffffffff


	//   ....[36]....
        /*0628*/ 	.word	0xffffffff


	//   ....[37]....
        /*062c*/ 	.word	0xffffffff


	//   ....[38]....
        /*0630*/ 	.word	0xffffffff


	//   ....[39]....
        /*0634*/ 	.word	0xffffffff


	//   ....[40]....
        /*0638*/ 	.word	0xffffffff


	//   ....[41]....
        /*063c*/ 	.word	0xffffffff


	//   ....[42]....
        /*0640*/ 	.word	0xffffffff


	//   ....[43]....
        /*0644*/ 	.word	0xffffffff


	//   ....[44]....
        /*0648*/ 	.word	0xffffffff


	//   ....[45]....
        /*064c*/ 	.word	0xffffffff


	//   ....[46]....
        /*0650*/ 	.word	0xffffffff


	//   ....[47]....
        /*0654*/ 	.word	0xffffffff


	//   ....[48]....
        /*0658*/ 	.word	0xffffffff


	//   ....[49]....
        /*065c*/ 	.word	0xffffffff


	//   ....[50]....
        /*0660*/ 	.word	0xffffffff


	//   ....[51]....
        /*0664*/ 	.word	0xffffffff


	//   ....[52]....
        /*0668*/ 	.word	0xffffffff


	//   ....[53]....
        /*066c*/ 	.word	0xffffffff


	//   ....[54]....
        /*0670*/ 	.word	0xffffffff


	//   ....[55]....
        /*0674*/ 	.word	0xffffffff


	//   ....[56]....
        /*0678*/ 	.word	0xffffffff


	//   ....[57]....
        /*067c*/ 	.word	0xffffffff


	//   ....[58]....
        /*0680*/ 	.word	0x0500000f


	//   ....[59]....
        /*0684*/ 	.word	0x0500000f


	//   ....[60]....
        /*0688*/ 	.word	0x0500000f


	//   ....[61]....
        /*068c*/ 	.word	0x0500000f


	//   ....[62]....
        /*0690*/ 	.word	0x0500000f


	//   ....[63]....
        /*0694*/ 	.word	0x0500000f


	//   ....[64]....
        /*0698*/ 	.word	0x0500000f


	//   ....[65]....
        /*069c*/ 	.word	0x0500000f


	//   ....[66]....
        /*06a0*/ 	.word	0x0500000f


	//   ....[67]....
        /*06a4*/ 	.word	0x0500000f


	//   ....[68]....
        /*06a8*/ 	.word	0x0500000f


	//   ....[69]....
        /*06ac*/ 	.word	0x0500000f


	//   ....[70]....
        /*06b0*/ 	.word	0x0500000f


	//   ....[71]....
        /*06b4*/ 	.word	0x0500000f


	//   ....[72]....
        /*06b8*/ 	.word	0x0500000f


	//   ....[73]....
        /*06bc*/ 	.word	0x0500000f


	//   ....[74]....
        /*06c0*/ 	.word	0x0500000f


	//   ....[75]....
        /*06c4*/ 	.word	0x0500000f


	//   ....[76]....
        /*06c8*/ 	.word	0x0500000f


	//   ....[77]....
        /*06cc*/ 	.word	0x0500000f


	//   ....[78]....
        /*06d0*/ 	.word	0x0500000f


	//   ....[79]....
        /*06d4*/ 	.word	0x0500000f


	//   ....[80]....
        /*06d8*/ 	.word	0x0500000f


	//   ....[81]....
        /*06dc*/ 	.word	0x0500000f


	//   ....[82]....
        /*06e0*/ 	.word	0x0500000f


	//   ....[83]....
        /*06e4*/ 	.word	0x0500000f


	//   ....[84]....
        /*06e8*/ 	.word	0x0500000f


	//   ....[85]....
        /*06ec*/ 	.word	0x0500000f


	//   ....[86]....
        /*06f0*/ 	.word	0x0500000f


	//   ....[87]....
        /*06f4*/ 	.word	0x0500000f


	//   ....[88]....
        /*06f8*/ 	.word	0x0500000f


	//   ....[89]....
        /*06fc*/ 	.word	0x0500000f


	//   ....[90]....
        /*0700*/ 	.word	0x0500000f


	//   ....[91]....
        /*0704*/ 	.word	0x0500000f


	//   ....[92]....
        /*0708*/ 	.word	0x0500000f


	//   ....[93]....
        /*070c*/ 	.word	0x0500000f


	//   ....[94]....
        /*0710*/ 	.word	0x0500000f


	//----- nvinfo : EIATTR_COOP_GROUP_INSTR_OFFSETS
	.align		4
.L_1639:
        /*0714*/ 	.byte	0x04, 0x28
        /*0716*/ 	.short	(.L_1641 - .L_1640)


	//   ....[0]....
.L_1640:
        /*0718*/ 	.word	0x00000060


	//   ....[1]....
        /*071c*/ 	.word	0x000001f0


	//   ....[2]....
        /*0720*/ 	.word	0x000002b0


	//   ....[3]....
        /*0724*/ 	.word	0x00000480


	//   ....[4]....
        /*0728*/ 	.word	0x000005e0


	//   ....[5]....
        /*072c*/ 	.word	0x00000700


	//   ....[6]....
        /*0730*/ 	.word	0x00000860


	//   ....[7]....
        /*0734*/ 	.word	0x00006130


	//   ....[8]....
        /*0738*/ 	.word	0x0000aff0


	//   ....[9]....
        /*073c*/ 	.word	0x0000b040


	//   ....[10]....
        /*0740*/ 	.word	0x0000b830


	//   ....[11]....
        /*0744*/ 	.word	0x0000b850


	//   ....[12]....
        /*0748*/ 	.word	0x0000def0


	//   ....[13]....
        /*074c*/ 	.word	0x0000df10


	//   ....[14]....
        /*0750*/ 	.word	0x0000e6f0


	//   ....[15]....
        /*0754*/ 	.word	0x0000e710


	//   ....[16]....
        /*0758*/ 	.word	0x00010ea0


	//   ....[17]....
        /*075c*/ 	.word	0x00010f10


	//   ....[18]....
        /*0760*/ 	.word	0x00011580


	//   ....[19]....
        /*0764*/ 	.word	0x000115a0


	//   ....[20]....
        /*0768*/ 	.word	0x00012a40


	//   ....[21]....
        /*076c*/ 	.word	0x00012aa0


	//   ....[22]....
        /*0770*/ 	.word	0x00012af0


	//   ....[23]....
        /*0774*/ 	.word	0x00012b20


	//   ....[24]....
        /*0778*/ 	.word	0x00016020


	//   ....[25]....
        /*077c*/ 	.word	0x000161a0


	//   ....[26]....
        /*0780*/ 	.word	0x000161d0


	//   ....[27]....
        /*0784*/ 	.word	0x00016210


	//   ....[28]....
        /*0788*/ 	.word	0x00016280


	//   ....[29]....
        /*078c*/ 	.word	0x000162e0


	//   ....[30]....
        /*0790*/ 	.word	0x00016320


	//   ....[31]....
        /*0794*/ 	.word	0x000164c0


	//   ....[32]....
        /*0798*/ 	.word	0x00016520


	//   ....[33]....
        /*079c*/ 	.word	0x00016560


	//   ....[34]....
        /*07a0*/ 	.word	0x000165a0


	//   ....[35]....
        /*07a4*/ 	.word	0x000165d0


	//   ....[36]....
        /*07a8*/ 	.word	0x00016600


	//   ....[37]....
        /*07ac*/ 	.word	0x00016690


	//   ....[38]....
        /*07b0*/ 	.word	0x000166f0


	//   ....[39]....
        /*07b4*/ 	.word	0x00016780


	//   ....[40]....
        /*07b8*/ 	.word	0x0001ad10


	//   ....[41]....
        /*07bc*/ 	.word	0x0001ad20


	//   ....[42]....
        /*07c0*/ 	.word	0x0001ae30


	//   ....[43]....
        /*07c4*/ 	.word	0x0001ae90


	//   ....[44]....
        /*07c8*/ 	.word	0x0001aed0


	//   ....[45]....
        /*07cc*/ 	.word	0x0001af10


	//   ....[46]....
        /*07d0*/ 	.word	0x0001af40


	//   ....[47]....
        /*07d4*/ 	.word	0x0001af70


	//   ....[48]....
        /*07d8*/ 	.word	0x0001b100


	//   ....[49]....
        /*07dc*/ 	.word	0x0001b160


	//   ....[50]....
        /*07e0*/ 	.word	0x0001b1a0


	//   ....[51]....
        /*07e4*/ 	.word	0x0001b1e0


	//   ....[52]....
        /*07e8*/ 	.word	0x0001b210


	//   ....[53]....
        /*07ec*/ 	.word	0x0001b240


	//   ....[54]....
        /*07f0*/ 	.word	0x0001b300


	//   ....[55]....
        /*07f4*/ 	.word	0x0001b320


	//   ....[56]....
        /*07f8*/ 	.word	0x0001b390


	//   ....[57]....
        /*07fc*/ 	.word	0x0001ba00


	//   ....[58]....
        /*0800*/ 	.word	0x0001be90


	//   ....[59]....
        /*0804*/ 	.word	0x0001bf30


	//   ....[60]....
        /*0808*/ 	.word	0x0001bfd0


	//   ....[61]....
        /*080c*/ 	.word	0x0001c070


	//   ....[62]....
        /*0810*/ 	.word	0x0001c110


	//   ....[63]....
        /*0814*/ 	.word	0x0001c1b0


	//   ....[64]....
        /*0818*/ 	.word	0x0001c250


	//   ....[65]....
        /*081c*/ 	.word	0x0001c2f0


	//   ....[66]....
        /*0820*/ 	.word	0x0001c390


	//   ....[67]....
        /*0824*/ 	.word	0x0001c480


	//   ....[68]....
        /*0828*/ 	.word	0x0001c520


	//   ....[69]....
        /*082c*/ 	.word	0x0001c5c0


	//   ....[70]....
        /*0830*/ 	.word	0x0001c660


	//   ....[71]....
        /*0834*/ 	.word	0x0001c700


	//   ....[72]....
        /*0838*/ 	.word	0x0001c7a0


	//   ....[73]....
        /*083c*/ 	.word	0x0001c840


	//   ....[74]....
        /*0840*/ 	.word	0x0001c8e0


	//   ....[75]....
        /*0844*/ 	.word	0x0001cc30


	//   ....[76]....
        /*0848*/ 	.word	0x0001cf10


	//   ....[77]....
        /*084c*/ 	.word	0x0001d330


	//   ....[78]....
        /*0850*/ 	.word	0x0001d3c0


	//   ....[79]....
        /*0854*/ 	.word	0x0001d460


	//   ....[80]....
        /*0858*/ 	.word	0x0001d510


	//   ....[81]....
        /*085c*/ 	.word	0x0001d590


	//   ....[82]....
        /*0860*/ 	.word	0x0001d610


	//   ....[83]....
        /*0864*/ 	.word	0x0001d690


	//   ....[84]....
        /*0868*/ 	.word	0x0001d710


	//   ....[85]....
        /*086c*/ 	.word	0x0001d7a0


	//   ....[86]....
        /*0870*/ 	.word	0x0001d850


	//   ....[87]....
        /*0874*/ 	.word	0x0001d8d0


	//   ....[88]....
        /*0878*/ 	.word	0x0001d950


	//   ....[89]....
        /*087c*/ 	.word	0x0001d9d0


	//   ....[90]....
        /*0880*/ 	.word	0x0001da50


	//   ....[91]....
        /*0884*/ 	.word	0x0001dac0


	//   ....[92]....
        /*0888*/ 	.word	0x0001db60


	//   ....[93]....
        /*088c*/ 	.word	0x0001dbf0


	//   ....[94]....
        /*0890*/ 	.word	0x0001dd20


	//----- nvinfo : EIATTR_REG_RECONFIG
	.align		4
.L_1641:
        /*0894*/ 	.byte	0x01, 0x54
	.zero		2


	//----- nvinfo : EIATTR_SYSCALL_OFFSETS
	.align		4
        /*0898*/ 	.byte	0x04, 0x46
        /*089a*/ 	.short	(.L_1643 - .L_1642)


	//   ....[0]....
.L_1642:
        /*089c*/ 	.word	0x000018e0


	//   ....[1]....
        /*08a0*/ 	.word	0x00001a30


	//   ....[2]....
        /*08a4*/ 	.word	0x00006320


	//   ....[3]....
        /*08a8*/ 	.word	0x00006830


	//   ....[4]....
        /*08ac*/ 	.word	0x00018330


	//   ....[5]....
        /*08b0*/ 	.word	0x00018470


	//   ....[6]....
        /*08b4*/ 	.word	0x00018570


	//----- nvinfo : EIATTR_MBARRIER_INSTR_OFFSETS
	.align		4
.L_1643:
        /*08b8*/ 	.byte	0x04, 0x39
        /*08ba*/ 	.short	(.L_1645 - .L_1644)


	//   ....[0]....
.L_1644:
        /*08bc*/ 	.word	0x00000320
        /*08c0*/ 	.word	0x000000ff
        /*08c4*/ 	.word	0x00032400
        /*08c8*/ 	.short	0x0100
        /*08ca*/ 	.byte	0x08
	.zero		1


	//   ....[1]....
        /*08cc*/ 	.word	0x00000330
        /*08d0*/ 	.word	0x000000ff
        /*08d4*/ 	.word	0x00032410
        /*08d8*/ 	.short	0x0100
        /*08da*/ 	.byte	0x08
	.zero		1


	//   ....[2]....
        /*08dc*/ 	.word	0x00000340
        /*08e0*/ 	.word	0x000000ff
        /*08e4*/ 	.word	0x00032420
        /*08e8*/ 	.short	0x0100
        /*08ea*/ 	.byte	0x08
	.zero		1


	//   ....[3]....
        /*08ec*/ 	.word	0x00000430
        /*08f0*/ 	.word	0x000000ff
        /*08f4*/ 	.word	0x00032430
        /*08f8*/ 	.short	0x0100
        /*08fa*/ 	.byte	0x08
	.zero		1


	//   ....[4]....
        /*08fc*/ 	.word	0x00000440
        /*0900*/ 	.word	0x000000ff
        /*0904*/ 	.word	0x00032440
        /*0908*/ 	.short	0x0100
        /*090a*/ 	.byte	0x08
	.zero		1


	//   ....[5]....
        /*090c*/ 	.word	0x00000450
        /*0910*/ 	.word	0x000000ff
        /*0914*/ 	.word	0x00032438
        /*0918*/ 	.short	0x0100
        /*091a*/ 	.byte	0x08
	.zero		1


	//   ....[6]....
        /*091c*/ 	.word	0x00000460
        /*0920*/ 	.word	0x000000ff
        /*0924*/ 	.word	0x00032448
        /*0928*/ 	.short	0x0100
        /*092a*/ 	.byte	0x08
	.zero		1


	//   ....[7]....
        /*092c*/ 	.word	0x00000590
        /*0930*/ 	.word	0x000000ff
        /*0934*/ 	.word	0x00032450
        /*0938*/ 	.short	0x0100
        /*093a*/ 	.byte	0x08
	.zero		1


	//   ....[8]....
        /*093c*/ 	.word	0x000005a0
        /*0940*/ 	.word	0x000000ff
        /*0944*/ 	.word	0x00032460
        /*0948*/ 	.short	0x0100
        /*094a*/ 	.byte	0x08
	.zero		1


	//   ....[9]....
        /*094c*/ 	.word	0x000005b0
        /*0950*/ 	.word	0x000000ff
        /*0954*/ 	.word	0x00032458
        /*0958*/ 	.short	0x0100
        /*095a*/ 	.byte	0x08
	.zero		1


	//   ....[10]....
        /*095c*/ 	.word	0x000005c0
        /*0960*/ 	.word	0x000000ff
        /*0964*/ 	.word	0x00032468
        /*0968*/ 	.short	0x0100
        /*096a*/ 	.byte	0x08
	.zero		1


	//   ....[11]....
        /*096c*/ 	.word	0x000006b0
        /*0970*/ 	.word	0x000000ff
        /*0974*/ 	.word	0x00032470
        /*0978*/ 	.short	0x0100
        /*097a*/ 	.byte	0x06
	.zero		1


	//   ....[12]....
        /*097c*/ 	.word	0x000006c0
        /*0980*/ 	.word	0x000000ff
        /*0984*/ 	.word	0x00032480
        /*0988*/ 	.short	0x0100
        /*098a*/ 	.byte	0x06
	.zero		1


	//   ....[13]....
        /*098c*/ 	.word	0x000006d0
        /*0990*/ 	.word	0x000000ff
        /*0994*/ 	.word	0x00032478
        /*0998*/ 	.short	0x0100
        /*099a*/ 	.byte	0x06
	.zero		1


	//   ....[14]....
        /*099c*/ 	.word	0x000006e0
        /*09a0*/ 	.word	0x000000ff
        /*09a4*/ 	.word	0x00032488
        /*09a8*/ 	.short	0x0100
        /*09aa*/ 	.byte	0x06
	.zero		1


	//   ....[15]....
        /*09ac*/ 	.word	0x00000810
        /*09b0*/ 	.word	0x000000ff
        /*09b4*/ 	.word	0x00032490
        /*09b8*/ 	.short	0x0100
        /*09ba*/ 	.byte	0x08
	.zero		1


	//   ....[16]....
        /*09bc*/ 	.word	0x00000820
        /*09c0*/ 	.word	0x000000ff
        /*09c4*/ 	.word	0x000324a0
        /*09c8*/ 	.short	0x0100
        /*09ca*/ 	.byte	0x08
	.zero		1


	//   ....[17]....
        /*09cc*/ 	.word	0x00000830
        /*09d0*/ 	.word	0x000000ff
        /*09d4*/ 	.word	0x00032498
        /*09d8*/ 	.short	0x0100
        /*09da*/ 	.byte	0x08
	.zero		1


	//   ....[18]....
        /*09dc*/ 	.word	0x00000840
        /*09e0*/ 	.word	0x000000ff
        /*09e4*/ 	.word	0x000324a8
        /*09e8*/ 	.short	0x0100
        /*09ea*/ 	.byte	0x08
	.zero		1


	//   ....[19]....
        /*09ec*/ 	.word	0x00000970
        /*09f0*/ 	.word	0x000000ff
        /*09f4*/ 	.word	0x000324b0
        /*09f8*/ 	.short	0x0100
        /*09fa*/ 	.byte	0x08
	.zero		1


	//   ....[20]....
        /*09fc*/ 	.word	0x00000980
        /*0a00*/ 	.word	0x000000ff
        /*0a04*/ 	.word	0x000324c0
        /*0a08*/ 	.short	0x0100
        /*0a0a*/ 	.byte	0x08
	.zero		1


	//   ....[21]....
        /*0a0c*/ 	.word	0x00000990
        /*0a10*/ 	.word	0x000000ff
        /*0a14*/ 	.word	0x000324b8
        /*0a18*/ 	.short	0x0100
        /*0a1a*/ 	.byte	0x08
	.zero		1


	//   ....[22]....
        /*0a1c*/ 	.word	0x000009a0
        /*0a20*/ 	.word	0x000000ff
        /*0a24*/ 	.word	0x000324c8
        /*0a28*/ 	.short	0x0100
        /*0a2a*/ 	.byte	0x08
	.zero		1


	//   ....[23]....
        /*0a2c*/ 	.word	0x00002e50
        /*0a30*/ 	.word	0x0000005a
        /*0a34*/ 	.word	0x00032490
        /*0a38*/ 	.short	0x010a
        /*0a3a*/ 	.byte	0x3f
	.zero		1


	//   ....[24]....
        /*0a3c*/ 	.word	0x00004150
        /*0a40*/ 	.word	0x0000005a
        /*0a44*/ 	.word	0x00032490
        /*0a48*/ 	.short	0x010a
        /*0a4a*/ 	.byte	0x3f
	.zero		1


	//   ....[25]....
        /*0a4c*/ 	.word	0x000052f0
        /*0a50*/ 	.word	0x0000005a
        /*0a54*/ 	.word	0x00032490
        /*0a58*/ 	.short	0x010a
        /*0a5a*/ 	.byte	0x3f
	.zero		1


	//   ....[26]....
        /*0a5c*/ 	.word	0x00005510
        /*0a60*/ 	.word	0x00000004
        /*0a64*/ 	.word	0x00000000
        /*0a68*/ 	.short	0x0101
        /*0a6a*/ 	.byte	0x3f
	.zero		1


	//   ....[27]....
        /*0a6c*/ 	.word	0x00005550
        /*0a70*/ 	.word	0x0000005a
        /*0a74*/ 	.word	0x000324b0
        /*0a78*/ 	.short	0x010a
        /*0a7a*/ 	.byte	0x3f
	.zero		1


	//   ....[28]....
        /*0a7c*/ 	.word	0x00005bb0
        /*0a80*/ 	.word	0x0000005a
        /*0a84*/ 	.word	0x00000000
        /*0a88*/ 	.short	0x0101
        /*0a8a*/ 	.byte	0x3f
	.zero		1


	//   ....[29]....
        /*0a8c*/ 	.word	0x000063c0
        /*0a90*/ 	.word	0x00000011
        /*0a94*/ 	.word	0x00032400
        /*0a98*/ 	.short	0x010a
        /*0a9a*/ 	.byte	0x3f
	.zero		1


	//   ....[30]....
        /*0a9c*/ 	.word	0x00006410
        /*0aa0*/ 	.word	0x00000011
        /*0aa4*/ 	.word	0x00032400
        /*0aa8*/ 	.short	0x010a
        /*0aaa*/ 	.byte	0x3f
	.zero		1


	//   ....[31]....
        /*0aac*/ 	.word	0x00007100
        /*0ab0*/ 	.word	0x00000011
        /*0ab4*/ 	.word	0x00032400
        /*0ab8*/ 	.short	0x010a
        /*0aba*/ 	.byte	0x3f
	.zero		1


	//   ....[32]....
        /*0abc*/ 	.word	0x000085f0
        /*0ac0*/ 	.word	0x00000011
        /*0ac4*/ 	.word	0x00032400
        /*0ac8*/ 	.short	0x010a
        /*0aca*/ 	.byte	0x3f
	.zero		1


	//   ....[33]....
        /*0acc*/ 	.word	0x000096e0
        /*0ad0*/ 	.word	0x000000b3
        /*0ad4*/ 	.word	0x00032430
        /*0ad8*/ 	.short	0x010a
        /*0ada*/ 	.byte	0x3f
	.zero		1


	//   ....[34]....
        /*0adc*/ 	.word	0x00009770
        /*0ae0*/ 	.word	0x000000b3
        /*0ae4*/ 	.word	0x00032430
        /*0ae8*/ 	.short	0x010a
        /*0aea*/ 	.byte	0x3f
	.zero		1


	//   ....[35]....
        /*0aec*/ 	.word	0x00009a80
        /*0af0*/ 	.word	0x00000011
        /*0af4*/ 	.word	0x00032410
        /*0af8*/ 	.short	0x010a
        /*0afa*/ 	.byte	0x3f
	.zero		1


	//   ....[36]....
        /*0afc*/ 	.word	0x00009ad0
        /*0b00*/ 	.word	0x000000b3
        /*0b04*/ 	.word	0x00032450
        /*0b08*/ 	.short	0x010a
        /*0b0a*/ 	.byte	0x3f
	.zero		1


	//   ....[37]....
        /*0b0c*/ 	.word	0x00009b50
        /*0b10*/ 	.word	0x000000b3
        /*0b14*/ 	.word	0x00032450
        /*0b18*/ 	.short	0x010a
        /*0b1a*/ 	.byte	0x3f
	.zero		1


	//   ....[38]....
        /*0b1c*/ 	.word	0x0000bb80
        /*0b20*/ 	.word	0x00000018
        /*0b24*/ 	.word	0x00000000
        /*0b28*/ 	.short	0x0101
        /*0b2a*/ 	.byte	0x3f
	.zero		1


	//   ....[39]....
        /*0b2c*/ 	.word	0x0000c660
        /*0b30*/ 	.word	0x000000b3
        /*0b34*/ 	.word	0x00000000
        /*0b38*/ 	.short	0x0101
        /*0b3a*/ 	.byte	0x3f
	.zero		1


	//   ....[40]....
        /*0b3c*/ 	.word	0x0000c740
        /*0b40*/ 	.word	0x000000d3
        /*0b44*/ 	.word	0x00032430
        /*0b48*/ 	.short	0x010a
        /*0b4a*/ 	.byte	0x3f
	.zero		1


	//   ....[41]....
        /*0b4c*/ 	.word	0x0000c7b0
        /*0b50*/ 	.word	0x000000d3
        /*0b54*/ 	.word	0x00032430
        /*0b58*/ 	.short	0x010a
        /*0b5a*/ 	.byte	0x3f
	.zero		1


	//   ....[42]....
        /*0b5c*/ 	.word	0x0000ca30
        /*0b60*/ 	.word	0x000000d3
        /*0b64*/ 	.word	0x00032450
        /*0b68*/ 	.short	0x010a
        /*0b6a*/ 	.byte	0x3f
	.zero		1


	//   ....[43]....
        /*0b6c*/ 	.word	0x0000ca80
        /*0b70*/ 	.word	0x000000d3
        /*0b74*/ 	.word	0x00032450
        /*0b78*/ 	.short	0x010a
        /*0b7a*/ 	.byte	0x3f
	.zero		1


	//   ....[44]....
        /*0b7c*/ 	.word	0x0000f1d0
        /*0b80*/ 	.word	0x000000a3
        /*0b84*/ 	.word	0x00000000
        /*0b88*/ 	.short	0x0101
        /*0b8a*/ 	.byte	0x3f
	.zero		1


	//   ....[45]....
        /*0b8c*/ 	.word	0x0000fa80
        /*0b90*/ 	.word	0x000000d3
        /*0b94*/ 	.word	0x00000000
        /*0b98*/ 	.short	0x0101
        /*0b9a*/ 	.byte	0x3f
	.zero		1


	//   ....[46]....
        /*0b9c*/ 	.word	0x0000fcb0
        /*0ba0*/ 	.word	0x000000d3
        /*0ba4*/ 	.word	0x00032430
        /*0ba8*/ 	.short	0x010a
        /*0baa*/ 	.byte	0x3f
	.zero		1


	//   ....[47]....
        /*0bac*/ 	.word	0x0000fd20
        /*0bb0*/ 	.word	0x000000d3
        /*0bb4*/ 	.word	0x00032430
        /*0bb8*/ 	.short	0x010a
        /*0bba*/ 	.byte	0x3f
	.zero		1


	//   ....[48]....
        /*0bbc*/ 	.word	0x0000ffa0
        /*0bc0*/ 	.word	0x000000d3
        /*0bc4*/ 	.word	0x00032450
        /*0bc8*/ 	.short	0x010a
        /*0bca*/ 	.byte	0x3f
	.zero		1


	//   ....[49]....
        /*0bcc*/ 	.word	0x0000fff0
        /*0bd0*/ 	.word	0x000000d3
        /*0bd4*/ 	.word	0x00032450
        /*0bd8*/ 	.short	0x010a
        /*0bda*/ 	.byte	0x3f
	.zero		1


	//   ....[50]....
        /*0bdc*/ 	.word	0x00011fb0
        /*0be0*/ 	.word	0x000000b9
        /*0be4*/ 	.word	0x00000000
        /*0be8*/ 	.short	0x0101
        /*0bea*/ 	.byte	0x3f
	.zero		1


	//   ....[51]....
        /*0bec*/ 	.word	0x00012a00
        /*0bf0*/ 	.word	0x000000d3
        /*0bf4*/ 	.word	0x00000000
        /*0bf8*/ 	.short	0x0101
        /*0bfa*/ 	.byte	0x3f
	.zero		1


	//   ....[52]....
        /*0bfc*/ 	.word	0x00014cb0
        /*0c00*/ 	.word	0x00000000
        /*0c04*/ 	.word	0x00000000
        /*0c08*/ 	.short	0x0101
        /*0c0a*/ 	.byte	0x3f
	.zero		1


	//   ....[53]....
        /*0c0c*/ 	.word	0x000174b0
        /*0c10*/ 	.word	0x00000009
        /*0c14*/ 	.word	0x00032420
        /*0c18*/ 	.short	0x010a
        /*0c1a*/ 	.byte	0x3f
	.zero		1


	//   ....[54]....
        /*0c1c*/ 	.word	0x00017530
        /*0c20*/ 	.word	0x00000005
        /*0c24*/ 	.word	0x000324a0
        /*0c28*/ 	.short	0x010a
        /*0c2a*/ 	.byte	0x3f
	.zero		1


	//   ....[55]....
        /*0c2c*/ 	.word	0x00017710
        /*0c30*/ 	.word	0x00000005
        /*0c34*/ 	.word	0x000324c0
        /*0c38*/ 	.short	0x010a
        /*0c3a*/ 	.byte	0x3f
	.zero		1


	//   ....[56]....
        /*0c3c*/ 	.word	0x00017b20
        /*0c40*/ 	.word	0x00000006
        /*0c44*/ 	.word	0x000324a0
        /*0c48*/ 	.short	0x010a
        /*0c4a*/ 	.byte	0x3f
	.zero		1


	//   ....[57]....
        /*0c4c*/ 	.word	0x00017ce0
        /*0c50*/ 	.word	0x00000006
        /*0c54*/ 	.word	0x000324c0
        /*0c58*/ 	.short	0x010a
        /*0c5a*/ 	.byte	0x3f
	.zero		1


	//   ....[58]....
        /*0c5c*/ 	.word	0x00018ab0
        /*0c60*/ 	.word	0x00000009
        /*0c64*/ 	.word	0x00032440
        /*0c68*/ 	.short	0x010a
        /*0c6a*/ 	.byte	0x3f
	.zero		1


	//   ....[59]....
        /*0c6c*/ 	.word	0x000190d0
        /*0c70*/ 	.word	0x00000009
        /*0c74*/ 	.word	0x00032420
        /*0c78*/ 	.short	0x010a
        /*0c7a*/ 	.byte	0x3f
	.zero		1


	//   ....[60]....
        /*0c7c*/ 	.word	0x000191a0
        /*0c80*/ 	.word	0x00000005
        /*0c84*/ 	.word	0x00032460
        /*0c88*/ 	.short	0x010a
        /*0c8a*/ 	.byte	0x3f
	.zero		1


	//   ....[61]....
        /*0c8c*/ 	.word	0x000197d0
        /*0c90*/ 	.word	0x00000002
        /*0c94*/ 	.word	0x00032440
        /*0c98*/ 	.short	0x010a
        /*0c9a*/ 	.byte	0x3f
	.zero		1


	//   ....[62]....
        /*0c9c*/ 	.word	0x000199e0
        /*0ca0*/ 	.word	0x00000002
        /*0ca4*/ 	.word	0x00032460
        /*0ca8*/ 	.short	0x010a
        /*0caa*/ 	.byte	0x3f
	.zero		1


	//   ....[63]....
        /*0cac*/ 	.word	0x00019f30
        /*0cb0*/ 	.word	0x00000002
        /*0cb4*/ 	.word	0x00032440
        /*0cb8*/ 	.short	0x010a
        /*0cba*/ 	.byte	0x3f
	.zero		1


	//   ....[64]....
        /*0cbc*/ 	.word	0x0001a130
        /*0cc0*/ 	.word	0x00000002
        /*0cc4*/ 	.word	0x00032460
        /*0cc8*/ 	.short	0x010a
        /*0cca*/ 	.byte	0x3f
	.zero		1


	//   ....[65]....
        /*0ccc*/ 	.word	0x0001a610
        /*0cd0*/ 	.word	0x00000002
        /*0cd4*/ 	.word	0x00032440
        /*0cd8*/ 	.short	0x010a
        /*0cda*/ 	.byte	0x3f
	.zero		1


	//   ....[66]....
        /*0cdc*/ 	.word	0x0001a820
        /*0ce0*/ 	.word	0x00000002
        /*0ce4*/ 	.word	0x00032460
        /*0ce8*/ 	.short	0x010a
        /*0cea*/ 	.byte	0x3f
	.zero		1


	//   ....[67]....
        /*0cec*/ 	.word	0x0001b990
        /*0cf0*/ 	.word	0x00000000
        /*0cf4*/ 	.word	0x00032420
        /*0cf8*/ 	.short	0x010a
        /*0cfa*/ 	.byte	0x3f
	.zero		1


	//   ....[68]....
        /*0cfc*/ 	.word	0x0001bb30
        /*0d00*/ 	.word	0x00000006
        /*0d04*/ 	.word	0x00000000
        /*0d08*/ 	.short	0x010a
        /*0d0a*/ 	.byte	0x3f
	.zero		1


	//   ....[69]....
        /*0d0c*/ 	.word	0x0001bba0
        /*0d10*/ 	.word	0x00000007
        /*0d14*/ 	.word	0x00000000
        /*0d18*/ 	.short	0x010a
        /*0d1a*/ 	.byte	0x3f
	.zero		1


	//   ....[70]....
        /*0d1c*/ 	.word	0x0001bc10
        /*0d20*/ 	.word	0x00000004
        /*0d24*/ 	.word	0x00000000
        /*0d28*/ 	.short	0x010a
        /*0d2a*/ 	.byte	0x3f
	.zero		1


	//   ....[71]....
        /*0d2c*/ 	.word	0x0001bc40
        /*0d30*/ 	.word	0x00000003
        /*0d34*/ 	.word	0x00000000
        /*0d38*/ 	.short	0x010a
        /*0d3a*/ 	.byte	0x3f
	.zero		1


	//   ....[72]....
        /*0d3c*/ 	.word	0x0001bca0
        /*0d40*/ 	.word	0x0000005a
        /*0d44*/ 	.word	0x00032490
        /*0d48*/ 	.short	0x010a
        /*0d4a*/ 	.byte	0x3f
	.zero		1


	//   ....[73]....
        /*0d4c*/ 	.word	0x0001bcf0
        /*0d50*/ 	.word	0x0000005a
        /*0d54*/ 	.word	0x00032490
        /*0d58*/ 	.short	0x010a
        /*0d5a*/ 	.byte	0x3f
	.zero		1


	//   ....[74]....
        /*0d5c*/ 	.word	0x0001bd40
        /*0d60*/ 	.word	0x0000005a
        /*0d64*/ 	.word	0x00032490
        /*0d68*/ 	.short	0x010a
        /*0d6a*/ 	.byte	0x3f
	.zero		1


	//   ....[75]....
        /*0d6c*/ 	.word	0x0001bd90
        /*0d70*/ 	.word	0x0000005a
        /*0d74*/ 	.word	0x000324b0
        /*0d78*/ 	.short	0x010a
        /*0d7a*/ 	.byte	0x3f
	.zero		1


	//   ....[76]....
        /*0d7c*/ 	.word	0x0001c3d0
        /*0d80*/ 	.word	0x00000011
        /*0d84*/ 	.word	0x00032400
        /*0d88*/ 	.short	0x010a
        /*0d8a*/ 	.byte	0x3f
	.zero		1


	//   ....[77]....
        /*0d8c*/ 	.word	0x0001c920
        /*0d90*/ 	.word	0x00000011
        /*0d94*/ 	.word	0x00032400
        /*0d98*/ 	.short	0x010a
        /*0d9a*/ 	.byte	0x3f
	.zero		1


	//   ....[78]....
        /*0d9c*/ 	.word	0x0001c970
        /*0da0*/ 	.word	0x000000b3
        /*0da4*/ 	.word	0x00032430
        /*0da8*/ 	.short	0x010a
        /*0daa*/ 	.byte	0x3f
	.zero		1


	//   ....[79]....
        /*0dac*/ 	.word	0x0001c9c0
        /*0db0*/ 	.word	0x00000011
        /*0db4*/ 	.word	0x00032410
        /*0db8*/ 	.short	0x010a
        /*0dba*/ 	.byte	0x3f
	.zero		1


	//   ....[80]....
        /*0dbc*/ 	.word	0x0001ca10
        /*0dc0*/ 	.word	0x000000b3
        /*0dc4*/ 	.word	0x00032450
        /*0dc8*/ 	.short	0x010a
        /*0dca*/ 	.byte	0x3f
	.zero		1


	//   ....[81]....
        /*0dcc*/ 	.word	0x0001ca60
        /*0dd0*/ 	.word	0x000000d3
        /*0dd4*/ 	.word	0x00032430
        /*0dd8*/ 	.short	0x010a
        /*0dda*/ 	.byte	0x3f
	.zero		1


	//   ....[82]....
        /*0ddc*/ 	.word	0x0001cab0
        /*0de0*/ 	.word	0x000000d3
        /*0de4*/ 	.word	0x00032450
        /*0de8*/ 	.short	0x010a
        /*0dea*/ 	.byte	0x3f
	.zero		1


	//   ....[83]....
        /*0dec*/ 	.word	0x0001cb00
        /*0df0*/ 	.word	0x000000d3
        /*0df4*/ 	.word	0x00032430
        /*0df8*/ 	.short	0x010a
        /*0dfa*/ 	.byte	0x3f
	.zero		1


	//   ....[84]....
        /*0dfc*/ 	.word	0x0001cb50
        /*0e00*/ 	.word	0x000000d3
        /*0e04*/ 	.word	0x00032450
        /*0e08*/ 	.short	0x010a
        /*0e0a*/ 	.byte	0x3f
	.zero		1


	//   ....[85]....
        /*0e0c*/ 	.word	0x0001ccf0
        /*0e10*/ 	.word	0x00000009
        /*0e14*/ 	.word	0x00032420
        /*0e18*/ 	.short	0x010a
        /*0e1a*/ 	.byte	0x3f
	.zero		1


	//   ....[86]....
        /*0e1c*/ 	.word	0x0001cd40
        /*0e20*/ 	.word	0x00000005
        /*0e24*/ 	.word	0x000324a0
        /*0e28*/ 	.short	0x010a
        /*0e2a*/ 	.byte	0x3f
	.zero		1


	//   ....[87]....
        /*0e2c*/ 	.word	0x0001cd90
        /*0e30*/ 	.word	0x00000005
        /*0e34*/ 	.word	0x000324c0
        /*0e38*/ 	.short	0x010a
        /*0e3a*/ 	.byte	0x3f
	.zero		1


	//   ....[88]....
        /*0e3c*/ 	.word	0x0001cde0
        /*0e40*/ 	.word	0x00000006
        /*0e44*/ 	.word	0x000324a0
        /*0e48*/ 	.short	0x010a
        /*0e4a*/ 	.byte	0x3f
	.zero		1


	//   ....[89]....
        /*0e4c*/ 	.word	0x0001ce30
        /*0e50*/ 	.word	0x00000006
        /*0e54*/ 	.word	0x000324c0
        /*0e58*/ 	.short	0x010a
        /*0e5a*/ 	.byte	0x3f
	.zero		1


	//   ....[90]....
        /*0e5c*/ 	.word	0x0001cfd0
        /*0e60*/ 	.word	0x00000009
        /*0e64*/ 	.word	0x00032440
        /*0e68*/ 	.short	0x010a
        /*0e6a*/ 	.byte	0x3f
	.zero		1


	//   ....[91]....
        /*0e6c*/ 	.word	0x0001d050
        /*0e70*/ 	.word	0x00000009
        /*0e74*/ 	.word	0x00032420
        /*0e78*/ 	.short	0x010a
        /*0e7a*/ 	.byte	0x3f
	.zero		1


	//   ....[92]....
        /*0e7c*/ 	.word	0x0001d0a0
        /*0e80*/ 	.word	0x00000005
        /*0e84*/ 	.word	0x00032460
        /*0e88*/ 	.short	0x010a
        /*0e8a*/ 	.byte	0x3f
	.zero		1


	//   ....[93]....
        /*0e8c*/ 	.word	0x0001d0f0
        /*0e90*/ 	.word	0x00000002
        /*0e94*/ 	.word	0x00032440
        /*0e98*/ 	.short	0x010a
        /*0e9a*/ 	.byte	0x3f
	.zero		1


	//   ....[94]....
        /*0e9c*/ 	.word	0x0001d140
        /*0ea0*/ 	.word	0x00000002
        /*0ea4*/ 	.word	0x00032460
        /*0ea8*/ 	.short	0x010a
        /*0eaa*/ 	.byte	0x3f
	.zero		1


	//   ....[95]....
        /*0eac*/ 	.word	0x0001d190
        /*0eb0*/ 	.word	0x00000002
        /*0eb4*/ 	.word	0x00032440
        /*0eb8*/ 	.short	0x010a
        /*0eba*/ 	.byte	0x3f
	.zero		1


	//   ....[96]....
        /*0ebc*/ 	.word	0x0001d1e0
        /*0ec0*/ 	.word	0x00000002
        /*0ec4*/ 	.word	0x00032460
        /*0ec8*/ 	.short	0x010a
        /*0eca*/ 	.byte	0x3f
	.zero		1


	//   ....[97]....
        /*0ecc*/ 	.word	0x0001d230
        /*0ed0*/ 	.word	0x00000002
        /*0ed4*/ 	.word	0x00032440
        /*0ed8*/ 	.short	0x010a
        /*0eda*/ 	.byte	0x3f
	.zero		1


	//   ....[98]....
        /*0edc*/ 	.word	0x0001d280
        /*0ee0*/ 	.word	0x00000002
        /*0ee4*/ 	.word	0x00032460
        /*0ee8*/ 	.short	0x010a
        /*0eea*/ 	.byte	0x3f
	.zero		1


	//   ....[99]....
        /*0eec*/ 	.word	0x0001dc40
        /*0ef0*/ 	.word	0x00000000
        /*0ef4*/ 	.word	0x00032420
        /*0ef8*/ 	.short	0x010a
        /*0efa*/ 	.byte	0x3f
	.zero		1


	//   ....[100]....
        /*0efc*/ 	.word	0x0001dde0
        /*0f00*/ 	.word	0x00000006
        /*0f04*/ 	.word	0x00000000
        /*0f08*/ 	.short	0x010a
        /*0f0a*/ 	.byte	0x3f
	.zero		1


	//   ....[101]....
        /*0f0c*/ 	.word	0x0001de30
        /*0f10*/ 	.word	0x00000007
        /*0f14*/ 	.word	0x00000000
        /*0f18*/ 	.short	0x010a
        /*0f1a*/ 	.byte	0x3f
	.zero		1


	//   ....[102]....
        /*0f1c*/ 	.word	0x0001de80
        /*0f20*/ 	.word	0x00000004
        /*0f24*/ 	.word	0x00000000
        /*0f28*/ 	.short	0x010a
        /*0f2a*/ 	.byte	0x3f
	.zero		1


	//----- nvinfo : EIATTR_NUM_MBARRIERS
	.align		4
.L_1645:
        /*0f2c*/ 	.byte	0x03, 0x38
        /*0f2e*/ 	.short	0x0017


	//----- nvinfo : EIATTR_EXIT_INSTR_OFFSETS
	.align		4
        /*0f30*/ 	.byte	0x04, 0x1c
        /*0f32*/ 	.short	(.L_1647 - .L_1646)


	//   ....[0]....
.L_1646:
        /*0f34*/ 	.word	0x0001bc90


	//----- nvinfo : EIATTR_MAX_THREADS
	.align		4
.L_1647:
        /*0f38*/ 	.byte	0x04, 0x05
        /*0f3a*/ 	.short	(.L_1649 - .L_1648)
.L_1648:
        /*0f3c*/ 	.word	0x00000180
        /*0f40*/ 	.word	0x00000001
        /*0f44*/ 	.word	0x00000001


	//----- nvinfo : EIATTR_CRS_STACK_SIZE
	.align		4
.L_1649:
        /*0f48*/ 	.byte	0x04, 0x1e
        /*0f4a*/ 	.short	(.L_1651 - .L_1650)
.L_1650:
        /*0f4c*/ 	.word	0x00000000


	//----- nvinfo : EIATTR_CBANK_PARAM_SIZE
	.align		4
.L_1651:
        /*0f50*/ 	.byte	0x03, 0x19
        /*0f52*/ 	.short	0x0b70


	//----- nvinfo : EIATTR_PARAM_CBANK
	.align		4
        /*0f54*/ 	.byte	0x04, 0x0a
        /*0f56*/ 	.short	(.L_1653 - .L_1652)
	.align		4
.L_1652:
        /*0f58*/ 	.word	index@(.nv.constant0._ZN7cutlass13device_kernelIN5flash11enable_sm90INS1_16FlashAttnFwdSm90INS1_25CollectiveMainloopFwdSm90ILi2EN4cute5tupleIJNS5_1CILi1EEES8_S8_EEENS6_IJNS7_ILi128EEENS7_ILi96EEENS7_ILi64EEEEEELi256ENS_10bfloat16_tEfNS_4arch4Sm90ELb1ELb0ELb1ELb1ELb0ELb1ELb1ELb1ELb0ELb0ELb0ELb0EEENS1_21CollectiveEpilogueFwdINS6_IJSA_NS7_ILi256EEESB_EEES9_SE_SG_Li256ELb1ELb0ELb0ELb0EEENS1_36VarlenDynamicPersistentTileSchedulerILi128ELi96ELi256ELi32ELb0ELb0ELb1ELb1ELb1ELb1EEEEEEEEEvNT_6ParamsE)
        /*0f5c*/ 	.short	0x0210
        /*0f5e*/ 	.short	0x0b70


	//----- nvinfo : EIATTR_SW_WAR
	.align		4
.L_1653:
        /*0f60*/ 	.byte	0x04, 0x36
        /*0f62*/ 	.short	(.L_1655 - .L_1654)
.L_1654:
        /*0f64*/ 	.word	0x00000008
.L_1655:


//--------------------- .nv.callgraph             --------------------------
	.section	.nv.callgraph,"",@"SHT_CUDA_CALLGRAPH"
	.align	4
	.sectionentsize	8
	.align		4
        /*0000*/ 	.word	0x00000000
	.align		4
        /*0004*/ 	.word	0xffffffff
	.align		4
        /*0008*/ 	.word	index@(_ZN7cutlass13device_kernelIN5flash11enable_sm90INS1_16FlashAttnFwdSm90INS1_25CollectiveMainloopFwdSm90ILi2EN4cute5tupleIJNS5_1CILi1EEES8_S8_EEENS6_IJNS7_ILi128EEESA_NS7_ILi192EEEEEELi128ENS_10bfloat16_tEfNS_4arch4Sm90ELb0ELb0ELb1ELb0ELb0ELb0ELb0ELb1ELb1ELb0ELb0ELb0EEENS1_21CollectiveEpilogueFwdINS6_IJSA_SA_SA_EEES9_SD_SF_Li256ELb0ELb0ELb0ELb0EEENS1_29StaticPersistentTileSchedulerILb0EEEEEEEEEvNT_6ParamsE)
	.align		4
        /*000c*/ 	.word	index@(__assertfail)
	.align		4
        /*0010*/ 	.word	index@(_ZN7cutlass13device_kernelIN5flash11enable_sm90INS1_16FlashAttnFwdSm90INS1_25CollectiveMainloopFwdSm90ILi2EN4cute5tupleIJNS5_1CILi2EEENS7_ILi1EEES9_EEENS6_IJNS7_ILi128EEESB_NS7_ILi192EEEEEELi128ENS_10bfloat16_tEfNS_4arch4Sm90ELb0ELb0ELb1ELb0ELb0ELb0ELb0ELb1ELb1ELb0ELb0ELb0EEENS1_21CollectiveEpilogueFwdINS6_IJSB_SB_SB_EEESA_SE_SG_Li256ELb0ELb0ELb0ELb0EEENS1_29StaticPersistentTileSchedulerILb0EEEEEEEEEvNT_6ParamsE)
	.align		4
        /*0014*/ 	.word	index@(__assertfail)
	.align		4
        /*0018*/ 	.word	index@(_ZN7cutlass13device_kernelIN5flash11enable_sm90INS1_16FlashAttnFwdSm90INS1_25CollectiveMainloopFwdSm90ILi2EN4cute5tupleIJNS5_1CILi1EEES8_S8_EEENS6_IJNS7_ILi128EEESA_NS7_ILi192EEEEEELi128ENS_10bfloat16_tEfNS_4arch4Sm90ELb0ELb0ELb1ELb1ELb0ELb0ELb0ELb1ELb1ELb0ELb0ELb0EEENS1_21CollectiveEpilogueFwdINS6_IJSA_SA_SA_EEES9_SD_SF_Li256ELb1ELb0ELb0ELb0EEENS1_36VarlenDynamicPersistentTileSchedulerILi128ELi128ELi256ELi32ELb0ELb0ELb1ELb0ELb1ELb1EEEEEEEEEvNT_6ParamsE)
	.align		4
        /*001c*/ 	.word	index@(__assertfail)
	.align		4
        /*0020*/ 	.word	index@(_ZN7cutlass13device_kernelIN5flash11enable_sm90INS1_16FlashAttnFwdSm90INS1_25CollectiveMainloopFwdSm90ILi2EN4cute5tupleIJNS5_1CILi1EEES8_S8_EEENS6_IJNS7_ILi128EEESA_NS7_ILi192EEEEEELi128ENS_10bfloat16_tEfNS_4arch4Sm90ELb0ELb0ELb1ELb1ELb0ELb1ELb0ELb1ELb1ELb0ELb0ELb0EEENS1_21CollectiveEpilogueFwdINS6_IJSA_SA_SA_EEES9_SD_SF_Li256ELb1ELb0ELb0ELb0EEENS1_36VarlenDynamicPersistentTileSchedulerILi128ELi128ELi256ELi32ELb0ELb0ELb1ELb0ELb1ELb1EEEEEEEEEvNT_6ParamsE)
	.align		4
        /*0024*/ 	.word	index@(__assertfail)
	.align		4
        /*0028*/ 	.word	index@(_ZN7cutlass13device_kernelIN5flash11enable_sm90INS1_16FlashAttnFwdSm90INS1_25CollectiveMainloopFwdSm90ILi2EN4cute5tupleIJNS5_1CILi1EEES8_S8_EEENS6_IJNS7_ILi128EEENS7_ILi96EEENS7_ILi192EEEEEELi128ENS_10bfloat16_tEfNS_4arch4Sm90ELb0ELb1ELb1ELb0ELb0ELb0ELb0ELb1ELb1ELb0ELb0ELb0EEENS1_21CollectiveEpilogueFwdINS6_IJSA_SA_SB_EEES9_SE_SG_Li256ELb0ELb0ELb0ELb0EEENS1_30DynamicPersistentTileSchedulerILi256ELi32ELb0ELb0ELb1EEEEEEEEEvNT_6ParamsE)
	.align		4
        /*002c*/ 	.word	index@(__assertfail)
	.align		4
        /*0030*/ 	.word	index@(_ZN7cutlass13device_kernelIN5flash11enable_sm90INS1_16FlashAttnFwdSm90INS1_25CollectiveMainloopFwdSm90ILi2EN4cute5tupleIJNS5_1CILi1EEES8_S8_EEENS6_IJNS7_ILi128EEENS7_ILi96EEENS7_ILi192EEEEEELi128ENS_10bfloat16_tEfNS_4arch4Sm90ELb0ELb1ELb1ELb1ELb0ELb0ELb0ELb1ELb1ELb0ELb0ELb0EEENS1_21CollectiveEpilogueFwdINS6_IJSA_SA_SB_EEES9_SE_SG_Li256ELb1ELb0ELb0ELb0EEENS1_36VarlenDynamicPersistentTileSchedulerILi128ELi96ELi256ELi32ELb0ELb0ELb1ELb1ELb0ELb1EEEEEEEEEvNT_6ParamsE)
	.align		4
        /*0034*/ 	.word	index@(__assertfail)
	.align		4
        /*0038*/ 	.word	index@(_ZN7cutlass13device_kernelIN5flash11enable_sm90INS1_16FlashAttnFwdSm90INS1_25CollectiveMainloopFwdSm90ILi2EN4cute5tupleIJNS5_1CILi1EEES8_S8_EEENS6_IJNS7_ILi128EEENS7_ILi96EEENS7_ILi192EEEEEELi128ENS_10bfloat16_tEfNS_4arch4Sm90ELb0ELb1ELb1ELb1ELb0ELb1ELb0ELb1ELb1ELb0ELb0ELb0EEENS1_21CollectiveEpilogueFwdINS6_IJSA_SA_SB_EEES9_SE_SG_Li256ELb1ELb0ELb0ELb0EEENS1_36VarlenDynamicPersistentTileSchedulerILi128ELi96ELi256ELi32ELb0ELb0ELb1ELb1ELb0ELb1EEEEEEEEEvNT_6ParamsE)
	.align		4
        /*003c*/ 	.word	index@(__assertfail)
	.align		4
        /*0040*/ 	.word	index@(_ZN7cutlass13device_kernelIN5flash11enable_sm90INS1_16FlashAttnFwdSm90INS1_25CollectiveMainloopFwdSm90ILi2EN4cute5tupleIJNS5_1CILi1EEES8_S8_EEENS6_IJNS7_ILi128EEESA_NS7_ILi192EEEEEELi128ENS_10bfloat16_tEfNS_4arch4Sm90ELb1ELb0ELb1ELb0ELb0ELb0ELb0ELb1ELb1ELb0ELb0ELb0EEENS1_21CollectiveEpilogueFwdINS6_IJSA_SA_SA_EEES9_SD_SF_Li256ELb0ELb0ELb0ELb0EEENS1_30DynamicPersistentTileSchedulerILi256ELi32ELb0ELb0ELb1EEEEEEEEEvNT_6ParamsE)
	.align		4
        /*0044*/ 	.word	index@(__assertfail)
	.align		4
        /*0048*/ 	.word	index@(_ZN7cutlass13device_kernelIN5flash11enable_sm90INS1_16FlashAttnFwdSm90INS1_25CollectiveMainloopFwdSm90ILi2EN4cute5tupleIJNS5_1CILi1EEES8_S8_EEENS6_IJNS7_ILi128EEESA_NS7_ILi192EEEEEELi128ENS_10bfloat16_tEfNS_4arch4Sm90ELb1ELb0ELb1ELb1ELb0ELb0ELb0ELb1ELb1ELb0ELb0ELb0EEENS1_21CollectiveEpilogueFwdINS6_IJSA_SA_SA_EEES9_SD_SF_Li256ELb1ELb0ELb0ELb0EEENS1_36VarlenDynamicPersistentTileSchedulerILi128ELi128ELi256ELi32ELb0ELb0ELb1ELb1ELb1ELb1EEEEEEEEEvNT_6ParamsE)
	.align		4
        /*004c*/ 	.word	index@(__assertfail)
	.align		4
        /*0050*/ 	.word	index@(_ZN7cutlass13device_kernelIN5flash11enable_sm90INS1_16FlashAttnFwdSm90INS1_25CollectiveMainloopFwdSm90ILi2EN4cute5tupleIJNS5_1CILi1EEES8_S8_EEENS6_IJNS7_ILi128EEESA_NS7_ILi192EEEEEELi128ENS_10bfloat16_tEfNS_4arch4Sm90ELb1ELb0ELb1ELb1ELb0ELb1ELb0ELb1ELb1ELb0ELb0ELb0EEENS1_21CollectiveEpilogueFwdINS6_IJSA_SA_SA_EEES9_SD_SF_Li256ELb1ELb0ELb0ELb0EEENS1_36VarlenDynamicPersistentTileSchedulerILi128ELi128ELi256ELi32ELb0ELb0ELb1ELb1ELb1ELb1EEEEEEEEEvNT_6ParamsE)
	.align		4
        /*0054*/ 	.word	index@(__assertfail)
	.align		4
        /*0058*/ 	.word	index@(_ZN7cutlass13device_kernelIN5flash11enable_sm90INS1_16FlashAttnFwdSm90INS1_25CollectiveMainloopFwdSm90ILi2EN4cute5tupleIJNS5_1CILi1EEES8_S8_EEENS6_IJNS7_ILi64EEESA_SA_EEELi512ENS_10bfloat16_tEfNS_4arch4Sm90ELb0ELb0ELb1ELb0ELb0ELb0ELb0ELb0ELb0ELb0ELb0ELb0EEENS1_21CollectiveEpilogueFwdINS6_IJSA_NS7_ILi512EEESA_EEES9_SC_SE_Li256ELb0ELb0ELb0ELb0EEENS1_29StaticPersistentTileSchedulerILb0EEEEEEEEEvNT_6ParamsE)
	.align		4
        /*005c*/ 	.word	index@(__assertfail)
	.align		4
        /*0060*/ 	.word	index@(_ZN7cutlass13device_kernelIN5flash11enable_sm90INS1_16FlashAttnFwdSm90INS1_25CollectiveMainloopFwdSm90ILi2EN4cute5tupleIJNS5_1CILi1EEES8_S8_EEENS6_IJNS7_ILi64EEESA_SA_EEELi512ENS_10bfloat16_tEfNS_4arch4Sm90ELb0ELb0ELb1ELb0ELb0ELb0ELb1ELb0ELb0ELb0ELb0ELb0EEENS1_21CollectiveEpilogueFwdINS6_IJSA_NS7_ILi512EEESA_EEES9_SC_SE_Li256ELb0ELb0ELb0ELb0EEENS1_29StaticPersistentTileSchedulerILb0EEEEEEEEEvNT_6ParamsE)
	.align		4
        /*0064*/ 	.word	index@(__assertfail)
	.align		4
        /*0068*/ 	.word	index@(_ZN7cutlass13device_kernelIN5flash11enable_sm90INS1_16FlashAttnFwdSm90INS1_25CollectiveMainloopFwdSm90ILi2EN4cute5tupleIJNS5_1CILi1EEES8_S8_EEENS6_IJNS7_ILi64EEESA_SA_EEELi512ENS_10bfloat16_tEfNS_4arch4Sm90ELb0ELb0ELb1ELb1ELb0ELb0ELb0ELb0ELb0ELb0ELb0ELb0EEENS1_21CollectiveEpilogueFwdINS6_IJSA_NS7_ILi512EEESA_EEES9_SC_SE_Li256ELb1ELb0ELb0ELb0EEENS1_36VarlenDynamicPersistentTileSchedulerILi64ELi64ELi256ELi32ELb0ELb0ELb1ELb0ELb1ELb1EEEEEEEEEvNT_6ParamsE)
	.align		4
        /*006c*/ 	.word	index@(__assertfail)
	.align		4
        /*0070*/ 	.word	index@(_ZN7cutlass13device_kernelIN5flash11enable_sm90INS1_16FlashAttnFwdSm90INS1_25CollectiveMainloopFwdSm90ILi2EN4cute5tupleIJNS5_1CILi1EEES8_S8_EEENS6_IJNS7_ILi64EEESA_SA_EEELi512ENS_10bfloat16_tEfNS_4arch4Sm90ELb0ELb0ELb1ELb1ELb0ELb1ELb0ELb0ELb0ELb0ELb0ELb0EEENS1_21CollectiveEpilogueFwdINS6_IJSA_NS7_ILi512EEESA_EEES9_SC_SE_Li256ELb1ELb0ELb0ELb0EEENS1_36VarlenDynamicPersistentTileSchedulerILi64ELi64ELi256ELi32ELb0ELb0ELb1ELb0ELb1ELb1EEEEEEEEEvNT_6ParamsE)
	.align		4
        /*0074*/ 	.word	index@(__assertfail)
	.align		4
        /*0078*/ 	.word	index@(_ZN7cutlass13device_kernelIN5flash11enable_sm90INS1_16FlashAttnFwdSm90INS1_25CollectiveMainloopFwdSm90ILi2EN4cute5tupleIJNS5_1CILi1EEES8_S8_EEENS6_IJNS7_ILi64EEESA_SA_EEELi512ENS_10bfloat16_tEfNS_4arch4Sm90ELb0ELb0ELb1ELb1ELb0ELb0ELb1ELb0ELb0ELb0ELb0ELb0EEENS1_21CollectiveEpilogueFwdINS6_IJSA_NS7_ILi512EEESA_EEES9_SC_SE_Li256ELb1ELb0ELb0ELb0EEENS1_36VarlenDynamicPersistentTileSchedulerILi64ELi64ELi256ELi32ELb0ELb0ELb1ELb0ELb1ELb1EEEEEEEEEvNT_6ParamsE)
	.align		4
        /*007c*/ 	.word	index@(__assertfail)
	.align		4
        /*0080*/ 	.word	index@(_ZN7cutlass13device_kernelIN5flash11enable_sm90INS1_16FlashAttnFwdSm90INS1_25CollectiveMainloopFwdSm90ILi2EN4cute5tupleIJNS5_1CILi1EEES8_S8_EEENS6_IJNS7_ILi64EEESA_SA_EEELi512ENS_10bfloat16_tEfNS_4arch4Sm90ELb0ELb0ELb1ELb1ELb0ELb1ELb1ELb0ELb0ELb0ELb0ELb0EEENS1_21CollectiveEpilogueFwdINS6_IJSA_NS7_ILi512EEESA_EEES9_SC_SE_Li256ELb1ELb0ELb0ELb0EEENS1_36VarlenDynamicPersistentTileSchedulerILi64ELi64ELi256ELi32ELb0ELb0ELb1ELb0ELb1ELb1EEEEEEEEEvNT_6ParamsE)
	.align		4
        /*0084*/ 	.word	index@(__assertfail)
	.align		4
        /*0088*/ 	.word	index@(_ZN7cutlass13device_kernelIN5flash11enable_sm90INS1_16FlashAttnFwdSm90INS1_25CollectiveMainloopFwdSm90ILi2EN4cute5tupleIJNS5_1CILi1EEES8_S8_EEENS6_IJNS7_ILi64EEESA_SA_EEELi512ENS_10bfloat16_tEfNS_4arch4Sm90ELb0ELb1ELb1ELb0ELb0ELb0ELb0ELb0ELb0ELb0ELb0ELb0EEENS1_21CollectiveEpilogueFwdINS6_IJSA_NS7_ILi512EEESA_EEES9_SC_SE_Li256ELb0ELb0ELb0ELb0EEENS1_30DynamicPersistentTileSchedulerILi256ELi32ELb0ELb0ELb1EEEEEEEEEvNT_6ParamsE)
	.align		4
        /*008c*/ 	.word	index@(__assertfail)
	.align		4
        /*0090*/ 	.word	index@(_ZN7cutlass13device_kernelIN5flash11enable_sm90INS1_16FlashAttnFwdSm90INS1_25CollectiveMainloopFwdSm90ILi2EN4cute5tupleIJNS5_1CILi1EEES8_S8_EEENS6_IJNS7_ILi64EEESA_SA_EEELi512ENS_10bfloat16_tEfNS_4arch4Sm90ELb0ELb1ELb1ELb0ELb0ELb0ELb1ELb0ELb0ELb0ELb0ELb0EEENS1_21CollectiveEpilogueFwdINS6_IJSA_NS7_ILi512EEESA_EEES9_SC_SE_Li256ELb0ELb0ELb0ELb0EEENS1_30DynamicPersistentTileSchedulerILi256ELi32ELb0ELb0ELb1EEEEEEEEEvNT_6ParamsE)
	.align		4
        /*0094*/ 	.word	index@(__assertfail)
	.align		4
        /*0098*/ 	.word	index@(_ZN7cutlass13device_kernelIN5flash11enable_sm90INS1_16FlashAttnFwdSm90INS1_25CollectiveMainloopFwdSm90ILi2EN4cute5tupleIJNS5_1CILi1EEES8_S8_EEENS6_IJNS7_ILi64EEESA_SA_EEELi512ENS_10bfloat16_tEfNS_4arch4Sm90ELb0ELb1ELb1ELb1ELb0ELb0ELb0ELb0ELb0ELb0ELb0ELb0EEENS1_21CollectiveEpilogueFwdINS6_IJSA_NS7_ILi512EEESA_EEES9_SC_SE_Li256ELb1ELb0ELb0ELb0EEENS1_36VarlenDynamicPersistentTileSchedulerILi64ELi64ELi256ELi32ELb0ELb0ELb1ELb1ELb0ELb1EEEEEEEEEvNT_6ParamsE)
	.align		4
        /*009c*/ 	.word	index@(__assertfail)
	.align		4
        /*00a0*/ 	.word	index@(_ZN7cutlass13device_kernelIN5flash11enable_sm90INS1_16FlashAttnFwdSm90INS1_25CollectiveMainloopFwdSm90ILi2EN4cute5tupleIJNS5_1CILi1EEES8_S8_EEENS6_IJNS7_ILi64EEESA_SA_EEELi512ENS_10bfloat16_tEfNS_4arch4Sm90ELb0ELb1ELb1ELb1ELb0ELb1ELb0ELb0ELb0ELb0ELb0ELb0EEENS1_21CollectiveEpilogueFwdINS6_IJSA_NS7_ILi512EEESA_EEES9_SC_SE_Li256ELb1ELb0ELb0ELb0EEENS1_36VarlenDynamicPersistentTileSchedulerILi64ELi64ELi256ELi32ELb0ELb0ELb1ELb1ELb0ELb1EEEEEEEEEvNT_6ParamsE)
	.align		4
        /*00a4*/ 	.word	index@(__assertfail)
	.align		4
        /*00a8*/ 	.word	index@(_ZN7cutlass13device_kernelIN5flash11enable_sm90INS1_16FlashAttnFwdSm90INS1_25CollectiveMainloopFwdSm90ILi2EN4cute5tupleIJNS5_1CILi1EEES8_S8_EEENS6_IJNS7_ILi64EEESA_SA_EEELi512ENS_10bfloat16_tEfNS_4arch4Sm90ELb0ELb1ELb1ELb1ELb0ELb0ELb1ELb0ELb0ELb0ELb0ELb0EEENS1_21CollectiveEpilogueFwdINS6_IJSA_NS7_ILi512EEESA_EEES9_SC_SE_Li256ELb1ELb0ELb0ELb0EEENS1_36VarlenDynamicPersistentTileSchedulerILi64ELi64ELi256ELi32ELb0ELb0ELb1ELb1ELb0ELb1EEEEEEEEEvNT_6ParamsE)
	.align		4
        /*00ac*/ 	.word	index@(__assertfail)
	.align		4
        /*00b0*/ 	.word	index@(_ZN7cutlass13device_kernelIN5flash11enable_sm90INS1_16FlashAttnFwdSm90INS1_25CollectiveMainloopFwdSm90ILi2EN4cute5tupleIJNS5_1CILi1EEES8_S8_EEENS6_IJNS7_ILi64EEESA_SA_EEELi512ENS_10bfloat16_tEfNS_4arch4Sm90ELb0ELb1ELb1ELb1ELb0ELb1ELb1ELb0ELb0ELb0ELb0ELb0EEENS1_21CollectiveEpilogueFwdINS6_IJSA_NS7_ILi512EEESA_EEES9_SC_SE_Li256ELb1ELb0ELb0ELb0EEENS1_36VarlenDynamicPersistentTileSchedulerILi64ELi64ELi256ELi32ELb0ELb0ELb1ELb1ELb0ELb1EEEEEEEEEvNT_6ParamsE)
	.align		4
        /*00b4*/ 	.word	index@(__assertfail)
	.align		4
        /*00b8*/ 	.word	index@(_ZN7cutlass13device_kernelIN5flash11enable_sm90INS1_16FlashAttnFwdSm90INS1_25CollectiveMainloopFwdSm90ILi2EN4cute5tupleIJNS5_1CILi1EEES8_S8_EEENS6_IJNS7_ILi64EEESA_SA_EEELi512ENS_10bfloat16_tEfNS_4arch4Sm90ELb1ELb0ELb1ELb0ELb0ELb0ELb0ELb0ELb0ELb0ELb0ELb0EEENS1_21CollectiveEpilogueFwdINS6_IJSA_NS7_ILi512EEESA_EEES9_SC_SE_Li256ELb0ELb0ELb0ELb0EEENS1_30DynamicPersistentTileSchedulerILi256ELi32ELb0ELb0ELb1EEEEEEEEEvNT_6ParamsE)
	.align		4
        /*00bc*/ 	.word	index@(__assertfail)
	.align		4
        /*00c0*/ 	.word	index@(_ZN7cutlass13device_kernelIN5flash11enable_sm90INS1_16FlashAttnFwdSm90INS1_25CollectiveMainloopFwdSm90ILi2EN4cute5tupleIJNS5_1CILi1EEES8_S8_EEENS6_IJNS7_ILi64EEESA_SA_EEELi512ENS_10bfloat16_tEfNS_4arch4Sm90ELb1ELb0ELb1ELb0ELb0ELb0ELb1ELb0ELb0ELb0ELb0ELb0EEENS1_21CollectiveEpilogueFwdINS6_IJSA_NS7_ILi512EEESA_EEES9_SC_SE_Li256ELb0ELb0ELb0ELb0EEENS1_30DynamicPersistentTileSchedulerILi256ELi32ELb0ELb0ELb1EEEEEEEEEvNT_6ParamsE)
	.align		4
        /*00c4*/ 	.word	index@(__assertfail)
	.align		4
        /*00c8*/ 	.word	index@(_ZN7cutlass13device_kernelIN5flash11enable_sm90INS1_16FlashAttnFwdSm90INS1_25CollectiveMainloopFwdSm90ILi2EN4cute5tupleIJNS5_1CILi1EEES8_S8_EEENS6_IJNS7_ILi64EEESA_SA_EEELi512ENS_10bfloat16_tEfNS_4arch4Sm90ELb1ELb0ELb1ELb1ELb0ELb0ELb0ELb0ELb0ELb0ELb0ELb0EEENS1_21CollectiveEpilogueFwdINS6_IJSA_NS7_ILi512EEESA_EEES9_SC_SE_Li256ELb1ELb0ELb0ELb0EEENS1_36VarlenDynamicPersistentTileSchedulerILi64ELi64ELi256ELi32ELb0ELb0ELb1ELb1ELb1ELb1EEEEEEEEEvNT_6ParamsE)
	.align		4
        /*00cc*/ 	.word	index@(__assertfail)
	.align		4
        /*00d0*/ 	.word	index@(_ZN7cutlass13device_kernelIN5flash11enable_sm90INS1_16FlashAttnFwdSm90INS1_25CollectiveMainloopFwdSm90ILi2EN4cute5tupleIJNS5_1CILi1EEES8_S8_EEENS6_IJNS7_ILi64EEESA_SA_EEELi512ENS_10bfloat16_tEfNS_4arch4Sm90ELb1ELb0ELb1ELb1ELb0ELb1ELb0ELb0ELb0ELb0ELb0ELb0EEENS1_21CollectiveEpilogueFwdINS6_IJSA_NS7_ILi512EEESA_EEES9_SC_SE_Li256ELb1ELb0ELb0ELb0EEENS1_36VarlenDynamicPersistentTileSchedulerILi64ELi64ELi256ELi32ELb0ELb0ELb1ELb1ELb1ELb1EEEEEEEEEvNT_6ParamsE)
	.align		4
        /*00d4*/ 	.word	index@(__assertfail)
	.align		4
        /*00d8*/ 	.word	index@(_ZN7cutlass13device_kernelIN5flash11enable_sm90INS1_16FlashAttnFwdSm90INS1_25CollectiveMainloopFwdSm90ILi2EN4cute5tupleIJNS5_1CILi1EEES8_S8_EEENS6_IJNS7_ILi64EEESA_SA_EEELi512ENS_10bfloat16_tEfNS_4arch4Sm90ELb1ELb0ELb1ELb1ELb0ELb0ELb1ELb0ELb0ELb0ELb0ELb0EEENS1_21CollectiveEpilogueFwdINS6_IJSA_NS7_ILi512EEESA_EEES9_SC_SE_Li256ELb1ELb0ELb0ELb0EEENS1_36VarlenDynamicPersistentTileSchedulerILi64ELi64ELi256ELi32ELb0ELb0ELb1ELb1ELb1ELb1EEEEEEEEEvNT_6ParamsE)
	.align		4
        /*00dc*/ 	.word	index@(__assertfail)
	.align		4
        /*00e0*/ 	.word	index@(_ZN7cutlass13device_kernelIN5flash11enable_sm90INS1_16FlashAttnFwdSm90INS1_25CollectiveMainloopFwdSm90ILi2EN4cute5tupleIJNS5_1CILi1EEES8_S8_EEENS6_IJNS7_ILi64EEESA_SA_EEELi512ENS_10bfloat16_tEfNS_4arch4Sm90ELb1ELb0ELb1ELb1ELb0ELb1ELb1ELb0ELb0ELb0ELb0ELb0EEENS1_21CollectiveEpilogueFwdINS6_IJSA_NS7_ILi512EEESA_EEES9_SC_SE_Li256ELb1ELb0ELb0ELb0EEENS1_36VarlenDynamicPersistentTileSchedulerILi64ELi64ELi256ELi32ELb0ELb0ELb1ELb1ELb1ELb1EEEEEEEEEvNT_6ParamsE)
	.align		4
        /*00e4*/ 	.word	index@(__assertfail)
	.align		4
        /*00e8*/ 	.word	index@(_ZN7cutlass13device_kernelIN5flash11enable_sm90INS1_16FlashAttnFwdSm90INS1_25CollectiveMainloopFwdSm90ILi2EN4cute5tupleIJNS5_1CILi1EEES8_S8_EEENS6_IJNS7_ILi128EEENS7_ILi96EEENS7_ILi64EEEEEELi256ENS_10bfloat16_tEfNS_4arch4Sm90ELb0ELb0ELb1ELb0ELb0ELb0ELb0ELb1ELb0ELb0ELb0ELb0EEENS1_21CollectiveEpilogueFwdINS6_IJSA_NS7_ILi256EEESB_EEES9_SE_SG_Li256ELb0ELb0ELb0ELb0EEENS1_29StaticPersistentTileSchedulerILb0EEEEEEEEEvNT_6ParamsE)
	.align		4
        /*00ec*/ 	.word	index@(__assertfail)
	.align		4
        /*00f0*/ 	.word	index@(_ZN7cutlass13device_kernelIN5flash11enable_sm90INS1_16FlashAttnFwdSm90INS1_25CollectiveMainloopFwdSm90ILi2EN4cute5tupleIJNS5_1CILi1EEES8_S8_EEENS6_IJNS7_ILi128EEENS7_ILi96EEENS7_ILi64EEEEEELi256ENS_10bfloat16_tEfNS_4arch4Sm90ELb0ELb0ELb1ELb0ELb0ELb0ELb1ELb1ELb0ELb0ELb0ELb0EEENS1_21CollectiveEpilogueFwdINS6_IJSA_NS7_ILi256EEESB_EEES9_SE_SG_Li256ELb0ELb0ELb0ELb0EEENS1_29StaticPersistentTileSchedulerILb0EEEEEEEEEvNT_6ParamsE)
	.align		4
        /*00f4*/ 	.word	index@(__assertfail)
	.align		4
        /*00f8*/ 	.word	index@(_ZN7cutlass13device_kernelIN5flash11enable_sm90INS1_16FlashAttnFwdSm90INS1_25CollectiveMainloopFwdSm90ILi2EN4cute5tupleIJNS5_1CILi1EEES8_S8_EEENS6_IJNS7_ILi128EEENS7_ILi96EEENS7_ILi64EEEEEELi256ENS_10bfloat16_tEfNS_4arch4Sm90ELb0ELb0ELb1ELb1ELb0ELb0ELb0ELb1ELb0ELb0ELb0ELb0EEENS1_21CollectiveEpilogueFwdINS6_IJSA_NS7_ILi256EEESB_EEES9_SE_SG_Li256ELb1ELb0ELb0ELb0EEENS1_36VarlenDynamicPersistentTileSchedulerILi128ELi96ELi256ELi32ELb0ELb0ELb1ELb0ELb1ELb1EEEEEEEEEvNT_6ParamsE)
	.align		4
        /*00fc*/ 	.word	index@(__assertfail)
	.align		4
        /*0100*/ 	.word	index@(_ZN7cutlass13device_kernelIN5flash11enable_sm90INS1_16FlashAttnFwdSm90INS1_25CollectiveMainloopFwdSm90ILi2EN4cute5tupleIJNS5_1CILi1EEES8_S8_EEENS6_IJNS7_ILi128EEENS7_ILi96EEENS7_ILi64EEEEEELi256ENS_10bfloat16_tEfNS_4arch4Sm90ELb0ELb0ELb1ELb1ELb0ELb1ELb0ELb1ELb0ELb0ELb0ELb0EEENS1_21CollectiveEpilogueFwdINS6_IJSA_NS7_ILi256EEESB_EEES9_SE_SG_Li256ELb1ELb0ELb0ELb0EEENS1_36VarlenDynamicPersistentTileSchedulerILi128ELi96ELi256ELi32ELb0ELb0ELb1ELb0ELb1ELb1EEEEEEEEEvNT_6ParamsE)
	.align		4
        /*0104*/ 	.word	index@(__assertfail)
	.align		4
        /*0108*/ 	.word	index@(_ZN7cutlass13device_kernelIN5flash11enable_sm90INS1_16FlashAttnFwdSm90INS1_25CollectiveMainloopFwdSm90ILi2EN4cute5tupleIJNS5_1CILi1EEES8_S8_EEENS6_IJNS7_ILi128EEENS7_ILi96EEENS7_ILi64EEEEEELi256ENS_10bfloat16_tEfNS_4arch4Sm90ELb0ELb0ELb1ELb1ELb0ELb0ELb1ELb1ELb0ELb0ELb0ELb0EEENS1_21CollectiveEpilogueFwdINS6_IJSA_NS7_ILi256EEESB_EEES9_SE_SG_Li256ELb1ELb0ELb0ELb0EEENS1_36VarlenDynamicPersistentTileSchedulerILi128ELi96ELi256ELi32ELb0ELb0ELb1ELb0ELb1ELb1EEEEEEEEEvNT_6ParamsE)
	.align		4
        /*010c*/ 	.word	index@(__assertfail)
	.align		4
        /*0110*/ 	.word	index@(_ZN7cutlass13device_kernelIN5flash11enable_sm90INS1_16FlashAttnFwdSm90INS1_25CollectiveMainloopFwdSm90ILi2EN4cute5tupleIJNS5_1CILi1EEES8_S8_EEENS6_IJNS7_ILi128EEENS7_ILi96EEENS7_ILi64EEEEEELi256ENS_10bfloat16_tEfNS_4arch4Sm90ELb0ELb0ELb1ELb1ELb0ELb1ELb1ELb1ELb0ELb0ELb0ELb0EEENS1_21CollectiveEpilogueFwdINS6_IJSA_NS7_ILi256EEESB_EEES9_SE_SG_Li256ELb1ELb0ELb0ELb0EEENS1_36VarlenDynamicPersistentTileSchedulerILi128ELi96ELi256ELi32ELb0ELb0ELb1ELb0ELb1ELb1EEEEEEEEEvNT_6ParamsE)
	.align		4
        /*0114*/ 	.word	index@(__assertfail)
	.align		4
        /*0118*/ 	.word	index@(_ZN7cutlass13device_kernelIN5flash11enable_sm90INS1_16FlashAttnFwdSm90INS1_25CollectiveMainloopFwdSm90ILi2EN4cute5tupleIJNS5_1CILi1EEES8_S8_EEENS6_IJNS7_ILi128EEENS7_ILi96EEENS7_ILi64EEEEEELi256ENS_10bfloat16_tEfNS_4arch4Sm90ELb0ELb1ELb1ELb0ELb0ELb0ELb0ELb1ELb0ELb0ELb0ELb0EEENS1_21CollectiveEpilogueFwdINS6_IJSA_NS7_ILi256EEESB_EEES9_SE_SG_Li256ELb0ELb0ELb0ELb0EEENS1_30DynamicPersistentTileSchedulerILi256ELi32ELb0ELb0ELb1EEEEEEEEEvNT_6ParamsE)
	.align		4
        /*011c*/ 	.word	index@(__assertfail)
	.align		4
        /*0120*/ 	.word	index@(_ZN7cutlass13device_kernelIN5flash11enable_sm90INS1_16FlashAttnFwdSm90INS1_25CollectiveMainloopFwdSm90ILi2EN4cute5tupleIJNS5_1CILi1EEES8_S8_EEENS6_IJNS7_ILi128EEENS7_ILi96EEENS7_ILi64EEEEEELi256ENS_10bfloat16_tEfNS_4arch4Sm90ELb0ELb1ELb1ELb0ELb0ELb0ELb1ELb1ELb0ELb0ELb0ELb0EEENS1_21CollectiveEpilogueFwdINS6_IJSA_NS7_ILi256EEESB_EEES9_SE_SG_Li256ELb0ELb0ELb0ELb0EEENS1_30DynamicPersistentTileSchedulerILi256ELi32ELb0ELb0ELb1EEEEEEEEEvNT_6ParamsE)
	.align		4
        /*0124*/ 	.word	index@(__assertfail)
	.align		4
        /*0128*/ 	.word	index@(_ZN7cutlass13device_kernelIN5flash11enable_sm90INS1_16FlashAttnFwdSm90INS1_25CollectiveMainloopFwdSm90ILi2EN4cute5tupleIJNS5_1CILi1EEES8_S8_EEENS6_IJNS7_ILi128EEENS7_ILi96EEENS7_ILi64EEEEEELi256ENS_10bfloat16_tEfNS_4arch4Sm90ELb0ELb1ELb1ELb1ELb0ELb0ELb0ELb1ELb0ELb0ELb0ELb0EEENS1_21CollectiveEpilogueFwdINS6_IJSA_NS7_ILi256EEESB_EEES9_SE_SG_Li256ELb1ELb0ELb0ELb0EEENS1_36VarlenDynamicPersistentTileSchedulerILi128ELi96ELi256ELi32ELb0ELb0ELb1ELb1ELb0ELb1EEEEEEEEEvNT_6ParamsE)
	.align		4
        /*012c*/ 	.word	index@(__assertfail)
	.align		4
        /*0130*/ 	.word	index@(_ZN7cutlass13device_kernelIN5flash11enable_sm90INS1_16FlashAttnFwdSm90INS1_25CollectiveMainloopFwdSm90ILi2EN4cute5tupleIJNS5_1CILi1EEES8_S8_EEENS6_IJNS7_ILi128EEENS7_ILi96EEENS7_ILi64EEEEEELi256ENS_10bfloat16_tEfNS_4arch4Sm90ELb0ELb1ELb1ELb1ELb0ELb1ELb0ELb1ELb0ELb0ELb0ELb0EEENS1_21CollectiveEpilogueFwdINS6_IJSA_NS7_ILi256EEESB_EEES9_SE_SG_Li256ELb1ELb0ELb0ELb0EEENS1_36VarlenDynamicPersistentTileSchedulerILi128ELi96ELi256ELi32ELb0ELb0ELb1ELb1ELb0ELb1EEEEEEEEEvNT_6ParamsE)
	.align		4
        /*0134*/ 	.word	index@(__assertfail)
	.align		4
        /*0138*/ 	.word	index@(_ZN7cutlass13device_kernelIN5flash11enable_sm90INS1_16FlashAttnFwdSm90INS1_25CollectiveMainloopFwdSm90ILi2EN4cute5tupleIJNS5_1CILi1EEES8_S8_EEENS6_IJNS7_ILi128EEENS7_ILi96EEENS7_ILi64EEEEEELi256ENS_10bfloat16_tEfNS_4arch4Sm90ELb0ELb1ELb1ELb1ELb0ELb0ELb1ELb1ELb0ELb0ELb0ELb0EEENS1_21CollectiveEpilogueFwdINS6_IJSA_NS7_ILi256EEESB_EEES9_SE_SG_Li256ELb1ELb0ELb0ELb0EEENS1_36VarlenDynamicPersistentTileSchedulerILi128ELi96ELi256ELi32ELb0ELb0ELb1ELb1ELb0ELb1EEEEEEEEEvNT_6ParamsE)
	.align		4
        /*013c*/ 	.word	index@(__assertfail)
	.align		4
        /*0140*/ 	.word	index@(_ZN7cutlass13device_kernelIN5flash11enable_sm90INS1_16FlashAttnFwdSm90INS1_25CollectiveMainloopFwdSm90ILi2EN4cute5tupleIJNS5_1CILi1EEES8_S8_EEENS6_IJNS7_ILi128EEENS7_ILi96EEENS7_ILi64EEEEEELi256ENS_10bfloat16_tEfNS_4arch4Sm90ELb0ELb1ELb1ELb1ELb0ELb1ELb1ELb1ELb0ELb0ELb0ELb0EEENS1_21CollectiveEpilogueFwdINS6_IJSA_NS7_ILi256EEESB_EEES9_SE_SG_Li256ELb1ELb0ELb0ELb0EEENS1_36VarlenDynamicPersistentTileSchedulerILi128ELi96ELi256ELi32ELb0ELb0ELb1ELb1ELb0ELb1EEEEEEEEEvNT_6ParamsE)
	.align		4
        /*0144*/ 	.word	index@(__assertfail)
	.align		4
        /*0148*/ 	.word	index@(_ZN7cutlass13device_kernelIN5flash11enable_sm90INS1_16FlashAttnFwdSm90INS1_25CollectiveMainloopFwdSm90ILi2EN4cute5tupleIJNS5_1CILi1EEES8_S8_EEENS6_IJNS7_ILi128EEENS7_ILi96EEENS7_ILi64EEEEEELi256ENS_10bfloat16_tEfNS_4arch4Sm90ELb1ELb0ELb1ELb0ELb0ELb0ELb0ELb1ELb0ELb0ELb0ELb0EEENS1_21CollectiveEpilogueFwdINS6_IJSA_NS7_ILi256EEESB_EEES9_SE_SG_Li256ELb0ELb0ELb0ELb0EEENS1_30DynamicPersistentTileSchedulerILi256ELi32ELb0ELb0ELb1EEEEEEEEEvNT_6ParamsE)
	.align		4
        /*014c*/ 	.word	index@(__assertfail)
	.align		4
        /*0150*/ 	.word	index@(_ZN7cutlass13device_kernelIN5flash11enable_sm90INS1_16FlashAttnFwdSm90INS1_25CollectiveMainloopFwdSm90ILi2EN4cute5tupleIJNS5_1CILi1EEES8_S8_EEENS6_IJNS7_ILi128EEENS7_ILi96EEENS7_ILi64EEEEEELi256ENS_10bfloat16_tEfNS_4arch4Sm90ELb1ELb0ELb1ELb0ELb0ELb0ELb1ELb1ELb0ELb0ELb0ELb0EEENS1_21CollectiveEpilogueFwdINS6_IJSA_NS7_ILi256EEESB_EEES9_SE_SG_Li256ELb0ELb0ELb0ELb0EEENS1_30DynamicPersistentTileSchedulerILi256ELi32ELb0ELb0ELb1EEEEEEEEEvNT_6ParamsE)
	.align		4
        /*0154*/ 	.word	index@(__assertfail)
	.align		4
        /*0158*/ 	.word	index@(_ZN7cutlass13device_kernelIN5flash11enable_sm90INS1_16FlashAttnFwdSm90INS1_25CollectiveMainloopFwdSm90ILi2EN4cute5tupleIJNS5_1CILi1EEES8_S8_EEENS6_IJNS7_ILi128EEENS7_ILi96EEENS7_ILi64EEEEEELi256ENS_10bfloat16_tEfNS_4arch4Sm90ELb1ELb0ELb1ELb1ELb0ELb0ELb0ELb1ELb0ELb0ELb0ELb0EEENS1_21CollectiveEpilogueFwdINS6_IJSA_NS7_ILi256EEESB_EEES9_SE_SG_Li256ELb1ELb0ELb0ELb0EEENS1_36VarlenDynamicPersistentTileSchedulerILi128ELi96ELi256ELi32ELb0ELb0ELb1ELb1ELb1ELb1EEEEEEEEEvNT_6ParamsE)
	.align		4
        /*015c*/ 	.word	index@(__assertfail)
	.align		4
        /*0160*/ 	.word	index@(_ZN7cutlass13device_kernelIN5flash11enable_sm90INS1_16FlashAttnFwdSm90INS1_25CollectiveMainloopFwdSm90ILi2EN4cute5tupleIJNS5_1CILi1EEES8_S8_EEENS6_IJNS7_ILi128EEENS7_ILi96EEENS7_ILi64EEEEEELi256ENS_10bfloat16_tEfNS_4arch4Sm90ELb1ELb0ELb1ELb1ELb0ELb1ELb0ELb1ELb0ELb0ELb0ELb0EEENS1_21CollectiveEpilogueFwdINS6_IJSA_NS7_ILi256EEESB_EEES9_SE_SG_Li256ELb1ELb0ELb0ELb0EEENS1_36VarlenDynamicPersistentTileSchedulerILi128ELi96ELi256ELi32ELb0ELb0ELb1ELb1ELb1ELb1EEEEEEEEEvNT_6ParamsE)
	.align		4
        /*0164*/ 	.word	index@(__assertfail)
	.align		4
        /*0168*/ 	.word	index@(_ZN7cutlass13device_kernelIN5flash11enable_sm90INS1_16FlashAttnFwdSm90INS1_25CollectiveMainloopFwdSm90ILi2EN4cute5tupleIJNS5_1CILi1EEES8_S8_EEENS6_IJNS7_ILi128EEENS7_ILi96EEENS7_ILi64EEEEEELi256ENS_10bfloat16_tEfNS_4arch4Sm90ELb1ELb0ELb1ELb1ELb0ELb0ELb1ELb1ELb0ELb0ELb0ELb0EEENS1_21CollectiveEpilogueFwdINS6_IJSA_NS7_ILi256EEESB_EEES9_SE_SG_Li256ELb1ELb0ELb0ELb0EEENS1_36VarlenDynamicPersistentTileSchedulerILi128ELi96ELi256ELi32ELb0ELb0ELb1ELb1ELb1ELb1EEEEEEEEEvNT_6ParamsE)
	.align		4
        /*016c*/ 	.word	index@(__assertfail)
	.align		4
        /*0170*/ 	.word	index@(_ZN7cutlass13device_kernelIN5flash11enable_sm90INS1_16FlashAttnFwdSm90INS1_25CollectiveMainloopFwdSm90ILi2EN4cute5tupleIJNS5_1CILi1EEES8_S8_EEENS6_IJNS7_ILi128EEENS7_ILi96EEENS7_ILi64EEEEEELi256ENS_10bfloat16_tEfNS_4arch4Sm90ELb1ELb0ELb1ELb1ELb0ELb1ELb1ELb1ELb0ELb0ELb0ELb0EEENS1_21CollectiveEpilogueFwdINS6_IJSA_NS7_ILi256EEESB_EEES9_SE_SG_Li256ELb1ELb0ELb0ELb0EEENS1_36VarlenDynamicPersistentTileSchedulerILi128ELi96ELi256ELi32ELb0ELb0ELb1ELb1ELb1ELb1EEEEEEEEEvNT_6ParamsE)
	.align		4
        /*0174*/ 	.word	index@(__assertfail)
	.align		4
        /*0178*/ 	.word	0x00000000
	.align		4
        /*017c*/ 	.word	0xfffffffe
	.align		4
        /*0180*/ 	.word	0x00000000
	.align		4
        /*0184*/ 	.word	0xfffffffd
	.align		4
        /*0188*/ 	.word	0x00000000
	.align		4
        /*018c*/ 	.word	0xfffffffc


//--------------------- .nv.constant4             --------------------------
	.section	.nv.constant4,"a",@progbits
	.align	8
	.align		8
.nv.constant4:
        /*0000*/ 	.dword	__assertfail
	.align		8
        /*0008*/ 	.dword	__unnamed_1
	.align		8
        /*0010*/ 	.dword	__unnamed_2
	.align		8
        /*0018*/ 	.dword	__unnamed_3
	.align		8
        /*0020*/ 	.dword	__unnamed_4
	.align		8
        /*0028*/ 	.dword	__unnamed_5
	.align		8
        /*0030*/ 	.dword	__unnamed_6
	.align		8
        /*0038*/ 	.dword	__unnamed_7
	.align		8
        /*0040*/ 	.dword	__unnamed_8
	.align		8
        /*0048*/ 	.dword	__unnamed_9
	.align		8
        /*0050*/ 	.dword	__unnamed_10
	.align		8
        /*0058*/ 	.dword	__unnamed_11
	.align		8
        /*0060*/ 	.dword	__unnamed_12
	.align		8
        /*0068*/ 	.dword	__unnamed_13
	.align		8
        /*0070*/ 	.dword	__unnamed_14
	.align		8
        /*0078*/ 	.dword	__unnamed_15
	.align		8
        /*0080*/ 	.dword	__unnamed_16
	.align		8
        /*0088*/ 	.dword	__unnamed_17
	.align		8
        /*0090*/ 	.dword	__unnamed_18
	.align		8
        /*0098*/ 	.dword	__unnamed_19
	.align		8
        /*00a0*/ 	.dword	__unnamed_20
	.align		8
        /*00a8*/ 	.dword	__unnamed_21
	.align		8
        /*00b0*/ 	.dword	_ZN75_INTERNAL_905f0d3e_39_flash_fwd_hdimdiff_bf16_softcap_sm90_cu_cb12e5b6_44004cuda3std3__45__cpo5beginE
	.align		8
        /*00b8*/ 	.dword	_ZN75_INTERNAL_905f0d3e_39_flash_fwd_hdimdiff_bf16_softcap_sm90_cu_cb12e5b6_44004cuda3std3__45__cpo3endE
	.align		8
        /*00c0*/ 	.dword	_ZN75_INTERNAL_905f0d3e_39_flash_fwd_hdimdiff_bf16_softcap_sm90_cu_cb12e5b6_44004cuda3std3__45__cpo6cbeginE
	.align		8
        /*00c8*/ 	.dword	_ZN75_INTERNAL_905f0d3e_39_flash_fwd_hdimdiff_bf16_softcap_sm90_cu_cb12e5b6_44004cuda3std3__45__cpo4cendE
	.align		8
        /*00d0*/ 	.dword	_ZN75_INTERNAL_905f0d3e_39_flash_fwd_hdimdiff_bf16_softcap_sm90_cu_cb12e5b6_44004cuda3std3__477_GLOBAL__N__905f0d3e_39_flash_fwd_hdimdiff_bf16_softcap_sm90_cu_cb12e5b6_44006ignoreE
	.align		8
        /*00d8*/ 	.dword	_ZN75_INTERNAL_905f0d3e_39_flash_fwd_hdimdiff_bf16_softcap_sm90_cu_cb12e5b6_44004cuda3std3__419piecewise_constructE
	.align		8
        /*00e0*/ 	.dword	_ZN75_INTERNAL_905f0d3e_39_flash_fwd_hdimdiff_bf16_softcap_sm90_cu_cb12e5b6_44004cuda3std3__48in_placeE
	.align		8
        /*00e8*/ 	.dword	_ZN75_INTERNAL_905f0d3e_39_flash_fwd_hdimdiff_bf16_softcap_sm90_cu_cb12e5b6_44004cuda3std6ranges3__45__cpo4swapE
	.align		8
        /*00f0*/ 	.dword	_ZN75_INTERNAL_905f0d3e_39_flash_fwd_hdimdiff_bf16_softcap_sm90_cu_cb12e5b6_44004cuda3std6ranges3__45__cpo9iter_moveE
	.align		8
        /*00f8*/ 	.dword	_ZN75_INTERNAL_905f0d3e_39_flash_fwd_hdimdiff_bf16_softcap_sm90_cu_cb12e5b6_44004cute7productE
	.align		8
        /*0100*/ 	.dword	_ZN75_INTERNAL_905f0d3e_39_flash_fwd_hdimdiff_bf16_softcap_sm90_cu_cb12e5b6_44004cute1_E
	.align		8
        /*0108*/ 	.dword	$str$23
	.align		8
        /*0110*/ 	.dword	$str$24


//--------------------- .text._ZN7cutlass13device_kernelIN5flash11enable_sm90INS1_16FlashAttnFwdSm90INS1_25CollectiveMainloopFwdSm90ILi2EN4cute5tupleIJNS5_1CILi1EEES8_S8_EEENS6_IJNS7_ILi128EEESA_NS7_ILi192EEEEEELi128ENS_10bfloat16_tEfNS_4arch4Sm90ELb0ELb0ELb1ELb0ELb0ELb0ELb0ELb1ELb1ELb0ELb0ELb0EEENS1_21CollectiveEpilogueFwdINS6_IJSA_SA_SA_EEES9_SD_SF_Li256ELb0ELb0ELb0ELb0EEENS1_29StaticPersistentTileSchedulerILb0EEEEEEEEEvNT_6ParamsE --------------------------
	.section	.text._ZN7cutlass13device_kernelIN5flash11enable_sm90INS1_16FlashAttnFwdSm90INS1_25CollectiveMainloopFwdSm90ILi2EN4cute5tupleIJNS5_1CILi1EEES8_S8_EEENS6_IJNS7_ILi128EEESA_NS7_ILi192EEEEEELi128ENS_10bfloat16_tEfNS_4arch4Sm90ELb0ELb0ELb1ELb0ELb0ELb0ELb0ELb1ELb1ELb0ELb0ELb0EEENS1_21CollectiveEpilogueFwdINS6_IJSA_SA_SA_EEES9_SD_SF_Li256ELb0ELb0ELb0ELb0EEENS1_29StaticPersistentTileSchedulerILb0EEEEEEEEEvNT_6ParamsE,"ax",@progbits
	.align	128
.text._ZN7cutlass13device_kernelIN5flash11enable_sm90INS1_16FlashAttnFwdSm90INS1_25CollectiveMainloopFwdSm90ILi2EN4cute5tupleIJNS5_1CILi1EEES8_S8_EEENS6_IJNS7_ILi128EEESA_NS7_ILi192EEEEEELi128ENS_10bfloat16_tEfNS_4arch4Sm90ELb0ELb0ELb1ELb0ELb0ELb0ELb0ELb1ELb1ELb0ELb0ELb0EEENS1_21CollectiveEpilogueFwdINS6_IJSA_SA_SA_EEES9_SD_SF_Li256ELb0ELb0ELb0ELb0EEENS1_29StaticPersistentTileSchedulerILb0EEEEEEEEEvNT_6ParamsE:
        .type           _ZN7cutlass13device_kernelIN5flash11enable_sm90INS1_16FlashAttnFwdSm90INS1_25CollectiveMainloopFwdSm90ILi2EN4cute5tupleIJNS5_1CILi1EEES8_S8_EEENS6_IJNS7_ILi128EEESA_NS7_ILi192EEEEEELi128ENS_10bfloat16_tEfNS_4arch4Sm90ELb0ELb0ELb1ELb0ELb0ELb0ELb0ELb1ELb1ELb0ELb0ELb0EEENS1_21CollectiveEpilogueFwdINS6_IJSA_SA_SA_EEES9_SD_SF_Li256ELb0ELb0ELb0ELb0EEENS1_29StaticPersistentTileSchedulerILb0EEEEEEEEEvNT_6ParamsE,@function
        .size           _ZN7cutlass13device_kernelIN5flash11enable_sm90INS1_16FlashAttnFwdSm90INS1_25CollectiveMainloopFwdSm90ILi2EN4cute5tupleIJNS5_1CILi1EEES8_S8_EEENS6_IJNS7_ILi128EEESA_NS7_ILi192EEEEEELi128ENS_10bfloat16_tEfNS_4arch4Sm90ELb0ELb0ELb1ELb0ELb0ELb0ELb0ELb1ELb1ELb0ELb0ELb0EEENS1_21CollectiveEpilogueFwdINS6_IJSA_SA_SA_EEES9_SD_SF_Li256ELb0ELb0ELb0ELb0EEENS1_29StaticPersistentTileSchedulerILb0EEEEEEEEEvNT_6ParamsE,(.L_x_11931 - _ZN7cutlass13device_kernelIN5flash11enable_sm90INS1_16FlashAttnFwdSm90INS1_25CollectiveMainloopFwdSm90ILi2EN4cute5tupleIJNS5_1CILi1EEES8_S8_EEENS6_IJNS7_ILi128EEESA_NS7_ILi192EEEEEELi128ENS_10bfloat16_tEfNS_4arch4Sm90ELb0ELb0ELb1ELb0ELb0ELb0ELb0ELb1ELb1ELb0ELb0ELb0EEENS1_21CollectiveEpilogueFwdINS6_IJSA_SA_SA_EEES9_SD_SF_Li256ELb0ELb0ELb0ELb0EEENS1_29StaticPersistentTileSchedulerILb0EEEEEEEEEvNT_6ParamsE)
        .other          _ZN7cutlass13device_kernelIN5flash11enable_sm90INS1_16FlashAttnFwdSm90INS1_25CollectiveMainloopFwdSm90ILi2EN4cute5tupleIJNS5_1CILi1EEES8_S8_EEENS6_IJNS7_ILi128EEESA_NS7_ILi192EEEEEELi128ENS_10bfloat16_tEfNS_4arch4Sm90ELb0ELb0ELb1ELb0ELb0ELb0ELb0ELb1ELb1ELb0ELb0ELb0EEENS1_21CollectiveEpilogueFwdINS6_IJSA_SA_SA_EEES9_SD_SF_Li256ELb0ELb0ELb0ELb0EEENS1_29StaticPersistentTileSchedulerILb0EEEEEEEEEvNT_6ParamsE,@"STO_CUDA_ENTRY STV_DEFAULT"
_ZN7cutlass13device_kernelIN5flash11enable_sm90INS1_16FlashAttnFwdSm90INS1_25CollectiveMainloopFwdSm90ILi2EN4cute5tupleIJNS5_1CILi1EEES8_S8_EEENS6_IJNS7_ILi128EEESA_NS7_ILi192EEEEEELi128ENS_10bfloat16_tEfNS_4arch4Sm90ELb0ELb0ELb1ELb0ELb0ELb0ELb0ELb1ELb1ELb0ELb0ELb0EEENS1_21CollectiveEpilogueFwdINS6_IJSA_SA_SA_EEES9_SD_SF_Li256ELb0ELb0ELb0ELb0EEENS1_29StaticPersistentTileSchedulerILb0EEEEEEEEEvNT_6ParamsE:
[----:B------:R-:W1:Y:S02]  /*0000*/  LDC R1, c[0x0][0x28] ;  /* 0x00000a00ff017b82 */ /* 0x000e640000000800 */
[----:B-1----:R-:W-:Y:S01]  /*0010*/  VIADD R1, R1, 0xffffffe0 ;  /* 0xffffffe001017836 */ /* 0x002fe20000000000 */
[----:B------:R-:W1:Y:S01]  /*0020*/  S2R R3, SR_TID.X ;  /* 0x0000000000037919 */ /* 0x000e620000002100 */
[----:B------:R-:W-:Y:S01]  /*0030*/  ELECT P0, URZ, PT ;  /* 0x00000000003f782f */ /* 0x000fe20003800000 */
[----:B------:R-:W-:Y:S01]  /*0040*/  BSSY B0, `(.L_x_0) ;  /* 0x0000013000007945 */ /* 0x000fe20003800000 */
[----:B-1----:R-:W-:-:S05]  /*0050*/  SHF.R.U32.HI R0, RZ, 0x5, R3 ;  /* 0x00000005ff007819 */ /* 0x002fca0000011603 */
[----:B------:R-:W1:Y:S02]  /*0060*/  SHFL.IDX PT, R2, R0, RZ, 0x1f ;  /* 0x00001fff00027589 */ /* 0x000e6400000e0000 */
[----:B-1----:R-:W-:-:S13]  /*0070*/  ISETP.EQ.AND P0, PT, R2, RZ, P0 ;  /* 0x000000ff0200720c */ /* 0x002fda0000702270 */
[----:B------:R-:W-:Y:S05]  /*0080*/  @!P0 BRA `(.L_x_1) ;  /* 0x0000000000388947 */ /* 0x000fea0003800000 */
[----:B------:R-:W-:Y:S02]  /*0090*/  ULDC.64 UR4, c[0x0][0x198] ;  /* 0x0000660000047ab9 */ /* 0x000fe40000000a00 */
[----:B------:R-:W-:Y:S02]  /*00a0*/  UIADD3 UR6, UP0, UR4, 0x270, URZ ;  /* 0x0000027004067890 */ /* 0x000fe4000ff1e03f */
[----:B------:R-:W-:Y:S02]  /*00b0*/  UIADD3 UR8, UP1, UR4, 0x370, URZ ;  /* 0x0000037004087890 */ /* 0x000fe4000ff3e03f */
[----:B------:R-:W-:Y:S02]  /*00c0*/  UIADD3 UR10, UP2, UR4, 0x470, URZ ;  /* 0x00000470040a7890 */ /* 0x000fe4000ff5e03f */
[----:B------:R-:W-:Y:S02]  /*00d0*/  UIADD3 UR4, UP3, UR4, 0x9f0, URZ ;  /* 0x000009f004047890 */ /* 0x000fe4000ff7e03f */
[----:B------:R-:W-:-:S02]  /*00e0*/  UIADD3.X UR7, URZ, UR5, URZ, UP0, !UPT ;  /* 0x000000053f077290 */ /* 0x000fc400087fe43f */
[----:B------:R-:W-:Y:S02]  /*00f0*/  UIADD3.X UR9, URZ, UR5, URZ, UP1, !UPT ;  /* 0x000000053f097290 */ /* 0x000fe40008ffe43f */
[----:B------:R-:W-:Y:S02]  /*0100*/  UIADD3.X UR11, URZ, UR5, URZ, UP2, !UPT ;  /* 0x000000053f0b7290 */ /* 0x000fe400097fe43f */
[----:B------:R-:W-:-:S03]  /*0110*/  UIADD3.X UR5, URZ, UR5, URZ, UP3, !UPT ;  /* 0x000000053f057290 */ /* 0x000fc60009ffe43f */
[----:B------:R1:W-:Y:S02]  /*0120*/  UTMACCTL.PF [UR6] ;  /* 0x00000000060079b9 */ /* 0x0003e40008040000 */
[----:B------:R1:W-:Y:S02]  /*0130*/  UTMACCTL.PF [UR8] ;  /* 0x00000000080079b9 */ /* 0x0003e40008040000 */
[----:B------:R1:W-:Y:S02]  /*0140*/  UTMACCTL.PF [UR10] ;  /* 0x000000000a0079b9 */ /* 0x0003e40008040000 */
[----:B------:R1:W-:Y:S02]  /*0150*/  UTMACCTL.PF [UR4] ;  /* 0x00000000040079b9 */ /* 0x0003e40008040000 */
[----:B-1----:R-:W-:Y:S01]  /*0160*/  NOP ;  /* 0x0000000000007918 */ /* 0x002fe20000000000 */
.L_x_1:
[----:B------:R-:W-:Y:S05]  /*0170*/  BSYNC B0 ;  /* 0x0000000000007941 */ /* 0x000fea0003800000 */
.L_x_0:
[----:B------:R-:W-:Y:S01]  /*0180*/  VOTEU.ANY UP0, P0 ;  /* 0x00000000003f7886 */ /* 0x000fe20000000100 */
[----:B------:R-:W1:Y:S01]  /*0190*/  SHFL.IDX PT, R2, R0, RZ, 0x1f ;  /* 0x00001fff00027589 */ /* 0x000e6200000e0000 */
[----:B------:R-:W-:Y:S01]  /*01a0*/  UMOV UR4, 0x1 ;  /* 0x0000000100047882 */ /* 0x000fe20000000000 */
[----:B------:R-:W-:Y:S02]  /*01b0*/  VOTEU.ANY UP1, P0 ;  /* 0x00000000003f7886 */ /* 0x000fe40000020100 */
[----:B------:R-:W2:Y:S01]  /*01c0*/  @UP0 S2UR UR7, SR_CgaCtaId ;  /* 0x00000000000709c3 */ /* 0x000ea20000008800 */
[----:B------:R-:W-:Y:S01]  /*01d0*/  @UP0 UMOV UR6, 0x400 ;  /* 0x0000040000060882 */ /* 0x000fe20000000000 */
[----:B------:R-:W-:-:S04]  /*01e0*/  @UP0 UIADD3 UR4, -UR4, 0x100000, URZ ;  /* 0x0010000004040890 */ /* 0x000fc8000fffe13f */
[----:B------:R-:W-:Y:S02]  /*01f0*/  @UP0 USHF.L.U32 UR5, UR4, 0xb, URZ ;  /* 0x0000000b04050899 */ /* 0x000fe4000800063f */
[----:B------:R-:W-:Y:S01]  /*0200*/  @UP0 USHF.L.U32 UR4, UR4, 0x1, URZ ;  /* 0x0000000104040899 */ /* 0x000fe2000800063f */
[----:B-1----:R-:W-:Y:S02]  /*0210*/  ISETP.NE.AND P1, PT, R2, RZ, PT ;  /* 0x000000ff0200720c */ /* 0x002fe40003f25270 */
[----:B------:R-:W-:Y:S01]  /*0220*/  SHF.R.U32.HI R2, RZ, 0x7, R3 ;  /* 0x00000007ff027819 */ /* 0x000fe20000011603 */
[----:B--2---:R-:W-:Y:S01]  /*0230*/  @UP0 ULEA UR6, UR7, UR6, 0x18 ;  /* 0x0000000607060291 */ /* 0x004fe2000f8ec03f */
[----:B------:R-:W-:-:S04]  /*0240*/  VOTEU.ANY UP0, P0 ;  /* 0x00000000003f7886 */ /* 0x000fc80000000100 */
[----:B------:R-:W1:Y:S04]  /*0250*/  SHFL.IDX PT, R2, R2, RZ, 0x1f ;  /* 0x00001fff02027589 */ /* 0x000e6800000e0000 */
[----:B------:R-:W2:Y:S03]  /*0260*/  FENCE.VIEW.ASYNC.S ;  /* 0x00000000000073c6 */ /* 0x000ea60000000000 */
[----:B--2---:R2:W3:Y:S01]  /*0270*/  @UP0 SYNCS.EXCH.64 URZ, [UR6+0x34800], UR4 ;  /* 0x03480004063f05b2 */ /* 0x0044e20008000100 */
[----:B------:R2:W4:Y:S01]  /*0280*/  @UP1 SYNCS.EXCH.64 URZ, [UR6+0x34820], UR4 ;  /* 0x03482004063f15b2 */ /* 0x0005220008000100 */
[----:B------:R-:W-:Y:S05]  /*0290*/  @P1 BRA `(.L_x_2) ;  /* 0x0000000000481947 */ /* 0x000fea0003800000 */
[----:B--2---:R-:W2:Y:S01]  /*02a0*/  S2UR UR5, SR_CgaCtaId ;  /* 0x00000000000579c3 */ /* 0x004ea20000008800 */
[----:B------:R-:W-:Y:S01]  /*02b0*/  UMOV UR4, 0x400 ;  /* 0x0000040000047882 */ /* 0x000fe20000000000 */
[----:B------:R-:W-:Y:S01]  /*02c0*/  UMOV UR6, 0x1 ;  /* 0x0000000100067882 */ /* 0x000fe20000000000 */
[----:B------:R-:W-:Y:S01]  /*02d0*/  UMOV UR9, 0x2 ;  /* 0x0000000200097882 */ /* 0x000fe20000000000 */
[----:B------:R-:W-:-:S04]  /*02e0*/  UIADD3 UR6, -UR6, 0x100000, URZ ;  /* 0x0010000006067890 */ /* 0x000fc8000fffe13f */
[----:B------:R-:W-:Y:S02]  /*02f0*/  USHF.L.U32 UR7, UR6, 0xb, URZ ;  /* 0x0000000b06077899 */ /* 0x000fe4000800063f */
[----:B------:R-:W-:Y:S01]  /*0300*/  USHF.L.U32 UR6, UR6, 0x1, URZ ;  /* 0x0000000106067899 */ /* 0x000fe2000800063f */
[----:B------:R-:W-:Y:S01]  /*0310*/  ELECT P0, URZ, PT ;  /* 0x00000000003f782f */ /* 0x000fe20003800000 */
[----:B--2---:R-:W-:Y:S02]  /*0320*/  ULEA UR8, UR5, UR4, 0x18 ;  /* 0x0000000405087291 */ /* 0x004fe4000f8ec03f */
[----:B------:R-:W-:-:S04]  /*0330*/  UIADD3 UR4, -UR9, 0x100000, URZ ;  /* 0x0010000009047890 */ /* 0x000fc8000fffe13f */
[----:B------:R-:W-:Y:S02]  /*0340*/  USHF.L.U32 UR5, UR4, 0xb, URZ ;  /* 0x0000000b04057899 */ /* 0x000fe4000800063f */
[----:B------:R-:W-:Y:S01]  /*0350*/  USHF.L.U32 UR4, UR4, 0x1, URZ ;  /* 0x0000000104047899 */ /* 0x000fe2000800063f */
[----:B------:R-:W2:Y:S03]  /*0360*/  FENCE.VIEW.ASYNC.S ;  /* 0x00000000000073c6 */ /* 0x000ea60000000000 */
[----:B--2---:R2:W1:Y:S08]  /*0370*/  SYNCS.EXCH.64 URZ, [UR8+0x34830], UR6 ;  /* 0x03483006083f75b2 */ /* 0x0044700008000100 */
[----:B------:R2:W1:Y:S01]  /*0380*/  SYNCS.EXCH.64 URZ, [UR8+0x34840], UR4 ;  /* 0x03484004083f75b2 */ /* 0x0004620008000100 */
[----:B------:R2:W1:Y:S01]  /*0390*/  SYNCS.EXCH.64 URZ, [UR8+0x34838], UR6 ;  /* 0x03483806083f75b2 */ /* 0x0004620008000100 */
[----:B------:R2:W1:Y:S01]  /*03a0*/  SYNCS.EXCH.64 URZ, [UR8+0x34848], UR4 ;  /* 0x03484804083f75b2 */ /* 0x0004620008000100 */
[----:B------:R-:W-:Y:S01]  /*03b0*/  NOP ;  /* 0x0000000000007918 */ /* 0x000fe20000000000 */
.L_x_2:
[----:B------:R-:W5:Y:S01]  /*03c0*/  SHFL.IDX PT, R4, R0, RZ, 0x1f ;  /* 0x00001fff00047589 */ /* 0x000f6200000e0000 */
[----:B------:R-:W-:Y:S01]  /*03d0*/  NOP ;  /* 0x0000000000007918 */ /* 0x000fe20000000000 */
[----:B-----5:R-:W-:-:S13]  /*03e0*/  ISETP.NE.AND P0, PT, R4, RZ, PT ;  /* 0x000000ff0400720c */ /* 0x020fda0003f05270 */
[----:B------:R-:W-:Y:S05]  /*03f0*/  @P0 BRA `(.L_x_3) ;  /* 0x0000000000480947 */ /* 0x000fea0003800000 */
[----:B--2---:R-:W2:Y:S01]  /*0400*/  S2UR UR5, SR_CgaCtaId ;  /* 0x00000000000579c3 */ /* 0x004ea20000008800 */
[----:B------:R-:W-:Y:S01]  /*0410*/  UMOV UR4, 0x400 ;  /* 0x0000040000047882 */ /* 0x000fe20000000000 */
[----:B------:R-:W-:Y:S01]  /*0420*/  UMOV UR6, 0x1 ;  /* 0x0000000100067882 */ /* 0x000fe20000000000 */
[----:B------:R-:W-:Y:S01]  /*0430*/  UMOV UR7, 0x2 ;  /* 0x0000000200077882 */ /* 0x000fe20000000000 */
[----:B------:R-:W-:Y:S01]  /*0440*/  ELECT P0, URZ, PT ;  /* 0x00000000003f782f */ /* 0x000fe20003800000 */
[----:B--2---:R-:W-:Y:S02]  /*0450*/  ULEA UR8, UR5, UR4, 0x18 ;  /* 0x0000000405087291 */ /* 0x004fe4000f8ec03f */
[----:B------:R-:W-:-:S04]  /*0460*/  UIADD3 UR4, -UR6, 0x100000, URZ ;  /* 0x0010000006047890 */ /* 0x000fc8000fffe13f */
[----:B------:R-:W-:Y:S02]  /*0470*/  USHF.L.U32 UR5, UR4, 0xb, URZ ;  /* 0x0000000b04057899 */ /* 0x000fe4000800063f */
[----:B------:R-:W-:Y:S02]  /*0480*/  USHF.L.U32 UR4, UR4, 0x1, URZ ;  /* 0x0000000104047899 */ /* 0x000fe4000800063f */
        /* <DEDUP_REMOVED lines=9> */
.L_x_3:
[----:B------:R-:W5:Y:S01]  /*0520*/  SHFL.IDX PT, R4, R0, RZ, 0x1f ;  /* 0x00001fff00047589 */ /* 0x000f6200000e0000 */
[----:B------:R-:W-:Y:S01]  /*0530*/  NOP ;  /* 0x0000000000007918 */ /* 0x000fe20000000000 */
[----:B-----5:R-:W-:-:S13]  /*0540*/  ISETP.NE.AND P0, PT, R4, RZ, PT ;  /* 0x000000ff0400720c */ /* 0x020fda0003f05270 */
[----:B------:R-:W-:Y:S05]  /*0550*/  @P0 BRA `(.L_x_4) ;  /* 0x0000000000380947 */ /* 0x000fea0003800000 */
[----:B--2---:R-:W2:Y:S01]  /*0560*/  S2UR UR5, SR_CgaCtaId ;  /* 0x00000000000579c3 */ /* 0x004ea20000008800 */
[----:B------:R-:W-:Y:S01]  /*0570*/  UMOV UR4, 0x400 ;  /* 0x0000040000047882 */ /* 0x000fe20000000000 */
[----:B------:R-:W-:Y:S01]  /*0580*/  UMOV UR7, 0x1 ;  /* 0x0000000100077882 */ /* 0x000fe20000000000 */
[----:B------:R-:W-:Y:S01]  /*0590*/  ELECT P0, URZ, PT ;  /* 0x00000000003f782f */ /* 0x000fe20003800000 */
[----:B--2---:R-:W-:Y:S02]  /*05a0*/  ULEA UR6, UR5, UR4, 0x18 ;  /* 0x0000000405067291 */ /* 0x004fe4000f8ec03f */
[----:B------:R-:W-:-:S04]  /*05b0*/  UIADD3 UR4, -UR7, 0x100000, URZ ;  /* 0x0010000007047890 */ /* 0x000fc8000fffe13f */
[----:B------:R-:W-:Y:S02]  /*05c0*/  USHF.L.U32 UR5, UR4, 0xb, URZ ;  /* 0x0000000b04057899 */ /* 0x000fe4000800063f */
[----:B------:R-:W-:Y:S01]  /*05d0*/  USHF.L.U32 UR4, UR4, 0x1, URZ ;  /* 0x0000000104047899 */ /* 0x000fe2000800063f */
[----:B------:R-:W2:Y:S11]  /*05e0*/  FENCE.VIEW.ASYNC.S ;  /* 0x00000000000073c6 */ /* 0x000eb60000000000 */
[----:B--2---:R2:W1:Y:S01]  /*05f0*/  SYNCS.EXCH.64 URZ, [UR6+0x34870], UR4 ;  /* 0x03487004063f75b2 */ /* 0x0044620008000100 */
[----:B------:R2:W1:Y:S01]  /*0600*/  SYNCS.EXCH.64 URZ, [UR6+0x34880], UR4 ;  /* 0x03488004063f75b2 */ /* 0x0004620008000100 */
[----:B------:R2:W1:Y:S01]  /*0610*/  SYNCS.EXCH.64 URZ, [UR6+0x34878], UR4 ;  /* 0x03487804063f75b2 */ /* 0x0004620008000100 */
[----:B------:R2:W1:Y:S01]  /*0620*/  SYNCS.EXCH.64 URZ, [UR6+0x34888], UR4 ;  /* 0x03488804063f75b2 */ /* 0x0004620008000100 */
[----:B------:R-:W-:Y:S01]  /*0630*/  NOP ;  /* 0x0000000000007918 */ /* 0x000fe20000000000 */
.L_x_4:
        /* <DEDUP_REMOVED lines=22> */
.L_x_5:
        /* <DEDUP_REMOVED lines=22> */
.L_x_6:
[----:B-1----:R-:W-:Y:S01]  /*0900*/  ISETP.NE.AND P0, PT, R2, RZ, PT ;  /* 0x000000ff0200720c */ /* 0x002fe20003f05270 */
[----:B------:R-:W-:Y:S01]  /*0910*/  IMAD.MOV.U32 R2, RZ, RZ, 0x1 ;  /* 0x00000001ff027424 */ /* 0x000fe200078e00ff */
[----:B------:R-:W-:-:S04]  /*0920*/  NOP ;  /* 0x0000000000007918 */ /* 0x000fc80000000000 */
[----:B------:R-:W-:-:S05]  /*0930*/  SEL R2, R2, 0x2, !P0 ;  /* 0x0000000202027807 */ /* 0x000fca0004000000 */
[----:B------:R1:W-:Y:S01]  /*0940*/  STL [R1+0x1c], R2 ;  /* 0x00001c0201007387 */ /* 0x0003e20000100800 */
[----:B---34-:R-:W-:Y:S06]  /*0950*/  BAR.SYNC.DEFER_BLOCKING 0x0 ;  /* 0x0000000000007b1d */ /* 0x018fec0000010000 */
[----:B------:R-:W-:Y:S05]  /*0960*/  @!P0 BRA `(.L_x_7) ;  /* 0x0000007800108947 */ /* 0x000fea0003800000 */
.L_x_8:
[----:B------:R-:W-:-:S08]  /*0970*/  NOP ;  /* 0x0000000000007918 */ /* 0x000fd00000000000 */
[----:B------:R-:W3:Y:S02]  /*0980*/  USETMAXREG.TRY_ALLOC.CTAPOOL UP0, 0xf0 ;  /* 0x000000f0000079c8 */ /* 0x000ee40008000600 */
[----:B---3--:R-:W-:-:S13]  /*0990*/  PLOP3.LUT P0, PT, PT, PT, UP0, 0x80, 0x0 ;  /* 0x000000000000781c */ /* 0x008fda0003f0f008 */
[----:B------:R-:W-:Y:S05]  /*09a0*/  @!P0 BRA `(.L_x_8) ;  /* 0xfffffffc00f08947 */ /* 0x000fea000383ffff */
[----:B--2---:R-:W2:Y:S08]  /*09b0*/  S2UR UR7, SR_CTAID.X ;  /* 0x00000000000779c3 */ /* 0x004eb00000002500 */
[----:B------:R-:W-:Y:S08]  /*09c0*/  BAR.ARV 0x8, 0x120 ;  /* 0x0204800000007b1d */ /* 0x000ff00000002000 */
[----:B------:R-:W2:Y:S02]  /*09d0*/  LDC R0, c[0x0][0xda4] ;  /* 0x00036900ff007b82 */ /* 0x000ea40000000800 */
[----:B--2---:R-:W-:-:S13]  /*09e0*/  ISETP.LE.AND P0, PT, R0, UR7, PT ;  /* 0x0000000700007c0c */ /* 0x004fda000bf03270 */
[----:B------:R-:W-:Y:S05]  /*09f0*/  @P0 EXIT ;  /* 0x000000000000094d */ /* 0x000fea0003800000 */
[----:B------:R-:W2:Y:S01]  /*0a00*/  LDL.LU R8, [R1+0x1c] ;  /* 0x00001c0001087983 */ /* 0x000ea20000300800 */
[----:B------:R-:W-:Y:S01]  /*0a10*/  IADD3 R0, R3, -0x80, RZ ;  /* 0xffffff8003007810 */ /* 0x000fe20007ffe0ff */
[----:B------:R-:W3:Y:S01]  /*0a20*/  S2UR UR4, SR_CgaCtaId ;  /* 0x00000000000479c3 */ /* 0x000ee20000008800 */
[----:B------:R-:W-:Y:S01]  /*0a30*/  UMOV UR60, 0x400 ;  /* 0x00000400003c7882 */ /* 0x000fe20000000000 */
[----:B------:R-:W-:Y:S01]  /*0a40*/  MOV R18, UR7 ;  /* 0x0000000700127c02 */ /* 0x000fe20008000f00 */
[----:B------:R-:W-:Y:S01]  /*0a50*/  IMAD.MOV.U32 R19, RZ, RZ, RZ ;  /* 0x000000ffff137224 */ /* 0x000fe200078e00ff */
[----:B------:R-:W-:Y:S01]  /*0a60*/  SHF.R.S32.HI R3, RZ, 0x1f, R0 ;  /* 0x0000001fff037819 */ /* 0x000fe20000011400 */
[----:B------:R-:W-:Y:S01]  /*0a70*/  UMOV UR39, URZ ;  /* 0x0000003f00277c82 */ /* 0x000fe20008000000 */
[----:B------:R-:W-:Y:S02]  /*0a80*/  UMOV UR38, URZ ;  /* 0x0000003f00267c82 */ /* 0x000fe40008000000 */
[CC--:B------:R-:W-:Y:S01]  /*0a90*/  LEA.HI R5, R3.reuse, R0.reuse, RZ, 0x7 ;  /* 0x0000000003057211 */ /* 0x0c0fe200078f38ff */
[----:B------:R-:W4:Y:S01]  /*0aa0*/  S2UR UR6, SR_SWINHI ;  /* 0x00000000000679c3 */ /* 0x000f220000002f00 */
[----:B------:R-:W-:-:S02]  /*0ab0*/  LEA.HI R4, R3, R0, RZ, 0x4 ;  /* 0x0000000003047211 */ /* 0x000fc400078f20ff */
[----:B------:R-:W-:Y:S02]  /*0ac0*/  LOP3.LUT R7, R5, 0xffffff80, RZ, 0xc0, !PT ;  /* 0xffffff8005077812 */ /* 0x000fe400078ec0ff */
[----:B------:R-:W-:Y:S02]  /*0ad0*/  SHF.R.S32.HI R11, RZ, 0x4, R4 ;  /* 0x00000004ff0b7819 */ /* 0x000fe40000011404 */
[----:B------:R-:W-:Y:S01]  /*0ae0*/  LOP3.LUT R9, R4, 0x3fffff0, RZ, 0xc0, !PT ;  /* 0x03fffff004097812 */ /* 0x000fe200078ec0ff */
[----:B------:R-:W-:Y:S01]  /*0af0*/  IMAD.IADD R22, R0, 0x1, -R7 ;  /* 0x0000000100167824 */ /* 0x000fe200078e0a07 */
[----:B------:R-:W-:Y:S02]  /*0b00*/  LEA.HI R185, R3, R0, RZ, 0x5 ;  /* 0x0000000003b97211 */ /* 0x000fe400078f28ff */
[----:B------:R-:W-:Y:S01]  /*0b10*/  LEA.HI R4, R4, R11, RZ, 0x1 ;  /* 0x0000000b04047211 */ /* 0x000fe200078f08ff */
[----:B------:R-:W-:Y:S01]  /*0b20*/  IMAD.IADD R0, R0, 0x1, -R9 ;  /* 0x0000000100007824 */ /* 0x000fe200078e0a09 */
[----:B------:R-:W-:-:S02]  /*0b30*/  SHF.R.S32.HI R7, RZ, 0x1f, R22 ;  /* 0x0000001fff077819 */ /* 0x000fc40000011416 */
[----:B------:R-:W-:Y:S01]  /*0b40*/  LOP3.LUT R4, R4, 0x1ffffffe, RZ, 0xc0, !PT ;  /* 0x1ffffffe04047812 */ /* 0x000fe200078ec0ff */
[----:B---3--:R-:W-:Y:S01]  /*0b50*/  ULEA UR60, UR4, UR60, 0x18 ;  /* 0x0000003c043c7291 */ /* 0x008fe2000f8ec03f */
[----:B-1----:R-:W-:Y:S02]  /*0b60*/  LEA.HI R2, R7, R22, RZ, 0x2 ;  /* 0x0000001607027211 */ /* 0x002fe400078f10ff */
[----:B------:R-:W-:Y:S02]  /*0b70*/  SHF.R.S32.HI R185, RZ, 0x5, R185 ;  /* 0x00000005ffb97819 */ /* 0x000fe400000114b9 */
[--C-:B------:R-:W-:Y:S02]  /*0b80*/  SHF.R.S32.HI R3, RZ, 0x2, R2.reuse ;  /* 0x00000002ff037819 */ /* 0x100fe40000011402 */
[----:B------:R-:W-:Y:S01]  /*0b90*/  SHF.R.S32.HI R6, RZ, 0x1f, R2 ;  /* 0x0000001fff067819 */ /* 0x000fe20000011402 */
[----:B------:R-:W-:Y:S01]  /*0ba0*/  IMAD R9, R185, 0x10, R0 ;  /* 0x00000010b9097824 */ /* 0x000fe200078e0200 */
[----:B------:R-:W-:Y:S01]  /*0bb0*/  SHF.R.S32.HI R184, RZ, 0x7, R5 ;  /* 0x00000007ffb87819 */ /* 0x000fe20000011405 */
[----:B------:R-:W-:Y:S01]  /*0bc0*/  UMOV UR4, UR60 ;  /* 0x0000003c00047c82 */ /* 0x000fe20008000000 */
[----:B----4-:R-:W-:Y:S01]  /*0bd0*/  UMOV UR5, UR6 ;  /* 0x0000000600057c82 */ /* 0x010fe20008000000 */
[----:B------:R-:W-:Y:S01]  /*0be0*/  LEA.HI R6, R6, R3, RZ, 0x3 ;  /* 0x0000000306067211 */ /* 0x000fe200078f18ff */
[----:B------:R-:W-:Y:S01]  /*0bf0*/  IMAD.U32 R16, RZ, RZ, UR4 ;  /* 0x00000004ff107e24 */ /* 0x000fe2000f8e00ff */
[----:B------:R-:W-:-:S02]  /*0c00*/  IADD3 R4, R11, -R4, RZ ;  /* 0x800000040b047210 */ /* 0x000fc40007ffe0ff */
[----:B------:R-:W-:Y:S02]  /*0c10*/  LOP3.LUT R6, R6, 0xfffffff8, RZ, 0xc0, !PT ;  /* 0xfffffff806067812 */ /* 0x000fe400078ec0ff */
[----:B------:R-:W-:Y:S01]  /*0c20*/  LEA.HI R7, R7, R22, RZ, 0x5 ;  /* 0x0000001607077211 */ /* 0x000fe200078f28ff */
[----:B------:R-:W-:Y:S01]  /*0c30*/  IMAD R4, R9, 0x8, R4 ;  /* 0x0000000809047824 */ /* 0x000fe200078e0204 */
[----:B------:R-:W-:Y:S02]  /*0c40*/  LEA.HI R5, R5, R184, RZ, 0x1 ;  /* 0x000000b805057211 */ /* 0x000fe400078f08ff */
[----:B------:R-:W-:Y:S01]  /*0c50*/  IADD3 R9, R3, -R6, RZ ;  /* 0x8000000603097210 */ /* 0x000fe20007ffe0ff */
[----:B------:R-:W-:Y:S01]  /*0c60*/  IMAD.MOV.U32 R6, RZ, RZ, -0x2 ;  /* 0xfffffffeff067424 */ /* 0x000fe200078e00ff */
[----:B------:R-:W-:Y:S02]  /*0c70*/  LOP3.LUT R3, R2, 0x7ffffffc, RZ, 0xc0, !PT ;  /* 0x7ffffffc02037812 */ /* 0x000fe400078ec0ff */
[----:B------:R-:W-:Y:S01]  /*0c80*/  SHF.R.S32.HI R0, RZ, 0x5, R7 ;  /* 0x00000005ff007819 */ /* 0x000fe20000011407 */
[----:B------:R-:W-:Y:S01]  /*0c90*/  IMAD.SHL.U32 R7, R4, 0x8, RZ ;  /* 0x0000000804077824 */ /* 0x000fe200078e00ff */
[----:B------:R-:W-:Y:S01]  /*0ca0*/  LOP3.LUT R5, R5, 0x3fffffe, RZ, 0xc0, !PT ;  /* 0x03fffffe05057812 */ /* 0x000fe200078ec0ff */
[----:B------:R-:W-:Y:S01]  /*0cb0*/  IMAD.IADD R3, R22, 0x1, -R3 ;  /* 0x0000000116037824 */ /* 0x000fe200078e0a03 */
[----:B------:R-:W-:-:S02]  /*0cc0*/  MOV R17, UR5 ;  /* 0x0000000500117c02 */ /* 0x000fc40008000f00 */
[----:B------:R-:W-:Y:S01]  /*0cd0*/  LEA R0, R0, R9, 0x4 ;  /* 0x0000000900007211 */ /* 0x000fe200078e20ff */
[----:B------:R-:W-:Y:S02]  /*0ce0*/  IMAD.IADD R5, R184, 0x1, -R5 ;  /* 0x00000001b8057824 */ /* 0x000fe400078e0a05 */
[----:B------:R-:W-:Y:S02]  /*0cf0*/  IMAD R187, R3, R6, 0x80 ;  /* 0x0000008003bb7424 */ /* 0x000fe400078e0206 */
[----:B------:R-:W-:-:S04]  /*0d00*/  IMAD.WIDE R16, R7, 0x2, R16 ;  /* 0x0000000207107825 */ /* 0x000fc800078e0210 */
[----:B------:R-:W-:Y:S01]  /*0d10*/  IMAD R186, R5, 0x40, R0 ;  /* 0x0000004005ba7824 */ /* 0x000fe200078e0200 */
[----:B--2---:R-:W-:-:S07]  /*0d20*/  LOP3.LUT R2, R8, 0x1, RZ, 0xfc, !PT ;  /* 0x0000000108027812 */ /* 0x004fce00078efcff */
.L_x_31:
[----:B-1----:R-:W1:Y:S01]  /*0d30*/  SHFL.IDX PT, R0, R184, RZ, 0x1f ;  /* 0x00001fffb8007589 */ /* 0x002e6200000e0000 */
[----:B------:R-:W2:Y:S01]  /*0d40*/  LDC R88, c[0x0][0x2e0] ;  /* 0x0000b800ff587b82 */ /* 0x000ea20000000800 */
[----:B------:R-:W-:Y:S01]  /*0d50*/  ULDC UR4, c[0x0][0xda8] ;  /* 0x00036a0000047ab9 */ /* 0x000fe20000000800 */
[----:B------:R-:W-:Y:S01]  /*0d60*/  R2UR UR13, R18 ;  /* 0x00000000120d72ca */ /* 0x000fe200000e0000 */
[----:B------:R-:W-:Y:S01]  /*0d70*/  ULDC.64 UR8, c[0x0][0x3f8] ;  /* 0x0000fe0000087ab9 */ /* 0x000fe20000000a00 */
[----:B------:R-:W-:Y:S02]  /*0d80*/  UISETP.NE.AND UP1, UPT, UR4, 0x1, UPT ;  /* 0x000000010400788c */ /* 0x000fe4000bf25270 */
[----:B------:R-:W-:Y:S01]  /*0d90*/  UISETP.NE.U32.AND UP0, UPT, UR8, URZ, UPT ;  /* 0x0000003f0800728c */ /* 0x000fe2000bf05070 */
[----:B------:R-:W-:Y:S01]  /*0da0*/  ULDC UR4, c[0x0][0xdb4] ;  /* 0x00036d0000047ab9 */ /* 0x000fe20000000800 */
[----:B------:R-:W-:Y:S02]  /*0db0*/  ULDC UR6, c[0x0][0x404] ;  /* 0x0001010000067ab9 */ /* 0x000fe40000000800 */
[----:B------:R-:W-:-:S02]  /*0dc0*/  UISETP.NE.AND.EX UP0, UPT, UR9, URZ, UPT, UP0 ;  /* 0x0000003f0900728c */ /* 0x000fc4000bf05300 */
[----:B------:R-:W-:Y:S02]  /*0dd0*/  UIADD3 UR9, UR60, 0x10400, URZ ;  /* 0x000104003c097890 */ /* 0x000fe4000fffe03f */
[----:B------:R-:W-:Y:S02]  /*0de0*/  UISETP.NE.AND UP2, UPT, UR4, 0x1, UPT ;  /* 0x000000010400788c */ /* 0x000fe4000bf45270 */
[----:B------:R-:W-:Y:S01]  /*0df0*/  USEL UR6, UR6, 0x1, UP0 ;  /* 0x0000000106067887 */ /* 0x000fe20008000000 */
[----:B------:R-:W-:Y:S01]  /*0e00*/  @UP1 ULDC UR4, c[0x0][0xdac] ;  /* 0x00036b0000041ab9 */ /* 0x000fe20000000800 */
[----:B------:R-:W-:Y:S02]  /*0e10*/  ULOP3.LUT UP3, URZ, UR9, 0x3ff, URZ, 0xc0, !UPT ;  /* 0x000003ff093f7892 */ /* 0x000fe4000f86c03f */
[----:B------:R-:W-:Y:S01]  /*0e20*/  UIMAD.WIDE.U32 UR4, UR13, UR4, URZ ;  /* 0x000000040d0472a5 */ /* 0x000fe2000f8e003f */
[----:B-1----:R-:W-:Y:S01]  /*0e30*/  R2UR UR7, R0 ;  /* 0x00000000000772ca */ /* 0x002fe200000e0000 */
[----:B------:R-:W-:Y:S01]  /*0e40*/  @UP1 ULDC UR12, c[0x0][0xdb0] ;  /* 0x00036c00000c1ab9 */ /* 0x000fe20000000800 */
[----:B------:R-:W-:Y:S01]  /*0e50*/  UMOV UR61, UR13 ;  /* 0x0000000d003d7c82 */ /* 0x000fe20008000000 */
[----:B--2---:R-:W-:Y:S01]  /*0e60*/  IMAD R88, R88, UR6, RZ ;  /* 0x0000000658587c24 */ /* 0x004fe2000f8e02ff */
[----:B------:R-:W-:Y:S01]  /*0e70*/  @UP1 USHF.R.U32.HI UR61, URZ, UR12, UR5 ;  /* 0x0000000c3f3d1299 */ /* 0x000fe20008011605 */
[----:B------:R-:W-:Y:S01]  /*0e80*/  PLOP3.LUT P0, PT, PT, PT, UP3, 0x80, 0x0 ;  /* 0x000000000000781c */ /* 0x000fe20003f0f038 */
[----:B------:R-:W-:Y:S01]  /*0e90*/  @UP2 ULDC.64 UR10, c[0x0][0xdb8] ;  /* 0x00036e00000a2ab9 */ /* 0x000fe20000000a00 */
[----:B------:R-:W-:Y:S01]  /*0ea0*/  VIADD R0, R88, 0x7f ;  /* 0x0000007f58007836 */ /* 0x000fe20000000000 */
[----:B------:R-:W-:-:S03]  /*0eb0*/  UIMAD.WIDE.U32 UR4, UR61, UR10, URZ ;  /* 0x0000000a3d0472a5 */ /* 0x000fc6000f8e003f */
[----:B------:R-:W-:Y:S01]  /*0ec0*/  UMOV UR36, UR61 ;  /* 0x0000003d00247c82 */ /* 0x000fe20008000000 */
[----:B------:R-:W-:Y:S01]  /*0ed0*/  SHF.R.S32.HI R3, RZ, 0x1f, R0 ;  /* 0x0000001fff037819 */ /* 0x000fe20000011400 */
[----:B------:R-:W-:Y:S02]  /*0ee0*/  ULEA.HI UR8, UR7, UR7, URZ, 0x1 ;  /* 0x0000000707087291 */ /* 0x000fe4000f8f083f */
[----:B------:R-:W-:Y:S01]  /*0ef0*/  UMOV UR4, UR13 ;  /* 0x0000000d00047c82 */ /* 0x000fe20008000000 */
[----:B------:R-:W-:Y:S01]  /*0f00*/  LEA.HI R3, R3, R0, RZ, 0x7 ;  /* 0x0000000003037211 */ /* 0x000fe200078f38ff */
[----:B------:R-:W-:Y:S01]  /*0f10*/  ULOP3.LUT UR8, UR8, 0x1e, URZ, 0xc0, !UPT ;  /* 0x0000001e08087892 */ /* 0x000fe2000f8ec03f */
[----:B------:R-:W-:Y:S01]  /*0f20*/  MOV R23, UR4 ;  /* 0x0000000400177c02 */ /* 0x000fe20008000f00 */
[----:B------:R-:W-:Y:S01]  /*0f30*/  @UP2 USHF.R.U32.HI UR36, URZ, UR11, UR5 ;  /* 0x0000000b3f242299 */ /* 0x000fe20008011605 */
[----:B------:R-:W-:Y:S01]  /*0f40*/  SHF.R.S32.HI R188, RZ, 0x7, R3 ;  /* 0x00000007ffbc7819 */ /* 0x000fe20000011403 */
[----:B------:R-:W-:-:S04]  /*0f50*/  UIADD3 UR8, UR7, -UR8, URZ ;  /* 0x8000000807087290 */ /* 0x000fc8000fffe03f */
[----:B------:R-:W-:-:S04]  /*0f60*/  ULEA UR8, UR8, UR9, 0xd ;  /* 0x0000000908087291 */ /* 0x000fc8000f8e683f */
[----:B------:R-:W-:-:S04]  /*0f70*/  USHF.R.U32.HI UR8, URZ, 0x4, UR8 ;  /* 0x000000043f087899 */ /* 0x000fc80008011608 */
[----:B------:R-:W-:Y:S01]  /*0f80*/  ULOP3.LUT UR40, UR8, 0x3fff, URZ, 0xc0, !UPT ;  /* 0x00003fff08287892 */ /* 0x000fe2000f8ec03f */
[----:B------:R-:W-:Y:S11]  /*0f90*/  @!P0 BRA `(.L_x_9) ;  /* 0x0000000000408947 */ /* 0x000ff60003800000 */
[----:B------:R-:W-:Y:S01]  /*0fa0*/  MOV R0, 0x0 ;  /* 0x0000000000007802 */ /* 0x000fe20000000f00 */
[----:B------:R-:W-:Y:S01]  /*0fb0*/  ULDC.64 UR4, c[0x4][0x108] ;  /* 0x0100420000047ab9 */ /* 0x000fe20000000a00 */
[----:B------:R-:W-:Y:S01]  /*0fc0*/  ULDC.64 UR6, c[0x4][0x80] ;  /* 0x0100200000067ab9 */ /* 0x000fe20000000a00 */
[----:B------:R-:W-:Y:S01]  /*0fd0*/  IMAD.U32 R4, RZ, RZ, UR4 ;  /* 0x00000004ff047e24 */ /* 0x000fe2000f8e00ff */
[----:B------:R1:W2:Y:S01]  /*0fe0*/  LDC.64 R14, c[0x4][R0] ;  /* 0x01000000000e7b82 */ /* 0x0002a20000000a00 */
[----:B------:R-:W-:Y:S01]  /*0ff0*/  IMAD.U32 R5, RZ, RZ, UR5 ;  /* 0x00000005ff057e24 */ /* 0x000fe2000f8e00ff */
[----:B------:R-:W-:Y:S01]  /*1000*/  ULDC.64 UR4, c[0x4][0x110] ;  /* 0x0100440000047ab9 */ /* 0x000fe20000000a00 */
[----:B------:R-:W-:Y:S01]  /*1010*/  IMAD.U32 R10, RZ, RZ, UR6 ;  /* 0x00000006ff0a7e24 */ /* 0x000fe2000f8e00ff */
[----:B------:R-:W-:Y:S01]  /*1020*/  MOV R6, UR4 ;  /* 0x0000000400067c02 */ /* 0x000fe20008000f00 */
[----:B------:R-:W-:Y:S01]  /*1030*/  IMAD.U32 R7, RZ, RZ, UR5 ;  /* 0x00000005ff077e24 */ /* 0x000fe2000f8e00ff */
[----:B------:R-:W-:Y:S01]  /*1040*/  MOV R11, UR7 ;  /* 0x00000007000b7c02 */ /* 0x000fe20008000f00 */
[----:B------:R-:W-:Y:S01]  /*1050*/  IMAD.MOV.U32 R8, RZ, RZ, 0x70 ;  /* 0x00000070ff087424 */ /* 0x000fe200078e00ff */
[----:B------:R-:W-:Y:S01]  /*1060*/  MOV R13, RZ ;  /* 0x000000ff000d7202 */ /* 0x000fe20000000f00 */
[----:B-1----:R-:W-:-:S07]  /*1070*/  IMAD.MOV.U32 R12, RZ, RZ, 0x1 ;  /* 0x00000001ff0c7424 */ /* 0x002fce00078e00ff */
[----:B------:R-:W-:-:S07]  /*1080*/  LEPC R20, `(.L_x_9) ;  /* 0x000000001014794e */ /* 0x000fce0000000000 */
[----:B--2---:R-:W-:Y:S05]  /*1090*/  CALL.ABS.NOINC R14 ;  /* 0x000000000e007343 */ /* 0x004fea0003c00000 */
.L_x_9:
[----:B------:R-:W-:Y:S02]  /*10a0*/  LOP3.LUT R0, R19, 0x1, RZ, 0xc0, !PT ;  /* 0x0000000113007812 */ /* 0x000fe400078ec0ff */
[----:B------:R-:W-:Y:S02]  /*10b0*/  ISETP.NE.AND P0, PT, R2, 0x3, PT ;  /* 0x000000030200780c */ /* 0x000fe40003f05270 */
[----:B------:R-:W-:-:S04]  /*10c0*/  SHF.L.U32 R0, R0, 0x1f, RZ ;  /* 0x0000001f00007819 */ /* 0x000fc800000006ff */
[----:B------:R-:W1:Y:S02]  /*10d0*/  SYNCS.PHASECHK.TRANS64.TRYWAIT P1, [UR60+0x34800], R0 ;  /* 0x03480000ff0075a7 */ /* 0x000e64000802017c */
[----:B-1----:R-:W-:Y:S05]  /*10e0*/  @!P1 BRA `(.L_x_10) ;  /* 0x000000a0008c9947 */ /* 0x002fea0003800000 */
.L_x_89:
[----:B------:R-:W-:Y:S05]  /*10f0*/  @!P0 BRA `(.L_x_11) ;  /* 0x0000000000048947 */ /* 0x000fea0003800000 */
[----:B------:R-:W-:Y:S01]  /*1100*/  BPT.TRAP 0x1 ;  /* 0x000000040000795c */ /* 0x000fe20000300000 */
.L_x_11:
[----:B-1----:R-:W-:Y:S02]  /*1110*/  IMAD.U32 R0, RZ, RZ, UR38 ;  /* 0x00000026ff007e24 */ /* 0x002fe4000f8e00ff */
[----:B------:R-:W-:-:S03]  /*1120*/  IMAD.U32 R3, RZ, RZ, UR39 ;  /* 0x00000027ff037e24 */ /* 0x000fc6000f8e00ff */
[----:B------:R-:W-:Y:S02]  /*1130*/  LEA R0, R0, UR60, 0x3 ;  /* 0x0000003c00007c11 */ /* 0x000fe4000f8e18ff */
[----:B------:R-:W-:-:S04]  /*1140*/  SHF.L.U32 R3, R3, 0x1f, RZ ;  /* 0x0000001f03037819 */ /* 0x000fc800000006ff */
[----:B------:R1:W2:Y:S01]  /*1150*/  SYNCS.PHASECHK.TRANS64.TRYWAIT P2, [R0+URZ+0x34830], R3 ;  /* 0x03483003000075a7 */ /* 0x0002a2000804017f */
[----:B------:R-:W-:Y:S05]  /*1160*/  @!P0 BRA `(.L_x_12) ;  /* 0x0000000000048947 */ /* 0x000fea0003800000 */
[----:B------:R-:W-:Y:S01]  /*1170*/  BPT.TRAP 0x1 ;  /* 0x000000040000795c */ /* 0x000fe20000300000 */
.L_x_12:
[----:B------:R-:W3:Y:S01]  /*1180*/  S2R R4, SR_TID.X ;  /* 0x0000000000047919 */ /* 0x000ee20000002100 */
[----:B------:R-:W-:Y:S02]  /*1190*/  MOV R151, RZ ;  /* 0x000000ff00977202 */ /* 0x000fe40000000f00 */
[----:B---3--:R-:W-:-:S04]  /*11a0*/  LOP3.LUT R4, R4, 0x7f, RZ, 0xc0, !PT ;  /* 0x0000007f04047812 */ /* 0x008fc800078ec0ff */
[----:B------:R-:W-:Y:S01]  /*11b0*/  ISETP.NE.AND P1, PT, R4, RZ, PT ;  /* 0x000000ff0400720c */ /* 0x000fe20003f25270 */
[----:B--2---:R-:W-:-:S12]  /*11c0*/  @P2 BRA `(.L_x_13) ;  /* 0x0000000000082947 */ /* 0x004fd80003800000 */
[----:B------:R-:W2:Y:S02]  /*11d0*/  SYNCS.PHASECHK.TRANS64.TRYWAIT P2, [R0+URZ+0x34830], R3 ;  /* 0x03483003000075a7 */ /* 0x000ea4000804017f */
[----:B--2---:R-:W-:Y:S05]  /*11e0*/  @!P2 BRA `(.L_x_14) ;  /* 0x000000a00064a947 */ /* 0x004fea0003800000 */
.L_x_13:
[----:B------:R-:W-:Y:S05]  /*11f0*/  WARPSYNC.ALL ;  /* 0x0000000000007948 */ /* 0x000fea0003800000 */
[----:B------:R-:W-:Y:S01]  /*1200*/  UIADD3 UR4, UR60, 0x1c400, URZ ;  /* 0x0001c4003c047890 */ /* 0x000fe2000fffe03f */
[----:B------:R-:W-:Y:S01]  /*1210*/  WARPGROUP.ARRIVE ;  /* 0x00000000000079c5 */ /* 0x000fe20000000000 */
[----:B------:R-:W-:Y:S01]  /*1220*/  UMOV UR9, 0x40000040 ;  /* 0x4000004000097882 */ /* 0x000fe20000000000 */
[----:B------:R-:W-:Y:S01]  /*1230*/  UMOV UR11, 0x40000040 ;  /* 0x40000040000b7882 */ /* 0x000fe20000000000 */
[----:B------:R-:W-:Y:S01]  /*1240*/  USHF.R.U32.HI UR4, URZ, 0x4, UR4 ;  /* 0x000000043f047899 */ /* 0x000fe20008011604 */
[----:B------:R-:W-:Y:S01]  /*1250*/  IMAD.U32 R5, RZ, RZ, UR9 ;  /* 0x00000009ff057e24 */ /* 0x000fe2000f8e00ff */
[----:B------:R-:W-:Y:S01]  /*1260*/  UMOV UR57, 0x40000040 ;  /* 0x4000004000397882 */ /* 0x000fe20000000000 */
[----:B------:R-:W-:Y:S01]  /*1270*/  UMOV UR59, 0x40000040 ;  /* 0x40000040003b7882 */ /* 0x000fe20000000000 */
[----:B------:R-:W-:Y:S01]  /*1280*/  ULOP3.LUT UR4, UR4, 0x3fff, URZ, 0xc0, !UPT ;  /* 0x00003fff04047892 */ /* 0x000fe2000f8ec03f */
[----:B------:R-:W-:Y:S01]  /*1290*/  IADD3 R7, R187, R88, RZ ;  /* 0x00000058bb077210 */ /* 0x000fe20007ffe0ff */
[----:B------:R-:W-:Y:S01]  /*12a0*/  UMOV UR53, 0x40000040 ;  /* 0x4000004000357882 */ /* 0x000fe20000000000 */
[----:B------:R-:W-:Y:S01]  /*12b0*/  UMOV UR55, 0x40000040 ;  /* 0x4000004000377882 */ /* 0x000fe20000000000 */
[----:B------:R-:W-:Y:S01]  /*12c0*/  ULOP3.LUT UR37, UR4, 0x10000, URZ, 0xfc, !UPT ;  /* 0x0001000004257892 */ /* 0x000fe2000f8efc3f */
[----:B------:R-:W-:Y:S01]  /*12d0*/  P2R R9, PR, RZ, 0x1 ;  /* 0x00000001ff097803 */ /* 0x000fe20000000000 */
[----:B------:R-:W-:Y:S01]  /*12e0*/  ULOP3.LUT UR4, UR40, 0x10000, URZ, 0xfc, !UPT ;  /* 0x0001000028047892 */ /* 0x000fe2000f8efc3f */
[----:B------:R-:W-:Y:S01]  /*12f0*/  IMAD R7, R188, -0x80, R7 ;  /* 0xffffff80bc077824 */ /* 0x000fe200078e0207 */
[----:B------:R-:W-:Y:S01]  /*1300*/  UIMAD UR5, UR38, 0xc00, UR37 ;  /* 0x00000c00260578a4 */ /* 0x000fe2000f8e0225 */
[----:B-12---:R-:W-:Y:S01]  /*1310*/  @!P1 VIADD R0, R0, 0x34840 ;  /* 0x0003484000009836 */ /* 0x006fe20000000000 */
[----:B------:R-:W-:Y:S01]  /*1320*/  UIADD3 UR56, UR4, 0x2, URZ ;  /* 0x0000000204387890 */ /* 0x000fe2000fffe03f */
[--C-:B------:R-:W-:Y:S01]  /*1330*/  IMAD.MOV.U32 R150, RZ, RZ, R151.reuse ;  /* 0x000000ffff967224 */ /* 0x100fe200078e0097 */
[----:B------:R-:W-:Y:S01]  /*1340*/  UIADD3 UR58, UR5, 0x2, URZ ;  /* 0x00000002053a7890 */ /* 0x000fe2000fffe03f */
[C---:B------:R-:W-:Y:S01]  /*1350*/  ISETP.GT.AND P2, PT, R7.reuse, RZ, PT ;  /* 0x000000ff0700720c */ /* 0x040fe20003f44270 */
[----:B------:R-:W-:Y:S01]  /*1360*/  UMOV UR8, UR4 ;  /* 0x0000000400087c82 */ /* 0x000fe20008000000 */
[----:B------:R-:W-:Y:S01]  /*1370*/  UMOV UR10, UR5 ;  /* 0x00000005000a7c82 */ /* 0x000fe20008000000 */
[----:B------:R-:W-:Y:S01]  /*1380*/  UIADD3 UR52, UR4, 0x4, URZ ;  /* 0x0000000404347890 */ /* 0x000fe2000fffe03f */
[----:B------:R-:W-:Y:S01]  /*1390*/  HGMMA.64x128x16.F32.BF16 R24, gdesc[UR8], RZ, !UPT, gsb0 ;  /* 0x01e00000081879f0 */ /* 0x000fe2000c0018ff */
[----:B------:R-:W-:Y:S01]  /*13a0*/  UIADD3 UR54, UR5, 0x4, URZ ;  /* 0x0000000405367890 */ /* 0x000fe2000fffe03f */
[----:B------:R-:W-:Y:S01]  /*13b0*/  IMAD.U32 R4, RZ, RZ, UR8 ;  /* 0x00000008ff047e24 */ /* 0x000fe2000f8e00ff */
[----:B------:R-:W-:Y:S01]  /*13c0*/  UIADD3 UR48, UR4, 0x6, URZ ;  /* 0x0000000604307890 */ /* 0x000fe2000fffe03f */
[C---:B------:R-:W-:Y:S01]  /*13d0*/  ISETP.GT.AND P3, PT, R7.reuse, 0x1, PT ;  /* 0x000000010700780c */ /* 0x040fe20003f64270 */
[----:B------:R-:W-:Y:S01]  /*13e0*/  UIADD3 UR50, UR5, 0x6, URZ ;  /* 0x0000000605327890 */ /* 0x000fe2000fffe03f */
[C---:B------:R-:W-:Y:S01]  /*13f0*/  ISETP.GT.AND P6, PT, R7.reuse, 0x8, PT ;  /* 0x000000080700780c */ /* 0x040fe20003fc4270 */
[----:B------:R-:W-:Y:S01]  /*1400*/  UMOV UR49, 0x40000040 ;  /* 0x4000004000317882 */ /* 0x000fe20000000000 */
[----:B------:R-:W-:Y:S01]  /*1410*/  UMOV UR51, 0x40000040 ;  /* 0x4000004000337882 */ /* 0x000fe20000000000 */
[----:B------:R-:W-:Y:S01]  /*1420*/  UIADD3 UR8, UR4, 0x400, URZ ;  /* 0x0000040004087890 */ /* 0x000fe2000fffe03f */
[C---:B------:R-:W-:Y:S01]  /*1430*/  ISETP.GT.AND P5, PT, R7.reuse, 0x9, PT ;  /* 0x000000090700780c */ /* 0x040fe20003fa4270 */
[----:B------:R-:W-:Y:S01]  /*1440*/  UIADD3 UR10, UR5, 0x400, URZ ;  /* 0x00000400050a7890 */ /* 0x000fe2000fffe03f */
[----:B------:R-:W-:Y:S01]  /*1450*/  ISETP.GT.AND P4, PT, R7, 0x10, PT ;  /* 0x000000100700780c */ /* 0x000fe20003f84270 */
[----:B------:R-:W-:Y:S01]  /*1460*/  UMOV UR9, 0x40000040 ;  /* 0x4000004000097882 */ /* 0x000fe20000000000 */
[----:B------:R-:W-:Y:S01]  /*1470*/  UMOV UR11, 0x40000040 ;  /* 0x40000040000b7882 */ /* 0x000fe20000000000 */
[----:B------:R-:W-:Y:S01]  /*1480*/  UIADD3 UR12, UR4, 0x402, URZ ;  /* 0x00000402040c7890 */ /* 0x000fe2000fffe03f */
[----:B------:R-:W-:Y:S01]  /*1490*/  @!P1 PRMT R0, RZ, 0x654, R0 ;  /* 0x00000654ff009816 */ /* 0x000fe20000000000 */
[----:B------:R-:W-:Y:S01]  /*14a0*/  UIADD3 UR14, UR5, 0x402, URZ ;  /* 0x00000402050e7890 */ /* 0x000fe2000fffe03f */
[-C--:B------:R-:W-:Y:S01]  /*14b0*/  MOV R149, R151.reuse ;  /* 0x0000009700957202 */ /* 0x080fe20000000f00 */
[----:B------:R-:W-:Y:S01]  /*14c0*/  UMOV UR13, 0x40000040 ;  /* 0x40000040000d7882 */ /* 0x000fe20000000000 */
[----:B------:R-:W-:Y:S01]  /*14d0*/  UMOV UR15, 0x40000040 ;  /* 0x40000040000f7882 */ /* 0x000fe20000000000 */
[----:B------:R-:W-:Y:S01]  /*14e0*/  UIADD3 UR16, UR4, 0x404, URZ ;  /* 0x0000040404107890 */ /* 0x000fe2000fffe03f */
[--C-:B------:R-:W-:Y:S01]  /*14f0*/  IMAD.MOV.U32 R148, RZ, RZ, R151.reuse ;  /* 0x000000ffff947224 */ /* 0x100fe200078e0097 */
[----:B------:R-:W-:Y:S01]  /*1500*/  UIADD3 UR18, UR5, 0x404, URZ ;  /* 0x0000040405127890 */ /* 0x000fe2000fffe03f */
[--C-:B------:R-:W-:Y:S01]  /*1510*/  IMAD.MOV.U32 R147, RZ, RZ, R151.reuse ;  /* 0x000000ffff937224 */ /* 0x100fe200078e0097 */
[----:B------:R-:W-:Y:S01]  /*1520*/  UMOV UR17, 0x40000040 ;  /* 0x4000004000117882 */ /* 0x000fe20000000000 */
[----:B------:R-:W-:Y:S01]  /*1530*/  UMOV UR19, 0x40000040 ;  /* 0x4000004000137882 */ /* 0x000fe20000000000 */
[----:B------:R-:W-:Y:S01]  /*1540*/  UIADD3 UR20, UR4, 0x406, URZ ;  /* 0x0000040604147890 */ /* 0x000fe2000fffe03f */
[-C--:B------:R-:W-:Y:S01]  /*1550*/  MOV R146, R151.reuse ;  /* 0x0000009700927202 */ /* 0x080fe20000000f00 */
[----:B------:R-:W-:Y:S01]  /*1560*/  UIADD3 UR22, UR5, 0x406, URZ ;  /* 0x0000040605167890 */ /* 0x000fe2000fffe03f */
[--C-:B------:R-:W-:Y:S01]  /*1570*/  IMAD.MOV.U32 R145, RZ, RZ, R151.reuse ;  /* 0x000000ffff917224 */ /* 0x100fe200078e0097 */
[----:B------:R-:W-:Y:S01]  /*1580*/  UMOV UR21, 0x40000040 ;  /* 0x4000004000157882 */ /* 0x000fe20000000000 */
[----:B------:R-:W-:Y:S01]  /*1590*/  UMOV UR23, 0x40000040 ;  /* 0x4000004000177882 */ /* 0x000fe20000000000 */
[----:B------:R-:W-:Y:S01]  /*15a0*/  UIADD3 UR24, UR4, 0x800, URZ ;  /* 0x0000080004187890 */ /* 0x000fe2000fffe03f */
[--C-:B------:R-:W-:Y:S01]  /*15b0*/  IMAD.MOV.U32 R144, RZ, RZ, R151.reuse ;  /* 0x000000ffff907224 */ /* 0x100fe200078e0097 */
        /* <DEDUP_REMOVED lines=22> */
[----:B------:R-:W-:Y:S01]  /*1720*/  ULDC UR4, c[0x0][0x9d8] ;  /* 0x0002760000047ab9 */ /* 0x000fe20000000800 */
[----:B------:R-:W-:Y:S01]  /*1730*/  ULDC UR5, c[0x0][0x988] ;  /* 0x0002620000057ab9 */ /* 0x000fe20000000800 */
[--C-:B------:R-:W-:Y:S01]  /*1740*/  IMAD.MOV.U32 R136, RZ, RZ, R151.reuse ;  /* 0x000000ffff887224 */ /* 0x100fe200078e0097 */
[-C--:B------:R-:W-:Y:S01]  /*1750*/  MOV R134, R151.reuse ;  /* 0x0000009700867202 */ /* 0x080fe20000000f00 */
        /* <DEDUP_REMOVED lines=15> */
[----:B------:R-:W-:Y:S01]  /*1850*/  MOV R89, R151 ;  /* 0x0000009700597202 */ /* 0x000fe20000000f00 */
[----:B------:R-:W-:-:S02]  /*1860*/  IMAD.MOV.U32 R111, RZ, RZ, R151 ;  /* 0x000000ffff6f7224 */ /* 0x000fc400078e0097 */
[--C-:B------:R-:W-:Y:S02]  /*1870*/  IMAD.MOV.U32 R109, RZ, RZ, R151.reuse ;  /* 0x000000ffff6d7224 */ /* 0x100fe400078e0097 */
[--C-:B------:R-:W-:Y:S02]  /*1880*/  IMAD.MOV.U32 R105, RZ, RZ, R151.reuse ;  /* 0x000000ffff697224 */ /* 0x100fe400078e0097 */
[--C-:B------:R-:W-:Y:S02]  /*1890*/  IMAD.MOV.U32 R103, RZ, RZ, R151.reuse ;  /* 0x000000ffff677224 */ /* 0x100fe400078e0097 */
[--C-:B------:R-:W-:Y:S02]  /*18a0*/  IMAD.MOV.U32 R99, RZ, RZ, R151.reuse ;  /* 0x000000ffff637224 */ /* 0x100fe400078e0097 */
[--C-:B------:R-:W-:Y:S02]  /*18b0*/  IMAD.MOV.U32 R97, RZ, RZ, R151.reuse ;  /* 0x000000ffff617224 */ /* 0x100fe400078e0097 */
[----:B------:R-:W-:-:S02]  /*18c0*/  IMAD.MOV.U32 R93, RZ, RZ, R151 ;  /* 0x000000ffff5d7224 */ /* 0x000fc400078e0097 */
[----:B------:R-:W-:Y:S01]  /*18d0*/  IMAD.MOV.U32 R91, RZ, RZ, R151 ;  /* 0x000000ffff5b7224 */ /* 0x000fe200078e0097 */
[----:B------:R-:W-:Y:S02]  /*18e0*/  WARPGROUP.DEPBAR.LE gsb0, 0x0 ;  /* 0x00008000000079c5 */ /* 0x000fe40000010000 */
[----:B------:R-:W-:-:S06]  /*18f0*/  WARPGROUP.ARRIVE ;  /* 0x00000000000079c5 */ /* 0x000fcc0000000000 */
[----:B------:R-:W-:Y:S03]  /*1900*/  HGMMA.64x128x16.F32.BF16 R24, gdesc[UR56], R24, gsb0 ;  /* 0x01e00000381879f0 */ /* 0x000fe60008001818 */
[----:B------:R-:W-:Y:S02]  /*1910*/  WARPGROUP.DEPBAR.LE gsb0, 0x0 ;  /* 0x00008000000079c5 */ /* 0x000fe40000010000 */
[----:B------:R-:W-:-:S07]  /*1920*/  WARPGROUP.ARRIVE ;  /* 0x00000000000079c5 */ /* 0x000fce0000000000 */
        /* <DEDUP_REMOVED lines=29> */
[----:B------:R-:W-:Y:S01]  /*1b00*/  FMUL.FTZ R24, R24, UR4 ;  /* 0x0000000418187c20 */ /* 0x000fe20008410000 */
[----:B------:R-:W-:Y:S01]  /*1b10*/  FMUL.FTZ R25, R25, UR4 ;  /* 0x0000000419197c20 */ /* 0x000fe20008410000 */
[----:B------:R-:W-:Y:S01]  /*1b20*/  FMUL.FTZ R28, R28, UR4 ;  /* 0x000000041c1c7c20 */ /* 0x000fe20008410000 */
[----:B------:R-:W-:Y:S01]  /*1b30*/  FMUL.FTZ R29, R29, UR4 ;  /* 0x000000041d1d7c20 */ /* 0x000fe20008410000 */
[----:B------:R-:W-:Y:S01]  /*1b40*/  FMUL.FTZ R32, R32, UR4 ;  /* 0x0000000420207c20 */ /* 0x000fe20008410000 */
[----:B------:R-:W-:Y:S01]  /*1b50*/  FMUL.FTZ R26, R26, UR4 ;  /* 0x000000041a1a7c20 */ /* 0x000fe20008410000 */
[----:B------:R-:W1:Y:S01]  /*1b60*/  MUFU.TANH R24, R24 ;  /* 0x0000001800187308 */ /* 0x000e620000002400 */
[----:B------:R-:W-:Y:S01]  /*1b70*/  FMUL.FTZ R33, R33, UR4 ;  /* 0x0000000421217c20 */ /* 0x000fe20008410000 */
[----:B------:R-:W-:Y:S01]  /*1b80*/  FMUL.FTZ R27, R27, UR4 ;  /* 0x000000041b1b7c20 */ /* 0x000fe20008410000 */
[----:B------:R-:W-:Y:S01]  /*1b90*/  FMUL.FTZ R36, R36, UR4 ;  /* 0x0000000424247c20 */ /* 0x000fe20008410000 */
[----:B------:R-:W-:Y:S01]  /*1ba0*/  FMUL.FTZ R30, R30, UR4 ;  /* 0x000000041e1e7c20 */ /* 0x000fe20008410000 */
[----:B------:R-:W-:Y:S01]  /*1bb0*/  FMUL.FTZ R37, R37, UR4 ;  /* 0x0000000425257c20 */ /* 0x000fe20008410000 */
[----:B------:R-:W-:Y:S01]  /*1bc0*/  FMUL.FTZ R31, R31, UR4 ;  /* 0x000000041f1f7c20 */ /* 0x000fe20008410000 */
[----:B------:R-:W-:Y:S01]  /*1bd0*/  FMUL.FTZ R40, R40, UR4 ;  /* 0x0000000428287c20 */ /* 0x000fe20008410000 */
[----:B------:R-:W2:Y:S01]  /*1be0*/  MUFU.TANH R25, R25 ;  /* 0x0000001900197308 */ /* 0x000ea20000002400 */
[----:B------:R-:W-:Y:S01]  /*1bf0*/  FMUL.FTZ R34, R34, UR4 ;  /* 0x0000000422227c20 */ /* 0x000fe20008410000 */
[----:B------:R-:W-:Y:S01]  /*1c00*/  FMUL.FTZ R35, R35, UR4 ;  /* 0x0000000423237c20 */ /* 0x000fe20008410000 */
[----:B------:R-:W-:Y:S01]  /*1c10*/  FMUL.FTZ R41, R41, UR4 ;  /* 0x0000000429297c20 */ /* 0x000fe20008410000 */
[----:B------:R-:W-:Y:S01]  /*1c20*/  FMUL.FTZ R46, R46, UR4 ;  /* 0x000000042e2e7c20 */ /* 0x000fe20008410000 */
[----:B------:R-:W-:Y:S01]  /*1c30*/  FMUL.FTZ R44, R44, UR4 ;  /* 0x000000042c2c7c20 */ /* 0x000fe20008410000 */
[----:B------:R-:W-:Y:S01]  /*1c40*/  FMUL.FTZ R58, R58, UR4 ;  /* 0x000000043a3a7c20 */ /* 0x000fe20008410000 */
[----:B------:R-:W-:Y:S01]  /*1c50*/  FMUL.FTZ R38, R38, UR4 ;  /* 0x0000000426267c20 */ /* 0x000fe20008410000 */
[----:B------:R-:W3:Y:S01]  /*1c60*/  MUFU.TANH R28, R28 ;  /* 0x0000001c001c7308 */ /* 0x000ee20000002400 */
[----:B-1----:R-:W-:Y:S01]  /*1c70*/  FSEL R12, R24, -INF , P2 ;  /* 0xff800000180c7808 */ /* 0x002fe20001000000 */
[----:B------:R-:W-:Y:S01]  /*1c80*/  FMUL.FTZ R70, R70, UR4 ;  /* 0x0000000446467c20 */ /* 0x000fe20008410000 */
[----:B------:R-:W-:Y:S01]  /*1c90*/  FMUL.FTZ R39, R39, UR4 ;  /* 0x0000000427277c20 */ /* 0x000fe20008410000 */
[----:B------:R-:W-:Y:S01]  /*1ca0*/  FMUL.FTZ R45, R45, UR4 ;  /* 0x000000042d2d7c20 */ /* 0x000fe20008410000 */
[----:B------:R-:W-:Y:S01]  /*1cb0*/  FMUL.FTZ R48, R48, UR4 ;  /* 0x0000000430307c20 */ /* 0x000fe20008410000 */
[----:B------:R-:W-:Y:S01]  /*1cc0*/  FMUL.FTZ R42, R42, UR4 ;  /* 0x000000042a2a7c20 */ /* 0x000fe20008410000 */
[----:B------:R-:W-:Y:S01]  /*1cd0*/  FMUL.FTZ R43, R43, UR4 ;  /* 0x000000042b2b7c20 */ /* 0x000fe20008410000 */
[----:B------:R-:W1:Y:S01]  /*1ce0*/  MUFU.TANH R29, R29 ;  /* 0x0000001d001d7308 */ /* 0x000e620000002400 */
[----:B--2---:R-:W-:Y:S01]  /*1cf0*/  FSEL R25, R25, -INF , P3 ;  /* 0xff80000019197808 */ /* 0x004fe20001800000 */
[----:B------:R-:W-:Y:S01]  /*1d00*/  FMUL.FTZ R49, R49, UR4 ;  /* 0x0000000431317c20 */ /* 0x000fe20008410000 */
[----:B------:R-:W-:Y:S01]  /*1d10*/  FMUL.FTZ R52, R52, UR4 ;  /* 0x0000000434347c20 */ /* 0x000fe20008410000 */
[----:B------:R-:W-:Y:S01]  /*1d20*/  FMUL.FTZ R47, R47, UR4 ;  /* 0x000000042f2f7c20 */ /* 0x000fe20008410000 */
[----:B------:R-:W-:Y:S01]  /*1d30*/  FMNMX.FTZ R11, R12, R25, !PT ;  /* 0x000000190c0b7209 */ /* 0x000fe20007810000 */
[----:B------:R-:W-:Y:S01]  /*1d40*/  FMUL.FTZ R53, R53, UR4 ;  /* 0x0000000435357c20 */ /* 0x000fe20008410000 */
[----:B------:R-:W-:Y:S01]  /*1d50*/  FMUL.FTZ R56, R56, UR4 ;  /* 0x0000000438387c20 */ /* 0x000fe20008410000 */
[----:B------:R-:W2:Y:S01]  /*1d60*/  MUFU.TANH R6, R26 ;  /* 0x0000001a00067308 */ /* 0x000ea20000002400 */
[----:B---3--:R-:W-:Y:S01]  /*1d70*/  FSEL R90, R28, -INF , P6 ;  /* 0xff8000001c5a7808 */ /* 0x008fe20003000000 */
[----:B------:R-:W-:Y:S01]  /*1d80*/  FMUL.FTZ R50, R50, UR4 ;  /* 0x0000000432327c20 */ /* 0x000fe20008410000 */
[----:B------:R-:W-:Y:S01]  /*1d90*/  FMUL.FTZ R51, R51, UR4 ;  /* 0x0000000433337c20 */ /* 0x000fe20008410000 */
[----:B------:R-:W-:Y:S01]  /*1da0*/  FMUL.FTZ R57, R57, UR4 ;  /* 0x0000000439397c20 */ /* 0x000fe20008410000 */
[----:B------:R-:W-:Y:S01]  /*1db0*/  FMNMX.FTZ R11, R90, R11, !PT ;  /* 0x0000000b5a0b7209 */ /* 0x000fe20007810000 */
[----:B------:R-:W-:Y:S01]  /*1dc0*/  FMUL.FTZ R62, R62, UR4 ;  /* 0x000000043e3e7c20 */ /* 0x000fe20008410000 */
[----:B------:R-:W-:Y:S01]  /*1dd0*/  FMUL.FTZ R74, R74, UR4 ;  /* 0x000000044a4a7c20 */ /* 0x000fe20008410000 */
[----:B------:R-:W3:Y:S01]  /*1de0*/  MUFU.TANH R32, R32 ;  /* 0x0000002000207308 */ /* 0x000ee20000002400 */
[----:B-1----:R-:W-:Y:S01]  /*1df0*/  FSEL R92, R29, -INF , P5 ;  /* 0xff8000001d5c7808 */ /* 0x002fe20002800000 */
[----:B------:R-:W-:Y:S01]  /*1e00*/  FMUL.FTZ R60, R60, UR4 ;  /* 0x000000043c3c7c20 */ /* 0x000fe20008410000 */
[----:B------:R-:W-:Y:S01]  /*1e10*/  FMUL.FTZ R54, R54, UR4 ;  /* 0x0000000436367c20 */ /* 0x000fe20008410000 */
[----:B------:R-:W-:Y:S01]  /*1e20*/  FMUL.FTZ R55, R55, UR4 ;  /* 0x0000000437377c20 */ /* 0x000fe20008410000 */
[----:B------:R-:W-:Y:S01]  /*1e30*/  FMNMX.FTZ R11, R92, R11, !PT ;  /* 0x0000000b5c0b7209 */ /* 0x000fe20007810000 */
[----:B------:R-:W-:Y:S01]  /*1e40*/  FMUL.FTZ R61, R61, UR4 ;  /* 0x000000043d3d7c20 */ /* 0x000fe20008410000 */
[----:B------:R-:W-:Y:S01]  /*1e50*/  FMUL.FTZ R64, R64, UR4 ;  /* 0x0000000440407c20 */ /* 0x000fe20008410000 */
[----:B------:R-:W1:Y:S01]  /*1e60*/  MUFU.TANH R3, R27 ;  /* 0x0000001b00037308 */ /* 0x000e620000002400 */
[----:B--2---:R-:W-:Y:S01]  /*1e70*/  FSEL R6, R6, -INF , P2 ;  /* 0xff80000006067808 */ /* 0x004fe20001000000 */
[----:B------:R-:W-:Y:S01]  /*1e80*/  FMUL.FTZ R59, R59, UR4 ;  /* 0x000000043b3b7c20 */ /* 0x000fe20008410000 */
[----:B------:R-:W-:Y:S01]  /*1e90*/  ISETP.GT.AND P2, PT, R7, 0x11, PT ;  /* 0x000000110700780c */ /* 0x000fe20003f44270 */
[----:B------:R-:W-:Y:S01]  /*1ea0*/  FMUL.FTZ R65, R65, UR4 ;  /* 0x0000000441417c20 */ /* 0x000fe20008410000 */
[----:B------:R-:W-:Y:S01]  /*1eb0*/  FMUL.FTZ R68, R68, UR4 ;  /* 0x0000000444447c20 */ /* 0x000fe20008410000 */
        /* <DEDUP_REMOVED lines=13> */
[----:B------:R-:W-:Y:S01]  /*1f90*/  ISETP.GT.AND P3, PT, R7, 0x18, PT ;  /* 0x000000180700780c */ /* 0x000fe20003f64270 */
[----:B------:R-:W-:Y:S01]  /*1fa0*/  FMUL.FTZ R71, R71, UR4 ;  /* 0x0000000447477c20 */ /* 0x000fe20008410000 */
[----:B------:R-:W-:Y:S01]  /*1fb0*/  FMUL.FTZ R77, R77, UR4 ;  /* 0x000000044d4d7c20 */ /* 0x000fe20008410000 */
[----:B------:R-:W-:Y:S01]  /*1fc0*/  FMUL.FTZ R80, R80, UR4 ;  /* 0x0000000450507c20 */ /* 0x000fe20008410000 */
[----:B------:R-:W-:Y:S01]  /*1fd0*/  FMUL.FTZ R75, R75, UR4 ;  /* 0x000000044b4b7c20 */ /* 0x000fe20008410000 */
[----:B------:R-:W-:Y:S01]  /*1fe0*/  MUFU.TANH R36, R36 ;  /* 0x0000002400247308 */ /* 0x000fe20000002400 */
[----:B--2---:R-:W-:Y:S01]  /*1ff0*/  FSEL R96, R33, -INF , P2 ;  /* 0xff80000021607808 */ /* 0x004fe20001000000 */
[----:B------:R-:W-:Y:S01]  /*2000*/  FMUL.FTZ R81, R81, UR4 ;  /* 0x0000000451517c20 */ /* 0x000fe20008410000 */
[----:B------:R-:W-:Y:S01]  /*2010*/  FMUL.FTZ R84, R84, UR4 ;  /* 0x0000000454547c20 */ /* 0x000fe20008410000 */
[----:B------:R-:W-:Y:S01]  /*2020*/  FMUL.FTZ R85, R85, UR4 ;  /* 0x0000000455557c20 */ /* 0x000fe20008410000 */
[----:B------:R-:W-:Y:S01]  /*2030*/  FMNMX.FTZ R11, R96, R11, !PT ;  /* 0x0000000b600b7209 */ /* 0x000fe20007810000 */
[----:B------:R-:W-:Y:S01]  /*2040*/  FMUL.FTZ R79, R79, UR4 ;  /* 0x000000044f4f7c20 */ /* 0x000fe20008410000 */
[----:B------:R-:W-:Y:S01]  /*2050*/  FMUL.FTZ R82, R82, UR4 ;  /* 0x0000000452527c20 */ /* 0x000fe20008410000 */
[----:B------:R-:W1:Y:S01]  /*2060*/  MUFU.TANH R14, R31 ;  /* 0x0000001f000e7308 */ /* 0x000e620000002400 */
[----:B---3--:R-:W-:Y:S01]  /*2070*/  FSEL R8, R8, -INF , P6 ;  /* 0xff80000008087808 */ /* 0x008fe20003000000 */
[----:B------:R-:W-:Y:S01]  /*2080*/  FMUL.FTZ R83, R83, UR4 ;  /* 0x0000000453537c20 */ /* 0x000fe20008410000 */
[----:B------:R-:W-:Y:S01]  /*2090*/  ISETP.GT.AND P6, PT, R7, 0x19, PT ;  /* 0x000000190700780c */ /* 0x000fe20003fc4270 */
[----:B------:R-:W-:Y:S01]  /*20a0*/  FMUL.FTZ R86, R86, UR4 ;  /* 0x0000000456567c20 */ /* 0x000fe20008410000 */
[----:B------:R-:W-:Y:S01]  /*20b0*/  FMUL.FTZ R87, R87, UR4 ;  /* 0x0000000457577c20 */ /* 0x000fe20008410000 */
[----:B------:R2:W-:Y:S02]  /*20c0*/  @!P1 SYNCS.ARRIVE.TRANS64.RED.A1T0 RZ, [R0+URZ], RZ ;  /* 0x000000ff00ff99a7 */ /* 0x0005e4000810043f */
[----:B------:R-:W3:Y:S08]  /*20d0*/  MUFU.TANH R37, R37 ;  /* 0x0000002500257308 */ /* 0x000ef00000002400 */
[----:B------:R-:W4:Y:S01]  /*20e0*/  MUFU.TANH R20, R34 ;  /* 0x0000002200147308 */ /* 0x000f220000002400 */
[----:B-1----:R-:W-:-:S02]  /*20f0*/  FSEL R14, R14, -INF , P5 ;  /* 0xff8000000e0e7808 */ /* 0x002fc40002800000 */
[----:B------:R-:W-:-:S05]  /*2100*/  ISETP.GT.AND P5, PT, R7, 0x20, PT ;  /* 0x000000200700780c */ /* 0x000fca0003fa4270 */
[----:B------:R-:W1:Y:S01]  /*2110*/  MUFU.TANH R40, R40 ;  /* 0x0000002800287308 */ /* 0x000e620000002400 */
[----:B---3--:R-:W-:-:S07]  /*2120*/  FSEL R98, R37, -INF , P6 ;  /* 0xff80000025627808 */ /* 0x008fce0003000000 */
[----:B------:R-:W3:Y:S01]  /*2130*/  MUFU.TANH R35, R35 ;  /* 0x0000002300237308 */ /* 0x000ee20000002400 */
[----:B----4-:R-:W-:Y:S02]  /*2140*/  FSEL R20, R20, -INF , P4 ;  /* 0xff80000014147808 */ /* 0x010fe40002000000 */
[----:B------:R-:W-:-:S05]  /*2150*/  ISETP.GT.AND P4, PT, R7, 0x21, PT ;  /* 0x000000210700780c */ /* 0x000fca0003f84270 */
[----:B------:R-:W4:Y:S01]  /*2160*/  MUFU.TANH R41, R41 ;  /* 0x0000002900297308 */ /* 0x000f220000002400 */
[----:B-1----:R-:W-:-:S07]  /*2170*/  FSEL R100, R40, -INF , P5 ;  /* 0xff80000028647808 */ /* 0x002fce0002800000 */
[----:B------:R-:W1:Y:S01]  /*2180*/  MUFU.TANH R34, R46 ;  /* 0x0000002e00227308 */ /* 0x000e620000002400 */
[----:B---3--:R-:W-:Y:S02]  /*2190*/  FSEL R24, R35, -INF , P2 ;  /* 0xff80000023187808 */ /* 0x008fe40001000000 */
[----:B------:R-:W-:-:S05]  /*21a0*/  ISETP.GT.AND P2, PT, R7, 0x28, PT ;  /* 0x000000280700780c */ /* 0x000fca0003f44270 */
[----:B------:R-:W3:Y:S01]  /*21b0*/  MUFU.TANH R26, R38 ;  /* 0x00000026001a7308 */ /* 0x000ee20000002400 */
[----:B----4-:R-:W-:-:S07]  /*21c0*/  FSEL R102, R41, -INF , P4 ;  /* 0xff80000029667808 */ /* 0x010fce0002000000 */
[----:B------:R-:W-:Y:S01]  /*21d0*/  MUFU.TANH R46, R58 ;  /* 0x0000003a002e7308 */ /* 0x000fe20000002400 */
[----:B-1----:R-:W-:-:S07]  /*21e0*/  FSEL R34, R34, -INF , P2 ;  /* 0xff80000022227808 */ /* 0x002fce0001000000 */
[----:B------:R-:W1:Y:S01]  /*21f0*/  MUFU.TANH R44, R44 ;  /* 0x0000002c002c7308 */ /* 0x000e620000002400 */
[----:B---3--:R-:W-:-:S07]  /*2200*/  FSEL R26, R26, -INF , P3 ;  /* 0xff8000001a1a7808 */ /* 0x008fce0001800000 */
[----:B------:R3:W-:Y:S08]  /*2210*/  MUFU.TANH R58, R70 ;  /* 0x00000046003a7308 */ /* 0x0007f00000002400 */
[----:B------:R-:W4:Y:S01]  /*2220*/  MUFU.TANH R39, R39 ;  /* 0x0000002700277308 */ /* 0x000f220000002400 */
[----:B---3--:R-:W-:Y:S02]  /*2230*/  FSEL R70, R36, -INF , P3 ;  /* 0xff80000024467808 */ /* 0x008fe40001800000 */
[----:B------:R-:W-:-:S02]  /*2240*/  ISETP.GT.AND P3, PT, R7, 0x29, PT ;  /* 0x000000290700780c */ /* 0x000fc40003f64270 */
[----:B------:R-:W-:Y:S02]  /*2250*/  FMNMX.FTZ R11, R70, R11, !PT ;  /* 0x0000000b460b7209 */ /* 0x000fe40007810000 */
[----:B-1----:R-:W-:Y:S01]  /*2260*/  FSEL R104, R44, -INF , P2 ;  /* 0xff8000002c687808 */ /* 0x002fe20001000000 */
[----:B------:R-:W1:Y:S01]  /*2270*/  MUFU.TANH R45, R45 ;  /* 0x0000002d002d7308 */ /* 0x000e620000002400 */
[----:B------:R-:W-:Y:S02]  /*2280*/  FMNMX.FTZ R11, R98, R11, !PT ;  /* 0x0000000b620b7209 */ /* 0x000fe40007810000 */
[----:B------:R-:W-:Y:S02]  /*2290*/  ISETP.GT.AND P2, PT, R7, 0x39, PT ;  /* 0x000000390700780c */ /* 0x000fe40003f44270 */
[----:B------:R-:W-:-:S03]  /*22a0*/  FMNMX.FTZ R11, R100, R11, !PT ;  /* 0x0000000b640b7209 */ /* 0x000fc60007810000 */
[----:B------:R-:W3:Y:S01]  /*22b0*/  MUFU.TANH R30, R42 ;  /* 0x0000002a001e7308 */ /* 0x000ee20000002400 */
[----:B------:R-:W-:Y:S02]  /*22c0*/  FMNMX.FTZ R11, R102, R11, !PT ;  /* 0x0000000b660b7209 */ /* 0x000fe40007810000 */
[----:B----4-:R-:W-:Y:S02]  /*22d0*/  FSEL R28, R39, -INF , P6 ;  /* 0xff800000271c7808 */ /* 0x010fe40003000000 */
[----:B------:R-:W-:Y:S02]  /*22e0*/  ISETP.GT.AND P6, PT, R7, 0x30, PT ;  /* 0x000000300700780c */ /* 0x000fe40003fc4270 */
[----:B------:R-:W-:Y:S01]  /*22f0*/  FMNMX.FTZ R11, R104, R11, !PT ;  /* 0x0000000b680b7209 */ /* 0x000fe20007810000 */
[----:B------:R-:W4:Y:S01]  /*2300*/  MUFU.TANH R48, R48 ;  /* 0x0000003000307308 */ /* 0x000f220000002400 */
[----:B-1----:R-:W-:-:S04]  /*2310*/  FSEL R106, R45, -INF , P3 ;  /* 0xff8000002d6a7808 */ /* 0x002fc80001800000 */
[----:B------:R-:W-:-:S03]  /*2320*/  FMNMX.FTZ R11, R106, R11, !PT ;  /* 0x0000000b6a0b7209 */ /* 0x000fc60007810000 */
[----:B------:R-:W1:Y:S01]  /*2330*/  MUFU.TANH R43, R43 ;  /* 0x0000002b002b7308 */ /* 0x000e620000002400 */
[----:B---3--:R-:W-:Y:S02]  /*2340*/  FSEL R30, R30, -INF , P5 ;  /* 0xff8000001e1e7808 */ /* 0x008fe40002800000 */
[----:B------:R-:W-:-:S05]  /*2350*/  ISETP.GT.AND P5, PT, R7, 0x31, PT ;  /* 0x000000310700780c */ /* 0x000fca0003fa4270 */
[----:B------:R-:W-:Y:S01]  /*2360*/  MUFU.TANH R49, R49 ;  /* 0x0000003100317308 */ /* 0x000fe20000002400 */
[----:B----4-:R-:W-:-:S04]  /*2370*/  FSEL R108, R48, -INF , P6 ;  /* 0xff800000306c7808 */ /* 0x010fc80003000000 */
[----:B------:R-:W-:-:S03]  /*2380*/  FMNMX.FTZ R11, R108, R11, !PT ;  /* 0x0000000b6c0b7209 */ /* 0x000fc60007810000 */
[----:B------:R-:W3:Y:S01]  /*2390*/  MUFU.TANH R52, R52 ;  /* 0x0000003400347308 */ /* 0x000ee20000002400 */
[----:B-1----:R-:W-:Y:S02]  /*23a0*/  FSEL R32, R43, -INF , P4 ;  /* 0xff8000002b207808 */ /* 0x002fe40002000000 */
[----:B------:R-:W-:-:S05]  /*23b0*/  ISETP.GT.AND P4, PT, R7, 0x38, PT ;  /* 0x000000380700780c */ /* 0x000fca0003f84270 */
[----:B------:R-:W1:Y:S08]  /*23c0*/  MUFU.TANH R47, R47 ;  /* 0x0000002f002f7308 */ /* 0x000e700000002400 */
[----:B------:R-:W4:Y:S01]  /*23d0*/  MUFU.TANH R53, R53 ;  /* 0x0000003500357308 */ /* 0x000f220000002400 */
[----:B---3--:R-:W-:-:S07]  /*23e0*/  FSEL R110, R52, -INF , P4 ;  /* 0xff800000346e7808 */ /* 0x008fce0002000000 */
[----:B------:R-:W3:Y:S01]  /*23f0*/  MUFU.TANH R38, R50 ;  /* 0x0000003200267308 */ /* 0x000ee20000002400 */
[----:B-1----:R-:W-:Y:S02]  /*2400*/  FSEL R36, R47, -INF , P3 ;  /* 0xff8000002f247808 */ /* 0x002fe40001800000 */
[----:B------:R-:W-:-:S04]  /*2410*/  ISETP.GT.AND P3, PT, R7, 0x40, PT ;  /* 0x000000400700780c */ /* 0x000fc80003f64270 */
[----:B------:R-:W-:Y:S01]  /*2420*/  FSEL R46, R46, -INF , P3 ;  /* 0xff8000002e2e7808 */ /* 0x000fe20001800000 */
[----:B------:R-:W1:Y:S01]  /*2430*/  MUFU.TANH R56, R56 ;  /* 0x0000003800387308 */ /* 0x000e620000002400 */
[----:B----4-:R-:W-:-:S07]  /*2440*/  FSEL R112, R53, -INF , P2 ;  /* 0xff80000035707808 */ /* 0x010fce0001000000 */
[----:B------:R-:W4:Y:S01]  /*2450*/  MUFU.TANH R51, R51 ;  /* 0x0000003300337308 */ /* 0x000f220000002400 */
[----:B---3--:R-:W-:Y:S02]  /*2460*/  FSEL R38, R38, -INF , P6 ;  /* 0xff80000026267808 */ /* 0x008fe40003000000 */
[----:B------:R-:W-:-:S05]  /*2470*/  ISETP.GT.AND P6, PT, R7, 0x41, PT ;  /* 0x000000410700780c */ /* 0x000fca0003fc4270 */
[----:B------:R-:W-:Y:S01]  /*2480*/  MUFU.TANH R50, R62 ;  /* 0x0000003e00327308 */ /* 0x000fe20000002400 */
[----:B-1----:R-:W-:Y:S02]  /*2490*/  FSEL R114, R56, -INF , P3 ;  /* 0xff80000038727808 */ /* 0x002fe40001800000 */
[----:B------:R-:W-:-:S05]  /*24a0*/  ISETP.GT.AND P3, PT, R7, 0x51, PT ;  /* 0x000000510700780c */ /* 0x000fca0003f64270 */
[----:B------:R-:W1:Y:S01]  /*24b0*/  MUFU.TANH R57, R57 ;  /* 0x0000003900397308 */ /* 0x000e620000002400 */
[----:B----4-:R-:W-:-:S07]  /*24c0*/  FSEL R40, R51, -INF , P5 ;  /* 0xff80000033287808 */ /* 0x010fce0002800000 */
        /* <DEDUP_REMOVED lines=8> */
[----:B------:R-:W-:Y:S02]  /*2550*/  FSEL R50, R50, -INF , P5 ;  /* 0xff80000032327808 */ /* 0x000fe40002800000 */
[----:B------:R-:W-:-:S03]  /*2560*/  FMNMX.FTZ R11, R112, R11, !PT ;  /* 0x0000000b700b7209 */ /* 0x000fc60007810000 */
[----:B------:R-:W3:Y:S01]  /*2570*/  MUFU.TANH R55, R55 ;  /* 0x0000003700377308 */ /* 0x000ee20000002400 */
[----:B------:R-:W-:Y:S02]  /*2580*/  FMNMX.FTZ R11, R114, R11, !PT ;  /* 0x0000000b720b7209 */ /* 0x000fe40007810000 */
[----:B----4-:R-:W-:Y:S02]  /*2590*/  FSEL R42, R42, -INF , P4 ;  /* 0xff8000002a2a7808 */ /* 0x010fe40002000000 */
[C---:B------:R-:W-:Y:S02]  /*25a0*/  ISETP.GT.AND P4, PT, R7.reuse, 0x49, PT ;  /* 0x000000490700780c */ /* 0x040fe40003f84270 */
[----:B------:R-:W-:Y:S01]  /*25b0*/  FMNMX.FTZ R11, R116, R11, !PT ;  /* 0x0000000b740b7209 */ /* 0x000fe20007810000 */
[----:B------:R-:W4:Y:S01]  /*25c0*/  MUFU.TANH R61, R61 ;  /* 0x0000003d003d7308 */ /* 0x000f220000002400 */
[----:B-1----:R-:W-:Y:S02]  /*25d0*/  FSEL R118, R60, -INF , P5 ;  /* 0xff8000003c767808 */ /* 0x002fe40002800000 */
[----:B------:R-:W-:-:S02]  /*25e0*/  ISETP.GT.AND P5, PT, R7, 0x59, PT ;  /* 0x000000590700780c */ /* 0x000fc40003fa4270 */
[----:B------:R-:W-:-:S03]  /*25f0*/  FMNMX.FTZ R11, R118, R11, !PT ;  /* 0x0000000b760b7209 */ /* 0x000fc60007810000 */
[----:B------:R-:W1:Y:S01]  /*2600*/  MUFU.TANH R64, R64 ;  /* 0x0000004000407308 */ /* 0x000e620000002400 */
[----:B---3--:R-:W-:Y:S02]  /*2610*/  FSEL R44, R55, -INF , P2 ;  /* 0xff800000372c7808 */ /* 0x008fe40001000000 */
[----:B------:R-:W-:-:S05]  /*2620*/  ISETP.GT.AND P2, PT, R7, 0x50, PT ;  /* 0x000000500700780c */ /* 0x000fca0003f44270 */
[----:B------:R-:W3:Y:S01]  /*2630*/  MUFU.TANH R59, R59 ;  /* 0x0000003b003b7308 */ /* 0x000ee20000002400 */
[----:B----4-:R-:W-:-:S04]  /*2640*/  FSEL R120, R61, -INF , P4 ;  /* 0xff8000003d787808 */ /* 0x010fc80002000000 */
[----:B------:R-:W-:-:S03]  /*2650*/  FMNMX.FTZ R11, R120, R11, !PT ;  /* 0x0000000b780b7209 */ /* 0x000fc60007810000 */
[----:B------:R-:W-:Y:S01]  /*2660*/  MUFU.TANH R65, R65 ;  /* 0x0000004100417308 */ /* 0x000fe20000002400 */
[----:B-1----:R-:W-:-:S04]  /*2670*/  FSEL R122, R64, -INF , P2 ;  /* 0xff800000407a7808 */ /* 0x002fc80001000000 */
[----:B------:R-:W-:-:S03]  /*2680*/  FMNMX.FTZ R11, R122, R11, !PT ;  /* 0x0000000b7a0b7209 */ /* 0x000fc60007810000 */
[----:B------:R-:W1:Y:S01]  /*2690*/  MUFU.TANH R68, R68 ;  /* 0x0000004400447308 */ /* 0x000e620000002400 */
[----:B---3--:R-:W-:Y:S02]  /*26a0*/  FSEL R48, R59, -INF , P6 ;  /* 0xff8000003b307808 */ /* 0x008fe40003000000 */
[----:B------:R-:W-:-:S04]  /*26b0*/  ISETP.GT.AND P6, PT, R7, 0x58, PT ;  /* 0x000000580700780c */ /* 0x000fc80003fc4270 */
[----:B------:R-:W-:Y:S01]  /*26c0*/  FSEL R58, R58, -INF , P6 ;  /* 0xff8000003a3a7808 */ /* 0x000fe20003000000 */
[----:B------:R-:W3:Y:S08]  /*26d0*/  MUFU.TANH R63, R63 ;  /* 0x0000003f003f7308 */ /* 0x000ef00000002400 */
[----:B------:R-:W4:Y:S01]  /*26e0*/  MUFU.TANH R69, R69 ;  /* 0x0000004500457308 */ /* 0x000f220000002400 */
[----:B-1----:R-:W-:-:S02]  /*26f0*/  FSEL R68, R68, -INF , P6 ;  /* 0xff80000044447808 */ /* 0x002fc40003000000 */
[----:B------:R-:W-:-:S05]  /*2700*/  ISETP.GT.AND P6, PT, R7, 0x69, PT ;  /* 0x000000690700780c */ /* 0x000fca0003fc4270 */
[----:B------:R-:W1:Y:S01]  /*2710*/  MUFU.TANH R67, R67 ;  /* 0x0000004300437308 */ /* 0x000e620000002400 */
[----:B---3--:R-:W-:Y:S02]  /*2720*/  FSEL R52, R63, -INF , P4 ;  /* 0xff8000003f347808 */ /* 0x008fe40002000000 */
[----:B------:R-:W-:-:S04]  /*2730*/  ISETP.GT.AND P4, PT, R7, 0x60, PT ;  /* 0x000000600700780c */ /* 0x000fc80003f84270 */
[----:B------:R-:W-:Y:S01]  /*2740*/  FSEL R62, R62, -INF , P4 ;  /* 0xff8000003e3e7808 */ /* 0x000fe20002000000 */
[----:B------:R-:W3:Y:S01]  /*2750*/  MUFU.TANH R72, R72 ;  /* 0x0000004800487308 */ /* 0x000ee20000002400 */
[----:B----4-:R-:W-:-:S07]  /*2760*/  FSEL R124, R69, -INF , P5 ;  /* 0xff800000457c7808 */ /* 0x010fce0002800000 */
[----:B------:R-:W4:Y:S01]  /*2770*/  MUFU.TANH R54, R66 ;  /* 0x0000004200367308 */ /* 0x000f220000002400 */
[----:B-1----:R-:W-:-:S07]  /*2780*/  FSEL R56, R67, -INF , P3 ;  /* 0xff80000043387808 */ /* 0x002fce0001800000 */
[----:B------:R-:W1:Y:S01]  /*2790*/  MUFU.TANH R73, R73 ;  /* 0x0000004900497308 */ /* 0x000e620000002400 */
[----:B---3--:R-:W-:Y:S02]  /*27a0*/  FSEL R72, R72, -INF , P4 ;  /* 0xff80000048487808 */ /* 0x008fe40002000000 */
[----:B------:R-:W-:-:S05]  /*27b0*/  ISETP.GT.AND P4, PT, R7, 0x71, PT ;  /* 0x000000710700780c */ /* 0x000fca0003f84270 */
[----:B------:R3:W5:Y:S01]  /*27c0*/  MUFU.TANH R66, R78 ;  /* 0x0000004e00427308 */ /* 0x0007620000002400 */
[----:B----4-:R-:W-:Y:S02]  /*27d0*/  FSEL R54, R54, -INF , P2 ;  /* 0xff80000036367808 */ /* 0x010fe40001000000 */
[----:B------:R-:W-:-:S05]  /*27e0*/  ISETP.GT.AND P2, PT, R7, 0x68, PT ;  /* 0x000000680700780c */ /* 0x000fca0003f44270 */
[----:B------:R-:W4:Y:S01]  /*27f0*/  MUFU.TANH R76, R76 ;  /* 0x0000004c004c7308 */ /* 0x000f220000002400 */
[----:B---3--:R-:W-:Y:S02]  /*2800*/  FSEL R78, R65, -INF , P3 ;  /* 0xff800000414e7808 */ /* 0x008fe40001800000 */
[----:B------:R-:W-:Y:S02]  /*2810*/  ISETP.GT.AND P3, PT, R7, 0x61, PT ;  /* 0x000000610700780c */ /* 0x000fe40003f64270 */
[----:B------:R-:W-:Y:S02]  /*2820*/  FMNMX.FTZ R11, R78, R11, !PT ;  /* 0x0000000b4e0b7209 */ /* 0x000fe40007810000 */
[----:B-1----:R-:W-:Y:S01]  /*2830*/  FSEL R126, R73, -INF , P3 ;  /* 0xff800000497e7808 */ /* 0x002fe20001800000 */
[----:B------:R-:W1:Y:S01]  /*2840*/  MUFU.TANH R71, R71 ;  /* 0x0000004700477308 */ /* 0x000e620000002400 */
[----:B------:R-:W-:Y:S02]  /*2850*/  FMNMX.FTZ R11, R68, R11, !PT ;  /* 0x0000000b440b7209 */ /* 0x000fe40007810000 */
[----:B-----5:R-:W-:-:S02]  /*2860*/  FSEL R66, R66, -INF , P2 ;  /* 0xff80000042427808 */ /* 0x020fc40001000000 */
[----:B------:R-:W-:-:S03]  /*2870*/  FMNMX.FTZ R11, R124, R11, !PT ;  /* 0x0000000b7c0b7209 */ /* 0x000fc60007810000 */
[----:B------:R-:W3:Y:S01]  /*2880*/  MUFU.TANH R77, R77 ;  /* 0x0000004d004d7308 */ /* 0x000ee20000002400 */
[----:B------:R-:W-:Y:S02]  /*2890*/  FMNMX.FTZ R11, R72, R11, !PT ;  /* 0x0000000b480b7209 */ /* 0x000fe40007810000 */
[----:B----4-:R-:W-:Y:S02]  /*28a0*/  FSEL R76, R76, -INF , P2 ;  /* 0xff8000004c4c7808 */ /* 0x010fe40001000000 */
[----:B------:R-:W-:Y:S02]  /*28b0*/  FMNMX.FTZ R11, R126, R11, !PT ;  /* 0x0000000b7e0b7209 */ /* 0x000fe40007810000 */
[----:B------:R-:W-:Y:S01]  /*28c0*/  ISETP.GT.AND P2, PT, R7, 0x79, PT ;  /* 0x000000790700780c */ /* 0x000fe20003f44270 */
[----:B------:R-:W4:Y:S01]  /*28d0*/  MUFU.TANH R80, R80 ;  /* 0x0000005000507308 */ /* 0x000f220000002400 */
[----:B-1----:R-:W-:Y:S02]  /*28e0*/  FSEL R60, R71, -INF , P5 ;  /* 0xff800000473c7808 */ /* 0x002fe40002800000 */
[----:B------:R-:W-:-:S02]  /*28f0*/  ISETP.GT.AND P5, PT, R7, 0x70, PT ;  /* 0x000000700700780c */ /* 0x000fc40003fa4270 */
[----:B------:R-:W-:-:S03]  /*2900*/  FMNMX.FTZ R11, R76, R11, !PT ;  /* 0x0000000b4c0b7209 */ /* 0x000fc60007810000 */
[----:B------:R-:W1:Y:S01]  /*2910*/  MUFU.TANH R75, R75 ;  /* 0x0000004b004b7308 */ /* 0x000e620000002400 */
[----:B---3--:R-:W-:-:S04]  /*2920*/  FSEL R128, R77, -INF , P6 ;  /* 0xff8000004d807808 */ /* 0x008fc80003000000 */
[----:B------:R-:W-:-:S03]  /*2930*/  FMNMX.FTZ R11, R128, R11, !PT ;  /* 0x0000000b800b7209 */ /* 0x000fc60007810000 */
[----:B------:R-:W3:Y:S01]  /*2940*/  MUFU.TANH R81, R81 ;  /* 0x0000005100517308 */ /* 0x000ee20000002400 */
[----:B----4-:R-:W-:-:S04]  /*2950*/  FSEL R80, R80, -INF , P5 ;  /* 0xff80000050507808 */ /* 0x010fc80002800000 */
[----:B------:R-:W-:-:S03]  /*2960*/  FMNMX.FTZ R11, R80, R11, !PT ;  /* 0x0000000b500b7209 */ /* 0x000fc60007810000 */
[----:B------:R-:W4:Y:S01]  /*2970*/  MUFU.TANH R84, R84 ;  /* 0x0000005400547308 */ /* 0x000f220000002400 */
[----:B-1----:R-:W-:Y:S02]  /*2980*/  FSEL R64, R75, -INF , P3 ;  /* 0xff8000004b407808 */ /* 0x002fe40001800000 */
[----:B------:R-:W-:Y:S01]  /*2990*/  ISETP.GT.AND P3, PT, R7, 0x78, PT ;  /* 0x000000780700780c */ /* 0x000fe20003f64270 */
[----:B------:R-:W-:-:S04]  /*29a0*/  IMAD.U32 R7, RZ, RZ, UR5 ;  /* 0x00000005ff077e24 */ /* 0x000fc8000f8e00ff */
[----:B------:R-:W1:Y:S01]  /*29b0*/  MUFU.TANH R85, R85 ;  /* 0x0000005500557308 */ /* 0x000e620000002400 */
[----:B---3--:R-:W-:-:S04]  /*29c0*/  FSEL R130, R81, -INF , P4 ;  /* 0xff80000051827808 */ /* 0x008fc80002000000 */
[----:B------:R-:W-:-:S03]  /*29d0*/  FMNMX.FTZ R11, R130, R11, !PT ;  /* 0x0000000b820b7209 */ /* 0x000fc60007810000 */
[----:B------:R-:W-:Y:S01]  /*29e0*/  MUFU.TANH R79, R79 ;  /* 0x0000004f004f7308 */ /* 0x000fe20000002400 */
[----:B----4-:R-:W-:-:S04]  /*29f0*/  FSEL R84, R84, -INF , P3 ;  /* 0xff80000054547808 */ /* 0x010fc80001800000 */
[----:B------:R-:W-:-:S03]  /*2a00*/  FMNMX.FTZ R11, R84, R11, !PT ;  /* 0x0000000b540b7209 */ /* 0x000fc60007810000 */
[----:B------:R-:W3:Y:S01]  /*2a10*/  MUFU.TANH R82, R82 ;  /* 0x0000005200527308 */ /* 0x000ee20000002400 */
[----:B-1----:R-:W-:-:S04]  /*2a20*/  FSEL R132, R85, -INF , P2 ;  /* 0xff80000055847808 */ /* 0x002fc80001000000 */
[----:B------:R-:W-:-:S03]  /*2a30*/  FMNMX.FTZ R11, R132, R11, !PT ;  /* 0x0000000b840b7209 */ /* 0x000fc60007810000 */
[----:B------:R-:W-:Y:S02]  /*2a40*/  MUFU.TANH R83, R83 ;  /* 0x0000005300537308 */ /* 0x000fe40000002400 */
[----:B------:R-:W1:Y:S06]  /*2a50*/  SHFL.BFLY PT, R10, R11, 0x2, 0x1f ;  /* 0x0c401f000b0a7f89 */ /* 0x000e6c00000e0000 */
[----:B------:R-:W4:Y:S01]  /*2a60*/  MUFU.TANH R86, R86 ;  /* 0x0000005600567308 */ /* 0x000f220000002400 */
[----:B---3--:R-:W-:-:S07]  /*2a70*/  FSEL R82, R82, -INF , P5 ;  /* 0xff80000052527808 */ /* 0x008fce0002800000 */
[----:B------:R-:W3:Y:S01]  /*2a80*/  MUFU.TANH R87, R87 ;  /* 0x0000005700577308 */ /* 0x000ee20000002400 */
[----:B----4-:R-:W-:Y:S02]  /*2a90*/  FSEL R86, R86, -INF , P3 ;  /* 0xff80000056567808 */ /* 0x010fe40001800000 */
[----:B-1----:R-:W-:-:S05]  /*2aa0*/  FMNMX.FTZ R13, R11, R10, !PT ;  /* 0x0000000a0b0d7209 */ /* 0x002fca0007810000 */
[----:B------:R-:W1:Y:S02]  /*2ab0*/  SHFL.BFLY PT, R10, R13, 0x1, 0x1f ;  /* 0x0c201f000d0a7f89 */ /* 0x000e6400000e0000 */
[----:B-1----:R-:W-:Y:S02]  /*2ac0*/  FMNMX.FTZ R10, R13, R10, !PT ;  /* 0x0000000a0d0a7209 */ /* 0x002fe40007810000 */
[----:B------:R-:W-:Y:S02]  /*2ad0*/  FMNMX.FTZ R13, R6, R3, !PT ;  /* 0x00000003060d7209 */ /* 0x000fe40007810000 */
[C---:B------:R-:W-:Y:S01]  /*2ae0*/  FSETP.NEU.FTZ.AND P0, PT, R10.reuse, -INF , PT ;  /* 0xff8000000a00780b */ /* 0x040fe20003f1d000 */
[----:B------:R-:W-:Y:S01]  /*2af0*/  FMUL.FTZ R15, R10, R7 ;  /* 0x000000070a0f7220 */ /* 0x000fe20000410000 */
[----:B------:R-:W-:-:S04]  /*2b00*/  FMNMX.FTZ R13, R8, R13, !PT ;  /* 0x0000000d080d7209 */ /* 0x000fc80007810000 */
[----:B------:R-:W-:Y:S02]  /*2b10*/  FMNMX.FTZ R13, R14, R13, !PT ;  /* 0x0000000d0e0d7209 */ /* 0x000fe40007810000 */
[----:B------:R-:W-:Y:S02]  /*2b20*/  FSEL R37, R15, RZ, P0 ;  /* 0x000000ff0f257208 */ /* 0x000fe40000000000 */
[----:B------:R-:W-:Y:S02]  /*2b30*/  FMNMX.FTZ R13, R20, R13, !PT ;  /* 0x0000000d140d7209 */ /* 0x000fe40007810000 */
[----:B------:R-:W-:Y:S01]  /*2b40*/  ISETP.NE.AND P0, PT, R9, RZ, PT ;  /* 0x000000ff0900720c */ /* 0x000fe20003f05270 */
[--C-:B------:R-:W-:Y:S01]  /*2b50*/  FFMA.FTZ R9, R25, R7, -R37.reuse ;  /* 0x0000000719097223 */ /* 0x100fe20000010825 */
[----:B------:R-:W-:Y:S01]  /*2b60*/  FMNMX.FTZ R15, R24, R13, !PT ;  /* 0x0000000d180f7209 */ /* 0x000fe20007810000 */
[-CC-:B------:R-:W-:Y:S01]  /*2b70*/  FFMA.FTZ R178, R70, R7.reuse, -R37.reuse ;  /* 0x0000000746b27223 */ /* 0x180fe20000010825 */
[----:B------:R-:W-:Y:S01]  /*2b80*/  FSEL R70, R79, -INF , P6 ;  /* 0xff8000004f467808 */ /* 0x000fe20003000000 */
[--C-:B------:R-:W-:Y:S01]  /*2b90*/  FFMA.FTZ R74, R74, R7, -R37.reuse ;  /* 0x000000074a4a7223 */ /* 0x100fe20000010825 */
[----:B------:R-:W-:Y:S01]  /*2ba0*/  FMNMX.FTZ R15, R26, R15, !PT ;  /* 0x0000000f1a0f7209 */ /* 0x000fe20007810000 */
[-CC-:B------:R-:W-:Y:S01]  /*2bb0*/  FFMA.FTZ R182, R90, R7.reuse, -R37.reuse ;  /* 0x000000075ab67223 */ /* 0x180fe20000010825 */
[----:B---3--:R-:W-:Y:S01]  /*2bc0*/  FSEL R90, R87, -INF , P2 ;  /* 0xff800000575a7808 */ /* 0x008fe20001000000 */
[--C-:B------:R-:W-:Y:S01]  /*2bd0*/  FFMA.FTZ R180, R12, R7, -R37.reuse ;  /* 0x000000070cb47223 */ /* 0x100fe20000010825 */
[----:B------:R-:W-:Y:S01]  /*2be0*/  FMNMX.FTZ R15, R28, R15, !PT ;  /* 0x0000000f1c0f7209 */ /* 0x000fe20007810000 */
[----:B------:R-:W-:Y:S01]  /*2bf0*/  MUFU.EX2 R9, R9 ;  /* 0x0000000900097308 */ /* 0x000fe20000000800 */
[-CC-:B------:R-:W-:Y:S01]  /*2c00*/  FFMA.FTZ R11, R92, R7.reuse, -R37.reuse ;  /* 0x000000075c0b7223 */ /* 0x180fe20000010825 */
[--C-:B------:R-:W-:Y:S01]  /*2c10*/  FFMA.FTZ R176, R94, R7, -R37.reuse ;  /* 0x000000075eb07223 */ /* 0x100fe20000010825 */
[----:B------:R-:W-:Y:S01]  /*2c20*/  FMNMX.FTZ R15, R30, R15, !PT ;  /* 0x0000000f1e0f7209 */ /* 0x000fe20007810000 */
[-CC-:B------:R-:W-:Y:S01]  /*2c30*/  FFMA.FTZ R96, R96, R7.reuse, -R37.reuse ;  /* 0x0000000760607223 */ /* 0x180fe20000010825 */
[-CC-:B------:R-:W-:Y:S01]  /*2c40*/  FFMA.FTZ R98, R98, R7.reuse, -R37.reuse ;  /* 0x0000000762627223 */ /* 0x180fe20000010825 */
[--C-:B------:R-:W-:Y:S01]  /*2c50*/  FFMA.FTZ R172, R100, R7, -R37.reuse ;  /* 0x0000000764ac7223 */ /* 0x100fe20000010825 */
[----:B------:R-:W-:Y:S01]  /*2c60*/  FMNMX.FTZ R21, R32, R15, !PT ;  /* 0x0000000f20157209 */ /* 0x000fe20007810000 */
[----:B------:R-:W1:Y:S01]  /*2c70*/  MUFU.EX2 R180, R180 ;  /* 0x000000b400b47308 */ /* 0x000e620000000800 */
[-CC-:B------:R-:W-:Y:S01]  /*2c80*/  FFMA.FTZ R102, R102, R7.reuse, -R37.reuse ;  /* 0x0000000766667223 */ /* 0x180fe20000010825 */
[--C-:B------:R-:W-:Y:S01]  /*2c90*/  FFMA.FTZ R174, R104, R7, -R37.reuse ;  /* 0x0000000768ae7223 */ /* 0x100fe20000010825 */
[----:B------:R-:W-:Y:S01]  /*2ca0*/  FMNMX.FTZ R21, R34, R21, !PT ;  /* 0x0000001522157209 */ /* 0x000fe20007810000 */
[-CC-:B------:R-:W-:Y:S01]  /*2cb0*/  FFMA.FTZ R106, R106, R7.reuse, -R37.reuse ;  /* 0x000000076a6a7223 */ /* 0x180fe20000010825 */
[-CC-:B------:R-:W-:Y:S01]  /*2cc0*/  FFMA.FTZ R168, R108, R7.reuse, -R37.reuse ;  /* 0x000000076ca87223 */ /* 0x180fe20000010825 */
[--C-:B------:R-:W-:Y:S01]  /*2cd0*/  FFMA.FTZ R170, R110, R7, -R37.reuse ;  /* 0x000000076eaa7223 */ /* 0x100fe20000010825 */
[----:B------:R-:W-:Y:S01]  /*2ce0*/  FMNMX.FTZ R21, R36, R21, !PT ;  /* 0x0000001524157209 */ /* 0x000fe20007810000 */
[----:B------:R-:W3:Y:S01]  /*2cf0*/  MUFU.EX2 R182, R182 ;  /* 0x000000b600b67308 */ /* 0x000ee20000000800 */
[-CC-:B------:R-:W-:Y:S01]  /*2d00*/  FFMA.FTZ R112, R112, R7.reuse, -R37.reuse ;  /* 0x0000000770707223 */ /* 0x180fe20000010825 */
[--C-:B------:R-:W-:Y:S01]  /*2d10*/  FFMA.FTZ R152, R114, R7, -R37.reuse ;  /* 0x0000000772987223 */ /* 0x100fe20000010825 */
[----:B------:R-:W-:Y:S01]  /*2d20*/  FMNMX.FTZ R21, R38, R21, !PT ;  /* 0x0000001526157209 */ /* 0x000fe20007810000 */
[-CC-:B------:R-:W-:Y:S01]  /*2d30*/  FFMA.FTZ R116, R116, R7.reuse, -R37.reuse ;  /* 0x0000000774747223 */ /* 0x180fe20000010825 */
[-CC-:B------:R-:W-:Y:S01]  /*2d40*/  FFMA.FTZ R154, R118, R7.reuse, -R37.reuse ;  /* 0x00000007769a7223 */ /* 0x180fe20000010825 */
[--C-:B------:R-:W-:Y:S01]  /*2d50*/  FFMA.FTZ R120, R120, R7, -R37.reuse ;  /* 0x0000000778787223 */ /* 0x100fe20000010825 */
[----:B------:R-:W-:Y:S01]  /*2d60*/  FMNMX.FTZ R25, R40, R21, !PT ;  /* 0x0000001528197209 */ /* 0x000fe20007810000 */
[----:B------:R-:W4:Y:S01]  /*2d70*/  MUFU.EX2 R11, R11 ;  /* 0x0000000b000b7308 */ /* 0x000f220000000800 */
[-CC-:B------:R-:W-:Y:S01]  /*2d80*/  FFMA.FTZ R122, R122, R7.reuse, -R37.reuse ;  /* 0x000000077a7a7223 */ /* 0x180fe20000010825 */
[--C-:B------:R-:W-:Y:S01]  /*2d90*/  FFMA.FTZ R78, R78, R7, -R37.reuse ;  /* 0x000000074e4e7223 */ /* 0x100fe20000010825 */
[----:B------:R-:W-:Y:S01]  /*2da0*/  FMNMX.FTZ R25, R42, R25, !PT ;  /* 0x000000192a197209 */ /* 0x000fe20007810000 */
[-CC-:B------:R-:W-:Y:S01]  /*2db0*/  FFMA.FTZ R68, R68, R7.reuse, -R37.reuse ;  /* 0x0000000744447223 */ /* 0x180fe20000010825 */
[-CC-:B------:R-:W-:Y:S01]  /*2dc0*/  FFMA.FTZ R124, R124, R7.reuse, -R37.reuse ;  /* 0x000000077c7c7223 */ /* 0x180fe20000010825 */
[--C-:B------:R-:W-:Y:S01]  /*2dd0*/  FFMA.FTZ R72, R72, R7, -R37.reuse ;  /* 0x0000000748487223 */ /* 0x100fe20000010825 */
[----:B------:R-:W-:Y:S01]  /*2de0*/  FMNMX.FTZ R25, R44, R25, !PT ;  /* 0x000000192c197209 */ /* 0x000fe20007810000 */
[----:B------:R-:W5:Y:S01]  /*2df0*/  MUFU.EX2 R176, R176 ;  /* 0x000000b000b07308 */ /* 0x000f620000000800 */
[-CC-:B------:R-:W-:Y:S01]  /*2e00*/  FFMA.FTZ R126, R126, R7.reuse, -R37.reuse ;  /* 0x000000077e7e7223 */ /* 0x180fe20000010825 */
[--C-:B------:R-:W-:Y:S01]  /*2e10*/  FFMA.FTZ R76, R76, R7, -R37.reuse ;  /* 0x000000074c4c7223 */ /* 0x100fe20000010825 */
[----:B------:R-:W-:Y:S01]  /*2e20*/  FMNMX.FTZ R25, R46, R25, !PT ;  /* 0x000000192e197209 */ /* 0x000fe20007810000 */
[-CC-:B------:R-:W-:Y:S01]  /*2e30*/  FFMA.FTZ R128, R128, R7.reuse, -R37.reuse ;  /* 0x0000000780807223 */ /* 0x180fe20000010825 */
[-CC-:B------:R-:W-:Y:S01]  /*2e40*/  FFMA.FTZ R80, R80, R7.reuse, -R37.reuse ;  /* 0x0000000750507223 */ /* 0x180fe20000010825 */
[--C-:B------:R-:W-:Y:S01]  /*2e50*/  FFMA.FTZ R130, R130, R7, -R37.reuse ;  /* 0x0000000782827223 */ /* 0x100fe20000010825 */
[----:B------:R-:W-:Y:S01]  /*2e60*/  FMNMX.FTZ R27, R48, R25, !PT ;  /* 0x00000019301b7209 */ /* 0x000fe20007810000 */
[----:B------:R2:W5:Y:S01]  /*2e70*/  MUFU.EX2 R13, R96 ;  /* 0x00000060000d7308 */ /* 0x0005620000000800 */
[-CC-:B------:R-:W-:Y:S01]  /*2e80*/  FFMA.FTZ R84, R84, R7.reuse, -R37.reuse ;  /* 0x0000000754547223 */ /* 0x180fe20000010825 */
[----:B------:R-:W-:Y:S01]  /*2e90*/  FFMA.FTZ R37, R132, R7, -R37 ;  /* 0x0000000784257223 */ /* 0x000fe20000010825 */
[----:B------:R-:W-:Y:S01]  /*2ea0*/  FMNMX.FTZ R27, R50, R27, !PT ;  /* 0x0000001b321b7209 */ /* 0x000fe20007810000 */
[--C-:B------:R-:W-:Y:S01]  /*2eb0*/  IMAD.MOV.U32 R132, RZ, RZ, R151.reuse ;  /* 0x000000ffff847224 */ /* 0x100fe200078e0097 */
[----:B------:R-:W-:Y:S01]  /*2ec0*/  MOV R110, R151 ;  /* 0x00000097006e7202 */ /* 0x000fe20000000f00 */
[--C-:B------:R-:W-:Y:S01]  /*2ed0*/  IMAD.MOV.U32 R118, RZ, RZ, R151.reuse ;  /* 0x000000ffff767224 */ /* 0x100fe200078e0097 */
[----:B------:R-:W-:Y:S01]  /*2ee0*/  FMNMX.FTZ R27, R52, R27, !PT ;  /* 0x0000001b341b7209 */ /* 0x000fe20007810000 */
[----:B------:R-:W5:Y:S01]  /*2ef0*/  MUFU.EX2 R178, R178 ;  /* 0x000000b200b27308 */ /* 0x000f620000000800 */
[--C-:B------:R-:W-:Y:S01]  /*2f00*/  IMAD.MOV.U32 R114, RZ, RZ, R151.reuse ;  /* 0x000000ffff727224 */ /* 0x100fe200078e0097 */
[----:B------:R-:W-:Y:S01]  /*2f10*/  MOV R104, R151 ;  /* 0x0000009700687202 */ /* 0x000fe20000000f00 */
[--C-:B------:R-:W-:Y:S01]  /*2f20*/  IMAD.MOV.U32 R108, RZ, RZ, R151.reuse ;  /* 0x000000ffff6c7224 */ /* 0x100fe200078e0097 */
[----:B------:R-:W-:Y:S01]  /*2f30*/  FMNMX.FTZ R27, R54, R27, !PT ;  /* 0x0000001b361b7209 */ /* 0x000fe20007810000 */
[--C-:B------:R-:W-:Y:S01]  /*2f40*/  IMAD.MOV.U32 R100, RZ, RZ, R151.reuse ;  /* 0x000000ffff647224 */ /* 0x100fe200078e0097 */
[----:B------:R-:W-:Y:S01]  /*2f50*/  MOV R92, R151 ;  /* 0x00000097005c7202 */ /* 0x000fe20000000f00 */
[--C-:B--2---:R-:W-:Y:S01]  /*2f60*/  IMAD.MOV.U32 R96, RZ, RZ, R151.reuse ;  /* 0x000000ffff607224 */ /* 0x104fe200078e0097 */
[----:B------:R-:W-:Y:S01]  /*2f70*/  FMNMX.FTZ R29, R56, R27, !PT ;  /* 0x0000001b381d7209 */ /* 0x000fe20007810000 */
[----:B------:R2:W-:Y:S01]  /*2f80*/  MUFU.EX2 R15, R98 ;  /* 0x00000062000f7308 */ /* 0x0005e20000000800 */
[----:B------:R-:W-:-:S02]  /*2f90*/  IMAD.MOV.U32 R94, RZ, RZ, R151 ;  /* 0x000000ffff5e7224 */ /* 0x000fc400078e0097 */
[----:B------:R-:W-:-:S04]  /*2fa0*/  FMNMX.FTZ R29, R58, R29, !PT ;  /* 0x0000001d3a1d7209 */ /* 0x000fc80007810000 */
[----:B------:R-:W-:Y:S01]  /*2fb0*/  FMNMX.FTZ R29, R60, R29, !PT ;  /* 0x0000001d3c1d7209 */ /* 0x000fe20007810000 */
[----:B------:R1:W-:Y:S01]  /*2fc0*/  MUFU.EX2 R27, R74 ;  /* 0x0000004a001b7308 */ /* 0x0003e20000000800 */
[----:B--2---:R-:W-:Y:S02]  /*2fd0*/  MOV R98, R151 ;  /* 0x0000009700627202 */ /* 0x004fe40000000f00 */
[----:B------:R-:W-:-:S04]  /*2fe0*/  FMNMX.FTZ R29, R62, R29, !PT ;  /* 0x0000001d3e1d7209 */ /* 0x000fc80007810000 */
[----:B------:R-:W-:Y:S01]  /*2ff0*/  FMNMX.FTZ R31, R64, R29, !PT ;  /* 0x0000001d401f7209 */ /* 0x000fe20007810000 */
[----:B------:R-:W-:Y:S01]  /*3000*/  MUFU.EX2 R172, R172 ;  /* 0x000000ac00ac7308 */ /* 0x000fe20000000800 */
[----:B-1----:R-:W-:Y:S02]  /*3010*/  FSEL R74, R83, -INF , P4 ;  /* 0xff800000534a7808 */ /* 0x002fe40002000000 */
[----:B------:R-:W-:-:S04]  /*3020*/  FMNMX.FTZ R31, R66, R31, !PT ;  /* 0x0000001f421f7209 */ /* 0x000fc80007810000 */
[----:B------:R-:W-:Y:S01]  /*3030*/  FMNMX.FTZ R31, R70, R31, !PT ;  /* 0x0000001f461f7209 */ /* 0x000fe20007810000 */
[----:B------:R1:W-:Y:S03]  /*3040*/  MUFU.EX2 R21, R102 ;  /* 0x0000006600157308 */ /* 0x0003e60000000800 */
[----:B------:R-:W-:-:S04]  /*3050*/  FMNMX.FTZ R31, R82, R31, !PT ;  /* 0x0000001f521f7209 */ /* 0x000fc80007810000 */
[----:B------:R-:W-:Y:S01]  /*3060*/  FMNMX.FTZ R33, R74, R31, !PT ;  /* 0x0000001f4a217209 */ /* 0x000fe20007810000 */
[----:B------:R-:W-:Y:S01]  /*3070*/  MUFU.EX2 R174, R174 ;  /* 0x000000ae00ae7308 */ /* 0x000fe20000000800 */
[----:B-1----:R-:W-:Y:S02]  /*3080*/  IMAD.MOV.U32 R102, RZ, RZ, R151 ;  /* 0x000000ffff667224 */ /* 0x002fe400078e0097 */
[----:B------:R-:W-:-:S04]  /*3090*/  FMNMX.FTZ R33, R86, R33, !PT ;  /* 0x0000002156217209 */ /* 0x000fc80007810000 */
[----:B------:R-:W-:Y:S01]  /*30a0*/  FMNMX.FTZ R33, R90, R33, !PT ;  /* 0x000000215a217209 */ /* 0x000fe20007810000 */
[----:B------:R1:W-:Y:S04]  /*30b0*/  MUFU.EX2 R25, R106 ;  /* 0x0000006a00197308 */ /* 0x0003e80000000800 */
[----:B------:R-:W2:Y:S04]  /*30c0*/  SHFL.BFLY PT, R12, R33, 0x2, 0x1f ;  /* 0x0c401f00210c7f89 */ /* 0x000ea800000e0000 */
[----:B------:R-:W-:Y:S01]  /*30d0*/  MUFU.EX2 R168, R168 ;  /* 0x000000a800a87308 */ /* 0x000fe20000000800 */
[----:B-1----:R-:W-:-:S07]  /*30e0*/  IMAD.MOV.U32 R106, RZ, RZ, R151 ;  /* 0x000000ffff6a7224 */ /* 0x002fce00078e0097 */
[----:B------:R-:W-:Y:S08]  /*30f0*/  MUFU.EX2 R170, R170 ;  /* 0x000000aa00aa7308 */ /* 0x000ff00000000800 */
[----:B------:R1:W-:Y:S01]  /*3100*/  MUFU.EX2 R29, R112 ;  /* 0x00000070001d7308 */ /* 0x0003e20000000800 */
[----:B--2---:R-:W-:-:S07]  /*3110*/  FMNMX.FTZ R35, R33, R12, !PT ;  /* 0x0000000c21237209 */ /* 0x004fce0007810000 */
[----:B------:R-:W-:Y:S01]  /*3120*/  MUFU.EX2 R152, R152 ;  /* 0x0000009800987308 */ /* 0x000fe20000000800 */
[----:B------:R-:W2:Y:S01]  /*3130*/  SHFL.BFLY PT, R12, R35, 0x1, 0x1f ;  /* 0x0c201f00230c7f89 */ /* 0x000ea200000e0000 */
[----:B-1----:R-:W-:-:S06]  /*3140*/  IMAD.MOV.U32 R112, RZ, RZ, R151 ;  /* 0x000000ffff707224 */ /* 0x002fcc00078e0097 */
[----:B------:R1:W-:Y:S08]  /*3150*/  MUFU.EX2 R31, R116 ;  /* 0x00000074001f7308 */ /* 0x0003f00000000800 */
[----:B------:R-:W-:Y:S01]  /*3160*/  MUFU.EX2 R154, R154 ;  /* 0x0000009a009a7308 */ /* 0x000fe20000000800 */
[----:B-1----:R-:W-:-:S07]  /*3170*/  MOV R116, R151 ;  /* 0x0000009700747202 */ /* 0x002fce0000000f00 */
[----:B------:R1:W-:Y:S01]  /*3180*/  MUFU.EX2 R39, R120 ;  /* 0x0000007800277308 */ /* 0x0003e20000000800 */
[----:B--2---:R-:W-:-:S04]  /*3190*/  FMNMX.FTZ R12, R35, R12, !PT ;  /* 0x0000000c230c7209 */ /* 0x004fc80007810000 */
[C---:B------:R-:W-:Y:S01]  /*31a0*/  FSETP.NEU.FTZ.AND P2, PT, R12.reuse, -INF , PT ;  /* 0xff8000000c00780b */ /* 0x040fe20003f5d000 */
[-C--:B------:R-:W-:Y:S02]  /*31b0*/  FMUL.FTZ R47, R12, R7.reuse ;  /* 0x000000070c2f7220 */ /* 0x080fe40000410000 */
[----:B------:R-:W-:Y:S01]  /*31c0*/  MUFU.EX2 R122, R122 ;  /* 0x0000007a007a7308 */ /* 0x000fe20000000800 */
[--C-:B-1----:R-:W-:Y:S02]  /*31d0*/  IMAD.MOV.U32 R120, RZ, RZ, R151.reuse ;  /* 0x000000ffff787224 */ /* 0x102fe400078e0097 */
[----:B------:R-:W-:Y:S02]  /*31e0*/  FSEL R47, R47, RZ, P2 ;  /* 0x000000ff2f2f7208 */ /* 0x000fe40001000000 */
[----:B------:R-:W-:Y:S01]  /*31f0*/  ISETP.GE.AND P2, PT, R88, 0x81, PT ;  /* 0x000000815800780c */ /* 0x000fe20003f46270 */
[----:B------:R-:W-:Y:S02]  /*3200*/  IMAD.MOV.U32 R88, RZ, RZ, R151 ;  /* 0x000000ffff587224 */ /* 0x000fe400078e0097 */
[-CC-:B------:R-:W-:Y:S01]  /*3210*/  FFMA.FTZ R3, R3, R7.reuse, -R47.reuse ;  /* 0x0000000703037223 */ /* 0x180fe2000001082f */
[-CC-:B------:R-:W-:Y:S01]  /*3220*/  FFMA.FTZ R6, R6, R7.reuse, -R47.reuse ;  /* 0x0000000706067223 */ /* 0x180fe2000001082f */
[-CC-:B------:R-:W-:Y:S01]  /*3230*/  FFMA.FTZ R14, R14, R7.reuse, -R47.reuse ;  /* 0x000000070e0e7223 */ /* 0x180fe2000001082f */
[-CC-:B------:R-:W-:Y:S01]  /*3240*/  FFMA.FTZ R8, R8, R7.reuse, -R47.reuse ;  /* 0x0000000708087223 */ /* 0x180fe2000001082f */
[----:B------:R1:W-:Y:S01]  /*3250*/  MUFU.EX2 R181, R3 ;  /* 0x0000000300b57308 */ /* 0x0003e20000000800 */
[-CC-:B------:R-:W-:Y:S01]  /*3260*/  FFMA.FTZ R20, R20, R7.reuse, -R47.reuse ;  /* 0x0000000714147223 */ /* 0x180fe2000001082f */
[-CC-:B------:R-:W-:Y:S01]  /*3270*/  FFMA.FTZ R24, R24, R7.reuse, -R47.reuse ;  /* 0x0000000718187223 */ /* 0x180fe2000001082f */
[-CC-:B------:R-:W-:Y:S01]  /*3280*/  FFMA.FTZ R26, R26, R7.reuse, -R47.reuse ;  /* 0x000000071a1a7223 */ /* 0x180fe2000001082f */
[-CC-:B------:R-:W-:Y:S01]  /*3290*/  FFMA.FTZ R28, R28, R7.reuse, -R47.reuse ;  /* 0x000000071c1c7223 */ /* 0x180fe2000001082f */
[-CC-:B------:R-:W-:Y:S01]  /*32a0*/  FFMA.FTZ R30, R30, R7.reuse, -R47.reuse ;  /* 0x000000071e1e7223 */ /* 0x180fe2000001082f */
[-CC-:B------:R-:W-:Y:S01]  /*32b0*/  FFMA.FTZ R32, R32, R7.reuse, -R47.reuse ;  /* 0x0000000720207223 */ /* 0x180fe2000001082f */
[-C--:B------:R-:W-:Y:S01]  /*32c0*/  FFMA.FTZ R34, R34, R7.reuse, -R47 ;  /* 0x0000000722227223 */ /* 0x080fe2000001082f */
[----:B------:R3:W-:Y:S01]  /*32d0*/  MUFU.EX2 R183, R14 ;  /* 0x0000000e00b77308 */ /* 0x0007e20000000800 */
[----:B-1----:R-:W-:Y:S01]  /*32e0*/  FADD.FTZ R3, R180, R9 ;  /* 0x00000009b4037221 */ /* 0x002fe20000010000 */
[-CC-:B------:R-:W-:Y:S01]  /*32f0*/  FFMA.FTZ R36, R36, R7.reuse, -R47.reuse ;  /* 0x0000000724247223 */ /* 0x180fe2000001082f */
[-CC-:B------:R-:W-:Y:S01]  /*3300*/  FFMA.FTZ R38, R38, R7.reuse, -R47.reuse ;  /* 0x0000000726267223 */ /* 0x180fe2000001082f */
[-CC-:B------:R-:W-:Y:S01]  /*3310*/  FFMA.FTZ R40, R40, R7.reuse, -R47.reuse ;  /* 0x0000000728287223 */ /* 0x180fe2000001082f */
[-CC-:B------:R-:W-:Y:S01]  /*3320*/  FFMA.FTZ R42, R42, R7.reuse, -R47.reuse ;  /* 0x000000072a2a7223 */ /* 0x180fe2000001082f */
[-CC-:B------:R-:W-:Y:S01]  /*3330*/  FFMA.FTZ R44, R44, R7.reuse, -R47.reuse ;  /* 0x000000072c2c7223 */ /* 0x180fe2000001082f */
[-C--:B------:R-:W-:Y:S01]  /*3340*/  FFMA.FTZ R46, R46, R7.reuse, -R47 ;  /* 0x000000072e2e7223 */ /* 0x080fe2000001082f */
[----:B------:R-:W1:Y:S01]  /*3350*/  MUFU.EX2 R6, R6 ;  /* 0x0000000600067308 */ /* 0x000e620000000800 */
[----:B---3--:R-:W-:Y:S01]  /*3360*/  FADD.FTZ R14, R182, R3 ;  /* 0x00000003b60e7221 */ /* 0x008fe20000010000 */
[-CC-:B------:R-:W-:Y:S01]  /*3370*/  FFMA.FTZ R48, R48, R7.reuse, -R47.reuse ;  /* 0x0000000730307223 */ /* 0x180fe2000001082f */
[-CC-:B------:R-:W-:Y:S01]  /*3380*/  FFMA.FTZ R50, R50, R7.reuse, -R47.reuse ;  /* 0x0000000732327223 */ /* 0x180fe2000001082f */
[-CC-:B------:R-:W-:Y:S01]  /*3390*/  FFMA.FTZ R52, R52, R7.reuse, -R47.reuse ;  /* 0x0000000734347223 */ /* 0x180fe2000001082f */
[----:B----4-:R-:W-:Y:S01]  /*33a0*/  FADD.FTZ R3, R11, R14 ;  /* 0x0000000e0b037221 */ /* 0x010fe20000010000 */
[-CC-:B------:R-:W-:Y:S01]  /*33b0*/  FFMA.FTZ R54, R54, R7.reuse, -R47.reuse ;  /* 0x0000000736367223 */ /* 0x180fe2000001082f */
[-C--:B------:R-:W-:Y:S01]  /*33c0*/  FFMA.FTZ R56, R56, R7.reuse, -R47 ;  /* 0x0000000738387223 */ /* 0x080fe2000001082f */
[----:B------:R-:W2:Y:S01]  /*33d0*/  MUFU.EX2 R8, R8 ;  /* 0x0000000800087308 */ /* 0x000ea20000000800 */
[----:B-----5:R-:W-:Y:S01]  /*33e0*/  FADD.FTZ R14, R176, R3 ;  /* 0x00000003b00e7221 */ /* 0x020fe20000010000 */
[-CC-:B------:R-:W-:Y:S01]  /*33f0*/  FFMA.FTZ R58, R58, R7.reuse, -R47.reuse ;  /* 0x000000073a3a7223 */ /* 0x180fe2000001082f */
[----:B------:R-:W-:Y:S01]  /*3400*/  F2FP.BF16.F32.PACK_AB R180, R9, R180 ;  /* 0x000000b409b4723e */ /* 0x000fe200000010ff */
[-CC-:B------:R-:W-:Y:S01]  /*3410*/  FFMA.FTZ R60, R60, R7.reuse, -R47.reuse ;  /* 0x000000073c3c7223 */ /* 0x180fe2000001082f */
[----:B------:R-:W-:Y:S01]  /*3420*/  FADD.FTZ R3, R13, R14 ;  /* 0x0000000e0d037221 */ /* 0x000fe20000010000 */
[-CC-:B------:R-:W-:Y:S01]  /*3430*/  FFMA.FTZ R62, R62, R7.reuse, -R47.reuse ;  /* 0x000000073e3e7223 */ /* 0x180fe2000001082f */
[-C--:B------:R-:W-:Y:S01]  /*3440*/  FFMA.FTZ R64, R64, R7.reuse, -R47 ;  /* 0x0000000740407223 */ /* 0x080fe2000001082f */
[----:B------:R-:W3:Y:S01]  /*3450*/  MUFU.EX2 R20, R20 ;  /* 0x0000001400147308 */ /* 0x000ee20000000800 */
[----:B------:R-:W-:Y:S01]  /*3460*/  FADD.FTZ R14, R178, R3 ;  /* 0x00000003b20e7221 */ /* 0x000fe20000010000 */
[----:B-1----:R-:W-:Y:S01]  /*3470*/  FADD.FTZ R3, R6, R181 ;  /* 0x000000b506037221 */ /* 0x002fe20000010000 */
[-CC-:B------:R-:W-:Y:S01]  /*3480*/  FFMA.FTZ R66, R66, R7.reuse, -R47.reuse ;  /* 0x0000000742427223 */ /* 0x180fe2000001082f */
[-CC-:B------:R-:W-:Y:S01]  /*3490*/  FFMA.FTZ R70, R70, R7.reuse, -R47.reuse ;  /* 0x0000000746467223 */ /* 0x180fe2000001082f */
[----:B------:R-:W-:Y:S01]  /*34a0*/  FADD.FTZ R49, R15, R14 ;  /* 0x0000000e0f317221 */ /* 0x000fe20000010000 */
[-CC-:B------:R-:W-:Y:S01]  /*34b0*/  FFMA.FTZ R82, R82, R7.reuse, -R47.reuse ;  /* 0x0000000752527223 */ /* 0x180fe2000001082f */
[-C--:B------:R-:W-:Y:S01]  /*34c0*/  FFMA.FTZ R74, R74, R7.reuse, -R47 ;  /* 0x000000074a4a7223 */ /* 0x080fe2000001082f */
[----:B------:R1:W4:Y:S01]  /*34d0*/  MUFU.EX2 R177, R24 ;  /* 0x0000001800b17308 */ /* 0x0003220000000800 */
[----:B--2---:R-:W-:Y:S01]  /*34e0*/  FADD.FTZ R14, R8, R3 ;  /* 0x00000003080e7221 */ /* 0x004fe20000010000 */
[-CC-:B------:R-:W-:Y:S01]  /*34f0*/  FFMA.FTZ R86, R86, R7.reuse, -R47.reuse ;  /* 0x0000000756567223 */ /* 0x180fe2000001082f */
[----:B------:R-:W-:Y:S01]  /*3500*/  FFMA.FTZ R47, R90, R7, -R47 ;  /* 0x000000075a2f7223 */ /* 0x000fe2000001082f */
[----:B------:R-:W-:Y:S01]  /*3510*/  F2FP.BF16.F32.PACK_AB R181, R181, R6 ;  /* 0x00000006b5b5723e */ /* 0x000fe200000010ff */
[C---:B------:R-:W-:Y:S01]  /*3520*/  FADD.FTZ R3, R183.reuse, R14 ;  /* 0x0000000eb7037221 */ /* 0x040fe20000010000 */
[----:B------:R-:W-:Y:S01]  /*3530*/  F2FP.BF16.F32.PACK_AB R183, R183, R8 ;  /* 0x00000008b7b7723e */ /* 0x000fe200000010ff */
[----:B------:R-:W-:Y:S01]  /*3540*/  IMAD.MOV.U32 R8, RZ, RZ, 0x3f800000 ;  /* 0x3f800000ff087424 */ /* 0x000fe200078e00ff */
[----:B------:R-:W2:Y:S01]  /*3550*/  MUFU.EX2 R26, R26 ;  /* 0x0000001a001a7308 */ /* 0x000ea20000000800 */
[----:B-1----:R-:W-:Y:S01]  /*3560*/  FADD.FTZ R24, R172, R49 ;  /* 0x00000031ac187221 */ /* 0x002fe20000010000 */
[----:B---3--:R-:W-:Y:S01]  /*3570*/  FADD.FTZ R14, R20, R3 ;  /* 0x00000003140e7221 */ /* 0x008fe20000010000 */
[----:B------:R-:W-:Y:S01]  /*3580*/  F2FP.BF16.F32.PACK_AB R182, R11, R182 ;  /* 0x000000b60bb6723e */ /* 0x000fe200000010ff */
[----:B------:R-:W-:-:S02]  /*3590*/  IMAD.MOV.U32 R90, RZ, RZ, R151 ;  /* 0x000000ffff5a7224 */ /* 0x000fc400078e0097 */
[----:B------:R-:W-:Y:S01]  /*35a0*/  FADD.FTZ R49, R21, R24 ;  /* 0x0000001815317221 */ /* 0x000fe20000010000 */
[----:B------:R-:W-:Y:S01]  /*35b0*/  F2FP.BF16.F32.PACK_AB R176, R13, R176 ;  /* 0x000000b00db0723e */ /* 0x000fe200000010ff */
[----:B------:R-:W1:Y:S02]  /*35c0*/  MUFU.EX2 R179, R28 ;  /* 0x0000001c00b37308 */ /* 0x000e640000000800 */
[----:B------:R-:W-:Y:S01]  /*35d0*/  FADD.FTZ R24, R174, R49 ;  /* 0x00000031ae187221 */ /* 0x000fe20000010000 */
[----:B----4-:R-:W-:Y:S01]  /*35e0*/  FADD.FTZ R3, R177, R14 ;  /* 0x0000000eb1037221 */ /* 0x010fe20000010000 */
[----:B------:R-:W-:Y:S02]  /*35f0*/  F2FP.BF16.F32.PACK_AB R178, R15, R178 ;  /* 0x000000b20fb2723e */ /* 0x000fe400000010ff */
[----:B------:R-:W-:Y:S01]  /*3600*/  FADD.FTZ R49, R25, R24 ;  /* 0x0000001819317221 */ /* 0x000fe20000010000 */
[----:B------:R-:W-:Y:S01]  /*3610*/  F2FP.BF16.F32.PACK_AB R172, R21, R172 ;  /* 0x000000ac15ac723e */ /* 0x000fe200000010ff */
[----:B------:R-:W3:Y:S01]  /*3620*/  MUFU.EX2 R30, R30 ;  /* 0x0000001e001e7308 */ /* 0x000ee20000000800 */
[----:B--2---:R-:W-:Y:S01]  /*3630*/  FADD.FTZ R14, R26, R3 ;  /* 0x000000031a0e7221 */ /* 0x004fe20000010000 */
[----:B------:R-:W-:Y:S01]  /*3640*/  FADD.FTZ R24, R168, R49 ;  /* 0x00000031a8187221 */ /* 0x000fe20000010000 */
[----:B------:R-:W-:-:S02]  /*3650*/  F2FP.BF16.F32.PACK_AB R174, R25, R174 ;  /* 0x000000ae19ae723e */ /* 0x000fc400000010ff */
[C---:B------:R-:W-:Y:S01]  /*3660*/  F2FP.BF16.F32.PACK_AB R168, R27.reuse, R168 ;  /* 0x000000a81ba8723e */ /* 0x040fe200000010ff */
[----:B------:R-:W-:Y:S01]  /*3670*/  FADD.FTZ R49, R27, R24 ;  /* 0x000000181b317221 */ /* 0x000fe20000010000 */
[----:B------:R-:W-:Y:S01]  /*3680*/  F2FP.BF16.F32.PACK_AB R177, R177, R20 ;  /* 0x00000014b1b1723e */ /* 0x000fe200000010ff */
[----:B------:R-:W2:Y:S01]  /*3690*/  MUFU.EX2 R173, R32 ;  /* 0x0000002000ad7308 */ /* 0x000ea20000000800 */
[----:B-1----:R-:W-:Y:S01]  /*36a0*/  FADD.FTZ R3, R179, R14 ;  /* 0x0000000eb3037221 */ /* 0x002fe20000010000 */
[----:B------:R-:W-:Y:S01]  /*36b0*/  FADD.FTZ R24, R170, R49 ;  /* 0x00000031aa187221 */ /* 0x000fe20000010000 */
[----:B------:R-:W-:Y:S02]  /*36c0*/  F2FP.BF16.F32.PACK_AB R170, R29, R170 ;  /* 0x000000aa1daa723e */ /* 0x000fe400000010ff */
[----:B------:R-:W-:Y:S01]  /*36d0*/  F2FP.BF16.F32.PACK_AB R179, R179, R26 ;  /* 0x0000001ab3b3723e */ /* 0x000fe200000010ff */
[----:B------:R-:W-:Y:S01]  /*36e0*/  FADD.FTZ R49, R29, R24 ;  /* 0x000000181d317221 */ /* 0x000fe20000010000 */
[----:B------:R-:W-:Y:S01]  /*36f0*/  MOV R6, 0x3f800000 ;  /* 0x3f80000000067802 */ /* 0x000fe20000000f00 */
[----:B------:R-:W1:Y:S01]  /*3700*/  MUFU.EX2 R34, R34 ;  /* 0x0000002200227308 */ /* 0x000e620000000800 */
[----:B---3--:R-:W-:-:S07]  /*3710*/  FADD.FTZ R14, R30, R3 ;  /* 0x000000031e0e7221 */ /* 0x008fce0000010000 */
[----:B------:R-:W3:Y:S01]  /*3720*/  MUFU.EX2 R175, R36 ;  /* 0x0000002400af7308 */ /* 0x000ee20000000800 */
[----:B--2---:R-:W-:Y:S01]  /*3730*/  FADD.FTZ R3, R173, R14 ;  /* 0x0000000ead037221 */ /* 0x004fe20000010000 */
[----:B------:R-:W-:Y:S01]  /*3740*/  FADD.FTZ R14, R152, R49 ;  /* 0x00000031980e7221 */ /* 0x000fe20000010000 */
[----:B------:R-:W-:Y:S02]  /*3750*/  F2FP.BF16.F32.PACK_AB R152, R31, R152 ;  /* 0x000000981f98723e */ /* 0x000fe400000010ff */
[----:B------:R-:W-:Y:S01]  /*3760*/  F2FP.BF16.F32.PACK_AB R173, R173, R30 ;  /* 0x0000001eadad723e */ /* 0x000fe200000010ff */
[----:B------:R-:W-:Y:S02]  /*3770*/  FADD.FTZ R49, R31, R14 ;  /* 0x0000000e1f317221 */ /* 0x000fe40000010000 */
[----:B------:R-:W2:Y:S01]  /*3780*/  MUFU.EX2 R38, R38 ;  /* 0x0000002600267308 */ /* 0x000ea20000000800 */
[----:B-1----:R-:W-:Y:S01]  /*3790*/  FADD.FTZ R0, R34, R3 ;  /* 0x0000000322007221 */ /* 0x002fe20000010000 */
[----:B------:R-:W-:Y:S01]  /*37a0*/  FADD.FTZ R14, R154, R49 ;  /* 0x000000319a0e7221 */ /* 0x000fe20000010000 */
[----:B------:R-:W-:-:S03]  /*37b0*/  F2FP.BF16.F32.PACK_AB R154, R39, R154 ;  /* 0x0000009a279a723e */ /* 0x000fc600000010ff */
[----:B------:R-:W-:Y:S02]  /*37c0*/  FADD.FTZ R49, R39, R14 ;  /* 0x0000000e27317221 */ /* 0x000fe40000010000 */
[----:B------:R-:W1:Y:S01]  /*37d0*/  MUFU.EX2 R169, R40 ;  /* 0x0000002800a97308 */ /* 0x000e620000000800 */
[C---:B---3--:R-:W-:Y:S01]  /*37e0*/  FADD.FTZ R3, R175.reuse, R0 ;  /* 0x00000000af037221 */ /* 0x048fe20000010000 */
[----:B------:R-:W-:Y:S01]  /*37f0*/  FADD.FTZ R14, R122, R49 ;  /* 0x000000317a0e7221 */ /* 0x000fe20000010000 */
[----:B------:R-:W-:-:S05]  /*3800*/  F2FP.BF16.F32.PACK_AB R175, R175, R34 ;  /* 0x00000022afaf723e */ /* 0x000fca00000010ff */
[----:B------:R-:W3:Y:S01]  /*3810*/  MUFU.EX2 R42, R42 ;  /* 0x0000002a002a7308 */ /* 0x000ee20000000800 */
[----:B--2---:R-:W-:-:S07]  /*3820*/  FADD.FTZ R0, R38, R3 ;  /* 0x0000000326007221 */ /* 0x004fce0000010000 */
[----:B------:R-:W2:Y:S01]  /*3830*/  MUFU.EX2 R171, R44 ;  /* 0x0000002c00ab7308 */ /* 0x000ea20000000800 */
[C---:B-1----:R-:W-:Y:S01]  /*3840*/  FADD.FTZ R3, R169.reuse, R0 ;  /* 0x00000000a9037221 */ /* 0x042fe20000010000 */
[----:B------:R-:W-:-:S06]  /*3850*/  F2FP.BF16.F32.PACK_AB R169, R169, R38 ;  /* 0x00000026a9a9723e */ /* 0x000fcc00000010ff */
[----:B------:R-:W1:Y:S01]  /*3860*/  MUFU.EX2 R41, R78 ;  /* 0x0000004e00297308 */ /* 0x000e620000000800 */
[----:B---3--:R-:W-:-:S07]  /*3870*/  FADD.FTZ R0, R42, R3 ;  /* 0x000000032a007221 */ /* 0x008fce0000010000 */
[----:B------:R-:W3:Y:S01]  /*3880*/  MUFU.EX2 R46, R46 ;  /* 0x0000002e002e7308 */ /* 0x000ee20000000800 */
[C---:B--2---:R-:W-:Y:S01]  /*3890*/  FADD.FTZ R3, R171.reuse, R0 ;  /* 0x00000000ab037221 */ /* 0x044fe20000010000 */
[----:B------:R-:W-:-:S06]  /*38a0*/  F2FP.BF16.F32.PACK_AB R171, R171, R42 ;  /* 0x0000002aabab723e */ /* 0x000fcc00000010ff */
[----:B------:R-:W2:Y:S01]  /*38b0*/  MUFU.EX2 R68, R68 ;  /* 0x0000004400447308 */ /* 0x000ea20000000800 */
[C---:B-1----:R-:W-:Y:S01]  /*38c0*/  FADD.FTZ R49, R41.reuse, R14 ;  /* 0x0000000e29317221 */ /* 0x042fe20000010000 */
[----:B------:R-:W-:Y:S02]  /*38d0*/  F2FP.BF16.F32.PACK_AB R156, R41, R122 ;  /* 0x0000007a299c723e */ /* 0x000fe400000010ff */
[----:B------:R-:W-:-:S04]  /*38e0*/  MOV R122, R151 ;  /* 0x00000097007a7202 */ /* 0x000fc80000000f00 */
[----:B------:R-:W1:Y:S01]  /*38f0*/  MUFU.EX2 R153, R48 ;  /* 0x0000003000997308 */ /* 0x000e620000000800 */
[----:B---3--:R-:W-:-:S07]  /*3900*/  FADD.FTZ R0, R46, R3 ;  /* 0x000000032e007221 */ /* 0x008fce0000010000 */
[----:B------:R3:W4:Y:S01]  /*3910*/  MUFU.EX2 R43, R124 ;  /* 0x0000007c002b7308 */ /* 0x0007220000000800 */
[----:B--2---:R-:W-:-:S07]  /*3920*/  FADD.FTZ R14, R68, R49 ;  /* 0x00000031440e7221 */ /* 0x004fce0000010000 */
[----:B------:R-:W2:Y:S01]  /*3930*/  MUFU.EX2 R50, R50 ;  /* 0x0000003200327308 */ /* 0x000ea20000000800 */
[C---:B-1----:R-:W-:Y:S01]  /*3940*/  FADD.FTZ R3, R153.reuse, R0 ;  /* 0x0000000099037221 */ /* 0x042fe20000010000 */
[----:B------:R-:W-:Y:S01]  /*3950*/  F2FP.BF16.F32.PACK_AB R153, R153, R46 ;  /* 0x0000002e9999723e */ /* 0x000fe200000010ff */
[----:B---3--:R-:W-:-:S05]  /*3960*/  IMAD.MOV.U32 R124, RZ, RZ, R151 ;  /* 0x000000ffff7c7224 */ /* 0x008fca00078e0097 */
[----:B------:R-:W1:Y:S01]  /*3970*/  MUFU.EX2 R72, R72 ;  /* 0x0000004800487308 */ /* 0x000e620000000800 */
[C---:B----4-:R-:W-:Y:S01]  /*3980*/  FADD.FTZ R9, R43.reuse, R14 ;  /* 0x0000000e2b097221 */ /* 0x050fe20000010000 */
[----:B------:R-:W-:-:S06]  /*3990*/  F2FP.BF16.F32.PACK_AB R158, R43, R68 ;  /* 0x000000442b9e723e */ /* 0x000fcc00000010ff */
[----:B------:R-:W3:Y:S01]  /*39a0*/  MUFU.EX2 R155, R52 ;  /* 0x00000034009b7308 */ /* 0x000ee20000000800 */
[----:B--2---:R-:W-:-:S07]  /*39b0*/  FADD.FTZ R0, R50, R3 ;  /* 0x0000000332007221 */ /* 0x004fce0000010000 */
[----:B------:R2:W4:Y:S01]  /*39c0*/  MUFU.EX2 R33, R126 ;  /* 0x0000007e00217308 */ /* 0x0005220000000800 */
[----:B-1----:R-:W-:-:S07]  /*39d0*/  FADD.FTZ R14, R72, R9 ;  /* 0x00000009480e7221 */ /* 0x002fce0000010000 */
[----:B------:R-:W1:Y:S01]  /*39e0*/  MUFU.EX2 R54, R54 ;  /* 0x0000003600367308 */ /* 0x000e620000000800 */
[C---:B---3--:R-:W-:Y:S01]  /*39f0*/  FADD.FTZ R3, R155.reuse, R0 ;  /* 0x000000009b037221 */ /* 0x048fe20000010000 */
[----:B------:R-:W-:Y:S01]  /*3a00*/  F2FP.BF16.F32.PACK_AB R155, R155, R50 ;  /* 0x000000329b9b723e */ /* 0x000fe200000010ff */
[----:B--2---:R-:W-:-:S05]  /*3a10*/  IMAD.MOV.U32 R126, RZ, RZ, R151 ;  /* 0x000000ffff7e7224 */ /* 0x004fca00078e0097 */
[----:B------:R-:W2:Y:S01]  /*3a20*/  MUFU.EX2 R76, R76 ;  /* 0x0000004c004c7308 */ /* 0x000ea20000000800 */
[C---:B----4-:R-:W-:Y:S01]  /*3a30*/  FADD.FTZ R9, R33.reuse, R14 ;  /* 0x0000000e21097221 */ /* 0x050fe20000010000 */
[----:B------:R-:W-:-:S06]  /*3a40*/  F2FP.BF16.F32.PACK_AB R160, R33, R72 ;  /* 0x0000004821a0723e */ /* 0x000fcc00000010ff */
[----:B------:R-:W3:Y:S01]  /*3a50*/  MUFU.EX2 R157, R56 ;  /* 0x00000038009d7308 */ /* 0x000ee20000000800 */
[----:B-1----:R-:W-:-:S07]  /*3a60*/  FADD.FTZ R0, R54, R3 ;  /* 0x0000000336007221 */ /* 0x002fce0000010000 */
[----:B------:R1:W4:Y:S01]  /*3a70*/  MUFU.EX2 R45, R128 ;  /* 0x00000080002d7308 */ /* 0x0003220000000800 */
[----:B--2---:R-:W-:-:S07]  /*3a80*/  FADD.FTZ R14, R76, R9 ;  /* 0x000000094c0e7221 */ /* 0x004fce0000010000 */
[----:B------:R-:W2:Y:S01]  /*3a90*/  MUFU.EX2 R58, R58 ;  /* 0x0000003a003a7308 */ /* 0x000ea20000000800 */
[C---:B---3--:R-:W-:Y:S01]  /*3aa0*/  FADD.FTZ R3, R157.reuse, R0 ;  /* 0x000000009d037221 */ /* 0x048fe20000010000 */
[----:B------:R-:W-:Y:S02]  /*3ab0*/  F2FP.BF16.F32.PACK_AB R157, R157, R54 ;  /* 0x000000369d9d723e */ /* 0x000fe400000010ff */
[----:B-1----:R-:W-:-:S04]  /*3ac0*/  MOV R128, R151 ;  /* 0x0000009700807202 */ /* 0x002fc80000000f00 */
        /* <DEDUP_REMOVED lines=16> */
[----:B------:R-:W1:Y:S01]  /*3bd0*/  MUFU.EX2 R66, R66 ;  /* 0x0000004200427308 */ /* 0x000e620000000800 */
[----:B--2---:R-:W-:-:S07]  /*3be0*/  FADD.FTZ R14, R84, R9 ;  /* 0x00000009540e7221 */ /* 0x004fce0000010000 */
[----:B------:R-:W2:Y:S01]  /*3bf0*/  MUFU.EX2 R163, R70 ;  /* 0x0000004600a37308 */ /* 0x000ea20000000800 */
[C---:B---3--:R-:W-:Y:S01]  /*3c00*/  FADD.FTZ R9, R161.reuse, R0 ;  /* 0x00000000a1097221 */ /* 0x048fe20000010000 */
[----:B------:R-:W-:-:S06]  /*3c10*/  F2FP.BF16.F32.PACK_AB R161, R161, R62 ;  /* 0x0000003ea1a1723e */ /* 0x000fcc00000010ff */
[----:B------:R-:W3:Y:S01]  /*3c20*/  MUFU.EX2 R82, R82 ;  /* 0x0000005200527308 */ /* 0x000ee20000000800 */
[----:B-1----:R-:W-:-:S07]  /*3c30*/  FADD.FTZ R0, R66, R9 ;  /* 0x0000000942007221 */ /* 0x002fce0000010000 */
[----:B------:R-:W1:Y:S01]  /*3c40*/  MUFU.EX2 R165, R74 ;  /* 0x0000004a00a57308 */ /* 0x000e620000000800 */
[C---:B--2---:R-:W-:Y:S01]  /*3c50*/  FADD.FTZ R9, R163.reuse, R0 ;  /* 0x00000000a3097221 */ /* 0x044fe20000010000 */
[----:B------:R-:W-:-:S06]  /*3c60*/  F2FP.BF16.F32.PACK_AB R163, R163, R66 ;  /* 0x00000042a3a3723e */ /* 0x000fcc00000010ff */
[----:B------:R-:W2:Y:S01]  /*3c70*/  MUFU.EX2 R86, R86 ;  /* 0x0000005600567308 */ /* 0x000ea20000000800 */
[----:B---3--:R-:W-:-:S07]  /*3c80*/  FADD.FTZ R0, R82, R9 ;  /* 0x0000000952007221 */ /* 0x008fce0000010000 */
[----:B------:R-:W3:Y:S01]  /*3c90*/  MUFU.EX2 R37, R37 ;  /* 0x0000002500257308 */ /* 0x000ee20000000800 */
[C---:B-1----:R-:W-:Y:S01]  /*3ca0*/  FADD.FTZ R9, R165.reuse, R0 ;  /* 0x00000000a5097221 */ /* 0x042fe20000010000 */
[----:B------:R-:W-:-:S06]  /*3cb0*/  F2FP.BF16.F32.PACK_AB R165, R165, R82 ;  /* 0x00000052a5a5723e */ /* 0x000fcc00000010ff */
[----:B------:R-:W1:Y:S01]  /*3cc0*/  MUFU.EX2 R47, R47 ;  /* 0x0000002f002f7308 */ /* 0x000e620000000800 */
[----:B--2---:R-:W-:Y:S01]  /*3cd0*/  FADD.FTZ R0, R86, R9 ;  /* 0x0000000956007221 */ /* 0x004fe20000010000 */
[C---:B---3--:R-:W-:Y:S01]  /*3ce0*/  FADD.FTZ R3, R37.reuse, R14 ;  /* 0x0000000e25037221 */ /* 0x048fe20000010000 */
[----:B------:R-:W-:Y:S02]  /*3cf0*/  F2FP.BF16.F32.PACK_AB R166, R37, R84 ;  /* 0x0000005425a6723e */ /* 0x000fe400000010ff */
[C---:B-1----:R-:W-:Y:S01]  /*3d00*/  FADD.FTZ R0, R47.reuse, R0 ;  /* 0x000000002f007221 */ /* 0x042fe20000010000 */
[----:B------:R-:W-:Y:S01]  /*3d10*/  F2FP.BF16.F32.PACK_AB R167, R47, R86 ;  /* 0x000000562fa7723e */ /* 0x000fe200000010ff */
[----:B------:R-:W-:Y:S06]  /*3d20*/  @!P2 BRA `(.L_x_15) ;  /* 0x0000002800fca947 */ /* 0x000fec0003800000 */
[----:B------:R-:W-:Y:S01]  /*3d30*/  VIADD R188, R188, 0xfffffffe ;  /* 0xfffffffebcbc7836 */ /* 0x000fe20000000000 */
[----:B------:R-:W-:Y:S01]  /*3d40*/  MOV R9, R12 ;  /* 0x0000000c00097202 */ /* 0x000fe20000000f00 */
[----:B------:R-:W-:Y:S01]  /*3d50*/  IMAD.MOV.U32 R11, RZ, RZ, R10 ;  /* 0x000000ffff0b7224 */ /* 0x000fe200078e000a */
[----:B------:R-:W-:Y:S01]  /*3d60*/  CS2R R150, SRZ ;  /* 0x0000000000967805 */ /* 0x000fe2000001ff00 */
[----:B------:R-:W-:Y:S01]  /*3d70*/  IMAD.MOV.U32 R6, RZ, RZ, 0x3f800000 ;  /* 0x3f800000ff067424 */ /* 0x000fe200078e00ff */
[----:B------:R-:W-:Y:S02]  /*3d80*/  CS2R R146, SRZ ;  /* 0x0000000000927805 */ /* 0x000fe4000001ff00 */
[----:B------:R-:W-:Y:S02]  /*3d90*/  CS2R R142, SRZ ;  /* 0x00000000008e7805 */ /* 0x000fe4000001ff00 */
[----:B------:R-:W-:Y:S02]  /*3da0*/  CS2R R138, SRZ ;  /* 0x00000000008a7805 */ /* 0x000fe4000001ff00 */
[----:B------:R-:W-:-:S02]  /*3db0*/  CS2R R134, SRZ ;  /* 0x0000000000867805 */ /* 0x000fc4000001ff00 */
[----:B------:R-:W-:Y:S02]  /*3dc0*/  CS2R R130, SRZ ;  /* 0x0000000000827805 */ /* 0x000fe4000001ff00 */
[----:B------:R-:W-:Y:S02]  /*3dd0*/  CS2R R126, SRZ ;  /* 0x00000000007e7805 */ /* 0x000fe4000001ff00 */
        /* <DEDUP_REMOVED lines=24> */
[----:B------:R-:W-:Y:S01]  /*3f60*/  CS2R R88, SRZ ;  /* 0x0000000000587805 */ /* 0x000fe2000001ff00 */
[----:B------:R-:W-:Y:S01]  /*3f70*/  UMOV UR4, UR39 ;  /* 0x0000002700047c82 */ /* 0x000fe20008000000 */
[----:B------:R-:W-:Y:S01]  /*3f80*/  UMOV UR5, UR38 ;  /* 0x0000002600057c82 */ /* 0x000fe20008000000 */
[----:B------:R-:W-:-:S05]  /*3f90*/  ULDC UR6, c[0x0][0x9d8] ;  /* 0x0002760000067ab9 */ /* 0x000fca0000000800 */
.L_x_24:
[----:B------:R-:W-:-:S04]  /*3fa0*/  UIADD3 UR7, UR5, 0x1, URZ ;  /* 0x0000000105077890 */ /* 0x000fc8000fffe03f */
[----:B------:R-:W-:-:S04]  /*3fb0*/  UISETP.NE.AND UP0, UPT, UR7, 0x2, UPT ;  /* 0x000000020700788c */ /* 0x000fc8000bf05270 */
[----:B------:R-:W-:Y:S02]  /*3fc0*/  USEL UR39, URZ, 0x1, UP0 ;  /* 0x000000013f277887 */ /* 0x000fe40008000000 */
[----:B------:R-:W-:Y:S02]  /*3fd0*/  USEL UR38, UR7, URZ, UP0 ;  /* 0x0000003f07267287 */ /* 0x000fe40008000000 */
[----:B------:R-:W-:Y:S01]  /*3fe0*/  ULOP3.LUT UR39, UR4, UR39, URZ, 0x3c, !UPT ;  /* 0x0000002704277292 */ /* 0x000fe2000f8e3c3f */
[----:B------:R-:W-:Y:S11]  /*3ff0*/  @!P0 BRA `(.L_x_16) ;  /* 0x0000000000048947 */ /* 0x000ff60003800000 */
[----:B------:R-:W-:Y:S01]  /*4000*/  BPT.TRAP 0x1 ;  /* 0x000000040000795c */ /* 0x000fe20000300000 */
.L_x_16:
[----:B------:R-:W-:Y:S01]  /*4010*/  ULEA UR7, UR38, UR60, 0x3 ;  /* 0x0000003c26077291 */ /* 0x000fe2000f8e183f */
[----:B------:R-:W-:-:S04]  /*4020*/  MOV R7, UR39 ;  /* 0x0000002700077c02 */ /* 0x000fc80008000f00 */
[----:B------:R-:W-:-:S04]  /*4030*/  SHF.L.U32 R7, R7, 0x1f, RZ ;  /* 0x0000001f07077819 */ /* 0x000fc800000006ff */
[----:B------:R1:W2:Y:S01]  /*4040*/  SYNCS.PHASECHK.TRANS64.TRYWAIT P2, [UR7+0x34830], R7 ;  /* 0x03483007ff0075a7 */ /* 0x0002a20008040147 */
[----:B------:R-:W-:Y:S05]  /*4050*/  @!P0 BRA `(.L_x_17) ;  /* 0x0000000000048947 */ /* 0x000fea0003800000 */
[----:B------:R-:W-:Y:S01]  /*4060*/  BPT.TRAP 0x1 ;  /* 0x000000040000795c */ /* 0x000fe20000300000 */
.L_x_17:
[----:B--2---:R-:W-:Y:S05]  /*4070*/  @P2 BRA `(.L_x_18) ;  /* 0x0000000000082947 */ /* 0x004fea0003800000 */
[----:B------:R-:W2:Y:S02]  /*4080*/  SYNCS.PHASECHK.TRANS64.TRYWAIT P2, [UR7+0x34830], R7 ;  /* 0x03483007ff0075a7 */ /* 0x000ea40008040147 */
[----:B--2---:R-:W-:Y:S05]  /*4090*/  @!P2 BRA `(.L_x_19) ;  /* 0x0000007000cca947 */ /* 0x004fea0003800000 */
.L_x_18:
[----:B------:R-:W-:Y:S01]  /*40a0*/  R2UR UR40, R4 ;  /* 0x00000000042872ca */ /* 0x000fe200000e0000 */
[----:B------:R-:W-:Y:S01]  /*40b0*/  UIMAD UR10, UR38, 0xc00, UR37 ;  /* 0x00000c00260a78a4 */ /* 0x000fe2000f8e0225 */
[----:B------:R-:W-:Y:S01]  /*40c0*/  R2UR UR41, R5 ;  /* 0x00000000052972ca */ /* 0x000fe200000e0000 */
[----:B------:R-:W-:Y:S01]  /*40d0*/  WARPGROUP.ARRIVE ;  /* 0x00000000000079c5 */ /* 0x000fe20000000000 */
[----:B------:R-:W-:Y:S01]  /*40e0*/  UMOV UR43, 0x40000040 ;  /* 0x40000040002b7882 */ /* 0x000fe20000000000 */
[----:B------:R-:W-:Y:S01]  /*40f0*/  UIADD3 UR14, UR10, 0x402, URZ ;  /* 0x000004020a0e7890 */ /* 0x000fe2000fffe03f */
[-C--:B------:R-:W-:Y:S01]  /*4100*/  FMUL.FTZ R88, R88, R8.reuse ;  /* 0x0000000858587220 */ /* 0x080fe20000410000 */
[----:B------:R-:W-:Y:S01]  /*4110*/  UMOV UR15, 0x40000040 ;  /* 0x40000040000f7882 */ /* 0x000fe20000000000 */
[----:B------:R-:W-:Y:S01]  /*4120*/  UMOV UR42, UR10 ;  /* 0x0000000a002a7c82 */ /* 0x000fe20008000000 */
[----:B------:R-:W-:Y:S01]  /*4130*/  UIADD3 UR18, UR10, 0x404, URZ ;  /* 0x000004040a127890 */ /* 0x000fe2000fffe03f */
[-C--:B------:R-:W-:Y:S01]  /*4140*/  FMUL.FTZ R89, R89, R8.reuse ;  /* 0x0000000859597220 */ /* 0x080fe20000410000 */
[----:B------:R-:W-:Y:S01]  /*4150*/  UMOV UR19, 0x40000040 ;  /* 0x4000004000137882 */ /* 0x000fe20000000000 */
[----:B------:R-:W-:Y:S01]  /*4160*/  UIADD3 UR22, UR10, 0x406, URZ ;  /* 0x000004060a167890 */ /* 0x000fe2000fffe03f */
[-C--:B------:R-:W-:Y:S01]  /*4170*/  FMUL.FTZ R92, R92, R8.reuse ;  /* 0x000000085c5c7220 */ /* 0x080fe20000410000 */
[----:B------:R-:W-:Y:S01]  /*4180*/  UMOV UR23, 0x40000040 ;  /* 0x4000004000177882 */ /* 0x000fe20000000000 */
[----:B------:R-:W-:Y:S01]  /*4190*/  HGMMA.64x128x16.F32.BF16 R24, gdesc[UR40], RZ, !UPT, gsb0 ;  /* 0x01e00000281879f0 */ /* 0x000fe2000c0018ff */
[----:B------:R-:W-:Y:S01]  /*41a0*/  UIADD3 UR42, UR10, 0x2, URZ ;  /* 0x000000020a2a7890 */ /* 0x000fe2000fffe03f */
[-C--:B------:R-:W-:Y:S01]  /*41b0*/  FMUL.FTZ R93, R93, R8.reuse ;  /* 0x000000085d5d7220 */ /* 0x080fe20000410000 */
[----:B------:R-:W-:Y:S01]  /*41c0*/  UMOV UR40, UR56 ;  /* 0x0000003800287c82 */ /* 0x000fe20008000000 */
[----:B------:R-:W-:Y:S01]  /*41d0*/  UMOV UR41, UR57 ;  /* 0x0000003900297c82 */ /* 0x000fe20008000000 */
[----:B------:R-:W-:Y:S01]  /*41e0*/  UMOV UR43, 0x40000040 ;  /* 0x40000040002b7882 */ /* 0x000fe20000000000 */
[----:B------:R-:W-:Y:S01]  /*41f0*/  UIADD3 UR26, UR10, 0x800, URZ ;  /* 0x000008000a1a7890 */ /* 0x000fe2000fffe03f */
[-C--:B------:R-:W-:Y:S01]  /*4200*/  FMUL.FTZ R96, R96, R8.reuse ;  /* 0x0000000860607220 */ /* 0x080fe20000410000 */
[----:B------:R-:W-:Y:S01]  /*4210*/  UMOV UR27, 0x40000040 ;  /* 0x40000040001b7882 */ /* 0x000fe20000000000 */
[----:B------:R-:W-:Y:S01]  /*4220*/  UIADD3 UR30, UR10, 0x802, URZ ;  /* 0x000008020a1e7890 */ /* 0x000fe2000fffe03f */
[-C--:B------:R-:W-:Y:S01]  /*4230*/  FMUL.FTZ R97, R97, R8.reuse ;  /* 0x0000000861617220 */ /* 0x080fe20000410000 */
[----:B------:R-:W-:Y:S01]  /*4240*/  UMOV UR31, 0x40000040 ;  /* 0x40000040001f7882 */ /* 0x000fe20000000000 */
[----:B------:R-:W-:Y:S01]  /*4250*/  UIADD3 UR34, UR10, 0x804, URZ ;  /* 0x000008040a227890 */ /* 0x000fe2000fffe03f */
[-C--:B------:R-:W-:Y:S01]  /*4260*/  FMUL.FTZ R100, R100, R8.reuse ;  /* 0x0000000864647220 */ /* 0x080fe20000410000 */
[----:B------:R-:W-:Y:S01]  /*4270*/  UMOV UR35, 0x40000040 ;  /* 0x4000004000237882 */ /* 0x000fe20000000000 */
[-C--:B------:R-:W-:Y:S01]  /*4280*/  FMUL.FTZ R101, R101, R8.reuse ;  /* 0x0000000865657220 */ /* 0x080fe20000410000 */
        /* <DEDUP_REMOVED lines=23> */
[----:B------:R-:W-:Y:S01]  /*4400*/  FMUL.FTZ R149, R149, R8 ;  /* 0x0000000895957220 */ /* 0x000fe20000410000 */
        /* <DEDUP_REMOVED lines=32> */
[----:B------:R-:W-:-:S02]  /*4610*/  WARPGROUP.DEPBAR.LE gsb0, 0x0 ;  /* 0x00008000000079c5 */ /* 0x000fc40000010000 */
[----:B------:R-:W-:-:S06]  /*4620*/  WARPGROUP.ARRIVE ;  /* 0x00000000000079c5 */ /* 0x000fcc0000000000 */
[----:B------:R-:W-:Y:S01]  /*4630*/  HGMMA.64x128x16.F32.BF16 R24, gdesc[UR40], R24, gsb0 ;  /* 0x01e00000281879f0 */ /* 0x000fe20008001818 */
[----:B------:R-:W-:Y:S01]  /*4640*/  UIADD3 UR42, UR10, 0x4, URZ ;  /* 0x000000040a2a7890 */ /* 0x000fe2000fffe03f */
[----:B------:R-:W-:Y:S01]  /*4650*/  UMOV UR40, UR52 ;  /* 0x0000003400287c82 */ /* 0x000fe20008000000 */
[----:B------:R-:W-:Y:S01]  /*4660*/  UMOV UR41, UR53 ;  /* 0x0000003500297c82 */ /* 0x000fe20008000000 */
[----:B------:R-:W-:Y:S01]  /*4670*/  UMOV UR43, 0x40000040 ;  /* 0x40000040002b7882 */ /* 0x000fe20000000000 */
[----:B------:R-:W-:Y:S02]  /*4680*/  WARPGROUP.DEPBAR.LE gsb0, 0x0 ;  /* 0x00008000000079c5 */ /* 0x000fe40000010000 */
        /* <DEDUP_REMOVED lines=42> */
[----:B------:R-:W-:Y:S05]  /*4930*/  @!P0 BRA `(.L_x_20) ;  /* 0x0000000000048947 */ /* 0x000fea0003800000 */
[----:B------:R-:W-:Y:S01]  /*4940*/  BPT.TRAP 0x1 ;  /* 0x000000040000795c */ /* 0x000fe20000300000 */
.L_x_20:
[----:B------:R-:W-:Y:S01]  /*4950*/  ULEA UR11, UR5, UR60, 0x3 ;  /* 0x0000003c050b7291 */ /* 0x000fe2000f8e183f */
[----:B------:R-:W-:-:S05]  /*4960*/  IMAD.U32 R6, RZ, RZ, UR4 ;  /* 0x00000004ff067e24 */ /* 0x000fca000f8e00ff */
[----:B------:R-:W-:-:S04]  /*4970*/  SHF.L.U32 R6, R6, 0x1f, RZ ;  /* 0x0000001f06067819 */ /* 0x000fc800000006ff */
[----:B------:R3:W4:Y:S01]  /*4980*/  SYNCS.PHASECHK.TRANS64.TRYWAIT P2, [UR11+0x34850], R6 ;  /* 0x03485006ff0075a7 */ /* 0x000722000804014b */
[----:B------:R-:W-:Y:S05]  /*4990*/  @!P0 BRA `(.L_x_21) ;  /* 0x0000000000048947 */ /* 0x000fea0003800000 */
[----:B------:R-:W-:Y:S01]  /*49a0*/  BPT.TRAP 0x1 ;  /* 0x000000040000795c */ /* 0x000fe20000300000 */
.L_x_21:
[----:B----4-:R-:W-:Y:S05]  /*49b0*/  @P2 BRA `(.L_x_22) ;  /* 0x0000000000082947 */ /* 0x010fea0003800000 */
[----:B------:R-:W4:Y:S02]  /*49c0*/  SYNCS.PHASECHK.TRANS64.TRYWAIT P2, [UR11+0x34850], R6 ;  /* 0x03485006ff0075a7 */ /* 0x000f24000804014b */
[----:B----4-:R-:W-:Y:S05]  /*49d0*/  @!P2 BRA `(.L_x_23) ;  /* 0x000000680094a947 */ /* 0x010fea0003800000 */
.L_x_22:
[----:B------:R-:W-:Y:S01]  /*49e0*/  UIADD3 UR4, UR60, 0x400, URZ ;  /* 0x000004003c047890 */ /* 0x000fe2000fffe03f */
[----:B------:R-:W-:Y:S01]  /*49f0*/  WARPGROUP.ARRIVE ;  /* 0x00000000000079c5 */ /* 0x000fe20000000000 */
[----:B------:R-:W-:Y:S01]  /*4a00*/  UMOV UR15, 0x40000040 ;  /* 0x40000040000f7882 */ /* 0x000fe20000000000 */
[----:B-1-3--:R-:W-:Y:S01]  /*4a10*/  FMUL.FTZ R6, R24, UR6 ;  /* 0x0000000618067c20 */ /* 0x00afe20008410000 */
[----:B------:R-:W-:Y:S01]  /*4a20*/  USHF.R.U32.HI UR4, URZ, 0x4, UR4 ;  /* 0x000000043f047899 */ /* 0x000fe20008011604 */
[----:B------:R-:W-:Y:S01]  /*4a30*/  FMUL.FTZ R12, R25, UR6 ;  /* 0x00000006190c7c20 */ /* 0x000fe20008410000 */
[----:B------:R-:W-:Y:S01]  /*4a40*/  FMUL.FTZ R24, R28, UR6 ;  /* 0x000000061c187c20 */ /* 0x000fe20008410000 */
[----:B------:R-:W-:Y:S01]  /*4a50*/  FMUL.FTZ R190, R33, UR6 ;  /* 0x0000000621be7c20 */ /* 0x000fe20008410000 */
[----:B------:R-:W-:Y:S01]  /*4a60*/  ULOP3.LUT UR4, UR4, 0x3fff, URZ, 0xc0, !UPT ;  /* 0x00003fff04047892 */ /* 0x000fe2000f8ec03f */
[----:B------:R-:W2:Y:S01]  /*4a70*/  MUFU.TANH R6, R6 ;  /* 0x0000000600067308 */ /* 0x000ea20000002400 */
[----:B------:R-:W-:Y:S01]  /*4a80*/  FMUL.FTZ R192, R36, UR6 ;  /* 0x0000000624c07c20 */ /* 0x000fe20008410000 */
[----:B------:R-:W-:Y:S01]  /*4a90*/  FMUL.FTZ R194, R37, UR6 ;  /* 0x0000000625c27c20 */ /* 0x000fe20008410000 */
[----:B------:R-:W-:Y:S01]  /*4aa0*/  ULOP3.LUT UR4, UR4, 0x4000000, URZ, 0xfc, !UPT ;  /* 0x0400000004047892 */ /* 0x000fe2000f8efc3f */
[----:B------:R-:W-:Y:S01]  /*4ab0*/  FMUL.FTZ R196, R40, UR6 ;  /* 0x0000000628c47c20 */ /* 0x000fe20008410000 */
[----:B------:R-:W-:Y:S01]  /*4ac0*/  FMUL.FTZ R198, R41, UR6 ;  /* 0x0000000629c67c20 */ /* 0x000fe20008410000 */
[----:B------:R-:W-:Y:S01]  /*4ad0*/  FMUL.FTZ R200, R44, UR6 ;  /* 0x000000062cc87c20 */ /* 0x000fe20008410000 */
[----:B------:R-:W-:Y:S01]  /*4ae0*/  ULEA UR4, UR5, UR4, 0xb ;  /* 0x0000000405047291 */ /* 0x000fe2000f8e583f */
[----:B------:R-:W1:Y:S01]  /*4af0*/  MUFU.TANH R12, R12 ;  /* 0x0000000c000c7308 */ /* 0x000e620000002400 */
[----:B------:R-:W-:Y:S01]  /*4b00*/  FMUL.FTZ R202, R45, UR6 ;  /* 0x000000062dca7c20 */ /* 0x000fe20008410000 */
[----:B------:R-:W-:Y:S01]  /*4b10*/  FMUL.FTZ R204, R52, UR6 ;  /* 0x0000000634cc7c20 */ /* 0x000fe20008410000 */
[----:B------:R-:W-:Y:S01]  /*4b20*/  UIADD3 UR10, UR4, 0x80, URZ ;  /* 0x00000080040a7890 */ /* 0x000fe2000fffe03f */
[----:B------:R-:W-:Y:S01]  /*4b30*/  FMUL.FTZ R206, R53, UR6 ;  /* 0x0000000635ce7c20 */ /* 0x000fe20008410000 */
[----:B------:R-:W-:Y:S01]  /*4b40*/  FMUL.FTZ R208, R56, UR6 ;  /* 0x0000000638d07c20 */ /* 0x000fe20008410000 */
[----:B------:R-:W-:Y:S01]  /*4b50*/  UMOV UR14, UR4 ;  /* 0x00000004000e7c82 */ /* 0x000fe20008000000 */
[----:B------:R-:W-:Y:S01]  /*4b60*/  FMUL.FTZ R14, R26, UR6 ;  /* 0x000000061a0e7c20 */ /* 0x000fe20008410000 */
[----:B------:R-:W-:Y:S01]  /*4b70*/  HGMMA.64x128x16.F32.BF16 R88, R180, gdesc[UR12].tnspB, R88, gsb0 ;  /* 0x41e0000cb4587df0 */ /* 0x000fe20008001858 */
[----:B------:R-:W-:Y:S01]  /*4b80*/  UMOV UR15, 0x40000040 ;  /* 0x40000040000f7882 */ /* 0x000fe20000000000 */
[----:B------:R-:W-:Y:S01]  /*4b90*/  UMOV UR14, UR10 ;  /* 0x0000000a000e7c82 */ /* 0x000fe20008000000 */
[----:B------:R-:W-:Y:S01]  /*4ba0*/  UIADD3 UR10, UR4, 0x100, URZ ;  /* 0x00000100040a7890 */ /* 0x000fe2000fffe03f */
[----:B------:R-:W3:Y:S01]  /*4bb0*/  MUFU.TANH R24, R24 ;  /* 0x0000001800187308 */ /* 0x000ee20000002400 */
[----:B--2---:R-:W-:Y:S01]  /*4bc0*/  FMNMX.FTZ R7, R6, R11, !PT ;  /* 0x0000000b06077209 */ /* 0x004fe20007810000 */
[----:B------:R-:W-:Y:S01]  /*4bd0*/  FMUL.FTZ R210, R57, UR6 ;  /* 0x0000000639d27c20 */ /* 0x000fe20008410000 */
[----:B------:R-:W-:Y:S01]  /*4be0*/  FMUL.FTZ R20, R27, UR6 ;  /* 0x000000061b147c20 */ /* 0x000fe20008410000 */
[----:B------:R-:W-:Y:S01]  /*4bf0*/  FMUL.FTZ R212, R60, UR6 ;  /* 0x000000063cd47c20 */ /* 0x000fe20008410000 */
[----:B-1----:R-:W-:Y:S01]  /*4c00*/  FMNMX.FTZ R7, R12, R7, !PT ;  /* 0x000000070c077209 */ /* 0x002fe20007810000 */
[----:B------:R-:W-:Y:S01]  /*4c10*/  FMUL.FTZ R26, R30, UR6 ;  /* 0x000000061e1a7c20 */ /* 0x000fe20008410000 */
[----:B------:R-:W-:Y:S01]  /*4c20*/  FMUL.FTZ R214, R61, UR6 ;  /* 0x000000063dd67c20 */ /* 0x000fe20008410000 */
[----:B------:R-:W-:Y:S01]  /*4c30*/  MUFU.TANH R190, R190 ;  /* 0x000000be00be7308 */ /* 0x000fe20000002400 */
[----:B------:R-:W-:Y:S01]  /*4c40*/  FMUL.FTZ R28, R31, UR6 ;  /* 0x000000061f1c7c20 */ /* 0x000fe20008410000 */
[----:B------:R-:W-:Y:S01]  /*4c50*/  FMUL.FTZ R216, R64, UR6 ;  /* 0x0000000640d87c20 */ /* 0x000fe20008410000 */
[----:B------:R-:W-:Y:S01]  /*4c60*/  FMUL.FTZ R30, R34, UR6 ;  /* 0x00000006221e7c20 */ /* 0x000fe20008410000 */
[----:B------:R-:W-:Y:S01]  /*4c70*/  FMUL.FTZ R34, R38, UR6 ;  /* 0x0000000626227c20 */ /* 0x000fe20008410000 */
[----:B------:R-:W-:Y:S01]  /*4c80*/  FMUL.FTZ R218, R69, UR6 ;  /* 0x0000000645da7c20 */ /* 0x000fe20008410000 */
[----:B------:R-:W-:Y:S01]  /*4c90*/  FMUL.FTZ R36, R39, UR6 ;  /* 0x0000000627247c20 */ /* 0x000fe20008410000 */
[----:B------:R-:W-:Y:S01]  /*4ca0*/  FMUL.FTZ R72, R72, UR6 ;  /* 0x0000000648487c20 */ /* 0x000fe20008410000 */
[----:B------:R-:W-:Y:S01]  /*4cb0*/  MUFU.TANH R192, R192 ;  /* 0x000000c000c07308 */ /* 0x000fe20000002400 */
[----:B---3--:R-:W-:Y:S01]  /*4cc0*/  FMNMX.FTZ R7, R24, R7, !PT ;  /* 0x0000000718077209 */ /* 0x008fe20007810000 */
[----:B------:R-:W-:Y:S01]  /*4cd0*/  FMUL.FTZ R38, R42, UR6 ;  /* 0x000000062a267c20 */ /* 0x000fe20008410000 */
[----:B------:R-:W-:Y:S01]  /*4ce0*/  FMUL.FTZ R220, R73, UR6 ;  /* 0x0000000649dc7c20 */ /* 0x000fe20008410000 */
[----:B------:R-:W-:Y:S01]  /*4cf0*/  FMUL.FTZ R40, R43, UR6 ;  /* 0x000000062b287c20 */ /* 0x000fe20008410000 */
[----:B------:R-:W-:Y:S01]  /*4d00*/  FMUL.FTZ R76, R76, UR6 ;  /* 0x000000064c4c7c20 */ /* 0x000fe20008410000 */
        /* <DEDUP_REMOVED lines=27> */
[C---:B------:R-:W-:Y:S01]  /*4ec0*/  ISETP.GT.AND P2, PT, R188.reuse, RZ, PT ;  /* 0x000000ffbc00720c */ /* 0x040fe20003f44270 */
[----:B------:R-:W-:Y:S01]  /*4ed0*/  UMOV UR5, UR38 ;  /* 0x0000002600057c82 */ /* 0x000fe20008000000 */
[----:B------:R-:W-:-:S05]  /*4ee0*/  IADD3 R188, R188, -0x1, RZ ;  /* 0xffffffffbcbc7810 */ /* 0x000fca0007ffe0ff */
[----:B------:R-:W-:Y:S08]  /*4ef0*/  MUFU.TANH R202, R202 ;  /* 0x000000ca00ca7308 */ /* 0x000ff00000002400 */
[----:B------:R-:W-:Y:S08]  /*4f00*/  MUFU.TANH R204, R204 ;  /* 0x000000cc00cc7308 */ /* 0x000ff00000002400 */
[----:B------:R-:W-:Y:S08]  /*4f10*/  MUFU.TANH R206, R206 ;  /* 0x000000ce00ce7308 */ /* 0x000ff00000002400 */
[----:B------:R-:W-:Y:S08]  /*4f20*/  MUFU.TANH R208, R208 ;  /* 0x000000d000d07308 */ /* 0x000ff00000002400 */
[----:B------:R-:W1:Y:S08]  /*4f30*/  MUFU.TANH R14, R14 ;  /* 0x0000000e000e7308 */ /* 0x000e700000002400 */
[----:B------:R-:W-:Y:S08]  /*4f40*/  MUFU.TANH R210, R210 ;  /* 0x000000d200d27308 */ /* 0x000ff00000002400 */
[----:B------:R-:W2:Y:S01]  /*4f50*/  MUFU.TANH R20, R20 ;  /* 0x0000001400147308 */ /* 0x000ea20000002400 */
[----:B-1----:R-:W-:-:S07]  /*4f60*/  FMNMX.FTZ R21, R14, R9, !PT ;  /* 0x000000090e157209 */ /* 0x002fce0007810000 */
[----:B------:R-:W-:Y:S08]  /*4f70*/  MUFU.TANH R212, R212 ;  /* 0x000000d400d47308 */ /* 0x000ff00000002400 */
[----:B------:R-:W1:Y:S01]  /*4f80*/  MUFU.TANH R26, R26 ;  /* 0x0000001a001a7308 */ /* 0x000e620000002400 */
[----:B--2---:R-:W-:-:S07]  /*4f90*/  FMNMX.FTZ R21, R20, R21, !PT ;  /* 0x0000001514157209 */ /* 0x004fce0007810000 */
[----:B------:R-:W-:Y:S08]  /*4fa0*/  MUFU.TANH R214, R214 ;  /* 0x000000d600d67308 */ /* 0x000ff00000002400 */
[----:B------:R-:W2:Y:S01]  /*4fb0*/  MUFU.TANH R28, R28 ;  /* 0x0000001c001c7308 */ /* 0x000ea20000002400 */
[----:B-1----:R-:W-:Y:S01]  /*4fc0*/  FMNMX.FTZ R21, R26, R21, !PT ;  /* 0x000000151a157209 */ /* 0x002fe20007810000 */
[----:B------:R-:W-:-:S02]  /*4fd0*/  WARPGROUP.DEPBAR.LE gsb0, 0x0 ;  /* 0x00008000000079c5 */ /* 0x000fc40000010000 */
[----:B------:R-:W-:Y:S01]  /*4fe0*/  WARPGROUP.ARRIVE ;  /* 0x00000000000079c5 */ /* 0x000fe20000000000 */
[----:B------:R-:W-:Y:S01]  /*4ff0*/  FMUL.FTZ R180, R29, UR6 ;  /* 0x000000061db47c20 */ /* 0x000fe20008410000 */
[----:B------:R-:W-:Y:S01]  /*5000*/  FMUL.FTZ R182, R32, UR6 ;  /* 0x0000000620b67c20 */ /* 0x000fe20008410000 */
[----:B------:R-:W-:Y:S01]  /*5010*/  FMUL.FTZ R32, R35, UR6 ;  /* 0x0000000623207c20 */ /* 0x000fe20008410000 */
[----:B------:R-:W-:Y:S02]  /*5020*/  MUFU.TANH R216, R216 ;  /* 0x000000d800d87308 */ /* 0x000fe40000002400 */
[----:B------:R-:W-:Y:S01]  /*5030*/  HGMMA.64x128x16.F32.BF16 R88, R176, gdesc[UR12].tnspB, R88, gsb0 ;  /* 0x41e0000cb0587df0 */ /* 0x000fe20008001858 */
[----:B------:R-:W-:Y:S01]  /*5040*/  UMOV UR14, UR10 ;  /* 0x0000000a000e7c82 */ /* 0x000fe20008000000 */
[----:B------:R-:W-:Y:S01]  /*5050*/  UMOV UR15, 0x40000040 ;  /* 0x40000040000f7882 */ /* 0x000fe20000000000 */
[----:B------:R-:W-:-:S03]  /*5060*/  UIADD3 UR10, UR4, 0x180, URZ ;  /* 0x00000180040a7890 */ /* 0x000fc6000fffe03f */
[----:B------:R-:W1:Y:S01]  /*5070*/  MUFU.TANH R180, R180 ;  /* 0x000000b400b47308 */ /* 0x000e620000002400 */
[----:B--2---:R-:W-:-:S07]  /*5080*/  FMNMX.FTZ R21, R28, R21, !PT ;  /* 0x000000151c157209 */ /* 0x004fce0007810000 */
[----:B------:R-:W2:Y:S08]  /*5090*/  MUFU.TANH R182, R182 ;  /* 0x000000b600b67308 */ /* 0x000eb00000002400 */
[----:B------:R-:W3:Y:S01]  /*50a0*/  MUFU.TANH R30, R30 ;  /* 0x0000001e001e7308 */ /* 0x000ee20000002400 */
[----:B-1----:R-:W-:-:S07]  /*50b0*/  FMNMX.FTZ R7, R180, R7, !PT ;  /* 0x00000007b4077209 */ /* 0x002fce0007810000 */
[----:B------:R-:W1:Y:S01]  /*50c0*/  MUFU.TANH R32, R32 ;  /* 0x0000002000207308 */ /* 0x000e620000002400 */
[----:B--2---:R-:W-:-:S04]  /*50d0*/  FMNMX.FTZ R7, R182, R7, !PT ;  /* 0x00000007b6077209 */ /* 0x004fc80007810000 */
[----:B------:R-:W-:-:S03]  /*50e0*/  FMNMX.FTZ R7, R190, R7, !PT ;  /* 0x00000007be077209 */ /* 0x000fc60007810000 */
[----:B------:R-:W2:Y:S01]  /*50f0*/  MUFU.TANH R34, R34 ;  /* 0x0000002200227308 */ /* 0x000ea20000002400 */
[----:B------:R-:W-:Y:S02]  /*5100*/  FMNMX.FTZ R7, R192, R7, !PT ;  /* 0x00000007c0077209 */ /* 0x000fe40007810000 */
[----:B---3--:R-:W-:Y:S02]  /*5110*/  FMNMX.FTZ R25, R30, R21, !PT ;  /* 0x000000151e197209 */ /* 0x008fe40007810000 */
[----:B------:R-:W-:-:S03]  /*5120*/  FMNMX.FTZ R7, R194, R7, !PT ;  /* 0x00000007c2077209 */ /* 0x000fc60007810000 */
[----:B------:R-:W-:Y:S01]  /*5130*/  MUFU.TANH R218, R218 ;  /* 0x000000da00da7308 */ /* 0x000fe20000002400 */
[----:B------:R-:W-:Y:S02]  /*5140*/  FMNMX.FTZ R7, R196, R7, !PT ;  /* 0x00000007c4077209 */ /* 0x000fe40007810000 */
[----:B-1----:R-:W-:Y:S02]  /*5150*/  FMNMX.FTZ R25, R32, R25, !PT ;  /* 0x0000001920197209 */ /* 0x002fe40007810000 */
[----:B------:R-:W-:-:S03]  /*5160*/  FMNMX.FTZ R7, R198, R7, !PT ;  /* 0x00000007c6077209 */ /* 0x000fc60007810000 */
[----:B------:R-:W1:Y:S01]  /*5170*/  MUFU.TANH R36, R36 ;  /* 0x0000002400247308 */ /* 0x000e620000002400 */
[----:B------:R-:W-:Y:S02]  /*5180*/  FMNMX.FTZ R7, R200, R7, !PT ;  /* 0x00000007c8077209 */ /* 0x000fe40007810000 */
[----:B--2---:R-:W-:Y:S02]  /*5190*/  FMNMX.FTZ R25, R34, R25, !PT ;  /* 0x0000001922197209 */ /* 0x004fe40007810000 */
[----:B------:R-:W-:-:S03]  /*51a0*/  FMNMX.FTZ R7, R202, R7, !PT ;  /* 0x00000007ca077209 */ /* 0x000fc60007810000 */
        /* <DEDUP_REMOVED lines=24> */
[----:B------:R-:W-:Y:S01]  /*5330*/  UIADD3 UR10, UR4, 0x200, URZ ;  /* 0x00000200040a7890 */ /* 0x000fe2000fffe03f */
[----:B--2---:R-:W-:-:S02]  /*5340*/  FMNMX.FTZ R31, R46, R27, !PT ;  /* 0x0000001b2e1f7209 */ /* 0x004fc40007810000 */
[----:B------:R-:W1:Y:S08]  /*5350*/  MUFU.TANH R176, R176 ;  /* 0x000000b000b07308 */ /* 0x000e700000002400 */
[----:B------:R-:W2:Y:S08]  /*5360*/  MUFU.TANH R178, R178 ;  /* 0x000000b200b27308 */ /* 0x000eb00000002400 */
[----:B------:R-:W3:Y:S01]  /*5370*/  MUFU.TANH R48, R48 ;  /* 0x0000003000307308 */ /* 0x000ee20000002400 */
[----:B-1----:R-:W-:-:S07]  /*5380*/  FMNMX.FTZ R7, R176, R7, !PT ;  /* 0x00000007b0077209 */ /* 0x002fce0007810000 */
[----:B------:R-:W-:Y:S01]  /*5390*/  MUFU.TANH R228, R228 ;  /* 0x000000e400e47308 */ /* 0x000fe20000002400 */
[----:B--2---:R-:W-:-:S04]  /*53a0*/  FMNMX.FTZ R7, R178, R7, !PT ;  /* 0x00000007b2077209 */ /* 0x004fc80007810000 */
[----:B------:R-:W-:-:S03]  /*53b0*/  FMNMX.FTZ R7, R204, R7, !PT ;  /* 0x00000007cc077209 */ /* 0x000fc60007810000 */
[----:B------:R-:W1:Y:S01]  /*53c0*/  MUFU.TANH R50, R50 ;  /* 0x0000003200327308 */ /* 0x000e620000002400 */
[----:B------:R-:W-:Y:S02]  /*53d0*/  FMNMX.FTZ R7, R206, R7, !PT ;  /* 0x00000007ce077209 */ /* 0x000fe40007810000 */
[----:B---3--:R-:W-:Y:S02]  /*53e0*/  FMNMX.FTZ R31, R48, R31, !PT ;  /* 0x0000001f301f7209 */ /* 0x008fe40007810000 */
[----:B------:R-:W-:-:S03]  /*53f0*/  FMNMX.FTZ R7, R208, R7, !PT ;  /* 0x00000007d0077209 */ /* 0x000fc60007810000 */
[----:B------:R-:W-:Y:S01]  /*5400*/  MUFU.TANH R226, R226 ;  /* 0x000000e200e27308 */ /* 0x000fe20000002400 */
[----:B------:R-:W-:-:S04]  /*5410*/  FMNMX.FTZ R7, R210, R7, !PT ;  /* 0x00000007d2077209 */ /* 0x000fc80007810000 */
[----:B------:R-:W-:-:S03]  /*5420*/  FMNMX.FTZ R7, R212, R7, !PT ;  /* 0x00000007d4077209 */ /* 0x000fc60007810000 */
[----:B------:R-:W2:Y:S01]  /*5430*/  MUFU.TANH R52, R52 ;  /* 0x0000003400347308 */ /* 0x000ea20000002400 */
[----:B------:R-:W-:Y:S02]  /*5440*/  FMNMX.FTZ R7, R214, R7, !PT ;  /* 0x00000007d6077209 */ /* 0x000fe40007810000 */
[----:B-1----:R-:W-:Y:S02]  /*5450*/  FMNMX.FTZ R31, R50, R31, !PT ;  /* 0x0000001f321f7209 */ /* 0x002fe40007810000 */
[----:B------:R-:W-:-:S03]  /*5460*/  FMNMX.FTZ R7, R216, R7, !PT ;  /* 0x00000007d8077209 */ /* 0x000fc60007810000 */
[----:B------:R-:W1:Y:S08]  /*5470*/  MUFU.TANH R54, R54 ;  /* 0x0000003600367308 */ /* 0x000e700000002400 */
[----:B------:R-:W3:Y:S01]  /*5480*/  MUFU.TANH R56, R56 ;  /* 0x0000003800387308 */ /* 0x000ee20000002400 */
[----:B--2---:R-:W-:-:S07]  /*5490*/  FMNMX.FTZ R31, R52, R31, !PT ;  /* 0x0000001f341f7209 */ /* 0x004fce0007810000 */
[----:B------:R-:W2:Y:S01]  /*54a0*/  MUFU.TANH R58, R58 ;  /* 0x0000003a003a7308 */ /* 0x000ea20000002400 */
[----:B-1----:R-:W-:-:S07]  /*54b0*/  FMNMX.FTZ R33, R54, R31, !PT ;  /* 0x0000001f36217209 */ /* 0x002fce0007810000 */
[----:B------:R-:W1:Y:S01]  /*54c0*/  MUFU.TANH R60, R60 ;  /* 0x0000003c003c7308 */ /* 0x000e620000002400 */
[----:B---3--:R-:W-:-:S07]  /*54d0*/  FMNMX.FTZ R33, R56, R33, !PT ;  /* 0x0000002138217209 */ /* 0x008fce0007810000 */
[----:B------:R-:W3:Y:S01]  /*54e0*/  MUFU.TANH R62, R62 ;  /* 0x0000003e003e7308 */ /* 0x000ee20000002400 */
[----:B--2---:R-:W-:-:S07]  /*54f0*/  FMNMX.FTZ R33, R58, R33, !PT ;  /* 0x000000213a217209 */ /* 0x004fce0007810000 */
[----:B------:R-:W2:Y:S01]  /*5500*/  MUFU.TANH R64, R64 ;  /* 0x0000004000407308 */ /* 0x000ea20000002400 */
[----:B-1----:R-:W-:-:S07]  /*5510*/  FMNMX.FTZ R33, R60, R33, !PT ;  /* 0x000000213c217209 */ /* 0x002fce0007810000 */
[----:B------:R-:W1:Y:S01]  /*5520*/  MUFU.TANH R66, R66 ;  /* 0x0000004200427308 */ /* 0x000e620000002400 */
[----:B---3--:R-:W-:-:S07]  /*5530*/  FMNMX.FTZ R35, R62, R33, !PT ;  /* 0x000000213e237209 */ /* 0x008fce0007810000 */
[----:B------:R-:W-:Y:S01]  /*5540*/  MUFU.TANH R70, R70 ;  /* 0x0000004600467308 */ /* 0x000fe20000002400 */
[----:B--2---:R-:W-:-:S07]  /*5550*/  FMNMX.FTZ R35, R64, R35, !PT ;  /* 0x0000002340237209 */ /* 0x004fce0007810000 */
[----:B------:R-:W-:Y:S01]  /*5560*/  MUFU.TANH R74, R74 ;  /* 0x0000004a004a7308 */ /* 0x000fe20000002400 */
[----:B-1----:R-:W-:-:S07]  /*5570*/  FMNMX.FTZ R35, R66, R35, !PT ;  /* 0x0000002342237209 */ /* 0x002fce0007810000 */
[----:B------:R-:W-:Y:S01]  /*5580*/  MUFU.TANH R78, R78 ;  /* 0x0000004e004e7308 */ /* 0x000fe20000002400 */
[----:B------:R-:W-:Y:S02]  /*5590*/  WARPGROUP.DEPBAR.LE gsb0, 0x0 ;  /* 0x00008000000079c5 */ /* 0x000fe40000010000 */
[----:B------:R-:W-:Y:S01]  /*55a0*/  WARPGROUP.ARRIVE ;  /* 0x00000000000079c5 */ /* 0x000fe20000000000 */
[----:B------:R-:W-:Y:S01]  /*55b0*/  FMUL.FTZ R172, R65, UR6 ;  /* 0x0000000641ac7c20 */ /* 0x000fe20008410000 */
[----:B------:R-:W-:Y:S01]  /*55c0*/  FMUL.FTZ R174, R68, UR6 ;  /* 0x0000000644ae7c20 */ /* 0x000fe20008410000 */
[----:B------:R-:W-:Y:S02]  /*55d0*/  FMUL.FTZ R68, R71, UR6 ;  /* 0x0000000647447c20 */ /* 0x000fe40008410000 */
[----:B------:R-:W-:Y:S01]  /*55e0*/  MUFU.TANH R84, R84 ;  /* 0x0000005400547308 */ /* 0x000fe20000002400 */
[----:B------:R-:W-:Y:S01]  /*55f0*/  HGMMA.64x128x16.F32.BF16 R88, R168, gdesc[UR12].tnspB, R88, gsb0 ;  /* 0x41e0000ca8587df0 */ /* 0x000fe20008001858 */
[----:B------:R-:W-:Y:S01]  /*5600*/  UMOV UR14, UR10 ;  /* 0x0000000a000e7c82 */ /* 0x000fe20008000000 */
[----:B------:R-:W-:Y:S01]  /*5610*/  UMOV UR15, 0x40000040 ;  /* 0x40000040000f7882 */ /* 0x000fe20000000000 */
[----:B------:R-:W-:-:S04]  /*5620*/  UIADD3 UR10, UR4, 0x280, URZ ;  /* 0x00000280040a7890 */ /* 0x000fc8000fffe03f */
[----:B------:R-:W1:Y:S08]  /*5630*/  MUFU.TANH R172, R172 ;  /* 0x000000ac00ac7308 */ /* 0x000e700000002400 */
[----:B------:R-:W2:Y:S08]  /*5640*/  MUFU.TANH R174, R174 ;  /* 0x000000ae00ae7308 */ /* 0x000eb00000002400 */
[----:B------:R-:W3:Y:S01]  /*5650*/  MUFU.TANH R68, R68 ;  /* 0x0000004400447308 */ /* 0x000ee20000002400 */
[----:B-1----:R-:W-:-:S07]  /*5660*/  FMNMX.FTZ R7, R172, R7, !PT ;  /* 0x00000007ac077209 */ /* 0x002fce0007810000 */
[----:B------:R-:W1:Y:S01]  /*5670*/  MUFU.TANH R82, R82 ;  /* 0x0000005200527308 */ /* 0x000e620000002400 */
[----:B--2---:R-:W-:-:S04]  /*5680*/  FMNMX.FTZ R7, R174, R7, !PT ;  /* 0x00000007ae077209 */ /* 0x004fc80007810000 */
[----:B------:R-:W-:-:S03]  /*5690*/  FMNMX.FTZ R7, R218, R7, !PT ;  /* 0x00000007da077209 */ /* 0x000fc60007810000 */
[----:B------:R-:W-:Y:S01]  /*56a0*/  MUFU.TANH R86, R86 ;  /* 0x0000005600567308 */ /* 0x000fe20000002400 */
[----:B------:R-:W-:Y:S02]  /*56b0*/  FMNMX.FTZ R7, R72, R7, !PT ;  /* 0x0000000748077209 */ /* 0x000fe40007810000 */
[----:B---3--:R-:W-:Y:S02]  /*56c0*/  FMNMX.FTZ R35, R68, R35, !PT ;  /* 0x0000002344237209 */ /* 0x008fe40007810000 */
[----:B------:R-:W-:Y:S02]  /*56d0*/  FMNMX.FTZ R7, R220, R7, !PT ;  /* 0x00000007dc077209 */ /* 0x000fe40007810000 */
[----:B------:R-:W-:Y:S02]  /*56e0*/  FMNMX.FTZ R37, R70, R35, !PT ;  /* 0x0000002346257209 */ /* 0x000fe40007810000 */
[----:B------:R-:W-:Y:S02]  /*56f0*/  FMNMX.FTZ R7, R76, R7, !PT ;  /* 0x000000074c077209 */ /* 0x000fe40007810000 */
[----:B------:R-:W-:-:S02]  /*5700*/  FMNMX.FTZ R37, R74, R37, !PT ;  /* 0x000000254a257209 */ /* 0x000fc40007810000 */
[----:B------:R-:W-:Y:S02]  /*5710*/  FMNMX.FTZ R7, R222, R7, !PT ;  /* 0x00000007de077209 */ /* 0x000fe40007810000 */
[----:B------:R-:W-:Y:S02]  /*5720*/  FMNMX.FTZ R37, R78, R37, !PT ;  /* 0x000000254e257209 */ /* 0x000fe40007810000 */
[----:B------:R-:W-:Y:S02]  /*5730*/  FMNMX.FTZ R7, R80, R7, !PT ;  /* 0x0000000750077209 */ /* 0x000fe40007810000 */
[----:B------:R-:W-:Y:S02]  /*5740*/  FMNMX.FTZ R37, R84, R37, !PT ;  /* 0x0000002554257209 */ /* 0x000fe40007810000 */
[----:B------:R-:W-:Y:S02]  /*5750*/  FMNMX.FTZ R7, R224, R7, !PT ;  /* 0x00000007e0077209 */ /* 0x000fe40007810000 */
[----:B-1----:R-:W-:-:S02]  /*5760*/  FMNMX.FTZ R39, R82, R37, !PT ;  /* 0x0000002552277209 */ /* 0x002fc40007810000 */
[----:B------:R-:W-:-:S04]  /*5770*/  FMNMX.FTZ R7, R228, R7, !PT ;  /* 0x00000007e4077209 */ /* 0x000fc80007810000 */
[----:B------:R-:W-:-:S05]  /*5780*/  FMNMX.FTZ R7, R226, R7, !PT ;  /* 0x00000007e2077209 */ /* 0x000fca0007810000 */
[----:B------:R-:W1:Y:S02]  /*5790*/  SHFL.BFLY PT, R8, R7, 0x2, 0x1f ;  /* 0x0c401f0007087f89 */ /* 0x000e6400000e0000 */
[----:B-1----:R-:W-:Y:S02]  /*57a0*/  FMNMX.FTZ R8, R7, R8, !PT ;  /* 0x0000000807087209 */ /* 0x002fe40007810000 */
[----:B------:R-:W1:Y:S03]  /*57b0*/  LDC R7, c[0x0][0x988] ;  /* 0x00026200ff077b82 */ /* 0x000e660000000800 */
[----:B------:R-:W2:Y:S02]  /*57c0*/  SHFL.BFLY PT, R13, R8, 0x1, 0x1f ;  /* 0x0c201f00080d7f89 */ /* 0x000ea400000e0000 */
[----:B--2---:R-:W-:-:S05]  /*57d0*/  FMNMX.FTZ R10, R8, R13, !PT ;  /* 0x0000000d080a7209 */ /* 0x004fca0007810000 */
[C---:B-1----:R-:W-:Y:S01]  /*57e0*/  FMUL.FTZ R29, R10.reuse, R7 ;  /* 0x000000070a1d7220 */ /* 0x042fe20000410000 */
[----:B------:R-:W-:-:S03]  /*57f0*/  FADD.FTZ R8, -R10, R11 ;  /* 0x0000000b0a087221 */ /* 0x000fc60000010100 */
[-CC-:B------:R-:W-:Y:S01]  /*5800*/  FFMA.FTZ R11, R6, R7.reuse, -R29.reuse ;  /* 0x00000007060b7223 */ /* 0x180fe2000001081d */
[-CC-:B------:R-:W-:Y:S01]  /*5810*/  FFMA.FTZ R230, R12, R7.reuse, -R29.reuse ;  /* 0x000000070ce67223 */ /* 0x180fe2000001081d */
[-CC-:B------:R-:W-:Y:S01]  /*5820*/  FFMA.FTZ R192, R192, R7.reuse, -R29.reuse ;  /* 0x00000007c0c07223 */ /* 0x180fe2000001081d */
[-CC-:B------:R-:W-:Y:S01]  /*5830*/  FFMA.FTZ R196, R196, R7.reuse, -R29.reuse ;  /* 0x00000007c4c47223 */ /* 0x180fe2000001081d */
[-CC-:B------:R-:W-:Y:S01]  /*5840*/  FFMA.FTZ R200, R200, R7.reuse, -R29.reuse ;  /* 0x00000007c8c87223 */ /* 0x180fe2000001081d */
[-CC-:B------:R-:W-:Y:S01]  /*5850*/  FFMA.FTZ R13, R24, R7.reuse, -R29.reuse ;  /* 0x00000007180d7223 */ /* 0x180fe2000001081d */
[----:B------:R1:W-:Y:S01]  /*5860*/  MUFU.EX2 R21, R192 ;  /* 0x000000c000157308 */ /* 0x0003e20000000800 */
[-CC-:B------:R-:W-:Y:S01]  /*5870*/  FFMA.FTZ R43, R72, R7.reuse, -R29.reuse ;  /* 0x00000007482b7223 */ /* 0x180fe2000001081d */
[----:B------:R-:W-:Y:S02]  /*5880*/  WARPGROUP.DEPBAR.LE gsb0, 0x0 ;  /* 0x00008000000079c5 */ /* 0x000fe40000010000 */
[----:B------:R-:W-:Y:S01]  /*5890*/  WARPGROUP.ARRIVE ;  /* 0x00000000000079c5 */ /* 0x000fe20000000000 */
[----:B------:R-:W-:Y:S01]  /*58a0*/  FMUL.FTZ R168, R83, UR6 ;  /* 0x0000000653a87c20 */ /* 0x000fe20008410000 */
[----:B------:R-:W-:Y:S01]  /*58b0*/  FMUL.FTZ R170, R87, UR6 ;  /* 0x0000000657aa7c20 */ /* 0x000fe20008410000 */
[-CC-:B------:R-:W-:Y:S01]  /*58c0*/  FFMA.FTZ R47, R80, R7.reuse, -R29.reuse ;  /* 0x00000007502f7223 */ /* 0x180fe2000001081d */
[----:B------:R2:W-:Y:S01]  /*58d0*/  MUFU.EX2 R25, R196 ;  /* 0x000000c400197308 */ /* 0x0005e20000000800 */
[-CC-:B-1----:R-:W-:Y:S01]  /*58e0*/  FFMA.FTZ R192, R202, R7.reuse, -R29.reuse ;  /* 0x00000007cac07223 */ /* 0x182fe2000001081d */
[----:B------:R-:W-:Y:S01]  /*58f0*/  HGMMA.64x128x16.F32.BF16 R88, R152, gdesc[UR12].tnspB, R88, gsb0 ;  /* 0x41e0000c98587df0 */ /* 0x000fe20008001858 */
[----:B------:R-:W-:Y:S01]  /*5900*/  UMOV UR14, UR10 ;  /* 0x0000000a000e7c82 */ /* 0x000fe20008000000 */
[----:B------:R-:W-:Y:S01]  /*5910*/  UMOV UR15, 0x40000040 ;  /* 0x40000040000f7882 */ /* 0x000fe20000000000 */
[----:B------:R-:W-:Y:S01]  /*5920*/  UIADD3 UR10, UR4, 0x300, URZ ;  /* 0x00000300040a7890 */ /* 0x000fe2000fffe03f */
[-CC-:B------:R-:W-:Y:S01]  /*5930*/  FFMA.FTZ R24, R180, R7.reuse, -R29.reuse ;  /* 0x00000007b4187223 */ /* 0x180fe2000001081d */
[-CC-:B------:R-:W-:Y:S01]  /*5940*/  FFMA.FTZ R15, R182, R7.reuse, -R29.reuse ;  /* 0x00000007b60f7223 */ /* 0x180fe2000001081d */
[----:B------:R-:W1:Y:S01]  /*5950*/  MUFU.TANH R168, R168 ;  /* 0x000000a800a87308 */ /* 0x000e620000002400 */
[-CC-:B------:R-:W-:Y:S01]  /*5960*/  FFMA.FTZ R176, R176, R7.reuse, -R29.reuse ;  /* 0x00000007b0b07223 */ /* 0x180fe2000001081d */
[-CC-:B------:R-:W-:Y:S01]  /*5970*/  FFMA.FTZ R204, R204, R7.reuse, -R29.reuse ;  /* 0x00000007cccc7223 */ /* 0x180fe2000001081d */
[-CC-:B--2---:R-:W-:Y:S01]  /*5980*/  FFMA.FTZ R196, R206, R7.reuse, -R29.reuse ;  /* 0x00000007cec47223 */ /* 0x184fe2000001081d */
[-CC-:B------:R-:W-:Y:S01]  /*5990*/  FFMA.FTZ R208, R208, R7.reuse, -R29.reuse ;  /* 0x00000007d0d07223 */ /* 0x180fe2000001081d */
[-CC-:B------:R-:W-:Y:S01]  /*59a0*/  FFMA.FTZ R212, R212, R7.reuse, -R29.reuse ;  /* 0x00000007d4d47223 */ /* 0x180fe2000001081d */
[-CC-:B------:R-:W-:Y:S01]  /*59b0*/  FFMA.FTZ R41, R174, R7.reuse, -R29.reuse ;  /* 0x00000007ae297223 */ /* 0x180fe2000001081d */
[-CC-:B------:R-:W-:Y:S01]  /*59c0*/  FFMA.FTZ R72, R220, R7.reuse, -R29.reuse ;  /* 0x00000007dc487223 */ /* 0x180fe2000001081d */
[----:B------:R-:W2:Y:S01]  /*59d0*/  MUFU.TANH R170, R170 ;  /* 0x000000aa00aa7308 */ /* 0x000ea20000002400 */
[-CC-:B------:R-:W-:Y:S01]  /*59e0*/  FFMA.FTZ R80, R224, R7.reuse, -R29.reuse ;  /* 0x00000007e0507223 */ /* 0x180fe2000001081d */
[-CC-:B------:R-:W-:Y:S01]  /*59f0*/  FFMA.FTZ R49, R228, R7.reuse, -R29.reuse ;  /* 0x00000007e4317223 */ /* 0x180fe2000001081d */
[-C--:B------:R-:W-:Y:S01]  /*5a00*/  FFMA.FTZ R202, R226, R7.reuse, -R29 ;  /* 0x00000007e2ca7223 */ /* 0x080fe2000001081d */
[----:B------:R-:W-:Y:S01]  /*5a10*/  UIADD3 UR4, UR4, 0x380, URZ ;  /* 0x0000038004047890 */ /* 0x000fe2000fffe03f */
[----:B------:R-:W-:-:S03]  /*5a20*/  FMUL.FTZ R8, R8, R7 ;  /* 0x0000000708087220 */ /* 0x000fc60000410000 */
[----:B------:R3:W-:Y:S01]  /*5a30*/  MUFU.EX2 R27, R200 ;  /* 0x000000c8001b7308 */ /* 0x0007e20000000800 */
[----:B-1----:R-:W-:-:S04]  /*5a40*/  FMNMX.FTZ R39, R168, R39, !PT ;  /* 0x00000027a8277209 */ /* 0x002fc80007810000 */
[----:B------:R-:W-:-:S03]  /*5a50*/  FMNMX.FTZ R39, R86, R39, !PT ;  /* 0x0000002756277209 */ /* 0x000fc60007810000 */
[----:B------:R-:W-:Y:S01]  /*5a60*/  MUFU.EX2 R8, R8 ;  /* 0x0000000800087308 */ /* 0x000fe20000000800 */
[----:B--2---:R-:W-:Y:S01]  /*5a70*/  FMNMX.FTZ R6, R170, R39, !PT ;  /* 0x00000027aa067209 */ /* 0x004fe20007810000 */
[-CC-:B------:R-:W-:Y:S01]  /*5a80*/  FFMA.FTZ R39, R216, R7.reuse, -R29.reuse ;  /* 0x00000007d8277223 */ /* 0x180fe2000001081d */
[----:B---3--:R-:W-:-:S03]  /*5a90*/  FFMA.FTZ R200, R218, R7, -R29 ;  /* 0x00000007dac87223 */ /* 0x008fc6000001081d */
[----:B------:R-:W1:Y:S02]  /*5aa0*/  SHFL.BFLY PT, R45, R6, 0x2, 0x1f ;  /* 0x0c401f00062d7f89 */ /* 0x000e6400000e0000 */
[----:B------:R-:W2:Y:S08]  /*5ab0*/  MUFU.EX2 R11, R11 ;  /* 0x0000000b000b7308 */ /* 0x000eb00000000800 */
[----:B------:R-:W3:Y:S08]  /*5ac0*/  MUFU.EX2 R230, R230 ;  /* 0x000000e600e67308 */ /* 0x000ef00000000800 */
[----:B------:R-:W-:Y:S01]  /*5ad0*/  MUFU.EX2 R13, R13 ;  /* 0x0000000d000d7308 */ /* 0x000fe20000000800 */
[----:B--2---:R-:W-:Y:S01]  /*5ae0*/  FFMA.FTZ R3, R8, R3, R11 ;  /* 0x0000000308037223 */ /* 0x004fe2000001000b */
[----:B-1----:R-:W-:Y:S01]  /*5af0*/  FMNMX.FTZ R51, R6, R45, !PT ;  /* 0x0000002d06337209 */ /* 0x002fe20007810000 */
[-CC-:B------:R-:W-:Y:S01]  /*5b00*/  FFMA.FTZ R45, R76, R7.reuse, -R29.reuse ;  /* 0x000000074c2d7223 */ /* 0x180fe2000001081d */
[----:B------:R-:W-:-:S04]  /*5b10*/  FFMA.FTZ R76, R222, R7, -R29 ;  /* 0x00000007de4c7223 */ /* 0x000fc8000001081d */
[----:B------:R-:W1:Y:S01]  /*5b20*/  MUFU.EX2 R24, R24 ;  /* 0x0000001800187308 */ /* 0x000e620000000800 */
[----:B---3--:R-:W-:Y:S01]  /*5b30*/  F2FP.BF16.F32.PACK_AB R180, R230, R11 ;  /* 0x0000000be6b4723e */ /* 0x008fe200000010ff */
[----:B------:R-:W2:Y:S01]  /*5b40*/  SHFL.BFLY PT, R12, R51, 0x1, 0x1f ;  /* 0x0c201f00330c7f89 */ /* 0x000ea200000e0000 */
[----:B------:R-:W-:-:S05]  /*5b50*/  IMAD.MOV.U32 R11, RZ, RZ, R10 ;  /* 0x000000ffff0b7224 */ /* 0x000fca00078e000a */
[----:B------:R-:W-:Y:S08]  /*5b60*/  MUFU.EX2 R15, R15 ;  /* 0x0000000f000f7308 */ /* 0x000ff00000000800 */
[----:B------:R-:W3:Y:S01]  /*5b70*/  MUFU.EX2 R192, R192 ;  /* 0x000000c000c07308 */ /* 0x000ee20000000800 */
[----:B-1----:R-:W-:-:S07]  /*5b80*/  F2FP.BF16.F32.PACK_AB R182, R24, R13 ;  /* 0x0000000d18b6723e */ /* 0x002fce00000010ff */
[----:B------:R-:W-:Y:S01]  /*5b90*/  MUFU.EX2 R31, R176 ;  /* 0x000000b0001f7308 */ /* 0x000fe20000000800 */
[----:B--2---:R-:W-:-:S05]  /*5ba0*/  FMNMX.FTZ R12, R51, R12, !PT ;  /* 0x0000000c330c7209 */ /* 0x004fca0007810000 */
[----:B------:R-:W-:Y:S01]  /*5bb0*/  FADD.FTZ R6, -R12, R9 ;  /* 0x000000090c067221 */ /* 0x000fe20000010100 */
[----:B------:R-:W-:Y:S01]  /*5bc0*/  IMAD.U32 R9, RZ, RZ, UR7 ;  /* 0x00000007ff097e24 */ /* 0x000fe2000f8e00ff */
[----:B------:R-:W-:Y:S01]  /*5bd0*/  MUFU.EX2 R33, R204 ;  /* 0x000000cc00217308 */ /* 0x000fe20000000800 */
[----:B---3--:R-:W-:Y:S01]  /*5be0*/  F2FP.BF16.F32.PACK_AB R174, R192, R27 ;  /* 0x0000001bc0ae723e */ /* 0x008fe200000010ff */
[----:B------:R-:W-:Y:S02]  /*5bf0*/  FMUL.FTZ R6, R6, R7 ;  /* 0x0000000706067220 */ /* 0x000fe40000410000 */
[----:B------:R-:W-:-:S04]  /*5c00*/  @!P1 IADD3 R9, R9, 0x34840, RZ ;  /* 0x0003484009099810 */ /* 0x000fc80007ffe0ff */
[----:B------:R-:W-:Y:S01]  /*5c10*/  MUFU.EX2 R6, R6 ;  /* 0x0000000600067308 */ /* 0x000fe20000000800 */
[----:B------:R-:W-:-:S07]  /*5c20*/  @!P1 PRMT R9, RZ, 0x654, R9 ;  /* 0x00000654ff099816 */ /* 0x000fce0000000009 */
[----:B------:R-:W-:Y:S08]  /*5c30*/  MUFU.EX2 R196, R196 ;  /* 0x000000c400c47308 */ /* 0x000ff00000000800 */
[----:B------:R-:W-:Y:S08]  /*5c40*/  MUFU.EX2 R35, R208 ;  /* 0x000000d000237308 */ /* 0x000ff00000000800 */
[----:B------:R-:W-:Y:S08]  /*5c50*/  MUFU.EX2 R37, R212 ;  /* 0x000000d400257308 */ /* 0x000ff00000000800 */
[----:B------:R-:W-:Y:S01]  /*5c60*/  MUFU.EX2 R39, R39 ;  /* 0x0000002700277308 */ /* 0x000fe20000000800 */
[----:B------:R-:W-:-:S02]  /*5c70*/  WARPGROUP.DEPBAR.LE gsb0, 0x0 ;  /* 0x00008000000079c5 */ /* 0x000fc40000010000 */
[----:B------:R-:W-:Y:S01]  /*5c80*/  WARPGROUP.ARRIVE ;  /* 0x00000000000079c5 */ /* 0x000fe20000000000 */
[-CC-:B------:R-:W-:Y:S01]  /*5c90*/  FFMA.FTZ R152, R190, R7.reuse, -R29.reuse ;  /* 0x00000007be987223 */ /* 0x180fe2000001081d */
[-CC-:B------:R-:W-:Y:S01]  /*5ca0*/  FFMA.FTZ R154, R194, R7.reuse, -R29.reuse ;  /* 0x00000007c29a7223 */ /* 0x180fe2000001081d */
[-CC-:B------:R-:W-:Y:S01]  /*5cb0*/  FFMA.FTZ R190, R198, R7.reuse, -R29.reuse ;  /* 0x00000007c6be7223 */ /* 0x180fe2000001081d */
[-CC-:B------:R-:W-:Y:S01]  /*5cc0*/  FFMA.FTZ R194, R178, R7.reuse, -R29.reuse ;  /* 0x00000007b2c27223 */ /* 0x180fe2000001081d */
[----:B------:R-:W-:Y:S01]  /*5cd0*/  FFMA.FTZ R198, R172, R7, -R29 ;  /* 0x00000007acc67223 */ /* 0x000fe2000001081d */
[----:B------:R-:W-:Y:S01]  /*5ce0*/  HGMMA.64x128x16.F32.BF16 R88, R156, gdesc[UR12].tnspB, R88, gsb0 ;  /* 0x41e0000c9c587df0 */ /* 0x000fe20008001858 */
[----:B------:R-:W-:Y:S01]  /*5cf0*/  UMOV UR14, UR10 ;  /* 0x0000000a000e7c82 */ /* 0x000fe20008000000 */
[----:B------:R-:W-:Y:S01]  /*5d00*/  UMOV UR15, 0x40000040 ;  /* 0x40000040000f7882 */ /* 0x000fe20000000000 */
[----:B------:R-:W-:Y:S01]  /*5d10*/  UMOV UR10, UR4 ;  /* 0x00000004000a7c82 */ /* 0x000fe20008000000 */
[----:B------:R-:W1:Y:S01]  /*5d20*/  MUFU.EX2 R152, R152 ;  /* 0x0000009800987308 */ /* 0x000e620000000800 */
[----:B------:R-:W-:-:S07]  /*5d30*/  UMOV UR4, UR39 ;  /* 0x0000002700047c82 */ /* 0x000fce0008000000 */
[----:B------:R-:W2:Y:S08]  /*5d40*/  MUFU.EX2 R154, R154 ;  /* 0x0000009a009a7308 */ /* 0x000eb00000000800 */
[----:B------:R-:W3:Y:S01]  /*5d50*/  MUFU.EX2 R190, R190 ;  /* 0x000000be00be7308 */ /* 0x000ee20000000800 */
[----:B-1----:R-:W-:-:S07]  /*5d60*/  F2FP.BF16.F32.PACK_AB R176, R152, R15 ;  /* 0x0000000f98b0723e */ /* 0x002fce00000010ff */
[----:B------:R-:W-:Y:S01]  /*5d70*/  MUFU.EX2 R194, R194 ;  /* 0x000000c200c27308 */ /* 0x000fe20000000800 */
[----:B--2---:R-:W-:-:S07]  /*5d80*/  F2FP.BF16.F32.PACK_AB R178, R154, R21 ;  /* 0x000000159ab2723e */ /* 0x004fce00000010ff */
[----:B------:R-:W-:Y:S01]  /*5d90*/  MUFU.EX2 R198, R198 ;  /* 0x000000c600c67308 */ /* 0x000fe20000000800 */
[----:B---3--:R-:W-:-:S07]  /*5da0*/  F2FP.BF16.F32.PACK_AB R172, R190, R25 ;  /* 0x00000019beac723e */ /* 0x008fce00000010ff */
[----:B------:R-:W-:Y:S08]  /*5db0*/  MUFU.EX2 R41, R41 ;  /* 0x0000002900297308 */ /* 0x000ff00000000800 */
[----:B------:R-:W-:Y:S08]  /*5dc0*/  MUFU.EX2 R200, R200 ;  /* 0x000000c800c87308 */ /* 0x000ff00000000800 */
[----:B------:R-:W-:Y:S08]  /*5dd0*/  MUFU.EX2 R43, R43 ;  /* 0x0000002b002b7308 */ /* 0x000ff00000000800 */
[----:B------:R-:W-:Y:S08]  /*5de0*/  MUFU.EX2 R72, R72 ;  /* 0x0000004800487308 */ /* 0x000ff00000000800 */
[----:B------:R-:W-:Y:S08]  /*5df0*/  MUFU.EX2 R45, R45 ;  /* 0x0000002d002d7308 */ /* 0x000ff00000000800 */
[----:B------:R-:W-:Y:S08]  /*5e00*/  MUFU.EX2 R76, R76 ;  /* 0x0000004c004c7308 */ /* 0x000ff00000000800 */
[----:B------:R-:W-:Y:S08]  /*5e10*/  MUFU.EX2 R47, R47 ;  /* 0x0000002f002f7308 */ /* 0x000ff00000000800 */
[----:B------:R-:W1:Y:S08]  /*5e20*/  MUFU.EX2 R80, R80 ;  /* 0x0000005000507308 */ /* 0x000e700000000800 */
[----:B------:R-:W-:Y:S08]  /*5e30*/  MUFU.EX2 R49, R49 ;  /* 0x0000003100317308 */ /* 0x000ff00000000800 */
[----:B------:R-:W2:Y:S01]  /*5e40*/  MUFU.EX2 R202, R202 ;  /* 0x000000ca00ca7308 */ /* 0x000ea20000000800 */
[----:B------:R-:W-:-:S02]  /*5e50*/  WARPGROUP.DEPBAR.LE gsb0, 0x0 ;  /* 0x00008000000079c5 */ /* 0x000fc40000010000 */
[----:B------:R-:W-:Y:S01]  /*5e60*/  WARPGROUP.ARRIVE ;  /* 0x00000000000079c5 */ /* 0x000fe20000000000 */
[-CC-:B------:R-:W-:Y:S01]  /*5e70*/  FFMA.FTZ R156, R210, R7.reuse, -R29.reuse ;  /* 0x00000007d29c7223 */ /* 0x180fe2000001081d */
[-C--:B------:R-:W-:Y:S01]  /*5e80*/  FFMA.FTZ R158, R214, R7.reuse, -R29 ;  /* 0x00000007d69e7223 */ /* 0x080fe2000001081d */
[----:B------:R-:W-:-:S03]  /*5e90*/  FMUL.FTZ R29, R12, R7 ;  /* 0x000000070c1d7220 */ /* 0x000fc60000410000 */
[----:B------:R-:W-:Y:S01]  /*5ea0*/  HGMMA.64x128x16.F32.BF16 R88, R160, gdesc[UR12].tnspB, R88, gsb0 ;  /* 0x41e0000ca0587df0 */ /* 0x000fe20008001858 */
[-CC-:B------:R-:W-:Y:S01]  /*5eb0*/  FFMA.FTZ R177, R30, R7.reuse, -R29.reuse ;  /* 0x000000071eb17223 */ /* 0x180fe2000001081d */
[-CC-:B------:R-:W-:Y:S01]  /*5ec0*/  FFMA.FTZ R30, R36, R7.reuse, -R29.reuse ;  /* 0x00000007241e7223 */ /* 0x180fe2000001081d */
[----:B------:R-:W-:Y:S01]  /*5ed0*/  IMAD.U32 R36, RZ, RZ, UR11 ;  /* 0x0000000bff247e24 */ /* 0x000fe2000f8e00ff */
[----:B------:R-:W-:Y:S01]  /*5ee0*/  UMOV UR11, 0x40000040 ;  /* 0x40000040000b7882 */ /* 0x000fe20000000000 */
[-CC-:B------:R-:W-:Y:S01]  /*5ef0*/  FFMA.FTZ R181, R14, R7.reuse, -R29.reuse ;  /* 0x000000070eb57223 */ /* 0x180fe2000001081d */
[-CC-:B------:R-:W-:Y:S01]  /*5f00*/  FFMA.FTZ R183, R26, R7.reuse, -R29.reuse ;  /* 0x000000071ab77223 */ /* 0x180fe2000001081d */
[-CC-:B------:R-:W-:Y:S01]  /*5f10*/  FFMA.FTZ R28, R28, R7.reuse, -R29.reuse ;  /* 0x000000071c1c7223 */ /* 0x180fe2000001081d */
[----:B------:R-:W-:Y:S01]  /*5f20*/  @!P1 VIADD R36, R36, 0x34860 ;  /* 0x0003486024249836 */ /* 0x000fe20000000000 */
[----:B------:R-:W-:Y:S01]  /*5f30*/  MUFU.EX2 R177, R177 ;  /* 0x000000b100b17308 */ /* 0x000fe20000000800 */
[-CC-:B------:R-:W-:Y:S01]  /*5f40*/  FFMA.FTZ R179, R34, R7.reuse, -R29.reuse ;  /* 0x0000000722b37223 */ /* 0x180fe2000001081d */
[-CC-:B------:R-:W-:Y:S01]  /*5f50*/  FFMA.FTZ R173, R38, R7.reuse, -R29.reuse ;  /* 0x0000000726ad7223 */ /* 0x180fe2000001081d */
[-CC-:B------:R-:W-:Y:S01]  /*5f60*/  FFMA.FTZ R175, R42, R7.reuse, -R29.reuse ;  /* 0x000000072aaf7223 */ /* 0x180fe2000001081d */
[----:B------:R-:W-:Y:S01]  /*5f70*/  @!P1 PRMT R38, RZ, 0x654, R36 ;  /* 0x00000654ff269816 */ /* 0x000fe20000000024 */
[-CC-:B------:R-:W-:Y:S01]  /*5f80*/  FFMA.FTZ R26, R44, R7.reuse, -R29.reuse ;  /* 0x000000072c1a7223 */ /* 0x180fe2000001081d */
[-CC-:B------:R-:W-:Y:S01]  /*5f90*/  FFMA.FTZ R169, R46, R7.reuse, -R29.reuse ;  /* 0x000000072ea97223 */ /* 0x180fe2000001081d */
[-CC-:B------:R-:W-:Y:S01]  /*5fa0*/  FFMA.FTZ R14, R48, R7.reuse, -R29.reuse ;  /* 0x00000007300e7223 */ /* 0x180fe2000001081d */
[----:B------:R-:W3:Y:S01]  /*5fb0*/  MUFU.EX2 R181, R181 ;  /* 0x000000b500b57308 */ /* 0x000ee20000000800 */
[-CC-:B------:R-:W-:Y:S01]  /*5fc0*/  FFMA.FTZ R171, R50, R7.reuse, -R29.reuse ;  /* 0x0000000732ab7223 */ /* 0x180fe2000001081d */
[-CC-:B------:R-:W-:Y:S01]  /*5fd0*/  FFMA.FTZ R153, R54, R7.reuse, -R29.reuse ;  /* 0x0000000736997223 */ /* 0x180fe2000001081d */
[-CC-:B------:R-:W-:Y:S01]  /*5fe0*/  FFMA.FTZ R34, R56, R7.reuse, -R29.reuse ;  /* 0x0000000738227223 */ /* 0x180fe2000001081d */
[-CC-:B------:R-:W-:Y:S01]  /*5ff0*/  FFMA.FTZ R155, R58, R7.reuse, -R29.reuse ;  /* 0x000000073a9b7223 */ /* 0x180fe2000001081d */
[-CC-:B------:R-:W-:Y:S01]  /*6000*/  FFMA.FTZ R60, R60, R7.reuse, -R29.reuse ;  /* 0x000000073c3c7223 */ /* 0x180fe2000001081d */
[-CC-:B------:R-:W-:Y:S01]  /*6010*/  FFMA.FTZ R62, R62, R7.reuse, -R29.reuse ;  /* 0x000000073e3e7223 */ /* 0x180fe2000001081d */
[-CC-:B------:R-:W-:Y:S01]  /*6020*/  FFMA.FTZ R64, R64, R7.reuse, -R29.reuse ;  /* 0x0000000740407223 */ /* 0x180fe2000001081d */
[----:B------:R-:W-:Y:S01]  /*6030*/  MUFU.EX2 R183, R183 ;  /* 0x000000b700b77308 */ /* 0x000fe20000000800 */
        /* <DEDUP_REMOVED lines=8> */
[----:B------:R-:W-:-:S07]  /*60c0*/  FFMA.FTZ R86, R86, R7, -R29 ;  /* 0x0000000756567223 */ /* 0x000fce000001081d */
[----:B------:R-:W-:Y:S08]  /*60d0*/  MUFU.EX2 R179, R179 ;  /* 0x000000b300b37308 */ /* 0x000ff00000000800 */
        /* <DEDUP_REMOVED lines=17> */
[----:B------:R-:W-:Y:S01]  /*61f0*/  FFMA.FTZ R20, R52, R7, -R29 ;  /* 0x0000000734147223 */ /* 0x000fe2000001081d */
[----:B------:R-:W-:Y:S01]  /*6200*/  MUFU.EX2 R60, R60 ;  /* 0x0000003c003c7308 */ /* 0x000fe20000000800 */
[----:B------:R-:W-:Y:S07]  /*6210*/  HGMMA.64x128x16.F32.BF16 R88, R164, gdesc[UR8].tnspB, R88, gsb0 ;  /* 0x41e00008a4587df0 */ /* 0x000fee0008001858 */
[----:B------:R-:W4:Y:S08]  /*6220*/  MUFU.EX2 R160, R160 ;  /* 0x000000a000a07308 */ /* 0x000f300000000800 */
[----:B------:R-:W5:Y:S08]  /*6230*/  MUFU.EX2 R162, R162 ;  /* 0x000000a200a27308 */ /* 0x000f700000000800 */
        /* <DEDUP_REMOVED lines=9> */
[----:B------:R-:W5:Y:S01]  /*62d0*/  MUFU.EX2 R84, R84 ;  /* 0x0000005400547308 */ /* 0x000f620000000800 */
[----:B------:R-:W-:-:S02]  /*62e0*/  WARPGROUP.DEPBAR.LE gsb0, 0x0 ;  /* 0x00008000000079c5 */ /* 0x000fc40000010000 */
[----:B------:R3:W-:Y:S05]  /*62f0*/  @!P1 SYNCS.ARRIVE.TRANS64.RED.A1T0 RZ, [R9+URZ], RZ ;  /* 0x000000ff09ff99a7 */ /* 0x0007ea000810043f */
[----:B------:R-:W5:Y:S01]  /*6300*/  MUFU.EX2 R165, R82 ;  /* 0x0000005200a57308 */ /* 0x000f620000000800 */
[----:B-1----:R-:W-:Y:S02]  /*6310*/  F2FP.BF16.F32.PACK_AB R164, R80, R47 ;  /* 0x0000002f50a4723e */ /* 0x002fe400000010ff */
[----:B--2---:R-:W-:Y:S01]  /*6320*/  F2FP.BF16.F32.PACK_AB R166, R202, R49 ;  /* 0x00000031caa6723e */ /* 0x004fe200000010ff */
[----:B---3--:R-:W-:Y:S01]  /*6330*/  FFMA.FTZ R9, R6, R0, R181 ;  /* 0x0000000006097223 */ /* 0x008fe200000100b5 */
[----:B------:R-:W-:Y:S01]  /*6340*/  FADD.FTZ R0, R230, R3 ;  /* 0x00000003e6007221 */ /* 0x000fe20000010000 */
[----:B------:R1:W-:Y:S02]  /*6350*/  @!P1 SYNCS.ARRIVE.TRANS64.RED.A1T0 RZ, [R38+URZ], RZ ;  /* 0x000000ff26ff99a7 */ /* 0x0003e4000810043f */
[----:B------:R-:W-:Y:S01]  /*6360*/  MUFU.EX2 R167, R86 ;  /* 0x0000005600a77308 */ /* 0x000fe20000000800 */
[C---:B----4-:R-:W-:Y:S01]  /*6370*/  FADD.FTZ R36, R160.reuse, R9 ;  /* 0x00000009a0247221 */ /* 0x050fe20000010000 */
[----:B------:R-:W-:Y:S01]  /*6380*/  FADD.FTZ R3, R13, R0 ;  /* 0x000000000d037221 */ /* 0x000fe20000010000 */
[----:B------:R-:W-:-:S02]  /*6390*/  F2FP.BF16.F32.PACK_AB R181, R160, R181 ;  /* 0x000000b5a0b5723e */ /* 0x000fc400000010ff */
[----:B------:R-:W-:Y:S01]  /*63a0*/  FADD.FTZ R9, R183, R36 ;  /* 0x00000024b7097221 */ /* 0x000fe20000010000 */
[----:B------:R-:W-:Y:S01]  /*63b0*/  FADD.FTZ R0, R24, R3 ;  /* 0x0000000318007221 */ /* 0x000fe20000010000 */
[C---:B------:R-:W-:Y:S02]  /*63c0*/  F2FP.BF16.F32.PACK_AB R183, R28.reuse, R183 ;  /* 0x000000b71cb7723e */ /* 0x040fe400000010ff */
[----:B------:R-:W-:Y:S01]  /*63d0*/  FADD.FTZ R36, R28, R9 ;  /* 0x000000091c247221 */ /* 0x000fe20000010000 */
[----:B------:R-:W-:Y:S01]  /*63e0*/  FADD.FTZ R3, R15, R0 ;  /* 0x000000000f037221 */ /* 0x000fe20000010000 */
[----:B------:R-:W-:Y:S02]  /*63f0*/  F2FP.BF16.F32.PACK_AB R160, R72, R43 ;  /* 0x0000002b48a0723e */ /* 0x000fe400000010ff */
[----:B------:R-:W-:Y:S01]  /*6400*/  FADD.FTZ R9, R177, R36 ;  /* 0x00000024b1097221 */ /* 0x000fe20000010000 */
[----:B------:R-:W-:Y:S01]  /*6410*/  FADD.FTZ R0, R152, R3 ;  /* 0x0000000398007221 */ /* 0x000fe20000010000 */
[----:B-----5:R-:W-:-:S02]  /*6420*/  F2FP.BF16.F32.PACK_AB R177, R162, R177 ;  /* 0x000000b1a2b1723e */ /* 0x020fc400000010ff */
[----:B------:R-:W-:Y:S01]  /*6430*/  FADD.FTZ R36, R162, R9 ;  /* 0x00000009a2247221 */ /* 0x000fe20000010000 */
[----:B------:R-:W-:Y:S01]  /*6440*/  FADD.FTZ R3, R21, R0 ;  /* 0x0000000015037221 */ /* 0x000fe20000010000 */
[----:B------:R-:W-:Y:S02]  /*6450*/  F2FP.BF16.F32.PACK_AB R152, R156, R35 ;  /* 0x000000239c98723e */ /* 0x000fe400000010ff */
[----:B------:R-:W-:Y:S01]  /*6460*/  FADD.FTZ R9, R179, R36 ;  /* 0x00000024b3097221 */ /* 0x000fe20000010000 */
[----:B------:R-:W-:Y:S01]  /*6470*/  FADD.FTZ R0, R154, R3 ;  /* 0x000000039a007221 */ /* 0x000fe20000010000 */
[----:B------:R-:W-:Y:S02]  /*6480*/  F2FP.BF16.F32.PACK_AB R154, R158, R37 ;  /* 0x000000259e9a723e */ /* 0x000fe400000010ff */
[----:B------:R-:W-:Y:S01]  /*6490*/  FADD.FTZ R36, R30, R9 ;  /* 0x000000091e247221 */ /* 0x000fe20000010000 */
[----:B------:R-:W-:Y:S01]  /*64a0*/  FADD.FTZ R3, R25, R0 ;  /* 0x0000000019037221 */ /* 0x000fe20000010000 */
[-CC-:B------:R-:W-:Y:S01]  /*64b0*/  FFMA.FTZ R0, R168, R7.reuse, -R29.reuse ;  /* 0x00000007a8007223 */ /* 0x180fe2000001081d */
[----:B------:R-:W-:Y:S01]  /*64c0*/  FFMA.FTZ R29, R170, R7, -R29 ;  /* 0x00000007aa1d7223 */ /* 0x000fe2000001081d */
[----:B------:R-:W-:Y:S01]  /*64d0*/  FADD.FTZ R9, R173, R36 ;  /* 0x00000024ad097221 */ /* 0x000fe20000010000 */
[----:B------:R-:W-:Y:S01]  /*64e0*/  FADD.FTZ R36, R190, R3 ;  /* 0x00000003be247221 */ /* 0x000fe20000010000 */
[----:B------:R-:W-:-:S02]  /*64f0*/  F2FP.BF16.F32.PACK_AB R179, R30, R179 ;  /* 0x000000b31eb3723e */ /* 0x000fc400000010ff */
[C---:B-1----:R-:W-:Y:S01]  /*6500*/  FADD.FTZ R38, R32.reuse, R9 ;  /* 0x0000000920267221 */ /* 0x042fe20000010000 */
[----:B------:R-:W-:Y:S01]  /*6510*/  FADD.FTZ R3, R27, R36 ;  /* 0x000000241b037221 */ /* 0x000fe20000010000 */
[----:B------:R-:W-:Y:S01]  /*6520*/  MUFU.EX2 R29, R29 ;  /* 0x0000001d001d7308 */ /* 0x000fe20000000800 */
[----:B------:R-:W-:Y:S01]  /*6530*/  F2FP.BF16.F32.PACK_AB R173, R32, R173 ;  /* 0x000000ad20ad723e */ /* 0x000fe200000010ff */
[----:B------:R-:W-:Y:S01]  /*6540*/  FADD.FTZ R9, R175, R38 ;  /* 0x00000026af097221 */ /* 0x000fe20000010000 */
[----:B------:R-:W-:Y:S01]  /*6550*/  FADD.FTZ R36, R192, R3 ;  /* 0x00000003c0247221 */ /* 0x000fe20000010000 */
[C---:B------:R-:W-:Y:S02]  /*6560*/  F2FP.BF16.F32.PACK_AB R175, R26.reuse, R175 ;  /* 0x000000af1aaf723e */ /* 0x040fe400000010ff */
[----:B------:R-:W-:Y:S01]  /*6570*/  FADD.FTZ R38, R26, R9 ;  /* 0x000000091a267221 */ /* 0x000fe20000010000 */
[----:B------:R-:W-:Y:S01]  /*6580*/  FADD.FTZ R3, R31, R36 ;  /* 0x000000241f037221 */ /* 0x000fe20000010000 */
[----:B------:R-:W-:-:S02]  /*6590*/  F2FP.BF16.F32.PACK_AB R168, R194, R31 ;  /* 0x0000001fc2a8723e */ /* 0x000fc400000010ff */
[----:B------:R-:W-:Y:S01]  /*65a0*/  FADD.FTZ R9, R169, R38 ;  /* 0x00000026a9097221 */ /* 0x000fe20000010000 */
[----:B------:R-:W-:Y:S01]  /*65b0*/  FADD.FTZ R24, R194, R3 ;  /* 0x00000003c2187221 */ /* 0x000fe20000010000 */
[C---:B------:R-:W-:Y:S02]  /*65c0*/  F2FP.BF16.F32.PACK_AB R169, R14.reuse, R169 ;  /* 0x000000a90ea9723e */ /* 0x040fe400000010ff */
        /* <DEDUP_REMOVED lines=8> */
[----:B------:R-:W-:Y:S02]  /*6650*/  F2FP.BF16.F32.PACK_AB R162, R76, R45 ;  /* 0x0000002d4ca2723e */ /* 0x000fe400000010ff */
[----:B------:R-:W-:Y:S01]  /*6660*/  FADD.FTZ R9, R153, R28 ;  /* 0x0000001c99097221 */ /* 0x000fe20000010000 */
[----:B------:R-:W-:Y:S01]  /*6670*/  FADD.FTZ R24, R156, R3 ;  /* 0x000000039c187221 */ /* 0x000fe20000010000 */
[C---:B------:R-:W-:Y:S02]  /*6680*/  F2FP.BF16.F32.PACK_AB R153, R34.reuse, R153 ;  /* 0x000000992299723e */ /* 0x040fe400000010ff */
[----:B------:R-:W-:Y:S01]  /*6690*/  FADD.FTZ R28, R34, R9 ;  /* 0x00000009221c7221 */ /* 0x000fe20000010000 */
[----:B------:R-:W-:Y:S01]  /*66a0*/  FADD.FTZ R3, R37, R24 ;  /* 0x0000001825037221 */ /* 0x000fe20000010000 */
[----:B------:R1:W2:Y:S01]  /*66b0*/  MUFU.EX2 R9, R0 ;  /* 0x0000000000097308 */ /* 0x0002a20000000800 */
[----:B------:R-:W-:Y:S01]  /*66c0*/  F2FP.BF16.F32.PACK_AB R156, R198, R39 ;  /* 0x00000027c69c723e */ /* 0x000fe200000010ff */
        /* <DEDUP_REMOVED lines=10> */
[----:B------:R-:W-:-:S03]  /*6770*/  FADD.FTZ R3, R41, R14 ;  /* 0x0000000e29037221 */ /* 0x000fc60000010000 */
        /* <DEDUP_REMOVED lines=11> */
[----:B-1----:R-:W-:Y:S01]  /*6830*/  FADD.FTZ R0, R76, R3 ;  /* 0x000000034c007221 */ /* 0x002fe20000010000 */
[C---:B------:R-:W-:Y:S02]  /*6840*/  F2FP.BF16.F32.PACK_AB R163, R84.reuse, R163 ;  /* 0x000000a354a3723e */ /* 0x040fe400000010ff */
[----:B------:R-:W-:Y:S01]  /*6850*/  FADD.FTZ R28, R84, R28 ;  /* 0x0000001c541c7221 */ /* 0x000fe20000010000 */
[----:B------:R-:W-:-:S03]  /*6860*/  FADD.FTZ R3, R47, R0 ;  /* 0x000000002f037221 */ /* 0x000fc60000010000 */
[----:B------:R-:W-:Y:S01]  /*6870*/  FADD.FTZ R28, R165, R28 ;  /* 0x0000001ca51c7221 */ /* 0x000fe20000010000 */
[----:B------:R-:W-:Y:S01]  /*6880*/  FADD.FTZ R0, R80, R3 ;  /* 0x0000000350007221 */ /* 0x000fe20000010000 */
[C---:B--2---:R-:W-:Y:S02]  /*6890*/  F2FP.BF16.F32.PACK_AB R165, R9.reuse, R165 ;  /* 0x000000a509a5723e */ /* 0x044fe400000010ff */
[----:B------:R-:W-:Y:S01]  /*68a0*/  FADD.FTZ R28, R9, R28 ;  /* 0x0000001c091c7221 */ /* 0x000fe20000010000 */
[----:B------:R-:W-:Y:S01]  /*68b0*/  FADD.FTZ R3, R49, R0 ;  /* 0x0000000031037221 */ /* 0x000fe20000010000 */
[----:B------:R-:W-:Y:S02]  /*68c0*/  IMAD.MOV.U32 R9, RZ, RZ, R12 ;  /* 0x000000ffff097224 */ /* 0x000fe400078e000c */
[----:B------:R-:W-:Y:S01]  /*68d0*/  FADD.FTZ R28, R167, R28 ;  /* 0x0000001ca71c7221 */ /* 0x000fe20000010000 */
[----:B------:R-:W-:Y:S01]  /*68e0*/  FADD.FTZ R3, R202, R3 ;  /* 0x00000003ca037221 */ /* 0x000fe20000010000 */
[----:B------:R-:W-:-:S02]  /*68f0*/  F2FP.BF16.F32.PACK_AB R167, R29, R167 ;  /* 0x000000a71da7723e */ /* 0x000fc400000010ff */
[----:B------:R-:W-:Y:S01]  /*6900*/  FADD.FTZ R0, R29, R28 ;  /* 0x0000001c1d007221 */ /* 0x000fe20000010000 */
[----:B------:R-:W-:Y:S06]  /*6910*/  @P2 BRA `(.L_x_24) ;  /* 0xffffffd400a02947 */ /* 0x000fec000383ffff */
.L_x_15:
[----:B------:R-:W-:Y:S06]  /*6920*/  BAR.ARV 0x8, 0x120 ;  /* 0x0204800000007b1d */ /* 0x000fec0000002000 */
        /* <DEDUP_REMOVED lines=64> */
[----:B------:R-:W-:Y:S06]  /*6d30*/  @!P0 BRA `(.L_x_25) ;  /* 0x0000000000048947 */ /* 0x000fec0003800000 */
[----:B------:R-:W-:Y:S01]  /*6d40*/  BPT.TRAP 0x1 ;  /* 0x000000040000795c */ /* 0x000fe20000300000 */
.L_x_25:
[----:B------:R-:W-:Y:S01]  /*6d50*/  ULEA UR7, UR38, UR60, 0x3 ;  /* 0x0000003c26077291 */ /* 0x000fe2000f8e183f */
[----:B------:R-:W-:-:S04]  /*6d60*/  MOV R4, UR39 ;  /* 0x0000002700047c02 */ /* 0x000fc80008000f00 */
[----:B------:R-:W-:-:S04]  /*6d70*/  SHF.L.U32 R4, R4, 0x1f, RZ ;  /* 0x0000001f04047819 */ /* 0x000fc800000006ff */
[----:B------:R1:W2:Y:S01]  /*6d80*/  SYNCS.PHASECHK.TRANS64.TRYWAIT P2, [UR7+0x34850], R4 ;  /* 0x03485004ff0075a7 */ /* 0x0002a20008040147 */
[----:B------:R-:W-:Y:S05]  /*6d90*/  @!P0 BRA `(.L_x_26) ;  /* 0x0000000000048947 */ /* 0x000fea0003800000 */
[----:B------:R-:W-:Y:S01]  /*6da0*/  BPT.TRAP 0x1 ;  /* 0x000000040000795c */ /* 0x000fe20000300000 */
.L_x_26:
[----:B--2---:R-:W-:Y:S05]  /*6db0*/  @P2 BRA `(.L_x_27) ;  /* 0x0000000000082947 */ /* 0x004fea0003800000 */
[----:B------:R-:W2:Y:S02]  /*6dc0*/  SYNCS.PHASECHK.TRANS64.TRYWAIT P0, [UR7+0x34850], R4 ;  /* 0x03485004ff0075a7 */ /* 0x000ea40008000147 */
[----:B--2---:R-:W-:Y:S05]  /*6dd0*/  @!P0 BRA `(.L_x_28) ;  /* 0x0000004400ac8947 */ /* 0x004fea0003800000 */
.L_x_27:
[----:B------:R-:W-:Y:S01]  /*6de0*/  UIADD3 UR4, UR60, 0x400, URZ ;  /* 0x000004003c047890 */ /* 0x000fe2000fffe03f */
[----:B------:R-:W-:Y:S01]  /*6df0*/  WARPGROUP.ARRIVE ;  /* 0x00000000000079c5 */ /* 0x000fe20000000000 */
[----:B------:R-:W-:Y:S01]  /*6e00*/  UMOV UR11, 0x40000040 ;  /* 0x40000040000b7882 */ /* 0x000fe20000000000 */
[----:B------:R-:W3:Y:S01]  /*6e10*/  SHFL.BFLY PT, R9, R0, 0x2, 0x1f ;  /* 0x0c401f0000097f89 */ /* 0x000ee200000e0000 */
[----:B------:R-:W-:Y:S01]  /*6e20*/  USHF.R.U32.HI UR4, URZ, 0x4, UR4 ;  /* 0x000000043f047899 */ /* 0x000fe20008011604 */
[C---:B------:R-:W-:Y:S01]  /*6e30*/  IADD3 R93, P4, R16.reuse, 0x20, RZ ;  /* 0x00000020105d7810 */ /* 0x040fe20007f9e0ff */
[----:B------:R-:W-:Y:S01]  /*6e40*/  UIADD3 UR35, -UR36, URZ, URZ ;  /* 0x0000003f24237290 */ /* 0x000fe2000fffe13f */
[----:B-12---:R-:W1:Y:S01]  /*6e50*/  SHFL.BFLY PT, R4, R3, 0x2, 0x1f ;  /* 0x0c401f0003047f89 */ /* 0x006e6200000e0000 */
[----:B------:R-:W-:Y:S01]  /*6e60*/  ULOP3.LUT UR4, UR4, 0x3fff, URZ, 0xc0, !UPT ;  /* 0x00003fff04047892 */ /* 0x000fe2000f8ec03f */
[----:B------:R-:W-:Y:S01]  /*6e70*/  LOP3.LUT R92, R93, 0x380, RZ, 0xc0, !PT ;  /* 0x000003805d5c7812 */ /* 0x000fe200078ec0ff */
[----:B------:R-:W-:Y:S01]  /*6e80*/  UIADD3 UR34, -UR61, URZ, URZ ;  /* 0x0000003f3d227290 */ /* 0x000fe2000fffe13f */
[----:B------:R-:W-:Y:S01]  /*6e90*/  IADD3 R91, P5, R16, 0x40, RZ ;  /* 0x00000040105b7810 */ /* 0x000fe20007fbe0ff */
[----:B------:R-:W-:Y:S01]  /*6ea0*/  ULOP3.LUT UR4, UR4, 0x4000000, URZ, 0xfc, !UPT ;  /* 0x0400000004047892 */ /* 0x000fe2000f8efc3f */
[----:B------:R-:W-:Y:S01]  /*6eb0*/  SHF.R.U64 R92, R92, 0x3, RZ ;  /* 0x000000035c5c7819 */ /* 0x000fe200000012ff */
[----:B------:R-:W-:Y:S01]  /*6ec0*/  ULDC UR5, c[0x0][0xda8] ;  /* 0x00036a0000057ab9 */ /* 0x000fe20000000800 */
[----:B------:R-:W-:Y:S01]  /*6ed0*/  IADD3 R89, P6, R16, 0x60, RZ ;  /* 0x0000006010597810 */ /* 0x000fe20007fde0ff */
[----:B------:R-:W-:Y:S01]  /*6ee0*/  ULEA UR4, UR38, UR4, 0xb ;  /* 0x0000000426047291 */ /* 0x000fe2000f8e583f */
[----:B------:R-:W-:Y:S01]  /*6ef0*/  LOP3.LUT R92, R92, R93, RZ, 0x3c, !PT ;  /* 0x0000005d5c5c7212 */ /* 0x000fe200078e3cff */
[----:B------:R-:W-:Y:S01]  /*6f00*/  IMAD.X R93, RZ, RZ, R17, P4 ;  /* 0x000000ffff5d7224 */ /* 0x000fe200020e0611 */
[----:B------:R-:W-:Y:S01]  /*6f10*/  LOP3.LUT R90, R91, 0x380, RZ, 0xc0, !PT ;  /* 0x000003805b5a7812 */ /* 0x000fe200078ec0ff */
[----:B------:R-:W-:Y:S01]  /*6f20*/  UIADD3 UR6, UR4, 0x80, URZ ;  /* 0x0000008004067890 */ /* 0x000fe2000fffe03f */
[----:B------:R-:W-:Y:S01]  /*6f30*/  LOP3.LUT R88, R89, 0x380, RZ, 0xc0, !PT ;  /* 0x0000038059587812 */ /* 0x000fe200078ec0ff */
[----:B------:R-:W-:Y:S01]  /*6f40*/  ULDC.64 UR8, c[0x0][0xb70] ;  /* 0x0002dc0000087ab9 */ /* 0x000fe20000000a00 */
[----:B------:R-:W-:Y:S01]  /*6f50*/  UMOV UR10, UR4 ;  /* 0x00000004000a7c82 */ /* 0x000fe20008000000 */
[C---:B------:R-:W-:Y:S01]  /*6f60*/  IADD3 R11, P4, R16.reuse, 0x4060, RZ ;  /* 0x00004060100b7810 */ /* 0x040fe20007f9e0ff */
[----:B------:R-:W-:Y:S01]  /*6f70*/  HGMMA.64x128x16.F32.BF16 R24, R180, gdesc[UR8].tnspB, R24, gsb0 ;  /* 0x41e00008b4187df0 */ /* 0x000fe20008001818 */
[----:B------:R-:W-:Y:S01]  /*6f80*/  UMOV UR11, 0x40000040 ;  /* 0x40000040000b7882 */ /* 0x000fe20000000000 */
[----:B------:R-:W-:Y:S01]  /*6f90*/  UMOV UR10, UR6 ;  /* 0x00000006000a7c82 */ /* 0x000fe20008000000 */
[----:B------:R-:W-:Y:S01]  /*6fa0*/  UIADD3 UR6, UR4, 0x100, URZ ;  /* 0x0000010004067890 */ /* 0x000fe2000fffe03f */
[----:B---3--:R-:W-:Y:S01]  /*6fb0*/  FADD.FTZ R0, R9, R0 ;  /* 0x0000000009007221 */ /* 0x008fe20000010000 */
[----:B------:R-:W-:Y:S01]  /*6fc0*/  IADD3 R9, P3, R16, 0x4040, RZ ;  /* 0x0000404010097810 */ /* 0x000fe20007f7e0ff */
[----:B-1----:R-:W-:Y:S01]  /*6fd0*/  FADD.FTZ R5, R4, R3 ;  /* 0x0000000304057221 */ /* 0x002fe20000010000 */
[----:B------:R-:W-:-:S02]  /*6fe0*/  SHF.R.U64 R90, R90, 0x3, RZ ;  /* 0x000000035a5a7819 */ /* 0x000fc400000012ff */
[----:B------:R-:W1:Y:S01]  /*6ff0*/  SHFL.BFLY PT, R3, R0, 0x1, 0x1f ;  /* 0x0c201f0000037f89 */ /* 0x000e6200000e0000 */
[----:B------:R-:W-:Y:S02]  /*7000*/  LOP3.LUT R8, R9, 0x380, RZ, 0xc0, !PT ;  /* 0x0000038009087812 */ /* 0x000fe400078ec0ff */
[----:B------:R-:W-:Y:S01]  /*7010*/  SHF.R.U64 R88, R88, 0x3, RZ ;  /* 0x0000000358587819 */ /* 0x000fe200000012ff */
[----:B------:R-:W2:Y:S01]  /*7020*/  SHFL.BFLY PT, R6, R5, 0x1, 0x1f ;  /* 0x0c201f0005067f89 */ /* 0x000ea200000e0000 */
[----:B------:R-:W-:Y:S02]  /*7030*/  SHF.R.U64 R8, R8, 0x3, RZ ;  /* 0x0000000308087819 */ /* 0x000fe400000012ff */
[----:B------:R-:W-:Y:S02]  /*7040*/  LOP3.LUT R4, R11, 0x380, RZ, 0xc0, !PT ;  /* 0x000003800b047812 */ /* 0x000fe400078ec0ff */
[----:B------:R-:W-:Y:S01]  /*7050*/  LOP3.LUT R8, R8, R9, RZ, 0x3c, !PT ;  /* 0x0000000908087212 */ /* 0x000fe200078e3cff */
[----:B------:R-:W-:Y:S01]  /*7060*/  IMAD.X R9, RZ, RZ, R17, P3 ;  /* 0x000000ffff097224 */ /* 0x000fe200018e0611 */
[----:B------:R-:W-:-:S02]  /*7070*/  LOP3.LUT R90, R90, R91, RZ, 0x3c, !PT ;  /* 0x0000005b5a5a7212 */ /* 0x000fc400078e3cff */
[----:B------:R-:W-:Y:S01]  /*7080*/  LOP3.LUT R88, R88, R89, RZ, 0x3c, !PT ;  /* 0x0000005958587212 */ /* 0x000fe200078e3cff */
[----:B------:R-:W-:Y:S01]  /*7090*/  IMAD.X R89, RZ, RZ, R17, P6 ;  /* 0x000000ffff597224 */ /* 0x000fe200030e0611 */
[----:B------:R-:W-:Y:S02]  /*70a0*/  SHF.R.U64 R4, R4, 0x3, RZ ;  /* 0x0000000304047819 */ /* 0x000fe400000012ff */
[----:B------:R-:W-:Y:S02]  /*70b0*/  IADD3.X R91, RZ, R17, RZ, P5, !PT ;  /* 0x00000011ff5b7210 */ /* 0x000fe40002ffe4ff */
[----:B------:R-:W-:Y:S01]  /*70c0*/  R2UR UR12, R23 ;  /* 0x00000000170c72ca */ /* 0x000fe200000e0000 */
[----:B------:R-:W-:Y:S01]  /*70d0*/  IMAD.MOV.U32 R23, RZ, RZ, -0x800000 ;  /* 0xff800000ff177424 */ /* 0x000fe200078e00ff */
[----:B------:R-:W-:Y:S02]  /*70e0*/  MOV R93, R92 ;  /* 0x0000005c005d7202 */ /* 0x000fe40000000f00 */
[----:B------:R-:W-:Y:S01]  /*70f0*/  IADD3 R21, P0, R16, 0x4000, RZ ;  /* 0x0000400010157810 */ /* 0x000fe20007f1e0ff */
[----:B-1----:R-:W-:Y:S01]  /*7100*/  FADD.FTZ R13, R0, R3 ;  /* 0x00000003000d7221 */ /* 0x002fe20000010000 */
[----:B------:R-:W-:-:S02]  /*7110*/  LOP3.LUT R4, R4, R11, RZ, 0x3c, !PT ;  /* 0x0000000b04047212 */ /* 0x000fc400078e3cff */
[----:B------:R-:W-:Y:S01]  /*7120*/  MOV R92, R90 ;  /* 0x0000005a005c7202 */ /* 0x000fe20000000f00 */
[----:B--2---:R-:W-:Y:S01]  /*7130*/  FADD.FTZ R11, R5, R6 ;  /* 0x00000006050b7221 */ /* 0x004fe20000010000 */
[----:B------:R-:W-:Y:S02]  /*7140*/  FSETP.NE.FTZ.AND P3, PT, R13, RZ, PT ;  /* 0x000000ff0d00720b */ /* 0x000fe40003f75000 */
[----:B------:R-:W-:Y:S01]  /*7150*/  MOV R91, R88 ;  /* 0x00000058005b7202 */ /* 0x000fe20000000f00 */
[----:B------:R-:W-:Y:S01]  /*7160*/  UIMAD UR34, UR5, UR34, UR12 ;  /* 0x00000022052272a4 */ /* 0x000fe2000f8e020c */
[----:B------:R-:W-:Y:S01]  /*7170*/  MOV R88, R8 ;  /* 0x0000000800587202 */ /* 0x000fe20000000f00 */
[----:B------:R-:W-:Y:S01]  /*7180*/  IMAD.U32 R9, RZ, RZ, UR7 ;  /* 0x00000007ff097e24 */ /* 0x000fe2000f8e00ff */
[----:B------:R-:W-:Y:S01]  /*7190*/  LOP3.LUT R20, R21, 0x380, RZ, 0xc0, !PT ;  /* 0x0000038015147812 */ /* 0x000fe200078ec0ff */
[----:B------:R-:W-:Y:S01]  /*71a0*/  USHF.L.U32 UR34, UR34, 0x7, URZ ;  /* 0x0000000722227899 */ /* 0x000fe2000800063f */
[----:B------:R-:W-:Y:S01]  /*71b0*/  IADD3 R15, P2, R16, 0x4020, RZ ;  /* 0x00004020100f7810 */ /* 0x000fe20007f5e0ff */
[----:B------:R-:W-:Y:S01]  /*71c0*/  @!P1 VIADD R9, R9, 0x34860 ;  /* 0x0003486009099836 */ /* 0x000fe20000000000 */
[----:B------:R-:W-:Y:S01]  /*71d0*/  FSETP.NE.FTZ.AND P5, PT, R11, RZ, PT ;  /* 0x000000ff0b00720b */ /* 0x000fe20003fb5000 */
[----:B------:R-:W-:Y:S01]  /*71e0*/  ULDC UR7, c[0x0][0xa88] ;  /* 0x0002a20000077ab9 */ /* 0x000fe20000000800 */
[----:B------:R-:W-:Y:S01]  /*71f0*/  SHF.R.U64 R20, R20, 0x3, RZ ;  /* 0x0000000314147819 */ /* 0x000fe200000012ff */
[----:B------:R-:W-:Y:S01]  /*7200*/  @P3 MUFU.LG2 R8, R13 ;  /* 0x0000000d00083308 */ /* 0x000fe20000000c00 */
[----:B------:R-:W-:Y:S01]  /*7210*/  LOP3.LUT R14, R15, 0x380, RZ, 0xc0, !PT ;  /* 0x000003800f0e7812 */ /* 0x000fe200078ec0ff */
[----:B------:R-:W-:Y:S01]  /*7220*/  ULDC.64 UR12, c[0x0][0x208] ;  /* 0x00008200000c7ab9 */ /* 0x000fe20000000a00 */
[----:B------:R-:W-:Y:S01]  /*7230*/  LOP3.LUT R20, R20, R21, RZ, 0x3c, !PT ;  /* 0x0000001514147212 */ /* 0x000fe200078e3cff */
[----:B------:R-:W-:Y:S01]  /*7240*/  IMAD.X R21, RZ, RZ, R17, P0 ;  /* 0x000000ffff157224 */ /* 0x000fe200000e0611 */
[----:B------:R-:W-:-:S02]  /*7250*/  SHF.R.U64 R14, R14, 0x3, RZ ;  /* 0x000000030e0e7819 */ /* 0x000fc400000012ff */
[----:B------:R-:W-:Y:S02]  /*7260*/  IADD3.X R5, RZ, R17, RZ, P4, !PT ;  /* 0x00000011ff057210 */ /* 0x000fe400027fe4ff */
[----:B------:R-:W-:Y:S01]  /*7270*/  LOP3.LUT R14, R14, R15, RZ, 0x3c, !PT ;  /* 0x0000000f0e0e7212 */ /* 0x000fe200078e3cff */
[----:B------:R-:W-:Y:S01]  /*7280*/  IMAD.X R15, RZ, RZ, R17, P2 ;  /* 0x000000ffff0f7224 */ /* 0x000fe200010e0611 */
[----:B------:R-:W-:Y:S01]  /*7290*/  MOV R90, R20 ;  /* 0x00000014005a7202 */ /* 0x000fe20000000f00 */
[----:B------:R-:W-:Y:S01]  /*72a0*/  @P3 FMUL.FTZ R20, R7, 0.69314718246459960938 ;  /* 0x3f31721807143820 */ /* 0x000fe20000410000 */
[----:B------:R-:W-:Y:S01]  /*72b0*/  MOV R6, RZ ;  /* 0x000000ff00067202 */ /* 0x000fe20000000f00 */
[----:B------:R-:W1:Y:S01]  /*72c0*/  @P5 MUFU.LG2 R0, R11 ;  /* 0x0000000b00005308 */ /* 0x000e620000000c00 */
[----:B------:R-:W-:Y:S01]  /*72d0*/  MOV R89, R14 ;  /* 0x0000000e00597202 */ /* 0x000fe20000000f00 */
[----:B------:R-:W-:Y:S01]  /*72e0*/  IMAD.MOV.U32 R14, RZ, RZ, RZ ;  /* 0x000000ffff0e7224 */ /* 0x000fe200078e00ff */
[----:B------:R-:W-:-:S02]  /*72f0*/  LOP3.LUT R95, R16, 0x380, RZ, 0xc0, !PT ;  /* 0x00000380105f7812 */ /* 0x000fc400078ec0ff */
[----:B------:R-:W-:Y:S02]  /*7300*/  @!P1 PRMT R9, RZ, 0x654, R9 ;  /* 0x00000654ff099816 */ /* 0x000fe40000000009 */
[----:B------:R-:W-:Y:S01]  /*7310*/  SHF.R.U64 R95, R95, 0x3, RZ ;  /* 0x000000035f5f7819 */ /* 0x000fe200000012ff */
[----:B------:R2:W3:Y:S01]  /*7320*/  @P5 MUFU.RCP R6, R11 ;  /* 0x0000000b00065308 */ /* 0x0004e20000001000 */
[----:B------:R-:W-:Y:S02]  /*7330*/  MOV R3, 0xff800000 ;  /* 0xff80000000037802 */ /* 0x000fe40000000f00 */
[----:B------:R-:W-:Y:S01]  /*7340*/  LOP3.LUT R94, R95, R16, RZ, 0x3c, !PT ;  /* 0x000000105f5e7212 */ /* 0x000fe200078e3cff */
[----:B------:R-:W-:Y:S01]  /*7350*/  IMAD.MOV.U32 R95, RZ, RZ, R17 ;  /* 0x000000ffff5f7224 */ /* 0x000fe200078e0011 */
[----:B------:R-:W-:-:S03]  /*7360*/  LOP3.LUT P0, RZ, R22, 0x3, RZ, 0xc0, !PT ;  /* 0x0000000316ff7812 */ /* 0x000fc6000780c0ff */
[----:B------:R4:W5:Y:S01]  /*7370*/  @P3 MUFU.RCP R14, R13 ;  /* 0x0000000d000e3308 */ /* 0x0009620000001000 */
[----:B------:R-:W-:Y:S01]  /*7380*/  MOV R94, R94 ;  /* 0x0000005e005e7202 */ /* 0x000fe20000000f00 */
[----:B-1----:R-:W-:Y:S01]  /*7390*/  @P5 FMUL.FTZ R0, R0, 0.69314718246459960938 ;  /* 0x3f31721800005820 */ /* 0x002fe20000410000 */
[----:B------:R-:W-:-:S04]  /*73a0*/  IADD3 R95, R186, UR34, RZ ;  /* 0x00000022ba5f7c10 */ /* 0x000fc8000fffe0ff */
[----:B--2---:R-:W-:-:S04]  /*73b0*/  IADD3 R11, R95, 0x8, RZ ;  /* 0x000000085f0b7810 */ /* 0x004fc80007ffe0ff */
[----:B------:R-:W-:Y:S02]  /*73c0*/  ISETP.GE.OR P2, PT, R11, UR7, P0 ;  /* 0x000000070b007c0c */ /* 0x000fe40008746670 */
[----:B------:R-:W-:Y:S01]  /*73d0*/  ISETP.GE.OR P0, PT, R95, UR7, P0 ;  /* 0x000000075f007c0c */ /* 0x000fe20008706670 */
[----:B------:R-:W-:Y:S02]  /*73e0*/  WARPGROUP.DEPBAR.LE gsb0, 0x0 ;  /* 0x00008000000079c5 */ /* 0x000fe40000010000 */
[----:B------:R-:W-:-:S06]  /*73f0*/  WARPGROUP.ARRIVE ;  /* 0x00000000000079c5 */ /* 0x000fcc0000000000 */
[----:B------:R-:W-:Y:S01]  /*7400*/  HGMMA.64x128x16.F32.BF16 R24, R176, gdesc[UR8].tnspB, R24, gsb0 ;  /* 0x41e00008b0187df0 */ /* 0x000fe20008001818 */
[----:B------:R-:W-:Y:S01]  /*7410*/  UMOV UR10, UR6 ;  /* 0x00000006000a7c82 */ /* 0x000fe20008000000 */
[----:B------:R-:W-:Y:S01]  /*7420*/  UMOV UR11, 0x40000040 ;  /* 0x40000040000b7882 */ /* 0x000fe20000000000 */
[----:B------:R-:W-:Y:S01]  /*7430*/  UIADD3 UR6, UR4, 0x180, URZ ;  /* 0x0000018004067890 */ /* 0x000fe2000fffe03f */
        /* <DEDUP_REMOVED lines=17> */
[----:B------:R-:W-:Y:S02]  /*7550*/  UIADD3 UR6, UR4, 0x300, URZ ;  /* 0x0000030004067890 */ /* 0x000fe4000fffe03f */
[----:B------:R-:W-:Y:S01]  /*7560*/  UIADD3 UR4, UR4, 0x380, URZ ;  /* 0x0000038004047890 */ /* 0x000fe2000fffe03f */
[----:B------:R-:W-:Y:S02]  /*7570*/  WARPGROUP.DEPBAR.LE gsb0, 0x0 ;  /* 0x00008000000079c5 */ /* 0x000fe40000010000 */
[----:B------:R-:W-:-:S06]  /*7580*/  WARPGROUP.ARRIVE ;  /* 0x00000000000079c5 */ /* 0x000fcc0000000000 */
[----:B------:R-:W-:Y:S01]  /*7590*/  HGMMA.64x128x16.F32.BF16 R24, R156, gdesc[UR8].tnspB, R24, gsb0 ;  /* 0x41e000089c187df0 */ /* 0x000fe20008001818 */
[----:B------:R-:W-:Y:S01]  /*75a0*/  UMOV UR10, UR6 ;  /* 0x00000006000a7c82 */ /* 0x000fe20008000000 */
[----:B------:R-:W-:Y:S01]  /*75b0*/  UMOV UR11, 0x40000040 ;  /* 0x40000040000b7882 */ /* 0x000fe20000000000 */
[----:B------:R-:W-:Y:S02]  /*75c0*/  WARPGROUP.DEPBAR.LE gsb0, 0x0 ;  /* 0x00008000000079c5 */ /* 0x000fe40000010000 */
[----:B------:R-:W-:-:S07]  /*75d0*/  WARPGROUP.ARRIVE ;  /* 0x00000000000079c5 */ /* 0x000fce0000000000 */
[----:B------:R-:W-:Y:S01]  /*75e0*/  HGMMA.64x128x16.F32.BF16 R24, R160, gdesc[UR8].tnspB, R24, gsb0 ;  /* 0x41e00008a0187df0 */ /* 0x000fe20008001818 */
[----:B------:R-:W-:Y:S01]  /*75f0*/  UMOV UR10, UR4 ;  /* 0x00000004000a7c82 */ /* 0x000fe20008000000 */
[----:B------:R-:W-:Y:S01]  /*7600*/  UMOV UR11, 0x40000040 ;  /* 0x40000040000b7882 */ /* 0x000fe20000000000 */
[----:B------:R-:W-:Y:S02]  /*7610*/  ULDC UR4, c[0x0][0xdb4] ;  /* 0x00036d0000047ab9 */ /* 0x000fe40000000800 */
[----:B------:R-:W-:-:S04]  /*7620*/  UIMAD UR35, UR4, UR35, UR61 ;  /* 0x00000023042372a4 */ /* 0x000fc8000f8e023d */
[----:B------:R-:W-:-:S04]  /*7630*/  USHF.R.S32.HI UR4, URZ, 0x1f, UR35 ;  /* 0x0000001f3f047899 */ /* 0x000fc80008011423 */
[----:B------:R-:W-:Y:S02]  /*7640*/  UIMAD UR6, UR4, UR8, URZ ;  /* 0x00000008040672a4 */ /* 0x000fe4000f8e023f */
[----:B------:R-:W-:Y:S02]  /*7650*/  UIMAD.WIDE.U32 UR4, UR35, UR8, URZ ;  /* 0x00000008230472a5 */ /* 0x000fe4000f8e003f */
[----:B------:R-:W-:Y:S01]  /*7660*/  UIMAD UR6, UR35, UR9, UR6 ;  /* 0x00000009230672a4 */ /* 0x000fe2000f8e0206 */
[----:B------:R-:W-:Y:S02]  /*7670*/  WARPGROUP.DEPBAR.LE gsb0, 0x0 ;  /* 0x00008000000079c5 */ /* 0x000fe40000010000 */
[----:B------:R-:W-:-:S06]  /*7680*/  WARPGROUP.ARRIVE ;  /* 0x00000000000079c5 */ /* 0x000fcc0000000000 */
[----:B------:R-:W-:Y:S01]  /*7690*/  HGMMA.64x128x16.F32.BF16 R24, R164, gdesc[UR8].tnspB, R24, gsb0 ;  /* 0x41e00008a4187df0 */ /* 0x000fe20008001818 */
[----:B------:R-:W-:Y:S02]  /*76a0*/  R2UR UR10, R18 ;  /* 0x00000000120a72ca */ /* 0x000fe400000e0000 */
[----:B------:R-:W-:Y:S01]  /*76b0*/  MOV R18, R4 ;  /* 0x0000000400127202 */ /* 0x000fe20000000f00 */
[----:B------:R-:W-:Y:S02]  /*76c0*/  IMAD.U32 R5, RZ, RZ, UR5 ;  /* 0x00000005ff057e24 */ /* 0x000fe4000f8e00ff */
[----:B------:R-:W-:Y:S01]  /*76d0*/  @P5 FMUL.FTZ R5, R7, 0.69314718246459960938 ;  /* 0x3f31721807055820 */ /* 0x000fe20000410000 */
[----:B------:R-:W-:Y:S01]  /*76e0*/  @P3 FMUL.FTZ R7, R8, 0.69314718246459960938 ;  /* 0x3f31721808073820 */ /* 0x000fe20000410000 */
[----:B------:R-:W-:Y:S01]  /*76f0*/  IMAD.U32 R4, RZ, RZ, UR4 ;  /* 0x00000004ff047e24 */ /* 0x000fe2000f8e00ff */
[----:B------:R-:W-:Y:S01]  /*7700*/  UIADD3 UR4, UR5, UR6, URZ ;  /* 0x0000000605047290 */ /* 0x000fe2000fffe03f */
[----:B------:R-:W-:Y:S01]  /*7710*/  @P5 FFMA.FTZ R3, R5, R10, R0 ;  /* 0x0000000a05035223 */ /* 0x000fe20000010000 */
[----:B------:R-:W-:Y:S01]  /*7720*/  @P3 FFMA.FTZ R23, R20, R12, R7 ;  /* 0x0000000c14173223 */ /* 0x000fe20000010007 */
[----:B------:R-:W-:Y:S01]  /*7730*/  IMAD.MOV.U32 R12, RZ, RZ, R4 ;  /* 0x000000ffff0c7224 */ /* 0x000fe200078e0004 */
[----:B------:R-:W1:Y:S02]  /*7740*/  LDC.64 R20, c[0x0][0xb78] ;  /* 0x0002de00ff147b82 */ /* 0x000e640000000a00 */
[----:B----4-:R-:W-:Y:S01]  /*7750*/  IMAD.U32 R13, RZ, RZ, UR4 ;  /* 0x00000004ff0d7e24 */ /* 0x010fe2000f8e00ff */
[----:B------:R-:W-:-:S06]  /*7760*/  USHF.R.S32.HI UR4, URZ, 0x1f, UR36 ;  /* 0x0000001f3f047899 */ /* 0x000fcc0008011424 */
[----:B-1----:R-:W-:Y:S01]  /*7770*/  IMAD R0, R20, UR4, RZ ;  /* 0x0000000414007c24 */ /* 0x002fe2000f8e02ff */
[----:B------:R-:W-:Y:S01]  /*7780*/  ULDC.64 UR4, c[0x0][0xb40] ;  /* 0x0002d00000047ab9 */ /* 0x000fe20000000a00 */
[----:B------:R-:W-:Y:S02]  /*7790*/  WARPGROUP.DEPBAR.LE gsb0, 0x0 ;  /* 0x00008000000079c5 */ /* 0x000fe40000010000 */
[----:B------:R1:W-:Y:S01]  /*77a0*/  @!P1 SYNCS.ARRIVE.TRANS64.RED.A1T0 RZ, [R9+URZ], RZ ;  /* 0x000000ff09ff99a7 */ /* 0x0003e2000810043f */
[-C--:B---3--:R-:W-:Y:S01]  /*77b0*/  FMUL.FTZ R4, R25, R6.reuse ;  /* 0x0000000619047220 */ /* 0x088fe20000410000 */
[----:B------:R-:W-:Y:S01]  /*77c0*/  FMUL.FTZ R5, R24, R6 ;  /* 0x0000000618057220 */ /* 0x000fe20000410000 */
[-C--:B-----5:R-:W-:Y:S01]  /*77d0*/  FMUL.FTZ R27, R27, R14.reuse ;  /* 0x0000000e1b1b7220 */ /* 0x0a0fe20000410000 */
[----:B------:R-:W-:Y:S01]  /*77e0*/  FMUL.FTZ R26, R26, R14 ;  /* 0x0000000e1a1a7220 */ /* 0x000fe20000410000 */
[-C--:B------:R-:W-:Y:S01]  /*77f0*/  FMUL.FTZ R29, R29, R6.reuse ;  /* 0x000000061d1d7220 */ /* 0x080fe20000410000 */
[----:B------:R-:W-:Y:S01]  /*7800*/  FMUL.FTZ R28, R28, R6 ;  /* 0x000000061c1c7220 */ /* 0x000fe20000410000 */
[-C--:B------:R-:W-:Y:S01]  /*7810*/  FMUL.FTZ R7, R31, R14.reuse ;  /* 0x0000000e1f077220 */ /* 0x080fe20000410000 */
[----:B------:R-:W-:Y:S01]  /*7820*/  FMUL.FTZ R30, R30, R14 ;  /* 0x0000000e1e1e7220 */ /* 0x000fe20000410000 */
[-C--:B------:R-:W-:Y:S01]  /*7830*/  FMUL.FTZ R8, R33, R6.reuse ;  /* 0x0000000621087220 */ /* 0x080fe20000410000 */
[-C--:B-1----:R-:W-:Y:S01]  /*7840*/  FMUL.FTZ R9, R32, R6.reuse ;  /* 0x0000000620097220 */ /* 0x082fe20000410000 */
[-C--:B------:R-:W-:Y:S01]  /*7850*/  FMUL.FTZ R10, R37, R6.reuse ;  /* 0x00000006250a7220 */ /* 0x080fe20000410000 */
[----:B------:R-:W-:Y:S01]  /*7860*/  FMUL.FTZ R11, R36, R6 ;  /* 0x00000006240b7220 */ /* 0x000fe20000410000 */
[----:B------:R-:W-:Y:S01]  /*7870*/  F2FP.BF16.F32.PACK_AB R4, R4, R5 ;  /* 0x000000050404723e */ /* 0x000fe200000010ff */
        /* <DEDUP_REMOVED lines=28> */
[----:B------:R-:W-:Y:S01]  /*7a40*/  F2FP.BF16.F32.PACK_AB R5, R27, R26 ;  /* 0x0000001a1b05723e */ /* 0x000fe200000010ff */
        /* <DEDUP_REMOVED lines=8> */
[-C--:B------:R-:W-:Y:S01]  /*7ad0*/  FMUL.FTZ R54, R54, R14.reuse ;  /* 0x0000000e36367220 */ /* 0x080fe20000410000 */
[-C--:B------:R-:W-:Y:S01]  /*7ae0*/  FMUL.FTZ R59, R59, R14.reuse ;  /* 0x0000000e3b3b7220 */ /* 0x080fe20000410000 */
[----:B------:R-:W-:Y:S01]  /*7af0*/  FMUL.FTZ R58, R58, R14 ;  /* 0x0000000e3a3a7220 */ /* 0x000fe20000410000 */
[----:B------:R-:W-:Y:S01]  /*7b00*/  F2FP.BF16.F32.PACK_AB R7, R7, R30 ;  /* 0x0000001e0707723e */ /* 0x000fe200000010ff */
[----:B------:R-:W-:Y:S01]  /*7b10*/  BAR.SYNC.DEFER_BLOCKING 0x1, 0x100 ;  /* 0x0044000000007b1d */ /* 0x000fe20000010000 */
[-C--:B------:R-:W-:Y:S01]  /*7b20*/  FMUL.FTZ R63, R63, R14.reuse ;  /* 0x0000000e3f3f7220 */ /* 0x080fe20000410000 */
[-C--:B------:R-:W-:Y:S01]  /*7b30*/  FMUL.FTZ R62, R62, R14.reuse ;  /* 0x0000000e3e3e7220 */ /* 0x080fe20000410000 */
[-C--:B------:R-:W-:Y:S01]  /*7b40*/  FMUL.FTZ R67, R67, R14.reuse ;  /* 0x0000000e43437220 */ /* 0x080fe20000410000 */
[-C--:B------:R-:W-:Y:S01]  /*7b50*/  FMUL.FTZ R66, R66, R14.reuse ;  /* 0x0000000e42427220 */ /* 0x080fe20000410000 */
[----:B------:R-:W-:Y:S01]  /*7b60*/  IMAD R28, R21, UR36, R0 ;  /* 0x00000024151c7c24 */ /* 0x000fe2000f8e0200 */
[----:B------:R-:W-:Y:S01]  /*7b70*/  F2FP.BF16.F32.PACK_AB R8, R8, R9 ;  /* 0x000000090808723e */ /* 0x000fe200000010ff */
[-C--:B------:R-:W-:Y:S01]  /*7b80*/  FMUL.FTZ R71, R71, R14.reuse ;  /* 0x0000000e47477220 */ /* 0x080fe20000410000 */
[----:B------:R-:W-:Y:S01]  /*7b90*/  F2FP.BF16.F32.PACK_AB R10, R10, R11 ;  /* 0x0000000b0a0a723e */ /* 0x000fe200000010ff */
[-C--:B------:R-:W-:Y:S01]  /*7ba0*/  FMUL.FTZ R70, R70, R14.reuse ;  /* 0x0000000e46467220 */ /* 0x080fe20000410000 */
[-C--:B------:R-:W-:Y:S01]  /*7bb0*/  FMUL.FTZ R75, R75, R14.reuse ;  /* 0x0000000e4b4b7220 */ /* 0x080fe20000410000 */
[----:B------:R-:W-:Y:S01]  /*7bc0*/  FMUL.FTZ R74, R74, R14 ;  /* 0x0000000e4a4a7220 */ /* 0x000fe20000410000 */
[----:B------:R-:W-:Y:S01]  /*7bd0*/  IMAD.WIDE.U32 R20, R20, UR36, R12 ;  /* 0x0000002414147c25 */ /* 0x000fe2000f8e000c */
[----:B------:R-:W-:-:S03]  /*7be0*/  F2FP.BF16.F32.PACK_AB R9, R35, R34 ;  /* 0x000000222309723e */ /* 0x000fc600000010ff */
[----:B------:R-:W-:Y:S01]  /*7bf0*/  FMUL.FTZ R79, R79, R14 ;  /* 0x0000000e4f4f7220 */ /* 0x000fe20000410000 */
[----:B------:R-:W-:Y:S01]  /*7c00*/  F2FP.BF16.F32.PACK_AB R11, R39, R38 ;  /* 0x00000026270b723e */ /* 0x000fe200000010ff */
[-C--:B------:R-:W-:Y:S01]  /*7c10*/  FMUL.FTZ R78, R78, R14.reuse ;  /* 0x0000000e4e4e7220 */ /* 0x080fe20000410000 */
[-C--:B------:R-:W-:Y:S01]  /*7c20*/  FMUL.FTZ R83, R83, R14.reuse ;  /* 0x0000000e53537220 */ /* 0x080fe20000410000 */
[-C--:B------:R-:W-:Y:S01]  /*7c30*/  FMUL.FTZ R82, R82, R14.reuse ;  /* 0x0000000e52527220 */ /* 0x080fe20000410000 */
[-C--:B------:R-:W-:Y:S01]  /*7c40*/  FMUL.FTZ R87, R87, R14.reuse ;  /* 0x0000000e57577220 */ /* 0x080fe20000410000 */
[----:B------:R-:W-:Y:S01]  /*7c50*/  FMUL.FTZ R86, R86, R14 ;  /* 0x0000000e56567220 */ /* 0x000fe20000410000 */
[----:B------:R-:W-:Y:S02]  /*7c60*/  F2FP.BF16.F32.PACK_AB R12, R41, R40 ;  /* 0x00000028290c723e */ /* 0x000fe400000010ff */
[----:B------:R-:W-:Y:S01]  /*7c70*/  F2FP.BF16.F32.PACK_AB R13, R43, R42 ;  /* 0x0000002a2b0d723e */ /* 0x000fe200000010ff */
[----:B------:R1:W-:Y:S01]  /*7c80*/  STSM.16.M88.4 [R94], R4 ;  /* 0x000000045e007844 */ /* 0x0003e20000000200 */
[----:B------:R-:W-:-:S02]  /*7c90*/  F2FP.BF16.F32.PACK_AB R14, R45, R44 ;  /* 0x0000002c2d0e723e */ /* 0x000fc400000010ff */
[----:B------:R-:W-:Y:S01]  /*7ca0*/  F2FP.BF16.F32.PACK_AB R15, R15, R46 ;  /* 0x0000002e0f0f723e */ /* 0x000fe200000010ff */
[----:B------:R-:W-:Y:S01]  /*7cb0*/  STSM.16.M88.4 [R93], R8 ;  /* 0x000000085d007844 */ /* 0x000fe20000000200 */
[----:B------:R-:W-:Y:S02]  /*7cc0*/  F2FP.BF16.F32.PACK_AB R24, R24, R25 ;  /* 0x000000191818723e */ /* 0x000fe400000010ff */
[----:B------:R-:W-:Y:S01]  /*7cd0*/  F2FP.BF16.F32.PACK_AB R56, R57, R56 ;  /* 0x000000383938723e */ /* 0x000fe200000010ff */
[----:B------:R-:W-:Y:S01]  /*7ce0*/  STSM.16.M88.4 [R92], R12 ;  /* 0x0000000c5c007844 */ /* 0x000fe20000000200 */
[----:B------:R-:W-:Y:S02]  /*7cf0*/  F2FP.BF16.F32.PACK_AB R25, R51, R50 ;  /* 0x000000323319723e */ /* 0x000fe400000010ff */
[----:B------:R-:W-:Y:S02]  /*7d00*/  F2FP.BF16.F32.PACK_AB R26, R53, R52 ;  /* 0x00000034351a723e */ /* 0x000fe400000010ff */
[----:B------:R-:W-:-:S02]  /*7d10*/  F2FP.BF16.F32.PACK_AB R27, R27, R54 ;  /* 0x000000361b1b723e */ /* 0x000fc400000010ff */
[----:B------:R-:W-:Y:S02]  /*7d20*/  F2FP.BF16.F32.PACK_AB R57, R59, R58 ;  /* 0x0000003a3b39723e */ /* 0x000fe400000010ff */
[----:B------:R-:W-:Y:S01]  /*7d30*/  F2FP.BF16.F32.PACK_AB R64, R65, R64 ;  /* 0x000000404140723e */ /* 0x000fe200000010ff */
[----:B------:R-:W-:Y:S01]  /*7d40*/  STSM.16.M88.4 [R91], R24 ;  /* 0x000000185b007844 */ /* 0x000fe20000000200 */
[----:B------:R-:W-:Y:S02]  /*7d50*/  F2FP.BF16.F32.PACK_AB R58, R61, R60 ;  /* 0x0000003c3d3a723e */ /* 0x000fe400000010ff */
[----:B------:R-:W-:Y:S02]  /*7d60*/  F2FP.BF16.F32.PACK_AB R59, R63, R62 ;  /* 0x0000003e3f3b723e */ /* 0x000fe400000010ff */
[----:B------:R-:W-:Y:S02]  /*7d70*/  F2FP.BF16.F32.PACK_AB R65, R67, R66 ;  /* 0x000000424341723e */ /* 0x000fe400000010ff */
[----:B------:R-:W-:Y:S01]  /*7d80*/  F2FP.BF16.F32.PACK_AB R72, R73, R72 ;  /* 0x000000484948723e */ /* 0x000fe200000010ff */
[----:B------:R-:W-:Y:S01]  /*7d90*/  STSM.16.M88.4 [R90], R56 ;  /* 0x000000385a007844 */ /* 0x000fe20000000200 */
[----:B-1----:R-:W-:-:S02]  /*7da0*/  SHF.R.S32.HI R5, RZ, 0x1f, R95 ;  /* 0x0000001fff057819 */ /* 0x002fc4000001145f */
[----:B------:R-:W-:Y:S02]  /*7db0*/  IADD3 R0, P1, R95, R20, RZ ;  /* 0x000000145f007210 */ /* 0x000fe40007f3e0ff */
[----:B------:R-:W-:Y:S02]  /*7dc0*/  F2FP.BF16.F32.PACK_AB R66, R69, R68 ;  /* 0x000000444542723e */ /* 0x000fe400000010ff */
[----:B------:R-:W-:Y:S02]  /*7dd0*/  F2FP.BF16.F32.PACK_AB R67, R71, R70 ;  /* 0x000000464743723e */ /* 0x000fe400000010ff */
[----:B------:R-:W-:Y:S02]  /*7de0*/  F2FP.BF16.F32.PACK_AB R73, R75, R74 ;  /* 0x0000004a4b49723e */ /* 0x000fe400000010ff */
[----:B------:R-:W-:Y:S01]  /*7df0*/  F2FP.BF16.F32.PACK_AB R80, R81, R80 ;  /* 0x000000505150723e */ /* 0x000fe200000010ff */
[----:B------:R-:W-:Y:S01]  /*7e00*/  STSM.16.M88.4 [R89], R64 ;  /* 0x0000004059007844 */ /* 0x000fe20000000200 */
[----:B------:R-:W-:-:S02]  /*7e10*/  F2FP.BF16.F32.PACK_AB R74, R77, R76 ;  /* 0x0000004c4d4a723e */ /* 0x000fc400000010ff */
[----:B------:R-:W-:Y:S02]  /*7e20*/  F2FP.BF16.F32.PACK_AB R75, R79, R78 ;  /* 0x0000004e4f4b723e */ /* 0x000fe400000010ff */
[----:B------:R-:W-:Y:S02]  /*7e30*/  F2FP.BF16.F32.PACK_AB R81, R83, R82 ;  /* 0x000000525351723e */ /* 0x000fe400000010ff */
[----:B------:R-:W-:Y:S01]  /*7e40*/  F2FP.BF16.F32.PACK_AB R82, R85, R84 ;  /* 0x000000545552723e */ /* 0x000fe200000010ff */
[----:B------:R-:W-:Y:S01]  /*7e50*/  STSM.16.M88.4 [R88], R72 ;  /* 0x0000004858007844 */ /* 0x000fe20000000200 */
[----:B------:R-:W-:Y:S02]  /*7e60*/  F2FP.BF16.F32.PACK_AB R83, R87, R86 ;  /* 0x000000565753723e */ /* 0x000fe400000010ff */
[----:B------:R-:W-:Y:S02]  /*7e70*/  IADD3.X R5, R5, R21, R28, P1, !PT ;  /* 0x0000001505057210 */ /* 0x000fe40000ffe41c */
[----:B------:R-:W-:Y:S01]  /*7e80*/  LEA R4, P1, R0, UR4, 0x2 ;  /* 0x0000000400047c11 */ /* 0x000fe2000f8210ff */
[----:B------:R1:W-:Y:S01]  /*7e90*/  STSM.16.M88.4 [R18], R80 ;  /* 0x0000005012007844 */ /* 0x0003e20000000200 */
[----:B------:R-:W-:-:S02]  /*7ea0*/  ULDC UR4, c[0x0][0xc] ;  /* 0x0000030000047ab9 */ /* 0x000fc40000000800 */
[----:B------:R-:W-:Y:S01]  /*7eb0*/  LEA.HI.X R5, R0, UR5, R5, 0x2, P1 ;  /* 0x0000000500057c11 */ /* 0x000fe200088f1405 */
[----:B------:R-:W-:Y:S01]  /*7ec0*/  @!PT LDS RZ, [RZ] ;  /* 0x00000000fffff984 */ /* 0x000fe20000000800 */
[----:B------:R-:W-:Y:S01]  /*7ed0*/  @!PT LDS RZ, [RZ] ;  /* 0x00000000fffff984 */ /* 0x000fe20000000800 */
[----:B------:R-:W-:Y:S01]  /*7ee0*/  @!PT LDS RZ, [RZ] ;  /* 0x00000000fffff984 */ /* 0x000fe20000000800 */
[----:B------:R-:W-:Y:S01]  /*7ef0*/  @!PT LDS RZ, [RZ] ;  /* 0x00000000fffff984 */ /* 0x000fe20000000800 */
[----:B------:R2:W-:Y:S06]  /*7f00*/  MEMBAR.ALL.CTA ;  /* 0x0000000000007992 */ /* 0x0005ec0000008000 */
[----:B--2---:R-:W2:Y:S01]  /*7f10*/  FENCE.VIEW.ASYNC.S ;  /* 0x00000000000073c6 */ /* 0x004ea20000000000 */
[----:B------:R-:W-:-:S03]  /*7f20*/  UIADD3 UR10, UR4, UR10, URZ ;  /* 0x0000000a040a7290 */ /* 0x000fc6000fffe03f */
[----:B--2---:R-:W2:Y:S03]  /*7f30*/  SHFL.IDX PT, R0, R185, RZ, 0x1f ;  /* 0x00001fffb9007589 */ /* 0x004ea600000e0000 */
[----:B-1----:R-:W-:Y:S01]  /*7f40*/  MOV R18, UR10 ;  /* 0x0000000a00127c02 */ /* 0x002fe20008000f00 */
[----:B------:R-:W-:Y:S06]  /*7f50*/  BAR.ARV 0x1, 0x120 ;  /* 0x0044800000007b1d */ /* 0x000fec0000002000 */
[----:B------:R1:W-:Y:S01]  /*7f60*/  @!P0 STG.E desc[UR12][R4.64], R3 ;  /* 0x0000000304008986 */ /* 0x0003e2000c10190c */
[----:B--2---:R-:W-:-:S03]  /*7f70*/  ISETP.NE.AND P0, PT, R0, 0x7, PT ;  /* 0x000000070000780c */ /* 0x004fc60003f05270 */
[----:B------:R1:W-:Y:S10]  /*7f80*/  @!P2 STG.E desc[UR12][R4.64+0x20], R23 ;  /* 0x000020170400a986 */ /* 0x0003f4000c10190c */
[----:B------:R-:W-:Y:S05]  /*7f90*/  @P0 BRA `(.L_x_29) ;  /* 0x0000000000580947 */ /* 0x000fea0003800000 */
[----:B------:R-:W-:Y:S01]  /*7fa0*/  BAR.SYNC.DEFER_BLOCKING 0x1, 0x120 ;  /* 0x0044800000007b1d */ /* 0x000fe20000010000 */
[----:B------:R-:W-:-:S05]  /*7fb0*/  ELECT P0, URZ, PT ;  /* 0x00000000003f782f */ /* 0x000fca0003800000 */
[----:B------:R-:W-:Y:S08]  /*7fc0*/  BSSY B0, `(.L_x_29) ;  /* 0x0000013000007945 */ /* 0x000ff00003800000 */
[----:B------:R-:W-:Y:S05]  /*7fd0*/  @!P0 BRA `(.L_x_30) ;  /* 0x0000000000448947 */ /* 0x000fea0003800000 */
[----:B------:R-:W-:Y:S01]  /*7fe0*/  ULDC.64 UR6, c[0x0][0x198] ;  /* 0x0000660000067ab9 */ /* 0x000fe20000000a00 */
[----:B------:R-:W-:Y:S01]  /*7ff0*/  UMOV UR33, URZ ;  /* 0x0000003f00217c82 */ /* 0x000fe20008000000 */
[----:B------:R-:W-:Y:S02]  /*8000*/  UIADD3 UR4, UP0, UR6, 0x9f0, URZ ;  /* 0x000009f006047890 */ /* 0x000fe4000ff1e03f */
[----:B------:R-:W-:Y:S02]  /*8010*/  UIADD3 UR6, UR60, 0x4000, URZ ;  /* 0x000040003c067890 */ /* 0x000fe4000fffe03f */
[----:B------:R-:W-:Y:S01]  /*8020*/  UIADD3.X UR5, URZ, UR7, URZ, UP0, !UPT ;  /* 0x000000073f057290 */ /* 0x000fe200087fe43f */
[----:B------:R-:W-:Y:S01]  /*8030*/  UMOV UR37, URZ ;  /* 0x0000003f00257c82 */ /* 0x000fe20008000000 */
[----:B------:R-:W-:Y:S01]  /*8040*/  UMOV UR32, UR60 ;  /* 0x0000003c00207c82 */ /* 0x000fe20008000000 */
[----:B------:R-:W-:-:S06]  /*8050*/  UMOV UR7, 0x40 ;  /* 0x0000004000077882 */ /* 0x000fcc0000000000 */
[----:B------:R2:W-:Y:S02]  /*8060*/  UTMASTG.5D [UR32], [UR4] ;  /* 0x00000020040073b5 */ /* 0x0005e40008020000 */
[----:B--2---:R-:W-:Y:S01]  /*8070*/  UMOV UR32, UR6 ;  /* 0x0000000600207c82 */ /* 0x004fe20008000000 */
[----:B------:R-:W-:Y:S01]  /*8080*/  UMOV UR33, UR7 ;  /* 0x0000000700217c82 */ /* 0x000fe20008000000 */
[----:B------:R-:W-:Y:S01]  /*8090*/  UIADD3 UR6, UR60, 0x34820, URZ ;  /* 0x000348203c067890 */ /* 0x000fe2000fffe03f */
[----:B------:R2:W-:Y:S03]  /*80a0*/  UTMASTG.5D [UR32], [UR4] ;  /* 0x00000020040073b5 */ /* 0x0005e60008020000 */
[----:B------:R-:W-:Y:S01]  /*80b0*/  UPRMT UR6, URZ, 0x654, UR6 ;  /* 0x000006543f067896 */ /* 0x000fe20008000006 */
[----:B------:R0:W-:Y:S01]  /*80c0*/  UTMACMDFLUSH ;  /* 0x00000000000079b7 */ /* 0x0001e20000000000 */
[----:B------:R-:W-:-:S07]  /*80d0*/  DEPBAR.LE SB0, 0x0 ;  /* 0x000080000000791a */ /* 0x000fce0000000000 */
[----:B--2---:R-:W-:Y:S03]  /*80e0*/  SYNCS.ARRIVE.TRANS64.RED.A1T0 RZ, [UR6], RZ ;  /* 0x000000ffffff79a7 */ /* 0x004fe60008100406 */
.L_x_30:
[----:B------:R-:W-:Y:S05]  /*80f0*/  BSYNC B0 ;  /* 0x0000000000007941 */ /* 0x000fea0003800000 */
.L_x_29:
[----:B------:R-:W2:Y:S01]  /*8100*/  LDC R0, c[0x0][0xda4] ;  /* 0x00036900ff007b82 */ /* 0x000ea20000000800 */
[----:B------:R-:W-:Y:S01]  /*8110*/  R2UR UR5, R18 ;  /* 0x00000000120572ca */ /* 0x000fe200000e0000 */
[----:B------:R-:W-:Y:S01]  /*8120*/  UIADD3 UR38, UR38, 0x1, URZ ;  /* 0x0000000126267890 */ /* 0x000fe2000fffe03f */
[----:B------:R-:W-:-:S03]  /*8130*/  VIADD R19, R19, 0x1 ;  /* 0x0000000113137836 */ /* 0x000fc60000000000 */
[----:B------:R-:W-:-:S04]  /*8140*/  UISETP.NE.AND UP0, UPT, UR38, 0x2, UPT ;  /* 0x000000022600788c */ /* 0x000fc8000bf05270 */
[----:B------:R-:W-:Y:S02]  /*8150*/  USEL UR4, URZ, 0x1, UP0 ;  /* 0x000000013f047887 */ /* 0x000fe40008000000 */
[----:B------:R-:W-:Y:S02]  /*8160*/  USEL UR38, UR38, URZ, UP0 ;  /* 0x0000003f26267287 */ /* 0x000fe40008000000 */
[----:B------:R-:W-:Y:S01]  /*8170*/  ULOP3.LUT UR39, UR39, UR4, URZ, 0x3c, !UPT ;  /* 0x0000000427277292 */ /* 0x000fe2000f8e3c3f */
[----:B--2---:R-:W-:-:S13]  /*8180*/  ISETP.LE.AND P0, PT, R0, UR5, PT ;  /* 0x0000000500007c0c */ /* 0x004fda000bf03270 */
[----:B------:R-:W-:Y:S05]  /*8190*/  @!P0 BRA `(.L_x_31) ;  /* 0xffffff8800e48947 */ /* 0x000fea000383ffff */
[----:B------:R-:W-:Y:S05]  /*81a0*/  EXIT ;  /* 0x000000000000794d */ /* 0x000fea0003800000 */
.L_x_7:
[----:B------:R-:W-:-:S08]  /*81b0*/  NOP ;  /* 0x0000000000007918 */ /* 0x000fd00000000000 */
[----:B-1----:R-:W1:-:S00]  /*81c0*/  USETMAXREG.DEALLOC.CTAPOOL 0x18 ;  /* 0x00000018000079c8 */ /* 0x002e4000080e0500 */
[----:B-1----:R-:W-:-:S06]  /*81d0*/  LOP3.LUT R0, R0, 0x3, RZ, 0xc0, !PT ;  /* 0x0000000300007812 */ /* 0x002fcc00078ec0ff */
[----:B------:R-:W1:Y:S02]  /*81e0*/  SHFL.IDX PT, R0, R0, RZ, 0x1f ;  /* 0x00001fff00007589 */ /* 0x000e6400000e0000 */
[----:B-1----:R-:W-:-:S13]  /*81f0*/  ISETP.NE.AND P0, PT, R0, RZ, PT ;  /* 0x000000ff0000720c */ /* 0x002fda0003f05270 */
[----:B--2---:R-:W-:Y:S05]  /*8200*/  @P0 EXIT ;  /* 0x000000000000094d */ /* 0x004fea0003800000 */
[----:B------:R-:W1:Y:S01]  /*8210*/  S2UR UR4, SR_CTAID.X ;  /* 0x00000000000479c3 */ /* 0x000e620000002500 */
[----:B------:R-:W-:Y:S01]  /*8220*/  IMAD.MOV.U32 R16, RZ, RZ, RZ ;  /* 0x000000ffff107224 */ /* 0x000fe200078e00ff */
[----:B------:R-:W-:Y:S01]  /*8230*/  MOV R2, 0x1 ;  /* 0x0000000100027802 */ /* 0x000fe20000000f00 */
[----:B------:R-:W-:-:S05]  /*8240*/  IMAD.MOV.U32 R17, RZ, RZ, 0x1 ;  /* 0x00000001ff117424 */ /* 0x000fca00078e00ff */
[----:B------:R-:W1:Y:S02]  /*8250*/  LDC R0, c[0x0][0xda4] ;  /* 0x00036900ff007b82 */ /* 0x000e640000000800 */
[----:B-1----:R-:W-:-:S13]  /*8260*/  ISETP.LE.AND P0, PT, R0, UR4, PT ;  /* 0x0000000400007c0c */ /* 0x002fda000bf03270 */
[----:B------:R-:W-:Y:S05]  /*8270*/  @P0 BRA `(.L_x_32) ;  /* 0x0000002c00540947 */ /* 0x000fea0003800000 */
[----:B------:R-:W-:Y:S01]  /*8280*/  IMAD.U32 R0, RZ, RZ, UR4 ;  /* 0x00000004ff007e24 */ /* 0x000fe2000f8e00ff */
[----:B------:R-:W-:Y:S01]  /*8290*/  MOV R16, RZ ;  /* 0x000000ff00107202 */ /* 0x000fe20000000f00 */
[----:B------:R-:W-:Y:S01]  /*82a0*/  IMAD.MOV.U32 R17, RZ, RZ, 0x1 ;  /* 0x00000001ff117424 */ /* 0x000fe200078e00ff */
[----:B------:R-:W-:Y:S01]  /*82b0*/  ULDC.64 UR36, c[0x0][0x198] ;  /* 0x0000660000247ab9 */ /* 0x000fe20000000a00 */
[----:B------:R-:W-:Y:S01]  /*82c0*/  ULDC UR38, c[0x0][0xc] ;  /* 0x0000030000267ab9 */ /* 0x000fe20000000800 */
[----:B------:R1:W-:Y:S04]  /*82d0*/  STL [R1+0x10], R0 ;  /* 0x0000100001007387 */ /* 0x0003e80000100800 */
[----:B------:R1:W-:Y:S02]  /*82e0*/  STL [R1+0x18], RZ ;  /* 0x000018ff01007387 */ /* 0x0003e40000100800 */
.L_x_76:
[----:B-1----:R-:W2:Y:S01]  /*82f0*/  LDL R6, [R1+0x10] ;  /* 0x0000100001067983 */ /* 0x002ea20000100800 */
[----:B------:R-:W3:Y:S01]  /*8300*/  LDC R2, c[0x0][0xda8] ;  /* 0x00036a00ff027b82 */ /* 0x000ee20000000800 */
[----:B------:R-:W-:Y:S05]  /*8310*/  YIELD ;  /* 0x0000000000007946 */ /* 0x000fea0003800000 */
[----:B------:R-:W-:Y:S02]  /*8320*/  ULDC.64 UR4, c[0x0][0x3f8] ;  /* 0x0000fe0000047ab9 */ /* 0x000fe40000000a00 */
[----:B-1----:R-:W1:Y:S01]  /*8330*/  LDC R0, c[0x0][0xdb4] ;  /* 0x00036d00ff007b82 */ /* 0x002e620000000800 */
[----:B------:R-:W-:-:S03]  /*8340*/  UISETP.NE.U32.AND UP0, UPT, UR4, URZ, UPT ;  /* 0x0000003f0400728c */ /* 0x000fc6000bf05070 */
[----:B------:R-:W-:Y:S01]  /*8350*/  ULDC UR4, c[0x0][0x404] ;  /* 0x0001010000047ab9 */ /* 0x000fe20000000800 */
[----:B------:R-:W-:-:S04]  /*8360*/  UISETP.NE.AND.EX UP0, UPT, UR5, URZ, UPT, UP0 ;  /* 0x0000003f0500728c */ /* 0x000fc8000bf05300 */
[----:B------:R-:W-:Y:S01]  /*8370*/  USEL UR4, UR4, 0x1, UP0 ;  /* 0x0000000104047887 */ /* 0x000fe20008000000 */
[----:B---3--:R-:W-:Y:S02]  /*8380*/  ISETP.NE.AND P0, PT, R2, 0x1, PT ;  /* 0x000000010200780c */ /* 0x008fe40003f05270 */
[----:B-1----:R-:W-:-:S11]  /*8390*/  ISETP.NE.AND P1, PT, R0, 0x1, PT ;  /* 0x000000010000780c */ /* 0x002fd60003f25270 */
[----:B------:R-:W2:Y:S08]  /*83a0*/  @P0 LDC R4, c[0x0][0xdac] ;  /* 0x00036b00ff040b82 */ /* 0x000eb00000000800 */
[----:B------:R-:W1:Y:S08]  /*83b0*/  @P0 LDC R5, c[0x0][0xdb0] ;  /* 0x00036c00ff050b82 */ /* 0x000e700000000800 */
[----:B------:R-:W3:Y:S01]  /*83c0*/  @P1 LDC.64 R2, c[0x0][0xdb8] ;  /* 0x00036e00ff021b82 */ /* 0x000ee20000000a00 */
[----:B--2---:R-:W-:-:S05]  /*83d0*/  @P0 IMAD.HI.U32 R4, R6, R4, RZ ;  /* 0x0000000406040227 */ /* 0x004fca00078e00ff */
[----:B-1----:R-:W-:Y:S02]  /*83e0*/  @P0 SHF.R.U32.HI R6, RZ, R5, R4 ;  /* 0x00000005ff060219 */ /* 0x002fe40000011604 */
[----:B------:R-:W1:Y:S03]  /*83f0*/  S2R R4, SR_CgaCtaId ;  /* 0x0000000000047919 */ /* 0x000e660000008800 */
[----:B---3--:R-:W-:Y:S01]  /*8400*/  @P1 IMAD.HI.U32 R2, R6, R2, RZ ;  /* 0x0000000206021227 */ /* 0x008fe200078e00ff */
[----:B------:R2:W-:Y:S03]  /*8410*/  STL [R1+0x8], R6 ;  /* 0x0000080601007387 */ /* 0x0005e60000100800 */
[----:B------:R-:W-:Y:S01]  /*8420*/  IMAD.MOV.U32 R19, RZ, RZ, R6 ;  /* 0x000000ffff137224 */ /* 0x000fe200078e0006 */
[----:B------:R-:W-:-:S02]  /*8430*/  @P1 SHF.R.U32.HI R19, RZ, R3, R2 ;  /* 0x00000003ff131219 */ /* 0x000fc40000011602 */
[----:B------:R-:W3:Y:S01]  /*8440*/  LDC R2, c[0x0][0x2e0] ;  /* 0x0000b800ff027b82 */ /* 0x000ee20000000800 */
[----:B------:R-:W-:-:S04]  /*8450*/  MOV R3, 0x400 ;  /* 0x0000040000037802 */ /* 0x000fc80000000f00 */
[----:B-1----:R-:W-:Y:S01]  /*8460*/  LEA R8, R4, R3, 0x18 ;  /* 0x0000000304087211 */ /* 0x002fe200078ec0ff */
[----:B---3--:R-:W-:-:S03]  /*8470*/  IMAD R7, R2, UR4, RZ ;  /* 0x0000000402077c24 */ /* 0x008fc6000f8e02ff */
[----:B------:R-:W-:Y:S01]  /*8480*/  IADD3 R2, R8, 0x1c400, RZ ;  /* 0x0001c40008027810 */ /* 0x000fe20007ffe0ff */
[----:B------:R2:W-:Y:S03]  /*8490*/  STL [R1+0x4], R8 ;  /* 0x0000040801007387 */ /* 0x0005e60000100800 */
[----:B------:R-:W-:Y:S01]  /*84a0*/  LOP3.LUT P0, RZ, R2, 0x3ff, RZ, 0xc0, !PT ;  /* 0x000003ff02ff7812 */ /* 0x000fe2000780c0ff */
[----:B------:R-:W-:Y:S01]  /*84b0*/  VIADD R2, R7, 0x7f ;  /* 0x0000007f07027836 */ /* 0x000fe20000000000 */
[----:B------:R2:W-:Y:S04]  /*84c0*/  STL [R1+0x14], R7 ;  /* 0x0000140701007387 */ /* 0x0005e80000100800 */
[----:B------:R-:W-:-:S04]  /*84d0*/  SHF.R.S32.HI R3, RZ, 0x1f, R2 ;  /* 0x0000001fff037819 */ /* 0x000fc80000011402 */
[----:B------:R-:W-:Y:S01]  /*84e0*/  LEA.HI R2, R3, R2, RZ, 0x7 ;  /* 0x0000000203027211 */ /* 0x000fe200078f38ff */
[----:B------:R-:W-:-:S04]  /*84f0*/  IMAD.MOV R3, RZ, RZ, -R19 ;  /* 0x000000ffff037224 */ /* 0x000fc800078e0a13 */
[----:B------:R-:W-:Y:S01]  /*8500*/  IMAD R3, R0, R3, R6 ;  /* 0x0000000300037224 */ /* 0x000fe200078e0206 */
[----:B------:R-:W-:-:S05]  /*8510*/  SHF.R.S32.HI R0, RZ, 0x7, R2 ;  /* 0x00000007ff007819 */ /* 0x000fca0000011402 */
[----:B------:R2:W-:Y:S04]  /*8520*/  STL [R1+0xc], R0 ;  /* 0x00000c0001007387 */ /* 0x0005e80000100800 */
[----:B------:R2:W-:Y:S01]  /*8530*/  STL [R1], R3 ;  /* 0x0000000301007387 */ /* 0x0005e20000100800 */
[----:B------:R-:W-:Y:S05]  /*8540*/  @!P0 BRA `(.L_x_33) ;  /* 0x0000000000408947 */ /* 0x000fea0003800000 */
[----:B------:R-:W-:Y:S01]  /*8550*/  MOV R2, 0x0 ;  /* 0x0000000000027802 */ /* 0x000fe20000000f00 */
[----:B------:R-:W-:Y:S01]  /*8560*/  ULDC.64 UR6, c[0x4][0x108] ;  /* 0x0100420000067ab9 */ /* 0x000fe20000000a00 */
[----:B------:R-:W-:Y:S01]  /*8570*/  ULDC.64 UR8, c[0x4][0x110] ;  /* 0x0100440000087ab9 */ /* 0x000fe20000000a00 */
[----:B------:R-:W-:Y:S01]  /*8580*/  ULDC.64 UR4, c[0x4][0x60] ;  /* 0x0100180000047ab9 */ /* 0x000fe20000000a00 */
[----:B------:R-:W-:Y:S01]  /*8590*/  MOV R4, UR6 ;  /* 0x0000000600047c02 */ /* 0x000fe20008000f00 */
[----:B------:R-:W-:Y:S01]  /*85a0*/  IMAD.U32 R5, RZ, RZ, UR7 ;  /* 0x00000007ff057e24 */ /* 0x000fe2000f8e00ff */
[----:B--2---:R-:W1:Y:S01]  /*85b0*/  LDC.64 R2, c[0x4][R2] ;  /* 0x0100000002027b82 */ /* 0x004e620000000a00 */
[----:B------:R-:W-:Y:S01]  /*85c0*/  IMAD.U32 R6, RZ, RZ, UR8 ;  /* 0x00000008ff067e24 */ /* 0x000fe2000f8e00ff */
[----:B------:R-:W-:Y:S01]  /*85d0*/  MOV R7, UR9 ;  /* 0x0000000900077c02 */ /* 0x000fe20008000f00 */
[----:B------:R-:W-:Y:S01]  /*85e0*/  IMAD.U32 R10, RZ, RZ, UR4 ;  /* 0x00000004ff0a7e24 */ /* 0x000fe2000f8e00ff */
[----:B------:R-:W-:Y:S01]  /*85f0*/  MOV R8, 0x70 ;  /* 0x0000007000087802 */ /* 0x000fe20000000f00 */
[----:B------:R-:W-:-:S02]  /*8600*/  IMAD.U32 R11, RZ, RZ, UR5 ;  /* 0x00000005ff0b7e24 */ /* 0x000fc4000f8e00ff */
[----:B------:R-:W-:Y:S02]  /*8610*/  IMAD.MOV.U32 R12, RZ, RZ, 0x1 ;  /* 0x00000001ff0c7424 */ /* 0x000fe400078e00ff */
[----:B------:R-:W-:-:S07]  /*8620*/  IMAD.MOV.U32 R13, RZ, RZ, RZ ;  /* 0x000000ffff0d7224 */ /* 0x000fce00078e00ff */
[----:B------:R-:W-:-:S07]  /*8630*/  LEPC R20, `(.L_x_33) ;  /* 0x000000001014794e */ /* 0x000fce0000000000 */
[----:B-1----:R-:W-:Y:S05]  /*8640*/  CALL.ABS.NOINC R2 ;  /* 0x0000000002007343 */ /* 0x002fea0003c00000 */
.L_x_33:
[----:B------:R-:W2:Y:S02]  /*8650*/  LDL R2, [R1+0x4] ;  /* 0x0000040001027983 */ /* 0x000ea40000100800 */
[----:B--2---:R-:W-:-:S04]  /*8660*/  IADD3 R0, R2, 0x400, RZ ;  /* 0x0000040002007810 */ /* 0x004fc80007ffe0ff */
[----:B------:R-:W-:-:S13]  /*8670*/  LOP3.LUT P0, RZ, R0, 0x3ff, RZ, 0xc0, !PT ;  /* 0x000003ff00ff7812 */ /* 0x000fda000780c0ff */
[----:B------:R-:W-:Y:S05]  /*8680*/  @!P0 BRA `(.L_x_34) ;  /* 0x0000000000808947 */ /* 0x000fea0003800000 */
[----:B------:R-:W-:Y:S01]  /*8690*/  MOV R0, 0x0 ;  /* 0x0000000000007802 */ /* 0x000fe20000000f00 */
[----:B------:R-:W-:Y:S01]  /*86a0*/  ULDC.64 UR6, c[0x4][0x108] ;  /* 0x0100420000067ab9 */ /* 0x000fe20000000a00 */
[----:B------:R-:W-:Y:S01]  /*86b0*/  ULDC.64 UR8, c[0x4][0x110] ;  /* 0x0100440000087ab9 */ /* 0x000fe20000000a00 */
[----:B------:R-:W-:Y:S01]  /*86c0*/  ULDC.64 UR4, c[0x4][0x68] ;  /* 0x01001a0000047ab9 */ /* 0x000fe20000000a00 */
[----:B------:R1:W2:Y:S01]  /*86d0*/  LDC.64 R2, c[0x4][R0] ;  /* 0x0100000000027b82 */ /* 0x0002a20000000a00 */
[----:B------:R-:W-:Y:S01]  /*86e0*/  IMAD.U32 R4, RZ, RZ, UR6 ;  /* 0x00000006ff047e24 */ /* 0x000fe2000f8e00ff */
[----:B------:R-:W-:Y:S01]  /*86f0*/  MOV R6, UR8 ;  /* 0x0000000800067c02 */ /* 0x000fe20008000f00 */
[----:B------:R-:W-:Y:S01]  /*8700*/  IMAD.U32 R5, RZ, RZ, UR7 ;  /* 0x00000007ff057e24 */ /* 0x000fe2000f8e00ff */
[----:B------:R-:W-:Y:S01]  /*8710*/  MOV R11, UR5 ;  /* 0x00000005000b7c02 */ /* 0x000fe20008000f00 */
[----:B------:R-:W-:Y:S01]  /*8720*/  IMAD.U32 R7, RZ, RZ, UR9 ;  /* 0x00000009ff077e24 */ /* 0x000fe2000f8e00ff */
[----:B------:R-:W-:Y:S01]  /*8730*/  MOV R13, RZ ;  /* 0x000000ff000d7202 */ /* 0x000fe20000000f00 */
[----:B------:R-:W-:-:S02]  /*8740*/  IMAD.U32 R10, RZ, RZ, UR4 ;  /* 0x00000004ff0a7e24 */ /* 0x000fc4000f8e00ff */
[----:B------:R-:W-:Y:S02]  /*8750*/  IMAD.MOV.U32 R8, RZ, RZ, 0x70 ;  /* 0x00000070ff087424 */ /* 0x000fe400078e00ff */
[----:B-1----:R-:W-:-:S07]  /*8760*/  IMAD.MOV.U32 R12, RZ, RZ, 0x1 ;  /* 0x00000001ff0c7424 */ /* 0x002fce00078e00ff */
[----:B------:R-:W-:-:S07]  /*8770*/  LEPC R20, `(.L_x_35) ;  /* 0x000000001014794e */ /* 0x000fce0000000000 */
[----:B--2---:R-:W-:Y:S05]  /*8780*/  CALL.ABS.NOINC R2 ;  /* 0x0000000002007343 */ /* 0x004fea0003c00000 */
.L_x_35:
[----:B------:R-:W-:Y:S01]  /*8790*/  MOV R2, 0x0 ;  /* 0x0000000000027802 */ /* 0x000fe20000000f00 */
[----:B------:R-:W-:Y:S01]  /*87a0*/  ULDC.64 UR6, c[0x4][0x108] ;  /* 0x0100420000067ab9 */ /* 0x000fe20000000a00 */
[----:B------:R-:W-:Y:S01]  /*87b0*/  ULDC.64 UR8, c[0x4][0x110] ;  /* 0x0100440000087ab9 */ /* 0x000fe20000000a00 */
[----:B------:R-:W-:Y:S01]  /*87c0*/  ULDC.64 UR4, c[0x4][0x70] ;  /* 0x01001c0000047ab9 */ /* 0x000fe20000000a00 */
[----:B------:R-:W-:Y:S01]  /*87d0*/  IMAD.U32 R4, RZ, RZ, UR6 ;  /* 0x00000006ff047e24 */ /* 0x000fe2000f8e00ff */
[----:B------:R-:W-:Y:S01]  /*87e0*/  MOV R6, UR8 ;  /* 0x0000000800067c02 */ /* 0x000fe20008000f00 */
[----:B------:R-:W1:Y:S01]  /*87f0*/  LDC.64 R2, c[0x4][R2] ;  /* 0x0100000002027b82 */ /* 0x000e620000000a00 */
[----:B------:R-:W-:Y:S01]  /*8800*/  IMAD.U32 R5, RZ, RZ, UR7 ;  /* 0x00000007ff057e24 */ /* 0x000fe2000f8e00ff */
[----:B------:R-:W-:Y:S01]  /*8810*/  MOV R11, UR5 ;  /* 0x00000005000b7c02 */ /* 0x000fe20008000f00 */
[----:B------:R-:W-:Y:S01]  /*8820*/  IMAD.U32 R7, RZ, RZ, UR9 ;  /* 0x00000009ff077e24 */ /* 0x000fe2000f8e00ff */
[----:B------:R-:W-:Y:S01]  /*8830*/  MOV R13, RZ ;  /* 0x000000ff000d7202 */ /* 0x000fe20000000f00 */
[----:B------:R-:W-:-:S02]  /*8840*/  IMAD.U32 R10, RZ, RZ, UR4 ;  /* 0x00000004ff0a7e24 */ /* 0x000fc4000f8e00ff */
[----:B------:R-:W-:Y:S02]  /*8850*/  IMAD.MOV.U32 R8, RZ, RZ, 0x70 ;  /* 0x00000070ff087424 */ /* 0x000fe400078e00ff */
[----:B------:R-:W-:-:S07]  /*8860*/  IMAD.MOV.U32 R12, RZ, RZ, 0x1 ;  /* 0x00000001ff0c7424 */ /* 0x000fce00078e00ff */
[----:B------:R-:W-:-:S07]  /*8870*/  LEPC R20, `(.L_x_34) ;  /* 0x000000001014794e */ /* 0x000fce0000000000 */
[----:B-1----:R-:W-:Y:S05]  /*8880*/  CALL.ABS.NOINC R2 ;  /* 0x0000000002007343 */ /* 0x002fea0003c00000 */
.L_x_34:
[----:B------:R-:W2:Y:S01]  /*8890*/  LDL R2, [R1] ;  /* 0x0000000001027983 */ /* 0x000ea20000100800 */
[----:B------:R-:W1:Y:S01]  /*88a0*/  LDC R0, c[0x0][0x428] ;  /* 0x00010a00ff007b82 */ /* 0x000e620000000800 */
[----:B------:R-:W-:Y:S02]  /*88b0*/  ULDC.64 UR4, c[0x0][0x9f8] ;  /* 0x00027e0000047ab9 */ /* 0x000fe40000000a00 */
[----:B------:R-:W3:Y:S01]  /*88c0*/  LDL.LU R6, [R1+0x8] ;  /* 0x0000080001067983 */ /* 0x000ee20000300800 */
[----:B-1----:R-:W-:-:S03]  /*88d0*/  ISETP.NE.AND P1, PT, R0, 0x1, PT ;  /* 0x000000010000780c */ /* 0x002fc60003f25270 */
[----:B------:R-:W4:Y:S01]  /*88e0*/  LDL R5, [R1+0x10] ;  /* 0x0000100001057983 */ /* 0x000f220000100800 */
[----:B------:R-:W-:Y:S01]  /*88f0*/  ISETP.NE.U32.AND P0, PT, RZ, UR4, PT ;  /* 0x00000004ff007c0c */ /* 0x000fe2000bf05070 */
[----:B------:R-:W-:Y:S01]  /*8900*/  ULDC.64 UR6, c[0x0][0x208] ;  /* 0x0000820000067ab9 */ /* 0x000fe20000000a00 */
[----:B------:R-:W-:Y:S01]  /*8910*/  ULDC UR4, c[0x0][0xda8] ;  /* 0x00036a0000047ab9 */ /* 0x000fe20000000800 */
[----:B------:R-:W1:Y:S01]  /*8920*/  S2R R7, SR_TID.X ;  /* 0x0000000000077919 */ /* 0x000e620000002100 */
[----:B------:R-:W-:-:S05]  /*8930*/  ISETP.NE.AND.EX P0, PT, RZ, UR5, PT, P0 ;  /* 0x00000005ff007c0c */ /* 0x000fca000bf05300 */
[----:B------:R-:W2:Y:S08]  /*8940*/  @P1 LDC R0, c[0x0][0x42c] ;  /* 0x00010b00ff001b82 */ /* 0x000eb00000000800 */
[----:B------:R-:W2:Y:S01]  /*8950*/  @P1 LDC R3, c[0x0][0x430] ;  /* 0x00010c00ff031b82 */ /* 0x000ea20000000800 */
[----:B-1----:R-:W-:Y:S01]  /*8960*/  LOP3.LUT R7, R7, 0x1f, RZ, 0xc0, !PT ;  /* 0x0000001f07077812 */ /* 0x002fe200078ec0ff */
[----:B--2---:R-:W-:-:S04]  /*8970*/  @P1 IMAD.HI.U32 R0, R2, R0, RZ ;  /* 0x0000000002001227 */ /* 0x004fc800078e00ff */
[----:B------:R-:W-:Y:S01]  /*8980*/  IMAD.MOV.U32 R4, RZ, RZ, R2 ;  /* 0x000000ffff047224 */ /* 0x000fe200078e0002 */
[----:B------:R-:W-:Y:S01]  /*8990*/  @P1 SHF.R.U32.HI R4, RZ, R3, R0 ;  /* 0x00000003ff041219 */ /* 0x000fe20000011600 */
[----:B------:R-:W-:Y:S01]  /*89a0*/  IMAD.MOV.U32 R0, RZ, RZ, R19 ;  /* 0x000000ffff007224 */ /* 0x000fe200078e0013 */
[----:B------:R-:W1:Y:S02]  /*89b0*/  @P0 LDC.64 R2, c[0x0][0x9f8] ;  /* 0x00027e00ff020b82 */ /* 0x000e640000000a00 */
[----:B-1----:R-:W-:-:S05]  /*89c0*/  @P0 IMAD.WIDE R2, R19, 0x4, R2 ;  /* 0x0000000413020825 */ /* 0x002fca00078e0202 */
[----:B------:R1:W5:Y:S01]  /*89d0*/  @P0 LDG.E R0, desc[UR6][R2.64] ;  /* 0x0000000602000981 */ /* 0x000362000c1e1900 */
[----:B------:R-:W-:Y:S02]  /*89e0*/  ISETP.NE.AND P1, PT, R7, RZ, PT ;  /* 0x000000ff0700720c */ /* 0x000fe40003f25270 */
[----:B---3--:R-:W-:Y:S02]  /*89f0*/  IADD3 R8, -R6, RZ, RZ ;  /* 0x000000ff06087210 */ /* 0x008fe40007ffe1ff */
[----:B------:R-:W-:-:S03]  /*8a00*/  PLOP3.LUT P2, PT, P1, PT, PT, 0x8, 0x0 ;  /* 0x000000000000781c */ /* 0x000fc60000f4e170 */
[----:B----4-:R-:W-:-:S04]  /*8a10*/  IMAD R8, R8, UR4, R5 ;  /* 0x0000000408087c24 */ /* 0x010fc8000f8e0205 */
[----:B------:R-:W-:Y:S02]  /*8a20*/  IMAD.SHL.U32 R8, R8, 0x80, RZ ;  /* 0x0000008008087824 */ /* 0x000fe400078e00ff */
[----:B------:R-:W-:-:S05]  /*8a30*/  VOTEU.ALL UP1, P1 ;  /* 0x00000000003f7886 */ /* 0x000fca0000820000 */
[----:B------:R-:W-:-:S04]  /*8a40*/  @!UP1 UIADD3 UR8, UP0, UR36, 0x270, URZ ;  /* 0x0000027024089890 */ /* 0x000fc8000ff1e03f */
[----:B------:R-:W-:-:S03]  /*8a50*/  @!UP1 UIADD3.X UR9, URZ, UR37, URZ, UP0, !UPT ;  /* 0x000000253f099290 */ /* 0x000fc600087fe43f */
[----:B-1----:R-:W-:-:S09]  /*8a60*/  VOTEU.ALL UP0, P1 ;  /* 0x00000000003f7886 */ /* 0x002fd20000800000 */
.L_x_36:
[----:B------:R-:W2:Y:S01]  /*8a70*/  LDL R2, [R1] ;  /* 0x0000000001027983 */ /* 0x000ea20000100800 */
[----:B------:R-:W-:Y:S02]  /*8a80*/  PLOP3.LUT P0, PT, P0, P2, PT, 0xa2, 0x0 ;  /* 0x000000000000781c */ /* 0x000fe40000705472 */
[----:B------:R-:W-:Y:S01]  /*8a90*/  @P2 R2UR P0, UR7, R19 ;  /* 0x00000000130722ca */ /* 0x000fe20000000000 */
[----:B------:R-:W-:-:S07]  /*8aa0*/  UMOV UR4, URZ ;  /* 0x0000003f00047c82 */ /* 0x000fce0008000000 */
[----:B------:R-:W-:Y:S02]  /*8ab0*/  PLOP3.LUT P0, PT, P0, P2, PT, 0xa2, 0x0 ;  /* 0x000000000000781c */ /* 0x000fe40000705472 */
[----:B--2---:R-:W-:-:S08]  /*8ac0*/  @P2 R2UR.OR P0, UR6, R2 ;  /* 0x00000000020622ca */ /* 0x004fd00000100000 */
[----:B------:R-:W-:Y:S02]  /*8ad0*/  PLOP3.LUT P0, PT, P0, P2, PT, 0xa2, 0x0 ;  /* 0x000000000000781c */ /* 0x000fe40000705472 */
[----:B------:R-:W-:-:S08]  /*8ae0*/  @P2 R2UR.OR P0, UR5, R8 ;  /* 0x00000000080522ca */ /* 0x000fd00000100000 */
[----:B------:R-:W-:-:S05]  /*8af0*/  @P2 PLOP3.LUT P2, PT, P0, PT, PT, 0x80, 0x0 ;  /* 0x000000000000281c */ /* 0x000fca000074f070 */
[----:B------:R1:W-:Y:S08]  /*8b00*/  @!UP0 UTMAPF.L2.4D [UR4], [UR8] ;  /* 0x00000004080085b8 */ /* 0x0003f00008018000 */
[----:B-1----:R-:W-:Y:S05]  /*8b10*/  @P2 BRA.U.ANY `(.L_x_36) ;  /* 0xfffffffd00d42947 */ /* 0x002fea000393ffff */
[----:B------:R-:W-:Y:S01]  /*8b20*/  PLOP3.LUT P2, PT, P1, PT, PT, 0x8, 0x0 ;  /* 0x000000000000781c */ /* 0x000fe20000f4e170 */
[----:B------:R-:W-:Y:S01]  /*8b30*/  VOTEU.ALL UP0, P1 ;  /* 0x00000000003f7886 */ /* 0x000fe20000800000 */
[----:B------:R-:W-:-:S11]  /*8b40*/  UMOV UR4, 0x40 ;  /* 0x0000004000047882 */ /* 0x000fd60000000000 */
.L_x_37:
[----:B------:R-:W2:Y:S01]  /*8b50*/  LDL R2, [R1] ;  /* 0x0000000001027983 */ /* 0x000ea20000100800 */
[----:B------:R-:W-:Y:S02]  /*8b60*/  PLOP3.LUT P0, PT, P0, P2, PT, 0xa2, 0x0 ;  /* 0x000000000000781c */ /* 0x000fe40000705472 */
[----:B------:R-:W-:-:S08]  /*8b70*/  @P2 R2UR P0, UR7, R19 ;  /* 0x00000000130722ca */ /* 0x000fd00000000000 */
        /* <DEDUP_REMOVED lines=10> */
.L_x_38:
        /* <DEDUP_REMOVED lines=10> */
[----:B------:R-:W1:Y:S01]  /*8cc0*/  LDC.64 R2, c[0x0][0x3f8] ;  /* 0x0000fe00ff027b82 */ /* 0x000e620000000a00 */
[----:B------:R-:W-:Y:S01]  /*8cd0*/  UMOV UR4, 0xffffffff ;  /* 0xffffffff00047882 */ /* 0x000fe20000000000 */
[----:B-1----:R-:W-:-:S04]  /*8ce0*/  ISETP.NE.U32.AND P0, PT, R2, RZ, PT ;  /* 0x000000ff0200720c */ /* 0x002fc80003f05070 */
[----:B------:R-:W-:-:S04]  /*8cf0*/  ISETP.NE.AND.EX P0, PT, R3, RZ, PT, P0 ;  /* 0x000000ff0300720c */ /* 0x000fc80003f05300 */
[----:B-----5:R-:W-:Y:S01]  /*8d00*/  SEL R5, R0, RZ, !P0 ;  /* 0x000000ff00057207 */ /* 0x020fe20004000000 */
[----:B------:R-:W-:Y:S08]  /*8d10*/  BRA.DIV UR4, `(.L_x_39) ;  /* 0x0000002604f47947 */ /* 0x000ff0000b800000 */
.L_x_92:
[----:B------:R-:W2:Y:S01]  /*8d20*/  LDL R6, [R1+0xc] ;  /* 0x00000c0001067983 */ /* 0x000ea20000100800 */
[----:B------:R-:W-:Y:S01]  /*8d30*/  UMOV UR4, 0xffffffff ;  /* 0xffffffff00047882 */ /* 0x000fe20000000000 */
[----:B------:R-:W-:Y:S01]  /*8d40*/  SHF.R.S32.HI R11, RZ, 0x1f, R0 ;  /* 0x0000001fff0b7819 */ /* 0x000fe20000011400 */
[----:B--2---:R-:W-:Y:S01]  /*8d50*/  VIADD R10, R6, 0xffffffff ;  /* 0xffffffff060a7836 */ /* 0x004fe20000000000 */
[----:B------:R-:W-:Y:S06]  /*8d60*/  BRA.DIV UR4, `(.L_x_40) ;  /* 0x0000002a04147947 */ /* 0x000fec000b800000 */
[----:B------:R-:W-:-:S13]  /*8d70*/  ELECT P6, URZ, PT ;  /* 0x00000000003f782f */ /* 0x000fda00038c0000 */
.L_x_95:
[----:B------:R-:W-:Y:S05]  /*8d80*/  @!P6 BRA `(.L_x_41) ;  /* 0x000000040018e947 */ /* 0x000fea0003800000 */
[----:B------:R-:W-:Y:S01]  /*8d90*/  MOV R18, R10 ;  /* 0x0000000a00127202 */ /* 0x000fe20000000f00 */
[----:B------:R-:W-:Y:S01]  /*8da0*/  IMAD.MOV.U32 R5, RZ, RZ, R0 ;  /* 0x000000ffff057224 */ /* 0x000fe200078e0000 */
[----:B------:R-:W-:Y:S06]  /*8db0*/  @!P0 BRA `(.L_x_42) ;  /* 0x00000000004c8947 */ /* 0x000fec0003800000 */
[----:B------:R-:W1:Y:S01]  /*8dc0*/  LDC R9, c[0x0][0x41c] ;  /* 0x00010700ff097b82 */ /* 0x000e620000000800 */
[----:B------:R-:W-:Y:S01]  /*8dd0*/  IMAD.MOV.U32 R5, RZ, RZ, R10 ;  /* 0x000000ffff057224 */ /* 0x000fe200078e000a */
[----:B------:R-:W-:Y:S01]  /*8de0*/  ULDC.64 UR4, c[0x0][0x408] ;  /* 0x0001020000047ab9 */ /* 0x000fe20000000a00 */
[----:B------:R-:W-:Y:S01]  /*8df0*/  ULDC.64 UR6, c[0x0][0x208] ;  /* 0x0000820000067ab9 */ /* 0x000fe20000000a00 */
[----:B-1----:R-:W-:-:S13]  /*8e00*/  ISETP.NE.AND P1, PT, R9, 0x1, PT ;  /* 0x000000010900780c */ /* 0x002fda0003f25270 */
[----:B------:R-:W1:Y:S02]  /*8e10*/  @P1 LDC.64 R6, c[0x0][0x420] ;  /* 0x00010800ff061b82 */ /* 0x000e640000000a00 */
[----:B-1----:R-:W-:-:S05]  /*8e20*/  @P1 IMAD.HI.U32 R6, R10, R6, RZ ;  /* 0x000000060a061227 */ /* 0x002fca00078e00ff */
[----:B------:R-:W-:Y:S01]  /*8e30*/  @P1 SHF.R.U32.HI R5, RZ, R7, R6 ;  /* 0x00000007ff051219 */ /* 0x000fe20000011606 */
[----:B------:R-:W-:-:S03]  /*8e40*/  IMAD R6, R11, UR4, RZ ;  /* 0x000000040b067c24 */ /* 0x000fc6000f8e02ff */
[----:B------:R-:W-:Y:S02]  /*8e50*/  IADD3 R18, -R5, RZ, RZ ;  /* 0x000000ff05127210 */ /* 0x000fe40007ffe1ff */
[----:B------:R-:W-:-:S03]  /*8e60*/  SHF.R.S32.HI R7, RZ, 0x1f, R5 ;  /* 0x0000001fff077819 */ /* 0x000fc60000011405 */
[----:B------:R-:W-:Y:S02]  /*8e70*/  IMAD R18, R9, R18, R10 ;  /* 0x0000001209127224 */ /* 0x000fe400078e020a */
[----:B------:R-:W-:Y:S02]  /*8e80*/  IMAD R9, R0, UR5, R6 ;  /* 0x0000000500097c24 */ /* 0x000fe4000f8e0206 */
[----:B------:R-:W-:-:S04]  /*8e90*/  IMAD.MOV.U32 R6, RZ, RZ, R5 ;  /* 0x000000ffff067224 */ /* 0x000fc800078e0005 */
[----:B------:R-:W-:-:S04]  /*8ea0*/  IMAD.WIDE.U32 R6, R0, UR4, R6 ;  /* 0x0000000400067c25 */ /* 0x000fc8000f8e0006 */
[----:B------:R-:W-:Y:S01]  /*8eb0*/  IMAD.IADD R5, R7, 0x1, R9 ;  /* 0x0000000107057824 */ /* 0x000fe200078e0209 */
[----:B------:R-:W-:-:S04]  /*8ec0*/  LEA R12, P1, R6, R2, 0x2 ;  /* 0x00000002060c7211 */ /* 0x000fc800078210ff */
[----:B------:R-:W-:-:S05]  /*8ed0*/  LEA.HI.X R13, R6, R3, R5, 0x2, P1 ;  /* 0x00000003060d7211 */ /* 0x000fca00008f1405 */
[----:B------:R1:W5:Y:S04]  /*8ee0*/  LDG.E R5, desc[UR6][R12.64] ;  /* 0x000000060c057981 */ /* 0x000368000c1e1900 */
.L_x_42:
[----:B------:R-:W2:Y:S01]  /*8ef0*/  S2R R7, SR_CgaCtaId ;  /* 0x0000000000077919 */ /* 0x000ea20000008800 */
[----:B------:R-:W-:-:S04]  /*8f00*/  MOV R6, 0x400 ;  /* 0x0000040000067802 */ /* 0x000fc80000000f00 */
[----:B--2---:R-:W-:Y:S02]  /*8f10*/  LEA R6, R7, R6, 0x18 ;  /* 0x0000000607067211 */ /* 0x004fe400078ec0ff */
[----:B------:R-:W-:Y:S02]  /*8f20*/  SHF.L.U32 R7, R17, 0x1f, RZ ;  /* 0x0000001f11077819 */ /* 0x000fe400000006ff */
[----:B------:R-:W-:-:S04]  /*8f30*/  LEA R6, R16, R6, 0x3 ;  /* 0x0000000610067211 */ /* 0x000fc800078e18ff */
[----:B------:R-:W2:Y:S02]  /*8f40*/  SYNCS.PHASECHK.TRANS64.TRYWAIT P1, [R6+URZ+0x34840], R7 ;  /* 0x03484007060075a7 */ /* 0x000ea4000802017f */
[----:B--2---:R-:W-:Y:S05]  /*8f50*/  @!P1 BRA `(.L_x_43) ;  /* 0x0000002400b89947 */ /* 0x004fea0003800000 */
.L_x_96:
[----:B------:R-:W3:Y:S02]  /*8f60*/  S2R R9, SR_TID.X ;  /* 0x0000000000097919 */ /* 0x000ee40000002100 */
[----:B---3--:R-:W-:-:S04]  /*8f70*/  LOP3.LUT R9, R9, 0x7f, RZ, 0xc0, !PT ;  /* 0x0000007f09097812 */ /* 0x008fc800078ec0ff */
[----:B------:R-:W-:-:S13]  /*8f80*/  ISETP.NE.AND P1, PT, R9, RZ, PT ;  /* 0x000000ff0900720c */ /* 0x000fda0003f25270 */
[----:B------:R-:W-:Y:S05]  /*8f90*/  @P1 BRA `(.L_x_44) ;  /* 0x00000000001c1947 */ /* 0x000fea0003800000 */
[----:B------:R-:W3:Y:S01]  /*8fa0*/  S2R R9, SR_TID.X ;  /* 0x0000000000097919 */ /* 0x000ee20000002100 */
[----:B--2---:R-:W-:-:S04]  /*8fb0*/  IMAD.MOV.U32 R7, RZ, RZ, 0xc000 ;  /* 0x0000c000ff077424 */ /* 0x004fc800078e00ff */
[----:B------:R4:W-:Y:S01]  /*8fc0*/  SYNCS.ARRIVE.TRANS64 RZ, [R6+URZ+0x34830], R7 ;  /* 0x0348300706ff79a7 */ /* 0x0009e2000800003f */
[----:B---3--:R-:W-:-:S04]  /*8fd0*/  LOP3.LUT R9, R9, 0x1f, RZ, 0xc0, !PT ;  /* 0x0000001f09097812 */ /* 0x008fc800078ec0ff */
[----:B------:R-:W-:-:S13]  /*8fe0*/  ISETP.NE.AND P1, PT, R9, RZ, PT ;  /* 0x000000ff0900720c */ /* 0x000fda0003f25270 */
[----:B----4-:R-:W-:Y:S05]  /*8ff0*/  @!P1 BRA `(.L_x_44) ;  /* 0x0000000000049947 */ /* 0x010fea0003800000 */
[----:B------:R-:W-:Y:S01]  /*9000*/  BPT.TRAP 0x1 ;  /* 0x000000040000795c */ /* 0x000fe20000300000 */
.L_x_44:
[----:B------:R-:W3:Y:S01]  /*9010*/  S2R R9, SR_CgaCtaId ;  /* 0x0000000000097919 */ /* 0x000ee20000008800 */
[----:B--2---:R-:W-:Y:S01]  /*9020*/  MOV R7, 0x400 ;  /* 0x0000040000077802 */ /* 0x004fe20000000f00 */
[----:B------:R-:W-:Y:S01]  /*9030*/  UIADD3 UR4, UP0, UR36, 0x370, URZ ;  /* 0x0000037024047890 */ /* 0x000fe2000ff1e03f */
[----:B------:R-:W-:Y:S01]  /*9040*/  R2UR UR9, R6 ;  /* 0x00000000060972ca */ /* 0x000fe200000e0000 */
[----:B------:R-:W-:Y:S01]  /*9050*/  UMOV UR10, URZ ;  /* 0x0000003f000a7c82 */ /* 0x000fe20008000000 */
[----:B------:R-:W-:Y:S01]  /*9060*/  R2UR UR11, R18 ;  /* 0x00000000120b72ca */ /* 0x000fe200000e0000 */
[----:B------:R-:W-:Y:S01]  /*9070*/  UIADD3.X UR5, URZ, UR37, URZ, UP0, !UPT ;  /* 0x000000253f057290 */ /* 0x000fe200087fe43f */
[----:B------:R-:W-:Y:S01]  /*9080*/  R2UR UR12, R4 ;  /* 0x00000000040c72ca */ /* 0x000fe200000e0000 */
[----:B------:R-:W-:Y:S01]  /*9090*/  UMOV UR6, 0x0 ;  /* 0x0000000000067882 */ /* 0x000fe20000000000 */
[----:B-----5:R-:W-:Y:S01]  /*90a0*/  R2UR UR13, R5 ;  /* 0x00000000050d72ca */ /* 0x020fe200000e0000 */
[----:B------:R-:W-:Y:S01]  /*90b0*/  UMOV UR7, 0x14f00000 ;  /* 0x14f0000000077882 */ /* 0x000fe20000000000 */
[----:B------:R-:W-:-:S05]  /*90c0*/  UMOV UR16, 0x40 ;  /* 0x0000004000107882 */ /* 0x000fca0000000000 */
[----:B------:R-:W-:Y:S02]  /*90d0*/  UIADD3 UR9, UR9, 0x34830, URZ ;  /* 0x0003483009097890 */ /* 0x000fe4000fffe03f */
[----:B------:R-:W-:Y:S01]  /*90e0*/  USHF.L.U32 UR11, UR11, 0x7, URZ ;  /* 0x000000070b0b7899 */ /* 0x000fe2000800063f */
[----:B---3--:R-:W-:-:S05]  /*90f0*/  LEA R7, R9, R7, 0x18 ;  /* 0x0000000709077211 */ /* 0x008fca00078ec0ff */
[----:B------:R-:W-:-:S05]  /*9100*/  IMAD R6, R16, 0xc000, R7 ;  /* 0x0000c00010067824 */ /* 0x000fca00078e0207 */
[----:B------:R-:W-:-:S13]  /*9110*/  R2UR UR8, R6 ;  /* 0x00000000060872ca */ /* 0x000fda00000e0000 */
[----:B------:R-:W-:Y:S02]  /*9120*/  UIADD3 UR14, UR8, 0x1c400, URZ ;  /* 0x0001c400080e7890 */ /* 0x000fe4000fffe03f */
[----:B------:R-:W-:Y:S02]  /*9130*/  UIADD3 UR15, UR8, 0x20400, URZ ;  /* 0x00020400080f7890 */ /* 0x000fe4000fffe03f */
[----:B------:R-:W-:-:S03]  /*9140*/  UIADD3 UR17, UR8, 0x24400, URZ ;  /* 0x0002440008117890 */ /* 0x000fc6000fffe03f */
[----:B------:R-:W-:Y:S01]  /*9150*/  UMOV UR8, UR14 ;  /* 0x0000000e00087c82 */ /* 0x000fe20008000000 */
[----:B------:R-:W-:Y:S01]  /*9160*/  UMOV UR14, 0x80 ;  /* 0x00000080000e7882 */ /* 0x000fe20000000000 */
[----:B------:R2:W-:Y:S02]  /*9170*/  UTMALDG.4D [UR8], [UR4], desc[UR6] ;  /* 0x00000608040075b4 */ /* 0x0005e40008019000 */
[----:B--2---:R-:W-:Y:S01]  /*9180*/  UMOV UR8, UR15 ;  /* 0x0000000f00087c82 */ /* 0x004fe20008000000 */
[----:B------:R-:W-:Y:S02]  /*9190*/  UMOV UR10, UR16 ;  /* 0x00000010000a7c82 */ /* 0x000fe40008000000 */
[----:B------:R2:W-:Y:S02]  /*91a0*/  UTMALDG.4D [UR8], [UR4], desc[UR6] ;  /* 0x00000608040075b4 */ /* 0x0005e40008019000 */
[----:B--2---:R-:W-:Y:S01]  /*91b0*/  UMOV UR8, UR17 ;  /* 0x0000001100087c82 */ /* 0x004fe20008000000 */
[----:B------:R-:W-:-:S02]  /*91c0*/  UMOV UR10, UR14 ;  /* 0x0000000e000a7c82 */ /* 0x000fc40008000000 */
[----:B------:R2:W-:Y:S02]  /*91d0*/  UTMALDG.4D [UR8], [UR4], desc[UR6] ;  /* 0x00000608040075b4 */ /* 0x0005e40008019000 */
[----:B--2---:R-:W-:Y:S01]  /*91e0*/  NOP ;  /* 0x0000000000007918 */ /* 0x004fe20000000000 */
.L_x_41:
[----:B------:R-:W2:Y:S04]  /*91f0*/  LDL.LU R14, [R1] ;  /* 0x00000000010e7983 */ /* 0x000ea80000300800 */
[----:B-1----:R-:W3:Y:S01]  /*9200*/  LDL R13, [R1+0x18] ;  /* 0x00001800010d7983 */ /* 0x002ee20000100800 */
[----:B------:R-:W-:-:S03]  /*9210*/  MOV R9, 0x400 ;  /* 0x0000040000097802 */ /* 0x000fc60000000f00 */
[----:B------:R-:W4:Y:S01]  /*9220*/  LDL.LU R7, [R1+0x14] ;  /* 0x0000140001077983 */ /* 0x000f220000300800 */
[----:B------:R-:W1:Y:S01]  /*9230*/  S2R R12, SR_CgaCtaId ;  /* 0x00000000000c7919 */ /* 0x000e620000008800 */
[----:B------:R-:W-:Y:S05]  /*9240*/  WARPSYNC.ALL ;  /* 0x0000000000007948 */ /* 0x000fea0003800000 */
[----:B------:R-:W-:-:S13]  /*9250*/  ELECT P1, URZ, PT ;  /* 0x00000000003f782f */ /* 0x000fda0003820000 */
[----:B------:R-:W-:Y:S01]  /*9260*/  @P1 R2UR UR13, R19 ;  /* 0x00000000130d12ca */ /* 0x000fe200000e0000 */
[----:B------:R-:W-:Y:S01]  /*9270*/  UIADD3 UR4, UP0, UR36, 0x270, URZ ;  /* 0x0000027024047890 */ /* 0x000fe2000ff1e03f */
[----:B------:R-:W-:-:S03]  /*9280*/  @P1 R2UR UR11, R8 ;  /* 0x00000000080b12ca */ /* 0x000fc600000e0000 */
[----:B------:R-:W-:Y:S01]  /*9290*/  UIADD3.X UR5, URZ, UR37, URZ, UP0, !UPT ;  /* 0x000000253f057290 */ /* 0x000fe200087fe43f */
[----:B-1----:R-:W-:-:S04]  /*92a0*/  LEA R9, R12, R9, 0x18 ;  /* 0x000000090c097211 */ /* 0x002fc800078ec0ff */
[----:B------:R-:W-:Y:S01]  /*92b0*/  R2UR UR24, R9 ;  /* 0x00000000091872ca */ /* 0x000fe200000e0000 */
[----:B------:R-:W-:Y:S01]  /*92c0*/  @P1 IMAD.MOV.U32 R6, RZ, RZ, 0xc000 ;  /* 0x0000c000ff061424 */ /* 0x000fe200078e00ff */
[----:B------:R-:W-:Y:S01]  /*92d0*/  BAR.SYNC.DEFER_BLOCKING 0x8, 0x120 ;  /* 0x0204800000007b1d */ /* 0x000fe20000010000 */
[----:B------:R-:W-:-:S10]  /*92e0*/  @P1 R2UR UR21, R19 ;  /* 0x00000000131512ca */ /* 0x000fd400000e0000 */
[----:B------:R-:W-:Y:S02]  /*92f0*/  UIADD3 UR8, UR24, 0x10400, URZ ;  /* 0x0001040018087890 */ /* 0x000fe4000fffe03f */
[----:B------:R-:W-:Y:S01]  /*9300*/  UIADD3 UR9, UR24, 0x34800, URZ ;  /* 0x0003480018097890 */ /* 0x000fe2000fffe03f */
[----:B------:R-:W-:Y:S01]  /*9310*/  UMOV UR6, 0x0 ;  /* 0x0000000000067882 */ /* 0x000fe20000000000 */
[----:B------:R-:W-:Y:S01]  /*9320*/  UMOV UR7, 0x12f00000 ;  /* 0x12f0000000077882 */ /* 0x000fe20000000000 */
[----:B------:R-:W-:Y:S01]  /*9330*/  UMOV UR10, URZ ;  /* 0x0000003f000a7c82 */ /* 0x000fe20008000000 */
[----:B------:R-:W-:Y:S01]  /*9340*/  @P1 R2UR UR19, R8 ;  /* 0x00000000081312ca */ /* 0x000fe200000e0000 */
[----:B------:R-:W-:Y:S01]  /*9350*/  UIADD3 UR16, UR24, 0x14400, URZ ;  /* 0x0001440018107890 */ /* 0x000fe2000fffe03f */
[----:B------:R3:W-:Y:S01]  /*9360*/  @P1 SYNCS.ARRIVE.TRANS64 RZ, [R9+URZ+0x34800], R6 ;  /* 0x0348000609ff19a7 */ /* 0x0007e2000800003f */
[----:B------:R-:W-:Y:S01]  /*9370*/  UMOV UR14, 0x0 ;  /* 0x00000000000e7882 */ /* 0x000fe20000000000 */
[----:B------:R-:W-:Y:S01]  /*9380*/  UMOV UR15, 0x12f00000 ;  /* 0x12f00000000f7882 */ /* 0x000fe20000000000 */
[----:B------:R-:W-:Y:S01]  /*9390*/  UMOV UR18, 0x40 ;  /* 0x0000004000127882 */ /* 0x000fe20000000000 */
[----:B------:R-:W-:Y:S01]  /*93a0*/  UMOV UR17, UR9 ;  /* 0x0000000900117c82 */ /* 0x000fe20008000000 */
[----:B------:R-:W-:Y:S01]  /*93b0*/  UMOV UR22, 0x0 ;  /* 0x0000000000167882 */ /* 0x000fe20000000000 */
[----:B------:R-:W-:Y:S01]  /*93c0*/  UMOV UR23, 0x12f00000 ;  /* 0x12f0000000177882 */ /* 0x000fe20000000000 */
[----:B------:R-:W-:Y:S01]  /*93d0*/  BSSY B0, `(.L_x_45) ;  /* 0x0000010000007945 */ /* 0x000fe20003800000 */
[----:B--2---:R-:W-:-:S02]  /*93e0*/  @P1 R2UR UR12, R14 ;  /* 0x000000000e0c12ca */ /* 0x004fc400000e0000 */
[----:B------:R-:W-:Y:S02]  /*93f0*/  @P1 R2UR UR20, R14 ;  /* 0x000000000e1412ca */ /* 0x000fe400000e0000 */
[----:B---3--:R-:W-:-:S09]  /*9400*/  LOP3.LUT R6, R13, 0x1, RZ, 0xc, !PT ;  /* 0x000000010d067812 */ /* 0x008fd200078e0cff */
[----:B------:R1:W-:Y:S01]  /*9410*/  UTMALDG.4D [UR8], [UR4], desc[UR6] ;  /* 0x00000608040075b4 */ /* 0x0003e20008019000 */
[----:B------:R-:W-:Y:S01]  /*9420*/  SHF.L.U32 R6, R6, 0x1f, RZ ;  /* 0x0000001f06067819 */ /* 0x000fe200000006ff */
[----:B------:R2:W-:Y:S01]  /*9430*/  UTMALDG.4D [UR16], [UR4], desc[UR14] ;  /* 0x00000e10040075b4 */ /* 0x0005e20008019000 */
[----:B-1----:R-:W-:Y:S02]  /*9440*/  @P1 R2UR UR13, R19 ;  /* 0x00000000130d12ca */ /* 0x002fe400000e0000 */
[----:B------:R-:W-:Y:S02]  /*9450*/  @P1 R2UR UR12, R14 ;  /* 0x000000000e0c12ca */ /* 0x000fe400000e0000 */
[----:B------:R-:W-:Y:S01]  /*9460*/  @P1 R2UR UR11, R8 ;  /* 0x00000000080b12ca */ /* 0x000fe200000e0000 */
[----:B------:R-:W-:Y:S01]  /*9470*/  UIADD3 UR8, UR24, 0x18400, URZ ;  /* 0x0001840018087890 */ /* 0x000fe2000fffe03f */
[----:B------:R-:W-:-:S11]  /*9480*/  UMOV UR10, 0x80 ;  /* 0x00000080000a7882 */ /* 0x000fd60000000000 */
[----:B------:R2:W-:Y:S01]  /*9490*/  UTMALDG.4D [UR8], [UR4], desc[UR22] ;  /* 0x00001608040075b4 */ /* 0x0005e20008019000 */
[----:B------:R-:W1:Y:S01]  /*94a0*/  SYNCS.PHASECHK.TRANS64.TRYWAIT P1, [R9+URZ+0x34820], R6 ;  /* 0x03482006090075a7 */ /* 0x000e62000802017f */
[----:B----4-:R-:W-:Y:S01]  /*94b0*/  ISETP.GE.AND P2, PT, R7, 0x81, PT ;  /* 0x000000810700780c */ /* 0x010fe20003f46270 */
[----:B-12---:R-:W-:-:S12]  /*94c0*/  @!P1 BRA `(.L_x_46) ;  /* 0x0000002000709947 */ /* 0x006fd80003800000 */
.L_x_97:
[----:B------:R-:W-:Y:S05]  /*94d0*/  BSYNC B0 ;  /* 0x0000000000007941 */ /* 0x000fea0003800000 */
.L_x_45:
[----:B------:R-:W-:Y:S05]  /*94e0*/  @!P2 BRA `(.L_x_47) ;  /* 0x0000001400c8a947 */ /* 0x000fea0003800000 */
[----:B-1----:R-:W2:Y:S01]  /*94f0*/  LDL R7, [R1+0xc] ;  /* 0x00000c0001077983 */ /* 0x002ea20000100800 */
[----:B------:R-:W-:Y:S01]  /*9500*/  IMAD.MOV.U32 R6, RZ, RZ, 0x1 ;  /* 0x00000001ff067424 */ /* 0x000fe200078e00ff */
[----:B--2---:R-:W-:-:S04]  /*9510*/  IADD3 R13, -R7, RZ, RZ ;  /* 0x000000ff070d7210 */ /* 0x004fc80007ffe1ff */
[----:B------:R-:W-:-:S05]  /*9520*/  VIADDMNMX R13, R13, R6, 0xffffffff, !PT ;  /* 0xffffffff0d0d7446 */ /* 0x000fca0007800106 */
[----:B------:R-:W-:-:S05]  /*9530*/  IMAD.IADD R6, R7, 0x1, R13 ;  /* 0x0000000107067824 */ /* 0x000fca00078e020d */
[----:B------:R-:W-:-:S04]  /*9540*/  LOP3.LUT R6, R6, 0x1, RZ, 0xc0, !PT ;  /* 0x0000000106067812 */ /* 0x000fc800078ec0ff */
[----:B------:R-:W-:Y:S02]  /*9550*/  ISETP.NE.U32.AND P1, PT, R6, 0x1, PT ;  /* 0x000000010600780c */ /* 0x000fe40003f25070 */
[----:B------:R-:W-:-:S11]  /*9560*/  IADD3 R6, R7, -0x2, RZ ;  /* 0xfffffffe07067810 */ /* 0x000fd60007ffe0ff */
[----:B------:R-:W-:Y:S05]  /*9570*/  @P1 BRA `(.L_x_48) ;  /* 0x0000000400e81947 */ /* 0x000fea0003800000 */
[----:B------:R-:W-:Y:S01]  /*9580*/  VIADD R7, R16, 0x1 ;  /* 0x0000000110077836 */ /* 0x000fe20000000000 */
[----:B------:R-:W-:Y:S04]  /*9590*/  BSSY B0, `(.L_x_49) ;  /* 0x0000074000007945 */ /* 0x000fe80003800000 */
[----:B------:R-:W-:-:S04]  /*95a0*/  ISETP.NE.AND P1, PT, R7, 0x2, PT ;  /* 0x000000020700780c */ /* 0x000fc80003f25270 */
[----:B------:R-:W-:Y:S02]  /*95b0*/  SEL R12, RZ, 0x1, P1 ;  /* 0x00000001ff0c7807 */ /* 0x000fe40000800000 */
[----:B------:R-:W-:Y:S02]  /*95c0*/  SEL R7, R7, RZ, P1 ;  /* 0x000000ff07077207 */ /* 0x000fe40000800000 */
[----:B------:R-:W-:Y:S01]  /*95d0*/  LOP3.LUT R12, R17, R12, RZ, 0x3c, !PT ;  /* 0x0000000c110c7212 */ /* 0x000fe200078e3cff */
[----:B------:R-:W-:Y:S06]  /*95e0*/  @!P6 BRA `(.L_x_50) ;  /* 0x0000000400b8e947 */ /* 0x000fec0003800000 */
[----:B------:R-:W-:Y:S01]  /*95f0*/  IMAD.MOV.U32 R8, RZ, RZ, R5 ;  /* 0x000000ffff087224 */ /* 0x000fe200078e0005 */
[----:B------:R-:W-:Y:S06]  /*9600*/  @!P0 BRA `(.L_x_51) ;  /* 0x0000000000488947 */ /* 0x000fec0003800000 */
[----:B------:R-:W1:Y:S01]  /*9610*/  LDC R15, c[0x0][0x41c] ;  /* 0x00010700ff0f7b82 */ /* 0x000e620000000800 */
[----:B------:R-:W-:Y:S01]  /*9620*/  ULDC.64 UR4, c[0x0][0x408] ;  /* 0x0001020000047ab9 */ /* 0x000fe20000000a00 */
[----:B------:R-:W-:Y:S01]  /*9630*/  ULDC.64 UR6, c[0x0][0x208] ;  /* 0x0000820000067ab9 */ /* 0x000fe20000000a00 */
[----:B-1----:R-:W-:-:S13]  /*9640*/  ISETP.NE.AND P1, PT, R15, 0x1, PT ;  /* 0x000000010f00780c */ /* 0x002fda0003f25270 */
[----:B------:R-:W1:Y:S02]  /*9650*/  @P1 LDC.64 R8, c[0x0][0x420] ;  /* 0x00010800ff081b82 */ /* 0x000e640000000a00 */
[----:B-1----:R-:W-:Y:S01]  /*9660*/  @P1 IMAD.HI.U32 R14, R6, R8, RZ ;  /* 0x00000008060e1227 */ /* 0x002fe200078e00ff */
[----:B------:R-:W-:-:S04]  /*9670*/  MOV R8, R6 ;  /* 0x0000000600087202 */ /* 0x000fc80000000f00 */
[----:B------:R-:W-:Y:S01]  /*9680*/  @P1 SHF.R.U32.HI R8, RZ, R9, R14 ;  /* 0x00000009ff081219 */ /* 0x000fe2000001160e */
[----:B------:R-:W-:-:S04]  /*9690*/  IMAD R14, R11, UR4, RZ ;  /* 0x000000040b0e7c24 */ /* 0x000fc8000f8e02ff */
[----:B------:R-:W-:Y:S02]  /*96a0*/  IMAD.MOV R9, RZ, RZ, -R8 ;  /* 0x000000ffff097224 */ /* 0x000fe400078e0a08 */
[----:B------:R-:W-:Y:S02]  /*96b0*/  IMAD R14, R0, UR5, R14 ;  /* 0x00000005000e7c24 */ /* 0x000fe4000f8e020e */
[----:B------:R-:W-:Y:S01]  /*96c0*/  IMAD R6, R15, R9, R6 ;  /* 0x000000090f067224 */ /* 0x000fe200078e0206 */
[----:B------:R-:W-:-:S03]  /*96d0*/  SHF.R.S32.HI R9, RZ, 0x1f, R8 ;  /* 0x0000001fff097819 */ /* 0x000fc60000011408 */
[----:B------:R-:W-:-:S04]  /*96e0*/  IMAD.WIDE.U32 R8, R0, UR4, R8 ;  /* 0x0000000400087c25 */ /* 0x000fc8000f8e0008 */
[----:B------:R-:W-:Y:S01]  /*96f0*/  IMAD.IADD R9, R14, 0x1, R9 ;  /* 0x000000010e097824 */ /* 0x000fe200078e0209 */
[----:B------:R-:W-:-:S04]  /*9700*/  LEA R2, P1, R8, R2, 0x2 ;  /* 0x0000000208027211 */ /* 0x000fc800078210ff */
[----:B------:R-:W-:-:S05]  /*9710*/  LEA.HI.X R3, R8, R3, R9, 0x2, P1 ;  /* 0x0000000308037211 */ /* 0x000fca00008f1409 */
[----:B------:R1:W5:Y:S04]  /*9720*/  LDG.E R8, desc[UR6][R2.64] ;  /* 0x0000000602087981 */ /* 0x000368000c1e1900 */
.L_x_51:
[----:B-1----:R-:W1:Y:S01]  /*9730*/  S2R R3, SR_CgaCtaId ;  /* 0x0000000000037919 */ /* 0x002e620000008800 */
[----:B------:R-:W-:-:S04]  /*9740*/  MOV R2, 0x400 ;  /* 0x0000040000027802 */ /* 0x000fc80000000f00 */
[----:B-1----:R-:W-:Y:S02]  /*9750*/  LEA R2, R3, R2, 0x18 ;  /* 0x0000000203027211 */ /* 0x002fe400078ec0ff */
[----:B------:R-:W-:Y:S02]  /*9760*/  SHF.L.U32 R3, R12, 0x1f, RZ ;  /* 0x0000001f0c037819 */ /* 0x000fe400000006ff */
[----:B------:R-:W-:-:S04]  /*9770*/  LEA R2, R7, R2, 0x3 ;  /* 0x0000000207027211 */ /* 0x000fc800078e18ff */
[----:B------:R-:W1:Y:S02]  /*9780*/  SYNCS.PHASECHK.TRANS64.TRYWAIT P1, [R2+URZ+0x34840], R3 ;  /* 0x03484003020075a7 */ /* 0x000e64000802017f */
[----:B-1----:R-:W-:Y:S05]  /*9790*/  @!P1 BRA `(.L_x_52) ;  /* 0x0000001c00dc9947 */ /* 0x002fea0003800000 */
.L_x_98:
[----:B------:R-:W2:Y:S02]  /*97a0*/  S2R R9, SR_TID.X ;  /* 0x0000000000097919 */ /* 0x000ea40000002100 */
[----:B--2---:R-:W-:-:S04]  /*97b0*/  LOP3.LUT R9, R9, 0x7f, RZ, 0xc0, !PT ;  /* 0x0000007f09097812 */ /* 0x004fc800078ec0ff */
[----:B------:R-:W-:-:S13]  /*97c0*/  ISETP.NE.AND P2, PT, R9, RZ, PT ;  /* 0x000000ff0900720c */ /* 0x000fda0003f45270 */
[----:B------:R-:W-:Y:S05]  /*97d0*/  @P2 BRA `(.L_x_53) ;  /* 0x00000000001c2947 */ /* 0x000fea0003800000 */
[----:B------:R-:W2:Y:S01]  /*97e0*/  S2R R9, SR_TID.X ;  /* 0x0000000000097919 */ /* 0x000ea20000002100 */
[----:B-1----:R-:W-:-:S04]  /*97f0*/  IMAD.MOV.U32 R3, RZ, RZ, 0xc000 ;  /* 0x0000c000ff037424 */ /* 0x002fc800078e00ff */
[----:B------:R3:W-:Y:S01]  /*9800*/  SYNCS.ARRIVE.TRANS64 RZ, [R2+URZ+0x34830], R3 ;  /* 0x0348300302ff79a7 */ /* 0x0007e2000800003f */
[----:B--2---:R-:W-:-:S04]  /*9810*/  LOP3.LUT R9, R9, 0x1f, RZ, 0xc0, !PT ;  /* 0x0000001f09097812 */ /* 0x004fc800078ec0ff */
[----:B------:R-:W-:-:S13]  /*9820*/  ISETP.NE.AND P1, PT, R9, RZ, PT ;  /* 0x000000ff0900720c */ /* 0x000fda0003f25270 */
[----:B---3--:R-:W-:Y:S05]  /*9830*/  @!P1 BRA `(.L_x_53) ;  /* 0x0000000000049947 */ /* 0x008fea0003800000 */
[----:B------:R-:W-:Y:S01]  /*9840*/  BPT.TRAP 0x1 ;  /* 0x000000040000795c */ /* 0x000fe20000300000 */
.L_x_53:
[----:B------:R-:W2:Y:S01]  /*9850*/  S2R R14, SR_CgaCtaId ;  /* 0x00000000000e7919 */ /* 0x000ea20000008800 */
[----:B------:R-:W-:Y:S01]  /*9860*/  MOV R9, 0x400 ;  /* 0x0000040000097802 */ /* 0x000fe20000000f00 */
        /* <DEDUP_REMOVED lines=9> */
[----:B------:R-:W-:Y:S01]  /*9900*/  UMOV UR17, 0x40 ;  /* 0x0000004000117882 */ /* 0x000fe20000000000 */
[----:B------:R-:W-:Y:S01]  /*9910*/  UMOV UR16, 0x80 ;  /* 0x0000008000107882 */ /* 0x000fe20000000000 */
[----:B-1----:R-:W-:-:S03]  /*9920*/  SHF.L.U32 R3, R17, 0x1f, RZ ;  /* 0x0000001f11037819 */ /* 0x002fc600000006ff */
[----:B------:R-:W-:Y:S02]  /*9930*/  UIADD3 UR9, UR9, 0x34830, URZ ;  /* 0x0003483009097890 */ /* 0x000fe4000fffe03f */
[----:B------:R-:W-:Y:S01]  /*9940*/  USHF.L.U32 UR11, UR11, 0x7, URZ ;  /* 0x000000070b0b7899 */ /* 0x000fe2000800063f */
[----:B--2---:R-:W-:-:S05]  /*9950*/  LEA R9, R14, R9, 0x18 ;  /* 0x000000090e097211 */ /* 0x004fca00078ec0ff */
[----:B------:R-:W-:-:S05]  /*9960*/  IMAD R2, R7, 0xc000, R9 ;  /* 0x0000c00007027824 */ /* 0x000fca00078e0209 */
[----:B------:R-:W-:Y:S01]  /*9970*/  R2UR UR14, R2 ;  /* 0x00000000020e72ca */ /* 0x000fe200000e0000 */
[----:B------:R-:W-:-:S05]  /*9980*/  VIADD R2, R9, 0x34800 ;  /* 0x0003480009027836 */ /* 0x000fca0000000000 */
[----:B------:R-:W-:-:S07]  /*9990*/  LEA R2, R16, R2, 0x3 ;  /* 0x0000000210027211 */ /* 0x000fce00078e18ff */
[----:B------:R-:W-:Y:S02]  /*99a0*/  UIADD3 UR8, UR14, 0x1c400, URZ ;  /* 0x0001c4000e087890 */ /* 0x000fe4000fffe03f */
[----:B------:R-:W-:Y:S02]  /*99b0*/  UIADD3 UR15, UR14, 0x20400, URZ ;  /* 0x000204000e0f7890 */ /* 0x000fe4000fffe03f */
[----:B------:R-:W-:-:S05]  /*99c0*/  UIADD3 UR14, UR14, 0x24400, URZ ;  /* 0x000244000e0e7890 */ /* 0x000fca000fffe03f */
[----:B------:R1:W-:Y:S02]  /*99d0*/  UTMALDG.4D [UR8], [UR4], desc[UR6] ;  /* 0x00000608040075b4 */ /* 0x0003e40008019000 */
[----:B-1----:R-:W-:Y:S01]  /*99e0*/  UMOV UR8, UR15 ;  /* 0x0000000f00087c82 */ /* 0x002fe20008000000 */
[----:B------:R-:W-:Y:S02]  /*99f0*/  UMOV UR10, UR17 ;  /* 0x00000011000a7c82 */ /* 0x000fe40008000000 */
[----:B------:R1:W-:Y:S02]  /*9a00*/  UTMALDG.4D [UR8], [UR4], desc[UR6] ;  /* 0x00000608040075b4 */ /* 0x0003e40008019000 */
[----:B-1----:R-:W-:Y:S01]  /*9a10*/  UMOV UR8, UR14 ;  /* 0x0000000e00087c82 */ /* 0x002fe20008000000 */
[----:B------:R-:W-:Y:S02]  /*9a20*/  UMOV UR10, UR16 ;  /* 0x00000010000a7c82 */ /* 0x000fe40008000000 */
[----:B------:R1:W-:Y:S01]  /*9a30*/  UTMALDG.4D [UR8], [UR4], desc[UR6] ;  /* 0x00000608040075b4 */ /* 0x0003e20008019000 */
[----:B------:R-:W2:Y:S02]  /*9a40*/  SYNCS.PHASECHK.TRANS64.TRYWAIT P1, [R2+URZ+0x60], R3 ;  /* 0x00006003020075a7 */ /* 0x000ea4000802017f */
[----:B-12---:R-:W-:Y:S05]  /*9a50*/  @!P1 BRA `(.L_x_54) ;  /* 0x0000001c00409947 */ /* 0x006fea0003800000 */
.L_x_99:
[----:B------:R-:W-:Y:S05]  /*9a60*/  @P2 BRA `(.L_x_55) ;  /* 0x00000000002c2947 */ /* 0x000fea0003800000 */
[----:B------:R-:W2:Y:S01]  /*9a70*/  S2R R9, SR_TID.X ;  /* 0x0000000000097919 */ /* 0x000ea20000002100 */
[----:B------:R-:W-:Y:S01]  /*9a80*/  MOV R14, 0x400 ;  /* 0x00000400000e7802 */ /* 0x000fe20000000f00 */
[----:B-1----:R-:W-:Y:S01]  /*9a90*/  IMAD.MOV.U32 R3, RZ, RZ, 0x8000 ;  /* 0x00008000ff037424 */ /* 0x002fe200078e00ff */
[----:B------:R-:W1:Y:S01]  /*9aa0*/  S2R R15, SR_CgaCtaId ;  /* 0x00000000000f7919 */ /* 0x000e620000008800 */
[----:B--2---:R-:W-:-:S04]  /*9ab0*/  LOP3.LUT R9, R9, 0x1f, RZ, 0xc0, !PT ;  /* 0x0000001f09097812 */ /* 0x004fc800078ec0ff */
[----:B------:R-:W-:Y:S02]  /*9ac0*/  ISETP.NE.AND P1, PT, R9, RZ, PT ;  /* 0x000000ff0900720c */ /* 0x000fe40003f25270 */
[----:B-1----:R-:W-:-:S05]  /*9ad0*/  LEA R14, R15, R14, 0x18 ;  /* 0x0000000e0f0e7211 */ /* 0x002fca00078ec0ff */
[----:B------:R-:W-:-:S04]  /*9ae0*/  IMAD R2, R16, 0x8, R14 ;  /* 0x0000000810027824 */ /* 0x000fc800078e020e */
[----:B------:R2:W-:Y:S02]  /*9af0*/  SYNCS.ARRIVE.TRANS64 RZ, [R2+URZ+0x34850], R3 ;  /* 0x0348500302ff79a7 */ /* 0x0005e4000800003f */
[----:B------:R-:W-:Y:S05]  /*9b00*/  @!P1 BRA `(.L_x_55) ;  /* 0x0000000000049947 */ /* 0x000fea0003800000 */
[----:B------:R-:W-:Y:S01]  /*9b10*/  BPT.TRAP 0x1 ;  /* 0x000000040000795c */ /* 0x000fe20000300000 */
.L_x_55:
[----:B------:R-:W3:Y:S01]  /*9b20*/  S2R R9, SR_CgaCtaId ;  /* 0x0000000000097919 */ /* 0x000ee20000008800 */
[----:B-12---:R-:W-:Y:S01]  /*9b30*/  MOV R3, 0x400 ;  /* 0x0000040000037802 */ /* 0x006fe20000000f00 */
[----:B------:R-:W-:Y:S01]  /*9b40*/  UIADD3 UR4, UP0, UR36, 0x470, URZ ;  /* 0x0000047024047890 */ /* 0x000fe2000ff1e03f */
[----:B------:R-:W-:Y:S01]  /*9b50*/  R2UR UR11, R18 ;  /* 0x00000000120b72ca */ /* 0x000fe200000e0000 */
[----:B------:R-:W-:Y:S01]  /*9b60*/  UMOV UR10, URZ ;  /* 0x0000003f000a7c82 */ /* 0x000fe20008000000 */
[----:B------:R-:W-:Y:S01]  /*9b70*/  R2UR UR13, R5 ;  /* 0x00000000050d72ca */ /* 0x000fe200000e0000 */
[----:B------:R-:W-:Y:S01]  /*9b80*/  UIADD3.X UR5, URZ, UR37, URZ, UP0, !UPT ;  /* 0x000000253f057290 */ /* 0x000fe200087fe43f */
[----:B------:R-:W-:Y:S01]  /*9b90*/  R2UR UR12, R4 ;  /* 0x00000000040c72ca */ /* 0x000fe200000e0000 */
[----:B------:R-:W-:Y:S01]  /*9ba0*/  UMOV UR7, 0x14f00000 ;  /* 0x14f0000000077882 */ /* 0x000fe20000000000 */
[----:B------:R-:W-:Y:S01]  /*9bb0*/  UMOV UR15, 0x40 ;  /* 0x00000040000f7882 */ /* 0x000fe20000000000 */
[----:B------:R-:W-:Y:S01]  /*9bc0*/  IMAD.MOV.U32 R5, RZ, RZ, R8 ;  /* 0x000000ffff057224 */ /* 0x000fe200078e0008 */
[----:B------:R-:W-:-:S05]  /*9bd0*/  MOV R18, R6 ;  /* 0x0000000600127202 */ /* 0x000fca0000000f00 */
[----:B------:R-:W-:Y:S01]  /*9be0*/  USHF.L.U32 UR11, UR11, 0x7, URZ ;  /* 0x000000070b0b7899 */ /* 0x000fe2000800063f */
[----:B---3--:R-:W-:-:S04]  /*9bf0*/  LEA R3, R9, R3, 0x18 ;  /* 0x0000000309037211 */ /* 0x008fc800078ec0ff */
[----:B------:R-:W-:-:S04]  /*9c00*/  LEA R2, R16, R3, 0x3 ;  /* 0x0000000310027211 */ /* 0x000fc800078e18ff */
[----:B------:R-:W-:Y:S01]  /*9c10*/  R2UR UR9, R2 ;  /* 0x00000000020972ca */ /* 0x000fe200000e0000 */
[----:B------:R-:W-:-:S05]  /*9c20*/  IMAD R2, R16, 0x8000, R3 ;  /* 0x0000800010027824 */ /* 0x000fca00078e0203 */
[----:B------:R-:W-:-:S07]  /*9c30*/  R2UR UR6, R2 ;  /* 0x00000000020672ca */ /* 0x000fce00000e0000 */
[----:B------:R-:W-:-:S06]  /*9c40*/  UIADD3 UR9, UR9, 0x34850, URZ ;  /* 0x0003485009097890 */ /* 0x000fcc000fffe03f */
[----:B------:R-:W-:Y:S02]  /*9c50*/  UIADD3 UR8, UR6, 0x400, URZ ;  /* 0x0000040006087890 */ /* 0x000fe4000fffe03f */
[----:B------:R-:W-:-:S03]  /*9c60*/  UIADD3 UR14, UR6, 0x4400, URZ ;  /* 0x00004400060e7890 */ /* 0x000fc6000fffe03f */
[----:B------:R-:W-:-:S04]  /*9c70*/  UMOV UR6, 0x0 ;  /* 0x0000000000067882 */ /* 0x000fc80000000000 */
[----:B------:R1:W-:Y:S02]  /*9c80*/  UTMALDG.4D [UR8], [UR4], desc[UR6] ;  /* 0x00000608040075b4 */ /* 0x0003e40008019000 */
[----:B-1----:R-:W-:Y:S01]  /*9c90*/  UMOV UR8, UR14 ;  /* 0x0000000e00087c82 */ /* 0x002fe20008000000 */
[----:B------:R-:W-:Y:S02]  /*9ca0*/  UMOV UR10, UR15 ;  /* 0x0000000f000a7c82 */ /* 0x000fe40008000000 */
[----:B------:R1:W-:Y:S02]  /*9cb0*/  UTMALDG.4D [UR8], [UR4], desc[UR6] ;  /* 0x00000608040075b4 */ /* 0x0003e40008019000 */
[----:B-1----:R-:W-:Y:S01]  /*9cc0*/  NOP ;  /* 0x0000000000007918 */ /* 0x002fe20000000000 */
.L_x_50:
[----:B------:R-:W-:Y:S05]  /*9cd0*/  BSYNC B0 ;  /* 0x0000000000007941 */ /* 0x000fea0003800000 */
.L_x_49:
[----:B------:R-:W2:Y:S01]  /*9ce0*/  LDL.LU R2, [R1+0xc] ;  /* 0x00000c0001027983 */ /* 0x000ea20000300800 */
[----:B------:R-:W-:Y:S01]  /*9cf0*/  IMAD.MOV.U32 R16, RZ, RZ, R7 ;  /* 0x000000ffff107224 */ /* 0x000fe200078e0007 */
[----:B------:R-:W-:Y:S01]  /*9d00*/  MOV R17, R12 ;  /* 0x0000000c00117202 */ /* 0x000fe20000000f00 */
[----:B--2---:R-:W-:-:S07]  /*9d10*/  VIADD R6, R2, 0xfffffffd ;  /* 0xfffffffd02067836 */ /* 0x004fce0000000000 */
.L_x_48:
[----:B------:R-:W-:Y:S01]  /*9d20*/  IMAD.MOV R13, RZ, RZ, -R13 ;  /* 0x000000ffff0d7224 */ /* 0x000fe200078e0a0d */
[----:B------:R-:W-:Y:S04]  /*9d30*/  BSSY B0, `(.L_x_47) ;  /* 0x00000ed000007945 */ /* 0x000fe80003800000 */
[----:B------:R-:W-:-:S13]  /*9d40*/  ISETP.NE.AND P1, PT, R10, R13, PT ;  /* 0x0000000d0a00720c */ /* 0x000fda0003f25270 */
[----:B------:R-:W-:Y:S05]  /*9d50*/  @!P1 BRA `(.L_x_56) ;  /* 0x0000000c00a89947 */ /* 0x000fea0003800000 */
[----:B------:R-:W-:-:S07]  /*9d60*/  IMAD.MOV.U32 R8, RZ, RZ, R5 ;  /* 0x000000ffff087224 */ /* 0x000fce00078e0005 */
.L_x_71:
[----:B------:R-:W-:Y:S01]  /*9d70*/  IADD3 R7, R16, 0x1, RZ ;  /* 0x0000000110077810 */ /* 0x000fe20007ffe0ff */
[----:B------:R-:W-:Y:S03]  /*9d80*/  BSSY B1, `(.L_x_57) ;  /* 0x0000070000017945 */ /* 0x000fe60003800000 */
        /* <DEDUP_REMOVED lines=10> */
[----:B------:R-:W-:-:S04]  /*9e30*/  IMAD R13, R11, UR4, RZ ;  /* 0x000000040b0d7c24 */ /* 0x000fc8000f8e02ff */
[----:B------:R-:W-:Y:S01]  /*9e40*/  IMAD R13, R0, UR5, R13 ;  /* 0x00000005000d7c24 */ /* 0x000fe2000f8e020d */
[----:B-1----:R-:W-:-:S13]  /*9e50*/  ISETP.NE.AND P1, PT, R9, 0x1, PT ;  /* 0x000000010900780c */ /* 0x002fda0003f25270 */
[----:B------:R-:W1:Y:S02]  /*9e60*/  @P1 LDC.64 R2, c[0x0][0x420] ;  /* 0x00010800ff021b82 */ /* 0x000e640000000a00 */
[----:B-1----:R-:W-:-:S04]  /*9e70*/  @P1 IMAD.HI.U32 R8, R6, R2, RZ ;  /* 0x0000000206081227 */ /* 0x002fc800078e00ff */
[----:B------:R-:W-:Y:S01]  /*9e80*/  IMAD.MOV.U32 R2, RZ, RZ, R6 ;  /* 0x000000ffff027224 */ /* 0x000fe200078e0006 */
[----:B------:R-:W-:-:S04]  /*9e90*/  @P1 SHF.R.U32.HI R2, RZ, R3, R8 ;  /* 0x00000003ff021219 */ /* 0x000fc80000011608 */
[----:B------:R-:W-:Y:S02]  /*9ea0*/  IADD3 R12, -R2, RZ, RZ ;  /* 0x000000ff020c7210 */ /* 0x000fe40007ffe1ff */
[----:B------:R-:W-:-:S03]  /*9eb0*/  SHF.R.S32.HI R3, RZ, 0x1f, R2 ;  /* 0x0000001fff037819 */ /* 0x000fc60000011402 */
[----:B------:R-:W-:Y:S02]  /*9ec0*/  IMAD R12, R9, R12, R6 ;  /* 0x0000000c090c7224 */ /* 0x000fe400078e0206 */
[----:B------:R-:W1:Y:S01]  /*9ed0*/  LDC.64 R8, c[0x0][0x3f8] ;  /* 0x0000fe00ff087b82 */ /* 0x000e620000000a00 */
[----:B------:R-:W-:-:S04]  /*9ee0*/  IMAD.WIDE.U32 R2, R0, UR4, R2 ;  /* 0x0000000400027c25 */ /* 0x000fc8000f8e0002 */
[----:B------:R-:W-:Y:S01]  /*9ef0*/  IMAD.IADD R13, R13, 0x1, R3 ;  /* 0x000000010d0d7824 */ /* 0x000fe200078e0203 */
[----:B-1----:R-:W-:-:S04]  /*9f00*/  LEA R8, P1, R2, R8, 0x2 ;  /* 0x0000000802087211 */ /* 0x002fc800078210ff */
[----:B------:R-:W-:-:S05]  /*9f10*/  LEA.HI.X R9, R2, R9, R13, 0x2, P1 ;  /* 0x0000000902097211 */ /* 0x000fca00008f140d */
[----:B------:R1:W5:Y:S04]  /*9f20*/  LDG.E R8, desc[UR6][R8.64] ;  /* 0x0000000608087981 */ /* 0x000368000c1e1900 */
.L_x_59:
[----:B------:R-:W2:Y:S01]  /*9f30*/  S2R R3, SR_CgaCtaId ;  /* 0x0000000000037919 */ /* 0x000ea20000008800 */
[----:B------:R-:W-:-:S04]  /*9f40*/  MOV R2, 0x400 ;  /* 0x0000040000027802 */ /* 0x000fc80000000f00 */
[----:B--2---:R-:W-:Y:S02]  /*9f50*/  LEA R2, R3, R2, 0x18 ;  /* 0x0000000203027211 */ /* 0x004fe400078ec0ff */
[----:B------:R-:W-:-:S03]  /*9f60*/  SHF.L.U32 R3, R10, 0x1f, RZ ;  /* 0x0000001f0a037819 */ /* 0x000fc600000006ff */
[----:B------:R-:W-:-:S04]  /*9f70*/  IMAD R2, R7, 0x8, R2 ;  /* 0x0000000807027824 */ /* 0x000fc800078e0202 */
[----:B------:R-:W2:Y:S02]  /*9f80*/  SYNCS.PHASECHK.TRANS64.TRYWAIT P1, [R2+URZ+0x34840], R3 ;  /* 0x03484003020075a7 */ /* 0x000ea4000802017f */
[----:B--2---:R-:W-:Y:S05]  /*9f90*/  @!P1 BRA `(.L_x_60) ;  /* 0x0000001800049947 */ /* 0x004fea0003800000 */
.L_x_100:
[----:B-1----:R-:W1:Y:S02]  /*9fa0*/  S2R R9, SR_TID.X ;  /* 0x0000000000097919 */ /* 0x002e640000002100 */
[----:B-1----:R-:W-:-:S04]  /*9fb0*/  LOP3.LUT R9, R9, 0x7f, RZ, 0xc0, !PT ;  /* 0x0000007f09097812 */ /* 0x002fc800078ec0ff */
[----:B------:R-:W-:-:S13]  /*9fc0*/  ISETP.NE.AND P2, PT, R9, RZ, PT ;  /* 0x000000ff0900720c */ /* 0x000fda0003f45270 */
[----:B------:R-:W-:Y:S05]  /*9fd0*/  @P2 BRA `(.L_x_61) ;  /* 0x00000000001c2947 */ /* 0x000fea0003800000 */
[----:B------:R-:W1:Y:S01]  /*9fe0*/  S2R R9, SR_TID.X ;  /* 0x0000000000097919 */ /* 0x000e620000002100 */
[----:B--2---:R-:W-:-:S04]  /*9ff0*/  MOV R3, 0xc000 ;  /* 0x0000c00000037802 */ /* 0x004fc80000000f00 */
[----:B------:R3:W-:Y:S01]  /*a000*/  SYNCS.ARRIVE.TRANS64 RZ, [R2+URZ+0x34830], R3 ;  /* 0x0348300302ff79a7 */ /* 0x0007e2000800003f */
[----:B-1----:R-:W-:-:S04]  /*a010*/  LOP3.LUT R9, R9, 0x1f, RZ, 0xc0, !PT ;  /* 0x0000001f09097812 */ /* 0x002fc800078ec0ff */
[----:B------:R-:W-:-:S13]  /*a020*/  ISETP.NE.AND P1, PT, R9, RZ, PT ;  /* 0x000000ff0900720c */ /* 0x000fda0003f25270 */
[----:B---3--:R-:W-:Y:S05]  /*a030*/  @!P1 BRA `(.L_x_61) ;  /* 0x0000000000049947 */ /* 0x008fea0003800000 */
[----:B------:R-:W-:Y:S01]  /*a040*/  BPT.TRAP 0x1 ;  /* 0x000000040000795c */ /* 0x000fe20000300000 */
.L_x_61:
[----:B------:R-:W1:Y:S01]  /*a050*/  S2R R9, SR_CgaCtaId ;  /* 0x0000000000097919 */ /* 0x000e620000008800 */
        /* <DEDUP_REMOVED lines=12> */
[----:B------:R-:W-:-:S03]  /*a120*/  SHF.L.U32 R17, R17, 0x1f, RZ ;  /* 0x0000001f11117819 */ /* 0x000fc600000006ff */
[----:B------:R-:W-:Y:S02]  /*a130*/  UIADD3 UR9, UR9, 0x34830, URZ ;  /* 0x0003483009097890 */ /* 0x000fe4000fffe03f */
[----:B------:R-:W-:Y:S01]  /*a140*/  USHF.L.U32 UR11, UR11, 0x7, URZ ;  /* 0x000000070b0b7899 */ /* 0x000fe2000800063f */
[----:B-1----:R-:W-:-:S05]  /*a150*/  LEA R3, R9, R3, 0x18 ;  /* 0x0000000309037211 */ /* 0x002fca00078ec0ff */
[----:B------:R-:W-:Y:S02]  /*a160*/  IMAD R2, R7, 0xc000, R3 ;  /* 0x0000c00007027824 */ /* 0x000fe400078e0203 */
[----:B------:R-:W-:-:S03]  /*a170*/  VIADD R3, R3, 0x34800 ;  /* 0x0003480003037836 */ /* 0x000fc60000000000 */
[----:B------:R-:W-:Y:S01]  /*a180*/  R2UR UR14, R2 ;  /* 0x00000000020e72ca */ /* 0x000fe200000e0000 */
[----:B------:R-:W-:-:S12]  /*a190*/  IMAD R2, R16, 0x8, R3 ;  /* 0x0000000810027824 */ /* 0x000fd800078e0203 */
        /* <DEDUP_REMOVED lines=12> */
.L_x_101:
[----:B------:R-:W-:Y:S05]  /*a260*/  @P2 BRA `(.L_x_63) ;  /* 0x00000000001c2947 */ /* 0x000fea0003800000 */
[----:B------:R-:W2:Y:S01]  /*a270*/  S2R R9, SR_TID.X ;  /* 0x0000000000097919 */ /* 0x000ea20000002100 */
[----:B------:R-:W-:-:S04]  /*a280*/  MOV R3, 0x8000 ;  /* 0x0000800000037802 */ /* 0x000fc80000000f00 */
[----:B------:R3:W-:Y:S01]  /*a290*/  SYNCS.ARRIVE.TRANS64 RZ, [R2+URZ+0x50], R3 ;  /* 0x0000500302ff79a7 */ /* 0x0007e2000800003f */
[----:B--2---:R-:W-:-:S04]  /*a2a0*/  LOP3.LUT R9, R9, 0x1f, RZ, 0xc0, !PT ;  /* 0x0000001f09097812 */ /* 0x004fc800078ec0ff */
[----:B------:R-:W-:-:S13]  /*a2b0*/  ISETP.NE.AND P1, PT, R9, RZ, PT ;  /* 0x000000ff0900720c */ /* 0x000fda0003f25270 */
[----:B---3--:R-:W-:Y:S05]  /*a2c0*/  @!P1 BRA `(.L_x_63) ;  /* 0x0000000000049947 */ /* 0x008fea0003800000 */
[----:B------:R-:W-:Y:S01]  /*a2d0*/  BPT.TRAP 0x1 ;  /* 0x000000040000795c */ /* 0x000fe20000300000 */
.L_x_63:
        /* <DEDUP_REMOVED lines=9> */
[----:B------:R-:W-:Y:S01]  /*a370*/  R2UR UR12, R4 ;  /* 0x00000000040c72ca */ /* 0x000fe200000e0000 */
[----:B------:R-:W-:Y:S01]  /*a380*/  UMOV UR15, 0x40 ;  /* 0x00000040000f7882 */ /* 0x000fe20000000000 */
[----:B------:R-:W-:Y:S01]  /*a390*/  IMAD.MOV.U32 R18, RZ, RZ, R12 ;  /* 0x000000ffff127224 */ /* 0x000fe200078e000c */
[----:B------:R-:W-:-:S04]  /*a3a0*/  MOV R5, R8 ;  /* 0x0000000800057202 */ /* 0x000fc80000000f00 */
[----:B------:R-:W-:Y:S02]  /*a3b0*/  USHF.L.U32 UR11, UR11, 0x7, URZ ;  /* 0x000000070b0b7899 */ /* 0x000fe4000800063f */
[----:B------:R-:W-:Y:S01]  /*a3c0*/  UIADD3 UR9, UR9, 0x50, URZ ;  /* 0x0000005009097890 */ /* 0x000fe2000fffe03f */
[----:B--2---:R-:W-:-:S05]  /*a3d0*/  LEA R3, R9, R3, 0x18 ;  /* 0x0000000309037211 */ /* 0x004fca00078ec0ff */
[----:B------:R-:W-:-:S05]  /*a3e0*/  IMAD R16, R16, 0x8000, R3 ;  /* 0x0000800010107824 */ /* 0x000fca00078e0203 */
[----:B------:R-:W-:-:S13]  /*a3f0*/  R2UR UR6, R16 ;  /* 0x00000000100672ca */ /* 0x000fda00000e0000 */
[----:B------:R-:W-:Y:S02]  /*a400*/  UIADD3 UR8, UR6, 0x400, URZ ;  /* 0x0000040006087890 */ /* 0x000fe4000fffe03f */
[----:B------:R-:W-:-:S03]  /*a410*/  UIADD3 UR14, UR6, 0x4400, URZ ;  /* 0x00004400060e7890 */ /* 0x000fc6000fffe03f */
[----:B------:R-:W-:-:S04]  /*a420*/  UMOV UR6, 0x0 ;  /* 0x0000000000067882 */ /* 0x000fc80000000000 */
[----:B------:R2:W-:Y:S02]  /*a430*/  UTMALDG.4D [UR8], [UR4], desc[UR6] ;  /* 0x00000608040075b4 */ /* 0x0005e40008019000 */
[----:B--2---:R-:W-:Y:S01]  /*a440*/  UMOV UR8, UR14 ;  /* 0x0000000e00087c82 */ /* 0x004fe20008000000 */
[----:B------:R-:W-:Y:S02]  /*a450*/  UMOV UR10, UR15 ;  /* 0x0000000f000a7c82 */ /* 0x000fe40008000000 */
[----:B------:R2:W-:Y:S02]  /*a460*/  UTMALDG.4D [UR8], [UR4], desc[UR6] ;  /* 0x00000608040075b4 */ /* 0x0005e40008019000 */
[----:B--2---:R-:W-:Y:S01]  /*a470*/  NOP ;  /* 0x0000000000007918 */ /* 0x004fe20000000000 */
.L_x_58:
[----:B------:R-:W-:Y:S05]  /*a480*/  BSYNC B1 ;  /* 0x0000000000017941 */ /* 0x000fea0003800000 */
.L_x_57:
[----:B------:R-:W-:Y:S01]  /*a490*/  VIADD R16, R7, 0x1 ;  /* 0x0000000107107836 */ /* 0x000fe20000000000 */
[----:B------:R-:W-:Y:S04]  /*a4a0*/  BSSY B1, `(.L_x_64) ;  /* 0x0000072000017945 */ /* 0x000fe80003800000 */
[----:B------:R-:W-:-:S04]  /*a4b0*/  ISETP.NE.AND P1, PT, R16, 0x2, PT ;  /* 0x000000021000780c */ /* 0x000fc80003f25270 */
[----:B-1----:R-:W-:Y:S02]  /*a4c0*/  SEL R17, RZ, 0x1, P1 ;  /* 0x00000001ff117807 */ /* 0x002fe40000800000 */
[----:B------:R-:W-:Y:S02]  /*a4d0*/  SEL R16, R16, RZ, P1 ;  /* 0x000000ff10107207 */ /* 0x000fe40000800000 */
[----:B------:R-:W-:Y:S01]  /*a4e0*/  LOP3.LUT R17, R10, R17, RZ, 0x3c, !PT ;  /* 0x000000110a117212 */ /* 0x000fe200078e3cff */
[----:B------:R-:W-:Y:S06]  /*a4f0*/  @!P6 BRA `(.L_x_65) ;  /* 0x0000000400b0e947 */ /* 0x000fec0003800000 */
[----:B------:R-:W-:Y:S01]  /*a500*/  VIADD R12, R6, 0xffffffff ;  /* 0xffffffff060c7836 */ /* 0x000fe20000000000 */
        /* <DEDUP_REMOVED lines=8> */
[----:B-1----:R-:W-:Y:S01]  /*a590*/  @P1 IMAD.HI.U32 R9, R12, R2, RZ ;  /* 0x000000020c091227 */ /* 0x002fe200078e00ff */
[----:B------:R-:W-:-:S04]  /*a5a0*/  MOV R2, R12 ;  /* 0x0000000c00027202 */ /* 0x000fc80000000f00 */
[----:B------:R-:W-:-:S05]  /*a5b0*/  @P1 SHF.R.U32.HI R2, RZ, R3, R9 ;  /* 0x00000003ff021219 */ /* 0x000fca0000011609 */
[----:B------:R-:W-:-:S04]  /*a5c0*/  IMAD.MOV R3, RZ, RZ, -R2 ;  /* 0x000000ffff037224 */ /* 0x000fc800078e0a02 */
[----:B------:R-:W-:Y:S01]  /*a5d0*/  IMAD R12, R8, R3, R12 ;  /* 0x00000003080c7224 */ /* 0x000fe200078e020c */
[--C-:B------:R-:W-:Y:S01]  /*a5e0*/  SHF.R.S32.HI R3, RZ, 0x1f, R2.reuse ;  /* 0x0000001fff037819 */ /* 0x100fe20000011402 */
[----:B------:R-:W1:Y:S02]  /*a5f0*/  LDC.64 R8, c[0x0][0x3f8] ;  /* 0x0000fe00ff087b82 */ /* 0x000e640000000a00 */
[----:B------:R-:W-:-:S04]  /*a600*/  IMAD.WIDE.U32 R2, R0, UR4, R2 ;  /* 0x0000000400027c25 */ /* 0x000fc8000f8e0002 */
[----:B------:R-:W-:Y:S01]  /*a610*/  IMAD.IADD R13, R13, 0x1, R3 ;  /* 0x000000010d0d7824 */ /* 0x000fe200078e0203 */
[----:B-1----:R-:W-:-:S04]  /*a620*/  LEA R8, P1, R2, R8, 0x2 ;  /* 0x0000000802087211 */ /* 0x002fc800078210ff */
[----:B------:R-:W-:-:S05]  /*a630*/  LEA.HI.X R9, R2, R9, R13, 0x2, P1 ;  /* 0x0000000902097211 */ /* 0x000fca00008f140d */
[----:B------:R1:W5:Y:S04]  /*a640*/  LDG.E R8, desc[UR6][R8.64] ;  /* 0x0000000608087981 */ /* 0x000368000c1e1900 */
.L_x_66:
[----:B------:R-:W2:Y:S01]  /*a650*/  S2R R3, SR_CgaCtaId ;  /* 0x0000000000037919 */ /* 0x000ea20000008800 */
[----:B------:R-:W-:-:S04]  /*a660*/  MOV R2, 0x400 ;  /* 0x0000040000027802 */ /* 0x000fc80000000f00 */
[----:B--2---:R-:W-:Y:S02]  /*a670*/  LEA R2, R3, R2, 0x18 ;  /* 0x0000000203027211 */ /* 0x004fe400078ec0ff */
[----:B------:R-:W-:Y:S02]  /*a680*/  SHF.L.U32 R3, R17, 0x1f, RZ ;  /* 0x0000001f11037819 */ /* 0x000fe400000006ff */
[----:B------:R-:W-:-:S04]  /*a690*/  LEA R2, R16, R2, 0x3 ;  /* 0x0000000210027211 */ /* 0x000fc800078e18ff */
[----:B------:R-:W2:Y:S02]  /*a6a0*/  SYNCS.PHASECHK.TRANS64.TRYWAIT P1, [R2+URZ+0x34840], R3 ;  /* 0x03484003020075a7 */ /* 0x000ea4000802017f */
[----:B--2---:R-:W-:Y:S05]  /*a6b0*/  @!P1 BRA `(.L_x_67) ;  /* 0x0000001000649947 */ /* 0x004fea0003800000 */
.L_x_102:
[----:B-1----:R-:W1:Y:S02]  /*a6c0*/  S2R R9, SR_TID.X ;  /* 0x0000000000097919 */ /* 0x002e640000002100 */
[----:B-1----:R-:W-:-:S04]  /*a6d0*/  LOP3.LUT R9, R9, 0x7f, RZ, 0xc0, !PT ;  /* 0x0000007f09097812 */ /* 0x002fc800078ec0ff */
[----:B------:R-:W-:-:S13]  /*a6e0*/  ISETP.NE.AND P2, PT, R9, RZ, PT ;  /* 0x000000ff0900720c */ /* 0x000fda0003f45270 */
[----:B------:R-:W-:Y:S05]  /*a6f0*/  @P2 BRA `(.L_x_68) ;  /* 0x00000000001c2947 */ /* 0x000fea0003800000 */
[----:B------:R-:W1:Y:S01]  /*a700*/  S2R R9, SR_TID.X ;  /* 0x0000000000097919 */ /* 0x000e620000002100 */
[----:B--2---:R-:W-:-:S04]  /*a710*/  IMAD.MOV.U32 R3, RZ, RZ, 0xc000 ;  /* 0x0000c000ff037424 */ /* 0x004fc800078e00ff */
[----:B------:R3:W-:Y:S01]  /*a720*/  SYNCS.ARRIVE.TRANS64 RZ, [R2+URZ+0x34830], R3 ;  /* 0x0348300302ff79a7 */ /* 0x0007e2000800003f */
[----:B-1----:R-:W-:-:S04]  /*a730*/  LOP3.LUT R9, R9, 0x1f, RZ, 0xc0, !PT ;  /* 0x0000001f09097812 */ /* 0x002fc800078ec0ff */
[----:B------:R-:W-:-:S13]  /*a740*/  ISETP.NE.AND P1, PT, R9, RZ, PT ;  /* 0x000000ff0900720c */ /* 0x000fda0003f25270 */
[----:B---3--:R-:W-:Y:S05]  /*a750*/  @!P1 BRA `(.L_x_68) ;  /* 0x0000000000049947 */ /* 0x008fea0003800000 */
[----:B------:R-:W-:Y:S01]  /*a760*/  BPT.TRAP 0x1 ;  /* 0x000000040000795c */ /* 0x000fe20000300000 */
.L_x_68:
[----:B------:R-:W1:Y:S01]  /*a770*/  S2R R13, SR_CgaCtaId ;  /* 0x00000000000d7919 */ /* 0x000e620000008800 */
[----:B------:R-:W-:Y:S01]  /*a780*/  MOV R9, 0x400 ;  /* 0x0000040000097802 */ /* 0x000fe20000000f00 */
[----:B------:R-:W-:Y:S01]  /*a790*/  UIADD3 UR4, UP0, UR36, 0x370, URZ ;  /* 0x0000037024047890 */ /* 0x000fe2000ff1e03f */
[----:B------:R-:W-:Y:S01]  /*a7a0*/  R2UR UR11, R12 ;  /* 0x000000000c0b72ca */ /* 0x000fe200000e0000 */
[----:B------:R-:W-:Y:S01]  /*a7b0*/  UMOV UR10, URZ ;  /* 0x0000003f000a7c82 */ /* 0x000fe20008000000 */
[----:B------:R-:W-:Y:S01]  /*a7c0*/  R2UR UR12, R4 ;  /* 0x00000000040c72ca */ /* 0x000fe200000e0000 */
[----:B------:R-:W-:Y:S01]  /*a7d0*/  UIADD3.X UR5, URZ, UR37, URZ, UP0, !UPT ;  /* 0x000000253f057290 */ /* 0x000fe200087fe43f */
[----:B-----5:R-:W-:Y:S01]  /*a7e0*/  R2UR UR13, R8 ;  /* 0x00000000080d72ca */ /* 0x020fe200000e0000 */
[----:B------:R-:W-:Y:S01]  /*a7f0*/  UMOV UR6, 0x0 ;  /* 0x0000000000067882 */ /* 0x000fe20000000000 */
[----:B------:R-:W-:Y:S01]  /*a800*/  UMOV UR7, 0x14f00000 ;  /* 0x14f0000000077882 */ /* 0x000fe20000000000 */
[----:B------:R-:W-:Y:S01]  /*a810*/  UMOV UR18, 0x40 ;  /* 0x0000004000127882 */ /* 0x000fe20000000000 */
[----:B------:R-:W-:-:S05]  /*a820*/  UMOV UR17, 0x80 ;  /* 0x0000008000117882 */ /* 0x000fca0000000000 */
[----:B------:R-:W-:Y:S01]  /*a830*/  USHF.L.U32 UR11, UR11, 0x7, URZ ;  /* 0x000000070b0b7899 */ /* 0x000fe2000800063f */
[----:B-1----:R-:W-:-:S05]  /*a840*/  LEA R9, R13, R9, 0x18 ;  /* 0x000000090d097211 */ /* 0x002fca00078ec0ff */
[----:B--2---:R-:W-:-:S05]  /*a850*/  VIADD R2, R9, 0x34800 ;  /* 0x0003480009027836 */ /* 0x004fca0000000000 */
[----:B------:R-:W-:Y:S01]  /*a860*/  LEA R3, R16, R2, 0x3 ;  /* 0x0000000210037211 */ /* 0x000fe200078e18ff */
[----:B------:R-:W-:-:S03]  /*a870*/  IMAD R2, R7, 0x8, R2 ;  /* 0x0000000807027824 */ /* 0x000fc600078e0202 */
[----:B------:R-:W-:Y:S01]  /*a880*/  R2UR UR9, R3 ;  /* 0x00000000030972ca */ /* 0x000fe200000e0000 */
[----:B------:R-:W-:-:S05]  /*a890*/  IMAD R3, R16, 0xc000, R9 ;  /* 0x0000c00010037824 */ /* 0x000fca00078e0209 */
[----:B------:R-:W-:Y:S02]  /*a8a0*/  R2UR UR8, R3 ;  /* 0x00000000030872ca */ /* 0x000fe400000e0000 */
[----:B------:R-:W-:-:S05]  /*a8b0*/  SHF.L.U32 R3, R10, 0x1f, RZ ;  /* 0x0000001f0a037819 */ /* 0x000fca00000006ff */
[----:B------:R-:W-:-:S06]  /*a8c0*/  UIADD3 UR9, UR9, 0x30, URZ ;  /* 0x0000003009097890 */ /* 0x000fcc000fffe03f */
[----:B------:R-:W-:Y:S02]  /*a8d0*/  UIADD3 UR14, UR8, 0x1c400, URZ ;  /* 0x0001c400080e7890 */ /* 0x000fe4000fffe03f */
[----:B------:R-:W-:Y:S02]  /*a8e0*/  UIADD3 UR15, UR8, 0x20400, URZ ;  /* 0x00020400080f7890 */ /* 0x000fe4000fffe03f */
[----:B------:R-:W-:-:S03]  /*a8f0*/  UIADD3 UR16, UR8, 0x24400, URZ ;  /* 0x0002440008107890 */ /* 0x000fc6000fffe03f */
[----:B------:R-:W-:Y:S02]  /*a900*/  UMOV UR8, UR14 ;  /* 0x0000000e00087c82 */ /* 0x000fe40008000000 */
[----:B------:R1:W-:Y:S02]  /*a910*/  UTMALDG.4D [UR8], [UR4], desc[UR6] ;  /* 0x00000608040075b4 */ /* 0x0003e40008019000 */
[----:B-1----:R-:W-:Y:S01]  /*a920*/  UMOV UR8, UR15 ;  /* 0x0000000f00087c82 */ /* 0x002fe20008000000 */
[----:B------:R-:W-:Y:S02]  /*a930*/  UMOV UR10, UR18 ;  /* 0x00000012000a7c82 */ /* 0x000fe40008000000 */
[----:B------:R1:W-:Y:S02]  /*a940*/  UTMALDG.4D [UR8], [UR4], desc[UR6] ;  /* 0x00000608040075b4 */ /* 0x0003e40008019000 */
[----:B-1----:R-:W-:Y:S01]  /*a950*/  UMOV UR8, UR16 ;  /* 0x0000001000087c82 */ /* 0x002fe20008000000 */
[----:B------:R-:W-:-:S02]  /*a960*/  UMOV UR10, UR17 ;  /* 0x00000011000a7c82 */ /* 0x000fc40008000000 */
[----:B------:R1:W-:Y:S01]  /*a970*/  UTMALDG.4D [UR8], [UR4], desc[UR6] ;  /* 0x00000608040075b4 */ /* 0x0003e20008019000 */
[----:B------:R-:W2:Y:S02]  /*a980*/  SYNCS.PHASECHK.TRANS64.TRYWAIT P1, [R2+URZ+0x60], R3 ;  /* 0x00006003020075a7 */ /* 0x000ea4000802017f */
[----:B-12---:R-:W-:Y:S05]  /*a990*/  @!P1 BRA `(.L_x_69) ;  /* 0x0000000c00c09947 */ /* 0x006fea0003800000 */
.L_x_103:
        /* <DEDUP_REMOVED lines=8> */
.L_x_70:
[----:B------:R-:W2:Y:S01]  /*aa20*/  S2R R9, SR_CgaCtaId ;  /* 0x0000000000097919 */ /* 0x000ea20000008800 */
[----:B-1----:R-:W-:Y:S01]  /*aa30*/  MOV R3, 0x400 ;  /* 0x0000040000037802 */ /* 0x002fe20000000f00 */
        /* <DEDUP_REMOVED lines=9> */
[----:B------:R-:W-:-:S02]  /*aad0*/  IMAD.MOV.U32 R18, RZ, RZ, R12 ;  /* 0x000000ffff127224 */ /* 0x000fc400078e000c */
[----:B------:R-:W-:-:S03]  /*aae0*/  IMAD.MOV.U32 R5, RZ, RZ, R8 ;  /* 0x000000ffff057224 */ /* 0x000fc600078e0008 */
[----:B------:R-:W-:Y:S02]  /*aaf0*/  USHF.L.U32 UR11, UR11, 0x7, URZ ;  /* 0x000000070b0b7899 */ /* 0x000fe4000800063f */
[----:B------:R-:W-:Y:S01]  /*ab00*/  UIADD3 UR9, UR9, 0x50, URZ ;  /* 0x0000005009097890 */ /* 0x000fe2000fffe03f */
[----:B--2---:R-:W-:-:S04]  /*ab10*/  LEA R3, R9, R3, 0x18 ;  /* 0x0000000309037211 */ /* 0x004fc800078ec0ff */
[----:B------:R-:W-:-:S04]  /*ab20*/  LEA R7, R7, R3, 0xf ;  /* 0x0000000307077211 */ /* 0x000fc800078e78ff */
[----:B------:R-:W-:-:S13]  /*ab30*/  R2UR UR6, R7 ;  /* 0x00000000070672ca */ /* 0x000fda00000e0000 */
        /* <DEDUP_REMOVED lines=8> */
.L_x_65:
[----:B------:R-:W-:Y:S05]  /*abc0*/  BSYNC B1 ;  /* 0x0000000000017941 */ /* 0x000fea0003800000 */
.L_x_64:
[C---:B------:R-:W-:Y:S02]  /*abd0*/  ISETP.GT.AND P1, PT, R6.reuse, 0x1, PT ;  /* 0x000000010600780c */ /* 0x040fe40003f24270 */
[----:B------:R-:W-:-:S11]  /*abe0*/  IADD3 R6, R6, -0x2, RZ ;  /* 0xfffffffe06067810 */ /* 0x000fd60007ffe0ff */
[----:B------:R-:W-:Y:S05]  /*abf0*/  @P1 BRA `(.L_x_71) ;  /* 0xfffffff0005c1947 */ /* 0x000fea000383ffff */
.L_x_56:
[----:B------:R-:W-:Y:S05]  /*ac00*/  BSYNC B0 ;  /* 0x0000000000007941 */ /* 0x000fea0003800000 */
.L_x_47:
[----:B------:R-:W-:Y:S04]  /*ac10*/  BSSY B0, `(.L_x_72) ;  /* 0x000002c000007945 */ /* 0x000fe80003800000 */
[----:B------:R-:W-:Y:S05]  /*ac20*/  @!P6 BRA `(.L_x_73) ;  /* 0x0000000000a8e947 */ /* 0x000fea0003800000 */
[----:B------:R-:W2:Y:S01]  /*ac30*/  S2R R3, SR_CgaCtaId ;  /* 0x0000000000037919 */ /* 0x000ea20000008800 */
[----:B------:R-:W-:Y:S01]  /*ac40*/  MOV R0, 0x400 ;  /* 0x0000040000007802 */ /* 0x000fe20000000f00 */
[----:B------:R-:W3:Y:S03]  /*ac50*/  S2R R2, SR_TID.X ;  /* 0x0000000000027919 */ /* 0x000ee60000002100 */
[----:B--2---:R-:W-:Y:S02]  /*ac60*/  LEA R0, R3, R0, 0x18 ;  /* 0x0000000003007211 */ /* 0x004fe400078ec0ff */
[----:B---3--:R-:W-:-:S03]  /*ac70*/  LOP3.LUT R2, R2, 0x7f, RZ, 0xc0, !PT ;  /* 0x0000007f02027812 */ /* 0x008fc600078ec0ff */
[----:B------:R-:W-:Y:S01]  /*ac80*/  IMAD R3, R16, 0x8, R0 ;  /* 0x0000000810037824 */ /* 0x000fe200078e0200 */
[----:B------:R-:W-:Y:S02]  /*ac90*/  SHF.L.U32 R0, R17, 0x1f, RZ ;  /* 0x0000001f11007819 */ /* 0x000fe400000006ff */
[----:B------:R-:W-:Y:S02]  /*aca0*/  ISETP.NE.AND P1, PT, R2, RZ, PT ;  /* 0x000000ff0200720c */ /* 0x000fe40003f25270 */
[----:B------:R-:W2:Y:S02]  /*acb0*/  SYNCS.PHASECHK.TRANS64.TRYWAIT P0, [R3+URZ+0x34860], R0 ;  /* 0x03486000030075a7 */ /* 0x000ea4000800017f */
[----:B--2---:R-:W-:Y:S09]  /*acc0*/  @!P0 BRA `(.L_x_74) ;  /* 0x0000000c00088947 */ /* 0x004ff20003800000 */
.L_x_104:
        /* <DEDUP_REMOVED lines=8> */
.L_x_75:
        /* <DEDUP_REMOVED lines=10> */
[----:B------:R-:W-:-:S06]  /*adf0*/  UMOV UR15, 0x40 ;  /* 0x00000040000f7882 */ /* 0x000fcc0000000000 */
[----:B------:R-:W-:Y:S02]  /*ae00*/  UIADD3 UR9, UR9, 0x34850, URZ ;  /* 0x0003485009097890 */ /* 0x000fe4000fffe03f */
[----:B------:R-:W-:Y:S01]  /*ae10*/  USHF.L.U32 UR11, UR11, 0x7, URZ ;  /* 0x000000070b0b7899 */ /* 0x000fe2000800063f */
[----:B---3--:R-:W-:-:S04]  /*ae20*/  LEA R0, R2, R0, 0x18 ;  /* 0x0000000002007211 */ /* 0x008fc800078ec0ff */
[----:B------:R-:W-:-:S04]  /*ae30*/  LEA R0, R16, R0, 0xf ;  /* 0x0000000010007211 */ /* 0x000fc800078e78ff */
        /* <DEDUP_REMOVED lines=9> */
.L_x_73:
[----:B------:R-:W-:Y:S05]  /*aed0*/  BSYNC B0 ;  /* 0x0000000000007941 */ /* 0x000fea0003800000 */
.L_x_72:
[----:B------:R-:W2:Y:S01]  /*aee0*/  LDL.LU R0, [R1+0x10] ;  /* 0x0000100001007983 */ /* 0x000ea20000300800 */
[----:B------:R-:W-:-:S03]  /*aef0*/  ULDC UR4, c[0x0][0xda4] ;  /* 0x0003690000047ab9 */ /* 0x000fc60000000800 */
[----:B------:R-:W3:Y:S01]  /*af00*/  LDL.LU R2, [R1+0x18] ;  /* 0x0000180001027983 */ /* 0x000ee20000300800 */
[----:B------:R-:W-:-:S05]  /*af10*/  VIADD R16, R16, 0x1 ;  /* 0x0000000110107836 */ /* 0x000fca0000000000 */
[----:B------:R-:W-:-:S04]  /*af20*/  ISETP.NE.AND P0, PT, R16, 0x2, PT ;  /* 0x000000021000780c */ /* 0x000fc80003f05270 */
[----:B------:R-:W-:Y:S01]  /*af30*/  SEL R16, R16, RZ, P0 ;  /* 0x000000ff10107207 */ /* 0x000fe20000000000 */
[----:B--2---:R-:W-:Y:S01]  /*af40*/  VIADD R0, R0, UR38 ;  /* 0x0000002600007c36 */ /* 0x004fe20008000000 */
[----:B---3--:R-:W-:-:S04]  /*af50*/  IADD3 R2, R2, 0x1, RZ ;  /* 0x0000000102027810 */ /* 0x008fc80007ffe0ff */
[----:B------:R2:W-:Y:S01]  /*af60*/  STL [R1+0x10], R0 ;  /* 0x0000100001007387 */ /* 0x0005e20000100800 */
[----:B------:R-:W-:-:S03]  /*af70*/  ISETP.GE.AND P1, PT, R0, UR4, PT ;  /* 0x0000000400007c0c */ /* 0x000fc6000bf26270 */
[----:B------:R3:W-:Y:S01]  /*af80*/  STL [R1+0x18], R2 ;  /* 0x0000180201007387 */ /* 0x0007e20000100800 */
[----:B--2---:R-:W-:-:S04]  /*af90*/  SEL R0, RZ, 0x1, P0 ;  /* 0x00000001ff007807 */ /* 0x004fc80000000000 */
[----:B------:R-:W-:-:S05]  /*afa0*/  LOP3.LUT R17, R17, R0, RZ, 0x3c, !PT ;  /* 0x0000000011117212 */ /* 0x000fca00078e3cff */
[----:B---3--:R-:W-:Y:S05]  /*afb0*/  @!P1 BRA `(.L_x_76) ;  /* 0xffffffd000cc9947 */ /* 0x008fea000383ffff */
[----:B------:R-:W-:-:S07]  /*afc0*/  LOP3.LUT R2, R2, 0x1, RZ, 0xc, !PT ;  /* 0x0000000102027812 */ /* 0x000fce00078e0cff */
.L_x_32:
[----:B------:R-:W2:Y:S01]  /*afd0*/  S2R R3, SR_CgaCtaId ;  /* 0x0000000000037919 */ /* 0x000ea20000008800 */
[----:B------:R-:W-:Y:S01]  /*afe0*/  MOV R0, 0x400 ;  /* 0x0000040000007802 */ /* 0x000fe20000000f00 */
[----:B------:R-:W-:Y:S03]  /*aff0*/  BSSY B0, `(.L_x_77) ;  /* 0x0000005000007945 */ /* 0x000fe60003800000 */
[----:B--2---:R-:W-:Y:S02]  /*b000*/  LEA R0, R3, R0, 0x18 ;  /* 0x0000000003007211 */ /* 0x004fe400078ec0ff */
[----:B------:R-:W-:-:S04]  /*b010*/  SHF.L.U32 R3, R2, 0x1f, RZ ;  /* 0x0000001f02037819 */ /* 0x000fc800000006ff */
[----:B------:R-:W2:Y:S02]  /*b020*/  SYNCS.PHASECHK.TRANS64.TRYWAIT P0, [R0+URZ+0x34820], R3 ;  /* 0x03482003000075a7 */ /* 0x000ea4000800017f */
[----:B--2---:R-:W-:Y:S05]  /*b030*/  @!P0 BRA `(.L_x_78) ;  /* 0x0000000800408947 */ /* 0x004fea0003800000 */
.L_x_105:
[----:B------:R-:W-:Y:S05]  /*b040*/  BSYNC B0 ;  /* 0x0000000000007941 */ /* 0x000fea0003800000 */
.L_x_77:
[----:B------:R-:W-:-:S03]  /*b050*/  UMOV UR4, 0xffffffff ;  /* 0xffffffff00047882 */ /* 0x000fc60000000000 */
[----:B------:R-:W-:Y:S05]  /*b060*/  BRA.DIV UR4, `(.L_x_79) ;  /* 0x0000000a04487947 */ /* 0x000fea000b800000 */
[----:B------:R-:W3:Y:S02]  /*b070*/  S2R R2, SR_TID.X ;  /* 0x0000000000027919 */ /* 0x000ee40000002100 */
[----:B---3--:R-:W-:-:S04]  /*b080*/  SHF.R.U32.HI R2, RZ, 0x5, R2 ;  /* 0x00000005ff027819 */ /* 0x008fc80000011602 */
[----:B------:R-:W-:-:S05]  /*b090*/  LOP3.LUT R2, R2, 0x3, RZ, 0xc0, !PT ;  /* 0x0000000302027812 */ /* 0x000fca00078ec0ff */
[----:B------:R3:W4:Y:S02]  /*b0a0*/  SHFL.IDX PT, R14, R2, RZ, 0x1f ;  /* 0x00001fff020e7589 */ /* 0x00072400000e0000 */
.L_x_108:
[----:B----4-:R-:W-:Y:S01]  /*b0b0*/  ISETP.NE.AND P0, PT, R14, RZ, PT ;  /* 0x000000ff0e00720c */ /* 0x010fe20003f05270 */
[----:B------:R-:W-:-:S12]  /*b0c0*/  BSSY B0, `(.L_x_80) ;  /* 0x0000024000007945 */ /* 0x000fd80003800000 */
[----:B------:R-:W-:Y:S05]  /*b0d0*/  @P0 BRA `(.L_x_81) ;  /* 0x0000000000880947 */ /* 0x000fea0003800000 */
[----:B------:R-:W-:-:S03]  /*b0e0*/  UMOV UR4, 0xffffffff ;  /* 0xffffffff00047882 */ /* 0x000fc60000000000 */
[----:B------:R-:W-:Y:S05]  /*b0f0*/  BRA.DIV UR4, `(.L_x_82) ;  /* 0x0000000a04587947 */ /* 0x000fea000b800000 */
[----:B------:R-:W-:-:S13]  /*b100*/  ELECT P6, URZ, PT ;  /* 0x00000000003f782f */ /* 0x000fda00038c0000 */
.L_x_111:
[----:B------:R-:W-:Y:S05]  /*b110*/  @!P6 BRA `(.L_x_81) ;  /* 0x000000000078e947 */ /* 0x000fea0003800000 */
[----:B---3--:R-:W3:Y:S02]  /*b120*/  LDL.LU R2, [R1+0x1c] ;  /* 0x00001c0001027983 */ /* 0x008ee40000300800 */
[----:B---3--:R-:W-:-:S04]  /*b130*/  LOP3.LUT R2, R2, 0x2, RZ, 0xfc, !PT ;  /* 0x0000000202027812 */ /* 0x008fc800078efcff */
[----:B------:R-:W-:-:S13]  /*b140*/  ISETP.NE.AND P2, PT, R2, 0x3, PT ;  /* 0x000000030200780c */ /* 0x000fda0003f45270 */
[----:B------:R-:W-:Y:S05]  /*b150*/  @!P2 BRA `(.L_x_83) ;  /* 0x000000000004a947 */ /* 0x000fea0003800000 */
[----:B------:R-:W-:Y:S01]  /*b160*/  BPT.TRAP 0x1 ;  /* 0x000000040000795c */ /* 0x000fe20000300000 */
.L_x_83:
[----:B--2---:R-:W-:Y:S01]  /*b170*/  VIADD R3, R0, 0x34840 ;  /* 0x0003484000037836 */ /* 0x004fe20000000000 */
[----:B------:R-:W-:Y:S02]  /*b180*/  SHF.L.U32 R5, R17, 0x1f, RZ ;  /* 0x0000001f11057819 */ /* 0x000fe400000006ff */
[C---:B------:R-:W-:Y:S01]  /*b190*/  IADD3 R2, R16.reuse, 0x1, RZ ;  /* 0x0000000110027810 */ /* 0x040fe20007ffe0ff */
[----:B-1----:R-:W-:-:S03]  /*b1a0*/  IMAD R6, R16, 0x8, R3 ;  /* 0x0000000810067824 */ /* 0x002fc600078e0203 */
[----:B------:R-:W-:Y:S01]  /*b1b0*/  ISETP.NE.AND P1, PT, R2, 0x2, PT ;  /* 0x000000020200780c */ /* 0x000fe20003f25270 */
[----:B------:R-:W1:Y:S03]  /*b1c0*/  SYNCS.PHASECHK.TRANS64.TRYWAIT P0, [R6+URZ], R5 ;  /* 0x00000005060075a7 */ /* 0x000e66000800017f */
[----:B------:R-:W-:-:S04]  /*b1d0*/  SEL R4, RZ, 0x1, P1 ;  /* 0x00000001ff047807 */ /* 0x000fc80000800000 */
[----:B------:R-:W-:Y:S02]  /*b1e0*/  LOP3.LUT R17, R17, R4, RZ, 0x3c, !PT ;  /* 0x0000000411117212 */ /* 0x000fe400078e3cff */
[----:B------:R-:W-:Y:S02]  /*b1f0*/  SEL R4, R2, RZ, P1 ;  /* 0x000000ff02047207 */ /* 0x000fe40000800000 */
[----:B------:R-:W-:-:S03]  /*b200*/  SHF.L.U32 R2, R17, 0x1f, RZ ;  /* 0x0000001f11027819 */ /* 0x000fc600000006ff */
[----:B------:R-:W-:Y:S01]  /*b210*/  IMAD R3, R4, 0x8, R3 ;  /* 0x0000000804037824 */ /* 0x000fe200078e0203 */
[----:B-1----:R-:W-:Y:S06]  /*b220*/  @!P0 BRA `(.L_x_84) ;  /* 0x00000008002c8947 */ /* 0x002fec0003800000 */
.L_x_112:
[----:B------:R-:W2:Y:S02]  /*b230*/  SYNCS.PHASECHK.TRANS64.TRYWAIT P0, [R3+URZ], R2 ;  /* 0x00000002030075a7 */ /* 0x000ea4000800017f */
[----:B--2---:R-:W-:Y:S05]  /*b240*/  @!P0 BRA `(.L_x_85) ;  /* 0x0000000800388947 */ /* 0x004fea0003800000 */
.L_x_113:
[----:B------:R-:W-:Y:S05]  /*b250*/  @!P2 BRA `(.L_x_86) ;  /* 0x000000000004a947 */ /* 0x000fea0003800000 */
[----:B------:R-:W-:Y:S01]  /*b260*/  BPT.TRAP 0x1 ;  /* 0x000000040000795c */ /* 0x000fe20000300000 */
.L_x_86:
[----:B--2---:R-:W-:-:S05]  /*b270*/  IADD3 R3, R0, 0x34860, RZ ;  /* 0x0003486000037810 */ /* 0x004fca0007ffe0ff */
[----:B------:R-:W-:-:S04]  /*b280*/  IMAD R16, R16, 0x8, R3 ;  /* 0x0000000810107824 */ /* 0x000fc800078e0203 */
[----:B------:R-:W2:Y:S02]  /*b290*/  SYNCS.PHASECHK.TRANS64.TRYWAIT P0, [R16+URZ], R5 ;  /* 0x00000005100075a7 */ /* 0x000ea4000800017f */
[----:B--2---:R-:W-:Y:S05]  /*b2a0*/  @!P0 BRA `(.L_x_87) ;  /* 0x0000000800348947 */ /* 0x004fea0003800000 */
.L_x_114:
[----:B------:R-:W-:-:S07]  /*b2b0*/  LEA R3, R4, R3, 0x3 ;  /* 0x0000000304037211 */ /* 0x000fce00078e18ff */
.L_x_88:
[----:B---3--:R3:W4:Y:S02]  /*b2c0*/  SYNCS.PHASECHK.TRANS64.TRYWAIT P0, [R3+URZ], R2 ;  /* 0x00000002030075a7 */ /* 0x008724000800017f */
[----:B----4-:R-:W-:Y:S05]  /*b2d0*/  @!P0 NANOSLEEP.SYNCS 0x989680 ;  /* 0x009896800000895d */ /* 0x010fea0003900000 */
[----:B------:R-:W4:Y:S02]  /*b2e0*/  @!P0 SYNCS.PHASECHK.TRANS64 P0, [R3+URZ], R2 ;  /* 0x00000002030085a7 */ /* 0x000f24000800007f */
[----:B----4-:R-:W-:Y:S05]  /*b2f0*/  @!P0 BRA `(.L_x_88) ;  /* 0xfffffffc00f08947 */ /* 0x010fea000383ffff */
.L_x_81:
[----:B------:R-:W-:Y:S05]  /*b300*/  BSYNC B0 ;  /* 0x0000000000007941 */ /* 0x000fea0003800000 */
.L_x_80:
[----:B------:R-:W-:Y:S05]  /*b310*/  EXIT ;  /* 0x000000000000794d */ /* 0x000fea0003800000 */
.L_x_10:
[----:B-1----:R-:W-:-:S04]  /*b320*/  IMAD.U32 R3, RZ, RZ, UR60 ;  /* 0x0000003cff037e24 */ /* 0x002fc8000f8e00ff */
[----:B------:R1:W2:Y:S03]  /*b330*/  SYNCS.PHASECHK.TRANS64.TRYWAIT P1, [R3+URZ+0x34800], R0 ;  /* 0x03480000030075a7 */ /* 0x0002a6000802017f */
[----:B--2---:R-:W-:Y:S05]  /*b340*/  @!P1 NANOSLEEP.SYNCS 0x989680 ;  /* 0x009896800000995d */ /* 0x004fea0003900000 */
[----:B------:R-:W2:Y:S02]  /*b350*/  @!P1 SYNCS.PHASECHK.TRANS64 P1, [R3+URZ+0x34800], R0 ;  /* 0x03480000030095a7 */ /* 0x000ea4000802007f */
[----:B--2---:R-:W-:Y:S05]  /*b360*/  @!P1 BRA `(.L_x_10) ;  /* 0xfffffffc00ec9947 */ /* 0x004fea000383ffff */
[----:B------:R-:W-:Y:S05]  /*b370*/  BRA `(.L_x_89) ;  /* 0xffffff5c005c7947 */ /* 0x000fea000383ffff */
.L_x_14:
[----:B--2---:R2:W3:Y:S02]  /*b380*/  SYNCS.PHASECHK.TRANS64.TRYWAIT P2, [R0+URZ+0x34830], R3 ;  /* 0x03483003000075a7 */ /* 0x0044e4000804017f */
[----:B---3--:R-:W-:Y:S05]  /*b390*/  @!P2 NANOSLEEP.SYNCS 0x989680 ;  /* 0x009896800000a95d */ /* 0x008fea0003900000 */
[----:B------:R-:W3:Y:S02]  /*b3a0*/  @!P2 SYNCS.PHASECHK.TRANS64 P2, [R0+URZ+0x34830], R3 ;  /* 0x034830030000a5a7 */ /* 0x000ee4000804007f */
[----:B---3--:R-:W-:Y:S05]  /*b3b0*/  @!P2 BRA `(.L_x_14) ;  /* 0xfffffffc00f0a947 */ /* 0x008fea000383ffff */
[----:B------:R-:W-:Y:S05]  /*b3c0*/  BRA `(.L_x_13) ;  /* 0xffffff5c00887947 */ /* 0x000fea000383ffff */
.L_x_19:
[----:B--2---:R-:W-:-:S04]  /*b3d0*/  MOV R10, UR7 ;  /* 0x00000007000a7c02 */ /* 0x004fc80008000f00 */
[----:B------:R2:W3:Y:S03]  /*b3e0*/  SYNCS.PHASECHK.TRANS64.TRYWAIT P2, [R10+URZ+0x34830], R7 ;  /* 0x034830070a0075a7 */ /* 0x0004e6000804017f */
[----:B---3--:R-:W-:Y:S05]  /*b3f0*/  @!P2 NANOSLEEP.SYNCS 0x989680 ;  /* 0x009896800000a95d */ /* 0x008fea0003900000 */
[----:B------:R-:W3:Y:S02]  /*b400*/  @!P2 SYNCS.PHASECHK.TRANS64 P2, [R10+URZ+0x34830], R7 ;  /* 0x034830070a00a5a7 */ /* 0x000ee4000804007f */
[----:B---3--:R-:W-:Y:S05]  /*b410*/  @!P2 BRA `(.L_x_19) ;  /* 0xfffffffc00eca947 */ /* 0x008fea000383ffff */
[----:B------:R-:W-:Y:S05]  /*b420*/  BRA `(.L_x_18) ;  /* 0xffffff8c001c7947 */ /* 0x000fea000383ffff */
.L_x_23:
[----:B-12---:R-:W-:-:S04]  /*b430*/  IMAD.U32 R7, RZ, RZ, UR11 ;  /* 0x0000000bff077e24 */ /* 0x006fc8000f8e00ff */
[----:B------:R1:W2:Y:S03]  /*b440*/  SYNCS.PHASECHK.TRANS64.TRYWAIT P2, [R7+URZ+0x34850], R6 ;  /* 0x03485006070075a7 */ /* 0x0002a6000804017f */
[----:B--2---:R-:W-:Y:S05]  /*b450*/  @!P2 NANOSLEEP.SYNCS 0x989680 ;  /* 0x009896800000a95d */ /* 0x004fea0003900000 */
[----:B------:R-:W2:Y:S02]  /*b460*/  @!P2 SYNCS.PHASECHK.TRANS64 P2, [R7+URZ+0x34850], R6 ;  /* 0x034850060700a5a7 */ /* 0x000ea4000804007f */
[----:B--2---:R-:W-:Y:S05]  /*b470*/  @!P2 BRA `(.L_x_23) ;  /* 0xfffffffc00eca947 */ /* 0x004fea000383ffff */
[----:B------:R-:W-:Y:S05]  /*b480*/  BRA `(.L_x_22) ;  /* 0xffffff9400547947 */ /* 0x000fea000383ffff */
.L_x_28:
[----:B--2---:R-:W-:-:S04]  /*b490*/  MOV R5, UR7 ;  /* 0x0000000700057c02 */ /* 0x004fc80008000f00 */
[----:B------:R2:W3:Y:S03]  /*b4a0*/  SYNCS.PHASECHK.TRANS64.TRYWAIT P0, [R5+URZ+0x34850], R4 ;  /* 0x03485004050075a7 */ /* 0x0004e6000800017f */
[----:B---3--:R-:W-:Y:S05]  /*b4b0*/  @!P0 NANOSLEEP.SYNCS 0x989680 ;  /* 0x009896800000895d */ /* 0x008fea0003900000 */
[----:B------:R-:W3:Y:S02]  /*b4c0*/  @!P0 SYNCS.PHASECHK.TRANS64 P0, [R5+URZ+0x34850], R4 ;  /* 0x03485004050085a7 */ /* 0x000ee4000800007f */
[----:B---3--:R-:W-:Y:S05]  /*b4d0*/  @!P0 BRA `(.L_x_28) ;  /* 0xfffffffc00ec8947 */ /* 0x008fea000383ffff */
[----:B------:R-:W-:Y:S05]  /*b4e0*/  BRA `(.L_x_27) ;  /* 0xffffffb8003c7947 */ /* 0x000fea000383ffff */
.L_x_39:
[----:B------:R-:W1:Y:S01]  /*b4f0*/  S2R R6, SR_TID.X ;  /* 0x0000000000067919 */ /* 0x000e620000002100 */
[----:B------:R-:W-:Y:S01]  /*b500*/  BSSY B0, `(.L_x_90) ;  /* 0x000000a000007945 */ /* 0x000fe20003800000 */
[----:B------:R-:W-:Y:S01]  /*b510*/  MOV R12, RZ ;  /* 0x000000ff000c7202 */ /* 0x000fe20000000f00 */
[----:B------:R-:W-:Y:S01]  /*b520*/  IMAD.MOV.U32 R11, RZ, RZ, 0x1f ;  /* 0x0000001fff0b7424 */ /* 0x000fe200078e00ff */
[----:B------:R-:W-:Y:S02]  /*b530*/  MOV R15, 0xffffffff ;  /* 0xffffffff000f7802 */ /* 0x000fe40000000f00 */
[----:B-1----:R-:W-:-:S04]  /*b540*/  SHF.R.U32.HI R6, RZ, 0x5, R6 ;  /* 0x00000005ff067819 */ /* 0x002fc80000011606 */
[----:B------:R-:W-:-:S05]  /*b550*/  LOP3.LUT R6, R6, 0x3, RZ, 0xc0, !PT ;  /* 0x0000000306067812 */ /* 0x000fca00078ec0ff */
[----:B------:R-:W-:-:S07]  /*b560*/  IMAD.MOV.U32 R13, RZ, RZ, R6 ;  /* 0x000000ffff0d7224 */ /* 0x000fce00078e0006 */
[----:B------:R-:W-:Y:S05]  /*b570*/  WARPSYNC.COLLECTIVE R15, `(.L_x_91) ;  /* 0x000000000f087348 */ /* 0x000fea0003c00000 */
[----:B------:R1:W2:Y:S02]  /*b580*/  SHFL.IDX P6, R14, R13, R12, R11 ;  /* 0x0000000c0d0e7389 */ /* 0x0002a400000c000b */
[----:B-12---:R-:W-:Y:S01]  /*b590*/  ENDCOLLECTIVE ;  /* 0x000000000000791b */ /* 0x006fe20003800000 */
.L_x_91:
[----:B------:R-:W-:Y:S05]  /*b5a0*/  BSYNC B0 ;  /* 0x0000000000007941 */ /* 0x000fea0003800000 */
.L_x_90:
[----:B------:R-:W-:Y:S05]  /*b5b0*/  BRA `(.L_x_92) ;  /* 0xffffffd400d87947 */ /* 0x000fea000383ffff */
.L_x_40:
[----:B------:R-:W-:Y:S01]  /*b5c0*/  BSSY B0, `(.L_x_93) ;  /* 0x0000006000007945 */ /* 0x000fe20003800000 */
[----:B------:R-:W-:-:S07]  /*b5d0*/  IMAD.MOV.U32 R15, RZ, RZ, -0x1 ;  /* 0xffffffffff0f7424 */ /* 0x000fce00078e00ff */
[----:B------:R-:W-:Y:S05]  /*b5e0*/  WARPSYNC.COLLECTIVE R15, `(.L_x_94) ;  /* 0x000000000f0c7348 */ /* 0x000fea0003c00000 */
[----:B------:R-:W-:Y:S02]  /*b5f0*/  ELECT P6, UR62, PT ;  /* 0x00000000003e782f */ /* 0x000fe400038c0000 */
[----:B------:R-:W-:Y:S01]  /*b600*/  MOV R14, UR62 ;  /* 0x0000003e000e7c02 */ /* 0x000fe20008000f00 */
[----:B------:R-:W-:Y:S10]  /*b610*/  ENDCOLLECTIVE ;  /* 0x000000000000791b */ /* 0x000ff40003800000 */
.L_x_94:
[----:B------:R-:W-:Y:S05]  /*b620*/  BSYNC B0 ;  /* 0x0000000000007941 */ /* 0x000fea0003800000 */
.L_x_93:
[----:B------:R-:W-:Y:S05]  /*b630*/  BRA `(.L_x_95) ;  /* 0xffffffd400d07947 */ /* 0x000fea000383ffff */
.L_x_43:
[----:B--2---:R2:W3:Y:S02]  /*b640*/  SYNCS.PHASECHK.TRANS64.TRYWAIT P1, [R6+URZ+0x34840], R7 ;  /* 0x03484007060075a7 */ /* 0x0044e4000802017f */
[----:B---3--:R-:W-:Y:S05]  /*b650*/  @!P1 NANOSLEEP.SYNCS 0x989680 ;  /* 0x009896800000995d */ /* 0x008fea0003900000 */
[----:B------:R-:W3:Y:S02]  /*b660*/  @!P1 SYNCS.PHASECHK.TRANS64 P1, [R6+URZ+0x34840], R7 ;  /* 0x03484007060095a7 */ /* 0x000ee4000802007f */
[----:B---3--:R-:W-:Y:S05]  /*b670*/  @!P1 BRA `(.L_x_43) ;  /* 0xfffffffc00f09947 */ /* 0x008fea000383ffff */
[----:B------:R-:W-:Y:S05]  /*b680*/  BRA `(.L_x_96) ;  /* 0xffffffd800347947 */ /* 0x000fea000383ffff */
.L_x_46:
[----:B-1----:R-:W1:Y:S01]  /*b690*/  S2R R8, SR_CgaCtaId ;  /* 0x0000000000087919 */ /* 0x002e620000008800 */
[----:B------:R-:W-:-:S04]  /*b6a0*/  MOV R7, 0x400 ;  /* 0x0000040000077802 */ /* 0x000fc80000000f00 */
[----:B-1----:R-:W-:-:S04]  /*b6b0*/  LEA R7, R8, R7, 0x18 ;  /* 0x0000000708077211 */ /* 0x002fc800078ec0ff */
[----:B------:R1:W2:Y:S03]  /*b6c0*/  SYNCS.PHASECHK.TRANS64.TRYWAIT P1, [R7+URZ+0x34820], R6 ;  /* 0x03482006070075a7 */ /* 0x0002a6000802017f */
[----:B--2---:R-:W-:Y:S05]  /*b6d0*/  @!P1 NANOSLEEP.SYNCS 0x989680 ;  /* 0x009896800000995d */ /* 0x004fea0003900000 */
[----:B------:R-:W2:Y:S02]  /*b6e0*/  @!P1 SYNCS.PHASECHK.TRANS64 P1, [R7+URZ+0x34820], R6 ;  /* 0x03482006070095a7 */ /* 0x000ea4000802007f */
[----:B--2---:R-:W-:Y:S05]  /*b6f0*/  @!P1 BRA `(.L_x_46) ;  /* 0xfffffffc00e49947 */ /* 0x004fea000383ffff */
[----:B------:R-:W-:Y:S05]  /*b700*/  BRA `(.L_x_97) ;  /* 0xffffffdc00707947 */ /* 0x000fea000383ffff */
.L_x_52:
[----:B-1----:R1:W2:Y:S02]  /*b710*/  SYNCS.PHASECHK.TRANS64.TRYWAIT P1, [R2+URZ+0x34840], R3 ;  /* 0x03484003020075a7 */ /* 0x0022a4000802017f */
[----:B--2---:R-:W-:Y:S05]  /*b720*/  @!P1 NANOSLEEP.SYNCS 0x989680 ;  /* 0x009896800000995d */ /* 0x004fea0003900000 */
[----:B------:R-:W2:Y:S02]  /*b730*/  @!P1 SYNCS.PHASECHK.TRANS64 P1, [R2+URZ+0x34840], R3 ;  /* 0x03484003020095a7 */ /* 0x000ea4000802007f */
[----:B--2---:R-:W-:Y:S05]  /*b740*/  @!P1 BRA `(.L_x_52) ;  /* 0xfffffffc00f09947 */ /* 0x004fea000383ffff */
[----:B------:R-:W-:Y:S05]  /*b750*/  BRA `(.L_x_98) ;  /* 0xffffffe000107947 */ /* 0x000fea000383ffff */
.L_x_54:
[----:B-1----:R1:W2:Y:S02]  /*b760*/  SYNCS.PHASECHK.TRANS64.TRYWAIT P1, [R2+URZ+0x60], R3 ;  /* 0x00006003020075a7 */ /* 0x0022a4000802017f */
[----:B--2---:R-:W-:Y:S05]  /*b770*/  @!P1 NANOSLEEP.SYNCS 0x989680 ;  /* 0x009896800000995d */ /* 0x004fea0003900000 */
[----:B------:R-:W2:Y:S02]  /*b780*/  @!P1 SYNCS.PHASECHK.TRANS64 P1, [R2+URZ+0x60], R3 ;  /* 0x00006003020095a7 */ /* 0x000ea4000802007f */
[----:B--2---:R-:W-:Y:S05]  /*b790*/  @!P1 BRA `(.L_x_54) ;  /* 0xfffffffc00f09947 */ /* 0x004fea000383ffff */
[----:B------:R-:W-:Y:S05]  /*b7a0*/  BRA `(.L_x_99) ;  /* 0xffffffe000ac7947 */ /* 0x000fea000383ffff */
.L_x_60:
[----:B--2---:R2:W3:Y:S02]  /*b7b0*/  SYNCS.PHASECHK.TRANS64.TRYWAIT P1, [R2+URZ+0x34840], R3 ;  /* 0x03484003020075a7 */ /* 0x0044e4000802017f */
[----:B---3--:R-:W-:Y:S05]  /*b7c0*/  @!P1 NANOSLEEP.SYNCS 0x989680 ;  /* 0x009896800000995d */ /* 0x008fea0003900000 */
[----:B------:R-:W3:Y:S02]  /*b7d0*/  @!P1 SYNCS.PHASECHK.TRANS64 P1, [R2+URZ+0x34840], R3 ;  /* 0x03484003020095a7 */ /* 0x000ee4000802007f */
[----:B---3--:R-:W-:Y:S05]  /*b7e0*/  @!P1 BRA `(.L_x_60) ;  /* 0xfffffffc00f09947 */ /* 0x008fea000383ffff */
[----:B------:R-:W-:Y:S05]  /*b7f0*/  BRA `(.L_x_100) ;  /* 0xffffffe400e87947 */ /* 0x000fea000383ffff */
.L_x_62:
[----:B-1----:R1:W2:Y:S02]  /*b800*/  SYNCS.PHASECHK.TRANS64.TRYWAIT P1, [R2+URZ+0x60], R17 ;  /* 0x00006011020075a7 */ /* 0x0022a4000802017f */
[----:B--2---:R-:W-:Y:S05]  /*b810*/  @!P1 NANOSLEEP.SYNCS 0x989680 ;  /* 0x009896800000995d */ /* 0x004fea0003900000 */
[----:B------:R-:W2:Y:S02]  /*b820*/  @!P1 SYNCS.PHASECHK.TRANS64 P1, [R2+URZ+0x60], R17 ;  /* 0x00006011020095a7 */ /* 0x000ea4000802007f */
[----:B--2---:R-:W-:Y:S05]  /*b830*/  @!P1 BRA `(.L_x_62) ;  /* 0xfffffffc00f09947 */ /* 0x004fea000383ffff */
[----:B------:R-:W-:Y:S05]  /*b840*/  BRA `(.L_x_101) ;  /* 0xffffffe800847947 */ /* 0x000fea000383ffff */
.L_x_67:
[----:B--2---:R2:W3:Y:S02]  /*b850*/  SYNCS.PHASECHK.TRANS64.TRYWAIT P1, [R2+URZ+0x34840], R3 ;  /* 0x03484003020075a7 */ /* 0x0044e4000802017f */
[----:B---3--:R-:W-:Y:S05]  /*b860*/  @!P1 NANOSLEEP.SYNCS 0x989680 ;  /* 0x009896800000995d */ /* 0x008fea0003900000 */
[----:B------:R-:W3:Y:S02]  /*b870*/  @!P1 SYNCS.PHASECHK.TRANS64 P1, [R2+URZ+0x34840], R3 ;  /* 0x03484003020095a7 */ /* 0x000ee4000802007f */
[----:B---3--:R-:W-:Y:S05]  /*b880*/  @!P1 BRA `(.L_x_67) ;  /* 0xfffffffc00f09947 */ /* 0x008fea000383ffff */
[----:B------:R-:W-:Y:S05]  /*b890*/  BRA `(.L_x_102) ;  /* 0xffffffec00887947 */ /* 0x000fea000383ffff */
.L_x_69:
[----:B-1----:R1:W2:Y:S02]  /*b8a0*/  SYNCS.PHASECHK.TRANS64.TRYWAIT P1, [R2+URZ+0x60], R3 ;  /* 0x00006003020075a7 */ /* 0x0022a4000802017f */
[----:B--2---:R-:W-:Y:S05]  /*b8b0*/  @!P1 NANOSLEEP.SYNCS 0x989680 ;  /* 0x009896800000995d */ /* 0x004fea0003900000 */
[----:B------:R-:W2:Y:S02]  /*b8c0*/  @!P1 SYNCS.PHASECHK.TRANS64 P1, [R2+URZ+0x60], R3 ;  /* 0x00006003020095a7 */ /* 0x000ea4000802007f */
[----:B--2---:R-:W-:Y:S05]  /*b8d0*/  @!P1 BRA `(.L_x_69) ;  /* 0xfffffffc00f09947 */ /* 0x004fea000383ffff */
[----:B------:R-:W-:Y:S05]  /*b8e0*/  BRA `(.L_x_103) ;  /* 0xfffffff0002c7947 */ /* 0x000fea000383ffff */
.L_x_74:
[----:B--2---:R2:W3:Y:S02]  /*b8f0*/  SYNCS.PHASECHK.TRANS64.TRYWAIT P0, [R3+URZ+0x34860], R0 ;  /* 0x03486000030075a7 */ /* 0x0044e4000800017f */
[----:B---3--:R-:W-:Y:S05]  /*b900*/  @!P0 NANOSLEEP.SYNCS 0x989680 ;  /* 0x009896800000895d */ /* 0x008fea0003900000 */
[----:B------:R-:W3:Y:S02]  /*b910*/  @!P0 SYNCS.PHASECHK.TRANS64 P0, [R3+URZ+0x34860], R0 ;  /* 0x03486000030085a7 */ /* 0x000ee4000800007f */
[----:B---3--:R-:W-:Y:S05]  /*b920*/  @!P0 BRA `(.L_x_74) ;  /* 0xfffffffc00f08947 */ /* 0x008fea000383ffff */
[----:B------:R-:W-:Y:S05]  /*b930*/  BRA `(.L_x_104) ;  /* 0xfffffff000e47947 */ /* 0x000fea000383ffff */
.L_x_78:
[----:B--2---:R2:W3:Y:S02]  /*b940*/  SYNCS.PHASECHK.TRANS64.TRYWAIT P0, [R0+URZ+0x34820], R3 ;  /* 0x03482003000075a7 */ /* 0x0044e4000800017f */
[----:B---3--:R-:W-:Y:S05]  /*b950*/  @!P0 NANOSLEEP.SYNCS 0x989680 ;  /* 0x009896800000895d */ /* 0x008fea0003900000 */
[----:B------:R-:W3:Y:S02]  /*b960*/  @!P0 SYNCS.PHASECHK.TRANS64 P0, [R0+URZ+0x34820], R3 ;  /* 0x03482003000085a7 */ /* 0x000ee4000800007f */
[----:B---3--:R-:W-:Y:S05]  /*b970*/  @!P0 BRA `(.L_x_78) ;  /* 0xfffffffc00f08947 */ /* 0x008fea000383ffff */
[----:B------:R-:W-:Y:S05]  /*b980*/  BRA `(.L_x_105) ;  /* 0xfffffff400ac7947 */ /* 0x000fea000383ffff */
.L_x_79:
[----:B------:R-:W3:Y:S01]  /*b990*/  S2R R2, SR_TID.X ;  /* 0x0000000000027919 */ /* 0x000ee20000002100 */
[----:B------:R-:W-:Y:S01]  /*b9a0*/  BSSY B0, `(.L_x_106) ;  /* 0x000000a000007945 */ /* 0x000fe20003800000 */
[----:B------:R-:W-:Y:S01]  /*b9b0*/  IMAD.MOV.U32 R12, RZ, RZ, RZ ;  /* 0x000000ffff0c7224 */ /* 0x000fe200078e00ff */
[----:B------:R-:W-:Y:S01]  /*b9c0*/  MOV R11, 0x1f ;  /* 0x0000001f000b7802 */ /* 0x000fe20000000f00 */
[----:B------:R-:W-:Y:S01]  /*b9d0*/  IMAD.MOV.U32 R15, RZ, RZ, -0x1 ;  /* 0xffffffffff0f7424 */ /* 0x000fe200078e00ff */
[----:B---3--:R-:W-:-:S04]  /*b9e0*/  SHF.R.U32.HI R2, RZ, 0x5, R2 ;  /* 0x00000005ff027819 */ /* 0x008fc80000011602 */
[----:B------:R-:W-:-:S04]  /*b9f0*/  LOP3.LUT R2, R2, 0x3, RZ, 0xc0, !PT ;  /* 0x0000000302027812 */ /* 0x000fc800078ec0ff */
[----:B------:R-:W-:-:S07]  /*ba00*/  MOV R13, R2 ;  /* 0x00000002000d7202 */ /* 0x000fce0000000f00 */
[----:B-12---:R-:W-:Y:S05]  /*ba10*/  WARPSYNC.COLLECTIVE R15, `(.L_x_107) ;  /* 0x000000000f087348 */ /* 0x006fea0003c00000 */
[----:B------:R3:W4:Y:S02]  /*ba20*/  SHFL.IDX P6, R14, R13, R12, R11 ;  /* 0x0000000c0d0e7389 */ /* 0x00072400000c000b */
[----:B-1234-:R-:W-:Y:S01]  /*ba30*/  ENDCOLLECTIVE ;  /* 0x000000000000791b */ /* 0x01efe20003800000 */
.L_x_107:
[----:B------:R-:W-:Y:S05]  /*ba40*/  BSYNC B0 ;  /* 0x0000000000007941 */ /* 0x000fea0003800000 */
.L_x_106:
[----:B------:R-:W-:Y:S05]  /*ba50*/  BRA `(.L_x_108) ;  /* 0xfffffff400947947 */ /* 0x000fea000383ffff */
.L_x_82:
[----:B------:R-:W-:Y:S01]  /*ba60*/  BSSY B1, `(.L_x_109) ;  /* 0x0000006000017945 */ /* 0x000fe20003800000 */
[----:B------:R-:W-:-:S07]  /*ba70*/  MOV R15, 0xffffffff ;  /* 0xffffffff000f7802 */ /* 0x000fce0000000f00 */
[----:B-123--:R-:W-:Y:S05]  /*ba80*/  WARPSYNC.COLLECTIVE R15, `(.L_x_110) ;  /* 0x000000000f0c7348 */ /* 0x00efea0003c00000 */
[----:B------:R-:W-:Y:S02]  /*ba90*/  ELECT P6, UR62, PT ;  /* 0x00000000003e782f */ /* 0x000fe400038c0000 */
[----:B------:R-:W-:Y:S01]  /*baa0*/  MOV R14, UR62 ;  /* 0x0000003e000e7c02 */ /* 0x000fe20008000f00 */
[----:B-123--:R-:W-:Y:S10]  /*bab0*/  ENDCOLLECTIVE ;  /* 0x000000000000791b */ /* 0x00eff40003800000 */
.L_x_110:
[----:B------:R-:W-:Y:S05]  /*bac0*/  BSYNC B1 ;  /* 0x0000000000017941 */ /* 0x000fea0003800000 */
.L_x_109:
[----:B------:R-:W-:Y:S05]  /*bad0*/  BRA `(.L_x_111) ;  /* 0xfffffff4008c7947 */ /* 0x000fea000383ffff */
.L_x_84:
[----:B-1----:R1:W2:Y:S02]  /*bae0*/  SYNCS.PHASECHK.TRANS64.TRYWAIT P0, [R6+URZ], R5 ;  /* 0x00000005060075a7 */ /* 0x0022a4000800017f */
[----:B--2---:R-:W-:Y:S05]  /*baf0*/  @!P0 NANOSLEEP.SYNCS 0x989680 ;  /* 0x009896800000895d */ /* 0x004fea0003900000 */
[----:B------:R-:W2:Y:S02]  /*bb00*/  @!P0 SYNCS.PHASECHK.TRANS64 P0, [R6+URZ], R5 ;  /* 0x00000005060085a7 */ /* 0x000ea4000800007f */
[----:B--2---:R-:W-:Y:S05]  /*bb10*/  @!P0 BRA `(.L_x_84) ;  /* 0xfffffffc00f08947 */ /* 0x004fea000383ffff */
[----:B------:R-:W-:Y:S05]  /*bb20*/  BRA `(.L_x_112) ;  /* 0xfffffff400c07947 */ /* 0x000fea000383ffff */
.L_x_85:
[----:B--2---:R2:W3:Y:S02]  /*bb30*/  SYNCS.PHASECHK.TRANS64.TRYWAIT P0, [R3+URZ], R2 ;  /* 0x00000002030075a7 */ /* 0x0044e4000800017f */
[----:B---3--:R-:W-:Y:S05]  /*bb40*/  @!P0 NANOSLEEP.SYNCS 0x989680 ;  /* 0x009896800000895d */ /* 0x008fea0003900000 */
[----:B------:R-:W3:Y:S02]  /*bb50*/  @!P0 SYNCS.PHASECHK.TRANS64 P0, [R3+URZ], R2 ;  /* 0x00000002030085a7 */ /* 0x000ee4000800007f */
[----:B---3--:R-:W-:Y:S05]  /*bb60*/  @!P0 BRA `(.L_x_85) ;  /* 0xfffffffc00f08947 */ /* 0x008fea000383ffff */
[----:B------:R-:W-:Y:S05]  /*bb70*/  BRA `(.L_x_113) ;  /* 0xfffffff400b47947 */ /* 0x000fea000383ffff */
.L_x_87:
[----:B--2---:R2:W3:Y:S02]  /*bb80*/  SYNCS.PHASECHK.TRANS64.TRYWAIT P0, [R16+URZ], R5 ;  /* 0x00000005100075a7 */ /* 0x0044e4000800017f */
[----:B---3--:R-:W-:Y:S05]  /*bb90*/  @!P0 NANOSLEEP.SYNCS 0x989680 ;  /* 0x009896800000895d */ /* 0x008fea0003900000 */
[----:B------:R-:W3:Y:S02]  /*bba0*/  @!P0 SYNCS.PHASECHK.TRANS64 P0, [R16+URZ], R5 ;  /* 0x00000005100085a7 */ /* 0x000ee4000800007f */
[----:B---3--:R-:W-:Y:S05]  /*bbb0*/  @!P0 BRA `(.L_x_87) ;  /* 0xfffffffc00f08947 */ /* 0x008fea000383ffff */
[----:B------:R-:W-:Y:S05]  /*bbc0*/  BRA `(.L_x_114) ;  /* 0xfffffff400b87947 */ /* 0x000fea000383ffff */
.L_x_115:
[----:B------:R-:W-:-:S00]  /*bbd0*/  BRA `(.L_x_115) ;  /* 0xfffffffc00fc7947 */ /* 0x000fc0000383ffff */
[----:B------:R-:W-:-:S00]  /*bbe0*/  NOP ;  /* 0x0000000000007918 */ /* 0x000fc00000000000 */
        /* <DEDUP_REMOVED lines=9> */
.L_x_11931:


//--------------------- .text._ZN7cutlass13device_kernelIN5flash11enable_sm90INS1_16FlashAttnFwdSm90INS1_25CollectiveMainloopFwdSm90ILi2EN4cute5tupleIJNS5_1CILi2EEENS7_ILi1EEES9_EEENS6_IJNS7_ILi128EEESB_NS7_ILi192EEEEEELi128ENS_10bfloat16_tEfNS_4arch4Sm90ELb0ELb0ELb1ELb0ELb0ELb0ELb0ELb1ELb1ELb0ELb0ELb0EEENS1_21CollectiveEpilogueFwdINS6_IJSB_SB_SB_EEESA_SE_SG_Li256ELb0ELb0ELb0ELb0EEENS1_29StaticPersistentTileSchedulerILb0EEEEEEEEEvNT_6ParamsE --------------------------
	.section	.text._ZN7cutlass13device_kernelIN5flash11enable_sm90INS1_16FlashAttnFwdSm90INS1_25CollectiveMainloopFwdSm90ILi2EN4cute5tupleIJNS5_1CILi2EEENS7_ILi1EEES9_EEENS6_IJNS7_ILi128EEESB_NS7_ILi192EEEEEELi128ENS_10bfloat16_tEfNS_4arch4Sm90ELb0ELb0ELb1ELb0ELb0ELb0ELb0ELb1ELb1ELb0ELb0ELb0EEENS1_21CollectiveEpilogueFwdINS6_IJSB_SB_SB_EEESA_SE_SG_Li256ELb0ELb0ELb0ELb0EEENS1_29StaticPersistentTileSchedulerILb0EEEEEEEEEvNT_6ParamsE,"ax",@progbits
	.align	128
.text._ZN7cutlass13device_kernelIN5flash11enable_sm90INS1_16FlashAttnFwdSm90INS1_25CollectiveMainloopFwdSm90ILi2EN4cute5tupleIJNS5_1CILi2EEENS7_ILi1EEES9_EEENS6_IJNS7_ILi128EEESB_NS7_ILi192EEEEEELi128ENS_10bfloat16_tEfNS_4arch4Sm90ELb0ELb0ELb1ELb0ELb0ELb0ELb0ELb1ELb1ELb0ELb0ELb0EEENS1_21CollectiveEpilogueFwdINS6_IJSB_SB_SB_EEESA_SE_SG_Li256ELb0ELb0ELb0ELb0EEENS1_29StaticPersistentTileSchedulerILb0EEEEEEEEEvNT_6ParamsE:
        .type           _ZN7cutlass13device_kernelIN5flash11enable_sm90INS1_16FlashAttnFwdSm90INS1_25CollectiveMainloopFwdSm90ILi2EN4cute5tupleIJNS5_1CILi2EEENS7_ILi1EEES9_EEENS6_IJNS7_ILi128EEESB_NS7_ILi192EEEEEELi128ENS_10bfloat16_tEfNS_4arch4Sm90ELb0ELb0ELb1ELb0ELb0ELb0ELb0ELb1ELb1ELb0ELb0ELb0EEENS1_21CollectiveEpilogueFwdINS6_IJSB_SB_SB_EEESA_SE_SG_Li256ELb0ELb0ELb0ELb0EEENS1_29StaticPersistentTileSchedulerILb0EEEEEEEEEvNT_6ParamsE,@function
        .size           _ZN7cutlass13device_kernelIN5flash11enable_sm90INS1_16FlashAttnFwdSm90INS1_25CollectiveMainloopFwdSm90ILi2EN4cute5tupleIJNS5_1CILi2EEENS7_ILi1EEES9_EEENS6_IJNS7_ILi128EEESB_NS7_ILi192EEEEEELi128ENS_10bfloat16_tEfNS_4arch4Sm90ELb0ELb0ELb1ELb0ELb0ELb0ELb0ELb1ELb1ELb0ELb0ELb0EEENS1_21CollectiveEpilogueFwdINS6_IJSB_SB_SB_EEESA_SE_SG_Li256ELb0ELb0ELb0ELb0EEENS1_29StaticPersistentTileSchedulerILb0EEEEEEEEEvNT_6ParamsE,(.L_x_11932 - _ZN7cutlass13device_kernelIN5flash11enable_sm90INS1_16FlashAttnFwdSm90INS1_25CollectiveMainloopFwdSm90ILi2EN4cute5tupleIJNS5_1CILi2EEENS7_ILi1EEES9_EEENS6_IJNS7_ILi128EEESB_NS7_ILi192EEEEEELi128ENS_10bfloat16_tEfNS_4arch4Sm90ELb0ELb0ELb1ELb0ELb0ELb0ELb0ELb1ELb1ELb0ELb0ELb0EEENS1_21CollectiveEpilogueFwdINS6_IJSB_SB_SB_EEESA_SE_SG_Li256ELb0ELb0ELb0ELb0EEENS1_29StaticPersistentTileSchedulerILb0EEEEEEEEEvNT_6ParamsE)
        .other          _ZN7cutlass13device_kernelIN5flash11enable_sm90INS1_16FlashAttnFwdSm90INS1_25CollectiveMainloopFwdSm90ILi2EN4cute5tupleIJNS5_1CILi2EEENS7_ILi1EEES9_EEENS6_IJNS7_ILi128EEESB_NS7_ILi192EEEEEELi128ENS_10bfloat16_tEfNS_4arch4Sm90ELb0ELb0ELb1ELb0ELb0ELb0ELb0ELb1ELb1ELb0ELb0ELb0EEENS1_21CollectiveEpilogueFwdINS6_IJSB_SB_SB_EEESA_SE_SG_Li256ELb0ELb0ELb0ELb0EEENS1_29StaticPersistentTileSchedulerILb0EEEEEEEEEvNT_6ParamsE,@"STO_CUDA_ENTRY STV_DEFAULT"
_ZN7cutlass13device_kernelIN5flash11enable_sm90INS1_16FlashAttnFwdSm90INS1_25CollectiveMainloopFwdSm90ILi2EN4cute5tupleIJNS5_1CILi2EEENS7_ILi1EEES9_EEENS6_IJNS7_ILi128EEESB_NS7_ILi192EEEEEELi128ENS_10bfloat16_tEfNS_4arch4Sm90ELb0ELb0ELb1ELb0ELb0ELb0ELb0ELb1ELb1ELb0ELb0ELb0EEENS1_21CollectiveEpilogueFwdINS6_IJSB_SB_SB_EEESA_SE_SG_Li256ELb0ELb0ELb0ELb0EEENS1_29StaticPersistentTileSchedulerILb0EEEEEEEEEvNT_6ParamsE:
[----:B------:R-:W1:Y:S02]  /*0000*/  LDC R1, c[0x0][0x28] ;  /* 0x00000a00ff017b82 */ /* 0x000e640000000800 */
[----:B-1----:R-:W-:Y:S01]  /*0010*/  VIADD R1, R1, 0xffffffd8 ;  /* 0xffffffd801017836 */ /* 0x002fe20000000000 */
[----:B------:R-:W1:Y:S01]  /*0020*/  S2R R8, SR_TID.X ;  /* 0x0000000000087919 */ /* 0x000e620000002100 */
[----:B------:R-:W-:Y:S01]  /*0030*/  ELECT P0, URZ, PT ;  /* 0x00000000003f782f */ /* 0x000fe20003800000 */
[----:B------:R-:W-:Y:S01]  /*0040*/  BSSY B0, `(.L_x_116) ;  /* 0x0000014000007945 */ /* 0x000fe20003800000 */
[----:B-1----:R-:W-:-:S05]  /*0050*/  SHF.R.U32.HI R0, RZ, 0x5, R8 ;  /* 0x00000005ff007819 */ /* 0x002fca0000011608 */
[----:B------:R-:W1:Y:S02]  /*0060*/  SHFL.IDX PT, R2, R0, RZ, 0x1f ;  /* 0x00001fff00027589 */ /* 0x000e6400000e0000 */
[----:B-1----:R-:W-:Y:S02]  /*0070*/  ISETP.EQ.AND P0, PT, R2, RZ, P0 ;  /* 0x000000ff0200720c */ /* 0x002fe40000702270 */
[----:B------:R-:W-:-:S11]  /*0080*/  SHF.R.U32.HI R2, RZ, 0x7, R8 ;  /* 0x00000007ff027819 */ /* 0x000fd60000011608 */
        /* <DEDUP_REMOVED lines=15> */
.L_x_117:
[----:B------:R-:W-:Y:S05]  /*0180*/  BSYNC B0 ;  /* 0x0000000000007941 */ /* 0x000fea0003800000 */
.L_x_116:
[----:B------:R-:W-:Y:S01]  /*0190*/  VOTEU.ANY UP0, P0 ;  /* 0x00000000003f7886 */ /* 0x000fe20000000100 */
[----:B------:R-:W1:Y:S01]  /*01a0*/  SHFL.IDX PT, R2, R2, RZ, 0x1f ;  /* 0x00001fff02027589 */ /* 0x000e6200000e0000 */
[----:B------:R-:W-:Y:S01]  /*01b0*/  UMOV UR4, 0x1 ;  /* 0x0000000100047882 */ /* 0x000fe20000000000 */
[----:B------:R-:W-:Y:S01]  /*01c0*/  UMOV UR7, 0x2 ;  /* 0x0000000200077882 */ /* 0x000fe20000000000 */
[----:B------:R-:W-:Y:S01]  /*01d0*/  VOTEU.ANY UP1, P0 ;  /* 0x00000000003f7886 */ /* 0x000fe20000020100 */
[----:B------:R-:W2:Y:S01]  /*01e0*/  @UP0 S2UR UR8, SR_CgaCtaId ;  /* 0x00000000000809c3 */ /* 0x000ea20000008800 */
[----:B------:R-:W3:Y:S01]  /*01f0*/  SHFL.IDX PT, R3, R0, RZ, 0x1f ;  /* 0x00001fff00037589 */ /* 0x000ee200000e0000 */
[----:B------:R-:W-:Y:S01]  /*0200*/  @UP0 UMOV UR6, 0x400 ;  /* 0x0000040000060882 */ /* 0x000fe20000000000 */
[----:B------:R-:W-:-:S04]  /*0210*/  @UP0 UIADD3 UR4, -UR4, 0x100000, URZ ;  /* 0x0010000004040890 */ /* 0x000fc8000fffe13f */
[----:B------:R-:W-:Y:S02]  /*0220*/  @UP0 USHF.L.U32 UR5, UR4, 0xb, URZ ;  /* 0x0000000b04050899 */ /* 0x000fe4000800063f */
[----:B------:R-:W-:Y:S01]  /*0230*/  @UP0 USHF.L.U32 UR4, UR4, 0x1, URZ ;  /* 0x0000000104040899 */ /* 0x000fe2000800063f */
[----:B------:R-:W-:Y:S01]  /*0240*/  VOTEU.ANY UP2, P0 ;  /* 0x00000000003f7886 */ /* 0x000fe20000040100 */
[----:B-1----:R-:W-:Y:S01]  /*0250*/  R2UR UR9, R2 ;  /* 0x00000000020972ca */ /* 0x002fe200000e0000 */
[----:B--2---:R-:W-:Y:S01]  /*0260*/  @UP0 ULEA UR8, UR8, UR6, 0x18 ;  /* 0x0000000608080291 */ /* 0x004fe2000f8ec03f */
[----:B---3--:R-:W-:Y:S01]  /*0270*/  ISETP.NE.AND P1, PT, R3, RZ, PT ;  /* 0x000000ff0300720c */ /* 0x008fe20003f25270 */
[----:B------:R-:W-:-:S04]  /*0280*/  @UP0 UIADD3 UR6, -UR7, 0x100000, URZ ;  /* 0x0010000007060890 */ /* 0x000fc8000fffe13f */
[----:B------:R-:W-:Y:S02]  /*0290*/  @UP0 USHF.L.U32 UR7, UR6, 0xb, URZ ;  /* 0x0000000b06070899 */ /* 0x000fe4000800063f */
[----:B------:R-:W-:-:S04]  /*02a0*/  @UP0 USHF.L.U32 UR6, UR6, 0x1, URZ ;  /* 0x0000000106060899 */ /* 0x000fc8000800063f */
[----:B------:R-:W-:Y:S01]  /*02b0*/  UISETP.NE.AND UP0, UPT, UR9, URZ, UPT ;  /* 0x0000003f0900728c */ /* 0x000fe2000bf05270 */
[----:B------:R-:W1:Y:S02]  /*02c0*/  FENCE.VIEW.ASYNC.S ;  /* 0x00000000000073c6 */ /* 0x000e640000000000 */
[----:B-1----:R1:W2:Y:S05]  /*02d0*/  @UP1 SYNCS.EXCH.64 URZ, [UR8+0x34800], UR4 ;  /* 0x03480004083f15b2 */ /* 0x0022aa0008000100 */
[----:B------:R1:W3:Y:S01]  /*02e0*/  @UP2 SYNCS.EXCH.64 URZ, [UR8+0x34820], UR6 ;  /* 0x03482006083f25b2 */ /* 0x0002e20008000100 */
[----:B------:R-:W-:Y:S05]  /*02f0*/  @P1 BRA `(.L_x_118) ;  /* 0x0000000000481947 */ /* 0x000fea0003800000 */
[----:B-1----:R-:W1:Y:S01]  /*0300*/  S2UR UR5, SR_CgaCtaId ;  /* 0x00000000000579c3 */ /* 0x002e620000008800 */
[----:B------:R-:W-:Y:S01]  /*0310*/  UMOV UR4, 0x400 ;  /* 0x0000040000047882 */ /* 0x000fe20000000000 */
[----:B------:R-:W-:Y:S01]  /*0320*/  UMOV UR6, 0x1 ;  /* 0x0000000100067882 */ /* 0x000fe20000000000 */
[----:B------:R-:W-:Y:S01]  /*0330*/  UMOV UR9, 0x4 ;  /* 0x0000000400097882 */ /* 0x000fe20000000000 */
[----:B------:R-:W-:-:S04]  /*0340*/  UIADD3 UR6, -UR6, 0x100000, URZ ;  /* 0x0010000006067890 */ /* 0x000fc8000fffe13f */
[----:B------:R-:W-:Y:S02]  /*0350*/  USHF.L.U32 UR7, UR6, 0xb, URZ ;  /* 0x0000000b06077899 */ /* 0x000fe4000800063f */
[----:B------:R-:W-:Y:S01]  /*0360*/  USHF.L.U32 UR6, UR6, 0x1, URZ ;  /* 0x0000000106067899 */ /* 0x000fe2000800063f */
[----:B------:R-:W-:Y:S01]  /*0370*/  ELECT P0, URZ, PT ;  /* 0x00000000003f782f */ /* 0x000fe20003800000 */
[----:B-1----:R-:W-:Y:S02]  /*0380*/  ULEA UR8, UR5, UR4, 0x18 ;  /* 0x0000000405087291 */ /* 0x002fe4000f8ec03f */
[----:B------:R-:W-:-:S04]  /*0390*/  UIADD3 UR4, -UR9, 0x100000, URZ ;  /* 0x0010000009047890 */ /* 0x000fc8000fffe13f */
[----:B------:R-:W-:Y:S02]  /*03a0*/  USHF.L.U32 UR5, UR4, 0xb, URZ ;  /* 0x0000000b04057899 */ /* 0x000fe4000800063f */
[----:B------:R-:W-:Y:S01]  /*03b0*/  USHF.L.U32 UR4, UR4, 0x1, URZ ;  /* 0x0000000104047899 */ /* 0x000fe2000800063f */
[----:B------:R-:W1:Y:S03]  /*03c0*/  FENCE.VIEW.ASYNC.S ;  /* 0x00000000000073c6 */ /* 0x000e660000000000 */
[----:B-1----:R4:W1:Y:S08]  /*03d0*/  SYNCS.EXCH.64 URZ, [UR8+0x34830], UR6 ;  /* 0x03483006083f75b2 */ /* 0x0028700008000100 */
[----:B------:R4:W1:Y:S01]  /*03e0*/  SYNCS.EXCH.64 URZ, [UR8+0x34840], UR4 ;  /* 0x03484004083f75b2 */ /* 0x0008620008000100 */
[----:B------:R4:W1:Y:S01]  /*03f0*/  SYNCS.EXCH.64 URZ, [UR8+0x34838], UR6 ;  /* 0x03483806083f75b2 */ /* 0x0008620008000100 */
[----:B------:R4:W1:Y:S02]  /*0400*/  SYNCS.EXCH.64 URZ, [UR8+0x34848], UR4 ;  /* 0x03484804083f75b2 */ /* 0x0008640008000100 */
[----:B----4-:R-:W-:Y:S01]  /*0410*/  NOP ;  /* 0x0000000000007918 */ /* 0x010fe20000000000 */
.L_x_118:
[----:B-1----:R-:W1:Y:S01]  /*0420*/  S2UR UR4, SR_CTAID.Y ;  /* 0x00000000000479c3 */ /* 0x002e620000002600 */
[----:B------:R-:W4:Y:S01]  /*0430*/  SHFL.IDX PT, R7, R0, RZ, 0x1f ;  /* 0x00001fff00077589 */ /* 0x000f2200000e0000 */
[----:B------:R-:W-:Y:S01]  /*0440*/  ULDC UR5, c[0x0][0x154] ;  /* 0x0000550000057ab9 */ /* 0x000fe20000000800 */
[----:B------:R-:W-:-:S05]  /*0450*/  NOP ;  /* 0x0000000000007918 */ /* 0x000fca0000000000 */
[----:B------:R-:W5:Y:S08]  /*0460*/  S2UR UR6, SR_CTAID.X ;  /* 0x00000000000679c3 */ /* 0x000f700000002500 */
[----:B------:R-:W2:Y:S01]  /*0470*/  LDC R6, c[0x0][0x148] ;  /* 0x00005200ff067b82 */ /* 0x000ea20000000800 */
[----:B-1----:R-:W-:Y:S02]  /*0480*/  I2FP.F32.U32 R2, UR4 ;  /* 0x0000000400027c45 */ /* 0x002fe40008201000 */
[----:B----4-:R-:W-:-:S03]  /*0490*/  ISETP.NE.AND P0, PT, R7, RZ, PT ;  /* 0x000000ff0700720c */ /* 0x010fc60003f05270 */
[----:B------:R-:W-:Y:S01]  /*04a0*/  FMUL R5, R2, UR5 ;  /* 0x0000000502057c20 */ /* 0x000fe20008400000 */
[----:B------:R-:W-:Y:S02]  /*04b0*/  SHF.R.S32.HI R2, RZ, 0x1f, R8 ;  /* 0x0000001fff027819 */ /* 0x000fe40000011408 */
[----:B-----5:R-:W-:Y:S02]  /*04c0*/  I2FP.F32.U32 R4, UR6 ;  /* 0x0000000600047c45 */ /* 0x020fe40008201000 */
[----:B------:R-:W-:Y:S01]  /*04d0*/  LEA.HI R2, R2, R8, RZ, 0x7 ;  /* 0x0000000802027211 */ /* 0x000fe200078f38ff */
[----:B------:R-:W1:Y:S02]  /*04e0*/  F2I.U32.TRUNC.NTZ R5, R5 ;  /* 0x0000000500057305 */ /* 0x000e64000020f000 */
[----:B-1----:R-:W-:-:S04]  /*04f0*/  IMAD.MOV R11, RZ, RZ, -R5 ;  /* 0x000000ffff0b7224 */ /* 0x002fc800078e0a05 */
[----:B--2---:R-:W-:Y:S01]  /*0500*/  IMAD R11, R6, R11, UR4 ;  /* 0x00000004060b7e24 */ /* 0x004fe2000f8e020b */
[----:B------:R-:W-:Y:S02]  /*0510*/  ULDC UR4, c[0x0][0x150] ;  /* 0x0000540000047ab9 */ /* 0x000fe40000000800 */
[----:B------:R-:W-:Y:S01]  /*0520*/  FMUL R9, R4, UR4 ;  /* 0x0000000404097c20 */ /* 0x000fe20008400000 */
[----:B------:R-:W-:Y:S06]  /*0530*/  @P0 BRA `(.L_x_119) ;  /* 0x0000000000480947 */ /* 0x000fec0003800000 */
[----:B------:R-:W1:Y:S01]  /*0540*/  S2UR UR5, SR_CgaCtaId ;  /* 0x00000000000579c3 */ /* 0x000e620000008800 */
[----:B------:R-:W-:Y:S01]  /*0550*/  UMOV UR4, 0x400 ;  /* 0x0000040000047882 */ /* 0x000fe20000000000 */
[----:B------:R-:W-:Y:S01]  /*0560*/  UMOV UR6, 0x1 ;  /* 0x0000000100067882 */ /* 0x000fe20000000000 */
[----:B------:R-:W-:Y:S01]  /*0570*/  UMOV UR7, 0x4 ;  /* 0x0000000400077882 */ /* 0x000fe20000000000 */
[----:B------:R-:W-:Y:S01]  /*0580*/  ELECT P0, URZ, PT ;  /* 0x00000000003f782f */ /* 0x000fe20003800000 */
[----:B-1----:R-:W-:Y:S02]  /*0590*/  ULEA UR8, UR5, UR4, 0x18 ;  /* 0x0000000405087291 */ /* 0x002fe4000f8ec03f */
[----:B------:R-:W-:-:S04]  /*05a0*/  UIADD3 UR4, -UR6, 0x100000, URZ ;  /* 0x0010000006047890 */ /* 0x000fc8000fffe13f */
[----:B------:R-:W-:Y:S02]  /*05b0*/  USHF.L.U32 UR5, UR4, 0xb, URZ ;  /* 0x0000000b04057899 */ /* 0x000fe4000800063f */
[----:B------:R-:W-:Y:S02]  /*05c0*/  USHF.L.U32 UR4, UR4, 0x1, URZ ;  /* 0x0000000104047899 */ /* 0x000fe4000800063f */
[----:B------:R-:W-:-:S04]  /*05d0*/  UIADD3 UR6, -UR7, 0x100000, URZ ;  /* 0x0010000007067890 */ /* 0x000fc8000fffe13f */
[----:B------:R-:W-:Y:S02]  /*05e0*/  USHF.L.U32 UR7, UR6, 0xb, URZ ;  /* 0x0000000b06077899 */ /* 0x000fe4000800063f */
[----:B------:R-:W-:Y:S01]  /*05f0*/  USHF.L.U32 UR6, UR6, 0x1, URZ ;  /* 0x0000000106067899 */ /* 0x000fe2000800063f */
[----:B------:R-:W1:Y:S03]  /*0600*/  FENCE.VIEW.ASYNC.S ;  /* 0x00000000000073c6 */ /* 0x000e660000000000 */
[----:B-1----:R1:W2:Y:S08]  /*0610*/  SYNCS.EXCH.64 URZ, [UR8+0x34850], UR4 ;  /* 0x03485004083f75b2 */ /* 0x0022b00008000100 */
[----:B------:R1:W4:Y:S01]  /*0620*/  SYNCS.EXCH.64 URZ, [UR8+0x34860], UR6 ;  /* 0x03486006083f75b2 */ /* 0x0003220008000100 */
[----:B------:R1:W1:Y:S01]  /*0630*/  SYNCS.EXCH.64 URZ, [UR8+0x34858], UR4 ;  /* 0x03485804083f75b2 */ /* 0x0002620008000100 */
[----:B------:R1:W1:Y:S01]  /*0640*/  SYNCS.EXCH.64 URZ, [UR8+0x34868], UR6 ;  /* 0x03486806083f75b2 */ /* 0x0002620008000100 */
[----:B------:R-:W-:Y:S01]  /*0650*/  NOP ;  /* 0x0000000000007918 */ /* 0x000fe20000000000 */
.L_x_119:
[----:B------:R-:W5:Y:S01]  /*0660*/  SHFL.IDX PT, R6, R0, RZ, 0x1f ;  /* 0x00001fff00067589 */ /* 0x000f6200000e0000 */
[----:B------:R-:W-:Y:S01]  /*0670*/  LOP3.LUT R2, R2, 0xffffff80, RZ, 0xc0, !PT ;  /* 0xffffff8002027812 */ /* 0x000fe200078ec0ff */
[----:B------:R-:W1:Y:S01]  /*0680*/  LDC R10, c[0x0][0x144] ;  /* 0x00005100ff0a7b82 */ /* 0x000e620000000800 */
[----:B------:R-:W1:Y:S01]  /*0690*/  F2I.U32.TRUNC.NTZ R9, R9 ;  /* 0x0000000900097305 */ /* 0x000e62000020f000 */
[----:B------:R-:W-:Y:S02]  /*06a0*/  NOP ;  /* 0x0000000000007918 */ /* 0x000fe40000000000 */
[----:B------:R-:W-:Y:S01]  /*06b0*/  IMAD.IADD R2, R8, 0x1, -R2 ;  /* 0x0000000108027824 */ /* 0x000fe200078e0a02 */
[----:B------:R-:W-:-:S04]  /*06c0*/  SHF.R.S32.HI R8, RZ, 0x1f, R7 ;  /* 0x0000001fff087819 */ /* 0x000fc80000011407 */
[----:B------:R-:W-:-:S04]  /*06d0*/  SHF.R.S32.HI R5, RZ, 0x1f, R2 ;  /* 0x0000001fff057819 */ /* 0x000fc80000011402 */
[----:B------:R-:W-:-:S04]  /*06e0*/  LEA.HI R5, R5, R2, RZ, 0x3 ;  /* 0x0000000205057211 */ /* 0x000fc800078f18ff */
[--C-:B------:R-:W-:Y:S02]  /*06f0*/  SHF.R.S32.HI R4, RZ, 0x3, R5.reuse ;  /* 0x00000003ff047819 */ /* 0x100fe40000011405 */
[----:B------:R-:W-:Y:S02]  /*0700*/  SHF.R.S32.HI R5, RZ, 0x1f, R5 ;  /* 0x0000001fff057819 */ /* 0x000fe40000011405 */
[----:B-----5:R-:W-:Y:S02]  /*0710*/  ISETP.NE.AND P0, PT, R6, RZ, PT ;  /* 0x000000ff0600720c */ /* 0x020fe40003f05270 */
[----:B------:R-:W-:Y:S02]  /*0720*/  LEA.HI R5, R5, R4, RZ, 0x2 ;  /* 0x0000000405057211 */ /* 0x000fe400078f10ff */
[----:B------:R-:W-:Y:S02]  /*0730*/  SHF.R.S32.HI R6, RZ, 0x1f, R3 ;  /* 0x0000001fff067819 */ /* 0x000fe40000011403 */
[----:B------:R-:W-:-:S02]  /*0740*/  LOP3.LUT R5, R5, 0xfffffffc, RZ, 0xc0, !PT ;  /* 0xfffffffc05057812 */ /* 0x000fc400078ec0ff */
[----:B------:R-:W-:-:S05]  /*0750*/  LEA.HI R6, R6, R3, RZ, 0x2 ;  /* 0x0000000306067211 */ /* 0x000fca00078f10ff */
[----:B------:R-:W-:Y:S05]  /*0760*/  @P0 BRA `(.L_x_120) ;  /* 0x0000000000480947 */ /* 0x000fea0003800000 */
[----:B-1----:R-:W1:Y:S01]  /*0770*/  S2UR UR5, SR_CgaCtaId ;  /* 0x00000000000579c3 */ /* 0x002e620000008800 */
        /* <DEDUP_REMOVED lines=12> */
[----:B-1----:R1:W1:Y:S08]  /*0840*/  SYNCS.EXCH.64 URZ, [UR8+0x34870], UR4 ;  /* 0x03487004083f75b2 */ /* 0x0022700008000100 */
[----:B------:R1:W1:Y:S01]  /*0850*/  SYNCS.EXCH.64 URZ, [UR8+0x34880], UR6 ;  /* 0x03488006083f75b2 */ /* 0x0002620008000100 */
[----:B------:R1:W1:Y:S01]  /*0860*/  SYNCS.EXCH.64 URZ, [UR8+0x34878], UR4 ;  /* 0x03487804083f75b2 */ /* 0x0002620008000100 */
[----:B------:R1:W1:Y:S01]  /*0870*/  SYNCS.EXCH.64 URZ, [UR8+0x34888], UR6 ;  /* 0x03488806083f75b2 */ /* 0x0002620008000100 */
[----:B------:R-:W-:Y:S01]  /*0880*/  NOP ;  /* 0x0000000000007918 */ /* 0x000fe20000000000 */
.L_x_120:
[----:B------:R-:W5:Y:S01]  /*0890*/  SHFL.IDX PT, R12, R0, RZ, 0x1f ;  /* 0x00001fff000c7589 */ /* 0x000f6200000e0000 */
[----:B-1----:R-:W1:Y:S01]  /*08a0*/  S2UR UR4, SR_CTAID.X ;  /* 0x00000000000479c3 */ /* 0x002e620000002500 */
[----:B------:R-:W-:Y:S01]  /*08b0*/  LOP3.LUT R6, R6, 0x3ffffffc, RZ, 0xc0, !PT ;  /* 0x3ffffffc06067812 */ /* 0x000fe200078ec0ff */
[----:B------:R-:W-:Y:S01]  /*08c0*/  IMAD.IADD R5, R4, 0x1, -R5 ;  /* 0x0000000104057824 */ /* 0x000fe200078e0a05 */
[----:B------:R-:W-:Y:S01]  /*08d0*/  LEA.HI R8, R8, R7, RZ, 0x2 ;  /* 0x0000000708087211 */ /* 0x000fe200078f10ff */
[----:B------:R-:W-:Y:S01]  /*08e0*/  IMAD.MOV R9, RZ, RZ, -R9 ;  /* 0x000000ffff097224 */ /* 0x000fe200078e0a09 */
[----:B------:R-:W-:Y:S01]  /*08f0*/  IADD3 R6, R3, -R6, RZ ;  /* 0x8000000603067210 */ /* 0x000fe20007ffe0ff */
[----:B------:R-:W-:Y:S01]  /*0900*/  NOP ;  /* 0x0000000000007918 */ /* 0x000fe20000000000 */
[----:B------:R-:W-:-:S03]  /*0910*/  LOP3.LUT R8, R8, 0x3ffffffc, RZ, 0xc0, !PT ;  /* 0x3ffffffc08087812 */ /* 0x000fc600078ec0ff */
[--C-:B------:R-:W-:Y:S02]  /*0920*/  IMAD R6, R6, 0x4, R5.reuse ;  /* 0x0000000406067824 */ /* 0x100fe400078e0205 */
[----:B------:R-:W-:Y:S02]  /*0930*/  IMAD.IADD R8, R7, 0x1, -R8 ;  /* 0x0000000107087824 */ /* 0x000fe400078e0a08 */
[----:B------:R-:W2:Y:S01]  /*0940*/  LDC R7, c[0x0][0x140] ;  /* 0x00005000ff077b82 */ /* 0x000ea20000000800 */
[----:B------:R-:W-:Y:S01]  /*0950*/  LEA.HI R3, R6, R6, RZ, 0x1 ;  /* 0x0000000606037211 */ /* 0x000fe200078f08ff */
[----:B------:R-:W-:-:S03]  /*0960*/  IMAD R8, R8, 0x4, R5 ;  /* 0x0000000408087824 */ /* 0x000fc600078e0205 */
[----:B------:R-:W-:Y:S02]  /*0970*/  LOP3.LUT R3, R3, 0xfffffffe, RZ, 0xc0, !PT ;  /* 0xfffffffe03037812 */ /* 0x000fe400078ec0ff */
[----:B------:R-:W-:Y:S02]  /*0980*/  LEA.HI R4, R8, R8, RZ, 0x1 ;  /* 0x0000000808047211 */ /* 0x000fe400078f08ff */
[----:B-----5:R-:W-:Y:S01]  /*0990*/  ISETP.NE.AND P0, PT, R12, RZ, PT ;  /* 0x000000ff0c00720c */ /* 0x020fe20003f05270 */
[----:B-1----:R-:W-:Y:S01]  /*09a0*/  IMAD R10, R10, R9, UR4 ;  /* 0x000000040a0a7e24 */ /* 0x002fe2000f8e0209 */
[----:B------:R-:W-:-:S04]  /*09b0*/  IADD3 R3, R6, -R3, RZ ;  /* 0x8000000306037210 */ /* 0x000fc80007ffe0ff */
[----:B------:R-:W-:Y:S02]  /*09c0*/  ISETP.NE.AND P6, PT, R3, R10, PT ;  /* 0x0000000a0300720c */ /* 0x000fe40003fc5270 */
[----:B------:R-:W-:-:S05]  /*09d0*/  LOP3.LUT R3, R4, 0xfffffffe, RZ, 0xc0, !PT ;  /* 0xfffffffe04037812 */ /* 0x000fca00078ec0ff */
[----:B------:R-:W-:Y:S01]  /*09e0*/  IMAD.IADD R3, R8, 0x1, -R3 ;  /* 0x0000000108037824 */ /* 0x000fe200078e0a03 */
        /* <DEDUP_REMOVED lines=19> */
.L_x_121:
[----:B------:R-:W5:Y:S01]  /*0b20*/  SHFL.IDX PT, R5, R0, RZ, 0x1f ;  /* 0x00001fff00057589 */ /* 0x000f6200000e0000 */
[----:B------:R-:W-:Y:S01]  /*0b30*/  ISETP.NE.AND P4, PT, R3, R10, PT ;  /* 0x0000000a0300720c */ /* 0x000fe20003f85270 */
[----:B------:R-:W-:Y:S01]  /*0b40*/  IMAD.SHL.U32 R3, R6, 0x4, RZ ;  /* 0x0000000406037824 */ /* 0x000fe200078e00ff */
[----:B------:R-:W-:Y:S01]  /*0b50*/  LOP3.LUT P0, RZ, R2, 0x7, RZ, 0xc0, !PT ;  /* 0x0000000702ff7812 */ /* 0x000fe2000780c0ff */
[----:B------:R-:W-:Y:S01]  /*0b60*/  IMAD.SHL.U32 R19, R8, 0x4, RZ ;  /* 0x0000000408137824 */ /* 0x000fe200078e00ff */
[----:B------:R-:W-:Y:S01]  /*0b70*/  MOV R2, 0x1 ;  /* 0x0000000100027802 */ /* 0x000fe20000000f00 */
[----:B------:R-:W-:Y:S01]  /*0b80*/  IMAD.MOV.U32 R18, RZ, RZ, 0x1 ;  /* 0x00000001ff127424 */ /* 0x000fe200078e00ff */
[----:B------:R-:W-:Y:S01]  /*0b90*/  LOP3.LUT R22, R6, 0xc, R3, 0x78, !PT ;  /* 0x0000000c06167812 */ /* 0x000fe200078e7803 */
[----:B------:R-:W-:Y:S01]  /*0ba0*/  NOP ;  /* 0x0000000000007918 */ /* 0x000fe20000000000 */
[----:B------:R-:W-:Y:S02]  /*0bb0*/  LOP3.LUT R19, R8, 0xc, R19, 0x78, !PT ;  /* 0x0000000c08137812 */ /* 0x000fe400078e7813 */
[----:B------:R-:W-:-:S02]  /*0bc0*/  @P6 LEA.HI R3, R22, R22, RZ, 0x1 ;  /* 0x0000001616036211 */ /* 0x000fc400078f08ff */
[----:B------:R-:W-:Y:S02]  /*0bd0*/  ISETP.LT.U32.AND P2, PT, R22, 0x2, !P0 ;  /* 0x000000021600780c */ /* 0x000fe40004741070 */
[----:B------:R-:W-:Y:S02]  /*0be0*/  @P6 SHF.R.S32.HI R3, RZ, 0x1, R3 ;  /* 0x00000001ff036819 */ /* 0x000fe40000011403 */
[----:B------:R-:W-:Y:S02]  /*0bf0*/  @P4 LEA.HI R4, R19, R19, RZ, 0x1 ;  /* 0x0000001313044211 */ /* 0x000fe400078f08ff */
[----:B------:R-:W-:Y:S02]  /*0c00*/  @P6 ISETP.NE.AND P5, PT, R3, R11, PT ;  /* 0x0000000b0300620c */ /* 0x000fe40003fa5270 */
[----:B------:R-:W-:Y:S02]  /*0c10*/  SEL R3, RZ, 0x1, !P2 ;  /* 0x00000001ff037807 */ /* 0x000fe40005000000 */
[----:B------:R-:W-:-:S02]  /*0c20*/  @P4 SHF.R.S32.HI R4, RZ, 0x1, R4 ;  /* 0x00000001ff044819 */ /* 0x000fc40000011404 */
[----:B-----5:R-:W-:Y:S02]  /*0c30*/  ISETP.NE.AND P2, PT, R5, RZ, PT ;  /* 0x000000ff0500720c */ /* 0x020fe40003f45270 */
[----:B------:R-:W-:Y:S02]  /*0c40*/  @P4 ISETP.NE.AND P3, PT, R4, R11, PT ;  /* 0x0000000b0400420c */ /* 0x000fe40003f65270 */
[----:B------:R-:W-:Y:S02]  /*0c50*/  ISETP.LT.U32.AND P0, PT, R19, 0x2, !P0 ;  /* 0x000000021300780c */ /* 0x000fe40004701070 */
[----:B--2---:R-:W-:Y:S02]  /*0c60*/  ISETP.EQ.U32.AND P1, PT, R7, 0x1, PT ;  /* 0x000000010700780c */ /* 0x004fe40003f22070 */
[----:B------:R-:W-:Y:S02]  /*0c70*/  @P6 SEL R18, RZ, 0x1, P5 ;  /* 0x00000001ff126807 */ /* 0x000fe40002800000 */
[----:B------:R-:W-:-:S02]  /*0c80*/  SEL R5, RZ, 0x1, !P0 ;  /* 0x00000001ff057807 */ /* 0x000fc40004000000 */
[----:B------:R-:W-:Y:S01]  /*0c90*/  @P4 SEL R2, RZ, 0x1, P3 ;  /* 0x00000001ff024807 */ /* 0x000fe20001800000 */
[----:B------:R-:W-:Y:S06]  /*0ca0*/  @P2 BRA `(.L_x_122) ;  /* 0x0000000000482947 */ /* 0x000fec0003800000 */
        /* <DEDUP_REMOVED lines=17> */
[----:B--2---:R-:W-:Y:S01]  /*0dc0*/  NOP ;  /* 0x0000000000007918 */ /* 0x004fe20000000000 */
.L_x_122:
[----:B------:R-:W-:Y:S01]  /*0dd0*/  LOP3.LUT R18, R18, R3, RZ, 0xc0, !PT ;  /* 0x0000000312127212 */ /* 0x000fe200078ec0ff */
[----:B------:R-:W-:Y:S01]  /*0de0*/  NOP ;  /* 0x0000000000007918 */ /* 0x000fe20000000000 */
[----:B------:R-:W-:Y:S01]  /*0df0*/  LOP3.LUT R2, R2, R5, RZ, 0xc0, !PT ;  /* 0x0000000502027212 */ /* 0x000fe200078ec0ff */
[----:B------:R-:W-:Y:S06]  /*0e00*/  @!P1 BRA `(.L_x_123) ;  /* 0x0000000000089947 */ /* 0x000fec0003800000 */
[----:B-1-34-:R-:W-:Y:S01]  /*0e10*/  UCGABAR_ARV ;  /* 0x00000000000079c7 */ /* 0x01afe20008000000 */
[----:B------:R-:W-:Y:S05]  /*0e20*/  BRA `(.L_x_124) ;  /* 0x0000000000047947 */ /* 0x000fea0003800000 */
.L_x_123:
[----:B-1-34-:R-:W-:Y:S01]  /*0e30*/  NOP ;  /* 0x0000000000007918 */ /* 0x01afe20000000000 */
.L_x_124:
[----:B------:R-:W-:Y:S05]  /*0e40*/  @!P1 BRA `(.L_x_125) ;  /* 0x00000000000c9947 */ /* 0x000fea0003800000 */
[----:B------:R-:W-:Y:S01]  /*0e50*/  UCGABAR_WAIT ;  /* 0x0000000000007dc7 */ /* 0x000fe20008000000 */
[----:B------:R-:W-:Y:S01]  /*0e60*/  CCTL.IVALL ;  /* 0x00000000ff00798f */ /* 0x000fe20002000000 */
[----:B------:R-:W-:Y:S05]  /*0e70*/  BRA `(.L_x_126) ;  /* 0x0000000000047947 */ /* 0x000fea0003800000 */
.L_x_125:
[----:B------:R-:W-:Y:S06]  /*0e80*/  BAR.SYNC.DEFER_BLOCKING 0x0 ;  /* 0x0000000000007b1d */ /* 0x000fec0000010000 */
.L_x_126:
[----:B------:R-:W-:Y:S01]  /*0e90*/  UMOV UR4, 0x1 ;  /* 0x0000000100047882 */ /* 0x000fe20000000000 */
[----:B------:R-:W-:Y:S01]  /*0ea0*/  PLOP3.LUT P0, PT, PT, PT, UP0, 0x80, 0x0 ;  /* 0x000000000000781c */ /* 0x000fe20003f0f008 */
[----:B------:R-:W-:-:S06]  /*0eb0*/  USEL UR4, UR4, 0x2, !UP0 ;  /* 0x0000000204047887 */ /* 0x000fcc000c000000 */
[----:B------:R-:W-:-:S05]  /*0ec0*/  IMAD.U32 R3, RZ, RZ, UR4 ;  /* 0x00000004ff037e24 */ /* 0x000fca000f8e00ff */
[----:B------:R1:W-:Y:S01]  /*0ed0*/  STL [R1+0x24], R3 ;  /* 0x0000240301007387 */ /* 0x0003e20000100800 */
[----:B------:R-:W-:Y:S05]  /*0ee0*/  @!P0 BRA `(.L_x_127) ;  /* 0x00000074001c8947 */ /* 0x000fea0003800000 */
.L_x_128:
[----:B------:R-:W-:-:S08]  /*0ef0*/  NOP ;  /* 0x0000000000007918 */ /* 0x000fd00000000000 */
[----:B------:R-:W2:Y:S02]  /*0f00*/  USETMAXREG.TRY_ALLOC.CTAPOOL UP0, 0xf0 ;  /* 0x000000f0000079c8 */ /* 0x000ea40008000600 */
[----:B--2---:R-:W-:-:S13]  /*0f10*/  PLOP3.LUT P0, PT, PT, PT, UP0, 0x80, 0x0 ;  /* 0x000000000000781c */ /* 0x004fda0003f0f008 */
[----:B------:R-:W-:Y:S05]  /*0f20*/  @!P0 BRA `(.L_x_128) ;  /* 0xfffffffc00f08947 */ /* 0x000fea000383ffff */
[----:B------:R-:W2:Y:S08]  /*0f30*/  S2UR UR7, SR_CTAID.X ;  /* 0x00000000000779c3 */ /* 0x000eb00000002500 */
[----:B------:R-:W-:Y:S08]  /*0f40*/  BAR.ARV 0x8, 0x120 ;  /* 0x0204800000007b1d */ /* 0x000ff00000002000 */
[----:B------:R-:W2:Y:S02]  /*0f50*/  LDC R0, c[0x0][0xda4] ;  /* 0x00036900ff007b82 */ /* 0x000ea40000000800 */
[----:B--2---:R-:W-:-:S13]  /*0f60*/  ISETP.LE.AND P0, PT, R0, UR7, PT ;  /* 0x0000000700007c0c */ /* 0x004fda000bf03270 */
[----:B------:R-:W-:Y:S05]  /*0f70*/  @P0 EXIT ;  /* 0x000000000000094d */ /* 0x000fea0003800000 */
[----:B------:R-:W2:Y:S01]  /*0f80*/  LDL R4, [R1+0x24] ;  /* 0x0000240001047983 */ /* 0x000ea20000100800 */
[----:B------:R-:W3:Y:S01]  /*0f90*/  S2UR UR4, SR_CgaCtaId ;  /* 0x00000000000479c3 */ /* 0x000ee20000008800 */
[----:B------:R-:W-:Y:S01]  /*0fa0*/  UMOV UR60, 0x400 ;  /* 0x00000400003c7882 */ /* 0x000fe20000000000 */
[----:B------:R-:W-:Y:S01]  /*0fb0*/  IMAD.U32 R23, RZ, RZ, UR7 ;  /* 0x00000007ff177e24 */ /* 0x000fe2000f8e00ff */
[----:B-1----:R-:W1:Y:S01]  /*0fc0*/  S2R R3, SR_TID.X ;  /* 0x0000000000037919 */ /* 0x002e620000002100 */
[----:B------:R-:W-:Y:S01]  /*0fd0*/  IMAD.MOV.U32 R184, RZ, RZ, RZ ;  /* 0x000000ffffb87224 */ /* 0x000fe200078e00ff */
[----:B------:R-:W-:Y:S01]  /*0fe0*/  UMOV UR39, URZ ;  /* 0x0000003f00277c82 */ /* 0x000fe20008000000 */
[----:B------:R-:W-:Y:S02]  /*0ff0*/  UMOV UR38, URZ ;  /* 0x0000003f00267c82 */ /* 0x000fe40008000000 */
[----:B------:R-:W4:Y:S01]  /*1000*/  S2UR UR6, SR_SWINHI ;  /* 0x00000000000679c3 */ /* 0x000f220000002f00 */
[----:B---3--:R-:W-:-:S07]  /*1010*/  ULEA UR60, UR4, UR60, 0x18 ;  /* 0x0000003c043c7291 */ /* 0x008fce000f8ec03f */
[----:B------:R-:W-:Y:S01]  /*1020*/  UMOV UR4, UR60 ;  /* 0x0000003c00047c82 */ /* 0x000fe20008000000 */
[----:B----4-:R-:W-:Y:S01]  /*1030*/  UMOV UR5, UR6 ;  /* 0x0000000600057c82 */ /* 0x010fe20008000000 */
[----:B------:R-:W-:Y:S02]  /*1040*/  IMAD.U32 R16, RZ, RZ, UR4 ;  /* 0x00000004ff107e24 */ /* 0x000fe4000f8e00ff */
[----:B-1----:R-:W-:Y:S02]  /*1050*/  VIADD R0, R3, 0xffffff80 ;  /* 0xffffff8003007836 */ /* 0x002fe40000000000 */
[----:B------:R-:W-:-:S03]  /*1060*/  IMAD.U32 R17, RZ, RZ, UR5 ;  /* 0x00000005ff117e24 */ /* 0x000fc6000f8e00ff */
[----:B------:R-:W-:-:S04]  /*1070*/  SHF.R.S32.HI R3, RZ, 0x1f, R0 ;  /* 0x0000001fff037819 */ /* 0x000fc80000011400 */
[CC--:B------:R-:W-:Y:S02]  /*1080*/  LEA.HI R7, R3.reuse, R0.reuse, RZ, 0x4 ;  /* 0x0000000003077211 */ /* 0x0c0fe400078f20ff */
[CC--:B------:R-:W-:Y:S02]  /*1090*/  LEA.HI R188, R3.reuse, R0.reuse, RZ, 0x5 ;  /* 0x0000000003bc7211 */ /* 0x0c0fe400078f28ff */
[----:B------:R-:W-:Y:S02]  /*10a0*/  SHF.R.S32.HI R8, RZ, 0x4, R7 ;  /* 0x00000004ff087819 */ /* 0x000fe40000011407 */
[----:B------:R-:W-:Y:S02]  /*10b0*/  SHF.R.S32.HI R188, RZ, 0x5, R188 ;  /* 0x00000005ffbc7819 */ /* 0x000fe400000114bc */
[----:B--2---:R-:W-:Y:S02]  /*10c0*/  R2UR UR8, R4 ;  /* 0x00000000040872ca */ /* 0x004fe400000e0000 */
[----:B------:R-:W-:-:S02]  /*10d0*/  LEA.HI R4, R3, R0, RZ, 0x7 ;  /* 0x0000000003047211 */ /* 0x000fc400078f38ff */
[C---:B------:R-:W-:Y:S02]  /*10e0*/  LEA.HI R3, R7.reuse, R8, RZ, 0x1 ;  /* 0x0000000807037211 */ /* 0x040fe400078f08ff */
[----:B------:R-:W-:Y:S02]  /*10f0*/  LOP3.LUT R185, R4, 0xffffff80, RZ, 0xc0, !PT ;  /* 0xffffff8004b97812 */ /* 0x000fe400078ec0ff */
[----:B------:R-:W-:Y:S02]  /*1100*/  LOP3.LUT R7, R7, 0x3fffff0, RZ, 0xc0, !PT ;  /* 0x03fffff007077812 */ /* 0x000fe400078ec0ff */
[----:B------:R-:W-:Y:S01]  /*1110*/  LOP3.LUT R3, R3, 0x1ffffffe, RZ, 0xc0, !PT ;  /* 0x1ffffffe03037812 */ /* 0x000fe200078ec0ff */
[C---:B------:R-:W-:Y:S01]  /*1120*/  IMAD.IADD R185, R0.reuse, 0x1, -R185 ;  /* 0x0000000100b97824 */ /* 0x040fe200078e0ab9 */
[----:B------:R-:W-:Y:S01]  /*1130*/  SHF.R.S32.HI R187, RZ, 0x7, R4 ;  /* 0x00000007ffbb7819 */ /* 0x000fe20000011404 */
[----:B------:R-:W-:Y:S01]  /*1140*/  IMAD.IADD R7, R0, 0x1, -R7 ;  /* 0x0000000100077824 */ /* 0x000fe200078e0a07 */
[----:B------:R-:W-:Y:S01]  /*1150*/  IADD3 R3, R8, -R3, RZ ;  /* 0x8000000308037210 */ /* 0x000fe20007ffe0ff */
[----:B------:R-:W-:Y:S01]  /*1160*/  ULOP3.LUT UR4, UR8, 0x1, URZ, 0xfc, !UPT ;  /* 0x0000000108047892 */ /* 0x000fe2000f8efc3f */
[----:B------:R-:W-:Y:S01]  /*1170*/  SHF.R.S32.HI R6, RZ, 0x1f, R185 ;  /* 0x0000001fff067819 */ /* 0x000fe200000114b9 */
[----:B------:R-:W-:Y:S01]  /*1180*/  IMAD R0, R188, 0x10, R7 ;  /* 0x00000010bc007824 */ /* 0x000fe200078e0207 */
[----:B------:R-:W-:Y:S01]  /*1190*/  LEA.HI R4, R4, R187, RZ, 0x1 ;  /* 0x000000bb04047211 */ /* 0x000fe200078f08ff */
[----:B------:R-:W-:Y:S01]  /*11a0*/  IMAD.MOV.U32 R7, RZ, RZ, -0x2 ;  /* 0xfffffffeff077424 */ /* 0x000fe200078e00ff */
[-C--:B------:R-:W-:Y:S01]  /*11b0*/  LEA.HI R5, R6, R185.reuse, RZ, 0x2 ;  /* 0x000000b906057211 */ /* 0x080fe200078f10ff */
[----:B------:R-:W-:Y:S01]  /*11c0*/  IMAD R3, R0, 0x8, R3 ;  /* 0x0000000800037824 */ /* 0x000fe200078e0203 */
[----:B------:R-:W-:Y:S01]  /*11d0*/  LEA.HI R6, R6, R185, RZ, 0x5 ;  /* 0x000000b906067211 */ /* 0x000fe200078f28ff */
[----:B------:R-:W-:Y:S01]  /*11e0*/  IMAD.U32 R191, RZ, RZ, UR4 ;  /* 0x00000004ffbf7e24 */ /* 0x000fe2000f8e00ff */
[--C-:B------:R-:W-:Y:S01]  /*11f0*/  SHF.R.S32.HI R9, RZ, 0x2, R5.reuse ;  /* 0x00000002ff097819 */ /* 0x100fe20000011405 */
[----:B------:R-:W-:Y:S01]  /*1200*/  IMAD.SHL.U32 R3, R3, 0x8, RZ ;  /* 0x0000000803037824 */ /* 0x000fe200078e00ff */
[----:B------:R-:W-:-:S02]  /*1210*/  SHF.R.S32.HI R10, RZ, 0x1f, R5 ;  /* 0x0000001fff0a7819 */ /* 0x000fc40000011405 */
[----:B------:R-:W-:Y:S01]  /*1220*/  LOP3.LUT R0, R5, 0x7ffffffc, RZ, 0xc0, !PT ;  /* 0x7ffffffc05007812 */ /* 0x000fe200078ec0ff */
[----:B------:R-:W-:Y:S01]  /*1230*/  IMAD.WIDE R16, R3, 0x2, R16 ;  /* 0x0000000203107825 */ /* 0x000fe200078e0210 */
[----:B------:R-:W-:Y:S02]  /*1240*/  LEA.HI R10, R10, R9, RZ, 0x3 ;  /* 0x000000090a0a7211 */ /* 0x000fe400078f18ff */
[----:B------:R-:W-:Y:S02]  /*1250*/  LOP3.LUT R4, R4, 0x3fffffe, RZ, 0xc0, !PT ;  /* 0x03fffffe04047812 */ /* 0x000fe400078ec0ff */
[----:B------:R-:W-:Y:S02]  /*1260*/  LOP3.LUT R10, R10, 0xfffffff8, RZ, 0xc0, !PT ;  /* 0xfffffff80a0a7812 */ /* 0x000fe400078ec0ff */
[----:B------:R-:W-:Y:S02]  /*1270*/  SHF.R.S32.HI R6, RZ, 0x5, R6 ;  /* 0x00000005ff067819 */ /* 0x000fe40000011406 */
[----:B------:R-:W-:Y:S01]  /*1280*/  IADD3 R0, R185, -R0, RZ ;  /* 0x80000000b9007210 */ /* 0x000fe20007ffe0ff */
[----:B------:R-:W-:Y:S01]  /*1290*/  IMAD.IADD R9, R9, 0x1, -R10 ;  /* 0x0000000109097824 */ /* 0x000fe200078e0a0a */
[----:B------:R-:W-:-:S03]  /*12a0*/  IADD3 R4, R187, -R4, RZ ;  /* 0x80000004bb047210 */ /* 0x000fc60007ffe0ff */
[----:B------:R-:W-:Y:S02]  /*12b0*/  IMAD R9, R6, 0x10, R9 ;  /* 0x0000001006097824 */ /* 0x000fe400078e0209 */
[----:B------:R-:W-:Y:S02]  /*12c0*/  IMAD R190, R0, R7, 0x80 ;  /* 0x0000008000be7424 */ /* 0x000fe400078e0207 */
[----:B------:R-:W-:-:S07]  /*12d0*/  IMAD R189, R4, 0x40, R9 ;  /* 0x0000004004bd7824 */ /* 0x000fce00078e0209 */
.L_x_155:
[----:B------:R-:W1:Y:S01]  /*12e0*/  SHFL.IDX PT, R0, R187, RZ, 0x1f ;  /* 0x00001fffbb007589 */ /* 0x000e6200000e0000 */
        /* <DEDUP_REMOVED lines=21> */
[----:B------:R-:W-:-:S02]  /*1440*/  @UP2 ULDC.64 UR10, c[0x0][0xdb8] ;  /* 0x00036e00000a2ab9 */ /* 0x000fc40000000a00 */
[----:B------:R-:W-:Y:S01]  /*1450*/  UIMAD.WIDE.U32 UR4, UR61, UR10, URZ ;  /* 0x0000000a3d0472a5 */ /* 0x000fe2000f8e003f */
[----:B------:R-:W-:Y:S02]  /*1460*/  IADD3 R0, R89, 0x7f, RZ ;  /* 0x0000007f59007810 */ /* 0x000fe40007ffe0ff */
[----:B------:R-:W-:Y:S01]  /*1470*/  UMOV UR36, UR61 ;  /* 0x0000003d00247c82 */ /* 0x000fe20008000000 */
[----:B------:R-:W-:Y:S01]  /*1480*/  @UP2 USHF.R.U32.HI UR36, URZ, UR11, UR5 ;  /* 0x0000000b3f242299 */ /* 0x000fe20008011605 */
[----:B------:R-:W-:Y:S01]  /*1490*/  SHF.R.S32.HI R3, RZ, 0x1f, R0 ;  /* 0x0000001fff037819 */ /* 0x000fe20000011400 */
[----:B------:R-:W-:Y:S01]  /*14a0*/  ULEA.HI UR8, UR7, UR7, URZ, 0x1 ;  /* 0x0000000707087291 */ /* 0x000fe2000f8f083f */
[----:B------:R-:W-:Y:S02]  /*14b0*/  UMOV UR4, UR13 ;  /* 0x0000000d00047c82 */ /* 0x000fe40008000000 */
[----:B------:R-:W-:Y:S01]  /*14c0*/  LEA.HI R3, R3, R0, RZ, 0x7 ;  /* 0x0000000003037211 */ /* 0x000fe200078f38ff */
[----:B------:R-:W-:Y:S01]  /*14d0*/  ULOP3.LUT UR8, UR8, 0x1e, URZ, 0xc0, !UPT ;  /* 0x0000001e08087892 */ /* 0x000fe2000f8ec03f */
[----:B------:R-:W-:-:S02]  /*14e0*/  IMAD.U32 R186, RZ, RZ, UR4 ;  /* 0x00000004ffba7e24 */ /* 0x000fc4000f8e00ff */
        /* <DEDUP_REMOVED lines=22> */
.L_x_129:
[----:B------:R-:W-:Y:S02]  /*1650*/  LOP3.LUT R0, R184, 0x1, RZ, 0xc0, !PT ;  /* 0x00000001b8007812 */ /* 0x000fe400078ec0ff */
[----:B------:R-:W-:Y:S02]  /*1660*/  R2UR UR4, R191 ;  /* 0x00000000bf0472ca */ /* 0x000fe400000e0000 */
[----:B------:R-:W-:-:S04]  /*1670*/  SHF.L.U32 R0, R0, 0x1f, RZ ;  /* 0x0000001f00007819 */ /* 0x000fc800000006ff */
[----:B------:R-:W1:Y:S07]  /*1680*/  SYNCS.PHASECHK.TRANS64.TRYWAIT P1, [UR60+0x34800], R0 ;  /* 0x03480000ff0075a7 */ /* 0x000e6e000802017c */
[----:B------:R-:W-:-:S05]  /*1690*/  IMAD.U32 R3, RZ, RZ, UR4 ;  /* 0x00000004ff037e24 */ /* 0x000fca000f8e00ff */
[----:B------:R-:W-:Y:S01]  /*16a0*/  ISETP.NE.AND P0, PT, R3, 0x3, PT ;  /* 0x000000030300780c */ /* 0x000fe20003f05270 */
[----:B-1----:R-:W-:-:S12]  /*16b0*/  @!P1 BRA `(.L_x_130) ;  /* 0x000000a000449947 */ /* 0x002fd80003800000 */
.L_x_221:
[----:B------:R-:W-:Y:S05]  /*16c0*/  @!P0 BRA `(.L_x_131) ;  /* 0x0000000000048947 */ /* 0x000fea0003800000 */
[----:B------:R-:W-:Y:S01]  /*16d0*/  BPT.TRAP 0x1 ;  /* 0x000000040000795c */ /* 0x000fe20000300000 */
.L_x_131:
[----:B-1----:R-:W-:Y:S02]  /*16e0*/  IMAD.U32 R0, RZ, RZ, UR38 ;  /* 0x00000026ff007e24 */ /* 0x002fe4000f8e00ff */
[----:B------:R-:W-:-:S03]  /*16f0*/  IMAD.U32 R3, RZ, RZ, UR39 ;  /* 0x00000027ff037e24 */ /* 0x000fc6000f8e00ff */
[----:B------:R-:W-:Y:S02]  /*1700*/  LEA R0, R0, UR60, 0x3 ;  /* 0x0000003c00007c11 */ /* 0x000fe4000f8e18ff */
[----:B------:R-:W-:-:S04]  /*1710*/  SHF.L.U32 R3, R3, 0x1f, RZ ;  /* 0x0000001f03037819 */ /* 0x000fc800000006ff */
[----:B------:R1:W2:Y:S01]  /*1720*/  SYNCS.PHASECHK.TRANS64.TRYWAIT P1, [R0+URZ+0x34830], R3 ;  /* 0x03483003000075a7 */ /* 0x0002a2000802017f */
[----:B------:R-:W-:Y:S05]  /*1730*/  @!P0 BRA `(.L_x_132) ;  /* 0x0000000000048947 */ /* 0x000fea0003800000 */
[----:B------:R-:W-:Y:S01]  /*1740*/  BPT.TRAP 0x1 ;  /* 0x000000040000795c */ /* 0x000fe20000300000 */
.L_x_132:
[----:B--2---:R-:W-:Y:S05]  /*1750*/  @P1 BRA `(.L_x_133) ;  /* 0x0000000000081947 */ /* 0x004fea0003800000 */
[----:B------:R-:W2:Y:S02]  /*1760*/  SYNCS.PHASECHK.TRANS64.TRYWAIT P1, [R0+URZ+0x34830], R3 ;  /* 0x03483003000075a7 */ /* 0x000ea4000802017f */
[----:B--2---:R-:W-:Y:S05]  /*1770*/  @!P1 BRA `(.L_x_134) ;  /* 0x000000a0002c9947 */ /* 0x004fea0003800000 */
.L_x_133:
[----:B------:R-:W-:Y:S05]  /*1780*/  WARPSYNC.ALL ;  /* 0x0000000000007948 */ /* 0x000fea0003800000 */
[----:B------:R-:W-:Y:S01]  /*1790*/  UIADD3 UR4, UR60, 0x1c400, URZ ;  /* 0x0001c4003c047890 */ /* 0x000fe2000fffe03f */
[----:B------:R-:W-:Y:S01]  /*17a0*/  WARPGROUP.ARRIVE ;  /* 0x00000000000079c5 */ /* 0x000fe20000000000 */
[----:B------:R-:W-:Y:S01]  /*17b0*/  UMOV UR9, 0x40000040 ;  /* 0x4000004000097882 */ /* 0x000fe20000000000 */
[----:B------:R-:W-:Y:S01]  /*17c0*/  UMOV UR11, 0x40000040 ;  /* 0x40000040000b7882 */ /* 0x000fe20000000000 */
[----:B------:R-:W-:Y:S01]  /*17d0*/  USHF.R.U32.HI UR4, URZ, 0x4, UR4 ;  /* 0x000000043f047899 */ /* 0x000fe20008011604 */
[----:B------:R-:W-:Y:S01]  /*17e0*/  MOV R5, UR9 ;  /* 0x0000000900057c02 */ /* 0x000fe20008000f00 */
[----:B------:R-:W-:Y:S01]  /*17f0*/  UMOV UR57, 0x40000040 ;  /* 0x4000004000397882 */ /* 0x000fe20000000000 */
[----:B------:R-:W-:Y:S01]  /*1800*/  UMOV UR59, 0x40000040 ;  /* 0x40000040003b7882 */ /* 0x000fe20000000000 */
[----:B------:R-:W-:Y:S01]  /*1810*/  ULOP3.LUT UR4, UR4, 0x3fff, URZ, 0xc0, !UPT ;  /* 0x00003fff04047892 */ /* 0x000fe2000f8ec03f */
[----:B------:R-:W-:Y:S01]  /*1820*/  UMOV UR53, 0x40000040 ;  /* 0x4000004000357882 */ /* 0x000fe20000000000 */
[----:B------:R-:W-:-:S02]  /*1830*/  UMOV UR55, 0x40000040 ;  /* 0x4000004000377882 */ /* 0x000fc40000000000 */
[----:B------:R-:W-:Y:S02]  /*1840*/  ULOP3.LUT UR37, UR4, 0x10000, URZ, 0xfc, !UPT ;  /* 0x0001000004257892 */ /* 0x000fe4000f8efc3f */
[----:B------:R-:W-:Y:S02]  /*1850*/  ULOP3.LUT UR4, UR40, 0x10000, URZ, 0xfc, !UPT ;  /* 0x0001000028047892 */ /* 0x000fe4000f8efc3f */
[----:B------:R-:W-:Y:S02]  /*1860*/  UIMAD UR5, UR38, 0xc00, UR37 ;  /* 0x00000c00260578a4 */ /* 0x000fe4000f8e0225 */
[----:B------:R-:W-:Y:S02]  /*1870*/  UIADD3 UR56, UR4, 0x2, URZ ;  /* 0x0000000204387890 */ /* 0x000fe4000fffe03f */
[----:B------:R-:W-:Y:S01]  /*1880*/  UIADD3 UR58, UR5, 0x2, URZ ;  /* 0x00000002053a7890 */ /* 0x000fe2000fffe03f */
[----:B------:R-:W-:Y:S02]  /*1890*/  UMOV UR8, UR4 ;  /* 0x0000000400087c82 */ /* 0x000fe40008000000 */
[----:B------:R-:W-:Y:S01]  /*18a0*/  UMOV UR10, UR5 ;  /* 0x00000005000a7c82 */ /* 0x000fe20008000000 */
[----:B------:R-:W-:Y:S01]  /*18b0*/  UIADD3 UR52, UR4, 0x4, URZ ;  /* 0x0000000404347890 */ /* 0x000fe2000fffe03f */
[----:B------:R-:W-:Y:S01]  /*18c0*/  HGMMA.64x128x16.F32.BF16 R24, gdesc[UR8], RZ, !UPT, gsb0 ;  /* 0x01e00000081879f0 */ /* 0x000fe2000c0018ff */
[----:B------:R-:W-:Y:S01]  /*18d0*/  UIADD3 UR54, UR5, 0x4, URZ ;  /* 0x0000000405367890 */ /* 0x000fe2000fffe03f */
[----:B------:R-:W-:Y:S01]  /*18e0*/  IMAD.U32 R4, RZ, RZ, UR8 ;  /* 0x00000008ff047e24 */ /* 0x000fe2000f8e00ff */
[----:B------:R-:W-:-:S02]  /*18f0*/  UIADD3 UR48, UR4, 0x6, URZ ;  /* 0x0000000604307890 */ /* 0x000fc4000fffe03f */
[----:B------:R-:W-:Y:S01]  /*1900*/  UIADD3 UR50, UR5, 0x6, URZ ;  /* 0x0000000605327890 */ /* 0x000fe2000fffe03f */
[----:B------:R-:W-:Y:S01]  /*1910*/  UMOV UR49, 0x40000040 ;  /* 0x4000004000317882 */ /* 0x000fe20000000000 */
[----:B------:R-:W-:Y:S01]  /*1920*/  UMOV UR51, 0x40000040 ;  /* 0x4000004000337882 */ /* 0x000fe20000000000 */
[----:B------:R-:W-:Y:S02]  /*1930*/  UIADD3 UR8, UR4, 0x400, URZ ;  /* 0x0000040004087890 */ /* 0x000fe4000fffe03f */
[----:B------:R-:W-:Y:S01]  /*1940*/  UIADD3 UR10, UR5, 0x400, URZ ;  /* 0x00000400050a7890 */ /* 0x000fe2000fffe03f */
[----:B------:R-:W-:Y:S01]  /*1950*/  UMOV UR9, 0x40000040 ;  /* 0x4000004000097882 */ /* 0x000fe20000000000 */
[----:B------:R-:W-:Y:S01]  /*1960*/  UMOV UR11, 0x40000040 ;  /* 0x40000040000b7882 */ /* 0x000fe20000000000 */
[----:B------:R-:W-:Y:S02]  /*1970*/  UIADD3 UR12, UR4, 0x402, URZ ;  /* 0x00000402040c7890 */ /* 0x000fe4000fffe03f */
[----:B------:R-:W-:Y:S01]  /*1980*/  UIADD3 UR14, UR5, 0x402, URZ ;  /* 0x00000402050e7890 */ /* 0x000fe2000fffe03f */
[----:B------:R-:W-:Y:S01]  /*1990*/  UMOV UR13, 0x40000040 ;  /* 0x40000040000d7882 */ /* 0x000fe20000000000 */
[----:B------:R-:W-:Y:S01]  /*19a0*/  UMOV UR15, 0x40000040 ;  /* 0x40000040000f7882 */ /* 0x000fe20000000000 */
        /* <DEDUP_REMOVED lines=24> */
[----:B------:R-:W-:-:S02]  /*1b30*/  WARPGROUP.DEPBAR.LE gsb0, 0x0 ;  /* 0x00008000000079c5 */ /* 0x000fc40000010000 */
        /* <DEDUP_REMOVED lines=35> */
.L_x_135:
[----:B------:R-:W-:Y:S01]  /*1d70*/  ULDC UR4, c[0x0][0x9d8] ;  /* 0x0002760000047ab9 */ /* 0x000fe20000000800 */
[----:B------:R-:W-:Y:S02]  /*1d80*/  IMAD.IADD R7, R190, 0x1, R89 ;  /* 0x00000001be077824 */ /* 0x000fe400078e0259 */
[----:B------:R-:W-:Y:S01]  /*1d90*/  FMUL.FTZ R24, R24, UR4 ;  /* 0x0000000418187c20 */ /* 0x000fe20008410000 */
[----:B------:R-:W-:Y:S01]  /*1da0*/  FMUL.FTZ R25, R25, UR4 ;  /* 0x0000000419197c20 */ /* 0x000fe20008410000 */
[----:B------:R-:W-:Y:S01]  /*1db0*/  FMUL.FTZ R28, R28, UR4 ;  /* 0x000000041c1c7c20 */ /* 0x000fe20008410000 */
[----:B------:R-:W-:Y:S01]  /*1dc0*/  FMUL.FTZ R29, R29, UR4 ;  /* 0x000000041d1d7c20 */ /* 0x000fe20008410000 */
[----:B------:R-:W-:Y:S01]  /*1dd0*/  FMUL.FTZ R32, R32, UR4 ;  /* 0x0000000420207c20 */ /* 0x000fe20008410000 */
[----:B------:R-:W-:Y:S01]  /*1de0*/  IMAD R7, R192, -0x80, R7 ;  /* 0xffffff80c0077824 */ /* 0x000fe200078e0207 */
[----:B------:R-:W3:Y:S01]  /*1df0*/  MUFU.TANH R24, R24 ;  /* 0x0000001800187308 */ /* 0x000ee20000002400 */
[----:B------:R-:W-:Y:S01]  /*1e00*/  FMUL.FTZ R33, R33, UR4 ;  /* 0x0000000421217c20 */ /* 0x000fe20008410000 */
[----:B------:R-:W-:Y:S01]  /*1e10*/  FMUL.FTZ R26, R26, UR4 ;  /* 0x000000041a1a7c20 */ /* 0x000fe20008410000 */
[----:B------:R-:W-:Y:S01]  /*1e20*/  FMUL.FTZ R31, R31, UR4 ;  /* 0x000000041f1f7c20 */ /* 0x000fe20008410000 */
[----:B------:R-:W-:Y:S01]  /*1e30*/  FMUL.FTZ R43, R43, UR4 ;  /* 0x000000042b2b7c20 */ /* 0x000fe20008410000 */
[C---:B------:R-:W-:Y:S01]  /*1e40*/  ISETP.GT.AND P2, PT, R7.reuse, RZ, PT ;  /* 0x000000ff0700720c */ /* 0x040fe20003f44270 */
[----:B------:R-:W-:Y:S01]  /*1e50*/  FMUL.FTZ R36, R36, UR4 ;  /* 0x0000000424247c20 */ /* 0x000fe20008410000 */
[----:B------:R-:W-:Y:S01]  /*1e60*/  ISETP.GT.AND P1, PT, R7, 0x1, PT ;  /* 0x000000010700780c */ /* 0x000fe20003f24270 */
[----:B------:R-:W4:Y:S01]  /*1e70*/  MUFU.TANH R25, R25 ;  /* 0x0000001900197308 */ /* 0x000f220000002400 */
[----:B------:R-:W-:Y:S01]  /*1e80*/  FMUL.FTZ R55, R55, UR4 ;  /* 0x0000000437377c20 */ /* 0x000fe20008410000 */
[----:B------:R-:W-:Y:S01]  /*1e90*/  FMUL.FTZ R27, R27, UR4 ;  /* 0x000000041b1b7c20 */ /* 0x000fe20008410000 */
[----:B------:R-:W-:Y:S01]  /*1ea0*/  FMUL.FTZ R35, R35, UR4 ;  /* 0x0000000423237c20 */ /* 0x000fe20008410000 */
[----:B------:R-:W-:Y:S01]  /*1eb0*/  FMUL.FTZ R67, R67, UR4 ;  /* 0x0000000443437c20 */ /* 0x000fe20008410000 */
[----:B------:R-:W-:Y:S01]  /*1ec0*/  FMUL.FTZ R47, R47, UR4 ;  /* 0x000000042f2f7c20 */ /* 0x000fe20008410000 */
[----:B------:R-:W-:Y:S01]  /*1ed0*/  ISETP.GT.AND P6, PT, R7, 0x8, PT ;  /* 0x000000080700780c */ /* 0x000fe20003fc4270 */
[----:B------:R-:W-:Y:S01]  /*1ee0*/  FMUL.FTZ R37, R37, UR4 ;  /* 0x0000000425257c20 */ /* 0x000fe20008410000 */
[----:B------:R-:W-:Y:S01]  /*1ef0*/  MUFU.TANH R28, R28 ;  /* 0x0000001c001c7308 */ /* 0x000fe20000002400 */
[----:B---3--:R-:W-:Y:S01]  /*1f00*/  FSEL R9, R24, -INF , P2 ;  /* 0xff80000018097808 */ /* 0x008fe20001000000 */
[----:B------:R-:W-:Y:S01]  /*1f10*/  FMUL.FTZ R59, R59, UR4 ;  /* 0x000000043b3b7c20 */ /* 0x000fe20008410000 */
[----:B------:R-:W-:Y:S01]  /*1f20*/  FMUL.FTZ R30, R30, UR4 ;  /* 0x000000041e1e7c20 */ /* 0x000fe20008410000 */
[----:B------:R-:W-:Y:S01]  /*1f30*/  FMUL.FTZ R39, R39, UR4 ;  /* 0x0000000427277c20 */ /* 0x000fe20008410000 */
[----:B------:R-:W-:Y:S01]  /*1f40*/  FMUL.FTZ R71, R71, UR4 ;  /* 0x0000000447477c20 */ /* 0x000fe20008410000 */
[----:B------:R-:W-:Y:S01]  /*1f50*/  FMUL.FTZ R51, R51, UR4 ;  /* 0x0000000433337c20 */ /* 0x000fe20008410000 */
[----:B------:R-:W-:Y:S01]  /*1f60*/  ISETP.GT.AND P5, PT, R7, 0x9, PT ;  /* 0x000000090700780c */ /* 0x000fe20003fa4270 */
[----:B------:R-:W-:Y:S01]  /*1f70*/  MUFU.TANH R29, R29 ;  /* 0x0000001d001d7308 */ /* 0x000fe20000002400 */
[----:B----4-:R-:W-:Y:S01]  /*1f80*/  FSEL R10, R25, -INF , P1 ;  /* 0xff800000190a7808 */ /* 0x010fe20000800000 */
[----:B------:R-:W-:Y:S01]  /*1f90*/  FMUL.FTZ R40, R40, UR4 ;  /* 0x0000000428287c20 */ /* 0x000fe20008410000 */
[----:B------:R-:W-:Y:S01]  /*1fa0*/  FMUL.FTZ R63, R63, UR4 ;  /* 0x000000043f3f7c20 */ /* 0x000fe20008410000 */
[----:B------:R-:W-:Y:S01]  /*1fb0*/  FMUL.FTZ R75, R75, UR4 ;  /* 0x000000044b4b7c20 */ /* 0x000fe20008410000 */
[----:B------:R-:W-:Y:S01]  /*1fc0*/  FMNMX.FTZ R8, R9, R10, !PT ;  /* 0x0000000a09087209 */ /* 0x000fe20007810000 */
[----:B------:R-:W-:Y:S01]  /*1fd0*/  FMUL.FTZ R41, R41, UR4 ;  /* 0x0000000429297c20 */ /* 0x000fe20008410000 */
[C---:B------:R-:W-:Y:S01]  /*1fe0*/  ISETP.GT.AND P4, PT, R7.reuse, 0x10, PT ;  /* 0x000000100700780c */ /* 0x040fe20003f84270 */
[----:B------:R-:W-:Y:S01]  /*1ff0*/  MUFU.TANH R32, R32 ;  /* 0x0000002000207308 */ /* 0x000fe20000002400 */
[----:B------:R-:W-:Y:S01]  /*2000*/  FMUL.FTZ R34, R34, UR4 ;  /* 0x0000000422227c20 */ /* 0x000fe20008410000 */
[----:B------:R-:W-:Y:S01]  /*2010*/  ISETP.GT.AND P3, PT, R7, 0x11, PT ;  /* 0x000000110700780c */ /* 0x000fe20003f64270 */
[----:B------:R-:W-:Y:S01]  /*2020*/  FMUL.FTZ R44, R44, UR4 ;  /* 0x000000042c2c7c20 */ /* 0x000fe20008410000 */
[----:B------:R-:W-:Y:S01]  /*2030*/  FMUL.FTZ R38, R38, UR4 ;  /* 0x0000000426267c20 */ /* 0x000fe20008410000 */
[----:B------:R-:W-:Y:S01]  /*2040*/  FMUL.FTZ R45, R45, UR4 ;  /* 0x000000042d2d7c20 */ /* 0x000fe20008410000 */
[----:B------:R-:W-:Y:S01]  /*2050*/  FMUL.FTZ R48, R48, UR4 ;  /* 0x0000000430307c20 */ /* 0x000fe20008410000 */
[----:B------:R-:W-:Y:S01]  /*2060*/  FMUL.FTZ R42, R42, UR4 ;  /* 0x000000042a2a7c20 */ /* 0x000fe20008410000 */
[----:B-12---:R-:W1:Y:S01]  /*2070*/  MUFU.TANH R3, R26 ;  /* 0x0000001a00037308 */ /* 0x006e620000002400 */
        /* <DEDUP_REMOVED lines=28> */
[----:B------:R-:W-:Y:S01]  /*2240*/  FMUL.FTZ R80, R80, UR4 ;  /* 0x0000000450507c20 */ /* 0x000fe20008410000 */
[----:B------:R-:W-:Y:S01]  /*2250*/  FMUL.FTZ R74, R74, UR4 ;  /* 0x000000044a4a7c20 */ /* 0x000fe20008410000 */
[----:B------:R-:W-:Y:S01]  /*2260*/  FMUL.FTZ R81, R81, UR4 ;  /* 0x0000000451517c20 */ /* 0x000fe20008410000 */
[----:B------:R-:W1:Y:S01]  /*2270*/  MUFU.TANH R6, R27 ;  /* 0x0000001b00067308 */ /* 0x000e620000002400 */
[----:B---3--:R-:W-:Y:S01]  /*2280*/  FSEL R13, R13, -INF , P5 ;  /* 0xff8000000d0d7808 */ /* 0x008fe20002800000 */
[----:B------:R-:W-:Y:S01]  /*2290*/  FMUL.FTZ R84, R84, UR4 ;  /* 0x0000000454547c20 */ /* 0x000fe20008410000 */
[----:B------:R-:W-:Y:S01]  /*22a0*/  FMUL.FTZ R85, R85, UR4 ;  /* 0x0000000455557c20 */ /* 0x000fe20008410000 */
[----:B------:R-:W-:Y:S01]  /*22b0*/  ULDC UR5, c[0x0][0x988] ;  /* 0x0002620000057ab9 */ /* 0x000fe20000000800 */
[----:B------:R-:W-:Y:S01]  /*22c0*/  P2R R12, PR, RZ, 0x1 ;  /* 0x00000001ff0c7803 */ /* 0x000fe20000000000 */
[----:B------:R-:W-:Y:S01]  /*22d0*/  FMUL.FTZ R78, R78, UR4 ;  /* 0x000000044e4e7c20 */ /* 0x000fe20008410000 */
[----:B------:R-:W-:Y:S01]  /*22e0*/  FMUL.FTZ R79, R79, UR4 ;  /* 0x000000044f4f7c20 */ /* 0x000fe20008410000 */
[----:B------:R-:W-:Y:S01]  /*22f0*/  MUFU.TANH R43, R55 ;  /* 0x00000037002b7308 */ /* 0x000fe20000002400 */
[----:B------:R-:W-:Y:S01]  /*2300*/  FMUL.FTZ R82, R82, UR4 ;  /* 0x0000000452527c20 */ /* 0x000fe20008410000 */
[----:B------:R-:W-:Y:S01]  /*2310*/  FMUL.FTZ R83, R83, UR4 ;  /* 0x0000000453537c20 */ /* 0x000fe20008410000 */
[----:B------:R-:W-:Y:S01]  /*2320*/  FMUL.FTZ R86, R86, UR4 ;  /* 0x0000000456567c20 */ /* 0x000fe20008410000 */
[----:B------:R-:W-:Y:S01]  /*2330*/  FMUL.FTZ R87, R87, UR4 ;  /* 0x0000000457577c20 */ /* 0x000fe20008410000 */
[----:B------:R-:W-:-:S02]  /*2340*/  CS2R R150, SRZ ;  /* 0x0000000000967805 */ /* 0x000fc4000001ff00 */
[----:B------:R-:W-:Y:S02]  /*2350*/  CS2R R148, SRZ ;  /* 0x0000000000947805 */ /* 0x000fe4000001ff00 */
[----:B------:R-:W-:Y:S01]  /*2360*/  CS2R R146, SRZ ;  /* 0x0000000000927805 */ /* 0x000fe2000001ff00 */
[----:B------:R-:W2:Y:S01]  /*2370*/  MUFU.TANH R36, R36 ;  /* 0x0000002400247308 */ /* 0x000ea20000002400 */
[----:B-1----:R-:W-:Y:S02]  /*2380*/  FSEL R6, R6, -INF , P1 ;  /* 0xff80000006067808 */ /* 0x002fe40000800000 */
[----:B------:R-:W-:Y:S02]  /*2390*/  CS2R R144, SRZ ;  /* 0x0000000000907805 */ /* 0x000fe4000001ff00 */
[----:B------:R-:W-:-:S03]  /*23a0*/  ISETP.GT.AND P1, PT, R7, 0x19, PT ;  /* 0x000000190700780c */ /* 0x000fc60003f24270 */
[----:B------:R1:W-:Y:S08]  /*23b0*/  MUFU.TANH R55, R67 ;  /* 0x0000004300377308 */ /* 0x0003f00000002400 */
[----:B------:R-:W3:Y:S01]  /*23c0*/  MUFU.TANH R21, R35 ;  /* 0x0000002300157308 */ /* 0x000ee20000002400 */
[----:B-1----:R-:W-:Y:S02]  /*23d0*/  FSEL R67, R28, -INF , P6 ;  /* 0xff8000001c437808 */ /* 0x002fe40003000000 */
[----:B--2---:R-:W-:-:S02]  /*23e0*/  FSEL R93, R36, -INF , P2 ;  /* 0xff800000245d7808 */ /* 0x004fc40001000000 */
[----:B------:R-:W-:-:S03]  /*23f0*/  FMNMX.FTZ R8, R67, R8, !PT ;  /* 0x0000000843087209 */ /* 0x000fc60007810000 */
[----:B------:R-:W1:Y:S08]  /*2400*/  MUFU.TANH R35, R47 ;  /* 0x0000002f00237308 */ /* 0x000e700000002400 */
[----:B------:R-:W2:Y:S01]  /*2410*/  MUFU.TANH R11, R30 ;  /* 0x0000001e000b7308 */ /* 0x000ea20000002400 */
[----:B---3--:R-:W-:Y:S02]  /*2420*/  FSEL R21, R21, -INF , P3 ;  /* 0xff80000015157808 */ /* 0x008fe40001800000 */
[----:B------:R-:W-:-:S05]  /*2430*/  ISETP.GT.AND P3, PT, R7, 0x29, PT ;  /* 0x000000290700780c */ /* 0x000fca0003f64270 */
[----:B------:R-:W-:Y:S01]  /*2440*/  MUFU.TANH R47, R59 ;  /* 0x0000003b002f7308 */ /* 0x000fe20000002400 */
[----:B-1----:R-:W-:-:S07]  /*2450*/  FSEL R35, R35, -INF , P3 ;  /* 0xff80000023237808 */ /* 0x002fce0001800000 */
[----:B------:R-:W1:Y:S01]  /*2460*/  MUFU.TANH R37, R37 ;  /* 0x0000002500257308 */ /* 0x000e620000002400 */
[----:B--2---:R-:W-:Y:S02]  /*2470*/  FSEL R11, R11, -INF , P6 ;  /* 0xff8000000b0b7808 */ /* 0x004fe40003000000 */
[----:B------:R-:W-:-:S05]  /*2480*/  ISETP.GT.AND P6, PT, R7, 0x20, PT ;  /* 0x000000200700780c */ /* 0x000fca0003fc4270 */
[----:B------:R2:W-:Y:S08]  /*2490*/  MUFU.TANH R59, R71 ;  /* 0x00000047003b7308 */ /* 0x0005f00000002400 */
[----:B------:R-:W3:Y:S01]  /*24a0*/  MUFU.TANH R27, R39 ;  /* 0x00000027001b7308 */ /* 0x000ee20000002400 */
[----:B--2---:R-:W-:Y:S02]  /*24b0*/  FSEL R71, R29, -INF , P5 ;  /* 0xff8000001d477808 */ /* 0x004fe40002800000 */
[----:B-1----:R-:W-:-:S02]  /*24c0*/  FSEL R95, R37, -INF , P1 ;  /* 0xff800000255f7808 */ /* 0x002fc40000800000 */
[----:B------:R-:W-:Y:S02]  /*24d0*/  FMNMX.FTZ R8, R71, R8, !PT ;  /* 0x0000000847087209 */ /* 0x000fe40007810000 */
[----:B------:R-:W-:Y:S01]  /*24e0*/  ISETP.GT.AND P5, PT, R7, 0x21, PT ;  /* 0x000000210700780c */ /* 0x000fe20003fa4270 */
[----:B------:R-:W1:Y:S03]  /*24f0*/  MUFU.TANH R39, R51 ;  /* 0x0000003300277308 */ /* 0x000e660000002400 */
[----:B------:R-:W-:-:S05]  /*2500*/  FSEL R31, R31, -INF , P5 ;  /* 0xff8000001f1f7808 */ /* 0x000fca0002800000 */
[----:B------:R-:W-:Y:S01]  /*2510*/  MUFU.TANH R51, R63 ;  /* 0x0000003f00337308 */ /* 0x000fe20000002400 */
[----:B---3--:R-:W-:Y:S02]  /*2520*/  FSEL R27, R27, -INF , P1 ;  /* 0xff8000001b1b7808 */ /* 0x008fe40000800000 */
[----:B------:R-:W-:-:S05]  /*2530*/  ISETP.GT.AND P1, PT, R7, 0x31, PT ;  /* 0x000000310700780c */ /* 0x000fca0003f24270 */
[----:B------:R-:W2:Y:S01]  /*2540*/  MUFU.TANH R40, R40 ;  /* 0x0000002800287308 */ /* 0x000ea20000002400 */
[----:B-1----:R-:W-:-:S07]  /*2550*/  FSEL R39, R39, -INF , P1 ;  /* 0xff80000027277808 */ /* 0x002fce0000800000 */
[----:B------:R1:W-:Y:S08]  /*2560*/  MUFU.TANH R63, R75 ;  /* 0x0000004b003f7308 */ /* 0x0003f00000002400 */
[----:B------:R-:W3:Y:S01]  /*2570*/  MUFU.TANH R15, R34 ;  /* 0x00000022000f7308 */ /* 0x000ee20000002400 */
[----:B-1----:R-:W-:Y:S02]  /*2580*/  FSEL R75, R32, -INF , P4 ;  /* 0xff800000204b7808 */ /* 0x002fe40002000000 */
[----:B--2---:R-:W-:-:S02]  /*2590*/  FSEL R97, R40, -INF , P6 ;  /* 0xff80000028617808 */ /* 0x004fc40003000000 */
[----:B------:R-:W-:-:S03]  /*25a0*/  FMNMX.FTZ R8, R75, R8, !PT ;  /* 0x000000084b087209 */ /* 0x000fc60007810000 */
[----:B------:R-:W1:Y:S01]  /*25b0*/  MUFU.TANH R41, R41 ;  /* 0x0000002900297308 */ /* 0x000e620000002400 */
[----:B------:R-:W-:-:S04]  /*25c0*/  FMNMX.FTZ R8, R91, R8, !PT ;  /* 0x000000085b087209 */ /* 0x000fc80007810000 */
[----:B------:R-:W-:-:S03]  /*25d0*/  FMNMX.FTZ R8, R93, R8, !PT ;  /* 0x000000085d087209 */ /* 0x000fc60007810000 */
[----:B------:R-:W2:Y:S01]  /*25e0*/  MUFU.TANH R44, R44 ;  /* 0x0000002c002c7308 */ /* 0x000ea20000002400 */
[----:B------:R-:W-:Y:S02]  /*25f0*/  FMNMX.FTZ R8, R95, R8, !PT ;  /* 0x000000085f087209 */ /* 0x000fe40007810000 */
[----:B---3--:R-:W-:Y:S02]  /*2600*/  FSEL R15, R15, -INF , P4 ;  /* 0xff8000000f0f7808 */ /* 0x008fe40002000000 */
[----:B------:R-:W-:Y:S02]  /*2610*/  ISETP.GT.AND P4, PT, R7, 0x28, PT ;  /* 0x000000280700780c */ /* 0x000fe40003f84270 */
[----:B------:R-:W-:Y:S01]  /*2620*/  FMNMX.FTZ R8, R97, R8, !PT ;  /* 0x0000000861087209 */ /* 0x000fe20007810000 */
[----:B------:R-:W3:Y:S01]  /*2630*/  MUFU.TANH R38, R38 ;  /* 0x0000002600267308 */ /* 0x000ee20000002400 */
[----:B-1----:R-:W-:Y:S02]  /*2640*/  FSEL R99, R41, -INF , P5 ;  /* 0xff80000029637808 */ /* 0x002fe40002800000 */
[----:B------:R-:W-:-:S02]  /*2650*/  ISETP.GT.AND P5, PT, R7, 0x39, PT ;  /* 0x000000390700780c */ /* 0x000fc40003fa4270 */
[----:B------:R-:W-:Y:S02]  /*2660*/  FMNMX.FTZ R8, R99, R8, !PT ;  /* 0x0000000863087209 */ /* 0x000fe40007810000 */
[----:B------:R-:W-:Y:S01]  /*2670*/  FSEL R43, R43, -INF , P5 ;  /* 0xff8000002b2b7808 */ /* 0x000fe20002800000 */
[----:B------:R-:W1:Y:S01]  /*2680*/  MUFU.TANH R45, R45 ;  /* 0x0000002d002d7308 */ /* 0x000e620000002400 */
[----:B--2---:R-:W-:-:S04]  /*2690*/  FSEL R101, R44, -INF , P4 ;  /* 0xff8000002c657808 */ /* 0x004fc80002000000 */
[----:B------:R-:W-:-:S03]  /*26a0*/  FMNMX.FTZ R8, R101, R8, !PT ;  /* 0x0000000865087209 */ /* 0x000fc60007810000 */
[----:B------:R-:W2:Y:S01]  /*26b0*/  MUFU.TANH R48, R48 ;  /* 0x0000003000307308 */ /* 0x000ea20000002400 */
[----:B---3--:R-:W-:Y:S02]  /*26c0*/  FSEL R25, R38, -INF , P2 ;  /* 0xff80000026197808 */ /* 0x008fe40001000000 */
[----:B------:R-:W-:-:S05]  /*26d0*/  ISETP.GT.AND P2, PT, R7, 0x30, PT ;  /* 0x000000300700780c */ /* 0x000fca0003f44270 */
[----:B------:R-:W3:Y:S01]  /*26e0*/  MUFU.TANH R42, R42 ;  /* 0x0000002a002a7308 */ /* 0x000ee20000002400 */
[----:B-1----:R-:W-:Y:S02]  /*26f0*/  FSEL R103, R45, -INF , P3 ;  /* 0xff8000002d677808 */ /* 0x002fe40001800000 */
[----:B------:R-:W-:Y:S02]  /*2700*/  ISETP.GT.AND P3, PT, R7, 0x41, PT ;  /* 0x000000410700780c */ /* 0x000fe40003f64270 */
        /* <DEDUP_REMOVED lines=55> */
[----:B------:R-:W-:-:S03]  /*2a80*/  FMNMX.FTZ R8, R123, R8, !PT ;  /* 0x000000087b087209 */ /* 0x000fc60007810000 */
        /* <DEDUP_REMOVED lines=27> */
[----:B-1----:R-:W-:-:S04]  /*2c40*/  FSEL R135, R77, -INF , P5 ;  /* 0xff8000004d877808 */ /* 0x002fc80002800000 */
        /* <DEDUP_REMOVED lines=13> */
[----:B------:R-:W-:Y:S01]  /*2d20*/  MUFU.TANH R79, R79 ;  /* 0x0000004f004f7308 */ /* 0x000fe20000002400 */
[----:B---3--:R-:W-:-:S04]  /*2d30*/  FSEL R143, R85, -INF , P1 ;  /* 0xff800000558f7808 */ /* 0x008fc80000800000 */
[----:B------:R-:W-:Y:S01]  /*2d40*/  FMNMX.FTZ R14, R143, R8, !PT ;  /* 0x000000088f0e7209 */ /* 0x000fe20007810000 */
[----:B------:R-:W-:Y:S02]  /*2d50*/  IMAD.U32 R8, RZ, RZ, UR5 ;  /* 0x00000005ff087e24 */ /* 0x000fe4000f8e00ff */
[----:B------:R-:W-:Y:S01]  /*2d60*/  MUFU.TANH R82, R82 ;  /* 0x0000005200527308 */ /* 0x000fe20000002400 */
[----:B-1----:R-:W-:Y:S01]  /*2d70*/  FSEL R85, R78, -INF , P6 ;  /* 0xff8000004e557808 */ /* 0x002fe20003000000 */
[----:B------:R-:W1:Y:S06]  /*2d80*/  SHFL.BFLY PT, R7, R14, 0x2, 0x1f ;  /* 0x0c401f000e077f89 */ /* 0x000e6c00000e0000 */
[----:B------:R-:W-:Y:S08]  /*2d90*/  MUFU.TANH R83, R83 ;  /* 0x0000005300537308 */ /* 0x000ff00000002400 */
[----:B------:R-:W-:Y:S08]  /*2da0*/  MUFU.TANH R86, R86 ;  /* 0x0000005600567308 */ /* 0x000ff00000002400 */
[----:B------:R-:W2:Y:S01]  /*2db0*/  MUFU.TANH R87, R87 ;  /* 0x0000005700577308 */ /* 0x000ea20000002400 */
[----:B-1----:R-:W-:-:S05]  /*2dc0*/  FMNMX.FTZ R20, R14, R7, !PT ;  /* 0x000000070e147209 */ /* 0x002fca0007810000 */
[----:B------:R-:W1:Y:S01]  /*2dd0*/  SHFL.BFLY PT, R7, R20, 0x1, 0x1f ;  /* 0x0c201f0014077f89 */ /* 0x000e6200000e0000 */
[----:B--2---:R-:W-:Y:S02]  /*2de0*/  FSEL R87, R87, -INF , P1 ;  /* 0xff80000057577808 */ /* 0x004fe40000800000 */
[----:B-1----:R-:W-:-:S04]  /*2df0*/  FMNMX.FTZ R7, R20, R7, !PT ;  /* 0x0000000714077209 */ /* 0x002fc80007810000 */
[C---:B------:R-:W-:Y:S01]  /*2e00*/  FSETP.NEU.FTZ.AND P0, PT, R7.reuse, -INF , PT ;  /* 0xff8000000700780b */ /* 0x040fe20003f1d000 */
[----:B------:R-:W-:-:S05]  /*2e10*/  FMUL.FTZ R24, R7, R8 ;  /* 0x0000000807187220 */ /* 0x000fca0000410000 */
[----:B------:R-:W-:Y:S02]  /*2e20*/  FSEL R24, R24, RZ, P0 ;  /* 0x000000ff18187208 */ /* 0x000fe40000000000 */
[----:B------:R-:W-:-:S03]  /*2e30*/  ISETP.NE.AND P0, PT, R12, RZ, PT ;  /* 0x000000ff0c00720c */ /* 0x000fc60003f05270 */
[--C-:B------:R-:W-:Y:S01]  /*2e40*/  FFMA.FTZ R65, R10, R8, -R24.reuse ;  /* 0x000000080a417223 */ /* 0x100fe20000010818 */
[----:B------:R-:W-:Y:S01]  /*2e50*/  FMNMX.FTZ R10, R3, R6, !PT ;  /* 0x00000006030a7209 */ /* 0x000fe20007810000 */
[-CC-:B------:R-:W-:Y:S01]  /*2e60*/  FFMA.FTZ R69, R91, R8.reuse, -R24.reuse ;  /* 0x000000085b457223 */ /* 0x180fe20000010818 */
[----:B------:R-:W-:Y:S01]  /*2e70*/  FSEL R91, R79, -INF , P5 ;  /* 0xff8000004f5b7808 */ /* 0x000fe20002800000 */
        /* <DEDUP_REMOVED lines=10> */
[--C-:B------:R-:W-:Y:S01]  /*2f20*/  FFMA.FTZ R180, R9, R8, -R24.reuse ;  /* 0x0000000809b47223 */ /* 0x100fe20000010818 */
[----:B------:R-:W-:Y:S01]  /*2f30*/  FSEL R97, R86, -INF , P2 ;  /* 0xff80000056617808 */ /* 0x000fe20001000000 */
[----:B------:R-:W-:Y:S01]  /*2f40*/  MUFU.EX2 R65, R65 ;  /* 0x0000004100417308 */ /* 0x000fe20000000800 */
[----:B------:R-:W-:Y:S01]  /*2f50*/  FMNMX.FTZ R10, R21, R10, !PT ;  /* 0x0000000a150a7209 */ /* 0x000fe20007810000 */
[-CC-:B------:R-:W-:Y:S01]  /*2f60*/  FFMA.FTZ R176, R75, R8.reuse, -R24.reuse ;  /* 0x000000084bb07223 */ /* 0x180fe20000010818 */
[-CC-:B------:R-:W-:Y:S01]  /*2f70*/  FFMA.FTZ R73, R99, R8.reuse, -R24.reuse ;  /* 0x0000000863497223 */ /* 0x180fe20000010818 */
[--C-:B------:R-:W-:Y:S01]  /*2f80*/  FFMA.FTZ R174, R101, R8, -R24.reuse ;  /* 0x0000000865ae7223 */ /* 0x100fe20000010818 */
[----:B------:R-:W-:Y:S01]  /*2f90*/  FMNMX.FTZ R10, R25, R10, !PT ;  /* 0x0000000a190a7209 */ /* 0x000fe20007810000 */
[-CC-:B------:R-:W-:Y:S01]  /*2fa0*/  FFMA.FTZ R75, R103, R8.reuse, -R24.reuse ;  /* 0x00000008674b7223 */ /* 0x180fe20000010818 */
[--C-:B------:R-:W-:Y:S01]  /*2fb0*/  FFMA.FTZ R168, R105, R8, -R24.reuse ;  /* 0x0000000869a87223 */ /* 0x100fe20000010818 */
[----:B------:R-:W1:Y:S01]  /*2fc0*/  MUFU.EX2 R180, R180 ;  /* 0x000000b400b47308 */ /* 0x000e620000000800 */
[----:B------:R-:W-:Y:S01]  /*2fd0*/  FMNMX.FTZ R10, R27, R10, !PT ;  /* 0x0000000a1b0a7209 */ /* 0x000fe20007810000 */
[-CC-:B------:R-:W-:Y:S01]  /*2fe0*/  FFMA.FTZ R77, R107, R8.reuse, -R24.reuse ;  /* 0x000000086b4d7223 */ /* 0x180fe20000010818 */
[-CC-:B------:R-:W-:Y:S01]  /*2ff0*/  FFMA.FTZ R170, R109, R8.reuse, -R24.reuse ;  /* 0x000000086daa7223 */ /* 0x180fe20000010818 */
[--C-:B------:R-:W-:Y:S01]  /*3000*/  FFMA.FTZ R111, R111, R8, -R24.reuse ;  /* 0x000000086f6f7223 */ /* 0x100fe20000010818 */
[----:B------:R-:W-:Y:S01]  /*3010*/  FMNMX.FTZ R10, R29, R10, !PT ;  /* 0x0000000a1d0a7209 */ /* 0x000fe20007810000 */
[-CC-:B------:R-:W-:Y:S01]  /*3020*/  FFMA.FTZ R152, R113, R8.reuse, -R24.reuse ;  /* 0x0000000871987223 */ /* 0x180fe20000010818 */
[--C-:B------:R-:W-:Y:S01]  /*3030*/  FFMA.FTZ R81, R115, R8, -R24.reuse ;  /* 0x0000000873517223 */ /* 0x100fe20000010818 */
[----:B------:R-:W2:Y:S01]  /*3040*/  MUFU.EX2 R182, R182 ;  /* 0x000000b600b67308 */ /* 0x000ea20000000800 */
[----:B------:R-:W-:Y:S01]  /*3050*/  FMNMX.FTZ R10, R31, R10, !PT ;  /* 0x0000000a1f0a7209 */ /* 0x000fe20007810000 */
[-CC-:B------:R-:W-:Y:S01]  /*3060*/  FFMA.FTZ R154, R117, R8.reuse, -R24.reuse ;  /* 0x00000008759a7223 */ /* 0x180fe20000010818 */
[-CC-:B------:R-:W-:Y:S01]  /*3070*/  FFMA.FTZ R83, R119, R8.reuse, -R24.reuse ;  /* 0x0000000877537223 */ /* 0x180fe20000010818 */
[--C-:B------:R-:W-:Y:S01]  /*3080*/  FFMA.FTZ R156, R121, R8, -R24.reuse ;  /* 0x00000008799c7223 */ /* 0x100fe20000010818 */
[----:B------:R-:W-:Y:S01]  /*3090*/  FMNMX.FTZ R10, R33, R10, !PT ;  /* 0x0000000a210a7209 */ /* 0x000fe20007810000 */
[-CC-:B------:R-:W-:Y:S01]  /*30a0*/  FFMA.FTZ R123, R123, R8.reuse, -R24.reuse ;  /* 0x000000087b7b7223 */ /* 0x180fe20000010818 */
[--C-:B------:R-:W-:Y:S01]  /*30b0*/  FFMA.FTZ R125, R125, R8, -R24.reuse ;  /* 0x000000087d7d7223 */ /* 0x100fe20000010818 */
[----:B------:R-:W3:Y:S01]  /*30c0*/  MUFU.EX2 R67, R67 ;  /* 0x0000004300437308 */ /* 0x000ee20000000800 */
[----:B------:R-:W-:Y:S01]  /*30d0*/  FMNMX.FTZ R10, R35, R10, !PT ;  /* 0x0000000a230a7209 */ /* 0x000fe20007810000 */
[-CC-:B------:R-:W-:Y:S01]  /*30e0*/  FFMA.FTZ R127, R127, R8.reuse, -R24.reuse ;  /* 0x000000087f7f7223 */ /* 0x180fe20000010818 */
[-CC-:B------:R-:W-:Y:S01]  /*30f0*/  FFMA.FTZ R129, R129, R8.reuse, -R24.reuse ;  /* 0x0000000881817223 */ /* 0x180fe20000010818 */
[--C-:B------:R-:W-:Y:S01]  /*3100*/  FFMA.FTZ R131, R131, R8, -R24.reuse ;  /* 0x0000000883837223 */ /* 0x100fe20000010818 */
[----:B------:R-:W-:Y:S01]  /*3110*/  FMNMX.FTZ R10, R37, R10, !PT ;  /* 0x0000000a250a7209 */ /* 0x000fe20007810000 */
[-CC-:B------:R-:W-:Y:S01]  /*3120*/  FFMA.FTZ R133, R133, R8.reuse, -R24.reuse ;  /* 0x0000000885857223 */ /* 0x180fe20000010818 */
[--C-:B------:R-:W-:Y:S01]  /*3130*/  FFMA.FTZ R135, R135, R8, -R24.reuse ;  /* 0x0000000887877223 */ /* 0x100fe20000010818 */
[----:B------:R-:W4:Y:S01]  /*3140*/  MUFU.EX2 R176, R176 ;  /* 0x000000b000b07308 */ /* 0x000f220000000800 */
[----:B------:R-:W-:Y:S01]  /*3150*/  FMNMX.FTZ R10, R39, R10, !PT ;  /* 0x0000000a270a7209 */ /* 0x000fe20007810000 */
[-CC-:B------:R-:W-:Y:S01]  /*3160*/  FFMA.FTZ R137, R137, R8.reuse, -R24.reuse ;  /* 0x0000000889897223 */ /* 0x180fe20000010818 */
[-CC-:B------:R-:W-:Y:S01]  /*3170*/  FFMA.FTZ R139, R139, R8.reuse, -R24.reuse ;  /* 0x000000088b8b7223 */ /* 0x180fe20000010818 */
[--C-:B------:R-:W-:Y:S01]  /*3180*/  FFMA.FTZ R141, R141, R8, -R24.reuse ;  /* 0x000000088d8d7223 */ /* 0x100fe20000010818 */
[----:B------:R-:W-:Y:S01]  /*3190*/  FMNMX.FTZ R10, R41, R10, !PT ;  /* 0x0000000a290a7209 */ /* 0x000fe20007810000 */
[----:B------:R-:W-:Y:S01]  /*31a0*/  FFMA.FTZ R24, R143, R8, -R24 ;  /* 0x000000088f187223 */ /* 0x000fe20000010818 */
[----:B------:R-:W-:Y:S01]  /*31b0*/  ISETP.GE.AND P2, PT, R89, 0x81, PT ;  /* 0x000000815900780c */ /* 0x000fe20003f46270 */
[----:B------:R-:W5:Y:S01]  /*31c0*/  MUFU.EX2 R69, R69 ;  /* 0x0000004500457308 */ /* 0x000f620000000800 */
[----:B------:R-:W-:-:S02]  /*31d0*/  FMNMX.FTZ R10, R43, R10, !PT ;  /* 0x0000000a2b0a7209 */ /* 0x000fc40007810000 */
[----:B------:R-:W-:Y:S02]  /*31e0*/  CS2R R142, SRZ ;  /* 0x00000000008e7805 */ /* 0x000fe4000001ff00 */
[----:B------:R-:W-:Y:S02]  /*31f0*/  CS2R R120, SRZ ;  /* 0x0000000000787805 */ /* 0x000fe4000001ff00 */
[----:B------:R-:W-:Y:S02]  /*3200*/  CS2R R118, SRZ ;  /* 0x0000000000767805 */ /* 0x000fe4000001ff00 */
[----:B------:R-:W-:Y:S02]  /*3210*/  FMNMX.FTZ R10, R45, R10, !PT ;  /* 0x0000000a2d0a7209 */ /* 0x000fe40007810000 */
[----:B------:R-:W-:Y:S02]  /*3220*/  CS2R R116, SRZ ;  /* 0x0000000000747805 */ /* 0x000fe4000001ff00 */
[----:B------:R-:W-:Y:S01]  /*3230*/  CS2R R114, SRZ ;  /* 0x0000000000727805 */ /* 0x000fe2000001ff00 */
[----:B------:R-:W-:Y:S01]  /*3240*/  MUFU.EX2 R178, R178 ;  /* 0x000000b200b27308 */ /* 0x000fe20000000800 */
        /* <DEDUP_REMOVED lines=12> */
[----:B------:R-:W-:Y:S01]  /*3310*/  FMNMX.FTZ R10, R53, R10, !PT ;  /* 0x0000000a350a7209 */ /* 0x000fe20007810000 */
[----:B------:R-:W-:Y:S03]  /*3320*/  MUFU.EX2 R172, R172 ;  /* 0x000000ac00ac7308 */ /* 0x000fe60000000800 */
[----:B------:R-:W-:-:S04]  /*3330*/  FMNMX.FTZ R10, R55, R10, !PT ;  /* 0x0000000a370a7209 */ /* 0x000fc80007810000 */
        /* <DEDUP_REMOVED lines=14> */
[----:B------:R-:W-:-:S05]  /*3420*/  FMNMX.FTZ R10, R87, R10, !PT ;  /* 0x0000000a570a7209 */ /* 0x000fca0007810000 */
[----:B------:R-:W1:Y:S01]  /*3430*/  SHFL.BFLY PT, R9, R10, 0x2, 0x1f ;  /* 0x0c401f000a097f89 */ /* 0x000e6200000e0000 */
[----:B------:R-:W-:Y:S08]  /*3440*/  MUFU.EX2 R170, R170 ;  /* 0x000000aa00aa7308 */ /* 0x000ff00000000800 */
[----:B------:R2:W-:Y:S08]  /*3450*/  MUFU.EX2 R79, R111 ;  /* 0x0000006f004f7308 */ /* 0x0005f00000000800 */
[----:B------:R-:W-:Y:S01]  /*3460*/  MUFU.EX2 R152, R152 ;  /* 0x0000009800987308 */ /* 0x000fe20000000800 */
[----:B--2---:R-:W-:-:S02]  /*3470*/  CS2R R110, SRZ ;  /* 0x00000000006e7805 */ /* 0x004fc4000001ff00 */
[----:B-1----:R-:W-:-:S05]  /*3480*/  FMNMX.FTZ R12, R10, R9, !PT ;  /* 0x000000090a0c7209 */ /* 0x002fca0007810000 */
[----:B------:R-:W-:Y:S01]  /*3490*/  MUFU.EX2 R81, R81 ;  /* 0x0000005100517308 */ /* 0x000fe20000000800 */
[----:B------:R-:W1:Y:S07]  /*34a0*/  SHFL.BFLY PT, R9, R12, 0x1, 0x1f ;  /* 0x0c201f000c097f89 */ /* 0x000e6e00000e0000 */
[----:B------:R-:W-:Y:S08]  /*34b0*/  MUFU.EX2 R154, R154 ;  /* 0x0000009a009a7308 */ /* 0x000ff00000000800 */
[----:B------:R-:W-:Y:S08]  /*34c0*/  MUFU.EX2 R83, R83 ;  /* 0x0000005300537308 */ /* 0x000ff00000000800 */
[----:B------:R-:W-:Y:S01]  /*34d0*/  MUFU.EX2 R156, R156 ;  /* 0x0000009c009c7308 */ /* 0x000fe20000000800 */
[----:B-1----:R-:W-:-:S04]  /*34e0*/  FMNMX.FTZ R9, R12, R9, !PT ;  /* 0x000000090c097209 */ /* 0x002fc80007810000 */
[C---:B------:R-:W-:Y:S01]  /*34f0*/  FSETP.NEU.FTZ.AND P1, PT, R9.reuse, -INF , PT ;  /* 0xff8000000900780b */ /* 0x040fe20003f3d000 */
[----:B------:R-:W-:Y:S02]  /*3500*/  FMUL.FTZ R10, R9, R8 ;  /* 0x00000008090a7220 */ /* 0x000fe40000410000 */
[----:B------:R-:W-:Y:S03]  /*3510*/  MUFU.EX2 R123, R123 ;  /* 0x0000007b007b7308 */ /* 0x000fe60000000800 */
[----:B------:R-:W-:Y:S02]  /*3520*/  FSEL R10, R10, RZ, P1 ;  /* 0x000000ff0a0a7208 */ /* 0x000fe40000800000 */
[----:B------:R-:W-:-:S03]  /*3530*/  ISETP.NE.AND P1, PT, R18, RZ, PT ;  /* 0x000000ff1200720c */ /* 0x000fc60003f25270 */
        /* <DEDUP_REMOVED lines=15> */
[-CC-:B------:R-:W-:Y:S01]  /*3630*/  FFMA.FTZ R39, R39, R8.reuse, -R10.reuse ;  /* 0x0000000827277223 */ /* 0x180fe2000001080a */
[----:B------:R-:W2:Y:S01]  /*3640*/  MUFU.EX2 R6, R6 ;  /* 0x0000000600067308 */ /* 0x000ea20000000800 */
[----:B-1----:R-:W-:Y:S01]  /*3650*/  FADD.FTZ R3, R180, R65 ;  /* 0x00000041b4037221 */ /* 0x002fe20000010000 */
[-CC-:B------:R-:W-:Y:S01]  /*3660*/  FFMA.FTZ R41, R41, R8.reuse, -R10.reuse ;  /* 0x0000000829297223 */ /* 0x180fe2000001080a */
[-CC-:B------:R-:W-:Y:S01]  /*3670*/  FFMA.FTZ R43, R43, R8.reuse, -R10.reuse ;  /* 0x000000082b2b7223 */ /* 0x180fe2000001080a */
[-CC-:B------:R-:W-:Y:S01]  /*3680*/  FFMA.FTZ R45, R45, R8.reuse, -R10.reuse ;  /* 0x000000082d2d7223 */ /* 0x180fe2000001080a */
[----:B------:R-:W-:Y:S01]  /*3690*/  FADD.FTZ R34, R182, R3 ;  /* 0x00000003b6227221 */ /* 0x000fe20000010000 */
        /* <DEDUP_REMOVED lines=10> */
[----:B------:R3:W4:Y:S01]  /*3740*/  MUFU.EX2 R12, R13 ;  /* 0x0000000d000c7308 */ /* 0x0007220000000800 */
[----:B-----5:R-:W-:Y:S01]  /*3750*/  FADD.FTZ R3, R69, R36 ;  /* 0x0000002445037221 */ /* 0x020fe20000010000 */
[----:B--2---:R-:W-:Y:S01]  /*3760*/  FADD.FTZ R36, R181, R6 ;  /* 0x00000006b5247221 */ /* 0x004fe20000010000 */
[-CC-:B------:R-:W-:Y:S01]  /*3770*/  FFMA.FTZ R61, R61, R8.reuse, -R10.reuse ;  /* 0x000000083d3d7223 */ /* 0x180fe2000001080a */
[-CC-:B------:R-:W-:Y:S01]  /*3780*/  FFMA.FTZ R63, R63, R8.reuse, -R10.reuse ;  /* 0x000000083f3f7223 */ /* 0x180fe2000001080a */
[----:B------:R-:W-:Y:S01]  /*3790*/  FADD.FTZ R38, R178, R3 ;  /* 0x00000003b2267221 */ /* 0x000fe20000010000 */
[-CC-:B------:R-:W-:Y:S01]  /*37a0*/  FFMA.FTZ R85, R85, R8.reuse, -R10.reuse ;  /* 0x0000000855557223 */ /* 0x180fe2000001080a */
[-C--:B------:R-:W-:Y:S01]  /*37b0*/  FFMA.FTZ R91, R91, R8.reuse, -R10 ;  /* 0x000000085b5b7223 */ /* 0x080fe2000001080a */
[----:B------:R-:W2:Y:S01]  /*37c0*/  MUFU.EX2 R15, R15 ;  /* 0x0000000f000f7308 */ /* 0x000ea20000000800 */
[----:B---3--:R-:W-:Y:S01]  /*37d0*/  FADD.FTZ R13, R71, R38 ;  /* 0x00000026470d7221 */ /* 0x008fe20000010000 */
[----:B-1----:R-:W-:Y:S01]  /*37e0*/  FADD.FTZ R3, R11, R36 ;  /* 0x000000240b037221 */ /* 0x002fe20000010000 */
[-CC-:B------:R-:W-:Y:S01]  /*37f0*/  FFMA.FTZ R93, R93, R8.reuse, -R10.reuse ;  /* 0x000000085d5d7223 */ /* 0x180fe2000001080a */
[-CC-:B------:R-:W-:Y:S01]  /*3800*/  FFMA.FTZ R95, R95, R8.reuse, -R10.reuse ;  /* 0x000000085f5f7223 */ /* 0x180fe2000001080a */
[----:B------:R-:W-:Y:S01]  /*3810*/  FADD.FTZ R40, R172, R13 ;  /* 0x0000000dac287221 */ /* 0x000fe20000010000 */
[-CC-:B------:R-:W-:Y:S01]  /*3820*/  FFMA.FTZ R97, R97, R8.reuse, -R10.reuse ;  /* 0x0000000861617223 */ /* 0x180fe2000001080a */
[----:B------:R-:W-:Y:S01]  /*3830*/  FFMA.FTZ R87, R87, R8, -R10 ;  /* 0x0000000857577223 */ /* 0x000fe2000001080a */
[----:B------:R-:W1:Y:S01]  /*3840*/  MUFU.EX2 R14, R21 ;  /* 0x00000015000e7308 */ /* 0x000e620000000800 */
[----:B----4-:R-:W-:Y:S01]  /*3850*/  FADD.FTZ R38, R12, R3 ;  /* 0x000000030c267221 */ /* 0x010fe20000010000 */
[----:B------:R-:W-:Y:S01]  /*3860*/  FADD.FTZ R13, R73, R40 ;  /* 0x00000028490d7221 */ /* 0x000fe20000010000 */
[----:B------:R-:W-:-:S02]  /*3870*/  F2FP.BF16.F32.PACK_AB R181, R6, R181 ;  /* 0x000000b506b5723e */ /* 0x000fc400000010ff */
[----:B------:R-:W-:Y:S01]  /*3880*/  F2FP.BF16.F32.PACK_AB R183, R12, R11 ;  /* 0x0000000b0cb7723e */ /* 0x000fe200000010ff */
[----:B------:R-:W-:Y:S01]  /*3890*/  FADD.FTZ R40, R174, R13 ;  /* 0x0000000dae287221 */ /* 0x000fe20000010000 */
[----:B------:R-:W-:Y:S01]  /*38a0*/  F2FP.BF16.F32.PACK_AB R180, R65, R180 ;  /* 0x000000b441b4723e */ /* 0x000fe200000010ff */
[----:B------:R-:W3:Y:S01]  /*38b0*/  MUFU.EX2 R25, R25 ;  /* 0x0000001900197308 */ /* 0x000ee20000000800 */
[----:B--2---:R-:W-:Y:S01]  /*38c0*/  FADD.FTZ R3, R15, R38 ;  /* 0x000000260f037221 */ /* 0x004fe20000010000 */
[----:B------:R-:W-:Y:S02]  /*38d0*/  F2FP.BF16.F32.PACK_AB R182, R67, R182 ;  /* 0x000000b643b6723e */ /* 0x000fe400000010ff */
[----:B------:R-:W-:Y:S02]  /*38e0*/  F2FP.BF16.F32.PACK_AB R176, R69, R176 ;  /* 0x000000b045b0723e */ /* 0x000fe400000010ff */
[----:B------:R-:W-:Y:S02]  /*38f0*/  F2FP.BF16.F32.PACK_AB R178, R71, R178 ;  /* 0x000000b247b2723e */ /* 0x000fe400000010ff */
[----:B------:R-:W2:Y:S01]  /*3900*/  MUFU.EX2 R20, R27 ;  /* 0x0000001b00147308 */ /* 0x000ea20000000800 */
[----:B-1----:R-:W-:Y:S01]  /*3910*/  FADD.FTZ R38, R14, R3 ;  /* 0x000000030e267221 */ /* 0x002fe20000010000 */
[----:B------:R-:W-:Y:S01]  /*3920*/  FADD.FTZ R3, R75, R40 ;  /* 0x000000284b037221 */ /* 0x000fe20000010000 */
[----:B------:R-:W-:-:S02]  /*3930*/  F2FP.BF16.F32.PACK_AB R172, R73, R172 ;  /* 0x000000ac49ac723e */ /* 0x000fc400000010ff */
[----:B------:R-:W-:Y:S01]  /*3940*/  F2FP.BF16.F32.PACK_AB R174, R75, R174 ;  /* 0x000000ae4bae723e */ /* 0x000fe200000010ff */
[----:B------:R-:W-:Y:S01]  /*3950*/  FADD.FTZ R40, R168, R3 ;  /* 0x00000003a8287221 */ /* 0x000fe20000010000 */
[----:B------:R-:W-:Y:S01]  /*3960*/  @P1 VIADD R3, R0, 0x34840 ;  /* 0x0003484000031836 */ /* 0x000fe20000000000 */
[----:B------:R-:W1:Y:S01]  /*3970*/  MUFU.EX2 R29, R29 ;  /* 0x0000001d001d7308 */ /* 0x000e620000000800 */
[----:B---3--:R-:W-:Y:S01]  /*3980*/  FADD.FTZ R13, R25, R38 ;  /* 0x00000026190d7221 */ /* 0x008fe20000010000 */
[C---:B------:R-:W-:Y:S01]  /*3990*/  FADD.FTZ R21, R77.reuse, R40 ;  /* 0x000000284d157221 */ /* 0x040fe20000010000 */
[----:B------:R-:W-:Y:S02]  /*39a0*/  F2FP.BF16.F32.PACK_AB R168, R77, R168 ;  /* 0x000000a84da8723e */ /* 0x000fe400000010ff */
[----:B------:R-:W-:Y:S01]  /*39b0*/  @P1 PRMT R3, R22, 0x654, R3 ;  /* 0x0000065416031816 */ /* 0x000fe20000000003 */
[----:B------:R-:W-:Y:S01]  /*39c0*/  FADD.FTZ R40, R170, R21 ;  /* 0x00000015aa287221 */ /* 0x000fe20000010000 */
[----:B------:R-:W-:Y:S01]  /*39d0*/  F2FP.BF16.F32.PACK_AB R170, R79, R170 ;  /* 0x000000aa4faa723e */ /* 0x000fe200000010ff */
[----:B------:R-:W3:Y:S01]  /*39e0*/  MUFU.EX2 R26, R31 ;  /* 0x0000001f001a7308 */ /* 0x000ee20000000800 */
[----:B--2---:R-:W-:Y:S01]  /*39f0*/  FADD.FTZ R38, R20, R13 ;  /* 0x0000000d14267221 */ /* 0x004fe20000010000 */
[----:B------:R2:W-:Y:S01]  /*3a00*/  @P1 SYNCS.ARRIVE.TRANS64.RED.A1T0 RZ, [R3+URZ], RZ ;  /* 0x000000ff03ff19a7 */ /* 0x0005e2000810043f */
[----:B------:R-:W-:-:S02]  /*3a10*/  F2FP.BF16.F32.PACK_AB R177, R14, R15 ;  /* 0x0000000f0eb1723e */ /* 0x000fc400000010ff */
[----:B------:R-:W-:-:S03]  /*3a20*/  F2FP.BF16.F32.PACK_AB R179, R20, R25 ;  /* 0x0000001914b3723e */ /* 0x000fc600000010ff */
[----:B------:R-:W2:Y:S01]  /*3a30*/  MUFU.EX2 R33, R33 ;  /* 0x0000002100217308 */ /* 0x000ea20000000800 */
[----:B-1----:R-:W-:-:S07]  /*3a40*/  FADD.FTZ R13, R29, R38 ;  /* 0x000000261d0d7221 */ /* 0x002fce0000010000 */
[----:B------:R-:W1:Y:S01]  /*3a50*/  MUFU.EX2 R28, R35 ;  /* 0x00000023001c7308 */ /* 0x000e620000000800 */
[C---:B---3--:R-:W-:Y:S01]  /*3a60*/  FADD.FTZ R38, R26.reuse, R13 ;  /* 0x0000000d1a267221 */ /* 0x048fe20000010000 */
[----:B------:R-:W-:Y:S01]  /*3a70*/  FADD.FTZ R13, R79, R40 ;  /* 0x000000284f0d7221 */ /* 0x000fe20000010000 */
[----:B------:R-:W-:-:S03]  /*3a80*/  F2FP.BF16.F32.PACK_AB R173, R26, R29 ;  /* 0x0000001d1aad723e */ /* 0x000fc600000010ff */
[----:B------:R-:W-:Y:S01]  /*3a90*/  FADD.FTZ R42, R152, R13 ;  /* 0x0000000d982a7221 */ /* 0x000fe20000010000 */
[----:B------:R-:W-:Y:S01]  /*3aa0*/  F2FP.BF16.F32.PACK_AB R152, R81, R152 ;  /* 0x000000985198723e */ /* 0x000fe200000010ff */
[----:B------:R-:W3:Y:S01]  /*3ab0*/  MUFU.EX2 R37, R37 ;  /* 0x0000002500257308 */ /* 0x000ee20000000800 */
[----:B--2---:R-:W-:Y:S01]  /*3ac0*/  FADD.FTZ R3, R33, R38 ;  /* 0x0000002621037221 */ /* 0x004fe20000010000 */
[----:B------:R-:W-:-:S04]  /*3ad0*/  FADD.FTZ R13, R81, R42 ;  /* 0x0000002a510d7221 */ /* 0x000fc80000010000 */
[----:B------:R-:W-:Y:S01]  /*3ae0*/  FADD.FTZ R42, R154, R13 ;  /* 0x0000000d9a2a7221 */ /* 0x000fe20000010000 */
[C---:B------:R-:W-:Y:S01]  /*3af0*/  F2FP.BF16.F32.PACK_AB R154, R83.reuse, R154 ;  /* 0x0000009a539a723e */ /* 0x040fe200000010ff */
[----:B------:R-:W2:Y:S01]  /*3b00*/  MUFU.EX2 R30, R39 ;  /* 0x00000027001e7308 */ /* 0x000ea20000000800 */
[C---:B-1----:R-:W-:Y:S01]  /*3b10*/  FADD.FTZ R40, R28.reuse, R3 ;  /* 0x000000031c287221 */ /* 0x042fe20000010000 */
[----:B------:R-:W-:Y:S01]  /*3b20*/  FADD.FTZ R13, R83, R42 ;  /* 0x0000002a530d7221 */ /* 0x000fe20000010000 */
[----:B------:R-:W-:-:S03]  /*3b30*/  F2FP.BF16.F32.PACK_AB R175, R28, R33 ;  /* 0x000000211caf723e */ /* 0x000fc600000010ff */
[----:B------:R-:W-:Y:S01]  /*3b40*/  FADD.FTZ R42, R156, R13 ;  /* 0x0000000d9c2a7221 */ /* 0x000fe20000010000 */
[----:B------:R-:W-:Y:S01]  /*3b50*/  F2FP.BF16.F32.PACK_AB R156, R123, R156 ;  /* 0x0000009c7b9c723e */ /* 0x000fe200000010ff */
[----:B------:R-:W1:Y:S01]  /*3b60*/  MUFU.EX2 R41, R41 ;  /* 0x0000002900297308 */ /* 0x000e620000000800 */
[----:B---3--:R-:W-:Y:S01]  /*3b70*/  FADD.FTZ R3, R37, R40 ;  /* 0x0000002825037221 */ /* 0x008fe20000010000 */
[----:B------:R-:W-:Y:S01]  /*3b80*/  FADD.FTZ R42, R123, R42 ;  /* 0x0000002a7b2a7221 */ /* 0x000fe20000010000 */
[----:B------:R-:W-:-:S03]  /*3b90*/  CS2R R122, SRZ ;  /* 0x00000000007a7805 */ /* 0x000fc6000001ff00 */
[----:B------:R-:W-:Y:S02]  /*3ba0*/  FADD.FTZ R13, R125, R42 ;  /* 0x0000002a7d0d7221 */ /* 0x000fe40000010000 */
[----:B------:R-:W3:Y:S01]  /*3bb0*/  MUFU.EX2 R32, R43 ;  /* 0x0000002b00207308 */ /* 0x000ee20000000800 */
[C---:B--2---:R-:W-:Y:S01]  /*3bc0*/  FADD.FTZ R40, R30.reuse, R3 ;  /* 0x000000031e287221 */ /* 0x044fe20000010000 */
[----:B------:R-:W-:-:S06]  /*3bd0*/  F2FP.BF16.F32.PACK_AB R169, R30, R37 ;  /* 0x000000251ea9723e */ /* 0x000fcc00000010ff */
[----:B------:R-:W2:Y:S01]  /*3be0*/  MUFU.EX2 R45, R45 ;  /* 0x0000002d002d7308 */ /* 0x000ea20000000800 */
[----:B-1----:R-:W-:-:S07]  /*3bf0*/  FADD.FTZ R3, R41, R40 ;  /* 0x0000002829037221 */ /* 0x002fce0000010000 */
[----:B------:R-:W1:Y:S01]  /*3c00*/  MUFU.EX2 R34, R47 ;  /* 0x0000002f00227308 */ /* 0x000e620000000800 */
[C---:B---3--:R-:W-:Y:S01]  /*3c10*/  FADD.FTZ R40, R32.reuse, R3 ;  /* 0x0000000320287221 */ /* 0x048fe20000010000 */
[----:B------:R-:W-:-:S06]  /*3c20*/  F2FP.BF16.F32.PACK_AB R171, R32, R41 ;  /* 0x0000002920ab723e */ /* 0x000fcc00000010ff */
[----:B------:R3:W4:Y:S01]  /*3c30*/  MUFU.EX2 R158, R127 ;  /* 0x0000007f009e7308 */ /* 0x0007220000000800 */
[----:B--2---:R-:W-:-:S07]  /*3c40*/  FADD.FTZ R3, R45, R40 ;  /* 0x000000282d037221 */ /* 0x004fce0000010000 */
[----:B------:R-:W2:Y:S01]  /*3c50*/  MUFU.EX2 R49, R49 ;  /* 0x0000003100317308 */ /* 0x000ea20000000800 */
[C---:B-1----:R-:W-:Y:S01]  /*3c60*/  FADD.FTZ R40, R34.reuse, R3 ;  /* 0x0000000322287221 */ /* 0x042fe20000010000 */
[----:B------:R-:W-:Y:S02]  /*3c70*/  F2FP.BF16.F32.PACK_AB R153, R34, R45 ;  /* 0x0000002d2299723e */ /* 0x000fe400000010ff */
[----:B---3--:R-:W-:-:S04]  /*3c80*/  CS2R R126, SRZ ;  /* 0x00000000007e7805 */ /* 0x008fc8000001ff00 */
[----:B------:R-:W1:Y:S01]  /*3c90*/  MUFU.EX2 R129, R129 ;  /* 0x0000008100817308 */ /* 0x000e620000000800 */
[C---:B----4-:R-:W-:Y:S01]  /*3ca0*/  FADD.FTZ R42, R158.reuse, R13 ;  /* 0x0000000d9e2a7221 */ /* 0x050fe20000010000 */
[----:B------:R-:W-:Y:S02]  /*3cb0*/  F2FP.BF16.F32.PACK_AB R158, R158, R125 ;  /* 0x0000007d9e9e723e */ /* 0x000fe400000010ff */
[----:B------:R-:W-:-:S04]  /*3cc0*/  CS2R R124, SRZ ;  /* 0x00000000007c7805 */ /* 0x000fc8000001ff00 */
[----:B------:R-:W3:Y:S01]  /*3cd0*/  MUFU.EX2 R36, R51 ;  /* 0x0000003300247308 */ /* 0x000ee20000000800 */
[----:B--2---:R-:W-:-:S07]  /*3ce0*/  FADD.FTZ R3, R49, R40 ;  /* 0x0000002831037221 */ /* 0x004fce0000010000 */
[----:B------:R2:W4:Y:S01]  /*3cf0*/  MUFU.EX2 R160, R131 ;  /* 0x0000008300a07308 */ /* 0x0005220000000800 */
[----:B-1----:R-:W-:-:S07]  /*3d00*/  FADD.FTZ R13, R129, R42 ;  /* 0x0000002a810d7221 */ /* 0x002fce0000010000 */
[----:B------:R-:W1:Y:S01]  /*3d10*/  MUFU.EX2 R53, R53 ;  /* 0x0000003500357308 */ /* 0x000e620000000800 */
[C---:B---3--:R-:W-:Y:S01]  /*3d20*/  FADD.FTZ R42, R36.reuse, R3 ;  /* 0x00000003242a7221 */ /* 0x048fe20000010000 */
[----:B------:R-:W-:Y:S02]  /*3d30*/  F2FP.BF16.F32.PACK_AB R155, R36, R49 ;  /* 0x00000031249b723e */ /* 0x000fe400000010ff */
[----:B--2---:R-:W-:-:S04]  /*3d40*/  CS2R R130, SRZ ;  /* 0x0000000000827805 */ /* 0x004fc8000001ff00 */
[----:B------:R-:W2:Y:S01]  /*3d50*/  MUFU.EX2 R133, R133 ;  /* 0x0000008500857308 */ /* 0x000ea20000000800 */
[C---:B----4-:R-:W-:Y:S01]  /*3d60*/  FADD.FTZ R44, R160.reuse, R13 ;  /* 0x0000000da02c7221 */ /* 0x050fe20000010000 */
[----:B------:R-:W-:Y:S02]  /*3d70*/  F2FP.BF16.F32.PACK_AB R160, R160, R129 ;  /* 0x00000081a0a0723e */ /* 0x000fe400000010ff */
[----:B------:R-:W-:-:S04]  /*3d80*/  CS2R R128, SRZ ;  /* 0x0000000000807805 */ /* 0x000fc8000001ff00 */
[----:B------:R-:W3:Y:S01]  /*3d90*/  MUFU.EX2 R0, R55 ;  /* 0x0000003700007308 */ /* 0x000ee20000000800 */
[----:B-1----:R-:W-:-:S07]  /*3da0*/  FADD.FTZ R3, R53, R42 ;  /* 0x0000002a35037221 */ /* 0x002fce0000010000 */
[----:B------:R1:W4:Y:S01]  /*3db0*/  MUFU.EX2 R162, R135 ;  /* 0x0000008700a27308 */ /* 0x0003220000000800 */
[----:B--2---:R-:W-:-:S07]  /*3dc0*/  FADD.FTZ R13, R133, R44 ;  /* 0x0000002c850d7221 */ /* 0x004fce0000010000 */
[----:B------:R-:W2:Y:S01]  /*3dd0*/  MUFU.EX2 R57, R57 ;  /* 0x0000003900397308 */ /* 0x000ea20000000800 */
[C---:B---3--:R-:W-:Y:S01]  /*3de0*/  FADD.FTZ R42, R0.reuse, R3 ;  /* 0x00000003002a7221 */ /* 0x048fe20000010000 */
[----:B------:R-:W-:Y:S02]  /*3df0*/  F2FP.BF16.F32.PACK_AB R157, R0, R53 ;  /* 0x00000035009d723e */ /* 0x000fe400000010ff */
[----:B-1----:R-:W-:-:S04]  /*3e00*/  CS2R R134, SRZ ;  /* 0x0000000000867805 */ /* 0x002fc8000001ff00 */
        /* <DEDUP_REMOVED lines=18> */
[----:B------:R-:W1:Y:S01]  /*3f30*/  MUFU.EX2 R24, R24 ;  /* 0x0000001800187308 */ /* 0x000e620000000800 */
[----:B--2---:R-:W-:-:S07]  /*3f40*/  FADD.FTZ R13, R141, R46 ;  /* 0x0000002e8d0d7221 */ /* 0x004fce0000010000 */
[----:B------:R-:W2:Y:S01]  /*3f50*/  MUFU.EX2 R85, R85 ;  /* 0x0000005500557308 */ /* 0x000ea20000000800 */
[C---:B---3--:R-:W-:Y:S01]  /*3f60*/  FADD.FTZ R44, R10.reuse, R3 ;  /* 0x000000030a2c7221 */ /* 0x048fe20000010000 */
[----:B------:R-:W-:Y:S02]  /*3f70*/  F2FP.BF16.F32.PACK_AB R161, R10, R61 ;  /* 0x0000003d0aa1723e */ /* 0x000fe400000010ff */
[----:B------:R-:W-:-:S04]  /*3f80*/  MOV R10, 0x3f800000 ;  /* 0x3f800000000a7802 */ /* 0x000fc80000000f00 */
[----:B------:R3:W4:Y:S01]  /*3f90*/  MUFU.EX2 R40, R91 ;  /* 0x0000005b00287308 */ /* 0x0007220000000800 */
[C---:B-1----:R-:W-:Y:S01]  /*3fa0*/  FADD.FTZ R3, R24.reuse, R13 ;  /* 0x0000000d18037221 */ /* 0x042fe20000010000 */
[----:B------:R-:W-:Y:S02]  /*3fb0*/  F2FP.BF16.F32.PACK_AB R166, R24, R141 ;  /* 0x0000008d18a6723e */ /* 0x000fe400000010ff */
[----:B------:R-:W-:-:S04]  /*3fc0*/  CS2R R140, SRZ ;  /* 0x00000000008c7805 */ /* 0x000fc8000001ff00 */
[----:B------:R-:W1:Y:S01]  /*3fd0*/  MUFU.EX2 R93, R93 ;  /* 0x0000005d005d7308 */ /* 0x000e620000000800 */
[----:B--2---:R-:W-:Y:S01]  /*3fe0*/  FADD.FTZ R13, R85, R44 ;  /* 0x0000002c550d7221 */ /* 0x004fe20000010000 */
[----:B---3--:R-:W-:-:S06]  /*3ff0*/  CS2R R90, SRZ ;  /* 0x00000000005a7805 */ /* 0x008fcc000001ff00 */
[----:B------:R2:W3:Y:S01]  /*4000*/  MUFU.EX2 R42, R95 ;  /* 0x0000005f002a7308 */ /* 0x0004e20000000800 */
[C---:B----4-:R-:W-:Y:S01]  /*4010*/  FADD.FTZ R12, R40.reuse, R13 ;  /* 0x0000000d280c7221 */ /* 0x050fe20000010000 */
[----:B------:R-:W-:-:S06]  /*4020*/  F2FP.BF16.F32.PACK_AB R163, R40, R85 ;  /* 0x0000005528a3723e */ /* 0x000fcc00000010ff */
[----:B------:R-:W4:Y:S01]  /*4030*/  MUFU.EX2 R97, R97 ;  /* 0x0000006100617308 */ /* 0x000f220000000800 */
[----:B-1----:R-:W-:Y:S01]  /*4040*/  FADD.FTZ R11, R93, R12 ;  /* 0x0000000c5d0b7221 */ /* 0x002fe20000010000 */
[----:B--2---:R-:W-:-:S06]  /*4050*/  CS2R R94, SRZ ;  /* 0x00000000005e7805 */ /* 0x004fcc000001ff00 */
[----:B------:R-:W1:Y:S01]  /*4060*/  MUFU.EX2 R6, R87 ;  /* 0x0000005700067308 */ /* 0x000e620000000800 */
[C---:B---3--:R-:W-:Y:S01]  /*4070*/  FADD.FTZ R12, R42.reuse, R11 ;  /* 0x0000000b2a0c7221 */ /* 0x048fe20000010000 */
[----:B------:R-:W-:Y:S02]  /*4080*/  F2FP.BF16.F32.PACK_AB R165, R42, R93 ;  /* 0x0000005d2aa5723e */ /* 0x000fe400000010ff */
[----:B------:R-:W-:Y:S01]  /*4090*/  CS2R R92, SRZ ;  /* 0x00000000005c7805 */ /* 0x000fe2000001ff00 */
[----:B----4-:R-:W-:-:S04]  /*40a0*/  FADD.FTZ R11, R97, R12 ;  /* 0x0000000c610b7221 */ /* 0x010fc80000010000 */
[C---:B-1----:R-:W-:Y:S01]  /*40b0*/  FADD.FTZ R0, R6.reuse, R11 ;  /* 0x0000000b06007221 */ /* 0x042fe20000010000 */
[----:B------:R-:W-:Y:S01]  /*40c0*/  F2FP.BF16.F32.PACK_AB R167, R6, R97 ;  /* 0x0000006106a7723e */ /* 0x000fe200000010ff */
[----:B------:R-:W-:Y:S01]  /*40d0*/  IMAD.MOV.U32 R6, RZ, RZ, 0x3f800000 ;  /* 0x3f800000ff067424 */ /* 0x000fe200078e00ff */
[----:B------:R-:W-:Y:S01]  /*40e0*/  CS2R R96, SRZ ;  /* 0x0000000000607805 */ /* 0x000fe2000001ff00 */
[----:B------:R-:W-:Y:S06]  /*40f0*/  @!P2 BRA `(.L_x_136) ;  /* 0x00000028007ca947 */ /* 0x000fec0003800000 */
[----:B------:R-:W-:Y:S01]  /*4100*/  VIADD R192, R192, 0xfffffffe ;  /* 0xfffffffec0c07836 */ /* 0x000fe20000000000 */
[----:B------:R-:W-:Y:S01]  /*4110*/  MOV R151, RZ ;  /* 0x000000ff00977202 */ /* 0x000fe20000000f00 */
[----:B------:R-:W-:Y:S01]  /*4120*/  IMAD.MOV.U32 R14, RZ, RZ, R9 ;  /* 0x000000ffff0e7224 */ /* 0x000fe200078e0009 */
[----:B------:R-:W-:Y:S01]  /*4130*/  UMOV UR4, UR39 ;  /* 0x0000002700047c82 */ /* 0x000fe20008000000 */
[----:B------:R-:W-:Y:S01]  /*4140*/  IMAD.MOV.U32 R12, RZ, RZ, R7 ;  /* 0x000000ffff0c7224 */ /* 0x000fe200078e0007 */
[----:B------:R-:W-:Y:S01]  /*4150*/  UMOV UR5, UR38 ;  /* 0x0000002600057c82 */ /* 0x000fe20008000000 */
[----:B------:R-:W-:Y:S01]  /*4160*/  IMAD.MOV.U32 R6, RZ, RZ, 0x3f800000 ;  /* 0x3f800000ff067424 */ /* 0x000fe200078e00ff */
[----:B------:R-:W-:-:S06]  /*4170*/  ULDC UR6, c[0x0][0x9d8] ;  /* 0x0002760000067ab9 */ /* 0x000fcc0000000800 */
.L_x_147:
[----:B------:R-:W-:-:S04]  /*4180*/  UIADD3 UR7, UR5, 0x1, URZ ;  /* 0x0000000105077890 */ /* 0x000fc8000fffe03f */
[----:B------:R-:W-:-:S04]  /*4190*/  UISETP.NE.AND UP0, UPT, UR7, 0x2, UPT ;  /* 0x000000020700788c */ /* 0x000fc8000bf05270 */
[----:B------:R-:W-:Y:S02]  /*41a0*/  USEL UR39, URZ, 0x1, UP0 ;  /* 0x000000013f277887 */ /* 0x000fe40008000000 */
[----:B------:R-:W-:Y:S02]  /*41b0*/  USEL UR38, UR7, URZ, UP0 ;  /* 0x0000003f07267287 */ /* 0x000fe40008000000 */
[----:B------:R-:W-:Y:S01]  /*41c0*/  ULOP3.LUT UR39, UR4, UR39, URZ, 0x3c, !UPT ;  /* 0x0000002704277292 */ /* 0x000fe2000f8e3c3f */
[----:B------:R-:W-:Y:S11]  /*41d0*/  @!P0 BRA `(.L_x_137) ;  /* 0x0000000000048947 */ /* 0x000ff60003800000 */
[----:B------:R-:W-:Y:S01]  /*41e0*/  BPT.TRAP 0x1 ;  /* 0x000000040000795c */ /* 0x000fe20000300000 */
.L_x_137:
[----:B------:R-:W-:Y:S01]  /*41f0*/  ULEA UR7, UR38, UR60, 0x3 ;  /* 0x0000003c26077291 */ /* 0x000fe2000f8e183f */
[----:B------:R-:W-:-:S05]  /*4200*/  IMAD.U32 R7, RZ, RZ, UR39 ;  /* 0x00000027ff077e24 */ /* 0x000fca000f8e00ff */
[----:B------:R-:W-:-:S04]  /*4210*/  SHF.L.U32 R7, R7, 0x1f, RZ ;  /* 0x0000001f07077819 */ /* 0x000fc800000006ff */
[----:B------:R1:W2:Y:S01]  /*4220*/  SYNCS.PHASECHK.TRANS64.TRYWAIT P1, [UR7+0x34830], R7 ;  /* 0x03483007ff0075a7 */ /* 0x0002a20008020147 */
[----:B------:R-:W-:Y:S05]  /*4230*/  @!P0 BRA `(.L_x_138) ;  /* 0x0000000000048947 */ /* 0x000fea0003800000 */
[----:B------:R-:W-:Y:S01]  /*4240*/  BPT.TRAP 0x1 ;  /* 0x000000040000795c */ /* 0x000fe20000300000 */
.L_x_138:
[----:B--2---:R-:W-:Y:S05]  /*4250*/  @P1 BRA `(.L_x_139) ;  /* 0x0000000000081947 */ /* 0x004fea0003800000 */
[----:B------:R-:W2:Y:S02]  /*4260*/  SYNCS.PHASECHK.TRANS64.TRYWAIT P1, [UR7+0x34830], R7 ;  /* 0x03483007ff0075a7 */ /* 0x000ea40008020147 */
[----:B--2---:R-:W-:Y:S05]  /*4270*/  @!P1 BRA `(.L_x_140) ;  /* 0x0000007400809947 */ /* 0x004fea0003800000 */
.L_x_139:
        /* <DEDUP_REMOVED lines=139> */
.L_x_141:
[----:B------:R-:W-:Y:S01]  /*4b30*/  ULEA UR10, UR5, UR60, 0x3 ;  /* 0x0000003c050a7291 */ /* 0x000fe2000f8e183f */
[----:B------:R-:W-:-:S05]  /*4b40*/  IMAD.U32 R6, RZ, RZ, UR4 ;  /* 0x00000004ff067e24 */ /* 0x000fca000f8e00ff */
[----:B------:R-:W-:-:S04]  /*4b50*/  SHF.L.U32 R6, R6, 0x1f, RZ ;  /* 0x0000001f06067819 */ /* 0x000fc800000006ff */
[----:B------:R3:W4:Y:S01]  /*4b60*/  SYNCS.PHASECHK.TRANS64.TRYWAIT P1, [UR10+0x34850], R6 ;  /* 0x03485006ff0075a7 */ /* 0x000722000802014a */
[----:B------:R-:W-:Y:S05]  /*4b70*/  @!P0 BRA `(.L_x_142) ;  /* 0x0000000000048947 */ /* 0x000fea0003800000 */
[----:B------:R-:W-:Y:S01]  /*4b80*/  BPT.TRAP 0x1 ;  /* 0x000000040000795c */ /* 0x000fe20000300000 */
.L_x_142:
[----:B----4-:R-:W-:Y:S05]  /*4b90*/  @P1 BRA `(.L_x_143) ;  /* 0x0000000000081947 */ /* 0x010fea0003800000 */
[----:B------:R-:W4:Y:S02]  /*4ba0*/  SYNCS.PHASECHK.TRANS64.TRYWAIT P1, [UR10+0x34850], R6 ;  /* 0x03485006ff0075a7 */ /* 0x000f24000802014a */
[----:B----4-:R-:W-:Y:S05]  /*4bb0*/  @!P1 BRA `(.L_x_144) ;  /* 0x0000006c00489947 */ /* 0x010fea0003800000 */
.L_x_143:
[----:B------:R-:W-:Y:S01]  /*4bc0*/  UIADD3 UR4, UR60, 0x400, URZ ;  /* 0x000004003c047890 */ /* 0x000fe2000fffe03f */
[----:B------:R-:W-:Y:S01]  /*4bd0*/  WARPGROUP.ARRIVE ;  /* 0x00000000000079c5 */ /* 0x000fe20000000000 */
[----:B------:R-:W-:Y:S02]  /*4be0*/  UMOV UR15, 0x40000040 ;  /* 0x40000040000f7882 */ /* 0x000fe40000000000 */
[----:B------:R-:W-:-:S04]  /*4bf0*/  USHF.R.U32.HI UR4, URZ, 0x4, UR4 ;  /* 0x000000043f047899 */ /* 0x000fc80008011604 */
[----:B------:R-:W-:-:S04]  /*4c00*/  ULOP3.LUT UR4, UR4, 0x3fff, URZ, 0xc0, !UPT ;  /* 0x00003fff04047892 */ /* 0x000fc8000f8ec03f */
[----:B------:R-:W-:-:S04]  /*4c10*/  ULOP3.LUT UR4, UR4, 0x4000000, URZ, 0xfc, !UPT ;  /* 0x0400000004047892 */ /* 0x000fc8000f8efc3f */
[----:B------:R-:W-:-:S07]  /*4c20*/  ULEA UR4, UR5, UR4, 0xb ;  /* 0x0000000405047291 */ /* 0x000fce000f8e583f */
[----:B------:R-:W-:Y:S02]  /*4c30*/  UMOV UR14, UR4 ;  /* 0x00000004000e7c82 */ /* 0x000fe40008000000 */
[----:B------:R-:W-:Y:S01]  /*4c40*/  HGMMA.64x128x16.F32.BF16 R88, R180, gdesc[UR12].tnspB, R88, gsb0 ;  /* 0x41e0000cb4587df0 */ /* 0x000fe20008001858 */
[----:B------:R-:W-:Y:S01]  /*4c50*/  UIADD3 UR14, UR4, 0x80, URZ ;  /* 0x00000080040e7890 */ /* 0x000fe2000fffe03f */
[----:B------:R-:W-:Y:S01]  /*4c60*/  UMOV UR15, 0x40000040 ;  /* 0x40000040000f7882 */ /* 0x000fe20000000000 */
[----:B------:R-:W-:Y:S02]  /*4c70*/  WARPGROUP.DEPBAR.LE gsb0, 0x0 ;  /* 0x00008000000079c5 */ /* 0x000fe40000010000 */
[----:B------:R-:W-:-:S07]  /*4c80*/  WARPGROUP.ARRIVE ;  /* 0x00000000000079c5 */ /* 0x000fce0000000000 */
        /* <DEDUP_REMOVED lines=30> */
[----:B------:R-:W-:Y:S03]  /*4e70*/  HGMMA.64x128x16.F32.BF16 R88, R164, gdesc[UR12].tnspB, R88, gsb0 ;  /* 0x41e0000ca4587df0 */ /* 0x000fe60008001858 */
[----:B------:R-:W-:Y:S02]  /*4e80*/  WARPGROUP.DEPBAR.LE gsb0, 0x0 ;  /* 0x00008000000079c5 */ /* 0x000fe40000010000 */
[----:B------:R-:W-:Y:S05]  /*4e90*/  @!P0 BRA `(.L_x_145) ;  /* 0x0000000000048947 */ /* 0x000fea0003800000 */
[----:B------:R-:W-:Y:S01]  /*4ea0*/  BPT.TRAP 0x1 ;  /* 0x000000040000795c */ /* 0x000fe20000300000 */
.L_x_145:
        /* <DEDUP_REMOVED lines=14> */
[----:B------:R-:W4:Y:S01]  /*4f90*/  MUFU.TANH R155, R155 ;  /* 0x0000009b009b7308 */ /* 0x000f220000002400 */
        /* <DEDUP_REMOVED lines=8> */
[----:B-1-3--:R-:W-:Y:S01]  /*5020*/  FMNMX.FTZ R6, R153, R12, !PT ;  /* 0x0000000c99067209 */ /* 0x00afe20007810000 */
[----:B------:R-:W-:Y:S01]  /*5030*/  FMUL.FTZ R35, R43, UR6 ;  /* 0x000000062b237c20 */ /* 0x000fe20008410000 */
[----:B------:R-:W-:Y:S01]  /*5040*/  FMUL.FTZ R175, R45, UR6 ;  /* 0x000000062daf7c20 */ /* 0x000fe20008410000 */
[----:B------:R-:W-:Y:S01]  /*5050*/  FMUL.FTZ R37, R46, UR6 ;  /* 0x000000062e257c20 */ /* 0x000fe20008410000 */
[----:B------:R-:W-:Y:S01]  /*5060*/  FMUL.FTZ R177, R48, UR6 ;  /* 0x0000000630b17c20 */ /* 0x000fe20008410000 */
[----:B------:R-:W-:Y:S01]  /*5070*/  FMUL.FTZ R39, R47, UR6 ;  /* 0x000000062f277c20 */ /* 0x000fe20008410000 */
[----:B------:R-:W-:Y:S01]  /*5080*/  FMUL.FTZ R179, R49, UR6 ;  /* 0x0000000631b37c20 */ /* 0x000fe20008410000 */
[----:B------:R-:W1:Y:S01]  /*5090*/  MUFU.TANH R157, R157 ;  /* 0x0000009d009d7308 */ /* 0x000e620000002400 */
[----:B----4-:R-:W-:Y:S01]  /*50a0*/  FMNMX.FTZ R6, R155, R6, !PT ;  /* 0x000000069b067209 */ /* 0x010fe20007810000 */
[----:B------:R-:W-:Y:S01]  /*50b0*/  FMUL.FTZ R41, R50, UR6 ;  /* 0x0000000632297c20 */ /* 0x000fe20008410000 */
[----:B------:R-:W-:Y:S01]  /*50c0*/  FMUL.FTZ R181, R52, UR6 ;  /* 0x0000000634b57c20 */ /* 0x000fe20008410000 */
[----:B------:R-:W-:Y:S01]  /*50d0*/  FMUL.FTZ R43, R51, UR6 ;  /* 0x00000006332b7c20 */ /* 0x000fe20008410000 */
[----:B------:R-:W-:Y:S01]  /*50e0*/  FMUL.FTZ R183, R53, UR6 ;  /* 0x0000000635b77c20 */ /* 0x000fe20008410000 */
[----:B------:R-:W-:Y:S01]  /*50f0*/  FMUL.FTZ R45, R54, UR6 ;  /* 0x00000006362d7c20 */ /* 0x000fe20008410000 */
[----:B------:R-:W-:Y:S01]  /*5100*/  FMUL.FTZ R193, R56, UR6 ;  /* 0x0000000638c17c20 */ /* 0x000fe20008410000 */
[----:B------:R-:W3:Y:S01]  /*5110*/  MUFU.TANH R13, R13 ;  /* 0x0000000d000d7308 */ /* 0x000ee20000002400 */
[----:B--2---:R-:W-:Y:S01]  /*5120*/  FMNMX.FTZ R8, R11, R14, !PT ;  /* 0x0000000e0b087209 */ /* 0x004fe20007810000 */
[----:B------:R-:W-:Y:S01]  /*5130*/  FMUL.FTZ R47, R55, UR6 ;  /* 0x00000006372f7c20 */ /* 0x000fe20008410000 */
[----:B------:R-:W-:Y:S01]  /*5140*/  FMUL.FTZ R195, R57, UR6 ;  /* 0x0000000639c37c20 */ /* 0x000fe20008410000 */
[----:B------:R-:W-:Y:S01]  /*5150*/  FMUL.FTZ R49, R58, UR6 ;  /* 0x000000063a317c20 */ /* 0x000fe20008410000 */
[----:B------:R-:W-:Y:S01]  /*5160*/  FMUL.FTZ R197, R60, UR6 ;  /* 0x000000063cc57c20 */ /* 0x000fe20008410000 */
[----:B------:R-:W-:Y:S01]  /*5170*/  FMUL.FTZ R51, R59, UR6 ;  /* 0x000000063b337c20 */ /* 0x000fe20008410000 */
[----:B------:R-:W-:Y:S01]  /*5180*/  FMUL.FTZ R199, R61, UR6 ;  /* 0x000000063dc77c20 */ /* 0x000fe20008410000 */
[----:B------:R-:W2:Y:S01]  /*5190*/  MUFU.TANH R159, R159 ;  /* 0x0000009f009f7308 */ /* 0x000ea20000002400 */
[----:B-1----:R-:W-:Y:S01]  /*51a0*/  FMNMX.FTZ R6, R157, R6, !PT ;  /* 0x000000069d067209 */ /* 0x002fe20007810000 */
[----:B------:R-:W-:Y:S01]  /*51b0*/  FMUL.FTZ R53, R62, UR6 ;  /* 0x000000063e357c20 */ /* 0x000fe20008410000 */
[----:B------:R-:W-:Y:S01]  /*51c0*/  FMUL.FTZ R201, R64, UR6 ;  /* 0x0000000640c97c20 */ /* 0x000fe20008410000 */
[----:B------:R-:W-:Y:S01]  /*51d0*/  FMUL.FTZ R55, R63, UR6 ;  /* 0x000000063f377c20 */ /* 0x000fe20008410000 */
[----:B------:R-:W-:Y:S01]  /*51e0*/  FMUL.FTZ R203, R65, UR6 ;  /* 0x0000000641cb7c20 */ /* 0x000fe20008410000 */
[----:B------:R-:W-:Y:S01]  /*51f0*/  FMUL.FTZ R57, R66, UR6 ;  /* 0x0000000642397c20 */ /* 0x000fe20008410000 */
[----:B------:R-:W-:Y:S01]  /*5200*/  FMUL.FTZ R205, R68, UR6 ;  /* 0x0000000644cd7c20 */ /* 0x000fe20008410000 */
[----:B------:R-:W1:Y:S01]  /*5210*/  MUFU.TANH R15, R15 ;  /* 0x0000000f000f7308 */ /* 0x000e620000002400 */
[----:B---3--:R-:W-:Y:S01]  /*5220*/  FMNMX.FTZ R8, R13, R8, !PT ;  /* 0x000000080d087209 */ /* 0x008fe20007810000 */
        /* <DEDUP_REMOVED lines=26> */
[----:B------:R-:W-:-:S04]  /*53d0*/  ISETP.NE.AND P1, PT, R18, RZ, PT ;  /* 0x000000ff1200720c */ /* 0x000fc80003f25270 */
        /* <DEDUP_REMOVED lines=107> */
[----:B---3--:R-:W-:-:S05]  /*5a90*/  FMNMX.FTZ R6, R217, R6, !PT ;  /* 0x00000006d9067209 */ /* 0x008fca0007810000 */
[----:B------:R-:W3:Y:S01]  /*5aa0*/  SHFL.BFLY PT, R7, R6, 0x2, 0x1f ;  /* 0x0c401f0006077f89 */ /* 0x000ee200000e0000 */
[----:B--2---:R-:W-:-:S04]  /*5ab0*/  FMNMX.FTZ R8, R83, R8, !PT ;  /* 0x0000000853087209 */ /* 0x004fc80007810000 */
[----:B-1----:R-:W-:Y:S02]  /*5ac0*/  FMNMX.FTZ R10, R85, R8, !PT ;  /* 0x00000008550a7209 */ /* 0x002fe40007810000 */
[----:B------:R-:W1:Y:S03]  /*5ad0*/  LDC R8, c[0x0][0x988] ;  /* 0x00026200ff087b82 */ /* 0x000e660000000800 */
[----:B------:R-:W2:Y:S01]  /*5ae0*/  SHFL.BFLY PT, R9, R10, 0x2, 0x1f ;  /* 0x0c401f000a097f89 */ /* 0x000ea200000e0000 */
[----:B---3--:R-:W-:-:S05]  /*5af0*/  FMNMX.FTZ R20, R6, R7, !PT ;  /* 0x0000000706147209 */ /* 0x008fca0007810000 */
[----:B------:R-:W3:Y:S01]  /*5b00*/  SHFL.BFLY PT, R7, R20, 0x1, 0x1f ;  /* 0x0c201f0014077f89 */ /* 0x000ee200000e0000 */
[----:B--2---:R-:W-:-:S05]  /*5b10*/  FMNMX.FTZ R24, R10, R9, !PT ;  /* 0x000000090a187209 */ /* 0x004fca0007810000 */
[----:B------:R-:W2:Y:S01]  /*5b20*/  SHFL.BFLY PT, R9, R24, 0x1, 0x1f ;  /* 0x0c201f0018097f89 */ /* 0x000ea200000e0000 */
[----:B---3--:R-:W-:-:S05]  /*5b30*/  FMNMX.FTZ R7, R20, R7, !PT ;  /* 0x0000000714077209 */ /* 0x008fca0007810000 */
[----:B------:R-:W-:-:S04]  /*5b40*/  FADD.FTZ R87, -R7, R12 ;  /* 0x0000000c07577221 */ /* 0x000fc80000010100 */
[----:B-1----:R-:W-:-:S04]  /*5b50*/  FMUL.FTZ R12, R87, R8 ;  /* 0x00000008570c7220 */ /* 0x002fc80000410000 */
[----:B------:R1:W-:Y:S01]  /*5b60*/  MUFU.EX2 R10, R12 ;  /* 0x0000000c000a7308 */ /* 0x0003e20000000800 */
[----:B--2---:R-:W-:-:S05]  /*5b70*/  FMNMX.FTZ R9, R24, R9, !PT ;  /* 0x0000000918097209 */ /* 0x004fca0007810000 */
[----:B------:R-:W-:Y:S01]  /*5b80*/  FADD.FTZ R87, -R9, R14 ;  /* 0x0000000e09577221 */ /* 0x000fe20000010100 */
[-C--:B------:R-:W-:Y:S01]  /*5b90*/  FMUL.FTZ R14, R7, R8.reuse ;  /* 0x00000008070e7220 */ /* 0x080fe20000410000 */
[-C--:B-1----:R-:W-:Y:S02]  /*5ba0*/  FMUL.FTZ R12, R9, R8.reuse ;  /* 0x00000008090c7220 */ /* 0x082fe40000410000 */
[-C--:B------:R-:W-:Y:S01]  /*5bb0*/  FMUL.FTZ R6, R87, R8.reuse ;  /* 0x0000000857067220 */ /* 0x080fe20000410000 */
[-CC-:B------:R-:W-:Y:S01]  /*5bc0*/  FFMA.FTZ R87, R153, R8.reuse, -R14.reuse ;  /* 0x0000000899577223 */ /* 0x180fe2000001080e */
[-CC-:B------:R-:W-:Y:S01]  /*5bd0*/  FFMA.FTZ R170, R181, R8.reuse, -R14.reuse ;  /* 0x00000008b5aa7223 */ /* 0x180fe2000001080e */
[-C--:B------:R-:W-:Y:S01]  /*5be0*/  FFMA.FTZ R182, R157, R8.reuse, -R14 ;  /* 0x000000089db67223 */ /* 0x080fe2000001080e */
[-C--:B------:R-:W-:Y:S01]  /*5bf0*/  FFMA.FTZ R181, R11, R8.reuse, -R12 ;  /* 0x000000080bb57223 */ /* 0x080fe2000001080c */
[-CC-:B------:R-:W-:Y:S01]  /*5c00*/  FFMA.FTZ R180, R155, R8.reuse, -R14.reuse ;  /* 0x000000089bb47223 */ /* 0x180fe2000001080e */
        /* <DEDUP_REMOVED lines=27> */
[-C--:B------:R-:W-:Y:S01]  /*5dc0*/  FFMA.FTZ R199, R217, R8.reuse, -R14 ;  /* 0x00000008d9c77223 */ /* 0x080fe2000001080e */
[-CC-:B------:R-:W-:Y:S01]  /*5dd0*/  FFMA.FTZ R14, R13, R8.reuse, -R12.reuse ;  /* 0x000000080d0e7223 */ /* 0x180fe2000001080c */
[----:B------:R-:W1:Y:S01]  /*5de0*/  MUFU.EX2 R87, R87 ;  /* 0x0000005700577308 */ /* 0x000e620000000800 */
        /* <DEDUP_REMOVED lines=16> */
[----:B-1----:R-:W-:Y:S01]  /*5ef0*/  FFMA.FTZ R3, R10, R3, R87 ;  /* 0x000000030a037223 */ /* 0x002fe20000010057 */
[-CC-:B------:R-:W-:Y:S01]  /*5f00*/  FFMA.FTZ R11, R49, R8.reuse, -R12.reuse ;  /* 0x00000008310b7223 */ /* 0x180fe2000001080c */
[-CC-:B------:R-:W-:Y:S01]  /*5f10*/  FFMA.FTZ R36, R51, R8.reuse, -R12.reuse ;  /* 0x0000000833247223 */ /* 0x180fe2000001080c */
[-CC-:B------:R-:W-:Y:S01]  /*5f20*/  FFMA.FTZ R13, R53, R8.reuse, -R12.reuse ;  /* 0x00000008350d7223 */ /* 0x180fe2000001080c */
[-CC-:B------:R-:W-:Y:S01]  /*5f30*/  FFMA.FTZ R38, R55, R8.reuse, -R12.reuse ;  /* 0x0000000837267223 */ /* 0x180fe2000001080c */
[-CC-:B------:R-:W-:Y:S01]  /*5f40*/  FFMA.FTZ R67, R67, R8.reuse, -R12.reuse ;  /* 0x0000000843437223 */ /* 0x180fe2000001080c */
[-CC-:B------:R-:W-:Y:S01]  /*5f50*/  FFMA.FTZ R71, R71, R8.reuse, -R12.reuse ;  /* 0x0000000847477223 */ /* 0x180fe2000001080c */
[----:B------:R-:W1:Y:S01]  /*5f60*/  MUFU.EX2 R180, R180 ;  /* 0x000000b400b47308 */ /* 0x000e620000000800 */
[-CC-:B------:R-:W-:Y:S01]  /*5f70*/  FFMA.FTZ R75, R75, R8.reuse, -R12.reuse ;  /* 0x000000084b4b7223 */ /* 0x180fe2000001080c */
[-CC-:B------:R-:W-:Y:S01]  /*5f80*/  FFMA.FTZ R77, R77, R8.reuse, -R12.reuse ;  /* 0x000000084d4d7223 */ /* 0x180fe2000001080c */
[-CC-:B------:R-:W-:Y:S01]  /*5f90*/  FFMA.FTZ R79, R79, R8.reuse, -R12.reuse ;  /* 0x000000084f4f7223 */ /* 0x180fe2000001080c */
[----:B------:R-:W-:-:S04]  /*5fa0*/  FFMA.FTZ R83, R83, R8, -R12 ;  /* 0x0000000853537223 */ /* 0x000fc8000001080c */
[----:B------:R-:W3:Y:S01]  /*5fb0*/  MUFU.EX2 R14, R14 ;  /* 0x0000000e000e7308 */ /* 0x000ee20000000800 */
[----:B--2---:R-:W-:-:S07]  /*5fc0*/  FFMA.FTZ R15, R6, R0, R181 ;  /* 0x00000000060f7223 */ /* 0x004fce00000100b5 */
[----:B------:R-:W2:Y:S01]  /*5fd0*/  MUFU.EX2 R182, R182 ;  /* 0x000000b600b67308 */ /* 0x000ea20000000800 */
[----:B-1----:R-:W-:-:S07]  /*5fe0*/  FADD.FTZ R3, R180, R3 ;  /* 0x00000003b4037221 */ /* 0x002fce0000010000 */
[----:B------:R-:W1:Y:S01]  /*5ff0*/  MUFU.EX2 R183, R183 ;  /* 0x000000b700b77308 */ /* 0x000e620000000800 */
[----:B---3--:R-:W-:Y:S01]  /*6000*/  FADD.FTZ R0, R14, R15 ;  /* 0x0000000f0e007221 */ /* 0x008fe20000010000 */
[----:B------:R-:W-:-:S06]  /*6010*/  FFMA.FTZ R15, R57, R8, -R12 ;  /* 0x00000008390f7223 */ /* 0x000fcc000001080c */
[----:B------:R-:W3:Y:S01]  /*6020*/  MUFU.EX2 R153, R153 ;  /* 0x0000009900997308 */ /* 0x000ee20000000800 */
[----:B--2---:R-:W-:-:S07]  /*6030*/  FADD.FTZ R40, R182, R3 ;  /* 0x00000003b6287221 */ /* 0x004fce0000010000 */
[----:B------:R-:W2:Y:S01]  /*6040*/  MUFU.EX2 R20, R20 ;  /* 0x0000001400147308 */ /* 0x000ea20000000800 */
[----:B-1----:R-:W-:-:S07]  /*6050*/  FADD.FTZ R3, R183, R0 ;  /* 0x00000000b7037221 */ /* 0x002fce0000010000 */
[----:B------:R-:W1:Y:S01]  /*6060*/  MUFU.EX2 R176, R176 ;  /* 0x000000b000b07308 */ /* 0x000e620000000800 */
[----:B---3--:R-:W-:-:S07]  /*6070*/  FADD.FTZ R21, R153, R40 ;  /* 0x0000002899157221 */ /* 0x008fce0000010000 */
[----:B------:R-:W3:Y:S01]  /*6080*/  MUFU.EX2 R177, R177 ;  /* 0x000000b100b17308 */ /* 0x000ee20000000800 */
[----:B--2---:R-:W-:-:S07]  /*6090*/  FADD.FTZ R0, R20, R3 ;  /* 0x0000000314007221 */ /* 0x004fce0000010000 */
[----:B------:R-:W2:Y:S01]  /*60a0*/  MUFU.EX2 R155, R155 ;  /* 0x0000009b009b7308 */ /* 0x000ea20000000800 */
[----:B-1----:R-:W-:-:S07]  /*60b0*/  FADD.FTZ R40, R176, R21 ;  /* 0x00000015b0287221 */ /* 0x002fce0000010000 */
[----:B------:R-:W1:Y:S01]  /*60c0*/  MUFU.EX2 R24, R24 ;  /* 0x0000001800187308 */ /* 0x000e620000000800 */
[----:B---3--:R-:W-:-:S07]  /*60d0*/  FADD.FTZ R3, R177, R0 ;  /* 0x00000000b1037221 */ /* 0x008fce0000010000 */
[----:B------:R-:W3:Y:S01]  /*60e0*/  MUFU.EX2 R178, R178 ;  /* 0x000000b200b27308 */ /* 0x000ee20000000800 */
[----:B--2---:R-:W-:Y:S01]  /*60f0*/  FADD.FTZ R21, R155, R40 ;  /* 0x000000289b157221 */ /* 0x004fe20000010000 */
[----:B------:R-:W-:-:S06]  /*6100*/  FFMA.FTZ R40, R59, R8, -R12 ;  /* 0x000000083b287223 */ /* 0x000fcc000001080c */
        /* <DEDUP_REMOVED lines=21> */
[----:B-1----:R-:W-:Y:S01]  /*6260*/  FADD.FTZ R44, R174, R25 ;  /* 0x00000019ae2c7221 */ /* 0x002fe20000010000 */
[-CC-:B------:R-:W-:Y:S01]  /*6270*/  FFMA.FTZ R25, R65, R8.reuse, -R12.reuse ;  /* 0x0000000841197223 */ /* 0x180fe2000001080c */
[----:B------:R-:W-:-:S05]  /*6280*/  FFMA.FTZ R12, R85, R8, -R12 ;  /* 0x00000008550c7223 */ /* 0x000fca000001080c */
        /* <DEDUP_REMOVED lines=53> */
[----:B-1----:R-:W-:Y:S01]  /*65e0*/  FADD.FTZ R0, R42, R3 ;  /* 0x000000032a007221 */ /* 0x002fe20000010000 */
[----:B------:R-:W-:-:S04]  /*65f0*/  IMAD.U32 R3, RZ, RZ, UR7 ;  /* 0x00000007ff037e24 */ /* 0x000fc8000f8e00ff */
[----:B------:R-:W-:Y:S02]  /*6600*/  @P1 VIADD R3, R3, 0x34840 ;  /* 0x0003484003031836 */ /* 0x000fe40000000000 */
[----:B------:R-:W1:Y:S01]  /*6610*/  MUFU.EX2 R73, R73 ;  /* 0x0000004900497308 */ /* 0x000e620000000800 */
[----:B---3--:R-:W-:Y:S02]  /*6620*/  FADD.FTZ R44, R160, R27 ;  /* 0x0000001ba02c7221 */ /* 0x008fe40000010000 */
[----:B------:R-:W-:-:S04]  /*6630*/  @P1 PRMT R3, R22, 0x654, R3 ;  /* 0x0000065416031816 */ /* 0x000fc80000000003 */
[----:B------:R3:W-:Y:S01]  /*6640*/  @P1 SYNCS.ARRIVE.TRANS64.RED.A1T0 RZ, [R3+URZ], RZ ;  /* 0x000000ff03ff19a7 */ /* 0x0007e2000810043f */
[----:B------:R-:W4:Y:S01]  /*6650*/  MUFU.EX2 R67, R67 ;  /* 0x0000004300437308 */ /* 0x000f220000000800 */
[----:B--2---:R-:W-:-:S07]  /*6660*/  FADD.FTZ R0, R25, R0 ;  /* 0x0000000019007221 */ /* 0x004fce0000010000 */
[----:B------:R-:W2:Y:S01]  /*6670*/  MUFU.EX2 R162, R162 ;  /* 0x000000a200a27308 */ /* 0x000ea20000000800 */
[----:B-1----:R-:W-:-:S07]  /*6680*/  FADD.FTZ R27, R73, R44 ;  /* 0x0000002c491b7221 */ /* 0x002fce0000010000 */
[----:B------:R-:W1:Y:S01]  /*6690*/  MUFU.EX2 R71, R71 ;  /* 0x0000004700477308 */ /* 0x000e620000000800 */
[----:B----4-:R-:W-:-:S07]  /*66a0*/  FADD.FTZ R0, R67, R0 ;  /* 0x0000000043007221 */ /* 0x010fce0000010000 */
        /* <DEDUP_REMOVED lines=20> */
[----:B-1----:R-:W-:-:S03]  /*67f0*/  FADD.FTZ R3, R199, R44 ;  /* 0x0000002cc7037221 */ /* 0x002fc60000010000 */
[----:B---3--:R-:W-:Y:S01]  /*6800*/  FADD.FTZ R0, R27, R0 ;  /* 0x000000001b007221 */ /* 0x008fe20000010000 */
[----:B------:R-:W-:Y:S06]  /*6810*/  @!P0 BRA `(.L_x_146) ;  /* 0x0000000000048947 */ /* 0x000fec0003800000 */
[----:B------:R-:W-:Y:S01]  /*6820*/  BPT.TRAP 0x1 ;  /* 0x000000040000795c */ /* 0x000fe20000300000 */
.L_x_146:
[----:B------:R-:W-:Y:S01]  /*6830*/  ISETP.NE.AND P1, PT, R2, RZ, PT ;  /* 0x000000ff0200720c */ /* 0x000fe20003f25270 */
[----:B------:R-:W-:Y:S01]  /*6840*/  UMOV UR4, UR39 ;  /* 0x0000002700047c82 */ /* 0x000fe20008000000 */
[----:B------:R-:W-:Y:S01]  /*6850*/  MOV R12, UR10 ;  /* 0x0000000a000c7c02 */ /* 0x000fe20008000f00 */
[----:B------:R-:W-:Y:S01]  /*6860*/  UMOV UR5, UR38 ;  /* 0x0000002600057c82 */ /* 0x000fe20008000000 */
[----:B------:R-:W-:Y:S01]  /*6870*/  F2FP.BF16.F32.PACK_AB R181, R14, R181 ;  /* 0x000000b50eb5723e */ /* 0x000fe200000010ff */
[----:B------:R-:W-:Y:S01]  /*6880*/  IMAD.MOV.U32 R14, RZ, RZ, R9 ;  /* 0x000000ffff0e7224 */ /* 0x000fe200078e0009 */
[----:B------:R-:W-:Y:S02]  /*6890*/  F2FP.BF16.F32.PACK_AB R182, R153, R182 ;  /* 0x000000b699b6723e */ /* 0x000fe400000010ff */
[----:B------:R-:W-:Y:S02]  /*68a0*/  F2FP.BF16.F32.PACK_AB R176, R155, R176 ;  /* 0x000000b09bb0723e */ /* 0x000fe400000010ff */
[----:B------:R-:W-:-:S02]  /*68b0*/  F2FP.BF16.F32.PACK_AB R178, R157, R178 ;  /* 0x000000b29db2723e */ /* 0x000fc400000010ff */
[----:B------:R-:W-:Y:S01]  /*68c0*/  F2FP.BF16.F32.PACK_AB R172, R159, R172 ;  /* 0x000000ac9fac723e */ /* 0x000fe200000010ff */
[----:B------:R-:W-:Y:S01]  /*68d0*/  @P1 VIADD R12, R12, 0x34860 ;  /* 0x000348600c0c1836 */ /* 0x000fe20000000000 */
[----:B------:R-:W-:Y:S02]  /*68e0*/  F2FP.BF16.F32.PACK_AB R174, R161, R174 ;  /* 0x000000aea1ae723e */ /* 0x000fe400000010ff */
[----:B------:R-:W-:Y:S02]  /*68f0*/  F2FP.BF16.F32.PACK_AB R168, R163, R168 ;  /* 0x000000a8a3a8723e */ /* 0x000fe400000010ff */
[----:B------:R-:W-:Y:S02]  /*6900*/  @P1 PRMT R12, R19, 0x654, R12 ;  /* 0x00000654130c1816 */ /* 0x000fe4000000000c */
[----:B------:R-:W-:Y:S02]  /*6910*/  F2FP.BF16.F32.PACK_AB R170, R165, R170 ;  /* 0x000000aaa5aa723e */ /* 0x000fe400000010ff */
[----:B------:R1:W-:Y:S01]  /*6920*/  @P1 SYNCS.ARRIVE.TRANS64.RED.A1T0 RZ, [R12+URZ], RZ ;  /* 0x000000ff0cff19a7 */ /* 0x0003e2000810043f */
[C---:B------:R-:W-:Y:S01]  /*6930*/  ISETP.GT.AND P1, PT, R192.reuse, RZ, PT ;  /* 0x000000ffc000720c */ /* 0x040fe20003f24270 */
[----:B------:R-:W-:Y:S01]  /*6940*/  VIADD R192, R192, 0xffffffff ;  /* 0xffffffffc0c07836 */ /* 0x000fe20000000000 */
[----:B------:R-:W-:-:S02]  /*6950*/  F2FP.BF16.F32.PACK_AB R152, R167, R152 ;  /* 0x00000098a798723e */ /* 0x000fc400000010ff */
[----:B------:R-:W-:Y:S02]  /*6960*/  F2FP.BF16.F32.PACK_AB R180, R180, R87 ;  /* 0x00000057b4b4723e */ /* 0x000fe400000010ff */
[----:B------:R-:W-:Y:S01]  /*6970*/  F2FP.BF16.F32.PACK_AB R183, R20, R183 ;  /* 0x000000b714b7723e */ /* 0x000fe200000010ff */
[----:B-1----:R-:W-:Y:S01]  /*6980*/  IMAD.MOV.U32 R12, RZ, RZ, R7 ;  /* 0x000000ffff0c7224 */ /* 0x002fe200078e0007 */
[----:B------:R-:W-:Y:S02]  /*6990*/  F2FP.BF16.F32.PACK_AB R177, R24, R177 ;  /* 0x000000b118b1723e */ /* 0x000fe400000010ff */
[----:B------:R-:W-:Y:S02]  /*69a0*/  F2FP.BF16.F32.PACK_AB R179, R26, R179 ;  /* 0x000000b31ab3723e */ /* 0x000fe400000010ff */
[----:B------:R-:W-:Y:S02]  /*69b0*/  F2FP.BF16.F32.PACK_AB R173, R28, R173 ;  /* 0x000000ad1cad723e */ /* 0x000fe400000010ff */
[----:B------:R-:W-:-:S02]  /*69c0*/  F2FP.BF16.F32.PACK_AB R175, R30, R175 ;  /* 0x000000af1eaf723e */ /* 0x000fc400000010ff */
[----:B------:R-:W-:Y:S02]  /*69d0*/  F2FP.BF16.F32.PACK_AB R169, R32, R169 ;  /* 0x000000a920a9723e */ /* 0x000fe400000010ff */
[----:B------:R-:W-:Y:S02]  /*69e0*/  F2FP.BF16.F32.PACK_AB R171, R34, R171 ;  /* 0x000000ab22ab723e */ /* 0x000fe400000010ff */
        /* <DEDUP_REMOVED lines=14> */
[----:B------:R-:W-:Y:S01]  /*6ad0*/  F2FP.BF16.F32.PACK_AB R167, R27, R83 ;  /* 0x000000531ba7723e */ /* 0x000fe200000010ff */
[----:B------:R-:W-:Y:S06]  /*6ae0*/  @P1 BRA `(.L_x_147) ;  /* 0xffffffd400a41947 */ /* 0x000fec000383ffff */
.L_x_136:
        /* <DEDUP_REMOVED lines=67> */
.L_x_148:
[----:B------:R-:W-:Y:S01]  /*6f20*/  ULEA UR5, UR38, UR60, 0x3 ;  /* 0x0000003c26057291 */ /* 0x000fe2000f8e183f */
[----:B------:R-:W-:-:S04]  /*6f30*/  MOV R4, UR39 ;  /* 0x0000002700047c02 */ /* 0x000fc80008000f00 */
[----:B------:R-:W-:-:S04]  /*6f40*/  SHF.L.U32 R4, R4, 0x1f, RZ ;  /* 0x0000001f04047819 */ /* 0x000fc800000006ff */
[----:B------:R1:W2:Y:S01]  /*6f50*/  SYNCS.PHASECHK.TRANS64.TRYWAIT P1, [UR5+0x34850], R4 ;  /* 0x03485004ff0075a7 */ /* 0x0002a20008020145 */
[----:B------:R-:W-:Y:S05]  /*6f60*/  @!P0 BRA `(.L_x_149) ;  /* 0x0000000000048947 */ /* 0x000fea0003800000 */
[----:B------:R-:W-:Y:S01]  /*6f70*/  BPT.TRAP 0x1 ;  /* 0x000000040000795c */ /* 0x000fe20000300000 */
.L_x_149:
[----:B--2---:R-:W-:Y:S05]  /*6f80*/  @P1 BRA `(.L_x_150) ;  /* 0x0000000000081947 */ /* 0x004fea0003800000 */
[----:B------:R-:W2:Y:S02]  /*6f90*/  SYNCS.PHASECHK.TRANS64.TRYWAIT P1, [UR5+0x34850], R4 ;  /* 0x03485004ff0075a7 */ /* 0x000ea40008020145 */
[----:B--2---:R-:W-:Y:S05]  /*6fa0*/  @!P1 BRA `(.L_x_151) ;  /* 0x0000004800649947 */ /* 0x004fea0003800000 */
.L_x_150:
[----:B------:R-:W-:Y:S01]  /*6fb0*/  UIADD3 UR4, UR60, 0x400, URZ ;  /* 0x000004003c047890 */ /* 0x000fe2000fffe03f */
[----:B------:R-:W-:Y:S01]  /*6fc0*/  WARPGROUP.ARRIVE ;  /* 0x00000000000079c5 */ /* 0x000fe20000000000 */
[----:B------:R-:W-:Y:S01]  /*6fd0*/  UMOV UR7, 0x40000040 ;  /* 0x4000004000077882 */ /* 0x000fe20000000000 */
[----:B-12---:R-:W1:Y:S01]  /*6fe0*/  SHFL.BFLY PT, R4, R3, 0x2, 0x1f ;  /* 0x0c401f0003047f89 */ /* 0x006e6200000e0000 */
[----:B------:R-:W-:Y:S01]  /*6ff0*/  USHF.R.U32.HI UR4, URZ, 0x4, UR4 ;  /* 0x000000043f047899 */ /* 0x000fe20008011604 */
[----:B------:R-:W-:Y:S02]  /*7000*/  IMAD.MOV.U32 R12, RZ, RZ, RZ ;  /* 0x000000ffff0c7224 */ /* 0x000fe400078e00ff */
[----:B------:R-:W2:Y:S01]  /*7010*/  SHFL.BFLY PT, R5, R0, 0x2, 0x1f ;  /* 0x0c401f0000057f89 */ /* 0x000ea200000e0000 */
[----:B------:R-:W-:-:S04]  /*7020*/  ULOP3.LUT UR4, UR4, 0x3fff, URZ, 0xc0, !UPT ;  /* 0x00003fff04047892 */ /* 0x000fc8000f8ec03f */
[----:B------:R-:W-:-:S04]  /*7030*/  ULOP3.LUT UR4, UR4, 0x4000000, URZ, 0xfc, !UPT ;  /* 0x0400000004047892 */ /* 0x000fc8000f8efc3f */
[----:B------:R-:W-:-:S07]  /*7040*/  ULEA UR4, UR38, UR4, 0xb ;  /* 0x0000000426047291 */ /* 0x000fce000f8e583f */
[----:B------:R-:W-:Y:S02]  /*7050*/  UMOV UR6, UR4 ;  /* 0x0000000400067c82 */ /* 0x000fe40008000000 */
[----:B------:R-:W-:Y:S01]  /*7060*/  HGMMA.64x128x16.F32.BF16 R24, R180, gdesc[UR4].tnspB, R24, gsb0 ;  /* 0x41e00004b4187df0 */ /* 0x000fe20008001818 */
[----:B------:R-:W-:Y:S01]  /*7070*/  UIADD3 UR6, UR4, 0x80, URZ ;  /* 0x0000008004067890 */ /* 0x000fe2000fffe03f */
[----:B-1----:R-:W-:Y:S01]  /*7080*/  FADD.FTZ R4, R4, R3 ;  /* 0x0000000304047221 */ /* 0x002fe20000010000 */
[----:B------:R-:W-:Y:S01]  /*7090*/  UMOV UR7, 0x40000040 ;  /* 0x4000004000077882 */ /* 0x000fe20000000000 */
[----:B------:R-:W-:Y:S02]  /*70a0*/  IMAD.MOV.U32 R3, RZ, RZ, -0x800000 ;  /* 0xff800000ff037424 */ /* 0x000fe400078e00ff */
[----:B--2---:R-:W-:Y:S01]  /*70b0*/  FADD.FTZ R6, R5, R0 ;  /* 0x0000000005067221 */ /* 0x004fe20000010000 */
[----:B------:R-:W-:Y:S01]  /*70c0*/  IMAD.MOV.U32 R0, RZ, RZ, -0x800000 ;  /* 0xff800000ff007424 */ /* 0x000fe200078e00ff */
[----:B------:R-:W1:Y:S04]  /*70d0*/  SHFL.BFLY PT, R5, R4, 0x1, 0x1f ;  /* 0x0c201f0004057f89 */ /* 0x000e6800000e0000 */
[----:B------:R-:W2:Y:S01]  /*70e0*/  SHFL.BFLY PT, R11, R6, 0x1, 0x1f ;  /* 0x0c201f00060b7f89 */ /* 0x000ea200000e0000 */
[----:B-1----:R-:W-:Y:S01]  /*70f0*/  FADD.FTZ R14, R4, R5 ;  /* 0x00000005040e7221 */ /* 0x002fe20000010000 */
[----:B------:R-:W-:-:S02]  /*7100*/  IMAD.MOV.U32 R5, RZ, RZ, RZ ;  /* 0x000000ffff057224 */ /* 0x000fc400078e00ff */
[----:B--2---:R-:W-:Y:S02]  /*7110*/  FADD.FTZ R15, R6, R11 ;  /* 0x0000000b060f7221 */ /* 0x004fe40000010000 */
[----:B------:R-:W-:-:S03]  /*7120*/  FSETP.NE.FTZ.AND P1, PT, R14, RZ, PT ;  /* 0x000000ff0e00720b */ /* 0x000fc60003f35000 */
[----:B------:R-:W-:-:S10]  /*7130*/  FSETP.NE.FTZ.AND P2, PT, R15, RZ, PT ;  /* 0x000000ff0f00720b */ /* 0x000fd40003f55000 */
[----:B------:R-:W1:Y:S01]  /*7140*/  @P1 MUFU.LG2 R10, R14 ;  /* 0x0000000e000a1308 */ /* 0x000e620000000c00 */
[C---:B------:R-:W-:Y:S02]  /*7150*/  @P1 FMUL.FTZ R4, R8.reuse, 0.69314718246459960938 ;  /* 0x3f31721808041820 */ /* 0x040fe40000410000 */
[----:B------:R-:W-:-:S05]  /*7160*/  @P2 FMUL.FTZ R21, R8, 0.69314718246459960938 ;  /* 0x3f31721808152820 */ /* 0x000fca0000410000 */
[----:B------:R-:W2:Y:S08]  /*7170*/  @P2 MUFU.LG2 R13, R15 ;  /* 0x0000000f000d2308 */ /* 0x000eb00000000c00 */
[----:B------:R3:W4:Y:S01]  /*7180*/  @P1 MUFU.RCP R5, R14 ;  /* 0x0000000e00051308 */ /* 0x0007220000001000 */
[----:B-1----:R-:W-:-:S04]  /*7190*/  @P1 FMUL.FTZ R11, R10, 0.69314718246459960938 ;  /* 0x3f3172180a0b1820 */ /* 0x002fc80000410000 */
[----:B------:R-:W-:-:S03]  /*71a0*/  @P1 FFMA.FTZ R3, R4, R7, R11 ;  /* 0x0000000704031223 */ /* 0x000fc6000001000b */
[----:B------:R3:W1:Y:S01]  /*71b0*/  @P2 MUFU.RCP R12, R15 ;  /* 0x0000000f000c2308 */ /* 0x0006620000001000 */
[----:B--2---:R-:W-:-:S04]  /*71c0*/  @P2 FMUL.FTZ R6, R13, 0.69314718246459960938 ;  /* 0x3f3172180d062820 */ /* 0x004fc80000410000 */
[----:B------:R-:W-:Y:S01]  /*71d0*/  @P2 FFMA.FTZ R0, R21, R9, R6 ;  /* 0x0000000915002223 */ /* 0x000fe20000010006 */
[----:B------:R-:W-:Y:S02]  /*71e0*/  WARPGROUP.DEPBAR.LE gsb0, 0x0 ;  /* 0x00008000000079c5 */ /* 0x000fe40000010000 */
[----:B------:R-:W-:-:S06]  /*71f0*/  WARPGROUP.ARRIVE ;  /* 0x00000000000079c5 */ /* 0x000fcc0000000000 */
        /* <DEDUP_REMOVED lines=31> */
[----:B------:R-:W-:Y:S03]  /*73f0*/  HGMMA.64x128x16.F32.BF16 R24, R164, gdesc[UR4].tnspB, R24, gsb0 ;  /* 0x41e00004a4187df0 */ /* 0x000fe60008001818 */
[----:B------:R-:W-:Y:S02]  /*7400*/  WARPGROUP.DEPBAR.LE gsb0, 0x0 ;  /* 0x00008000000079c5 */ /* 0x000fe40000010000 */
[----:B-1-34-:R-:W-:Y:S05]  /*7410*/  @!P0 BRA `(.L_x_152) ;  /* 0x0000000000048947 */ /* 0x01afea0003800000 */
[----:B------:R-:W-:Y:S01]  /*7420*/  BPT.TRAP 0x1 ;  /* 0x000000040000795c */ /* 0x000fe20000300000 */
.L_x_152:
[----:B------:R-:W-:Y:S01]  /*7430*/  ISETP.NE.AND P3, PT, R2, RZ, PT ;  /* 0x000000ff0200720c */ /* 0x000fe20003f65270 */
        /* <DEDUP_REMOVED lines=32> */
[----:B------:R-:W-:Y:S01]  /*7640*/  IADD3 R5, P0, R16, 0x20, RZ ;  /* 0x0000002010057810 */ /* 0x000fe20007f1e0ff */
[-C--:B------:R-:W-:Y:S01]  /*7650*/  FMUL.FTZ R8, R26, R12.reuse ;  /* 0x0000000c1a087220 */ /* 0x080fe20000410000 */
[----:B------:R-:W-:Y:S01]  /*7660*/  MOV R4, UR5 ;  /* 0x0000000500047c02 */ /* 0x000fe20008000f00 */
[-C--:B------:R-:W-:Y:S01]  /*7670*/  FMUL.FTZ R27, R27, R12.reuse ;  /* 0x0000000c1b1b7220 */ /* 0x080fe20000410000 */
[----:B------:R-:W-:Y:S01]  /*7680*/  LOP3.LUT R26, R5, 0x380, RZ, 0xc0, !PT ;  /* 0x00000380051a7812 */ /* 0x000fe200078ec0ff */
[----:B------:R-:W-:Y:S01]  /*7690*/  UIADD3 UR35, -UR36, URZ, URZ ;  /* 0x0000003f24237290 */ /* 0x000fe2000fffe13f */
[----:B------:R-:W-:Y:S01]  /*76a0*/  IADD3 R9, P1, R16, 0x40, RZ ;  /* 0x0000004010097810 */ /* 0x000fe20007f3e0ff */
[----:B------:R-:W-:Y:S01]  /*76b0*/  @P3 VIADD R4, R4, 0x34860 ;  /* 0x0003486004043836 */ /* 0x000fe20000000000 */
[----:B------:R-:W-:Y:S01]  /*76c0*/  SHF.R.U64 R26, R26, 0x3, RZ ;  /* 0x000000031a1a7819 */ /* 0x000fe200000012ff */
[----:B------:R-:W-:Y:S01]  /*76d0*/  ULDC UR4, c[0x0][0xdb4] ;  /* 0x00036d0000047ab9 */ /* 0x000fe20000000800 */
[----:B------:R-:W-:Y:S01]  /*76e0*/  IADD3 R15, P6, R16, 0x4000, RZ ;  /* 0x00004000100f7810 */ /* 0x000fe20007fde0ff */
[----:B------:R-:W-:Y:S01]  /*76f0*/  UIMAD UR35, UR4, UR35, UR61 ;  /* 0x00000023042372a4 */ /* 0x000fe2000f8e023d */
[----:B------:R-:W-:Y:S01]  /*7700*/  LOP3.LUT R26, R26, R5, RZ, 0x3c, !PT ;  /* 0x000000051a1a7212 */ /* 0x000fe200078e3cff */
[----:B------:R-:W-:Y:S01]  /*7710*/  UIADD3 UR34, -UR61, URZ, URZ ;  /* 0x0000003f3d227290 */ /* 0x000fe2000fffe13f */
[----:B------:R-:W-:Y:S01]  /*7720*/  LOP3.LUT R5, R16, 0x380, RZ, 0xc0, !PT ;  /* 0x0000038010057812 */ /* 0x000fe200078ec0ff */
[-C--:B------:R-:W-:Y:S01]  /*7730*/  FMUL.FTZ R7, R31, R12.reuse ;  /* 0x0000000c1f077220 */ /* 0x080fe20000410000 */
[----:B------:R-:W-:Y:S01]  /*7740*/  @P3 PRMT R4, R19, 0x654, R4 ;  /* 0x0000065413043816 */ /* 0x000fe20000000004 */
[-C--:B------:R-:W-:Y:S01]  /*7750*/  FMUL.FTZ R30, R30, R12.reuse ;  /* 0x0000000c1e1e7220 */ /* 0x080fe20000410000 */
[----:B------:R-:W-:Y:S01]  /*7760*/  SHF.R.U64 R5, R5, 0x3, RZ ;  /* 0x0000000305057819 */ /* 0x000fe200000012ff */
[----:B------:R-:W-:Y:S01]  /*7770*/  ULDC UR5, c[0x0][0xda8] ;  /* 0x00036a0000057ab9 */ /* 0x000fe20000000800 */
[----:B------:R-:W-:Y:S01]  /*7780*/  LOP3.LUT R24, R9, 0x380, RZ, 0xc0, !PT ;  /* 0x0000038009187812 */ /* 0x000fe200078ec0ff */
[----:B------:R1:W-:Y:S01]  /*7790*/  @P3 SYNCS.ARRIVE.TRANS64.RED.A1T0 RZ, [R4+URZ], RZ ;  /* 0x000000ff04ff39a7 */ /* 0x0003e2000810043f */
[----:B------:R-:W-:Y:S01]  /*77a0*/  LOP3.LUT R14, R15, 0x380, RZ, 0xc0, !PT ;  /* 0x000003800f0e7812 */ /* 0x000fe200078ec0ff */
[----:B------:R-:W-:Y:S01]  /*77b0*/  USHF.R.S32.HI UR4, URZ, 0x1f, UR35 ;  /* 0x0000001f3f047899 */ /* 0x000fe20008011423 */
[----:B------:R-:W-:Y:S01]  /*77c0*/  SHF.R.U64 R24, R24, 0x3, RZ ;  /* 0x0000000318187819 */ /* 0x000fe200000012ff */
[----:B------:R-:W-:Y:S01]  /*77d0*/  ULDC.64 UR8, c[0x0][0xb70] ;  /* 0x0002dc0000087ab9 */ /* 0x000fe20000000a00 */
[----:B------:R-:W-:Y:S01]  /*77e0*/  SHF.R.U64 R14, R14, 0x3, RZ ;  /* 0x000000030e0e7819 */ /* 0x000fe200000012ff */
[-C--:B------:R-:W-:Y:S01]  /*77f0*/  FMUL.FTZ R35, R35, R12.reuse ;  /* 0x0000000c23237220 */ /* 0x080fe20000410000 */
[----:B------:R-:W-:Y:S01]  /*7800*/  LOP3.LUT R24, R24, R9, RZ, 0x3c, !PT ;  /* 0x0000000918187212 */ /* 0x000fe200078e3cff */
[----:B------:R-:W-:Y:S01]  /*7810*/  FMUL.FTZ R34, R34, R12 ;  /* 0x0000000c22227220 */ /* 0x000fe20000410000 */
[----:B-1----:R-:W-:Y:S01]  /*7820*/  LOP3.LUT R4, R5, R16, RZ, 0x3c, !PT ;  /* 0x0000001005047212 */ /* 0x002fe200078e3cff */
[--C-:B------:R-:W-:Y:S01]  /*7830*/  IMAD.MOV.U32 R5, RZ, RZ, R17.reuse ;  /* 0x000000ffff057224 */ /* 0x100fe200078e0011 */
[----:B------:R-:W-:Y:S01]  /*7840*/  IADD3 R21, P2, R16, 0x60, RZ ;  /* 0x0000006010157810 */ /* 0x000fe20007f5e0ff */
[----:B------:R-:W-:Y:S01]  /*7850*/  FMUL.FTZ R39, R39, R12 ;  /* 0x0000000c27277220 */ /* 0x000fe20000410000 */
[----:B------:R-:W-:Y:S01]  /*7860*/  LOP3.LUT R14, R14, R15, RZ, 0x3c, !PT ;  /* 0x0000000f0e0e7212 */ /* 0x000fe200078e3cff */
[--C-:B------:R-:W-:Y:S01]  /*7870*/  IMAD.X R15, RZ, RZ, R17.reuse, P6 ;  /* 0x000000ffff0f7224 */ /* 0x100fe200030e0611 */
[----:B------:R-:W-:Y:S01]  /*7880*/  MOV R9, R4 ;  /* 0x0000000400097202 */ /* 0x000fe20000000f00 */
[----:B------:R-:W-:Y:S01]  /*7890*/  FMUL.FTZ R38, R38, R12 ;  /* 0x0000000c26267220 */ /* 0x000fe20000410000 */
[----:B------:R-:W-:Y:S01]  /*78a0*/  F2FP.BF16.F32.PACK_AB R5, R27, R8 ;  /* 0x000000081b05723e */ /* 0x000fe200000010ff */
[--C-:B------:R-:W-:Y:S01]  /*78b0*/  IMAD.X R27, RZ, RZ, R17.reuse, P0 ;  /* 0x000000ffff1b7224 */ /* 0x100fe200000e0611 */
[----:B------:R-:W-:Y:S01]  /*78c0*/  R2UR UR6, R186 ;  /* 0x00000000ba0672ca */ /* 0x000fe200000e0000 */
[----:B------:R-:W-:Y:S01]  /*78d0*/  FMUL.FTZ R43, R43, R12 ;  /* 0x0000000c2b2b7220 */ /* 0x000fe20000410000 */
[----:B------:R-:W-:Y:S01]  /*78e0*/  F2FP.BF16.F32.PACK_AB R4, R25, R6 ;  /* 0x000000061904723e */ /* 0x000fe200000010ff */
[-C--:B------:R-:W-:Y:S01]  /*78f0*/  FMUL.FTZ R42, R42, R12.reuse ;  /* 0x0000000c2a2a7220 */ /* 0x080fe20000410000 */
[----:B------:R-:W-:Y:S01]  /*7900*/  LOP3.LUT R20, R21, 0x380, RZ, 0xc0, !PT ;  /* 0x0000038015147812 */ /* 0x000fe200078ec0ff */
[-C--:B------:R-:W-:Y:S01]  /*7910*/  FMUL.FTZ R47, R47, R12.reuse ;  /* 0x0000000c2f2f7220 */ /* 0x080fe20000410000 */
[----:B------:R-:W-:Y:S01]  /*7920*/  IADD3 R11, P4, R16, 0x4040, RZ ;  /* 0x00004040100b7810 */ /* 0x000fe20007f9e0ff */
[----:B------:R-:W-:Y:S01]  /*7930*/  FMUL.FTZ R46, R46, R12 ;  /* 0x0000000c2e2e7220 */ /* 0x000fe20000410000 */
[----:B------:R-:W-:Y:S01]  /*7940*/  F2FP.BF16.F32.PACK_AB R6, R29, R28 ;  /* 0x0000001c1d06723e */ /* 0x000fe200000010ff */
[----:B------:R-:W-:Y:S01]  /*7950*/  FMUL.FTZ R51, R51, R12 ;  /* 0x0000000c33337220 */ /* 0x000fe20000410000 */
[----:B------:R-:W-:Y:S01]  /*7960*/  MOV R29, R26 ;  /* 0x0000001a001d7202 */ /* 0x000fe20000000f00 */
[----:B------:R-:W-:Y:S01]  /*7970*/  FMUL.FTZ R50, R50, R12 ;  /* 0x0000000c32327220 */ /* 0x000fe20000410000 */
[----:B------:R-:W-:Y:S01]  /*7980*/  MOV R26, R14 ;  /* 0x0000000e001a7202 */ /* 0x000fe20000000f00 */
[----:B------:R-:W-:Y:S01]  /*7990*/  UIMAD UR34, UR5, UR34, UR6 ;  /* 0x00000022052272a4 */ /* 0x000fe2000f8e0206 */
[----:B------:R-:W1:Y:S01]  /*79a0*/  LDC.64 R14, c[0x0][0xb78] ;  /* 0x0002de00ff0e7b82 */ /* 0x000e620000000a00 */
[----:B------:R-:W-:Y:S01]  /*79b0*/  SHF.R.U64 R20, R20, 0x3, RZ ;  /* 0x0000000314147819 */ /* 0x000fe200000012ff */
[----:B------:R-:W-:Y:S01]  /*79c0*/  UIMAD UR6, UR4, UR8, URZ ;  /* 0x00000008040672a4 */ /* 0x000fe2000f8e023f */
[----:B------:R-:W-:Y:S01]  /*79d0*/  LOP3.LUT R10, R11, 0x380, RZ, 0xc0, !PT ;  /* 0x000003800b0a7812 */ /* 0x000fe200078ec0ff */
[----:B------:R-:W-:Y:S01]  /*79e0*/  USHF.L.U32 UR34, UR34, 0x7, URZ ;  /* 0x0000000722227899 */ /* 0x000fe2000800063f */
[----:B------:R-:W-:Y:S01]  /*79f0*/  LOP3.LUT R20, R20, R21, RZ, 0x3c, !PT ;  /* 0x0000001514147212 */ /* 0x000fe200078e3cff */
[-C--:B------:R-:W-:Y:S01]  /*7a00*/  FMUL.FTZ R55, R55, R12.reuse ;  /* 0x0000000c37377220 */ /* 0x080fe20000410000 */
[----:B------:R-:W-:Y:S01]  /*7a10*/  SHF.R.U64 R10, R10, 0x3, RZ ;  /* 0x000000030a0a7819 */ /* 0x000fe200000012ff */
[-C--:B------:R-:W-:Y:S01]  /*7a20*/  FMUL.FTZ R54, R54, R12.reuse ;  /* 0x0000000c36367220 */ /* 0x080fe20000410000 */
[----:B------:R-:W-:Y:S01]  /*7a30*/  IADD3 R21, P3, R16, 0x4060, RZ ;  /* 0x0000406010157810 */ /* 0x000fe20007f7e0ff */
[-C--:B------:R-:W-:Y:S01]  /*7a40*/  FMUL.FTZ R59, R59, R12.reuse ;  /* 0x0000000c3b3b7220 */ /* 0x080fe20000410000 */
[----:B------:R-:W-:Y:S01]  /*7a50*/  LOP3.LUT R10, R10, R11, RZ, 0x3c, !PT ;  /* 0x0000000b0a0a7212 */ /* 0x000fe200078e3cff */
[-C--:B------:R-:W-:Y:S01]  /*7a60*/  FMUL.FTZ R58, R58, R12.reuse ;  /* 0x0000000c3a3a7220 */ /* 0x080fe20000410000 */
[----:B------:R-:W-:Y:S01]  /*7a70*/  LOP3.LUT R11, R21, 0x380, RZ, 0xc0, !PT ;  /* 0x00000380150b7812 */ /* 0x000fe200078ec0ff */
[-C--:B------:R-:W-:Y:S01]  /*7a80*/  FMUL.FTZ R63, R63, R12.reuse ;  /* 0x0000000c3f3f7220 */ /* 0x080fe20000410000 */
[----:B------:R-:W-:Y:S01]  /*7a90*/  IADD3 R13, P5, R16, 0x4020, RZ ;  /* 0x00004020100d7810 */ /* 0x000fe20007fbe0ff */
[----:B------:R-:W-:Y:S01]  /*7aa0*/  FMUL.FTZ R62, R62, R12 ;  /* 0x0000000c3e3e7220 */ /* 0x000fe20000410000 */
[----:B------:R-:W-:Y:S01]  /*7ab0*/  F2FP.BF16.F32.PACK_AB R7, R7, R30 ;  /* 0x0000001e0707723e */ /* 0x000fe200000010ff */
[----:B------:R-:W-:Y:S01]  /*7ac0*/  BAR.SYNC.DEFER_BLOCKING 0x1, 0x100 ;  /* 0x0044000000007b1d */ /* 0x000fe20000010000 */
        /* <DEDUP_REMOVED lines=12> */
[----:B------:R-:W-:Y:S01]  /*7b90*/  SHF.R.U64 R8, R11, 0x3, RZ ;  /* 0x000000030b087819 */ /* 0x000fe200000012ff */
[----:B------:R-:W-:Y:S01]  /*7ba0*/  UIMAD.WIDE.U32 UR4, UR35, UR8, URZ ;  /* 0x00000008230472a5 */ /* 0x000fe2000f8e003f */
[----:B------:R-:W-:Y:S01]  /*7bb0*/  LOP3.LUT R12, R13, 0x380, RZ, 0xc0, !PT ;  /* 0x000003800d0c7812 */ /* 0x000fe200078ec0ff */
[----:B------:R-:W-:Y:S01]  /*7bc0*/  UIMAD UR6, UR35, UR9, UR6 ;  /* 0x00000009230672a4 */ /* 0x000fe2000f8e0206 */
[----:B------:R-:W-:Y:S01]  /*7bd0*/  LOP3.LUT R8, R8, R21, RZ, 0x3c, !PT ;  /* 0x0000001508087212 */ /* 0x000fe200078e3cff */
[----:B------:R-:W-:Y:S01]  /*7be0*/  USHF.R.S32.HI UR7, URZ, 0x1f, UR36 ;  /* 0x0000001f3f077899 */ /* 0x000fe20008011424 */
[----:B------:R-:W-:Y:S01]  /*7bf0*/  IADD3 R31, R189, UR34, RZ ;  /* 0x00000022bd1f7c10 */ /* 0x000fe2000fffe0ff */
[----:B------:R-:W-:Y:S01]  /*7c00*/  UIADD3 UR6, UR5, UR6, URZ ;  /* 0x0000000605067290 */ /* 0x000fe2000fffe03f */
[----:B------:R-:W-:Y:S01]  /*7c10*/  SHF.R.U64 R12, R12, 0x3, RZ ;  /* 0x000000030c0c7819 */ /* 0x000fe200000012ff */
[--C-:B------:R-:W-:Y:S01]  /*7c20*/  IMAD.X R25, RZ, RZ, R17.reuse, P1 ;  /* 0x000000ffff197224 */ /* 0x100fe200008e0611 */
[----:B------:R-:W-:Y:S01]  /*7c30*/  IADD3.X R21, RZ, R17, RZ, P2, !PT ;  /* 0x00000011ff157210 */ /* 0x000fe200017fe4ff */
[----:B------:R2:W-:Y:S01]  /*7c40*/  STSM.16.M88.4 [R9], R4 ;  /* 0x0000000409007844 */ /* 0x0005e20000000200 */
[----:B------:R-:W-:Y:S01]  /*7c50*/  R2UR UR10, R23 ;  /* 0x00000000170a72ca */ /* 0x000fe200000e0000 */
[--C-:B------:R-:W-:Y:S01]  /*7c60*/  IMAD.X R11, RZ, RZ, R17.reuse, P4 ;  /* 0x000000ffff0b7224 */ /* 0x100fe200020e0611 */
[----:B------:R-:W-:Y:S01]  /*7c70*/  LOP3.LUT R12, R12, R13, RZ, 0x3c, !PT ;  /* 0x0000000d0c0c7212 */ /* 0x000fe200078e3cff */
[----:B------:R-:W-:Y:S01]  /*7c80*/  IMAD.X R13, RZ, RZ, R17, P5 ;  /* 0x000000ffff0d7224 */ /* 0x000fe200028e0611 */
[----:B------:R-:W-:Y:S01]  /*7c90*/  MOV R27, R20 ;  /* 0x00000014001b7202 */ /* 0x000fe20000000f00 */
[----:B------:R-:W-:Y:S01]  /*7ca0*/  IMAD.U32 R21, RZ, RZ, UR5 ;  /* 0x00000005ff157e24 */ /* 0x000fe2000f8e00ff */
[----:B------:R-:W-:Y:S01]  /*7cb0*/  LOP3.LUT P0, RZ, R185, 0x3, RZ, 0xc0, !PT ;  /* 0x00000003b9ff7812 */ /* 0x000fe2000780c0ff */
[----:B------:R-:W-:Y:S01]  /*7cc0*/  IMAD.U32 R20, RZ, RZ, UR4 ;  /* 0x00000004ff147e24 */ /* 0x000fe2000f8e00ff */
[----:B------:R-:W-:Y:S01]  /*7cd0*/  ULDC UR4, c[0x0][0xa88] ;  /* 0x0002a20000047ab9 */ /* 0x000fe20000000800 */
[----:B------:R-:W-:Y:S01]  /*7ce0*/  IMAD.U32 R21, RZ, RZ, UR6 ;  /* 0x00000006ff157e24 */ /* 0x000fe2000f8e00ff */
[----:B------:R-:W-:Y:S01]  /*7cf0*/  MOV R28, R24 ;  /* 0x00000018001c7202 */ /* 0x000fe20000000f00 */
[----:B------:R-:W-:Y:S01]  /*7d00*/  ULDC.64 UR12, c[0x0][0x208] ;  /* 0x00008200000c7ab9 */ /* 0x000fe20000000a00 */
[----:B------:R-:W-:Y:S01]  /*7d10*/  MOV R24, R10 ;  /* 0x0000000a00187202 */ /* 0x000fe20000000f00 */
[----:B-1----:R-:W-:Y:S01]  /*7d20*/  IMAD.WIDE.U32 R20, R14, UR36, R20 ;  /* 0x000000240e147c25 */ /* 0x002fe2000f8e0014 */
[----:B------:R-:W-:-:S02]  /*7d30*/  MOV R25, R12 ;  /* 0x0000000c00197202 */ /* 0x000fc40000000f00 */
[----:B--2---:R-:W-:Y:S01]  /*7d40*/  F2FP.BF16.F32.PACK_AB R4, R33, R32 ;  /* 0x000000202104723e */ /* 0x004fe200000010ff */
[----:B------:R-:W-:Y:S01]  /*7d50*/  IMAD.X R9, RZ, RZ, R17, P3 ;  /* 0x000000ffff097224 */ /* 0x000fe200018e0611 */
[----:B------:R-:W-:Y:S02]  /*7d60*/  F2FP.BF16.F32.PACK_AB R5, R35, R34 ;  /* 0x000000222305723e */ /* 0x000fe400000010ff */
[----:B------:R-:W-:Y:S02]  /*7d70*/  F2FP.BF16.F32.PACK_AB R6, R37, R36 ;  /* 0x000000242506723e */ /* 0x000fe400000010ff */
[----:B------:R-:W-:Y:S01]  /*7d80*/  MOV R23, R8 ;  /* 0x0000000800177202 */ /* 0x000fe20000000f00 */
[----:B------:R-:W-:Y:S01]  /*7d90*/  VIADD R9, R31, 0x8 ;  /* 0x000000081f097836 */ /* 0x000fe20000000000 */
[----:B------:R-:W-:Y:S01]  /*7da0*/  F2FP.BF16.F32.PACK_AB R7, R39, R38 ;  /* 0x000000262707723e */ /* 0x000fe200000010ff */
[----:B------:R-:W-:Y:S01]  /*7db0*/  IMAD R8, R14, UR7, RZ ;  /* 0x000000070e087c24 */ /* 0x000fe2000f8e02ff */
[----:B------:R-:W-:-:S02]  /*7dc0*/  F2FP.BF16.F32.PACK_AB R10, R45, R44 ;  /* 0x0000002c2d0a723e */ /* 0x000fc400000010ff */
[----:B------:R-:W-:Y:S01]  /*7dd0*/  ISETP.GE.OR P1, PT, R9, UR4, P0 ;  /* 0x0000000409007c0c */ /* 0x000fe20008726670 */
[----:B------:R-:W-:Y:S01]  /*7de0*/  IMAD R30, R15, UR36, R8 ;  /* 0x000000240f1e7c24 */ /* 0x000fe2000f8e0208 */
[----:B------:R-:W-:Y:S01]  /*7df0*/  F2FP.BF16.F32.PACK_AB R8, R41, R40 ;  /* 0x000000282908723e */ /* 0x000fe200000010ff */
[----:B------:R1:W-:Y:S01]  /*7e00*/  STSM.16.M88.4 [R29], R4 ;  /* 0x000000041d007844 */ /* 0x0003e20000000200 */
        /* <DEDUP_REMOVED lines=10> */
[----:B-1----:R-:W-:Y:S02]  /*7eb0*/  F2FP.BF16.F32.PACK_AB R4, R57, R56 ;  /* 0x000000383904723e */ /* 0x002fe400000010ff */
[----:B------:R-:W-:Y:S02]  /*7ec0*/  F2FP.BF16.F32.PACK_AB R5, R59, R58 ;  /* 0x0000003a3b05723e */ /* 0x000fe400000010ff */
[----:B------:R-:W-:-:S02]  /*7ed0*/  F2FP.BF16.F32.PACK_AB R6, R61, R60 ;  /* 0x0000003c3d06723e */ /* 0x000fc400000010ff */
[----:B------:R-:W-:Y:S02]  /*7ee0*/  F2FP.BF16.F32.PACK_AB R7, R63, R62 ;  /* 0x0000003e3f07723e */ /* 0x000fe400000010ff */
[----:B------:R-:W-:Y:S02]  /*7ef0*/  F2FP.BF16.F32.PACK_AB R72, R73, R72 ;  /* 0x000000484948723e */ /* 0x000fe400000010ff */
[----:B------:R-:W-:Y:S01]  /*7f00*/  F2FP.BF16.F32.PACK_AB R66, R69, R68 ;  /* 0x000000444542723e */ /* 0x000fe200000010ff */
[----:B------:R1:W-:Y:S01]  /*7f10*/  STSM.16.M88.4 [R26], R4 ;  /* 0x000000041a007844 */ /* 0x0003e20000000200 */
[----:B------:R-:W-:Y:S02]  /*7f20*/  F2FP.BF16.F32.PACK_AB R67, R71, R70 ;  /* 0x000000464743723e */ /* 0x000fe400000010ff */
[----:B------:R-:W-:Y:S01]  /*7f30*/  F2FP.BF16.F32.PACK_AB R73, R75, R74 ;  /* 0x0000004a4b49723e */ /* 0x000fe200000010ff */
[----:B------:R-:W2:Y:S01]  /*7f40*/  SHFL.IDX PT, R6, R188, RZ, 0x1f ;  /* 0x00001fffbc067589 */ /* 0x000ea200000e0000 */
[----:B------:R-:W-:-:S02]  /*7f50*/  F2FP.BF16.F32.PACK_AB R80, R81, R80 ;  /* 0x000000505150723e */ /* 0x000fc400000010ff */
[----:B------:R-:W-:Y:S01]  /*7f60*/  F2FP.BF16.F32.PACK_AB R74, R77, R76 ;  /* 0x0000004c4d4a723e */ /* 0x000fe200000010ff */
[----:B------:R-:W-:Y:S01]  /*7f70*/  STSM.16.M88.4 [R25], R64 ;  /* 0x0000004019007844 */ /* 0x000fe20000000200 */
[----:B------:R-:W-:Y:S02]  /*7f80*/  F2FP.BF16.F32.PACK_AB R75, R79, R78 ;  /* 0x0000004e4f4b723e */ /* 0x000fe400000010ff */
[----:B------:R-:W-:Y:S02]  /*7f90*/  F2FP.BF16.F32.PACK_AB R81, R83, R82 ;  /* 0x000000525351723e */ /* 0x000fe400000010ff */
[----:B------:R-:W-:Y:S01]  /*7fa0*/  F2FP.BF16.F32.PACK_AB R82, R85, R84 ;  /* 0x000000545552723e */ /* 0x000fe200000010ff */
[----:B------:R-:W-:Y:S01]  /*7fb0*/  STSM.16.M88.4 [R24], R72 ;  /* 0x0000004818007844 */ /* 0x000fe20000000200 */
[----:B------:R-:W-:Y:S02]  /*7fc0*/  F2FP.BF16.F32.PACK_AB R83, R87, R86 ;  /* 0x000000565753723e */ /* 0x000fe400000010ff */
[----:B------:R-:W-:-:S02]  /*7fd0*/  SHF.R.S32.HI R29, RZ, 0x1f, R31 ;  /* 0x0000001fff1d7819 */ /* 0x000fc4000001141f */
[C---:B------:R-:W-:Y:S01]  /*7fe0*/  IADD3 R20, P2, R31.reuse, R20, RZ ;  /* 0x000000141f147210 */ /* 0x040fe20007f5e0ff */
[----:B------:R3:W-:Y:S01]  /*7ff0*/  STSM.16.M88.4 [R23], R80 ;  /* 0x0000005017007844 */ /* 0x0007e20000000200 */
[----:B------:R-:W-:Y:S01]  /*8000*/  ISETP.GE.OR P0, PT, R31, UR4, P0 ;  /* 0x000000041f007c0c */ /* 0x000fe20008706670 */
[----:B------:R-:W-:Y:S01]  /*8010*/  ULDC.64 UR4, c[0x0][0xb40] ;  /* 0x0002d00000047ab9 */ /* 0x000fe20000000a00 */
[----:B------:R-:W-:Y:S01]  /*8020*/  IADD3.X R29, R29, R21, R30, P2, !PT ;  /* 0x000000151d1d7210 */ /* 0x000fe200017fe41e */
[----:B------:R-:W-:Y:S01]  /*8030*/  @!PT LDS RZ, [RZ] ;  /* 0x00000000fffff984 */ /* 0x000fe20000000800 */
[----:B------:R-:W-:Y:S01]  /*8040*/  @!PT LDS RZ, [RZ] ;  /* 0x00000000fffff984 */ /* 0x000fe20000000800 */
[----:B------:R-:W-:Y:S01]  /*8050*/  @!PT LDS RZ, [RZ] ;  /* 0x00000000fffff984 */ /* 0x000fe20000000800 */
[----:B------:R4:W-:Y:S06]  /*8060*/  MEMBAR.ALL.CTA ;  /* 0x0000000000007992 */ /* 0x0009ec0000008000 */
[----:B----4-:R-:W4:Y:S02]  /*8070*/  FENCE.VIEW.ASYNC.S ;  /* 0x00000000000073c6 */ /* 0x010f240000000000 */
[----:B----4-:R-:W-:Y:S06]  /*8080*/  BAR.ARV 0x1, 0x120 ;  /* 0x0044800000007b1d */ /* 0x010fec0000002000 */
[----:B-1----:R-:W-:Y:S01]  /*8090*/  LEA R4, P2, R20, UR4, 0x2 ;  /* 0x0000000414047c11 */ /* 0x002fe2000f8410ff */
[----:B------:R-:W-:-:S02]  /*80a0*/  ULDC UR4, c[0x0][0xc] ;  /* 0x0000030000047ab9 */ /* 0x000fc40000000800 */
[----:B------:R-:W-:Y:S01]  /*80b0*/  UIADD3 UR10, UR4, UR10, URZ ;  /* 0x0000000a040a7290 */ /* 0x000fe2000fffe03f */
[----:B------:R-:W-:-:S05]  /*80c0*/  LEA.HI.X R5, R20, UR5, R29, 0x2, P2 ;  /* 0x0000000514057c11 */ /* 0x000fca00090f141d */
[----:B------:R1:W-:Y:S01]  /*80d0*/  @!P0 STG.E desc[UR12][R4.64], R3 ;  /* 0x0000000304008986 */ /* 0x0003e2000c10190c */
[----:B--2---:R-:W-:Y:S02]  /*80e0*/  ISETP.NE.AND P0, PT, R6, 0x7, PT ;  /* 0x000000070600780c */ /* 0x004fe40003f05270 */
[----:B---3--:R-:W-:Y:S01]  /*80f0*/  MOV R23, UR10 ;  /* 0x0000000a00177c02 */ /* 0x008fe20008000f00 */
        /* <DEDUP_REMOVED lines=13> */
[----:B------:R-:W-:Y:S01]  /*81d0*/  UMOV UR7, 0x40 ;  /* 0x0000004000077882 */ /* 0x000fe20000000000 */
[----:B------:R-:W-:-:S05]  /*81e0*/  UMOV UR8, 0x1 ;  /* 0x0000000100087882 */ /* 0x000fca0000000000 */
[----:B------:R2:W-:Y:S02]  /*81f0*/  UTMASTG.5D [UR32], [UR4] ;  /* 0x00000020040073b5 */ /* 0x0005e40008020000 */
[----:B--2---:R-:W-:Y:S01]  /*8200*/  UMOV UR32, UR6 ;  /* 0x0000000600207c82 */ /* 0x004fe20008000000 */
[----:B------:R-:W-:Y:S01]  /*8210*/  UMOV UR33, UR7 ;  /* 0x0000000700217c82 */ /* 0x000fe20008000000 */
[----:B------:R-:W-:Y:S01]  /*8220*/  UIADD3 UR6, UR60, 0x34820, URZ ;  /* 0x000348203c067890 */ /* 0x000fe2000fffe03f */
[----:B------:R2:W-:Y:S03]  /*8230*/  UTMASTG.5D [UR32], [UR4] ;  /* 0x00000020040073b5 */ /* 0x0005e60008020000 */
[----:B------:R-:W-:Y:S02]  /*8240*/  UPRMT UR7, URZ, 0x654, UR6 ;  /* 0x000006543f077896 */ /* 0x000fe40008000006 */
[----:B------:R-:W-:Y:S01]  /*8250*/  UPRMT UR6, UR8, 0x654, UR6 ;  /* 0x0000065408067896 */ /* 0x000fe20008000006 */
[----:B------:R0:W-:Y:S01]  /*8260*/  UTMACMDFLUSH ;  /* 0x00000000000079b7 */ /* 0x0001e20000000000 */
[----:B------:R-:W-:-:S05]  /*8270*/  DEPBAR.LE SB0, 0x0 ;  /* 0x000080000000791a */ /* 0x000fca0000000000 */
[----:B------:R-:W-:Y:S02]  /*8280*/  SYNCS.ARRIVE.TRANS64.RED.A1T0 RZ, [UR7], RZ ;  /* 0x000000ffffff79a7 */ /* 0x000fe40008100407 */
[----:B--2---:R-:W-:Y:S03]  /*8290*/  SYNCS.ARRIVE.TRANS64.RED.A1T0 RZ, [UR6], RZ ;  /* 0x000000ffffff79a7 */ /* 0x004fe60008100406 */
.L_x_154:
[----:B------:R-:W-:Y:S05]  /*82a0*/  BSYNC B0 ;  /* 0x0000000000007941 */ /* 0x000fea0003800000 */
.L_x_153:
[----:B-1----:R-:W1:Y:S01]  /*82b0*/  LDC R0, c[0x0][0xda4] ;  /* 0x00036900ff007b82 */ /* 0x002e620000000800 */
[----:B------:R-:W-:Y:S01]  /*82c0*/  R2UR UR5, R23 ;  /* 0x00000000170572ca */ /* 0x000fe200000e0000 */
[----:B------:R-:W-:Y:S01]  /*82d0*/  UIADD3 UR38, UR38, 0x1, URZ ;  /* 0x0000000126267890 */ /* 0x000fe2000fffe03f */
[----:B------:R-:W-:-:S03]  /*82e0*/  VIADD R184, R184, 0x1 ;  /* 0x00000001b8b87836 */ /* 0x000fc60000000000 */
[----:B------:R-:W-:-:S04]  /*82f0*/  UISETP.NE.AND UP0, UPT, UR38, 0x2, UPT ;  /* 0x000000022600788c */ /* 0x000fc8000bf05270 */
[----:B------:R-:W-:Y:S02]  /*8300*/  USEL UR4, URZ, 0x1, UP0 ;  /* 0x000000013f047887 */ /* 0x000fe40008000000 */
[----:B------:R-:W-:Y:S02]  /*8310*/  USEL UR38, UR38, URZ, UP0 ;  /* 0x0000003f26267287 */ /* 0x000fe40008000000 */
[----:B------:R-:W-:Y:S01]  /*8320*/  ULOP3.LUT UR39, UR39, UR4, URZ, 0x3c, !UPT ;  /* 0x0000000427277292 */ /* 0x000fe2000f8e3c3f */
[----:B-1----:R-:W-:-:S13]  /*8330*/  ISETP.LE.AND P0, PT, R0, UR5, PT ;  /* 0x0000000500007c0c */ /* 0x002fda000bf03270 */
[----:B------:R-:W-:Y:S05]  /*8340*/  @!P0 BRA `(.L_x_155) ;  /* 0xffffff8c00e48947 */ /* 0x000fea000383ffff */
[----:B------:R-:W-:Y:S05]  /*8350*/  EXIT ;  /* 0x000000000000794d */ /* 0x000fea0003800000 */
.L_x_127:
[----:B------:R-:W-:-:S08]  /*8360*/  NOP ;  /* 0x0000000000007918 */ /* 0x000fd00000000000 */
[----:B-1----:R-:W1:-:S00]  /*8370*/  USETMAXREG.DEALLOC.CTAPOOL 0x18 ;  /* 0x00000018000079c8 */ /* 0x002e4000080e0500 */
[----:B-1----:R-:W-:-:S06]  /*8380*/  LOP3.LUT R0, R0, 0x3, RZ, 0xc0, !PT ;  /* 0x0000000300007812 */ /* 0x002fcc00078ec0ff */
[----:B------:R-:W1:Y:S02]  /*8390*/  SHFL.IDX PT, R0, R0, RZ, 0x1f ;  /* 0x00001fff00007589 */ /* 0x000e6400000e0000 */
[----:B-1----:R-:W-:-:S13]  /*83a0*/  ISETP.NE.AND P0, PT, R0, RZ, PT ;  /* 0x000000ff0000720c */ /* 0x002fda0003f05270 */
[----:B------:R-:W-:Y:S05]  /*83b0*/  @P0 EXIT ;  /* 0x000000000000094d */ /* 0x000fea0003800000 */
[----:B------:R-:W1:Y:S01]  /*83c0*/  S2UR UR4, SR_CTAID.X ;  /* 0x00000000000479c3 */ /* 0x000e620000002500 */
[----:B------:R-:W-:Y:S02]  /*83d0*/  IMAD.MOV.U32 R16, RZ, RZ, RZ ;  /* 0x000000ffff107224 */ /* 0x000fe400078e00ff */
[----:B------:R-:W-:Y:S02]  /*83e0*/  IMAD.MOV.U32 R2, RZ, RZ, 0x1 ;  /* 0x00000001ff027424 */ /* 0x000fe400078e00ff */
[----:B------:R-:W-:-:S03]  /*83f0*/  IMAD.MOV.U32 R17, RZ, RZ, 0x1 ;  /* 0x00000001ff117424 */ /* 0x000fc600078e00ff */
[----:B------:R-:W1:Y:S02]  /*8400*/  LDC R0, c[0x0][0xda4] ;  /* 0x00036900ff007b82 */ /* 0x000e640000000800 */
[----:B-1----:R-:W-:-:S13]  /*8410*/  ISETP.LE.AND P0, PT, R0, UR4, PT ;  /* 0x0000000400007c0c */ /* 0x002fda000bf03270 */
[----:B------:R-:W-:Y:S05]  /*8420*/  @P0 BRA `(.L_x_156) ;  /* 0x00000030000c0947 */ /* 0x000fea0003800000 */
[----:B------:R-:W2:Y:S01]  /*8430*/  LDL R4, [R1+0x24] ;  /* 0x0000240001047983 */ /* 0x000ea20000100800 */
[----:B------:R-:W1:Y:S01]  /*8440*/  S2UR UR4, SR_CTAID.X ;  /* 0x00000000000479c3 */ /* 0x000e620000002500 */
[----:B------:R-:W-:Y:S01]  /*8450*/  IMAD.MOV.U32 R16, RZ, RZ, RZ ;  /* 0x000000ffff107224 */ /* 0x000fe200078e00ff */
[----:B------:R-:W-:Y:S01]  /*8460*/  ULDC.64 UR36, c[0x0][0x198] ;  /* 0x0000660000247ab9 */ /* 0x000fe20000000a00 */
[----:B------:R-:W3:Y:S01]  /*8470*/  S2R R3, SR_TID.X ;  /* 0x0000000000037919 */ /* 0x000ee20000002100 */
[----:B------:R-:W-:Y:S01]  /*8480*/  IMAD.MOV.U32 R17, RZ, RZ, 0x1 ;  /* 0x00000001ff117424 */ /* 0x000fe200078e00ff */
[----:B------:R-:W-:Y:S01]  /*8490*/  ULDC UR39, c[0x0][0xc] ;  /* 0x0000030000277ab9 */ /* 0x000fe20000000800 */
[C---:B---3--:R-:W-:Y:S02]  /*84a0*/  LOP3.LUT P0, R0, R3.reuse, 0x1f, RZ, 0xc0, !PT ;  /* 0x0000001f03007812 */ /* 0x048fe4000780c0ff */
[----:B------:R-:W-:-:S03]  /*84b0*/  LOP3.LUT P1, RZ, R3, 0x7f, RZ, 0xc0, !PT ;  /* 0x0000007f03ff7812 */ /* 0x000fc6000782c0ff */
[----:B------:R1:W-:Y:S01]  /*84c0*/  STL [R1+0x20], R0 ;  /* 0x0000200001007387 */ /* 0x0003e20000100800 */
[----:B------:R-:W-:-:S04]  /*84d0*/  PLOP3.LUT P0, PT, P0, P1, PT, 0x8a, 0x0 ;  /* 0x000000000000781c */ /* 0x000fc80000703172 */
[----:B------:R-:W-:Y:S02]  /*84e0*/  P2R R19, PR, RZ, 0x1 ;  /* 0x00000001ff137803 */ /* 0x000fe40000000000 */
[----:B-1----:R-:W-:-:S05]  /*84f0*/  MOV R0, UR4 ;  /* 0x0000000400007c02 */ /* 0x002fca0008000f00 */
[----:B------:R1:W-:Y:S04]  /*8500*/  STL [R1+0x14], R0 ;  /* 0x0000140001007387 */ /* 0x0003e80000100800 */
[----:B------:R1:W-:Y:S01]  /*8510*/  STL [R1+0x1c], RZ ;  /* 0x00001cff01007387 */ /* 0x0003e20000100800 */
[----:B--2---:R-:W-:-:S13]  /*8520*/  R2UR UR5, R4 ;  /* 0x00000000040572ca */ /* 0x004fda00000e0000 */
[----:B-1----:R-:W-:-:S12]  /*8530*/  ULOP3.LUT UR38, UR5, 0x2, URZ, 0xfc, !UPT ;  /* 0x0000000205267892 */ /* 0x002fd8000f8efc3f */
.L_x_208:
[----:B------:R-:W2:Y:S01]  /*8540*/  LDL R6, [R1+0x14] ;  /* 0x0000140001067983 */ /* 0x000ea20000100800 */
[----:B------:R-:W1:Y:S01]  /*8550*/  LDC R2, c[0x0][0xda8] ;  /* 0x00036a00ff027b82 */ /* 0x000e620000000800 */
[----:B------:R-:W-:Y:S05]  /*8560*/  YIELD ;  /* 0x0000000000007946 */ /* 0x000fea0003800000 */
[----:B------:R-:W-:Y:S02]  /*8570*/  ULDC.64 UR4, c[0x0][0x3f8] ;  /* 0x0000fe0000047ab9 */ /* 0x000fe40000000a00 */
[----:B------:R-:W3:Y:S01]  /*8580*/  LDC R0, c[0x0][0xdb4] ;  /* 0x00036d00ff007b82 */ /* 0x000ee20000000800 */
[----:B------:R-:W-:-:S03]  /*8590*/  UISETP.NE.U32.AND UP0, UPT, UR4, URZ, UPT ;  /* 0x0000003f0400728c */ /* 0x000fc6000bf05070 */
[----:B------:R-:W-:Y:S01]  /*85a0*/  ULDC UR4, c[0x0][0x404] ;  /* 0x0001010000047ab9 */ /* 0x000fe20000000800 */
[----:B------:R-:W-:-:S04]  /*85b0*/  UISETP.NE.AND.EX UP0, UPT, UR5, URZ, UPT, UP0 ;  /* 0x0000003f0500728c */ /* 0x000fc8000bf05300 */
[----:B------:R-:W-:Y:S01]  /*85c0*/  USEL UR4, UR4, 0x1, UP0 ;  /* 0x0000000104047887 */ /* 0x000fe20008000000 */
[----:B-1----:R-:W-:Y:S02]  /*85d0*/  ISETP.NE.AND P0, PT, R2, 0x1, PT ;  /* 0x000000010200780c */ /* 0x002fe40003f05270 */
[----:B---3--:R-:W-:-:S11]  /*85e0*/  ISETP.NE.AND P1, PT, R0, 0x1, PT ;  /* 0x000000010000780c */ /* 0x008fd60003f25270 */
        /* <DEDUP_REMOVED lines=11> */
[----:B------:R-:W-:Y:S02]  /*86a0*/  MOV R3, 0x400 ;  /* 0x0000040000037802 */ /* 0x000fe40000000f00 */
[----:B------:R2:W-:Y:S02]  /*86b0*/  STL [R1], R7 ;  /* 0x0000000701007387 */ /* 0x0005e40000100800 */
[----:B-1----:R-:W-:Y:S01]  /*86c0*/  LEA R9, R4, R3, 0x18 ;  /* 0x0000000304097211 */ /* 0x002fe200078ec0ff */
[----:B---3--:R-:W-:-:S04]  /*86d0*/  IMAD R8, R2, UR4, RZ ;  /* 0x0000000402087c24 */ /* 0x008fc8000f8e02ff */
[----:B------:R-:W-:Y:S01]  /*86e0*/  VIADD R2, R9, 0x1c400 ;  /* 0x0001c40009027836 */ /* 0x000fe20000000000 */
[----:B------:R2:W-:Y:S04]  /*86f0*/  STL [R1+0x8], R9 ;  /* 0x0000080901007387 */ /* 0x0005e80000100800 */
[----:B------:R-:W-:Y:S01]  /*8700*/  LOP3.LUT P0, RZ, R2, 0x3ff, RZ, 0xc0, !PT ;  /* 0x000003ff02ff7812 */ /* 0x000fe2000780c0ff */
[----:B------:R2:W-:Y:S01]  /*8710*/  STL [R1+0x18], R8 ;  /* 0x0000180801007387 */ /* 0x0005e20000100800 */
[----:B------:R-:W-:-:S04]  /*8720*/  IADD3 R2, R8, 0x7f, RZ ;  /* 0x0000007f08027810 */ /* 0x000fc80007ffe0ff */
[----:B------:R-:W-:-:S04]  /*8730*/  SHF.R.S32.HI R3, RZ, 0x1f, R2 ;  /* 0x0000001fff037819 */ /* 0x000fc80000011402 */
[----:B------:R-:W-:Y:S01]  /*8740*/  LEA.HI R2, R3, R2, RZ, 0x7 ;  /* 0x0000000203027211 */ /* 0x000fe200078f38ff */
[----:B------:R-:W-:-:S04]  /*8750*/  IMAD.MOV R3, RZ, RZ, -R7 ;  /* 0x000000ffff037224 */ /* 0x000fc800078e0a07 */
[----:B------:R-:W-:Y:S01]  /*8760*/  IMAD R3, R0, R3, R6 ;  /* 0x0000000300037224 */ /* 0x000fe200078e0206 */
[----:B------:R-:W-:-:S05]  /*8770*/  SHF.R.S32.HI R0, RZ, 0x7, R2 ;  /* 0x00000007ff007819 */ /* 0x000fca0000011402 */
[----:B------:R2:W-:Y:S04]  /*8780*/  STL [R1+0x10], R0 ;  /* 0x0000100001007387 */ /* 0x0005e80000100800 */
[----:B------:R2:W-:Y:S01]  /*8790*/  STL [R1+0x4], R3 ;  /* 0x0000040301007387 */ /* 0x0005e20000100800 */
[----:B------:R-:W-:Y:S05]  /*87a0*/  @!P0 BRA `(.L_x_157) ;  /* 0x0000000000408947 */ /* 0x000fea0003800000 */
[----:B------:R-:W-:Y:S01]  /*87b0*/  MOV R2, 0x0 ;  /* 0x0000000000027802 */ /* 0x000fe20000000f00 */
[----:B------:R-:W-:Y:S01]  /*87c0*/  ULDC.64 UR6, c[0x4][0x108] ;  /* 0x0100420000067ab9 */ /* 0x000fe20000000a00 */
[----:B------:R-:W-:Y:S01]  /*87d0*/  ULDC.64 UR8, c[0x4][0x110] ;  /* 0x0100440000087ab9 */ /* 0x000fe20000000a00 */
[----:B------:R-:W-:Y:S01]  /*87e0*/  ULDC.64 UR4, c[0x4][0x60] ;  /* 0x0100180000047ab9 */ /* 0x000fe20000000a00 */
[----:B------:R-:W-:Y:S01]  /*87f0*/  IMAD.U32 R4, RZ, RZ, UR6 ;  /* 0x00000006ff047e24 */ /* 0x000fe2000f8e00ff */
[----:B--2---:R-:W-:Y:S01]  /*8800*/  MOV R7, UR9 ;  /* 0x0000000900077c02 */ /* 0x004fe20008000f00 */
[----:B------:R-:W1:Y:S01]  /*8810*/  LDC.64 R2, c[0x4][R2] ;  /* 0x0100000002027b82 */ /* 0x000e620000000a00 */
[----:B------:R-:W-:Y:S01]  /*8820*/  IMAD.U32 R5, RZ, RZ, UR7 ;  /* 0x00000007ff057e24 */ /* 0x000fe2000f8e00ff */
[----:B------:R-:W-:Y:S01]  /*8830*/  MOV R13, RZ ;  /* 0x000000ff000d7202 */ /* 0x000fe20000000f00 */
[----:B------:R-:W-:Y:S02]  /*8840*/  IMAD.U32 R6, RZ, RZ, UR8 ;  /* 0x00000008ff067e24 */ /* 0x000fe4000f8e00ff */
[----:B------:R-:W-:-:S02]  /*8850*/  IMAD.U32 R10, RZ, RZ, UR4 ;  /* 0x00000004ff0a7e24 */ /* 0x000fc4000f8e00ff */
[----:B------:R-:W-:Y:S02]  /*8860*/  IMAD.U32 R11, RZ, RZ, UR5 ;  /* 0x00000005ff0b7e24 */ /* 0x000fe4000f8e00ff */
[----:B------:R-:W-:Y:S02]  /*8870*/  IMAD.MOV.U32 R8, RZ, RZ, 0x70 ;  /* 0x00000070ff087424 */ /* 0x000fe400078e00ff */
[----:B------:R-:W-:-:S07]  /*8880*/  IMAD.MOV.U32 R12, RZ, RZ, 0x1 ;  /* 0x00000001ff0c7424 */ /* 0x000fce00078e00ff */
[----:B------:R-:W-:-:S07]  /*8890*/  LEPC R20, `(.L_x_157) ;  /* 0x000000001014794e */ /* 0x000fce0000000000 */
[----:B-1----:R-:W-:Y:S05]  /*88a0*/  CALL.ABS.NOINC R2 ;  /* 0x0000000002007343 */ /* 0x002fea0003c00000 */
.L_x_157:
[----:B------:R-:W2:Y:S02]  /*88b0*/  LDL R2, [R1+0x8] ;  /* 0x0000080001027983 */ /* 0x000ea40000100800 */
[----:B--2---:R-:W-:-:S05]  /*88c0*/  VIADD R0, R2, 0x400 ;  /* 0x0000040002007836 */ /* 0x004fca0000000000 */
        /* <DEDUP_REMOVED lines=10> */
[----:B------:R-:W-:Y:S01]  /*8970*/  MOV R13, RZ ;  /* 0x000000ff000d7202 */ /* 0x000fe20000000f00 */
[----:B------:R-:W-:Y:S02]  /*8980*/  IMAD.U32 R6, RZ, RZ, UR8 ;  /* 0x00000008ff067e24 */ /* 0x000fe4000f8e00ff */
[----:B------:R-:W-:-:S02]  /*8990*/  IMAD.U32 R10, RZ, RZ, UR4 ;  /* 0x00000004ff0a7e24 */ /* 0x000fc4000f8e00ff */
[----:B------:R-:W-:Y:S02]  /*89a0*/  IMAD.U32 R11, RZ, RZ, UR5 ;  /* 0x00000005ff0b7e24 */ /* 0x000fe4000f8e00ff */
[----:B------:R-:W-:Y:S02]  /*89b0*/  IMAD.MOV.U32 R8, RZ, RZ, 0x70 ;  /* 0x00000070ff087424 */ /* 0x000fe400078e00ff */
[----:B-1----:R-:W-:-:S07]  /*89c0*/  IMAD.MOV.U32 R12, RZ, RZ, 0x1 ;  /* 0x00000001ff0c7424 */ /* 0x002fce00078e00ff */
[----:B------:R-:W-:-:S07]  /*89d0*/  LEPC R20, `(.L_x_159) ;  /* 0x000000001014794e */ /* 0x000fce0000000000 */
[----:B--2---:R-:W-:Y:S05]  /*89e0*/  CALL.ABS.NOINC R2 ;  /* 0x0000000002007343 */ /* 0x004fea0003c00000 */
.L_x_159:
[----:B------:R-:W-:Y:S01]  /*89f0*/  MOV R2, 0x0 ;  /* 0x0000000000027802 */ /* 0x000fe20000000f00 */
[----:B------:R-:W-:Y:S01]  /*8a00*/  ULDC.64 UR6, c[0x4][0x108] ;  /* 0x0100420000067ab9 */ /* 0x000fe20000000a00 */
[----:B------:R-:W-:Y:S01]  /*8a10*/  ULDC.64 UR8, c[0x4][0x110] ;  /* 0x0100440000087ab9 */ /* 0x000fe20000000a00 */
[----:B------:R-:W-:Y:S01]  /*8a20*/  ULDC.64 UR4, c[0x4][0x70] ;  /* 0x01001c0000047ab9 */ /* 0x000fe20000000a00 */
[----:B------:R-:W-:Y:S01]  /*8a30*/  IMAD.U32 R4, RZ, RZ, UR6 ;  /* 0x00000006ff047e24 */ /* 0x000fe2000f8e00ff */
[----:B------:R-:W-:Y:S01]  /*8a40*/  MOV R10, UR4 ;  /* 0x00000004000a7c02 */ /* 0x000fe20008000f00 */
[----:B------:R-:W1:Y:S01]  /*8a50*/  LDC.64 R2, c[0x4][R2] ;  /* 0x0100000002027b82 */ /* 0x000e620000000a00 */
[----:B------:R-:W-:Y:S02]  /*8a60*/  IMAD.U32 R5, RZ, RZ, UR7 ;  /* 0x00000007ff057e24 */ /* 0x000fe4000f8e00ff */
[----:B------:R-:W-:Y:S02]  /*8a70*/  IMAD.U32 R6, RZ, RZ, UR8 ;  /* 0x00000008ff067e24 */ /* 0x000fe4000f8e00ff */
[----:B------:R-:W-:-:S02]  /*8a80*/  IMAD.U32 R7, RZ, RZ, UR9 ;  /* 0x00000009ff077e24 */ /* 0x000fc4000f8e00ff */
[----:B------:R-:W-:Y:S02]  /*8a90*/  IMAD.U32 R11, RZ, RZ, UR5 ;  /* 0x00000005ff0b7e24 */ /* 0x000fe4000f8e00ff */
[----:B------:R-:W-:Y:S02]  /*8aa0*/  IMAD.MOV.U32 R8, RZ, RZ, 0x70 ;  /* 0x00000070ff087424 */ /* 0x000fe400078e00ff */
[----:B------:R-:W-:Y:S02]  /*8ab0*/  IMAD.MOV.U32 R12, RZ, RZ, 0x1 ;  /* 0x00000001ff0c7424 */ /* 0x000fe400078e00ff */
[----:B------:R-:W-:-:S07]  /*8ac0*/  IMAD.MOV.U32 R13, RZ, RZ, RZ ;  /* 0x000000ffff0d7224 */ /* 0x000fce00078e00ff */
[----:B------:R-:W-:-:S07]  /*8ad0*/  LEPC R20, `(.L_x_158) ;  /* 0x000000001014794e */ /* 0x000fce0000000000 */
[----:B-1----:R-:W-:Y:S05]  /*8ae0*/  CALL.ABS.NOINC R2 ;  /* 0x0000000002007343 */ /* 0x002fea0003c00000 */
.L_x_158:
[----:B------:R-:W2:Y:S01]  /*8af0*/  LDL R7, [R1] ;  /* 0x0000000001077983 */ /* 0x000ea20000100800 */
[----:B------:R-:W-:Y:S01]  /*8b00*/  ULDC.64 UR4, c[0x0][0x9f8] ;  /* 0x00027e0000047ab9 */ /* 0x000fe20000000a00 */
[----:B------:R-:W1:Y:S01]  /*8b10*/  LDC R0, c[0x0][0x428] ;  /* 0x00010a00ff007b82 */ /* 0x000e620000000800 */
[----:B------:R-:W-:Y:S01]  /*8b20*/  ISETP.NE.U32.AND P0, PT, RZ, UR4, PT ;  /* 0x00000004ff007c0c */ /* 0x000fe2000bf05070 */
[----:B------:R-:W3:Y:S04]  /*8b30*/  LDL R10, [R1+0x4] ;  /* 0x00000400010a7983 */ /* 0x000ee80000100800 */
[----:B------:R-:W4:Y:S01]  /*8b40*/  LDL R9, [R1+0x20] ;  /* 0x0000200001097983 */ /* 0x000f220000100800 */
[----:B------:R-:W-:Y:S01]  /*8b50*/  ISETP.NE.AND.EX P0, PT, RZ, UR5, PT, P0 ;  /* 0x00000005ff007c0c */ /* 0x000fe2000bf05300 */
[----:B------:R-:W-:Y:S01]  /*8b60*/  ULDC.64 UR6, c[0x0][0x208] ;  /* 0x0000820000067ab9 */ /* 0x000fe20000000a00 */
[----:B------:R-:W-:Y:S01]  /*8b70*/  ULDC UR4, c[0x0][0xda8] ;  /* 0x00036a0000047ab9 */ /* 0x000fe20000000800 */
[----:B------:R-:W4:Y:S04]  /*8b80*/  LDL.LU R6, [R1+0xc] ;  /* 0x00000c0001067983 */ /* 0x000f280000300800 */
[----:B------:R-:W4:Y:S06]  /*8b90*/  LDL R8, [R1+0x14] ;  /* 0x0000140001087983 */ /* 0x000f2c0000100800 */
[----:B------:R-:W2:Y:S01]  /*8ba0*/  @P0 LDC.64 R2, c[0x0][0x9f8] ;  /* 0x00027e00ff020b82 */ /* 0x000ea20000000a00 */
[----:B-1----:R-:W-:-:S13]  /*8bb0*/  ISETP.NE.AND P1, PT, R0, 0x1, PT ;  /* 0x000000010000780c */ /* 0x002fda0003f25270 */
[----:B------:R-:W3:Y:S08]  /*8bc0*/  @P1 LDC R5, c[0x0][0x42c] ;  /* 0x00010b00ff051b82 */ /* 0x000ef00000000800 */
[----:B------:R-:W1:Y:S01]  /*8bd0*/  @P1 LDC R4, c[0x0][0x430] ;  /* 0x00010c00ff041b82 */ /* 0x000e620000000800 */
[----:B--2---:R-:W-:-:S05]  /*8be0*/  @P0 IMAD.WIDE R2, R7, 0x4, R2 ;  /* 0x0000000407020825 */ /* 0x004fca00078e0202 */
[----:B------:R2:W5:Y:S01]  /*8bf0*/  @P0 LDG.E R7, desc[UR6][R2.64] ;  /* 0x0000000602070981 */ /* 0x000562000c1e1900 */
[----:B---3--:R-:W-:Y:S01]  /*8c00*/  @P1 IMAD.HI.U32 R5, R10, R5, RZ ;  /* 0x000000050a051227 */ /* 0x008fe200078e00ff */
[----:B------:R-:W-:-:S04]  /*8c10*/  MOV R0, R10 ;  /* 0x0000000a00007202 */ /* 0x000fc80000000f00 */
[----:B-1----:R-:W-:Y:S02]  /*8c20*/  @P1 SHF.R.U32.HI R0, RZ, R4, R5 ;  /* 0x00000004ff001219 */ /* 0x002fe40000011605 */
[----:B----4-:R-:W-:Y:S01]  /*8c30*/  ISETP.NE.AND P1, PT, R9, RZ, PT ;  /* 0x000000ff0900720c */ /* 0x010fe20003f25270 */
[----:B------:R-:W1:Y:S01]  /*8c40*/  S2R R4, SR_CgaCtaId ;  /* 0x0000000000047919 */ /* 0x000e620000008800 */
[----:B------:R-:W-:-:S04]  /*8c50*/  IMAD.MOV R6, RZ, RZ, -R6 ;  /* 0x000000ffff067224 */ /* 0x000fc800078e0a06 */
[----:B------:R-:W-:-:S07]  /*8c60*/  IMAD R6, R6, UR4, R8 ;  /* 0x0000000406067c24 */ /* 0x000fce000f8e0208 */
[----:B------:R-:W-:Y:S01]  /*8c70*/  VOTEU.ALL UP1, P1 ;  /* 0x00000000003f7886 */ /* 0x000fe20000820000 */
[----:B------:R-:W-:-:S04]  /*8c80*/  PLOP3.LUT P2, PT, P1, PT, PT, 0x8, 0x0 ;  /* 0x000000000000781c */ /* 0x000fc80000f4e170 */
[----:B------:R-:W-:Y:S01]  /*8c90*/  @!UP1 UIADD3 UR8, UP0, UR36, 0x270, URZ ;  /* 0x0000027024089890 */ /* 0x000fe2000ff1e03f */
[----:B------:R-:W-:-:S03]  /*8ca0*/  IMAD.SHL.U32 R6, R6, 0x80, RZ ;  /* 0x0000008006067824 */ /* 0x000fc600078e00ff */
[----:B------:R-:W-:-:S03]  /*8cb0*/  @!UP1 UIADD3.X UR9, URZ, UR37, URZ, UP0, !UPT ;  /* 0x000000253f099290 */ /* 0x000fc600087fe43f */
[----:B--2---:R-:W-:-:S09]  /*8cc0*/  VOTEU.ALL UP0, P1 ;  /* 0x00000000003f7886 */ /* 0x004fd20000800000 */
.L_x_160:
[----:B------:R-:W2:Y:S04]  /*8cd0*/  LDL R3, [R1] ;  /* 0x0000000001037983 */ /* 0x000ea80000100800 */
[----:B------:R-:W3:Y:S01]  /*8ce0*/  LDL R2, [R1+0x4] ;  /* 0x0000040001027983 */ /* 0x000ee20000100800 */
[----:B------:R-:W-:Y:S01]  /*8cf0*/  UMOV UR4, URZ ;  /* 0x0000003f00047c82 */ /* 0x000fe20008000000 */
[----:B------:R-:W-:Y:S02]  /*8d00*/  PLOP3.LUT P0, PT, P0, P2, PT, 0xa2, 0x0 ;  /* 0x000000000000781c */ /* 0x000fe40000705472 */
[----:B--2---:R-:W-:-:S08]  /*8d10*/  @P2 R2UR P0, UR7, R3 ;  /* 0x00000000030722ca */ /* 0x004fd00000000000 */
[----:B------:R-:W-:Y:S02]  /*8d20*/  PLOP3.LUT P0, PT, P0, P2, PT, 0xa2, 0x0 ;  /* 0x000000000000781c */ /* 0x000fe40000705472 */
[----:B---3--:R-:W-:-:S08]  /*8d30*/  @P2 R2UR.OR P0, UR6, R2 ;  /* 0x00000000020622ca */ /* 0x008fd00000100000 */
[----:B------:R-:W-:Y:S02]  /*8d40*/  PLOP3.LUT P0, PT, P0, P2, PT, 0xa2, 0x0 ;  /* 0x000000000000781c */ /* 0x000fe40000705472 */
[----:B------:R-:W-:-:S08]  /*8d50*/  @P2 R2UR.OR P0, UR5, R6 ;  /* 0x00000000060522ca */ /* 0x000fd00000100000 */
[----:B------:R-:W-:-:S05]  /*8d60*/  @P2 PLOP3.LUT P2, PT, P0, PT, PT, 0x80, 0x0 ;  /* 0x000000000000281c */ /* 0x000fca000074f070 */
[----:B------:R2:W-:Y:S08]  /*8d70*/  @!UP0 UTMAPF.L2.4D [UR4], [UR8] ;  /* 0x00000004080085b8 */ /* 0x0005f00008018000 */
[----:B--2---:R-:W-:Y:S05]  /*8d80*/  @P2 BRA.U.ANY `(.L_x_160) ;  /* 0xfffffffd00d02947 */ /* 0x004fea000393ffff */
[----:B------:R-:W-:Y:S01]  /*8d90*/  PLOP3.LUT P2, PT, P1, PT, PT, 0x8, 0x0 ;  /* 0x000000000000781c */ /* 0x000fe20000f4e170 */
[----:B------:R-:W-:Y:S01]  /*8da0*/  VOTEU.ALL UP0, P1 ;  /* 0x00000000003f7886 */ /* 0x000fe20000800000 */
[----:B------:R-:W-:-:S11]  /*8db0*/  UMOV UR4, 0x40 ;  /* 0x0000004000047882 */ /* 0x000fd60000000000 */
.L_x_161:
[----:B------:R-:W2:Y:S04]  /*8dc0*/  LDL R3, [R1] ;  /* 0x0000000001037983 */ /* 0x000ea80000100800 */
[----:B------:R-:W3:Y:S01]  /*8dd0*/  LDL R2, [R1+0x4] ;  /* 0x0000040001027983 */ /* 0x000ee20000100800 */
        /* <DEDUP_REMOVED lines=12> */
.L_x_162:
        /* <DEDUP_REMOVED lines=11> */
[----:B------:R-:W2:Y:S01]  /*8f50*/  LDC.64 R2, c[0x0][0x3f8] ;  /* 0x0000fe00ff027b82 */ /* 0x000ea20000000a00 */
[C---:B-1----:R-:W-:Y:S01]  /*8f60*/  IMAD.SHL.U32 R20, R4.reuse, 0x40, RZ ;  /* 0x0000004004147824 */ /* 0x042fe200078e00ff */
[----:B------:R-:W-:Y:S01]  /*8f70*/  UMOV UR4, 0xffffffff ;  /* 0xffffffff00047882 */ /* 0x000fe20000000000 */
[----:B------:R-:W-:-:S03]  /*8f80*/  IMAD.SHL.U32 R21, R4, 0x1000, RZ ;  /* 0x0000100004157824 */ /* 0x000fc600078e00ff */
[----:B------:R-:W-:Y:S02]  /*8f90*/  LOP3.LUT R20, R20, 0x40, RZ, 0xc0, !PT ;  /* 0x0000004014147812 */ /* 0x000fe400078ec0ff */
[----:B------:R-:W-:Y:S02]  /*8fa0*/  LOP3.LUT R21, R21, 0x1000, RZ, 0xc0, !PT ;  /* 0x0000100015157812 */ /* 0x000fe400078ec0ff */
[----:B--2---:R-:W-:-:S04]  /*8fb0*/  ISETP.NE.U32.AND P0, PT, R2, RZ, PT ;  /* 0x000000ff0200720c */ /* 0x004fc80003f05070 */
[----:B------:R-:W-:-:S04]  /*8fc0*/  ISETP.NE.AND.EX P0, PT, R3, RZ, PT, P0 ;  /* 0x000000ff0300720c */ /* 0x000fc80003f05300 */
[----:B-----5:R-:W-:Y:S01]  /*8fd0*/  SEL R5, R7, RZ, !P0 ;  /* 0x000000ff07057207 */ /* 0x020fe20004000000 */
[----:B------:R-:W-:Y:S08]  /*8fe0*/  BRA.DIV UR4, `(.L_x_163) ;  /* 0x0000002a046c7947 */ /* 0x000ff0000b800000 */
.L_x_224:
[----:B------:R-:W2:Y:S01]  /*8ff0*/  LDL R8, [R1+0x10] ;  /* 0x0000100001087983 */ /* 0x000ea20000100800 */
[----:B------:R-:W-:Y:S01]  /*9000*/  UMOV UR4, 0xffffffff ;  /* 0xffffffff00047882 */ /* 0x000fe20000000000 */
[----:B------:R-:W-:Y:S02]  /*9010*/  SHF.R.S32.HI R12, RZ, 0x1f, R7 ;  /* 0x0000001fff0c7819 */ /* 0x000fe40000011407 */
[----:B------:R-:W-:Y:S01]  /*9020*/  MOV R4, R7 ;  /* 0x0000000700047202 */ /* 0x000fe20000000f00 */
[----:B--2---:R-:W-:Y:S01]  /*9030*/  VIADD R8, R8, 0xffffffff ;  /* 0xffffffff08087836 */ /* 0x004fe20000000000 */
[----:B------:R-:W-:Y:S06]  /*9040*/  BRA.DIV UR4, `(.L_x_164) ;  /* 0x0000002a04887947 */ /* 0x000fec000b800000 */
[----:B------:R-:W-:-:S13]  /*9050*/  ELECT P6, URZ, PT ;  /* 0x00000000003f782f */ /* 0x000fda00038c0000 */
.L_x_227:
[----:B------:R-:W-:Y:S05]  /*9060*/  @!P6 BRA `(.L_x_165) ;  /* 0x000000040028e947 */ /* 0x000fea0003800000 */
        /* <DEDUP_REMOVED lines=9> */
[----:B------:R-:W-:-:S04]  /*9100*/  @P1 SHF.R.U32.HI R5, RZ, R11, R10 ;  /* 0x0000000bff051219 */ /* 0x000fc8000001160a */
[--C-:B------:R-:W-:Y:S01]  /*9110*/  SHF.R.S32.HI R11, RZ, 0x1f, R5.reuse ;  /* 0x0000001fff0b7819 */ /* 0x100fe20000011405 */
[----:B------:R-:W-:Y:S01]  /*9120*/  IMAD.MOV R18, RZ, RZ, -R5 ;  /* 0x000000ffff127224 */ /* 0x000fe200078e0a05 */
[----:B------:R-:W-:-:S03]  /*9130*/  MOV R10, R5 ;  /* 0x00000005000a7202 */ /* 0x000fc60000000f00 */
[----:B------:R-:W-:Y:S02]  /*9140*/  IMAD R18, R9, R18, R8 ;  /* 0x0000001209127224 */ /* 0x000fe400078e0208 */
[----:B------:R-:W-:Y:S02]  /*9150*/  IMAD R9, R12, UR4, RZ ;  /* 0x000000040c097c24 */ /* 0x000fe4000f8e02ff */
[----:B------:R-:W-:-:S04]  /*9160*/  IMAD.WIDE.U32 R10, R7, UR4, R10 ;  /* 0x00000004070a7c25 */ /* 0x000fc8000f8e000a */
[----:B------:R-:W-:Y:S01]  /*9170*/  IMAD R5, R7, UR5, R9 ;  /* 0x0000000507057c24 */ /* 0x000fe2000f8e0209 */
[----:B------:R-:W-:-:S03]  /*9180*/  LEA R14, P1, R10, R2, 0x2 ;  /* 0x000000020a0e7211 */ /* 0x000fc600078210ff */
[----:B------:R-:W-:-:S05]  /*9190*/  IMAD.IADD R5, R11, 0x1, R5 ;  /* 0x000000010b057824 */ /* 0x000fca00078e0205 */
[----:B------:R-:W-:-:S05]  /*91a0*/  LEA.HI.X R15, R10, R3, R5, 0x2, P1 ;  /* 0x000000030a0f7211 */ /* 0x000fca00008f1405 */
[----:B------:R1:W5:Y:S02]  /*91b0*/  LDG.E R7, desc[UR6][R14.64] ;  /* 0x000000060e077981 */ /* 0x000364000c1e1900 */
.L_x_166:
[----:B------:R-:W2:Y:S01]  /*91c0*/  S2R R9, SR_CgaCtaId ;  /* 0x0000000000097919 */ /* 0x000ea20000008800 */
[----:B------:R-:W-:-:S04]  /*91d0*/  MOV R5, 0x400 ;  /* 0x0000040000057802 */ /* 0x000fc80000000f00 */
[----:B--2---:R-:W-:Y:S02]  /*91e0*/  LEA R5, R9, R5, 0x18 ;  /* 0x0000000509057211 */ /* 0x004fe400078ec0ff */
[----:B------:R-:W-:-:S03]  /*91f0*/  SHF.L.U32 R9, R17, 0x1f, RZ ;  /* 0x0000001f11097819 */ /* 0x000fc600000006ff */
[----:B------:R-:W-:-:S04]  /*9200*/  IMAD R5, R16, 0x8, R5 ;  /* 0x0000000810057824 */ /* 0x000fc800078e0205 */
[----:B------:R-:W2:Y:S02]  /*9210*/  SYNCS.PHASECHK.TRANS64.TRYWAIT P1, [R5+URZ+0x34840], R9 ;  /* 0x03484009050075a7 */ /* 0x000ea4000802017f */
[----:B--2---:R-:W-:Y:S05]  /*9220*/  @!P1 BRA `(.L_x_167) ;  /* 0x0000002800309947 */ /* 0x004fea0003800000 */
.L_x_228:
[----:B------:R-:W3:Y:S01]  /*9230*/  S2R R10, SR_TID.X ;  /* 0x00000000000a7919 */ /* 0x000ee20000002100 */
[----:B------:R-:W-:-:S04]  /*9240*/  UPRMT UR4, UR38, 0x9910, URZ ;  /* 0x0000991026047896 */ /* 0x000fc8000800003f */
[----:B------:R-:W-:Y:S01]  /*9250*/  UISETP.NE.AND UP0, UPT, UR4, 0x2, UPT ;  /* 0x000000020400788c */ /* 0x000fe2000bf05270 */
[----:B---3--:R-:W-:-:S13]  /*9260*/  LOP3.LUT P1, RZ, R10, 0x7f, RZ, 0xc0, !PT ;  /* 0x0000007f0aff7812 */ /* 0x008fda000782c0ff */
[----:B--2---:R-:W-:-:S04]  /*9270*/  @!P1 IMAD.MOV.U32 R9, RZ, RZ, 0xc000 ;  /* 0x0000c000ff099424 */ /* 0x004fc800078e00ff */
[----:B------:R2:W-:Y:S01]  /*9280*/  @!P1 SYNCS.ARRIVE.TRANS64 RZ, [R5+URZ+0x34830], R9 ;  /* 0x0348300905ff99a7 */ /* 0x0005e2000800003f */
[----:B------:R-:W-:-:S13]  /*9290*/  PLOP3.LUT P1, PT, PT, PT, UP0, 0x80, 0x0 ;  /* 0x000000000000781c */ /* 0x000fda0003f2f008 */
[----:B--2---:R-:W-:Y:S05]  /*92a0*/  @P1 BRA `(.L_x_168) ;  /* 0x0000000000041947 */ /* 0x004fea0003800000 */
[----:B------:R-:W-:Y:S01]  /*92b0*/  BPT.TRAP 0x1 ;  /* 0x000000040000795c */ /* 0x000fe20000300000 */
.L_x_168:
[----:B------:R-:W-:-:S13]  /*92c0*/  ISETP.NE.AND P1, PT, R19, RZ, PT ;  /* 0x000000ff1300720c */ /* 0x000fda0003f25270 */
[----:B------:R-:W-:Y:S05]  /*92d0*/  @P1 BRA `(.L_x_169) ;  /* 0x0000000000041947 */ /* 0x000fea0003800000 */
[----:B------:R-:W-:Y:S01]  /*92e0*/  BPT.TRAP 0x1 ;  /* 0x000000040000795c */ /* 0x000fe20000300000 */
.L_x_169:
[----:B------:R-:W2:Y:S01]  /*92f0*/  S2R R10, SR_CgaCtaId ;  /* 0x00000000000a7919 */ /* 0x000ea20000008800 */
[----:B------:R-:W-:Y:S01]  /*9300*/  MOV R9, 0x400 ;  /* 0x0000040000097802 */ /* 0x000fe20000000f00 */
[----:B------:R-:W-:Y:S01]  /*9310*/  UIADD3 UR4, UP0, UR36, 0x370, URZ ;  /* 0x0000037024047890 */ /* 0x000fe2000ff1e03f */
[----:B------:R-:W-:Y:S01]  /*9320*/  R2UR UR9, R5 ;  /* 0x00000000050972ca */ /* 0x000fe200000e0000 */
[----:B------:R-:W-:Y:S01]  /*9330*/  IMAD R5, R16, 0x6000, R21 ;  /* 0x0000600010057824 */ /* 0x000fe200078e0215 */
[----:B------:R-:W-:Y:S01]  /*9340*/  R2UR UR11, R18 ;  /* 0x00000000120b72ca */ /* 0x000fe200000e0000 */
[----:B------:R-:W-:Y:S01]  /*9350*/  UMOV UR10, URZ ;  /* 0x0000003f000a7c82 */ /* 0x000fe20008000000 */
[----:B------:R-:W-:Y:S01]  /*9360*/  R2UR UR5, R20 ;  /* 0x00000000140572ca */ /* 0x000fe200000e0000 */
[----:B------:R-:W-:Y:S01]  /*9370*/  UMOV UR18, 0x30000 ;  /* 0x0003000000127882 */ /* 0x000fe20000000000 */
[----:B------:R-:W-:Y:S01]  /*9380*/  R2UR UR12, R0 ;  /* 0x00000000000c72ca */ /* 0x000fe200000e0000 */
[----:B------:R-:W-:Y:S01]  /*9390*/  UMOV UR6, 0x0 ;  /* 0x0000000000067882 */ /* 0x000fe20000000000 */
[----:B-----5:R-:W-:Y:S01]  /*93a0*/  R2UR UR13, R7 ;  /* 0x00000000070d72ca */ /* 0x020fe200000e0000 */
[----:B------:R-:W-:Y:S01]  /*93b0*/  UMOV UR7, 0x14f00000 ;  /* 0x14f0000000077882 */ /* 0x000fe20000000000 */
[----:B------:R-:W-:-:S03]  /*93c0*/  UMOV UR16, 0x40 ;  /* 0x0000004000107882 */ /* 0x000fc60000000000 */
[----:B------:R-:W-:-:S04]  /*93d0*/  UIADD3 UR9, UR9, 0x34830, URZ ;  /* 0x0003483009097890 */ /* 0x000fc8000fffe03f */
[----:B------:R-:W-:Y:S02]  /*93e0*/  ULEA UR11, UR11, UR5, 0x7 ;  /* 0x000000050b0b7291 */ /* 0x000fe4000f8e383f */
[----:B------:R-:W-:Y:S01]  /*93f0*/  UIADD3.X UR5, URZ, UR37, URZ, UP0, !UPT ;  /* 0x000000253f057290 */ /* 0x000fe200087fe43f */
[----:B--2---:R-:W-:-:S05]  /*9400*/  LEA R9, R10, R9, 0x18 ;  /* 0x000000090a097211 */ /* 0x004fca00078ec0ff */
[----:B------:R-:W-:-:S05]  /*9410*/  IMAD R5, R5, 0x2, R9 ;  /* 0x0000000205057824 */ /* 0x000fca00078e0209 */
[----:B------:R-:W-:Y:S02]  /*9420*/  R2UR UR8, R5 ;  /* 0x00000000050872ca */ /* 0x000fe400000e0000 */
[----:B------:R-:W-:-:S11]  /*9430*/  MOV R5, R7 ;  /* 0x0000000700057202 */ /* 0x000fd60000000f00 */
[----:B------:R-:W-:Y:S02]  /*9440*/  UIADD3 UR14, UR8, 0x1c400, URZ ;  /* 0x0001c400080e7890 */ /* 0x000fe4000fffe03f */
[----:B------:R-:W-:Y:S02]  /*9450*/  UIADD3 UR15, UR8, 0x20400, URZ ;  /* 0x00020400080f7890 */ /* 0x000fe4000fffe03f */
[----:B------:R-:W-:-:S03]  /*9460*/  UIADD3 UR17, UR8, 0x24400, URZ ;  /* 0x0002440008117890 */ /* 0x000fc6000fffe03f */
[----:B------:R-:W-:Y:S01]  /*9470*/  UMOV UR8, UR14 ;  /* 0x0000000e00087c82 */ /* 0x000fe20008000000 */
[----:B------:R-:W-:Y:S01]  /*9480*/  UMOV UR14, 0x80 ;  /* 0x00000080000e7882 */ /* 0x000fe20000000000 */
[----:B------:R2:W-:Y:S02]  /*9490*/  UTMALDG.4D.MULTICAST [UR8], [UR4], UR18, desc[UR6] ;  /* 0x00000608040073b4 */ /* 0x0005e40008019812 */
[----:B--2---:R-:W-:Y:S01]  /*94a0*/  UMOV UR8, UR15 ;  /* 0x0000000f00087c82 */ /* 0x004fe20008000000 */
[----:B------:R-:W-:Y:S02]  /*94b0*/  UMOV UR10, UR16 ;  /* 0x00000010000a7c82 */ /* 0x000fe40008000000 */
[----:B------:R2:W-:Y:S02]  /*94c0*/  UTMALDG.4D.MULTICAST [UR8], [UR4], UR18, desc[UR6] ;  /* 0x00000608040073b4 */ /* 0x0005e40008019812 */
[----:B--2---:R-:W-:Y:S01]  /*94d0*/  UMOV UR8, UR17 ;  /* 0x0000001100087c82 */ /* 0x004fe20008000000 */
[----:B------:R-:W-:-:S02]  /*94e0*/  UMOV UR10, UR14 ;  /* 0x0000000e000a7c82 */ /* 0x000fc40008000000 */
[----:B------:R2:W-:Y:S02]  /*94f0*/  UTMALDG.4D.MULTICAST [UR8], [UR4], UR18, desc[UR6] ;  /* 0x00000608040073b4 */ /* 0x0005e40008019812 */
[----:B--2---:R-:W-:Y:S01]  /*9500*/  NOP ;  /* 0x0000000000007918 */ /* 0x004fe20000000000 */
.L_x_165:
[----:B-1----:R-:W2:Y:S04]  /*9510*/  LDL.LU R15, [R1] ;  /* 0x00000000010f7983 */ /* 0x002ea80000300800 */
[----:B------:R-:W3:Y:S04]  /*9520*/  LDL.LU R14, [R1+0x4] ;  /* 0x00000400010e7983 */ /* 0x000ee80000300800 */
[----:B------:R-:W4:Y:S01]  /*9530*/  LDL R13, [R1+0x1c] ;  /* 0x00001c00010d7983 */ /* 0x000f220000100800 */
[----:B------:R-:W-:-:S03]  /*9540*/  MOV R10, 0x400 ;  /* 0x00000400000a7802 */ /* 0x000fc60000000f00 */
[----:B------:R-:W5:Y:S01]  /*9550*/  LDL.LU R9, [R1+0x18] ;  /* 0x0000180001097983 */ /* 0x000f620000300800 */
[----:B------:R-:W1:Y:S01]  /*9560*/  S2R R11, SR_CgaCtaId ;  /* 0x00000000000b7919 */ /* 0x000e620000008800 */
[----:B------:R-:W-:Y:S05]  /*9570*/  WARPSYNC.ALL ;  /* 0x0000000000007948 */ /* 0x000fea0003800000 */
[----:B------:R-:W-:-:S13]  /*9580*/  ELECT P1, URZ, PT ;  /* 0x00000000003f782f */ /* 0x000fda0003820000 */
[----:B------:R-:W-:Y:S01]  /*9590*/  @P1 R2UR UR11, R6 ;  /* 0x00000000060b12ca */ /* 0x000fe200000e0000 */
[----:B------:R-:W-:-:S04]  /*95a0*/  UIADD3 UR4, UP0, UR36, 0x270, URZ ;  /* 0x0000027024047890 */ /* 0x000fc8000ff1e03f */
        /* <DEDUP_REMOVED lines=21> */
[C---:B---3--:R-:W-:Y:S02]  /*9700*/  @P1 R2UR UR12, R14.reuse ;  /* 0x000000000e0c12ca */ /* 0x048fe400000e0000 */
[----:B------:R-:W-:Y:S02]  /*9710*/  @P1 R2UR UR21, R15 ;  /* 0x000000000f1512ca */ /* 0x000fe400000e0000 */
[----:B------:R-:W-:-:S09]  /*9720*/  @P1 R2UR UR20, R14 ;  /* 0x000000000e1412ca */ /* 0x000fd200000e0000 */
[----:B------:R2:W-:Y:S04]  /*9730*/  UTMALDG.4D [UR8], [UR4], desc[UR6] ;  /* 0x00000608040075b4 */ /* 0x0005e80008019000 */
[----:B------:R1:W-:Y:S01]  /*9740*/  UTMALDG.4D [UR16], [UR4], desc[UR14] ;  /* 0x00000e10040075b4 */ /* 0x0003e20008019000 */
[----:B--2---:R-:W-:Y:S02]  /*9750*/  @P1 R2UR UR13, R15 ;  /* 0x000000000f0d12ca */ /* 0x004fe400000e0000 */
[----:B------:R-:W-:Y:S02]  /*9760*/  @P1 R2UR UR12, R14 ;  /* 0x000000000e0c12ca */ /* 0x000fe400000e0000 */
[----:B------:R-:W-:Y:S01]  /*9770*/  @P1 R2UR UR11, R6 ;  /* 0x00000000060b12ca */ /* 0x000fe200000e0000 */
[----:B------:R-:W-:Y:S01]  /*9780*/  UIADD3 UR8, UR24, 0x18400, URZ ;  /* 0x0001840018087890 */ /* 0x000fe2000fffe03f */
[----:B----4-:R-:W-:Y:S01]  /*9790*/  LOP3.LUT R6, R13, 0x1, RZ, 0xc, !PT ;  /* 0x000000010d067812 */ /* 0x010fe200078e0cff */
[----:B------:R-:W-:-:S03]  /*97a0*/  UMOV UR10, 0x80 ;  /* 0x00000080000a7882 */ /* 0x000fc60000000000 */
[----:B------:R-:W-:-:S07]  /*97b0*/  SHF.L.U32 R6, R6, 0x1f, RZ ;  /* 0x0000001f06067819 */ /* 0x000fce00000006ff */
[----:B------:R1:W-:Y:S01]  /*97c0*/  UTMALDG.4D [UR8], [UR4], desc[UR22] ;  /* 0x00001608040075b4 */ /* 0x0003e20008019000 */
[----:B------:R-:W2:Y:S01]  /*97d0*/  SYNCS.PHASECHK.TRANS64.TRYWAIT P1, [R10+URZ+0x34820], R6 ;  /* 0x034820060a0075a7 */ /* 0x000ea2000802017f */
[----:B-----5:R-:W-:Y:S01]  /*97e0*/  ISETP.GE.AND P2, PT, R9, 0x81, PT ;  /* 0x000000810900780c */ /* 0x020fe20003f46270 */
[----:B-12---:R-:W-:-:S12]  /*97f0*/  @!P1 BRA `(.L_x_171) ;  /* 0x0000002000d09947 */ /* 0x006fd80003800000 */
.L_x_229:
[----:B------:R-:W-:Y:S05]  /*9800*/  BSYNC B0 ;  /* 0x0000000000007941 */ /* 0x000fea0003800000 */
.L_x_170:
[----:B------:R-:W-:Y:S05]  /*9810*/  @!P2 BRA `(.L_x_172) ;  /* 0x000000180010a947 */ /* 0x000fea0003800000 */
[----:B-1----:R-:W2:Y:S01]  /*9820*/  LDL R7, [R1+0x10] ;  /* 0x0000100001077983 */ /* 0x002ea20000100800 */
[----:B------:R-:W-:Y:S02]  /*9830*/  IMAD.MOV.U32 R6, RZ, RZ, 0x1 ;  /* 0x00000001ff067424 */ /* 0x000fe400078e00ff */
[----:B--2---:R-:W-:-:S05]  /*9840*/  IMAD.MOV R14, RZ, RZ, -R7 ;  /* 0x000000ffff0e7224 */ /* 0x004fca00078e0a07 */
[----:B------:R-:W-:-:S04]  /*9850*/  VIADDMNMX R14, R14, R6, 0xffffffff, !PT ;  /* 0xffffffff0e0e7446 */ /* 0x000fc80007800106 */
[----:B------:R-:W-:-:S04]  /*9860*/  IADD3 R6, R7, R14, RZ ;  /* 0x0000000e07067210 */ /* 0x000fc80007ffe0ff */
[----:B------:R-:W-:-:S04]  /*9870*/  LOP3.LUT R6, R6, 0x1, RZ, 0xc0, !PT ;  /* 0x0000000106067812 */ /* 0x000fc800078ec0ff */
[----:B------:R-:W-:Y:S01]  /*9880*/  ISETP.NE.U32.AND P1, PT, R6, 0x1, PT ;  /* 0x000000010600780c */ /* 0x000fe20003f25070 */
[----:B------:R-:W-:-:S12]  /*9890*/  VIADD R6, R7, 0xfffffffe ;  /* 0xfffffffe07067836 */ /* 0x000fd80000000000 */
        /* <DEDUP_REMOVED lines=11> */
[----:B------:R-:W-:Y:S01]  /*9950*/  MOV R7, R6 ;  /* 0x0000000600077202 */ /* 0x000fe20000000f00 */
[----:B------:R-:W-:Y:S01]  /*9960*/  ULDC.64 UR4, c[0x0][0x408] ;  /* 0x0001020000047ab9 */ /* 0x000fe20000000a00 */
[----:B------:R-:W-:Y:S01]  /*9970*/  ULDC.64 UR6, c[0x0][0x208] ;  /* 0x0000820000067ab9 */ /* 0x000fe20000000a00 */
[----:B-1----:R-:W-:-:S13]  /*9980*/  ISETP.NE.AND P1, PT, R15, 0x1, PT ;  /* 0x000000010f00780c */ /* 0x002fda0003f25270 */
[----:B------:R-:W1:Y:S02]  /*9990*/  @P1 LDC.64 R10, c[0x0][0x420] ;  /* 0x00010800ff0a1b82 */ /* 0x000e640000000a00 */
[----:B-1----:R-:W-:-:S05]  /*99a0*/  @P1 IMAD.HI.U32 R10, R6, R10, RZ ;  /* 0x0000000a060a1227 */ /* 0x002fca00078e00ff */
[----:B------:R-:W-:-:S04]  /*99b0*/  @P1 SHF.R.U32.HI R7, RZ, R11, R10 ;  /* 0x0000000bff071219 */ /* 0x000fc8000001160a */
[--C-:B------:R-:W-:Y:S01]  /*99c0*/  SHF.R.S32.HI R11, RZ, 0x1f, R7.reuse ;  /* 0x0000001fff0b7819 */ /* 0x100fe20000011407 */
[----:B------:R-:W-:-:S04]  /*99d0*/  IMAD.MOV R10, RZ, RZ, -R7 ;  /* 0x000000ffff0a7224 */ /* 0x000fc800078e0a07 */
[----:B------:R-:W-:Y:S02]  /*99e0*/  IMAD R6, R15, R10, R6 ;  /* 0x0000000a0f067224 */ /* 0x000fe400078e0206 */
[----:B------:R-:W-:Y:S02]  /*99f0*/  IMAD R15, R12, UR4, RZ ;  /* 0x000000040c0f7c24 */ /* 0x000fe4000f8e02ff */
[----:B------:R-:W-:Y:S02]  /*9a00*/  IMAD.MOV.U32 R10, RZ, RZ, R7 ;  /* 0x000000ffff0a7224 */ /* 0x000fe400078e0007 */
[C---:B------:R-:W-:Y:S02]  /*9a10*/  IMAD R7, R4.reuse, UR5, R15 ;  /* 0x0000000504077c24 */ /* 0x040fe4000f8e020f */
[----:B------:R-:W-:-:S04]  /*9a20*/  IMAD.WIDE.U32 R10, R4, UR4, R10 ;  /* 0x00000004040a7c25 */ /* 0x000fc8000f8e000a */
[----:B------:R-:W-:Y:S01]  /*9a30*/  IMAD.IADD R7, R7, 0x1, R11 ;  /* 0x0000000107077824 */ /* 0x000fe200078e020b */
[----:B------:R-:W-:-:S04]  /*9a40*/  LEA R2, P1, R10, R2, 0x2 ;  /* 0x000000020a027211 */ /* 0x000fc800078210ff */
[----:B------:R-:W-:-:S05]  /*9a50*/  LEA.HI.X R3, R10, R3, R7, 0x2, P1 ;  /* 0x000000030a037211 */ /* 0x000fca00008f1407 */
[----:B------:R1:W5:Y:S04]  /*9a60*/  LDG.E R7, desc[UR6][R2.64] ;  /* 0x0000000602077981 */ /* 0x000368000c1e1900 */
.L_x_176:
[----:B-1----:R-:W1:Y:S01]  /*9a70*/  S2R R3, SR_CgaCtaId ;  /* 0x0000000000037919 */ /* 0x002e620000008800 */
[----:B------:R-:W-:-:S04]  /*9a80*/  MOV R2, 0x400 ;  /* 0x0000040000027802 */ /* 0x000fc80000000f00 */
[----:B-1----:R-:W-:Y:S02]  /*9a90*/  LEA R2, R3, R2, 0x18 ;  /* 0x0000000203027211 */ /* 0x002fe400078ec0ff */
[----:B------:R-:W-:Y:S02]  /*9aa0*/  SHF.L.U32 R3, R13, 0x1f, RZ ;  /* 0x0000001f0d037819 */ /* 0x000fe400000006ff */
[----:B------:R-:W-:-:S04]  /*9ab0*/  LEA R2, R9, R2, 0x3 ;  /* 0x0000000209027211 */ /* 0x000fc800078e18ff */
[----:B------:R-:W1:Y:S02]  /*9ac0*/  SYNCS.PHASECHK.TRANS64.TRYWAIT P1, [R2+URZ+0x34840], R3 ;  /* 0x03484003020075a7 */ /* 0x000e64000802017f */
[----:B-1----:R-:W-:Y:S05]  /*9ad0*/  @!P1 BRA `(.L_x_177) ;  /* 0x0000002000389947 */ /* 0x002fea0003800000 */
.L_x_230:
[----:B------:R-:W2:Y:S01]  /*9ae0*/  S2R R10, SR_TID.X ;  /* 0x00000000000a7919 */ /* 0x000ea20000002100 */
[----:B------:R-:W-:Y:S01]  /*9af0*/  UPRMT UR4, UR38, 0x9910, URZ ;  /* 0x0000991026047896 */ /* 0x000fe2000800003f */
[----:B--2---:R-:W-:-:S13]  /*9b00*/  LOP3.LUT P1, RZ, R10, 0x7f, RZ, 0xc0, !PT ;  /* 0x0000007f0aff7812 */ /* 0x004fda000782c0ff */
[----:B-1----:R-:W-:-:S04]  /*9b10*/  @!P1 IMAD.MOV.U32 R3, RZ, RZ, 0xc000 ;  /* 0x0000c000ff039424 */ /* 0x002fc800078e00ff */
[----:B------:R1:W-:Y:S02]  /*9b20*/  @!P1 SYNCS.ARRIVE.TRANS64 RZ, [R2+URZ+0x34830], R3 ;  /* 0x0348300302ff99a7 */ /* 0x0003e4000800003f */
[----:B-1----:R-:W-:-:S05]  /*9b30*/  IMAD.U32 R3, RZ, RZ, UR4 ;  /* 0x00000004ff037e24 */ /* 0x002fca000f8e00ff */
[----:B------:R-:W-:-:S13]  /*9b40*/  ISETP.NE.AND P2, PT, R3, 0x2, PT ;  /* 0x000000020300780c */ /* 0x000fda0003f45270 */
[----:B------:R-:W-:Y:S05]  /*9b50*/  @P2 BRA `(.L_x_178) ;  /* 0x0000000000042947 */ /* 0x000fea0003800000 */
[----:B------:R-:W-:Y:S01]  /*9b60*/  BPT.TRAP 0x1 ;  /* 0x000000040000795c */ /* 0x000fe20000300000 */
.L_x_178:
[----:B------:R-:W-:-:S13]  /*9b70*/  ISETP.NE.AND P1, PT, R19, RZ, PT ;  /* 0x000000ff1300720c */ /* 0x000fda0003f25270 */
[----:B------:R-:W-:Y:S05]  /*9b80*/  @P1 BRA `(.L_x_179) ;  /* 0x0000000000041947 */ /* 0x000fea0003800000 */
[----:B------:R-:W-:Y:S01]  /*9b90*/  BPT.TRAP 0x1 ;  /* 0x000000040000795c */ /* 0x000fe20000300000 */
.L_x_179:
[----:B------:R-:W1:Y:S01]  /*9ba0*/  S2R R11, SR_CgaCtaId ;  /* 0x00000000000b7919 */ /* 0x000e620000008800 */
        /* <DEDUP_REMOVED lines=12> */
[----:B------:R-:W-:Y:S01]  /*9c70*/  UMOV UR18, 0x40 ;  /* 0x0000004000127882 */ /* 0x000fe20000000000 */
[----:B------:R-:W-:Y:S01]  /*9c80*/  UMOV UR17, 0x80 ;  /* 0x0000008000117882 */ /* 0x000fe20000000000 */
[----:B------:R-:W-:Y:S01]  /*9c90*/  SHF.L.U32 R3, R17, 0x1f, RZ ;  /* 0x0000001f11037819 */ /* 0x000fe200000006ff */
[----:B------:R-:W-:-:S04]  /*9ca0*/  UIADD3 UR9, UR9, 0x34830, URZ ;  /* 0x0003483009097890 */ /* 0x000fc8000fffe03f */
[----:B------:R-:W-:Y:S02]  /*9cb0*/  ULEA UR11, UR11, UR5, 0x7 ;  /* 0x000000050b0b7291 */ /* 0x000fe4000f8e383f */
[----:B------:R-:W-:Y:S01]  /*9cc0*/  UIADD3.X UR5, URZ, UR37, URZ, UP0, !UPT ;  /* 0x000000253f057290 */ /* 0x000fe200087fe43f */
[----:B-1----:R-:W-:-:S05]  /*9cd0*/  LEA R10, R11, R10, 0x18 ;  /* 0x0000000a0b0a7211 */ /* 0x002fca00078ec0ff */
[----:B------:R-:W-:-:S05]  /*9ce0*/  IMAD R2, R2, 0x2, R10 ;  /* 0x0000000202027824 */ /* 0x000fca00078e020a */
[----:B------:R-:W-:Y:S02]  /*9cf0*/  R2UR UR8, R2 ;  /* 0x00000000020872ca */ /* 0x000fe400000e0000 */
[----:B------:R-:W-:-:S11]  /*9d00*/  LEA R2, R16, R10, 0x3 ;  /* 0x0000000a10027211 */ /* 0x000fd600078e18ff */
[----:B------:R-:W-:Y:S02]  /*9d10*/  UIADD3 UR14, UR8, 0x1c400, URZ ;  /* 0x0001c400080e7890 */ /* 0x000fe4000fffe03f */
[----:B------:R-:W-:Y:S02]  /*9d20*/  UIADD3 UR15, UR8, 0x20400, URZ ;  /* 0x00020400080f7890 */ /* 0x000fe4000fffe03f */
[----:B------:R-:W-:-:S03]  /*9d30*/  UIADD3 UR16, UR8, 0x24400, URZ ;  /* 0x0002440008107890 */ /* 0x000fc6000fffe03f */
[----:B------:R-:W-:Y:S02]  /*9d40*/  UMOV UR8, UR14 ;  /* 0x0000000e00087c82 */ /* 0x000fe40008000000 */
[----:B------:R1:W-:Y:S02]  /*9d50*/  UTMALDG.4D.MULTICAST [UR8], [UR4], UR19, desc[UR6] ;  /* 0x00000608040073b4 */ /* 0x0003e40008019813 */
[----:B-1----:R-:W-:Y:S01]  /*9d60*/  UMOV UR8, UR15 ;  /* 0x0000000f00087c82 */ /* 0x002fe20008000000 */
[----:B------:R-:W-:Y:S02]  /*9d70*/  UMOV UR10, UR18 ;  /* 0x00000012000a7c82 */ /* 0x000fe40008000000 */
[----:B------:R1:W-:Y:S02]  /*9d80*/  UTMALDG.4D.MULTICAST [UR8], [UR4], UR19, desc[UR6] ;  /* 0x00000608040073b4 */ /* 0x0003e40008019813 */
[----:B-1----:R-:W-:Y:S01]  /*9d90*/  UMOV UR8, UR16 ;  /* 0x0000001000087c82 */ /* 0x002fe20008000000 */
[----:B------:R-:W-:-:S02]  /*9da0*/  UMOV UR10, UR17 ;  /* 0x00000011000a7c82 */ /* 0x000fc40008000000 */
[----:B------:R1:W-:Y:S01]  /*9db0*/  UTMALDG.4D.MULTICAST [UR8], [UR4], UR19, desc[UR6] ;  /* 0x00000608040073b4 */ /* 0x0003e20008019813 */
[----:B------:R-:W2:Y:S02]  /*9dc0*/  SYNCS.PHASECHK.TRANS64.TRYWAIT P1, [R2+URZ+0x34860], R3 ;  /* 0x03486003020075a7 */ /* 0x000ea4000802017f */
[----:B-12---:R-:W-:Y:S05]  /*9dd0*/  @!P1 BRA `(.L_x_180) ;  /* 0x0000001c008c9947 */ /* 0x006fea0003800000 */
.L_x_231:
[----:B------:R-:W2:Y:S02]  /*9de0*/  S2R R10, SR_TID.X ;  /* 0x00000000000a7919 */ /* 0x000ea40000002100 */
[----:B--2---:R-:W-:-:S13]  /*9df0*/  LOP3.LUT P1, RZ, R10, 0x7f, RZ, 0xc0, !PT ;  /* 0x0000007f0aff7812 */ /* 0x004fda000782c0ff */
[----:B-1----:R-:W-:-:S04]  /*9e00*/  @!P1 IMAD.MOV.U32 R3, RZ, RZ, 0x8000 ;  /* 0x00008000ff039424 */ /* 0x002fc800078e00ff */
[----:B------:R1:W-:Y:S01]  /*9e10*/  @!P1 SYNCS.ARRIVE.TRANS64 RZ, [R2+URZ+0x34850], R3 ;  /* 0x0348500302ff99a7 */ /* 0x0003e2000800003f */
[----:B------:R-:W-:Y:S05]  /*9e20*/  @P2 BRA `(.L_x_181) ;  /* 0x0000000000042947 */ /* 0x000fea0003800000 */
[----:B------:R-:W-:Y:S01]  /*9e30*/  BPT.TRAP 0x1 ;  /* 0x000000040000795c */ /* 0x000fe20000300000 */
.L_x_181:
[----:B------:R-:W-:-:S13]  /*9e40*/  ISETP.NE.AND P1, PT, R19, RZ, PT ;  /* 0x000000ff1300720c */ /* 0x000fda0003f25270 */
[----:B------:R-:W-:Y:S05]  /*9e50*/  @P1 BRA `(.L_x_182) ;  /* 0x0000000000041947 */ /* 0x000fea0003800000 */
[----:B------:R-:W-:Y:S01]  /*9e60*/  BPT.TRAP 0x1 ;  /* 0x000000040000795c */ /* 0x000fe20000300000 */
.L_x_182:
[----:B------:R-:W2:Y:S01]  /*9e70*/  S2R R11, SR_CgaCtaId ;  /* 0x00000000000b7919 */ /* 0x000ea20000008800 */
[----:B------:R-:W-:Y:S01]  /*9e80*/  MOV R10, 0x400 ;  /* 0x00000400000a7802 */ /* 0x000fe20000000f00 */
[----:B-1----:R-:W-:Y:S01]  /*9e90*/  IMAD R3, R16, 0x4000, R21 ;  /* 0x0000400010037824 */ /* 0x002fe200078e0215 */
[----:B------:R-:W-:Y:S01]  /*9ea0*/  R2UR UR11, R18 ;  /* 0x00000000120b72ca */ /* 0x000fe200000e0000 */
[----:B------:R-:W-:Y:S01]  /*9eb0*/  UIADD3 UR4, UP0, UR36, 0x470, URZ ;  /* 0x0000047024047890 */ /* 0x000fe2000ff1e03f */
[----:B------:R-:W-:Y:S01]  /*9ec0*/  R2UR UR5, R20 ;  /* 0x00000000140572ca */ /* 0x000fe200000e0000 */
[----:B------:R-:W-:Y:S01]  /*9ed0*/  UMOV UR10, URZ ;  /* 0x0000003f000a7c82 */ /* 0x000fe20008000000 */
[----:B------:R-:W-:Y:S01]  /*9ee0*/  R2UR UR9, R2 ;  /* 0x00000000020972ca */ /* 0x000fe200000e0000 */
[----:B------:R-:W-:Y:S01]  /*9ef0*/  UMOV UR16, 0x30000 ;  /* 0x0003000000107882 */ /* 0x000fe20000000000 */
[----:B------:R-:W-:Y:S01]  /*9f00*/  R2UR UR13, R5 ;  /* 0x00000000050d72ca */ /* 0x000fe200000e0000 */
[----:B------:R-:W-:Y:S01]  /*9f10*/  UMOV UR7, 0x14f00000 ;  /* 0x14f0000000077882 */ /* 0x000fe20000000000 */
[----:B------:R-:W-:Y:S01]  /*9f20*/  R2UR UR12, R0 ;  /* 0x00000000000c72ca */ /* 0x000fe200000e0000 */
[----:B------:R-:W-:Y:S01]  /*9f30*/  UMOV UR15, 0x40 ;  /* 0x00000040000f7882 */ /* 0x000fe20000000000 */
[----:B------:R-:W-:Y:S01]  /*9f40*/  MOV R5, R7 ;  /* 0x0000000700057202 */ /* 0x000fe20000000f00 */
[----:B------:R-:W-:-:S04]  /*9f50*/  IMAD.MOV.U32 R18, RZ, RZ, R6 ;  /* 0x000000ffff127224 */ /* 0x000fc800078e0006 */
[----:B------:R-:W-:Y:S02]  /*9f60*/  ULEA UR11, UR11, UR5, 0x7 ;  /* 0x000000050b0b7291 */ /* 0x000fe4000f8e383f */
[----:B------:R-:W-:Y:S02]  /*9f70*/  UIADD3 UR9, UR9, 0x34850, URZ ;  /* 0x0003485009097890 */ /* 0x000fe4000fffe03f */
[----:B------:R-:W-:Y:S01]  /*9f80*/  UIADD3.X UR5, URZ, UR37, URZ, UP0, !UPT ;  /* 0x000000253f057290 */ /* 0x000fe200087fe43f */
[----:B--2---:R-:W-:-:S05]  /*9f90*/  LEA R10, R11, R10, 0x18 ;  /* 0x0000000a0b0a7211 */ /* 0x004fca00078ec0ff */
[----:B------:R-:W-:-:S05]  /*9fa0*/  IMAD R3, R3, 0x2, R10 ;  /* 0x0000000203037824 */ /* 0x000fca00078e020a */
[----:B------:R-:W-:-:S13]  /*9fb0*/  R2UR UR6, R3 ;  /* 0x00000000030672ca */ /* 0x000fda00000e0000 */
[----:B------:R-:W-:Y:S02]  /*9fc0*/  UIADD3 UR8, UR6, 0x400, URZ ;  /* 0x0000040006087890 */ /* 0x000fe4000fffe03f */
[----:B------:R-:W-:-:S03]  /*9fd0*/  UIADD3 UR14, UR6, 0x4400, URZ ;  /* 0x00004400060e7890 */ /* 0x000fc6000fffe03f */
[----:B------:R-:W-:-:S04]  /*9fe0*/  UMOV UR6, 0x0 ;  /* 0x0000000000067882 */ /* 0x000fc80000000000 */
[----:B------:R1:W-:Y:S02]  /*9ff0*/  UTMALDG.4D.MULTICAST [UR8], [UR4], UR16, desc[UR6] ;  /* 0x00000608040073b4 */ /* 0x0003e40008019810 */
[----:B-1----:R-:W-:Y:S01]  /*a000*/  UMOV UR8, UR14 ;  /* 0x0000000e00087c82 */ /* 0x002fe20008000000 */
[----:B------:R-:W-:Y:S02]  /*a010*/  UMOV UR10, UR15 ;  /* 0x0000000f000a7c82 */ /* 0x000fe40008000000 */
[----:B------:R1:W-:Y:S02]  /*a020*/  UTMALDG.4D.MULTICAST [UR8], [UR4], UR16, desc[UR6] ;  /* 0x00000608040073b4 */ /* 0x0003e40008019810 */
[----:B-1----:R-:W-:Y:S01]  /*a030*/  NOP ;  /* 0x0000000000007918 */ /* 0x002fe20000000000 */
.L_x_175:
[----:B------:R-:W-:Y:S05]  /*a040*/  BSYNC B0 ;  /* 0x0000000000007941 */ /* 0x000fea0003800000 */
.L_x_174:
[----:B------:R-:W2:Y:S01]  /*a050*/  LDL.LU R2, [R1+0x10] ;  /* 0x0000100001027983 */ /* 0x000ea20000300800 */
[----:B------:R-:W-:Y:S01]  /*a060*/  IMAD.MOV.U32 R16, RZ, RZ, R9 ;  /* 0x000000ffff107224 */ /* 0x000fe200078e0009 */
[----:B------:R-:W-:Y:S01]  /*a070*/  MOV R17, R13 ;  /* 0x0000000d00117202 */ /* 0x000fe20000000f00 */
[----:B--2---:R-:W-:-:S07]  /*a080*/  VIADD R6, R2, 0xfffffffd ;  /* 0xfffffffd02067836 */ /* 0x004fce0000000000 */
.L_x_173:
[----:B------:R-:W-:Y:S01]  /*a090*/  IMAD.MOV R3, RZ, RZ, -R14 ;  /* 0x000000ffff037224 */ /* 0x000fe200078e0a0e */
[----:B------:R-:W-:Y:S04]  /*a0a0*/  BSSY B0, `(.L_x_172) ;  /* 0x00000fb000007945 */ /* 0x000fe80003800000 */
[----:B------:R-:W-:-:S13]  /*a0b0*/  ISETP.NE.AND P1, PT, R8, R3, PT ;  /* 0x000000030800720c */ /* 0x000fda0003f25270 */
[----:B------:R-:W-:Y:S05]  /*a0c0*/  @!P1 BRA `(.L_x_183) ;  /* 0x0000000c00e09947 */ /* 0x000fea0003800000 */
[----:B------:R-:W-:-:S07]  /*a0d0*/  IMAD.MOV.U32 R8, RZ, RZ, R5 ;  /* 0x000000ffff087224 */ /* 0x000fce00078e0005 */
.L_x_202:
[----:B------:R-:W-:Y:S01]  /*a0e0*/  VIADD R7, R16, 0x1 ;  /* 0x0000000110077836 */ /* 0x000fe20000000000 */
[----:B------:R-:W-:Y:S04]  /*a0f0*/  BSSY B1, `(.L_x_184) ;  /* 0x0000078000017945 */ /* 0x000fe80003800000 */
[----:B------:R-:W-:-:S04]  /*a100*/  ISETP.NE.AND P1, PT, R7, 0x2, PT ;  /* 0x000000020700780c */ /* 0x000fc80003f25270 */
[----:B-1----:R-:W-:Y:S02]  /*a110*/  SEL R10, RZ, 0x1, P1 ;  /* 0x00000001ff0a7807 */ /* 0x002fe40000800000 */
[----:B------:R-:W-:Y:S02]  /*a120*/  SEL R7, R7, RZ, P1 ;  /* 0x000000ff07077207 */ /* 0x000fe40000800000 */
[----:B------:R-:W-:Y:S01]  /*a130*/  LOP3.LUT R10, R17, R10, RZ, 0x3c, !PT ;  /* 0x0000000a110a7212 */ /* 0x000fe200078e3cff */
[----:B------:R-:W-:Y:S06]  /*a140*/  @!P6 BRA `(.L_x_185) ;  /* 0x0000000400c8e947 */ /* 0x000fec0003800000 */
[----:B------:R-:W-:Y:S01]  /*a150*/  MOV R11, R6 ;  /* 0x00000006000b7202 */ /* 0x000fe20000000f00 */
        /* <DEDUP_REMOVED lines=10> */
[----:B------:R-:W-:Y:S02]  /*a200*/  @P1 SHF.R.U32.HI R2, RZ, R3, R8 ;  /* 0x00000003ff021219 */ /* 0x000fe40000011608 */
[----:B------:R-:W1:Y:S03]  /*a210*/  LDC.64 R8, c[0x0][0x3f8] ;  /* 0x0000fe00ff087b82 */ /* 0x000e660000000a00 */
[----:B------:R-:W-:-:S04]  /*a220*/  IMAD.MOV R3, RZ, RZ, -R2 ;  /* 0x000000ffff037224 */ /* 0x000fc800078e0a02 */
[----:B------:R-:W-:Y:S01]  /*a230*/  IMAD R11, R11, R3, R6 ;  /* 0x000000030b0b7224 */ /* 0x000fe200078e0206 */
[----:B------:R-:W-:-:S03]  /*a240*/  SHF.R.S32.HI R3, RZ, 0x1f, R2 ;  /* 0x0000001fff037819 */ /* 0x000fc60000011402 */
[----:B------:R-:W-:-:S04]  /*a250*/  IMAD.WIDE.U32 R2, R4, UR4, R2 ;  /* 0x0000000404027c25 */ /* 0x000fc8000f8e0002 */
[----:B------:R-:W-:Y:S01]  /*a260*/  IMAD.IADD R13, R13, 0x1, R3 ;  /* 0x000000010d0d7824 */ /* 0x000fe200078e0203 */
[----:B-1----:R-:W-:-:S04]  /*a270*/  LEA R8, P1, R2, R8, 0x2 ;  /* 0x0000000802087211 */ /* 0x002fc800078210ff */
[----:B------:R-:W-:-:S05]  /*a280*/  LEA.HI.X R9, R2, R9, R13, 0x2, P1 ;  /* 0x0000000902097211 */ /* 0x000fca00008f140d */
[----:B------:R1:W5:Y:S04]  /*a290*/  LDG.E R8, desc[UR6][R8.64] ;  /* 0x0000000608087981 */ /* 0x000368000c1e1900 */
.L_x_186:
[----:B------:R-:W2:Y:S01]  /*a2a0*/  S2R R3, SR_CgaCtaId ;  /* 0x0000000000037919 */ /* 0x000ea20000008800 */
[----:B------:R-:W-:-:S04]  /*a2b0*/  MOV R2, 0x400 ;  /* 0x0000040000027802 */ /* 0x000fc80000000f00 */
[----:B--2---:R-:W-:Y:S02]  /*a2c0*/  LEA R2, R3, R2, 0x18 ;  /* 0x0000000203027211 */ /* 0x004fe400078ec0ff */
[----:B------:R-:W-:Y:S02]  /*a2d0*/  SHF.L.U32 R3, R10, 0x1f, RZ ;  /* 0x0000001f0a037819 */ /* 0x000fe400000006ff */
[----:B------:R-:W-:-:S04]  /*a2e0*/  LEA R2, R7, R2, 0x3 ;  /* 0x0000000207027211 */ /* 0x000fc800078e18ff */
[----:B------:R-:W2:Y:S02]  /*a2f0*/  SYNCS.PHASECHK.TRANS64.TRYWAIT P1, [R2+URZ+0x34840], R3 ;  /* 0x03484003020075a7 */ /* 0x000ea4000802017f */
[----:B--2---:R-:W-:Y:S05]  /*a300*/  @!P1 BRA `(.L_x_187) ;  /* 0x0000001800549947 */ /* 0x004fea0003800000 */
.L_x_232:
[----:B-1----:R-:W1:Y:S01]  /*a310*/  S2R R9, SR_TID.X ;  /* 0x0000000000097919 */ /* 0x002e620000002100 */
[----:B------:R-:W-:Y:S01]  /*a320*/  UPRMT UR4, UR38, 0x9910, URZ ;  /* 0x0000991026047896 */ /* 0x000fe2000800003f */
[----:B-1----:R-:W-:-:S13]  /*a330*/  LOP3.LUT P1, RZ, R9, 0x7f, RZ, 0xc0, !PT ;  /* 0x0000007f09ff7812 */ /* 0x002fda000782c0ff */
[----:B--2---:R-:W-:-:S04]  /*a340*/  @!P1 IMAD.MOV.U32 R3, RZ, RZ, 0xc000 ;  /* 0x0000c000ff039424 */ /* 0x004fc800078e00ff */
[----:B------:R1:W-:Y:S02]  /*a350*/  @!P1 SYNCS.ARRIVE.TRANS64 RZ, [R2+URZ+0x34830], R3 ;  /* 0x0348300302ff99a7 */ /* 0x0003e4000800003f */
[----:B-1----:R-:W-:-:S05]  /*a360*/  IMAD.U32 R3, RZ, RZ, UR4 ;  /* 0x00000004ff037e24 */ /* 0x002fca000f8e00ff */
[----:B------:R-:W-:-:S13]  /*a370*/  ISETP.NE.AND P2, PT, R3, 0x2, PT ;  /* 0x000000020300780c */ /* 0x000fda0003f45270 */
[----:B------:R-:W-:Y:S05]  /*a380*/  @P2 BRA `(.L_x_188) ;  /* 0x0000000000042947 */ /* 0x000fea0003800000 */
[----:B------:R-:W-:Y:S01]  /*a390*/  BPT.TRAP 0x1 ;  /* 0x000000040000795c */ /* 0x000fe20000300000 */
.L_x_188:
[----:B------:R-:W-:-:S13]  /*a3a0*/  ISETP.NE.AND P1, PT, R19, RZ, PT ;  /* 0x000000ff1300720c */ /* 0x000fda0003f25270 */
[----:B------:R-:W-:Y:S05]  /*a3b0*/  @P1 BRA `(.L_x_189) ;  /* 0x0000000000041947 */ /* 0x000fea0003800000 */
[----:B------:R-:W-:Y:S01]  /*a3c0*/  BPT.TRAP 0x1 ;  /* 0x000000040000795c */ /* 0x000fe20000300000 */
.L_x_189:
        /* <DEDUP_REMOVED lines=36> */
.L_x_233:
[----:B------:R-:W2:Y:S02]  /*a610*/  S2R R3, SR_TID.X ;  /* 0x0000000000037919 */ /* 0x000ea40000002100 */
[----:B--2---:R-:W-:-:S13]  /*a620*/  LOP3.LUT P1, RZ, R3, 0x7f, RZ, 0xc0, !PT ;  /* 0x0000007f03ff7812 */ /* 0x004fda000782c0ff */
[----:B------:R-:W-:-:S04]  /*a630*/  @!P1 IMAD.MOV.U32 R3, RZ, RZ, 0x8000 ;  /* 0x00008000ff039424 */ /* 0x000fc800078e00ff */
[----:B------:R2:W-:Y:S01]  /*a640*/  @!P1 SYNCS.ARRIVE.TRANS64 RZ, [R2+URZ+0x34850], R3 ;  /* 0x0348500302ff99a7 */ /* 0x0005e2000800003f */
[----:B------:R-:W-:Y:S05]  /*a650*/  @P2 BRA `(.L_x_191) ;  /* 0x0000000000042947 */ /* 0x000fea0003800000 */
[----:B------:R-:W-:Y:S01]  /*a660*/  BPT.TRAP 0x1 ;  /* 0x000000040000795c */ /* 0x000fe20000300000 */
.L_x_191:
[----:B------:R-:W-:-:S13]  /*a670*/  ISETP.NE.AND P1, PT, R19, RZ, PT ;  /* 0x000000ff1300720c */ /* 0x000fda0003f25270 */
[----:B------:R-:W-:Y:S05]  /*a680*/  @P1 BRA `(.L_x_192) ;  /* 0x0000000000041947 */ /* 0x000fea0003800000 */
[----:B------:R-:W-:Y:S01]  /*a690*/  BPT.TRAP 0x1 ;  /* 0x000000040000795c */ /* 0x000fe20000300000 */
.L_x_192:
[----:B------:R-:W3:Y:S01]  /*a6a0*/  S2R R9, SR_CgaCtaId ;  /* 0x0000000000097919 */ /* 0x000ee20000008800 */
[----:B--2---:R-:W-:Y:S01]  /*a6b0*/  MOV R3, 0x400 ;  /* 0x0000040000037802 */ /* 0x004fe20000000f00 */
[----:B------:R-:W-:Y:S01]  /*a6c0*/  IMAD R16, R16, 0x4000, R21 ;  /* 0x0000400010107824 */ /* 0x000fe200078e0215 */
        /* <DEDUP_REMOVED lines=15> */
[----:B---3--:R-:W-:-:S05]  /*a7c0*/  LEA R3, R9, R3, 0x18 ;  /* 0x0000000309037211 */ /* 0x008fca00078ec0ff */
[----:B------:R-:W-:-:S05]  /*a7d0*/  IMAD R16, R16, 0x2, R3 ;  /* 0x0000000210107824 */ /* 0x000fca00078e0203 */
[----:B------:R-:W-:-:S13]  /*a7e0*/  R2UR UR6, R16 ;  /* 0x00000000100672ca */ /* 0x000fda00000e0000 */
[----:B------:R-:W-:Y:S02]  /*a7f0*/  UIADD3 UR8, UR6, 0x400, URZ ;  /* 0x0000040006087890 */ /* 0x000fe4000fffe03f */
[----:B------:R-:W-:-:S03]  /*a800*/  UIADD3 UR14, UR6, 0x4400, URZ ;  /* 0x00004400060e7890 */ /* 0x000fc6000fffe03f */
[----:B------:R-:W-:-:S04]  /*a810*/  UMOV UR6, 0x0 ;  /* 0x0000000000067882 */ /* 0x000fc80000000000 */
[----:B------:R2:W-:Y:S02]  /*a820*/  UTMALDG.4D.MULTICAST [UR8], [UR4], UR16, desc[UR6] ;  /* 0x00000608040073b4 */ /* 0x0005e40008019810 */
[----:B--2---:R-:W-:Y:S01]  /*a830*/  UMOV UR8, UR14 ;  /* 0x0000000e00087c82 */ /* 0x004fe20008000000 */
[----:B------:R-:W-:Y:S02]  /*a840*/  UMOV UR10, UR15 ;  /* 0x0000000f000a7c82 */ /* 0x000fe40008000000 */
[----:B------:R2:W-:Y:S02]  /*a850*/  UTMALDG.4D.MULTICAST [UR8], [UR4], UR16, desc[UR6] ;  /* 0x00000608040073b4 */ /* 0x0005e40008019810 */
[----:B--2---:R-:W-:Y:S01]  /*a860*/  NOP ;  /* 0x0000000000007918 */ /* 0x004fe20000000000 */
.L_x_185:
[----:B------:R-:W-:Y:S05]  /*a870*/  BSYNC B1 ;  /* 0x0000000000017941 */ /* 0x000fea0003800000 */
.L_x_184:
        /* <DEDUP_REMOVED lines=28> */
.L_x_195:
[----:B------:R-:W2:Y:S01]  /*aa40*/  S2R R3, SR_CgaCtaId ;  /* 0x0000000000037919 */ /* 0x000ea20000008800 */
[----:B------:R-:W-:-:S04]  /*aa50*/  MOV R2, 0x400 ;  /* 0x0000040000027802 */ /* 0x000fc80000000f00 */
[----:B--2---:R-:W-:Y:S02]  /*aa60*/  LEA R2, R3, R2, 0x18 ;  /* 0x0000000203027211 */ /* 0x004fe400078ec0ff */
[----:B------:R-:W-:-:S03]  /*aa70*/  SHF.L.U32 R3, R17, 0x1f, RZ ;  /* 0x0000001f11037819 */ /* 0x000fc600000006ff */
[----:B------:R-:W-:-:S04]  /*aa80*/  IMAD R2, R16, 0x8, R2 ;  /* 0x0000000810027824 */ /* 0x000fc800078e0202 */
[----:B------:R-:W2:Y:S02]  /*aa90*/  SYNCS.PHASECHK.TRANS64.TRYWAIT P1, [R2+URZ+0x34840], R3 ;  /* 0x03484003020075a7 */ /* 0x000ea4000802017f */
[----:B--2---:R-:W-:Y:S05]  /*aaa0*/  @!P1 BRA `(.L_x_196) ;  /* 0x0000001000949947 */ /* 0x004fea0003800000 */
.L_x_234:
[----:B-1----:R-:W1:Y:S01]  /*aab0*/  S2R R9, SR_TID.X ;  /* 0x0000000000097919 */ /* 0x002e620000002100 */
[----:B------:R-:W-:Y:S01]  /*aac0*/  UPRMT UR4, UR38, 0x9910, URZ ;  /* 0x0000991026047896 */ /* 0x000fe2000800003f */
[----:B-1----:R-:W-:-:S13]  /*aad0*/  LOP3.LUT P1, RZ, R9, 0x7f, RZ, 0xc0, !PT ;  /* 0x0000007f09ff7812 */ /* 0x002fda000782c0ff */
[----:B--2---:R-:W-:-:S04]  /*aae0*/  @!P1 MOV R3, 0xc000 ;  /* 0x0000c00000039802 */ /* 0x004fc80000000f00 */
[----:B------:R1:W-:Y:S02]  /*aaf0*/  @!P1 SYNCS.ARRIVE.TRANS64 RZ, [R2+URZ+0x34830], R3 ;  /* 0x0348300302ff99a7 */ /* 0x0003e4000800003f */
[----:B-1----:R-:W-:-:S05]  /*ab00*/  IMAD.U32 R3, RZ, RZ, UR4 ;  /* 0x00000004ff037e24 */ /* 0x002fca000f8e00ff */
[----:B------:R-:W-:-:S13]  /*ab10*/  ISETP.NE.AND P2, PT, R3, 0x2, PT ;  /* 0x000000020300780c */ /* 0x000fda0003f45270 */
[----:B------:R-:W-:Y:S05]  /*ab20*/  @P2 BRA `(.L_x_197) ;  /* 0x0000000000042947 */ /* 0x000fea0003800000 */
[----:B------:R-:W-:Y:S01]  /*ab30*/  BPT.TRAP 0x1 ;  /* 0x000000040000795c */ /* 0x000fe20000300000 */
.L_x_197:
[----:B------:R-:W-:-:S13]  /*ab40*/  ISETP.NE.AND P1, PT, R19, RZ, PT ;  /* 0x000000ff1300720c */ /* 0x000fda0003f25270 */
[----:B------:R-:W-:Y:S05]  /*ab50*/  @P1 BRA `(.L_x_198) ;  /* 0x0000000000041947 */ /* 0x000fea0003800000 */
[----:B------:R-:W-:Y:S01]  /*ab60*/  BPT.TRAP 0x1 ;  /* 0x000000040000795c */ /* 0x000fe20000300000 */
.L_x_198:
        /* <DEDUP_REMOVED lines=21> */
[----:B------:R-:W-:Y:S01]  /*acc0*/  R2UR UR8, R2 ;  /* 0x00000000020872ca */ /* 0x000fe200000e0000 */
[----:B------:R-:W-:-:S12]  /*acd0*/  IMAD R2, R7, 0x8, R3 ;  /* 0x0000000807027824 */ /* 0x000fd800078e0203 */
        /* <DEDUP_REMOVED lines=13> */
.L_x_235:
[----:B------:R-:W2:Y:S02]  /*adb0*/  S2R R3, SR_TID.X ;  /* 0x0000000000037919 */ /* 0x000ea40000002100 */
[----:B--2---:R-:W-:-:S13]  /*adc0*/  LOP3.LUT P1, RZ, R3, 0x7f, RZ, 0xc0, !PT ;  /* 0x0000007f03ff7812 */ /* 0x004fda000782c0ff */
[----:B------:R-:W-:-:S04]  /*add0*/  @!P1 MOV R3, 0x8000 ;  /* 0x0000800000039802 */ /* 0x000fc80000000f00 */
[----:B------:R2:W-:Y:S01]  /*ade0*/  @!P1 SYNCS.ARRIVE.TRANS64 RZ, [R2+URZ+0x34850], R3 ;  /* 0x0348500302ff99a7 */ /* 0x0005e2000800003f */
[----:B------:R-:W-:Y:S05]  /*adf0*/  @P2 BRA `(.L_x_200) ;  /* 0x0000000000042947 */ /* 0x000fea0003800000 */
[----:B------:R-:W-:Y:S01]  /*ae00*/  BPT.TRAP 0x1 ;  /* 0x000000040000795c */ /* 0x000fe20000300000 */
.L_x_200:
[----:B------:R-:W-:-:S13]  /*ae10*/  ISETP.NE.AND P1, PT, R19, RZ, PT ;  /* 0x000000ff1300720c */ /* 0x000fda0003f25270 */
[----:B------:R-:W-:Y:S05]  /*ae20*/  @P1 BRA `(.L_x_201) ;  /* 0x0000000000041947 */ /* 0x000fea0003800000 */
[----:B------:R-:W-:Y:S01]  /*ae30*/  BPT.TRAP 0x1 ;  /* 0x000000040000795c */ /* 0x000fe20000300000 */
.L_x_201:
        /* <DEDUP_REMOVED lines=13> */
[----:B------:R-:W-:Y:S01]  /*af10*/  IMAD.MOV.U32 R18, RZ, RZ, R11 ;  /* 0x000000ffff127224 */ /* 0x000fe200078e000b */
[----:B------:R-:W-:-:S04]  /*af20*/  MOV R5, R8 ;  /* 0x0000000800057202 */ /* 0x000fc80000000f00 */
        /* <DEDUP_REMOVED lines=14> */
.L_x_194:
[----:B------:R-:W-:Y:S05]  /*b010*/  BSYNC B1 ;  /* 0x0000000000017941 */ /* 0x000fea0003800000 */
.L_x_193:
[C---:B------:R-:W-:Y:S01]  /*b020*/  ISETP.GT.AND P1, PT, R6.reuse, 0x1, PT ;  /* 0x000000010600780c */ /* 0x040fe20003f24270 */
[----:B------:R-:W-:-:S12]  /*b030*/  VIADD R6, R6, 0xfffffffe ;  /* 0xfffffffe06067836 */ /* 0x000fd80000000000 */
[----:B------:R-:W-:Y:S05]  /*b040*/  @P1 BRA `(.L_x_202) ;  /* 0xfffffff000241947 */ /* 0x000fea000383ffff */
.L_x_183:
[----:B------:R-:W-:Y:S05]  /*b050*/  BSYNC B0 ;  /* 0x0000000000007941 */ /* 0x000fea0003800000 */
.L_x_172:
[----:B------:R-:W-:Y:S04]  /*b060*/  BSSY B0, `(.L_x_203) ;  /* 0x0000030000007945 */ /* 0x000fe80003800000 */
[----:B------:R-:W-:Y:S05]  /*b070*/  @!P6 BRA `(.L_x_204) ;  /* 0x0000000000b8e947 */ /* 0x000fea0003800000 */
[----:B------:R-:W2:Y:S01]  /*b080*/  S2R R3, SR_CgaCtaId ;  /* 0x0000000000037919 */ /* 0x000ea20000008800 */
[----:B-1----:R-:W-:-:S04]  /*b090*/  MOV R2, 0x400 ;  /* 0x0000040000027802 */ /* 0x002fc80000000f00 */
[----:B--2---:R-:W-:-:S05]  /*b0a0*/  LEA R2, R3, R2, 0x18 ;  /* 0x0000000203027211 */ /* 0x004fca00078ec0ff */
[----:B------:R-:W-:Y:S01]  /*b0b0*/  IMAD R3, R16, 0x8, R2 ;  /* 0x0000000810037824 */ /* 0x000fe200078e0202 */
[----:B------:R-:W-:-:S04]  /*b0c0*/  SHF.L.U32 R2, R17, 0x1f, RZ ;  /* 0x0000001f11027819 */ /* 0x000fc800000006ff */
[----:B------:R-:W1:Y:S02]  /*b0d0*/  SYNCS.PHASECHK.TRANS64.TRYWAIT P0, [R3+URZ+0x34860], R2 ;  /* 0x03486002030075a7 */ /* 0x000e64000800017f */
[----:B-1----:R-:W-:Y:S05]  /*b0e0*/  @!P0 BRA `(.L_x_205) ;  /* 0x0000000c002c8947 */ /* 0x002fea0003800000 */
.L_x_236:
[----:B------:R-:W2:Y:S01]  /*b0f0*/  S2R R4, SR_TID.X ;  /* 0x0000000000047919 */ /* 0x000ea20000002100 */
[----:B------:R-:W-:-:S04]  /*b100*/  UPRMT UR4, UR38, 0x9910, URZ ;  /* 0x0000991026047896 */ /* 0x000fc8000800003f */
[----:B------:R-:W-:Y:S01]  /*b110*/  UISETP.NE.AND UP0, UPT, UR4, 0x2, UPT ;  /* 0x000000020400788c */ /* 0x000fe2000bf05270 */
[----:B--2---:R-:W-:-:S13]  /*b120*/  LOP3.LUT P0, RZ, R4, 0x7f, RZ, 0xc0, !PT ;  /* 0x0000007f04ff7812 */ /* 0x004fda000780c0ff */
[----:B-1----:R-:W-:-:S04]  /*b130*/  @!P0 IMAD.MOV.U32 R2, RZ, RZ, 0x8000 ;  /* 0x00008000ff028424 */ /* 0x002fc800078e00ff */
[----:B------:R1:W-:Y:S01]  /*b140*/  @!P0 SYNCS.ARRIVE.TRANS64 RZ, [R3+URZ+0x34850], R2 ;  /* 0x0348500203ff89a7 */ /* 0x0003e2000800003f */
[----:B------:R-:W-:-:S13]  /*b150*/  PLOP3.LUT P0, PT, PT, PT, UP0, 0x80, 0x0 ;  /* 0x000000000000781c */ /* 0x000fda0003f0f008 */
[----:B-1----:R-:W-:Y:S05]  /*b160*/  @P0 BRA `(.L_x_206) ;  /* 0x0000000000040947 */ /* 0x002fea0003800000 */
[----:B------:R-:W-:Y:S01]  /*b170*/  BPT.TRAP 0x1 ;  /* 0x000000040000795c */ /* 0x000fe20000300000 */
.L_x_206:
[----:B------:R-:W-:-:S13]  /*b180*/  ISETP.NE.AND P0, PT, R19, RZ, PT ;  /* 0x000000ff1300720c */ /* 0x000fda0003f05270 */
[----:B------:R-:W-:Y:S05]  /*b190*/  @P0 BRA `(.L_x_207) ;  /* 0x0000000000040947 */ /* 0x000fea0003800000 */
[----:B------:R-:W-:Y:S01]  /*b1a0*/  BPT.TRAP 0x1 ;  /* 0x000000040000795c */ /* 0x000fe20000300000 */
.L_x_207:
[----:B------:R-:W1:Y:S01]  /*b1b0*/  S2R R4, SR_CgaCtaId ;  /* 0x0000000000047919 */ /* 0x000e620000008800 */
[----:B------:R-:W-:Y:S01]  /*b1c0*/  MOV R2, 0x400 ;  /* 0x0000040000027802 */ /* 0x000fe20000000f00 */
[----:B------:R-:W-:Y:S01]  /*b1d0*/  UIADD3 UR4, UP0, UR36, 0x470, URZ ;  /* 0x0000047024047890 */ /* 0x000fe2000ff1e03f */
[----:B------:R-:W-:Y:S01]  /*b1e0*/  LEA R21, R16, R21, 0xe ;  /* 0x0000001510157211 */ /* 0x000fe200078e70ff */
[----:B------:R-:W-:Y:S01]  /*b1f0*/  UMOV UR10, URZ ;  /* 0x0000003f000a7c82 */ /* 0x000fe20008000000 */
[----:B------:R-:W-:Y:S01]  /*b200*/  R2UR UR5, R20 ;  /* 0x00000000140572ca */ /* 0x000fe200000e0000 */
[----:B------:R-:W-:Y:S01]  /*b210*/  UMOV UR16, 0x30000 ;  /* 0x0003000000107882 */ /* 0x000fe20000000000 */
[----:B------:R-:W-:Y:S01]  /*b220*/  R2UR UR11, R18 ;  /* 0x00000000120b72ca */ /* 0x000fe200000e0000 */
[----:B------:R-:W-:Y:S01]  /*b230*/  UMOV UR7, 0x14f00000 ;  /* 0x14f0000000077882 */ /* 0x000fe20000000000 */
[----:B------:R-:W-:Y:S01]  /*b240*/  R2UR UR9, R3 ;  /* 0x00000000030972ca */ /* 0x000fe200000e0000 */
[----:B------:R-:W-:Y:S01]  /*b250*/  UMOV UR15, 0x40 ;  /* 0x00000040000f7882 */ /* 0x000fe20000000000 */
[----:B------:R-:W-:-:S02]  /*b260*/  R2UR UR12, R0 ;  /* 0x00000000000c72ca */ /* 0x000fc400000e0000 */
[----:B------:R-:W-:-:S07]  /*b270*/  R2UR UR13, R5 ;  /* 0x00000000050d72ca */ /* 0x000fce00000e0000 */
[----:B------:R-:W-:Y:S02]  /*b280*/  ULEA UR11, UR11, UR5, 0x7 ;  /* 0x000000050b0b7291 */ /* 0x000fe4000f8e383f */
[----:B------:R-:W-:Y:S02]  /*b290*/  UIADD3 UR9, UR9, 0x34850, URZ ;  /* 0x0003485009097890 */ /* 0x000fe4000fffe03f */
[----:B------:R-:W-:Y:S01]  /*b2a0*/  UIADD3.X UR5, URZ, UR37, URZ, UP0, !UPT ;  /* 0x000000253f057290 */ /* 0x000fe200087fe43f */
[----:B-1----:R-:W-:-:S05]  /*b2b0*/  LEA R2, R4, R2, 0x18 ;  /* 0x0000000204027211 */ /* 0x002fca00078ec0ff */
        /* <DEDUP_REMOVED lines=9> */
[----:B--2---:R-:W-:Y:S01]  /*b350*/  NOP ;  /* 0x0000000000007918 */ /* 0x004fe20000000000 */
.L_x_204:
[----:B------:R-:W-:Y:S05]  /*b360*/  BSYNC B0 ;  /* 0x0000000000007941 */ /* 0x000fea0003800000 */
.L_x_203:
[----:B------:R-:W2:Y:S01]  /*b370*/  LDL.LU R0, [R1+0x14] ;  /* 0x0000140001007983 */ /* 0x000ea20000300800 */
[----:B------:R-:W-:-:S03]  /*b380*/  ULDC UR4, c[0x0][0xda4] ;  /* 0x0003690000047ab9 */ /* 0x000fc60000000800 */
[----:B-1----:R-:W3:Y:S01]  /*b390*/  LDL.LU R2, [R1+0x1c] ;  /* 0x00001c0001027983 */ /* 0x002ee20000300800 */
        /* <DEDUP_REMOVED lines=8> */
[----:B-1----:R-:W-:-:S04]  /*b420*/  SEL R0, RZ, 0x1, P0 ;  /* 0x00000001ff007807 */ /* 0x002fc80000000000 */
[----:B------:R-:W-:-:S05]  /*b430*/  LOP3.LUT R17, R17, R0, RZ, 0x3c, !PT ;  /* 0x0000000011117212 */ /* 0x000fca00078e3cff */
[----:B--2---:R-:W-:Y:S05]  /*b440*/  @!P1 BRA `(.L_x_208) ;  /* 0xffffffd0003c9947 */ /* 0x004fea000383ffff */
[----:B------:R-:W-:-:S07]  /*b450*/  LOP3.LUT R2, R2, 0x1, RZ, 0xc, !PT ;  /* 0x0000000102027812 */ /* 0x000fce00078e0cff */
.L_x_156:
[----:B------:R-:W1:Y:S01]  /*b460*/  S2R R3, SR_CgaCtaId ;  /* 0x0000000000037919 */ /* 0x000e620000008800 */
[----:B------:R-:W-:Y:S01]  /*b470*/  MOV R0, 0x400 ;  /* 0x0000040000007802 */ /* 0x000fe20000000f00 */
[----:B------:R-:W-:Y:S03]  /*b480*/  BSSY B0, `(.L_x_209) ;  /* 0x0000005000007945 */ /* 0x000fe60003800000 */
[----:B-1----:R-:W-:Y:S02]  /*b490*/  LEA R0, R3, R0, 0x18 ;  /* 0x0000000003007211 */ /* 0x002fe400078ec0ff */
[----:B------:R-:W-:-:S04]  /*b4a0*/  SHF.L.U32 R3, R2, 0x1f, RZ ;  /* 0x0000001f02037819 */ /* 0x000fc800000006ff */
[----:B------:R-:W1:Y:S02]  /*b4b0*/  SYNCS.PHASECHK.TRANS64.TRYWAIT P0, [R0+URZ+0x34820], R3 ;  /* 0x03482003000075a7 */ /* 0x000e64000800017f */
[----:B-1----:R-:W-:Y:S05]  /*b4c0*/  @!P0 BRA `(.L_x_210) ;  /* 0x0000000800488947 */ /* 0x002fea0003800000 */
.L_x_237:
[----:B------:R-:W-:Y:S05]  /*b4d0*/  BSYNC B0 ;  /* 0x0000000000007941 */ /* 0x000fea0003800000 */
.L_x_209:
[----:B------:R-:W-:-:S03]  /*b4e0*/  UMOV UR4, 0xffffffff ;  /* 0xffffffff00047882 */ /* 0x000fc60000000000 */
[----:B------:R-:W-:Y:S05]  /*b4f0*/  BRA.DIV UR4, `(.L_x_211) ;  /* 0x0000000a04507947 */ /* 0x000fea000b800000 */
[----:B------:R-:W2:Y:S02]  /*b500*/  S2R R2, SR_TID.X ;  /* 0x0000000000027919 */ /* 0x000ea40000002100 */
[----:B--2---:R-:W-:-:S04]  /*b510*/  SHF.R.U32.HI R2, RZ, 0x5, R2 ;  /* 0x00000005ff027819 */ /* 0x004fc80000011602 */
[----:B------:R-:W-:-:S05]  /*b520*/  LOP3.LUT R2, R2, 0x3, RZ, 0xc0, !PT ;  /* 0x0000000302027812 */ /* 0x000fca00078ec0ff */
[----:B------:R2:W3:Y:S02]  /*b530*/  SHFL.IDX PT, R14, R2, RZ, 0x1f ;  /* 0x00001fff020e7589 */ /* 0x0004e400000e0000 */
.L_x_240:
[----:B---3--:R-:W-:Y:S01]  /*b540*/  ISETP.NE.AND P0, PT, R14, RZ, PT ;  /* 0x000000ff0e00720c */ /* 0x008fe20003f05270 */
[----:B------:R-:W-:-:S12]  /*b550*/  BSSY B0, `(.L_x_212) ;  /* 0x0000026000007945 */ /* 0x000fd80003800000 */
[----:B------:R-:W-:Y:S05]  /*b560*/  @P0 BRA `(.L_x_213) ;  /* 0x0000000000900947 */ /* 0x000fea0003800000 */
[----:B------:R-:W-:-:S03]  /*b570*/  UMOV UR4, 0xffffffff ;  /* 0xffffffff00047882 */ /* 0x000fc60000000000 */
[----:B------:R-:W-:Y:S05]  /*b580*/  BRA.DIV UR4, `(.L_x_214) ;  /* 0x0000000a04607947 */ /* 0x000fea000b800000 */
[----:B------:R-:W-:-:S13]  /*b590*/  ELECT P6, URZ, PT ;  /* 0x00000000003f782f */ /* 0x000fda00038c0000 */
.L_x_243:
[----:B------:R-:W-:Y:S05]  /*b5a0*/  @!P6 BRA `(.L_x_213) ;  /* 0x000000000080e947 */ /* 0x000fea0003800000 */
[----:B--2---:R-:W2:Y:S02]  /*b5b0*/  LDL R2, [R1+0x24] ;  /* 0x0000240001027983 */ /* 0x004ea40000100800 */
[----:B--2---:R-:W-:-:S13]  /*b5c0*/  R2UR UR4, R2 ;  /* 0x00000000020472ca */ /* 0x004fda00000e0000 */
[----:B------:R-:W-:-:S06]  /*b5d0*/  ULOP3.LUT UR4, UR4, 0x2, URZ, 0xfc, !UPT ;  /* 0x0000000204047892 */ /* 0x000fcc000f8efc3f */
[----:B------:R-:W-:-:S05]  /*b5e0*/  IMAD.U32 R2, RZ, RZ, UR4 ;  /* 0x00000004ff027e24 */ /* 0x000fca000f8e00ff */
[----:B------:R-:W-:-:S13]  /*b5f0*/  ISETP.NE.AND P2, PT, R2, 0x3, PT ;  /* 0x000000030200780c */ /* 0x000fda0003f45270 */
[----:B------:R-:W-:Y:S05]  /*b600*/  @!P2 BRA `(.L_x_215) ;  /* 0x000000000004a947 */ /* 0x000fea0003800000 */
[----:B------:R-:W-:Y:S01]  /*b610*/  BPT.TRAP 0x1 ;  /* 0x000000040000795c */ /* 0x000fe20000300000 */
.L_x_215:
[----:B-1----:R-:W-:Y:S01]  /*b620*/  VIADD R3, R0, 0x34840 ;  /* 0x0003484000037836 */ /* 0x002fe20000000000 */
[----:B------:R-:W-:Y:S02]  /*b630*/  SHF.L.U32 R5, R17, 0x1f, RZ ;  /* 0x0000001f11057819 */ /* 0x000fe400000006ff */
[C---:B------:R-:W-:Y:S01]  /*b640*/  IADD3 R2, R16.reuse, 0x1, RZ ;  /* 0x0000000110027810 */ /* 0x040fe20007ffe0ff */
[----:B------:R-:W-:-:S03]  /*b650*/  IMAD R6, R16, 0x8, R3 ;  /* 0x0000000810067824 */ /* 0x000fc600078e0203 */
        /* <DEDUP_REMOVED lines=8> */
.L_x_244:
[----:B------:R-:W2:Y:S02]  /*b6e0*/  SYNCS.PHASECHK.TRANS64.TRYWAIT P0, [R3+URZ], R2 ;  /* 0x00000002030075a7 */ /* 0x000ea4000800017f */
[----:B--2---:R-:W-:Y:S05]  /*b6f0*/  @!P0 BRA `(.L_x_217) ;  /* 0x0000000800388947 */ /* 0x004fea0003800000 */
.L_x_245:
[----:B------:R-:W-:Y:S05]  /*b700*/  @!P2 BRA `(.L_x_218) ;  /* 0x000000000004a947 */ /* 0x000fea0003800000 */
[----:B------:R-:W-:Y:S01]  /*b710*/  BPT.TRAP 0x1 ;  /* 0x000000040000795c */ /* 0x000fe20000300000 */
.L_x_218:
[----:B--2---:R-:W-:-:S04]  /*b720*/  VIADD R3, R0, 0x34860 ;  /* 0x0003486000037836 */ /* 0x004fc80000000000 */
[----:B------:R-:W-:-:S04]  /*b730*/  IMAD R16, R16, 0x8, R3 ;  /* 0x0000000810107824 */ /* 0x000fc800078e0203 */
[----:B------:R-:W2:Y:S02]  /*b740*/  SYNCS.PHASECHK.TRANS64.TRYWAIT P0, [R16+URZ], R5 ;  /* 0x00000005100075a7 */ /* 0x000ea4000800017f */
[----:B--2---:R-:W-:Y:S05]  /*b750*/  @!P0 BRA `(.L_x_219) ;  /* 0x0000000800348947 */ /* 0x004fea0003800000 */
.L_x_246:
[----:B------:R-:W-:-:S07]  /*b760*/  LEA R3, R4, R3, 0x3 ;  /* 0x0000000304037211 */ /* 0x000fce00078e18ff */
.L_x_220:
[----:B---3--:R3:W4:Y:S02]  /*b770*/  SYNCS.PHASECHK.TRANS64.TRYWAIT P0, [R3+URZ], R2 ;  /* 0x00000002030075a7 */ /* 0x008724000800017f */
[----:B----4-:R-:W-:Y:S05]  /*b780*/  @!P0 NANOSLEEP.SYNCS 0x989680 ;  /* 0x009896800000895d */ /* 0x010fea0003900000 */
[----:B------:R-:W4:Y:S02]  /*b790*/  @!P0 SYNCS.PHASECHK.TRANS64 P0, [R3+URZ], R2 ;  /* 0x00000002030085a7 */ /* 0x000f24000800007f */
[----:B----4-:R-:W-:Y:S05]  /*b7a0*/  @!P0 BRA `(.L_x_220) ;  /* 0xfffffffc00f08947 */ /* 0x010fea000383ffff */
.L_x_213:
[----:B------:R-:W-:Y:S05]  /*b7b0*/  BSYNC B0 ;  /* 0x0000000000007941 */ /* 0x000fea0003800000 */
.L_x_212:
[----:B------:R-:W-:Y:S05]  /*b7c0*/  EXIT ;  /* 0x000000000000794d */ /* 0x000fea0003800000 */
.L_x_130:
[----:B-1----:R-:W-:-:S04]  /*b7d0*/  IMAD.U32 R3, RZ, RZ, UR60 ;  /* 0x0000003cff037e24 */ /* 0x002fc8000f8e00ff */
[----:B------:R1:W2:Y:S03]  /*b7e0*/  SYNCS.PHASECHK.TRANS64.TRYWAIT P1, [R3+URZ+0x34800], R0 ;  /* 0x03480000030075a7 */ /* 0x0002a6000802017f */
[----:B--2---:R-:W-:Y:S05]  /*b7f0*/  @!P1 NANOSLEEP.SYNCS 0x989680 ;  /* 0x009896800000995d */ /* 0x004fea0003900000 */
[----:B------:R-:W2:Y:S02]  /*b800*/  @!P1 SYNCS.PHASECHK.TRANS64 P1, [R3+URZ+0x34800], R0 ;  /* 0x03480000030095a7 */ /* 0x000ea4000802007f */
[----:B--2---:R-:W-:Y:S05]  /*b810*/  @!P1 BRA `(.L_x_130) ;  /* 0xfffffffc00ec9947 */ /* 0x004fea000383ffff */
[----:B------:R-:W-:Y:S05]  /*b820*/  BRA `(.L_x_221) ;  /* 0xffffff5c00a47947 */ /* 0x000fea000383ffff */
.L_x_134:
[----:B--2---:R2:W3:Y:S02]  /*b830*/  SYNCS.PHASECHK.TRANS64.TRYWAIT P1, [R0+URZ+0x34830], R3 ;  /* 0x03483003000075a7 */ /* 0x0044e4000802017f */
[----:B---3--:R-:W-:Y:S05]  /*b840*/  @!P1 NANOSLEEP.SYNCS 0x989680 ;  /* 0x009896800000995d */ /* 0x008fea0003900000 */
[----:B------:R-:W3:Y:S02]  /*b850*/  @!P1 SYNCS.PHASECHK.TRANS64 P1, [R0+URZ+0x34830], R3 ;  /* 0x03483003000095a7 */ /* 0x000ee4000802007f */
[----:B---3--:R-:W-:Y:S05]  /*b860*/  @!P1 BRA `(.L_x_134) ;  /* 0xfffffffc00f09947 */ /* 0x008fea000383ffff */
[----:B------:R-:W-:Y:S05]  /*b870*/  BRA `(.L_x_133) ;  /* 0xffffff5c00c07947 */ /* 0x000fea000383ffff */
.L_x_140:
[----:B--2---:R-:W-:-:S04]  /*b880*/  IMAD.U32 R8, RZ, RZ, UR7 ;  /* 0x00000007ff087e24 */ /* 0x004fc8000f8e00ff */
[----:B------:R2:W3:Y:S03]  /*b890*/  SYNCS.PHASECHK.TRANS64.TRYWAIT P1, [R8+URZ+0x34830], R7 ;  /* 0x03483007080075a7 */ /* 0x0004e6000802017f */
[----:B---3--:R-:W-:Y:S05]  /*b8a0*/  @!P1 NANOSLEEP.SYNCS 0x989680 ;  /* 0x009896800000995d */ /* 0x008fea0003900000 */
[----:B------:R-:W3:Y:S02]  /*b8b0*/  @!P1 SYNCS.PHASECHK.TRANS64 P1, [R8+URZ+0x34830], R7 ;  /* 0x03483007080095a7 */ /* 0x000ee4000802007f */
[----:B---3--:R-:W-:Y:S05]  /*b8c0*/  @!P1 BRA `(.L_x_140) ;  /* 0xfffffffc00ec9947 */ /* 0x008fea000383ffff */
[----:B------:R-:W-:Y:S05]  /*b8d0*/  BRA `(.L_x_139) ;  /* 0xffffff8800687947 */ /* 0x000fea000383ffff */
.L_x_144:
[----:B-12---:R-:W-:-:S04]  /*b8e0*/  IMAD.U32 R7, RZ, RZ, UR10 ;  /* 0x0000000aff077e24 */ /* 0x006fc8000f8e00ff */
[----:B------:R1:W2:Y:S03]  /*b8f0*/  SYNCS.PHASECHK.TRANS64.TRYWAIT P1, [R7+URZ+0x34850], R6 ;  /* 0x03485006070075a7 */ /* 0x0002a6000802017f */
[----:B--2---:R-:W-:Y:S05]  /*b900*/  @!P1 NANOSLEEP.SYNCS 0x989680 ;  /* 0x009896800000995d */ /* 0x004fea0003900000 */
[----:B------:R-:W2:Y:S02]  /*b910*/  @!P1 SYNCS.PHASECHK.TRANS64 P1, [R7+URZ+0x34850], R6 ;  /* 0x03485006070095a7 */ /* 0x000ea4000802007f */
[----:B--2---:R-:W-:Y:S05]  /*b920*/  @!P1 BRA `(.L_x_144) ;  /* 0xfffffffc00ec9947 */ /* 0x004fea000383ffff */
[----:B------:R-:W-:Y:S05]  /*b930*/  BRA `(.L_x_143) ;  /* 0xffffff9000a07947 */ /* 0x000fea000383ffff */
.L_x_151:
[----:B--2---:R-:W-:-:S04]  /*b940*/  MOV R5, UR5 ;  /* 0x0000000500057c02 */ /* 0x004fc80008000f00 */
[----:B------:R2:W3:Y:S03]  /*b950*/  SYNCS.PHASECHK.TRANS64.TRYWAIT P1, [R5+URZ+0x34850], R4 ;  /* 0x03485004050075a7 */ /* 0x0004e6000802017f */
[----:B---3--:R-:W-:Y:S05]  /*b960*/  @!P1 NANOSLEEP.SYNCS 0x989680 ;  /* 0x009896800000995d */ /* 0x008fea0003900000 */
[----:B------:R-:W3:Y:S02]  /*b970*/  @!P1 SYNCS.PHASECHK.TRANS64 P1, [R5+URZ+0x34850], R4 ;  /* 0x03485004050095a7 */ /* 0x000ee4000802007f */
[----:B---3--:R-:W-:Y:S05]  /*b980*/  @!P1 BRA `(.L_x_151) ;  /* 0xfffffffc00ec9947 */ /* 0x008fea000383ffff */
[----:B------:R-:W-:Y:S05]  /*b990*/  BRA `(.L_x_150) ;  /* 0xffffffb400847947 */ /* 0x000fea000383ffff */
.L_x_163:
[----:B------:R-:W1:Y:S01]  /*b9a0*/  S2R R8, SR_TID.X ;  /* 0x0000000000087919 */ /* 0x000e620000002100 */
[----:B------:R-:W-:Y:S01]  /*b9b0*/  BSSY B0, `(.L_x_222) ;  /* 0x000000a000007945 */ /* 0x000fe20003800000 */
[----:B------:R-:W-:Y:S01]  /*b9c0*/  IMAD.MOV.U32 R12, RZ, RZ, RZ ;  /* 0x000000ffff0c7224 */ /* 0x000fe200078e00ff */
[----:B------:R-:W-:Y:S01]  /*b9d0*/  MOV R15, 0xffffffff ;  /* 0xffffffff000f7802 */ /* 0x000fe20000000f00 */
[----:B------:R-:W-:Y:S01]  /*b9e0*/  IMAD.MOV.U32 R11, RZ, RZ, 0x1f ;  /* 0x0000001fff0b7424 */ /* 0x000fe200078e00ff */
[----:B-1----:R-:W-:-:S04]  /*b9f0*/  SHF.R.U32.HI R8, RZ, 0x5, R8 ;  /* 0x00000005ff087819 */ /* 0x002fc80000011608 */
[----:B------:R-:W-:-:S05]  /*ba00*/  LOP3.LUT R8, R8, 0x3, RZ, 0xc0, !PT ;  /* 0x0000000308087812 */ /* 0x000fca00078ec0ff */
[----:B------:R-:W-:-:S07]  /*ba10*/  IMAD.MOV.U32 R13, RZ, RZ, R8 ;  /* 0x000000ffff0d7224 */ /* 0x000fce00078e0008 */
[----:B------:R-:W-:Y:S05]  /*ba20*/  WARPSYNC.COLLECTIVE R15, `(.L_x_223) ;  /* 0x000000000f087348 */ /* 0x000fea0003c00000 */
[----:B------:R1:W2:Y:S02]  /*ba30*/  SHFL.IDX P6, R14, R13, R12, R11 ;  /* 0x0000000c0d0e7389 */ /* 0x0002a400000c000b */
[----:B-12---:R-:W-:Y:S01]  /*ba40*/  ENDCOLLECTIVE ;  /* 0x000000000000791b */ /* 0x006fe20003800000 */
.L_x_223:
[----:B------:R-:W-:Y:S05]  /*ba50*/  BSYNC B0 ;  /* 0x0000000000007941 */ /* 0x000fea0003800000 */
.L_x_222:
[----:B------:R-:W-:Y:S05]  /*ba60*/  BRA `(.L_x_224) ;  /* 0xffffffd400607947 */ /* 0x000fea000383ffff */
.L_x_164:
[----:B------:R-:W-:Y:S01]  /*ba70*/  BSSY B0, `(.L_x_225) ;  /* 0x0000006000007945 */ /* 0x000fe20003800000 */
[----:B------:R-:W-:-:S07]  /*ba80*/  IMAD.MOV.U32 R15, RZ, RZ, -0x1 ;  /* 0xffffffffff0f7424 */ /* 0x000fce00078e00ff */
[----:B------:R-:W-:Y:S05]  /*ba90*/  WARPSYNC.COLLECTIVE R15, `(.L_x_226) ;  /* 0x000000000f0c7348 */ /* 0x000fea0003c00000 */
[----:B------:R-:W-:Y:S02]  /*baa0*/  ELECT P6, UR62, PT ;  /* 0x00000000003e782f */ /* 0x000fe400038c0000 */
[----:B------:R-:W-:Y:S01]  /*bab0*/  MOV R14, UR62 ;  /* 0x0000003e000e7c02 */ /* 0x000fe20008000f00 */
[----:B------:R-:W-:Y:S10]  /*bac0*/  ENDCOLLECTIVE ;  /* 0x000000000000791b */ /* 0x000ff40003800000 */
.L_x_226:
[----:B------:R-:W-:Y:S05]  /*bad0*/  BSYNC B0 ;  /* 0x0000000000007941 */ /* 0x000fea0003800000 */
.L_x_225:
[----:B------:R-:W-:Y:S05]  /*bae0*/  BRA `(.L_x_227) ;  /* 0xffffffd4005c7947 */ /* 0x000fea000383ffff */
.L_x_167:
[----:B--2---:R2:W3:Y:S02]  /*baf0*/  SYNCS.PHASECHK.TRANS64.TRYWAIT P1, [R5+URZ+0x34840], R9 ;  /* 0x03484009050075a7 */ /* 0x0044e4000802017f */
[----:B---3--:R-:W-:Y:S05]  /*bb00*/  @!P1 NANOSLEEP.SYNCS 0x989680 ;  /* 0x009896800000995d */ /* 0x008fea0003900000 */
[----:B------:R-:W3:Y:S02]  /*bb10*/  @!P1 SYNCS.PHASECHK.TRANS64 P1, [R5+URZ+0x34840], R9 ;  /* 0x03484009050095a7 */ /* 0x000ee4000802007f */
[----:B---3--:R-:W-:Y:S05]  /*bb20*/  @!P1 BRA `(.L_x_167) ;  /* 0xfffffffc00f09947 */ /* 0x008fea000383ffff */
[----:B------:R-:W-:Y:S05]  /*bb30*/  BRA `(.L_x_228) ;  /* 0xffffffd400bc7947 */ /* 0x000fea000383ffff */
.L_x_171:
        /* <DEDUP_REMOVED lines=8> */
.L_x_177:
[----:B-1----:R1:W2:Y:S02]  /*bbc0*/  SYNCS.PHASECHK.TRANS64.TRYWAIT P1, [R2+URZ+0x34840], R3 ;  /* 0x03484003020075a7 */ /* 0x0022a4000802017f */
[----:B--2---:R-:W-:Y:S05]  /*bbd0*/  @!P1 NANOSLEEP.SYNCS 0x989680 ;  /* 0x009896800000995d */ /* 0x004fea0003900000 */
[----:B------:R-:W2:Y:S02]  /*bbe0*/  @!P1 SYNCS.PHASECHK.TRANS64 P1, [R2+URZ+0x34840], R3 ;  /* 0x03484003020095a7 */ /* 0x000ea4000802007f */
[----:B--2---:R-:W-:Y:S05]  /*bbf0*/  @!P1 BRA `(.L_x_177) ;  /* 0xfffffffc00f09947 */ /* 0x004fea000383ffff */
[----:B------:R-:W-:Y:S05]  /*bc00*/  BRA `(.L_x_230) ;  /* 0xffffffdc00b47947 */ /* 0x000fea000383ffff */
.L_x_180:
[----:B-1----:R1:W2:Y:S02]  /*bc10*/  SYNCS.PHASECHK.TRANS64.TRYWAIT P1, [R2+URZ+0x34860], R3 ;  /* 0x03486003020075a7 */ /* 0x0022a4000802017f */
[----:B--2---:R-:W-:Y:S05]  /*bc20*/  @!P1 NANOSLEEP.SYNCS 0x989680 ;  /* 0x009896800000995d */ /* 0x004fea0003900000 */
[----:B------:R-:W2:Y:S02]  /*bc30*/  @!P1 SYNCS.PHASECHK.TRANS64 P1, [R2+URZ+0x34860], R3 ;  /* 0x03486003020095a7 */ /* 0x000ea4000802007f */
[----:B--2---:R-:W-:Y:S05]  /*bc40*/  @!P1 BRA `(.L_x_180) ;  /* 0xfffffffc00f09947 */ /* 0x004fea000383ffff */
[----:B------:R-:W-:Y:S05]  /*bc50*/  BRA `(.L_x_231) ;  /* 0xffffffe000607947 */ /* 0x000fea000383ffff */
.L_x_187:
[----:B--2---:R2:W3:Y:S02]  /*bc60*/  SYNCS.PHASECHK.TRANS64.TRYWAIT P1, [R2+URZ+0x34840], R3 ;  /* 0x03484003020075a7 */ /* 0x0044e4000802017f */
[----:B---3--:R-:W-:Y:S05]  /*bc70*/  @!P1 NANOSLEEP.SYNCS 0x989680 ;  /* 0x009896800000995d */ /* 0x008fea0003900000 */
[----:B------:R-:W3:Y:S02]  /*bc80*/  @!P1 SYNCS.PHASECHK.TRANS64 P1, [R2+URZ+0x34840], R3 ;  /* 0x03484003020095a7 */ /* 0x000ee4000802007f */
[----:B---3--:R-:W-:Y:S05]  /*bc90*/  @!P1 BRA `(.L_x_187) ;  /* 0xfffffffc00f09947 */ /* 0x008fea000383ffff */
[----:B------:R-:W-:Y:S05]  /*bca0*/  BRA `(.L_x_232) ;  /* 0xffffffe400987947 */ /* 0x000fea000383ffff */
.L_x_190:
[----:B-1----:R1:W2:Y:S02]  /*bcb0*/  SYNCS.PHASECHK.TRANS64.TRYWAIT P1, [R2+URZ+0x34860], R17 ;  /* 0x03486011020075a7 */ /* 0x0022a4000802017f */
[----:B--2---:R-:W-:Y:S05]  /*bcc0*/  @!P1 NANOSLEEP.SYNCS 0x989680 ;  /* 0x009896800000995d */ /* 0x004fea0003900000 */
[----:B------:R-:W2:Y:S02]  /*bcd0*/  @!P1 SYNCS.PHASECHK.TRANS64 P1, [R2+URZ+0x34860], R17 ;  /* 0x03486011020095a7 */ /* 0x000ea4000802007f */
[----:B--2---:R-:W-:Y:S05]  /*bce0*/  @!P1 BRA `(.L_x_190) ;  /* 0xfffffffc00f09947 */ /* 0x004fea000383ffff */
[----:B------:R-:W-:Y:S05]  /*bcf0*/  BRA `(.L_x_233) ;  /* 0xffffffe800447947 */ /* 0x000fea000383ffff */
.L_x_196:
[----:B--2---:R2:W3:Y:S02]  /*bd00*/  SYNCS.PHASECHK.TRANS64.TRYWAIT P1, [R2+URZ+0x34840], R3 ;  /* 0x03484003020075a7 */ /* 0x0044e4000802017f */
[----:B---3--:R-:W-:Y:S05]  /*bd10*/  @!P1 NANOSLEEP.SYNCS 0x989680 ;  /* 0x009896800000995d */ /* 0x008fea0003900000 */
[----:B------:R-:W3:Y:S02]  /*bd20*/  @!P1 SYNCS.PHASECHK.TRANS64 P1, [R2+URZ+0x34840], R3 ;  /* 0x03484003020095a7 */ /* 0x000ee4000802007f */
[----:B---3--:R-:W-:Y:S05]  /*bd30*/  @!P1 BRA `(.L_x_196) ;  /* 0xfffffffc00f09947 */ /* 0x008fea000383ffff */
[----:B------:R-:W-:Y:S05]  /*bd40*/  BRA `(.L_x_234) ;  /* 0xffffffec00587947 */ /* 0x000fea000383ffff */
.L_x_199:
[----:B-1----:R1:W2:Y:S02]  /*bd50*/  SYNCS.PHASECHK.TRANS64.TRYWAIT P1, [R2+URZ+0x34860], R10 ;  /* 0x0348600a020075a7 */ /* 0x0022a4000802017f */
[----:B--2---:R-:W-:Y:S05]  /*bd60*/  @!P1 NANOSLEEP.SYNCS 0x989680 ;  /* 0x009896800000995d */ /* 0x004fea0003900000 */
[----:B------:R-:W2:Y:S02]  /*bd70*/  @!P1 SYNCS.PHASECHK.TRANS64 P1, [R2+URZ+0x34860], R10 ;  /* 0x0348600a020095a7 */ /* 0x000ea4000802007f */
[----:B--2---:R-:W-:Y:S05]  /*bd80*/  @!P1 BRA `(.L_x_199) ;  /* 0xfffffffc00f09947 */ /* 0x004fea000383ffff */
[----:B------:R-:W-:Y:S05]  /*bd90*/  BRA `(.L_x_235) ;  /* 0xfffffff000047947 */ /* 0x000fea000383ffff */
.L_x_205:
[----:B-1----:R1:W2:Y:S02]  /*bda0*/  SYNCS.PHASECHK.TRANS64.TRYWAIT P0, [R3+URZ+0x34860], R2 ;  /* 0x03486002030075a7 */ /* 0x0022a4000800017f */
[----:B--2---:R-:W-:Y:S05]  /*bdb0*/  @!P0 NANOSLEEP.SYNCS 0x989680 ;  /* 0x009896800000895d */ /* 0x004fea0003900000 */
[----:B------:R-:W2:Y:S02]  /*bdc0*/  @!P0 SYNCS.PHASECHK.TRANS64 P0, [R3+URZ+0x34860], R2 ;  /* 0x03486002030085a7 */ /* 0x000ea4000800007f */
[----:B--2---:R-:W-:Y:S05]  /*bdd0*/  @!P0 BRA `(.L_x_205) ;  /* 0xfffffffc00f08947 */ /* 0x004fea000383ffff */
[----:B------:R-:W-:Y:S05]  /*bde0*/  BRA `(.L_x_236) ;  /* 0xfffffff000c07947 */ /* 0x000fea000383ffff */
.L_x_210:
[----:B-1----:R1:W2:Y:S02]  /*bdf0*/  SYNCS.PHASECHK.TRANS64.TRYWAIT P0, [R0+URZ+0x34820], R3 ;  /* 0x03482003000075a7 */ /* 0x0022a4000800017f */
[----:B--2---:R-:W-:Y:S05]  /*be00*/  @!P0 NANOSLEEP.SYNCS 0x989680 ;  /* 0x009896800000895d */ /* 0x004fea0003900000 */
[----:B------:R-:W2:Y:S02]  /*be10*/  @!P0 SYNCS.PHASECHK.TRANS64 P0, [R0+URZ+0x34820], R3 ;  /* 0x03482003000085a7 */ /* 0x000ea4000800007f */
[----:B--2---:R-:W-:Y:S05]  /*be20*/  @!P0 BRA `(.L_x_210) ;  /* 0xfffffffc00f08947 */ /* 0x004fea000383ffff */
[----:B------:R-:W-:Y:S05]  /*be30*/  BRA `(.L_x_237) ;  /* 0xfffffff400a47947 */ /* 0x000fea000383ffff */
.L_x_211:
[----:B------:R-:W2:Y:S01]  /*be40*/  S2R R2, SR_TID.X ;  /* 0x0000000000027919 */ /* 0x000ea20000002100 */
[----:B------:R-:W-:Y:S01]  /*be50*/  BSSY B0, `(.L_x_238) ;  /* 0x000000a000007945 */ /* 0x000fe20003800000 */
[----:B------:R-:W-:Y:S01]  /*be60*/  IMAD.MOV.U32 R12, RZ, RZ, RZ ;  /* 0x000000ffff0c7224 */ /* 0x000fe200078e00ff */
[----:B------:R-:W-:Y:S01]  /*be70*/  MOV R11, 0x1f ;  /* 0x0000001f000b7802 */ /* 0x000fe20000000f00 */
[----:B------:R-:W-:Y:S01]  /*be80*/  IMAD.MOV.U32 R15, RZ, RZ, -0x1 ;  /* 0xffffffffff0f7424 */ /* 0x000fe200078e00ff */
[----:B--2---:R-:W-:-:S04]  /*be90*/  SHF.R.U32.HI R2, RZ, 0x5, R2 ;  /* 0x00000005ff027819 */ /* 0x004fc80000011602 */
[----:B------:R-:W-:-:S05]  /*bea0*/  LOP3.LUT R2, R2, 0x3, RZ, 0xc0, !PT ;  /* 0x0000000302027812 */ /* 0x000fca00078ec0ff */
[----:B------:R-:W-:-:S07]  /*beb0*/  IMAD.MOV.U32 R13, RZ, RZ, R2 ;  /* 0x000000ffff0d7224 */ /* 0x000fce00078e0002 */
[----:B-1----:R-:W-:Y:S05]  /*bec0*/  WARPSYNC.COLLECTIVE R15, `(.L_x_239) ;  /* 0x000000000f087348 */ /* 0x002fea0003c00000 */
[----:B------:R2:W3:Y:S02]  /*bed0*/  SHFL.IDX P6, R14, R13, R12, R11 ;  /* 0x0000000c0d0e7389 */ /* 0x0004e400000c000b */
[----:B-123--:R-:W-:Y:S01]  /*bee0*/  ENDCOLLECTIVE ;  /* 0x000000000000791b */ /* 0x00efe20003800000 */
.L_x_239:
[----:B------:R-:W-:Y:S05]  /*bef0*/  BSYNC B0 ;  /* 0x0000000000007941 */ /* 0x000fea0003800000 */
.L_x_238:
[----:B------:R-:W-:Y:S05]  /*bf00*/  BRA `(.L_x_240) ;  /* 0xfffffff4008c7947 */ /* 0x000fea000383ffff */
.L_x_214:
[----:B------:R-:W-:Y:S01]  /*bf10*/  BSSY B1, `(.L_x_241) ;  /* 0x0000006000017945 */ /* 0x000fe20003800000 */
[----:B------:R-:W-:-:S07]  /*bf20*/  IMAD.MOV.U32 R15, RZ, RZ, -0x1 ;  /* 0xffffffffff0f7424 */ /* 0x000fce00078e00ff */
[----:B-12---:R-:W-:Y:S05]  /*bf30*/  WARPSYNC.COLLECTIVE R15, `(.L_x_242) ;  /* 0x000000000f0c7348 */ /* 0x006fea0003c00000 */
[----:B------:R-:W-:Y:S02]  /*bf40*/  ELECT P6, UR62, PT ;  /* 0x00000000003e782f */ /* 0x000fe400038c0000 */
[----:B------:R-:W-:Y:S01]  /*bf50*/  MOV R14, UR62 ;  /* 0x0000003e000e7c02 */ /* 0x000fe20008000f00 */
[----:B-12---:R-:W-:Y:S10]  /*bf60*/  ENDCOLLECTIVE ;  /* 0x000000000000791b */ /* 0x006ff40003800000 */
.L_x_242:
[----:B------:R-:W-:Y:S05]  /*bf70*/  BSYNC B1 ;  /* 0x0000000000017941 */ /* 0x000fea0003800000 */
.L_x_241:
[----:B------:R-:W-:Y:S05]  /*bf80*/  BRA `(.L_x_243) ;  /* 0xfffffff400847947 */ /* 0x000fea000383ffff */
.L_x_216:
[----:B-1----:R1:W2:Y:S02]  /*bf90*/  SYNCS.PHASECHK.TRANS64.TRYWAIT P0, [R6+URZ], R5 ;  /* 0x00000005060075a7 */ /* 0x0022a4000800017f */
[----:B--2---:R-:W-:Y:S05]  /*bfa0*/  @!P0 NANOSLEEP.SYNCS 0x989680 ;  /* 0x009896800000895d */ /* 0x004fea0003900000 */
[----:B------:R-:W2:Y:S02]  /*bfb0*/  @!P0 SYNCS.PHASECHK.TRANS64 P0, [R6+URZ], R5 ;  /* 0x00000005060085a7 */ /* 0x000ea4000800007f */
[----:B--2---:R-:W-:Y:S05]  /*bfc0*/  @!P0 BRA `(.L_x_216) ;  /* 0xfffffffc00f08947 */ /* 0x004fea000383ffff */
[----:B------:R-:W-:Y:S05]  /*bfd0*/  BRA `(.L_x_244) ;  /* 0xfffffff400c07947 */ /* 0x000fea000383ffff */
.L_x_217:
[----:B--2---:R2:W3:Y:S02]  /*bfe0*/  SYNCS.PHASECHK.TRANS64.TRYWAIT P0, [R3+URZ], R2 ;  /* 0x00000002030075a7 */ /* 0x0044e4000800017f */
[----:B---3--:R-:W-:Y:S05]  /*bff0*/  @!P0 NANOSLEEP.SYNCS 0x989680 ;  /* 0x009896800000895d */ /* 0x008fea0003900000 */
[----:B------:R-:W3:Y:S02]  /*c000*/  @!P0 SYNCS.PHASECHK.TRANS64 P0, [R3+URZ], R2 ;  /* 0x00000002030085a7 */ /* 0x000ee4000800007f */
[----:B---3--:R-:W-:Y:S05]  /*c010*/  @!P0 BRA `(.L_x_217) ;  /* 0xfffffffc00f08947 */ /* 0x008fea000383ffff */
[----:B------:R-:W-:Y:S05]  /*c020*/  BRA `(.L_x_245) ;  /* 0xfffffff400b47947 */ /* 0x000fea000383ffff */
.L_x_219:
[----:B--2---:R2:W3:Y:S02]  /*c030*/  SYNCS.PHASECHK.TRANS64.TRYWAIT P0, [R16+URZ], R5 ;  /* 0x00000005100075a7 */ /* 0x0044e4000800017f */
[----:B---3--:R-:W-:Y:S05]  /*c040*/  @!P0 NANOSLEEP.SYNCS 0x989680 ;  /* 0x009896800000895d */ /* 0x008fea0003900000 */
[----:B------:R-:W3:Y:S02]  /*c050*/  @!P0 SYNCS.PHASECHK.TRANS64 P0, [R16+URZ], R5 ;  /* 0x00000005100085a7 */ /* 0x000ee4000800007f */
[----:B---3--:R-:W-:Y:S05]  /*c060*/  @!P0 BRA `(.L_x_219) ;  /* 0xfffffffc00f08947 */ /* 0x008fea000383ffff */
[----:B------:R-:W-:Y:S05]  /*c070*/  BRA `(.L_x_246) ;  /* 0xfffffff400b87947 */ /* 0x000fea000383ffff */
.L_x_247:
        /* <DEDUP_REMOVED lines=16> */
.L_x_11932:


//--------------------- .text._ZN7cutlass13device_kernelIN5flash11enable_sm90INS1_16FlashAttnFwdSm90INS1_25CollectiveMainloopFwdSm90ILi2EN4cute5tupleIJNS5_1CILi1EEES8_S8_EEENS6_IJNS7_ILi128EEESA_NS7_ILi192EEEEEELi128ENS_10bfloat16_tEfNS_4arch4Sm90ELb0ELb0ELb1ELb1ELb0ELb0ELb0ELb1ELb1ELb0ELb0ELb0EEENS1_21CollectiveEpilogueFwdINS6_IJSA_SA_SA_EEES9_SD_SF_Li256ELb1ELb0ELb0ELb0EEENS1_36VarlenDynamicPersistentTileSchedulerILi128ELi128ELi256ELi32ELb0ELb0ELb1ELb0ELb1ELb1EEEEEEEEEvNT_6ParamsE --------------------------
	.section	.text._ZN7cutlass13device_kernelIN5flash11enable_sm90INS1_16FlashAttnFwdSm90INS1_25CollectiveMainloopFwdSm90ILi2EN4cute5tupleIJNS5_1CILi1EEES8_S8_EEENS6_IJNS7_ILi128EEESA_NS7_ILi192EEEEEELi128ENS_10bfloat16_tEfNS_4arch4Sm90ELb0ELb0ELb1ELb1ELb0ELb0ELb0ELb1ELb1ELb0ELb0ELb0EEENS1_21CollectiveEpilogueFwdINS6_IJSA_SA_SA_EEES9_SD_SF_Li256ELb1ELb0ELb0ELb0EEENS1_36VarlenDynamicPersistentTileSchedulerILi128ELi128ELi256ELi32ELb0ELb0ELb1ELb0ELb1ELb1EEEEEEEEEvNT_6ParamsE,"ax",@progbits
	.align	128
.text._ZN7cutlass13device_kernelIN5flash11enable_sm90INS1_16FlashAttnFwdSm90INS1_25CollectiveMainloopFwdSm90ILi2EN4cute5tupleIJNS5_1CILi1EEES8_S8_EEENS6_IJNS7_ILi128EEESA_NS7_ILi192EEEEEELi128ENS_10bfloat16_tEfNS_4arch4Sm90ELb0ELb0ELb1ELb1ELb0ELb0ELb0ELb1ELb1ELb0ELb0ELb0EEENS1_21CollectiveEpilogueFwdINS6_IJSA_SA_SA_EEES9_SD_SF_Li256ELb1ELb0ELb0ELb0EEENS1_36VarlenDynamicPersistentTileSchedulerILi128ELi128ELi256ELi32ELb0ELb0ELb1ELb0ELb1ELb1EEEEEEEEEvNT_6ParamsE:
        .type           _ZN7cutlass13device_kernelIN5flash11enable_sm90INS1_16FlashAttnFwdSm90INS1_25CollectiveMainloopFwdSm90ILi2EN4cute5tupleIJNS5_1CILi1EEES8_S8_EEENS6_IJNS7_ILi128EEESA_NS7_ILi192EEEEEELi128ENS_10bfloat16_tEfNS_4arch4Sm90ELb0ELb0ELb1ELb1ELb0ELb0ELb0ELb1ELb1ELb0ELb0ELb0EEENS1_21CollectiveEpilogueFwdINS6_IJSA_SA_SA_EEES9_SD_SF_Li256ELb1ELb0ELb0ELb0EEENS1_36VarlenDynamicPersistentTileSchedulerILi128ELi128ELi256ELi32ELb0ELb0ELb1ELb0ELb1ELb1EEEEEEEEEvNT_6ParamsE,@function
        .size           _ZN7cutlass13device_kernelIN5flash11enable_sm90INS1_16FlashAttnFwdSm90INS1_25CollectiveMainloopFwdSm90ILi2EN4cute5tupleIJNS5_1CILi1EEES8_S8_EEENS6_IJNS7_ILi128EEESA_NS7_ILi192EEEEEELi128ENS_10bfloat16_tEfNS_4arch4Sm90ELb0ELb0ELb1ELb1ELb0ELb0ELb0ELb1ELb1ELb0ELb0ELb0EEENS1_21CollectiveEpilogueFwdINS6_IJSA_SA_SA_EEES9_SD_SF_Li256ELb1ELb0ELb0ELb0EEENS1_36VarlenDynamicPersistentTileSchedulerILi128ELi128ELi256ELi32ELb0ELb0ELb1ELb0ELb1ELb1EEEEEEEEEvNT_6ParamsE,(.L_x_11933 - _ZN7cutlass13device_kernelIN5flash11enable_sm90INS1_16FlashAttnFwdSm90INS1_25CollectiveMainloopFwdSm90ILi2EN4cute5tupleIJNS5_1CILi1EEES8_S8_EEENS6_IJNS7_ILi128EEESA_NS7_ILi192EEEEEELi128ENS_10bfloat16_tEfNS_4arch4Sm90ELb0ELb0ELb1ELb1ELb0ELb0ELb0ELb1ELb1ELb0ELb0ELb0EEENS1_21CollectiveEpilogueFwdINS6_IJSA_SA_SA_EEES9_SD_SF_Li256ELb1ELb0ELb0ELb0EEENS1_36VarlenDynamicPersistentTileSchedulerILi128ELi128ELi256ELi32ELb0ELb0ELb1ELb0ELb1ELb1EEEEEEEEEvNT_6ParamsE)
        .other          _ZN7cutlass13device_kernelIN5flash11enable_sm90INS1_16FlashAttnFwdSm90INS1_25CollectiveMainloopFwdSm90ILi2EN4cute5tupleIJNS5_1CILi1EEES8_S8_EEENS6_IJNS7_ILi128EEESA_NS7_ILi192EEEEEELi128ENS_10bfloat16_tEfNS_4arch4Sm90ELb0ELb0ELb1ELb1ELb0ELb0ELb0ELb1ELb1ELb0ELb0ELb0EEENS1_21CollectiveEpilogueFwdINS6_IJSA_SA_SA_EEES9_SD_SF_Li256ELb1ELb0ELb0ELb0EEENS1_36VarlenDynamicPersistentTileSchedulerILi128ELi128ELi256ELi32ELb0ELb0ELb1ELb0ELb1ELb1EEEEEEEEEvNT_6ParamsE,@"STO_CUDA_ENTRY STV_DEFAULT"
_ZN7cutlass13device_kernelIN5flash11enable_sm90INS1_16FlashAttnFwdSm90INS1_25CollectiveMainloopFwdSm90ILi2EN4cute5tupleIJNS5_1CILi1EEES8_S8_EEENS6_IJNS7_ILi128EEESA_NS7_ILi192EEEEEELi128ENS_10bfloat16_tEfNS_4arch4Sm90ELb0ELb0ELb1ELb1ELb0ELb0ELb0ELb1ELb1ELb0ELb0ELb0EEENS1_21CollectiveEpilogueFwdINS6_IJSA_SA_SA_EEES9_SD_SF_Li256ELb1ELb0ELb0ELb0EEENS1_36VarlenDynamicPersistentTileSchedulerILi128ELi128ELi256ELi32ELb0ELb0ELb1ELb0ELb1ELb1EEEEEEEEEvNT_6ParamsE:
[----:B------:R-:W0:Y:S02]  /*0000*/  LDC R1, c[0x0][0x28] ;  /* 0x00000a00ff017b82 */ /* 0x000e240000000800 */
[----:B0-----:R-:W-:Y:S01]  /*0010*/  VIADD R1, R1, 0xffffffc8 ;  /* 0xffffffc801017836 */ /* 0x001fe20000000000 */
[----:B------:R-:W0:Y:S01]  /*0020*/  S2R R3, SR_TID.X ;  /* 0x0000000000037919 */ /* 0x000e220000002100 */
[----:B------:R-:W-:Y:S01]  /*0030*/  ELECT P0, URZ, PT ;  /* 0x00000000003f782f */ /* 0x000fe20003800000 */
[----:B------:R-:W-:Y:S01]  /*0040*/  BSSY B0, `(.L_x_248) ;  /* 0x0000011000007945 */ /* 0x000fe20003800000 */
[----:B0-----:R-:W-:-:S05]  /*0050*/  SHF.R.U32.HI R0, RZ, 0x5, R3 ;  /* 0x00000005ff007819 */ /* 0x001fca0000011603 */
[----:B------:R-:W0:Y:S02]  /*0060*/  SHFL.IDX PT, R2, R0, RZ, 0x1f ;  /* 0x00001fff00027589 */ /* 0x000e2400000e0000 */
[----:B0-----:R-:W-:Y:S02]  /*0070*/  ISETP.EQ.AND P0, PT, R2, RZ, P0 ;  /* 0x000000ff0200720c */ /* 0x001fe40000702270 */
[----:B------:R-:W-:-:S11]  /*0080*/  SHF.R.U32.HI R2, RZ, 0x7, R3 ;  /* 0x00000007ff027819 */ /* 0x000fd60000011603 */
[----:B------:R-:W-:Y:S05]  /*0090*/  @!P0 BRA `(.L_x_249) ;  /* 0x00000000002c8947 */ /* 0x000fea0003800000 */
[----:B------:R-:W-:Y:S02]  /*00a0*/  ULDC.64 UR4, c[0x0][0x198] ;  /* 0x0000660000047ab9 */ /* 0x000fe40000000a00 */
[----:B------:R-:W-:Y:S02]  /*00b0*/  UIADD3 UR6, UP0, UR4, 0x270, URZ ;  /* 0x0000027004067890 */ /* 0x000fe4000ff1e03f */
[----:B------:R-:W-:Y:S02]  /*00c0*/  UIADD3 UR8, UP1, UR4, 0x370, URZ ;  /* 0x0000037004087890 */ /* 0x000fe4000ff3e03f */
[----:B------:R-:W-:Y:S02]  /*00d0*/  UIADD3 UR4, UP2, UR4, 0x470, URZ ;  /* 0x0000047004047890 */ /* 0x000fe4000ff5e03f */
[----:B------:R-:W-:Y:S02]  /*00e0*/  UIADD3.X UR7, URZ, UR5, URZ, UP0, !UPT ;  /* 0x000000053f077290 */ /* 0x000fe400087fe43f */
[----:B------:R-:W-:-:S02]  /*00f0*/  UIADD3.X UR9, URZ, UR5, URZ, UP1, !UPT ;  /* 0x000000053f097290 */ /* 0x000fc40008ffe43f */
[----:B------:R-:W-:-:S05]  /*0100*/  UIADD3.X UR5, URZ, UR5, URZ, UP2, !UPT ;  /* 0x000000053f057290 */ /* 0x000fca00097fe43f */
[----:B------:R0:W-:Y:S02]  /*0110*/  UTMACCTL.PF [UR6] ;  /* 0x00000000060079b9 */ /* 0x0001e40008040000 */
[----:B------:R0:W-:Y:S02]  /*0120*/  UTMACCTL.PF [UR8] ;  /* 0x00000000080079b9 */ /* 0x0001e40008040000 */
[----:B------:R0:W-:Y:S02]  /*0130*/  UTMACCTL.PF [UR4] ;  /* 0x00000000040079b9 */ /* 0x0001e40008040000 */
[----:B0-----:R-:W-:Y:S01]  /*0140*/  NOP ;  /* 0x0000000000007918 */ /* 0x001fe20000000000 */
.L_x_249:
[----:B------:R-:W-:Y:S05]  /*0150*/  BSYNC B0 ;  /* 0x0000000000007941 */ /* 0x000fea0003800000 */
.L_x_248:
[----:B------:R-:W-:Y:S01]  /*0160*/  VOTEU.ANY UP0, P0 ;  /* 0x00000000003f7886 */ /* 0x000fe20000000100 */
[----:B------:R-:W0:Y:S01]  /*0170*/  SHFL.IDX PT, R2, R2, RZ, 0x1f ;  /* 0x00001fff02027589 */ /* 0x000e2200000e0000 */
[----:B------:R-:W-:Y:S01]  /*0180*/  UMOV UR4, 0x1 ;  /* 0x0000000100047882 */ /* 0x000fe20000000000 */
[----:B------:R-:W-:Y:S01]  /*0190*/  UMOV UR7, 0x100 ;  /* 0x0000010000077882 */ /* 0x000fe20000000000 */
[----:B------:R-:W-:Y:S01]  /*01a0*/  VOTEU.ANY UP1, P0 ;  /* 0x00000000003f7886 */ /* 0x000fe20000020100 */
[----:B------:R-:W1:Y:S01]  /*01b0*/  @UP0 S2UR UR8, SR_CgaCtaId ;  /* 0x00000000000809c3 */ /* 0x000e620000008800 */
[----:B------:R-:W2:Y:S01]  /*01c0*/  SHFL.IDX PT, R3, R0, RZ, 0x1f ;  /* 0x00001fff00037589 */ /* 0x000ea200000e0000 */
[----:B------:R-:W-:Y:S01]  /*01d0*/  @UP0 UMOV UR6, 0x400 ;  /* 0x0000040000060882 */ /* 0x000fe20000000000 */
[----:B------:R-:W-:-:S04]  /*01e0*/  @UP0 UIADD3 UR4, -UR4, 0x100000, URZ ;  /* 0x0010000004040890 */ /* 0x000fc8000fffe13f */
[----:B------:R-:W-:Y:S02]  /*01f0*/  @UP0 USHF.L.U32 UR5, UR4, 0xb, URZ ;  /* 0x0000000b04050899 */ /* 0x000fe4000800063f */
[----:B------:R-:W-:Y:S01]  /*0200*/  @UP0 USHF.L.U32 UR4, UR4, 0x1, URZ ;  /* 0x0000000104040899 */ /* 0x000fe2000800063f */
[----:B------:R-:W-:Y:S01]  /*0210*/  VOTEU.ANY UP2, P0 ;  /* 0x00000000003f7886 */ /* 0x000fe20000040100 */
[----:B0-----:R-:W-:Y:S01]  /*0220*/  R2UR UR9, R2 ;  /* 0x00000000020972ca */ /* 0x001fe200000e0000 */
[----:B-1----:R-:W-:Y:S01]  /*0230*/  @UP0 ULEA UR8, UR8, UR6, 0x18 ;  /* 0x0000000608080291 */ /* 0x002fe2000f8ec03f */
[----:B--2---:R-:W-:Y:S01]  /*0240*/  ISETP.NE.AND P1, PT, R3, RZ, PT ;  /* 0x000000ff0300720c */ /* 0x004fe20003f25270 */
[----:B------:R-:W-:-:S04]  /*0250*/  @UP0 UIADD3 UR6, -UR7, 0x100000, URZ ;  /* 0x0010000007060890 */ /* 0x000fc8000fffe13f */
[----:B------:R-:W-:Y:S02]  /*0260*/  @UP0 USHF.L.U32 UR7, UR6, 0xb, URZ ;  /* 0x0000000b06070899 */ /* 0x000fe4000800063f */
[----:B------:R-:W-:-:S04]  /*0270*/  @UP0 USHF.L.U32 UR6, UR6, 0x1, URZ ;  /* 0x0000000106060899 */ /* 0x000fc8000800063f */
[----:B------:R-:W-:Y:S01]  /*0280*/  UISETP.NE.AND UP0, UPT, UR9, URZ, UPT ;  /* 0x0000003f0900728c */ /* 0x000fe2000bf05270 */
[----:B------:R-:W0:Y:S02]  /*0290*/  FENCE.VIEW.ASYNC.S ;  /* 0x00000000000073c6 */ /* 0x000e240000000000 */
[----:B0-----:R0:W1:Y:S05]  /*02a0*/  @UP1 SYNCS.EXCH.64 URZ, [UR8+0x34800], UR4 ;  /* 0x03480004083f15b2 */ /* 0x00106a0008000100 */
[----:B------:R0:W2:Y:S01]  /*02b0*/  @UP2 SYNCS.EXCH.64 URZ, [UR8+0x34820], UR6 ;  /* 0x03482006083f25b2 */ /* 0x0000a20008000100 */
[----:B------:R-:W-:Y:S05]  /*02c0*/  @P1 BRA `(.L_x_250) ;  /* 0x0000000000481947 */ /* 0x000fea0003800000 */
[----:B0-----:R-:W0:Y:S01]  /*02d0*/  S2UR UR5, SR_CgaCtaId ;  /* 0x00000000000579c3 */ /* 0x001e220000008800 */
[----:B------:R-:W-:Y:S01]  /*02e0*/  UMOV UR4, 0x400 ;  /* 0x0000040000047882 */ /* 0x000fe20000000000 */
[----:B------:R-:W-:Y:S01]  /*02f0*/  UMOV UR6, 0x1 ;  /* 0x0000000100067882 */ /* 0x000fe20000000000 */
[----:B------:R-:W-:Y:S01]  /*0300*/  UMOV UR9, 0x2 ;  /* 0x0000000200097882 */ /* 0x000fe20000000000 */
[----:B------:R-:W-:-:S04]  /*0310*/  UIADD3 UR6, -UR6, 0x100000, URZ ;  /* 0x0010000006067890 */ /* 0x000fc8000fffe13f */
[----:B------:R-:W-:Y:S02]  /*0320*/  USHF.L.U32 UR7, UR6, 0xb, URZ ;  /* 0x0000000b06077899 */ /* 0x000fe4000800063f */
[----:B------:R-:W-:Y:S01]  /*0330*/  USHF.L.U32 UR6, UR6, 0x1, URZ ;  /* 0x0000000106067899 */ /* 0x000fe2000800063f */
[----:B------:R-:W-:Y:S01]  /*0340*/  ELECT P0, URZ, PT ;  /* 0x00000000003f782f */ /* 0x000fe20003800000 */
[----:B0-----:R-:W-:Y:S02]  /*0350*/  ULEA UR8, UR5, UR4, 0x18 ;  /* 0x0000000405087291 */ /* 0x001fe4000f8ec03f */
[----:B------:R-:W-:-:S04]  /*0360*/  UIADD3 UR4, -UR9, 0x100000, URZ ;  /* 0x0010000009047890 */ /* 0x000fc8000fffe13f */
[----:B------:R-:W-:Y:S02]  /*0370*/  USHF.L.U32 UR5, UR4, 0xb, URZ ;  /* 0x0000000b04057899 */ /* 0x000fe4000800063f */
[----:B------:R-:W-:Y:S01]  /*0380*/  USHF.L.U32 UR4, UR4, 0x1, URZ ;  /* 0x0000000104047899 */ /* 0x000fe2000800063f */
[----:B------:R-:W0:Y:S03]  /*0390*/  FENCE.VIEW.ASYNC.S ;  /* 0x00000000000073c6 */ /* 0x000e260000000000 */
[----:B0-----:R3:W4:Y:S08]  /*03a0*/  SYNCS.EXCH.64 URZ, [UR8+0x34830], UR6 ;  /* 0x03483006083f75b2 */ /* 0x0017300008000100 */
[----:B------:R3:W0:Y:S01]  /*03b0*/  SYNCS.EXCH.64 URZ, [UR8+0x34840], UR4 ;  /* 0x03484004083f75b2 */ /* 0x0006220008000100 */
[----:B------:R3:W0:Y:S01]  /*03c0*/  SYNCS.EXCH.64 URZ, [UR8+0x34838], UR6 ;  /* 0x03483806083f75b2 */ /* 0x0006220008000100 */
[----:B------:R3:W0:Y:S02]  /*03d0*/  SYNCS.EXCH.64 URZ, [UR8+0x34848], UR4 ;  /* 0x03484804083f75b2 */ /* 0x0006240008000100 */
[----:B---3--:R-:W-:Y:S01]  /*03e0*/  NOP ;  /* 0x0000000000007918 */ /* 0x008fe20000000000 */
.L_x_250:
[----:B------:R-:W3:Y:S01]  /*03f0*/  SHFL.IDX PT, R2, R0, RZ, 0x1f ;  /* 0x00001fff00027589 */ /* 0x000ee200000e0000 */
[----:B------:R-:W-:Y:S01]  /*0400*/  NOP ;  /* 0x0000000000007918 */ /* 0x000fe20000000000 */
[----:B---3--:R-:W-:-:S13]  /*0410*/  ISETP.NE.AND P0, PT, R2, RZ, PT ;  /* 0x000000ff0200720c */ /* 0x008fda0003f05270 */
[----:B------:R-:W-:Y:S05]  /*0420*/  @P0 BRA `(.L_x_251) ;  /* 0x0000000000480947 */ /* 0x000fea0003800000 */
[----:B0-----:R-:W0:Y:S01]  /*0430*/  S2UR UR5, SR_CgaCtaId ;  /* 0x00000000000579c3 */ /* 0x001e220000008800 */
[----:B------:R-:W-:Y:S01]  /*0440*/  UMOV UR4, 0x400 ;  /* 0x0000040000047882 */ /* 0x000fe20000000000 */
[----:B------:R-:W-:Y:S01]  /*0450*/  UMOV UR6, 0x1 ;  /* 0x0000000100067882 */ /* 0x000fe20000000000 */
[----:B------:R-:W-:Y:S01]  /*0460*/  UMOV UR7, 0x2 ;  /* 0x0000000200077882 */ /* 0x000fe20000000000 */
[----:B------:R-:W-:Y:S01]  /*0470*/  ELECT P0, URZ, PT ;  /* 0x00000000003f782f */ /* 0x000fe20003800000 */
[----:B0-----:R-:W-:Y:S02]  /*0480*/  ULEA UR8, UR5, UR4, 0x18 ;  /* 0x0000000405087291 */ /* 0x001fe4000f8ec03f */
[----:B------:R-:W-:-:S04]  /*0490*/  UIADD3 UR4, -UR6, 0x100000, URZ ;  /* 0x0010000006047890 */ /* 0x000fc8000fffe13f */
[----:B------:R-:W-:Y:S02]  /*04a0*/  USHF.L.U32 UR5, UR4, 0xb, URZ ;  /* 0x0000000b04057899 */ /* 0x000fe4000800063f */
[----:B------:R-:W-:Y:S02]  /*04b0*/  USHF.L.U32 UR4, UR4, 0x1, URZ ;  /* 0x0000000104047899 */ /* 0x000fe4000800063f */
[----:B------:R-:W-:-:S04]  /*04c0*/  UIADD3 UR6, -UR7, 0x100000, URZ ;  /* 0x0010000007067890 */ /* 0x000fc8000fffe13f */
[----:B------:R-:W-:Y:S02]  /*04d0*/  USHF.L.U32 UR7, UR6, 0xb, URZ ;  /* 0x0000000b06077899 */ /* 0x000fe4000800063f */
[----:B------:R-:W-:Y:S01]  /*04e0*/  USHF.L.U32 UR6, UR6, 0x1, URZ ;  /* 0x0000000106067899 */ /* 0x000fe2000800063f */
[----:B------:R-:W0:Y:S03]  /*04f0*/  FENCE.VIEW.ASYNC.S ;  /* 0x00000000000073c6 */ /* 0x000e260000000000 */
[----:B0-----:R3:W0:Y:S08]  /*0500*/  SYNCS.EXCH.64 URZ, [UR8+0x34850], UR4 ;  /* 0x03485004083f75b2 */ /* 0x0016300008000100 */
[----:B------:R3:W0:Y:S01]  /*0510*/  SYNCS.EXCH.64 URZ, [UR8+0x34860], UR6 ;  /* 0x03486006083f75b2 */ /* 0x0006220008000100 */
[----:B------:R3:W0:Y:S01]  /*0520*/  SYNCS.EXCH.64 URZ, [UR8+0x34858], UR4 ;  /* 0x03485804083f75b2 */ /* 0x0006220008000100 */
[----:B------:R3:W0:Y:S02]  /*0530*/  SYNCS.EXCH.64 URZ, [UR8+0x34868], UR6 ;  /* 0x03486806083f75b2 */ /* 0x0006240008000100 */
[----:B---3--:R-:W-:Y:S01]  /*0540*/  NOP ;  /* 0x0000000000007918 */ /* 0x008fe20000000000 */
.L_x_251:
[----:B------:R-:W3:Y:S01]  /*0550*/  SHFL.IDX PT, R2, R0, RZ, 0x1f ;  /* 0x00001fff00027589 */ /* 0x000ee200000e0000 */
[----:B------:R-:W-:Y:S01]  /*0560*/  NOP ;  /* 0x0000000000007918 */ /* 0x000fe20000000000 */
[----:B---3--:R-:W-:-:S13]  /*0570*/  ISETP.NE.AND P0, PT, R2, RZ, PT ;  /* 0x000000ff0200720c */ /* 0x008fda0003f05270 */
[----:B------:R-:W-:Y:S05]  /*0580*/  @P0 BRA `(.L_x_252) ;  /* 0x0000000000380947 */ /* 0x000fea0003800000 */
[----:B0-----:R-:W0:Y:S01]  /*0590*/  S2UR UR5, SR_CgaCtaId ;  /* 0x00000000000579c3 */ /* 0x001e220000008800 */
[----:B------:R-:W-:Y:S01]  /*05a0*/  UMOV UR4, 0x400 ;  /* 0x0000040000047882 */ /* 0x000fe20000000000 */
[----:B------:R-:W-:Y:S01]  /*05b0*/  UMOV UR7, 0x1 ;  /* 0x0000000100077882 */ /* 0x000fe20000000000 */
[----:B------:R-:W-:Y:S01]  /*05c0*/  ELECT P0, URZ, PT ;  /* 0x00000000003f782f */ /* 0x000fe20003800000 */
[----:B0-----:R-:W-:Y:S02]  /*05d0*/  ULEA UR6, UR5, UR4, 0x18 ;  /* 0x0000000405067291 */ /* 0x001fe4000f8ec03f */
[----:B------:R-:W-:-:S04]  /*05e0*/  UIADD3 UR4, -UR7, 0x100000, URZ ;  /* 0x0010000007047890 */ /* 0x000fc8000fffe13f */
[----:B------:R-:W-:Y:S02]  /*05f0*/  USHF.L.U32 UR5, UR4, 0xb, URZ ;  /* 0x0000000b04057899 */ /* 0x000fe4000800063f */
[----:B------:R-:W-:Y:S01]  /*0600*/  USHF.L.U32 UR4, UR4, 0x1, URZ ;  /* 0x0000000104047899 */ /* 0x000fe2000800063f */
[----:B------:R-:W0:Y:S11]  /*0610*/  FENCE.VIEW.ASYNC.S ;  /* 0x00000000000073c6 */ /* 0x000e360000000000 */
[----:B0-----:R3:W0:Y:S01]  /*0620*/  SYNCS.EXCH.64 URZ, [UR6+0x34870], UR4 ;  /* 0x03487004063f75b2 */ /* 0x0016220008000100 */
[----:B------:R3:W0:Y:S01]  /*0630*/  SYNCS.EXCH.64 URZ, [UR6+0x34880], UR4 ;  /* 0x03488004063f75b2 */ /* 0x0006220008000100 */
[----:B------:R3:W0:Y:S01]  /*0640*/  SYNCS.EXCH.64 URZ, [UR6+0x34878], UR4 ;  /* 0x03487804063f75b2 */ /* 0x0006220008000100 */
[----:B------:R3:W0:Y:S02]  /*0650*/  SYNCS.EXCH.64 URZ, [UR6+0x34888], UR4 ;  /* 0x03488804063f75b2 */ /* 0x0006240008000100 */
[----:B---3--:R-:W-:Y:S01]  /*0660*/  NOP ;  /* 0x0000000000007918 */ /* 0x008fe20000000000 */
.L_x_252:
        /* <DEDUP_REMOVED lines=22> */
.L_x_253:
        /* <DEDUP_REMOVED lines=22> */
.L_x_254:
[----:B0-----:R-:W-:Y:S01]  /*0930*/  UMOV UR4, 0x1 ;  /* 0x0000000100047882 */ /* 0x001fe20000000000 */
[----:B------:R-:W-:Y:S01]  /*0940*/  PLOP3.LUT P0, PT, PT, PT, UP0, 0x80, 0x0 ;  /* 0x000000000000781c */ /* 0x000fe20003f0f008 */
[----:B------:R-:W-:Y:S01]  /*0950*/  USEL UR4, UR4, 0x2, !UP0 ;  /* 0x0000000204047887 */ /* 0x000fe2000c000000 */
[----:B------:R-:W-:-:S05]  /*0960*/  NOP ;  /* 0x0000000000007918 */ /* 0x000fca0000000000 */
[----:B------:R-:W-:-:S05]  /*0970*/  IMAD.U32 R2, RZ, RZ, UR4 ;  /* 0x00000004ff027e24 */ /* 0x000fca000f8e00ff */
[----:B------:R0:W-:Y:S01]  /*0980*/  STL [R1+0x30], R2 ;  /* 0x0000300201007387 */ /* 0x0001e20000100800 */
[----:B-12-4-:R-:W-:Y:S06]  /*0990*/  BAR.SYNC.DEFER_BLOCKING 0x0 ;  /* 0x0000000000007b1d */ /* 0x016fec0000010000 */
[----:B------:R-:W-:Y:S05]  /*09a0*/  @!P0 BRA `(.L_x_255) ;  /* 0x0000009400088947 */ /* 0x000fea0003800000 */
.L_x_256:
[----:B------:R-:W-:-:S08]  /*09b0*/  NOP ;  /* 0x0000000000007918 */ /* 0x000fd00000000000 */
[----:B------:R-:W1:Y:S02]  /*09c0*/  USETMAXREG.TRY_ALLOC.CTAPOOL UP0, 0xf0 ;  /* 0x000000f0000079c8 */ /* 0x000e640008000600 */
[----:B-1----:R-:W-:-:S13]  /*09d0*/  PLOP3.LUT P0, PT, PT, PT, UP0, 0x80, 0x0 ;  /* 0x000000000000781c */ /* 0x002fda0003f0f008 */
[----:B------:R-:W-:Y:S05]  /*09e0*/  @!P0 BRA `(.L_x_256) ;  /* 0xfffffffc00f08947 */ /* 0x000fea000383ffff */
[----:B------:R-:W1:Y:S08]  /*09f0*/  S2UR UR5, SR_CgaCtaId ;  /* 0x00000000000579c3 */ /* 0x000e700000008800 */
[----:B------:R-:W-:Y:S06]  /*0a00*/  BAR.ARV 0x8, 0x120 ;  /* 0x0204800000007b1d */ /* 0x000fec0000002000 */
[----:B------:R-:W-:-:S02]  /*0a10*/  UMOV UR4, 0x400 ;  /* 0x0000040000047882 */ /* 0x000fc40000000000 */
[----:B------:R-:W-:Y:S01]  /*0a20*/  BAR.SYNC.DEFER_BLOCKING 0x5, 0x120 ;  /* 0x0144800000007b1d */ /* 0x000fe20000010000 */
[----:B-1----:R-:W-:-:S09]  /*0a30*/  ULEA UR4, UR5, UR4, 0x18 ;  /* 0x0000000405047291 */ /* 0x002fd2000f8ec03f */
[----:B------:R-:W1:Y:S01]  /*0a40*/  LDS.128 R48, [UR4+0x348d0] ;  /* 0x0348d004ff307984 */ /* 0x000e620008000c00 */
[----:B------:R-:W-:Y:S01]  /*0a50*/  ULDC UR4, c[0x0][0xc14] ;  /* 0x0003050000047ab9 */ /* 0x000fe20000000800 */
[----:B------:R-:W-:Y:S06]  /*0a60*/  BAR.ARV 0x4, 0x120 ;  /* 0x0104800000007b1d */ /* 0x000fec0000002000 */
[----:B-1----:R-:W-:-:S13]  /*0a70*/  ISETP.GE.AND P0, PT, R51, UR4, PT ;  /* 0x0000000433007c0c */ /* 0x002fda000bf06270 */
[----:B------:R-:W-:Y:S05]  /*0a80*/  @P0 EXIT ;  /* 0x000000000000094d */ /* 0x000fea0003800000 */
[----:B0-----:R-:W2:Y:S01]  /*0a90*/  LDL R2, [R1+0x30] ;  /* 0x0000300001027983 */ /* 0x001ea20000100800 */
[----:B------:R-:W-:Y:S01]  /*0aa0*/  R2UR UR5, R50 ;  /* 0x00000000320572ca */ /* 0x000fe200000e0000 */
[----:B------:R-:W-:Y:S01]  /*0ab0*/  IMAD.MOV.U32 R188, RZ, RZ, -0x2 ;  /* 0xfffffffeffbc7424 */ /* 0x000fe200078e00ff */
[----:B------:R-:W-:Y:S01]  /*0ac0*/  MOV R185, RZ ;  /* 0x000000ff00b97202 */ /* 0x000fe20000000f00 */
[----:B------:R-:W0:Y:S01]  /*0ad0*/  S2R R0, SR_TID.X ;  /* 0x0000000000007919 */ /* 0x000e220000002100 */
[----:B------:R-:W-:Y:S02]  /*0ae0*/  IMAD.MOV.U32 R16, RZ, RZ, RZ ;  /* 0x000000ffff107224 */ /* 0x000fe400078e00ff */
[----:B0-----:R-:W-:-:S05]  /*0af0*/  VIADD R192, R0, 0xffffff80 ;  /* 0xffffff8000c07836 */ /* 0x001fca0000000000 */
[----:B------:R-:W-:-:S04]  /*0b00*/  SHF.R.S32.HI R3, RZ, 0x1f, R192 ;  /* 0x0000001fff037819 */ /* 0x000fc800000114c0 */
[CC--:B------:R-:W-:Y:S02]  /*0b10*/  LEA.HI R0, R3.reuse, R192.reuse, RZ, 0x7 ;  /* 0x000000c003007211 */ /* 0x0c0fe400078f38ff */
[----:B------:R-:W-:Y:S02]  /*0b20*/  LEA.HI R4, R3, R192, RZ, 0x5 ;  /* 0x000000c003047211 */ /* 0x000fe400078f28ff */
[----:B------:R-:W-:Y:S02]  /*0b30*/  LOP3.LUT R5, R0, 0xffffff80, RZ, 0xc0, !PT ;  /* 0xffffff8000057812 */ /* 0x000fe400078ec0ff */
[----:B------:R-:W-:Y:S01]  /*0b40*/  SHF.R.S32.HI R187, RZ, 0x7, R0 ;  /* 0x00000007ffbb7819 */ /* 0x000fe20000011400 */
[----:B------:R-:W-:Y:S02]  /*0b50*/  IMAD.SHL.U32 R4, R4, 0x20, RZ ;  /* 0x0000002004047824 */ /* 0x000fe400078e00ff */
[----:B------:R-:W-:Y:S01]  /*0b60*/  IMAD.IADD R186, R192, 0x1, -R5 ;  /* 0x00000001c0ba7824 */ /* 0x000fe200078e0a05 */
[----:B------:R-:W-:-:S02]  /*0b70*/  LEA.HI R0, R0, R187, RZ, 0x1 ;  /* 0x000000bb00007211 */ /* 0x000fc400078f08ff */
[----:B------:R-:W-:Y:S02]  /*0b80*/  LOP3.LUT R4, R4, 0xfffffc00, RZ, 0xc0, !PT ;  /* 0xfffffc0004047812 */ /* 0x000fe400078ec0ff */
[----:B------:R-:W-:Y:S02]  /*0b90*/  SHF.R.S32.HI R9, RZ, 0x1f, R186 ;  /* 0x0000001fff097819 */ /* 0x000fe400000114ba */
[----:B------:R-:W-:Y:S02]  /*0ba0*/  LOP3.LUT R0, R0, 0x3fffffe, RZ, 0xc0, !PT ;  /* 0x03fffffe00007812 */ /* 0x000fe400078ec0ff */
[CC--:B------:R-:W-:Y:S02]  /*0bb0*/  LEA.HI R6, R9.reuse, R186.reuse, RZ, 0x2 ;  /* 0x000000ba09067211 */ /* 0x0c0fe400078f10ff */
[----:B------:R-:W-:Y:S01]  /*0bc0*/  LEA.HI R9, R9, R186, RZ, 0x5 ;  /* 0x000000ba09097211 */ /* 0x000fe200078f28ff */
[----:B------:R-:W-:Y:S01]  /*0bd0*/  IMAD.IADD R0, R187, 0x1, -R0 ;  /* 0x00000001bb007824 */ /* 0x000fe200078e0a00 */
[----:B------:R-:W-:-:S02]  /*0be0*/  SHF.R.S32.HI R8, RZ, 0x2, R6 ;  /* 0x00000002ff087819 */ /* 0x000fc40000011406 */
[----:B------:R-:W-:Y:S02]  /*0bf0*/  SHF.R.S32.HI R11, RZ, 0x1f, R6 ;  /* 0x0000001fff0b7819 */ /* 0x000fe40000011406 */
[----:B------:R-:W-:Y:S02]  /*0c00*/  SHF.R.S32.HI R9, RZ, 0x5, R9 ;  /* 0x00000005ff097819 */ /* 0x000fe40000011409 */
[----:B------:R-:W-:-:S04]  /*0c10*/  LEA.HI R11, R11, R8, RZ, 0x3 ;  /* 0x000000080b0b7211 */ /* 0x000fc800078f18ff */
[----:B------:R-:W-:-:S05]  /*0c20*/  LOP3.LUT R11, R11, 0xfffffff8, RZ, 0xc0, !PT ;  /* 0xfffffff80b0b7812 */ /* 0x000fca00078ec0ff */
[----:B------:R-:W-:-:S04]  /*0c30*/  IMAD.IADD R8, R8, 0x1, -R11 ;  /* 0x0000000108087824 */ /* 0x000fc800078e0a0b */
[----:B------:R-:W-:-:S04]  /*0c40*/  IMAD R9, R9, 0x10, R8 ;  /* 0x0000001009097824 */ /* 0x000fc800078e0208 */
[----:B------:R-:W-:Y:S01]  /*0c50*/  IMAD R189, R0, 0x40, R9 ;  /* 0x0000004000bd7824 */ /* 0x000fe200078e0209 */
[----:B--2---:R-:W-:Y:S02]  /*0c60*/  R2UR UR4, R2 ;  /* 0x00000000020472ca */ /* 0x004fe400000e0000 */
[CC--:B------:R-:W-:Y:S02]  /*0c70*/  LEA.HI R2, R3.reuse, R192.reuse, RZ, 0x4 ;  /* 0x000000c003027211 */ /* 0x0c0fe400078f20ff */
[----:B------:R-:W-:Y:S02]  /*0c80*/  LEA.HI R3, R3, R192, RZ, 0x3 ;  /* 0x000000c003037211 */ /* 0x000fe400078f18ff */
[----:B------:R-:W-:Y:S02]  /*0c90*/  SHF.R.S32.HI R7, RZ, 0x4, R2 ;  /* 0x00000004ff077819 */ /* 0x000fe40000011402 */
[C---:B------:R-:W-:Y:S02]  /*0ca0*/  LOP3.LUT R5, R2.reuse, 0x3fffff0, RZ, 0xc0, !PT ;  /* 0x03fffff002057812 */ /* 0x040fe400078ec0ff */
[----:B------:R-:W-:-:S02]  /*0cb0*/  LEA.HI R2, R2, R7, RZ, 0x1 ;  /* 0x0000000702027211 */ /* 0x000fc400078f08ff */
[----:B------:R-:W-:Y:S01]  /*0cc0*/  SHF.R.S32.HI R18, RZ, 0x3, R3 ;  /* 0x00000003ff127819 */ /* 0x000fe20000011403 */
[----:B------:R-:W-:Y:S01]  /*0cd0*/  IMAD.IADD R5, R192, 0x1, -R5 ;  /* 0x00000001c0057824 */ /* 0x000fe200078e0a05 */
[----:B------:R-:W-:Y:S01]  /*0ce0*/  LOP3.LUT R2, R2, 0x1ffffffe, RZ, 0xc0, !PT ;  /* 0x1ffffffe02027812 */ /* 0x000fe200078ec0ff */
[----:B------:R-:W-:Y:S02]  /*0cf0*/  ULOP3.LUT UR4, UR4, 0x1, URZ, 0xfc, !UPT ;  /* 0x0000000104047892 */ /* 0x000fe4000f8efc3f */
[----:B------:R-:W-:Y:S01]  /*0d00*/  IMAD R5, R5, 0x40, R4 ;  /* 0x0000004005057824 */ /* 0x000fe200078e0204 */
[----:B------:R-:W-:Y:S02]  /*0d10*/  IADD3 R2, R7, -R2, RZ ;  /* 0x8000000207027210 */ /* 0x000fe40007ffe0ff */
[----:B------:R-:W-:Y:S01]  /*0d20*/  LOP3.LUT R7, R6, 0x7ffffffc, RZ, 0xc0, !PT ;  /* 0x7ffffffc06077812 */ /* 0x000fe200078ec0ff */
[----:B------:R-:W-:Y:S02]  /*0d30*/  IMAD.U32 R191, RZ, RZ, UR4 ;  /* 0x00000004ffbf7e24 */ /* 0x000fe4000f8e00ff */
[----:B------:R-:W-:Y:S01]  /*0d40*/  IMAD R190, R2, 0x8, R5 ;  /* 0x0000000802be7824 */ /* 0x000fe200078e0205 */
[----:B------:R-:W-:Y:S01]  /*0d50*/  LOP3.LUT R5, R3, 0x1ffffff8, RZ, 0xc0, !PT ;  /* 0x1ffffff803057812 */ /* 0x000fe200078ec0ff */
[----:B------:R-:W-:-:S02]  /*0d60*/  IMAD.IADD R7, R186, 0x1, -R7 ;  /* 0x00000001ba077824 */ /* 0x000fc400078e0a07 */
[----:B------:R-:W-:Y:S02]  /*0d70*/  IMAD.MOV.U32 R2, RZ, RZ, RZ ;  /* 0x000000ffff027224 */ /* 0x000fe400078e00ff */
[----:B------:R-:W-:Y:S02]  /*0d80*/  IMAD.IADD R5, R192, 0x1, -R5 ;  /* 0x00000001c0057824 */ /* 0x000fe400078e0a05 */
[----:B------:R-:W-:Y:S02]  /*0d90*/  IMAD R188, R7, R188, 0x80 ;  /* 0x0000008007bc7424 */ /* 0x000fe400078e02bc */
[----:B------:R-:W-:-:S07]  /*0da0*/  IMAD.SHL.U32 R17, R5, 0x8, RZ ;  /* 0x0000000805117824 */ /* 0x000fce00078e00ff */
.L_x_299:
[----:B0---45:R-:W0:Y:S01]  /*0db0*/  LDC.64 R4, c[0x0][0xc60] ;  /* 0x00031800ff047b82 */ /* 0x031e220000000a00 */
[----:B------:R-:W-:Y:S01]  /*0dc0*/  ULDC.64 UR10, c[0x0][0x208] ;  /* 0x00008200000a7ab9 */ /* 0x000fe20000000a00 */
[----:B------:R-:W-:Y:S01]  /*0dd0*/  ULDC.64 UR6, c[0x0][0xa28] ;  /* 0x00028a0000067ab9 */ /* 0x000fe20000000a00 */
[----:B------:R-:W-:Y:S01]  /*0de0*/  ULDC.64 UR8, c[0x0][0xa20] ;  /* 0x0002880000087ab9 */ /* 0x000fe20000000a00 */
[----:B0-----:R-:W-:-:S06]  /*0df0*/  IMAD.WIDE R4, R51, 0x4, R4 ;  /* 0x0000000433047825 */ /* 0x001fcc00078e0204 */
[----:B--2---:R-:W2:Y:S01]  /*0e00*/  LDG.E R4, desc[UR10][R4.64] ;  /* 0x0000000a04047981 */ /* 0x004ea2000c1e1900 */
[----:B------:R-:W-:Y:S02]  /*0e10*/  UISETP.NE.U32.AND UP0, UPT, UR6, URZ, UPT ;  /* 0x0000003f0600728c */ /* 0x000fe4000bf05070 */
[----:B------:R-:W-:Y:S02]  /*0e20*/  UISETP.NE.U32.AND UP1, UPT, UR8, URZ, UPT ;  /* 0x0000003f0800728c */ /* 0x000fe4000bf25070 */
[----:B------:R-:W-:Y:S02]  /*0e30*/  UISETP.NE.AND.EX UP0, UPT, UR7, URZ, UPT, UP0 ;  /* 0x0000003f0700728c */ /* 0x000fe4000bf05300 */
[----:B------:R-:W-:-:S04]  /*0e40*/  UISETP.NE.AND.EX UP1, UPT, UR9, URZ, UPT, UP1 ;  /* 0x0000003f0900728c */ /* 0x000fc8000bf25310 */
[----:B------:R-:W-:Y:S02]  /*0e50*/  PLOP3.LUT P0, PT, PT, PT, UP0, 0x80, 0x0 ;  /* 0x000000000000781c */ /* 0x000fe40003f0f008 */
[----:B------:R-:W-:Y:S02]  /*0e60*/  PLOP3.LUT P1, PT, PT, PT, UP1, 0x80, 0x0 ;  /* 0x000000000000781c */ /* 0x000fe40003f2f018 */
[----:B--2---:R-:W-:-:S13]  /*0e70*/  R2UR UR61, R4 ;  /* 0x00000000043d72ca */ /* 0x004fda00000e0000 */
[----:B------:R-:W-:Y:S02]  /*0e80*/  USHF.R.S32.HI UR4, URZ, 0x1f, UR61 ;  /* 0x0000001f3f047899 */ /* 0x000fe4000801143d */
[----:B------:R-:W-:Y:S02]  /*0e90*/  @UP0 ULEA UR6, UP2, UR61, UR6, 0x2 ;  /* 0x000000063d060291 */ /* 0x000fe4000f84103f */
[----:B------:R-:W-:Y:S02]  /*0ea0*/  @UP1 ULEA UR8, UP3, UR61, UR8, 0x2 ;  /* 0x000000083d081291 */ /* 0x000fe4000f86103f */
[----:B------:R-:W-:Y:S02]  /*0eb0*/  @UP0 ULEA.HI.X UR7, UR61, UR7, UR4, 0x2, UP2 ;  /* 0x000000073d070291 */ /* 0x000fe400090f1404 */
[----:B------:R-:W-:Y:S01]  /*0ec0*/  IMAD.U32 R184, RZ, RZ, UR4 ;  /* 0x00000004ffb87e24 */ /* 0x000fe2000f8e00ff */
[----:B------:R-:W-:Y:S01]  /*0ed0*/  @UP1 ULEA.HI.X UR9, UR61, UR9, UR4, 0x2, UP3 ;  /* 0x000000093d091291 */ /* 0x000fe200098f1404 */
[----:B------:R-:W-:-:S02]  /*0ee0*/  IMAD.U32 R4, RZ, RZ, UR6 ;  /* 0x00000006ff047e24 */ /* 0x000fc4000f8e00ff */
[----:B---3--:R-:W-:Y:S01]  /*0ef0*/  IMAD.U32 R6, RZ, RZ, UR8 ;  /* 0x00000008ff067e24 */ /* 0x008fe2000f8e00ff */
[----:B------:R-:W-:Y:S01]  /*0f00*/  MOV R5, UR7 ;  /* 0x0000000700057c02 */ /* 0x000fe20008000f00 */
[----:B------:R-:W-:Y:S01]  /*0f10*/  ULDC.64 UR6, c[0x0][0x3f8] ;  /* 0x0000fe0000067ab9 */ /* 0x000fe20000000a00 */
[----:B------:R-:W-:Y:S01]  /*0f20*/  IMAD.U32 R7, RZ, RZ, UR9 ;  /* 0x00000009ff077e24 */ /* 0x000fe2000f8e00ff */
[----:B------:R-:W-:Y:S02]  /*0f30*/  ULDC UR4, c[0x0][0x404] ;  /* 0x0001010000047ab9 */ /* 0x000fe40000000800 */
[----:B------:R-:W2:Y:S04]  /*0f40*/  @P0 LDG.E R4, desc[UR10][R4.64] ;  /* 0x0000000a04040981 */ /* 0x000ea8000c1e1900 */
[----:B------:R-:W3:Y:S01]  /*0f50*/  @P1 LDG.E R6, desc[UR10][R6.64] ;  /* 0x0000000a06061981 */ /* 0x000ee2000c1e1900 */
[----:B------:R-:W-:Y:S01]  /*0f60*/  UISETP.NE.U32.AND UP0, UPT, UR6, URZ, UPT ;  /* 0x0000003f0600728c */ /* 0x000fe2000bf05070 */
[----:B------:R-:W-:Y:S01]  /*0f70*/  IMAD.MOV.U32 R22, RZ, RZ, R49 ;  /* 0x000000ffff167224 */ /* 0x000fe200078e0031 */
[----:B------:R-:W-:Y:S01]  /*0f80*/  UMOV UR44, URZ ;  /* 0x0000003f002c7c82 */ /* 0x000fe20008000000 */
[----:B------:R-:W-:Y:S01]  /*0f90*/  ULDC UR6, c[0x0][0x2e0] ;  /* 0x0000b80000067ab9 */ /* 0x000fe20000000800 */
[----:B------:R-:W-:Y:S01]  /*0fa0*/  UISETP.NE.AND.EX UP0, UPT, UR7, URZ, UPT, UP0 ;  /* 0x0000003f0700728c */ /* 0x000fe2000bf05300 */
[----:B------:R-:W-:Y:S01]  /*0fb0*/  IMAD.MOV.U32 R0, RZ, RZ, RZ ;  /* 0x000000ffff007224 */ /* 0x000fe200078e00ff */
[----:B------:R-:W-:Y:S01]  /*0fc0*/  CS2R R86, SRZ ;  /* 0x0000000000567805 */ /* 0x000fe2000001ff00 */
[----:B------:R-:W-:Y:S01]  /*0fd0*/  IMAD.MOV.U32 R3, RZ, RZ, RZ ;  /* 0x000000ffff037224 */ /* 0x000fe200078e00ff */
[----:B------:R-:W-:Y:S01]  /*0fe0*/  USEL UR4, UR4, 0x1, UP0 ;  /* 0x0000000104047887 */ /* 0x000fe20008000000 */
[----:B------:R-:W-:-:S02]  /*0ff0*/  CS2R R84, SRZ ;  /* 0x0000000000547805 */ /* 0x000fc4000001ff00 */
[----:B------:R-:W-:Y:S02]  /*1000*/  CS2R R82, SRZ ;  /* 0x0000000000527805 */ /* 0x000fe4000001ff00 */
[----:B------:R-:W-:Y:S01]  /*1010*/  CS2R R80, SRZ ;  /* 0x0000000000507805 */ /* 0x000fe2000001ff00 */
[----:B------:R-:W-:Y:S01]  /*1020*/  UIMAD UR4, UR4, UR6, URZ ;  /* 0x00000006040472a4 */ /* 0x000fe2000f8e023f */
        /* <DEDUP_REMOVED lines=13> */
[----:B------:R-:W-:Y:S01]  /*1100*/  CS2R R52, SRZ ;  /* 0x0000000000347805 */ /* 0x000fe2000001ff00 */
[----:B------:R-:W-:Y:S01]  /*1110*/  IMAD.MOV.U32 R29, RZ, RZ, RZ ;  /* 0x000000ffff1d7224 */ /* 0x000fe200078e00ff */
[----:B------:R-:W-:Y:S02]  /*1120*/  CS2R R32, SRZ ;  /* 0x0000000000207805 */ /* 0x000fe4000001ff00 */
[----:B------:R-:W-:-:S02]  /*1130*/  CS2R R36, SRZ ;  /* 0x0000000000247805 */ /* 0x000fc4000001ff00 */
[----:B-1----:R-:W-:Y:S02]  /*1140*/  CS2R R46, SRZ ;  /* 0x00000000002e7805 */ /* 0x002fe4000001ff00 */
[----:B------:R-:W-:Y:S02]  /*1150*/  CS2R R44, SRZ ;  /* 0x00000000002c7805 */ /* 0x000fe4000001ff00 */
[----:B------:R-:W-:Y:S02]  /*1160*/  CS2R R42, SRZ ;  /* 0x00000000002a7805 */ /* 0x000fe4000001ff00 */
[----:B------:R-:W-:Y:S02]  /*1170*/  CS2R R40, SRZ ;  /* 0x0000000000287805 */ /* 0x000fe4000001ff00 */
[----:B------:R-:W-:Y:S01]  /*1180*/  CS2R R38, SRZ ;  /* 0x0000000000267805 */ /* 0x000fe2000001ff00 */
[----:B------:R-:W-:Y:S01]  /*1190*/  IMAD.U32 R23, RZ, RZ, UR5 ;  /* 0x00000005ff177e24 */ /* 0x000fe2000f8e00ff */
[----:B--2---:R-:W-:-:S02]  /*11a0*/  @P0 R2UR UR44, R4 ;  /* 0x00000000042c02ca */ /* 0x004fc400000e0000 */
[----:B------:R-:W-:Y:S02]  /*11b0*/  PLOP3.LUT P0, PT, PT, PT, PT, 0x80, 0x0 ;  /* 0x000000000000781c */ /* 0x000fe40003f0f070 */
[----:B---3--:R-:W-:Y:S01]  /*11c0*/  @P1 R2UR UR4, R6 ;  /* 0x00000000060412ca */ /* 0x008fe200000e0000 */
[----:B------:R-:W-:-:S14]  /*11d0*/  @P1 BRA `(.L_x_257) ;  /* 0x0000000000381947 */ /* 0x000fdc0003800000 */
[----:B------:R-:W-:Y:S02]  /*11e0*/  ULDC.64 UR6, c[0x0][0xa08] ;  /* 0x0002820000067ab9 */ /* 0x000fe40000000a00 */
[----:B------:R-:W-:-:S04]  /*11f0*/  ISETP.NE.U32.AND P1, PT, RZ, UR6, PT ;  /* 0x00000006ff007c0c */ /* 0x000fc8000bf25070 */
[----:B------:R-:W-:-:S13]  /*1200*/  ISETP.NE.AND.EX P1, PT, RZ, UR7, PT, P1 ;  /* 0x00000007ff007c0c */ /* 0x000fda000bf25310 */
[----:B------:R-:W-:Y:S05]  /*1210*/  @!P1 BRA `(.L_x_257) ;  /* 0x0000000000289947 */ /* 0x000fea0003800000 */
[----:B------:R-:W-:Y:S01]  /*1220*/  ULDC.64 UR4, c[0x0][0xa08] ;  /* 0x0002820000047ab9 */ /* 0x000fe20000000a00 */
[----:B------:R-:W-:Y:S01]  /*1230*/  ULDC.64 UR6, c[0x0][0x208] ;  /* 0x0000820000067ab9 */ /* 0x000fe20000000a00 */
[----:B------:R-:W-:-:S06]  /*1240*/  UIMAD.WIDE UR4, UR61, 0x4, UR4 ;  /* 0x000000043d0478a5 */ /* 0x000fcc000f8e0204 */
[----:B------:R-:W-:Y:S01]  /*1250*/  MOV R4, UR4 ;  /* 0x0000000400047c02 */ /* 0x000fe20008000f00 */
[----:B------:R-:W-:-:S05]  /*1260*/  IMAD.U32 R5, RZ, RZ, UR5 ;  /* 0x00000005ff057e24 */ /* 0x000fca000f8e00ff */
[----:B------:R-:W2:Y:S04]  /*1270*/  LDG.E R7, desc[UR6][R4.64] ;  /* 0x0000000604077981 */ /* 0x000ea8000c1e1900 */
[----:B------:R-:W3:Y:S01]  /*1280*/  LDG.E R6, desc[UR6][R4.64+0x4] ;  /* 0x0000040604067981 */ /* 0x000ee2000c1e1900 */
[----:B--2---:R-:W-:Y:S02]  /*1290*/  R2UR UR4, R7 ;  /* 0x00000000070472ca */ /* 0x004fe400000e0000 */
[----:B---3--:R-:W-:-:S13]  /*12a0*/  R2UR UR5, R6 ;  /* 0x00000000060572ca */ /* 0x008fda00000e0000 */
[----:B------:R-:W-:-:S12]  /*12b0*/  UIADD3 UR4, -UR4, UR5, URZ ;  /* 0x0000000504047290 */ /* 0x000fd8000fffe13f */
.L_x_257:
[----:B------:R-:W-:Y:S01]  /*12c0*/  UIADD3 UR44, -UR44, UR4, URZ ;  /* 0x000000042c2c7290 */ /* 0x000fe2000fffe13f */
[----:B------:R-:W-:Y:S02]  /*12d0*/  CS2R R88, SRZ ;  /* 0x0000000000587805 */ /* 0x000fe4000001ff00 */
[----:B------:R-:W-:Y:S02]  /*12e0*/  CS2R R34, SRZ ;  /* 0x0000000000227805 */ /* 0x000fe4000001ff00 */
[----:B------:R-:W-:Y:S01]  /*12f0*/  CS2R R90, SRZ ;  /* 0x00000000005a7805 */ /* 0x000fe2000001ff00 */
[----:B------:R-:W-:Y:S01]  /*1300*/  UISETP.GE.AND UP0, UPT, UR44, 0x1, UPT ;  /* 0x000000012c00788c */ /* 0x000fe2000bf06270 */
[----:B------:R-:W-:Y:S01]  /*1310*/  CS2R R6, SRZ ;  /* 0x0000000000067805 */ /* 0x000fe2000001ff00 */
[----:B------:R-:W-:Y:S01]  /*1320*/  UIADD3 UR4, UR44, 0x7f, URZ ;  /* 0x0000007f2c047890 */ /* 0x000fe2000fffe03f */
[----:B------:R-:W-:Y:S02]  /*1330*/  IMAD.MOV.U32 R8, RZ, RZ, RZ ;  /* 0x000000ffff087224 */ /* 0x000fe400078e00ff */
[----:B------:R-:W-:Y:S01]  /*1340*/  IMAD.MOV.U32 R10, RZ, RZ, RZ ;  /* 0x000000ffff0a7224 */ /* 0x000fe200078e00ff */
[----:B------:R-:W-:Y:S01]  /*1350*/  PLOP3.LUT P1, PT, PT, PT, UP0, 0x80, 0x0 ;  /* 0x000000000000781c */ /* 0x000fe20003f2f008 */
[----:B------:R-:W-:Y:S01]  /*1360*/  USHF.R.S32.HI UR5, URZ, 0x1f, UR4 ;  /* 0x0000001f3f057899 */ /* 0x000fe20008011404 */
[----:B------:R-:W-:-:S02]  /*1370*/  IMAD.MOV.U32 R93, RZ, RZ, RZ ;  /* 0x000000ffff5d7224 */ /* 0x000fc400078e00ff */
[----:B------:R-:W-:Y:S01]  /*1380*/  IMAD.MOV.U32 R12, RZ, RZ, RZ ;  /* 0x000000ffff0c7224 */ /* 0x000fe200078e00ff */
[----:B------:R-:W-:Y:S01]  /*1390*/  ULEA.HI UR5, UR5, UR4, URZ, 0x7 ;  /* 0x0000000405057291 */ /* 0x000fe2000f8f383f */
[----:B------:R-:W-:-:S07]  /*13a0*/  IMAD.MOV.U32 R95, RZ, RZ, RZ ;  /* 0x000000ffff5f7224 */ /* 0x000fce00078e00ff */
[----:B------:R-:W-:Y:S05]  /*13b0*/  @!P1 BRA `(.L_x_258) ;  /* 0x0000006800549947 */ /* 0x000fea0003800000 */
[----:B------:R-:W0:Y:S01]  /*13c0*/  SHFL.IDX PT, R0, R187, RZ, 0x1f ;  /* 0x00001fffbb007589 */ /* 0x000e2200000e0000 */
[----:B------:R-:W1:Y:S01]  /*13d0*/  S2UR UR8, SR_CgaCtaId ;  /* 0x00000000000879c3 */ /* 0x000e620000008800 */
[----:B------:R-:W-:Y:S01]  /*13e0*/  UMOV UR7, 0x400 ;  /* 0x0000040000077882 */ /* 0x000fe20000000000 */
[----:B------:R-:W-:Y:S01]  /*13f0*/  USHF.R.S32.HI UR45, URZ, 0x7, UR5 ;  /* 0x000000073f2d7899 */ /* 0x000fe20008011405 */
[----:B0-----:R-:W-:Y:S01]  /*1400*/  R2UR UR4, R0 ;  /* 0x00000000000472ca */ /* 0x001fe200000e0000 */
[----:B-1----:R-:W-:-:S04]  /*1410*/  ULEA UR7, UR8, UR7, 0x18 ;  /* 0x0000000708077291 */ /* 0x002fc8000f8ec03f */
[----:B------:R-:W-:-:S04]  /*1420*/  UIADD3 UR7, UR7, 0x10400, URZ ;  /* 0x0001040007077890 */ /* 0x000fc8000fffe03f */
[----:B------:R-:W-:-:S04]  /*1430*/  ULOP3.LUT UP0, URZ, UR7, 0x3ff, URZ, 0xc0, !UPT ;  /* 0x000003ff073f7892 */ /* 0x000fc8000f80c03f */
[----:B------:R-:W-:Y:S02]  /*1440*/  ULEA.HI UR6, UR4, UR4, URZ, 0x1 ;  /* 0x0000000404067291 */ /* 0x000fe4000f8f083f */
[----:B------:R-:W-:Y:S02]  /*1450*/  PLOP3.LUT P0, PT, PT, PT, UP0, 0x80, 0x0 ;  /* 0x000000000000781c */ /* 0x000fe40003f0f008 */
[----:B------:R-:W-:-:S04]  /*1460*/  ULOP3.LUT UR6, UR6, 0x1e, URZ, 0xc0, !UPT ;  /* 0x0000001e06067892 */ /* 0x000fc8000f8ec03f */
        /* <DEDUP_REMOVED lines=9> */
[----:B------:R0:W1:Y:S01]  /*1500*/  LDC.64 R14, c[0x4][R0] ;  /* 0x01000000000e7b82 */ /* 0x0000620000000a00 */
[----:B------:R-:W-:Y:S01]  /*1510*/  MOV R5, UR5 ;  /* 0x0000000500057c02 */ /* 0x000fe20008000f00 */
[----:B------:R-:W-:Y:S01]  /*1520*/  ULDC.64 UR4, c[0x4][0x110] ;  /* 0x0100440000047ab9 */ /* 0x000fe20000000a00 */
[----:B------:R-:W-:Y:S02]  /*1530*/  IMAD.U32 R10, RZ, RZ, UR6 ;  /* 0x00000006ff0a7e24 */ /* 0x000fe4000f8e00ff */
[----:B------:R-:W-:Y:S02]  /*1540*/  IMAD.U32 R6, RZ, RZ, UR4 ;  /* 0x00000004ff067e24 */ /* 0x000fe4000f8e00ff */
[----:B------:R-:W-:-:S02]  /*1550*/  IMAD.U32 R7, RZ, RZ, UR5 ;  /* 0x00000005ff077e24 */ /* 0x000fc4000f8e00ff */
[----:B------:R-:W-:Y:S02]  /*1560*/  IMAD.U32 R11, RZ, RZ, UR7 ;  /* 0x00000007ff0b7e24 */ /* 0x000fe4000f8e00ff */
[----:B------:R-:W-:Y:S02]  /*1570*/  IMAD.MOV.U32 R8, RZ, RZ, 0x70 ;  /* 0x00000070ff087424 */ /* 0x000fe400078e00ff */
[----:B------:R-:W-:Y:S02]  /*1580*/  IMAD.MOV.U32 R12, RZ, RZ, 0x1 ;  /* 0x00000001ff0c7424 */ /* 0x000fe400078e00ff */
[----:B0-----:R-:W-:-:S07]  /*1590*/  IMAD.MOV.U32 R13, RZ, RZ, RZ ;  /* 0x000000ffff0d7224 */ /* 0x001fce00078e00ff */
[----:B------:R-:W-:-:S07]  /*15a0*/  LEPC R20, `(.L_x_259) ;  /* 0x000000001014794e */ /* 0x000fce0000000000 */
[----:B-1----:R-:W-:Y:S05]  /*15b0*/  CALL.ABS.NOINC R14 ;  /* 0x000000000e007343 */ /* 0x002fea0003c00000 */
.L_x_259:
[----:B------:R-:W0:Y:S01]  /*15c0*/  S2UR UR5, SR_CgaCtaId ;  /* 0x00000000000579c3 */ /* 0x000e220000008800 */
[----:B------:R-:W-:Y:S01]  /*15d0*/  LEA.HI R0, R185, R185, RZ, 0x1 ;  /* 0x000000b9b9007211 */ /* 0x000fe200078f08ff */
[----:B------:R-:W-:Y:S01]  /*15e0*/  UMOV UR4, 0x400 ;  /* 0x0000040000047882 */ /* 0x000fe20000000000 */
[----:B------:R-:W-:Y:S01]  /*15f0*/  R2UR UR6, R191 ;  /* 0x00000000bf0672ca */ /* 0x000fe200000e0000 */
[----:B------:R-:W-:Y:S01]  /*1600*/  BSSY B0, `(.L_x_260) ;  /* 0x000000a000007945 */ /* 0x000fe20003800000 */
[----:B------:R-:W-:-:S04]  /*1610*/  LOP3.LUT R0, R0, 0xfffffffe, RZ, 0xc0, !PT ;  /* 0xfffffffe00007812 */ /* 0x000fc800078ec0ff */
[----:B------:R-:W-:-:S04]  /*1620*/  IADD3 R3, R185, -R0, RZ ;  /* 0x80000000b9037210 */ /* 0x000fc80007ffe0ff */
[----:B------:R-:W-:-:S03]  /*1630*/  SHF.L.U32 R3, R3, 0x1f, RZ ;  /* 0x0000001f03037819 */ /* 0x000fc600000006ff */
[----:B------:R-:W-:-:S05]  /*1640*/  IMAD.U32 R4, RZ, RZ, UR6 ;  /* 0x00000006ff047e24 */ /* 0x000fca000f8e00ff */
[----:B------:R-:W-:Y:S01]  /*1650*/  ISETP.NE.AND P0, PT, R4, 0x3, PT ;  /* 0x000000030400780c */ /* 0x000fe20003f05270 */
[----:B0-----:R-:W-:-:S06]  /*1660*/  ULEA UR4, UR5, UR4, 0x18 ;  /* 0x0000000405047291 */ /* 0x001fcc000f8ec03f */
[----:B------:R-:W-:-:S04]  /*1670*/  IMAD.U32 R0, RZ, RZ, UR4 ;  /* 0x00000004ff007e24 */ /* 0x000fc8000f8e00ff */
[----:B------:R-:W0:Y:S02]  /*1680*/  SYNCS.PHASECHK.TRANS64.TRYWAIT P1, [R0+URZ+0x34800], R3 ;  /* 0x03480003000075a7 */ /* 0x000e24000802017f */
[----:B0-----:R-:W-:Y:S05]  /*1690*/  @!P1 BRA `(.L_x_261) ;  /* 0x000000d400289947 */ /* 0x001fea0003800000 */
.L_x_385:
[----:B------:R-:W-:Y:S05]  /*16a0*/  BSYNC B0 ;  /* 0x0000000000007941 */ /* 0x000fea0003800000 */
.L_x_260:
[----:B------:R-:W-:Y:S05]  /*16b0*/  @!P0 BRA `(.L_x_262) ;  /* 0x0000000000048947 */ /* 0x000fea0003800000 */
[----:B------:R-:W-:Y:S01]  /*16c0*/  BPT.TRAP 0x1 ;  /* 0x000000040000795c */ /* 0x000fe20000300000 */
.L_x_262:
[----:B0-----:R-:W-:Y:S01]  /*16d0*/  IMAD R3, R2, 0x8, R0 ;  /* 0x0000000802037824 */ /* 0x001fe200078e0200 */
[----:B------:R-:W-:-:S04]  /*16e0*/  SHF.L.U32 R4, R16, 0x1f, RZ ;  /* 0x0000001f10047819 */ /* 0x000fc800000006ff */
[----:B------:R0:W1:Y:S01]  /*16f0*/  SYNCS.PHASECHK.TRANS64.TRYWAIT P2, [R3+URZ+0x34830], R4 ;  /* 0x03483004030075a7 */ /* 0x000062000804017f */
[----:B------:R-:W-:Y:S05]  /*1700*/  @!P0 BRA `(.L_x_263) ;  /* 0x0000000000048947 */ /* 0x000fea0003800000 */
[----:B------:R-:W-:Y:S01]  /*1710*/  BPT.TRAP 0x1 ;  /* 0x000000040000795c */ /* 0x000fe20000300000 */
.L_x_263:
[----:B------:R-:W2:Y:S01]  /*1720*/  S2R R5, SR_TID.X ;  /* 0x0000000000057919 */ /* 0x000ea20000002100 */
[----:B------:R-:W-:Y:S01]  /*1730*/  IMAD.MOV.U32 R151, RZ, RZ, RZ ;  /* 0x000000ffff977224 */ /* 0x000fe200078e00ff */
[----:B--2---:R-:W-:Y:S01]  /*1740*/  LOP3.LUT P1, RZ, R5, 0x7f, RZ, 0xc0, !PT ;  /* 0x0000007f05ff7812 */ /* 0x004fe2000782c0ff */
[----:B-1----:R-:W-:-:S12]  /*1750*/  @P2 BRA `(.L_x_264) ;  /* 0x0000000000082947 */ /* 0x002fd80003800000 */
[----:B------:R-:W1:Y:S02]  /*1760*/  SYNCS.PHASECHK.TRANS64.TRYWAIT P2, [R3+URZ+0x34830], R4 ;  /* 0x03483004030075a7 */ /* 0x000e64000804017f */
[----:B-1----:R-:W-:Y:S05]  /*1770*/  @!P2 BRA `(.L_x_265) ;  /* 0x000000d40004a947 */ /* 0x002fea0003800000 */
.L_x_264:
[----:B------:R-:W-:Y:S05]  /*1780*/  WARPSYNC.ALL ;  /* 0x0000000000007948 */ /* 0x000fea0003800000 */
[----:B------:R-:W-:Y:S01]  /*1790*/  R2UR UR4, R0 ;  /* 0x00000000000472ca */ /* 0x000fe200000e0000 */
[----:B------:R-:W-:Y:S01]  /*17a0*/  ULOP3.LUT UR56, UR56, 0x10000, URZ, 0xfc, !UPT ;  /* 0x0001000038387892 */ /* 0x000fe2000f8efc3f */
[----:B------:R-:W-:Y:S01]  /*17b0*/  R2UR UR58, R2 ;  /* 0x00000000023a72ca */ /* 0x000fe200000e0000 */
[----:B------:R-:W-:Y:S01]  /*17c0*/  WARPGROUP.ARRIVE ;  /* 0x00000000000079c5 */ /* 0x000fe20000000000 */
[----:B------:R-:W-:Y:S01]  /*17d0*/  UMOV UR57, 0x40000040 ;  /* 0x4000004000397882 */ /* 0x000fe20000000000 */
[----:B------:R-:W-:Y:S01]  /*17e0*/  UMOV UR59, 0x40000040 ;  /* 0x40000040003b7882 */ /* 0x000fe20000000000 */
[----:B------:R-:W-:Y:S01]  /*17f0*/  UIADD3 UR52, UR56, 0x2, URZ ;  /* 0x0000000238347890 */ /* 0x000fe2000fffe03f */
[----:B------:R-:W-:Y:S01]  /*1800*/  VIADD R6, R188, UR44 ;  /* 0x0000002cbc067c36 */ /* 0x000fe20008000000 */
[----:B------:R-:W-:Y:S01]  /*1810*/  UMOV UR53, 0x40000040 ;  /* 0x4000004000357882 */ /* 0x000fe20000000000 */
[----:B------:R-:W-:Y:S01]  /*1820*/  UMOV UR55, 0x40000040 ;  /* 0x4000004000377882 */ /* 0x000fe20000000000 */
[----:B------:R-:W-:Y:S01]  /*1830*/  UIADD3 UR8, UR56, 0x4, URZ ;  /* 0x0000000438087890 */ /* 0x000fe2000fffe03f */
[----:B------:R-:W-:Y:S01]  /*1840*/  IMAD.U32 R9, RZ, RZ, UR45 ;  /* 0x0000002dff097e24 */ /* 0x000fe2000f8e00ff */
[----:B------:R-:W-:Y:S01]  /*1850*/  UMOV UR9, 0x40000040 ;  /* 0x4000004000097882 */ /* 0x000fe20000000000 */
[----:B------:R-:W-:Y:S01]  /*1860*/  UIADD3 UR4, UR4, 0x1c400, URZ ;  /* 0x0001c40004047890 */ /* 0x000fe2000fffe03f */
[----:B------:R-:W-:Y:S01]  /*1870*/  P2R R8, PR, RZ, 0x1 ;  /* 0x00000001ff087803 */ /* 0x000fe20000000000 */
[----:B------:R-:W-:Y:S01]  /*1880*/  UMOV UR11, 0x40000040 ;  /* 0x40000040000b7882 */ /* 0x000fe20000000000 */
[----:B------:R-:W-:Y:S01]  /*1890*/  UIADD3 UR12, UR56, 0x6, URZ ;  /* 0x00000006380c7890 */ /* 0x000fe2000fffe03f */
[----:B------:R-:W-:Y:S01]  /*18a0*/  IMAD R6, R9, -0x80, R6 ;  /* 0xffffff8009067824 */ /* 0x000fe200078e0206 */
[----:B------:R-:W-:Y:S01]  /*18b0*/  USHF.R.U32.HI UR4, URZ, 0x4, UR4 ;  /* 0x000000043f047899 */ /* 0x000fe20008011604 */
[----:B01----:R-:W-:Y:S01]  /*18c0*/  @!P1 IADD3 R3, R3, 0x34840, RZ ;  /* 0x0003484003039810 */ /* 0x003fe20007ffe0ff */
[----:B------:R-:W-:Y:S01]  /*18d0*/  UMOV UR13, 0x40000040 ;  /* 0x40000040000d7882 */ /* 0x000fe20000000000 */
[----:B------:R-:W-:Y:S01]  /*18e0*/  UMOV UR15, 0x40000040 ;  /* 0x40000040000f7882 */ /* 0x000fe20000000000 */
[----:B------:R-:W-:Y:S01]  /*18f0*/  ULOP3.LUT UR4, UR4, 0x3fff, URZ, 0xc0, !UPT ;  /* 0x00003fff04047892 */ /* 0x000fe2000f8ec03f */
[C---:B------:R-:W-:Y:S01]  /*1900*/  ISETP.GT.AND P2, PT, R6.reuse, RZ, PT ;  /* 0x000000ff0600720c */ /* 0x040fe20003f44270 */
[----:B------:R-:W-:Y:S01]  /*1910*/  UIADD3 UR16, UR56, 0x400, URZ ;  /* 0x0000040038107890 */ /* 0x000fe2000fffe03f */
[C---:B------:R-:W-:Y:S01]  /*1920*/  ISETP.GT.AND P3, PT, R6.reuse, 0x1, PT ;  /* 0x000000010600780c */ /* 0x040fe20003f64270 */
[----:B------:R-:W-:Y:S01]  /*1930*/  ULOP3.LUT UR60, UR4, 0x10000, URZ, 0xfc, !UPT ;  /* 0x00010000043c7892 */ /* 0x000fe2000f8efc3f */
[C---:B------:R-:W-:Y:S01]  /*1940*/  ISETP.GT.AND P6, PT, R6.reuse, 0x8, PT ;  /* 0x000000080600780c */ /* 0x040fe20003fc4270 */
[----:B------:R-:W-:Y:S01]  /*1950*/  UMOV UR17, 0x40000040 ;  /* 0x4000004000117882 */ /* 0x000fe20000000000 */
[----:B------:R-:W-:Y:S01]  /*1960*/  UMOV UR19, 0x40000040 ;  /* 0x4000004000137882 */ /* 0x000fe20000000000 */
[----:B------:R-:W-:Y:S01]  /*1970*/  UIMAD UR58, UR58, 0xc00, UR60 ;  /* 0x00000c003a3a78a4 */ /* 0x000fe2000f8e023c */
[C---:B------:R-:W-:Y:S01]  /*1980*/  ISETP.GT.AND P5, PT, R6.reuse, 0x9, PT ;  /* 0x000000090600780c */ /* 0x040fe20003fa4270 */
[----:B------:R-:W-:Y:S01]  /*1990*/  UIADD3 UR20, UR56, 0x402, URZ ;  /* 0x0000040238147890 */ /* 0x000fe2000fffe03f */
[----:B------:R-:W-:Y:S01]  /*19a0*/  ISETP.GT.AND P4, PT, R6, 0x10, PT ;  /* 0x000000100600780c */ /* 0x000fe20003f84270 */
[----:B------:R-:W-:Y:S01]  /*19b0*/  UIADD3 UR54, UR58, 0x2, URZ ;  /* 0x000000023a367890 */ /* 0x000fe2000fffe03f */
[----:B------:R-:W-:Y:S01]  /*19c0*/  @!P1 PRMT R3, RZ, 0x654, R3 ;  /* 0x00000654ff039816 */ /* 0x000fe20000000003 */
[----:B------:R-:W-:Y:S01]  /*19d0*/  UIADD3 UR10, UR58, 0x4, URZ ;  /* 0x000000043a0a7890 */ /* 0x000fe2000fffe03f */
[----:B------:R-:W-:Y:S01]  /*19e0*/  IMAD.MOV.U32 R150, RZ, RZ, R151 ;  /* 0x000000ffff967224 */ /* 0x000fe200078e0097 */
[----:B------:R-:W-:-:S02]  /*19f0*/  UIADD3 UR14, UR58, 0x6, URZ ;  /* 0x000000063a0e7890 */ /* 0x000fc4000fffe03f */
[----:B------:R-:W-:Y:S01]  /*1a00*/  HGMMA.64x128x16.F32.BF16 R24, gdesc[UR56], RZ, !UPT, gsb0 ;  /* 0x01e00000381879f0 */ /* 0x000fe2000c0018ff */
[----:B------:R-:W-:Y:S01]  /*1a10*/  UIADD3 UR18, UR58, 0x400, URZ ;  /* 0x000004003a127890 */ /* 0x000fe2000fffe03f */
[--C-:B------:R-:W-:Y:S01]  /*1a20*/  IMAD.MOV.U32 R149, RZ, RZ, R151.reuse ;  /* 0x000000ffff957224 */ /* 0x100fe200078e0097 */
[----:B------:R-:W-:Y:S01]  /*1a30*/  UIADD3 UR22, UR58, 0x402, URZ ;  /* 0x000004023a167890 */ /* 0x000fe2000fffe03f */
[--C-:B------:R-:W-:Y:S01]  /*1a40*/  IMAD.MOV.U32 R148, RZ, RZ, R151.reuse ;  /* 0x000000ffff947224 */ /* 0x100fe200078e0097 */
        /* <DEDUP_REMOVED lines=38> */
[----:B------:R-:W-:Y:S01]  /*1cb0*/  ULDC UR4, c[0x0][0x9d8] ;  /* 0x0002760000047ab9 */ /* 0x000fe20000000800 */
[----:B------:R-:W-:Y:S01]  /*1cc0*/  ULDC UR5, c[0x0][0x988] ;  /* 0x0002620000057ab9 */ /* 0x000fe20000000800 */
[----:B------:R-:W-:Y:S01]  /*1cd0*/  UISETP.GE.AND UP0, UPT, UR44, 0x81, UPT ;  /* 0x000000812c00788c */ /* 0x000fe2000bf06270 */
        /* <DEDUP_REMOVED lines=58> */
[----:B------:R-:W0:Y:S01]  /*2080*/  MUFU.TANH R24, R24 ;  /* 0x0000001800187308 */ /* 0x000e220000002400 */
[----:B------:R-:W-:Y:S01]  /*2090*/  FMUL.FTZ R33, R33, UR4 ;  /* 0x0000000421217c20 */ /* 0x000fe20008410000 */
        /* <DEDUP_REMOVED lines=15> */
[----:B0-----:R-:W-:Y:S01]  /*2190*/  FSEL R11, R24, -INF , P2 ;  /* 0xff800000180b7808 */ /* 0x001fe20001000000 */
[----:B------:R-:W-:Y:S01]  /*21a0*/  FMUL.FTZ R42, R42, UR4 ;  /* 0x000000042a2a7c20 */ /* 0x000fe20008410000 */
[----:B------:R-:W-:Y:S01]  /*21b0*/  FMUL.FTZ R48, R48, UR4 ;  /* 0x0000000430307c20 */ /* 0x000fe20008410000 */
[----:B------:R-:W-:Y:S01]  /*21c0*/  FMUL.FTZ R49, R49, UR4 ;  /* 0x0000000431317c20 */ /* 0x000fe20008410000 */
[----:B------:R-:W-:Y:S01]  /*21d0*/  FMUL.FTZ R43, R43, UR4 ;  /* 0x000000042b2b7c20 */ /* 0x000fe20008410000 */
[----:B------:R-:W-:Y:S01]  /*21e0*/  FMUL.FTZ R46, R46, UR4 ;  /* 0x000000042e2e7c20 */ /* 0x000fe20008410000 */
[----:B------:R-:W-:Y:S01]  /*21f0*/  FMUL.FTZ R52, R52, UR4 ;  /* 0x0000000434347c20 */ /* 0x000fe20008410000 */
[----:B------:R-:W0:Y:S01]  /*2200*/  MUFU.TANH R29, R29 ;  /* 0x0000001d001d7308 */ /* 0x000e220000002400 */
        /* <DEDUP_REMOVED lines=16> */
[----:B0-----:R-:W-:Y:S01]  /*2310*/  FSEL R91, R29, -INF , P5 ;  /* 0xff8000001d5b7808 */ /* 0x001fe20002800000 */
[----:B------:R-:W-:Y:S01]  /*2320*/  FMUL.FTZ R58, R58, UR4 ;  /* 0x000000043a3a7c20 */ /* 0x000fe20008410000 */
[----:B------:R-:W-:Y:S01]  /*2330*/  FMUL.FTZ R64, R64, UR4 ;  /* 0x0000000440407c20 */ /* 0x000fe20008410000 */
[----:B------:R-:W-:Y:S01]  /*2340*/  FMUL.FTZ R65, R65, UR4 ;  /* 0x0000000441417c20 */ /* 0x000fe20008410000 */
[----:B------:R-:W-:Y:S01]  /*2350*/  FMNMX.FTZ R12, R91, R12, !PT ;  /* 0x0000000c5b0c7209 */ /* 0x000fe20007810000 */
[----:B------:R-:W-:Y:S01]  /*2360*/  FMUL.FTZ R59, R59, UR4 ;  /* 0x000000043b3b7c20 */ /* 0x000fe20008410000 */
[----:B------:R-:W-:Y:S01]  /*2370*/  FMUL.FTZ R62, R62, UR4 ;  /* 0x000000043e3e7c20 */ /* 0x000fe20008410000 */
[----:B------:R-:W0:Y:S01]  /*2380*/  MUFU.TANH R4, R27 ;  /* 0x0000001b00047308 */ /* 0x000e220000002400 */
[----:B-1----:R-:W-:Y:S01]  /*2390*/  FSEL R5, R5, -INF , P2 ;  /* 0xff80000005057808 */ /* 0x002fe20001000000 */
[----:B------:R-:W-:Y:S01]  /*23a0*/  FMUL.FTZ R68, R68, UR4 ;  /* 0x0000000444447c20 */ /* 0x000fe20008410000 */
[----:B------:R-:W-:Y:S01]  /*23b0*/  ISETP.GT.AND P2, PT, R6, 0x11, PT ;  /* 0x000000110600780c */ /* 0x000fe20003f44270 */
        /* <DEDUP_REMOVED lines=15> */
[----:B------:R-:W-:Y:S01]  /*24b0*/  ISETP.GT.AND P3, PT, R6, 0x18, PT ;  /* 0x000000180600780c */ /* 0x000fe20003f64270 */
        /* <DEDUP_REMOVED lines=18> */
[----:B------:R2:W-:Y:S02]  /*25e0*/  @!P1 SYNCS.ARRIVE.TRANS64.RED.A1T0 RZ, [R3+URZ], RZ ;  /* 0x000000ff03ff99a7 */ /* 0x0005e4000810043f */
[----:B------:R-:W3:Y:S01]  /*25f0*/  MUFU.TANH R37, R37 ;  /* 0x0000002500257308 */ /* 0x000ee20000002400 */
[----:B0-----:R-:W-:-:S04]  /*2600*/  FSEL R97, R36, -INF , P3 ;  /* 0xff80000024617808 */ /* 0x001fc80001800000 */
[----:B------:R-:W-:-:S03]  /*2610*/  FMNMX.FTZ R12, R97, R12, !PT ;  /* 0x0000000c610c7209 */ /* 0x000fc60007810000 */
[----:B------:R-:W0:Y:S01]  /*2620*/  MUFU.TANH R15, R34 ;  /* 0x00000022000f7308 */ /* 0x000e220000002400 */
[----:B-1----:R-:W-:Y:S02]  /*2630*/  FSEL R13, R13, -INF , P5 ;  /* 0xff8000000d0d7808 */ /* 0x002fe40002800000 */
[----:B------:R-:W-:-:S05]  /*2640*/  ISETP.GT.AND P5, PT, R6, 0x20, PT ;  /* 0x000000200600780c */ /* 0x000fca0003fa4270 */
[----:B------:R-:W1:Y:S01]  /*2650*/  MUFU.TANH R40, R40 ;  /* 0x0000002800287308 */ /* 0x000e620000002400 */
[----:B---3--:R-:W-:-:S04]  /*2660*/  FSEL R99, R37, -INF , P6 ;  /* 0xff80000025637808 */ /* 0x008fc80003000000 */
[----:B------:R-:W-:-:S03]  /*2670*/  FMNMX.FTZ R12, R99, R12, !PT ;  /* 0x0000000c630c7209 */ /* 0x000fc60007810000 */
[----:B------:R-:W3:Y:S01]  /*2680*/  MUFU.TANH R21, R35 ;  /* 0x0000002300157308 */ /* 0x000ee20000002400 */
[----:B0-----:R-:W-:Y:S02]  /*2690*/  FSEL R15, R15, -INF , P4 ;  /* 0xff8000000f0f7808 */ /* 0x001fe40002000000 */
[----:B------:R-:W-:-:S05]  /*26a0*/  ISETP.GT.AND P4, PT, R6, 0x21, PT ;  /* 0x000000210600780c */ /* 0x000fca0003f84270 */
[----:B------:R-:W0:Y:S01]  /*26b0*/  MUFU.TANH R41, R41 ;  /* 0x0000002900297308 */ /* 0x000e220000002400 */
[----:B-1----:R-:W-:-:S04]  /*26c0*/  FSEL R101, R40, -INF , P5 ;  /* 0xff80000028657808 */ /* 0x002fc80002800000 */
[----:B------:R-:W-:-:S03]  /*26d0*/  FMNMX.FTZ R12, R101, R12, !PT ;  /* 0x0000000c650c7209 */ /* 0x000fc60007810000 */
[----:B------:R-:W1:Y:S01]  /*26e0*/  MUFU.TANH R38, R38 ;  /* 0x0000002600267308 */ /* 0x000e620000002400 */
[----:B---3--:R-:W-:Y:S02]  /*26f0*/  FSEL R21, R21, -INF , P2 ;  /* 0xff80000015157808 */ /* 0x008fe40001000000 */
[----:B------:R-:W-:-:S05]  /*2700*/  ISETP.GT.AND P2, PT, R6, 0x28, PT ;  /* 0x000000280600780c */ /* 0x000fca0003f44270 */
        /* <DEDUP_REMOVED lines=125> */
[----:B------:R-:W-:Y:S01]  /*2ee0*/  ISETP.GT.AND P2, PT, R6, 0x79, PT ;  /* 0x000000790600780c */ /* 0x000fe20003f44270 */
[----:B------:R-:W-:-:S04]  /*2ef0*/  IMAD.U32 R6, RZ, RZ, UR5 ;  /* 0x00000005ff067e24 */ /* 0x000fc8000f8e00ff */
[----:B------:R-:W-:Y:S01]  /*2f00*/  MUFU.TANH R82, R82 ;  /* 0x0000005200527308 */ /* 0x000fe20000002400 */
[----:B0-----:R-:W-:-:S04]  /*2f10*/  FSEL R145, R84, -INF , P3 ;  /* 0xff80000054917808 */ /* 0x001fc80001800000 */
[----:B------:R-:W-:-:S03]  /*2f20*/  FMNMX.FTZ R12, R145, R12, !PT ;  /* 0x0000000c910c7209 */ /* 0x000fc60007810000 */
[----:B------:R-:W-:Y:S01]  /*2f30*/  MUFU.TANH R83, R83 ;  /* 0x0000005300537308 */ /* 0x000fe20000002400 */
[----:B-1----:R-:W-:-:S04]  /*2f40*/  FSEL R147, R85, -INF , P2 ;  /* 0xff80000055937808 */ /* 0x002fc80001000000 */
[----:B------:R-:W-:-:S03]  /*2f50*/  FMNMX.FTZ R12, R147, R12, !PT ;  /* 0x0000000c930c7209 */ /* 0x000fc60007810000 */
[----:B------:R-:W-:Y:S02]  /*2f60*/  MUFU.TANH R86, R86 ;  /* 0x0000005600567308 */ /* 0x000fe40000002400 */
[----:B------:R-:W0:Y:S06]  /*2f70*/  SHFL.BFLY PT, R9, R12, 0x2, 0x1f ;  /* 0x0c401f000c097f89 */ /* 0x000e2c00000e0000 */
[----:B------:R-:W1:Y:S02]  /*2f80*/  MUFU.TANH R87, R87 ;  /* 0x0000005700577308 */ /* 0x000e640000002400 */
[----:B-1----:R-:W-:-:S02]  /*2f90*/  FSEL R87, R87, -INF , P2 ;  /* 0xff80000057577808 */ /* 0x002fc40001000000 */
[----:B0-----:R-:W-:-:S05]  /*2fa0*/  FMNMX.FTZ R14, R12, R9, !PT ;  /* 0x000000090c0e7209 */ /* 0x001fca0007810000 */
[----:B------:R-:W0:Y:S02]  /*2fb0*/  SHFL.BFLY PT, R9, R14, 0x1, 0x1f ;  /* 0x0c201f000e097f89 */ /* 0x000e2400000e0000 */
[----:B0-----:R-:W-:-:S04]  /*2fc0*/  FMNMX.FTZ R9, R14, R9, !PT ;  /* 0x000000090e097209 */ /* 0x001fc80007810000 */
[C---:B------:R-:W-:Y:S01]  /*2fd0*/  FSETP.NEU.FTZ.AND P0, PT, R9.reuse, -INF , PT ;  /* 0xff8000000900780b */ /* 0x040fe20003f1d000 */
[----:B------:R-:W-:-:S05]  /*2fe0*/  FMUL.FTZ R20, R9, R6 ;  /* 0x0000000609147220 */ /* 0x000fca0000410000 */
[----:B------:R-:W-:Y:S02]  /*2ff0*/  FSEL R20, R20, RZ, P0 ;  /* 0x000000ff14147208 */ /* 0x000fe40000000000 */
[----:B------:R-:W-:Y:S02]  /*3000*/  ISETP.NE.AND P0, PT, R8, RZ, PT ;  /* 0x000000ff0800720c */ /* 0x000fe40003f05270 */
[----:B------:R-:W0:Y:S01]  /*3010*/  MUFU.TANH R8, R79 ;  /* 0x0000004f00087308 */ /* 0x000e220000002400 */
[--C-:B------:R-:W-:Y:S01]  /*3020*/  FFMA.FTZ R67, R10, R6, -R20.reuse ;  /* 0x000000060a437223 */ /* 0x100fe20000010814 */
[----:B------:R-:W-:Y:S01]  /*3030*/  FMNMX.FTZ R10, R5, R4, !PT ;  /* 0x00000004050a7209 */ /* 0x000fe20007810000 */
[-CC-:B------:R-:W-:Y:S01]  /*3040*/  FFMA.FTZ R182, R89, R6.reuse, -R20.reuse ;  /* 0x0000000659b67223 */ /* 0x180fe20000010814 */
        /* <DEDUP_REMOVED lines=8> */
[----:B------:R-:W-:Y:S01]  /*30d0*/  MUFU.EX2 R67, R67 ;  /* 0x0000004300437308 */ /* 0x000fe20000000800 */
[----:B------:R-:W-:Y:S01]  /*30e0*/  FSEL R95, R86, -INF , P3 ;  /* 0xff800000565f7808 */ /* 0x000fe20001800000 */
[--C-:B------:R-:W-:Y:S01]  /*30f0*/  FFMA.FTZ R178, R97, R6, -R20.reuse ;  /* 0x0000000661b27223 */ /* 0x100fe20000010814 */
[----:B------:R-:W-:Y:S01]  /*3100*/  FMNMX.FTZ R10, R15, R10, !PT ;  /* 0x0000000a0f0a7209 */ /* 0x000fe20007810000 */
[-CC-:B------:R-:W-:Y:S01]  /*3110*/  FFMA.FTZ R73, R99, R6.reuse, -R20.reuse ;  /* 0x0000000663497223 */ /* 0x180fe20000010814 */
[----:B0-----:R-:W-:Y:S01]  /*3120*/  FSEL R89, R8, -INF , P6 ;  /* 0xff80000008597808 */ /* 0x001fe20003000000 */
[--C-:B------:R-:W-:Y:S01]  /*3130*/  FFMA.FTZ R172, R101, R6, -R20.reuse ;  /* 0x0000000665ac7223 */ /* 0x100fe20000010814 */
[----:B------:R-:W-:Y:S01]  /*3140*/  FMNMX.FTZ R10, R21, R10, !PT ;  /* 0x0000000a150a7209 */ /* 0x000fe20007810000 */
[----:B------:R-:W0:Y:S01]  /*3150*/  MUFU.EX2 R180, R180 ;  /* 0x000000b400b47308 */ /* 0x000e220000000800 */
        /* <DEDUP_REMOVED lines=35> */
[----:B------:R-:W-:Y:S01]  /*3390*/  FFMA.FTZ R20, R147, R6, -R20 ;  /* 0x0000000693147223 */ /* 0x000fe20000010814 */
[--C-:B------:R-:W-:Y:S01]  /*33a0*/  IMAD.MOV.U32 R147, RZ, RZ, R151.reuse ;  /* 0x000000ffff937224 */ /* 0x100fe200078e0097 */
[-C--:B------:R-:W-:Y:S01]  /*33b0*/  MOV R121, R151.reuse ;  /* 0x0000009700797202 */ /* 0x080fe20000000f00 */
[--C-:B------:R-:W-:Y:S01]  /*33c0*/  IMAD.MOV.U32 R125, RZ, RZ, R151.reuse ;  /* 0x000000ffff7d7224 */ /* 0x100fe200078e0097 */
[----:B------:R-:W-:Y:S01]  /*33d0*/  FMNMX.FTZ R10, R43, R10, !PT ;  /* 0x0000000a2b0a7209 */ /* 0x000fe20007810000 */
[----:B------:R-:W2:Y:S01]  /*33e0*/  MUFU.EX2 R178, R178 ;  /* 0x000000b200b27308 */ /* 0x000ea20000000800 */
[--C-:B------:R-:W-:Y:S01]  /*33f0*/  IMAD.MOV.U32 R123, RZ, RZ, R151.reuse ;  /* 0x000000ffff7b7224 */ /* 0x100fe200078e0097 */
[-C--:B------:R-:W-:Y:S01]  /*3400*/  MOV R113, R151.reuse ;  /* 0x0000009700717202 */ /* 0x080fe20000000f00 */
[--C-:B------:R-:W-:Y:S01]  /*3410*/  IMAD.MOV.U32 R119, RZ, RZ, R151.reuse ;  /* 0x000000ffff777224 */ /* 0x100fe200078e0097 */
[----:B------:R-:W-:Y:S01]  /*3420*/  FMNMX.FTZ R10, R45, R10, !PT ;  /* 0x0000000a2d0a7209 */ /* 0x000fe20007810000 */
[--C-:B------:R-:W-:Y:S01]  /*3430*/  IMAD.MOV.U32 R117, RZ, RZ, R151.reuse ;  /* 0x000000ffff757224 */ /* 0x100fe200078e0097 */
[----:B------:R-:W-:Y:S01]  /*3440*/  MOV R105, R151 ;  /* 0x0000009700697202 */ /* 0x000fe20000000f00 */
[--C-:B------:R-:W-:Y:S01]  /*3450*/  IMAD.MOV.U32 R115, RZ, RZ, R151.reuse ;  /* 0x000000ffff737224 */ /* 0x100fe200078e0097 */
[----:B------:R-:W-:Y:S01]  /*3460*/  FMNMX.FTZ R10, R47, R10, !PT ;  /* 0x0000000a2f0a7209 */ /* 0x000fe20007810000 */
[----:B------:R-:W-:Y:S01]  /*3470*/  MUFU.EX2 R73, R73 ;  /* 0x0000004900497308 */ /* 0x000fe20000000800 */
[----:B------:R-:W-:-:S02]  /*3480*/  IMAD.MOV.U32 R111, RZ, RZ, R151 ;  /* 0x000000ffff6f7224 */ /* 0x000fc400078e0097 */
[----:B------:R-:W-:Y:S01]  /*3490*/  FMNMX.FTZ R10, R49, R10, !PT ;  /* 0x0000000a310a7209 */ /* 0x000fe20007810000 */
[--C-:B------:R-:W-:Y:S02]  /*34a0*/  IMAD.MOV.U32 R109, RZ, RZ, R151.reuse ;  /* 0x000000ffff6d7224 */ /* 0x100fe400078e0097 */
[--C-:B------:R-:W-:Y:S01]  /*34b0*/  IMAD.MOV.U32 R107, RZ, RZ, R151.reuse ;  /* 0x000000ffff6b7224 */ /* 0x100fe200078e0097 */
[----:B------:R-:W-:Y:S01]  /*34c0*/  FMNMX.FTZ R10, R51, R10, !PT ;  /* 0x0000000a330a7209 */ /* 0x000fe20007810000 */
[----:B------:R-:W-:Y:S01]  /*34d0*/  MUFU.EX2 R172, R172 ;  /* 0x000000ac00ac7308 */ /* 0x000fe20000000800 */
[--C-:B------:R-:W-:Y:S02]  /*34e0*/  IMAD.MOV.U32 R103, RZ, RZ, R151.reuse ;  /* 0x000000ffff677224 */ /* 0x100fe400078e0097 */
[----:B------:R-:W-:Y:S01]  /*34f0*/  FMNMX.FTZ R10, R53, R10, !PT ;  /* 0x0000000a350a7209 */ /* 0x000fe20007810000 */
[--C-:B------:R-:W-:Y:S02]  /*3500*/  IMAD.MOV.U32 R101, RZ, RZ, R151.reuse ;  /* 0x000000ffff657224 */ /* 0x100fe400078e0097 */
[--C-:B------:R-:W-:Y:S01]  /*3510*/  IMAD.MOV.U32 R99, RZ, RZ, R151.reuse ;  /* 0x000000ffff637224 */ /* 0x100fe200078e0097 */
[----:B------:R-:W-:Y:S01]  /*3520*/  FMNMX.FTZ R10, R55, R10, !PT ;  /* 0x0000000a370a7209 */ /* 0x000fe20007810000 */
[----:B------:R-:W-:Y:S01]  /*3530*/  MUFU.EX2 R75, R75 ;  /* 0x0000004b004b7308 */ /* 0x000fe20000000800 */
[----:B------:R-:W-:-:S02]  /*3540*/  IMAD.MOV.U32 R97, RZ, RZ, R151 ;  /* 0x000000ffff617224 */ /* 0x000fc400078e0097 */
        /* <DEDUP_REMOVED lines=14> */
[----:B------:R-:W-:Y:S04]  /*3630*/  MUFU.EX2 R170, R170 ;  /* 0x000000aa00aa7308 */ /* 0x000fe80000000800 */
[----:B------:R-:W0:Y:S04]  /*3640*/  SHFL.BFLY PT, R11, R10, 0x2, 0x1f ;  /* 0x0c401f000a0b7f89 */ /* 0x000e2800000e0000 */
[----:B------:R-:W-:Y:S08]  /*3650*/  MUFU.EX2 R81, R81 ;  /* 0x0000005100517308 */ /* 0x000ff00000000800 */
[----:B------:R-:W-:Y:S08]  /*3660*/  MUFU.EX2 R152, R152 ;  /* 0x0000009800987308 */ /* 0x000ff00000000800 */
[----:B------:R-:W-:Y:S01]  /*3670*/  MUFU.EX2 R83, R83 ;  /* 0x0000005300537308 */ /* 0x000fe20000000800 */
[----:B0-----:R-:W-:-:S07]  /*3680*/  FMNMX.FTZ R8, R10, R11, !PT ;  /* 0x0000000b0a087209 */ /* 0x001fce0007810000 */
[----:B------:R-:W-:Y:S01]  /*3690*/  MUFU.EX2 R154, R154 ;  /* 0x0000009a009a7308 */ /* 0x000fe20000000800 */
[----:B------:R-:W0:Y:S07]  /*36a0*/  SHFL.BFLY PT, R11, R8, 0x1, 0x1f ;  /* 0x0c201f00080b7f89 */ /* 0x000e2e00000e0000 */
[----:B------:R-:W-:Y:S08]  /*36b0*/  MUFU.EX2 R85, R85 ;  /* 0x0000005500557308 */ /* 0x000ff00000000800 */
[----:B------:R-:W-:Y:S08]  /*36c0*/  MUFU.EX2 R156, R156 ;  /* 0x0000009c009c7308 */ /* 0x000ff00000000800 */
[----:B------:R-:W-:Y:S01]  /*36d0*/  MUFU.EX2 R127, R127 ;  /* 0x0000007f007f7308 */ /* 0x000fe20000000800 */
[----:B0-----:R-:W-:-:S04]  /*36e0*/  FMNMX.FTZ R11, R8, R11, !PT ;  /* 0x0000000b080b7209 */ /* 0x001fc80007810000 */
[C---:B------:R-:W-:Y:S01]  /*36f0*/  FSETP.NEU.FTZ.AND P2, PT, R11.reuse, -INF , PT ;  /* 0xff8000000b00780b */ /* 0x040fe20003f5d000 */
[----:B------:R-:W-:Y:S02]  /*3700*/  FMUL.FTZ R8, R11, R6 ;  /* 0x000000060b087220 */ /* 0x000fe40000410000 */
[----:B------:R-:W-:Y:S03]  /*3710*/  MUFU.EX2 R129, R129 ;  /* 0x0000008100817308 */ /* 0x000fe60000000800 */
[----:B------:R-:W-:Y:S02]  /*3720*/  FSEL R8, R8, RZ, P2 ;  /* 0x000000ff08087208 */ /* 0x000fe40001000000 */
[----:B------:R-:W-:-:S03]  /*3730*/  PLOP3.LUT P2, PT, PT, PT, UP0, 0x80, 0x0 ;  /* 0x000000000000781c */ /* 0x000fc60003f4f008 */
        /* <DEDUP_REMOVED lines=13> */
[----:B0-----:R-:W-:Y:S01]  /*3810*/  FADD.FTZ R13, R180, R67 ;  /* 0x00000043b40d7221 */ /* 0x001fe20000010000 */
[-CC-:B------:R-:W-:Y:S01]  /*3820*/  FFMA.FTZ R35, R35, R6.reuse, -R8.reuse ;  /* 0x0000000623237223 */ /* 0x180fe20000010808 */
[-CC-:B------:R-:W-:Y:S01]  /*3830*/  FFMA.FTZ R37, R37, R6.reuse, -R8.reuse ;  /* 0x0000000625257223 */ /* 0x180fe20000010808 */
[-CC-:B------:R-:W-:Y:S01]  /*3840*/  FFMA.FTZ R39, R39, R6.reuse, -R8.reuse ;  /* 0x0000000627277223 */ /* 0x180fe20000010808 */
[-CC-:B------:R-:W-:Y:S01]  /*3850*/  FFMA.FTZ R41, R41, R6.reuse, -R8.reuse ;  /* 0x0000000629297223 */ /* 0x180fe20000010808 */
[-CC-:B------:R-:W-:Y:S01]  /*3860*/  FFMA.FTZ R43, R43, R6.reuse, -R8.reuse ;  /* 0x000000062b2b7223 */ /* 0x180fe20000010808 */
[-CC-:B------:R-:W-:Y:S01]  /*3870*/  FFMA.FTZ R45, R45, R6.reuse, -R8.reuse ;  /* 0x000000062d2d7223 */ /* 0x180fe20000010808 */
[----:B------:R-:W0:Y:S01]  /*3880*/  MUFU.EX2 R5, R5 ;  /* 0x0000000500057308 */ /* 0x000e220000000800 */
[----:B-1----:R-:W-:Y:S01]  /*3890*/  FADD.FTZ R4, R182, R13 ;  /* 0x0000000db6047221 */ /* 0x002fe20000010000 */
[-CC-:B------:R-:W-:Y:S01]  /*38a0*/  FFMA.FTZ R47, R47, R6.reuse, -R8.reuse ;  /* 0x000000062f2f7223 */ /* 0x180fe20000010808 */
[-CC-:B------:R-:W-:Y:S01]  /*38b0*/  FFMA.FTZ R49, R49, R6.reuse, -R8.reuse ;  /* 0x0000000631317223 */ /* 0x180fe20000010808 */
[-C--:B------:R-:W-:Y:S01]  /*38c0*/  FFMA.FTZ R51, R51, R6.reuse, -R8 ;  /* 0x0000000633337223 */ /* 0x080fe20000010808 */
[----:B---3--:R-:W-:Y:S01]  /*38d0*/  FADD.FTZ R13, R69, R4 ;  /* 0x00000004450d7221 */ /* 0x008fe20000010000 */
[-CC-:B------:R-:W-:Y:S01]  /*38e0*/  FFMA.FTZ R53, R53, R6.reuse, -R8.reuse ;  /* 0x0000000635357223 */ /* 0x180fe20000010808 */
[-CC-:B------:R-:W-:Y:S01]  /*38f0*/  FFMA.FTZ R55, R55, R6.reuse, -R8.reuse ;  /* 0x0000000637377223 */ /* 0x180fe20000010808 */
[----:B------:R-:W1:Y:S01]  /*3900*/  MUFU.EX2 R7, R7 ;  /* 0x0000000700077308 */ /* 0x000e620000000800 */
[----:B----4-:R-:W-:Y:S01]  /*3910*/  FADD.FTZ R4, R176, R13 ;  /* 0x0000000db0047221 */ /* 0x010fe20000010000 */
[-CC-:B------:R-:W-:Y:S01]  /*3920*/  FFMA.FTZ R57, R57, R6.reuse, -R8.reuse ;  /* 0x0000000639397223 */ /* 0x180fe20000010808 */
[-CC-:B------:R-:W-:Y:S01]  /*3930*/  FFMA.FTZ R59, R59, R6.reuse, -R8.reuse ;  /* 0x000000063b3b7223 */ /* 0x180fe20000010808 */
[-C--:B------:R-:W-:Y:S01]  /*3940*/  FFMA.FTZ R61, R61, R6.reuse, -R8 ;  /* 0x000000063d3d7223 */ /* 0x080fe20000010808 */
[----:B-----5:R-:W-:Y:S01]  /*3950*/  FADD.FTZ R13, R71, R4 ;  /* 0x00000004470d7221 */ /* 0x020fe20000010000 */
[-CC-:B------:R-:W-:Y:S01]  /*3960*/  FFMA.FTZ R63, R63, R6.reuse, -R8.reuse ;  /* 0x000000063f3f7223 */ /* 0x180fe20000010808 */
[-C--:B------:R-:W-:Y:S01]  /*3970*/  FFMA.FTZ R65, R65, R6.reuse, -R8 ;  /* 0x0000000641417223 */ /* 0x080fe20000010808 */
[----:B------:R-:W3:Y:S01]  /*3980*/  MUFU.EX2 R15, R15 ;  /* 0x0000000f000f7308 */ /* 0x000ee20000000800 */
[----:B--2---:R-:W-:Y:S01]  /*3990*/  FADD.FTZ R36, R178, R13 ;  /* 0x0000000db2247221 */ /* 0x004fe20000010000 */
[----:B0-----:R-:W-:Y:S01]  /*39a0*/  FADD.FTZ R4, R5, R10 ;  /* 0x0000000a05047221 */ /* 0x001fe20000010000 */
[-CC-:B------:R-:W-:Y:S01]  /*39b0*/  FFMA.FTZ R89, R89, R6.reuse, -R8.reuse ;  /* 0x0000000659597223 */ /* 0x180fe20000010808 */
[-CC-:B------:R-:W-:Y:S01]  /*39c0*/  FFMA.FTZ R91, R91, R6.reuse, -R8.reuse ;  /* 0x000000065b5b7223 */ /* 0x180fe20000010808 */
[-CC-:B------:R-:W-:Y:S01]  /*39d0*/  FFMA.FTZ R93, R93, R6.reuse, -R8.reuse ;  /* 0x000000065d5d7223 */ /* 0x180fe20000010808 */
[-CC-:B------:R-:W-:Y:S01]  /*39e0*/  FFMA.FTZ R95, R95, R6.reuse, -R8.reuse ;  /* 0x000000065f5f7223 */ /* 0x180fe20000010808 */
[----:B------:R-:W-:Y:S01]  /*39f0*/  FFMA.FTZ R87, R87, R6, -R8 ;  /* 0x0000000657577223 */ /* 0x000fe20000010808 */
[----:B------:R0:W2:Y:S01]  /*3a00*/  MUFU.EX2 R14, R21 ;  /* 0x00000015000e7308 */ /* 0x0000a20000000800 */
[----:B-1----:R-:W-:Y:S01]  /*3a10*/  FADD.FTZ R13, R7, R4 ;  /* 0x00000004070d7221 */ /* 0x002fe20000010000 */
[----:B------:R-:W-:Y:S01]  /*3a20*/  F2FP.BF16.F32.PACK_AB R181, R10, R5 ;  /* 0x000000050ab5723e */ /* 0x000fe200000010ff */
[----:B------:R-:W-:Y:S01]  /*3a30*/  IMAD.MOV.U32 R5, RZ, RZ, 0x3f800000 ;  /* 0x3f800000ff057424 */ /* 0x000fe200078e00ff */
[C---:B------:R-:W-:Y:S01]  /*3a40*/  F2FP.BF16.F32.PACK_AB R183, R12.reuse, R7 ;  /* 0x000000070cb7723e */ /* 0x040fe200000010ff */
[----:B------:R-:W-:Y:S01]  /*3a50*/  FADD.FTZ R4, R12, R13 ;  /* 0x0000000d0c047221 */ /* 0x000fe20000010000 */
[----:B------:R-:W-:Y:S01]  /*3a60*/  F2FP.BF16.F32.PACK_AB R180, R67, R180 ;  /* 0x000000b443b4723e */ /* 0x000fe200000010ff */
[----:B------:R-:W-:Y:S01]  /*3a70*/  IMAD.MOV.U32 R7, RZ, RZ, 0x3f800000 ;  /* 0x3f800000ff077424 */ /* 0x000fe200078e00ff */
[----:B------:R-:W1:Y:S01]  /*3a80*/  MUFU.EX2 R25, R25 ;  /* 0x0000001900197308 */ /* 0x000e620000000800 */
[----:B0-----:R-:W-:Y:S01]  /*3a90*/  FADD.FTZ R21, R73, R36 ;  /* 0x0000002449157221 */ /* 0x001fe20000010000 */
[----:B---3--:R-:W-:Y:S01]  /*3aa0*/  FADD.FTZ R13, R15, R4 ;  /* 0x000000040f0d7221 */ /* 0x008fe20000010000 */
[----:B------:R-:W-:-:S02]  /*3ab0*/  F2FP.BF16.F32.PACK_AB R182, R69, R182 ;  /* 0x000000b645b6723e */ /* 0x000fc400000010ff */
[----:B------:R-:W-:Y:S01]  /*3ac0*/  FADD.FTZ R38, R172, R21 ;  /* 0x00000015ac267221 */ /* 0x000fe20000010000 */
[----:B------:R-:W-:Y:S02]  /*3ad0*/  F2FP.BF16.F32.PACK_AB R176, R71, R176 ;  /* 0x000000b047b0723e */ /* 0x000fe400000010ff */
[----:B------:R-:W0:Y:S01]  /*3ae0*/  MUFU.EX2 R24, R27 ;  /* 0x0000001b00187308 */ /* 0x000e220000000800 */
[----:B------:R-:W-:Y:S01]  /*3af0*/  FADD.FTZ R21, R75, R38 ;  /* 0x000000264b157221 */ /* 0x000fe20000010000 */
[----:B--2---:R-:W-:Y:S01]  /*3b00*/  FADD.FTZ R4, R14, R13 ;  /* 0x0000000d0e047221 */ /* 0x004fe20000010000 */
[----:B------:R-:W-:Y:S02]  /*3b10*/  F2FP.BF16.F32.PACK_AB R178, R73, R178 ;  /* 0x000000b249b2723e */ /* 0x000fe400000010ff */
[----:B------:R-:W-:Y:S01]  /*3b20*/  FADD.FTZ R38, R174, R21 ;  /* 0x00000015ae267221 */ /* 0x000fe20000010000 */
[----:B------:R-:W-:Y:S02]  /*3b30*/  F2FP.BF16.F32.PACK_AB R172, R75, R172 ;  /* 0x000000ac4bac723e */ /* 0x000fe400000010ff */
[----:B------:R-:W2:Y:S01]  /*3b40*/  MUFU.EX2 R29, R29 ;  /* 0x0000001d001d7308 */ /* 0x000ea20000000800 */
[----:B------:R-:W-:Y:S01]  /*3b50*/  FADD.FTZ R21, R77, R38 ;  /* 0x000000264d157221 */ /* 0x000fe20000010000 */
[----:B-1----:R-:W-:Y:S01]  /*3b60*/  FADD.FTZ R13, R25, R4 ;  /* 0x00000004190d7221 */ /* 0x002fe20000010000 */
[----:B------:R-:W-:-:S02]  /*3b70*/  F2FP.BF16.F32.PACK_AB R174, R77, R174 ;  /* 0x000000ae4dae723e */ /* 0x000fc400000010ff */
[----:B------:R-:W-:Y:S01]  /*3b80*/  FADD.FTZ R40, R168, R21 ;  /* 0x00000015a8287221 */ /* 0x000fe20000010000 */
[C---:B------:R-:W-:Y:S02]  /*3b90*/  F2FP.BF16.F32.PACK_AB R168, R79.reuse, R168 ;  /* 0x000000a84fa8723e */ /* 0x040fe400000010ff */
[----:B------:R-:W1:Y:S01]  /*3ba0*/  MUFU.EX2 R26, R31 ;  /* 0x0000001f001a7308 */ /* 0x000e620000000800 */
[----:B0-----:R-:W-:Y:S01]  /*3bb0*/  FADD.FTZ R4, R24, R13 ;  /* 0x0000000d18047221 */ /* 0x001fe20000010000 */
[----:B------:R-:W-:Y:S01]  /*3bc0*/  FADD.FTZ R21, R79, R40 ;  /* 0x000000284f157221 */ /* 0x000fe20000010000 */
[----:B------:R-:W-:Y:S02]  /*3bd0*/  F2FP.BF16.F32.PACK_AB R177, R14, R15 ;  /* 0x0000000f0eb1723e */ /* 0x000fe400000010ff */
[----:B------:R-:W-:Y:S01]  /*3be0*/  F2FP.BF16.F32.PACK_AB R179, R24, R25 ;  /* 0x0000001918b3723e */ /* 0x000fe200000010ff */
[----:B------:R-:W-:Y:S01]  /*3bf0*/  FADD.FTZ R40, R170, R21 ;  /* 0x00000015aa287221 */ /* 0x000fe20000010000 */
[----:B------:R-:W-:Y:S01]  /*3c00*/  F2FP.BF16.F32.PACK_AB R170, R81, R170 ;  /* 0x000000aa51aa723e */ /* 0x000fe200000010ff */
[----:B------:R-:W0:Y:S01]  /*3c10*/  MUFU.EX2 R33, R33 ;  /* 0x0000002100217308 */ /* 0x000e220000000800 */
[----:B--2---:R-:W-:-:S07]  /*3c20*/  FADD.FTZ R13, R29, R4 ;  /* 0x000000041d0d7221 */ /* 0x004fce0000010000 */
[----:B------:R-:W2:Y:S01]  /*3c30*/  MUFU.EX2 R28, R35 ;  /* 0x00000023001c7308 */ /* 0x000ea20000000800 */
[C---:B-1----:R-:W-:Y:S01]  /*3c40*/  FADD.FTZ R4, R26.reuse, R13 ;  /* 0x0000000d1a047221 */ /* 0x042fe20000010000 */
[----:B------:R-:W-:Y:S01]  /*3c50*/  FADD.FTZ R13, R81, R40 ;  /* 0x00000028510d7221 */ /* 0x000fe20000010000 */
[----:B------:R-:W-:-:S03]  /*3c60*/  F2FP.BF16.F32.PACK_AB R173, R26, R29 ;  /* 0x0000001d1aad723e */ /* 0x000fc600000010ff */
[----:B------:R-:W-:Y:S01]  /*3c70*/  FADD.FTZ R42, R152, R13 ;  /* 0x0000000d982a7221 */ /* 0x000fe20000010000 */
[----:B------:R-:W-:Y:S01]  /*3c80*/  F2FP.BF16.F32.PACK_AB R152, R83, R152 ;  /* 0x000000985398723e */ /* 0x000fe200000010ff */
[----:B------:R-:W1:Y:S01]  /*3c90*/  MUFU.EX2 R37, R37 ;  /* 0x0000002500257308 */ /* 0x000e620000000800 */
[----:B0-----:R-:W-:Y:S01]  /*3ca0*/  FADD.FTZ R3, R33, R4 ;  /* 0x0000000421037221 */ /* 0x001fe20000010000 */
[----:B------:R-:W-:-:S04]  /*3cb0*/  FADD.FTZ R13, R83, R42 ;  /* 0x0000002a530d7221 */ /* 0x000fc80000010000 */
[----:B------:R-:W-:Y:S01]  /*3cc0*/  FADD.FTZ R42, R154, R13 ;  /* 0x0000000d9a2a7221 */ /* 0x000fe20000010000 */
[C---:B------:R-:W-:Y:S01]  /*3cd0*/  F2FP.BF16.F32.PACK_AB R154, R85.reuse, R154 ;  /* 0x0000009a559a723e */ /* 0x040fe200000010ff */
[----:B------:R-:W0:Y:S01]  /*3ce0*/  MUFU.EX2 R30, R39 ;  /* 0x00000027001e7308 */ /* 0x000e220000000800 */
[C---:B--2---:R-:W-:Y:S01]  /*3cf0*/  FADD.FTZ R4, R28.reuse, R3 ;  /* 0x000000031c047221 */ /* 0x044fe20000010000 */
[----:B------:R-:W-:Y:S01]  /*3d00*/  FADD.FTZ R13, R85, R42 ;  /* 0x0000002a550d7221 */ /* 0x000fe20000010000 */
[----:B------:R-:W-:-:S03]  /*3d10*/  F2FP.BF16.F32.PACK_AB R175, R28, R33 ;  /* 0x000000211caf723e */ /* 0x000fc600000010ff */
[----:B------:R-:W-:Y:S01]  /*3d20*/  FADD.FTZ R42, R156, R13 ;  /* 0x0000000d9c2a7221 */ /* 0x000fe20000010000 */
[----:B------:R-:W-:Y:S01]  /*3d30*/  F2FP.BF16.F32.PACK_AB R156, R127, R156 ;  /* 0x0000009c7f9c723e */ /* 0x000fe200000010ff */
[----:B------:R-:W2:Y:S01]  /*3d40*/  MUFU.EX2 R41, R41 ;  /* 0x0000002900297308 */ /* 0x000ea20000000800 */
[----:B-1----:R-:W-:Y:S01]  /*3d50*/  FADD.FTZ R3, R37, R4 ;  /* 0x0000000425037221 */ /* 0x002fe20000010000 */
[----:B------:R-:W-:Y:S01]  /*3d60*/  FADD.FTZ R42, R127, R42 ;  /* 0x0000002a7f2a7221 */ /* 0x000fe20000010000 */
[----:B------:R-:W-:-:S03]  /*3d70*/  IMAD.MOV.U32 R127, RZ, RZ, R151 ;  /* 0x000000ffff7f7224 */ /* 0x000fc600078e0097 */
[----:B------:R-:W-:Y:S02]  /*3d80*/  FADD.FTZ R13, R129, R42 ;  /* 0x0000002a810d7221 */ /* 0x000fe40000010000 */
[----:B------:R-:W1:Y:S01]  /*3d90*/  MUFU.EX2 R32, R43 ;  /* 0x0000002b00207308 */ /* 0x000e620000000800 */
[C---:B0-----:R-:W-:Y:S01]  /*3da0*/  FADD.FTZ R4, R30.reuse, R3 ;  /* 0x000000031e047221 */ /* 0x041fe20000010000 */
[----:B------:R-:W-:-:S06]  /*3db0*/  F2FP.BF16.F32.PACK_AB R169, R30, R37 ;  /* 0x000000251ea9723e */ /* 0x000fcc00000010ff */
[----:B------:R-:W0:Y:S01]  /*3dc0*/  MUFU.EX2 R45, R45 ;  /* 0x0000002d002d7308 */ /* 0x000e220000000800 */
[----:B--2---:R-:W-:-:S07]  /*3dd0*/  FADD.FTZ R3, R41, R4 ;  /* 0x0000000429037221 */ /* 0x004fce0000010000 */
[----:B------:R-:W2:Y:S01]  /*3de0*/  MUFU.EX2 R34, R47 ;  /* 0x0000002f00227308 */ /* 0x000ea20000000800 */
[C---:B-1----:R-:W-:Y:S01]  /*3df0*/  FADD.FTZ R4, R32.reuse, R3 ;  /* 0x0000000320047221 */ /* 0x042fe20000010000 */
[----:B------:R-:W-:-:S06]  /*3e00*/  F2FP.BF16.F32.PACK_AB R171, R32, R41 ;  /* 0x0000002920ab723e */ /* 0x000fcc00000010ff */
[----:B------:R1:W3:Y:S01]  /*3e10*/  MUFU.EX2 R158, R131 ;  /* 0x00000083009e7308 */ /* 0x0002e20000000800 */
[----:B0-----:R-:W-:-:S07]  /*3e20*/  FADD.FTZ R3, R45, R4 ;  /* 0x000000042d037221 */ /* 0x001fce0000010000 */
[----:B------:R-:W0:Y:S01]  /*3e30*/  MUFU.EX2 R49, R49 ;  /* 0x0000003100317308 */ /* 0x000e220000000800 */
[C---:B--2---:R-:W-:Y:S01]  /*3e40*/  FADD.FTZ R4, R34.reuse, R3 ;  /* 0x0000000322047221 */ /* 0x044fe20000010000 */
[----:B------:R-:W-:Y:S01]  /*3e50*/  F2FP.BF16.F32.PACK_AB R153, R34, R45 ;  /* 0x0000002d2299723e */ /* 0x000fe200000010ff */
[----:B-1----:R-:W-:-:S05]  /*3e60*/  IMAD.MOV.U32 R131, RZ, RZ, R151 ;  /* 0x000000ffff837224 */ /* 0x002fca00078e0097 */
[----:B------:R-:W1:Y:S01]  /*3e70*/  MUFU.EX2 R133, R133 ;  /* 0x0000008500857308 */ /* 0x000e620000000800 */
[C---:B---3--:R-:W-:Y:S01]  /*3e80*/  FADD.FTZ R42, R158.reuse, R13 ;  /* 0x0000000d9e2a7221 */ /* 0x048fe20000010000 */
[----:B------:R-:W-:Y:S02]  /*3e90*/  F2FP.BF16.F32.PACK_AB R158, R158, R129 ;  /* 0x000000819e9e723e */ /* 0x000fe400000010ff */
[----:B------:R-:W-:-:S04]  /*3ea0*/  MOV R129, R151 ;  /* 0x0000009700817202 */ /* 0x000fc80000000f00 */
[----:B------:R-:W2:Y:S01]  /*3eb0*/  MUFU.EX2 R36, R51 ;  /* 0x0000003300247308 */ /* 0x000ea20000000800 */
[----:B0-----:R-:W-:-:S07]  /*3ec0*/  FADD.FTZ R3, R49, R4 ;  /* 0x0000000431037221 */ /* 0x001fce0000010000 */
[----:B------:R0:W3:Y:S01]  /*3ed0*/  MUFU.EX2 R160, R135 ;  /* 0x0000008700a07308 */ /* 0x0000e20000000800 */
[----:B-1----:R-:W-:-:S07]  /*3ee0*/  FADD.FTZ R13, R133, R42 ;  /* 0x0000002a850d7221 */ /* 0x002fce0000010000 */
[----:B------:R-:W1:Y:S01]  /*3ef0*/  MUFU.EX2 R53, R53 ;  /* 0x0000003500357308 */ /* 0x000e620000000800 */
[C---:B--2---:R-:W-:Y:S01]  /*3f00*/  FADD.FTZ R4, R36.reuse, R3 ;  /* 0x0000000324047221 */ /* 0x044fe20000010000 */
[----:B------:R-:W-:Y:S01]  /*3f10*/  F2FP.BF16.F32.PACK_AB R155, R36, R49 ;  /* 0x00000031249b723e */ /* 0x000fe200000010ff */
[----:B0-----:R-:W-:-:S05]  /*3f20*/  IMAD.MOV.U32 R135, RZ, RZ, R151 ;  /* 0x000000ffff877224 */ /* 0x001fca00078e0097 */
[----:B------:R-:W0:Y:S01]  /*3f30*/  MUFU.EX2 R137, R137 ;  /* 0x0000008900897308 */ /* 0x000e220000000800 */
[C---:B---3--:R-:W-:Y:S01]  /*3f40*/  FADD.FTZ R44, R160.reuse, R13 ;  /* 0x0000000da02c7221 */ /* 0x048fe20000010000 */
[----:B------:R-:W-:Y:S01]  /*3f50*/  F2FP.BF16.F32.PACK_AB R160, R160, R133 ;  /* 0x00000085a0a0723e */ /* 0x000fe200000010ff */
[----:B------:R-:W-:-:S05]  /*3f60*/  IMAD.MOV.U32 R133, RZ, RZ, R151 ;  /* 0x000000ffff857224 */ /* 0x000fca00078e0097 */
[----:B------:R-:W2:Y:S01]  /*3f70*/  MUFU.EX2 R38, R55 ;  /* 0x0000003700267308 */ /* 0x000ea20000000800 */
[----:B-1----:R-:W-:-:S07]  /*3f80*/  FADD.FTZ R3, R53, R4 ;  /* 0x0000000435037221 */ /* 0x002fce0000010000 */
        /* <DEDUP_REMOVED lines=24> */
[----:B------:R-:W1:Y:S01]  /*4110*/  MUFU.EX2 R65, R65 ;  /* 0x0000004100417308 */ /* 0x000e620000000800 */
[----:B0-----:R-:W-:-:S07]  /*4120*/  FADD.FTZ R13, R145, R46 ;  /* 0x0000002e910d7221 */ /* 0x001fce0000010000 */
[----:B------:R0:W3:Y:S01]  /*4130*/  MUFU.EX2 R42, R89 ;  /* 0x00000059002a7308 */ /* 0x0000e20000000800 */
[C---:B--2---:R-:W-:Y:S01]  /*4140*/  FADD.FTZ R46, R8.reuse, R3 ;  /* 0x00000003082e7221 */ /* 0x044fe20000010000 */
[----:B------:R-:W-:-:S06]  /*4150*/  F2FP.BF16.F32.PACK_AB R161, R8, R61 ;  /* 0x0000003d08a1723e */ /* 0x000fcc00000010ff */
[----:B------:R-:W2:Y:S01]  /*4160*/  MUFU.EX2 R91, R91 ;  /* 0x0000005b005b7308 */ /* 0x000ea20000000800 */
[----:B-1----:R-:W-:Y:S01]  /*4170*/  FADD.FTZ R3, R65, R46 ;  /* 0x0000002e41037221 */ /* 0x002fe20000010000 */
[----:B0-----:R-:W-:-:S06]  /*4180*/  IMAD.MOV.U32 R89, RZ, RZ, R151 ;  /* 0x000000ffff597224 */ /* 0x001fcc00078e0097 */
[----:B------:R0:W1:Y:S01]  /*4190*/  MUFU.EX2 R44, R93 ;  /* 0x0000005d002c7308 */ /* 0x0000620000000800 */
[C---:B---3--:R-:W-:Y:S01]  /*41a0*/  FADD.FTZ R12, R42.reuse, R3 ;  /* 0x000000032a0c7221 */ /* 0x048fe20000010000 */
[----:B------:R-:W-:-:S06]  /*41b0*/  F2FP.BF16.F32.PACK_AB R163, R42, R65 ;  /* 0x000000412aa3723e */ /* 0x000fcc00000010ff */
[----:B------:R-:W3:Y:S01]  /*41c0*/  MUFU.EX2 R95, R95 ;  /* 0x0000005f005f7308 */ /* 0x000ee20000000800 */
[----:B--2---:R-:W-:Y:S01]  /*41d0*/  FADD.FTZ R3, R91, R12 ;  /* 0x0000000c5b037221 */ /* 0x004fe20000010000 */
[----:B0-----:R-:W-:-:S06]  /*41e0*/  IMAD.MOV.U32 R93, RZ, RZ, R151 ;  /* 0x000000ffff5d7224 */ /* 0x001fcc00078e0097 */
[----:B------:R-:W0:Y:S01]  /*41f0*/  MUFU.EX2 R20, R20 ;  /* 0x0000001400147308 */ /* 0x000e220000000800 */
[C---:B-1----:R-:W-:Y:S01]  /*4200*/  FADD.FTZ R12, R44.reuse, R3 ;  /* 0x000000032c0c7221 */ /* 0x042fe20000010000 */
[----:B------:R-:W-:Y:S02]  /*4210*/  F2FP.BF16.F32.PACK_AB R165, R44, R91 ;  /* 0x0000005b2ca5723e */ /* 0x000fe400000010ff */
[----:B------:R-:W-:-:S04]  /*4220*/  MOV R91, R151 ;  /* 0x00000097005b7202 */ /* 0x000fc80000000f00 */
[----:B------:R-:W1:Y:S01]  /*4230*/  MUFU.EX2 R10, R87 ;  /* 0x00000057000a7308 */ /* 0x000e620000000800 */
[----:B---3--:R-:W-:Y:S01]  /*4240*/  FADD.FTZ R3, R95, R12 ;  /* 0x0000000c5f037221 */ /* 0x008fe20000010000 */
[C---:B0-----:R-:W-:Y:S01]  /*4250*/  F2FP.BF16.F32.PACK_AB R166, R20.reuse, R145 ;  /* 0x0000009114a6723e */ /* 0x041fe200000010ff */
[----:B------:R-:W-:Y:S01]  /*4260*/  FADD.FTZ R4, R20, R13 ;  /* 0x0000000d14047221 */ /* 0x000fe20000010000 */
[----:B------:R-:W-:Y:S02]  /*4270*/  MOV R145, R151 ;  /* 0x0000009700917202 */ /* 0x000fe40000000f00 */
[C---:B-1----:R-:W-:Y:S01]  /*4280*/  F2FP.BF16.F32.PACK_AB R167, R10.reuse, R95 ;  /* 0x0000005f0aa7723e */ /* 0x042fe200000010ff */
[----:B------:R-:W-:Y:S01]  /*4290*/  FADD.FTZ R3, R10, R3 ;  /* 0x000000030a037221 */ /* 0x000fe20000010000 */
[----:B------:R-:W-:Y:S01]  /*42a0*/  IMAD.MOV.U32 R95, RZ, RZ, R151 ;  /* 0x000000ffff5f7224 */ /* 0x000fe200078e0097 */
[----:B------:R-:W-:Y:S06]  /*42b0*/  @!P2 BRA `(.L_x_266) ;  /* 0x0000002800eca947 */ /* 0x000fec0003800000 */
[----:B------:R-:W-:Y:S01]  /*42c0*/  R2UR UR4, R2 ;  /* 0x00000000020472ca */ /* 0x000fe200000e0000 */
[----:B------:R-:W-:Y:S01]  /*42d0*/  IMAD.MOV.U32 R8, RZ, RZ, R11 ;  /* 0x000000ffff087224 */ /* 0x000fe200078e000b */
[----:B------:R-:W-:Y:S01]  /*42e0*/  MOV R5, 0x3f800000 ;  /* 0x3f80000000057802 */ /* 0x000fe20000000f00 */
[----:B------:R-:W-:Y:S01]  /*42f0*/  IMAD.MOV.U32 R12, RZ, RZ, R9 ;  /* 0x000000ffff0c7224 */ /* 0x000fe200078e0009 */
[----:B------:R-:W-:Y:S01]  /*4300*/  CS2R R150, SRZ ;  /* 0x0000000000967805 */ /* 0x000fe2000001ff00 */
[----:B------:R-:W-:Y:S01]  /*4310*/  IMAD.MOV.U32 R10, RZ, RZ, R16 ;  /* 0x000000ffff0a7224 */ /* 0x000fe200078e0010 */
        /* <DEDUP_REMOVED lines=31> */
[----:B------:R-:W-:Y:S01]  /*4510*/  UIADD3 UR5, UR45, -0x2, URZ ;  /* 0xfffffffe2d057890 */ /* 0x000fe2000fffe03f */
[----:B------:R-:W-:-:S11]  /*4520*/  ULDC UR6, c[0x0][0x9d8] ;  /* 0x0002760000067ab9 */ /* 0x000fd60000000800 */
.L_x_275:
[----:B------:R-:W-:-:S04]  /*4530*/  UIADD3 UR7, UR4, 0x1, URZ ;  /* 0x0000000104077890 */ /* 0x000fc8000fffe03f */
[----:B------:R-:W-:-:S04]  /*4540*/  UISETP.NE.AND UP0, UPT, UR7, 0x2, UPT ;  /* 0x000000020700788c */ /* 0x000fc8000bf05270 */
[----:B------:R-:W-:Y:S02]  /*4550*/  USEL UR10, URZ, 0x1, UP0 ;  /* 0x000000013f0a7887 */ /* 0x000fe40008000000 */
[----:B------:R-:W-:-:S04]  /*4560*/  USEL UR7, UR7, URZ, UP0 ;  /* 0x0000003f07077287 */ /* 0x000fc80008000000 */
[----:B------:R-:W-:Y:S02]  /*4570*/  LOP3.LUT R16, R10, UR10, RZ, 0x3c, !PT ;  /* 0x0000000a0a107c12 */ /* 0x000fe4000f8e3cff */
[----:B------:R-:W-:Y:S01]  /*4580*/  IMAD.U32 R2, RZ, RZ, UR7 ;  /* 0x00000007ff027e24 */ /* 0x000fe2000f8e00ff */
[----:B------:R-:W-:Y:S06]  /*4590*/  @!P0 BRA `(.L_x_267) ;  /* 0x0000000000048947 */ /* 0x000fec0003800000 */
[----:B------:R-:W-:Y:S01]  /*45a0*/  BPT.TRAP 0x1 ;  /* 0x000000040000795c */ /* 0x000fe20000300000 */
.L_x_267:
[----:B------:R-:W0:Y:S01]  /*45b0*/  S2UR UR11, SR_CgaCtaId ;  /* 0x00000000000b79c3 */ /* 0x000e220000008800 */
[----:B------:R-:W-:Y:S01]  /*45c0*/  UMOV UR10, 0x400 ;  /* 0x00000400000a7882 */ /* 0x000fe20000000000 */
[----:B------:R-:W-:Y:S01]  /*45d0*/  SHF.L.U32 R6, R16, 0x1f, RZ ;  /* 0x0000001f10067819 */ /* 0x000fe200000006ff */
[----:B0-----:R-:W-:-:S06]  /*45e0*/  ULEA UR10, UR11, UR10, 0x18 ;  /* 0x0000000a0b0a7291 */ /* 0x001fcc000f8ec03f */
[----:B------:R-:W-:-:S05]  /*45f0*/  IMAD.U32 R0, RZ, RZ, UR10 ;  /* 0x0000000aff007e24 */ /* 0x000fca000f8e00ff */
[----:B------:R-:W-:-:S13]  /*4600*/  R2UR UR10, R0 ;  /* 0x00000000000a72ca */ /* 0x000fda00000e0000 */
[----:B------:R-:W-:-:S09]  /*4610*/  ULEA UR7, UR7, UR10, 0x3 ;  /* 0x0000000a07077291 */ /* 0x000fd2000f8e183f */
[----:B------:R0:W1:Y:S01]  /*4620*/  SYNCS.PHASECHK.TRANS64.TRYWAIT P2, [UR7+0x34830], R6 ;  /* 0x03483006ff0075a7 */ /* 0x0000620008040147 */
[----:B------:R-:W-:Y:S05]  /*4630*/  @!P0 BRA `(.L_x_268) ;  /* 0x0000000000048947 */ /* 0x000fea0003800000 */
[----:B------:R-:W-:Y:S01]  /*4640*/  BPT.TRAP 0x1 ;  /* 0x000000040000795c */ /* 0x000fe20000300000 */
.L_x_268:
[----:B-1----:R-:W-:Y:S05]  /*4650*/  @P2 BRA `(.L_x_269) ;  /* 0x0000000000082947 */ /* 0x002fea0003800000 */
[----:B------:R-:W1:Y:S02]  /*4660*/  SYNCS.PHASECHK.TRANS64.TRYWAIT P2, [UR7+0x34830], R6 ;  /* 0x03483006ff0075a7 */ /* 0x000e640008040147 */
[----:B-1----:R-:W-:Y:S05]  /*4670*/  @!P2 BRA `(.L_x_270) ;  /* 0x000000a40058a947 */ /* 0x002fea0003800000 */
.L_x_269:
[----:B------:R-:W-:Y:S01]  /*4680*/  R2UR UR10, R2 ;  /* 0x00000000020a72ca */ /* 0x000fe200000e0000 */
[----:B------:R-:W-:Y:S01]  /*4690*/  WARPGROUP.ARRIVE ;  /* 0x00000000000079c5 */ /* 0x000fe20000000000 */
[----:B------:R-:W-:Y:S01]  /*46a0*/  UMOV UR44, UR56 ;  /* 0x00000038002c7c82 */ /* 0x000fe20008000000 */
[----:B------:R-:W-:Y:S01]  /*46b0*/  UMOV UR45, UR57 ;  /* 0x00000039002d7c82 */ /* 0x000fe20008000000 */
[----:B------:R-:W-:Y:S01]  /*46c0*/  UMOV UR47, 0x40000040 ;  /* 0x40000040002f7882 */ /* 0x000fe20000000000 */
        /* <DEDUP_REMOVED lines=8> */
[----:B------:R-:W-:Y:S01]  /*4750*/  UIMAD UR10, UR10, 0xc00, UR60 ;  /* 0x00000c000a0a78a4 */ /* 0x000fe2000f8e023c */
[-C--:B------:R-:W-:Y:S01]  /*4760*/  FMUL.FTZ R88, R88, R7.reuse ;  /* 0x0000000758587220 */ /* 0x080fe20000410000 */
[-C--:B------:R-:W-:Y:S01]  /*4770*/  FMUL.FTZ R89, R89, R7.reuse ;  /* 0x0000000759597220 */ /* 0x080fe20000410000 */
[-C--:B------:R-:W-:Y:S01]  /*4780*/  FMUL.FTZ R92, R92, R7.reuse ;  /* 0x000000075c5c7220 */ /* 0x080fe20000410000 */
[----:B------:R-:W-:Y:S01]  /*4790*/  UIADD3 UR14, UR10, 0x6, URZ ;  /* 0x000000060a0e7890 */ /* 0x000fe2000fffe03f */
[-C--:B------:R-:W-:Y:S01]  /*47a0*/  FMUL.FTZ R93, R93, R7.reuse ;  /* 0x000000075d5d7220 */ /* 0x080fe20000410000 */
[----:B------:R-:W-:Y:S01]  /*47b0*/  UIADD3 UR18, UR10, 0x400, URZ ;  /* 0x000004000a127890 */ /* 0x000fe2000fffe03f */
[-C--:B------:R-:W-:Y:S01]  /*47c0*/  FMUL.FTZ R96, R96, R7.reuse ;  /* 0x0000000760607220 */ /* 0x080fe20000410000 */
[----:B------:R-:W-:Y:S01]  /*47d0*/  UMOV UR46, UR10 ;  /* 0x0000000a002e7c82 */ /* 0x000fe20008000000 */
[----:B------:R-:W-:Y:S01]  /*47e0*/  UIADD3 UR22, UR10, 0x402, URZ ;  /* 0x000004020a167890 */ /* 0x000fe2000fffe03f */
        /* <DEDUP_REMOVED lines=113> */
.L_x_271:
[----:B------:R-:W-:Y:S01]  /*4f00*/  IMAD.U32 R7, RZ, RZ, UR4 ;  /* 0x00000004ff077e24 */ /* 0x000fe2000f8e00ff */
[----:B------:R-:W-:-:S03]  /*4f10*/  SHF.L.U32 R5, R10, 0x1f, RZ ;  /* 0x0000001f0a057819 */ /* 0x000fc600000006ff */
[----:B------:R-:W-:-:S04]  /*4f20*/  IMAD R10, R7, 0x8, R0 ;  /* 0x00000008070a7824 */ /* 0x000fc800078e0200 */
[----:B------:R2:W3:Y:S01]  /*4f30*/  SYNCS.PHASECHK.TRANS64.TRYWAIT P2, [R10+URZ+0x34850], R5 ;  /* 0x034850050a0075a7 */ /* 0x0004e2000804017f */
[----:B------:R-:W-:Y:S05]  /*4f40*/  @!P0 BRA `(.L_x_272) ;  /* 0x0000000000048947 */ /* 0x000fea0003800000 */
[----:B------:R-:W-:Y:S01]  /*4f50*/  BPT.TRAP 0x1 ;  /* 0x000000040000795c */ /* 0x000fe20000300000 */
.L_x_272:
[----:B---3--:R-:W-:Y:S05]  /*4f60*/  @P2 BRA `(.L_x_273) ;  /* 0x0000000000082947 */ /* 0x008fea0003800000 */
[----:B------:R-:W3:Y:S02]  /*4f70*/  SYNCS.PHASECHK.TRANS64.TRYWAIT P2, [R10+URZ+0x34850], R5 ;  /* 0x034850050a0075a7 */ /* 0x000ee4000804017f */
[----:B---3--:R-:W-:Y:S05]  /*4f80*/  @!P2 BRA `(.L_x_274) ;  /* 0x0000009c002ca947 */ /* 0x008fea0003800000 */
.L_x_273:
[----:B------:R-:W-:Y:S01]  /*4f90*/  R2UR UR10, R0 ;  /* 0x00000000000a72ca */ /* 0x000fe200000e0000 */
[----:B------:R-:W-:Y:S01]  /*4fa0*/  WARPGROUP.ARRIVE ;  /* 0x00000000000079c5 */ /* 0x000fe20000000000 */
[----:B------:R-:W-:Y:S01]  /*4fb0*/  UMOV UR11, 0x40000040 ;  /* 0x40000040000b7882 */ /* 0x000fe20000000000 */
[----:B--23--:R-:W-:Y:S01]  /*4fc0*/  FMUL.FTZ R5, R24, UR6 ;  /* 0x0000000618057c20 */ /* 0x00cfe20008410000 */
        /* <DEDUP_REMOVED lines=9> */
[----:B------:R-:W-:Y:S01]  /*5060*/  UIADD3 UR10, UR10, 0x400, URZ ;  /* 0x000004000a0a7890 */ /* 0x000fe2000fffe03f */
[----:B------:R-:W-:Y:S01]  /*5070*/  FMUL.FTZ R201, R45, UR6 ;  /* 0x000000062dc97c20 */ /* 0x000fe20008410000 */
[----:B------:R-:W-:Y:S01]  /*5080*/  FMUL.FTZ R203, R52, UR6 ;  /* 0x0000000634cb7c20 */ /* 0x000fe20008410000 */
[----:B------:R-:W-:Y:S01]  /*5090*/  FMUL.FTZ R205, R53, UR6 ;  /* 0x0000000635cd7c20 */ /* 0x000fe20008410000 */
[----:B------:R-:W-:Y:S01]  /*50a0*/  USHF.R.U32.HI UR10, URZ, 0x4, UR10 ;  /* 0x000000043f0a7899 */ /* 0x000fe2000801160a */
[----:B------:R-:W2:Y:S01]  /*50b0*/  MUFU.TANH R11, R11 ;  /* 0x0000000b000b7308 */ /* 0x000ea20000002400 */
[----:B------:R-:W-:Y:S01]  /*50c0*/  FMUL.FTZ R207, R56, UR6 ;  /* 0x0000000638cf7c20 */ /* 0x000fe20008410000 */
[----:B------:R-:W-:Y:S01]  /*50d0*/  FMUL.FTZ R209, R57, UR6 ;  /* 0x0000000639d17c20 */ /* 0x000fe20008410000 */
[----:B------:R-:W-:Y:S01]  /*50e0*/  ULOP3.LUT UR10, UR10, 0x3fff, URZ, 0xc0, !UPT ;  /* 0x00003fff0a0a7892 */ /* 0x000fe2000f8ec03f */
[----:B------:R-:W-:Y:S01]  /*50f0*/  FMUL.FTZ R211, R60, UR6 ;  /* 0x000000063cd37c20 */ /* 0x000fe20008410000 */
[----:B------:R-:W-:Y:S01]  /*5100*/  FMUL.FTZ R213, R61, UR6 ;  /* 0x000000063dd57c20 */ /* 0x000fe20008410000 */
[----:B------:R-:W-:Y:S01]  /*5110*/  FMUL.FTZ R215, R64, UR6 ;  /* 0x0000000640d77c20 */ /* 0x000fe20008410000 */
[----:B------:R-:W-:Y:S01]  /*5120*/  ULOP3.LUT UR10, UR10, 0x4000000, URZ, 0xfc, !UPT ;  /* 0x040000000a0a7892 */ /* 0x000fe2000f8efc3f */
[----:B------:R-:W3:Y:S01]  /*5130*/  MUFU.TANH R21, R21 ;  /* 0x0000001500157308 */ /* 0x000ee20000002400 */
[----:B01----:R-:W-:Y:S01]  /*5140*/  FMNMX.FTZ R6, R5, R12, !PT ;  /* 0x0000000c05067209 */ /* 0x003fe20007810000 */
[----:B------:R-:W-:Y:S01]  /*5150*/  FMUL.FTZ R217, R69, UR6 ;  /* 0x0000000645d97c20 */ /* 0x000fe20008410000 */
[----:B------:R-:W-:Y:S01]  /*5160*/  ULEA UR4, UR4, UR10, 0xb ;  /* 0x0000000a04047291 */ /* 0x000fe2000f8e583f */
[----:B------:R-:W-:Y:S01]  /*5170*/  FMUL.FTZ R219, R72, UR6 ;  /* 0x0000000648db7c20 */ /* 0x000fe20008410000 */
[----:B------:R-:W-:Y:S01]  /*5180*/  FMUL.FTZ R221, R73, UR6 ;  /* 0x0000000649dd7c20 */ /* 0x000fe20008410000 */
[----:B------:R-:W-:Y:S01]  /*5190*/  FMUL.FTZ R223, R76, UR6 ;  /* 0x000000064cdf7c20 */ /* 0x000fe20008410000 */
[----:B------:R-:W-:Y:S01]  /*51a0*/  FMUL.FTZ R225, R77, UR6 ;  /* 0x000000064de17c20 */ /* 0x000fe20008410000 */
[----:B------:R-:W0:Y:S01]  /*51b0*/  MUFU.TANH R29, R29 ;  /* 0x0000001d001d7308 */ /* 0x000e220000002400 */
[----:B--2---:R-:W-:Y:S01]  /*51c0*/  FMNMX.FTZ R6, R11, R6, !PT ;  /* 0x000000060b067209 */ /* 0x004fe20007810000 */
[----:B------:R-:W-:Y:S01]  /*51d0*/  UMOV UR10, UR4 ;  /* 0x00000004000a7c82 */ /* 0x000fe20008000000 */
[----:B------:R-:W-:Y:S01]  /*51e0*/  FMUL.FTZ R227, R80, UR6 ;  /* 0x0000000650e37c20 */ /* 0x000fe20008410000 */
[----:B------:R-:W-:Y:S01]  /*51f0*/  HGMMA.64x128x16.F32.BF16 R88, R180, gdesc[UR8].tnspB, R88, gsb0 ;  /* 0x41e00008b4587df0 */ /* 0x000fe20008001858 */
[----:B------:R-:W-:Y:S01]  /*5200*/  UIADD3 UR10, UR4, 0x80, URZ ;  /* 0x00000080040a7890 */ /* 0x000fe2000fffe03f */
[----:B------:R-:W-:Y:S01]  /*5210*/  FMUL.FTZ R81, R81, UR6 ;  /* 0x0000000651517c20 */ /* 0x000fe20008410000 */
[----:B------:R-:W-:Y:S01]  /*5220*/  UMOV UR11, 0x40000040 ;  /* 0x40000040000b7882 */ /* 0x000fe20000000000 */
        /* <DEDUP_REMOVED lines=9> */
[----:B0-----:R-:W-:Y:S01]  /*52c0*/  FMNMX.FTZ R6, R29, R6, !PT ;  /* 0x000000061d067209 */ /* 0x001fe20007810000 */
        /* <DEDUP_REMOVED lines=28> */
[----:B------:R-:W-:Y:S01]  /*5490*/  ISETP.LT.AND P2, PT, RZ, UR5, PT ;  /* 0x00000005ff007c0c */ /* 0x000fe2000bf41270 */
[----:B------:R-:W-:Y:S01]  /*54a0*/  UIADD3 UR5, UR5, -0x1, URZ ;  /* 0xffffffff05057890 */ /* 0x000fe2000fffe03f */
[----:B------:R-:W-:Y:S08]  /*54b0*/  MUFU.TANH R201, R201 ;  /* 0x000000c900c97308 */ /* 0x000ff00000002400 */
        /* <DEDUP_REMOVED lines=11> */
[----:B------:R-:W-:Y:S01]  /*5570*/  MUFU.TANH R225, R225 ;  /* 0x000000e100e17308 */ /* 0x000fe20000002400 */
[----:B------:R-:W-:-:S02]  /*5580*/  WARPGROUP.DEPBAR.LE gsb0, 0x0 ;  /* 0x00008000000079c5 */ /* 0x000fc40000010000 */
[----:B------:R-:W-:Y:S01]  /*5590*/  WARPGROUP.ARRIVE ;  /* 0x00000000000079c5 */ /* 0x000fe20000000000 */
[----:B------:R-:W-:Y:S01]  /*55a0*/  FMUL.FTZ R181, R32, UR6 ;  /* 0x0000000620b57c20 */ /* 0x000fe20008410000 */
[----:B------:R-:W-:-:S03]  /*55b0*/  FMUL.FTZ R183, R36, UR6 ;  /* 0x0000000624b77c20 */ /* 0x000fc60008410000 */
[----:B------:R-:W-:Y:S01]  /*55c0*/  MUFU.TANH R227, R227 ;  /* 0x000000e300e37308 */ /* 0x000fe20000002400 */
[----:B------:R-:W-:Y:S01]  /*55d0*/  HGMMA.64x128x16.F32.BF16 R88, R176, gdesc[UR8].tnspB, R88, gsb0 ;  /* 0x41e00008b0587df0 */ /* 0x000fe20008001858 */
[----:B------:R-:W-:Y:S01]  /*55e0*/  UIADD3 UR10, UR4, 0x100, URZ ;  /* 0x00000100040a7890 */ /* 0x000fe2000fffe03f */
[----:B------:R-:W-:-:S05]  /*55f0*/  UMOV UR11, 0x40000040 ;  /* 0x40000040000b7882 */ /* 0x000fca0000000000 */
[----:B------:R-:W0:Y:S08]  /*5600*/  MUFU.TANH R181, R181 ;  /* 0x000000b500b57308 */ /* 0x000e300000002400 */
[----:B------:R-:W1:Y:S08]  /*5610*/  MUFU.TANH R183, R183 ;  /* 0x000000b700b77308 */ /* 0x000e700000002400 */
[----:B------:R-:W-:Y:S01]  /*5620*/  MUFU.TANH R81, R81 ;  /* 0x0000005100517308 */ /* 0x000fe20000002400 */
[----:B0-----:R-:W-:-:S04]  /*5630*/  FMNMX.FTZ R6, R181, R6, !PT ;  /* 0x00000006b5067209 */ /* 0x001fc80007810000 */
[----:B------:R-:W-:-:S03]  /*5640*/  FMNMX.FTZ R6, R33, R6, !PT ;  /* 0x0000000621067209 */ /* 0x000fc60007810000 */
[----:B------:R-:W-:Y:S01]  /*5650*/  MUFU.TANH R231, R231 ;  /* 0x000000e700e77308 */ /* 0x000fe20000002400 */
[----:B-1----:R-:W-:-:S04]  /*5660*/  FMNMX.FTZ R6, R183, R6, !PT ;  /* 0x00000006b7067209 */ /* 0x002fc80007810000 */
[----:B------:R-:W-:-:S03]  /*5670*/  FMNMX.FTZ R6, R193, R6, !PT ;  /* 0x00000006c1067209 */ /* 0x000fc60007810000 */
[----:B------:R-:W-:Y:S01]  /*5680*/  MUFU.TANH R229, R229 ;  /* 0x000000e500e57308 */ /* 0x000fe20000002400 */
[----:B------:R-:W-:-:S04]  /*5690*/  FMNMX.FTZ R6, R195, R6, !PT ;  /* 0x00000006c3067209 */ /* 0x000fc80007810000 */
[----:B------:R-:W-:-:S03]  /*56a0*/  FMNMX.FTZ R6, R197, R6, !PT ;  /* 0x00000006c5067209 */ /* 0x000fc60007810000 */
[----:B------:R-:W-:Y:S01]  /*56b0*/  MUFU.TANH R13, R13 ;  /* 0x0000000d000d7308 */ /* 0x000fe20000002400 */
[----:B------:R-:W-:-:S04]  /*56c0*/  FMNMX.FTZ R6, R199, R6, !PT ;  /* 0x00000006c7067209 */ /* 0x000fc80007810000 */
[----:B------:R-:W-:-:S03]  /*56d0*/  FMNMX.FTZ R6, R201, R6, !PT ;  /* 0x00000006c9067209 */ /* 0x000fc60007810000 */
        /* <DEDUP_REMOVED lines=14> */
[----:B------:R-:W-:Y:S01]  /*57c0*/  FMUL.FTZ R179, R49, UR6 ;  /* 0x0000000631b37c20 */ /* 0x000fe20008410000 */
[----:B------:R-:W-:Y:S02]  /*57d0*/  FMUL.FTZ R49, R50, UR6 ;  /* 0x0000000632317c20 */ /* 0x000fe40008410000 */
[----:B------:R-:W-:Y:S01]  /*57e0*/  MUFU.TANH R51, R51 ;  /* 0x0000003300337308 */ /* 0x000fe20000002400 */
[----:B------:R-:W-:Y:S01]  /*57f0*/  HGMMA.64x128x16.F32.BF16 R88, R172, gdesc[UR8].tnspB, R88, gsb0 ;  /* 0x41e00008ac587df0 */ /* 0x000fe20008001858 */
[----:B------:R-:W-:Y:S01]  /*5800*/  UIADD3 UR10, UR4, 0x180, URZ ;  /* 0x00000180040a7890 */ /* 0x000fe2000fffe03f */
[----:B------:R-:W-:-:S05]  /*5810*/  UMOV UR11, 0x40000040 ;  /* 0x40000040000b7882 */ /* 0x000fca0000000000 */
[----:B------:R-:W0:Y:S08]  /*5820*/  MUFU.TANH R177, R177 ;  /* 0x000000b100b17308 */ /* 0x000e300000002400 */
[----:B------:R-:W1:Y:S08]  /*5830*/  MUFU.TANH R179, R179 ;  /* 0x000000b300b37308 */ /* 0x000e700000002400 */
[----:B------:R-:W-:Y:S01]  /*5840*/  MUFU.TANH R49, R49 ;  /* 0x0000003100317308 */ /* 0x000fe20000002400 */
[----:B0-----:R-:W-:-:S07]  /*5850*/  FMNMX.FTZ R6, R177, R6, !PT ;  /* 0x00000006b1067209 */ /* 0x001fce0007810000 */
        /* <DEDUP_REMOVED lines=37> */
[----:B------:R-:W-:-:S04]  /*5ab0*/  FMNMX.FTZ R6, R217, R6, !PT ;  /* 0x00000006d9067209 */ /* 0x000fc80007810000 */
[----:B------:R-:W-:-:S04]  /*5ac0*/  FMNMX.FTZ R6, R219, R6, !PT ;  /* 0x00000006db067209 */ /* 0x000fc80007810000 */
[----:B------:R-:W-:-:S04]  /*5ad0*/  FMNMX.FTZ R6, R221, R6, !PT ;  /* 0x00000006dd067209 */ /* 0x000fc80007810000 */
[----:B------:R-:W-:-:S04]  /*5ae0*/  FMNMX.FTZ R6, R223, R6, !PT ;  /* 0x00000006df067209 */ /* 0x000fc80007810000 */
[----:B------:R-:W-:-:S04]  /*5af0*/  FMNMX.FTZ R6, R225, R6, !PT ;  /* 0x00000006e1067209 */ /* 0x000fc80007810000 */
[----:B------:R-:W-:-:S04]  /*5b00*/  FMNMX.FTZ R6, R227, R6, !PT ;  /* 0x00000006e3067209 */ /* 0x000fc80007810000 */
[----:B------:R-:W-:-:S04]  /*5b10*/  FMNMX.FTZ R6, R81, R6, !PT ;  /* 0x0000000651067209 */ /* 0x000fc80007810000 */
[----:B------:R-:W-:-:S04]  /*5b20*/  FMNMX.FTZ R6, R231, R6, !PT ;  /* 0x00000006e7067209 */ /* 0x000fc80007810000 */
[----:B------:R-:W-:-:S05]  /*5b30*/  FMNMX.FTZ R6, R229, R6, !PT ;  /* 0x00000006e5067209 */ /* 0x000fca0007810000 */
[----:B------:R-:W0:Y:S02]  /*5b40*/  SHFL.BFLY PT, R7, R6, 0x2, 0x1f ;  /* 0x0c401f0006077f89 */ /* 0x000e2400000e0000 */
[----:B0-----:R-:W-:Y:S02]  /*5b50*/  FMNMX.FTZ R7, R6, R7, !PT ;  /* 0x0000000706077209 */ /* 0x001fe40007810000 */
[----:B------:R-:W0:Y:S03]  /*5b60*/  LDC R6, c[0x0][0x988] ;  /* 0x00026200ff067b82 */ /* 0x000e260000000800 */
[----:B------:R-:W1:Y:S02]  /*5b70*/  SHFL.BFLY PT, R14, R7, 0x1, 0x1f ;  /* 0x0c201f00070e7f89 */ /* 0x000e6400000e0000 */
[----:B-1----:R-:W-:Y:S02]  /*5b80*/  FMNMX.FTZ R9, R7, R14, !PT ;  /* 0x0000000e07097209 */ /* 0x002fe40007810000 */
[----:B------:R-:W-:-:S03]  /*5b90*/  FMNMX.FTZ R14, R13, R8, !PT ;  /* 0x000000080d0e7209 */ /* 0x000fc60007810000 */
[----:B------:R-:W-:Y:S01]  /*5ba0*/  FADD.FTZ R7, -R9, R12 ;  /* 0x0000000c09077221 */ /* 0x000fe20000010100 */
[----:B------:R-:W-:Y:S01]  /*5bb0*/  FMNMX.FTZ R14, R15, R14, !PT ;  /* 0x0000000e0f0e7209 */ /* 0x000fe20007810000 */
[-C--:B0-----:R-:W-:Y:S02]  /*5bc0*/  FMUL.FTZ R12, R9, R6.reuse ;  /* 0x00000006090c7220 */ /* 0x081fe40000410000 */
[----:B------:R-:W-:Y:S01]  /*5bd0*/  FMUL.FTZ R7, R7, R6 ;  /* 0x0000000607077220 */ /* 0x000fe20000410000 */
[----:B------:R-:W-:Y:S01]  /*5be0*/  FMNMX.FTZ R14, R25, R14, !PT ;  /* 0x0000000e190e7209 */ /* 0x000fe20007810000 */
[-CC-:B------:R-:W-:Y:S01]  /*5bf0*/  FFMA.FTZ R180, R5, R6.reuse, -R12.reuse ;  /* 0x0000000605b47223 */ /* 0x180fe2000001080c */
[-CC-:B------:R-:W-:Y:S01]  /*5c00*/  FFMA.FTZ R176, R181, R6.reuse, -R12.reuse ;  /* 0x00000006b5b07223 */ /* 0x180fe2000001080c */
[--C-:B------:R-:W-:Y:S01]  /*5c10*/  FFMA.FTZ R182, R21, R6, -R12.reuse ;  /* 0x0000000615b67223 */ /* 0x100fe2000001080c */
[----:B------:R-:W-:Y:S01]  /*5c20*/  FMNMX.FTZ R14, R27, R14, !PT ;  /* 0x0000000e1b0e7209 */ /* 0x000fe20007810000 */
[----:B------:R-:W-:Y:S01]  /*5c30*/  MUFU.EX2 R7, R7 ;  /* 0x0000000700077308 */ /* 0x000fe20000000800 */
[----:B------:R-:W-:Y:S01]  /*5c40*/  FFMA.FTZ R21, R29, R6, -R12 ;  /* 0x000000061d157223 */ /* 0x000fe2000001080c */
[----:B------:R-:W-:-:S02]  /*5c50*/  WARPGROUP.DEPBAR.LE gsb0, 0x0 ;  /* 0x00008000000079c5 */ /* 0x000fc40000010000 */
[----:B------:R-:W-:Y:S01]  /*5c60*/  WARPGROUP.ARRIVE ;  /* 0x00000000000079c5 */ /* 0x000fe20000000000 */
[----:B------:R-:W-:Y:S01]  /*5c70*/  FMNMX.FTZ R14, R31, R14, !PT ;  /* 0x0000000e1f0e7209 */ /* 0x000fe20007810000 */
[----:B------:R-:W-:Y:S01]  /*5c80*/  FMUL.FTZ R169, R86, UR6 ;  /* 0x0000000656a97c20 */ /* 0x000fe20008410000 */
[--C-:B------:R-:W-:Y:S01]  /*5c90*/  FFMA.FTZ R171, R11, R6, -R12.reuse ;  /* 0x000000060bab7223 */ /* 0x100fe2000001080c */
[----:B------:R-:W0:Y:S01]  /*5ca0*/  MUFU.EX2 R180, R180 ;  /* 0x000000b400b47308 */ /* 0x000e220000000800 */
[----:B------:R-:W-:Y:S01]  /*5cb0*/  FMNMX.FTZ R14, R35, R14, !PT ;  /* 0x0000000e230e7209 */ /* 0x000fe20007810000 */
[----:B------:R-:W-:Y:S01]  /*5cc0*/  HGMMA.64x128x16.F32.BF16 R88, R152, gdesc[UR8].tnspB, R88, gsb0 ;  /* 0x41e0000898587df0 */ /* 0x000fe20008001858 */
[----:B------:R-:W-:Y:S01]  /*5cd0*/  UIADD3 UR10, UR4, 0x280, URZ ;  /* 0x00000280040a7890 */ /* 0x000fe2000fffe03f */
[--C-:B------:R-:W-:Y:S01]  /*5ce0*/  FFMA.FTZ R178, R183, R6, -R12.reuse ;  /* 0x00000006b7b27223 */ /* 0x100fe2000001080c */
[----:B------:R-:W-:Y:S01]  /*5cf0*/  UMOV UR11, 0x40000040 ;  /* 0x40000040000b7882 */ /* 0x000fe20000000000 */
[----:B------:R-:W-:Y:S01]  /*5d00*/  FMNMX.FTZ R14, R37, R14, !PT ;  /* 0x0000000e250e7209 */ /* 0x000fe20007810000 */
[-CC-:B------:R-:W-:Y:S01]  /*5d10*/  FFMA.FTZ R29, R33, R6.reuse, -R12.reuse ;  /* 0x00000006211d7223 */ /* 0x180fe2000001080c */
[----:B------:R-:W-:Y:S01]  /*5d20*/  MUFU.TANH R169, R169 ;  /* 0x000000a900a97308 */ /* 0x000fe20000002400 */
[--C-:B------:R-:W-:Y:S01]  /*5d30*/  FFMA.FTZ R172, R195, R6, -R12.reuse ;  /* 0x00000006c3ac7223 */ /* 0x100fe2000001080c */
[----:B------:R-:W-:Y:S01]  /*5d40*/  FMNMX.FTZ R14, R39, R14, !PT ;  /* 0x0000000e270e7209 */ /* 0x000fe20007810000 */
[-CC-:B------:R-:W-:Y:S01]  /*5d50*/  FFMA.FTZ R33, R193, R6.reuse, -R12.reuse ;  /* 0x00000006c1217223 */ /* 0x180fe2000001080c */
[-CC-:B------:R-:W-:Y:S01]  /*5d60*/  FFMA.FTZ R174, R199, R6.reuse, -R12.reuse ;  /* 0x00000006c7ae7223 */ /* 0x180fe2000001080c */
[--C-:B------:R-:W-:Y:S01]  /*5d70*/  FFMA.FTZ R170, R203, R6, -R12.reuse ;  /* 0x00000006cbaa7223 */ /* 0x100fe2000001080c */
[----:B------:R-:W-:Y:S01]  /*5d80*/  FMNMX.FTZ R14, R41, R14, !PT ;  /* 0x0000000e290e7209 */ /* 0x000fe20007810000 */
[-CC-:B------:R-:W-:Y:S01]  /*5d90*/  FFMA.FTZ R195, R205, R6.reuse, -R12.reuse ;  /* 0x00000006cdc37223 */ /* 0x180fe2000001080c */
[----:B------:R-:W1:Y:S01]  /*5da0*/  MUFU.EX2 R171, R171 ;  /* 0x000000ab00ab7308 */ /* 0x000e620000000800 */
[--C-:B------:R-:W-:Y:S01]  /*5db0*/  FFMA.FTZ R168, R177, R6, -R12.reuse ;  /* 0x00000006b1a87223 */ /* 0x100fe2000001080c */
[----:B------:R-:W-:Y:S01]  /*5dc0*/  FMNMX.FTZ R14, R43, R14, !PT ;  /* 0x0000000e2b0e7209 */ /* 0x000fe20007810000 */
[-CC-:B------:R-:W-:Y:S01]  /*5dd0*/  FFMA.FTZ R193, R179, R6.reuse, -R12.reuse ;  /* 0x00000006b3c17223 */ /* 0x180fe2000001080c */
[-CC-:B------:R-:W-:Y:S01]  /*5de0*/  FFMA.FTZ R199, R217, R6.reuse, -R12.reuse ;  /* 0x00000006d9c77223 */ /* 0x180fe2000001080c */
[--C-:B------:R-:W-:Y:S01]  /*5df0*/  FFMA.FTZ R203, R225, R6, -R12.reuse ;  /* 0x00000006e1cb7223 */ /* 0x100fe2000001080c */
[----:B------:R-:W-:Y:S01]  /*5e00*/  FMNMX.FTZ R14, R45, R14, !PT ;  /* 0x0000000e2d0e7209 */ /* 0x000fe20007810000 */
[-CC-:B------:R-:W-:Y:S01]  /*5e10*/  FFMA.FTZ R24, R227, R6.reuse, -R12.reuse ;  /* 0x00000006e3187223 */ /* 0x180fe2000001080c */
[-CC-:B------:R-:W-:Y:S01]  /*5e20*/  FFMA.FTZ R81, R81, R6.reuse, -R12.reuse ;  /* 0x0000000651517223 */ /* 0x180fe2000001080c */
[--C-:B------:R-:W-:Y:S01]  /*5e30*/  FFMA.FTZ R26, R231, R6, -R12.reuse ;  /* 0x00000006e71a7223 */ /* 0x100fe2000001080c */
[----:B------:R-:W-:Y:S01]  /*5e40*/  FMNMX.FTZ R14, R47, R14, !PT ;  /* 0x0000000e2f0e7209 */ /* 0x000fe20007810000 */
[----:B------:R-:W-:Y:S01]  /*5e50*/  FFMA.FTZ R205, R229, R6, -R12 ;  /* 0x00000006e5cd7223 */ /* 0x000fe2000001080c */
[----:B------:R-:W-:Y:S01]  /*5e60*/  MUFU.EX2 R182, R182 ;  /* 0x000000b600b67308 */ /* 0x000fe20000000800 */
[----:B0-----:R-:W-:Y:S01]  /*5e70*/  FFMA.FTZ R4, R7, R4, R180 ;  /* 0x0000000407047223 */ /* 0x001fe200000100b4 */
[----:B------:R-:W-:-:S02]  /*5e80*/  FMNMX.FTZ R14, R49, R14, !PT ;  /* 0x0000000e310e7209 */ /* 0x000fc40007810000 */
[----:B-1----:R-:W-:Y:S02]  /*5e90*/  F2FP.BF16.F32.PACK_AB R180, R171, R180 ;  /* 0x000000b4abb4723e */ /* 0x002fe400000010ff */
[----:B------:R-:W-:Y:S02]  /*5ea0*/  FMNMX.FTZ R14, R51, R14, !PT ;  /* 0x0000000e330e7209 */ /* 0x000fe40007810000 */
[----:B------:R-:W-:Y:S02]  /*5eb0*/  MUFU.EX2 R21, R21 ;  /* 0x0000001500157308 */ /* 0x000fe40000000800 */
[----:B------:R-:W-:-:S04]  /*5ec0*/  FMNMX.FTZ R14, R53, R14, !PT ;  /* 0x0000000e350e7209 */ /* 0x000fc80007810000 */
        /* <DEDUP_REMOVED lines=24> */
[----:B------:R-:W-:Y:S01]  /*6050*/  FMNMX.FTZ R5, R87, R14, !PT ;  /* 0x0000000e57057209 */ /* 0x000fe20007810000 */
[--C-:B------:R-:W-:Y:S01]  /*6060*/  FFMA.FTZ R14, R219, R6, -R12.reuse ;  /* 0x00000006db0e7223 */ /* 0x100fe2000001080c */
[----:B------:R-:W-:Y:S03]  /*6070*/  MUFU.EX2 R170, R170 ;  /* 0x000000aa00aa7308 */ /* 0x000fe60000000800 */
[----:B------:R-:W0:Y:S05]  /*6080*/  SHFL.BFLY PT, R20, R5, 0x2, 0x1f ;  /* 0x0c401f0005147f89 */ /* 0x000e2a00000e0000 */
[----:B------:R-:W-:Y:S08]  /*6090*/  MUFU.EX2 R195, R195 ;  /* 0x000000c300c37308 */ /* 0x000ff00000000800 */
[----:B------:R-:W-:Y:S08]  /*60a0*/  MUFU.EX2 R199, R199 ;  /* 0x000000c700c77308 */ /* 0x000ff00000000800 */
[----:B------:R-:W-:Y:S01]  /*60b0*/  MUFU.EX2 R14, R14 ;  /* 0x0000000e000e7308 */ /* 0x000fe20000000800 */
[----:B0-----:R-:W-:Y:S01]  /*60c0*/  FMNMX.FTZ R28, R5, R20, !PT ;  /* 0x00000014051c7209 */ /* 0x001fe20007810000 */
[----:B------:R-:W-:-:S04]  /*60d0*/  FFMA.FTZ R20, R223, R6, -R12 ;  /* 0x00000006df147223 */ /* 0x000fc8000001080c */
[----:B------:R-:W0:Y:S02]  /*60e0*/  SHFL.BFLY PT, R11, R28, 0x1, 0x1f ;  /* 0x0c201f001c0b7f89 */ /* 0x000e2400000e0000 */
[----:B------:R-:W-:Y:S01]  /*60f0*/  MUFU.EX2 R203, R203 ;  /* 0x000000cb00cb7308 */ /* 0x000fe20000000800 */
[----:B------:R-:W-:Y:S02]  /*6100*/  WARPGROUP.DEPBAR.LE gsb0, 0x0 ;  /* 0x00008000000079c5 */ /* 0x000fe40000010000 */
[----:B------:R-:W-:Y:S01]  /*6110*/  WARPGROUP.ARRIVE ;  /* 0x00000000000079c5 */ /* 0x000fe20000000000 */
[-CC-:B------:R-:W-:Y:S01]  /*6120*/  FFMA.FTZ R153, R197, R6.reuse, -R12.reuse ;  /* 0x00000006c5997223 */ /* 0x180fe2000001080c */
[-CC-:B------:R-:W-:Y:S01]  /*6130*/  FFMA.FTZ R155, R201, R6.reuse, -R12.reuse ;  /* 0x00000006c99b7223 */ /* 0x180fe2000001080c */
[-CC-:B------:R-:W-:Y:S01]  /*6140*/  FFMA.FTZ R152, R207, R6.reuse, -R12.reuse ;  /* 0x00000006cf987223 */ /* 0x180fe2000001080c */
[-CC-:B------:R-:W-:Y:S01]  /*6150*/  FFMA.FTZ R154, R211, R6.reuse, -R12.reuse ;  /* 0x00000006d39a7223 */ /* 0x180fe2000001080c */
[-CC-:B------:R-:W-:Y:S01]  /*6160*/  FFMA.FTZ R197, R173, R6.reuse, -R12.reuse ;  /* 0x00000006adc57223 */ /* 0x180fe2000001080c */
[----:B------:R-:W-:Y:S01]  /*6170*/  HGMMA.64x128x16.F32.BF16 R88, R156, gdesc[UR8].tnspB, R88, gsb0 ;  /* 0x41e000089c587df0 */ /* 0x000fe20008001858 */
[----:B------:R-:W-:Y:S01]  /*6180*/  UIADD3 UR10, UR4, 0x300, URZ ;  /* 0x00000300040a7890 */ /* 0x000fe2000fffe03f */
[----:B------:R-:W-:Y:S01]  /*6190*/  FFMA.FTZ R201, R221, R6, -R12 ;  /* 0x00000006ddc97223 */ /* 0x000fe2000001080c */
[----:B------:R-:W-:Y:S01]  /*61a0*/  UMOV UR11, 0x40000040 ;  /* 0x40000040000b7882 */ /* 0x000fe20000000000 */
[----:B------:R-:W-:Y:S01]  /*61b0*/  UIADD3 UR4, UR4, 0x380, URZ ;  /* 0x0000038004047890 */ /* 0x000fe2000fffe03f */
[----:B------:R-:W-:Y:S01]  /*61c0*/  MUFU.EX2 R153, R153 ;  /* 0x0000009900997308 */ /* 0x000fe20000000800 */
[----:B0-----:R-:W-:-:S07]  /*61d0*/  FMNMX.FTZ R11, R28, R11, !PT ;  /* 0x0000000b1c0b7209 */ /* 0x001fce0007810000 */
[----:B------:R-:W-:Y:S01]  /*61e0*/  MUFU.EX2 R155, R155 ;  /* 0x0000009b009b7308 */ /* 0x000fe20000000800 */
[C---:B------:R-:W-:Y:S01]  /*61f0*/  FADD.FTZ R5, -R11.reuse, R8 ;  /* 0x000000080b057221 */ /* 0x040fe20000010100 */
[----:B------:R-:W-:-:S03]  /*6200*/  FMUL.FTZ R42, R11, R6 ;  /* 0x000000060b2a7220 */ /* 0x000fc60000410000 */
[-C--:B------:R-:W-:Y:S01]  /*6210*/  FMUL.FTZ R5, R5, R6.reuse ;  /* 0x0000000605057220 */ /* 0x080fe20000410000 */
[-CC-:B------:R-:W-:Y:S01]  /*6220*/  FFMA.FTZ R8, R13, R6.reuse, -R42.reuse ;  /* 0x000000060d087223 */ /* 0x180fe2000001082a */
[-CC-:B------:R-:W-:Y:S01]  /*6230*/  FFMA.FTZ R181, R15, R6.reuse, -R42.reuse ;  /* 0x000000060fb57223 */ /* 0x180fe2000001082a */
[-CC-:B------:R-:W-:Y:S01]  /*6240*/  FFMA.FTZ R183, R25, R6.reuse, -R42.reuse ;  /* 0x0000000619b77223 */ /* 0x180fe2000001082a */
[-CC-:B------:R-:W-:Y:S01]  /*6250*/  FFMA.FTZ R177, R31, R6.reuse, -R42.reuse ;  /* 0x000000061fb17223 */ /* 0x180fe2000001082a */
[-CC-:B------:R-:W-:Y:S01]  /*6260*/  FFMA.FTZ R38, R35, R6.reuse, -R42.reuse ;  /* 0x0000000623267223 */ /* 0x180fe2000001082a */
[----:B------:R-:W-:Y:S01]  /*6270*/  MUFU.EX2 R5, R5 ;  /* 0x0000000500057308 */ /* 0x000fe20000000800 */
[----:B------:R-:W-:Y:S01]  /*6280*/  @!P1 IADD3 R31, R10, 0x34860, RZ ;  /* 0x000348600a1f9810 */ /* 0x000fe20007ffe0ff */
[-CC-:B------:R-:W-:Y:S01]  /*6290*/  FFMA.FTZ R179, R37, R6.reuse, -R42.reuse ;  /* 0x0000000625b37223 */ /* 0x180fe2000001082a */
[-CC-:B------:R-:W-:Y:S01]  /*62a0*/  FFMA.FTZ R36, R39, R6.reuse, -R42.reuse ;  /* 0x0000000627247223 */ /* 0x180fe2000001082a */
[-CC-:B------:R-:W-:Y:S01]  /*62b0*/  FFMA.FTZ R173, R41, R6.reuse, -R42.reuse ;  /* 0x0000000629ad7223 */ /* 0x180fe2000001082a */
[----:B------:R-:W-:Y:S01]  /*62c0*/  @!P1 PRMT R31, RZ, 0x654, R31 ;  /* 0x00000654ff1f9816 */ /* 0x000fe2000000001f */
[-CC-:B------:R-:W-:Y:S01]  /*62d0*/  FFMA.FTZ R34, R43, R6.reuse, -R42.reuse ;  /* 0x000000062b227223 */ /* 0x180fe2000001082a */
[-CC-:B------:R-:W-:Y:S01]  /*62e0*/  FFMA.FTZ R32, R47, R6.reuse, -R42.reuse ;  /* 0x000000062f207223 */ /* 0x180fe2000001082a */
[----:B------:R-:W0:Y:S01]  /*62f0*/  MUFU.EX2 R8, R8 ;  /* 0x0000000800087308 */ /* 0x000e220000000800 */
[-CC-:B------:R-:W-:Y:S01]  /*6300*/  FFMA.FTZ R13, R49, R6.reuse, -R42.reuse ;  /* 0x00000006310d7223 */ /* 0x180fe2000001082a */
        /* <DEDUP_REMOVED lines=13> */
[-C--:B------:R-:W-:Y:S01]  /*63e0*/  FFMA.FTZ R75, R75, R6.reuse, -R42 ;  /* 0x000000064b4b7223 */ /* 0x080fe2000001082a */
[----:B------:R-:W-:Y:S01]  /*63f0*/  MUFU.EX2 R183, R183 ;  /* 0x000000b700b77308 */ /* 0x000fe20000000800 */
[----:B0-----:R-:W-:Y:S01]  /*6400*/  FFMA.FTZ R10, R5, R3, R8 ;  /* 0x00000003050a7223 */ /* 0x001fe20000010008 */
[-CC-:B------:R-:W-:Y:S01]  /*6410*/  FFMA.FTZ R77, R77, R6.reuse, -R42.reuse ;  /* 0x000000064d4d7223 */ /* 0x180fe2000001082a */
[-CC-:B------:R-:W-:Y:S01]  /*6420*/  FFMA.FTZ R79, R79, R6.reuse, -R42.reuse ;  /* 0x000000064f4f7223 */ /* 0x180fe2000001082a */
[-CC-:B------:R-:W-:Y:S01]  /*6430*/  FFMA.FTZ R85, R85, R6.reuse, -R42.reuse ;  /* 0x0000000655557223 */ /* 0x180fe2000001082a */
[----:B------:R-:W-:-:S03]  /*6440*/  FFMA.FTZ R83, R83, R6, -R42 ;  /* 0x0000000653537223 */ /* 0x000fc6000001082a */
[----:B------:R-:W-:Y:S01]  /*6450*/  MUFU.EX2 R177, R177 ;  /* 0x000000b100b17308 */ /* 0x000fe20000000800 */
[C---:B-1----:R-:W-:Y:S01]  /*6460*/  FADD.FTZ R10, R181.reuse, R10 ;  /* 0x0000000ab50a7221 */ /* 0x042fe20000010000 */
[----:B------:R-:W-:-:S06]  /*6470*/  F2FP.BF16.F32.PACK_AB R181, R181, R8 ;  /* 0x00000008b5b5723e */ /* 0x000fcc00000010ff */
        /* <DEDUP_REMOVED lines=15> */
[-C--:B------:R-:W-:Y:S01]  /*6570*/  FFMA.FTZ R158, R175, R6.reuse, -R12 ;  /* 0x00000006af9e7223 */ /* 0x080fe2000001080c */
[-CC-:B------:R-:W-:Y:S01]  /*6580*/  FFMA.FTZ R12, R27, R6.reuse, -R42.reuse ;  /* 0x000000061b0c7223 */ /* 0x180fe2000001082a */
[----:B------:R-:W-:Y:S01]  /*6590*/  HGMMA.64x128x16.F32.BF16 R88, R160, gdesc[UR8].tnspB, R88, gsb0 ;  /* 0x41e00008a0587df0 */ /* 0x000fe20008001858 */
[----:B------:R-:W-:Y:S01]  /*65a0*/  UMOV UR10, UR4 ;  /* 0x00000004000a7c82 */ /* 0x000fe20008000000 */
[----:B------:R-:W-:Y:S01]  /*65b0*/  UMOV UR11, 0x40000040 ;  /* 0x40000040000b7882 */ /* 0x000fe20000000000 */
[----:B------:R-:W-:Y:S02]  /*65c0*/  IMAD.U32 R27, RZ, RZ, UR7 ;  /* 0x00000007ff1b7e24 */ /* 0x000fe4000f8e00ff */
[----:B------:R-:W-:Y:S01]  /*65d0*/  FFMA.FTZ R175, R45, R6, -R42 ;  /* 0x000000062daf7223 */ /* 0x000fe2000001082a */
[----:B------:R-:W-:Y:S01]  /*65e0*/  MUFU.EX2 R12, R12 ;  /* 0x0000000c000c7308 */ /* 0x000fe20000000800 */
[----:B------:R-:W-:Y:S01]  /*65f0*/  R2UR UR4, R2 ;  /* 0x00000000020472ca */ /* 0x000fe200000e0000 */
[----:B------:R-:W-:-:S05]  /*6600*/  @!P1 VIADD R27, R27, 0x34840 ;  /* 0x000348401b1b9836 */ /* 0x000fca0000000000 */
[----:B------:R-:W-:Y:S01]  /*6610*/  @!P1 PRMT R27, RZ, 0x654, R27 ;  /* 0x00000654ff1b9816 */ /* 0x000fe2000000001b */
        /* <DEDUP_REMOVED lines=18> */
[----:B------:R-:W-:-:S05]  /*6740*/  WARPGROUP.ARRIVE ;  /* 0x00000000000079c5 */ /* 0x000fca0000000000 */
[----:B------:R-:W0:Y:S01]  /*6750*/  MUFU.EX2 R75, R75 ;  /* 0x0000004b004b7308 */ /* 0x000e220000000800 */
[----:B------:R-:W-:Y:S07]  /*6760*/  HGMMA.64x128x16.F32.BF16 R88, R164, gdesc[UR8].tnspB, R88, gsb0 ;  /* 0x41e00008a4587df0 */ /* 0x000fee0008001858 */
[----:B------:R-:W1:Y:S08]  /*6770*/  MUFU.EX2 R201, R201 ;  /* 0x000000c900c97308 */ /* 0x000e700000000800 */
[----:B------:R-:W-:Y:S01]  /*6780*/  MUFU.EX2 R77, R77 ;  /* 0x0000004d004d7308 */ /* 0x000fe20000000800 */
[----:B0-----:R-:W-:-:S07]  /*6790*/  F2FP.BF16.F32.PACK_AB R161, R75, R73 ;  /* 0x000000494ba1723e */ /* 0x001fce00000010ff */
[----:B------:R-:W0:Y:S01]  /*67a0*/  MUFU.EX2 R20, R20 ;  /* 0x0000001400147308 */ /* 0x000e220000000800 */
[----:B-1----:R-:W-:-:S07]  /*67b0*/  F2FP.BF16.F32.PACK_AB R160, R201, R14 ;  /* 0x0000000ec9a0723e */ /* 0x002fce00000010ff */
[----:B------:R-:W1:Y:S08]  /*67c0*/  MUFU.EX2 R79, R79 ;  /* 0x0000004f004f7308 */ /* 0x000e700000000800 */
[----:B------:R-:W-:Y:S01]  /*67d0*/  MUFU.EX2 R85, R85 ;  /* 0x0000005500557308 */ /* 0x000fe20000000800 */
[----:B0-----:R-:W-:-:S07]  /*67e0*/  F2FP.BF16.F32.PACK_AB R162, R203, R20 ;  /* 0x00000014cba2723e */ /* 0x001fce00000010ff */
[----:B------:R-:W-:Y:S01]  /*67f0*/  MUFU.EX2 R24, R24 ;  /* 0x0000001800187308 */ /* 0x000fe20000000800 */
[----:B-1----:R-:W-:-:S07]  /*6800*/  F2FP.BF16.F32.PACK_AB R163, R79, R77 ;  /* 0x0000004d4fa3723e */ /* 0x002fce00000010ff */
[----:B------:R-:W-:Y:S08]  /*6810*/  MUFU.EX2 R83, R83 ;  /* 0x0000005300537308 */ /* 0x000ff00000000800 */
[----:B------:R-:W0:Y:S08]  /*6820*/  MUFU.EX2 R81, R81 ;  /* 0x0000005100517308 */ /* 0x000e300000000800 */
[----:B------:R-:W-:Y:S08]  /*6830*/  MUFU.EX2 R26, R26 ;  /* 0x0000001a001a7308 */ /* 0x000ff00000000800 */
[----:B------:R-:W1:Y:S01]  /*6840*/  MUFU.EX2 R205, R205 ;  /* 0x000000cd00cd7308 */ /* 0x000e620000000800 */
[----:B------:R-:W-:-:S02]  /*6850*/  WARPGROUP.DEPBAR.LE gsb0, 0x0 ;  /* 0x00008000000079c5 */ /* 0x000fc40000010000 */
[----:B------:R2:W-:Y:S01]  /*6860*/  @!P1 SYNCS.ARRIVE.TRANS64.RED.A1T0 RZ, [R27+URZ], RZ ;  /* 0x000000ff1bff99a7 */ /* 0x0005e2000810043f */
[----:B0-----:R-:W-:Y:S02]  /*6870*/  F2FP.BF16.F32.PACK_AB R164, R81, R24 ;  /* 0x0000001851a4723e */ /* 0x001fe400000010ff */
[----:B------:R-:W-:Y:S02]  /*6880*/  F2FP.BF16.F32.PACK_AB R165, R83, R85 ;  /* 0x0000005553a5723e */ /* 0x000fe400000010ff */
[----:B-1----:R-:W-:Y:S01]  /*6890*/  F2FP.BF16.F32.PACK_AB R166, R205, R26 ;  /* 0x0000001acda6723e */ /* 0x002fe200000010ff */
[----:B--2---:R-:W-:Y:S01]  /*68a0*/  FADD.FTZ R27, R171, R4 ;  /* 0x00000004ab1b7221 */ /* 0x004fe20000010000 */
[----:B------:R0:W-:Y:S01]  /*68b0*/  @!P1 SYNCS.ARRIVE.TRANS64.RED.A1T0 RZ, [R31+URZ], RZ ;  /* 0x000000ff1fff99a7 */ /* 0x0001e2000810043f */
[----:B------:R-:W-:Y:S02]  /*68c0*/  F2FP.BF16.F32.PACK_AB R171, R30, R15 ;  /* 0x0000000f1eab723e */ /* 0x000fe400000010ff */
[----:B------:R-:W-:Y:S01]  /*68d0*/  FADD.FTZ R4, R182, R27 ;  /* 0x0000001bb6047221 */ /* 0x000fe20000010000 */
[----:B------:R-:W-:Y:S01]  /*68e0*/  FADD.FTZ R27, R183, R10 ;  /* 0x0000000ab71b7221 */ /* 0x000fe20000010000 */
[----:B------:R-:W-:-:S02]  /*68f0*/  F2FP.BF16.F32.PACK_AB R182, R21, R182 ;  /* 0x000000b615b6723e */ /* 0x000fc400000010ff */
[C---:B------:R-:W-:Y:S01]  /*6900*/  F2FP.BF16.F32.PACK_AB R183, R12.reuse, R183 ;  /* 0x000000b70cb7723e */ /* 0x040fe200000010ff */
[----:B0-----:R-:W-:Y:S01]  /*6910*/  FADD.FTZ R31, R21, R4 ;  /* 0x00000004151f7221 */ /* 0x001fe20000010000 */
[----:B------:R-:W-:Y:S01]  /*6920*/  FADD.FTZ R4, R12, R27 ;  /* 0x0000001b0c047221 */ /* 0x000fe20000010000 */
[----:B------:R-:W-:Y:S02]  /*6930*/  IMAD.MOV.U32 R12, RZ, RZ, R9 ;  /* 0x000000ffff0c7224 */ /* 0x000fe400078e0009 */
[----:B------:R-:W-:Y:S01]  /*6940*/  FADD.FTZ R10, R176, R31 ;  /* 0x0000001fb00a7221 */ /* 0x000fe20000010000 */
[----:B------:R-:W-:Y:S01]  /*6950*/  FADD.FTZ R27, R177, R4 ;  /* 0x00000004b11b7221 */ /* 0x000fe20000010000 */
[C---:B------:R-:W-:Y:S02]  /*6960*/  F2FP.BF16.F32.PACK_AB R176, R29.reuse, R176 ;  /* 0x000000b01db0723e */ /* 0x040fe400000010ff */
[----:B------:R-:W-:Y:S01]  /*6970*/  FADD.FTZ R31, R29, R10 ;  /* 0x0000000a1d1f7221 */ /* 0x000fe20000010000 */
[C---:B------:R-:W-:Y:S01]  /*6980*/  FADD.FTZ R4, R38.reuse, R27 ;  /* 0x0000001b26047221 */ /* 0x040fe20000010000 */
[----:B------:R-:W-:-:S02]  /*6990*/  F2FP.BF16.F32.PACK_AB R177, R38, R177 ;  /* 0x000000b126b1723e */ /* 0x000fc400000010ff */
[----:B------:R-:W-:Y:S01]  /*69a0*/  FADD.FTZ R10, R178, R31 ;  /* 0x0000001fb20a7221 */ /* 0x000fe20000010000 */
[----:B------:R-:W-:Y:S01]  /*69b0*/  FADD.FTZ R27, R179, R4 ;  /* 0x00000004b31b7221 */ /* 0x000fe20000010000 */
[C---:B------:R-:W-:Y:S02]  /*69c0*/  F2FP.BF16.F32.PACK_AB R178, R33.reuse, R178 ;  /* 0x000000b221b2723e */ /* 0x040fe400000010ff */
[----:B------:R-:W-:Y:S01]  /*69d0*/  FADD.FTZ R31, R33, R10 ;  /* 0x0000000a211f7221 */ /* 0x000fe20000010000 */
[C---:B------:R-:W-:Y:S01]  /*69e0*/  FADD.FTZ R4, R36.reuse, R27 ;  /* 0x0000001b24047221 */ /* 0x040fe20000010000 */
[----:B------:R-:W-:Y:S02]  /*69f0*/  F2FP.BF16.F32.PACK_AB R179, R36, R179 ;  /* 0x000000b324b3723e */ /* 0x000fe400000010ff */
[----:B------:R-:W-:Y:S01]  /*6a00*/  FADD.FTZ R10, R172, R31 ;  /* 0x0000001fac0a7221 */ /* 0x000fe20000010000 */
[----:B------:R-:W-:Y:S01]  /*6a10*/  FADD.FTZ R27, R173, R4 ;  /* 0x00000004ad1b7221 */ /* 0x000fe20000010000 */
[-C--:B------:R-:W-:Y:S01]  /*6a20*/  FFMA.FTZ R4, R169, R6.reuse, -R42 ;  /* 0x00000006a9047223 */ /* 0x080fe2000001082a */
[----:B------:R-:W-:Y:S01]  /*6a30*/  F2FP.BF16.F32.PACK_AB R169, R28, R13 ;  /* 0x0000000d1ca9723e */ /* 0x000fe200000010ff */
[----:B------:R-:W-:Y:S01]  /*6a40*/  FADD.FTZ R31, R153, R10 ;  /* 0x0000000a991f7221 */ /* 0x000fe20000010000 */
[----:B------:R-:W-:Y:S01]  /*6a50*/  FADD.FTZ R10, R34, R27 ;  /* 0x0000001b220a7221 */ /* 0x000fe20000010000 */
[----:B------:R-:W-:Y:S01]  /*6a60*/  FFMA.FTZ R42, R87, R6, -R42 ;  /* 0x00000006572a7223 */ /* 0x000fe2000001082a */
[----:B------:R0:W1:Y:S01]  /*6a70*/  MUFU.EX2 R167, R4 ;  /* 0x0000000400a77308 */ /* 0x0000620000000800 */
[----:B------:R-:W-:Y:S01]  /*6a80*/  FADD.FTZ R44, R174, R31 ;  /* 0x0000001fae2c7221 */ /* 0x000fe20000010000 */
[----:B------:R-:W-:Y:S01]  /*6a90*/  FADD.FTZ R27, R175, R10 ;  /* 0x0000000aaf1b7221 */ /* 0x000fe20000010000 */
[----:B------:R-:W-:-:S02]  /*6aa0*/  F2FP.BF16.F32.PACK_AB R174, R155, R174 ;  /* 0x000000ae9bae723e */ /* 0x000fc400000010ff */
[----:B------:R-:W-:Y:S01]  /*6ab0*/  FADD.FTZ R31, R155, R44 ;  /* 0x0000002c9b1f7221 */ /* 0x000fe20000010000 */
[----:B------:R-:W-:Y:S01]  /*6ac0*/  FADD.FTZ R10, R32, R27 ;  /* 0x0000001b200a7221 */ /* 0x000fe20000010000 */
[----:B------:R-:W-:Y:S01]  /*6ad0*/  F2FP.BF16.F32.PACK_AB R155, R63, R3 ;  /* 0x000000033f9b723e */ /* 0x000fe200000010ff */
[----:B------:R-:W2:Y:S01]  /*6ae0*/  MUFU.EX2 R42, R42 ;  /* 0x0000002a002a7308 */ /* 0x000ea20000000800 */
[----:B------:R-:W-:Y:S01]  /*6af0*/  FADD.FTZ R44, R168, R31 ;  /* 0x0000001fa82c7221 */ /* 0x000fe20000010000 */
[----:B------:R-:W-:Y:S01]  /*6b00*/  FADD.FTZ R21, R13, R10 ;  /* 0x0000000a0d157221 */ /* 0x000fe20000010000 */
[----:B------:R-:W-:Y:S02]  /*6b10*/  F2FP.BF16.F32.PACK_AB R172, R153, R172 ;  /* 0x000000ac99ac723e */ /* 0x000fe400000010ff */
        /* <DEDUP_REMOVED lines=29> */
[----:B------:R-:W-:-:S02]  /*6cf0*/  F2FP.BF16.F32.PACK_AB R158, R199, R158 ;  /* 0x0000009ec79e723e */ /* 0x000fc400000010ff */
[----:B------:R-:W-:Y:S01]  /*6d00*/  FADD.FTZ R13, R199, R10 ;  /* 0x0000000ac70d7221 */ /* 0x000fe20000010000 */
[C---:B------:R-:W-:Y:S01]  /*6d10*/  FADD.FTZ R8, R71.reuse, R8 ;  /* 0x0000000847087221 */ /* 0x040fe20000010000 */
[----:B------:R-:W-:Y:S02]  /*6d20*/  F2FP.BF16.F32.PACK_AB R159, R71, R69 ;  /* 0x00000045479f723e */ /* 0x000fe400000010ff */
[----:B------:R-:W-:Y:S01]  /*6d30*/  FADD.FTZ R10, R14, R13 ;  /* 0x0000000d0e0a7221 */ /* 0x000fe20000010000 */
[----:B------:R-:W-:-:S03]  /*6d40*/  FADD.FTZ R8, R73, R8 ;  /* 0x0000000849087221 */ /* 0x000fc60000010000 */
        /* <DEDUP_REMOVED lines=9> */
[----:B------:R-:W-:Y:S01]  /*6de0*/  FADD.FTZ R8, R83, R8 ;  /* 0x0000000853087221 */ /* 0x000fe20000010000 */
[----:B------:R-:W-:Y:S02]  /*6df0*/  IMAD.MOV.U32 R10, RZ, RZ, R16 ;  /* 0x000000ffff0a7224 */ /* 0x000fe400078e0010 */
[----:B0-----:R-:W-:Y:S01]  /*6e00*/  FADD.FTZ R4, R26, R3 ;  /* 0x000000031a047221 */ /* 0x001fe20000010000 */
[----:B-1----:R-:W-:Y:S01]  /*6e10*/  FADD.FTZ R8, R167, R8 ;  /* 0x00000008a7087221 */ /* 0x002fe20000010000 */
[C---:B--2---:R-:W-:Y:S02]  /*6e20*/  F2FP.BF16.F32.PACK_AB R167, R42.reuse, R167 ;  /* 0x000000a72aa7723e */ /* 0x044fe400000010ff */
[----:B------:R-:W-:Y:S01]  /*6e30*/  FADD.FTZ R4, R205, R4 ;  /* 0x00000004cd047221 */ /* 0x000fe20000010000 */
[----:B------:R-:W-:Y:S01]  /*6e40*/  FADD.FTZ R3, R42, R8 ;  /* 0x000000082a037221 */ /* 0x000fe20000010000 */
[----:B------:R-:W-:Y:S01]  /*6e50*/  IMAD.MOV.U32 R8, RZ, RZ, R11 ;  /* 0x000000ffff087224 */ /* 0x000fe200078e000b */
[----:B------:R-:W-:Y:S06]  /*6e60*/  @P2 BRA `(.L_x_275) ;  /* 0xffffffd400b02947 */ /* 0x000fec000383ffff */
.L_x_266:
        /* <DEDUP_REMOVED lines=67> */
.L_x_276:
[----:B------:R-:W-:Y:S01]  /*72a0*/  IMAD R20, R2, 0x8, R0 ;  /* 0x0000000802147824 */ /* 0x000fe200078e0200 */
[----:B------:R-:W-:-:S04]  /*72b0*/  SHF.L.U32 R5, R16, 0x1f, RZ ;  /* 0x0000001f10057819 */ /* 0x000fc800000006ff */
[----:B------:R0:W1:Y:S01]  /*72c0*/  SYNCS.PHASECHK.TRANS64.TRYWAIT P2, [R20+URZ+0x34850], R5 ;  /* 0x03485005140075a7 */ /* 0x000062000804017f */
[----:B------:R-:W-:Y:S05]  /*72d0*/  @!P0 BRA `(.L_x_277) ;  /* 0x0000000000048947 */ /* 0x000fea0003800000 */
[----:B------:R-:W-:Y:S01]  /*72e0*/  BPT.TRAP 0x1 ;  /* 0x000000040000795c */ /* 0x000fe20000300000 */
.L_x_277:
[----:B-1----:R-:W-:Y:S05]  /*72f0*/  @P2 BRA `(.L_x_278) ;  /* 0x0000000000082947 */ /* 0x002fea0003800000 */
[----:B------:R-:W1:Y:S02]  /*7300*/  SYNCS.PHASECHK.TRANS64.TRYWAIT P0, [R20+URZ+0x34850], R5 ;  /* 0x03485005140075a7 */ /* 0x000e64000800017f */
[----:B-1----:R-:W-:Y:S05]  /*7310*/  @!P0 BRA `(.L_x_279) ;  /* 0x00000078005c8947 */ /* 0x002fea0003800000 */
.L_x_278:
[----:B------:R-:W-:Y:S05]  /*7320*/  WARPSYNC.ALL ;  /* 0x0000000000007948 */ /* 0x000fea0003800000 */
[----:B------:R-:W-:Y:S01]  /*7330*/  VIADD R0, R0, 0x400 ;  /* 0x0000040000007836 */ /* 0x000fe20000000000 */
[----:B------:R-:W-:Y:S01]  /*7340*/  WARPGROUP.ARRIVE ;  /* 0x00000000000079c5 */ /* 0x000fe20000000000 */
[----:B------:R-:W-:Y:S01]  /*7350*/  IMAD.MOV.U32 R15, RZ, RZ, 0x40000040 ;  /* 0x40000040ff0f7424 */ /* 0x000fe200078e00ff */
[----:B01----:R-:W0:Y:S01]  /*7360*/  SHFL.BFLY PT, R5, R4, 0x2, 0x1f ;  /* 0x0c401f0004057f89 */ /* 0x003e2200000e0000 */
[----:B------:R-:W-:Y:S02]  /*7370*/  IADD3 R185, R185, 0x1, RZ ;  /* 0x00000001b9b97810 */ /* 0x000fe40007ffe0ff */
[----:B------:R-:W-:-:S04]  /*7380*/  SHF.R.U32.HI R0, RZ, 0x4, R0 ;  /* 0x00000004ff007819 */ /* 0x000fc80000011600 */
[----:B------:R-:W-:-:S04]  /*7390*/  LOP3.LUT R0, R0, 0x3fff, RZ, 0xc0, !PT ;  /* 0x00003fff00007812 */ /* 0x000fc800078ec0ff */
[----:B------:R-:W-:Y:S02]  /*73a0*/  LOP3.LUT R13, R0, 0x4000000, RZ, 0xfc, !PT ;  /* 0x04000000000d7812 */ /* 0x000fe400078efcff */
[----:B------:R-:W1:Y:S03]  /*73b0*/  SHFL.BFLY PT, R0, R3, 0x2, 0x1f ;  /* 0x0c401f0003007f89 */ /* 0x000e6600000e0000 */
[----:B------:R-:W-:Y:S01]  /*73c0*/  IMAD R12, R2, 0x800, R13 ;  /* 0x00000800020c7824 */ /* 0x000fe200078e020d */
[----:B------:R-:W-:-:S03]  /*73d0*/  MOV R13, 0x40000040 ;  /* 0x40000040000d7802 */ /* 0x000fc60000000f00 */
[C---:B------:R-:W-:Y:S01]  /*73e0*/  VIADD R14, R12.reuse, 0x80 ;  /* 0x000000800c0e7836 */ /* 0x040fe20000000000 */
[----:B------:R-:W-:Y:S02]  /*73f0*/  R2UR UR6, R12 ;  /* 0x000000000c0672ca */ /* 0x000fe400000e0000 */
[----:B------:R-:W-:Y:S01]  /*7400*/  R2UR UR7, R13 ;  /* 0x000000000d0772ca */ /* 0x000fe200000e0000 */
[----:B0-----:R-:W-:Y:S01]  /*7410*/  FADD.FTZ R5, R5, R4 ;  /* 0x0000000405057221 */ /* 0x001fe20000010000 */
[----:B------:R-:W-:-:S11]  /*7420*/  MOV R13, 0x40000040 ;  /* 0x40000040000d7802 */ /* 0x000fd60000000f00 */
[----:B------:R-:W-:Y:S01]  /*7430*/  HGMMA.64x128x16.F32.BF16 R24, R180, gdesc[UR4].tnspB, R24, gsb0 ;  /* 0x41e00004b4187df0 */ /* 0x000fe20008001818 */
[----:B------:R-:W-:Y:S01]  /*7440*/  R2UR UR6, R14 ;  /* 0x000000000e0672ca */ /* 0x000fe200000e0000 */
[----:B------:R-:W-:Y:S01]  /*7450*/  VIADD R14, R12, 0x100 ;  /* 0x000001000c0e7836 */ /* 0x000fe20000000000 */
[----:B------:R-:W-:Y:S01]  /*7460*/  R2UR UR7, R15 ;  /* 0x000000000f0772ca */ /* 0x000fe200000e0000 */
[----:B------:R-:W-:Y:S02]  /*7470*/  IMAD.MOV.U32 R15, RZ, RZ, 0x40000040 ;  /* 0x40000040ff0f7424 */ /* 0x000fe400078e00ff */
[----:B-1----:R-:W-:Y:S02]  /*7480*/  FADD.FTZ R7, R0, R3 ;  /* 0x0000000300077221 */ /* 0x002fe40000010000 */
[----:B------:R-:W-:Y:S04]  /*7490*/  SHFL.BFLY PT, R0, R5, 0x1, 0x1f ;  /* 0x0c201f0005007f89 */ /* 0x000fe800000e0000 */
[----:B------:R-:W0:Y:S01]  /*74a0*/  SHFL.BFLY PT, R8, R7, 0x1, 0x1f ;  /* 0x0c201f0007087f89 */ /* 0x000e2200000e0000 */
[----:B------:R-:W-:-:S02]  /*74b0*/  WARPGROUP.DEPBAR.LE gsb0, 0x0 ;  /* 0x00008000000079c5 */ /* 0x000fc40000010000 */
[----:B------:R-:W-:-:S06]  /*74c0*/  WARPGROUP.ARRIVE ;  /* 0x00000000000079c5 */ /* 0x000fcc0000000000 */
[----:B------:R-:W-:Y:S01]  /*74d0*/  HGMMA.64x128x16.F32.BF16 R24, R176, gdesc[UR4].tnspB, R24, gsb0 ;  /* 0x41e00004b0187df0 */ /* 0x000fe20008001818 */
[----:B------:R-:W-:Y:S01]  /*74e0*/  R2UR UR6, R14 ;  /* 0x000000000e0672ca */ /* 0x000fe200000e0000 */
[----:B------:R-:W-:Y:S01]  /*74f0*/  VIADD R14, R12, 0x180 ;  /* 0x000001800c0e7836 */ /* 0x000fe20000000000 */
[----:B------:R-:W-:Y:S01]  /*7500*/  R2UR UR7, R15 ;  /* 0x000000000f0772ca */ /* 0x000fe200000e0000 */
[----:B------:R-:W-:Y:S01]  /*7510*/  IMAD.MOV.U32 R15, RZ, RZ, 0x40000040 ;  /* 0x40000040ff0f7424 */ /* 0x000fe200078e00ff */
[----:B------:R-:W-:Y:S02]  /*7520*/  WARPGROUP.DEPBAR.LE gsb0, 0x0 ;  /* 0x00008000000079c5 */ /* 0x000fe40000010000 */
[----:B------:R-:W-:-:S09]  /*7530*/  WARPGROUP.ARRIVE ;  /* 0x00000000000079c5 */ /* 0x000fd20000000000 */
[----:B------:R-:W-:Y:S01]  /*7540*/  HGMMA.64x128x16.F32.BF16 R24, R172, gdesc[UR4].tnspB, R24, gsb0 ;  /* 0x41e00004ac187df0 */ /* 0x000fe20008001818 */
[----:B------:R-:W-:Y:S02]  /*7550*/  R2UR UR6, R14 ;  /* 0x000000000e0672ca */ /* 0x000fe400000e0000 */
[----:B------:R-:W-:Y:S01]  /*7560*/  R2UR UR7, R15 ;  /* 0x000000000f0772ca */ /* 0x000fe200000e0000 */
[----:B------:R-:W-:Y:S01]  /*7570*/  IMAD.MOV.U32 R15, RZ, RZ, 0x40000040 ;  /* 0x40000040ff0f7424 */ /* 0x000fe200078e00ff */
[----:B------:R-:W-:Y:S01]  /*7580*/  IADD3 R14, R12, 0x200, RZ ;  /* 0x000002000c0e7810 */ /* 0x000fe20007ffe0ff */
[----:B------:R-:W-:Y:S02]  /*7590*/  WARPGROUP.DEPBAR.LE gsb0, 0x0 ;  /* 0x00008000000079c5 */ /* 0x000fe40000010000 */
[----:B------:R-:W-:-:S08]  /*75a0*/  WARPGROUP.ARRIVE ;  /* 0x00000000000079c5 */ /* 0x000fd00000000000 */
        /* <DEDUP_REMOVED lines=8> */
[----:B------:R-:W-:Y:S01]  /*7630*/  R2UR UR6, R14 ;  /* 0x000000000e0672ca */ /* 0x000fe200000e0000 */
[C---:B------:R-:W-:Y:S01]  /*7640*/  VIADD R14, R12.reuse, 0x300 ;  /* 0x000003000c0e7836 */ /* 0x040fe20000000000 */
[----:B------:R-:W-:Y:S01]  /*7650*/  R2UR UR7, R15 ;  /* 0x000000000f0772ca */ /* 0x000fe200000e0000 */
[----:B------:R-:W-:Y:S02]  /*7660*/  IMAD.MOV.U32 R15, RZ, RZ, 0x40000040 ;  /* 0x40000040ff0f7424 */ /* 0x000fe400078e00ff */
[----:B------:R-:W-:Y:S01]  /*7670*/  VIADD R12, R12, 0x380 ;  /* 0x000003800c0c7836 */ /* 0x000fe20000000000 */
[----:B------:R-:W-:Y:S02]  /*7680*/  WARPGROUP.DEPBAR.LE gsb0, 0x0 ;  /* 0x00008000000079c5 */ /* 0x000fe40000010000 */
[----:B------:R-:W-:-:S07]  /*7690*/  WARPGROUP.ARRIVE ;  /* 0x00000000000079c5 */ /* 0x000fce0000000000 */
[----:B------:R-:W-:Y:S01]  /*76a0*/  HGMMA.64x128x16.F32.BF16 R24, R156, gdesc[UR4].tnspB, R24, gsb0 ;  /* 0x41e000049c187df0 */ /* 0x000fe20008001818 */
[----:B------:R-:W-:Y:S01]  /*76b0*/  R2UR UR6, R14 ;  /* 0x000000000e0672ca */ /* 0x000fe200000e0000 */
[----:B------:R-:W-:Y:S01]  /*76c0*/  VIADD R14, R2, 0x1 ;  /* 0x00000001020e7836 */ /* 0x000fe20000000000 */
[----:B------:R-:W-:Y:S01]  /*76d0*/  R2UR UR7, R15 ;  /* 0x000000000f0772ca */ /* 0x000fe200000e0000 */
[----:B0-----:R-:W-:Y:S01]  /*76e0*/  FADD.FTZ R15, R7, R8 ;  /* 0x00000008070f7221 */ /* 0x001fe20000010000 */
[----:B------:R-:W-:Y:S02]  /*76f0*/  IMAD.MOV.U32 R2, RZ, RZ, RZ ;  /* 0x000000ffff027224 */ /* 0x000fe400078e00ff */
[----:B------:R-:W-:Y:S01]  /*7700*/  ISETP.NE.AND P2, PT, R14, 0x2, PT ;  /* 0x000000020e00780c */ /* 0x000fe20003f45270 */
[----:B------:R-:W-:Y:S01]  /*7710*/  @!P1 VIADD R7, R20, 0x34860 ;  /* 0x0003486014079836 */ /* 0x000fe20000000000 */
[----:B------:R-:W-:Y:S02]  /*7720*/  FSETP.NE.FTZ.AND P3, PT, R15, RZ, PT ;  /* 0x000000ff0f00720b */ /* 0x000fe40003f75000 */
[----:B------:R-:W-:-:S02]  /*7730*/  SEL R3, RZ, 0x1, P2 ;  /* 0x00000001ff037807 */ /* 0x000fc40001000000 */
[----:B------:R-:W-:Y:S02]  /*7740*/  @!P1 PRMT R7, RZ, 0x654, R7 ;  /* 0x00000654ff079816 */ /* 0x000fe40000000007 */
[----:B------:R-:W-:Y:S01]  /*7750*/  LOP3.LUT R16, R16, R3, RZ, 0x3c, !PT ;  /* 0x0000000310107212 */ /* 0x000fe200078e3cff */
[----:B------:R-:W-:-:S06]  /*7760*/  IMAD.MOV.U32 R3, RZ, RZ, -0x800000 ;  /* 0xff800000ff037424 */ /* 0x000fcc00078e00ff */
[----:B------:R-:W0:Y:S01]  /*7770*/  @P3 MUFU.LG2 R10, R15 ;  /* 0x0000000f000a3308 */ /* 0x000e220000000c00 */
[----:B------:R-:W-:Y:S01]  /*7780*/  @P3 FMUL.FTZ R21, R6, 0.69314718246459960938 ;  /* 0x3f31721806153820 */ /* 0x000fe20000410000 */
[----:B0-----:R-:W-:Y:S01]  /*7790*/  @P3 FMUL.FTZ R10, R10, 0.69314718246459960938 ;  /* 0x3f3172180a0a3820 */ /* 0x001fe20000410000 */
[----:B------:R-:W-:Y:S02]  /*77a0*/  WARPGROUP.DEPBAR.LE gsb0, 0x0 ;  /* 0x00008000000079c5 */ /* 0x000fe40000010000 */
[----:B------:R-:W-:-:S06]  /*77b0*/  WARPGROUP.ARRIVE ;  /* 0x00000000000079c5 */ /* 0x000fcc0000000000 */
[----:B------:R-:W-:Y:S01]  /*77c0*/  HGMMA.64x128x16.F32.BF16 R24, R160, gdesc[UR4].tnspB, R24, gsb0 ;  /* 0x41e00004a0187df0 */ /* 0x000fe20008001818 */
[----:B------:R-:W-:Y:S01]  /*77d0*/  R2UR UR6, R12 ;  /* 0x000000000c0672ca */ /* 0x000fe200000e0000 */
[----:B------:R-:W-:Y:S01]  /*77e0*/  FADD.FTZ R12, R5, R0 ;  /* 0x00000000050c7221 */ /* 0x000fe20000010000 */
[----:B------:R-:W-:Y:S01]  /*77f0*/  R2UR UR7, R13 ;  /* 0x000000000d0772ca */ /* 0x000fe200000e0000 */
[----:B------:R-:W-:Y:S02]  /*7800*/  IMAD.MOV.U32 R13, RZ, RZ, RZ ;  /* 0x000000ffff0d7224 */ /* 0x000fe400078e00ff */
[----:B------:R-:W-:Y:S01]  /*7810*/  IMAD.MOV.U32 R0, RZ, RZ, -0x800000 ;  /* 0xff800000ff007424 */ /* 0x000fe200078e00ff */
[----:B------:R-:W-:Y:S01]  /*7820*/  FSETP.NE.FTZ.AND P0, PT, R12, RZ, PT ;  /* 0x000000ff0c00720b */ /* 0x000fe20003f15000 */
[----:B------:R-:W-:Y:S02]  /*7830*/  @P3 FFMA.FTZ R0, R21, R11, R10 ;  /* 0x0000000b15003223 */ /* 0x000fe4000001000a */
[----:B------:R-:W-:Y:S10]  /*7840*/  @P3 MUFU.RCP R13, R15 ;  /* 0x0000000f000d3308 */ /* 0x000ff40000001000 */
[----:B------:R-:W0:Y:S01]  /*7850*/  @P0 MUFU.LG2 R8, R12 ;  /* 0x0000000c00080308 */ /* 0x000e220000000c00 */
[----:B------:R-:W-:-:S07]  /*7860*/  @P0 FMUL.FTZ R4, R6, 0.69314718246459960938 ;  /* 0x3f31721806040820 */ /* 0x000fce0000410000 */
[----:B------:R-:W1:Y:S01]  /*7870*/  @P0 MUFU.RCP R2, R12 ;  /* 0x0000000c00020308 */ /* 0x000e620000001000 */
[----:B0-----:R-:W-:-:S04]  /*7880*/  @P0 FMUL.FTZ R5, R8, 0.69314718246459960938 ;  /* 0x3f31721808050820 */ /* 0x001fc80000410000 */
[----:B------:R-:W-:Y:S01]  /*7890*/  @P0 FFMA.FTZ R3, R4, R9, R5 ;  /* 0x0000000904030223 */ /* 0x000fe20000010005 */
[----:B------:R-:W-:Y:S01]  /*78a0*/  PLOP3.LUT P0, PT, PT, PT, PT, 0x8, 0x0 ;  /* 0x000000000000781c */ /* 0x000fe20003f0e170 */
[----:B------:R-:W-:Y:S02]  /*78b0*/  WARPGROUP.DEPBAR.LE gsb0, 0x0 ;  /* 0x00008000000079c5 */ /* 0x000fe40000010000 */
[----:B------:R-:W-:-:S06]  /*78c0*/  WARPGROUP.ARRIVE ;  /* 0x00000000000079c5 */ /* 0x000fcc0000000000 */
[----:B------:R-:W-:Y:S03]  /*78d0*/  HGMMA.64x128x16.F32.BF16 R24, R164, gdesc[UR4].tnspB, R24, gsb0 ;  /* 0x41e00004a4187df0 */ /* 0x000fe60008001818 */
[----:B------:R-:W-:Y:S02]  /*78e0*/  WARPGROUP.DEPBAR.LE gsb0, 0x0 ;  /* 0x00008000000079c5 */ /* 0x000fe40000010000 */
[-C--:B-1----:R-:W-:Y:S01]  /*78f0*/  FMUL.FTZ R89, R33, R2.reuse ;  /* 0x0000000221597220 */ /* 0x082fe20000410000 */
[-C--:B------:R-:W-:Y:S01]  /*7900*/  FMUL.FTZ R88, R36, R2.reuse ;  /* 0x0000000224587220 */ /* 0x080fe20000410000 */
[----:B------:R0:W-:Y:S01]  /*7910*/  @!P1 SYNCS.ARRIVE.TRANS64.RED.A1T0 RZ, [R7+URZ], RZ ;  /* 0x000000ff07ff99a7 */ /* 0x0001e2000810043f */
        /* <DEDUP_REMOVED lines=33> */
[-C--:B0-----:R-:W-:Y:S01]  /*7b30*/  FMUL.FTZ R7, R31, R13.reuse ;  /* 0x0000000d1f077220 */ /* 0x081fe20000410000 */
        /* <DEDUP_REMOVED lines=28> */
[----:B------:R-:W-:-:S07]  /*7d00*/  SEL R2, R14, RZ, P2 ;  /* 0x000000ff0e027207 */ /* 0x000fce0001000000 */
.L_x_258:
[----:B------:R-:W0:Y:S01]  /*7d10*/  S2R R5, SR_CgaCtaId ;  /* 0x0000000000057919 */ /* 0x000e220000008800 */
[----:B------:R-:W-:Y:S01]  /*7d20*/  MOV R28, 0x400 ;  /* 0x00000400001c7802 */ /* 0x000fe20000000f00 */
[----:B------:R-:W-:Y:S01]  /*7d30*/  BSSY B0, `(.L_x_280) ;  /* 0x0000205000007945 */ /* 0x000fe20003800000 */
[----:B------:R-:W-:Y:S02]  /*7d40*/  BAR.SYNC.DEFER_BLOCKING 0x5, 0x120 ;  /* 0x0144800000007b1d */ /* 0x000fe40000010000 */
[----:B0-----:R-:W-:-:S05]  /*7d50*/  LEA R28, R5, R28, 0x18 ;  /* 0x0000001c051c7211 */ /* 0x001fca00078ec0ff */
[----:B------:R-:W0:Y:S02]  /*7d60*/  LDS.128 R48, [R28+0x348d0] ;  /* 0x0348d0001c307984 */ /* 0x000e240000000c00 */
[----:B0-----:R-:W-:Y:S01]  /*7d70*/  R2UR UR5, R50 ;  /* 0x00000000320572ca */ /* 0x001fe200000e0000 */
[----:B------:R-:W-:Y:S06]  /*7d80*/  BAR.ARV 0x4, 0x120 ;  /* 0x0104800000007b1d */ /* 0x000fec0000002000 */
[----:B------:R-:W-:Y:S08]  /*7d90*/  @P0 BRA `(.L_x_281) ;  /* 0x0000001400200947 */ /* 0x000ff00003800000 */
[----:B------:R-:W0:Y:S01]  /*7da0*/  S2R R5, SR_SWINHI ;  /* 0x0000000000057919 */ /* 0x000e220000002f00 */
[----:B------:R-:W-:Y:S01]  /*7db0*/  F2FP.BF16.F32.PACK_AB R7, R7, R8 ;  /* 0x000000080707723e */ /* 0x000fe200000010ff */
[----:B------:R-:W-:Y:S01]  /*7dc0*/  ULDC.64 UR6, c[0x0][0xbd8] ;  /* 0x0002f60000067ab9 */ /* 0x000fe20000000a00 */
[----:B------:R-:W-:Y:S01]  /*7dd0*/  F2FP.BF16.F32.PACK_AB R6, R6, R91 ;  /* 0x0000005b0606723e */ /* 0x000fe200000010ff */
[----:B------:R-:W-:Y:S01]  /*7de0*/  UISETP.NE.U32.AND UP0, UPT, UR6, URZ, UPT ;  /* 0x0000003f0600728c */ /* 0x000fe2000bf05070 */
[----:B------:R-:W-:Y:S01]  /*7df0*/  F2FP.BF16.F32.PACK_AB R64, R65, R64 ;  /* 0x000000404140723e */ /* 0x000fe200000010ff */
[----:B------:R-:W-:Y:S01]  /*7e00*/  USHF.L.U32 UR8, UR61, 0x2, URZ ;  /* 0x000000023d087899 */ /* 0x000fe2000800063f */
[----:B------:R-:W-:Y:S01]  /*7e10*/  F2FP.BF16.F32.PACK_AB R65, R67, R66 ;  /* 0x000000424341723e */ /* 0x000fe200000010ff */
[----:B------:R-:W-:Y:S01]  /*7e20*/  UISETP.NE.AND.EX UP0, UPT, UR7, URZ, UPT, UP0 ;  /* 0x0000003f0700728c */ /* 0x000fe2000bf05300 */
[----:B------:R-:W-:Y:S01]  /*7e30*/  F2FP.BF16.F32.PACK_AB R72, R73, R72 ;  /* 0x000000484948723e */ /* 0x000fe200000010ff */
[----:B------:R-:W-:Y:S01]  /*7e40*/  ULDC.64 UR10, c[0x0][0x208] ;  /* 0x00008200000a7ab9 */ /* 0x000fe20000000a00 */
        /* <DEDUP_REMOVED lines=9> */
[----:B------:R-:W-:Y:S02]  /*7ee0*/  R2UR UR4, R184 ;  /* 0x00000000b80472ca */ /* 0x000fe400000e0000 */
[----:B------:R-:W-:Y:S02]  /*7ef0*/  MOV R20, R28 ;  /* 0x0000001c00147202 */ /* 0x000fe40000000f00 */
[----:B0-----:R-:W-:-:S03]  /*7f00*/  MOV R21, R5 ;  /* 0x0000000500157202 */ /* 0x001fc60000000f00 */
[----:B------:R-:W-:-:S03]  /*7f10*/  IMAD.WIDE R4, R190, 0x2, R20 ;  /* 0x00000002be047825 */ /* 0x000fc600078e0214 */
[----:B------:R-:W-:-:S03]  /*7f20*/  LOP3.LUT R9, R4, 0x380, RZ, 0xc0, !PT ;  /* 0x0000038004097812 */ /* 0x000fc600078ec0ff */
[----:B------:R-:W-:Y:S01]  /*7f30*/  USHF.L.U64.HI UR9, UR61, 0x2, UR4 ;  /* 0x000000023d097899 */ /* 0x000fe20008010204 */
[C---:B------:R-:W-:Y:S01]  /*7f40*/  IADD3 R97, P6, R4.reuse, 0x20, RZ ;  /* 0x0000002004617810 */ /* 0x040fe20007fde0ff */
[----:B------:R-:W-:Y:S01]  /*7f50*/  UIADD3 UR4, UP1, UR8, UR6, URZ ;  /* 0x0000000608047290 */ /* 0x000fe2000ff3e03f */
[C---:B------:R-:W-:Y:S02]  /*7f60*/  IADD3 R99, P5, R4.reuse, 0x40, RZ ;  /* 0x0000004004637810 */ /* 0x040fe40007fbe0ff */
[C---:B------:R-:W-:Y:S01]  /*7f70*/  IADD3 R101, P4, R4.reuse, 0x60, RZ ;  /* 0x0000006004657810 */ /* 0x040fe20007f9e0ff */
[--C-:B------:R-:W-:Y:S01]  /*7f80*/  IMAD.X R31, RZ, RZ, R5.reuse, P6 ;  /* 0x000000ffff1f7224 */ /* 0x100fe200030e0605 */
[----:B------:R-:W-:Y:S01]  /*7f90*/  IADD3 R103, P3, R4, 0x4000, RZ ;  /* 0x0000400004677810 */ /* 0x000fe20007f7e0ff */
[--C-:B------:R-:W-:Y:S01]  /*7fa0*/  IMAD.X R27, RZ, RZ, R5.reuse, P5 ;  /* 0x000000ffff1b7224 */ /* 0x100fe200028e0605 */
[----:B------:R-:W-:Y:S01]  /*7fb0*/  SHF.R.U64 R9, R9, 0x3, RZ ;  /* 0x0000000309097819 */ /* 0x000fe200000012ff */
[--C-:B------:R-:W-:Y:S01]  /*7fc0*/  IMAD.X R25, RZ, RZ, R5.reuse, P4 ;  /* 0x000000ffff197224 */ /* 0x100fe200020e0605 */
[----:B------:R-:W-:Y:S01]  /*7fd0*/  LOP3.LUT R14, R97, 0x380, RZ, 0xc0, !PT ;  /* 0x00000380610e7812 */ /* 0x000fe200078ec0ff */
[----:B------:R-:W-:Y:S01]  /*7fe0*/  IMAD.X R15, RZ, RZ, R5, P3 ;  /* 0x000000ffff0f7224 */ /* 0x000fe200018e0605 */
[----:B------:R-:W-:Y:S01]  /*7ff0*/  LOP3.LUT R24, R99, 0x380, RZ, 0xc0, !PT ;  /* 0x0000038063187812 */ /* 0x000fe200078ec0ff */
[----:B------:R-:W-:Y:S01]  /*8000*/  UIADD3.X UR6, UR9, UR7, URZ, UP1, !UPT ;  /* 0x0000000709067290 */ /* 0x000fe20008ffe43f */
[----:B------:R-:W-:-:S02]  /*8010*/  LOP3.LUT R48, R101, 0x380, RZ, 0xc0, !PT ;  /* 0x0000038065307812 */ /* 0x000fc400078ec0ff */
[----:B------:R-:W-:Y:S01]  /*8020*/  LOP3.LUT R50, R103, 0x380, RZ, 0xc0, !PT ;  /* 0x0000038067327812 */ /* 0x000fe200078ec0ff */
[----:B------:R-:W-:Y:S01]  /*8030*/  BAR.SYNC.DEFER_BLOCKING 0x1, 0x100 ;  /* 0x0044000000007b1d */ /* 0x000fe20000010000 */
[C---:B------:R-:W-:Y:S02]  /*8040*/  IADD3 R105, P2, R4.reuse, 0x4020, RZ ;  /* 0x0000402004697810 */ /* 0x040fe40007f5e0ff */
[C---:B------:R-:W-:Y:S02]  /*8050*/  IADD3 R107, P1, R4.reuse, 0x4040, RZ ;  /* 0x00004040046b7810 */ /* 0x040fe40007f3e0ff */
[----:B------:R-:W-:Y:S01]  /*8060*/  IADD3 R109, P0, R4, 0x4060, RZ ;  /* 0x00004060046d7810 */ /* 0x000fe20007f1e0ff */
[--C-:B------:R-:W-:Y:S01]  /*8070*/  IMAD.X R13, RZ, RZ, R5.reuse, P2 ;  /* 0x000000ffff0d7224 */ /* 0x100fe200010e0605 */
[----:B------:R-:W-:Y:S01]  /*8080*/  LOP3.LUT R4, R9, R4, RZ, 0x3c, !PT ;  /* 0x0000000409047212 */ /* 0x000fe200078e3cff */
[----:B------:R-:W-:Y:S01]  /*8090*/  IMAD.X R11, RZ, RZ, R5, P1 ;  /* 0x000000ffff0b7224 */ /* 0x000fe200008e0605 */
[----:B------:R-:W-:-:S02]  /*80a0*/  SHF.R.U64 R14, R14, 0x3, RZ ;  /* 0x000000030e0e7819 */ /* 0x000fc400000012ff */
[----:B------:R-:W-:Y:S02]  /*80b0*/  SHF.R.U64 R24, R24, 0x3, RZ ;  /* 0x0000000318187819 */ /* 0x000fe400000012ff */
[----:B------:R-:W-:Y:S02]  /*80c0*/  SHF.R.U64 R48, R48, 0x3, RZ ;  /* 0x0000000330307819 */ /* 0x000fe400000012ff */
[----:B------:R-:W-:Y:S02]  /*80d0*/  SHF.R.U64 R50, R50, 0x3, RZ ;  /* 0x0000000332327819 */ /* 0x000fe400000012ff */
[-C--:B------:R-:W-:Y:S02]  /*80e0*/  IADD3.X R9, RZ, R5.reuse, RZ, P0, !PT ;  /* 0x00000005ff097210 */ /* 0x080fe400007fe4ff */
[----:B------:R-:W-:Y:S02]  /*80f0*/  MOV R94, R4 ;  /* 0x00000004005e7202 */ /* 0x000fe40000000f00 */
[----:B------:R-:W-:-:S02]  /*8100*/  LOP3.LUT R30, R14, R97, RZ, 0x3c, !PT ;  /* 0x000000610e1e7212 */ /* 0x000fc400078e3cff */
[----:B------:R-:W-:Y:S02]  /*8110*/  LOP3.LUT R26, R24, R99, RZ, 0x3c, !PT ;  /* 0x00000063181a7212 */ /* 0x000fe400078e3cff */
[----:B------:R-:W-:Y:S02]  /*8120*/  F2FP.BF16.F32.PACK_AB R5, R10, R93 ;  /* 0x0000005d0a05723e */ /* 0x000fe400000010ff */
[----:B------:R-:W-:Y:S02]  /*8130*/  LOP3.LUT R24, R48, R101, RZ, 0x3c, !PT ;  /* 0x0000006530187212 */ /* 0x000fe400078e3cff */
[----:B------:R-:W-:Y:S02]  /*8140*/  LOP3.LUT R14, R50, R103, RZ, 0x3c, !PT ;  /* 0x00000067320e7212 */ /* 0x000fe400078e3cff */
[----:B------:R-:W-:Y:S02]  /*8150*/  LOP3.LUT R10, R105, 0x380, RZ, 0xc0, !PT ;  /* 0x00000380690a7812 */ /* 0x000fe400078ec0ff */
[----:B------:R-:W-:-:S02]  /*8160*/  LOP3.LUT R48, R107, 0x380, RZ, 0xc0, !PT ;  /* 0x000003806b307812 */ /* 0x000fc400078ec0ff */
[----:B------:R-:W-:Y:S02]  /*8170*/  LOP3.LUT R50, R109, 0x380, RZ, 0xc0, !PT ;  /* 0x000003806d327812 */ /* 0x000fe400078ec0ff */
[----:B------:R-:W-:Y:S02]  /*8180*/  SHF.R.U64 R10, R10, 0x3, RZ ;  /* 0x000000030a0a7819 */ /* 0x000fe400000012ff */
[----:B------:R-:W-:Y:S02]  /*8190*/  SHF.R.U64 R48, R48, 0x3, RZ ;  /* 0x0000000330307819 */ /* 0x000fe400000012ff */
[----:B------:R-:W-:Y:S02]  /*81a0*/  SHF.R.U64 R50, R50, 0x3, RZ ;  /* 0x0000000332327819 */ /* 0x000fe400000012ff */
[----:B------:R-:W-:Y:S02]  /*81b0*/  F2FP.BF16.F32.PACK_AB R4, R12, R95 ;  /* 0x0000005f0c04723e */ /* 0x000fe400000010ff */
[----:B------:R-:W-:-:S02]  /*81c0*/  LOP3.LUT R12, R10, R105, RZ, 0x3c, !PT ;  /* 0x000000690a0c7212 */ /* 0x000fc400078e3cff */
[----:B------:R-:W-:Y:S01]  /*81d0*/  LOP3.LUT R10, R48, R107, RZ, 0x3c, !PT ;  /* 0x0000006b300a7212 */ /* 0x000fe200078e3cff */
[----:B------:R0:W-:Y:S01]  /*81e0*/  STSM.16.M88.4 [R94], R4 ;  /* 0x000000045e007844 */ /* 0x0001e20000000200 */
[----:B------:R-:W-:Y:S02]  /*81f0*/  LOP3.LUT R8, R50, R109, RZ, 0x3c, !PT ;  /* 0x0000006d32087212 */ /* 0x000fe400078e3cff */
[----:B------:R-:W-:Y:S02]  /*8200*/  MOV R93, R30 ;  /* 0x0000001e005d7202 */ /* 0x000fe40000000f00 */
[----:B------:R-:W-:Y:S02]  /*8210*/  MOV R31, R10 ;  /* 0x0000000a001f7202 */ /* 0x000fe40000000f00 */
[----:B------:R-:W-:Y:S02]  /*8220*/  MOV R30, R8 ;  /* 0x00000008001e7202 */ /* 0x000fe40000000f00 */
[----:B------:R-:W-:-:S02]  /*8230*/  F2FP.BF16.F32.PACK_AB R8, R89, R90 ;  /* 0x0000005a5908723e */ /* 0x000fc400000010ff */
[----:B------:R-:W-:Y:S02]  /*8240*/  F2FP.BF16.F32.PACK_AB R9, R35, R34 ;  /* 0x000000222309723e */ /* 0x000fe400000010ff */
[----:B------:R-:W-:Y:S02]  /*8250*/  F2FP.BF16.F32.PACK_AB R10, R37, R88 ;  /* 0x00000058250a723e */ /* 0x000fe400000010ff */
[----:B------:R-:W-:Y:S02]  /*8260*/  F2FP.BF16.F32.PACK_AB R11, R39, R38 ;  /* 0x00000026270b723e */ /* 0x000fe400000010ff */
[----:B------:R-:W-:Y:S02]  /*8270*/  MOV R92, R26 ;  /* 0x0000001a005c7202 */ /* 0x000fe40000000f00 */
[----:B------:R-:W-:Y:S01]  /*8280*/  MOV R50, R14 ;  /* 0x0000000e00327202 */ /* 0x000fe20000000f00 */
[----:B------:R-:W-:Y:S01]  /*8290*/  STSM.16.M88.4 [R93], R8 ;  /* 0x000000085d007844 */ /* 0x000fe20000000200 */
[----:B------:R-:W-:-:S02]  /*82a0*/  MOV R48, R12 ;  /* 0x0000000c00307202 */ /* 0x000fc40000000f00 */
[----:B0-----:R-:W-:Y:S02]  /*82b0*/  F2FP.BF16.F32.PACK_AB R4, R41, R40 ;  /* 0x000000282904723e */ /* 0x001fe400000010ff */
[----:B------:R-:W-:Y:S02]  /*82c0*/  F2FP.BF16.F32.PACK_AB R5, R43, R42 ;  /* 0x0000002a2b05723e */ /* 0x000fe400000010ff */
[----:B------:R-:W-:Y:S02]  /*82d0*/  F2FP.BF16.F32.PACK_AB R6, R45, R44 ;  /* 0x0000002c2d06723e */ /* 0x000fe400000010ff */
[----:B------:R-:W-:Y:S02]  /*82e0*/  F2FP.BF16.F32.PACK_AB R7, R47, R46 ;  /* 0x0000002e2f07723e */ /* 0x000fe400000010ff */
[----:B------:R-:W-:Y:S02]  /*82f0*/  MOV R91, R24 ;  /* 0x00000018005b7202 */ /* 0x000fe40000000f00 */
[----:B------:R-:W-:Y:S01]  /*8300*/  F2FP.BF16.F32.PACK_AB R12, R33, R36 ;  /* 0x00000024210c723e */ /* 0x000fe200000010ff */
[----:B------:R0:W-:Y:S01]  /*8310*/  STSM.16.M88.4 [R92], R4 ;  /* 0x000000045c007844 */ /* 0x0001e20000000200 */
[----:B------:R-:W-:-:S02]  /*8320*/  F2FP.BF16.F32.PACK_AB R13, R29, R32 ;  /* 0x000000201d0d723e */ /* 0x000fc400000010ff */
[----:B------:R-:W-:Y:S02]  /*8330*/  F2FP.BF16.F32.PACK_AB R14, R53, R52 ;  /* 0x00000034350e723e */ /* 0x000fe400000010ff */
[----:B------:R-:W-:Y:S02]  /*8340*/  F2FP.BF16.F32.PACK_AB R15, R55, R54 ;  /* 0x00000036370f723e */ /* 0x000fe400000010ff */
[----:B------:R-:W-:Y:S02]  /*8350*/  F2FP.BF16.F32.PACK_AB R24, R57, R56 ;  /* 0x000000383918723e */ /* 0x000fe400000010ff */
[----:B------:R-:W-:Y:S01]  /*8360*/  F2FP.BF16.F32.PACK_AB R25, R59, R58 ;  /* 0x0000003a3b19723e */ /* 0x000fe200000010ff */
[----:B------:R1:W-:Y:S01]  /*8370*/  STSM.16.M88.4 [R91], R12 ;  /* 0x0000000c5b007844 */ /* 0x0003e20000000200 */
[----:B------:R-:W-:Y:S02]  /*8380*/  F2FP.BF16.F32.PACK_AB R26, R61, R60 ;  /* 0x0000003c3d1a723e */ /* 0x000fe400000010ff */
[----:B------:R-:W-:-:S02]  /*8390*/  F2FP.BF16.F32.PACK_AB R27, R63, R62 ;  /* 0x0000003e3f1b723e */ /* 0x000fc400000010ff */
[----:B------:R-:W-:Y:S01]  /*83a0*/  PLOP3.LUT P0, PT, PT, PT, UP0, 0x80, 0x0 ;  /* 0x000000000000781c */ /* 0x000fe20003f0f008 */
[----:B0-----:R-:W-:Y:S02]  /*83b0*/  IMAD.U32 R4, RZ, RZ, UR4 ;  /* 0x00000004ff047e24 */ /* 0x001fe4000f8e00ff */
[----:B------:R1:W-:Y:S01]  /*83c0*/  STSM.16.M88.4 [R50], R24 ;  /* 0x0000001832007844 */ /* 0x0003e20000000200 */
[----:B------:R-:W-:Y:S01]  /*83d0*/  IMAD.U32 R5, RZ, RZ, UR6 ;  /* 0x00000006ff057e24 */ /* 0x000fe2000f8e00ff */
[----:B------:R-:W-:Y:S02]  /*83e0*/  ULDC.64 UR6, c[0x0][0xbe0] ;  /* 0x0002f80000067ab9 */ /* 0x000fe40000000a00 */
[----:B------:R1:W-:Y:S04]  /*83f0*/  STSM.16.M88.4 [R48], R64 ;  /* 0x0000004030007844 */ /* 0x0003e80000000200 */
[----:B------:R1:W-:Y:S04]  /*8400*/  STSM.16.M88.4 [R31], R72 ;  /* 0x000000481f007844 */ /* 0x0003e80000000200 */
[----:B------:R1:W-:Y:S01]  /*8410*/  STSM.16.M88.4 [R30], R80 ;  /* 0x000000501e007844 */ /* 0x0003e20000000200 */
[----:B------:R-:W-:Y:S06]  /*8420*/  BAR.SYNC.DEFER_BLOCKING 0x1, 0x100 ;  /* 0x0044000000007b1d */ /* 0x000fec0000010000 */
[----:B------:R-:W2:Y:S01]  /*8430*/  @P0 LDG.E R6, desc[UR10][R4.64] ;  /* 0x0000000a04060981 */ /* 0x000ea2000c1e1900 */
[----:B------:R-:W-:Y:S01]  /*8440*/  UISETP.NE.U32.AND UP1, UPT, UR6, URZ, UPT ;  /* 0x0000003f0600728c */ /* 0x000fe2000bf25070 */
[----:B------:R-:W0:Y:S01]  /*8450*/  LDC R29, c[0x0][0xa88] ;  /* 0x0002a200ff1d7b82 */ /* 0x000e220000000800 */
[----:B------:R-:W-:Y:S01]  /*8460*/  IMAD R7, R18, 0x40, R17 ;  /* 0x0000004012077824 */ /* 0x000fe200078e0211 */
[----:B------:R-:W-:Y:S01]  /*8470*/  UMOV UR4, URZ ;  /* 0x0000003f00047c82 */ /* 0x000fe20008000000 */
[----:B------:R-:W-:-:S02]  /*8480*/  UISETP.NE.AND.EX UP1, UPT, UR7, URZ, UPT, UP1 ;  /* 0x0000003f0700728c */ /* 0x000fc4000bf25310 */
[----:B------:R-:W-:-:S04]  /*8490*/  IMAD.WIDE R20, R7, 0x2, R20 ;  /* 0x0000000207147825 */ /* 0x000fc800078e0214 */
[----:B------:R-:W-:Y:S02]  /*84a0*/  PLOP3.LUT P2, PT, PT, PT, UP1, 0x80, 0x0 ;  /* 0x000000000000781c */ /* 0x000fe40003f4f018 */
[----:B------:R-:W-:-:S03]  /*84b0*/  IADD3 R33, P1, R20, 0x1000, RZ ;  /* 0x0000100014217810 */ /* 0x000fc60007f3e0ff */
[----:B------:R-:W-:-:S04]  /*84c0*/  @UP1 UIADD3 UR6, UP2, UR8, UR6, URZ ;  /* 0x0000000608061290 */ /* 0x000fc8000ff5e03f */
[----:B------:R-:W-:-:S06]  /*84d0*/  @UP1 UIADD3.X UR7, UR9, UR7, URZ, UP2, !UPT ;  /* 0x0000000709071290 */ /* 0x000fcc00097fe43f */
[----:B------:R-:W-:Y:S01]  /*84e0*/  IMAD.U32 R7, RZ, RZ, UR7 ;  /* 0x00000007ff077e24 */ /* 0x000fe2000f8e00ff */
[----:B--2---:R-:W-:Y:S01]  /*84f0*/  @P0 R2UR UR4, R6 ;  /* 0x00000000060402ca */ /* 0x004fe200000e0000 */
[----:B------:R-:W-:-:S05]  /*8500*/  IMAD.U32 R6, RZ, RZ, UR6 ;  /* 0x00000006ff067e24 */ /* 0x000fca000f8e00ff */
[----:B0-----:R1:W5:Y:S01]  /*8510*/  @P2 LDG.E R29, desc[UR10][R6.64] ;  /* 0x0000000a061d2981 */ /* 0x001362000c1e1900 */
[----:B------:R-:W-:Y:S08]  /*8520*/  @P2 BRA `(.L_x_282) ;  /* 0x0000000000142947 */ /* 0x000ff00003800000 */
[----:B------:R-:W-:Y:S05]  /*8530*/  @!P0 BRA `(.L_x_282) ;  /* 0x0000000000108947 */ /* 0x000fea0003800000 */
[----:B------:R-:W-:Y:S02]  /*8540*/  ULDC.64 UR6, c[0x0][0x208] ;  /* 0x0000820000067ab9 */ /* 0x000fe40000000a00 */
[----:B-1----:R-:W2:Y:S04]  /*8550*/  LDG.E R6, desc[UR6][R4.64] ;  /* 0x0000000604067981 */ /* 0x002ea8000c1e1900 */
[----:B-----5:R-:W2:Y:S02]  /*8560*/  LDG.E R29, desc[UR6][R4.64+0x4] ;  /* 0x00000406041d7981 */ /* 0x020ea4000c1e1900 */
[----:B--2---:R-:W-:-:S07]  /*8570*/  IMAD.IADD R29, R29, 0x1, -R6 ;  /* 0x000000011d1d7824 */ /* 0x004fce00078e0a06 */
.L_x_282:
[----:B------:R-:W-:Y:S01]  /*8580*/  R2UR UR15, R23 ;  /* 0x00000000170f72ca */ /* 0x000fe200000e0000 */
[----:B------:R-:W-:Y:S01]  /*8590*/  ULDC.64 UR12, c[0x0][0xb70] ;  /* 0x0002dc00000c7ab9 */ /* 0x000fe20000000a00 */
[----:B------:R-:W-:Y:S01]  /*85a0*/  R2UR UR14, R184 ;  /* 0x00000000b80e72ca */ /* 0x000fe200000e0000 */
[----:B------:R-:W-:Y:S01]  /*85b0*/  USHF.R.S32.HI UR9, URZ, 0x1f, UR4 ;  /* 0x0000001f3f097899 */ /* 0x000fe20008011404 */
[----:B------:R-:W-:Y:S01]  /*85c0*/  LEA R8, R22, R189, 0x7 ;  /* 0x000000bd16087211 */ /* 0x000fe200078e38ff */
[----:B------:R-:W-:Y:S01]  /*85d0*/  UMOV UR8, UR4 ;  /* 0x0000000400087c82 */ /* 0x000fe20008000000 */
[----:B------:R-:W-:Y:S01]  /*85e0*/  USEL UR61, UR61, URZ, !UP0 ;  /* 0x0000003f3d3d7287 */ /* 0x000fe2000c000000 */
[----:B------:R-:W-:Y:S01]  /*85f0*/  LOP3.LUT R32, R33, 0x380, RZ, 0xc0, !PT ;  /* 0x0000038021207812 */ /* 0x000fe200078ec0ff */
[----:B------:R-:W-:Y:S01]  /*8600*/  ULDC.64 UR16, c[0x0][0x208] ;  /* 0x0000820000107ab9 */ /* 0x000fe20000000a00 */
[----:B------:R-:W-:Y:S02]  /*8610*/  SHF.R.S32.HI R5, RZ, 0x1f, R8 ;  /* 0x0000001fff057819 */ /* 0x000fe40000011408 */
[----:B-1----:R-:W-:-:S02]  /*8620*/  IADD3 R13, P2, R20, 0x2000, RZ ;  /* 0x00002000140d7810 */ /* 0x002fc40007f5e0ff */
[----:B------:R-:W-:Y:S01]  /*8630*/  USHF.R.S32.HI UR11, URZ, 0x1f, UR15 ;  /* 0x0000001f3f0b7899 */ /* 0x000fe2000801140f */
[----:B------:R-:W-:Y:S01]  /*8640*/  IADD3 R7, P6, R20, 0x3000, RZ ;  /* 0x0000300014077810 */ /* 0x000fe20007fde0ff */
[----:B------:R-:W-:Y:S01]  /*8650*/  USEL UR14, UR14, URZ, !UP0 ;  /* 0x0000003f0e0e7287 */ /* 0x000fe2000c000000 */
[----:B------:R-:W-:Y:S01]  /*8660*/  SHF.R.U64 R32, R32, 0x3, RZ ;  /* 0x0000000320207819 */ /* 0x000fe200000012ff */
[----:B------:R-:W-:Y:S01]  /*8670*/  UIMAD UR10, UR11, UR12, URZ ;  /* 0x0000000c0b0a72a4 */ /* 0x000fe2000f8e023f */
[----:B------:R-:W-:Y:S01]  /*8680*/  LOP3.LUT R12, R13, 0x380, RZ, 0xc0, !PT ;  /* 0x000003800d0c7812 */ /* 0x000fe200078ec0ff */
[----:B------:R-:W-:Y:S01]  /*8690*/  UIMAD.WIDE.U32 UR6, UR15, UR12, UR8 ;  /* 0x0000000c0f0672a5 */ /* 0x000fe2000f8e0008 */
[----:B------:R-:W-:Y:S01]  /*86a0*/  LOP3.LUT R4, R7, 0x380, RZ, 0xc0, !PT ;  /* 0x0000038007047812 */ /* 0x000fe200078ec0ff */
[----:B------:R-:W-:Y:S01]  /*86b0*/  UIMAD UR10, UR15, UR13, UR10 ;  /* 0x0000000d0f0a72a4 */ /* 0x000fe2000f8e020a */
[----:B------:R-:W-:Y:S01]  /*86c0*/  LOP3.LUT R32, R32, R33, RZ, 0x3c, !PT ;  /* 0x0000002120207212 */ /* 0x000fe200078e3cff */
[----:B------:R-:W-:Y:S01]  /*86d0*/  IMAD.X R33, RZ, RZ, R21, P1 ;  /* 0x000000ffff217224 */ /* 0x000fe200008e0615 */
[----:B------:R-:W-:Y:S01]  /*86e0*/  ULDC.64 UR12, c[0x0][0xb78] ;  /* 0x0002de00000c7ab9 */ /* 0x000fe20000000a00 */
[----:B------:R-:W-:Y:S01]  /*86f0*/  UIADD3 UR7, UR7, UR10, URZ ;  /* 0x0000000a07077290 */ /* 0x000fe2000fffe03f */
[----:B------:R-:W-:Y:S01]  /*8700*/  SHF.R.U64 R12, R12, 0x3, RZ ;  /* 0x000000030c0c7819 */ /* 0x000fe200000012ff */
[----:B------:R-:W-:Y:S01]  /*8710*/  UIMAD UR8, UR14, UR12, URZ ;  /* 0x0000000c0e0872a4 */ /* 0x000fe2000f8e023f */
[----:B------:R-:W-:Y:S01]  /*8720*/  SHF.R.U64 R4, R4, 0x3, RZ ;  /* 0x0000000304047819 */ /* 0x000fe200000012ff */
[----:B------:R-:W-:Y:S01]  /*8730*/  UIMAD.WIDE.U32 UR6, UR61, UR12, UR6 ;  /* 0x0000000c3d0672a5 */ /* 0x000fe2000f8e0006 */
[C---:B------:R-:W-:Y:S01]  /*8740*/  IADD3 R45, P5, R20.reuse, 0x4000, RZ ;  /* 0x00004000142d7810 */ /* 0x040fe20007fbe0ff */
[----:B------:R-:W-:Y:S01]  /*8750*/  UIMAD UR8, UR61, UR13, UR8 ;  /* 0x0000000d3d0872a4 */ /* 0x000fe2000f8e0208 */
[----:B------:R-:W-:-:S02]  /*8760*/  IADD3 R37, P4, R20, 0x5000, RZ ;  /* 0x0000500014257810 */ /* 0x000fc40007f9e0ff */
[----:B------:R-:W-:Y:S01]  /*8770*/  IADD3 R25, P3, R20, 0x6000, RZ ;  /* 0x0000600014197810 */ /* 0x000fe20007f7e0ff */
[----:B------:R-:W-:Y:S01]  /*8780*/  ULDC.64 UR12, c[0x0][0xaa0] ;  /* 0x0002a800000c7ab9 */ /* 0x000fe20000000a00 */
[----:B------:R-:W-:Y:S01]  /*8790*/  IADD3 R6, P0, R8, UR6, RZ ;  /* 0x0000000608067c10 */ /* 0x000fe2000ff1e0ff */
[----:B------:R-:W-:Y:S01]  /*87a0*/  IMAD.U32 R10, RZ, RZ, UR8 ;  /* 0x00000008ff0a7e24 */ /* 0x000fe2000f8e00ff */
[----:B------:R-:W-:Y:S02]  /*87b0*/  LOP3.LUT R9, R20, 0x380, RZ, 0xc0, !PT ;  /* 0x0000038014097812 */ /* 0x000fe400078ec0ff */
[----:B------:R-:W-:Y:S01]  /*87c0*/  LOP3.LUT R12, R12, R13, RZ, 0x3c, !PT ;  /* 0x0000000d0c0c7212 */ /* 0x000fe200078e3cff */
[----:B------:R-:W-:Y:S01]  /*87d0*/  IMAD.X R13, RZ, RZ, R21, P2 ;  /* 0x000000ffff0d7224 */ /* 0x000fe200010e0615 */
[----:B------:R-:W-:Y:S01]  /*87e0*/  IADD3.X R5, R5, UR7, R10, P0, !PT ;  /* 0x0000000705057c10 */ /* 0x000fe200087fe40a */
[----:B------:R-:W-:Y:S01]  /*87f0*/  ULDC.64 UR6, c[0x0][0xb40] ;  /* 0x0002d00000067ab9 */ /* 0x000fe20000000a00 */
[----:B------:R-:W-:-:S02]  /*8800*/  LOP3.LUT R4, R4, R7, RZ, 0x3c, !PT ;  /* 0x0000000704047212 */ /* 0x000fc400078e3cff */
[----:B------:R-:W-:Y:S02]  /*8810*/  LEA R52, P0, R6, UR6, 0x2 ;  /* 0x0000000606347c11 */ /* 0x000fe4000f8010ff */
[----:B------:R-:W-:Y:S02]  /*8820*/  IADD3 R7, P2, R20, 0x7000, RZ ;  /* 0x0000700014077810 */ /* 0x000fe40007f5e0ff */
[----:B------:R-:W-:Y:S01]  /*8830*/  LEA.HI.X R53, R6, UR7, R5, 0x2, P0 ;  /* 0x0000000706357c11 */ /* 0x000fe200080f1405 */
[----:B------:R-:W-:Y:S01]  /*8840*/  VIADD R6, R8, 0x8 ;  /* 0x0000000808067836 */ /* 0x000fe20000000000 */
[----:B------:R-:W-:Y:S02]  /*8850*/  LOP3.LUT P0, RZ, R186, 0x3, RZ, 0xc0, !PT ;  /* 0x00000003baff7812 */ /* 0x000fe4000780c0ff */
[----:B------:R-:W-:Y:S02]  /*8860*/  LOP3.LUT R44, R45, 0x380, RZ, 0xc0, !PT ;  /* 0x000003802d2c7812 */ /* 0x000fe400078ec0ff */
[----:B------:R-:W-:-:S02]  /*8870*/  LOP3.LUT R36, R37, 0x380, RZ, 0xc0, !PT ;  /* 0x0000038025247812 */ /* 0x000fc400078ec0ff */
[----:B------:R-:W-:Y:S02]  /*8880*/  LOP3.LUT R24, R25, 0x380, RZ, 0xc0, !PT ;  /* 0x0000038019187812 */ /* 0x000fe400078ec0ff */
[----:B------:R-:W-:Y:S01]  /*8890*/  SHF.R.U64 R9, R9, 0x3, RZ ;  /* 0x0000000309097819 */ /* 0x000fe200000012ff */
[----:B------:R-:W-:Y:S01]  /*88a0*/  UIMAD UR6, UR9, UR12, URZ ;  /* 0x0000000c090672a4 */ /* 0x000fe2000f8e023f */
[-C--:B-----5:R-:W-:Y:S01]  /*88b0*/  ISETP.GE.OR P1, PT, R8, R29.reuse, P0 ;  /* 0x0000001d0800720c */ /* 0x0a0fe20000726670 */
[----:B------:R-:W-:Y:S01]  /*88c0*/  IMAD.X R5, RZ, RZ, R21, P6 ;  /* 0x000000ffff057224 */ /* 0x000fe200030e0615 */
[----:B------:R-:W-:Y:S02]  /*88d0*/  ISETP.GE.OR P0, PT, R6, R29, P0 ;  /* 0x0000001d0600720c */ /* 0x000fe40000706670 */
[----:B------:R-:W-:Y:S02]  /*88e0*/  LOP3.LUT R6, R7, 0x380, RZ, 0xc0, !PT ;  /* 0x0000038007067812 */ /* 0x000fe400078ec0ff */
[----:B------:R-:W-:-:S02]  /*88f0*/  SHF.R.U64 R44, R44, 0x3, RZ ;  /* 0x000000032c2c7819 */ /* 0x000fc400000012ff */
[----:B------:R-:W-:Y:S02]  /*8900*/  SHF.R.U64 R36, R36, 0x3, RZ ;  /* 0x0000000324247819 */ /* 0x000fe400000012ff */
[----:B------:R-:W-:Y:S02]  /*8910*/  SHF.R.U64 R24, R24, 0x3, RZ ;  /* 0x0000000318187819 */ /* 0x000fe400000012ff */
[----:B------:R-:W-:Y:S01]  /*8920*/  LOP3.LUT R20, R9, R20, RZ, 0x3c, !PT ;  /* 0x0000001409147212 */ /* 0x000fe200078e3cff */
[----:B------:R-:W-:Y:S01]  /*8930*/  @!P1 STG.E desc[UR16][R52.64], R3 ;  /* 0x0000000334009986 */ /* 0x000fe2000c101910 */
[----:B------:R-:W-:Y:S01]  /*8940*/  SHF.R.U64 R6, R6, 0x3, RZ ;  /* 0x0000000306067819 */ /* 0x000fe200000012ff */
[--C-:B------:R-:W-:Y:S01]  /*8950*/  IMAD.X R9, RZ, RZ, R21.reuse, P2 ;  /* 0x000000ffff097224 */ /* 0x100fe200010e0615 */
[----:B------:R-:W-:Y:S01]  /*8960*/  LOP3.LUT R44, R44, R45, RZ, 0x3c, !PT ;  /* 0x0000002d2c2c7212 */ /* 0x000fe200078e3cff */
[----:B------:R0:W-:Y:S01]  /*8970*/  @!P0 STG.E desc[UR16][R52.64+0x20], R0 ;  /* 0x0000200034008986 */ /* 0x0001e2000c101910 */
[----:B------:R-:W-:Y:S01]  /*8980*/  LOP3.LUT R36, R36, R37, RZ, 0x3c, !PT ;  /* 0x0000002524247212 */ /* 0x000fe200078e3cff */
[--C-:B------:R-:W-:Y:S01]  /*8990*/  IMAD.X R45, RZ, RZ, R21.reuse, P5 ;  /* 0x000000ffff2d7224 */ /* 0x100fe200028e0615 */
[----:B------:R-:W-:Y:S01]  /*89a0*/  LOP3.LUT R24, R24, R25, RZ, 0x3c, !PT ;  /* 0x0000001918187212 */ /* 0x000fe200078e3cff */
[----:B------:R-:W-:Y:S01]  /*89b0*/  IMAD.X R25, RZ, RZ, R21, P3 ;  /* 0x000000ffff197224 */ /* 0x000fe200018e0615 */
[----:B------:R-:W-:Y:S01]  /*89c0*/  IADD3.X R37, RZ, R21, RZ, P4, !PT ;  /* 0x00000015ff257210 */ /* 0x000fe200027fe4ff */
[----:B------:R1:W5:Y:S01]  /*89d0*/  LD.E.128 R40, desc[UR16][R20.64] ;  /* 0x0000001014287980 */ /* 0x000362000c101d00 */
[--C-:B------:R-:W-:Y:S01]  /*89e0*/  SHF.R.S32.HI R31, RZ, 0x1f, R17.reuse ;  /* 0x0000001fff1f7819 */ /* 0x100fe20000011411 */
[----:B------:R-:W-:Y:S01]  /*89f0*/  IMAD.MOV.U32 R30, RZ, RZ, R17 ;  /* 0x000000ffff1e7224 */ /* 0x000fe200078e0011 */
[----:B------:R-:W-:Y:S01]  /*8a00*/  LOP3.LUT R8, R6, R7, RZ, 0x3c, !PT ;  /* 0x0000000706087212 */ /* 0x000fe200078e3cff */
[----:B------:R-:W-:Y:S01]  /*8a10*/  UIMAD UR6, UR4, UR13, UR6 ;  /* 0x0000000d040672a4 */ /* 0x000fe2000f8e0206 */
[----:B------:R-:W5:Y:S04]  /*8a20*/  LD.E.128 R32, desc[UR16][R32.64] ;  /* 0x0000001020207980 */ /* 0x000f68000c101d00 */
[----:B------:R-:W5:Y:S01]  /*8a30*/  LD.E.128 R12, desc[UR16][R12.64] ;  /* 0x000000100c0c7980 */ /* 0x000f62000c101d00 */
[----:B-1----:R-:W-:-:S03]  /*8a40*/  IMAD.U32 R21, RZ, RZ, UR12 ;  /* 0x0000000cff157e24 */ /* 0x002fc6000f8e00ff */
[----:B------:R-:W5:Y:S01]  /*8a50*/  LD.E.128 R4, desc[UR16][R4.64] ;  /* 0x0000001004047980 */ /* 0x000f62000c101d00 */
[----:B------:R-:W-:-:S03]  /*8a60*/  IMAD.WIDE.U32 R20, R21, UR4, R30 ;  /* 0x0000000415147c25 */ /* 0x000fc6000f8e001e */
[----:B------:R-:W5:Y:S01]  /*8a70*/  LD.E.128 R44, desc[UR16][R44.64] ;  /* 0x000000102c2c7980 */ /* 0x000f62000c101d00 */
[----:B------:R-:W-:Y:S01]  /*8a80*/  VIADD R21, R21, UR6 ;  /* 0x0000000615157c36 */ /* 0x000fe20008000000 */
[----:B------:R-:W-:Y:S02]  /*8a90*/  ULDC.64 UR6, c[0x0][0xae0] ;  /* 0x0002b80000067ab9 */ /* 0x000fe40000000a00 */
[----:B------:R-:W5:Y:S04]  /*8aa0*/  LD.E.128 R36, desc[UR16][R36.64] ;  /* 0x0000001024247980 */ /* 0x000f68000c101d00 */
[----:B------:R-:W5:Y:S04]  /*8ab0*/  LD.E.128 R24, desc[UR16][R24.64] ;  /* 0x0000001018187980 */ /* 0x000f68000c101d00 */
[----:B------:R-:W5:Y:S01]  /*8ac0*/  LD.E.128 R8, desc[UR16][R8.64] ;  /* 0x0000001008087980 */ /* 0x000f62000c101d00 */
[----:B------:R-:W-:Y:S01]  /*8ad0*/  IMAD R29, R22, -0x80, R29 ;  /* 0xffffff80161d7824 */ /* 0x000fe200078e021d */
[----:B------:R-:W-:Y:S01]  /*8ae0*/  @!PT LDS RZ, [RZ] ;  /* 0x00000000fffff984 */ /* 0x000fe20000000800 */
[----:B------:R-:W-:Y:S01]  /*8af0*/  @!PT LDS RZ, [RZ] ;  /* 0x00000000fffff984 */ /* 0x000fe20000000800 */
[----:B------:R-:W-:Y:S01]  /*8b00*/  @!PT LDS RZ, [RZ] ;  /* 0x00000000fffff984 */ /* 0x000fe20000000800 */
[----:B------:R-:W-:Y:S01]  /*8b10*/  @!PT LDS RZ, [RZ] ;  /* 0x00000000fffff984 */ /* 0x000fe20000000800 */
[----:B------:R1:W-:Y:S06]  /*8b20*/  MEMBAR.ALL.CTA ;  /* 0x0000000000007992 */ /* 0x0003ec0000008000 */
[----:B-1----:R-:W1:Y:S01]  /*8b30*/  FENCE.VIEW.ASYNC.S ;  /* 0x00000000000073c6 */ /* 0x002e620000000000 */
[----:B0-----:R-:W-:Y:S01]  /*8b40*/  VIADD R0, R18, 0x20 ;  /* 0x0000002012007836 */ /* 0x001fe20000000000 */
[----:B------:R-:W-:-:S02]  /*8b50*/  UIMAD UR4, UR11, UR6, URZ ;  /* 0x000000060b0472a4 */ /* 0x000fc4000f8e023f */
[----:B------:R-:W-:Y:S02]  /*8b60*/  MOV R19, UR6 ;  /* 0x0000000600137c02 */ /* 0x000fe40008000f00 */
[----:B------:R-:W-:Y:S01]  /*8b70*/  UIMAD UR4, UR15, UR7, UR4 ;  /* 0x000000070f0472a4 */ /* 0x000fe2000f8e0204 */
[-C--:B------:R-:W-:Y:S01]  /*8b80*/  ISETP.GE.AND P4, PT, R0, R29.reuse, PT ;  /* 0x0000001d0000720c */ /* 0x080fe20003f86270 */
[C---:B------:R-:W-:Y:S02]  /*8b90*/  VIADD R0, R18.reuse, 0x40 ;  /* 0x0000004012007836 */ /* 0x040fe40000000000 */
[C---:B------:R-:W-:Y:S01]  /*8ba0*/  VIADD R3, R18.reuse, 0x60 ;  /* 0x0000006012037836 */ /* 0x040fe20000000000 */
[-C--:B------:R-:W-:Y:S01]  /*8bb0*/  ISETP.GE.AND P2, PT, R18, R29.reuse, PT ;  /* 0x0000001d1200720c */ /* 0x080fe20003f46270 */
[----:B------:R-:W-:Y:S01]  /*8bc0*/  IMAD.WIDE.U32 R20, R19, UR15, R20 ;  /* 0x0000000f13147c25 */ /* 0x000fe2000f8e0014 */
[----:B------:R-:W-:Y:S01]  /*8bd0*/  ULDC.64 UR6, c[0x0][0xae8] ;  /* 0x0002ba0000067ab9 */ /* 0x000fe20000000a00 */
[----:B------:R-:W-:-:S02]  /*8be0*/  ISETP.GE.AND P0, PT, R0, R29, PT ;  /* 0x0000001d0000720c */ /* 0x000fc40003f06270 */
[----:B------:R-:W-:Y:S01]  /*8bf0*/  VIADD R21, R21, UR4 ;  /* 0x0000000415157c36 */ /* 0x000fe20008000000 */
[----:B------:R-:W-:Y:S01]  /*8c00*/  UIMAD UR4, UR14, UR6, URZ ;  /* 0x000000060e0472a4 */ /* 0x000fe2000f8e023f */
[----:B------:R-:W-:Y:S01]  /*8c10*/  ISETP.GE.AND P1, PT, R3, R29, PT ;  /* 0x0000001d0300720c */ /* 0x000fe20003f26270 */
[----:B------:R-:W-:Y:S02]  /*8c20*/  VIADD R0, R28, 0x34820 ;  /* 0x000348201c007836 */ /* 0x000fe40000000000 */
[----:B------:R-:W-:Y:S01]  /*8c30*/  IMAD.U32 R29, RZ, RZ, UR6 ;  /* 0x00000006ff1d7e24 */ /* 0x000fe2000f8e00ff */
[----:B------:R-:W-:Y:S02]  /*8c40*/  UIMAD UR4, UR61, UR7, UR4 ;  /* 0x000000073d0472a4 */ /* 0x000fe4000f8e0204 */
[----:B------:R-:W-:Y:S01]  /*8c50*/  PRMT R0, RZ, 0x654, R0 ;  /* 0x00000654ff007816 */ /* 0x000fe20000000000 */
[----:B------:R-:W-:Y:S01]  /*8c60*/  IMAD.WIDE.U32 R28, R29, UR61, R20 ;  /* 0x0000003d1d1c7c25 */ /* 0x000fe2000f8e0014 */
[----:B------:R-:W-:Y:S01]  /*8c70*/  SHF.R.S32.HI R19, RZ, 0x1f, R18 ;  /* 0x0000001fff137819 */ /* 0x000fe20000011412 */
[----:B------:R-:W-:Y:S01]  /*8c80*/  BSSY B1, `(.L_x_283) ;  /* 0x0000016000017945 */ /* 0x000fe20003800000 */
[----:B-1----:R0:W-:Y:S01]  /*8c90*/  SYNCS.ARRIVE.TRANS64.RED.A1T0 RZ, [R0+URZ], RZ ;  /* 0x000000ff00ff79a7 */ /* 0x0021e2000810043f */
[----:B------:R-:W-:-:S02]  /*8ca0*/  VIADD R53, R29, UR4 ;  /* 0x000000041d357c36 */ /* 0x000fc40008000000 */
[----:B------:R-:W-:Y:S01]  /*8cb0*/  IMAD.WIDE R22, R22, 0x80, R18 ;  /* 0x0000008016167825 */ /* 0x000fe200078e0212 */
[----:B------:R-:W-:Y:S06]  /*8cc0*/  @P2 BRA `(.L_x_284) ;  /* 0x0000000000442947 */ /* 0x000fec0003800000 */
[----:B------:R-:W-:Y:S01]  /*8cd0*/  ULDC.64 UR6, c[0x0][0xad8] ;  /* 0x0002b60000067ab9 */ /* 0x000fe20000000a00 */
[----:B------:R-:W-:Y:S01]  /*8ce0*/  IMAD.MOV.U32 R20, RZ, RZ, R28 ;  /* 0x000000ffff147224 */ /* 0x000fe200078e001c */
[----:B0-----:R-:W-:Y:S01]  /*8cf0*/  IADD3 R0, R17, 0x40, RZ ;  /* 0x0000004011007810 */ /* 0x001fe20007ffe0ff */
[----:B------:R-:W-:Y:S01]  /*8d00*/  IMAD R3, R23, UR6, RZ ;  /* 0x0000000617037c24 */ /* 0x000fe2000f8e02ff */
[----:B------:R-:W-:Y:S01]  /*8d10*/  ULDC UR4, c[0x0][0xa8c] ;  /* 0x0002a30000047ab9 */ /* 0x000fe20000000800 */
[----:B------:R-:W-:Y:S01]  /*8d20*/  IMAD.MOV.U32 R21, RZ, RZ, R53 ;  /* 0x000000ffff157224 */ /* 0x000fe200078e0035 */
[----:B------:R-:W-:Y:S01]  /*8d30*/  ISETP.GE.AND P2, PT, R17, UR4, PT ;  /* 0x0000000411007c0c */ /* 0x000fe2000bf46270 */
[----:B------:R-:W-:Y:S01]  /*8d40*/  IMAD R3, R22, UR7, R3 ;  /* 0x0000000716037c24 */ /* 0x000fe2000f8e0203 */
[----:B------:R-:W-:Y:S01]  /*8d50*/  ISETP.GE.AND P3, PT, R0, UR4, PT ;  /* 0x0000000400007c0c */ /* 0x000fe2000bf66270 */
[----:B------:R-:W-:Y:S01]  /*8d60*/  IMAD.WIDE.U32 R20, R22, UR6, R20 ;  /* 0x0000000616147c25 */ /* 0x000fe2000f8e0014 */
[----:B------:R-:W-:Y:S01]  /*8d70*/  ULDC.64 UR6, c[0x0][0xa80] ;  /* 0x0002a00000067ab9 */ /* 0x000fe20000000a00 */
[----:B------:R-:W-:-:S02]  /*8d80*/  ULDC.64 UR8, c[0x0][0x208] ;  /* 0x0000820000087ab9 */ /* 0x000fc40000000a00 */
[----:B------:R-:W-:Y:S01]  /*8d90*/  IMAD.IADD R3, R21, 0x1, R3 ;  /* 0x0000000115037824 */ /* 0x000fe200078e0203 */
[----:B------:R-:W-:-:S04]  /*8da0*/  LEA R30, P5, R20, UR6, 0x1 ;  /* 0x00000006141e7c11 */ /* 0x000fc8000f8a08ff */
[----:B------:R-:W-:-:S05]  /*8db0*/  LEA.HI.X R31, R20, UR7, R3, 0x1, P5 ;  /* 0x00000007141f7c11 */ /* 0x000fca000a8f0c03 */
[----:B-----5:R1:W-:Y:S04]  /*8dc0*/  @!P2 STG.E.128 desc[UR8][R30.64], R40 ;  /* 0x000000281e00a986 */ /* 0x0203e8000c101d08 */
[----:B------:R1:W-:Y:S02]  /*8dd0*/  @!P3 STG.E.128 desc[UR8][R30.64+0x80], R44 ;  /* 0x0000802c1e00b986 */ /* 0x0003e4000c101d08 */
.L_x_284:
[----:B------:R-:W-:Y:S05]  /*8de0*/  BSYNC B1 ;  /* 0x0000000000017941 */ /* 0x000fea0003800000 */
.L_x_283:
[----:B------:R-:W-:Y:S04]  /*8df0*/  BSSY B1, `(.L_x_285) ;  /* 0x0000015000017945 */ /* 0x000fe80003800000 */
[----:B------:R-:W-:Y:S05]  /*8e00*/  @P4 BRA `(.L_x_286) ;  /* 0x00000000004c4947 */ /* 0x000fea0003800000 */
[----:B------:R-:W-:Y:S01]  /*8e10*/  IADD3 R3, P2, R22, 0x20, RZ ;  /* 0x0000002016037810 */ /* 0x000fe20007f5e0ff */
[----:B------:R-:W-:Y:S01]  /*8e20*/  ULDC.64 UR6, c[0x0][0xad8] ;  /* 0x0002b60000067ab9 */ /* 0x000fe20000000a00 */
[----:B------:R-:W-:Y:S01]  /*8e30*/  MOV R21, R53 ;  /* 0x0000003500157202 */ /* 0x000fe20000000f00 */
[----:B------:R-:W-:Y:S01]  /*8e40*/  IMAD.MOV.U32 R20, RZ, RZ, R28 ;  /* 0x000000ffff147224 */ /* 0x000fe200078e001c */
[----:B------:R-:W-:Y:S01]  /*8e50*/  ULDC UR4, c[0x0][0xa8c] ;  /* 0x0002a30000047ab9 */ /* 0x000fe20000000800 */
[----:B0-----:R-:W-:Y:S01]  /*8e60*/  IMAD.X R0, RZ, RZ, R23, P2 ;  /* 0x000000ffff007224 */ /* 0x001fe200010e0617 */
[C---:B------:R-:W-:Y:S01]  /*8e70*/  ISETP.GE.AND P3, PT, R17.reuse, UR4, PT ;  /* 0x0000000411007c0c */ /* 0x040fe2000bf66270 */
[----:B-1----:R-:W-:Y:S01]  /*8e80*/  VIADD R30, R17, 0x40 ;  /* 0x00000040111e7836 */ /* 0x002fe20000000000 */
[----:B------:R-:W-:Y:S01]  /*8e90*/  ULDC.64 UR8, c[0x0][0x208] ;  /* 0x0000820000087ab9 */ /* 0x000fe20000000a00 */
[----:B------:R-:W-:Y:S02]  /*8ea0*/  IMAD R0, R0, UR6, RZ ;  /* 0x0000000600007c24 */ /* 0x000fe4000f8e02ff */
[----:B------:R-:W-:Y:S01]  /*8eb0*/  IMAD.WIDE.U32 R20, R3, UR6, R20 ;  /* 0x0000000603147c25 */ /* 0x000fe2000f8e0014 */
[----:B------:R-:W-:-:S03]  /*8ec0*/  ISETP.GE.AND P4, PT, R30, UR4, PT ;  /* 0x000000041e007c0c */ /* 0x000fc6000bf86270 */
[----:B------:R-:W-:Y:S01]  /*8ed0*/  IMAD R3, R3, UR7, R0 ;  /* 0x0000000703037c24 */ /* 0x000fe2000f8e0200 */
[----:B------:R-:W-:Y:S02]  /*8ee0*/  ULDC.64 UR6, c[0x0][0xa80] ;  /* 0x0002a00000067ab9 */ /* 0x000fe40000000a00 */
[----:B------:R-:W-:Y:S01]  /*8ef0*/  LEA R30, P2, R20, UR6, 0x1 ;  /* 0x00000006141e7c11 */ /* 0x000fe2000f8408ff */
[----:B------:R-:W-:-:S05]  /*8f00*/  IMAD.IADD R3, R21, 0x1, R3 ;  /* 0x0000000115037824 */ /* 0x000fca00078e0203 */
[----:B------:R-:W-:-:S05]  /*8f10*/  LEA.HI.X R31, R20, UR7, R3, 0x1, P2 ;  /* 0x00000007141f7c11 */ /* 0x000fca00090f0c03 */
[----:B-----5:R2:W-:Y:S04]  /*8f20*/  @!P3 STG.E.128 desc[UR8][R30.64], R32 ;  /* 0x000000201e00b986 */ /* 0x0205e8000c101d08 */
[----:B------:R2:W-:Y:S02]  /*8f30*/  @!P4 STG.E.128 desc[UR8][R30.64+0x80], R36 ;  /* 0x000080241e00c986 */ /* 0x0005e4000c101d08 */
.L_x_286:
[----:B------:R-:W-:Y:S05]  /*8f40*/  BSYNC B1 ;  /* 0x0000000000017941 */ /* 0x000fea0003800000 */
.L_x_285:
[----:B------:R-:W-:Y:S04]  /*8f50*/  BSSY B1, `(.L_x_287) ;  /* 0x0000015000017945 */ /* 0x000fe80003800000 */
[----:B------:R-:W-:Y:S05]  /*8f60*/  @P0 BRA `(.L_x_288) ;  /* 0x00000000004c0947 */ /* 0x000fea0003800000 */
[----:B------:R-:W-:Y:S01]  /*8f70*/  IADD3 R3, P0, R22, 0x40, RZ ;  /* 0x0000004016037810 */ /* 0x000fe20007f1e0ff */
[----:B------:R-:W-:Y:S01]  /*8f80*/  ULDC.64 UR6, c[0x0][0xad8] ;  /* 0x0002b60000067ab9 */ /* 0x000fe20000000a00 */
[----:B------:R-:W-:Y:S01]  /*8f90*/  IMAD.MOV.U32 R20, RZ, RZ, R28 ;  /* 0x000000ffff147224 */ /* 0x000fe200078e001c */
[----:B------:R-:W-:Y:S01]  /*8fa0*/  ULDC UR4, c[0x0][0xa8c] ;  /* 0x0002a30000047ab9 */ /* 0x000fe20000000800 */
[----:B------:R-:W-:Y:S01]  /*8fb0*/  IMAD.MOV.U32 R21, RZ, RZ, R53 ;  /* 0x000000ffff157224 */ /* 0x000fe200078e0035 */
[C---:B------:R-:W-:Y:S01]  /*8fc0*/  ISETP.GE.AND P2, PT, R17.reuse, UR4, PT ;  /* 0x0000000411007c0c */ /* 0x040fe2000bf46270 */
[----:B0-----:R-:W-:Y:S01]  /*8fd0*/  IMAD.X R0, RZ, RZ, R23, P0 ;  /* 0x000000ffff007224 */ /* 0x001fe200000e0617 */
[----:B------:R-:W-:Y:S01]  /*8fe0*/  ULDC.64 UR8, c[0x0][0x208] ;  /* 0x0000820000087ab9 */ /* 0x000fe20000000a00 */
[----:B-12---:R-:W-:Y:S02]  /*8ff0*/  VIADD R30, R17, 0x40 ;  /* 0x00000040111e7836 */ /* 0x006fe40000000000 */
[----:B------:R-:W-:-:S02]  /*9000*/  IMAD R0, R0, UR6, RZ ;  /* 0x0000000600007c24 */ /* 0x000fc4000f8e02ff */
        /* <DEDUP_REMOVED lines=9> */
.L_x_288:
[----:B------:R-:W-:Y:S05]  /*90a0*/  BSYNC B1 ;  /* 0x0000000000017941 */ /* 0x000fea0003800000 */
.L_x_287:
[----:B------:R-:W-:Y:S05]  /*90b0*/  @P1 BRA `(.L_x_289) ;  /* 0x0000000c00301947 */ /* 0x000fea0003800000 */
[----:B------:R-:W-:Y:S01]  /*90c0*/  IADD3 R3, P0, R22, 0x60, RZ ;  /* 0x0000006016037810 */ /* 0x000fe20007f1e0ff */
[----:B------:R-:W-:Y:S01]  /*90d0*/  ULDC.64 UR6, c[0x0][0xad8] ;  /* 0x0002b60000067ab9 */ /* 0x000fe20000000a00 */
[----:B---3-5:R-:W-:Y:S01]  /*90e0*/  IMAD.MOV.U32 R12, RZ, RZ, R28 ;  /* 0x000000ffff0c7224 */ /* 0x028fe200078e001c */
[----:B------:R-:W-:Y:S01]  /*90f0*/  ULDC UR4, c[0x0][0xa8c] ;  /* 0x0002a30000047ab9 */ /* 0x000fe20000000800 */
[----:B------:R-:W-:Y:S01]  /*9100*/  IADD3.X R22, RZ, R23, RZ, P0, !PT ;  /* 0x00000017ff167210 */ /* 0x000fe200007fe4ff */
[----:B------:R-:W-:Y:S01]  /*9110*/  IMAD.MOV.U32 R13, RZ, RZ, R53 ;  /* 0x000000ffff0d7224 */ /* 0x000fe200078e0035 */
[C---:B------:R-:W-:Y:S01]  /*9120*/  ISETP.GE.AND P1, PT, R17.reuse, UR4, PT ;  /* 0x0000000411007c0c */ /* 0x040fe2000bf26270 */
[----:B0-----:R-:W-:Y:S01]  /*9130*/  VIADD R0, R17, 0x40 ;  /* 0x0000004011007836 */ /* 0x001fe20000000000 */
[----:B------:R-:W-:Y:S01]  /*9140*/  ULDC.64 UR8, c[0x0][0x208] ;  /* 0x0000820000087ab9 */ /* 0x000fe20000000a00 */
[----:B------:R-:W-:Y:S02]  /*9150*/  IMAD R22, R22, UR6, RZ ;  /* 0x0000000616167c24 */ /* 0x000fe4000f8e02ff */
[----:B------:R-:W-:-:S04]  /*9160*/  IMAD.WIDE.U32 R12, R3, UR6, R12 ;  /* 0x00000006030c7c25 */ /* 0x000fc8000f8e000c */
[----:B------:R-:W-:Y:S01]  /*9170*/  IMAD R3, R3, UR7, R22 ;  /* 0x0000000703037c24 */ /* 0x000fe2000f8e0216 */
[----:B------:R-:W-:Y:S02]  /*9180*/  ULDC.64 UR6, c[0x0][0xa80] ;  /* 0x0002a00000067ab9 */ /* 0x000fe40000000a00 */
[----:B------:R-:W-:Y:S01]  /*9190*/  LEA R14, P0, R12, UR6, 0x1 ;  /* 0x000000060c0e7c11 */ /* 0x000fe2000f8008ff */
[----:B------:R-:W-:-:S05]  /*91a0*/  IMAD.IADD R3, R13, 0x1, R3 ;  /* 0x000000010d037824 */ /* 0x000fca00078e0203 */
[----:B------:R-:W-:Y:S02]  /*91b0*/  LEA.HI.X R15, R12, UR7, R3, 0x1, P0 ;  /* 0x000000070c0f7c11 */ /* 0x000fe400080f0c03 */
[----:B------:R-:W-:-:S03]  /*91c0*/  ISETP.GE.AND P0, PT, R0, UR4, PT ;  /* 0x0000000400007c0c */ /* 0x000fc6000bf06270 */
[----:B------:R4:W-:Y:S10]  /*91d0*/  @!P1 STG.E.128 desc[UR8][R14.64], R4 ;  /* 0x000000040e009986 */ /* 0x0009f4000c101d08 */
[----:B------:R-:W-:Y:S05]  /*91e0*/  @P0 BRA `(.L_x_289) ;  /* 0x0000000800e40947 */ /* 0x000fea0003800000 */
[----:B------:R-:W-:Y:S02]  /*91f0*/  ULDC.64 UR6, c[0x0][0x208] ;  /* 0x0000820000067ab9 */ /* 0x000fe40000000a00 */
[----:B------:R0:W-:Y:S01]  /*9200*/  STG.E.128 desc[UR6][R14.64+0x80], R8 ;  /* 0x000080080e007986 */ /* 0x0001e2000c101d06 */
[----:B------:R-:W-:Y:S05]  /*9210*/  BRA `(.L_x_289) ;  /* 0x0000000800d87947 */ /* 0x000fea0003800000 */
.L_x_281:
[----:B------:R-:W-:Y:S01]  /*9220*/  R2UR UR4, R184 ;  /* 0x00000000b80472ca */ /* 0x000fe200000e0000 */
[----:B------:R-:W-:Y:S01]  /*9230*/  USHF.L.U32 UR8, UR61, 0x2, URZ ;  /* 0x000000023d087899 */ /* 0x000fe2000800063f */
[----:B------:R-:W-:Y:S01]  /*9240*/  MOV R9, RZ ;  /* 0x000000ff00097202 */ /* 0x000fe20000000f00 */
[----:B------:R-:W-:Y:S01]  /*9250*/  ULDC.64 UR6, c[0x0][0xbd8] ;  /* 0x0002f60000067ab9 */ /* 0x000fe20000000a00 */
[----:B------:R-:W-:Y:S01]  /*9260*/  ULDC.64 UR10, c[0x0][0x208] ;  /* 0x00008200000a7ab9 */ /* 0x000fe20000000a00 */
[----:B------:R-:W-:-:S04]  /*9270*/  UISETP.NE.U32.AND UP0, UPT, UR6, URZ, UPT ;  /* 0x0000003f0600728c */ /* 0x000fc8000bf05070 */
[----:B------:R-:W-:-:S04]  /*9280*/  UISETP.NE.AND.EX UP0, UPT, UR7, URZ, UPT, UP0 ;  /* 0x0000003f0700728c */ /* 0x000fc8000bf05300 */
[----:B------:R-:W-:Y:S02]  /*9290*/  USHF.L.U64.HI UR9, UR61, 0x2, UR4 ;  /* 0x000000023d097899 */ /* 0x000fe40008010204 */
[----:B------:R-:W-:Y:S01]  /*92a0*/  UIADD3 UR4, UP1, UR8, UR6, URZ ;  /* 0x0000000608047290 */ /* 0x000fe2000ff3e03f */
[----:B------:R-:W0:Y:S01]  /*92b0*/  LDC R3, c[0x0][0xa88] ;  /* 0x0002a200ff037b82 */ /* 0x000e220000000800 */
[----:B------:R-:W-:Y:S02]  /*92c0*/  PLOP3.LUT P1, PT, PT, PT, UP0, 0x80, 0x0 ;  /* 0x000000000000781c */ /* 0x000fe40003f2f008 */
[----:B------:R-:W-:Y:S02]  /*92d0*/  UIADD3.X UR6, UR9, UR7, URZ, UP1, !UPT ;  /* 0x0000000709067290 */ /* 0x000fe40008ffe43f */
[----:B------:R-:W-:-:S04]  /*92e0*/  IMAD.U32 R4, RZ, RZ, UR4 ;  /* 0x00000004ff047e24 */ /* 0x000fc8000f8e00ff */
[----:B------:R-:W-:Y:S01]  /*92f0*/  IMAD.U32 R5, RZ, RZ, UR6 ;  /* 0x00000006ff057e24 */ /* 0x000fe2000f8e00ff */
[----:B------:R-:W-:Y:S02]  /*9300*/  ULDC.64 UR6, c[0x0][0xbe0] ;  /* 0x0002f80000067ab9 */ /* 0x000fe40000000a00 */
[----:B------:R-:W-:Y:S02]  /*9310*/  UISETP.NE.U32.AND UP1, UPT, UR6, URZ, UPT ;  /* 0x0000003f0600728c */ /* 0x000fe4000bf25070 */
[----:B------:R1:W5:Y:S02]  /*9320*/  @P1 LDG.E R9, desc[UR10][R4.64] ;  /* 0x0000000a04091981 */ /* 0x000364000c1e1900 */
[----:B------:R-:W-:-:S06]  /*9330*/  UISETP.NE.AND.EX UP1, UPT, UR7, URZ, UPT, UP1 ;  /* 0x0000003f0700728c */ /* 0x000fcc000bf25310 */
[----:B------:R-:W-:-:S05]  /*9340*/  PLOP3.LUT P2, PT, PT, PT, UP1, 0x80, 0x0 ;  /* 0x000000000000781c */ /* 0x000fca0003f4f018 */
[----:B------:R-:W-:-:S04]  /*9350*/  @UP1 UIADD3 UR6, UP2, UR8, UR6, URZ ;  /* 0x0000000608061290 */ /* 0x000fc8000ff5e03f */
[----:B------:R-:W-:Y:S02]  /*9360*/  @UP1 UIADD3.X UR7, UR9, UR7, URZ, UP2, !UPT ;  /* 0x0000000709071290 */ /* 0x000fe400097fe43f */
[----:B------:R-:W-:-:S04]  /*9370*/  IMAD.U32 R6, RZ, RZ, UR6 ;  /* 0x00000006ff067e24 */ /* 0x000fc8000f8e00ff */
[----:B------:R-:W-:Y:S01]  /*9380*/  IMAD.U32 R7, RZ, RZ, UR7 ;  /* 0x00000007ff077e24 */ /* 0x000fe2000f8e00ff */
[----:B------:R-:W-:-:S04]  /*9390*/  ISETP.GE.AND P0, PT, R192, 0x80, PT ;  /* 0x00000080c000780c */ /* 0x000fc80003f06270 */
[----:B0-----:R1:W5:Y:S01]  /*93a0*/  @P2 LDG.E R3, desc[UR10][R6.64] ;  /* 0x0000000a06032981 */ /* 0x001362000c1e1900 */
[----:B------:R-:W-:Y:S08]  /*93b0*/  @P2 BRA `(.L_x_290) ;  /* 0x0000000000142947 */ /* 0x000ff00003800000 */
[----:B------:R-:W-:Y:S05]  /*93c0*/  @!P1 BRA `(.L_x_290) ;  /* 0x0000000000109947 */ /* 0x000fea0003800000 */
[----:B------:R-:W-:Y:S02]  /*93d0*/  ULDC.64 UR6, c[0x0][0x208] ;  /* 0x0000820000067ab9 */ /* 0x000fe40000000a00 */
[----:B------:R-:W2:Y:S04]  /*93e0*/  LDG.E R0, desc[UR6][R4.64] ;  /* 0x0000000604007981 */ /* 0x000ea8000c1e1900 */
[----:B-----5:R-:W2:Y:S02]  /*93f0*/  LDG.E R3, desc[UR6][R4.64+0x4] ;  /* 0x0000040604037981 */ /* 0x020ea4000c1e1900 */
[----:B--2---:R-:W-:-:S07]  /*9400*/  IMAD.IADD R3, R3, 0x1, -R0 ;  /* 0x0000000103037824 */ /* 0x004fce00078e0a00 */
.L_x_290:
[----:B------:R-:W-:Y:S01]  /*9410*/  R2UR UR6, R23 ;  /* 0x00000000170672ca */ /* 0x000fe200000e0000 */
[----:B------:R-:W-:Y:S01]  /*9420*/  USEL UR61, UR61, URZ, !UP0 ;  /* 0x0000003f3d3d7287 */ /* 0x000fe2000c000000 */
[----:B------:R-:W-:Y:S01]  /*9430*/  R2UR UR4, R184 ;  /* 0x00000000b80472ca */ /* 0x000fe200000e0000 */
[----:B------:R-:W-:Y:S01]  /*9440*/  BSSY B1, `(.L_x_291) ;  /* 0x0000020000017945 */ /* 0x000fe20003800000 */
[----:B------:R-:W-:Y:S02]  /*9450*/  SHF.R.S32.HI R10, RZ, 0x1f, R17 ;  /* 0x0000001fff0a7819 */ /* 0x000fe40000011411 */
[----:B-----5:R-:W-:-:S07]  /*9460*/  SHF.R.S32.HI R8, RZ, 0x1f, R9 ;  /* 0x0000001fff087819 */ /* 0x020fce0000011409 */
[----:B------:R-:W-:Y:S02]  /*9470*/  USHF.R.S32.HI UR7, URZ, 0x1f, UR6 ;  /* 0x0000001f3f077899 */ /* 0x000fe40008011406 */
[----:B------:R-:W-:Y:S01]  /*9480*/  USEL UR8, UR4, URZ, !UP0 ;  /* 0x0000003f04087287 */ /* 0x000fe2000c000000 */
[----:B------:R-:W-:Y:S11]  /*9490*/  @P0 BRA `(.L_x_292) ;  /* 0x0000000000680947 */ /* 0x000ff60003800000 */
[----:B------:R-:W0:Y:S02]  /*94a0*/  S2R R0, SR_TID.X ;  /* 0x0000000000007919 */ /* 0x000e240000002100 */
[----:B0-----:R-:W-:-:S04]  /*94b0*/  IMAD R0, R22, 0x80, R0 ;  /* 0x0000008016007824 */ /* 0x001fc800078e0200 */
[----:B------:R-:W-:-:S05]  /*94c0*/  VIADD R0, R0, 0xffffff80 ;  /* 0xffffff8000007836 */ /* 0x000fca0000000000 */
[----:B------:R-:W-:-:S13]  /*94d0*/  ISETP.GE.AND P0, PT, R0, R3, PT ;  /* 0x000000030000720c */ /* 0x000fda0003f06270 */
[----:B------:R-:W-:Y:S05]  /*94e0*/  @P0 BRA `(.L_x_292) ;  /* 0x0000000000540947 */ /* 0x000fea0003800000 */
[----:B------:R-:W-:Y:S01]  /*94f0*/  R2UR UR6, R23 ;  /* 0x00000000170672ca */ /* 0x000fe200000e0000 */
[----:B------:R-:W-:Y:S01]  /*9500*/  ULDC.64 UR10, c[0x0][0xb70] ;  /* 0x0002dc00000a7ab9 */ /* 0x000fe20000000a00 */
[C---:B-1----:R-:W-:Y:S01]  /*9510*/  IADD3 R4, P0, R0.reuse, R9, RZ ;  /* 0x0000000900047210 */ /* 0x042fe20007f1e0ff */
[----:B------:R-:W-:Y:S02]  /*9520*/  UIMAD UR4, UR7, UR10, URZ ;  /* 0x0000000a070472a4 */ /* 0x000fe4000f8e023f */
[----:B------:R-:W-:Y:S01]  /*9530*/  IMAD.U32 R7, RZ, RZ, UR10 ;  /* 0x0000000aff077e24 */ /* 0x000fe2000f8e00ff */
[----:B------:R-:W-:Y:S01]  /*9540*/  ULDC.64 UR12, c[0x0][0x208] ;  /* 0x00008200000c7ab9 */ /* 0x000fe20000000a00 */
[----:B------:R-:W-:-:S06]  /*9550*/  LEA.HI.X.SX32 R5, R0, R8, 0x1, P0 ;  /* 0x0000000800057211 */ /* 0x000fcc00000f0eff */
[----:B------:R-:W-:Y:S02]  /*9560*/  UIMAD UR4, UR6, UR11, UR4 ;  /* 0x0000000b060472a4 */ /* 0x000fe4000f8e0204 */
[----:B------:R-:W-:Y:S01]  /*9570*/  IMAD.WIDE.U32 R4, R7, UR6, R4 ;  /* 0x0000000607047c25 */ /* 0x000fe2000f8e0004 */
[----:B------:R-:W-:Y:S02]  /*9580*/  ULDC.64 UR10, c[0x0][0xb78] ;  /* 0x0002de00000a7ab9 */ /* 0x000fe40000000a00 */
[----:B------:R-:W-:Y:S02]  /*9590*/  UIMAD UR6, UR8, UR10, URZ ;  /* 0x0000000a080672a4 */ /* 0x000fe4000f8e023f */
[----:B------:R-:W-:Y:S01]  /*95a0*/  IADD3 R5, R5, UR4, RZ ;  /* 0x0000000405057c10 */ /* 0x000fe2000fffe0ff */
[----:B------:R-:W-:Y:S01]  /*95b0*/  IMAD.U32 R7, RZ, RZ, UR10 ;  /* 0x0000000aff077e24 */ /* 0x000fe2000f8e00ff */
[----:B------:R-:W-:-:S03]  /*95c0*/  UIMAD UR6, UR61, UR11, UR6 ;  /* 0x0000000b3d0672a4 */ /* 0x000fc6000f8e0206 */
[----:B------:R-:W-:Y:S01]  /*95d0*/  IMAD.WIDE.U32 R4, R7, UR61, R4 ;  /* 0x0000003d07047c25 */ /* 0x000fe2000f8e0004 */
[----:B------:R-:W-:-:S03]  /*95e0*/  ULDC.64 UR10, c[0x0][0xb40] ;  /* 0x0002d000000a7ab9 */ /* 0x000fc60000000a00 */
[----:B------:R-:W-:Y:S01]  /*95f0*/  VIADD R5, R5, UR6 ;  /* 0x0000000605057c36 */ /* 0x000fe20008000000 */
[----:B------:R-:W-:-:S04]  /*9600*/  LEA R6, P0, R4, UR10, 0x2 ;  /* 0x0000000a04067c11 */ /* 0x000fc8000f8010ff */
[----:B------:R-:W-:Y:S01]  /*9610*/  LEA.HI.X R7, R4, UR11, R5, 0x2, P0 ;  /* 0x0000000b04077c11 */ /* 0x000fe200080f1405 */
[----:B------:R-:W-:-:S05]  /*9620*/  IMAD.MOV.U32 R5, RZ, RZ, -0x800000 ;  /* 0xff800000ff057424 */ /* 0x000fca00078e00ff */
[----:B------:R0:W-:Y:S03]  /*9630*/  STG.E desc[UR12][R6.64], R5 ;  /* 0x0000000506007986 */ /* 0x0001e6000c10190c */
.L_x_292:
[----:B------:R-:W-:Y:S05]  /*9640*/  BSYNC B1 ;  /* 0x0000000000017941 */ /* 0x000fea0003800000 */
.L_x_291:
[----:B------:R-:W-:Y:S01]  /*9650*/  R2UR UR6, R23 ;  /* 0x00000000170672ca */ /* 0x000fe200000e0000 */
[----:B------:R-:W-:Y:S01]  /*9660*/  ULDC.64 UR10, c[0x0][0xaa0] ;  /* 0x0002a800000a7ab9 */ /* 0x000fe20000000a00 */
[----:B-1----:R-:W-:Y:S01]  /*9670*/  IMAD.MOV.U32 R4, RZ, RZ, R17 ;  /* 0x000000ffff047224 */ /* 0x002fe200078e0011 */
[----:B------:R-:W-:Y:S01]  /*9680*/  BSSY B1, `(.L_x_293) ;  /* 0x000002f000017945 */ /* 0x000fe20003800000 */
[----:B0-----:R-:W-:Y:S02]  /*9690*/  IMAD.MOV.U32 R5, RZ, RZ, R10 ;  /* 0x000000ffff057224 */ /* 0x001fe400078e000a */
[----:B------:R-:W-:Y:S02]  /*96a0*/  IMAD R0, R8, UR10, RZ ;  /* 0x0000000a08007c24 */ /* 0x000fe4000f8e02ff */
[----:B------:R-:W-:-:S04]  /*96b0*/  IMAD.WIDE.U32 R4, R9, UR10, R4 ;  /* 0x0000000a09047c25 */ /* 0x000fc8000f8e0004 */
[----:B------:R-:W-:Y:S01]  /*96c0*/  IMAD R9, R9, UR11, R0 ;  /* 0x0000000b09097c24 */ /* 0x000fe2000f8e0200 */
[----:B------:R-:W-:Y:S01]  /*96d0*/  ULDC.64 UR10, c[0x0][0xae0] ;  /* 0x0002b800000a7ab9 */ /* 0x000fe20000000a00 */
[----:B------:R-:W-:Y:S01]  /*96e0*/  IMAD R3, R22, -0x80, R3 ;  /* 0xffffff8016037824 */ /* 0x000fe200078e0203 */
[----:B------:R-:W-:Y:S02]  /*96f0*/  UIMAD UR4, UR7, UR10, URZ ;  /* 0x0000000a070472a4 */ /* 0x000fe4000f8e023f */
[----:B------:R-:W-:Y:S01]  /*9700*/  MOV R7, UR10 ;  /* 0x0000000a00077c02 */ /* 0x000fe20008000f00 */
[----:B------:R-:W-:Y:S01]  /*9710*/  IMAD.IADD R5, R5, 0x1, R9 ;  /* 0x0000000105057824 */ /* 0x000fe200078e0209 */
[----:B------:R-:W-:Y:S01]  /*9720*/  SHF.R.S32.HI R9, RZ, 0x1f, R18 ;  /* 0x0000001fff097819 */ /* 0x000fe20000011412 */
[----:B------:R-:W-:Y:S01]  /*9730*/  UIMAD UR4, UR6, UR11, UR4 ;  /* 0x0000000b060472a4 */ /* 0x000fe2000f8e0204 */
[----:B------:R-:W-:Y:S01]  /*9740*/  ISETP.GE.AND P2, PT, R18, R3, PT ;  /* 0x000000031200720c */ /* 0x000fe20003f46270 */
[----:B------:R-:W-:Y:S01]  /*9750*/  IMAD.WIDE.U32 R4, R7, UR6, R4 ;  /* 0x0000000607047c25 */ /* 0x000fe2000f8e0004 */
[----:B------:R-:W-:-:S03]  /*9760*/  ULDC.64 UR6, c[0x0][0xae8] ;  /* 0x0002ba0000067ab9 */ /* 0x000fc60000000a00 */
[----:B------:R-:W-:Y:S02]  /*9770*/  VIADD R6, R18, 0x40 ;  /* 0x0000004012067836 */ /* 0x000fe40000000000 */
[----:B------:R-:W-:Y:S01]  /*9780*/  VIADD R5, R5, UR4 ;  /* 0x0000000405057c36 */ /* 0x000fe20008000000 */
[----:B------:R-:W-:Y:S02]  /*9790*/  UIMAD UR4, UR8, UR6, URZ ;  /* 0x00000006080472a4 */ /* 0x000fe4000f8e023f */
[----:B------:R-:W-:Y:S01]  /*97a0*/  IMAD.U32 R7, RZ, RZ, UR6 ;  /* 0x00000006ff077e24 */ /* 0x000fe2000f8e00ff */
[----:B------:R-:W-:Y:S01]  /*97b0*/  ISETP.GE.AND P1, PT, R6, R3, PT ;  /* 0x000000030600720c */ /* 0x000fe20003f26270 */
[----:B------:R-:W-:Y:S01]  /*97c0*/  VIADD R0, R18, 0x20 ;  /* 0x0000002012007836 */ /* 0x000fe20000000000 */
[----:B------:R-:W-:Y:S02]  /*97d0*/  UIMAD UR4, UR61, UR7, UR4 ;  /* 0x000000073d0472a4 */ /* 0x000fe4000f8e0204 */
[----:B------:R-:W-:-:S02]  /*97e0*/  IMAD.WIDE.U32 R6, R7, UR61, R4 ;  /* 0x0000003d07067c25 */ /* 0x000fc4000f8e0004 */
[----:B------:R-:W-:Y:S02]  /*97f0*/  ISETP.GE.AND P3, PT, R0, R3, PT ;  /* 0x000000030000720c */ /* 0x000fe40003f66270 */
[----:B------:R-:W-:Y:S01]  /*9800*/  VIADD R0, R18, 0x60 ;  /* 0x0000006012007836 */ /* 0x000fe20000000000 */
[----:B------:R-:W-:Y:S01]  /*9810*/  IADD3 R11, R7, UR4, RZ ;  /* 0x00000004070b7c10 */ /* 0x000fe2000fffe0ff */
[----:B------:R-:W-:-:S03]  /*9820*/  IMAD.MOV.U32 R8, RZ, RZ, R18 ;  /* 0x000000ffff087224 */ /* 0x000fc600078e0012 */
[----:B------:R-:W-:Y:S01]  /*9830*/  ISETP.GE.AND P0, PT, R0, R3, PT ;  /* 0x000000030000720c */ /* 0x000fe20003f06270 */
[----:B------:R-:W-:Y:S01]  /*9840*/  IMAD.WIDE R8, R22, 0x80, R8 ;  /* 0x0000008016087825 */ /* 0x000fe200078e0208 */
[----:B------:R-:W-:Y:S11]  /*9850*/  @P2 BRA `(.L_x_294) ;  /* 0x0000000000442947 */ /* 0x000ff60003800000 */
[----:B------:R-:W-:Y:S01]  /*9860*/  ULDC.64 UR6, c[0x0][0xad8] ;  /* 0x0002b60000067ab9 */ /* 0x000fe20000000a00 */
[----:B------:R-:W-:Y:S01]  /*9870*/  VIADD R0, R17, 0x40 ;  /* 0x0000004011007836 */ /* 0x000fe20000000000 */
[----:B------:R-:W-:Y:S01]  /*9880*/  ULDC UR4, c[0x0][0xa8c] ;  /* 0x0002a30000047ab9 */ /* 0x000fe20000000800 */
[----:B------:R-:W-:Y:S01]  /*9890*/  IMAD R3, R9, UR6, RZ ;  /* 0x0000000609037c24 */ /* 0x000fe2000f8e02ff */
[----:B------:R-:W-:Y:S01]  /*98a0*/  ISETP.GE.AND P4, PT, R17, UR4, PT ;  /* 0x0000000411007c0c */ /* 0x000fe2000bf86270 */
[----:B------:R-:W-:Y:S01]  /*98b0*/  IMAD.MOV.U32 R4, RZ, RZ, R6 ;  /* 0x000000ffff047224 */ /* 0x000fe200078e0006 */
[----:B------:R-:W-:Y:S01]  /*98c0*/  ISETP.GE.AND P5, PT, R0, UR4, PT ;  /* 0x0000000400007c0c */ /* 0x000fe2000bfa6270 */
[----:B------:R-:W-:Y:S01]  /*98d0*/  IMAD.MOV.U32 R5, RZ, RZ, R11 ;  /* 0x000000ffff057224 */ /* 0x000fe200078e000b */
[----:B------:R-:W-:Y:S01]  /*98e0*/  ULDC.64 UR8, c[0x0][0x208] ;  /* 0x0000820000087ab9 */ /* 0x000fe20000000a00 */
[C---:B------:R-:W-:Y:S02]  /*98f0*/  IMAD R3, R8.reuse, UR7, R3 ;  /* 0x0000000708037c24 */ /* 0x040fe4000f8e0203 */
[----:B------:R-:W-:Y:S01]  /*9900*/  IMAD.WIDE.U32 R4, R8, UR6, R4 ;  /* 0x0000000608047c25 */ /* 0x000fe2000f8e0004 */
[----:B------:R-:W-:-:S03]  /*9910*/  ULDC.64 UR6, c[0x0][0xa80] ;  /* 0x0002a00000067ab9 */ /* 0x000fc60000000a00 */
[----:B------:R-:W-:Y:S01]  /*9920*/  IMAD.IADD R3, R5, 0x1, R3 ;  /* 0x0000000105037824 */ /* 0x000fe200078e0203 */
[----:B------:R-:W-:-:S04]  /*9930*/  LEA R12, P2, R4, UR6, 0x1 ;  /* 0x00000006040c7c11 */ /* 0x000fc8000f8408ff */
[----:B------:R-:W-:-:S05]  /*9940*/  LEA.HI.X R13, R4, UR7, R3, 0x1, P2 ;  /* 0x00000007040d7c11 */ /* 0x000fca00090f0c03 */
[----:B------:R0:W-:Y:S04]  /*9950*/  @!P4 STG.E.128 desc[UR8][R12.64], RZ ;  /* 0x000000ff0c00c986 */ /* 0x0001e8000c101d08 */
[----:B------:R0:W-:Y:S02]  /*9960*/  @!P5 STG.E.128 desc[UR8][R12.64+0x80], RZ ;  /* 0x000080ff0c00d986 */ /* 0x0001e4000c101d08 */
.L_x_294:
[----:B------:R-:W-:Y:S05]  /*9970*/  BSYNC B1 ;  /* 0x0000000000017941 */ /* 0x000fea0003800000 */
.L_x_293:
[----:B------:R-:W-:Y:S04]  /*9980*/  BSSY B1, `(.L_x_295) ;  /* 0x0000015000017945 */ /* 0x000fe80003800000 */
[----:B------:R-:W-:Y:S05]  /*9990*/  @P3 BRA `(.L_x_296) ;  /* 0x00000000004c3947 */ /* 0x000fea0003800000 */
[----:B------:R-:W-:Y:S01]  /*99a0*/  IADD3 R3, P2, R8, 0x20, RZ ;  /* 0x0000002008037810 */ /* 0x000fe20007f5e0ff */
[----:B------:R-:W-:Y:S01]  /*99b0*/  ULDC.64 UR6, c[0x0][0xad8] ;  /* 0x0002b60000067ab9 */ /* 0x000fe20000000a00 */
[----:B------:R-:W-:Y:S01]  /*99c0*/  MOV R4, R6 ;  /* 0x0000000600047202 */ /* 0x000fe20000000f00 */
[----:B------:R-:W-:Y:S01]  /*99d0*/  IMAD.MOV.U32 R5, RZ, RZ, R11 ;  /* 0x000000ffff057224 */ /* 0x000fe200078e000b */
[----:B------:R-:W-:Y:S01]  /*99e0*/  ULDC UR4, c[0x0][0xa8c] ;  /* 0x0002a30000047ab9 */ /* 0x000fe20000000800 */
[----:B------:R-:W-:Y:S01]  /*99f0*/  IMAD.X R0, RZ, RZ, R9, P2 ;  /* 0x000000ffff007224 */ /* 0x000fe200010e0609 */
[C---:B------:R-:W-:Y:S01]  /*9a00*/  ISETP.GE.AND P3, PT, R17.reuse, UR4, PT ;  /* 0x0000000411007c0c */ /* 0x040fe2000bf66270 */
[----:B------:R-:W-:Y:S01]  /*9a10*/  VIADD R10, R17, 0x40 ;  /* 0x00000040110a7836 */ /* 0x000fe20000000000 */
[----:B------:R-:W-:Y:S01]  /*9a20*/  ULDC.64 UR8, c[0x0][0x208] ;  /* 0x0000820000087ab9 */ /* 0x000fe20000000a00 */
[----:B------:R-:W-:Y:S02]  /*9a30*/  IMAD R0, R0, UR6, RZ ;  /* 0x0000000600007c24 */ /* 0x000fe4000f8e02ff */
[----:B------:R-:W-:Y:S01]  /*9a40*/  IMAD.WIDE.U32 R4, R3, UR6, R4 ;  /* 0x0000000603047c25 */ /* 0x000fe2000f8e0004 */
[----:B------:R-:W-:-:S03]  /*9a50*/  ISETP.GE.AND P4, PT, R10, UR4, PT ;  /* 0x000000040a007c0c */ /* 0x000fc6000bf86270 */
[----:B------:R-:W-:Y:S01]  /*9a60*/  IMAD R3, R3, UR7, R0 ;  /* 0x0000000703037c24 */ /* 0x000fe2000f8e0200 */
[----:B------:R-:W-:Y:S02]  /*9a70*/  ULDC.64 UR6, c[0x0][0xa80] ;  /* 0x0002a00000067ab9 */ /* 0x000fe40000000a00 */
[----:B0-----:R-:W-:Y:S01]  /*9a80*/  LEA R12, P2, R4, UR6, 0x1 ;  /* 0x00000006040c7c11 */ /* 0x001fe2000f8408ff */
[----:B------:R-:W-:-:S05]  /*9a90*/  IMAD.IADD R3, R5, 0x1, R3 ;  /* 0x0000000105037824 */ /* 0x000fca00078e0203 */
[----:B------:R-:W-:-:S05]  /*9aa0*/  LEA.HI.X R13, R4, UR7, R3, 0x1, P2 ;  /* 0x00000007040d7c11 */ /* 0x000fca00090f0c03 */
[----:B------:R1:W-:Y:S04]  /*9ab0*/  @!P3 STG.E.128 desc[UR8][R12.64], RZ ;  /* 0x000000ff0c00b986 */ /* 0x0003e8000c101d08 */
[----:B------:R1:W-:Y:S02]  /*9ac0*/  @!P4 STG.E.128 desc[UR8][R12.64+0x80], RZ ;  /* 0x000080ff0c00c986 */ /* 0x0003e4000c101d08 */
.L_x_296:
[----:B------:R-:W-:Y:S05]  /*9ad0*/  BSYNC B1 ;  /* 0x0000000000017941 */ /* 0x000fea0003800000 */
.L_x_295:
        /* <DEDUP_REMOVED lines=8> */
[----:B------:R-:W-:Y:S01]  /*9b60*/  IMAD.X R0, RZ, RZ, R9, P1 ;  /* 0x000000ffff007224 */ /* 0x000fe200008e0609 */
[----:B------:R-:W-:Y:S01]  /*9b70*/  ULDC.64 UR8, c[0x0][0x208] ;  /* 0x0000820000087ab9 */ /* 0x000fe20000000a00 */
[----:B------:R-:W-:Y:S02]  /*9b80*/  VIADD R10, R17, 0x40 ;  /* 0x00000040110a7836 */ /* 0x000fe40000000000 */
[----:B------:R-:W-:-:S02]  /*9b90*/  IMAD R0, R0, UR6, RZ ;  /* 0x0000000600007c24 */ /* 0x000fc4000f8e02ff */
[----:B------:R-:W-:Y:S01]  /*9ba0*/  IMAD.WIDE.U32 R4, R3, UR6, R4 ;  /* 0x0000000603047c25 */ /* 0x000fe2000f8e0004 */
[----:B------:R-:W-:-:S03]  /*9bb0*/  ISETP.GE.AND P3, PT, R10, UR4, PT ;  /* 0x000000040a007c0c */ /* 0x000fc6000bf66270 */
[----:B------:R-:W-:Y:S01]  /*9bc0*/  IMAD R3, R3, UR7, R0 ;  /* 0x0000000703037c24 */ /* 0x000fe2000f8e0200 */
[----:B------:R-:W-:Y:S02]  /*9bd0*/  ULDC.64 UR6, c[0x0][0xa80] ;  /* 0x0002a00000067ab9 */ /* 0x000fe40000000a00 */
[----:B01----:R-:W-:Y:S02]  /*9be0*/  LEA R12, P1, R4, UR6, 0x1 ;  /* 0x00000006040c7c11 */ /* 0x003fe4000f8208ff */
[----:B------:R-:W-:-:S04]  /*9bf0*/  IADD3 R3, R5, R3, RZ ;  /* 0x0000000305037210 */ /* 0x000fc80007ffe0ff */
[----:B------:R-:W-:-:S05]  /*9c00*/  LEA.HI.X R13, R4, UR7, R3, 0x1, P1 ;  /* 0x00000007040d7c11 */ /* 0x000fca00088f0c03 */
[----:B------:R2:W-:Y:S04]  /*9c10*/  @!P2 STG.E.128 desc[UR8][R12.64], RZ ;  /* 0x000000ff0c00a986 */ /* 0x0005e8000c101d08 */
[----:B------:R2:W-:Y:S02]  /*9c20*/  @!P3 STG.E.128 desc[UR8][R12.64+0x80], RZ ;  /* 0x000080ff0c00b986 */ /* 0x0005e4000c101d08 */
.L_x_298:
[----:B------:R-:W-:Y:S05]  /*9c30*/  BSYNC B1 ;  /* 0x0000000000017941 */ /* 0x000fea0003800000 */
.L_x_297:
        /* <DEDUP_REMOVED lines=18> */
[----:B------:R3:W-:Y:S04]  /*9d60*/  @!P1 STG.E.128 desc[UR8][R6.64], RZ ;  /* 0x000000ff06009986 */ /* 0x0007e8000c101d08 */
[----:B------:R3:W-:Y:S02]  /*9d70*/  @!P2 STG.E.128 desc[UR8][R6.64+0x80], RZ ;  /* 0x000080ff0600a986 */ /* 0x0007e4000c101d08 */
.L_x_289:
[----:B------:R-:W-:Y:S05]  /*9d80*/  BSYNC B0 ;  /* 0x0000000000007941 */ /* 0x000fea0003800000 */
.L_x_280:
[----:B------:R-:W-:Y:S02]  /*9d90*/  ULDC UR4, c[0x0][0xc14] ;  /* 0x0003050000047ab9 */ /* 0x000fe40000000800 */
[----:B------:R-:W-:-:S13]  /*9da0*/  ISETP.GE.AND P0, PT, R51, UR4, PT ;  /* 0x0000000433007c0c */ /* 0x000fda000bf06270 */
[----:B------:R-:W-:Y:S05]  /*9db0*/  @!P0 BRA `(.L_x_299) ;  /* 0xffffff6c00fc8947 */ /* 0x000fea000383ffff */
[----:B------:R-:W-:Y:S05]  /*9dc0*/  EXIT ;  /* 0x000000000000794d */ /* 0x000fea0003800000 */
.L_x_255:
[----:B------:R-:W-:-:S08]  /*9dd0*/  NOP ;  /* 0x0000000000007918 */ /* 0x000fd00000000000 */
[----:B0-----:R-:W0:-:S00]  /*9de0*/  USETMAXREG.DEALLOC.CTAPOOL 0x18 ;  /* 0x00000018000079c8 */ /* 0x001e0000080e0500 */
[----:B0-----:R-:W-:-:S06]  /*9df0*/  LOP3.LUT R0, R0, 0x3, RZ, 0xc0, !PT ;  /* 0x0000000300007812 */ /* 0x001fcc00078ec0ff */
[----:B------:R-:W0:Y:S02]  /*9e00*/  SHFL.IDX PT, R0, R0, RZ, 0x1f ;  /* 0x00001fff00007589 */ /* 0x000e2400000e0000 */
[----:B0-----:R-:W-:-:S13]  /*9e10*/  ISETP.NE.AND P0, PT, R0, RZ, PT ;  /* 0x000000ff0000720c */ /* 0x001fda0003f05270 */
[----:B------:R-:W-:Y:S05]  /*9e20*/  @P0 EXIT ;  /* 0x000000000000094d */ /* 0x000fea0003800000 */
[----:B------:R-:W0:Y:S01]  /*9e30*/  S2R R2, SR_TID.X ;  /* 0x0000000000027919 */ /* 0x000e220000002100 */
[----:B------:R-:W-:Y:S01]  /*9e40*/  LOP3.LUT R4, R4, 0xffffffdf, RZ, 0xc0, !PT ;  /* 0xffffffdf04047812 */ /* 0x000fe200078ec0ff */
[----:B------:R-:W-:Y:S01]  /*9e50*/  ULDC UR5, c[0x0][0xc14] ;  /* 0x0003050000057ab9 */ /* 0x000fe20000000800 */
[----:B------:R-:W-:Y:S01]  /*9e60*/  IMAD.MOV.U32 R0, RZ, RZ, RZ ;  /* 0x000000ffff007224 */ /* 0x000fe200078e00ff */
[----:B------:R-:W-:Y:S01]  /*9e70*/  ULDC.64 UR6, c[0x0][0x208] ;  /* 0x0000820000067ab9 */ /* 0x000fe20000000a00 */
[----:B------:R-:W-:Y:S01]  /*9e80*/  ULDC UR4, c[0x0][0xc10] ;  /* 0x0003040000047ab9 */ /* 0x000fe20000000800 */
[----:B0-----:R-:W-:-:S04]  /*9e90*/  LOP3.LUT R8, R2, 0x1f, RZ, 0xc0, !PT ;  /* 0x0000001f02087812 */ /* 0x001fc800078ec0ff */
[----:B------:R-:W-:-:S13]  /*9ea0*/  ISETP.NE.AND P0, PT, R8, 0x1f, PT ;  /* 0x0000001f0800780c */ /* 0x000fda0003f05270 */
[----:B------:R-:W-:Y:S02]  /*9eb0*/  @P0 LOP3.LUT R4, R4, 0x20, RZ, 0xfc, !PT ;  /* 0x0000002004040812 */ /* 0x000fe400078efcff */
[----:B------:R-:W-:-:S13]  /*9ec0*/  ISETP.GE.OR P0, PT, R8, UR5, !P0 ;  /* 0x0000000508007c0c */ /* 0x000fda000c706670 */
[----:B------:R-:W0:Y:S02]  /*9ed0*/  @!P0 LDC.64 R2, c[0x0][0xc58] ;  /* 0x00031600ff028b82 */ /* 0x000e240000000a00 */
[----:B0-----:R-:W-:-:S05]  /*9ee0*/  @!P0 IMAD.WIDE.U32 R2, R8, 0x4, R2 ;  /* 0x0000000408028825 */ /* 0x001fca00078e0002 */
[----:B------:R-:W2:Y:S01]  /*9ef0*/  @!P0 LDG.E R0, desc[UR6][R2.64] ;  /* 0x0000000602008981 */ /* 0x000ea2000c1e1900 */
[C---:B------:R-:W-:Y:S01]  /*9f00*/  ISETP.NE.AND P1, PT, R8.reuse, RZ, PT ;  /* 0x000000ff0800720c */ /* 0x040fe20003f25270 */
[----:B------:R-:W0:Y:S01]  /*9f10*/  S2UR UR6, SR_CTAID.X ;  /* 0x00000000000679c3 */ /* 0x000e220000002500 */
[----:B------:R-:W-:Y:S01]  /*9f20*/  ISETP.GE.U32.AND P0, PT, R8, 0x2, PT ;  /* 0x000000020800780c */ /* 0x000fe20003f06070 */
[----:B------:R-:W-:Y:S01]  /*9f30*/  IMAD.MOV.U32 R16, RZ, RZ, RZ ;  /* 0x000000ffff107224 */ /* 0x000fe200078e00ff */
[----:B------:R-:W-:Y:S01]  /*9f40*/  LOP3.LUT R4, R4, 0xfffffffe, RZ, 0xc0, !PT ;  /* 0xfffffffe04047812 */ /* 0x000fe200078ec0ff */
[----:B------:R-:W-:-:S08]  /*9f50*/  IMAD.MOV.U32 R19, RZ, RZ, RZ ;  /* 0x000000ffff137224 */ /* 0x000fd000078e00ff */
[----:B------:R-:W-:-:S04]  /*9f60*/  @P1 LOP3.LUT R4, R4, 0x1, RZ, 0xfc, !PT ;  /* 0x0000000104041812 */ /* 0x000fc800078efcff */
[----:B------:R-:W-:-:S04]  /*9f70*/  LOP3.LUT R4, R4, 0xffffffef, RZ, 0xc0, !PT ;  /* 0xffffffef04047812 */ /* 0x000fc800078ec0ff */
[----:B------:R-:W-:-:S04]  /*9f80*/  @P0 LOP3.LUT R4, R4, 0x10, RZ, 0xfc, !PT ;  /* 0x0000001004040812 */ /* 0x000fc800078efcff */
[----:B------:R-:W-:Y:S01]  /*9f90*/  LOP3.LUT R4, R4, 0xfffffff7, RZ, 0xc0, !PT ;  /* 0xfffffff704047812 */ /* 0x000fe200078ec0ff */
[----:B--2---:R-:W1:Y:S02]  /*9fa0*/  SHFL.UP PT, R5, R0, 0x1, RZ ;  /* 0x0420000000057989 */ /* 0x004e6400000e00ff */
[----:B-1----:R-:W-:-:S04]  /*9fb0*/  SEL R5, R5, RZ, P1 ;  /* 0x000000ff05057207 */ /* 0x002fc80000800000 */
[----:B------:R-:W-:-:S05]  /*9fc0*/  IADD3 R5, R0, R5, RZ ;  /* 0x0000000500057210 */ /* 0x000fca0007ffe0ff */
[----:B------:R-:W1:Y:S02]  /*9fd0*/  SHFL.UP PT, R6, R5, 0x2, RZ ;  /* 0x0440000005067989 */ /* 0x000e6400000e00ff */
[----:B-1----:R-:W-:Y:S02]  /*9fe0*/  SEL R6, R6, RZ, P0 ;  /* 0x000000ff06067207 */ /* 0x002fe40000000000 */
[----:B------:R-:W-:-:S03]  /*9ff0*/  ISETP.GE.U32.AND P0, PT, R8, 0x4, PT ;  /* 0x000000040800780c */ /* 0x000fc60003f06070 */
[----:B------:R-:W-:-:S05]  /*a000*/  IMAD.IADD R6, R5, 0x1, R6 ;  /* 0x0000000105067824 */ /* 0x000fca00078e0206 */
[----:B------:R-:W1:Y:S05]  /*a010*/  SHFL.UP PT, R7, R6, 0x4, RZ ;  /* 0x0480000006077989 */ /* 0x000e6a00000e00ff */
[----:B------:R-:W-:-:S04]  /*a020*/  @P0 LOP3.LUT R4, R4, 0x8, RZ, 0xfc, !PT ;  /* 0x0000000804040812 */ /* 0x000fc800078efcff */
[----:B------:R-:W-:Y:S02]  /*a030*/  LOP3.LUT R4, R4, 0xfffffffb, RZ, 0xc0, !PT ;  /* 0xfffffffb04047812 */ /* 0x000fe400078ec0ff */
        /* <DEDUP_REMOVED lines=10> */
[----:B------:R-:W-:Y:S02]  /*a0e0*/  @P0 LOP3.LUT R4, R4, 0x2, RZ, 0xfc, !PT ;  /* 0x0000000204040812 */ /* 0x000fe400078efcff */
[----:B-1----:R-:W-:-:S05]  /*a0f0*/  SEL R2, R2, RZ, P0 ;  /* 0x000000ff02027207 */ /* 0x002fca0000000000 */
[----:B------:R-:W-:-:S05]  /*a100*/  IMAD.IADD R2, R3, 0x1, R2 ;  /* 0x0000000103027824 */ /* 0x000fca00078e0202 */
[----:B------:R-:W1:Y:S02]  /*a110*/  SHFL.IDX PT, R5, R2, 0x1f, 0x1f ;  /* 0x03e01f0002057f89 */ /* 0x000e6400000e0000 */
[----:B-1----:R-:W-:-:S05]  /*a120*/  IMAD R5, R5, UR4, RZ ;  /* 0x0000000405057c24 */ /* 0x002fca000f8e02ff */
[----:B0-----:R-:W-:Y:S02]  /*a130*/  ISETP.GT.AND P0, PT, R5, UR6, PT ;  /* 0x0000000605007c0c */ /* 0x001fe4000bf04270 */
[----:B------:R-:W-:-:S11]  /*a140*/  MOV R6, R5 ;  /* 0x0000000500067202 */ /* 0x000fd60000000f00 */
[----:B------:R-:W-:Y:S05]  /*a150*/  @P0 BRA `(.L_x_300) ;  /* 0x0000000000c40947 */ /* 0x000fea0003800000 */
[----:B------:R-:W-:Y:S01]  /*a160*/  IMAD.MOV.U32 R5, RZ, RZ, R6 ;  /* 0x000000ffff057224 */ /* 0x000fe200078e0006 */
[----:B------:R-:W-:Y:S01]  /*a170*/  ULDC UR5, c[0x0][0xc14] ;  /* 0x0003050000057ab9 */ /* 0x000fe20000000800 */
[----:B------:R-:W-:Y:S01]  /*a180*/  IMAD.MOV.U32 R19, RZ, RZ, RZ ;  /* 0x000000ffff137224 */ /* 0x000fe200078e00ff */
[----:B------:R-:W-:Y:S01]  /*a190*/  ULDC UR7, c[0x0][0xc14] ;  /* 0x0003050000077ab9 */ /* 0x000fe20000000800 */
[----:B------:R-:W-:-:S05]  /*a1a0*/  ULDC UR4, c[0x0][0xc10] ;  /* 0x0003040000047ab9 */ /* 0x000fca0000000800 */
.L_x_304:
[----:B------:R-:W-:Y:S02]  /*a1b0*/  VIADD R0, R19, 0x1f ;  /* 0x0000001f13007836 */ /* 0x000fe40000000000 */
[----:B------:R-:W-:-:S03]  /*a1c0*/  IMAD.U32 R19, RZ, RZ, UR7 ;  /* 0x00000007ff137e24 */ /* 0x000fc6000f8e00ff */
[----:B------:R-:W-:-:S13]  /*a1d0*/  ISETP.GE.AND P0, PT, R0, UR5, PT ;  /* 0x0000000500007c0c */ /* 0x000fda000bf06270 */
[----:B------:R-:W-:Y:S05]  /*a1e0*/  @P0 BRA `(.L_x_301) ;  /* 0x0000000400440947 */ /* 0x000fea0003800000 */
[----:B------:R-:W0:Y:S01]  /*a1f0*/  S2R R2, SR_TID.X ;  /* 0x0000000000027919 */ /* 0x000e220000002100 */
[----:B------:R-:W-:Y:S01]  /*a200*/  IMAD.MOV.U32 R19, RZ, RZ, R0 ;  /* 0x000000ffff137224 */ /* 0x000fe200078e0000 */
[----:B------:R-:W-:Y:S01]  /*a210*/  BSSY B0, `(.L_x_302) ;  /* 0x000000b000007945 */ /* 0x000fe20003800000 */
[----:B------:R-:W-:Y:S02]  /*a220*/  MOV R0, RZ ;  /* 0x000000ff00007202 */ /* 0x000fe40000000f00 */
[----:B0-----:R-:W-:-:S04]  /*a230*/  LOP3.LUT R8, R2, 0x1f, RZ, 0xc0, !PT ;  /* 0x0000001f02087812 */ /* 0x001fc800078ec0ff */
[C---:B------:R-:W-:Y:S01]  /*a240*/  ISETP.NE.AND P1, PT, R8.reuse, 0x1f, PT ;  /* 0x0000001f0800780c */ /* 0x040fe20003f25270 */
[----:B------:R-:W-:-:S05]  /*a250*/  IMAD.IADD R7, R8, 0x1, R19 ;  /* 0x0000000108077824 */ /* 0x000fca00078e0213 */
[----:B------:R-:W-:-:S13]  /*a260*/  ISETP.GE.OR P0, PT, R7, UR5, !P1 ;  /* 0x0000000507007c0c */ /* 0x000fda000cf06670 */
[----:B------:R-:W-:Y:S05]  /*a270*/  @P0 BRA `(.L_x_303) ;  /* 0x0000000000100947 */ /* 0x000fea0003800000 */
[----:B------:R-:W0:Y:S01]  /*a280*/  LDC.64 R2, c[0x0][0xc58] ;  /* 0x00031600ff027b82 */ /* 0x000e220000000a00 */
[----:B------:R-:W-:Y:S01]  /*a290*/  ULDC.64 UR8, c[0x0][0x208] ;  /* 0x0000820000087ab9 */ /* 0x000fe20000000a00 */
[----:B0-----:R-:W-:-:S05]  /*a2a0*/  IMAD.WIDE R2, R7, 0x4, R2 ;  /* 0x0000000407027825 */ /* 0x001fca00078e0202 */
[----:B------:R0:W5:Y:S02]  /*a2b0*/  LDG.E R0, desc[UR8][R2.64] ;  /* 0x0000000802007981 */ /* 0x000164000c1e1900 */
.L_x_303:
[----:B------:R-:W-:Y:S05]  /*a2c0*/  BSYNC B0 ;  /* 0x0000000000007941 */ /* 0x000fea0003800000 */
.L_x_302:
[----:B0----5:R-:W0:Y:S01]  /*a2d0*/  SHFL.UP PT, R2, R0, 0x1, RZ ;  /* 0x0420000000027989 */ /* 0x021e2200000e00ff */
[C---:B------:R-:W-:Y:S02]  /*a2e0*/  ISETP.NE.AND P0, PT, R8.reuse, RZ, PT ;  /* 0x000000ff0800720c */ /* 0x040fe40003f05270 */
[----:B------:R-:W-:Y:S02]  /*a2f0*/  ISETP.GE.U32.AND P1, PT, R8, 0x2, PT ;  /* 0x000000020800780c */ /* 0x000fe40003f26070 */
[----:B0-----:R-:W-:Y:S02]  /*a300*/  SEL R3, R2, RZ, P0 ;  /* 0x000000ff02037207 */ /* 0x001fe40000000000 */
[----:B------:R-:W-:-:S03]  /*a310*/  ISETP.GE.U32.AND P0, PT, R8, 0x4, PT ;  /* 0x000000040800780c */ /* 0x000fc60003f06070 */
[----:B------:R-:W-:-:S05]  /*a320*/  IMAD.IADD R3, R0, 0x1, R3 ;  /* 0x0000000100037824 */ /* 0x000fca00078e0203 */
[----:B------:R-:W0:Y:S02]  /*a330*/  SHFL.UP PT, R2, R3, 0x2, RZ ;  /* 0x0440000003027989 */ /* 0x000e2400000e00ff */
        /* <DEDUP_REMOVED lines=8> */
[----:B0-----:R-:W-:-:S05]  /*a3c0*/  SEL R6, R6, RZ, P1 ;  /* 0x000000ff06067207 */ /* 0x001fca0000800000 */
[----:B------:R-:W-:-:S05]  /*a3d0*/  IMAD.IADD R6, R7, 0x1, R6 ;  /* 0x0000000107067824 */ /* 0x000fca00078e0206 */
[----:B------:R-:W0:Y:S02]  /*a3e0*/  SHFL.UP PT, R8, R6, 0x10, RZ ;  /* 0x0600000006087989 */ /* 0x000e2400000e00ff */
[----:B0-----:R-:W-:-:S05]  /*a3f0*/  SEL R9, R8, RZ, P0 ;  /* 0x000000ff08097207 */ /* 0x001fca0000000000 */
[----:B------:R-:W-:-:S05]  /*a400*/  IMAD.IADD R9, R6, 0x1, R9 ;  /* 0x0000000106097824 */ /* 0x000fca00078e0209 */
[----:B------:R-:W0:Y:S02]  /*a410*/  SHFL.IDX PT, R3, R9, 0x1f, 0x1f ;  /* 0x03e01f0009037f89 */ /* 0x000e2400000e0000 */
[----:B0-----:R-:W-:-:S04]  /*a420*/  IMAD R6, R3, UR4, RZ ;  /* 0x0000000403067c24 */ /* 0x001fc8000f8e02ff */
[----:B------:R-:W-:-:S05]  /*a430*/  IMAD.IADD R5, R6, 0x1, R5 ;  /* 0x0000000106057824 */ /* 0x000fca00078e0205 */
[----:B------:R-:W-:-:S13]  /*a440*/  ISETP.GT.AND P0, PT, R5, UR6, PT ;  /* 0x0000000605007c0c */ /* 0x000fda000bf04270 */
[----:B------:R-:W-:Y:S05]  /*a450*/  @!P0 BRA `(.L_x_304) ;  /* 0xfffffffc00548947 */ /* 0x000fea000383ffff */
[----:B------:R-:W-:-:S07]  /*a460*/  MOV R2, R9 ;  /* 0x0000000900027202 */ /* 0x000fce0000000f00 */
.L_x_300:
[----:B------:R-:W-:-:S04]  /*a470*/  IMAD.IADD R7, R5, 0x1, -R6 ;  /* 0x0000000105077824 */ /* 0x000fc800078e0a06 */
[----:B------:R-:W-:-:S05]  /*a480*/  IMAD R3, R2, UR4, R7 ;  /* 0x0000000402037c24 */ /* 0x000fca000f8e0207 */
[----:B------:R-:W-:-:S13]  /*a490*/  ISETP.GT.AND P0, PT, R3, UR6, PT ;  /* 0x0000000603007c0c */ /* 0x000fda000bf04270 */
[----:B------:R-:W-:-:S04]  /*a4a0*/  VOTE.ANY R8, PT, !P0 ;  /* 0x0000000000087806 */ /* 0x000fc800040e0100 */
[----:B------:R-:W0:Y:S01]  /*a4b0*/  POPC R5, R8 ;  /* 0x0000000800057309 */ /* 0x000e220000000000 */
[----:B------:R-:W-:Y:S01]  /*a4c0*/  ISETP.NE.AND P0, PT, R8, RZ, PT ;  /* 0x000000ff0800720c */ /* 0x000fe20003f05270 */
[----:B0-----:R-:W0:Y:S02]  /*a4d0*/  SHFL.IDX PT, R0, R0, R5, 0x1f ;  /* 0x00001f0500007589 */ /* 0x001e2400000e0000 */
[----:B0-----:R-:W-:-:S04]  /*a4e0*/  IABS R6, R0 ;  /* 0x0000000000067213 */ /* 0x001fc80000000000 */
[----:B------:R-:W0:Y:S08]  /*a4f0*/  I2F.RP R9, R6 ;  /* 0x0000000600097306 */ /* 0x000e300000209400 */
[----:B0-----:R-:W0:Y:S02]  /*a500*/  MUFU.RCP R9, R9 ;  /* 0x0000000900097308 */ /* 0x001e240000001000 */
[----:B0-----:R-:W-:-:S06]  /*a510*/  VIADD R3, R9, 0xffffffe ;  /* 0x0ffffffe09037836 */ /* 0x001fcc0000000000 */
[----:B------:R-:W0:Y:S02]  /*a520*/  F2I.FTZ.U32.TRUNC.NTZ R3, R3 ;  /* 0x0000000300037305 */ /* 0x000e24000021f000 */
[----:B0-----:R-:W-:Y:S01]  /*a530*/  IMAD.MOV R11, RZ, RZ, -R3 ;  /* 0x000000ffff0b7224 */ /* 0x001fe200078e0a03 */
[----:B------:R-:W-:Y:S06]  /*a540*/  @!P0 BRA `(.L_x_305) ;  /* 0x0000000000088947 */ /* 0x000fec0003800000 */
[----:B------:R-:W-:-:S05]  /*a550*/  VIADD R9, R5, 0xffffffff ;  /* 0xffffffff05097836 */ /* 0x000fca0000000000 */
[----:B------:R0:W1:Y:S02]  /*a560*/  SHFL.IDX PT, R16, R2, R9, 0x1f ;  /* 0x00001f0902107589 */ /* 0x00006400000e0000 */
.L_x_305:
[----:B-1----:R-:W-:Y:S02]  /*a570*/  IMAD R16, R16, UR4, R7 ;  /* 0x0000000410107c24 */ /* 0x002fe4000f8e0207 */
[----:B------:R-:W-:Y:S02]  /*a580*/  IMAD R7, R11, R6, RZ ;  /* 0x000000060b077224 */ /* 0x000fe400078e02ff */
[----:B0-----:R-:W-:Y:S01]  /*a590*/  IMAD.MOV.U32 R2, RZ, RZ, RZ ;  /* 0x000000ffff027224 */ /* 0x001fe200078e00ff */
[----:B------:R-:W-:Y:S01]  /*a5a0*/  IADD3 R17, -R16, UR6, RZ ;  /* 0x0000000610117c10 */ /* 0x000fe2000fffe1ff */
[----:B------:R-:W-:Y:S02]  /*a5b0*/  IMAD.IADD R19, R5, 0x1, R19 ;  /* 0x0000000105137824 */ /* 0x000fe400078e0213 */
[----:B------:R-:W-:Y:S01]  /*a5c0*/  IMAD.HI.U32 R2, R3, R7, R2 ;  /* 0x0000000703027227 */ /* 0x000fe200078e0002 */
[----:B------:R-:W-:Y:S02]  /*a5d0*/  IABS R7, R0 ;  /* 0x0000000000077213 */ /* 0x000fe40000000000 */
[----:B------:R-:W-:-:S03]  /*a5e0*/  IABS R3, R17 ;  /* 0x0000001100037213 */ /* 0x000fc60000000000 */
[----:B------:R-:W-:Y:S02]  /*a5f0*/  IMAD.MOV R7, RZ, RZ, -R7 ;  /* 0x000000ffff077224 */ /* 0x000fe400078e0a07 */
[----:B------:R-:W-:-:S04]  /*a600*/  IMAD.HI.U32 R2, R2, R3, RZ ;  /* 0x0000000302027227 */ /* 0x000fc800078e00ff */
[----:B------:R-:W-:-:S05]  /*a610*/  IMAD R3, R2, R7, R3 ;  /* 0x0000000702037224 */ /* 0x000fca00078e0203 */
[----:B------:R-:W-:-:S13]  /*a620*/  ISETP.GT.U32.AND P0, PT, R6, R3, PT ;  /* 0x000000030600720c */ /* 0x000fda0003f04070 */
[----:B------:R-:W-:Y:S01]  /*a630*/  @!P0 IMAD.IADD R3, R3, 0x1, -R6 ;  /* 0x0000000103038824 */ /* 0x000fe200078e0a06 */
[----:B------:R-:W-:-:S04]  /*a640*/  @!P0 IADD3 R2, R2, 0x1, RZ ;  /* 0x0000000102028810 */ /* 0x000fc80007ffe0ff */
[----:B------:R-:W-:Y:S02]  /*a650*/  ISETP.GE.U32.AND P0, PT, R3, R6, PT ;  /* 0x000000060300720c */ /* 0x000fe40003f06070 */
[----:B------:R-:W-:-:S11]  /*a660*/  LOP3.LUT R3, R17, R0, RZ, 0x3c, !PT ;  /* 0x0000000011037212 */ /* 0x000fd600078e3cff */
[----:B------:R-:W-:Y:S01]  /*a670*/  @P0 VIADD R2, R2, 0x1 ;  /* 0x0000000102020836 */ /* 0x000fe20000000000 */
[----:B------:R-:W-:-:S13]  /*a680*/  ISETP.GE.AND P0, PT, R3, RZ, PT ;  /* 0x000000ff0300720c */ /* 0x000fda0003f06270 */
[----:B------:R-:W-:Y:S01]  /*a690*/  @!P0 IMAD.MOV R2, RZ, RZ, -R2 ;  /* 0x000000ffff028224 */ /* 0x000fe200078e0a02 */
[----:B------:R-:W-:-:S13]  /*a6a0*/  ISETP.NE.AND P0, PT, R0, RZ, PT ;  /* 0x000000ff0000720c */ /* 0x000fda0003f05270 */
[----:B------:R-:W-:-:S05]  /*a6b0*/  @!P0 LOP3.LUT R2, RZ, R0, RZ, 0x33, !PT ;  /* 0x00000000ff028212 */ /* 0x000fca00078e33ff */
[--C-:B------:R-:W-:Y:S02]  /*a6c0*/  IMAD.MOV R3, RZ, RZ, -R2.reuse ;  /* 0x000000ffff037224 */ /* 0x100fe400078e0a02 */
[----:B------:R-:W-:Y:S02]  /*a6d0*/  IMAD.MOV.U32 R18, RZ, RZ, R2 ;  /* 0x000000ffff127224 */ /* 0x000fe400078e0002 */
[----:B------:R-:W-:Y:S01]  /*a6e0*/  IMAD R17, R0, R3, R17 ;  /* 0x0000000300117224 */ /* 0x000fe200078e0211 */
[----:B------:R-:W-:Y:S06]  /*a6f0*/  BRA `(.L_x_306) ;  /* 0x00000000000c7947 */ /* 0x000fec0003800000 */
.L_x_301:
[----:B------:R-:W-:Y:S01]  /*a700*/  MOV R17, RZ ;  /* 0x000000ff00117202 */ /* 0x000fe20000000f00 */
[----:B------:R-:W-:Y:S02]  /*a710*/  IMAD.U32 R16, RZ, RZ, UR6 ;  /* 0x00000006ff107e24 */ /* 0x000fe4000f8e00ff */
[----:B------:R-:W-:-:S07]  /*a720*/  IMAD.MOV.U32 R18, RZ, RZ, RZ ;  /* 0x000000ffff127224 */ /* 0x000fce00078e00ff */
.L_x_306:
[----:B------:R-:W0:Y:S01]  /*a730*/  S2R R0, SR_TID.X ;  /* 0x0000000000007919 */ /* 0x000e220000002100 */
[----:B------:R-:W-:Y:S01]  /*a740*/  STL [R1+0x28], RZ ;  /* 0x000028ff01007387 */ /* 0x000fe20000100800 */
[----:B0-----:R-:W-:-:S04]  /*a750*/  LOP3.LUT R0, R0, 0x1f, RZ, 0xc0, !PT ;  /* 0x0000001f00007812 */ /* 0x001fc800078ec0ff */
[----:B------:R-:W-:-:S13]  /*a760*/  ISETP.NE.AND P0, PT, R0, RZ, PT ;  /* 0x000000ff0000720c */ /* 0x000fda0003f05270 */
[----:B------:R-:W0:Y:S01]  /*a770*/  @!P0 S2R R3, SR_CgaCtaId ;  /* 0x0000000000038919 */ /* 0x000e220000008800 */
[----:B------:R-:W-:-:S04]  /*a780*/  @!P0 MOV R0, 0x400 ;  /* 0x0000040000008802 */ /* 0x000fc80000000f00 */
[----:B0-----:R-:W-:-:S05]  /*a790*/  @!P0 LEA R0, R3, R0, 0x18 ;  /* 0x0000000003008211 */ /* 0x001fca00078ec0ff */
[----:B------:R0:W-:Y:S01]  /*a7a0*/  @!P0 STS.128 [R0+0x348d0], R16 ;  /* 0x0348d01000008388 */ /* 0x0001e20000000c00 */
[----:B------:R-:W-:Y:S06]  /*a7b0*/  BAR.ARV 0x5, 0x120 ;  /* 0x0144800000007b1d */ /* 0x000fec0000002000 */
[----:B------:R-:W-:Y:S01]  /*a7c0*/  ISETP.GE.AND P0, PT, R19, UR5, PT ;  /* 0x0000000513007c0c */ /* 0x000fe2000bf06270 */
[----:B0-----:R-:W-:-:S05]  /*a7d0*/  IMAD.MOV.U32 R0, RZ, RZ, 0x1 ;  /* 0x00000001ff007424 */ /* 0x001fca00078e00ff */
[----:B------:R0:W-:Y:S04]  /*a7e0*/  STL [R1+0x8], R0 ;  /* 0x0000080001007387 */ /* 0x0001e80000100800 */
[----:B------:R0:W-:Y:S03]  /*a7f0*/  STL [R1], RZ ;  /* 0x000000ff01007387 */ /* 0x0001e60000100800 */
[----:B------:R-:W-:Y:S05]  /*a800*/  @P0 BRA `(.L_x_307) ;  /* 0x0000003c00d00947 */ /* 0x000fea0003800000 */
[----:B0-----:R-:W-:Y:S01]  /*a810*/  IMAD.MOV.U32 R0, RZ, RZ, 0x1 ;  /* 0x00000001ff007424 */ /* 0x001fe200078e00ff */
[----:B------:R0:W-:Y:S01]  /*a820*/  STL [R1], RZ ;  /* 0x000000ff01007387 */ /* 0x0001e20000100800 */
[----:B------:R-:W-:Y:S01]  /*a830*/  ULDC UR38, c[0x0][0xc] ;  /* 0x0000030000267ab9 */ /* 0x000fe20000000800 */
[----:B------:R-:W-:Y:S02]  /*a840*/  ULDC.64 UR36, c[0x0][0x198] ;  /* 0x0000660000247ab9 */ /* 0x000fe40000000a00 */
[----:B------:R0:W-:Y:S04]  /*a850*/  STL [R1+0x8], R0 ;  /* 0x0000080001007387 */ /* 0x0001e80000100800 */
[----:B------:R0:W-:Y:S02]  /*a860*/  STL [R1+0x28], RZ ;  /* 0x000028ff01007387 */ /* 0x0001e40000100800 */
.L_x_372:
[----:B-1----:R-:W1:Y:S01]  /*a870*/  LDC.64 R2, c[0x0][0xc60] ;  /* 0x00031800ff027b82 */ /* 0x002e620000000a00 */
[----:B------:R-:W-:Y:S01]  /*a880*/  ULDC.64 UR4, c[0x0][0x208] ;  /* 0x0000820000047ab9 */ /* 0x000fe20000000a00 */
[----:B-1----:R-:W-:-:S05]  /*a890*/  IMAD.WIDE R2, R19, 0x4, R2 ;  /* 0x0000000413027825 */ /* 0x002fca00078e0202 */
[----:B------:R-:W2:Y:S01]  /*a8a0*/  LDG.E R5, desc[UR4][R2.64] ;  /* 0x0000000402057981 */ /* 0x000ea2000c1e1900 */
[----:B------:R-:W-:Y:S05]  /*a8b0*/  YIELD ;  /* 0x0000000000007946 */ /* 0x000fea0003800000 */
[----:B------:R-:W-:Y:S01]  /*a8c0*/  ULDC.64 UR4, c[0x0][0xa28] ;  /* 0x00028a0000047ab9 */ /* 0x000fe20000000a00 */
[----:B0-----:R-:W-:Y:S01]  /*a8d0*/  IMAD.MOV.U32 R0, RZ, RZ, RZ ;  /* 0x000000ffff007224 */ /* 0x001fe200078e00ff */
[----:B------:R-:W-:Y:S01]  /*a8e0*/  ISETP.NE.U32.AND P0, PT, RZ, UR4, PT ;  /* 0x00000004ff007c0c */ /* 0x000fe2000bf05070 */
[----:B------:R-:W-:-:S03]  /*a8f0*/  ULDC.64 UR6, c[0x0][0x208] ;  /* 0x0000820000067ab9 */ /* 0x000fc60000000a00 */
[----:B------:R-:W-:Y:S01]  /*a900*/  ISETP.NE.AND.EX P0, PT, RZ, UR5, PT, P0 ;  /* 0x00000005ff007c0c */ /* 0x000fe2000bf05300 */
[----:B------:R-:W-:Y:S01]  /*a910*/  IMAD.MOV.U32 R6, RZ, RZ, RZ ;  /* 0x000000ffff067224 */ /* 0x000fe200078e00ff */
[----:B--2---:R-:W-:Y:S01]  /*a920*/  SHF.R.S32.HI R4, RZ, 0x1f, R5 ;  /* 0x0000001fff047819 */ /* 0x004fe20000011405 */
[----:B------:R-:W-:Y:S10]  /*a930*/  STL [R1+0x14], R5 ;  /* 0x0000140501007387 */ /* 0x000ff40000100800 */
[----:B------:R-:W-:-:S04]  /*a940*/  @P0 LEA R2, P1, R5, UR4, 0x2 ;  /* 0x0000000405020c11 */ /* 0x000fc8000f8210ff */
[----:B------:R-:W-:Y:S01]  /*a950*/  @P0 LEA.HI.X R3, R5, UR5, R4, 0x2, P1 ;  /* 0x0000000505030c11 */ /* 0x000fe200088f1404 */
[----:B------:R-:W-:-:S04]  /*a960*/  ULDC.64 UR4, c[0x0][0xa00] ;  /* 0x0002800000047ab9 */ /* 0x000fc80000000a00 */
[----:B------:R0:W5:Y:S01]  /*a970*/  @P0 LDG.E R0, desc[UR6][R2.64] ;  /* 0x0000000602000981 */ /* 0x000162000c1e1900 */
[----:B------:R-:W-:-:S04]  /*a980*/  ISETP.NE.U32.AND P0, PT, RZ, UR4, PT ;  /* 0x00000004ff007c0c */ /* 0x000fc8000bf05070 */
[----:B------:R-:W-:-:S13]  /*a990*/  ISETP.NE.AND.EX P0, PT, RZ, UR5, PT, P0 ;  /* 0x00000005ff007c0c */ /* 0x000fda000bf05300 */
[----:B0-----:R-:W-:-:S04]  /*a9a0*/  @P0 LEA R2, P1, R5, UR4, 0x2 ;  /* 0x0000000405020c11 */ /* 0x001fc8000f8210ff */
[----:B------:R-:W-:Y:S01]  /*a9b0*/  @P0 LEA.HI.X R3, R5, UR5, R4, 0x2, P1 ;  /* 0x0000000505030c11 */ /* 0x000fe200088f1404 */
[----:B------:R-:W-:-:S04]  /*a9c0*/  ULDC.64 UR4, c[0x0][0xa20] ;  /* 0x0002880000047ab9 */ /* 0x000fc80000000a00 */
[----:B------:R-:W2:Y:S01]  /*a9d0*/  @P0 LDG.E R6, desc[UR6][R2.64] ;  /* 0x0000000602060981 */ /* 0x000ea2000c1e1900 */
[----:B------:R-:W-:Y:S02]  /*a9e0*/  ISETP.NE.U32.AND P0, PT, RZ, UR4, PT ;  /* 0x00000004ff007c0c */ /* 0x000fe4000bf05070 */
[C---:B------:R-:W-:Y:S02]  /*a9f0*/  SHF.L.U32 R7, R5.reuse, 0x2, RZ ;  /* 0x0000000205077819 */ /* 0x040fe400000006ff */
[----:B------:R-:W-:Y:S01]  /*aa00*/  ISETP.NE.AND.EX P0, PT, RZ, UR5, PT, P0 ;  /* 0x00000005ff007c0c */ /* 0x000fe2000bf05300 */
[----:B--2---:R0:W-:Y:S04]  /*aa10*/  STL [R1+0x2c], R6 ;  /* 0x00002c0601007387 */ /* 0x0041e80000100800 */
[----:B------:R1:W-:Y:S01]  /*aa20*/  STL [R1+0x1c], R7 ;  /* 0x00001c0701007387 */ /* 0x0003e20000100800 */
[----:B0-----:R-:W-:-:S07]  /*aa30*/  SHF.L.U64.HI R6, R5, 0x2, R4 ;  /* 0x0000000205067819 */ /* 0x001fce0000010204 */
[C---:B------:R-:W-:Y:S01]  /*aa40*/  @P0 IADD3 R4, P1, R7.reuse, UR4, RZ ;  /* 0x0000000407040c10 */ /* 0x040fe2000ff3e0ff */
[----:B------:R0:W-:Y:S03]  /*aa50*/  STL [R1+0x20], R6 ;  /* 0x0000200601007387 */ /* 0x0001e60000100800 */
[----:B------:R-:W-:Y:S01]  /*aa60*/  @P0 IADD3.X R5, R6, UR5, RZ, P1, !PT ;  /* 0x0000000506050c10 */ /* 0x000fe20008ffe4ff */
[----:B------:R-:W-:Y:S02]  /*aa70*/  ULDC.64 UR4, c[0x0][0xa08] ;  /* 0x0002820000047ab9 */ /* 0x000fe40000000a00 */
[----:B------:R-:W-:Y:S01]  /*aa80*/  IADD3 R2, P1, R7, UR4, RZ ;  /* 0x0000000407027c10 */ /* 0x000fe2000ff3e0ff */
[----:B-1----:R-:W-:-:S03]  /*aa90*/  IMAD.MOV.U32 R7, RZ, RZ, RZ ;  /* 0x000000ffff077224 */ /* 0x002fc600078e00ff */
[----:B------:R-:W-:Y:S02]  /*aaa0*/  IADD3.X R3, R6, UR5, RZ, P1, !PT ;  /* 0x0000000506037c10 */ /* 0x000fe40008ffe4ff */
[----:B------:R-:W-:-:S04]  /*aab0*/  ISETP.NE.U32.AND P1, PT, RZ, UR4, PT ;  /* 0x00000004ff007c0c */ /* 0x000fc8000bf25070 */
[----:B------:R-:W-:Y:S01]  /*aac0*/  ISETP.NE.AND.EX P1, PT, RZ, UR5, PT, P1 ;  /* 0x00000005ff007c0c */ /* 0x000fe2000bf25310 */
[----:B------:R-:W-:Y:S02]  /*aad0*/  ULDC.64 UR4, c[0x0][0x3f8] ;  /* 0x0000fe0000047ab9 */ /* 0x000fe40000000a00 */
[----:B------:R-:W-:-:S03]  /*aae0*/  UISETP.NE.U32.AND UP0, UPT, UR4, URZ, UPT ;  /* 0x0000003f0400728c */ /* 0x000fc6000bf05070 */
[----:B------:R-:W-:Y:S01]  /*aaf0*/  ULDC UR4, c[0x0][0x404] ;  /* 0x0001010000047ab9 */ /* 0x000fe20000000800 */
[----:B------:R-:W-:-:S03]  /*ab00*/  UISETP.NE.AND.EX UP0, UPT, UR5, URZ, UPT, UP0 ;  /* 0x0000003f0500728c */ /* 0x000fc6000bf05300 */
[----:B------:R-:W-:Y:S01]  /*ab10*/  ULDC UR5, c[0x0][0x2e0] ;  /* 0x0000b80000057ab9 */ /* 0x000fe20000000800 */
[----:B------:R-:W-:Y:S02]  /*ab20*/  USEL UR4, UR4, 0x1, UP0 ;  /* 0x0000000104047887 */ /* 0x000fe40008000000 */
[----:B------:R1:W5:Y:S02]  /*ab30*/  @P1 LDG.E R7, desc[UR6][R2.64] ;  /* 0x0000000602071981 */ /* 0x000364000c1e1900 */
[----:B------:R-:W-:-:S06]  /*ab40*/  UIMAD UR4, UR4, UR5, URZ ;  /* 0x00000005040472a4 */ /* 0x000fcc000f8e023f */
[----:B0-----:R-:W-:-:S06]  /*ab50*/  IMAD.U32 R6, RZ, RZ, UR4 ;  /* 0x00000004ff067e24 */ /* 0x001fcc000f8e00ff */
[----:B------:R1:W5:Y:S01]  /*ab60*/  @P0 LDG.E R6, desc[UR6][R4.64] ;  /* 0x0000000604060981 */ /* 0x000362000c1e1900 */
[----:B------:R-:W-:Y:S05]  /*ab70*/  @P0 BRA `(.L_x_308) ;  /* 0x0000000000140947 */ /* 0x000fea0003800000 */
[----:B------:R-:W-:Y:S05]  /*ab80*/  @!P1 BRA `(.L_x_308) ;  /* 0x0000000000109947 */ /* 0x000fea0003800000 */
[----:B------:R-:W-:Y:S02]  /*ab90*/  ULDC.64 UR4, c[0x0][0x208] ;  /* 0x0000820000047ab9 */ /* 0x000fe40000000a00 */
[----:B-----5:R-:W2:Y:S04]  /*aba0*/  LDG.E R6, desc[UR4][R2.64] ;  /* 0x0000000402067981 */ /* 0x020ea8000c1e1900 */
[----:B-1----:R-:W2:Y:S02]  /*abb0*/  LDG.E R5, desc[UR4][R2.64+0x4] ;  /* 0x0000040402057981 */ /* 0x002ea4000c1e1900 */
[----:B--2---:R-:W-:-:S07]  /*abc0*/  IMAD.IADD R6, R5, 0x1, -R6 ;  /* 0x0000000105067824 */ /* 0x004fce00078e0a06 */
.L_x_308:
[--C-:B-1---5:R-:W-:Y:S01]  /*abd0*/  IMAD.IADD R2, R6, 0x1, -R0.reuse ;  /* 0x0000000106027824 */ /* 0x122fe200078e0a00 */
[----:B------:R-:W-:Y:S01]  /*abe0*/  BSSY B6, `(.L_x_309) ;  /* 0x0000317000067945 */ /* 0x000fe20003800000 */
[----:B------:R-:W-:Y:S02]  /*abf0*/  IMAD.IADD R3, R7, 0x1, R0 ;  /* 0x0000000107037824 */ /* 0x000fe400078e0200 */
[C---:B------:R-:W-:Y:S01]  /*ac00*/  VIADD R0, R2.reuse, 0x7f ;  /* 0x0000007f02007836 */ /* 0x040fe20000000000 */
[----:B------:R-:W-:Y:S01]  /*ac10*/  STL [R1+0x24], R2 ;  /* 0x0000240201007387 */ /* 0x000fe20000100800 */
[----:B------:R-:W-:-:S03]  /*ac20*/  ISETP.GT.AND P0, PT, R2, RZ, PT ;  /* 0x000000ff0200720c */ /* 0x000fc60003f04270 */
[----:B------:R0:W-:Y:S02]  /*ac30*/  STL [R1+0x4], R3 ;  /* 0x0000040301007387 */ /* 0x0001e40000100800 */
[----:B0-----:R-:W-:-:S04]  /*ac40*/  SHF.R.S32.HI R3, RZ, 0x1f, R0 ;  /* 0x0000001fff037819 */ /* 0x001fc80000011400 */
[----:B------:R-:W-:-:S04]  /*ac50*/  LEA.HI R3, R3, R0, RZ, 0x7 ;  /* 0x0000000003037211 */ /* 0x000fc800078f38ff */
[----:B------:R-:W-:-:S05]  /*ac60*/  SHF.R.S32.HI R0, RZ, 0x7, R3 ;  /* 0x00000007ff007819 */ /* 0x000fca0000011403 */
[----:B------:R0:W-:Y:S01]  /*ac70*/  STL [R1+0x18], R0 ;  /* 0x0000180001007387 */ /* 0x0001e20000100800 */
[----:B------:R-:W-:Y:S05]  /*ac80*/  @P0 BRA `(.L_x_310) ;  /* 0x0000000000480947 */ /* 0x000fea0003800000 */
[----:B------:R-:W1:Y:S02]  /*ac90*/  S2R R2, SR_TID.X ;  /* 0x0000000000027919 */ /* 0x000e640000002100 */
[----:B-1----:R-:W-:-:S04]  /*aca0*/  LOP3.LUT R2, R2, 0x1f, RZ, 0xc0, !PT ;  /* 0x0000001f02027812 */ /* 0x002fc800078ec0ff */
[----:B------:R-:W-:-:S13]  /*acb0*/  ISETP.NE.AND P1, PT, R2, RZ, PT ;  /* 0x000000ff0200720c */ /* 0x000fda0003f25270 */
[----:B------:R-:W-:Y:S05]  /*acc0*/  @P1 BRA `(.L_x_311) ;  /* 0x0000003000201947 */ /* 0x000fea0003800000 */
[----:B------:R-:W1:Y:S01]  /*acd0*/  S2R R7, SR_LANEID ;  /* 0x0000000000077919 */ /* 0x000e620000000000 */
[----:B------:R-:W-:Y:S01]  /*ace0*/  VOTEU.ANY UR4, UPT, PT ;  /* 0x0000000000047886 */ /* 0x000fe200038e0100 */
[----:B------:R-:W2:Y:S01]  /*acf0*/  LDC.64 R2, c[0x0][0xc38] ;  /* 0x00030e00ff027b82 */ /* 0x000ea20000000a00 */
[----:B0-----:R-:W1:Y:S01]  /*ad00*/  FLO.U32 R0, UR4 ;  /* 0x0000000400007d00 */ /* 0x001e6200080e0000 */
[----:B------:R-:W-:-:S07]  /*ad10*/  ULDC.64 UR6, c[0x0][0x208] ;  /* 0x0000820000067ab9 */ /* 0x000fce0000000a00 */
[----:B------:R-:W2:Y:S01]  /*ad20*/  POPC R5, UR4 ;  /* 0x0000000400057d09 */ /* 0x000ea20008000000 */
[----:B-1----:R-:W-:-:S13]  /*ad30*/  ISETP.EQ.U32.AND P0, PT, R0, R7, PT ;  /* 0x000000070000720c */ /* 0x002fda0003f02070 */
[----:B--2---:R-:W2:Y:S01]  /*ad40*/  @P0 ATOMG.E.ADD.STRONG.GPU PT, R3, desc[UR6][R2.64], R5 ;  /* 0x00000005020309a8 */ /* 0x004ea200081ee1c6 */
[----:B------:R-:W0:Y:S02]  /*ad50*/  S2R R4, SR_LTMASK ;  /* 0x0000000000047919 */ /* 0x000e240000003900 */
[----:B0-----:R-:W-:-:S04]  /*ad60*/  LOP3.LUT R4, R4, UR4, RZ, 0xc0, !PT ;  /* 0x0000000404047c12 */ /* 0x001fc8000f8ec0ff */
[----:B------:R-:W0:Y:S01]  /*ad70*/  POPC R7, R4 ;  /* 0x0000000400077309 */ /* 0x000e220000000000 */
[----:B--2---:R-:W0:Y:S02]  /*ad80*/  SHFL.IDX PT, R0, R3, R0, 0x1f ;  /* 0x00001f0003007589 */ /* 0x004e2400000e0000 */
[----:B0-----:R-:W-:Y:S01]  /*ad90*/  IADD3 R16, R0, UR38, R7 ;  /* 0x0000002600107c10 */ /* 0x001fe2000fffe007 */
[----:B------:R-:W-:Y:S06]  /*ada0*/  BRA `(.L_x_311) ;  /* 0x0000002c00e87947 */ /* 0x000fec0003800000 */
.L_x_310:
[----:B------:R-:W1:Y:S01]  /*adb0*/  S2R R3, SR_CgaCtaId ;  /* 0x0000000000037919 */ /* 0x000e620000008800 */
[----:B0-----:R-:W-:-:S04]  /*adc0*/  MOV R0, 0x400 ;  /* 0x0000040000007802 */ /* 0x001fc80000000f00 */
[----:B-1----:R-:W-:-:S04]  /*add0*/  LEA R2, R3, R0, 0x18 ;  /* 0x0000000003027211 */ /* 0x002fc800078ec0ff */
[----:B------:R-:W-:Y:S01]  /*ade0*/  IADD3 R0, R2, 0x1c400, RZ ;  /* 0x0001c40002007810 */ /* 0x000fe20007ffe0ff */
[----:B------:R0:W-:Y:S03]  /*adf0*/  STL [R1+0x10], R2 ;  /* 0x0000100201007387 */ /* 0x0001e60000100800 */
[----:B------:R-:W-:-:S13]  /*ae00*/  LOP3.LUT P0, RZ, R0, 0x3ff, RZ, 0xc0, !PT ;  /* 0x000003ff00ff7812 */ /* 0x000fda000780c0ff */
[----:B0-----:R-:W-:Y:S05]  /*ae10*/  @!P0 BRA `(.L_x_312) ;  /* 0x0000000000408947 */ /* 0x001fea0003800000 */
[----:B------:R-:W-:Y:S01]  /*ae20*/  MOV R2, 0x0 ;  /* 0x0000000000027802 */ /* 0x000fe20000000f00 */
[----:B------:R-:W-:Y:S01]  /*ae30*/  ULDC.64 UR6, c[0x4][0x108] ;  /* 0x0100420000067ab9 */ /* 0x000fe20000000a00 */
[----:B------:R-:W-:Y:S01]  /*ae40*/  ULDC.64 UR8, c[0x4][0x110] ;  /* 0x0100440000087ab9 */ /* 0x000fe20000000a00 */
[----:B------:R-:W-:Y:S01]  /*ae50*/  ULDC.64 UR4, c[0x4][0x60] ;  /* 0x0100180000047ab9 */ /* 0x000fe20000000a00 */
[----:B------:R-:W-:Y:S01]  /*ae60*/  IMAD.U32 R4, RZ, RZ, UR6 ;  /* 0x00000006ff047e24 */ /* 0x000fe2000f8e00ff */
[----:B------:R-:W-:Y:S01]  /*ae70*/  MOV R8, 0x70 ;  /* 0x0000007000087802 */ /* 0x000fe20000000f00 */
[----:B------:R-:W0:Y:S01]  /*ae80*/  LDC.64 R2, c[0x4][R2] ;  /* 0x0100000002027b82 */ /* 0x000e220000000a00 */
[----:B------:R-:W-:Y:S02]  /*ae90*/  IMAD.U32 R5, RZ, RZ, UR7 ;  /* 0x00000007ff057e24 */ /* 0x000fe4000f8e00ff */
[----:B------:R-:W-:Y:S02]  /*aea0*/  IMAD.U32 R6, RZ, RZ, UR8 ;  /* 0x00000008ff067e24 */ /* 0x000fe4000f8e00ff */
[----:B------:R-:W-:-:S02]  /*aeb0*/  IMAD.U32 R7, RZ, RZ, UR9 ;  /* 0x00000009ff077e24 */ /* 0x000fc4000f8e00ff */
[----:B------:R-:W-:Y:S02]  /*aec0*/  IMAD.U32 R10, RZ, RZ, UR4 ;  /* 0x00000004ff0a7e24 */ /* 0x000fe4000f8e00ff */
[----:B------:R-:W-:Y:S02]  /*aed0*/  IMAD.U32 R11, RZ, RZ, UR5 ;  /* 0x00000005ff0b7e24 */ /* 0x000fe4000f8e00ff */
[----:B------:R-:W-:Y:S02]  /*aee0*/  IMAD.MOV.U32 R12, RZ, RZ, 0x1 ;  /* 0x00000001ff0c7424 */ /* 0x000fe400078e00ff */
[----:B------:R-:W-:-:S07]  /*aef0*/  IMAD.MOV.U32 R13, RZ, RZ, RZ ;  /* 0x000000ffff0d7224 */ /* 0x000fce00078e00ff */
[----:B------:R-:W-:-:S07]  /*af00*/  LEPC R20, `(.L_x_312) ;  /* 0x000000001014794e */ /* 0x000fce0000000000 */
[----:B0-----:R-:W-:Y:S05]  /*af10*/  CALL.ABS.NOINC R2 ;  /* 0x0000000002007343 */ /* 0x001fea0003c00000 */
.L_x_312:
        /* <DEDUP_REMOVED lines=8> */
[----:B------:R0:W1:Y:S01]  /*afa0*/  LDC.64 R2, c[0x4][R0] ;  /* 0x0100000000027b82 */ /* 0x0000620000000a00 */
[----:B------:R-:W-:Y:S01]  /*afb0*/  IMAD.U32 R4, RZ, RZ, UR6 ;  /* 0x00000006ff047e24 */ /* 0x000fe2000f8e00ff */
[----:B------:R-:W-:Y:S01]  /*afc0*/  MOV R7, UR9 ;  /* 0x0000000900077c02 */ /* 0x000fe20008000f00 */
        /* <DEDUP_REMOVED lines=9> */
.L_x_314:
[----:B------:R-:W-:Y:S01]  /*b060*/  MOV R2, 0x0 ;  /* 0x0000000000027802 */ /* 0x000fe20000000f00 */
[----:B------:R-:W-:Y:S01]  /*b070*/  ULDC.64 UR6, c[0x4][0x108] ;  /* 0x0100420000067ab9 */ /* 0x000fe20000000a00 */
[----:B------:R-:W-:Y:S01]  /*b080*/  ULDC.64 UR8, c[0x4][0x110] ;  /* 0x0100440000087ab9 */ /* 0x000fe20000000a00 */
[----:B------:R-:W-:Y:S01]  /*b090*/  ULDC.64 UR4, c[0x4][0x70] ;  /* 0x01001c0000047ab9 */ /* 0x000fe20000000a00 */
[----:B------:R-:W-:Y:S01]  /*b0a0*/  IMAD.U32 R4, RZ, RZ, UR6 ;  /* 0x00000006ff047e24 */ /* 0x000fe2000f8e00ff */
[----:B------:R-:W-:Y:S01]  /*b0b0*/  MOV R5, UR7 ;  /* 0x0000000700057c02 */ /* 0x000fe20008000f00 */
[----:B------:R-:W0:Y:S01]  /*b0c0*/  LDC.64 R2, c[0x4][R2] ;  /* 0x0100000002027b82 */ /* 0x000e220000000a00 */
        /* <DEDUP_REMOVED lines=8> */
[----:B0-----:R-:W-:Y:S05]  /*b150*/  CALL.ABS.NOINC R2 ;  /* 0x0000000002007343 */ /* 0x001fea0003c00000 */
.L_x_313:
[----:B------:R-:W2:Y:S01]  /*b160*/  LDL.LU R2, [R1+0x1c] ;  /* 0x00001c0001027983 */ /* 0x000ea20000300800 */
[----:B------:R-:W-:-:S03]  /*b170*/  ULDC.64 UR4, c[0x0][0x9f8] ;  /* 0x00027e0000047ab9 */ /* 0x000fc60000000a00 */
[----:B------:R-:W3:Y:S04]  /*b180*/  LDL.LU R0, [R1+0x20] ;  /* 0x0000200001007983 */ /* 0x000ee80000300800 */
[----:B------:R-:W4:Y:S04]  /*b190*/  LDL.LU R4, [R1+0x2c] ;  /* 0x00002c0001047983 */ /* 0x000f280000300800 */
[----:B------:R-:W4:Y:S01]  /*b1a0*/  LDL.LU R8, [R1+0x14] ;  /* 0x0000140001087983 */ /* 0x000f220000300800 */
[----:B------:R-:W-:Y:S01]  /*b1b0*/  ISETP.NE.U32.AND P0, PT, RZ, UR4, PT ;  /* 0x00000004ff007c0c */ /* 0x000fe2000bf05070 */
[----:B------:R-:W-:-:S03]  /*b1c0*/  ULDC.64 UR6, c[0x0][0x208] ;  /* 0x0000820000067ab9 */ /* 0x000fc60000000a00 */
[----:B------:R-:W-:Y:S01]  /*b1d0*/  ISETP.NE.AND.EX P0, PT, RZ, UR5, PT, P0 ;  /* 0x00000005ff007c0c */ /* 0x000fe2000bf05300 */
[----:B------:R-:W0:Y:S02]  /*b1e0*/  S2R R9, SR_TID.X ;  /* 0x0000000000097919 */ /* 0x000e240000002100 */
[----:B0-----:R-:W-:-:S04]  /*b1f0*/  LOP3.LUT R9, R9, 0x1f, RZ, 0xc0, !PT ;  /* 0x0000001f09097812 */ /* 0x001fc800078ec0ff */
[----:B------:R-:W-:-:S13]  /*b200*/  ISETP.NE.AND P6, PT, R9, RZ, PT ;  /* 0x000000ff0900720c */ /* 0x000fda0003fc5270 */
[----:B------:R-:W-:-:S05]  /*b210*/  VOTEU.ALL UP1, P6 ;  /* 0x00000000003f7886 */ /* 0x000fca0003020000 */
[----:B------:R-:W-:-:S04]  /*b220*/  @!UP1 UIADD3 UR8, UP0, UR36, 0x270, URZ ;  /* 0x0000027024089890 */ /* 0x000fc8000ff1e03f */
[----:B------:R-:W-:-:S03]  /*b230*/  @!UP1 UIADD3.X UR9, URZ, UR37, URZ, UP0, !UPT ;  /* 0x000000253f099290 */ /* 0x000fc600087fe43f */
[----:B------:R-:W-:Y:S01]  /*b240*/  VOTEU.ALL UP0, P6 ;  /* 0x00000000003f7886 */ /* 0x000fe20003000000 */
[----:B--2---:R-:W-:-:S04]  /*b250*/  @P0 IADD3 R2, P1, R2, UR4, RZ ;  /* 0x0000000402020c10 */ /* 0x004fc8000ff3e0ff */
[----:B---3--:R-:W-:Y:S01]  /*b260*/  @P0 IADD3.X R3, R0, UR5, RZ, P1, !PT ;  /* 0x0000000500030c10 */ /* 0x008fe20008ffe4ff */
[----:B------:R-:W-:Y:S01]  /*b270*/  ULDC.64 UR4, c[0x0][0xa00] ;  /* 0x0002800000047ab9 */ /* 0x000fe20000000a00 */
[----:B----4-:R-:W-:Y:S02]  /*b280*/  IMAD R17, R17, 0x80, R4 ;  /* 0x0000008011117824 */ /* 0x010fe400078e0204 */
[----:B------:R-:W0:Y:S01]  /*b290*/  LDC R4, c[0x0][0x428] ;  /* 0x00010a00ff047b82 */ /* 0x000e220000000800 */
[----:B------:R-:W-:-:S06]  /*b2a0*/  IMAD.MOV.U32 R0, RZ, RZ, R8 ;  /* 0x000000ffff007224 */ /* 0x000fcc00078e0008 */
[----:B------:R1:W5:Y:S01]  /*b2b0*/  @P0 LDG.E R0, desc[UR6][R2.64] ;  /* 0x0000000602000981 */ /* 0x000362000c1e1900 */
[----:B------:R-:W-:Y:S02]  /*b2c0*/  PLOP3.LUT P1, PT, P6, PT, PT, 0x8, 0x0 ;  /* 0x000000000000781c */ /* 0x000fe4000372e170 */
[----:B0-----:R-:W-:Y:S01]  /*b2d0*/  ISETP.NE.AND P0, PT, R4, 0x1, PT ;  /* 0x000000010400780c */ /* 0x001fe20003f05270 */
[----:B------:R-:W-:-:S12]  /*b2e0*/  IMAD.MOV.U32 R4, RZ, RZ, R18 ;  /* 0x000000ffff047224 */ /* 0x000fd800078e0012 */
[----:B------:R-:W0:Y:S08]  /*b2f0*/  @P0 LDC R7, c[0x0][0x42c] ;  /* 0x00010b00ff070b82 */ /* 0x000e300000000800 */
[----:B------:R-:W2:Y:S01]  /*b300*/  @P0 LDC R5, c[0x0][0x430] ;  /* 0x00010c00ff050b82 */ /* 0x000ea20000000800 */
[----:B0-----:R-:W-:-:S05]  /*b310*/  @P0 IMAD.HI.U32 R6, R18, R7, RZ ;  /* 0x0000000712060227 */ /* 0x001fca00078e00ff */
[----:B--2---:R-:W-:Y:S02]  /*b320*/  @P0 SHF.R.U32.HI R4, RZ, R5, R6 ;  /* 0x00000005ff040219 */ /* 0x004fe40000011606 */
[----:B------:R-:W-:-:S04]  /*b330*/  ISETP.NE.U32.AND P0, PT, RZ, UR4, PT ;  /* 0x00000004ff007c0c */ /* 0x000fc8000bf05070 */
[----:B------:R-:W-:-:S04]  /*b340*/  ISETP.NE.AND.EX P0, PT, RZ, UR5, PT, P0 ;  /* 0x00000005ff007c0c */ /* 0x000fc8000bf05300 */
[----:B-1----:R-:W-:-:S09]  /*b350*/  SEL R6, R8, RZ, !P0 ;  /* 0x000000ff08067207 */ /* 0x002fd20004000000 */
.L_x_315:
[----:B------:R-:W-:Y:S02]  /*b360*/  PLOP3.LUT P0, PT, P0, P1, PT, 0xa2, 0x0 ;  /* 0x000000000000781c */ /* 0x000fe40000703472 */
[----:B------:R-:W-:Y:S01]  /*b370*/  @P1 R2UR P0, UR7, R6 ;  /* 0x00000000060712ca */ /* 0x000fe20000000000 */
[----:B------:R-:W-:-:S07]  /*b380*/  UMOV UR4, URZ ;  /* 0x0000003f00047c82 */ /* 0x000fce0008000000 */
[----:B------:R-:W-:Y:S02]  /*b390*/  PLOP3.LUT P0, PT, P0, P1, PT, 0xa2, 0x0 ;  /* 0x000000000000781c */ /* 0x000fe40000703472 */
[----:B------:R-:W-:-:S08]  /*b3a0*/  @P1 R2UR.OR P0, UR6, R18 ;  /* 0x00000000120612ca */ /* 0x000fd00000100000 */
[----:B------:R-:W-:Y:S02]  /*b3b0*/  PLOP3.LUT P0, PT, P0, P1, PT, 0xa2, 0x0 ;  /* 0x000000000000781c */ /* 0x000fe40000703472 */
[----:B------:R-:W-:-:S08]  /*b3c0*/  @P1 R2UR.OR P0, UR5, R17 ;  /* 0x00000000110512ca */ /* 0x000fd00000100000 */
[----:B------:R-:W-:-:S05]  /*b3d0*/  @P1 PLOP3.LUT P1, PT, P0, PT, PT, 0x80, 0x0 ;  /* 0x000000000000181c */ /* 0x000fca000072f070 */
[----:B------:R0:W-:Y:S08]  /*b3e0*/  @!UP0 UTMAPF.L2.4D [UR4], [UR8] ;  /* 0x00000004080085b8 */ /* 0x0001f00008018000 */
[----:B0-----:R-:W-:Y:S05]  /*b3f0*/  @P1 BRA.U.ANY `(.L_x_315) ;  /* 0xfffffffd00d81947 */ /* 0x001fea000393ffff */
[----:B------:R-:W0:Y:S01]  /*b400*/  S2R R2, SR_TID.X ;  /* 0x0000000000027919 */ /* 0x000e220000002100 */
[----:B------:R-:W-:Y:S01]  /*b410*/  UMOV UR4, 0x40 ;  /* 0x0000004000047882 */ /* 0x000fe20000000000 */
[----:B0-----:R-:W-:-:S04]  /*b420*/  LOP3.LUT R2, R2, 0x1f, RZ, 0xc0, !PT ;  /* 0x0000001f02027812 */ /* 0x001fc800078ec0ff */
[----:B------:R-:W-:-:S04]  /*b430*/  ISETP.NE.AND P2, PT, R2, RZ, PT ;  /* 0x000000ff0200720c */ /* 0x000fc80003f45270 */
[----:B------:R-:W-:-:S09]  /*b440*/  PLOP3.LUT P1, PT, P2, PT, PT, 0x8, 0x0 ;  /* 0x000000000000781c */ /* 0x000fd2000172e170 */
[----:B------:R-:W-:-:S05]  /*b450*/  VOTEU.ALL UP0, P2 ;  /* 0x00000000003f7886 */ /* 0x000fca0001000000 */
.L_x_316:
[----:B------:R-:W-:Y:S02]  /*b460*/  PLOP3.LUT P0, PT, P0, P1, PT, 0xa2, 0x0 ;  /* 0x000000000000781c */ /* 0x000fe40000703472 */
[----:B------:R-:W-:-:S08]  /*b470*/  @P1 R2UR P0, UR7, R6 ;  /* 0x00000000060712ca */ /* 0x000fd00000000000 */
        /* <DEDUP_REMOVED lines=13> */
.L_x_317:
        /* <DEDUP_REMOVED lines=9> */
[----:B------:R-:W0:Y:S01]  /*b5e0*/  LDC.64 R2, c[0x0][0x3f8] ;  /* 0x0000fe00ff027b82 */ /* 0x000e220000000a00 */
[----:B------:R-:W-:Y:S02]  /*b5f0*/  ULDC.64 UR4, c[0x0][0xa08] ;  /* 0x0002820000047ab9 */ /* 0x000fe40000000a00 */
[----:B0-----:R-:W-:Y:S01]  /*b600*/  LOP3.LUT P0, RZ, R2, UR4, RZ, 0xfc, !PT ;  /* 0x0000000402ff7c12 */ /* 0x001fe2000f80fcff */
[----:B------:R-:W-:-:S03]  /*b610*/  UMOV UR4, 0xffffffff ;  /* 0xffffffff00047882 */ /* 0x000fc60000000000 */
[----:B------:R-:W-:-:S04]  /*b620*/  LOP3.LUT P0, RZ, R3, UR5, RZ, 0xfc, P0 ;  /* 0x0000000503ff7c12 */ /* 0x000fc8000800fcff */
[----:B-----5:R-:W-:Y:S01]  /*b630*/  SEL R5, R0, RZ, !P0 ;  /* 0x000000ff00057207 */ /* 0x020fe20004000000 */
[----:B------:R-:W-:Y:S08]  /*b640*/  BRA.DIV UR4, `(.L_x_318) ;  /* 0x0000003604a47947 */ /* 0x000ff0000b800000 */
.L_x_388:
[----:B------:R-:W2:Y:S01]  /*b650*/  LDL R7, [R1+0x18] ;  /* 0x0000180001077983 */ /* 0x000ea20000100800 */
[----:B------:R-:W-:Y:S01]  /*b660*/  UMOV UR4, 0xffffffff ;  /* 0xffffffff00047882 */ /* 0x000fe20000000000 */
[----:B------:R-:W-:Y:S01]  /*b670*/  SHF.R.S32.HI R12, RZ, 0x1f, R0 ;  /* 0x0000001fff0c7819 */ /* 0x000fe20000011400 */
[----:B--2---:R-:W-:Y:S01]  /*b680*/  VIADD R7, R7, 0xffffffff ;  /* 0xffffffff07077836 */ /* 0x004fe20000000000 */
[----:B------:R-:W-:Y:S06]  /*b690*/  BRA.DIV UR4, `(.L_x_319) ;  /* 0x0000003604c47947 */ /* 0x000fec000b800000 */
[----:B------:R-:W-:-:S13]  /*b6a0*/  ELECT P6, URZ, PT ;  /* 0x00000000003f782f */ /* 0x000fda00038c0000 */
.L_x_391:
[----:B------:R-:W-:Y:S05]  /*b6b0*/  @!P6 BRA `(.L_x_320) ;  /* 0x000000040038e947 */ /* 0x000fea0003800000 */
[----:B------:R0:W-:Y:S01]  /*b6c0*/  STL [R1+0xc], R7 ;  /* 0x00000c0701007387 */ /* 0x0001e20000100800 */
[----:B------:R-:W-:-:S04]  /*b6d0*/  ISETP.NE.U32.AND P0, PT, R2, RZ, PT ;  /* 0x000000ff0200720c */ /* 0x000fc80003f05070 */
[----:B------:R-:W-:-:S13]  /*b6e0*/  ISETP.NE.AND.EX P0, PT, R3, RZ, PT, P0 ;  /* 0x000000ff0300720c */ /* 0x000fda0003f05300 */
[----:B0-----:R-:W-:Y:S05]  /*b6f0*/  @!P0 BRA `(.L_x_321) ;  /* 0x0000000000508947 */ /* 0x001fea0003800000 */
[----:B------:R-:W0:Y:S01]  /*b700*/  LDC R10, c[0x0][0x41c] ;  /* 0x00010700ff0a7b82 */ /* 0x000e220000000800 */
[----:B------:R-:W-:Y:S01]  /*b710*/  IMAD.MOV.U32 R5, RZ, RZ, R7 ;  /* 0x000000ffff057224 */ /* 0x000fe200078e0007 */
[----:B------:R-:W-:Y:S01]  /*b720*/  ULDC.64 UR4, c[0x0][0x408] ;  /* 0x0001020000047ab9 */ /* 0x000fe20000000a00 */
[----:B------:R-:W-:Y:S01]  /*b730*/  ULDC.64 UR6, c[0x0][0x208] ;  /* 0x0000820000067ab9 */ /* 0x000fe20000000a00 */
[----:B0-----:R-:W-:-:S13]  /*b740*/  ISETP.NE.AND P0, PT, R10, 0x1, PT ;  /* 0x000000010a00780c */ /* 0x001fda0003f05270 */
[----:B------:R-:W0:Y:S02]  /*b750*/  @P0 LDC.64 R8, c[0x0][0x420] ;  /* 0x00010800ff080b82 */ /* 0x000e240000000a00 */
[----:B0-----:R-:W-:-:S05]  /*b760*/  @P0 IMAD.HI.U32 R8, R7, R8, RZ ;  /* 0x0000000807080227 */ /* 0x001fca00078e00ff */
[----:B------:R-:W-:-:S05]  /*b770*/  @P0 SHF.R.U32.HI R5, RZ, R9, R8 ;  /* 0x00000009ff050219 */ /* 0x000fca0000011608 */
[----:B------:R-:W-:-:S04]  /*b780*/  IMAD.MOV R8, RZ, RZ, -R5 ;  /* 0x000000ffff087224 */ /* 0x000fc800078e0a05 */
[----:B------:R-:W-:Y:S02]  /*b790*/  IMAD R9, R10, R8, R7 ;  /* 0x000000080a097224 */ /* 0x000fe400078e0207 */
[----:B------:R-:W-:-:S03]  /*b7a0*/  IMAD R8, R12, UR4, RZ ;  /* 0x000000040c087c24 */ /* 0x000fc6000f8e02ff */
[----:B------:R0:W-:Y:S01]  /*b7b0*/  STL [R1+0xc], R9 ;  /* 0x00000c0901007387 */ /* 0x0001e20000100800 */
[----:B------:R-:W-:Y:S01]  /*b7c0*/  IMAD R10, R0, UR5, R8 ;  /* 0x00000005000a7c24 */ /* 0x000fe2000f8e0208 */
[----:B------:R-:W-:Y:S02]  /*b7d0*/  MOV R8, R5 ;  /* 0x0000000500087202 */ /* 0x000fe40000000f00 */
[----:B0-----:R-:W-:-:S03]  /*b7e0*/  SHF.R.S32.HI R9, RZ, 0x1f, R5 ;  /* 0x0000001fff097819 */ /* 0x001fc60000011405 */
[----:B------:R-:W-:-:S04]  /*b7f0*/  IMAD.WIDE.U32 R8, R0, UR4, R8 ;  /* 0x0000000400087c25 */ /* 0x000fc8000f8e0008 */
[----:B------:R-:W-:Y:S01]  /*b800*/  IMAD.IADD R5, R9, 0x1, R10 ;  /* 0x0000000109057824 */ /* 0x000fe200078e020a */
[----:B------:R-:W-:-:S04]  /*b810*/  LEA R10, P0, R8, R2, 0x2 ;  /* 0x00000002080a7211 */ /* 0x000fc800078010ff */
[----:B------:R-:W-:-:S05]  /*b820*/  LEA.HI.X R11, R8, R3, R5, 0x2, P0 ;  /* 0x00000003080b7211 */ /* 0x000fca00000f1405 */
[----:B------:R0:W5:Y:S04]  /*b830*/  LDG.E R5, desc[UR6][R10.64] ;  /* 0x000000060a057981 */ /* 0x000168000c1e1900 */
.L_x_321:
[----:B------:R-:W2:Y:S01]  /*b840*/  LDL R8, [R1] ;  /* 0x0000000001087983 */ /* 0x000ea20000100800 */
[----:B0-----:R-:W-:-:S03]  /*b850*/  MOV R10, 0x400 ;  /* 0x00000400000a7802 */ /* 0x001fc60000000f00 */
[----:B------:R-:W3:Y:S01]  /*b860*/  LDL R9, [R1+0x8] ;  /* 0x0000080001097983 */ /* 0x000ee20000100800 */
[----:B------:R-:W0:Y:S02]  /*b870*/  S2R R11, SR_CgaCtaId ;  /* 0x00000000000b7919 */ /* 0x000e240000008800 */
[----:B0-----:R-:W-:-:S05]  /*b880*/  LEA R10, R11, R10, 0x18 ;  /* 0x0000000a0b0a7211 */ /* 0x001fca00078ec0ff */
[----:B--2---:R-:W-:Y:S01]  /*b890*/  IMAD R8, R8, 0x8, R10 ;  /* 0x0000000808087824 */ /* 0x004fe200078e020a */
[----:B---3--:R-:W-:-:S04]  /*b8a0*/  SHF.L.U32 R9, R9, 0x1f, RZ ;  /* 0x0000001f09097819 */ /* 0x008fc800000006ff */
[----:B------:R-:W0:Y:S02]  /*b8b0*/  SYNCS.PHASECHK.TRANS64.TRYWAIT P0, [R8+URZ+0x34840], R9 ;  /* 0x03484009080075a7 */ /* 0x000e24000800017f */
[----:B0-----:R-:W-:Y:S05]  /*b8c0*/  @!P0 BRA `(.L_x_322) ;  /* 0x0000003400588947 */ /* 0x001fea0003800000 */
.L_x_392:
[----:B------:R-:W1:Y:S02]  /*b8d0*/  S2R R10, SR_TID.X ;  /* 0x00000000000a7919 */ /* 0x000e640000002100 */
[----:B-1----:R-:W-:-:S04]  /*b8e0*/  LOP3.LUT R10, R10, 0x7f, RZ, 0xc0, !PT ;  /* 0x0000007f0a0a7812 */ /* 0x002fc800078ec0ff */
[----:B------:R-:W-:-:S13]  /*b8f0*/  ISETP.NE.AND P0, PT, R10, RZ, PT ;  /* 0x000000ff0a00720c */ /* 0x000fda0003f05270 */
[----:B------:R-:W-:Y:S05]  /*b900*/  @P0 BRA `(.L_x_323) ;  /* 0x00000000001c0947 */ /* 0x000fea0003800000 */
[----:B------:R-:W1:Y:S01]  /*b910*/  S2R R10, SR_TID.X ;  /* 0x00000000000a7919 */ /* 0x000e620000002100 */
[----:B0-----:R-:W-:-:S04]  /*b920*/  IMAD.MOV.U32 R9, RZ, RZ, 0xc000 ;  /* 0x0000c000ff097424 */ /* 0x001fc800078e00ff */
[----:B------:R2:W-:Y:S01]  /*b930*/  SYNCS.ARRIVE.TRANS64 RZ, [R8+URZ+0x34830], R9 ;  /* 0x0348300908ff79a7 */ /* 0x0005e2000800003f */
[----:B-1----:R-:W-:-:S04]  /*b940*/  LOP3.LUT R10, R10, 0x1f, RZ, 0xc0, !PT ;  /* 0x0000001f0a0a7812 */ /* 0x002fc800078ec0ff */
[----:B------:R-:W-:-:S13]  /*b950*/  ISETP.NE.AND P1, PT, R10, RZ, PT ;  /* 0x000000ff0a00720c */ /* 0x000fda0003f25270 */
[----:B--2---:R-:W-:Y:S05]  /*b960*/  @!P1 BRA `(.L_x_323) ;  /* 0x0000000000049947 */ /* 0x004fea0003800000 */
[----:B------:R-:W-:Y:S01]  /*b970*/  BPT.TRAP 0x1 ;  /* 0x000000040000795c */ /* 0x000fe20000300000 */
.L_x_323:
[----:B------:R-:W2:Y:S01]  /*b980*/  LDL R11, [R1] ;  /* 0x00000000010b7983 */ /* 0x000ea20000100800 */
[----:B------:R-:W-:-:S03]  /*b990*/  MOV R13, 0x400 ;  /* 0x00000400000d7802 */ /* 0x000fc60000000f00 */
[----:B------:R-:W3:Y:S04]  /*b9a0*/  LDL R10, [R1+0xc] ;  /* 0x00000c00010a7983 */ /* 0x000ee80000100800 */
[----:B0-----:R-:W4:Y:S01]  /*b9b0*/  LDL R9, [R1+0x4] ;  /* 0x0000040001097983 */ /* 0x001f220000100800 */
[----:B------:R-:W0:Y:S01]  /*b9c0*/  S2R R14, SR_CgaCtaId ;  /* 0x00000000000e7919 */ /* 0x000e220000008800 */
[----:B------:R-:W-:Y:S01]  /*b9d0*/  R2UR UR9, R8 ;  /* 0x00000000080972ca */ /* 0x000fe200000e0000 */
[----:B------:R-:W-:Y:S01]  /*b9e0*/  UIADD3 UR4, UP0, UR36, 0x370, URZ ;  /* 0x0000037024047890 */ /* 0x000fe2000ff1e03f */
[----:B------:R-:W-:Y:S02]  /*b9f0*/  R2UR UR12, R4 ;  /* 0x00000000040c72ca */ /* 0x000fe400000e0000 */
[----:B-----5:R-:W-:-:S02]  /*ba00*/  R2UR UR13, R5 ;  /* 0x00000000050d72ca */ /* 0x020fc400000e0000 */
[----:B0-----:R-:W-:-:S07]  /*ba10*/  LEA R13, R14, R13, 0x18 ;  /* 0x0000000d0e0d7211 */ /* 0x001fce00078ec0ff */
[----:B------:R-:W-:Y:S01]  /*ba20*/  UIADD3 UR9, UR9, 0x34830, URZ ;  /* 0x0003483009097890 */ /* 0x000fe2000fffe03f */
[----:B------:R-:W-:Y:S01]  /*ba30*/  UMOV UR10, URZ ;  /* 0x0000003f000a7c82 */ /* 0x000fe20008000000 */
[----:B------:R-:W-:Y:S01]  /*ba40*/  UMOV UR6, 0x0 ;  /* 0x0000000000067882 */ /* 0x000fe20000000000 */
[----:B------:R-:W-:Y:S01]  /*ba50*/  UMOV UR7, 0x14f00000 ;  /* 0x14f0000000077882 */ /* 0x000fe20000000000 */
[----:B------:R-:W-:Y:S01]  /*ba60*/  UMOV UR16, 0x40 ;  /* 0x0000004000107882 */ /* 0x000fe20000000000 */
[----:B--2---:R-:W-:Y:S01]  /*ba70*/  IMAD R8, R11, 0xc000, R13 ;  /* 0x0000c0000b087824 */ /* 0x004fe200078e020d */
[----:B---3--:R-:W-:-:S04]  /*ba80*/  R2UR UR11, R10 ;  /* 0x000000000a0b72ca */ /* 0x008fc800000e0000 */
[----:B------:R-:W-:Y:S02]  /*ba90*/  R2UR UR8, R8 ;  /* 0x00000000080872ca */ /* 0x000fe400000e0000 */
[----:B----4-:R-:W-:-:S11]  /*baa0*/  R2UR UR5, R9 ;  /* 0x00000000090572ca */ /* 0x010fd600000e0000 */
[----:B------:R-:W-:Y:S02]  /*bab0*/  UIADD3 UR14, UR8, 0x1c400, URZ ;  /* 0x0001c400080e7890 */ /* 0x000fe4000fffe03f */
[----:B------:R-:W-:Y:S02]  /*bac0*/  ULEA UR11, UR11, UR5, 0x7 ;  /* 0x000000050b0b7291 */ /* 0x000fe4000f8e383f */
[----:B------:R-:W-:Y:S02]  /*bad0*/  UIADD3.X UR5, URZ, UR37, URZ, UP0, !UPT ;  /* 0x000000253f057290 */ /* 0x000fe400087fe43f */
[----:B------:R-:W-:Y:S02]  /*bae0*/  UIADD3 UR15, UR8, 0x20400, URZ ;  /* 0x00020400080f7890 */ /* 0x000fe4000fffe03f */
[----:B------:R-:W-:-:S03]  /*baf0*/  UIADD3 UR17, UR8, 0x24400, URZ ;  /* 0x0002440008117890 */ /* 0x000fc6000fffe03f */
[----:B------:R-:W-:Y:S02]  /*bb00*/  UMOV UR8, UR14 ;  /* 0x0000000e00087c82 */ /* 0x000fe40008000000 */
[----:B------:R0:W-:Y:S01]  /*bb10*/  UTMALDG.4D [UR8], [UR4], desc[UR6] ;  /* 0x00000608040075b4 */ /* 0x0001e20008019000 */
[----:B------:R-:W-:Y:S01]  /*bb20*/  UMOV UR14, 0x80 ;  /* 0x00000080000e7882 */ /* 0x000fe20000000000 */
[----:B0-----:R-:W-:Y:S01]  /*bb30*/  UMOV UR8, UR15 ;  /* 0x0000000f00087c82 */ /* 0x001fe20008000000 */
[----:B------:R-:W-:Y:S02]  /*bb40*/  UMOV UR10, UR16 ;  /* 0x00000010000a7c82 */ /* 0x000fe40008000000 */
[----:B------:R0:W-:Y:S02]  /*bb50*/  UTMALDG.4D [UR8], [UR4], desc[UR6] ;  /* 0x00000608040075b4 */ /* 0x0001e40008019000 */
[----:B0-----:R-:W-:Y:S01]  /*bb60*/  UMOV UR8, UR17 ;  /* 0x0000001100087c82 */ /* 0x001fe20008000000 */
[----:B------:R-:W-:-:S02]  /*bb70*/  UMOV UR10, UR14 ;  /* 0x0000000e000a7c82 */ /* 0x000fc40008000000 */
[----:B------:R0:W-:Y:S02]  /*bb80*/  UTMALDG.4D [UR8], [UR4], desc[UR6] ;  /* 0x00000608040075b4 */ /* 0x0001e40008019000 */
[----:B0-----:R-:W-:Y:S01]  /*bb90*/  NOP ;  /* 0x0000000000007918 */ /* 0x001fe20000000000 */
.L_x_320:
[----:B------:R-:W2:Y:S01]  /*bba0*/  LDL.LU R11, [R1+0x28] ;  /* 0x00002800010b7983 */ /* 0x000ea20000300800 */
[----:B------:R-:W-:Y:S01]  /*bbb0*/  MOV R9, 0x400 ;  /* 0x0000040000097802 */ /* 0x000fe20000000f00 */
[----:B------:R-:W-:Y:S05]  /*bbc0*/  WARPSYNC.ALL ;  /* 0x0000000000007948 */ /* 0x000fea0003800000 */
[----:B------:R-:W0:Y:S01]  /*bbd0*/  S2R R10, SR_CgaCtaId ;  /* 0x00000000000a7919 */ /* 0x000e220000008800 */
[----:B------:R-:W-:-:S13]  /*bbe0*/  ELECT P0, URZ, PT ;  /* 0x00000000003f782f */ /* 0x000fda0003800000 */
[----:B------:R-:W-:Y:S01]  /*bbf0*/  @P0 R2UR UR13, R6 ;  /* 0x00000000060d02ca */ /* 0x000fe200000e0000 */
[----:B------:R-:W-:Y:S01]  /*bc00*/  UIADD3 UR4, UP0, UR36, 0x270, URZ ;  /* 0x0000027024047890 */ /* 0x000fe2000ff1e03f */
[----:B------:R-:W-:Y:S01]  /*bc10*/  @P0 R2UR UR12, R18 ;  /* 0x00000000120c02ca */ /* 0x000fe200000e0000 */
[----:B------:R-:W-:Y:S01]  /*bc20*/  UMOV UR6, 0x0 ;  /* 0x0000000000067882 */ /* 0x000fe20000000000 */
[C---:B------:R-:W-:Y:S01]  /*bc30*/  @P0 R2UR UR11, R17.reuse ;  /* 0x00000000110b02ca */ /* 0x040fe200000e0000 */
[----:B------:R-:W-:Y:S01]  /*bc40*/  UIADD3.X UR5, URZ, UR37, URZ, UP0, !UPT ;  /* 0x000000253f057290 */ /* 0x000fe200087fe43f */
[----:B------:R-:W-:Y:S01]  /*bc50*/  @P0 R2UR UR21, R6 ;  /* 0x00000000061502ca */ /* 0x000fe200000e0000 */
[----:B------:R-:W-:Y:S01]  /*bc60*/  UMOV UR7, 0x12f00000 ;  /* 0x12f0000000077882 */ /* 0x000fe20000000000 */
[----:B------:R-:W-:Y:S01]  /*bc70*/  UMOV UR10, URZ ;  /* 0x0000003f000a7c82 */ /* 0x000fe20008000000 */
[----:B------:R-:W-:Y:S01]  /*bc80*/  @P0 R2UR UR20, R18 ;  /* 0x00000000121402ca */ /* 0x000fe200000e0000 */
[----:B------:R-:W-:Y:S01]  /*bc90*/  UMOV UR14, 0x0 ;  /* 0x00000000000e7882 */ /* 0x000fe20000000000 */
[----:B------:R-:W-:Y:S01]  /*bca0*/  @P0 R2UR UR19, R17 ;  /* 0x00000000111302ca */ /* 0x000fe200000e0000 */
[----:B------:R-:W-:Y:S01]  /*bcb0*/  @P0 IMAD.MOV.U32 R8, RZ, RZ, 0xc000 ;  /* 0x0000c000ff080424 */ /* 0x000fe200078e00ff */
[----:B------:R-:W-:Y:S01]  /*bcc0*/  UMOV UR15, 0x12f00000 ;  /* 0x12f00000000f7882 */ /* 0x000fe20000000000 */
[----:B------:R-:W-:Y:S01]  /*bcd0*/  UMOV UR18, 0x40 ;  /* 0x0000004000127882 */ /* 0x000fe20000000000 */
[----:B------:R-:W-:Y:S01]  /*bce0*/  UMOV UR22, 0x0 ;  /* 0x0000000000167882 */ /* 0x000fe20000000000 */
[----:B------:R-:W-:Y:S01]  /*bcf0*/  UMOV UR23, 0x12f00000 ;  /* 0x12f0000000177882 */ /* 0x000fe20000000000 */
[----:B------:R-:W-:Y:S01]  /*bd00*/  BSSY B0, `(.L_x_324) ;  /* 0x0000019000007945 */ /* 0x000fe20003800000 */
[----:B0-----:R-:W-:Y:S01]  /*bd10*/  LEA R9, R10, R9, 0x18 ;  /* 0x000000090a097211 */ /* 0x001fe200078ec0ff */
[----:B------:R-:W-:Y:S03]  /*bd20*/  BAR.SYNC.DEFER_BLOCKING 0x8, 0x120 ;  /* 0x0204800000007b1d */ /* 0x000fe60000010000 */
[----:B------:R-:W-:-:S13]  /*bd30*/  R2UR UR24, R9 ;  /* 0x00000000091872ca */ /* 0x000fda00000e0000 */
[----:B------:R-:W-:Y:S02]  /*bd40*/  UIADD3 UR8, UR24, 0x10400, URZ ;  /* 0x0001040018087890 */ /* 0x000fe4000fffe03f */
[----:B------:R-:W-:Y:S02]  /*bd50*/  UIADD3 UR9, UR24, 0x34800, URZ ;  /* 0x0003480018097890 */ /* 0x000fe4000fffe03f */
[----:B------:R-:W-:Y:S01]  /*bd60*/  UIADD3 UR16, UR24, 0x14400, URZ ;  /* 0x0001440018107890 */ /* 0x000fe2000fffe03f */
[----:B------:R0:W-:Y:S04]  /*bd70*/  @P0 SYNCS.ARRIVE.TRANS64 RZ, [R9+URZ+0x34800], R8 ;  /* 0x0348000809ff09a7 */ /* 0x0001e8000800003f */
[----:B------:R-:W-:Y:S02]  /*bd80*/  UMOV UR17, UR9 ;  /* 0x0000000900117c82 */ /* 0x000fe40008000000 */
[----:B------:R1:W-:Y:S02]  /*bd90*/  UTMALDG.4D [UR8], [UR4], desc[UR6] ;  /* 0x00000608040075b4 */ /* 0x0003e40008019000 */
[----:B------:R0:W-:Y:S01]  /*bda0*/  UTMALDG.4D [UR16], [UR4], desc[UR14] ;  /* 0x00000e10040075b4 */ /* 0x0001e20008019000 */
[----:B-1----:R-:W-:Y:S01]  /*bdb0*/  @P0 R2UR UR13, R6 ;  /* 0x00000000060d02ca */ /* 0x002fe200000e0000 */
[----:B------:R-:W-:Y:S01]  /*bdc0*/  UIADD3 UR8, UR24, 0x18400, URZ ;  /* 0x0001840018087890 */ /* 0x000fe2000fffe03f */
[----:B------:R-:W-:Y:S01]  /*bdd0*/  @P0 R2UR UR12, R18 ;  /* 0x00000000120c02ca */ /* 0x000fe200000e0000 */
[----:B------:R-:W-:Y:S01]  /*bde0*/  UMOV UR10, 0x80 ;  /* 0x00000080000a7882 */ /* 0x000fe20000000000 */
[----:B------:R-:W-:-:S13]  /*bdf0*/  @P0 R2UR UR11, R17 ;  /* 0x00000000110b02ca */ /* 0x000fda00000e0000 */
[----:B------:R0:W-:Y:S01]  /*be00*/  UTMALDG.4D [UR8], [UR4], desc[UR22] ;  /* 0x00001608040075b4 */ /* 0x0001e20008019000 */
[----:B--2---:R-:W-:-:S05]  /*be10*/  VIADD R11, R11, 0x1 ;  /* 0x000000010b0b7836 */ /* 0x004fca0000000000 */
[----:B------:R-:W-:Y:S01]  /*be20*/  LEA.HI R6, R11, R11, RZ, 0x1 ;  /* 0x0000000b0b067211 */ /* 0x000fe200078f08ff */
[----:B------:R0:W-:Y:S03]  /*be30*/  STL [R1+0x28], R11 ;  /* 0x0000280b01007387 */ /* 0x0001e60000100800 */
[----:B------:R-:W-:-:S05]  /*be40*/  LOP3.LUT R6, R6, 0xfffffffe, RZ, 0xc0, !PT ;  /* 0xfffffffe06067812 */ /* 0x000fca00078ec0ff */
[----:B------:R-:W-:-:S05]  /*be50*/  IMAD.IADD R6, R11, 0x1, -R6 ;  /* 0x000000010b067824 */ /* 0x000fca00078e0a06 */
[----:B------:R-:W-:-:S04]  /*be60*/  SHF.L.U32 R6, R6, 0x1f, RZ ;  /* 0x0000001f06067819 */ /* 0x000fc800000006ff */
[----:B------:R-:W1:Y:S02]  /*be70*/  SYNCS.PHASECHK.TRANS64.TRYWAIT P0, [R9+URZ+0x34820], R6 ;  /* 0x03482006090075a7 */ /* 0x000e64000800017f */
[----:B01----:R-:W-:Y:S05]  /*be80*/  @!P0 BRA `(.L_x_325) ;  /* 0x0000002c00fc8947 */ /* 0x003fea0003800000 */
.L_x_393:
[----:B------:R-:W-:Y:S05]  /*be90*/  BSYNC B0 ;  /* 0x0000000000007941 */ /* 0x000fea0003800000 */
.L_x_324:
[----:B0-----:R-:W2:Y:S01]  /*bea0*/  LDL.LU R8, [R1+0x24] ;  /* 0x0000240001087983 */ /* 0x001ea20000300800 */
[----:B------:R-:W-:Y:S01]  /*beb0*/  BSSY B0, `(.L_x_326) ;  /* 0x000019a000007945 */ /* 0x000fe20003800000 */
[----:B--2---:R-:W-:-:S13]  /*bec0*/  ISETP.GE.AND P0, PT, R8, 0x81, PT ;  /* 0x000000810800780c */ /* 0x004fda0003f06270 */
[----:B------:R-:W-:Y:S05]  /*bed0*/  @!P0 BRA `(.L_x_327) ;  /* 0x00000018005c8947 */ /* 0x000fea0003800000 */
[----:B------:R-:W2:Y:S01]  /*bee0*/  LDL R8, [R1+0x18] ;  /* 0x0000180001087983 */ /* 0x000ea20000100800 */
[----:B------:R-:W-:Y:S01]  /*bef0*/  IMAD.MOV.U32 R6, RZ, RZ, 0x1 ;  /* 0x00000001ff067424 */ /* 0x000fe200078e00ff */
[----:B------:R-:W-:Y:S01]  /*bf00*/  BSSY B1, `(.L_x_328) ;  /* 0x000008f000017945 */ /* 0x000fe20003800000 */
[----:B--2---:R-:W-:-:S04]  /*bf10*/  IADD3 R14, -R8, RZ, RZ ;  /* 0x000000ff080e7210 */ /* 0x004fc80007ffe1ff */
[----:B------:R-:W-:-:S05]  /*bf20*/  VIADDMNMX R14, R14, R6, 0xffffffff, !PT ;  /* 0xffffffff0e0e7446 */ /* 0x000fca0007800106 */
[----:B------:R-:W-:-:S05]  /*bf30*/  IMAD.IADD R6, R8, 0x1, R14 ;  /* 0x0000000108067824 */ /* 0x000fca00078e020e */
[----:B------:R-:W-:-:S04]  /*bf40*/  LOP3.LUT R6, R6, 0x1, RZ, 0xc0, !PT ;  /* 0x0000000106067812 */ /* 0x000fc800078ec0ff */
[----:B------:R-:W-:Y:S01]  /*bf50*/  ISETP.NE.U32.AND P0, PT, R6, 0x1, PT ;  /* 0x000000010600780c */ /* 0x000fe20003f05070 */
[----:B------:R-:W-:-:S12]  /*bf60*/  VIADD R6, R8, 0xfffffffe ;  /* 0xfffffffe08067836 */ /* 0x000fd80000000000 */
[----:B------:R-:W-:Y:S05]  /*bf70*/  @P0 BRA `(.L_x_329) ;  /* 0x00000008001c0947 */ /* 0x000fea0003800000 */
[----:B------:R-:W2:Y:S04]  /*bf80*/  LDL R9, [R1] ;  /* 0x0000000001097983 */ /* 0x000ea80000100800 */
[----:B------:R-:W3:Y:S01]  /*bf90*/  LDL R8, [R1+0x8] ;  /* 0x0000080001087983 */ /* 0x000ee20000100800 */
[----:B------:R-:W-:Y:S01]  /*bfa0*/  BSSY B2, `(.L_x_330) ;  /* 0x0000080000027945 */ /* 0x000fe20003800000 */
[----:B--2---:R-:W-:-:S05]  /*bfb0*/  VIADD R13, R9, 0x1 ;  /* 0x00000001090d7836 */ /* 0x004fca0000000000 */
[----:B------:R-:W-:-:S04]  /*bfc0*/  ISETP.NE.AND P0, PT, R13, 0x2, PT ;  /* 0x000000020d00780c */ /* 0x000fc80003f05270 */
[----:B------:R-:W-:Y:S02]  /*bfd0*/  SEL R15, RZ, 0x1, P0 ;  /* 0x00000001ff0f7807 */ /* 0x000fe40000000000 */
[----:B------:R-:W-:Y:S02]  /*bfe0*/  SEL R13, R13, RZ, P0 ;  /* 0x000000ff0d0d7207 */ /* 0x000fe40000000000 */
[----:B---3--:R-:W-:Y:S01]  /*bff0*/  LOP3.LUT R15, R8, R15, RZ, 0x3c, !PT ;  /* 0x0000000f080f7212 */ /* 0x008fe200078e3cff */
[----:B------:R-:W-:Y:S06]  /*c000*/  @!P6 BRA `(.L_x_331) ;  /* 0x0000000400e4e947 */ /* 0x000fec0003800000 */
[----:B------:R-:W-:Y:S01]  /*c010*/  ISETP.NE.U32.AND P0, PT, R2, RZ, PT ;  /* 0x000000ff0200720c */ /* 0x000fe20003f05070 */
[----:B------:R-:W-:-:S03]  /*c020*/  IMAD.MOV.U32 R8, RZ, RZ, R5 ;  /* 0x000000ffff087224 */ /* 0x000fc600078e0005 */
[----:B------:R-:W-:-:S13]  /*c030*/  ISETP.NE.AND.EX P0, PT, R3, RZ, PT, P0 ;  /* 0x000000ff0300720c */ /* 0x000fda0003f05300 */
[----:B------:R-:W-:Y:S05]  /*c040*/  @!P0 BRA `(.L_x_332) ;  /* 0x0000000000488947 */ /* 0x000fea0003800000 */
[----:B------:R-:W0:Y:S01]  /*c050*/  LDC R18, c[0x0][0x41c] ;  /* 0x00010700ff127b82 */ /* 0x000e220000000800 */
[----:B------:R-:W-:Y:S01]  /*c060*/  ULDC.64 UR4, c[0x0][0x408] ;  /* 0x0001020000047ab9 */ /* 0x000fe20000000a00 */
[----:B------:R-:W-:Y:S01]  /*c070*/  ULDC.64 UR6, c[0x0][0x208] ;  /* 0x0000820000067ab9 */ /* 0x000fe20000000a00 */
[----:B0-----:R-:W-:-:S13]  /*c080*/  ISETP.NE.AND P0, PT, R18, 0x1, PT ;  /* 0x000000011200780c */ /* 0x001fda0003f05270 */
[----:B------:R-:W0:Y:S02]  /*c090*/  @P0 LDC.64 R8, c[0x0][0x420] ;  /* 0x00010800ff080b82 */ /* 0x000e240000000a00 */
[----:B0-----:R-:W-:-:S04]  /*c0a0*/  @P0 IMAD.HI.U32 R10, R6, R8, RZ ;  /* 0x00000008060a0227 */ /* 0x001fc800078e00ff */
[----:B------:R-:W-:Y:S01]  /*c0b0*/  IMAD.MOV.U32 R8, RZ, RZ, R6 ;  /* 0x000000ffff087224 */ /* 0x000fe200078e0006 */
[----:B------:R-:W-:Y:S01]  /*c0c0*/  @P0 SHF.R.U32.HI R8, RZ, R9, R10 ;  /* 0x00000009ff080219 */ /* 0x000fe2000001160a */
[----:B------:R-:W-:-:S03]  /*c0d0*/  IMAD R10, R12, UR4, RZ ;  /* 0x000000040c0a7c24 */ /* 0x000fc6000f8e02ff */
[----:B------:R-:W-:Y:S01]  /*c0e0*/  SHF.R.S32.HI R9, RZ, 0x1f, R8 ;  /* 0x0000001fff097819 */ /* 0x000fe20000011408 */
[C---:B------:R-:W-:Y:S02]  /*c0f0*/  IMAD R17, R0.reuse, UR5, R10 ;  /* 0x0000000500117c24 */ /* 0x040fe4000f8e020a */
[----:B------:R-:W-:-:S04]  /*c100*/  IMAD.WIDE.U32 R10, R0, UR4, R8 ;  /* 0x00000004000a7c25 */ /* 0x000fc8000f8e0008 */
[----:B------:R-:W-:Y:S01]  /*c110*/  IMAD.MOV R8, RZ, RZ, -R8 ;  /* 0x000000ffff087224 */ /* 0x000fe200078e0a08 */
[----:B------:R-:W-:Y:S02]  /*c120*/  IADD3 R17, R17, R11, RZ ;  /* 0x0000000b11117210 */ /* 0x000fe40007ffe0ff */
[----:B------:R-:W-:Y:S01]  /*c130*/  LEA R2, P0, R10, R2, 0x2 ;  /* 0x000000020a027211 */ /* 0x000fe200078010ff */
[----:B------:R-:W-:-:S03]  /*c140*/  IMAD R6, R18, R8, R6 ;  /* 0x0000000812067224 */ /* 0x000fc600078e0206 */
[----:B------:R-:W-:-:S05]  /*c150*/  LEA.HI.X R3, R10, R3, R17, 0x2, P0 ;  /* 0x000000030a037211 */ /* 0x000fca00000f1411 */
[----:B------:R0:W5:Y:S04]  /*c160*/  LDG.E R8, desc[UR6][R2.64] ;  /* 0x0000000602087981 */ /* 0x000168000c1e1900 */
.L_x_332:
[----:B0-----:R-:W0:Y:S01]  /*c170*/  S2R R3, SR_CgaCtaId ;  /* 0x0000000000037919 */ /* 0x001e220000008800 */
[----:B------:R-:W-:-:S04]  /*c180*/  MOV R2, 0x400 ;  /* 0x0000040000027802 */ /* 0x000fc80000000f00 */
[----:B0-----:R-:W-:Y:S02]  /*c190*/  LEA R2, R3, R2, 0x18 ;  /* 0x0000000203027211 */ /* 0x001fe400078ec0ff */
[----:B------:R-:W-:-:S03]  /*c1a0*/  SHF.L.U32 R3, R15, 0x1f, RZ ;  /* 0x0000001f0f037819 */ /* 0x000fc600000006ff */
[----:B------:R-:W-:-:S04]  /*c1b0*/  IMAD R2, R13, 0x8, R2 ;  /* 0x000000080d027824 */ /* 0x000fc800078e0202 */
[----:B------:R-:W0:Y:S02]  /*c1c0*/  SYNCS.PHASECHK.TRANS64.TRYWAIT P0, [R2+URZ+0x34840], R3 ;  /* 0x03484003020075a7 */ /* 0x000e24000800017f */
[----:B0-----:R-:W-:Y:S05]  /*c1d0*/  @!P0 BRA `(.L_x_333) ;  /* 0x0000002c00488947 */ /* 0x001fea0003800000 */
.L_x_394:
        /* <DEDUP_REMOVED lines=11> */
.L_x_334:
[----:B------:R-:W2:Y:S04]  /*c290*/  LDL R17, [R1+0x4] ;  /* 0x0000040001117983 */ /* 0x000ea80000100800 */
[----:B------:R-:W3:Y:S01]  /*c2a0*/  LDL.LU R11, [R1+0x8] ;  /* 0x00000800010b7983 */ /* 0x000ee20000300800 */
[----:B0-----:R-:W-:-:S03]  /*c2b0*/  MOV R3, 0x400 ;  /* 0x0000040000037802 */ /* 0x001fc60000000f00 */
[----:B------:R-:W4:Y:S01]  /*c2c0*/  LDL R9, [R1] ;  /* 0x0000000001097983 */ /* 0x000f220000100800 */
[----:B------:R-:W0:Y:S01]  /*c2d0*/  S2R R10, SR_CgaCtaId ;  /* 0x00000000000a7919 */ /* 0x000e220000008800 */
[----:B------:R-:W-:Y:S02]  /*c2e0*/  R2UR UR9, R2 ;  /* 0x00000000020972ca */ /* 0x000fe400000e0000 */
[----:B------:R-:W-:Y:S01]  /*c2f0*/  R2UR UR11, R6 ;  /* 0x00000000060b72ca */ /* 0x000fe200000e0000 */
[----:B------:R-:W-:Y:S01]  /*c300*/  UIADD3 UR4, UP0, UR36, 0x370, URZ ;  /* 0x0000037024047890 */ /* 0x000fe2000ff1e03f */
[----:B------:R-:W-:Y:S02]  /*c310*/  R2UR UR12, R4 ;  /* 0x00000000040c72ca */ /* 0x000fe400000e0000 */
[----:B-----5:R-:W-:Y:S02]  /*c320*/  R2UR UR13, R8 ;  /* 0x00000000080d72ca */ /* 0x020fe400000e0000 */
[----:B0-----:R-:W-:-:S05]  /*c330*/  LEA R3, R10, R3, 0x18 ;  /* 0x000000030a037211 */ /* 0x001fca00078ec0ff */
[----:B------:R-:W-:-:S05]  /*c340*/  IMAD R2, R13, 0xc000, R3 ;  /* 0x0000c0000d027824 */ /* 0x000fca00078e0203 */
[----:B------:R-:W-:Y:S01]  /*c350*/  R2UR UR14, R2 ;  /* 0x00000000020e72ca */ /* 0x000fe200000e0000 */
[----:B------:R-:W-:Y:S01]  /*c360*/  UIADD3 UR9, UR9, 0x34830, URZ ;  /* 0x0003483009097890 */ /* 0x000fe2000fffe03f */
[----:B------:R-:W-:Y:S01]  /*c370*/  VIADD R3, R3, 0x34800 ;  /* 0x0003480003037836 */ /* 0x000fe20000000000 */
[----:B------:R-:W-:Y:S01]  /*c380*/  UMOV UR10, URZ ;  /* 0x0000003f000a7c82 */ /* 0x000fe20008000000 */
[----:B------:R-:W-:Y:S01]  /*c390*/  UMOV UR6, 0x0 ;  /* 0x0000000000067882 */ /* 0x000fe20000000000 */
[----:B------:R-:W-:-:S08]  /*c3a0*/  UMOV UR7, 0x14f00000 ;  /* 0x14f0000000077882 */ /* 0x000fd00000000000 */
[----:B------:R-:W-:Y:S02]  /*c3b0*/  UIADD3 UR8, UR14, 0x1c400, URZ ;  /* 0x0001c4000e087890 */ /* 0x000fe4000fffe03f */
[----:B------:R-:W-:Y:S02]  /*c3c0*/  UIADD3 UR15, UR14, 0x20400, URZ ;  /* 0x000204000e0f7890 */ /* 0x000fe4000fffe03f */
[----:B------:R-:W-:Y:S01]  /*c3d0*/  UIADD3 UR14, UR14, 0x24400, URZ ;  /* 0x000244000e0e7890 */ /* 0x000fe2000fffe03f */
[----:B------:R-:W-:Y:S01]  /*c3e0*/  UMOV UR17, 0x40 ;  /* 0x0000004000117882 */ /* 0x000fe20000000000 */
[----:B------:R-:W-:Y:S01]  /*c3f0*/  UMOV UR16, 0x80 ;  /* 0x0000008000107882 */ /* 0x000fe20000000000 */
[----:B--2---:R-:W-:-:S13]  /*c400*/  R2UR UR5, R17 ;  /* 0x00000000110572ca */ /* 0x004fda00000e0000 */
[----:B------:R-:W-:Y:S02]  /*c410*/  ULEA UR11, UR11, UR5, 0x7 ;  /* 0x000000050b0b7291 */ /* 0x000fe4000f8e383f */
[----:B------:R-:W-:Y:S01]  /*c420*/  UIADD3.X UR5, URZ, UR37, URZ, UP0, !UPT ;  /* 0x000000253f057290 */ /* 0x000fe200087fe43f */
[----:B---3--:R-:W-:Y:S01]  /*c430*/  SHF.L.U32 R2, R11, 0x1f, RZ ;  /* 0x0000001f0b027819 */ /* 0x008fe200000006ff */
[----:B----4-:R-:W-:-:S07]  /*c440*/  IMAD R3, R9, 0x8, R3 ;  /* 0x0000000809037824 */ /* 0x010fce00078e0203 */
[----:B------:R0:W-:Y:S02]  /*c450*/  UTMALDG.4D [UR8], [UR4], desc[UR6] ;  /* 0x00000608040075b4 */ /* 0x0001e40008019000 */
[----:B0-----:R-:W-:Y:S01]  /*c460*/  UMOV UR8, UR15 ;  /* 0x0000000f00087c82 */ /* 0x001fe20008000000 */
[----:B------:R-:W-:Y:S02]  /*c470*/  UMOV UR10, UR17 ;  /* 0x00000011000a7c82 */ /* 0x000fe40008000000 */
[----:B------:R0:W-:Y:S02]  /*c480*/  UTMALDG.4D [UR8], [UR4], desc[UR6] ;  /* 0x00000608040075b4 */ /* 0x0001e40008019000 */
[----:B0-----:R-:W-:Y:S01]  /*c490*/  UMOV UR8, UR14 ;  /* 0x0000000e00087c82 */ /* 0x001fe20008000000 */
[----:B------:R-:W-:Y:S02]  /*c4a0*/  UMOV UR10, UR16 ;  /* 0x00000010000a7c82 */ /* 0x000fe40008000000 */
[----:B------:R0:W-:Y:S01]  /*c4b0*/  UTMALDG.4D [UR8], [UR4], desc[UR6] ;  /* 0x00000608040075b4 */ /* 0x0001e20008019000 */
[----:B------:R-:W1:Y:S02]  /*c4c0*/  SYNCS.PHASECHK.TRANS64.TRYWAIT P0, [R3+URZ+0x60], R2 ;  /* 0x00006002030075a7 */ /* 0x000e64000800017f */
[----:B01----:R-:W-:Y:S05]  /*c4d0*/  @!P0 BRA `(.L_x_335) ;  /* 0x00000028009c8947 */ /* 0x003fea0003800000 */
.L_x_395:
[----:B------:R-:W-:Y:S05]  /*c4e0*/  @P1 BRA `(.L_x_336) ;  /* 0x0000000000301947 */ /* 0x000fea0003800000 */
[----:B------:R-:W1:Y:S01]  /*c4f0*/  S2R R9, SR_TID.X ;  /* 0x0000000000097919 */ /* 0x000e620000002100 */
[----:B------:R-:W-:Y:S01]  /*c500*/  MOV R10, 0x400 ;  /* 0x00000400000a7802 */ /* 0x000fe20000000f00 */
[----:B------:R-:W2:Y:S01]  /*c510*/  S2R R11, SR_CgaCtaId ;  /* 0x00000000000b7919 */ /* 0x000ea20000008800 */
[----:B-1----:R-:W-:Y:S02]  /*c520*/  LOP3.LUT R17, R9, 0x1f, RZ, 0xc0, !PT ;  /* 0x0000001f09117812 */ /* 0x002fe400078ec0ff */
[----:B------:R-:W3:Y:S02]  /*c530*/  LDL R9, [R1] ;  /* 0x0000000001097983 */ /* 0x000ee40000100800 */
[----:B------:R-:W-:Y:S02]  /*c540*/  ISETP.NE.AND P0, PT, R17, RZ, PT ;  /* 0x000000ff1100720c */ /* 0x000fe40003f05270 */
[----:B--2---:R-:W-:Y:S02]  /*c550*/  LEA R10, R11, R10, 0x18 ;  /* 0x0000000a0b0a7211 */ /* 0x004fe400078ec0ff */
[----:B0-----:R-:W-:-:S03]  /*c560*/  MOV R3, 0x8000 ;  /* 0x0000800000037802 */ /* 0x001fc60000000f00 */
[----:B---3--:R-:W-:-:S04]  /*c570*/  IMAD R2, R9, 0x8, R10 ;  /* 0x0000000809027824 */ /* 0x008fc800078e020a */
[----:B------:R1:W-:Y:S02]  /*c580*/  SYNCS.ARRIVE.TRANS64 RZ, [R2+URZ+0x34850], R3 ;  /* 0x0348500302ff79a7 */ /* 0x0003e4000800003f */
[----:B------:R-:W-:Y:S05]  /*c590*/  @!P0 BRA `(.L_x_336) ;  /* 0x0000000000048947 */ /* 0x000fea0003800000 */
[----:B------:R-:W-:Y:S01]  /*c5a0*/  BPT.TRAP 0x1 ;  /* 0x000000040000795c */ /* 0x000fe20000300000 */
.L_x_336:
[----:B01----:R-:W2:Y:S01]  /*c5b0*/  LDL.LU R2, [R1+0xc] ;  /* 0x00000c0001027983 */ /* 0x003ea20000300800 */
[----:B------:R-:W-:-:S03]  /*c5c0*/  MOV R10, 0x400 ;  /* 0x00000400000a7802 */ /* 0x000fc60000000f00 */
[----:B------:R-:W3:Y:S04]  /*c5d0*/  LDL.LU R9, [R1] ;  /* 0x0000000001097983 */ /* 0x000ee80000300800 */
[----:B------:R-:W4:Y:S01]  /*c5e0*/  LDL R3, [R1+0x4] ;  /* 0x0000040001037983 */ /* 0x000f220000100800 */
[----:B------:R-:W0:Y:S01]  /*c5f0*/  S2R R11, SR_CgaCtaId ;  /* 0x00000000000b7919 */ /* 0x000e220000008800 */
[----:B------:R-:W-:Y:S01]  /*c600*/  R2UR UR13, R5 ;  /* 0x00000000050d72ca */ /* 0x000fe200000e0000 */
[----:B------:R-:W-:Y:S01]  /*c610*/  UIADD3 UR4, UP0, UR36, 0x470, URZ ;  /* 0x0000047024047890 */ /* 0x000fe2000ff1e03f */
[----:B------:R-:W-:Y:S02]  /*c620*/  R2UR UR12, R4 ;  /* 0x00000000040c72ca */ /* 0x000fe400000e0000 */
[----:B0-----:R-:W-:Y:S01]  /*c630*/  LEA R10, R11, R10, 0x18 ;  /* 0x0000000a0b0a7211 */ /* 0x001fe200078ec0ff */
[----:B------:R-:W-:Y:S01]  /*c640*/  UMOV UR10, URZ ;  /* 0x0000003f000a7c82 */ /* 0x000fe20008000000 */
[----:B------:R-:W-:Y:S01]  /*c650*/  UMOV UR7, 0x14f00000 ;  /* 0x14f0000000077882 */ /* 0x000fe20000000000 */
[----:B------:R-:W-:Y:S01]  /*c660*/  UMOV UR15, 0x40 ;  /* 0x00000040000f7882 */ /* 0x000fe20000000000 */
[----:B------:R0:W-:Y:S01]  /*c670*/  STL [R1+0xc], R6 ;  /* 0x00000c0601007387 */ /* 0x0001e20000100800 */
[----:B------:R-:W-:Y:S01]  /*c680*/  IMAD.MOV.U32 R5, RZ, RZ, R8 ;  /* 0x000000ffff057224 */ /* 0x000fe200078e0008 */
[----:B--2---:R-:W-:Y:S01]  /*c690*/  R2UR UR11, R2 ;  /* 0x00000000020b72ca */ /* 0x004fe200000e0000 */
[----:B---3--:R-:W-:-:S05]  /*c6a0*/  IMAD R2, R9, 0x8, R10 ;  /* 0x0000000809027824 */ /* 0x008fca00078e020a */
[----:B------:R-:W-:Y:S01]  /*c6b0*/  R2UR UR9, R2 ;  /* 0x00000000020972ca */ /* 0x000fe200000e0000 */
[----:B------:R-:W-:Y:S01]  /*c6c0*/  IMAD R2, R9, 0x8000, R10 ;  /* 0x0000800009027824 */ /* 0x000fe200078e020a */
[----:B----4-:R-:W-:-:S04]  /*c6d0*/  R2UR UR5, R3 ;  /* 0x00000000030572ca */ /* 0x010fc800000e0000 */
[----:B------:R-:W-:-:S07]  /*c6e0*/  R2UR UR6, R2 ;  /* 0x00000000020672ca */ /* 0x000fce00000e0000 */
[----:B------:R-:W-:Y:S02]  /*c6f0*/  UIADD3 UR9, UR9, 0x34850, URZ ;  /* 0x0003485009097890 */ /* 0x000fe4000fffe03f */
[----:B------:R-:W-:Y:S02]  /*c700*/  ULEA UR11, UR11, UR5, 0x7 ;  /* 0x000000050b0b7291 */ /* 0x000fe4000f8e383f */
[----:B------:R-:W-:Y:S02]  /*c710*/  UIADD3.X UR5, URZ, UR37, URZ, UP0, !UPT ;  /* 0x000000253f057290 */ /* 0x000fe400087fe43f */
[----:B------:R-:W-:Y:S02]  /*c720*/  UIADD3 UR8, UR6, 0x400, URZ ;  /* 0x0000040006087890 */ /* 0x000fe4000fffe03f */
[----:B------:R-:W-:-:S03]  /*c730*/  UIADD3 UR14, UR6, 0x4400, URZ ;  /* 0x00004400060e7890 */ /* 0x000fc6000fffe03f */
[----:B------:R-:W-:-:S04]  /*c740*/  UMOV UR6, 0x0 ;  /* 0x0000000000067882 */ /* 0x000fc80000000000 */
[----:B------:R1:W-:Y:S02]  /*c750*/  UTMALDG.4D [UR8], [UR4], desc[UR6] ;  /* 0x00000608040075b4 */ /* 0x0003e40008019000 */
[----:B-1----:R-:W-:Y:S01]  /*c760*/  UMOV UR8, UR14 ;  /* 0x0000000e00087c82 */ /* 0x002fe20008000000 */
[----:B------:R-:W-:Y:S02]  /*c770*/  UMOV UR10, UR15 ;  /* 0x0000000f000a7c82 */ /* 0x000fe40008000000 */
[----:B------:R0:W-:Y:S02]  /*c780*/  UTMALDG.4D [UR8], [UR4], desc[UR6] ;  /* 0x00000608040075b4 */ /* 0x0001e40008019000 */
[----:B0-----:R-:W-:Y:S01]  /*c790*/  NOP ;  /* 0x0000000000007918 */ /* 0x001fe20000000000 */
.L_x_331:
[----:B------:R-:W-:Y:S05]  /*c7a0*/  BSYNC B2 ;  /* 0x0000000000027941 */ /* 0x000fea0003800000 */
.L_x_330:
[----:B------:R-:W2:Y:S04]  /*c7b0*/  LDL.LU R2, [R1+0x18] ;  /* 0x0000180001027983 */ /* 0x000ea80000300800 */
[----:B------:R0:W-:Y:S04]  /*c7c0*/  STL [R1], R13 ;  /* 0x0000000d01007387 */ /* 0x0001e80000100800 */
[----:B------:R0:W-:Y:S02]  /*c7d0*/  STL [R1+0x8], R15 ;  /* 0x0000080f01007387 */ /* 0x0001e40000100800 */
[----:B0-2---:R-:W-:-:S07]  /*c7e0*/  VIADD R6, R2, 0xfffffffd ;  /* 0xfffffffd02067836 */ /* 0x005fce0000000000 */
.L_x_329:
[----:B------:R-:W-:Y:S05]  /*c7f0*/  BSYNC B1 ;  /* 0x0000000000017941 */ /* 0x000fea0003800000 */
.L_x_328:
[----:B------:R-:W-:-:S05]  /*c800*/  IMAD.MOV R14, RZ, RZ, -R14 ;  /* 0x000000ffff0e7224 */ /* 0x000fca00078e0a0e */
[----:B------:R-:W-:-:S13]  /*c810*/  ISETP.NE.AND P0, PT, R7, R14, PT ;  /* 0x0000000e0700720c */ /* 0x000fda0003f05270 */
[----:B------:R-:W-:Y:S05]  /*c820*/  @!P0 BRA `(.L_x_327) ;  /* 0x0000001000088947 */ /* 0x000fea0003800000 */
[----:B------:R-:W-:-:S07]  /*c830*/  IMAD.MOV.U32 R10, RZ, RZ, R5 ;  /* 0x000000ffff0a7224 */ /* 0x000fce00078e0005 */
.L_x_351:
[----:B------:R-:W2:Y:S04]  /*c840*/  LDL R3, [R1] ;  /* 0x0000000001037983 */ /* 0x000ea80000100800 */
[----:B------:R-:W3:Y:S01]  /*c850*/  LDL R2, [R1+0x8] ;  /* 0x0000080001027983 */ /* 0x000ee20000100800 */
[----:B------:R-:W-:Y:S05]  /*c860*/  YIELD ;  /* 0x0000000000007946 */ /* 0x000fea0003800000 */
[----:B------:R-:W-:Y:S01]  /*c870*/  BSSY B1, `(.L_x_337) ;  /* 0x000007b000017945 */ /* 0x000fe20003800000 */
[----:B--2---:R-:W-:-:S04]  /*c880*/  IADD3 R7, R3, 0x1, RZ ;  /* 0x0000000103077810 */ /* 0x004fc80007ffe0ff */
[----:B------:R-:W-:-:S04]  /*c890*/  ISETP.NE.AND P0, PT, R7, 0x2, PT ;  /* 0x000000020700780c */ /* 0x000fc80003f05270 */
[----:B------:R-:W-:Y:S02]  /*c8a0*/  SEL R8, RZ, 0x1, P0 ;  /* 0x00000001ff087807 */ /* 0x000fe40000000000 */
[----:B------:R-:W-:Y:S02]  /*c8b0*/  SEL R7, R7, RZ, P0 ;  /* 0x000000ff07077207 */ /* 0x000fe40000000000 */
[----:B---3--:R-:W-:Y:S01]  /*c8c0*/  LOP3.LUT R8, R2, R8, RZ, 0x3c, !PT ;  /* 0x0000000802087212 */ /* 0x008fe200078e3cff */
[----:B0-----:R-:W-:Y:S06]  /*c8d0*/  @!P6 BRA `(.L_x_338) ;  /* 0x0000000400d0e947 */ /* 0x001fec0003800000 */
[----:B------:R-:W-:Y:S01]  /*c8e0*/  ULDC.64 UR4, c[0x0][0x3f8] ;  /* 0x0000fe0000047ab9 */ /* 0x000fe20000000a00 */
[----:B------:R-:W-:Y:S01]  /*c8f0*/  IMAD.MOV.U32 R9, RZ, RZ, R6 ;  /* 0x000000ffff097224 */ /* 0x000fe200078e0006 */
[----:B------:R-:W-:-:S04]  /*c900*/  ISETP.NE.U32.AND P0, PT, RZ, UR4, PT ;  /* 0x00000004ff007c0c */ /* 0x000fc8000bf05070 */
[----:B------:R-:W-:-:S13]  /*c910*/  ISETP.NE.AND.EX P0, PT, RZ, UR5, PT, P0 ;  /* 0x00000005ff007c0c */ /* 0x000fda000bf05300 */
        /* <DEDUP_REMOVED lines=16> */
[----:B------:R-:W-:-:S04]  /*ca20*/  LEA R10, P0, R2, UR4, 0x2 ;  /* 0x00000004020a7c11 */ /* 0x000fc8000f8010ff */
[----:B------:R-:W-:-:S05]  /*ca30*/  LEA.HI.X R11, R2, UR5, R3, 0x2, P0 ;  /* 0x00000005020b7c11 */ /* 0x000fca00080f1403 */
[----:B------:R0:W5:Y:S04]  /*ca40*/  LDG.E R10, desc[UR8][R10.64] ;  /* 0x000000080a0a7981 */ /* 0x000168000c1e1900 */
.L_x_339:
[----:B------:R-:W1:Y:S01]  /*ca50*/  S2R R3, SR_CgaCtaId ;  /* 0x0000000000037919 */ /* 0x000e620000008800 */
[----:B------:R-:W-:-:S04]  /*ca60*/  MOV R2, 0x400 ;  /* 0x0000040000027802 */ /* 0x000fc80000000f00 */
[----:B-1----:R-:W-:Y:S02]  /*ca70*/  LEA R2, R3, R2, 0x18 ;  /* 0x0000000203027211 */ /* 0x002fe400078ec0ff */
[----:B------:R-:W-:-:S03]  /*ca80*/  SHF.L.U32 R3, R8, 0x1f, RZ ;  /* 0x0000001f08037819 */ /* 0x000fc600000006ff */
[----:B------:R-:W-:-:S04]  /*ca90*/  IMAD R2, R7, 0x8, R2 ;  /* 0x0000000807027824 */ /* 0x000fc800078e0202 */
[----:B------:R-:W1:Y:S02]  /*caa0*/  SYNCS.PHASECHK.TRANS64.TRYWAIT P0, [R2+URZ+0x34840], R3 ;  /* 0x03484003020075a7 */ /* 0x000e64000800017f */
[----:B-1----:R-:W-:Y:S05]  /*cab0*/  @!P0 BRA `(.L_x_340) ;  /* 0x0000002400388947 */ /* 0x002fea0003800000 */
.L_x_396:
[----:B0-----:R-:W0:Y:S02]  /*cac0*/  S2R R11, SR_TID.X ;  /* 0x00000000000b7919 */ /* 0x001e240000002100 */
[----:B0-----:R-:W-:-:S04]  /*cad0*/  LOP3.LUT R11, R11, 0x7f, RZ, 0xc0, !PT ;  /* 0x0000007f0b0b7812 */ /* 0x001fc800078ec0ff */
[----:B------:R-:W-:-:S13]  /*cae0*/  ISETP.NE.AND P0, PT, R11, RZ, PT ;  /* 0x000000ff0b00720c */ /* 0x000fda0003f05270 */
[----:B------:R-:W-:Y:S05]  /*caf0*/  @P0 BRA `(.L_x_341) ;  /* 0x00000000001c0947 */ /* 0x000fea0003800000 */
[----:B------:R-:W0:Y:S01]  /*cb00*/  S2R R11, SR_TID.X ;  /* 0x00000000000b7919 */ /* 0x000e220000002100 */
[----:B-1----:R-:W-:-:S04]  /*cb10*/  IMAD.MOV.U32 R3, RZ, RZ, 0xc000 ;  /* 0x0000c000ff037424 */ /* 0x002fc800078e00ff */
[----:B------:R2:W-:Y:S01]  /*cb20*/  SYNCS.ARRIVE.TRANS64 RZ, [R2+URZ+0x34830], R3 ;  /* 0x0348300302ff79a7 */ /* 0x0005e2000800003f */
[----:B0-----:R-:W-:-:S04]  /*cb30*/  LOP3.LUT R11, R11, 0x1f, RZ, 0xc0, !PT ;  /* 0x0000001f0b0b7812 */ /* 0x001fc800078ec0ff */
[----:B------:R-:W-:-:S13]  /*cb40*/  ISETP.NE.AND P1, PT, R11, RZ, PT ;  /* 0x000000ff0b00720c */ /* 0x000fda0003f25270 */
[----:B--2---:R-:W-:Y:S05]  /*cb50*/  @!P1 BRA `(.L_x_341) ;  /* 0x0000000000049947 */ /* 0x004fea0003800000 */
[----:B------:R-:W-:Y:S01]  /*cb60*/  BPT.TRAP 0x1 ;  /* 0x000000040000795c */ /* 0x000fe20000300000 */
.L_x_341:
[----:B------:R-:W2:Y:S04]  /*cb70*/  LDL R15, [R1+0x4] ;  /* 0x00000400010f7983 */ /* 0x000ea80000100800 */
[----:B-1----:R-:W3:Y:S01]  /*cb80*/  LDL.LU R3, [R1+0x8] ;  /* 0x0000080001037983 */ /* 0x002ee20000300800 */
[----:B------:R-:W-:-:S03]  /*cb90*/  MOV R13, 0x400 ;  /* 0x00000400000d7802 */ /* 0x000fc60000000f00 */
        /* <DEDUP_REMOVED lines=11> */
[----:B------:R-:W-:Y:S01]  /*cc50*/  IADD3 R2, R13, 0x34800, RZ ;  /* 0x000348000d027810 */ /* 0x000fe20007ffe0ff */
        /* <DEDUP_REMOVED lines=22> */
.L_x_397:
        /* <DEDUP_REMOVED lines=8> */
.L_x_343:
[----:B------:R-:W2:Y:S01]  /*ce40*/  LDL.LU R15, [R1+0xc] ;  /* 0x00000c00010f7983 */ /* 0x000ea20000300800 */
[----:B------:R-:W-:-:S03]  /*ce50*/  MOV R13, 0x400 ;  /* 0x00000400000d7802 */ /* 0x000fc60000000f00 */
[----:B0-----:R-:W3:Y:S04]  /*ce60*/  LDL.LU R3, [R1] ;  /* 0x0000000001037983 */ /* 0x001ee80000300800 */
[----:B------:R-:W4:Y:S01]  /*ce70*/  LDL R11, [R1+0x4] ;  /* 0x00000400010b7983 */ /* 0x000f220000100800 */
[----:B------:R-:W0:Y:S01]  /*ce80*/  S2R R14, SR_CgaCtaId ;  /* 0x00000000000e7919 */ /* 0x000e220000008800 */
[----:B------:R-:W-:Y:S01]  /*ce90*/  R2UR UR9, R2 ;  /* 0x00000000020972ca */ /* 0x000fe200000e0000 */
[----:B------:R-:W-:Y:S01]  /*cea0*/  UIADD3 UR4, UP0, UR36, 0x470, URZ ;  /* 0x0000047024047890 */ /* 0x000fe2000ff1e03f */
[----:B------:R-:W-:Y:S02]  /*ceb0*/  R2UR UR13, R5 ;  /* 0x00000000050d72ca */ /* 0x000fe400000e0000 */
[----:B------:R-:W-:-:S02]  /*cec0*/  R2UR UR12, R4 ;  /* 0x00000000040c72ca */ /* 0x000fc400000e0000 */
[----:B0-----:R-:W-:-:S07]  /*ced0*/  LEA R13, R14, R13, 0x18 ;  /* 0x0000000d0e0d7211 */ /* 0x001fce00078ec0ff */
[----:B------:R-:W-:Y:S01]  /*cee0*/  UIADD3 UR9, UR9, 0x50, URZ ;  /* 0x0000005009097890 */ /* 0x000fe2000fffe03f */
[----:B------:R-:W-:Y:S01]  /*cef0*/  UMOV UR10, URZ ;  /* 0x0000003f000a7c82 */ /* 0x000fe20008000000 */
[----:B------:R-:W-:Y:S01]  /*cf00*/  UMOV UR7, 0x14f00000 ;  /* 0x14f0000000077882 */ /* 0x000fe20000000000 */
[----:B------:R-:W-:Y:S01]  /*cf10*/  UMOV UR15, 0x40 ;  /* 0x00000040000f7882 */ /* 0x000fe20000000000 */
[----:B------:R0:W-:Y:S01]  /*cf20*/  STL [R1+0xc], R9 ;  /* 0x00000c0901007387 */ /* 0x0001e20000100800 */
[----:B------:R-:W-:Y:S01]  /*cf30*/  IMAD.MOV.U32 R5, RZ, RZ, R10 ;  /* 0x000000ffff057224 */ /* 0x000fe200078e000a */
[----:B--2---:R-:W-:Y:S01]  /*cf40*/  R2UR UR11, R15 ;  /* 0x000000000f0b72ca */ /* 0x004fe200000e0000 */
[----:B---3--:R-:W-:Y:S01]  /*cf50*/  IMAD R3, R3, 0x8000, R13 ;  /* 0x0000800003037824 */ /* 0x008fe200078e020d */
[----:B----4-:R-:W-:-:S04]  /*cf60*/  R2UR UR5, R11 ;  /* 0x000000000b0572ca */ /* 0x010fc800000e0000 */
[----:B------:R-:W-:-:S09]  /*cf70*/  R2UR UR6, R3 ;  /* 0x00000000030672ca */ /* 0x000fd200000e0000 */
[----:B------:R-:W-:-:S04]  /*cf80*/  ULEA UR11, UR11, UR5, 0x7 ;  /* 0x000000050b0b7291 */ /* 0x000fc8000f8e383f */
[----:B------:R-:W-:Y:S02]  /*cf90*/  UIADD3 UR8, UR6, 0x400, URZ ;  /* 0x0000040006087890 */ /* 0x000fe4000fffe03f */
[----:B------:R-:W-:Y:S02]  /*cfa0*/  UIADD3.X UR5, URZ, UR37, URZ, UP0, !UPT ;  /* 0x000000253f057290 */ /* 0x000fe400087fe43f */
[----:B------:R-:W-:-:S03]  /*cfb0*/  UIADD3 UR14, UR6, 0x4400, URZ ;  /* 0x00004400060e7890 */ /* 0x000fc6000fffe03f */
[----:B------:R-:W-:-:S04]  /*cfc0*/  UMOV UR6, 0x0 ;  /* 0x0000000000067882 */ /* 0x000fc80000000000 */
[----:B------:R1:W-:Y:S02]  /*cfd0*/  UTMALDG.4D [UR8], [UR4], desc[UR6] ;  /* 0x00000608040075b4 */ /* 0x0003e40008019000 */
[----:B-1----:R-:W-:Y:S01]  /*cfe0*/  UMOV UR8, UR14 ;  /* 0x0000000e00087c82 */ /* 0x002fe20008000000 */
[----:B------:R-:W-:Y:S02]  /*cff0*/  UMOV UR10, UR15 ;  /* 0x0000000f000a7c82 */ /* 0x000fe40008000000 */
[----:B------:R0:W-:Y:S02]  /*d000*/  UTMALDG.4D [UR8], [UR4], desc[UR6] ;  /* 0x00000608040075b4 */ /* 0x0001e40008019000 */
[----:B0-----:R-:W-:Y:S01]  /*d010*/  NOP ;  /* 0x0000000000007918 */ /* 0x001fe20000000000 */
.L_x_338:
[----:B------:R-:W-:Y:S05]  /*d020*/  BSYNC B1 ;  /* 0x0000000000017941 */ /* 0x000fea0003800000 */
.L_x_337:
[----:B------:R-:W-:Y:S01]  /*d030*/  VIADD R2, R7, 0x1 ;  /* 0x0000000107027836 */ /* 0x000fe20000000000 */
[----:B------:R-:W-:Y:S04]  /*d040*/  BSSY B1, `(.L_x_344) ;  /* 0x000007c000017945 */ /* 0x000fe80003800000 */
[----:B------:R-:W-:-:S04]  /*d050*/  ISETP.NE.AND P0, PT, R2, 0x2, PT ;  /* 0x000000020200780c */ /* 0x000fc80003f05270 */
[----:B------:R-:W-:Y:S02]  /*d060*/  SEL R3, RZ, 0x1, P0 ;  /* 0x00000001ff037807 */ /* 0x000fe40000000000 */
[----:B------:R-:W-:Y:S02]  /*d070*/  SEL R14, R2, RZ, P0 ;  /* 0x000000ff020e7207 */ /* 0x000fe40000000000 */
[----:B------:R-:W-:-:S05]  /*d080*/  LOP3.LUT R13, R8, R3, RZ, 0x3c, !PT ;  /* 0x00000003080d7212 */ /* 0x000fca00078e3cff */
[----:B------:R0:W-:Y:S04]  /*d090*/  STL [R1+0x8], R13 ;  /* 0x0000080d01007387 */ /* 0x0001e80000100800 */
[----:B------:R0:W-:Y:S01]  /*d0a0*/  STL [R1], R14 ;  /* 0x0000000e01007387 */ /* 0x0001e20000100800 */
[----:B------:R-:W-:Y:S05]  /*d0b0*/  @!P6 BRA `(.L_x_345) ;  /* 0x0000000400d0e947 */ /* 0x000fea0003800000 */
[----:B------:R-:W-:Y:S01]  /*d0c0*/  ULDC.64 UR4, c[0x0][0x3f8] ;  /* 0x0000fe0000047ab9 */ /* 0x000fe20000000a00 */
[----:B------:R-:W-:Y:S01]  /*d0d0*/  VIADD R9, R6, 0xffffffff ;  /* 0xffffffff06097836 */ /* 0x000fe20000000000 */
[----:B------:R-:W-:-:S04]  /*d0e0*/  ISETP.NE.U32.AND P0, PT, RZ, UR4, PT ;  /* 0x00000004ff007c0c */ /* 0x000fc8000bf05070 */
[----:B------:R-:W-:-:S13]  /*d0f0*/  ISETP.NE.AND.EX P0, PT, RZ, UR5, PT, P0 ;  /* 0x00000005ff007c0c */ /* 0x000fda000bf05300 */
[----:B------:R-:W-:Y:S05]  /*d100*/  @!P0 BRA `(.L_x_346) ;  /* 0x0000000000488947 */ /* 0x000fea0003800000 */
        /* <DEDUP_REMOVED lines=18> */
.L_x_346:
[----:B------:R-:W2:Y:S01]  /*d230*/  S2R R3, SR_CgaCtaId ;  /* 0x0000000000037919 */ /* 0x000ea20000008800 */
[----:B------:R-:W-:-:S04]  /*d240*/  MOV R2, 0x400 ;  /* 0x0000040000027802 */ /* 0x000fc80000000f00 */
[----:B--2---:R-:W-:Y:S02]  /*d250*/  LEA R2, R3, R2, 0x18 ;  /* 0x0000000203027211 */ /* 0x004fe400078ec0ff */
[----:B------:R-:W-:-:S03]  /*d260*/  SHF.L.U32 R3, R13, 0x1f, RZ ;  /* 0x0000001f0d037819 */ /* 0x000fc600000006ff */
[----:B------:R-:W-:-:S04]  /*d270*/  IMAD R2, R14, 0x8, R2 ;  /* 0x000000080e027824 */ /* 0x000fc800078e0202 */
[----:B------:R-:W2:Y:S02]  /*d280*/  SYNCS.PHASECHK.TRANS64.TRYWAIT P0, [R2+URZ+0x34840], R3 ;  /* 0x03484003020075a7 */ /* 0x000ea4000800017f */
[----:B--2---:R-:W-:Y:S05]  /*d290*/  @!P0 BRA `(.L_x_347) ;  /* 0x0000001c00688947 */ /* 0x004fea0003800000 */
.L_x_398:
        /* <DEDUP_REMOVED lines=11> */
.L_x_348:
[----:B0-----:R-:W3:Y:S01]  /*d350*/  LDL R13, [R1] ;  /* 0x00000000010d7983 */ /* 0x001ee20000100800 */
[----:B------:R-:W-:-:S03]  /*d360*/  MOV R14, 0x400 ;  /* 0x00000400000e7802 */ /* 0x000fc60000000f00 */
[----:B------:R-:W4:Y:S01]  /*d370*/  LDL R11, [R1+0x4] ;  /* 0x00000400010b7983 */ /* 0x000f220000100800 */
[----:B------:R-:W0:Y:S01]  /*d380*/  S2R R15, SR_CgaCtaId ;  /* 0x00000000000f7919 */ /* 0x000e220000008800 */
[----:B------:R-:W-:Y:S01]  /*d390*/  R2UR UR11, R9 ;  /* 0x00000000090b72ca */ /* 0x000fe200000e0000 */
[----:B------:R-:W-:Y:S01]  /*d3a0*/  UIADD3 UR4, UP0, UR36, 0x370, URZ ;  /* 0x0000037024047890 */ /* 0x000fe2000ff1e03f */
[----:B------:R-:W-:Y:S02]  /*d3b0*/  R2UR UR12, R4 ;  /* 0x00000000040c72ca */ /* 0x000fe400000e0000 */
[----:B0-----:R-:W-:-:S05]  /*d3c0*/  LEA R14, R15, R14, 0x18 ;  /* 0x0000000e0f0e7211 */ /* 0x001fca00078ec0ff */
[----:B--2---:R-:W-:Y:S01]  /*d3d0*/  VIADD R2, R14, 0x34800 ;  /* 0x000348000e027836 */ /* 0x004fe20000000000 */
[----:B-----5:R-:W-:Y:S01]  /*d3e0*/  R2UR UR13, R10 ;  /* 0x000000000a0d72ca */ /* 0x020fe200000e0000 */
[----:B------:R-:W-:Y:S01]  /*d3f0*/  UMOV UR10, URZ ;  /* 0x0000003f000a7c82 */ /* 0x000fe20008000000 */
[----:B------:R-:W-:Y:S01]  /*d400*/  UMOV UR6, 0x0 ;  /* 0x0000000000067882 */ /* 0x000fe20000000000 */
[----:B------:R-:W-:Y:S01]  /*d410*/  UMOV UR7, 0x14f00000 ;  /* 0x14f0000000077882 */ /* 0x000fe20000000000 */
[----:B------:R-:W-:Y:S01]  /*d420*/  UMOV UR18, 0x40 ;  /* 0x0000004000127882 */ /* 0x000fe20000000000 */
[----:B------:R-:W-:Y:S01]  /*d430*/  UMOV UR17, 0x80 ;  /* 0x0000008000117882 */ /* 0x000fe20000000000 */
[----:B------:R-:W-:Y:S01]  /*d440*/  SHF.L.U32 R8, R8, 0x1f, RZ ;  /* 0x0000001f08087819 */ /* 0x000fe200000006ff */
        /* <DEDUP_REMOVED lines=9> */
[----:B------:R-:W-:Y:S02]  /*d4e0*/  UIADD3 UR15, UR8, 0x20400, URZ ;  /* 0x00020400080f7890 */ /* 0x000fe4000fffe03f */
[----:B------:R-:W-:-:S03]  /*d4f0*/  UIADD3 UR16, UR8, 0x24400, URZ ;  /* 0x0002440008107890 */ /* 0x000fc6000fffe03f */
[----:B------:R-:W-:Y:S02]  /*d500*/  UMOV UR8, UR14 ;  /* 0x0000000e00087c82 */ /* 0x000fe40008000000 */
[----:B------:R0:W-:Y:S01]  /*d510*/  UTMALDG.4D [UR8], [UR4], desc[UR6] ;  /* 0x00000608040075b4 */ /* 0x0001e20008019000 */
[----:B------:R-:W-:Y:S01]  /*d520*/  LEA R2, R7, R2, 0x3 ;  /* 0x0000000207027211 */ /* 0x000fe200078e18ff */
[----:B0-----:R-:W-:Y:S01]  /*d530*/  UMOV UR8, UR15 ;  /* 0x0000000f00087c82 */ /* 0x001fe20008000000 */
[----:B------:R-:W-:Y:S02]  /*d540*/  UMOV UR10, UR18 ;  /* 0x00000012000a7c82 */ /* 0x000fe40008000000 */
[----:B------:R0:W-:Y:S02]  /*d550*/  UTMALDG.4D [UR8], [UR4], desc[UR6] ;  /* 0x00000608040075b4 */ /* 0x0001e40008019000 */
[----:B0-----:R-:W-:Y:S01]  /*d560*/  UMOV UR8, UR16 ;  /* 0x0000001000087c82 */ /* 0x001fe20008000000 */
[----:B------:R-:W-:-:S02]  /*d570*/  UMOV UR10, UR17 ;  /* 0x00000011000a7c82 */ /* 0x000fc40008000000 */
[----:B------:R0:W-:Y:S01]  /*d580*/  UTMALDG.4D [UR8], [UR4], desc[UR6] ;  /* 0x00000608040075b4 */ /* 0x0001e20008019000 */
[----:B------:R-:W1:Y:S02]  /*d590*/  SYNCS.PHASECHK.TRANS64.TRYWAIT P1, [R2+URZ+0x60], R8 ;  /* 0x00006008020075a7 */ /* 0x000e64000802017f */
[----:B01----:R-:W-:Y:S05]  /*d5a0*/  @!P1 BRA `(.L_x_349) ;  /* 0x0000001800b89947 */ /* 0x003fea0003800000 */
.L_x_399:
[----:B------:R-:W-:Y:S05]  /*d5b0*/  @P0 BRA `(.L_x_350) ;  /* 0x00000000001c0947 */ /* 0x000fea0003800000 */
[----:B------:R-:W1:Y:S02]  /*d5c0*/  S2R R3, SR_TID.X ;  /* 0x0000000000037919 */ /* 0x000e640000002100 */
[----:B-1----:R-:W-:-:S04]  /*d5d0*/  LOP3.LUT R3, R3, 0x1f, RZ, 0xc0, !PT ;  /* 0x0000001f03037812 */ /* 0x002fc800078ec0ff */
[----:B------:R-:W-:Y:S01]  /*d5e0*/  ISETP.NE.AND P1, PT, R3, RZ, PT ;  /* 0x000000ff0300720c */ /* 0x000fe20003f25270 */
[----:B------:R-:W-:-:S04]  /*d5f0*/  IMAD.MOV.U32 R3, RZ, RZ, 0x8000 ;  /* 0x00008000ff037424 */ /* 0x000fc800078e00ff */
[----:B------:R1:W-:Y:S08]  /*d600*/  SYNCS.ARRIVE.TRANS64 RZ, [R2+URZ+0x50], R3 ;  /* 0x0000500302ff79a7 */ /* 0x0003f0000800003f */
[----:B------:R-:W-:Y:S05]  /*d610*/  @!P1 BRA `(.L_x_350) ;  /* 0x0000000000049947 */ /* 0x000fea0003800000 */
[----:B------:R-:W-:Y:S01]  /*d620*/  BPT.TRAP 0x1 ;  /* 0x000000040000795c */ /* 0x000fe20000300000 */
.L_x_350:
[----:B------:R-:W2:Y:S01]  /*d630*/  LDL.LU R13, [R1+0xc] ;  /* 0x00000c00010d7983 */ /* 0x000ea20000300800 */
[----:B0-----:R-:W-:-:S03]  /*d640*/  MOV R8, 0x400 ;  /* 0x0000040000087802 */ /* 0x001fc60000000f00 */
[----:B-1----:R-:W3:Y:S01]  /*d650*/  LDL R3, [R1+0x4] ;  /* 0x0000040001037983 */ /* 0x002ee20000100800 */
[----:B------:R-:W0:Y:S01]  /*d660*/  S2R R11, SR_CgaCtaId ;  /* 0x00000000000b7919 */ /* 0x000e220000008800 */
[----:B------:R-:W-:Y:S01]  /*d670*/  R2UR UR9, R2 ;  /* 0x00000000020972ca */ /* 0x000fe200000e0000 */
[----:B------:R-:W-:Y:S01]  /*d680*/  UIADD3 UR4, UP0, UR36, 0x470, URZ ;  /* 0x0000047024047890 */ /* 0x000fe2000ff1e03f */
[----:B------:R-:W-:Y:S02]  /*d690*/  R2UR UR13, R5 ;  /* 0x00000000050d72ca */ /* 0x000fe400000e0000 */
[----:B------:R-:W-:Y:S02]  /*d6a0*/  R2UR UR12, R4 ;  /* 0x00000000040c72ca */ /* 0x000fe400000e0000 */
[----:B0-----:R-:W-:-:S05]  /*d6b0*/  LEA R8, R11, R8, 0x18 ;  /* 0x000000080b087211 */ /* 0x001fca00078ec0ff */
[----:B------:R-:W-:-:S05]  /*d6c0*/  IMAD R7, R7, 0x8000, R8 ;  /* 0x0000800007077824 */ /* 0x000fca00078e0208 */
[----:B------:R-:W-:Y:S01]  /*d6d0*/  R2UR UR6, R7 ;  /* 0x00000000070672ca */ /* 0x000fe200000e0000 */
[----:B------:R-:W-:Y:S01]  /*d6e0*/  UIADD3 UR9, UR9, 0x50, URZ ;  /* 0x0000005009097890 */ /* 0x000fe2000fffe03f */
[----:B------:R-:W-:Y:S01]  /*d6f0*/  UMOV UR10, URZ ;  /* 0x0000003f000a7c82 */ /* 0x000fe20008000000 */
[----:B------:R-:W-:Y:S01]  /*d700*/  UMOV UR7, 0x14f00000 ;  /* 0x14f0000000077882 */ /* 0x000fe20000000000 */
[----:B------:R-:W-:-:S09]  /*d710*/  UMOV UR15, 0x40 ;  /* 0x00000040000f7882 */ /* 0x000fd20000000000 */
[----:B------:R-:W-:Y:S02]  /*d720*/  UIADD3 UR8, UR6, 0x400, URZ ;  /* 0x0000040006087890 */ /* 0x000fe4000fffe03f */
[----:B------:R-:W-:-:S03]  /*d730*/  UIADD3 UR14, UR6, 0x4400, URZ ;  /* 0x00004400060e7890 */ /* 0x000fc6000fffe03f */
[----:B------:R-:W-:Y:S01]  /*d740*/  UMOV UR6, 0x0 ;  /* 0x0000000000067882 */ /* 0x000fe20000000000 */
[----:B------:R1:W-:Y:S01]  /*d750*/  STL [R1+0xc], R9 ;  /* 0x00000c0901007387 */ /* 0x0003e20000100800 */
[----:B------:R-:W-:Y:S01]  /*d760*/  IMAD.MOV.U32 R5, RZ, RZ, R10 ;  /* 0x000000ffff057224 */ /* 0x000fe200078e000a */
[----:B--2---:R-:W-:Y:S02]  /*d770*/  R2UR UR11, R13 ;  /* 0x000000000d0b72ca */ /* 0x004fe400000e0000 */
[----:B---3--:R-:W-:-:S13]  /*d780*/  R2UR UR5, R3 ;  /* 0x00000000030572ca */ /* 0x008fda00000e0000 */
[----:B------:R-:W-:Y:S02]  /*d790*/  ULEA UR11, UR11, UR5, 0x7 ;  /* 0x000000050b0b7291 */ /* 0x000fe4000f8e383f */
[----:B------:R-:W-:-:S09]  /*d7a0*/  UIADD3.X UR5, URZ, UR37, URZ, UP0, !UPT ;  /* 0x000000253f057290 */ /* 0x000fd200087fe43f */
[----:B------:R0:W-:Y:S02]  /*d7b0*/  UTMALDG.4D [UR8], [UR4], desc[UR6] ;  /* 0x00000608040075b4 */ /* 0x0001e40008019000 */
[----:B0-----:R-:W-:Y:S01]  /*d7c0*/  UMOV UR8, UR14 ;  /* 0x0000000e00087c82 */ /* 0x001fe20008000000 */
[----:B------:R-:W-:Y:S02]  /*d7d0*/  UMOV UR10, UR15 ;  /* 0x0000000f000a7c82 */ /* 0x000fe40008000000 */
[----:B------:R1:W-:Y:S02]  /*d7e0*/  UTMALDG.4D [UR8], [UR4], desc[UR6] ;  /* 0x00000608040075b4 */ /* 0x0003e40008019000 */
[----:B-1----:R-:W-:Y:S01]  /*d7f0*/  NOP ;  /* 0x0000000000007918 */ /* 0x002fe20000000000 */
.L_x_345:
[----:B------:R-:W-:Y:S05]  /*d800*/  BSYNC B1 ;  /* 0x0000000000017941 */ /* 0x000fea0003800000 */
.L_x_344:
[C---:B------:R-:W-:Y:S01]  /*d810*/  ISETP.GT.AND P0, PT, R6.reuse, 0x1, PT ;  /* 0x000000010600780c */ /* 0x040fe20003f04270 */
[----:B------:R-:W-:-:S04]  /*d820*/  VIADD R2, R6, 0xfffffffe ;  /* 0xfffffffe06027836 */ /* 0x000fc80000000000 */
[----:B------:R-:W-:-:S08]  /*d830*/  IMAD.MOV.U32 R6, RZ, RZ, R2 ;  /* 0x000000ffff067224 */ /* 0x000fd000078e0002 */
[----:B------:R-:W-:Y:S05]  /*d840*/  @P0 BRA `(.L_x_351) ;  /* 0xffffffec00fc0947 */ /* 0x000fea000383ffff */
.L_x_327:
[----:B------:R-:W-:Y:S05]  /*d850*/  BSYNC B0 ;  /* 0x0000000000007941 */ /* 0x000fea0003800000 */
.L_x_326:
[----:B------:R-:W1:Y:S01]  /*d860*/  S2R R2, SR_TID.X ;  /* 0x0000000000027919 */ /* 0x000e620000002100 */
[----:B------:R-:W-:Y:S01]  /*d870*/  BSSY B0, `(.L_x_352) ;  /* 0x0000011000007945 */ /* 0x000fe20003800000 */
[----:B-1----:R-:W-:-:S04]  /*d880*/  LOP3.LUT R2, R2, 0x1f, RZ, 0xc0, !PT ;  /* 0x0000001f02027812 */ /* 0x002fc800078ec0ff */
[----:B------:R-:W-:-:S13]  /*d890*/  ISETP.NE.AND P0, PT, R2, RZ, PT ;  /* 0x000000ff0200720c */ /* 0x000fda0003f05270 */
[----:B------:R-:W-:Y:S05]  /*d8a0*/  @P0 BRA `(.L_x_353) ;  /* 0x0000000000340947 */ /* 0x000fea0003800000 */
[----:B------:R-:W1:Y:S01]  /*d8b0*/  S2R R9, SR_LANEID ;  /* 0x0000000000097919 */ /* 0x000e620000000000 */
[----:B------:R-:W-:Y:S01]  /*d8c0*/  VOTEU.ANY UR4, UPT, PT ;  /* 0x0000000000047886 */ /* 0x000fe200038e0100 */
[----:B------:R-:W2:Y:S01]  /*d8d0*/  LDC.64 R2, c[0x0][0xc38] ;  /* 0x00030e00ff027b82 */ /* 0x000ea20000000a00 */
[----:B------:R-:W1:Y:S01]  /*d8e0*/  FLO.U32 R0, UR4 ;  /* 0x0000000400007d00 */ /* 0x000e6200080e0000 */
[----:B------:R-:W-:-:S07]  /*d8f0*/  ULDC.64 UR6, c[0x0][0x208] ;  /* 0x0000820000067ab9 */ /* 0x000fce0000000a00 */
[----:B------:R-:W2:Y:S01]  /*d900*/  POPC R7, UR4 ;  /* 0x0000000400077d09 */ /* 0x000ea20008000000 */
[----:B-1----:R-:W-:-:S13]  /*d910*/  ISETP.EQ.U32.AND P0, PT, R0, R9, PT ;  /* 0x000000090000720c */ /* 0x002fda0003f02070 */
[----:B--2---:R-:W2:Y:S01]  /*d920*/  @P0 ATOMG.E.ADD.STRONG.GPU PT, R3, desc[UR6][R2.64], R7 ;  /* 0x00000007020309a8 */ /* 0x004ea200081ee1c6 */
[----:B------:R-:W1:Y:S02]  /*d930*/  S2R R6, SR_LTMASK ;  /* 0x0000000000067919 */ /* 0x000e640000003900 */
[----:B-1----:R-:W-:-:S04]  /*d940*/  LOP3.LUT R6, R6, UR4, RZ, 0xc0, !PT ;  /* 0x0000000406067c12 */ /* 0x002fc8000f8ec0ff */
[----:B------:R-:W1:Y:S01]  /*d950*/  POPC R9, R6 ;  /* 0x0000000600097309 */ /* 0x000e620000000000 */
[----:B--2---:R-:W1:Y:S02]  /*d960*/  SHFL.IDX PT, R0, R3, R0, 0x1f ;  /* 0x00001f0003007589 */ /* 0x004e6400000e0000 */
[----:B-1----:R-:W-:-:S07]  /*d970*/  IADD3 R16, R0, UR38, R9 ;  /* 0x0000002600107c10 */ /* 0x002fce000fffe009 */
.L_x_353:
[----:B------:R-:W-:Y:S05]  /*d980*/  BSYNC B0 ;  /* 0x0000000000007941 */ /* 0x000fea0003800000 */
.L_x_352:
[----:B------:R-:W-:Y:S04]  /*d990*/  BSSY B0, `(.L_x_354) ;  /* 0x0000032000007945 */ /* 0x000fe80003800000 */
[----:B------:R-:W-:Y:S05]  /*d9a0*/  @!P6 BRA `(.L_x_355) ;  /* 0x0000000000c0e947 */ /* 0x000fea0003800000 */
[----:B------:R-:W2:Y:S01]  /*d9b0*/  LDL R2, [R1] ;  /* 0x0000000001027983 */ /* 0x000ea20000100800 */
[----:B------:R-:W-:-:S03]  /*d9c0*/  MOV R3, 0x400 ;  /* 0x0000040000037802 */ /* 0x000fc60000000f00 */
[----:B------:R-:W3:Y:S01]  /*d9d0*/  LDL R0, [R1+0x8] ;  /* 0x0000080001007983 */ /* 0x000ee20000100800 */
[----:B------:R-:W1:Y:S02]  /*d9e0*/  S2R R6, SR_CgaCtaId ;  /* 0x0000000000067919 */ /* 0x000e640000008800 */
[----:B-1----:R-:W-:-:S05]  /*d9f0*/  LEA R3, R6, R3, 0x18 ;  /* 0x0000000306037211 */ /* 0x002fca00078ec0ff */
[----:B--2---:R-:W-:Y:S01]  /*da00*/  IMAD R3, R2, 0x8, R3 ;  /* 0x0000000802037824 */ /* 0x004fe200078e0203 */
[----:B---3--:R-:W-:-:S04]  /*da10*/  SHF.L.U32 R0, R0, 0x1f, RZ ;  /* 0x0000001f00007819 */ /* 0x008fc800000006ff */
[----:B------:R-:W1:Y:S02]  /*da20*/  SYNCS.PHASECHK.TRANS64.TRYWAIT P0, [R3+URZ+0x34860], R0 ;  /* 0x03486000030075a7 */ /* 0x000e64000800017f */
[----:B-1----:R-:W-:Y:S05]  /*da30*/  @!P0 BRA `(.L_x_356) ;  /* 0x0000001400a88947 */ /* 0x002fea0003800000 */
.L_x_400:
[----:B------:R-:W2:Y:S02]  /*da40*/  S2R R2, SR_TID.X ;  /* 0x0000000000027919 */ /* 0x000ea40000002100 */
[----:B--2---:R-:W-:-:S04]  /*da50*/  LOP3.LUT R2, R2, 0x7f, RZ, 0xc0, !PT ;  /* 0x0000007f02027812 */ /* 0x004fc800078ec0ff */
[----:B------:R-:W-:-:S13]  /*da60*/  ISETP.NE.AND P0, PT, R2, RZ, PT ;  /* 0x000000ff0200720c */ /* 0x000fda0003f05270 */
[----:B------:R-:W-:Y:S05]  /*da70*/  @P0 BRA `(.L_x_357) ;  /* 0x00000000001c0947 */ /* 0x000fea0003800000 */
[----:B------:R-:W2:Y:S01]  /*da80*/  S2R R2, SR_TID.X ;  /* 0x0000000000027919 */ /* 0x000ea20000002100 */
[----:B-1----:R-:W-:-:S04]  /*da90*/  MOV R0, 0x8000 ;  /* 0x0000800000007802 */ /* 0x002fc80000000f00 */
[----:B------:R3:W-:Y:S01]  /*daa0*/  SYNCS.ARRIVE.TRANS64 RZ, [R3+URZ+0x34850], R0 ;  /* 0x0348500003ff79a7 */ /* 0x0007e2000800003f */
[----:B--2---:R-:W-:-:S04]  /*dab0*/  LOP3.LUT R2, R2, 0x1f, RZ, 0xc0, !PT ;  /* 0x0000001f02027812 */ /* 0x004fc800078ec0ff */
[----:B------:R-:W-:-:S13]  /*dac0*/  ISETP.NE.AND P1, PT, R2, RZ, PT ;  /* 0x000000ff0200720c */ /* 0x000fda0003f25270 */
[----:B---3--:R-:W-:Y:S05]  /*dad0*/  @!P1 BRA `(.L_x_357) ;  /* 0x0000000000049947 */ /* 0x008fea0003800000 */
[----:B------:R-:W-:Y:S01]  /*dae0*/  BPT.TRAP 0x1 ;  /* 0x000000040000795c */ /* 0x000fe20000300000 */
.L_x_357:
[----:B------:R-:W2:Y:S01]  /*daf0*/  LDL.LU R8, [R1+0x4] ;  /* 0x0000040001087983 */ /* 0x000ea20000300800 */
[----:B------:R-:W-:-:S03]  /*db00*/  MOV R6, 0x400 ;  /* 0x0000040000067802 */ /* 0x000fc60000000f00 */
[----:B-1----:R-:W3:Y:S04]  /*db10*/  LDL R0, [R1] ;  /* 0x0000000001007983 */ /* 0x002ee80000100800 */
[----:B------:R-:W4:Y:S01]  /*db20*/  LDL R2, [R1+0xc] ;  /* 0x00000c0001027983 */ /* 0x000f220000100800 */
[----:B------:R-:W1:Y:S01]  /*db30*/  S2R R7, SR_CgaCtaId ;  /* 0x0000000000077919 */ /* 0x000e620000008800 */
[----:B------:R-:W-:Y:S01]  /*db40*/  R2UR UR9, R3 ;  /* 0x00000000030972ca */ /* 0x000fe200000e0000 */
[----:B------:R-:W-:Y:S01]  /*db50*/  UIADD3 UR4, UP0, UR36, 0x470, URZ ;  /* 0x0000047024047890 */ /* 0x000fe2000ff1e03f */
[----:B------:R-:W-:Y:S02]  /*db60*/  R2UR UR12, R4 ;  /* 0x00000000040c72ca */ /* 0x000fe400000e0000 */
[----:B------:R-:W-:-:S02]  /*db70*/  R2UR UR13, R5 ;  /* 0x00000000050d72ca */ /* 0x000fc400000e0000 */
[----:B-1----:R-:W-:-:S07]  /*db80*/  LEA R6, R7, R6, 0x18 ;  /* 0x0000000607067211 */ /* 0x002fce00078ec0ff */
[----:B------:R-:W-:Y:S01]  /*db90*/  UIADD3 UR9, UR9, 0x34850, URZ ;  /* 0x0003485009097890 */ /* 0x000fe2000fffe03f */
[----:B------:R-:W-:Y:S01]  /*dba0*/  UMOV UR10, URZ ;  /* 0x0000003f000a7c82 */ /* 0x000fe20008000000 */
[----:B------:R-:W-:Y:S01]  /*dbb0*/  UMOV UR7, 0x14f00000 ;  /* 0x14f0000000077882 */ /* 0x000fe20000000000 */
[----:B------:R-:W-:Y:S01]  /*dbc0*/  UMOV UR15, 0x40 ;  /* 0x00000040000f7882 */ /* 0x000fe20000000000 */
        /* <DEDUP_REMOVED lines=13> */
[----:B-1----:R-:W-:Y:S01]  /*dca0*/  NOP ;  /* 0x0000000000007918 */ /* 0x002fe20000000000 */
.L_x_355:
[----:B------:R-:W-:Y:S05]  /*dcb0*/  BSYNC B0 ;  /* 0x0000000000007941 */ /* 0x000fea0003800000 */
.L_x_354:
[----:B------:R-:W2:Y:S04]  /*dcc0*/  LDL.LU R0, [R1] ;  /* 0x0000000001007983 */ /* 0x000ea80000300800 */
[----:B------:R-:W3:Y:S01]  /*dcd0*/  LDL.LU R3, [R1+0x8] ;  /* 0x0000080001037983 */ /* 0x000ee20000300800 */
[----:B--2---:R-:W-:-:S05]  /*dce0*/  VIADD R0, R0, 0x1 ;  /* 0x0000000100007836 */ /* 0x004fca0000000000 */
[----:B------:R-:W-:-:S04]  /*dcf0*/  ISETP.NE.AND P0, PT, R0, 0x2, PT ;  /* 0x000000020000780c */ /* 0x000fc80003f05270 */
[----:B------:R-:W-:Y:S02]  /*dd00*/  SEL R2, RZ, 0x1, P0 ;  /* 0x00000001ff027807 */ /* 0x000fe40000000000 */
[----:B------:R-:W-:Y:S02]  /*dd10*/  SEL R0, R0, RZ, P0 ;  /* 0x000000ff00007207 */ /* 0x000fe40000000000 */
[----:B---3--:R-:W-:-:S05]  /*dd20*/  LOP3.LUT R3, R3, R2, RZ, 0x3c, !PT ;  /* 0x0000000203037212 */ /* 0x008fca00078e3cff */
[----:B------:R1:W-:Y:S04]  /*dd30*/  STL [R1+0x8], R3 ;  /* 0x0000080301007387 */ /* 0x0003e80000100800 */
[----:B------:R1:W-:Y:S02]  /*dd40*/  STL [R1], R0 ;  /* 0x0000000001007387 */ /* 0x0003e40000100800 */
.L_x_311:
[----:B------:R-:W-:Y:S05]  /*dd50*/  BSYNC B6 ;  /* 0x0000000000067941 */ /* 0x000fea0003800000 */
.L_x_309:
[----:B------:R-:W-:-:S03]  /*dd60*/  UMOV UR4, 0xffffffff ;  /* 0xffffffff00047882 */ /* 0x000fc60000000000 */
[----:B------:R-:W-:Y:S05]  /*dd70*/  BRA.DIV UR4, `(.L_x_358) ;  /* 0x0000001204ec7947 */ /* 0x000fea000b800000 */
[----:B------:R2:W3:Y:S04]  /*dd80*/  SHFL.IDX PT, R4, R16, RZ, 0x1f ;  /* 0x00001fff10047589 */ /* 0x0004e800000e0000 */
[----:B------:R2:W4:Y:S02]  /*dd90*/  SHFL.IDX PT, R5, R16, 0x1, 0x1f ;  /* 0x00201f0010057f89 */ /* 0x00052400000e0000 */
.L_x_404:
[----:B01----:R-:W0:Y:S01]  /*dda0*/  S2R R0, SR_TID.X ;  /* 0x0000000000007919 */ /* 0x003e220000002100 */
[----:B------:R-:W-:Y:S01]  /*ddb0*/  ULDC UR4, c[0x0][0xc14] ;  /* 0x0003050000047ab9 */ /* 0x000fe20000000800 */
[----:B------:R-:W-:Y:S01]  /*ddc0*/  BSSY B0, `(.L_x_359) ;  /* 0x000000c000007945 */ /* 0x000fe20003800000 */
[----:B------:R-:W-:Y:S01]  /*ddd0*/  IMAD.MOV.U32 R3, RZ, RZ, RZ ;  /* 0x000000ffff037224 */ /* 0x000fe200078e00ff */
[----:B0-----:R-:W-:Y:S01]  /*dde0*/  LOP3.LUT R9, R0, 0x1f, RZ, 0xc0, !PT ;  /* 0x0000001f00097812 */ /* 0x001fe200078ec0ff */
[----:B------:R-:W-:-:S03]  /*ddf0*/  IMAD.U32 R0, RZ, RZ, UR4 ;  /* 0x00000004ff007e24 */ /* 0x000fc6000f8e00ff */
[C---:B------:R-:W-:Y:S01]  /*de00*/  ISETP.NE.AND P0, PT, R9.reuse, 0x1f, PT ;  /* 0x0000001f0900780c */ /* 0x040fe20003f05270 */
[----:B------:R-:W-:-:S05]  /*de10*/  IMAD.IADD R7, R9, 0x1, R19 ;  /* 0x0000000109077824 */ /* 0x000fca00078e0213 */
[----:B------:R-:W-:-:S13]  /*de20*/  ISETP.GE.OR P0, PT, R7, R0, !P0 ;  /* 0x000000000700720c */ /* 0x000fda0004706670 */
[----:B------:R-:W-:Y:S05]  /*de30*/  @P0 BRA `(.L_x_360) ;  /* 0x0000000000100947 */ /* 0x000fea0003800000 */
[----:B------:R-:W0:Y:S01]  /*de40*/  LDC.64 R2, c[0x0][0xc58] ;  /* 0x00031600ff027b82 */ /* 0x000e220000000a00 */
[----:B------:R-:W-:Y:S01]  /*de50*/  ULDC.64 UR4, c[0x0][0x208] ;  /* 0x0000820000047ab9 */ /* 0x000fe20000000a00 */
[----:B0-----:R-:W-:-:S06]  /*de60*/  IMAD.WIDE R2, R7, 0x4, R2 ;  /* 0x0000000407027825 */ /* 0x001fcc00078e0202 */
[----:B------:R0:W5:Y:S02]  /*de70*/  LDG.E R3, desc[UR4][R2.64] ;  /* 0x0000000402037981 */ /* 0x000164000c1e1900 */
.L_x_360:
[----:B------:R-:W-:Y:S05]  /*de80*/  BSYNC B0 ;  /* 0x0000000000007941 */ /* 0x000fea0003800000 */
.L_x_359:
[----:B------:R-:W-:-:S03]  /*de90*/  UMOV UR4, 0xffffffff ;  /* 0xffffffff00047882 */ /* 0x000fc60000000000 */
[----:B------:R-:W-:Y:S05]  /*dea0*/  BRA.DIV UR4, `(.L_x_361) ;  /* 0x0000001204ec7947 */ /* 0x000fea000b800000 */
[----:B-----5:R-:W1:Y:S01]  /*deb0*/  SHFL.UP PT, R14, R3, 0x1, RZ ;  /* 0x04200000030e7989 */ /* 0x020e6200000e00ff */
[C---:B------:R-:W-:Y:S02]  /*dec0*/  ISETP.NE.AND P0, PT, R9.reuse, RZ, PT ;  /* 0x000000ff0900720c */ /* 0x040fe40003f05270 */
[C---:B------:R-:W-:Y:S02]  /*ded0*/  ISETP.GE.U32.AND P1, PT, R9.reuse, 0x2, PT ;  /* 0x000000020900780c */ /* 0x040fe40003f26070 */
[----:B-1----:R-:W-:Y:S02]  /*dee0*/  SEL R14, R14, RZ, P0 ;  /* 0x000000ff0e0e7207 */ /* 0x002fe40000000000 */
[----:B------:R-:W-:-:S03]  /*def0*/  ISETP.GE.U32.AND P0, PT, R9, 0x4, PT ;  /* 0x000000040900780c */ /* 0x000fc60003f06070 */
[----:B------:R-:W-:-:S05]  /*df00*/  IMAD.IADD R13, R3, 0x1, R14 ;  /* 0x00000001030d7824 */ /* 0x000fca00078e020e */
[----:B------:R-:W1:Y:S02]  /*df10*/  SHFL.UP PT, R14, R13, 0x2, RZ ;  /* 0x044000000d0e7989 */ /* 0x000e6400000e00ff */
[----:B-1----:R-:W-:Y:S02]  /*df20*/  SEL R6, R14, RZ, P1 ;  /* 0x000000ff0e067207 */ /* 0x002fe40000800000 */
[----:B------:R-:W-:Y:S02]  /*df30*/  ISETP.GE.U32.AND P1, PT, R9, 0x8, PT ;  /* 0x000000080900780c */ /* 0x000fe40003f26070 */
[----:B------:R-:W-:-:S05]  /*df40*/  IADD3 R6, R13, R6, RZ ;  /* 0x000000060d067210 */ /* 0x000fca0007ffe0ff */
[----:B------:R-:W1:Y:S02]  /*df50*/  SHFL.UP PT, R14, R6, 0x4, RZ ;  /* 0x04800000060e7989 */ /* 0x000e6400000e00ff */
[----:B-1----:R-:W-:Y:S02]  /*df60*/  SEL R7, R14, RZ, P0 ;  /* 0x000000ff0e077207 */ /* 0x002fe40000000000 */
[----:B------:R-:W-:-:S03]  /*df70*/  ISETP.GE.U32.AND P0, PT, R9, 0x10, PT ;  /* 0x000000100900780c */ /* 0x000fc60003f06070 */
[----:B------:R-:W-:-:S05]  /*df80*/  IMAD.IADD R7, R6, 0x1, R7 ;  /* 0x0000000106077824 */ /* 0x000fca00078e0207 */
[----:B------:R-:W1:Y:S02]  /*df90*/  SHFL.UP PT, R14, R7, 0x8, RZ ;  /* 0x05000000070e7989 */ /* 0x000e6400000e00ff */
[----:B-1----:R-:W-:-:S05]  /*dfa0*/  SEL R8, R14, RZ, P1 ;  /* 0x000000ff0e087207 */ /* 0x002fca0000800000 */
[----:B------:R-:W-:-:S05]  /*dfb0*/  IMAD.IADD R8, R7, 0x1, R8 ;  /* 0x0000000107087824 */ /* 0x000fca00078e0208 */
[----:B------:R-:W1:Y:S02]  /*dfc0*/  SHFL.UP PT, R14, R8, 0x10, RZ ;  /* 0x06000000080e7989 */ /* 0x000e6400000e00ff */
[----:B-1----:R-:W-:-:S05]  /*dfd0*/  SEL R9, R14, RZ, P0 ;  /* 0x000000ff0e097207 */ /* 0x002fca0000000000 */
[----:B0-----:R-:W-:-:S05]  /*dfe0*/  IMAD.IADD R2, R8, 0x1, R9 ;  /* 0x0000000108027824 */ /* 0x001fca00078e0209 */
[----:B------:R0:W1:Y:S02]  /*dff0*/  SHFL.IDX PT, R14, R2, 0x1f, 0x1f ;  /* 0x03e01f00020e7f89 */ /* 0x00006400000e0000 */
.L_x_412:
[----:B------:R-:W-:Y:S02]  /*e000*/  ULDC UR4, c[0x0][0xc10] ;  /* 0x0003040000047ab9 */ /* 0x000fe40000000800 */
[----:B--2---:R-:W-:-:S04]  /*e010*/  IMAD.U32 R16, RZ, RZ, UR4 ;  /* 0x00000004ff107e24 */ /* 0x004fc8000f8e00ff */
[----:B-1----:R-:W-:-:S04]  /*e020*/  IMAD R6, R14, R16, RZ ;  /* 0x000000100e067224 */ /* 0x002fc800078e02ff */
[----:B----4-:R-:W-:-:S05]  /*e030*/  IMAD.IADD R5, R5, 0x1, R6 ;  /* 0x0000000105057824 */ /* 0x010fca00078e0206 */
[----:B---3--:R-:W-:-:S13]  /*e040*/  ISETP.GT.AND P0, PT, R5, R4, PT ;  /* 0x000000040500720c */ /* 0x008fda0003f04270 */
[----:B------:R-:W-:Y:S05]  /*e050*/  @P0 BRA `(.L_x_362) ;  /* 0x0000000000b80947 */ /* 0x000fea0003800000 */
[----:B------:R-:W1:Y:S02]  /*e060*/  LDC R0, c[0x0][0xc14] ;  /* 0x00030500ff007b82 */ /* 0x000e640000000800 */
.L_x_367:
[----:B------:R-:W-:-:S05]  /*e070*/  VIADD R19, R19, 0x1f ;  /* 0x0000001f13137836 */ /* 0x000fca0000000000 */
[----:B-1----:R-:W-:-:S13]  /*e080*/  ISETP.GE.AND P0, PT, R19, R0, PT ;  /* 0x000000001300720c */ /* 0x002fda0003f06270 */
[----:B------:R-:W-:Y:S05]  /*e090*/  @P0 BRA `(.L_x_363) ;  /* 0x0000000400600947 */ /* 0x000fea0003800000 */
[----:B0-----:R-:W0:Y:S01]  /*e0a0*/  S2R R2, SR_TID.X ;  /* 0x0000000000027919 */ /* 0x001e220000002100 */
[----:B------:R-:W-:Y:S01]  /*e0b0*/  BSSY B0, `(.L_x_364) ;  /* 0x000000b000007945 */ /* 0x000fe20003800000 */
[----:B------:R-:W-:Y:S01]  /*e0c0*/  IMAD.MOV.U32 R3, RZ, RZ, RZ ;  /* 0x000000ffff037224 */ /* 0x000fe200078e00ff */
[----:B0-----:R-:W-:-:S04]  /*e0d0*/  LOP3.LUT R8, R2, 0x1f, RZ, 0xc0, !PT ;  /* 0x0000001f02087812 */ /* 0x001fc800078ec0ff */
[C---:B------:R-:W-:Y:S02]  /*e0e0*/  ISETP.NE.AND P1, PT, R8.reuse, 0x1f, PT ;  /* 0x0000001f0800780c */ /* 0x040fe40003f25270 */
[----:B------:R-:W-:-:S04]  /*e0f0*/  IADD3 R7, R8, R19, RZ ;  /* 0x0000001308077210 */ /* 0x000fc80007ffe0ff */
[----:B------:R-:W-:-:S13]  /*e100*/  ISETP.GE.OR P0, PT, R7, R0, !P1 ;  /* 0x000000000700720c */ /* 0x000fda0004f06670 */
[----:B------:R-:W-:Y:S05]  /*e110*/  @P0 BRA `(.L_x_365) ;  /* 0x0000000000100947 */ /* 0x000fea0003800000 */
[----:B------:R-:W0:Y:S01]  /*e120*/  LDC.64 R2, c[0x0][0xc58] ;  /* 0x00031600ff027b82 */ /* 0x000e220000000a00 */
[----:B------:R-:W-:Y:S01]  /*e130*/  ULDC.64 UR4, c[0x0][0x208] ;  /* 0x0000820000047ab9 */ /* 0x000fe20000000a00 */
[----:B0-----:R-:W-:-:S06]  /*e140*/  IMAD.WIDE R2, R7, 0x4, R2 ;  /* 0x0000000407027825 */ /* 0x001fcc00078e0202 */
[----:B------:R0:W5:Y:S02]  /*e150*/  LDG.E R3, desc[UR4][R2.64] ;  /* 0x0000000402037981 */ /* 0x000164000c1e1900 */
.L_x_365:
[----:B------:R-:W-:Y:S05]  /*e160*/  BSYNC B0 ;  /* 0x0000000000007941 */ /* 0x000fea0003800000 */
.L_x_364:
[----:B------:R-:W-:-:S03]  /*e170*/  UMOV UR4, 0xffffffff ;  /* 0xffffffff00047882 */ /* 0x000fc60000000000 */
[----:B------:R-:W-:Y:S05]  /*e180*/  BRA.DIV UR4, `(.L_x_366) ;  /* 0x0000001604047947 */ /* 0x000fea000b800000 */
[----:B-----5:R-:W1:Y:S01]  /*e190*/  SHFL.UP PT, R14, R3, 0x1, RZ ;  /* 0x04200000030e7989 */ /* 0x020e6200000e00ff */
[C---:B------:R-:W-:Y:S02]  /*e1a0*/  ISETP.NE.AND P0, PT, R8.reuse, RZ, PT ;  /* 0x000000ff0800720c */ /* 0x040fe40003f05270 */
[----:B------:R-:W-:Y:S02]  /*e1b0*/  ISETP.GE.U32.AND P1, PT, R8, 0x2, PT ;  /* 0x000000020800780c */ /* 0x000fe40003f26070 */
[----:B-1----:R-:W-:Y:S02]  /*e1c0*/  SEL R14, R14, RZ, P0 ;  /* 0x000000ff0e0e7207 */ /* 0x002fe40000000000 */
        /* <DEDUP_REMOVED lines=16> */
[----:B------:R0:W1:Y:S02]  /*e2d0*/  SHFL.IDX PT, R14, R2, 0x1f, 0x1f ;  /* 0x03e01f00020e7f89 */ /* 0x00006400000e0000 */
.L_x_420:
[----:B------:R-:W-:Y:S02]  /*e2e0*/  ULDC UR4, c[0x0][0xc10] ;  /* 0x0003040000047ab9 */ /* 0x000fe40000000800 */
[----:B------:R-:W-:-:S05]  /*e2f0*/  MOV R16, UR4 ;  /* 0x0000000400107c02 */ /* 0x000fca0008000f00 */
[----:B-1----:R-:W-:-:S04]  /*e300*/  IMAD R6, R14, R16, RZ ;  /* 0x000000100e067224 */ /* 0x002fc800078e02ff */
[----:B------:R-:W-:-:S05]  /*e310*/  IMAD.IADD R5, R6, 0x1, R5 ;  /* 0x0000000106057824 */ /* 0x000fca00078e0205 */
[----:B------:R-:W-:-:S13]  /*e320*/  ISETP.GT.AND P0, PT, R5, R4, PT ;  /* 0x000000040500720c */ /* 0x000fda0003f04270 */
[----:B------:R-:W-:Y:S05]  /*e330*/  @!P0 BRA `(.L_x_367) ;  /* 0xfffffffc004c8947 */ /* 0x000fea000383ffff */
.L_x_362:
[----:B------:R-:W-:Y:S01]  /*e340*/  IMAD.IADD R6, R5, 0x1, -R6 ;  /* 0x0000000105067824 */ /* 0x000fe200078e0a06 */
[----:B------:R-:W-:-:S03]  /*e350*/  UMOV UR4, 0xffffffff ;  /* 0xffffffff00047882 */ /* 0x000fc60000000000 */
[----:B------:R-:W-:-:S05]  /*e360*/  IMAD R5, R2, R16, R6 ;  /* 0x0000001002057224 */ /* 0x000fca00078e0206 */
[----:B------:R-:W-:Y:S01]  /*e370*/  ISETP.GT.AND P6, PT, R5, R4, PT ;  /* 0x000000040500720c */ /* 0x000fe20003fc4270 */
[----:B------:R-:W-:-:S12]  /*e380*/  BRA.DIV UR4, `(.L_x_368) ;  /* 0x0000001604547947 */ /* 0x000fd8000b800000 */
[----:B------:R-:W-:-:S04]  /*e390*/  VOTE.ANY R7, PT, !P6 ;  /* 0x0000000000077806 */ /* 0x000fc800070e0100 */
[----:B------:R-:W1:Y:S02]  /*e3a0*/  POPC R5, R7 ;  /* 0x0000000700057309 */ /* 0x000e640000000000 */
[----:B-1----:R1:W2:Y:S02]  /*e3b0*/  SHFL.IDX PT, R17, R3, R5, 0x1f ;  /* 0x00001f0503117589 */ /* 0x0022a400000e0000 */
.L_x_424:
[----:B------:R-:W-:Y:S01]  /*e3c0*/  ISETP.NE.AND P0, PT, R7, RZ, PT ;  /* 0x000000ff0700720c */ /* 0x000fe20003f05270 */
[----:B------:R-:W-:-:S12]  /*e3d0*/  IMAD.MOV.U32 R14, RZ, RZ, RZ ;  /* 0x000000ffff0e7224 */ /* 0x000fd800078e00ff */
[----:B------:R-:W-:Y:S05]  /*e3e0*/  @!P0 BRA `(.L_x_369) ;  /* 0x0000000000108947 */ /* 0x000fea0003800000 */
[----:B------:R-:W-:Y:S01]  /*e3f0*/  UMOV UR4, 0xffffffff ;  /* 0xffffffff00047882 */ /* 0x000fe20000000000 */
[----:B------:R-:W-:Y:S02]  /*e400*/  VIADD R12, R5, 0xffffffff ;  /* 0xffffffff050c7836 */ /* 0x000fe40000000000 */
[----:B------:R-:W-:Y:S05]  /*e410*/  BRA.DIV UR4, `(.L_x_370) ;  /* 0x0000001604787947 */ /* 0x000fea000b800000 */
[----:B------:R3:W4:Y:S02]  /*e420*/  SHFL.IDX PT, R14, R2, R12, 0x1f ;  /* 0x00001f0c020e7589 */ /* 0x00072400000e0000 */
.L_x_369:
[-C--:B--2---:R-:W-:Y:S01]  /*e430*/  IABS R7, R17.reuse ;  /* 0x0000001100077213 */ /* 0x084fe20000000000 */
[----:B----4-:R-:W-:Y:S01]  /*e440*/  IMAD R16, R14, R16, R6 ;  /* 0x000000100e107224 */ /* 0x010fe200078e0206 */
[----:B------:R-:W-:Y:S01]  /*e450*/  IABS R6, R17 ;  /* 0x0000001100067213 */ /* 0x000fe20000000000 */
[----:B------:R-:W-:Y:S01]  /*e460*/  IMAD.IADD R19, R5, 0x1, R19 ;  /* 0x0000000105137824 */ /* 0x000fe200078e0213 */
[----:B------:R-:W2:Y:S03]  /*e470*/  I2F.RP R8, R7 ;  /* 0x0000000700087306 */ /* 0x000ea60000209400 */
[----:B------:R-:W-:-:S05]  /*e480*/  IMAD.MOV R6, RZ, RZ, -R6 ;  /* 0x000000ffff067224 */ /* 0x000fca00078e0a06 */
[----:B--2---:R-:W2:Y:S02]  /*e490*/  MUFU.RCP R8, R8 ;  /* 0x0000000800087308 */ /* 0x004ea40000001000 */
[----:B--2---:R-:W-:-:S06]  /*e4a0*/  VIADD R9, R8, 0xffffffe ;  /* 0x0ffffffe08097836 */ /* 0x004fcc0000000000 */
[----:B-1----:R-:W0:Y:S02]  /*e4b0*/  F2I.FTZ.U32.TRUNC.NTZ R3, R9 ;  /* 0x0000000900037305 */ /* 0x002e24000021f000 */
[----:B0--3--:R-:W-:-:S04]  /*e4c0*/  IMAD.MOV R2, RZ, RZ, -R3 ;  /* 0x000000ffff027224 */ /* 0x009fc800078e0a03 */
[----:B------:R-:W-:Y:S01]  /*e4d0*/  IMAD R11, R2, R7, RZ ;  /* 0x00000007020b7224 */ /* 0x000fe200078e02ff */
[----:B------:R-:W-:-:S05]  /*e4e0*/  MOV R2, RZ ;  /* 0x000000ff00027202 */ /* 0x000fca0000000f00 */
[----:B------:R-:W-:-:S04]  /*e4f0*/  IMAD.HI.U32 R3, R3, R11, R2 ;  /* 0x0000000b03037227 */ /* 0x000fc800078e0002 */
[----:B------:R-:W-:-:S05]  /*e500*/  IMAD.IADD R2, R4, 0x1, -R16 ;  /* 0x0000000104027824 */ /* 0x000fca00078e0a10 */
[----:B------:R-:W-:-:S05]  /*e510*/  IABS R4, R2 ;  /* 0x0000000200047213 */ /* 0x000fca0000000000 */
[----:B------:R-:W-:-:S04]  /*e520*/  IMAD.HI.U32 R3, R3, R4, RZ ;  /* 0x0000000403037227 */ /* 0x000fc800078e00ff */
[----:B------:R-:W-:-:S05]  /*e530*/  IMAD R4, R3, R6, R4 ;  /* 0x0000000603047224 */ /* 0x000fca00078e0204 */
[----:B------:R-:W-:-:S13]  /*e540*/  ISETP.GT.U32.AND P0, PT, R7, R4, PT ;  /* 0x000000040700720c */ /* 0x000fda0003f04070 */
[----:B------:R-:W-:Y:S02]  /*e550*/  @!P0 IMAD.IADD R4, R4, 0x1, -R7 ;  /* 0x0000000104048824 */ /* 0x000fe400078e0a07 */
[----:B------:R-:W-:-:S03]  /*e560*/  @!P0 VIADD R3, R3, 0x1 ;  /* 0x0000000103038836 */ /* 0x000fc60000000000 */
[----:B------:R-:W-:Y:S02]  /*e570*/  ISETP.GE.U32.AND P0, PT, R4, R7, PT ;  /* 0x000000070400720c */ /* 0x000fe40003f06070 */
[----:B------:R-:W-:-:S11]  /*e580*/  LOP3.LUT R4, R2, R17, RZ, 0x3c, !PT ;  /* 0x0000001102047212 */ /* 0x000fd600078e3cff */
[----:B------:R-:W-:Y:S01]  /*e590*/  @P0 VIADD R3, R3, 0x1 ;  /* 0x0000000103030836 */ /* 0x000fe20000000000 */
[----:B------:R-:W-:-:S13]  /*e5a0*/  ISETP.GE.AND P0, PT, R4, RZ, PT ;  /* 0x000000ff0400720c */ /* 0x000fda0003f06270 */
[----:B------:R-:W-:Y:S01]  /*e5b0*/  @!P0 IMAD.MOV R3, RZ, RZ, -R3 ;  /* 0x000000ffff038224 */ /* 0x000fe200078e0a03 */
[----:B------:R-:W-:-:S13]  /*e5c0*/  ISETP.NE.AND P0, PT, R17, RZ, PT ;  /* 0x000000ff1100720c */ /* 0x000fda0003f05270 */
[----:B------:R-:W-:-:S04]  /*e5d0*/  @!P0 LOP3.LUT R3, RZ, R17, RZ, 0x33, !PT ;  /* 0x00000011ff038212 */ /* 0x000fc800078e33ff */
[----:B------:R-:W-:Y:S01]  /*e5e0*/  IADD3 R4, -R3, RZ, RZ ;  /* 0x000000ff03047210 */ /* 0x000fe20007ffe1ff */
[----:B------:R-:W-:-:S04]  /*e5f0*/  IMAD.MOV.U32 R18, RZ, RZ, R3 ;  /* 0x000000ffff127224 */ /* 0x000fc800078e0003 */
[----:B------:R-:W-:Y:S01]  /*e600*/  IMAD R17, R17, R4, R2 ;  /* 0x0000000411117224 */ /* 0x000fe200078e0202 */
[----:B------:R-:W-:Y:S06]  /*e610*/  BRA `(.L_x_371) ;  /* 0x00000000001c7947 */ /* 0x000fec0003800000 */
.L_x_363:
[----:B------:R-:W-:Y:S01]  /*e620*/  UMOV UR4, URZ ;  /* 0x0000003f00047c82 */ /* 0x000fe20008000000 */
[----:B------:R-:W-:Y:S01]  /*e630*/  UMOV UR5, URZ ;  /* 0x0000003f00057c82 */ /* 0x000fe20008000000 */
[----:B------:R-:W-:Y:S01]  /*e640*/  ULDC UR6, c[0x0][0xc14] ;  /* 0x0003050000067ab9 */ /* 0x000fe20000000800 */
[----:B------:R-:W-:Y:S02]  /*e650*/  IMAD.MOV.U32 R16, RZ, RZ, R4 ;  /* 0x000000ffff107224 */ /* 0x000fe400078e0004 */
[----:B------:R-:W-:Y:S02]  /*e660*/  IMAD.U32 R17, RZ, RZ, UR4 ;  /* 0x00000004ff117e24 */ /* 0x000fe4000f8e00ff */
[----:B------:R-:W-:Y:S02]  /*e670*/  IMAD.U32 R18, RZ, RZ, UR5 ;  /* 0x00000005ff127e24 */ /* 0x000fe4000f8e00ff */
[----:B------:R-:W-:-:S07]  /*e680*/  IMAD.U32 R19, RZ, RZ, UR6 ;  /* 0x00000006ff137e24 */ /* 0x000fce000f8e00ff */
.L_x_371:
[----:B0-----:R-:W0:Y:S01]  /*e690*/  S2R R2, SR_TID.X ;  /* 0x0000000000027919 */ /* 0x001e220000002100 */
[----:B------:R-:W-:Y:S05]  /*e6a0*/  WARPSYNC.ALL ;  /* 0x0000000000007948 */ /* 0x000fea0003800000 */
[----:B------:R-:W-:Y:S01]  /*e6b0*/  BAR.SYNC.DEFER_BLOCKING 0x4, 0x120 ;  /* 0x0104800000007b1d */ /* 0x000fe20000010000 */
[----:B0-----:R-:W-:-:S04]  /*e6c0*/  LOP3.LUT R2, R2, 0x1f, RZ, 0xc0, !PT ;  /* 0x0000001f02027812 */ /* 0x001fc800078ec0ff */
[----:B------:R-:W-:-:S13]  /*e6d0*/  ISETP.NE.AND P0, PT, R2, RZ, PT ;  /* 0x000000ff0200720c */ /* 0x000fda0003f05270 */
[----:B------:R-:W0:Y:S01]  /*e6e0*/  @!P0 S2R R3, SR_CgaCtaId ;  /* 0x0000000000038919 */ /* 0x000e220000008800 */
[----:B------:R-:W-:-:S04]  /*e6f0*/  @!P0 MOV R2, 0x400 ;  /* 0x0000040000028802 */ /* 0x000fc80000000f00 */
[----:B0-----:R-:W-:-:S05]  /*e700*/  @!P0 LEA R2, R3, R2, 0x18 ;  /* 0x0000000203028211 */ /* 0x001fca00078ec0ff */
[----:B------:R1:W-:Y:S01]  /*e710*/  @!P0 STS.128 [R2+0x348d0], R16 ;  /* 0x0348d01002008388 */ /* 0x0003e20000000c00 */
[----:B------:R-:W-:Y:S06]  /*e720*/  BAR.ARV 0x5, 0x120 ;  /* 0x0144800000007b1d */ /* 0x000fec0000002000 */
[----:B------:R-:W-:-:S13]  /*e730*/  ISETP.GE.AND P0, PT, R19, R0, PT ;  /* 0x000000001300720c */ /* 0x000fda0003f06270 */
[----:B------:R-:W-:Y:S05]  /*e740*/  @!P0 BRA `(.L_x_372) ;  /* 0xffffffc000488947 */ /* 0x000fea000383ffff */
.L_x_307:
[----:B0-----:R-:W2:Y:S01]  /*e750*/  LDL.LU R0, [R1+0x28] ;  /* 0x0000280001007983 */ /* 0x001ea20000300800 */
[----:B------:R-:W-:Y:S01]  /*e760*/  BSSY B0, `(.L_x_373) ;  /* 0x000000b000007945 */ /* 0x000fe20003800000 */
[----:B------:R-:W0:Y:S01]  /*e770*/  S2R R5, SR_CgaCtaId ;  /* 0x0000000000057919 */ /* 0x000e220000008800 */
[----:B--2---:R-:W-:-:S04]  /*e780*/  IADD3 R0, R0, 0x1, RZ ;  /* 0x0000000100007810 */ /* 0x004fc80007ffe0ff */
[----:B-1----:R-:W-:-:S04]  /*e790*/  LEA.HI R2, R0, R0, RZ, 0x1 ;  /* 0x0000000000027211 */ /* 0x002fc800078f08ff */
[----:B------:R-:W-:-:S05]  /*e7a0*/  LOP3.LUT R3, R2, 0xfffffffe, RZ, 0xc0, !PT ;  /* 0xfffffffe02037812 */ /* 0x000fca00078ec0ff */
[----:B------:R-:W-:Y:S01]  /*e7b0*/  IMAD.IADD R3, R0, 0x1, -R3 ;  /* 0x0000000100037824 */ /* 0x000fe200078e0a03 */
[----:B------:R-:W-:-:S04]  /*e7c0*/  MOV R0, 0x400 ;  /* 0x0000040000007802 */ /* 0x000fc80000000f00 */
[----:B0-----:R-:W-:Y:S02]  /*e7d0*/  LEA R0, R5, R0, 0x18 ;  /* 0x0000000005007211 */ /* 0x001fe400078ec0ff */
[----:B------:R-:W-:-:S04]  /*e7e0*/  SHF.L.U32 R3, R3, 0x1f, RZ ;  /* 0x0000001f03037819 */ /* 0x000fc800000006ff */
[----:B------:R-:W0:Y:S02]  /*e7f0*/  SYNCS.PHASECHK.TRANS64.TRYWAIT P0, [R0+URZ+0x34820], R3 ;  /* 0x03482003000075a7 */ /* 0x000e24000800017f */
[----:B0-----:R-:W-:Y:S05]  /*e800*/  @!P0 BRA `(.L_x_374) ;  /* 0x0000001000a08947 */ /* 0x001fea0003800000 */
.L_x_427:
[----:B------:R-:W-:Y:S05]  /*e810*/  BSYNC B0 ;  /* 0x0000000000007941 */ /* 0x000fea0003800000 */
.L_x_373:
[----:B------:R-:W-:-:S03]  /*e820*/  UMOV UR4, 0xffffffff ;  /* 0xffffffff00047882 */ /* 0x000fc60000000000 */
[----:B------:R-:W-:Y:S05]  /*e830*/  BRA.DIV UR4, `(.L_x_375) ;  /* 0x0000001204a87947 */ /* 0x000fea000b800000 */
[----:B------:R-:W1:Y:S02]  /*e840*/  S2R R2, SR_TID.X ;  /* 0x0000000000027919 */ /* 0x000e640000002100 */
[----:B-1----:R-:W-:-:S04]  /*e850*/  SHF.R.U32.HI R2, RZ, 0x5, R2 ;  /* 0x00000005ff027819 */ /* 0x002fc80000011602 */
[----:B------:R-:W-:-:S05]  /*e860*/  LOP3.LUT R2, R2, 0x3, RZ, 0xc0, !PT ;  /* 0x0000000302027812 */ /* 0x000fca00078ec0ff */
[----:B------:R1:W2:Y:S02]  /*e870*/  SHFL.IDX PT, R14, R2, RZ, 0x1f ;  /* 0x00001fff020e7589 */ /* 0x0002a400000e0000 */
.L_x_430:
[----:B--2---:R-:W-:Y:S01]  /*e880*/  ISETP.NE.AND P0, PT, R14, RZ, PT ;  /* 0x000000ff0e00720c */ /* 0x004fe20003f05270 */
[----:B------:R-:W-:-:S12]  /*e890*/  BSSY B0, `(.L_x_376) ;  /* 0x0000029000007945 */ /* 0x000fd80003800000 */
[----:B------:R-:W-:Y:S05]  /*e8a0*/  @P0 BRA `(.L_x_377) ;  /* 0x00000000009c0947 */ /* 0x000fea0003800000 */
[----:B------:R-:W-:-:S03]  /*e8b0*/  UMOV UR4, 0xffffffff ;  /* 0xffffffff00047882 */ /* 0x000fc60000000000 */
[----:B------:R-:W-:Y:S05]  /*e8c0*/  BRA.DIV UR4, `(.L_x_378) ;  /* 0x0000001204b87947 */ /* 0x000fea000b800000 */
[----:B------:R-:W-:-:S13]  /*e8d0*/  ELECT P6, URZ, PT ;  /* 0x00000000003f782f */ /* 0x000fda00038c0000 */
.L_x_433:
[----:B------:R-:W-:Y:S05]  /*e8e0*/  @!P6 BRA `(.L_x_377) ;  /* 0x00000000008ce947 */ /* 0x000fea0003800000 */
[----:B-1----:R-:W2:Y:S02]  /*e8f0*/  LDL R2, [R1+0x30] ;  /* 0x0000300001027983 */ /* 0x002ea40000100800 */
[----:B--2---:R-:W-:-:S13]  /*e900*/  R2UR UR4, R2 ;  /* 0x00000000020472ca */ /* 0x004fda00000e0000 */
[----:B------:R-:W-:-:S06]  /*e910*/  ULOP3.LUT UR4, UR4, 0x2, URZ, 0xfc, !UPT ;  /* 0x0000000204047892 */ /* 0x000fcc000f8efc3f */
[----:B------:R-:W-:-:S05]  /*e920*/  IMAD.U32 R2, RZ, RZ, UR4 ;  /* 0x00000004ff027e24 */ /* 0x000fca000f8e00ff */
[----:B------:R-:W-:-:S13]  /*e930*/  ISETP.NE.AND P2, PT, R2, 0x3, PT ;  /* 0x000000030200780c */ /* 0x000fda0003f45270 */
[----:B------:R-:W-:Y:S05]  /*e940*/  @!P2 BRA `(.L_x_379) ;  /* 0x000000000004a947 */ /* 0x000fea0003800000 */
[----:B------:R-:W-:Y:S01]  /*e950*/  BPT.TRAP 0x1 ;  /* 0x000000040000795c */ /* 0x000fe20000300000 */
.L_x_379:
[----:B0-----:R-:W2:Y:S04]  /*e960*/  LDL R3, [R1] ;  /* 0x0000000001037983 */ /* 0x001ea80000100800 */
[----:B------:R-:W3:Y:S01]  /*e970*/  LDL.LU R7, [R1+0x8] ;  /* 0x0000080001077983 */ /* 0x000ee20000300800 */
[----:B------:R-:W-:-:S04]  /*e980*/  VIADD R2, R0, 0x34840 ;  /* 0x0003484000027836 */ /* 0x000fc80000000000 */
[C---:B--2---:R-:W-:Y:S02]  /*e990*/  IMAD R6, R3.reuse, 0x8, R2 ;  /* 0x0000000803067824 */ /* 0x044fe400078e0202 */
[----:B------:R-:W-:Y:S01]  /*e9a0*/  VIADD R3, R3, 0x1 ;  /* 0x0000000103037836 */ /* 0x000fe20000000000 */
[----:B---3--:R-:W-:-:S04]  /*e9b0*/  SHF.L.U32 R5, R7, 0x1f, RZ ;  /* 0x0000001f07057819 */ /* 0x008fc800000006ff */
[C---:B------:R-:W-:Y:S01]  /*e9c0*/  ISETP.NE.AND P1, PT, R3.reuse, 0x2, PT ;  /* 0x000000020300780c */ /* 0x040fe20003f25270 */
[----:B------:R-:W0:Y:S03]  /*e9d0*/  SYNCS.PHASECHK.TRANS64.TRYWAIT P0, [R6+URZ], R5 ;  /* 0x00000005060075a7 */ /* 0x000e26000800017f */
[----:B------:R-:W-:Y:S02]  /*e9e0*/  SEL R4, RZ, 0x1, P1 ;  /* 0x00000001ff047807 */ /* 0x000fe40000800000 */
[----:B------:R-:W-:Y:S02]  /*e9f0*/  SEL R3, R3, RZ, P1 ;  /* 0x000000ff03037207 */ /* 0x000fe40000800000 */
[----:B------:R-:W-:-:S03]  /*ea00*/  LOP3.LUT R4, R7, R4, RZ, 0x3c, !PT ;  /* 0x0000000407047212 */ /* 0x000fc600078e3cff */
[----:B------:R-:W-:Y:S01]  /*ea10*/  IMAD R7, R3, 0x8, R2 ;  /* 0x0000000803077824 */ /* 0x000fe200078e0202 */
[----:B------:R-:W-:Y:S01]  /*ea20*/  SHF.L.U32 R2, R4, 0x1f, RZ ;  /* 0x0000001f04027819 */ /* 0x000fe200000006ff */
[----:B0-----:R-:W-:Y:S06]  /*ea30*/  @!P0 BRA `(.L_x_380) ;  /* 0x00000010007c8947 */ /* 0x001fec0003800000 */
.L_x_434:
[----:B------:R-:W1:Y:S02]  /*ea40*/  SYNCS.PHASECHK.TRANS64.TRYWAIT P0, [R7+URZ], R2 ;  /* 0x00000002070075a7 */ /* 0x000e64000800017f */
[----:B-1----:R-:W-:Y:S05]  /*ea50*/  @!P0 BRA `(.L_x_381) ;  /* 0x0000001000888947 */ /* 0x002fea0003800000 */
.L_x_435:
[----:B------:R-:W-:Y:S05]  /*ea60*/  @!P2 BRA `(.L_x_382) ;  /* 0x000000000004a947 */ /* 0x000fea0003800000 */
[----:B------:R-:W-:Y:S01]  /*ea70*/  BPT.TRAP 0x1 ;  /* 0x000000040000795c */ /* 0x000fe20000300000 */
.L_x_382:
[----:B------:R-:W2:Y:S01]  /*ea80*/  LDL.LU R4, [R1] ;  /* 0x0000000001047983 */ /* 0x000ea20000300800 */
[----:B------:R-:W-:-:S05]  /*ea90*/  IADD3 R0, R0, 0x34860, RZ ;  /* 0x0003486000007810 */ /* 0x000fca0007ffe0ff */
[----:B--2---:R-:W-:-:S04]  /*eaa0*/  IMAD R4, R4, 0x8, R0 ;  /* 0x0000000804047824 */ /* 0x004fc800078e0200 */
[----:B------:R-:W2:Y:S02]  /*eab0*/  SYNCS.PHASECHK.TRANS64.TRYWAIT P0, [R4+URZ], R5 ;  /* 0x00000005040075a7 */ /* 0x000ea4000800017f */
[----:B--2---:R-:W-:Y:S05]  /*eac0*/  @!P0 BRA `(.L_x_383) ;  /* 0x0000001000808947 */ /* 0x004fea0003800000 */
.L_x_436:
[----:B------:R-:W-:-:S07]  /*ead0*/  IMAD R3, R3, 0x8, R0 ;  /* 0x0000000803037824 */ /* 0x000fce00078e0200 */
.L_x_384:
[----:B---3--:R3:W4:Y:S02]  /*eae0*/  SYNCS.PHASECHK.TRANS64.TRYWAIT P0, [R3+URZ], R2 ;  /* 0x00000002030075a7 */ /* 0x008724000800017f */
[----:B----4-:R-:W-:Y:S05]  /*eaf0*/  @!P0 NANOSLEEP.SYNCS 0x989680 ;  /* 0x009896800000895d */ /* 0x010fea0003900000 */
[----:B------:R-:W4:Y:S02]  /*eb00*/  @!P0 SYNCS.PHASECHK.TRANS64 P0, [R3+URZ], R2 ;  /* 0x00000002030085a7 */ /* 0x000f24000800007f */
[----:B----4-:R-:W-:Y:S05]  /*eb10*/  @!P0 BRA `(.L_x_384) ;  /* 0xfffffffc00f08947 */ /* 0x010fea000383ffff */
.L_x_377:
[----:B------:R-:W-:Y:S05]  /*eb20*/  BSYNC B0 ;  /* 0x0000000000007941 */ /* 0x000fea0003800000 */
.L_x_376:
[----:B------:R-:W-:Y:S05]  /*eb30*/  EXIT ;  /* 0x000000000000794d */ /* 0x000fea0003800000 */
.L_x_261:
[----:B0-----:R0:W1:Y:S02]  /*eb40*/  SYNCS.PHASECHK.TRANS64.TRYWAIT P1, [R0+URZ+0x34800], R3 ;  /* 0x03480003000075a7 */ /* 0x001064000802017f */
[----:B-1----:R-:W-:Y:S05]  /*eb50*/  @!P1 NANOSLEEP.SYNCS 0x989680 ;  /* 0x009896800000995d */ /* 0x002fea0003900000 */
[----:B------:R-:W1:Y:S02]  /*eb60*/  @!P1 SYNCS.PHASECHK.TRANS64 P1, [R0+URZ+0x34800], R3 ;  /* 0x03480003000095a7 */ /* 0x000e64000802007f */
[----:B-1----:R-:W-:Y:S05]  /*eb70*/  @!P1 BRA `(.L_x_261) ;  /* 0xfffffffc00f09947 */ /* 0x002fea000383ffff */
[----:B------:R-:W-:Y:S05]  /*eb80*/  BRA `(.L_x_385) ;  /* 0xffffff2800c47947 */ /* 0x000fea000383ffff */
.L_x_265:
[----:B-1----:R1:W2:Y:S02]  /*eb90*/  SYNCS.PHASECHK.TRANS64.TRYWAIT P2, [R3+URZ+0x34830], R4 ;  /* 0x03483004030075a7 */ /* 0x0022a4000804017f */
[----:B--2---:R-:W-:Y:S05]  /*eba0*/  @!P2 NANOSLEEP.SYNCS 0x989680 ;  /* 0x009896800000a95d */ /* 0x004fea0003900000 */
[----:B------:R-:W2:Y:S02]  /*ebb0*/  @!P2 SYNCS.PHASECHK.TRANS64 P2, [R3+URZ+0x34830], R4 ;  /* 0x034830040300a5a7 */ /* 0x000ea4000804007f */
[----:B--2---:R-:W-:Y:S05]  /*ebc0*/  @!P2 BRA `(.L_x_265) ;  /* 0xfffffffc00f0a947 */ /* 0x004fea000383ffff */
[----:B------:R-:W-:Y:S05]  /*ebd0*/  BRA `(.L_x_264) ;  /* 0xffffff2800e87947 */ /* 0x000fea000383ffff */
.L_x_270:
[----:B-1----:R-:W-:-:S04]  /*ebe0*/  IMAD.U32 R9, RZ, RZ, UR7 ;  /* 0x00000007ff097e24 */ /* 0x002fc8000f8e00ff */
[----:B------:R1:W2:Y:S03]  /*ebf0*/  SYNCS.PHASECHK.TRANS64.TRYWAIT P2, [R9+URZ+0x34830], R6 ;  /* 0x03483006090075a7 */ /* 0x0002a6000804017f */
[----:B--2---:R-:W-:Y:S05]  /*ec00*/  @!P2 NANOSLEEP.SYNCS 0x989680 ;  /* 0x009896800000a95d */ /* 0x004fea0003900000 */
[----:B------:R-:W2:Y:S02]  /*ec10*/  @!P2 SYNCS.PHASECHK.TRANS64 P2, [R9+URZ+0x34830], R6 ;  /* 0x034830060900a5a7 */ /* 0x000ea4000804007f */
[----:B--2---:R-:W-:Y:S05]  /*ec20*/  @!P2 BRA `(.L_x_270) ;  /* 0xfffffffc00eca947 */ /* 0x004fea000383ffff */
[----:B------:R-:W-:Y:S05]  /*ec30*/  BRA `(.L_x_269) ;  /* 0xffffff5800907947 */ /* 0x000fea000383ffff */
.L_x_274:
[----:B---3--:R3:W4:Y:S02]  /*ec40*/  SYNCS.PHASECHK.TRANS64.TRYWAIT P2, [R10+URZ+0x34850], R5 ;  /* 0x034850050a0075a7 */ /* 0x008724000804017f */
[----:B----4-:R-:W-:Y:S05]  /*ec50*/  @!P2 NANOSLEEP.SYNCS 0x989680 ;  /* 0x009896800000a95d */ /* 0x010fea0003900000 */
[----:B------:R-:W4:Y:S02]  /*ec60*/  @!P2 SYNCS.PHASECHK.TRANS64 P2, [R10+URZ+0x34850], R5 ;  /* 0x034850050a00a5a7 */ /* 0x000f24000804007f */
[----:B----4-:R-:W-:Y:S05]  /*ec70*/  @!P2 BRA `(.L_x_274) ;  /* 0xfffffffc00f0a947 */ /* 0x010fea000383ffff */
[----:B------:R-:W-:Y:S05]  /*ec80*/  BRA `(.L_x_273) ;  /* 0xffffff6000c07947 */ /* 0x000fea000383ffff */
.L_x_279:
[----:B-1----:R1:W2:Y:S02]  /*ec90*/  SYNCS.PHASECHK.TRANS64.TRYWAIT P0, [R20+URZ+0x34850], R5 ;  /* 0x03485005140075a7 */ /* 0x0022a4000800017f */
[----:B--2---:R-:W-:Y:S05]  /*eca0*/  @!P0 NANOSLEEP.SYNCS 0x989680 ;  /* 0x009896800000895d */ /* 0x004fea0003900000 */
[----:B------:R-:W2:Y:S02]  /*ecb0*/  @!P0 SYNCS.PHASECHK.TRANS64 P0, [R20+URZ+0x34850], R5 ;  /* 0x03485005140085a7 */ /* 0x000ea4000800007f */
[----:B--2---:R-:W-:Y:S05]  /*ecc0*/  @!P0 BRA `(.L_x_279) ;  /* 0xfffffffc00f08947 */ /* 0x004fea000383ffff */
[----:B------:R-:W-:Y:S05]  /*ecd0*/  BRA `(.L_x_278) ;  /* 0xffffff8400907947 */ /* 0x000fea000383ffff */
.L_x_318:
[----:B------:R-:W0:Y:S01]  /*ece0*/  S2R R7, SR_TID.X ;  /* 0x0000000000077919 */ /* 0x000e220000002100 */
[----:B------:R-:W-:Y:S01]  /*ecf0*/  BSSY B0, `(.L_x_386) ;  /* 0x000000a000007945 */ /* 0x000fe20003800000 */
[----:B------:R-:W-:Y:S01]  /*ed00*/  IMAD.MOV.U32 R12, RZ, RZ, RZ ;  /* 0x000000ffff0c7224 */ /* 0x000fe200078e00ff */
[----:B------:R-:W-:Y:S01]  /*ed10*/  MOV R15, 0xffffffff ;  /* 0xffffffff000f7802 */ /* 0x000fe20000000f00 */
[----:B------:R-:W-:Y:S01]  /*ed20*/  IMAD.MOV.U32 R11, RZ, RZ, 0x1f ;  /* 0x0000001fff0b7424 */ /* 0x000fe200078e00ff */
[----:B0-----:R-:W-:-:S04]  /*ed30*/  SHF.R.U32.HI R7, RZ, 0x5, R7 ;  /* 0x00000005ff077819 */ /* 0x001fc80000011607 */
[----:B------:R-:W-:-:S05]  /*ed40*/  LOP3.LUT R7, R7, 0x3, RZ, 0xc0, !PT ;  /* 0x0000000307077812 */ /* 0x000fca00078ec0ff */
[----:B------:R-:W-:-:S07]  /*ed50*/  IMAD.MOV.U32 R13, RZ, RZ, R7 ;  /* 0x000000ffff0d7224 */ /* 0x000fce00078e0007 */
[----:B------:R-:W-:Y:S05]  /*ed60*/  WARPSYNC.COLLECTIVE R15, `(.L_x_387) ;  /* 0x000000000f087348 */ /* 0x000fea0003c00000 */
[----:B------:R0:W1:Y:S02]  /*ed70*/  SHFL.IDX P6, R14, R13, R12, R11 ;  /* 0x0000000c0d0e7389 */ /* 0x00006400000c000b */
[----:B01----:R-:W-:Y:S01]  /*ed80*/  ENDCOLLECTIVE ;  /* 0x000000000000791b */ /* 0x003fe20003800000 */
.L_x_387:
[----:B------:R-:W-:Y:S05]  /*ed90*/  BSYNC B0 ;  /* 0x0000000000007941 */ /* 0x000fea0003800000 */
.L_x_386:
[----:B------:R-:W-:Y:S05]  /*eda0*/  BRA `(.L_x_388) ;  /* 0xffffffc800287947 */ /* 0x000fea000383ffff */
.L_x_319:
[----:B------:R-:W-:Y:S01]  /*edb0*/  BSSY B0, `(.L_x_389) ;  /* 0x0000006000007945 */ /* 0x000fe20003800000 */
[----:B------:R-:W-:-:S07]  /*edc0*/  IMAD.MOV.U32 R15, RZ, RZ, -0x1 ;  /* 0xffffffffff0f7424 */ /* 0x000fce00078e00ff */
[----:B------:R-:W-:Y:S05]  /*edd0*/  WARPSYNC.COLLECTIVE R15, `(.L_x_390) ;  /* 0x000000000f0c7348 */ /* 0x000fea0003c00000 */
[----:B------:R-:W-:Y:S02]  /*ede0*/  ELECT P6, UR62, PT ;  /* 0x00000000003e782f */ /* 0x000fe400038c0000 */
[----:B------:R-:W-:Y:S01]  /*edf0*/  MOV R14, UR62 ;  /* 0x0000003e000e7c02 */ /* 0x000fe20008000f00 */
[----:B------:R-:W-:Y:S10]  /*ee00*/  ENDCOLLECTIVE ;  /* 0x000000000000791b */ /* 0x000ff40003800000 */
.L_x_390:
[----:B------:R-:W-:Y:S05]  /*ee10*/  BSYNC B0 ;  /* 0x0000000000007941 */ /* 0x000fea0003800000 */
.L_x_389:
[----:B------:R-:W-:Y:S05]  /*ee20*/  BRA `(.L_x_391) ;  /* 0xffffffc800207947 */ /* 0x000fea000383ffff */
.L_x_322:
[----:B0-----:R0:W1:Y:S02]  /*ee30*/  SYNCS.PHASECHK.TRANS64.TRYWAIT P0, [R8+URZ+0x34840], R9 ;  /* 0x03484009080075a7 */ /* 0x001064000800017f */
[----:B-1----:R-:W-:Y:S05]  /*ee40*/  @!P0 NANOSLEEP.SYNCS 0x989680 ;  /* 0x009896800000895d */ /* 0x002fea0003900000 */
[----:B------:R-:W1:Y:S02]  /*ee50*/  @!P0 SYNCS.PHASECHK.TRANS64 P0, [R8+URZ+0x34840], R9 ;  /* 0x03484009080085a7 */ /* 0x000e64000800007f */
[----:B-1----:R-:W-:Y:S05]  /*ee60*/  @!P0 BRA `(.L_x_322) ;  /* 0xfffffffc00f08947 */ /* 0x002fea000383ffff */
[----:B------:R-:W-:Y:S05]  /*ee70*/  BRA `(.L_x_392) ;  /* 0xffffffc800947947 */ /* 0x000fea000383ffff */
.L_x_325:
[----:B0-----:R-:W0:Y:S01]  /*ee80*/  S2R R9, SR_CgaCtaId ;  /* 0x0000000000097919 */ /* 0x001e220000008800 */
[----:B------:R-:W-:-:S04]  /*ee90*/  MOV R8, 0x400 ;  /* 0x0000040000087802 */ /* 0x000fc80000000f00 */
[----:B0-----:R-:W-:-:S04]  /*eea0*/  LEA R8, R9, R8, 0x18 ;  /* 0x0000000809087211 */ /* 0x001fc800078ec0ff */
[----:B------:R0:W1:Y:S03]  /*eeb0*/  SYNCS.PHASECHK.TRANS64.TRYWAIT P0, [R8+URZ+0x34820], R6 ;  /* 0x03482006080075a7 */ /* 0x000066000800017f */
[----:B-1----:R-:W-:Y:S05]  /*eec0*/  @!P0 NANOSLEEP.SYNCS 0x989680 ;  /* 0x009896800000895d */ /* 0x002fea0003900000 */
[----:B------:R-:W1:Y:S02]  /*eed0*/  @!P0 SYNCS.PHASECHK.TRANS64 P0, [R8+URZ+0x34820], R6 ;  /* 0x03482006080085a7 */ /* 0x000e64000800007f */
[----:B-1----:R-:W-:Y:S05]  /*eee0*/  @!P0 BRA `(.L_x_325) ;  /* 0xfffffffc00e48947 */ /* 0x002fea000383ffff */
[----:B------:R-:W-:Y:S05]  /*eef0*/  BRA `(.L_x_393) ;  /* 0xffffffcc00e47947 */ /* 0x000fea000383ffff */
.L_x_333:
[----:B0-----:R0:W1:Y:S02]  /*ef00*/  SYNCS.PHASECHK.TRANS64.TRYWAIT P0, [R2+URZ+0x34840], R3 ;  /* 0x03484003020075a7 */ /* 0x001064000800017f */
[----:B-1----:R-:W-:Y:S05]  /*ef10*/  @!P0 NANOSLEEP.SYNCS 0x989680 ;  /* 0x009896800000895d */ /* 0x002fea0003900000 */
[----:B------:R-:W1:Y:S02]  /*ef20*/  @!P0 SYNCS.PHASECHK.TRANS64 P0, [R2+URZ+0x34840], R3 ;  /* 0x03484003020085a7 */ /* 0x000e64000800007f */
[----:B-1----:R-:W-:Y:S05]  /*ef30*/  @!P0 BRA `(.L_x_333) ;  /* 0xfffffffc00f08947 */ /* 0x002fea000383ffff */
[----:B------:R-:W-:Y:S05]  /*ef40*/  BRA `(.L_x_394) ;  /* 0xffffffd000a47947 */ /* 0x000fea000383ffff */
.L_x_335:
[----:B0-----:R0:W1:Y:S02]  /*ef50*/  SYNCS.PHASECHK.TRANS64.TRYWAIT P0, [R3+URZ+0x60], R2 ;  /* 0x00006002030075a7 */ /* 0x001064000800017f */
[----:B-1----:R-:W-:Y:S05]  /*ef60*/  @!P0 NANOSLEEP.SYNCS 0x989680 ;  /* 0x009896800000895d */ /* 0x002fea0003900000 */
[----:B------:R-:W1:Y:S02]  /*ef70*/  @!P0 SYNCS.PHASECHK.TRANS64 P0, [R3+URZ+0x60], R2 ;  /* 0x00006002030085a7 */ /* 0x000e64000800007f */
[----:B-1----:R-:W-:Y:S05]  /*ef80*/  @!P0 BRA `(.L_x_335) ;  /* 0xfffffffc00f08947 */ /* 0x002fea000383ffff */
[----:B------:R-:W-:Y:S05]  /*ef90*/  BRA `(.L_x_395) ;  /* 0xffffffd400507947 */ /* 0x000fea000383ffff */
.L_x_340:
[----:B-1----:R1:W2:Y:S02]  /*efa0*/  SYNCS.PHASECHK.TRANS64.TRYWAIT P0, [R2+URZ+0x34840], R3 ;  /* 0x03484003020075a7 */ /* 0x0022a4000800017f */
[----:B--2---:R-:W-:Y:S05]  /*efb0*/  @!P0 NANOSLEEP.SYNCS 0x989680 ;  /* 0x009896800000895d */ /* 0x004fea0003900000 */
[----:B------:R-:W2:Y:S02]  /*efc0*/  @!P0 SYNCS.PHASECHK.TRANS64 P0, [R2+URZ+0x34840], R3 ;  /* 0x03484003020085a7 */ /* 0x000ea4000800007f */
[----:B--2---:R-:W-:Y:S05]  /*efd0*/  @!P0 BRA `(.L_x_340) ;  /* 0xfffffffc00f08947 */ /* 0x004fea000383ffff */
[----:B------:R-:W-:Y:S05]  /*efe0*/  BRA `(.L_x_396) ;  /* 0xffffffd800b47947 */ /* 0x000fea000383ffff */
.L_x_342:
[----:B0-----:R0:W1:Y:S02]  /*eff0*/  SYNCS.PHASECHK.TRANS64.TRYWAIT P1, [R2+URZ+0x60], R3 ;  /* 0x00006003020075a7 */ /* 0x001064000802017f */
[----:B-1----:R-:W-:Y:S05]  /*f000*/  @!P1 NANOSLEEP.SYNCS 0x989680 ;  /* 0x009896800000995d */ /* 0x002fea0003900000 */
[----:B------:R-:W1:Y:S02]  /*f010*/  @!P1 SYNCS.PHASECHK.TRANS64 P1, [R2+URZ+0x60], R3 ;  /* 0x00006003020095a7 */ /* 0x000e64000802007f */
[----:B-1----:R-:W-:Y:S05]  /*f020*/  @!P1 BRA `(.L_x_342) ;  /* 0xfffffffc00f09947 */ /* 0x002fea000383ffff */
[----:B------:R-:W-:Y:S05]  /*f030*/  BRA `(.L_x_397) ;  /* 0xffffffdc00607947 */ /* 0x000fea000383ffff */
.L_x_347:
[----:B--2---:R2:W3:Y:S02]  /*f040*/  SYNCS.PHASECHK.TRANS64.TRYWAIT P0, [R2+URZ+0x34840], R3 ;  /* 0x03484003020075a7 */ /* 0x0044e4000800017f */
[----:B---3--:R-:W-:Y:S05]  /*f050*/  @!P0 NANOSLEEP.SYNCS 0x989680 ;  /* 0x009896800000895d */ /* 0x008fea0003900000 */
[----:B------:R-:W3:Y:S02]  /*f060*/  @!P0 SYNCS.PHASECHK.TRANS64 P0, [R2+URZ+0x34840], R3 ;  /* 0x03484003020085a7 */ /* 0x000ee4000800007f */
[----:B---3--:R-:W-:Y:S05]  /*f070*/  @!P0 BRA `(.L_x_347) ;  /* 0xfffffffc00f08947 */ /* 0x008fea000383ffff */
[----:B------:R-:W-:Y:S05]  /*f080*/  BRA `(.L_x_398) ;  /* 0xffffffe000847947 */ /* 0x000fea000383ffff */
.L_x_349:
[----:B0-----:R0:W1:Y:S02]  /*f090*/  SYNCS.PHASECHK.TRANS64.TRYWAIT P1, [R2+URZ+0x60], R8 ;  /* 0x00006008020075a7 */ /* 0x001064000802017f */
[----:B-1----:R-:W-:Y:S05]  /*f0a0*/  @!P1 NANOSLEEP.SYNCS 0x989680 ;  /* 0x009896800000995d */ /* 0x002fea0003900000 */
[----:B------:R-:W1:Y:S02]  /*f0b0*/  @!P1 SYNCS.PHASECHK.TRANS64 P1, [R2+URZ+0x60], R8 ;  /* 0x00006008020095a7 */ /* 0x000e64000802007f */
[----:B-1----:R-:W-:Y:S05]  /*f0c0*/  @!P1 BRA `(.L_x_349) ;  /* 0xfffffffc00f09947 */ /* 0x002fea000383ffff */
[----:B------:R-:W-:Y:S05]  /*f0d0*/  BRA `(.L_x_399) ;  /* 0xffffffe400347947 */ /* 0x000fea000383ffff */
.L_x_356:
[----:B-1----:R1:W2:Y:S02]  /*f0e0*/  SYNCS.PHASECHK.TRANS64.TRYWAIT P0, [R3+URZ+0x34860], R0 ;  /* 0x03486000030075a7 */ /* 0x0022a4000800017f */
[----:B--2---:R-:W-:Y:S05]  /*f0f0*/  @!P0 NANOSLEEP.SYNCS 0x989680 ;  /* 0x009896800000895d */ /* 0x004fea0003900000 */
[----:B------:R-:W2:Y:S02]  /*f100*/  @!P0 SYNCS.PHASECHK.TRANS64 P0, [R3+URZ+0x34860], R0 ;  /* 0x03486000030085a7 */ /* 0x000ea4000800007f */
[----:B--2---:R-:W-:Y:S05]  /*f110*/  @!P0 BRA `(.L_x_356) ;  /* 0xfffffffc00f08947 */ /* 0x004fea000383ffff */
[----:B------:R-:W-:Y:S05]  /*f120*/  BRA `(.L_x_400) ;  /* 0xffffffe800447947 */ /* 0x000fea000383ffff */
.L_x_358:
[----:B------:R-:W-:Y:S01]  /*f130*/  BSSY B0, `(.L_x_401) ;  /* 0x0000008000007945 */ /* 0x000fe20003800000 */
[----:B0-----:R-:W-:Y:S02]  /*f140*/  IMAD.MOV.U32 R13, RZ, RZ, R16 ;  /* 0x000000ffff0d7224 */ /* 0x001fe400078e0010 */
[----:B------:R-:W-:Y:S02]  /*f150*/  IMAD.MOV.U32 R12, RZ, RZ, RZ ;  /* 0x000000ffff0c7224 */ /* 0x000fe400078e00ff */
[----:B------:R-:W-:Y:S02]  /*f160*/  IMAD.MOV.U32 R11, RZ, RZ, 0x1f ;  /* 0x0000001fff0b7424 */ /* 0x000fe400078e00ff */
[----:B------:R-:W-:-:S07]  /*f170*/  IMAD.MOV.U32 R15, RZ, RZ, -0x1 ;  /* 0xffffffffff0f7424 */ /* 0x000fce00078e00ff */
[----:B-1----:R-:W-:Y:S05]  /*f180*/  WARPSYNC.COLLECTIVE R15, `(.L_x_402) ;  /* 0x000000000f087348 */ /* 0x002fea0003c00000 */
[----:B------:R0:W2:Y:S02]  /*f190*/  SHFL.IDX P6, R14, R13, R12, R11 ;  /* 0x0000000c0d0e7389 */ /* 0x0000a400000c000b */
[----:B012---:R-:W-:Y:S01]  /*f1a0*/  ENDCOLLECTIVE ;  /* 0x000000000000791b */ /* 0x007fe20003800000 */
.L_x_402:
[----:B------:R-:W-:Y:S05]  /*f1b0*/  BSYNC B0 ;  /* 0x0000000000007941 */ /* 0x000fea0003800000 */
.L_x_401:
[----:B------:R-:W-:Y:S01]  /*f1c0*/  MOV R13, R16 ;  /* 0x00000010000d7202 */ /* 0x000fe20000000f00 */
[----:B------:R-:W-:Y:S02]  /*f1d0*/  IMAD.MOV.U32 R12, RZ, RZ, 0x1 ;  /* 0x00000001ff0c7424 */ /* 0x000fe400078e00ff */
[----:B------:R-:W-:Y:S02]  /*f1e0*/  IMAD.MOV.U32 R11, RZ, RZ, 0x1f ;  /* 0x0000001fff0b7424 */ /* 0x000fe400078e00ff */
[----:B------:R-:W-:Y:S02]  /*f1f0*/  IMAD.MOV.U32 R15, RZ, RZ, -0x1 ;  /* 0xffffffffff0f7424 */ /* 0x000fe400078e00ff */
[----:B------:R-:W-:-:S07]  /*f200*/  IMAD.MOV.U32 R4, RZ, RZ, R14 ;  /* 0x000000ffff047224 */ /* 0x000fce00078e000e */
[----:B------:R-:W-:Y:S05]  /*f210*/  WARPSYNC.COLLECTIVE R15, `(.L_x_403) ;  /* 0x000000000f087348 */ /* 0x000fea0003c00000 */
[----:B------:R0:W1:Y:S02]  /*f220*/  SHFL.IDX P6, R14, R13, R12, R11 ;  /* 0x0000000c0d0e7389 */ /* 0x00006400000c000b */
[----:B01----:R-:W-:Y:S01]  /*f230*/  ENDCOLLECTIVE ;  /* 0x000000000000791b */ /* 0x003fe20003800000 */
.L_x_403:
[----:B------:R-:W-:Y:S01]  /*f240*/  IMAD.MOV.U32 R5, RZ, RZ, R14 ;  /* 0x000000ffff057224 */ /* 0x000fe200078e000e */
[----:B------:R-:W-:Y:S06]  /*f250*/  BRA `(.L_x_404) ;  /* 0xffffffe800d07947 */ /* 0x000fec000383ffff */
.L_x_361:
[----:B------:R-:W-:Y:S01]  /*f260*/  BSSY B0, `(.L_x_405) ;  /* 0x0000008000007945 */ /* 0x000fe20003800000 */
[----:B-----5:R-:W-:Y:S01]  /*f270*/  IMAD.MOV.U32 R13, RZ, RZ, R3 ;  /* 0x000000ffff0d7224 */ /* 0x020fe200078e0003 */
[----:B------:R-:W-:Y:S01]  /*f280*/  MOV R11, RZ ;  /* 0x000000ff000b7202 */ /* 0x000fe20000000f00 */
[----:B------:R-:W-:Y:S02]  /*f290*/  IMAD.MOV.U32 R12, RZ, RZ, 0x1 ;  /* 0x00000001ff0c7424 */ /* 0x000fe400078e00ff */
[----:B------:R-:W-:-:S07]  /*f2a0*/  IMAD.MOV.U32 R15, RZ, RZ, -0x1 ;  /* 0xffffffffff0f7424 */ /* 0x000fce00078e00ff */
[----:B0-234-:R-:W-:Y:S05]  /*f2b0*/  WARPSYNC.COLLECTIVE R15, `(.L_x_406) ;  /* 0x000000000f087348 */ /* 0x01dfea0003c00000 */
[----:B------:R1:W0:Y:S02]  /*f2c0*/  SHFL.UP P6, R14, R13, R12, R11 ;  /* 0x0400000c0d0e7389 */ /* 0x00022400000c000b */
[----:B01234-:R-:W-:Y:S01]  /*f2d0*/  ENDCOLLECTIVE ;  /* 0x000000000000791b */ /* 0x01ffe20003800000 */
.L_x_406:
[----:B------:R-:W-:Y:S05]  /*f2e0*/  BSYNC B0 ;  /* 0x0000000000007941 */ /* 0x000fea0003800000 */
.L_x_405:
[C---:B------:R-:W-:Y:S01]  /*f2f0*/  ISETP.NE.AND P0, PT, R9.reuse, RZ, PT ;  /* 0x000000ff0900720c */ /* 0x040fe20003f05270 */
[----:B------:R-:W-:Y:S02]  /*f300*/  IMAD.MOV.U32 R12, RZ, RZ, 0x2 ;  /* 0x00000002ff0c7424 */ /* 0x000fe400078e00ff */
[----:B------:R-:W-:Y:S01]  /*f310*/  IMAD.MOV.U32 R11, RZ, RZ, RZ ;  /* 0x000000ffff0b7224 */ /* 0x000fe200078e00ff */
[----:B------:R-:W-:Y:S01]  /*f320*/  SEL R14, R14, RZ, P0 ;  /* 0x000000ff0e0e7207 */ /* 0x000fe20000000000 */
[----:B------:R-:W-:Y:S01]  /*f330*/  IMAD.MOV.U32 R15, RZ, RZ, -0x1 ;  /* 0xffffffffff0f7424 */ /* 0x000fe200078e00ff */
[----:B------:R-:W-:-:S03]  /*f340*/  ISETP.GE.U32.AND P0, PT, R9, 0x2, PT ;  /* 0x000000020900780c */ /* 0x000fc60003f06070 */
[----:B------:R-:W-:-:S10]  /*f350*/  IMAD.IADD R13, R3, 0x1, R14 ;  /* 0x00000001030d7824 */ /* 0x000fd400078e020e */
[----:B------:R-:W-:Y:S05]  /*f360*/  WARPSYNC.COLLECTIVE R15, `(.L_x_407) ;  /* 0x000000000f087348 */ /* 0x000fea0003c00000 */
[----:B------:R0:W1:Y:S02]  /*f370*/  SHFL.UP P6, R14, R13, R12, R11 ;  /* 0x0400000c0d0e7389 */ /* 0x00006400000c000b */
[----:B01----:R-:W-:Y:S01]  /*f380*/  ENDCOLLECTIVE ;  /* 0x000000000000791b */ /* 0x003fe20003800000 */
.L_x_407:
[----:B------:R-:W-:Y:S01]  /*f390*/  IMAD.MOV.U32 R12, RZ, RZ, 0x4 ;  /* 0x00000004ff0c7424 */ /* 0x000fe200078e00ff */
[----:B------:R-:W-:Y:S02]  /*f3a0*/  SEL R6, R14, RZ, P0 ;  /* 0x000000ff0e067207 */ /* 0x000fe40000000000 */
[----:B------:R-:W-:-:S03]  /*f3b0*/  ISETP.GE.U32.AND P0, PT, R9, 0x4, PT ;  /* 0x000000040900780c */ /* 0x000fc60003f06070 */
[----:B------:R-:W-:-:S05]  /*f3c0*/  IMAD.IADD R6, R13, 0x1, R6 ;  /* 0x000000010d067824 */ /* 0x000fca00078e0206 */
[----:B------:R-:W-:-:S07]  /*f3d0*/  MOV R13, R6 ;  /* 0x00000006000d7202 */ /* 0x000fce0000000f00 */
[----:B------:R-:W-:Y:S05]  /*f3e0*/  WARPSYNC.COLLECTIVE R15, `(.L_x_408) ;  /* 0x000000000f087348 */ /* 0x000fea0003c00000 */
[----:B------:R0:W1:Y:S02]  /*f3f0*/  SHFL.UP P6, R14, R13, R12, R11 ;  /* 0x0400000c0d0e7389 */ /* 0x00006400000c000b */
[----:B01----:R-:W-:Y:S01]  /*f400*/  ENDCOLLECTIVE ;  /* 0x000000000000791b */ /* 0x003fe20003800000 */
.L_x_408:
[----:B------:R-:W-:Y:S01]  /*f410*/  IMAD.MOV.U32 R12, RZ, RZ, 0x8 ;  /* 0x00000008ff0c7424 */ /* 0x000fe200078e00ff */
[----:B------:R-:W-:Y:S02]  /*f420*/  SEL R7, R14, RZ, P0 ;  /* 0x000000ff0e077207 */ /* 0x000fe40000000000 */
[----:B------:R-:W-:-:S03]  /*f430*/  ISETP.GE.U32.AND P0, PT, R9, 0x8, PT ;  /* 0x000000080900780c */ /* 0x000fc60003f06070 */
[----:B------:R-:W-:-:S04]  /*f440*/  IMAD.IADD R7, R6, 0x1, R7 ;  /* 0x0000000106077824 */ /* 0x000fc800078e0207 */
[----:B------:R-:W-:-:S07]  /*f450*/  IMAD.MOV.U32 R13, RZ, RZ, R7 ;  /* 0x000000ffff0d7224 */ /* 0x000fce00078e0007 */
[----:B------:R-:W-:Y:S05]  /*f460*/  WARPSYNC.COLLECTIVE R15, `(.L_x_409) ;  /* 0x000000000f087348 */ /* 0x000fea0003c00000 */
[----:B------:R0:W1:Y:S02]  /*f470*/  SHFL.UP P6, R14, R13, R12, R11 ;  /* 0x0400000c0d0e7389 */ /* 0x00006400000c000b */
[----:B01----:R-:W-:Y:S01]  /*f480*/  ENDCOLLECTIVE ;  /* 0x000000000000791b */ /* 0x003fe20003800000 */
.L_x_409:
[----:B------:R-:W-:Y:S02]  /*f490*/  MOV R12, 0x10 ;  /* 0x00000010000c7802 */ /* 0x000fe40000000f00 */
[----:B------:R-:W-:Y:S02]  /*f4a0*/  SEL R8, R14, RZ, P0 ;  /* 0x000000ff0e087207 */ /* 0x000fe40000000000 */
[----:B------:R-:W-:-:S03]  /*f4b0*/  ISETP.GE.U32.AND P0, PT, R9, 0x10, PT ;  /* 0x000000100900780c */ /* 0x000fc60003f06070 */
[----:B------:R-:W-:-:S04]  /*f4c0*/  IMAD.IADD R8, R7, 0x1, R8 ;  /* 0x0000000107087824 */ /* 0x000fc800078e0208 */
[----:B------:R-:W-:-:S07]  /*f4d0*/  IMAD.MOV.U32 R13, RZ, RZ, R8 ;  /* 0x000000ffff0d7224 */ /* 0x000fce00078e0008 */
[----:B------:R-:W-:Y:S05]  /*f4e0*/  WARPSYNC.COLLECTIVE R15, `(.L_x_410) ;  /* 0x000000000f087348 */ /* 0x000fea0003c00000 */
[----:B------:R0:W1:Y:S02]  /*f4f0*/  SHFL.UP P6, R14, R13, R12, R11 ;  /* 0x0400000c0d0e7389 */ /* 0x00006400000c000b */
[----:B01----:R-:W-:Y:S01]  /*f500*/  ENDCOLLECTIVE ;  /* 0x000000000000791b */ /* 0x003fe20003800000 */
.L_x_410:
[----:B------:R-:W-:Y:S02]  /*f510*/  IMAD.MOV.U32 R12, RZ, RZ, 0x1f ;  /* 0x0000001fff0c7424 */ /* 0x000fe400078e00ff */
[----:B------:R-:W-:Y:S01]  /*f520*/  IMAD.MOV.U32 R11, RZ, RZ, 0x1f ;  /* 0x0000001fff0b7424 */ /* 0x000fe200078e00ff */
[----:B------:R-:W-:-:S05]  /*f530*/  SEL R7, R14, RZ, P0 ;  /* 0x000000ff0e077207 */ /* 0x000fca0000000000 */
[----:B------:R-:W-:-:S04]  /*f540*/  IMAD.IADD R2, R8, 0x1, R7 ;  /* 0x0000000108027824 */ /* 0x000fc800078e0207 */
[----:B------:R-:W-:-:S07]  /*f550*/  IMAD.MOV.U32 R13, RZ, RZ, R2 ;  /* 0x000000ffff0d7224 */ /* 0x000fce00078e0002 */
[----:B------:R-:W-:Y:S05]  /*f560*/  WARPSYNC.COLLECTIVE R15, `(.L_x_411) ;  /* 0x000000000f087348 */ /* 0x000fea0003c00000 */
[----:B------:R0:W1:Y:S02]  /*f570*/  SHFL.IDX P6, R14, R13, R12, R11 ;  /* 0x0000000c0d0e7389 */ /* 0x00006400000c000b */
[----:B01----:R-:W-:Y:S01]  /*f580*/  ENDCOLLECTIVE ;  /* 0x000000000000791b */ /* 0x003fe20003800000 */
.L_x_411:
[----:B------:R-:W-:Y:S05]  /*f590*/  BRA `(.L_x_412) ;  /* 0xffffffe800987947 */ /* 0x000fea000383ffff */
.L_x_366:
[----:B------:R-:W-:Y:S01]  /*f5a0*/  BSSY B0, `(.L_x_413) ;  /* 0x0000008000007945 */ /* 0x000fe20003800000 */
[----:B-----5:R-:W-:Y:S01]  /*f5b0*/  IMAD.MOV.U32 R13, RZ, RZ, R3 ;  /* 0x000000ffff0d7224 */ /* 0x020fe200078e0003 */
[----:B------:R-:W-:Y:S01]  /*f5c0*/  MOV R11, RZ ;  /* 0x000000ff000b7202 */ /* 0x000fe20000000f00 */
[----:B------:R-:W-:Y:S02]  /*f5d0*/  IMAD.MOV.U32 R12, RZ, RZ, 0x1 ;  /* 0x00000001ff0c7424 */ /* 0x000fe400078e00ff */
[----:B------:R-:W-:-:S07]  /*f5e0*/  IMAD.MOV.U32 R15, RZ, RZ, -0x1 ;  /* 0xffffffffff0f7424 */ /* 0x000fce00078e00ff */
[----:B0-----:R-:W-:Y:S05]  /*f5f0*/  WARPSYNC.COLLECTIVE R15, `(.L_x_414) ;  /* 0x000000000f087348 */ /* 0x001fea0003c00000 */
[----:B------:R1:W2:Y:S02]  /*f600*/  SHFL.UP P6, R14, R13, R12, R11 ;  /* 0x0400000c0d0e7389 */ /* 0x0002a400000c000b */
[----:B012---:R-:W-:Y:S01]  /*f610*/  ENDCOLLECTIVE ;  /* 0x000000000000791b */ /* 0x007fe20003800000 */
.L_x_414:
[----:B------:R-:W-:Y:S05]  /*f620*/  BSYNC B0 ;  /* 0x0000000000007941 */ /* 0x000fea0003800000 */
.L_x_413:
[----:B------:R-:W-:Y:S01]  /*f630*/  ISETP.NE.AND P0, PT, R8, RZ, PT ;  /* 0x000000ff0800720c */ /* 0x000fe20003f05270 */
        /* <DEDUP_REMOVED lines=9> */
.L_x_415:
        /* <DEDUP_REMOVED lines=8> */
.L_x_416:
        /* <DEDUP_REMOVED lines=8> */
.L_x_417:
        /* <DEDUP_REMOVED lines=8> */
.L_x_418:
        /* <DEDUP_REMOVED lines=8> */
.L_x_419:
[----:B------:R-:W-:Y:S05]  /*f8d0*/  BRA `(.L_x_420) ;  /* 0xffffffe800807947 */ /* 0x000fea000383ffff */
.L_x_368:
[----:B------:R-:W-:Y:S01]  /*f8e0*/  BSSY B0, `(.L_x_421) ;  /* 0x0000006000007945 */ /* 0x000fe20003800000 */
[----:B------:R-:W-:Y:S01]  /*f8f0*/  PLOP3.LUT P6, PT, P6, PT, PT, 0x8, 0x0 ;  /* 0x000000000000781c */ /* 0x000fe200037ce170 */
[----:B------:R-:W-:-:S12]  /*f900*/  IMAD.MOV.U32 R15, RZ, RZ, -0x1 ;  /* 0xffffffffff0f7424 */ /* 0x000fd800078e00ff */
[----:B0-----:R-:W-:Y:S05]  /*f910*/  WARPSYNC.COLLECTIVE R15, `(.L_x_422) ;  /* 0x000000000f087348 */ /* 0x001fea0003c00000 */
[----:B------:R-:W-:Y:S01]  /*f920*/  VOTE.ANY R14, PT, P6 ;  /* 0x00000000000e7806 */ /* 0x000fe200030e0100 */
[----:B0-----:R-:W-:Y:S06]  /*f930*/  ENDCOLLECTIVE ;  /* 0x000000000000791b */ /* 0x001fec0003800000 */
.L_x_422:
[----:B------:R-:W-:Y:S05]  /*f940*/  BSYNC B0 ;  /* 0x0000000000007941 */ /* 0x000fea0003800000 */
.L_x_421:
[----:B------:R-:W-:Y:S01]  /*f950*/  IMAD.MOV.U32 R7, RZ, RZ, R14 ;  /* 0x000000ffff077224 */ /* 0x000fe200078e000e */
[----:B------:R-:W-:Y:S01]  /*f960*/  MOV R13, R3 ;  /* 0x00000003000d7202 */ /* 0x000fe20000000f00 */
[----:B------:R-:W-:Y:S02]  /*f970*/  IMAD.MOV.U32 R11, RZ, RZ, 0x1f ;  /* 0x0000001fff0b7424 */ /* 0x000fe400078e00ff */
[----:B------:R-:W0:Y:S01]  /*f980*/  POPC R5, R7 ;  /* 0x0000000700057309 */ /* 0x000e220000000000 */
[----:B------:R-:W-:Y:S02]  /*f990*/  IMAD.MOV.U32 R15, RZ, RZ, -0x1 ;  /* 0xffffffffff0f7424 */ /* 0x000fe400078e00ff */
[----:B0-----:R-:W-:-:S07]  /*f9a0*/  IMAD.MOV.U32 R12, RZ, RZ, R5 ;  /* 0x000000ffff0c7224 */ /* 0x001fce00078e0005 */
[----:B------:R-:W-:Y:S05]  /*f9b0*/  WARPSYNC.COLLECTIVE R15, `(.L_x_423) ;  /* 0x000000000f087348 */ /* 0x000fea0003c00000 */
[----:B------:R0:W1:Y:S02]  /*f9c0*/  SHFL.IDX P6, R14, R13, R12, R11 ;  /* 0x0000000c0d0e7389 */ /* 0x00006400000c000b */
[----:B01----:R-:W-:Y:S01]  /*f9d0*/  ENDCOLLECTIVE ;  /* 0x000000000000791b */ /* 0x003fe20003800000 */
.L_x_423:
[----:B------:R-:W-:Y:S01]  /*f9e0*/  IMAD.MOV.U32 R17, RZ, RZ, R14 ;  /* 0x000000ffff117224 */ /* 0x000fe200078e000e */
[----:B------:R-:W-:Y:S06]  /*f9f0*/  BRA `(.L_x_424) ;  /* 0xffffffe800707947 */ /* 0x000fec000383ffff */
.L_x_370:
[----:B------:R-:W-:Y:S01]  /*fa00*/  BSSY B0, `(.L_x_425) ;  /* 0x0000007000007945 */ /* 0x000fe20003800000 */
[----:B------:R-:W-:Y:S01]  /*fa10*/  IMAD.MOV.U32 R13, RZ, RZ, R2 ;  /* 0x000000ffff0d7224 */ /* 0x000fe200078e0002 */
[----:B------:R-:W-:Y:S01]  /*fa20*/  MOV R15, 0xffffffff ;  /* 0xffffffff000f7802 */ /* 0x000fe20000000f00 */
[----:B------:R-:W-:-:S07]  /*fa30*/  IMAD.MOV.U32 R11, RZ, RZ, 0x1f ;  /* 0x0000001fff0b7424 */ /* 0x000fce00078e00ff */
[----:B012---:R-:W-:Y:S05]  /*fa40*/  WARPSYNC.COLLECTIVE R15, `(.L_x_426) ;  /* 0x000000000f087348 */ /* 0x007fea0003c00000 */
[----:B------:R3:W4:Y:S02]  /*fa50*/  SHFL.IDX P6, R14, R13, R12, R11 ;  /* 0x0000000c0d0e7389 */ /* 0x00072400000c000b */
[----:B01234-:R-:W-:Y:S01]  /*fa60*/  ENDCOLLECTIVE ;  /* 0x000000000000791b */ /* 0x01ffe20003800000 */
.L_x_426:
[----:B------:R-:W-:Y:S05]  /*fa70*/  BSYNC B0 ;  /* 0x0000000000007941 */ /* 0x000fea0003800000 */
.L_x_425:
[----:B------:R-:W-:Y:S05]  /*fa80*/  BRA `(.L_x_369) ;  /* 0xffffffe800687947 */ /* 0x000fea000383ffff */
.L_x_374:
[----:B0-----:R0:W1:Y:S02]  /*fa90*/  SYNCS.PHASECHK.TRANS64.TRYWAIT P0, [R0+URZ+0x34820], R3 ;  /* 0x03482003000075a7 */ /* 0x001064000800017f */
[----:B-1----:R-:W-:Y:S05]  /*faa0*/  @!P0 NANOSLEEP.SYNCS 0x989680 ;  /* 0x009896800000895d */ /* 0x002fea0003900000 */
[----:B------:R-:W1:Y:S02]  /*fab0*/  @!P0 SYNCS.PHASECHK.TRANS64 P0, [R0+URZ+0x34820], R3 ;  /* 0x03482003000085a7 */ /* 0x000e64000800007f */
[----:B-1----:R-:W-:Y:S05]  /*fac0*/  @!P0 BRA `(.L_x_374) ;  /* 0xfffffffc00f08947 */ /* 0x002fea000383ffff */
[----:B------:R-:W-:Y:S05]  /*fad0*/  BRA `(.L_x_427) ;  /* 0xffffffec004c7947 */ /* 0x000fea000383ffff */
.L_x_375:
[----:B------:R-:W1:Y:S01]  /*fae0*/  S2R R2, SR_TID.X ;  /* 0x0000000000027919 */ /* 0x000e620000002100 */
[----:B------:R-:W-:Y:S01]  /*faf0*/  BSSY B0, `(.L_x_428) ;  /* 0x000000a000007945 */ /* 0x000fe20003800000 */
[----:B------:R-:W-:Y:S02]  /*fb00*/  IMAD.MOV.U32 R12, RZ, RZ, RZ ;  /* 0x000000ffff0c7224 */ /* 0x000fe400078e00ff */
[----:B------:R-:W-:Y:S02]  /*fb10*/  IMAD.MOV.U32 R11, RZ, RZ, 0x1f ;  /* 0x0000001fff0b7424 */ /* 0x000fe400078e00ff */
[----:B------:R-:W-:Y:S01]  /*fb20*/  IMAD.MOV.U32 R15, RZ, RZ, -0x1 ;  /* 0xffffffffff0f7424 */ /* 0x000fe200078e00ff */
[----:B-1----:R-:W-:-:S04]  /*fb30*/  SHF.R.U32.HI R2, RZ, 0x5, R2 ;  /* 0x00000005ff027819 */ /* 0x002fc80000011602 */
[----:B------:R-:W-:-:S05]  /*fb40*/  LOP3.LUT R2, R2, 0x3, RZ, 0xc0, !PT ;  /* 0x0000000302027812 */ /* 0x000fca00078ec0ff */
[----:B------:R-:W-:-:S07]  /*fb50*/  IMAD.MOV.U32 R13, RZ, RZ, R2 ;  /* 0x000000ffff0d7224 */ /* 0x000fce00078e0002 */
[----:B0-----:R-:W-:Y:S05]  /*fb60*/  WARPSYNC.COLLECTIVE R15, `(.L_x_429) ;  /* 0x000000000f087348 */ /* 0x001fea0003c00000 */
[----:B------:R1:W2:Y:S02]  /*fb70*/  SHFL.IDX P6, R14, R13, R12, R11 ;  /* 0x0000000c0d0e7389 */ /* 0x0002a400000c000b */
[----:B012---:R-:W-:Y:S01]  /*fb80*/  ENDCOLLECTIVE ;  /* 0x000000000000791b */ /* 0x007fe20003800000 */
.L_x_429:
[----:B------:R-:W-:Y:S05]  /*fb90*/  BSYNC B0 ;  /* 0x0000000000007941 */ /* 0x000fea0003800000 */
.L_x_428:
[----:B------:R-:W-:Y:S05]  /*fba0*/  BRA `(.L_x_430) ;  /* 0xffffffec00347947 */ /* 0x000fea000383ffff */
.L_x_378:
[----:B------:R-:W-:Y:S01]  /*fbb0*/  BSSY B1, `(.L_x_431) ;  /* 0x0000006000017945 */ /* 0x000fe20003800000 */
[----:B------:R-:W-:-:S07]  /*fbc0*/  IMAD.MOV.U32 R15, RZ, RZ, -0x1 ;  /* 0xffffffffff0f7424 */ /* 0x000fce00078e00ff */
[----:B01----:R-:W-:Y:S05]  /*fbd0*/  WARPSYNC.COLLECTIVE R15, `(.L_x_432) ;  /* 0x000000000f0c7348 */ /* 0x003fea0003c00000 */
[----:B------:R-:W-:Y:S02]  /*fbe0*/  ELECT P6, UR62, PT ;  /* 0x00000000003e782f */ /* 0x000fe400038c0000 */
[----:B------:R-:W-:Y:S01]  /*fbf0*/  MOV R14, UR62 ;  /* 0x0000003e000e7c02 */ /* 0x000fe20008000f00 */
[----:B01----:R-:W-:Y:S10]  /*fc00*/  ENDCOLLECTIVE ;  /* 0x000000000000791b */ /* 0x003ff40003800000 */
.L_x_432:
[----:B------:R-:W-:Y:S05]  /*fc10*/  BSYNC B1 ;  /* 0x0000000000017941 */ /* 0x000fea0003800000 */
.L_x_431:
[----:B------:R-:W-:Y:S05]  /*fc20*/  BRA `(.L_x_433) ;  /* 0xffffffec002c7947 */ /* 0x000fea000383ffff */
.L_x_380:
[----:B0-----:R0:W1:Y:S02]  /*fc30*/  SYNCS.PHASECHK.TRANS64.TRYWAIT P0, [R6+URZ], R5 ;  /* 0x00000005060075a7 */ /* 0x001064000800017f */
[----:B-1----:R-:W-:Y:S05]  /*fc40*/  @!P0 NANOSLEEP.SYNCS 0x989680 ;  /* 0x009896800000895d */ /* 0x002fea0003900000 */
[----:B------:R-:W1:Y:S02]  /*fc50*/  @!P0 SYNCS.PHASECHK.TRANS64 P0, [R6+URZ], R5 ;  /* 0x00000005060085a7 */ /* 0x000e64000800007f */
[----:B-1----:R-:W-:Y:S05]  /*fc60*/  @!P0 BRA `(.L_x_380) ;  /* 0xfffffffc00f08947 */ /* 0x002fea000383ffff */
[----:B------:R-:W-:Y:S05]  /*fc70*/  BRA `(.L_x_434) ;  /* 0xffffffec00707947 */ /* 0x000fea000383ffff */
.L_x_381:
[----:B-1----:R1:W2:Y:S02]  /*fc80*/  SYNCS.PHASECHK.TRANS64.TRYWAIT P0, [R7+URZ], R2 ;  /* 0x00000002070075a7 */ /* 0x0022a4000800017f */
[----:B--2---:R-:W-:Y:S05]  /*fc90*/  @!P0 NANOSLEEP.SYNCS 0x989680 ;  /* 0x009896800000895d */ /* 0x004fea0003900000 */
[----:B------:R-:W2:Y:S02]  /*fca0*/  @!P0 SYNCS.PHASECHK.TRANS64 P0, [R7+URZ], R2 ;  /* 0x00000002070085a7 */ /* 0x000ea4000800007f */
[----:B--2---:R-:W-:Y:S05]  /*fcb0*/  @!P0 BRA `(.L_x_381) ;  /* 0xfffffffc00f08947 */ /* 0x004fea000383ffff */
[----:B------:R-:W-:Y:S05]  /*fcc0*/  BRA `(.L_x_435) ;  /* 0xffffffec00647947 */ /* 0x000fea000383ffff */
.L_x_383:
[----:B--2---:R2:W3:Y:S02]  /*fcd0*/  SYNCS.PHASECHK.TRANS64.TRYWAIT P0, [R4+URZ], R5 ;  /* 0x00000005040075a7 */ /* 0x0044e4000800017f */
[----:B---3--:R-:W-:Y:S05]  /*fce0*/  @!P0 NANOSLEEP.SYNCS 0x989680 ;  /* 0x009896800000895d */ /* 0x008fea0003900000 */
[----:B------:R-:W3:Y:S02]  /*fcf0*/  @!P0 SYNCS.PHASECHK.TRANS64 P0, [R4+URZ], R5 ;  /* 0x00000005040085a7 */ /* 0x000ee4000800007f */
[----:B---3--:R-:W-:Y:S05]  /*fd00*/  @!P0 BRA `(.L_x_383) ;  /* 0xfffffffc00f08947 */ /* 0x008fea000383ffff */
[----:B------:R-:W-:Y:S05]  /*fd10*/  BRA `(.L_x_436) ;  /* 0xffffffec006c7947 */ /* 0x000fea000383ffff */
.L_x_437:
        /* <DEDUP_REMOVED lines=14> */
.L_x_11933:


//--------------------- .text._ZN7cutlass13device_kernelIN5flash11enable_sm90INS1_16FlashAttnFwdSm90INS1_25CollectiveMainloopFwdSm90ILi2EN4cute5tupleIJNS5_1CILi1EEES8_S8_EEENS6_IJNS7_ILi128EEESA_NS7_ILi192EEEEEELi128ENS_10bfloat16_tEfNS_4arch4Sm90ELb0ELb0ELb1ELb1ELb0ELb1ELb0ELb1ELb1ELb0ELb0ELb0EEENS1_21CollectiveEpilogueFwdINS6_IJSA_SA_SA_EEES9_SD_SF_Li256ELb1ELb0ELb0ELb0EEENS1_36VarlenDynamicPersistentTileSchedulerILi128ELi128ELi256ELi32ELb0ELb0ELb1ELb0ELb1ELb1EEEEEEEEEvNT_6ParamsE --------------------------
	.section	.text._ZN7cutlass13device_kernelIN5flash11enable_sm90INS1_16FlashAttnFwdSm90INS1_25CollectiveMainloopFwdSm90ILi2EN4cute5tupleIJNS5_1CILi1EEES8_S8_EEENS6_IJNS7_ILi128EEESA_NS7_ILi192EEEEEELi128ENS_10bfloat16_tEfNS_4arch4Sm90ELb0ELb0ELb1ELb1ELb0ELb1ELb0ELb1ELb1ELb0ELb0ELb0EEENS1_21CollectiveEpilogueFwdINS6_IJSA_SA_SA_EEES9_SD_SF_Li256ELb1ELb0ELb0ELb0EEENS1_36VarlenDynamicPersistentTileSchedulerILi128ELi128ELi256ELi32ELb0ELb0ELb1ELb0ELb1ELb1EEEEEEEEEvNT_6ParamsE,"ax",@progbits
	.align	128
.text._ZN7cutlass13device_kernelIN5flash11enable_sm90INS1_16FlashAttnFwdSm90INS1_25CollectiveMainloopFwdSm90ILi2EN4cute5tupleIJNS5_1CILi1EEES8_S8_EEENS6_IJNS7_ILi128EEESA_NS7_ILi192EEEEEELi128ENS_10bfloat16_tEfNS_4arch4Sm90ELb0ELb0ELb1ELb1ELb0ELb1ELb0ELb1ELb1ELb0ELb0ELb0EEENS1_21CollectiveEpilogueFwdINS6_IJSA_SA_SA_EEES9_SD_SF_Li256ELb1ELb0ELb0ELb0EEENS1_36VarlenDynamicPersistentTileSchedulerILi128ELi128ELi256ELi32ELb0ELb0ELb1ELb0ELb1ELb1EEEEEEEEEvNT_6ParamsE:
        .type           _ZN7cutlass13device_kernelIN5flash11enable_sm90INS1_16FlashAttnFwdSm90INS1_25CollectiveMainloopFwdSm90ILi2EN4cute5tupleIJNS5_1CILi1EEES8_S8_EEENS6_IJNS7_ILi128EEESA_NS7_ILi192EEEEEELi128ENS_10bfloat16_tEfNS_4arch4Sm90ELb0ELb0ELb1ELb1ELb0ELb1ELb0ELb1ELb1ELb0ELb0ELb0EEENS1_21CollectiveEpilogueFwdINS6_IJSA_SA_SA_EEES9_SD_SF_Li256ELb1ELb0ELb0ELb0EEENS1_36VarlenDynamicPersistentTileSchedulerILi128ELi128ELi256ELi32ELb0ELb0ELb1ELb0ELb1ELb1EEEEEEEEEvNT_6ParamsE,@function
        .size           _ZN7cutlass13device_kernelIN5flash11enable_sm90INS1_16FlashAttnFwdSm90INS1_25CollectiveMainloopFwdSm90ILi2EN4cute5tupleIJNS5_1CILi1EEES8_S8_EEENS6_IJNS7_ILi128EEESA_NS7_ILi192EEEEEELi128ENS_10bfloat16_tEfNS_4arch4Sm90ELb0ELb0ELb1ELb1ELb0ELb1ELb0ELb1ELb1ELb0ELb0ELb0EEENS1_21CollectiveEpilogueFwdINS6_IJSA_SA_SA_EEES9_SD_SF_Li256ELb1ELb0ELb0ELb0EEENS1_36VarlenDynamicPersistentTileSchedulerILi128ELi128ELi256ELi32ELb0ELb0ELb1ELb0ELb1ELb1EEEEEEEEEvNT_6ParamsE,(.L_x_11934 - _ZN7cutlass13device_kernelIN5flash11enable_sm90INS1_16FlashAttnFwdSm90INS1_25CollectiveMainloopFwdSm90ILi2EN4cute5tupleIJNS5_1CILi1EEES8_S8_EEENS6_IJNS7_ILi128EEESA_NS7_ILi192EEEEEELi128ENS_10bfloat16_tEfNS_4arch4Sm90ELb0ELb0ELb1ELb1ELb0ELb1ELb0ELb1ELb1ELb0ELb0ELb0EEENS1_21CollectiveEpilogueFwdINS6_IJSA_SA_SA_EEES9_SD_SF_Li256ELb1ELb0ELb0ELb0EEENS1_36VarlenDynamicPersistentTileSchedulerILi128ELi128ELi256ELi32ELb0ELb0ELb1ELb0ELb1ELb1EEEEEEEEEvNT_6ParamsE)
        .other          _ZN7cutlass13device_kernelIN5flash11enable_sm90INS1_16FlashAttnFwdSm90INS1_25CollectiveMainloopFwdSm90ILi2EN4cute5tupleIJNS5_1CILi1EEES8_S8_EEENS6_IJNS7_ILi128EEESA_NS7_ILi192EEEEEELi128ENS_10bfloat16_tEfNS_4arch4Sm90ELb0ELb0ELb1ELb1ELb0ELb1ELb0ELb1ELb1ELb0ELb0ELb0EEENS1_21CollectiveEpilogueFwdINS6_IJSA_SA_SA_EEES9_SD_SF_Li256ELb1ELb0ELb0ELb0EEENS1_36VarlenDynamicPersistentTileSchedulerILi128ELi128ELi256ELi32ELb0ELb0ELb1ELb0ELb1ELb1EEEEEEEEEvNT_6ParamsE,@"STO_CUDA_ENTRY STV_DEFAULT"
_ZN7cutlass13device_kernelIN5flash11enable_sm90INS1_16FlashAttnFwdSm90INS1_25CollectiveMainloopFwdSm90ILi2EN4cute5tupleIJNS5_1CILi1EEES8_S8_EEENS6_IJNS7_ILi128EEESA_NS7_ILi192EEEEEELi128ENS_10bfloat16_tEfNS_4arch4Sm90ELb0ELb0ELb1ELb1ELb0ELb1ELb0ELb1ELb1ELb0ELb0ELb0EEENS1_21CollectiveEpilogueFwdINS6_IJSA_SA_SA_EEES9_SD_SF_Li256ELb1ELb0ELb0ELb0EEENS1_36VarlenDynamicPersistentTileSchedulerILi128ELi128ELi256ELi32ELb0ELb0ELb1ELb0ELb1ELb1EEEEEEEEEvNT_6ParamsE:
[----:B------:R-:W0:Y:S02]  /*0000*/  LDC R1, c[0x0][0x28] ;  /* 0x00000a00ff017b82 */ /* 0x000e240000000800 */
[----:B0-----:R-:W-:Y:S01]  /*0010*/  VIADD R1, R1, 0xffffffb8 ;  /* 0xffffffb801017836 */ /* 0x001fe20000000000 */
[----:B------:R-:W0:Y:S01]  /*0020*/  S2R R3, SR_TID.X ;  /* 0x0000000000037919 */ /* 0x000e220000002100 */
[----:B------:R-:W-:Y:S01]  /*0030*/  ELECT P0, URZ, PT ;  /* 0x00000000003f782f */ /* 0x000fe20003800000 */
[----:B------:R-:W-:Y:S01]  /*0040*/  BSSY B0, `(.L_x_438) ;  /* 0x0000016000007945 */ /* 0x000fe20003800000 */
[----:B0-----:R-:W-:-:S05]  /*0050*/  SHF.R.U32.HI R0, RZ, 0x5, R3 ;  /* 0x00000005ff007819 */ /* 0x001fca0000011603 */
[----:B------:R-:W0:Y:S02]  /*0060*/  SHFL.IDX PT, R2, R0, RZ, 0x1f ;  /* 0x00001fff00027589 */ /* 0x000e2400000e0000 */
[----:B0-----:R-:W-:-:S13]  /*0070*/  ISETP.EQ.AND P0, PT, R2, RZ, P0 ;  /* 0x000000ff0200720c */ /* 0x001fda0000702270 */
[----:B------:R-:W-:Y:S05]  /*0080*/  @!P0 BRA `(.L_x_439) ;  /* 0x0000000000448947 */ /* 0x000fea0003800000 */
[----:B------:R-:W-:Y:S02]  /*0090*/  ULDC.64 UR4, c[0x0][0x198] ;  /* 0x0000660000047ab9 */ /* 0x000fe40000000a00 */
[----:B------:R-:W-:Y:S02]  /*00a0*/  UIADD3 UR6, UP0, UR4, 0x270, URZ ;  /* 0x0000027004067890 */ /* 0x000fe4000ff1e03f */
[----:B------:R-:W-:Y:S02]  /*00b0*/  UIADD3 UR8, UP1, UR4, 0x370, URZ ;  /* 0x0000037004087890 */ /* 0x000fe4000ff3e03f */
[----:B------:R-:W-:Y:S02]  /*00c0*/  UIADD3 UR10, UP2, UR4, 0x470, URZ ;  /* 0x00000470040a7890 */ /* 0x000fe4000ff5e03f */
[----:B------:R-:W-:Y:S02]  /*00d0*/  UIADD3 UR12, UP3, UR4, 0x570, URZ ;  /* 0x00000570040c7890 */ /* 0x000fe4000ff7e03f */
[----:B------:R-:W-:-:S02]  /*00e0*/  UIADD3 UR4, UP4, UR4, 0x670, URZ ;  /* 0x0000067004047890 */ /* 0x000fc4000ff9e03f */
[----:B------:R-:W-:Y:S02]  /*00f0*/  UIADD3.X UR7, URZ, UR5, URZ, UP0, !UPT ;  /* 0x000000053f077290 */ /* 0x000fe400087fe43f */
[----:B------:R-:W-:Y:S02]  /*0100*/  UIADD3.X UR9, URZ, UR5, URZ, UP1, !UPT ;  /* 0x000000053f097290 */ /* 0x000fe40008ffe43f */
[----:B------:R-:W-:Y:S02]  /*0110*/  UIADD3.X UR11, URZ, UR5, URZ, UP2, !UPT ;  /* 0x000000053f0b7290 */ /* 0x000fe400097fe43f */
[----:B------:R-:W-:Y:S02]  /*0120*/  UIADD3.X UR13, URZ, UR5, URZ, UP3, !UPT ;  /* 0x000000053f0d7290 */ /* 0x000fe40009ffe43f */
[----:B------:R-:W-:Y:S01]  /*0130*/  UIADD3.X UR5, URZ, UR5, URZ, UP4, !UPT ;  /* 0x000000053f057290 */ /* 0x000fe2000a7fe43f */
[----:B------:R0:W-:Y:S02]  /*0140*/  UTMACCTL.PF [UR6] ;  /* 0x00000000060079b9 */ /* 0x0001e40008040000 */
[----:B------:R0:W-:Y:S02]  /*0150*/  UTMACCTL.PF [UR8] ;  /* 0x00000000080079b9 */ /* 0x0001e40008040000 */
[----:B------:R0:W-:Y:S02]  /*0160*/  UTMACCTL.PF [UR10] ;  /* 0x000000000a0079b9 */ /* 0x0001e40008040000 */
[----:B------:R0:W-:Y:S02]  /*0170*/  UTMACCTL.PF [UR12] ;  /* 0x000000000c0079b9 */ /* 0x0001e40008040000 */
[----:B------:R0:W-:Y:S02]  /*0180*/  UTMACCTL.PF [UR4] ;  /* 0x00000000040079b9 */ /* 0x0001e40008040000 */
[----:B0-----:R-:W-:Y:S01]  /*0190*/  NOP ;  /* 0x0000000000007918 */ /* 0x001fe20000000000 */
.L_x_439:
[----:B------:R-:W-:Y:S05]  /*01a0*/  BSYNC B0 ;  /* 0x0000000000007941 */ /* 0x000fea0003800000 */
.L_x_438:
[----:B------:R-:W-:Y:S01]  /*01b0*/  VOTEU.ANY UP0, P0 ;  /* 0x00000000003f7886 */ /* 0x000fe20000000100 */
[----:B------:R-:W0:Y:S01]  /*01c0*/  SHFL.IDX PT, R2, R0, RZ, 0x1f ;  /* 0x00001fff00027589 */ /* 0x000e2200000e0000 */
[----:B------:R-:W-:Y:S01]  /*01d0*/  UMOV UR4, 0x1 ;  /* 0x0000000100047882 */ /* 0x000fe20000000000 */
[----:B------:R-:W-:Y:S01]  /*01e0*/  UMOV UR7, 0x100 ;  /* 0x0000010000077882 */ /* 0x000fe20000000000 */
[----:B------:R-:W-:Y:S01]  /*01f0*/  VOTEU.ANY UP1, P0 ;  /* 0x00000000003f7886 */ /* 0x000fe20000020100 */
[----:B------:R-:W1:Y:S01]  /*0200*/  @UP0 S2UR UR8, SR_CgaCtaId ;  /* 0x00000000000809c3 */ /* 0x000e620000008800 */
[----:B------:R-:W-:Y:S01]  /*0210*/  @UP0 UMOV UR6, 0x400 ;  /* 0x0000040000060882 */ /* 0x000fe20000000000 */
[----:B------:R-:W-:-:S04]  /*0220*/  @UP0 UIADD3 UR4, -UR4, 0x100000, URZ ;  /* 0x0010000004040890 */ /* 0x000fc8000fffe13f */
[----:B------:R-:W-:Y:S02]  /*0230*/  @UP0 USHF.L.U32 UR5, UR4, 0xb, URZ ;  /* 0x0000000b04050899 */ /* 0x000fe4000800063f */
[----:B------:R-:W-:Y:S01]  /*0240*/  @UP0 USHF.L.U32 UR4, UR4, 0x1, URZ ;  /* 0x0000000104040899 */ /* 0x000fe2000800063f */
[----:B0-----:R-:W-:Y:S02]  /*0250*/  ISETP.NE.AND P1, PT, R2, RZ, PT ;  /* 0x000000ff0200720c */ /* 0x001fe40003f25270 */
[----:B------:R-:W-:Y:S01]  /*0260*/  SHF.R.U32.HI R2, RZ, 0x7, R3 ;  /* 0x00000007ff027819 */ /* 0x000fe20000011603 */
[----:B-1----:R-:W-:Y:S02]  /*0270*/  @UP0 ULEA UR8, UR8, UR6, 0x18 ;  /* 0x0000000608080291 */ /* 0x002fe4000f8ec03f */
[----:B------:R-:W-:-:S04]  /*0280*/  @UP0 UIADD3 UR6, -UR7, 0x100000, URZ ;  /* 0x0010000007060890 */ /* 0x000fc8000fffe13f */
[----:B------:R-:W-:Y:S02]  /*0290*/  @UP0 USHF.L.U32 UR7, UR6, 0xb, URZ ;  /* 0x0000000b06070899 */ /* 0x000fe4000800063f */
[----:B------:R-:W-:Y:S01]  /*02a0*/  @UP0 USHF.L.U32 UR6, UR6, 0x1, URZ ;  /* 0x0000000106060899 */ /* 0x000fe2000800063f */
[----:B------:R-:W-:Y:S01]  /*02b0*/  VOTEU.ANY UP0, P0 ;  /* 0x00000000003f7886 */ /* 0x000fe20000000100 */
[----:B------:R-:W0:Y:S04]  /*02c0*/  SHFL.IDX PT, R2, R2, RZ, 0x1f ;  /* 0x00001fff02027589 */ /* 0x000e2800000e0000 */
[----:B------:R-:W1:Y:S02]  /*02d0*/  FENCE.VIEW.ASYNC.S ;  /* 0x00000000000073c6 */ /* 0x000e640000000000 */
[----:B-1----:R1:W2:Y:S04]  /*02e0*/  @UP0 SYNCS.EXCH.64 URZ, [UR8+0x34800], UR4 ;  /* 0x03480004083f05b2 */ /* 0x0022a80008000100 */
        /* <DEDUP_REMOVED lines=16> */
[----:B------:R4:W0:Y:S01]  /*03f0*/  SYNCS.EXCH.64 URZ, [UR8+0x34840], UR4 ;  /* 0x03484004083f75b2 */ /* 0x0008220008000100 */
[----:B------:R4:W0:Y:S01]  /*0400*/  SYNCS.EXCH.64 URZ, [UR8+0x34838], UR6 ;  /* 0x03483806083f75b2 */ /* 0x0008220008000100 */
[----:B------:R4:W0:Y:S02]  /*0410*/  SYNCS.EXCH.64 URZ, [UR8+0x34848], UR4 ;  /* 0x03484804083f75b2 */ /* 0x0008240008000100 */
[----:B----4-:R-:W-:Y:S01]  /*0420*/  NOP ;  /* 0x0000000000007918 */ /* 0x010fe20000000000 */
.L_x_440:
[----:B------:R-:W4:Y:S01]  /*0430*/  SHFL.IDX PT, R4, R0, RZ, 0x1f ;  /* 0x00001fff00047589 */ /* 0x000f2200000e0000 */
[----:B------:R-:W-:Y:S01]  /*0440*/  NOP ;  /* 0x0000000000007918 */ /* 0x000fe20000000000 */
[----:B----4-:R-:W-:-:S13]  /*0450*/  ISETP.NE.AND P0, PT, R4, RZ, PT ;  /* 0x000000ff0400720c */ /* 0x010fda0003f05270 */
        /* <DEDUP_REMOVED lines=19> */
.L_x_441:
[----:B------:R-:W4:Y:S01]  /*0590*/  SHFL.IDX PT, R4, R0, RZ, 0x1f ;  /* 0x00001fff00047589 */ /* 0x000f2200000e0000 */
[----:B------:R-:W-:Y:S01]  /*05a0*/  NOP ;  /* 0x0000000000007918 */ /* 0x000fe20000000000 */
[----:B----4-:R-:W-:-:S13]  /*05b0*/  ISETP.NE.AND P0, PT, R4, RZ, PT ;  /* 0x000000ff0400720c */ /* 0x010fda0003f05270 */
[----:B------:R-:W-:Y:S05]  /*05c0*/  @P0 BRA `(.L_x_442) ;  /* 0x0000000000380947 */ /* 0x000fea0003800000 */
[----:B-1----:R-:W1:Y:S01]  /*05d0*/  S2UR UR5, SR_CgaCtaId ;  /* 0x00000000000579c3 */ /* 0x002e620000008800 */
[----:B------:R-:W-:Y:S01]  /*05e0*/  UMOV UR4, 0x400 ;  /* 0x0000040000047882 */ /* 0x000fe20000000000 */
[----:B------:R-:W-:Y:S01]  /*05f0*/  UMOV UR7, 0x1 ;  /* 0x0000000100077882 */ /* 0x000fe20000000000 */
[----:B------:R-:W-:Y:S01]  /*0600*/  ELECT P0, URZ, PT ;  /* 0x00000000003f782f */ /* 0x000fe20003800000 */
[----:B-1----:R-:W-:Y:S02]  /*0610*/  ULEA UR6, UR5, UR4, 0x18 ;  /* 0x0000000405067291 */ /* 0x002fe4000f8ec03f */
[----:B------:R-:W-:-:S04]  /*0620*/  UIADD3 UR4, -UR7, 0x100000, URZ ;  /* 0x0010000007047890 */ /* 0x000fc8000fffe13f */
[----:B------:R-:W-:Y:S02]  /*0630*/  USHF.L.U32 UR5, UR4, 0xb, URZ ;  /* 0x0000000b04057899 */ /* 0x000fe4000800063f */
[----:B------:R-:W-:Y:S01]  /*0640*/  USHF.L.U32 UR4, UR4, 0x1, URZ ;  /* 0x0000000104047899 */ /* 0x000fe2000800063f */
[----:B------:R-:W1:Y:S11]  /*0650*/  FENCE.VIEW.ASYNC.S ;  /* 0x00000000000073c6 */ /* 0x000e760000000000 */
[----:B-1----:R4:W1:Y:S01]  /*0660*/  SYNCS.EXCH.64 URZ, [UR6+0x34870], UR4 ;  /* 0x03487004063f75b2 */ /* 0x0028620008000100 */
[----:B------:R4:W0:Y:S01]  /*0670*/  SYNCS.EXCH.64 URZ, [UR6+0x34880], UR4 ;  /* 0x03488004063f75b2 */ /* 0x0008220008000100 */
[----:B------:R4:W0:Y:S01]  /*0680*/  SYNCS.EXCH.64 URZ, [UR6+0x34878], UR4 ;  /* 0x03487804063f75b2 */ /* 0x0008220008000100 */
[----:B------:R4:W0:Y:S02]  /*0690*/  SYNCS.EXCH.64 URZ, [UR6+0x34888], UR4 ;  /* 0x03488804063f75b2 */ /* 0x0008240008000100 */
[----:B----4-:R-:W-:Y:S01]  /*06a0*/  NOP ;  /* 0x0000000000007918 */ /* 0x010fe20000000000 */
.L_x_442:
        /* <DEDUP_REMOVED lines=22> */
.L_x_443:
        /* <DEDUP_REMOVED lines=22> */
.L_x_444:
[----:B0-----:R-:W-:Y:S01]  /*0970*/  ISETP.NE.AND P0, PT, R2, RZ, PT ;  /* 0x000000ff0200720c */ /* 0x001fe20003f05270 */
[----:B------:R-:W-:Y:S01]  /*0980*/  IMAD.MOV.U32 R2, RZ, RZ, 0x1 ;  /* 0x00000001ff027424 */ /* 0x000fe200078e00ff */
[----:B------:R-:W-:Y:S01]  /*0990*/  NOP ;  /* 0x0000000000007918 */ /* 0x000fe20000000000 */
[----:B------:R-:W-:Y:S01]  /*09a0*/  ULDC.64 UR36, c[0x0][0x208] ;  /* 0x0000820000247ab9 */ /* 0x000fe20000000a00 */
[----:B------:R-:W-:Y:S02]  /*09b0*/  BSSY B7, `(.L_x_445) ;  /* 0x0001e63000077945 */ /* 0x000fe40003800000 */
[----:B------:R-:W-:-:S05]  /*09c0*/  SEL R2, R2, 0x2, !P0 ;  /* 0x0000000202027807 */ /* 0x000fca0004000000 */
[----:B------:R0:W-:Y:S01]  /*09d0*/  STL [R1+0x38], R2 ;  /* 0x0000380201007387 */ /* 0x0001e20000100800 */
[----:B-123--:R-:W-:Y:S06]  /*09e0*/  BAR.SYNC.DEFER_BLOCKING 0x0 ;  /* 0x0000000000007b1d */ /* 0x00efec0000010000 */
[----:B------:R-:W-:Y:S05]  /*09f0*/  @!P0 BRA `(.L_x_446) ;  /* 0x0000018400fc8947 */ /* 0x000fea0003800000 */
.L_x_447:
        /* <DEDUP_REMOVED lines=8> */
[----:B-1----:R-:W-:-:S06]  /*0a80*/  ULEA UR4, UR5, UR4, 0x18 ;  /* 0x0000000405047291 */ /* 0x002fcc000f8ec03f */
[----:B0-----:R-:W-:Y:S01]  /*0a90*/  IMAD.U32 R2, RZ, RZ, UR4 ;  /* 0x00000004ff027e24 */ /* 0x001fe2000f8e00ff */
[----:B------:R-:W-:-:S04]  /*0aa0*/  ULDC UR4, c[0x0][0xc14] ;  /* 0x0003050000047ab9 */ /* 0x000fc80000000800 */
[----:B------:R-:W0:Y:S01]  /*0ab0*/  LDS.128 R148, [R2+0x348d0] ;  /* 0x0348d00002947984 */ /* 0x000e220000000c00 */
[----:B------:R-:W-:Y:S06]  /*0ac0*/  BAR.ARV 0x4, 0x120 ;  /* 0x0104800000007b1d */ /* 0x000fec0000002000 */
[----:B0-----:R-:W-:-:S13]  /*0ad0*/  ISETP.GE.AND P0, PT, R151, UR4, PT ;  /* 0x0000000497007c0c */ /* 0x001fda000bf06270 */
[----:B------:R-:W-:Y:S05]  /*0ae0*/  @P0 BRA `(.L_x_448) ;  /* 0x000001e4003c0947 */ /* 0x000fea0003800000 */
[----:B------:R-:W2:Y:S01]  /*0af0*/  LDL.LU R13, [R1+0x38] ;  /* 0x00003800010d7983 */ /* 0x000ea20000300800 */
[----:B------:R-:W-:Y:S02]  /*0b00*/  VIADD R223, R3, 0xffffff80 ;  /* 0xffffff8003df7836 */ /* 0x000fe40000000000 */
[----:B------:R-:W-:Y:S02]  /*0b10*/  IMAD.MOV.U32 R221, RZ, RZ, -0x2 ;  /* 0xfffffffeffdd7424 */ /* 0x000fe400078e00ff */
[----:B------:R-:W-:Y:S01]  /*0b20*/  VIADD R208, R2, 0x10400 ;  /* 0x0001040002d07836 */ /* 0x000fe20000000000 */
[----:B------:R-:W-:Y:S01]  /*0b30*/  SHF.R.S32.HI R0, RZ, 0x1f, R223 ;  /* 0x0000001fff007819 */ /* 0x000fe200000114df */
[----:B------:R-:W-:Y:S02]  /*0b40*/  IMAD.MOV.U32 R203, RZ, RZ, RZ ;  /* 0x000000ffffcb7224 */ /* 0x000fe400078e00ff */
[----:B------:R-:W-:Y:S01]  /*0b50*/  IMAD.MOV.U32 R18, RZ, RZ, RZ ;  /* 0x000000ffff127224 */ /* 0x000fe200078e00ff */
[CC--:B------:R-:W-:Y:S01]  /*0b60*/  LEA.HI R4, R0.reuse, R223.reuse, RZ, 0x7 ;  /* 0x000000df00047211 */ /* 0x0c0fe200078f38ff */
[----:B------:R-:W-:Y:S01]  /*0b70*/  IMAD.MOV.U32 R186, RZ, RZ, RZ ;  /* 0x000000ffffba7224 */ /* 0x000fe200078e00ff */
[----:B------:R-:W-:Y:S01]  /*0b80*/  LEA.HI R3, R0, R223, RZ, 0x4 ;  /* 0x000000df00037211 */ /* 0x000fe200078f20ff */
[----:B------:R-:W-:Y:S01]  /*0b90*/  IMAD.MOV.U32 R194, RZ, RZ, RZ ;  /* 0x000000ffffc27224 */ /* 0x000fe200078e00ff */
[----:B------:R-:W-:Y:S01]  /*0ba0*/  LOP3.LUT R6, R4, 0xffffff80, RZ, 0xc0, !PT ;  /* 0xffffff8004067812 */ /* 0x000fe200078ec0ff */
[----:B------:R-:W-:Y:S01]  /*0bb0*/  IMAD.MOV.U32 R192, RZ, RZ, RZ ;  /* 0x000000ffffc07224 */ /* 0x000fe200078e00ff */
[----:B------:R-:W-:-:S02]  /*0bc0*/  SHF.R.S32.HI R8, RZ, 0x4, R3 ;  /* 0x00000004ff087819 */ /* 0x000fc40000011403 */
[----:B------:R-:W-:Y:S01]  /*0bd0*/  LEA.HI R190, R0, R223, RZ, 0x5 ;  /* 0x000000df00be7211 */ /* 0x000fe200078f28ff */
[----:B------:R-:W-:Y:S01]  /*0be0*/  IMAD.IADD R211, R223, 0x1, -R6 ;  /* 0x00000001dfd37824 */ /* 0x000fe200078e0a06 */
[C---:B------:R-:W-:Y:S02]  /*0bf0*/  LOP3.LUT R6, R3.reuse, 0x3fffff0, RZ, 0xc0, !PT ;  /* 0x03fffff003067812 */ /* 0x040fe400078ec0ff */
[----:B------:R-:W-:Y:S02]  /*0c00*/  LEA.HI R5, R3, R8, RZ, 0x1 ;  /* 0x0000000803057211 */ /* 0x000fe400078f08ff */
[----:B------:R-:W-:Y:S01]  /*0c10*/  SHF.R.S32.HI R10, RZ, 0x1f, R211 ;  /* 0x0000001fff0a7819 */ /* 0x000fe200000114d3 */
[----:B------:R-:W-:Y:S01]  /*0c20*/  IMAD.IADD R3, R223, 0x1, -R6 ;  /* 0x00000001df037824 */ /* 0x000fe200078e0a06 */
[----:B------:R-:W-:Y:S02]  /*0c30*/  SHF.R.S32.HI R190, RZ, 0x5, R190 ;  /* 0x00000005ffbe7819 */ /* 0x000fe400000114be */
[----:B------:R-:W-:-:S02]  /*0c40*/  LEA.HI R7, R10, R211, RZ, 0x2 ;  /* 0x000000d30a077211 */ /* 0x000fc400078f10ff */
[----:B------:R-:W-:Y:S01]  /*0c50*/  LOP3.LUT R5, R5, 0x1ffffffe, RZ, 0xc0, !PT ;  /* 0x1ffffffe05057812 */ /* 0x000fe200078ec0ff */
[----:B------:R-:W-:Y:S01]  /*0c60*/  IMAD R12, R190, 0x10, R3 ;  /* 0x00000010be0c7824 */ /* 0x000fe200078e0203 */
[--C-:B------:R-:W-:Y:S02]  /*0c70*/  SHF.R.S32.HI R6, RZ, 0x2, R7.reuse ;  /* 0x00000002ff067819 */ /* 0x100fe40000011407 */
[----:B------:R-:W-:Y:S01]  /*0c80*/  SHF.R.S32.HI R9, RZ, 0x1f, R7 ;  /* 0x0000001fff097819 */ /* 0x000fe20000011407 */
[----:B------:R-:W-:Y:S01]  /*0c90*/  IMAD.IADD R5, R8, 0x1, -R5 ;  /* 0x0000000108057824 */ /* 0x000fe200078e0a05 */
[----:B------:R-:W-:Y:S02]  /*0ca0*/  LEA.HI R3, R0, R223, RZ, 0x2 ;  /* 0x000000df00037211 */ /* 0x000fe400078f10ff */
[----:B------:R-:W-:Y:S01]  /*0cb0*/  LEA.HI R9, R9, R6, RZ, 0x3 ;  /* 0x0000000609097211 */ /* 0x000fe200078f18ff */
[----:B------:R-:W-:Y:S01]  /*0cc0*/  IMAD R220, R12, 0x8, R5 ;  /* 0x000000080cdc7824 */ /* 0x000fe200078e0205 */
[----:B------:R-:W-:-:S02]  /*0cd0*/  LOP3.LUT R206, R3, 0xfffffffc, RZ, 0xc0, !PT ;  /* 0xfffffffc03ce7812 */ /* 0x000fc400078ec0ff */
[----:B------:R-:W-:Y:S01]  /*0ce0*/  LOP3.LUT R9, R9, 0xfffffff8, RZ, 0xc0, !PT ;  /* 0xfffffff809097812 */ /* 0x000fe200078ec0ff */
[----:B------:R-:W-:Y:S01]  /*0cf0*/  IMAD.SHL.U32 R220, R220, 0x8, RZ ;  /* 0x00000008dcdc7824 */ /* 0x000fe200078e00ff */
[----:B------:R-:W-:Y:S01]  /*0d00*/  SHF.R.S32.HI R19, RZ, 0x2, R3 ;  /* 0x00000002ff137819 */ /* 0x000fe20000011403 */
[----:B------:R-:W-:Y:S01]  /*0d10*/  IMAD.IADD R206, R223, 0x1, -R206 ;  /* 0x00000001dfce7824 */ /* 0x000fe200078e0ace */
[----:B------:R-:W-:Y:S01]  /*0d20*/  LOP3.LUT R8, R7, 0x7ffffffc, RZ, 0xc0, !PT ;  /* 0x7ffffffc07087812 */ /* 0x000fe200078ec0ff */
[----:B------:R-:W-:Y:S01]  /*0d30*/  IMAD.IADD R9, R6, 0x1, -R9 ;  /* 0x0000000106097824 */ /* 0x000fe200078e0a09 */
[----:B------:R-:W-:Y:S01]  /*0d40*/  SHF.R.S32.HI R6, RZ, 0x1f, R3 ;  /* 0x0000001fff067819 */ /* 0x000fe20000011403 */
[----:B------:R-:W-:Y:S01]  /*0d50*/  IMAD.SHL.U32 R22, R206, 0x8, RZ ;  /* 0x00000008ce167824 */ /* 0x000fe200078e00ff */
[----:B------:R-:W-:Y:S01]  /*0d60*/  LEA.HI R10, R10, R211, RZ, 0x5 ;  /* 0x000000d30a0a7211 */ /* 0x000fe200078f28ff */
[----:B------:R-:W-:Y:S01]  /*0d70*/  VIADD R202, R19, 0x40 ;  /* 0x0000004013ca7836 */ /* 0x000fe20000000000 */
[----:B------:R-:W-:Y:S01]  /*0d80*/  LEA.HI R6, R6, R19, RZ, 0x3 ;  /* 0x0000001306067211 */ /* 0x000fe200078f18ff */
[----:B------:R-:W-:Y:S01]  /*0d90*/  IMAD.IADD R8, R211, 0x1, -R8 ;  /* 0x00000001d3087824 */ /* 0x000fe200078e0a08 */
[----:B------:R-:W-:Y:S01]  /*0da0*/  SHF.R.S32.HI R10, RZ, 0x5, R10 ;  /* 0x00000005ff0a7819 */ /* 0x000fe2000001140a */
[----:B------:R-:W-:Y:S01]  /*0db0*/  VIADD R185, R22, 0x40 ;  /* 0x0000004016b97836 */ /* 0x000fe20000000000 */
[----:B------:R-:W-:Y:S01]  /*0dc0*/  LOP3.LUT R6, R6, 0xfffffff8, RZ, 0xc0, !PT ;  /* 0xfffffff806067812 */ /* 0x000fe200078ec0ff */
[----:B------:R-:W-:Y:S01]  /*0dd0*/  IMAD R221, R8, R221, 0x80 ;  /* 0x0000008008dd7424 */ /* 0x000fe200078e02dd */
[----:B------:R-:W-:Y:S01]  /*0de0*/  SHF.R.S32.HI R3, RZ, 0x1f, R202 ;  /* 0x0000001fff037819 */ /* 0x000fe200000114ca */
[----:B------:R-:W-:Y:S01]  /*0df0*/  VIADD R184, R22, 0x20 ;  /* 0x0000002016b87836 */ /* 0x000fe20000000000 */
[----:B------:R-:W-:Y:S01]  /*0e00*/  SHF.R.S32.HI R8, RZ, 0x1f, R185 ;  /* 0x0000001fff087819 */ /* 0x000fe200000114b9 */
[----:B------:R-:W-:Y:S01]  /*0e10*/  IMAD.IADD R210, R19, 0x1, -R6 ;  /* 0x0000000113d27824 */ /* 0x000fe200078e0a06 */
[----:B------:R-:W-:Y:S01]  /*0e20*/  LEA.HI R3, R3, R202, RZ, 0x3 ;  /* 0x000000ca03037211 */ /* 0x000fe200078f18ff */
[----:B------:R-:W-:Y:S01]  /*0e30*/  IMAD.SHL.U32 R187, R202, 0x40, RZ ;  /* 0x00000040cabb7824 */ /* 0x000fe200078e00ff */
[----:B------:R-:W-:Y:S01]  /*0e40*/  LEA.HI R7, R8, R185, RZ, 0x6 ;  /* 0x000000b908077211 */ /* 0x000fe200078f30ff */
[----:B------:R-:W-:Y:S01]  /*0e50*/  IMAD R9, R10, 0x10, R9 ;  /* 0x000000100a097824 */ /* 0x000fe200078e0209 */
[----:B------:R-:W-:Y:S01]  /*0e60*/  SHF.R.S32.HI R5, RZ, 0x1f, R184 ;  /* 0x0000001fff057819 */ /* 0x000fe200000114b8 */
[----:B------:R-:W-:Y:S01]  /*0e70*/  IMAD.SHL.U32 R3, R3, 0x40, RZ ;  /* 0x0000004003037824 */ /* 0x000fe200078e00ff */
[----:B------:R-:W-:Y:S01]  /*0e80*/  SHF.R.S32.HI R219, RZ, 0x7, R4 ;  /* 0x00000007ffdb7819 */ /* 0x000fe20000011404 */
[----:B------:R-:W-:Y:S01]  /*0e90*/  IMAD.SHL.U32 R7, R7, 0x80, RZ ;  /* 0x0000008007077824 */ /* 0x000fe200078e00ff */
[----:B------:R-:W-:-:S02]  /*0ea0*/  SHF.L.U32 R189, R210, 0x6, RZ ;  /* 0x00000006d2bd7819 */ /* 0x000fc400000006ff */
[-C--:B------:R-:W-:Y:S02]  /*0eb0*/  LEA.HI R6, R5, R184.reuse, RZ, 0x3 ;  /* 0x000000b805067211 */ /* 0x080fe400078f18ff */
[----:B------:R-:W-:Y:S02]  /*0ec0*/  LEA.HI R4, R4, R219, RZ, 0x1 ;  /* 0x000000db04047211 */ /* 0x000fe400078f08ff */
[----:B------:R-:W-:Y:S02]  /*0ed0*/  LOP3.LUT R187, R187, 0x1c0, RZ, 0xc0, !PT ;  /* 0x000001c0bbbb7812 */ /* 0x000fe400078ec0ff */
[----:B------:R-:W-:Y:S02]  /*0ee0*/  LEA.HI R5, R5, R184, RZ, 0x6 ;  /* 0x000000b805057211 */ /* 0x000fe400078f30ff */
[----:B------:R-:W-:Y:S02]  /*0ef0*/  LOP3.LUT R189, R189, 0x1c0, RZ, 0xc0, !PT ;  /* 0x000001c0bdbd7812 */ /* 0x000fe400078ec0ff */
[----:B------:R-:W-:Y:S01]  /*0f00*/  LEA.HI R10, R8, R185, RZ, 0x3 ;  /* 0x000000b9080a7211 */ /* 0x000fe200078f18ff */
[----:B------:R-:W-:Y:S01]  /*0f10*/  IMAD.SHL.U32 R5, R5, 0x80, RZ ;  /* 0x0000008005057824 */ /* 0x000fe200078e00ff */
[----:B------:R-:W-:-:S02]  /*0f20*/  LOP3.LUT R193, R3, 0xfffffe00, RZ, 0xc0, !PT ;  /* 0xfffffe0003c17812 */ /* 0x000fc400078ec0ff */
[----:B------:R-:W-:Y:S02]  /*0f30*/  LOP3.LUT R4, R4, 0x3fffffe, RZ, 0xc0, !PT ;  /* 0x03fffffe04047812 */ /* 0x000fe400078ec0ff */
[----:B------:R-:W-:Y:S02]  /*0f40*/  SHF.R.U32.HI R218, RZ, 0x3, R187 ;  /* 0x00000003ffda7819 */ /* 0x000fe400000116bb */
[----:B------:R-:W-:Y:S01]  /*0f50*/  SHF.R.U32.HI R191, RZ, 0x3, R189 ;  /* 0x00000003ffbf7819 */ /* 0x000fe200000116bd */
[----:B------:R-:W-:Y:S01]  /*0f60*/  IMAD.IADD R4, R219, 0x1, -R4 ;  /* 0x00000001db047824 */ /* 0x000fe200078e0a04 */
[----:B------:R-:W-:Y:S02]  /*0f70*/  LOP3.LUT R3, R187, 0x38, R6, 0xf8, !PT ;  /* 0x00000038bb037812 */ /* 0x000fe400078ef806 */
[--C-:B------:R-:W-:Y:S01]  /*0f80*/  LOP3.LUT R12, R189, 0x38, R10.reuse, 0xf8, !PT ;  /* 0x00000038bd0c7812 */ /* 0x100fe200078ef80a */
[----:B------:R-:W-:Y:S01]  /*0f90*/  IMAD R222, R4, 0x40, R9 ;  /* 0x0000004004de7824 */ /* 0x000fe200078e0209 */
[----:B------:R-:W-:-:S02]  /*0fa0*/  LOP3.LUT R11, R187, 0x38, R10, 0xf8, !PT ;  /* 0x00000038bb0b7812 */ /* 0x000fc400078ef80a */
[----:B------:R-:W-:Y:S02]  /*0fb0*/  LOP3.LUT R7, R7, 0xffffe000, RZ, 0xc0, !PT ;  /* 0xffffe00007077812 */ /* 0x000fe400078ec0ff */
[-C--:B------:R-:W-:Y:S02]  /*0fc0*/  LOP3.LUT R14, R3, R218.reuse, RZ, 0x3c, !PT ;  /* 0x000000da030e7212 */ /* 0x080fe400078e3cff */
[----:B------:R-:W-:Y:S01]  /*0fd0*/  LOP3.LUT R12, R12, R191, RZ, 0x3c, !PT ;  /* 0x000000bf0c0c7212 */ /* 0x000fe200078e3cff */
[----:B------:R-:W-:Y:S01]  /*0fe0*/  IMAD R3, R190, 0x200, R7 ;  /* 0x00000200be037824 */ /* 0x000fe200078e0207 */
[----:B------:R-:W-:Y:S02]  /*0ff0*/  LOP3.LUT R16, R11, R218, RZ, 0x3c, !PT ;  /* 0x000000da0b107212 */ /* 0x000fe400078e3cff */
[----:B------:R-:W-:Y:S02]  /*1000*/  LOP3.LUT R8, R189, 0x38, R6, 0xf8, !PT ;  /* 0x00000038bd087812 */ /* 0x000fe400078ef806 */
[----:B------:R-:W-:-:S02]  /*1010*/  LOP3.LUT R5, R5, 0xffffe000, RZ, 0xc0, !PT ;  /* 0xffffe00005057812 */ /* 0x000fc400078ec0ff */
[----:B------:R-:W-:Y:S02]  /*1020*/  LEA.HI R0, R0, R223, RZ, 0x3 ;  /* 0x000000df00007211 */ /* 0x000fe400078f18ff */
[--C-:B------:R-:W-:Y:S01]  /*1030*/  IADD3 R11, R16, R7, R193.reuse ;  /* 0x00000007100b7210 */ /* 0x100fe20007ffe0c1 */
[----:B------:R-:W-:Y:S01]  /*1040*/  IMAD.IADD R7, R3, 0x1, R12 ;  /* 0x0000000103077824 */ /* 0x000fe200078e020c */
[----:B------:R-:W-:Y:S01]  /*1050*/  LOP3.LUT R8, R8, R191, RZ, 0x3c, !PT ;  /* 0x000000bf08087212 */ /* 0x000fe200078e3cff */
[----:B------:R-:W-:Y:S01]  /*1060*/  IMAD.SHL.U32 R16, R206, 0x4, RZ ;  /* 0x00000004ce107824 */ /* 0x000fe200078e00ff */
[----:B------:R-:W-:Y:S01]  /*1070*/  IADD3 R213, R14, R5, R193 ;  /* 0x000000050ed57210 */ /* 0x000fe20007ffe0c1 */
[----:B------:R-:W-:Y:S01]  /*1080*/  IMAD R5, R190, 0x200, R5 ;  /* 0x00000200be057824 */ /* 0x000fe200078e0205 */
[----:B------:R-:W-:Y:S01]  /*1090*/  LOP3.LUT R4, R0, 0x1ffffff8, RZ, 0xc0, !PT ;  /* 0x1ffffff800047812 */ /* 0x000fe200078ec0ff */
[----:B------:R-:W-:Y:S01]  /*10a0*/  IMAD R212, R11, 0x2, R208 ;  /* 0x000000020bd47824 */ /* 0x000fe200078e02d0 */
[----:B------:R-:W-:Y:S01]  /*10b0*/  LOP3.LUT R3, R187, 0x38, R22, 0xf8, !PT ;  /* 0x00000038bb037812 */ /* 0x000fe200078ef816 */
[----:B------:R-:W-:Y:S01]  /*10c0*/  IMAD.IADD R5, R5, 0x1, R8 ;  /* 0x0000000105057824 */ /* 0x000fe200078e0208 */
[----:B------:R-:W-:Y:S01]  /*10d0*/  SHF.R.S32.HI R196, RZ, 0x3, R0 ;  /* 0x00000003ffc47819 */ /* 0x000fe20000011400 */
[----:B------:R-:W-:Y:S01]  /*10e0*/  IMAD.IADD R4, R223, 0x1, -R4 ;  /* 0x00000001df047824 */ /* 0x000fe200078e0a04 */
[----:B------:R-:W-:Y:S01]  /*10f0*/  LOP3.LUT R3, R193, R3, R218, 0xf6, !PT ;  /* 0x00000003c1037212 */ /* 0x000fe200078ef6da */
[----:B------:R-:W-:Y:S01]  /*1100*/  IMAD R213, R213, 0x2, R208 ;  /* 0x00000002d5d57824 */ /* 0x000fe200078e02d0 */
[----:B------:R-:W-:Y:S01]  /*1110*/  SHF.R.S32.HI R209, RZ, 0x3, R6 ;  /* 0x00000003ffd17819 */ /* 0x000fe20000011406 */
[----:B------:R-:W-:Y:S01]  /*1120*/  IMAD.SHL.U32 R195, R4, 0x8, RZ ;  /* 0x0000000804c37824 */ /* 0x000fe200078e00ff */
[----:B------:R-:W-:Y:S01]  /*1130*/  SHF.R.S32.HI R215, RZ, 0x3, R10 ;  /* 0x00000003ffd77819 */ /* 0x000fe2000001140a */
[----:B------:R-:W-:-:S02]  /*1140*/  IMAD R216, R3, 0x2, R208 ;  /* 0x0000000203d87824 */ /* 0x000fc400078e02d0 */
[--C-:B------:R-:W-:Y:S02]  /*1150*/  IMAD R217, R5, 0x2, R208.reuse ;  /* 0x0000000205d97824 */ /* 0x100fe400078e02d0 */
[----:B------:R-:W-:Y:S01]  /*1160*/  IMAD R214, R7, 0x2, R208 ;  /* 0x0000000207d67824 */ /* 0x000fe200078e02d0 */
[----:B--2---:R-:W-:-:S07]  /*1170*/  LOP3.LUT R188, R13, 0x1, RZ, 0xfc, !PT ;  /* 0x000000010dbc7812 */ /* 0x004fce00078efcff */
.L_x_659:
[----:B0-2--5:R-:W0:Y:S01]  /*1180*/  LDC.64 R4, c[0x0][0xc60] ;  /* 0x00031800ff047b82 */ /* 0x025e220000000a00 */
[----:B------:R-:W-:Y:S01]  /*1190*/  ULDC.64 UR4, c[0x0][0xa28] ;  /* 0x00028a0000047ab9 */ /* 0x000fe20000000a00 */
[----:B------:R-:W-:Y:S01]  /*11a0*/  ULDC.64 UR8, c[0x0][0xa18] ;  /* 0x0002860000087ab9 */ /* 0x000fe20000000a00 */
[----:B------:R-:W-:Y:S01]  /*11b0*/  ULDC.64 UR6, c[0x0][0xa08] ;  /* 0x0002820000067ab9 */ /* 0x000fe20000000a00 */
[----:B0-----:R-:W-:-:S05]  /*11c0*/  IMAD.WIDE R4, R151, 0x4, R4 ;  /* 0x0000000497047825 */ /* 0x001fca00078e0204 */
[----:B------:R-:W2:Y:S01]  /*11d0*/  LDG.E R201, desc[UR36][R4.64] ;  /* 0x0000002404c97981 */ /* 0x000ea2000c1e1900 */
[----:B------:R-:W-:Y:S01]  /*11e0*/  ISETP.NE.U32.AND P2, PT, RZ, UR4, PT ;  /* 0x00000004ff007c0c */ /* 0x000fe2000bf45070 */
[----:B------:R-:W-:Y:S01]  /*11f0*/  IMAD.MOV.U32 R3, RZ, RZ, RZ ;  /* 0x000000ffff037224 */ /* 0x000fe200078e00ff */
[----:B------:R-:W-:Y:S01]  /*1200*/  ISETP.NE.U32.AND P1, PT, RZ, UR8, PT ;  /* 0x00000008ff007c0c */ /* 0x000fe2000bf25070 */
[----:B------:R-:W-:Y:S01]  /*1210*/  IMAD.MOV.U32 R31, RZ, RZ, RZ ;  /* 0x000000ffff1f7224 */ /* 0x000fe200078e00ff */
[----:B------:R-:W-:Y:S02]  /*1220*/  ISETP.NE.AND.EX P2, PT, RZ, UR5, PT, P2 ;  /* 0x00000005ff007c0c */ /* 0x000fe4000bf45320 */
[----:B------:R-:W-:Y:S02]  /*1230*/  ISETP.NE.AND.EX P1, PT, RZ, UR9, PT, P1 ;  /* 0x00000009ff007c0c */ /* 0x000fe4000bf25310 */
[----:B------:R-:W-:-:S04]  /*1240*/  ISETP.NE.U32.AND P0, PT, RZ, UR6, PT ;  /* 0x00000006ff007c0c */ /* 0x000fc8000bf05070 */
[----:B------:R-:W-:Y:S02]  /*1250*/  ISETP.NE.AND.EX P0, PT, RZ, UR7, PT, P0 ;  /* 0x00000007ff007c0c */ /* 0x000fe4000bf05300 */
[----:B--2---:R-:W-:-:S03]  /*1260*/  SHF.R.S32.HI R205, RZ, 0x1f, R201 ;  /* 0x0000001fffcd7819 */ /* 0x004fc600000114c9 */
[C---:B------:R-:W-:Y:S02]  /*1270*/  @P2 LEA R4, P3, R201.reuse, UR4, 0x2 ;  /* 0x00000004c9042c11 */ /* 0x040fe4000f8610ff */
[C---:B------:R-:W-:Y:S02]  /*1280*/  SHF.L.U32 R199, R201.reuse, 0x2, RZ ;  /* 0x00000002c9c77819 */ /* 0x040fe400000006ff */
[C-C-:B------:R-:W-:Y:S01]  /*1290*/  @P2 LEA.HI.X R5, R201.reuse, UR5, R205.reuse, 0x2, P3 ;  /* 0x00000005c9052c11 */ /* 0x140fe200098f14cd */
[----:B------:R-:W-:Y:S01]  /*12a0*/  ULDC UR4, c[0x0][0x288] ;  /* 0x0000a20000047ab9 */ /* 0x000fe20000000800 */
[----:B------:R-:W-:Y:S02]  /*12b0*/  SHF.L.U64.HI R200, R201, 0x2, R205 ;  /* 0x00000002c9c87819 */ /* 0x000fe400000102cd */
[C---:B---3--:R-:W-:Y:S01]  /*12c0*/  IADD3 R8, P4, R199.reuse, UR6, RZ ;  /* 0x00000006c7087c10 */ /* 0x048fe2000ff9e0ff */
[----:B------:R0:W5:Y:S01]  /*12d0*/  @P2 LDG.E R3, desc[UR36][R4.64] ;  /* 0x0000002404032981 */ /* 0x000162000c1e1900 */
[----:B----4-:R-:W-:Y:S01]  /*12e0*/  @P1 IADD3 R6, P2, R199, UR8, RZ ;  /* 0x00000008c7061c10 */ /* 0x010fe2000ff5e0ff */
[----:B------:R-:W-:Y:S01]  /*12f0*/  IMAD.U32 R154, RZ, RZ, UR4 ;  /* 0x00000004ff9a7e24 */ /* 0x000fe2000f8e00ff */
[C---:B------:R-:W-:Y:S01]  /*1300*/  IADD3.X R9, R200.reuse, UR7, RZ, P4, !PT ;  /* 0x00000007c8097c10 */ /* 0x040fe2000a7fe4ff */
[----:B------:R-:W-:Y:S01]  /*1310*/  ULDC.64 UR4, c[0x0][0x3f8] ;  /* 0x0000fe0000047ab9 */ /* 0x000fe20000000a00 */
[----:B------:R-:W-:-:S03]  /*1320*/  @P1 IADD3.X R7, R200, UR9, RZ, P2, !PT ;  /* 0x00000009c8071c10 */ /* 0x000fc600097fe4ff */
[----:B------:R0:W5:Y:S01]  /*1330*/  @P0 LDG.E R31, desc[UR36][R8.64] ;  /* 0x00000024081f0981 */ /* 0x000162000c1e1900 */
[----:B------:R-:W-:Y:S01]  /*1340*/  UISETP.NE.U32.AND UP0, UPT, UR4, URZ, UPT ;  /* 0x0000003f0400728c */ /* 0x000fe2000bf05070 */
[----:B------:R-:W-:Y:S02]  /*1350*/  ULDC.64 UR8, c[0x0][0xa20] ;  /* 0x0002880000087ab9 */ /* 0x000fe40000000a00 */
[----:B------:R0:W5:Y:S01]  /*1360*/  @P1 LDG.E R154, desc[UR36][R6.64] ;  /* 0x00000024069a1981 */ /* 0x000162000c1e1900 */
[----:B------:R-:W-:Y:S01]  /*1370*/  UISETP.NE.AND.EX UP0, UPT, UR5, URZ, UPT, UP0 ;  /* 0x0000003f0500728c */ /* 0x000fe2000bf05300 */
[----:B------:R-:W-:Y:S01]  /*1380*/  ULDC UR4, c[0x0][0x404] ;  /* 0x0001010000047ab9 */ /* 0x000fe20000000800 */
[----:B------:R-:W-:Y:S02]  /*1390*/  ISETP.NE.U32.AND P2, PT, RZ, UR8, PT ;  /* 0x00000008ff007c0c */ /* 0x000fe4000bf45070 */
[----:B------:R-:W-:Y:S01]  /*13a0*/  USEL UR4, UR4, 0x1, UP0 ;  /* 0x0000000104047887 */ /* 0x000fe20008000000 */
[----:B------:R-:W-:Y:S01]  /*13b0*/  ULDC UR5, c[0x0][0x2e0] ;  /* 0x0000b80000057ab9 */ /* 0x000fe20000000800 */
[----:B------:R-:W-:-:S02]  /*13c0*/  ISETP.NE.AND.EX P2, PT, RZ, UR9, PT, P2 ;  /* 0x00000009ff007c0c */ /* 0x000fc4000bf45320 */
[----:B------:R-:W-:-:S03]  /*13d0*/  UIMAD UR4, UR4, UR5, URZ ;  /* 0x00000005040472a4 */ /* 0x000fc6000f8e023f */
[----:B------:R-:W-:Y:S01]  /*13e0*/  ULDC UR5, c[0x0][0x338] ;  /* 0x0000ce0000057ab9 */ /* 0x000fe20000000800 */
[----:B------:R-:W-:Y:S02]  /*13f0*/  IMAD.MOV.U32 R204, RZ, RZ, R149 ;  /* 0x000000ffffcc7224 */ /* 0x000fe400078e0095 */
[----:B------:R-:W-:Y:S02]  /*1400*/  IMAD.MOV.U32 R198, RZ, RZ, R150 ;  /* 0x000000ffffc67224 */ /* 0x000fe400078e0096 */
[----:B------:R-:W-:Y:S01]  /*1410*/  IMAD.MOV.U32 R29, RZ, RZ, R201 ;  /* 0x000000ffff1d7224 */ /* 0x000fe200078e00c9 */
[----:B0-----:R-:W-:Y:S06]  /*1420*/  @P1 BRA `(.L_x_449) ;  /* 0x0000000000241947 */ /* 0x001fec0003800000 */
[----:B------:R-:W-:Y:S02]  /*1430*/  ULDC.64 UR6, c[0x0][0xa00] ;  /* 0x0002800000067ab9 */ /* 0x000fe40000000a00 */
[----:B------:R-:W-:-:S04]  /*1440*/  ISETP.NE.U32.AND P1, PT, RZ, UR6, PT ;  /* 0x00000006ff007c0c */ /* 0x000fc8000bf25070 */
[----:B------:R-:W-:-:S13]  /*1450*/  ISETP.NE.AND.EX P1, PT, RZ, UR7, PT, P1 ;  /* 0x00000007ff007c0c */ /* 0x000fda000bf25310 */
[----:B------:R-:W-:Y:S05]  /*1460*/  @!P1 BRA `(.L_x_449) ;  /* 0x0000000000149947 */ /* 0x000fea0003800000 */
[----:B------:R-:W0:Y:S02]  /*1470*/  LDC.64 R4, c[0x0][0xa00] ;  /* 0x00028000ff047b82 */ /* 0x000e240000000a00 */
[----:B0-----:R-:W-:-:S05]  /*1480*/  IMAD.WIDE R4, R29, 0x4, R4 ;  /* 0x000000041d047825 */ /* 0x001fca00078e0204 */
[----:B-----5:R-:W2:Y:S04]  /*1490*/  LDG.E R154, desc[UR36][R4.64] ;  /* 0x00000024049a7981 */ /* 0x020ea8000c1e1900 */
[----:B------:R-:W2:Y:S02]  /*14a0*/  LDG.E R7, desc[UR36][R4.64+0x4] ;  /* 0x0000042404077981 */ /* 0x000ea4000c1e1900 */
[----:B--2---:R-:W-:-:S07]  /*14b0*/  IMAD.IADD R154, R7, 0x1, -R154 ;  /* 0x00000001079a7824 */ /* 0x004fce00078e0a9a */
.L_x_449:
[----:B------:R-:W-:Y:S02]  /*14c0*/  IMAD.U32 R27, RZ, RZ, UR5 ;  /* 0x00000005ff1b7e24 */ /* 0x000fe4000f8e00ff */
[----:B------:R-:W-:Y:S01]  /*14d0*/  IMAD.U32 R28, RZ, RZ, UR4 ;  /* 0x00000004ff1c7e24 */ /* 0x000fe2000f8e00ff */
[----:B------:R-:W-:Y:S06]  /*14e0*/  @!P2 BRA `(.L_x_450) ;  /* 0x000000000010a947 */ /* 0x000fec0003800000 */
[----:B------:R-:W-:-:S04]  /*14f0*/  IADD3 R4, P0, R199, UR8, RZ ;  /* 0x00000008c7047c10 */ /* 0x000fc8000ff1e0ff */
[----:B------:R-:W-:-:S05]  /*1500*/  IADD3.X R5, R200, UR9, RZ, P0, !PT ;  /* 0x00000009c8057c10 */ /* 0x000fca00087fe4ff */
[----:B------:R0:W5:Y:S01]  /*1510*/  LDG.E R28, desc[UR36][R4.64] ;  /* 0x00000024041c7981 */ /* 0x000162000c1e1900 */
[----:B------:R-:W-:Y:S05]  /*1520*/  BRA `(.L_x_451) ;  /* 0x0000000000107947 */ /* 0x000fea0003800000 */
.L_x_450:
[----:B------:R-:W-:Y:S05]  /*1530*/  @!P0 BRA `(.L_x_451) ;  /* 0x00000000000c8947 */ /* 0x000fea0003800000 */
[----:B------:R-:W2:Y:S04]  /*1540*/  LDG.E R5, desc[UR36][R8.64] ;  /* 0x0000002408057981 */ /* 0x000ea8000c1e1900 */
[----:B------:R-:W2:Y:S02]  /*1550*/  LDG.E R28, desc[UR36][R8.64+0x4] ;  /* 0x00000424081c7981 */ /* 0x000ea4000c1e1900 */
[----:B--2---:R-:W-:-:S07]  /*1560*/  IMAD.IADD R28, R28, 0x1, -R5 ;  /* 0x000000011c1c7824 */ /* 0x004fce00078e0a05 */
.L_x_451:
[----:B------:R-:W-:Y:S02]  /*1570*/  ULDC.64 UR4, c[0x0][0xa10] ;  /* 0x0002840000047ab9 */ /* 0x000fe40000000a00 */
[----:B------:R-:W-:-:S04]  /*1580*/  ISETP.NE.U32.AND P0, PT, RZ, UR4, PT ;  /* 0x00000004ff007c0c */ /* 0x000fc8000bf05070 */
[----:B------:R-:W-:Y:S01]  /*1590*/  ISETP.NE.AND.EX P0, PT, RZ, UR5, PT, P0 ;  /* 0x00000005ff007c0c */ /* 0x000fe2000bf05300 */
[----:B-----5:R-:W-:Y:S01]  /*15a0*/  IMAD.IADD R8, R28, 0x1, -R3 ;  /* 0x000000011c087824 */ /* 0x020fe200078e0a03 */
[----:B------:R-:W-:-:S11]  /*15b0*/  ULDC.64 UR4, c[0x0][0xa30] ;  /* 0x00028c0000047ab9 */ /* 0x000fd60000000a00 */
[----:B0-----:R-:W0:Y:S02]  /*15c0*/  @P0 LDC.64 R4, c[0x0][0xa10] ;  /* 0x00028400ff040b82 */ /* 0x001e240000000a00 */
[----:B0-----:R-:W-:-:S05]  /*15d0*/  @P0 IMAD.WIDE R4, R29, 0x4, R4 ;  /* 0x000000041d040825 */ /* 0x001fca00078e0204 */
[----:B------:R-:W2:Y:S04]  /*15e0*/  @P0 LDG.E R0, desc[UR36][R4.64] ;  /* 0x0000002404000981 */ /* 0x000ea8000c1e1900 */
[----:B------:R-:W2:Y:S01]  /*15f0*/  @P0 LDG.E R9, desc[UR36][R4.64+0x4] ;  /* 0x0000042404090981 */ /* 0x000ea2000c1e1900 */
[----:B------:R-:W-:Y:S01]  /*1600*/  IMAD.MOV R123, RZ, RZ, -R8 ;  /* 0x000000ffff7b7224 */ /* 0x000fe200078e0a08 */
[----:B------:R-:W-:Y:S01]  /*1610*/  ISETP.NE.U32.AND P1, PT, RZ, UR4, PT ;  /* 0x00000004ff007c0c */ /* 0x000fe2000bf25070 */
[----:B------:R-:W-:-:S03]  /*1620*/  IMAD.MOV.U32 R147, RZ, RZ, R28 ;  /* 0x000000ffff937224 */ /* 0x000fc600078e001c */
[----:B------:R-:W-:Y:S02]  /*1630*/  VIMNMX R123, RZ, R123, !PT ;  /* 0x0000007bff7b7248 */ /* 0x000fe40007fe0100 */
[----:B------:R-:W-:-:S13]  /*1640*/  ISETP.NE.AND.EX P1, PT, RZ, UR5, PT, P1 ;  /* 0x00000005ff007c0c */ /* 0x000fda000bf25310 */
[----:B------:R-:W-:-:S04]  /*1650*/  @P1 IADD3 R6, P2, R199, UR4, RZ ;  /* 0x00000004c7061c10 */ /* 0x000fc8000ff5e0ff */
[----:B------:R-:W-:-:S05]  /*1660*/  @P1 IADD3.X R7, R200, UR5, RZ, P2, !PT ;  /* 0x00000005c8071c10 */ /* 0x000fca00097fe4ff */
[----:B------:R0:W5:Y:S01]  /*1670*/  @P1 LDG.E R147, desc[UR36][R6.64] ;  /* 0x0000002406931981 */ /* 0x000162000c1e1900 */
[----:B--2---:R-:W-:-:S04]  /*1680*/  @P0 IMAD.IADD R27, R9, 0x1, -R0 ;  /* 0x00000001091b0824 */ /* 0x004fc800078e0a00 */
[----:B------:R-:W-:-:S04]  /*1690*/  IMAD.IADD R152, R8, 0x1, R27 ;  /* 0x0000000108987824 */ /* 0x000fc800078e021b */
[----:B------:R-:W-:-:S05]  /*16a0*/  VIADD R0, R152, 0x7f ;  /* 0x0000007f98007836 */ /* 0x000fca0000000000 */
[----:B------:R-:W-:-:S04]  /*16b0*/  SHF.R.S32.HI R3, RZ, 0x1f, R0 ;  /* 0x0000001fff037819 */ /* 0x000fc80000011400 */
[----:B------:R-:W-:-:S04]  /*16c0*/  LEA.HI R3, R3, R0, RZ, 0x7 ;  /* 0x0000000003037211 */ /* 0x000fc800078f38ff */
[----:B------:R-:W-:Y:S02]  /*16d0*/  LOP3.LUT R0, R3, 0xffffff80, RZ, 0xc0, !PT ;  /* 0xffffff8003007812 */ /* 0x000fe400078ec0ff */
[----:B------:R-:W-:Y:S02]  /*16e0*/  SHF.R.S32.HI R207, RZ, 0x7, R3 ;  /* 0x00000007ffcf7819 */ /* 0x000fe40000011403 */
[----:B------:R-:W-:-:S04]  /*16f0*/  VIADDMNMX R0, R0, -R8, R27, PT ;  /* 0x8000000800007246 */ /* 0x000fc8000380011b */
[----:B------:R-:W-:Y:S02]  /*1700*/  ISETP.GT.AND P0, PT, R0, R123, PT ;  /* 0x0000007b0000720c */ /* 0x000fe40003f04270 */
[----:B------:R-:W-:-:S05]  /*1710*/  SHF.R.U32.HI R123, RZ, 0x7, R123 ;  /* 0x00000007ff7b7819 */ /* 0x000fca000001167b */
[----:B------:R-:W-:-:S06]  /*1720*/  IMAD.MOV.U32 R26, RZ, RZ, R123 ;  /* 0x000000ffff1a7224 */ /* 0x000fcc00078e007b */
[----:B------:R-:W-:-:S05]  /*1730*/  @P0 VIADD R0, R0, 0x7f ;  /* 0x0000007f00000836 */ /* 0x000fca0000000000 */
[----:B------:R-:W-:-:S04]  /*1740*/  @P0 SHF.R.S32.HI R5, RZ, 0x1f, R0 ;  /* 0x0000001fff050819 */ /* 0x000fc80000011400 */
[----:B------:R-:W-:-:S04]  /*1750*/  @P0 LEA.HI R5, R5, R0, RZ, 0x7 ;  /* 0x0000000005050211 */ /* 0x000fc800078f38ff */
[----:B------:R-:W-:Y:S02]  /*1760*/  @P0 SHF.R.S32.HI R26, RZ, 0x7, R5 ;  /* 0x00000007ff1a0819 */ /* 0x000fe40000011405 */
[----:B------:R-:W-:Y:S02]  /*1770*/  PLOP3.LUT P0, PT, PT, PT, PT, 0x80, 0x0 ;  /* 0x000000000000781c */ /* 0x000fe40003f0f070 */
[----:B------:R-:W-:-:S13]  /*1780*/  ISETP.GT.AND P1, PT, R26, R123, PT ;  /* 0x0000007b1a00720c */ /* 0x000fda0003f24270 */
[----:B0-----:R-:W-:Y:S05]  /*1790*/  @!P1 BRA `(.L_x_452) ;  /* 0x0000009000389947 */ /* 0x001fea0003800000 */
[----:B------:R-:W-:Y:S01]  /*17a0*/  VIADD R25, R2, 0x1c400 ;  /* 0x0001c40002197836 */ /* 0x000fe20000000000 */
[----:B------:R-:W-:Y:S04]  /*17b0*/  BSSY B6, `(.L_x_453) ;  /* 0x0000013000067945 */ /* 0x000fe80003800000 */
[----:B------:R-:W-:-:S13]  /*17c0*/  LOP3.LUT P0, RZ, R25, 0x3ff, RZ, 0xc0, !PT ;  /* 0x000003ff19ff7812 */ /* 0x000fda000780c0ff */
[----:B------:R-:W-:Y:S05]  /*17d0*/  @!P0 BRA `(.L_x_454) ;  /* 0x0000000000408947 */ /* 0x000fea0003800000 */
[----:B------:R-:W-:Y:S01]  /*17e0*/  MOV R0, 0x0 ;  /* 0x0000000000007802 */ /* 0x000fe20000000f00 */
[----:B------:R-:W-:Y:S01]  /*17f0*/  ULDC.64 UR4, c[0x4][0x108] ;  /* 0x0100420000047ab9 */ /* 0x000fe20000000a00 */
[----:B------:R-:W-:Y:S01]  /*1800*/  ULDC.64 UR6, c[0x4][0x78] ;  /* 0x01001e0000067ab9 */ /* 0x000fe20000000a00 */
[----:B------:R-:W-:Y:S01]  /*1810*/  IMAD.U32 R4, RZ, RZ, UR4 ;  /* 0x00000004ff047e24 */ /* 0x000fe2000f8e00ff */
[----:B------:R0:W1:Y:S01]  /*1820*/  LDC.64 R14, c[0x4][R0] ;  /* 0x01000000000e7b82 */ /* 0x0000620000000a00 */
[----:B------:R-:W-:Y:S01]  /*1830*/  IMAD.U32 R5, RZ, RZ, UR5 ;  /* 0x00000005ff057e24 */ /* 0x000fe2000f8e00ff */
[----:B------:R-:W-:Y:S01]  /*1840*/  ULDC.64 UR4, c[0x4][0x110] ;  /* 0x0100440000047ab9 */ /* 0x000fe20000000a00 */
[----:B------:R-:W-:Y:S01]  /*1850*/  IMAD.U32 R10, RZ, RZ, UR6 ;  /* 0x00000006ff0a7e24 */ /* 0x000fe2000f8e00ff */
[----:B------:R-:W-:Y:S01]  /*1860*/  MOV R7, UR5 ;  /* 0x0000000500077c02 */ /* 0x000fe20008000f00 */
[----:B------:R-:W-:Y:S02]  /*1870*/  IMAD.U32 R6, RZ, RZ, UR4 ;  /* 0x00000004ff067e24 */ /* 0x000fe4000f8e00ff */
[----:B------:R-:W-:-:S02]  /*1880*/  IMAD.U32 R11, RZ, RZ, UR7 ;  /* 0x00000007ff0b7e24 */ /* 0x000fc4000f8e00ff */
[----:B------:R-:W-:Y:S02]  /*1890*/  IMAD.MOV.U32 R8, RZ, RZ, 0x70 ;  /* 0x00000070ff087424 */ /* 0x000fe400078e00ff */
[----:B------:R-:W-:Y:S02]  /*18a0*/  IMAD.MOV.U32 R12, RZ, RZ, 0x1 ;  /* 0x00000001ff0c7424 */ /* 0x000fe400078e00ff */
[----:B0-----:R-:W-:-:S07]  /*18b0*/  IMAD.MOV.U32 R13, RZ, RZ, RZ ;  /* 0x000000ffff0d7224 */ /* 0x001fce00078e00ff */
[----:B------:R-:W-:-:S07]  /*18c0*/  LEPC R20, `(.L_x_454) ;  /* 0x000000001014794e */ /* 0x000fce0000000000 */
[----:B-1---5:R-:W-:Y:S05]  /*18d0*/  CALL.ABS.NOINC R14 ;  /* 0x000000000e007343 */ /* 0x022fea0003c00000 */
.L_x_454:
[----:B------:R-:W-:Y:S05]  /*18e0*/  BSYNC B6 ;  /* 0x0000000000067941 */ /* 0x000fea0003800000 */
.L_x_453:
        /* <DEDUP_REMOVED lines=19> */
[----:B-1---5:R-:W-:Y:S05]  /*1a20*/  CALL.ABS.NOINC R14 ;  /* 0x000000000e007343 */ /* 0x022fea0003c00000 */
.L_x_456:
[----:B------:R-:W-:Y:S05]  /*1a30*/  BSYNC B6 ;  /* 0x0000000000067941 */ /* 0x000fea0003800000 */
.L_x_455:
[----:B------:R-:W-:Y:S01]  /*1a40*/  ULDC.64 UR4, c[0x0][0x9f8] ;  /* 0x00027e0000047ab9 */ /* 0x000fe20000000a00 */
[----:B------:R-:W0:Y:S01]  /*1a50*/  LDC R0, c[0x0][0x428] ;  /* 0x00010a00ff007b82 */ /* 0x000e220000000800 */
[----:B------:R-:W-:-:S07]  /*1a60*/  ISETP.NE.U32.AND P0, PT, RZ, UR4, PT ;  /* 0x00000004ff007c0c */ /* 0x000fce000bf05070 */
[----:B------:R-:W1:Y:S01]  /*1a70*/  LDC.64 R4, c[0x0][0x2f0] ;  /* 0x0000bc00ff047b82 */ /* 0x000e620000000a00 */
[----:B------:R-:W-:Y:S01]  /*1a80*/  ISETP.NE.AND.EX P0, PT, RZ, UR5, PT, P0 ;  /* 0x00000005ff007c0c */ /* 0x000fe2000bf05300 */
[C---:B------:R-:W-:Y:S02]  /*1a90*/  VIADD R3, R22.reuse, 0xa0 ;  /* 0x000000a016037836 */ /* 0x040fe40000000000 */
[----:B------:R-:W-:Y:S02]  /*1aa0*/  VIADD R102, R22, 0x60 ;  /* 0x0000006016667836 */ /* 0x000fe40000000000 */
[----:B------:R-:W-:Y:S01]  /*1ab0*/  IMAD.IADD R116, R31, 0x1, R28 ;  /* 0x000000011f747824 */ /* 0x000fe200078e021c */
[----:B------:R-:W-:Y:S01]  /*1ac0*/  SHF.R.S32.HI R23, RZ, 0x1f, R22 ;  /* 0x0000001fff177819 */ /* 0x000fe20000011416 */
[----:B------:R-:W-:Y:S01]  /*1ad0*/  ULDC.64 UR6, c[0x0][0xa08] ;  /* 0x0002820000067ab9 */ /* 0x000fe20000000a00 */
[----:B------:R-:W2:Y:S05]  /*1ae0*/  LDC R119, c[0x0][0x3d4] ;  /* 0x0000f500ff777b82 */ /* 0x000eaa0000000800 */
[----:B------:R-:W-:Y:S01]  /*1af0*/  @P0 IADD3 R6, P1, R199, UR4, RZ ;  /* 0x00000004c7060c10 */ /* 0x000fe2000ff3e0ff */
[----:B------:R-:W-:-:S02]  /*1b00*/  ULDC UR4, c[0x0][0x2e4] ;  /* 0x0000b90000047ab9 */ /* 0x000fc40000000800 */
[----:B------:R-:W3:Y:S01]  /*1b10*/  LDC.64 R36, c[0x0][0x3d8] ;  /* 0x0000f600ff247b82 */ /* 0x000ee20000000a00 */
[----:B------:R-:W-:-:S05]  /*1b20*/  @P0 IADD3.X R7, R200, UR5, RZ, P1, !PT ;  /* 0x00000005c8070c10 */ /* 0x000fca0008ffe4ff */
[----:B------:R4:W2:Y:S01]  /*1b30*/  @P0 LDG.E R29, desc[UR36][R6.64] ;  /* 0x00000024061d0981 */ /* 0x0008a2000c1e1900 */
[----:B0-----:R-:W-:Y:S01]  /*1b40*/  ISETP.NE.AND P0, PT, R0, 0x1, PT ;  /* 0x000000010000780c */ /* 0x001fe20003f05270 */
[----:B------:R-:W-:Y:S01]  /*1b50*/  VIADD R0, R22, 0x80 ;  /* 0x0000008016007836 */ /* 0x000fe20000000000 */
[----:B------:R-:W-:Y:S01]  /*1b60*/  ISETP.GE.AND P3, PT, R184, UR4, PT ;  /* 0x00000004b8007c0c */ /* 0x000fe2000bf66270 */
[----:B------:R-:W0:Y:S01]  /*1b70*/  S2R R155, SR_TID.X ;  /* 0x00000000009b7919 */ /* 0x000e220000002100 */
[----:B------:R-:W-:Y:S01]  /*1b80*/  ISETP.GE.AND P2, PT, R22, UR4, PT ;  /* 0x0000000416007c0c */ /* 0x000fe2000bf46270 */
[----:B------:R-:W-:Y:S01]  /*1b90*/  IMAD.MOV.U32 R124, RZ, RZ, 0x20 ;  /* 0x00000020ff7c7424 */ /* 0x000fe200078e00ff */
[----:B------:R-:W-:Y:S01]  /*1ba0*/  ISETP.GE.AND P4, PT, R0, UR4, PT ;  /* 0x0000000400007c0c */ /* 0x000fe2000bf86270 */
[C---:B-1----:R-:W-:Y:S01]  /*1bb0*/  IMAD.SHL.U32 R42, R4.reuse, 0x80, RZ ;  /* 0x00000080042a7824 */ /* 0x042fe200078e00ff */
[----:B------:R-:W-:Y:S01]  /*1bc0*/  ISETP.GE.AND P1, PT, R3, UR4, PT ;  /* 0x0000000403007c0c */ /* 0x000fe2000bf26270 */
[----:B------:R-:W-:Y:S01]  /*1bd0*/  IMAD.SHL.U32 R129, R4, 0x40, RZ ;  /* 0x0000004004817824 */ /* 0x000fe200078e00ff */
[----:B----4-:R-:W-:-:S02]  /*1be0*/  SEL R6, RZ, 0xffffffff, P3 ;  /* 0xffffffffff067807 */ /* 0x010fc40001800000 */
[----:B------:R-:W-:Y:S01]  /*1bf0*/  SEL R3, RZ, 0x1, P2 ;  /* 0x00000001ff037807 */ /* 0x000fe20001000000 */
[----:B------:R-:W1:Y:S01]  /*1c00*/  @P0 LDC R9, c[0x0][0x42c] ;  /* 0x00010b00ff090b82 */ /* 0x000e620000000800 */
[----:B------:R-:W-:Y:S01]  /*1c10*/  ISETP.GE.AND P2, PT, R185, UR4, PT ;  /* 0x00000004b9007c0c */ /* 0x000fe2000bf46270 */
[----:B------:R-:W-:Y:S01]  /*1c20*/  IMAD.SHL.U32 R6, R6, 0x2, RZ ;  /* 0x0000000206067824 */ /* 0x000fe200078e00ff */
[----:B------:R-:W-:Y:S01]  /*1c30*/  ISETP.GE.AND P3, PT, R102, UR4, PT ;  /* 0x0000000466007c0c */ /* 0x000fe2000bf66270 */
[----:B------:R-:W-:Y:S01]  /*1c40*/  ULDC.64 UR4, c[0x0][0x320] ;  /* 0x0000c80000047ab9 */ /* 0x000fe20000000a00 */
[----:B------:R-:W-:Y:S01]  /*1c50*/  SHF.R.S32.HI R31, RZ, 0x1f, R116 ;  /* 0x0000001fff1f7819 */ /* 0x000fe20000011474 */
[----:B---3--:R-:W-:Y:S01]  /*1c60*/  IMAD.WIDE.U32 R114, R19, R36, R22 ;  /* 0x0000002413727225 */ /* 0x008fe200078e0016 */
[----:B------:R-:W-:Y:S01]  /*1c70*/  LOP3.LUT R3, R6, 0x2, R3, 0xe2, !PT ;  /* 0x0000000206037812 */ /* 0x000fe200078ee203 */
[----:B------:R-:W3:Y:S01]  /*1c80*/  @P0 LDC R11, c[0x0][0x430] ;  /* 0x00010c00ff0b0b82 */ /* 0x000ee20000000800 */
[----:B------:R-:W-:-:S02]  /*1c90*/  SEL R6, RZ, 0x8, P3 ;  /* 0x00000008ff067807 */ /* 0x000fc40001800000 */
[----:B------:R-:W-:Y:S02]  /*1ca0*/  SHF.R.S32.HI R148, RZ, 0x1f, R19 ;  /* 0x0000001fff947819 */ /* 0x000fe40000011413 */
[-C--:B--2---:R-:W-:Y:S02]  /*1cb0*/  ISETP.GE.AND P3, PT, R22, R119.reuse, PT ;  /* 0x000000771600720c */ /* 0x084fe40003f66270 */
[--C-:B------:R-:W-:Y:S02]  /*1cc0*/  SHF.R.S32.HI R17, RZ, 0x1f, R16.reuse ;  /* 0x0000001fff117819 */ /* 0x100fe40000011410 */
[----:B------:R-:W-:Y:S02]  /*1cd0*/  ISETP.GE.AND P5, PT, R185, R119, PT ;  /* 0x00000077b900720c */ /* 0x000fe40003fa6270 */
[C---:B------:R-:W-:Y:S01]  /*1ce0*/  SHF.L.U64.HI R125, R4.reuse, 0x7, R5 ;  /* 0x00000007047d7819 */ /* 0x040fe20000010205 */
[----:B------:R-:W-:Y:S01]  /*1cf0*/  IMAD.WIDE.U32 R112, R19, R36, R16 ;  /* 0x0000002413707225 */ /* 0x000fe200078e0010 */
[----:B------:R-:W-:-:S02]  /*1d00*/  SHF.L.U64.HI R128, R4, 0x6, R5 ;  /* 0x0000000604807819 */ /* 0x000fc40000010205 */
[--C-:B------:R-:W-:Y:S01]  /*1d10*/  SHF.L.U64.HI R126, R36, 0x7, R37.reuse ;  /* 0x00000007247e7819 */ /* 0x100fe20000010225 */
[----:B-1----:R-:W-:Y:S01]  /*1d20*/  @P0 IMAD.HI.U32 R0, R150, R9, RZ ;  /* 0x0000000996000227 */ /* 0x002fe200078e00ff */
[----:B------:R-:W-:Y:S02]  /*1d30*/  SHF.L.U64.HI R38, R36, 0x6, R37 ;  /* 0x0000000624267819 */ /* 0x000fe40000010225 */
[----:B------:R-:W-:Y:S01]  /*1d40*/  P2R R103, PR, RZ, 0x20 ;  /* 0x00000020ff677803 */ /* 0x000fe20000000000 */
[----:B------:R-:W-:Y:S01]  /*1d50*/  IMAD.WIDE.U32 R8, R116, R4, RZ ;  /* 0x0000000474087225 */ /* 0x000fe200078e00ff */
[----:B0-----:R-:W-:Y:S02]  /*1d60*/  LEA.HI R155, R155, 0x8, RZ, 0x19 ;  /* 0x000000089b9b7811 */ /* 0x001fe400078fc8ff */
[----:B---3--:R-:W-:Y:S02]  /*1d70*/  @P0 SHF.R.U32.HI R150, RZ, R11, R0 ;  /* 0x0000000bff960219 */ /* 0x008fe40000011600 */
[----:B------:R-:W-:-:S02]  /*1d80*/  SEL R0, RZ, 0x4, P2 ;  /* 0x00000004ff007807 */ /* 0x000fc40001000000 */
[----:B------:R-:W-:Y:S01]  /*1d90*/  SHF.R.S32.HI R12, RZ, 0x1f, R150 ;  /* 0x0000001fff0c7819 */ /* 0x000fe20000011496 */
[----:B------:R-:W-:Y:S01]  /*1da0*/  IMAD.WIDE.U32 R10, R150, UR4, R22 ;  /* 0x00000004960a7c25 */ /* 0x000fe2000f8e0016 */
[----:B------:R-:W-:Y:S02]  /*1db0*/  LOP3.LUT R0, R6, R3, R0, 0xfe, !PT ;  /* 0x0000000306007212 */ /* 0x000fe400078efe00 */
[----:B------:R-:W-:Y:S01]  /*1dc0*/  ISETP.NE.U32.AND P0, PT, RZ, UR6, PT ;  /* 0x00000006ff007c0c */ /* 0x000fe2000bf05070 */
[----:B------:R-:W-:Y:S01]  /*1dd0*/  IMAD R6, R31, R4, RZ ;  /* 0x000000041f067224 */ /* 0x000fe200078e02ff */
[----:B------:R-:W-:Y:S01]  /*1de0*/  ISETP.GE.AND P2, PT, R184, R119, PT ;  /* 0x00000077b800720c */ /* 0x000fe20003f46270 */
[----:B------:R-:W-:Y:S01]  /*1df0*/  IMAD R3, R12, UR4, RZ ;  /* 0x000000040c037c24 */ /* 0x000fe2000f8e02ff */
[----:B------:R-:W-:Y:S01]  /*1e00*/  ISETP.NE.AND.EX P0, PT, RZ, UR7, PT, P0 ;  /* 0x00000007ff007c0c */ /* 0x000fe2000bf05300 */
[----:B------:R-:W-:Y:S02]  /*1e10*/  IMAD R13, R116, R5, R6 ;  /* 0x00000005740d7224 */ /* 0x000fe400078e0206 */
[----:B------:R-:W-:Y:S01]  /*1e20*/  IMAD R15, R150, UR5, R3 ;  /* 0x00000005960f7c24 */ /* 0x000fe2000f8e0203 */
[----:B------:R-:W-:Y:S01]  /*1e30*/  ULDC.64 UR4, c[0x0][0x2f8] ;  /* 0x0000be0000047ab9 */ /* 0x000fe20000000a00 */
[----:B------:R-:W-:Y:S01]  /*1e40*/  IMAD.IADD R9, R9, 0x1, R13 ;  /* 0x0000000109097824 */ /* 0x000fe200078e020d */
[----:B------:R-:W-:Y:S01]  /*1e50*/  SEL R3, RZ, 0x10, P4 ;  /* 0x00000010ff037807 */ /* 0x000fe20002000000 */
[----:B------:R-:W-:Y:S01]  /*1e60*/  IMAD R13, R12, UR4, RZ ;  /* 0x000000040c0d7c24 */ /* 0x000fe2000f8e02ff */
[----:B------:R-:W0:Y:S01]  /*1e70*/  LDC.64 R6, c[0x0][0x3e8] ;  /* 0x0000fa00ff067b82 */ /* 0x000e220000000a00 */
[----:B------:R-:W-:Y:S01]  /*1e80*/  IMAD.WIDE.U32 R8, R150, UR4, R8 ;  /* 0x0000000496087c25 */ /* 0x000fe2000f8e0008 */
[----:B------:R-:W-:-:S02]  /*1e90*/  LOP3.LUT R3, R0, R3, RZ, 0xfc, !PT ;  /* 0x0000000300037212 */ /* 0x000fc400078efcff */
[----:B------:R-:W-:Y:S01]  /*1ea0*/  IADD3 R116, P4, R19, R116, RZ ;  /* 0x0000007413747210 */ /* 0x000fe20007f9e0ff */
[----:B------:R-:W-:Y:S01]  /*1eb0*/  IMAD R13, R150, UR5, R13 ;  /* 0x00000005960d7c24 */ /* 0x000fe2000f8e020d */
[----:B------:R-:W-:Y:S01]  /*1ec0*/  ULDC.64 UR4, c[0x0][0x300] ;  /* 0x0000c00000047ab9 */ /* 0x000fe20000000a00 */
[----:B------:R-:W-:Y:S01]  /*1ed0*/  IMAD.IADD R11, R11, 0x1, R15 ;  /* 0x000000010b0b7824 */ /* 0x000fe200078e020f */
[----:B------:R-:W-:Y:S01]  /*1ee0*/  SHF.R.S32.HI R150, RZ, 0x1f, R202 ;  /* 0x0000001fff967819 */ /* 0x000fe200000114ca */
[----:B------:R-:W-:Y:S01]  /*1ef0*/  IMAD.X R117, R31, 0x1, R148, P4 ;  /* 0x000000011f757824 */ /* 0x000fe200020e0694 */
[----:B------:R-:W-:Y:S01]  /*1f00*/  IADD3 R9, R9, R13, RZ ;  /* 0x0000000d09097210 */ /* 0x000fe20007ffe0ff */
[-C--:B0-----:R-:W-:Y:S01]  /*1f10*/  IMAD R12, R148, R6.reuse, RZ ;  /* 0x00000006940c7224 */ /* 0x081fe200078e02ff */
[C---:B------:R-:W-:Y:S01]  /*1f20*/  SHF.L.U64.HI R127, R6.reuse, 0x7, R7 ;  /* 0x00000007067f7819 */ /* 0x040fe20000010207 */
[----:B------:R-:W-:Y:S01]  /*1f30*/  IMAD.WIDE.U32 R108, R19, R6, R16 ;  /* 0x00000006136c7225 */ /* 0x000fe200078e0010 */
[----:B------:R-:W-:-:S03]  /*1f40*/  SHF.L.U64.HI R41, R6, 0x6, R7 ;  /* 0x0000000606297819 */ /* 0x000fc60000010207 */
[C---:B------:R-:W-:Y:S02]  /*1f50*/  IMAD R15, R19.reuse, R7, R12 ;  /* 0x00000007130f7224 */ /* 0x040fe400078e020c */
[----:B------:R-:W-:-:S04]  /*1f60*/  IMAD.WIDE.U32 R110, R19, R6, R22 ;  /* 0x00000006136e7225 */ /* 0x000fc800078e0016 */
[----:B------:R-:W-:Y:S02]  /*1f70*/  IMAD.IADD R109, R109, 0x1, R15 ;  /* 0x000000016d6d7824 */ /* 0x000fe400078e020f */
[----:B------:R-:W-:Y:S02]  /*1f80*/  IMAD.IADD R111, R15, 0x1, R111 ;  /* 0x000000010f6f7824 */ /* 0x000fe400078e026f */
[----:B-----5:R-:W-:-:S04]  /*1f90*/  IMAD.WIDE.U32 R108, R147, R6, R108 ;  /* 0x00000006936c7225 */ /* 0x020fc800078e006c */
[----:B------:R-:W-:-:S04]  /*1fa0*/  IMAD.WIDE.U32 R110, R147, R6, R110 ;  /* 0x00000006936e7225 */ /* 0x000fc800078e006e */
[C---:B------:R-:W-:Y:S02]  /*1fb0*/  IMAD.SHL.U32 R40, R6.reuse, 0x80, RZ ;  /* 0x0000008006287824 */ /* 0x040fe400078e00ff */
[----:B------:R-:W-:Y:S01]  /*1fc0*/  IMAD.SHL.U32 R39, R6, 0x40, RZ ;  /* 0x0000004006277824 */ /* 0x000fe200078e00ff */
[----:B------:R-:W-:Y:S02]  /*1fd0*/  SHF.R.S32.HI R0, RZ, 0x1f, R29 ;  /* 0x0000001fff007819 */ /* 0x000fe4000001141d */
[----:B------:R-:W-:Y:S02]  /*1fe0*/  SEL R13, R29, RZ, !P0 ;  /* 0x000000ff1d0d7207 */ /* 0x000fe40004000000 */
[----:B------:R-:W-:-:S03]  /*1ff0*/  SEL R0, R0, RZ, !P0 ;  /* 0x000000ff00007207 */ /* 0x000fc60004000000 */
[----:B------:R-:W-:-:S04]  /*2000*/  IMAD.WIDE.U32 R104, R13, UR4, R8 ;  /* 0x000000040d687c25 */ /* 0x000fc8000f8e0008 */
[-C--:B------:R-:W-:Y:S02]  /*2010*/  IMAD R8, R148, R4.reuse, RZ ;  /* 0x0000000494087224 */ /* 0x080fe400078e02ff */
[----:B------:R-:W-:Y:S02]  /*2020*/  IMAD R14, R0, UR4, RZ ;  /* 0x00000004000e7c24 */ /* 0x000fe4000f8e02ff */
[----:B------:R-:W-:Y:S02]  /*2030*/  IMAD R43, R19, R5, R8 ;  /* 0x00000005132b7224 */ /* 0x000fe400078e0208 */
[----:B------:R-:W-:Y:S01]  /*2040*/  IMAD R101, R13, UR5, R14 ;  /* 0x000000050d657c24 */ /* 0x000fe2000f8e020e */
[----:B------:R-:W-:Y:S01]  /*2050*/  ULDC.64 UR4, c[0x0][0x328] ;  /* 0x0000ca0000047ab9 */ /* 0x000fe20000000a00 */
[----:B------:R-:W-:-:S04]  /*2060*/  IMAD.WIDE.U32 R8, R19, R4, R22 ;  /* 0x0000000413087225 */ /* 0x000fc800078e0016 */
[----:B------:R-:W-:Y:S01]  /*2070*/  IMAD R0, R0, UR4, RZ ;  /* 0x0000000400007c24 */ /* 0x000fe2000f8e02ff */
[----:B------:R-:W-:Y:S01]  /*2080*/  IADD3 R100, P0, R104, R8, RZ ;  /* 0x0000000868647210 */ /* 0x000fe20007f1e0ff */
[----:B------:R-:W-:Y:S02]  /*2090*/  IMAD.IADD R101, R105, 0x1, R101 ;  /* 0x0000000169657824 */ /* 0x000fe400078e0265 */
[----:B------:R-:W-:Y:S02]  /*20a0*/  IMAD R45, R13, UR5, R0 ;  /* 0x000000050d2d7c24 */ /* 0x000fe4000f8e0200 */
[----:B------:R-:W-:Y:S01]  /*20b0*/  IMAD R0, R148, R36, RZ ;  /* 0x0000002494007224 */ /* 0x000fe200078e02ff */
[----:B------:R-:W-:Y:S01]  /*20c0*/  IADD3.X R43, R101, R9, R43, P0, !PT ;  /* 0x00000009652b7210 */ /* 0x000fe200007fe42b */
[----:B------:R-:W-:Y:S01]  /*20d0*/  IMAD.WIDE.U32 R106, R13, UR4, R10 ;  /* 0x000000040d6a7c25 */ /* 0x000fe2000f8e000a */
[C---:B------:R-:W-:Y:S02]  /*20e0*/  SEL R9, R119.reuse, RZ, P3 ;  /* 0x000000ff77097207 */ /* 0x040fe40001800000 */
[----:B------:R-:W-:Y:S01]  /*20f0*/  SEL R11, R119, RZ, P2 ;  /* 0x000000ff770b7207 */ /* 0x000fe20001000000 */
[----:B------:R-:W-:Y:S01]  /*2100*/  IMAD R13, R19, R37, R0 ;  /* 0x00000025130d7224 */ /* 0x000fe200078e0200 */
[----:B------:R-:W-:Y:S01]  /*2110*/  SEL R0, R119, RZ, P5 ;  /* 0x000000ff77007207 */ /* 0x000fe20002800000 */
[----:B------:R-:W-:Y:S01]  /*2120*/  IMAD.IADD R9, R22, 0x1, R9 ;  /* 0x0000000116097824 */ /* 0x000fe200078e0209 */
[----:B------:R-:W-:Y:S01]  /*2130*/  LOP3.LUT P0, RZ, R210, 0x4, RZ, 0xc0, !PT ;  /* 0x00000004d2ff7812 */ /* 0x000fe2000780c0ff */
[----:B------:R-:W-:-:S02]  /*2140*/  IMAD.IADD R113, R113, 0x1, R13 ;  /* 0x0000000171717824 */ /* 0x000fc400078e020d */
[----:B------:R-:W-:Y:S01]  /*2150*/  IMAD.IADD R115, R13, 0x1, R115 ;  /* 0x000000010d737824 */ /* 0x000fe200078e0273 */
[----:B------:R-:W-:Y:S01]  /*2160*/  SEL R124, R124, 0xffffffe0, !P0 ;  /* 0xffffffe07c7c7807 */ /* 0x000fe20004000000 */
[----:B------:R-:W-:Y:S01]  /*2170*/  IMAD.IADD R13, R185, 0x1, R0 ;  /* 0x00000001b90d7824 */ /* 0x000fe200078e0200 */
[----:B------:R-:W-:Y:S01]  /*2180*/  SHF.R.S32.HI R0, RZ, 0x1f, R9 ;  /* 0x0000001fff007819 */ /* 0x000fe20000011409 */
[----:B------:R-:W-:Y:S02]  /*2190*/  IMAD.IADD R11, R184, 0x1, R11 ;  /* 0x00000001b80b7824 */ /* 0x000fe400078e020b */
[CC--:B------:R-:W-:Y:S01]  /*21a0*/  IMAD.WIDE.U32 R112, R147.reuse, R36.reuse, R112 ;  /* 0x0000002493707225 */ /* 0x0c0fe200078e0070 */
[CC--:B------:R-:W-:Y:S02]  /*21b0*/  LEA.HI R8, R0.reuse, R9.reuse, RZ, 0x3 ;  /* 0x0000000900087211 */ /* 0x0c0fe400078f18ff */
[----:B------:R-:W-:Y:S01]  /*21c0*/  LEA.HI R0, R0, R9, RZ, 0x6 ;  /* 0x0000000900007211 */ /* 0x000fe200078f30ff */
[----:B------:R-:W-:Y:S01]  /*21d0*/  IMAD.WIDE.U32 R114, R147, R36, R114 ;  /* 0x0000002493727225 */ /* 0x000fe200078e0072 */
[----:B------:R-:W-:-:S02]  /*21e0*/  LOP3.LUT R15, R187, 0x38, R8, 0xf8, !PT ;  /* 0x00000038bb0f7812 */ /* 0x000fc400078ef808 */
[----:B------:R-:W-:Y:S01]  /*21f0*/  SHF.R.S32.HI R10, RZ, 0x1f, R11 ;  /* 0x0000001fff0a7819 */ /* 0x000fe2000001140b */
[----:B------:R-:W-:Y:S01]  /*2200*/  IMAD.SHL.U32 R9, R0, 0x80, RZ ;  /* 0x0000008000097824 */ /* 0x000fe200078e00ff */
[----:B------:R-:W-:Y:S01]  /*2210*/  LOP3.LUT R144, R15, R218, RZ, 0x3c, !PT ;  /* 0x000000da0f907212 */ /* 0x000fe200078e3cff */
[----:B------:R-:W-:Y:S01]  /*2220*/  IMAD.SHL.U32 R119, R119, 0x2, RZ ;  /* 0x0000000277777824 */ /* 0x000fe200078e00ff */
[----:B------:R-:W-:Y:S02]  /*2230*/  LOP3.LUT R0, R189, 0x38, R8, 0xf8, !PT ;  /* 0x00000038bd007812 */ /* 0x000fe400078ef808 */
[----:B------:R-:W-:Y:S02]  /*2240*/  LOP3.LUT R9, R9, 0xffffe000, RZ, 0xc0, !PT ;  /* 0xffffe00009097812 */ /* 0x000fe400078ec0ff */
[----:B------:R-:W-:Y:S02]  /*2250*/  LEA.HI R12, R10, R11, RZ, 0x3 ;  /* 0x0000000b0a0c7211 */ /* 0x000fe400078f18ff */
[----:B------:R-:W-:Y:S01]  /*2260*/  IADD3 R144, R144, R9, R193 ;  /* 0x0000000990907210 */ /* 0x000fe20007ffe0c1 */
[----:B------:R-:W-:Y:S01]  /*2270*/  IMAD R146, R190, 0x200, R9 ;  /* 0x00000200be927824 */ /* 0x000fe200078e0209 */
[----:B------:R-:W-:-:S02]  /*2280*/  SHF.R.S32.HI R9, RZ, 0x1f, R147 ;  /* 0x0000001fff097819 */ /* 0x000fc40000011493 */
[----:B------:R-:W-:Y:S02]  /*2290*/  SHF.R.S32.HI R14, RZ, 0x1f, R13 ;  /* 0x0000001fff0e7819 */ /* 0x000fe4000001140d */
[----:B------:R-:W-:Y:S02]  /*22a0*/  LEA.HI R10, R10, R11, RZ, 0x6 ;  /* 0x0000000b0a0a7211 */ /* 0x000fe400078f30ff */
[----:B------:R-:W-:Y:S01]  /*22b0*/  LOP3.LUT R11, R0, R191, RZ, 0x3c, !PT ;  /* 0x000000bf000b7212 */ /* 0x000fe200078e3cff */
[----:B------:R-:W-:Y:S01]  /*22c0*/  IMAD R0, R9, R6, RZ ;  /* 0x0000000609007224 */ /* 0x000fe200078e02ff */
[CC--:B------:R-:W-:Y:S02]  /*22d0*/  LEA.HI R44, R14.reuse, R13.reuse, RZ, 0x3 ;  /* 0x0000000d0e2c7211 */ /* 0x0c0fe400078f18ff */
[----:B------:R-:W-:Y:S01]  /*22e0*/  LEA.HI R14, R14, R13, RZ, 0x6 ;  /* 0x0000000d0e0e7211 */ /* 0x000fe200078f30ff */
[----:B------:R-:W-:Y:S01]  /*22f0*/  IMAD R33, R147, R7, R0 ;  /* 0x0000000793217224 */ /* 0x000fe200078e0200 */
[----:B------:R-:W-:Y:S01]  /*2300*/  LOP3.LUT R29, R187, 0x38, R44, 0xf8, !PT ;  /* 0x00000038bb1d7812 */ /* 0x000fe200078ef82c */
[----:B------:R-:W-:Y:S01]  /*2310*/  IMAD R0, R9, R36, RZ ;  /* 0x0000002409007224 */ /* 0x000fe200078e02ff */
[--C-:B------:R-:W-:Y:S01]  /*2320*/  LOP3.LUT R21, R187, 0x38, R12.reuse, 0xf8, !PT ;  /* 0x00000038bb157812 */ /* 0x100fe200078ef80c */
[----:B------:R-:W-:Y:S01]  /*2330*/  IMAD.SHL.U32 R13, R10, 0x80, RZ ;  /* 0x000000800a0d7824 */ /* 0x000fe200078e00ff */
[C---:B------:R-:W-:Y:S01]  /*2340*/  LOP3.LUT R10, R189.reuse, 0x38, R12, 0xf8, !PT ;  /* 0x00000038bd0a7812 */ /* 0x040fe200078ef80c */
[----:B------:R-:W-:Y:S01]  /*2350*/  IMAD.SHL.U32 R20, R14, 0x80, RZ ;  /* 0x000000800e147824 */ /* 0x000fe200078e00ff */
[----:B------:R-:W-:Y:S01]  /*2360*/  LOP3.LUT R14, R189, 0x38, R44, 0xf8, !PT ;  /* 0x00000038bd0e7812 */ /* 0x000fe200078ef82c */
[----:B------:R-:W-:Y:S01]  /*2370*/  IMAD R5, R147, R37, R0 ;  /* 0x0000002593057224 */ /* 0x000fe200078e0200 */
[----:B------:R-:W-:Y:S01]  /*2380*/  LOP3.LUT R0, R189, 0x18, R22, 0xf8, !PT ;  /* 0x00000018bd007812 */ /* 0x000fe200078ef816 */
[----:B------:R-:W-:Y:S01]  /*2390*/  IMAD.IADD R146, R146, 0x1, R11 ;  /* 0x0000000192927824 */ /* 0x000fe200078e020b */
[----:B------:R-:W-:Y:S01]  /*23a0*/  LOP3.LUT R13, R13, 0xffffe000, RZ, 0xc0, !PT ;  /* 0xffffe0000d0d7812 */ /* 0x000fe200078ec0ff */
[----:B------:R-:W-:Y:S01]  /*23b0*/  IMAD.SHL.U32 R37, R36, 0x80, RZ ;  /* 0x0000008024257824 */ /* 0x000fe200078e00ff */
[----:B------:R-:W-:Y:S01]  /*23c0*/  LOP3.LUT R20, R20, 0xffffe000, RZ, 0xc0, !PT ;  /* 0xffffe00014147812 */ /* 0x000fe200078ec0ff */
[----:B------:R-:W-:Y:S01]  /*23d0*/  IMAD.IADD R34, R109, 0x1, R33 ;  /* 0x000000016d227824 */ /* 0x000fe200078e0221 */
[-C--:B------:R-:W-:Y:S01]  /*23e0*/  LOP3.LUT R29, R29, R218.reuse, RZ, 0x3c, !PT ;  /* 0x000000da1d1d7212 */ /* 0x080fe200078e3cff */
[----:B------:R-:W-:Y:S01]  /*23f0*/  IMAD R145, R190, 0x200, R13 ;  /* 0x00000200be917824 */ /* 0x000fe200078e020d */
[-C--:B------:R-:W-:Y:S01]  /*2400*/  LOP3.LUT R35, R0, R191.reuse, RZ, 0x3c, !PT ;  /* 0x000000bf00237212 */ /* 0x080fe200078e3cff */
[----:B------:R-:W-:Y:S01]  /*2410*/  IMAD R139, R190, 0x200, R20 ;  /* 0x00000200be8b7824 */ /* 0x000fe200078e0214 */
[----:B------:R-:W-:Y:S01]  /*2420*/  SEL R0, RZ, 0x20, P1 ;  /* 0x00000020ff007807 */ /* 0x000fe20000800000 */
[----:B------:R-:W-:Y:S01]  /*2430*/  IMAD.IADD R32, R113, 0x1, R5 ;  /* 0x0000000171207824 */ /* 0x000fe200078e0205 */
[-C--:B------:R-:W-:Y:S01]  /*2440*/  LOP3.LUT R10, R10, R191.reuse, RZ, 0x3c, !PT ;  /* 0x000000bf0a0a7212 */ /* 0x080fe200078e3cff */
[----:B------:R-:W-:Y:S01]  /*2450*/  IMAD R35, R190, 0x200, R35 ;  /* 0x00000200be237824 */ /* 0x000fe200078e0223 */
[----:B------:R-:W-:Y:S01]  /*2460*/  LOP3.LUT R14, R14, R191, RZ, 0x3c, !PT ;  /* 0x000000bf0e0e7212 */ /* 0x000fe200078e3cff */
[----:B------:R-:W-:Y:S01]  /*2470*/  IMAD.IADD R31, R5, 0x1, R115 ;  /* 0x00000001051f7824 */ /* 0x000fe200078e0273 */
[----:B------:R-:W-:Y:S01]  /*2480*/  LOP3.LUT R138, R21, R218, RZ, 0x3c, !PT ;  /* 0x000000da158a7212 */ /* 0x000fe200078e3cff */
[----:B------:R-:W-:Y:S01]  /*2490*/  IMAD.IADD R145, R145, 0x1, R10 ;  /* 0x0000000191917824 */ /* 0x000fe200078e020a */
[----:B------:R-:W-:Y:S01]  /*24a0*/  IADD3 R135, R29, R20, R193 ;  /* 0x000000141d877210 */ /* 0x000fe20007ffe0c1 */
[----:B------:R-:W-:Y:S01]  /*24b0*/  IMAD.IADD R139, R139, 0x1, R14 ;  /* 0x000000018b8b7824 */ /* 0x000fe200078e020e */
[----:B------:R-:W-:Y:S01]  /*24c0*/  LOP3.LUT R29, R8, 0xfffffff8, RZ, 0xc0, !PT ;  /* 0xfffffff8081d7812 */ /* 0x000fe200078ec0ff */
[----:B------:R-:W-:Y:S01]  /*24d0*/  IMAD.IADD R134, R124, 0x1, R35 ;  /* 0x000000017c867824 */ /* 0x000fe200078e0223 */
[----:B------:R-:W-:Y:S01]  /*24e0*/  LOP3.LUT R21, R12, 0xfffffff8, RZ, 0xc0, !PT ;  /* 0xfffffff80c157812 */ /* 0x000fe200078ec0ff */
[----:B------:R-:W-:Y:S01]  /*24f0*/  IMAD.IADD R33, R33, 0x1, R111 ;  /* 0x0000000121217824 */ /* 0x000fe200078e026f */
[----:B------:R-:W-:Y:S01]  /*2500*/  LOP3.LUT R15, R44, 0xfffffff8, RZ, 0xc0, !PT ;  /* 0xfffffff82c0f7812 */ /* 0x000fe200078ec0ff */
[----:B------:R-:W-:Y:S01]  /*2510*/  IMAD.IADD R5, R107, 0x1, R45 ;  /* 0x000000016b057824 */ /* 0x000fe200078e022d */
[----:B------:R-:W-:-:S02]  /*2520*/  LOP3.LUT R0, R3, R0, RZ, 0xfc, !PT ;  /* 0x0000000003007212 */ /* 0x000fc400078efcff */
[----:B------:R-:W-:Y:S02]  /*2530*/  IADD3 R138, R138, R13, R193 ;  /* 0x0000000d8a8a7210 */ /* 0x000fe40007ffe0c1 */
[----:B------:R-:W-:Y:S02]  /*2540*/  SHF.R.S32.HI R30, RZ, 0x3, R8 ;  /* 0x00000003ff1e7819 */ /* 0x000fe40000011408 */
[----:B------:R-:W-:Y:S02]  /*2550*/  SHF.R.S32.HI R28, RZ, 0x3, R12 ;  /* 0x00000003ff1c7819 */ /* 0x000fe4000001140c */
[----:B------:R-:W-:Y:S02]  /*2560*/  SHF.L.U32 R36, R36, 0x6, RZ ;  /* 0x0000000624247819 */ /* 0x000fe400000006ff */
[----:B------:R-:W-:Y:S02]  /*2570*/  SHF.R.S32.HI R20, RZ, 0x3, R44 ;  /* 0x00000003ff147819 */ /* 0x000fe4000001142c */
[----:B------:R-:W-:-:S02]  /*2580*/  LOP3.LUT R14, R3, 0x1, RZ, 0xc0, !PT ;  /* 0x00000001030e7812 */ /* 0x000fc400078ec0ff */
[----:B------:R-:W-:Y:S02]  /*2590*/  SHF.R.S32.HI R13, RZ, 0x1f, R29 ;  /* 0x0000001fff0d7819 */ /* 0x000fe4000001141d */
[----:B------:R-:W-:Y:S02]  /*25a0*/  SHF.R.S32.HI R12, RZ, 0x1f, R21 ;  /* 0x0000001fff0c7819 */ /* 0x000fe40000011415 */
[----:B------:R-:W-:Y:S02]  /*25b0*/  SHF.R.S32.HI R11, RZ, 0x1f, R15 ;  /* 0x0000001fff0b7819 */ /* 0x000fe4000001140f */
[C---:B------:R-:W-:Y:S02]  /*25c0*/  LOP3.LUT R10, R0.reuse, 0x2, RZ, 0xc0, !PT ;  /* 0x00000002000a7812 */ /* 0x040fe400078ec0ff */
[C---:B------:R-:W-:Y:S02]  /*25d0*/  LOP3.LUT R9, R0.reuse, 0x4, RZ, 0xc0, !PT ;  /* 0x0000000400097812 */ /* 0x040fe400078ec0ff */
[----:B------:R-:W-:-:S02]  /*25e0*/  LOP3.LUT R8, R0, 0x8, RZ, 0xc0, !PT ;  /* 0x0000000800087812 */ /* 0x000fc400078ec0ff */
[C---:B------:R-:W-:Y:S02]  /*25f0*/  LOP3.LUT R7, R0.reuse, 0x10, RZ, 0xc0, !PT ;  /* 0x0000001000077812 */ /* 0x040fe400078ec0ff */
[----:B------:R-:W-:-:S07]  /*2600*/  LOP3.LUT R6, R0, 0x20, RZ, 0xc0, !PT ;  /* 0x0000002000067812 */ /* 0x000fce00078ec0ff */
.L_x_556:
[----:B0-----:R-:W0:Y:S01]  /*2610*/  LDC.64 R120, c[0x0][0x2d8] ;  /* 0x0000b600ff787b82 */ /* 0x001e220000000a00 */
[----:B-12---:R-:W-:Y:S01]  /*2620*/  VIADD R44, R26, 0xffffffff ;  /* 0xffffffff1a2c7836 */ /* 0x006fe20000000000 */
[----:B------:R-:W-:Y:S05]  /*2630*/  YIELD ;  /* 0x0000000000007946 */ /* 0x000fea0003800000 */
[----:B------:R-:W-:Y:S01]  /*2640*/  SHF.R.S32.HI R46, RZ, 0x1f, R44 ;  /* 0x0000001fff2e7819 */ /* 0x000fe2000001142c */
[----:B------:R-:W1:Y:S01]  /*2650*/  LDC R122, c[0x0][0x3d4] ;  /* 0x0000f500ff7a7b82 */ /* 0x000e620000000800 */
[-C--:B------:R-:W-:Y:S01]  /*2660*/  IMAD R3, R125, R44.reuse, RZ ;  /* 0x0000002c7d037224 */ /* 0x080fe200078e02ff */
[----:B------:R-:W-:Y:S01]  /*2670*/  BSSY B0, `(.L_x_457) ;  /* 0x00007be000007945 */ /* 0x000fe20003800000 */
[----:B------:R-:W-:-:S04]  /*2680*/  IMAD.WIDE.U32 R132, R42, R44, RZ ;  /* 0x0000002c2a847225 */ /* 0x000fc800078e00ff */
[----:B------:R-:W-:Y:S01]  /*2690*/  IMAD R3, R46, R42, R3 ;  /* 0x0000002a2e037224 */ /* 0x000fe200078e0203 */
[-C--:B------:R-:W-:Y:S01]  /*26a0*/  IADD3 R4, P5, R100, R132.reuse, RZ ;  /* 0x0000008464047210 */ /* 0x080fe20007fbe0ff */
[----:B------:R-:W-:Y:S01]  /*26b0*/  IMAD R54, R18, 0x6000, R134 ;  /* 0x0000600012367824 */ /* 0x000fe200078e0286 */
[----:B------:R-:W-:Y:S01]  /*26c0*/  IADD3 R0, P1, P4, R100, R132, R129 ;  /* 0x0000008464007210 */ /* 0x000fe20007c3e081 */
[----:B------:R-:W-:Y:S02]  /*26d0*/  IMAD.IADD R96, R133, 0x1, R3 ;  /* 0x0000000185607824 */ /* 0x000fe400078e0203 */
[----:B------:R-:W-:Y:S02]  /*26e0*/  IMAD R54, R54, 0x2, R25 ;  /* 0x0000000236367824 */ /* 0x000fe400078e0219 */
[----:B------:R-:W-:Y:S01]  /*26f0*/  IMAD.X R26, R96, 0x1, R43, P5 ;  /* 0x00000001601a7824 */ /* 0x000fe200028e062b */
[-C--:B0-----:R-:W-:Y:S02]  /*2700*/  LEA R56, P0, R4, R120.reuse, 0x1 ;  /* 0x0000007804387211 */ /* 0x081fe400078008ff */
[----:B------:R-:W-:-:S02]  /*2710*/  LEA R52, P5, R0, R120, 0x1 ;  /* 0x0000007800347211 */ /* 0x000fc400078a08ff */
[-C--:B------:R-:W-:Y:S01]  /*2720*/  LEA.HI.X R57, R4, R121.reuse, R26, 0x1, P0 ;  /* 0x0000007904397211 */ /* 0x080fe200000f0c1a */
[----:B------:R-:W-:Y:S01]  /*2730*/  IMAD.MOV.U32 R26, RZ, RZ, R44 ;  /* 0x000000ffff1a7224 */ /* 0x000fe200078e002c */
[----:B------:R-:W-:Y:S02]  /*2740*/  IADD3.X R3, R43, R96, R128, P1, P4 ;  /* 0x000000602b037210 */ /* 0x000fe40000fe8480 */
[----:B-1----:R-:W-:Y:S02]  /*2750*/  ISETP.GE.AND P0, PT, R122, 0x1, PT ;  /* 0x000000017a00780c */ /* 0x002fe40003f06270 */
[----:B------:R-:W-:Y:S01]  /*2760*/  LEA.HI.X R53, R0, R121, R3, 0x1, P5 ;  /* 0x0000007900357211 */ /* 0x000fe200028f0c03 */
[----:B------:R-:W-:Y:S01]  /*2770*/  IMAD R0, R18, 0x6000, R35 ;  /* 0x0000600012007824 */ /* 0x000fe200078e0223 */
[----:B------:R-:W-:-:S03]  /*2780*/  ISETP.GT.AND P1, PT, R44, R123, PT ;  /* 0x0000007b2c00720c */ /* 0x000fc60003f24270 */
[----:B------:R-:W-:Y:S01]  /*2790*/  IMAD R55, R0, 0x2, R25 ;  /* 0x0000000200377824 */ /* 0x000fe200078e0219 */
[----:B------:R-:W-:-:S05]  /*27a0*/  P2R R118, PR, RZ, 0x2 ;  /* 0x00000002ff767803 */ /* 0x000fca0000000000 */
[----:B------:R-:W-:Y:S05]  /*27b0*/  @!P0 BRA `(.L_x_458) ;  /* 0x0000007400d08947 */ /* 0x000fea0003800000 */
[----:B------:R-:W-:Y:S01]  /*27c0*/  ULDC.U8 UR4, c[0x0][0x3f0] ;  /* 0x0000fc0000047ab9 */ /* 0x000fe20000000000 */
[-C--:B------:R-:W-:Y:S01]  /*27d0*/  IMAD R0, R126, R44.reuse, RZ ;  /* 0x0000002c7e007224 */ /* 0x080fe200078e02ff */
[----:B------:R-:W-:Y:S01]  /*27e0*/  ISETP.NE.AND P0, PT, RZ, UR4, PT ;  /* 0x00000004ff007c0c */ /* 0x000fe2000bf05270 */
[-C--:B------:R-:W-:Y:S02]  /*27f0*/  IMAD R45, R127, R44.reuse, RZ ;  /* 0x0000002c7f2d7224 */ /* 0x080fe400078e02ff */
[----:B------:R-:W-:Y:S02]  /*2800*/  IMAD R3, R46, R37, R0 ;  /* 0x000000252e037224 */ /* 0x000fe400078e0200 */
[----:B------:R-:W-:Y:S02]  /*2810*/  IMAD R4, R26, -0x80, R27 ;  /* 0xffffff801a047824 */ /* 0x000fe400078e021b */
[----:B------:R-:W-:-:S03]  /*2820*/  IMAD.WIDE.U32 R94, R37, R44, RZ ;  /* 0x0000002c255e7225 */ /* 0x000fc600078e00ff */
[----:B------:R-:W-:Y:S01]  /*2830*/  VIMNMX R4, R4, 0x80, PT ;  /* 0x0000008004047848 */ /* 0x000fe20003fe0100 */
[----:B------:R-:W-:Y:S02]  /*2840*/  IMAD R45, R46, R40, R45 ;  /* 0x000000282e2d7224 */ /* 0x000fe400078e022d */
[----:B------:R-:W-:-:S04]  /*2850*/  IMAD.WIDE.U32 R92, R40, R44, RZ ;  /* 0x0000002c285c7225 */ /* 0x000fc800078e00ff */
[----:B------:R-:W-:Y:S02]  /*2860*/  IMAD.IADD R0, R95, 0x1, R3 ;  /* 0x000000015f007824 */ /* 0x000fe400078e0203 */
[----:B------:R-:W-:Y:S01]  /*2870*/  IMAD.IADD R3, R93, 0x1, R45 ;  /* 0x000000015d037824 */ /* 0x000fe200078e022d */
[----:B------:R-:W-:Y:S06]  /*2880*/  @!P0 BRA `(.L_x_459) ;  /* 0x0000003800208947 */ /* 0x000fec0003800000 */
[----:B------:R-:W-:Y:S01]  /*2890*/  ISETP.GE.AND P0, PT, R19, R4, PT ;  /* 0x000000041300720c */ /* 0x000fe20003f06270 */
[----:B------:R-:W-:Y:S01]  /*28a0*/  BSSY B1, `(.L_x_460) ;  /* 0x000003c000017945 */ /* 0x000fe20003800000 */
        /* <DEDUP_REMOVED lines=12> */
[----:B------:R-:W-:Y:S01]  /*2970*/  CS2R R132, SRZ ;  /* 0x0000000000847805 */ /* 0x000fe2000001ff00 */
[----:B------:R-:W-:Y:S06]  /*2980*/  @P0 BRA `(.L_x_461) ;  /* 0x0000000000b40947 */ /* 0x000fec0003800000 */
[----:B------:R-:W-:Y:S01]  /*2990*/  IADD3 R45, P4, R112, R94, RZ ;  /* 0x0000005e702d7210 */ /* 0x000fe20007f9e0ff */
[----:B------:R-:W-:Y:S01]  /*29a0*/  ULDC.64 UR4, c[0x0][0x3c8] ;  /* 0x0000f20000047ab9 */ /* 0x000fe20000000a00 */
[----:B------:R-:W-:Y:S01]  /*29b0*/  IADD3 R47, P1, R108, R92, RZ ;  /* 0x0000005c6c2f7210 */ /* 0x000fe20007f3e0ff */
[----:B------:R-:W-:Y:S01]  /*29c0*/  ULDC.64 UR6, c[0x0][0x3e0] ;  /* 0x0000f80000067ab9 */ /* 0x000fe20000000a00 */
[----:B------:R-:W-:Y:S01]  /*29d0*/  VIADD R51, R16, 0x10 ;  /* 0x0000001010337836 */ /* 0x000fe20000000000 */
[----:B------:R-:W-:Y:S01]  /*29e0*/  CS2R R130, SRZ ;  /* 0x0000000000827805 */ /* 0x000fe2000001ff00 */
[----:B------:R-:W-:Y:S01]  /*29f0*/  IMAD.X R46, R0, 0x1, R32, P4 ;  /* 0x00000001002e7824 */ /* 0x000fe200020e0620 */
[----:B------:R-:W-:Y:S01]  /*2a00*/  LEA R44, P4, R45, UR4, 0x1 ;  /* 0x000000042d2c7c11 */ /* 0x000fe2000f8808ff */
[----:B------:R-:W-:Y:S01]  /*2a10*/  IMAD.X R50, R3, 0x1, R34, P1 ;  /* 0x0000000103327824 */ /* 0x000fe200008e0622 */
[----:B------:R-:W-:Y:S02]  /*2a20*/  ISETP.GE.AND P1, PT, R16, R122, PT ;  /* 0x0000007a1000720c */ /* 0x000fe40003f26270 */
[----:B------:R-:W-:-:S02]  /*2a30*/  CS2R R98, SRZ ;  /* 0x0000000000627805 */ /* 0x000fc4000001ff00 */
[----:B------:R-:W-:Y:S02]  /*2a40*/  LEA.HI.X R45, R45, UR5, R46, 0x1, P4 ;  /* 0x000000052d2d7c11 */ /* 0x000fe4000a0f0c2e */
[----:B------:R-:W-:Y:S02]  /*2a50*/  CS2R R132, SRZ ;  /* 0x0000000000847805 */ /* 0x000fe4000001ff00 */
[C---:B------:R-:W-:Y:S02]  /*2a60*/  LEA R46, P4, R47.reuse, UR6, 0x1 ;  /* 0x000000062f2e7c11 */ /* 0x040fe4000f8808ff */
[----:B------:R-:W-:Y:S02]  /*2a70*/  CS2R R120, SRZ ;  /* 0x0000000000787805 */ /* 0x000fe4000001ff00 */
[----:B------:R-:W-:Y:S02]  /*2a80*/  IADD3 R59, R16, 0x30, RZ ;  /* 0x00000030103b7810 */ /* 0x000fe40007ffe0ff */
[----:B------:R-:W-:-:S02]  /*2a90*/  LEA.HI.X R47, R47, UR7, R50, 0x1, P4 ;  /* 0x000000072f2f7c11 */ /* 0x000fc4000a0f0c32 */
[-C--:B------:R-:W-:Y:S01]  /*2aa0*/  ISETP.GE.AND P4, PT, R51, R122.reuse, PT ;  /* 0x0000007a3300720c */ /* 0x080fe20003f86270 */
[----:B------:R-:W-:Y:S01]  /*2ab0*/  VIADD R51, R16, 0x20 ;  /* 0x0000002010337836 */ /* 0x000fe20000000000 */
[----:B------:R0:W5:Y:S04]  /*2ac0*/  @!P1 LDG.E.64 R130, desc[UR36][R44.64] ;  /* 0x000000242c829981 */ /* 0x000168000c1e1b00 */
[----:B------:R0:W5:Y:S01]  /*2ad0*/  @!P1 LDG.E.64 R132, desc[UR36][R46.64] ;  /* 0x000000242e849981 */ /* 0x000162000c1e1b00 */
[----:B------:R-:W-:-:S06]  /*2ae0*/  ISETP.GE.AND P1, PT, R51, R122, PT ;  /* 0x0000007a3300720c */ /* 0x000fcc0003f26270 */
[----:B------:R0:W5:Y:S04]  /*2af0*/  @!P4 LDG.E.64 R98, desc[UR36][R44.64+0x20] ;  /* 0x000020242c62c981 */ /* 0x000168000c1e1b00 */
[----:B------:R0:W5:Y:S01]  /*2b00*/  @!P4 LDG.E.64 R120, desc[UR36][R46.64+0x20] ;  /* 0x000020242e78c981 */ /* 0x000162000c1e1b00 */
[----:B------:R-:W-:Y:S02]  /*2b10*/  ISETP.GE.AND P4, PT, R59, R122, PT ;  /* 0x0000007a3b00720c */ /* 0x000fe40003f86270 */
[----:B------:R-:W-:Y:S02]  /*2b20*/  CS2R R90, SRZ ;  /* 0x00000000005a7805 */ /* 0x000fe4000001ff00 */
[----:B------:R-:W-:Y:S02]  /*2b30*/  CS2R R96, SRZ ;  /* 0x0000000000607805 */ /* 0x000fe4000001ff00 */
[----:B------:R-:W-:-:S02]  /*2b40*/  CS2R R86, SRZ ;  /* 0x0000000000567805 */ /* 0x000fc4000001ff00 */
[----:B------:R-:W-:Y:S01]  /*2b50*/  CS2R R88, SRZ ;  /* 0x0000000000587805 */ /* 0x000fe2000001ff00 */
[C---:B------:R-:W-:Y:S02]  /*2b60*/  VIADD R51, R16.reuse, 0x40 ;  /* 0x0000004010337836 */ /* 0x040fe40000000000 */
[----:B------:R-:W-:Y:S01]  /*2b70*/  VIADD R59, R16, 0x50 ;  /* 0x00000050103b7836 */ /* 0x000fe20000000000 */
[----:B------:R0:W5:Y:S04]  /*2b80*/  @!P1 LDG.E.64 R90, desc[UR36][R44.64+0x40] ;  /* 0x000040242c5a9981 */ /* 0x000168000c1e1b00 */
[----:B------:R0:W5:Y:S01]  /*2b90*/  @!P1 LDG.E.64 R96, desc[UR36][R46.64+0x40] ;  /* 0x000040242e609981 */ /* 0x000162000c1e1b00 */
[----:B------:R-:W-:-:S03]  /*2ba0*/  ISETP.GE.AND P1, PT, R51, R122, PT ;  /* 0x0000007a3300720c */ /* 0x000fc60003f26270 */
[----:B------:R0:W5:Y:S04]  /*2bb0*/  @!P4 LDG.E.64 R86, desc[UR36][R44.64+0x60] ;  /* 0x000060242c56c981 */ /* 0x000168000c1e1b00 */
[----:B------:R0:W5:Y:S01]  /*2bc0*/  @!P4 LDG.E.64 R88, desc[UR36][R46.64+0x60] ;  /* 0x000060242e58c981 */ /* 0x000162000c1e1b00 */
[----:B------:R-:W-:Y:S02]  /*2bd0*/  ISETP.GE.AND P4, PT, R59, R122, PT ;  /* 0x0000007a3b00720c */ /* 0x000fe40003f86270 */
[----:B------:R-:W-:Y:S02]  /*2be0*/  CS2R R82, SRZ ;  /* 0x0000000000527805 */ /* 0x000fe4000001ff00 */
[----:B------:R-:W-:Y:S02]  /*2bf0*/  CS2R R78, SRZ ;  /* 0x00000000004e7805 */ /* 0x000fe4000001ff00 */
[----:B------:R-:W-:-:S02]  /*2c00*/  CS2R R84, SRZ ;  /* 0x0000000000547805 */ /* 0x000fc4000001ff00 */
[----:B------:R-:W-:Y:S01]  /*2c10*/  CS2R R80, SRZ ;  /* 0x0000000000507805 */ /* 0x000fe2000001ff00 */
[----:B------:R0:W5:Y:S04]  /*2c20*/  @!P1 LDG.E.64 R82, desc[UR36][R44.64+0x80] ;  /* 0x000080242c529981 */ /* 0x000168000c1e1b00 */
[----:B------:R0:W5:Y:S04]  /*2c30*/  @!P1 LDG.E.64 R84, desc[UR36][R46.64+0x80] ;  /* 0x000080242e549981 */ /* 0x000168000c1e1b00 */
[----:B------:R0:W5:Y:S04]  /*2c40*/  @!P4 LDG.E.64 R78, desc[UR36][R44.64+0xa0] ;  /* 0x0000a0242c4ec981 */ /* 0x000168000c1e1b00 */
[----:B------:R0:W5:Y:S02]  /*2c50*/  @!P4 LDG.E.64 R80, desc[UR36][R46.64+0xa0] ;  /* 0x0000a0242e50c981 */ /* 0x000164000c1e1b00 */
.L_x_461:
[----:B------:R-:W-:Y:S05]  /*2c60*/  BSYNC B1 ;  /* 0x0000000000017941 */ /* 0x000fea0003800000 */
.L_x_460:
        /* <DEDUP_REMOVED lines=11> */
[----:B------:R-:W-:Y:S01]  /*2d20*/  CS2R R72, SRZ ;  /* 0x0000000000487805 */ /* 0x000fe2000001ff00 */
[----:B-----5:R-:W-:Y:S01]  /*2d30*/  IMAD.MOV.U32 R136, RZ, RZ, R78 ;  /* 0x000000ffff887224 */ /* 0x020fe200078e004e */
[----:B------:R-:W-:Y:S01]  /*2d40*/  CS2R R76, SRZ ;  /* 0x00000000004c7805 */ /* 0x000fe2000001ff00 */
[----:B------:R-:W-:Y:S01]  /*2d50*/  IMAD.MOV.U32 R137, RZ, RZ, R79 ;  /* 0x000000ffff897224 */ /* 0x000fe200078e004f */
[----:B------:R-:W-:Y:S06]  /*2d60*/  @P4 BRA `(.L_x_463) ;  /* 0x0000000000b44947 */ /* 0x000fec0003800000 */
[----:B------:R-:W-:Y:S01]  /*2d70*/  IADD3 R94, P1, P5, R112, R94, R36 ;  /* 0x0000005e705e7210 */ /* 0x000fe20007d3e024 */
[----:B------:R-:W-:Y:S01]  /*2d80*/  ULDC.64 UR4, c[0x0][0x3c8] ;  /* 0x0000f20000047ab9 */ /* 0x000fe20000000a00 */
[----:B------:R-:W-:Y:S01]  /*2d90*/  ULDC.64 UR6, c[0x0][0x3e0] ;  /* 0x0000f80000067ab9 */ /* 0x000fe20000000a00 */
[----:B------:R-:W-:Y:S02]  /*2da0*/  CS2R R74, SRZ ;  /* 0x00000000004a7805 */ /* 0x000fe4000001ff00 */
[----:B0-----:R-:W-:Y:S02]  /*2db0*/  IADD3.X R45, R32, R0, R38, P1, P5 ;  /* 0x00000000202d7210 */ /* 0x001fe40000fea426 */
[----:B------:R-:W-:Y:S02]  /*2dc0*/  CS2R R76, SRZ ;  /* 0x00000000004c7805 */ /* 0x000fe4000001ff00 */
[----:B------:R-:W-:-:S04]  /*2dd0*/  IADD3 R92, P1, P5, R108, R92, R39 ;  /* 0x0000005c6c5c7210 */ /* 0x000fc80007d3e027 */
[----:B------:R-:W-:Y:S02]  /*2de0*/  IADD3.X R3, R34, R3, R41, P1, P5 ;  /* 0x0000000322037210 */ /* 0x000fe40000fea429 */
[----:B------:R-:W-:-:S04]  /*2df0*/  LEA R44, P1, R94, UR4, 0x1 ;  /* 0x000000045e2c7c11 */ /* 0x000fc8000f8208ff */
[----:B------:R-:W-:Y:S02]  /*2e00*/  LEA.HI.X R45, R94, UR5, R45, 0x1, P1 ;  /* 0x000000055e2d7c11 */ /* 0x000fe400088f0c2d */
[----:B------:R-:W-:-:S04]  /*2e10*/  LEA R46, P1, R92, UR6, 0x1 ;  /* 0x000000065c2e7c11 */ /* 0x000fc8000f8208ff */
[----:B------:R-:W-:Y:S01]  /*2e20*/  LEA.HI.X R47, R92, UR7, R3, 0x1, P1 ;  /* 0x000000075c2f7c11 */ /* 0x000fe200088f0c03 */
[C---:B------:R-:W-:Y:S01]  /*2e30*/  VIADD R3, R16.reuse, 0x10 ;  /* 0x0000001010037836 */ /* 0x040fe20000000000 */
[----:B------:R-:W-:Y:S02]  /*2e40*/  ISETP.GE.AND P1, PT, R16, R122, PT ;  /* 0x0000007a1000720c */ /* 0x000fe40003f26270 */
[----:B------:R-:W-:Y:S02]  /*2e50*/  CS2R R70, SRZ ;  /* 0x0000000000467805 */ /* 0x000fe4000001ff00 */
[----:B------:R-:W-:-:S09]  /*2e60*/  CS2R R72, SRZ ;  /* 0x0000000000487805 */ /* 0x000fd2000001ff00 */
[----:B------:R1:W5:Y:S04]  /*2e70*/  @!P1 LDG.E.64 R74, desc[UR36][R44.64] ;  /* 0x000000242c4a9981 */ /* 0x000368000c1e1b00 */
[----:B------:R1:W5:Y:S01]  /*2e80*/  @!P1 LDG.E.64 R76, desc[UR36][R46.64] ;  /* 0x000000242e4c9981 */ /* 0x000362000c1e1b00 */
[----:B------:R-:W-:Y:S01]  /*2e90*/  ISETP.GE.AND P1, PT, R3, R122, PT ;  /* 0x0000007a0300720c */ /* 0x000fe20003f26270 */
[----:B------:R-:W-:Y:S01]  /*2ea0*/  VIADD R3, R16, 0x20 ;  /* 0x0000002010037836 */ /* 0x000fe20000000000 */
        /* <DEDUP_REMOVED lines=22> */
[----:B------:R-:W-:-:S13]  /*3010*/  ISETP.GE.AND P1, PT, R3, R122, PT ;  /* 0x0000007a0300720c */ /* 0x000fda0003f26270 */
[----:B------:R1:W5:Y:S04]  /*3020*/  @!P1 LDG.E.64 R48, desc[UR36][R44.64+0xa0] ;  /* 0x0000a0242c309981 */ /* 0x000368000c1e1b00 */
[----:B------:R1:W5:Y:S02]  /*3030*/  @!P1 LDG.E.64 R50, desc[UR36][R46.64+0xa0] ;  /* 0x0000a0242e329981 */ /* 0x000364000c1e1b00 */
.L_x_463:
[----:B------:R-:W-:Y:S05]  /*3040*/  BSYNC B1 ;  /* 0x0000000000017941 */ /* 0x000fea0003800000 */
.L_x_462:
[----:B------:R-:W-:Y:S01]  /*3050*/  IMAD.MOV.U32 R0, RZ, RZ, R82 ;  /* 0x000000ffff007224 */ /* 0x000fe200078e0052 */
[----:B------:R-:W-:Y:S01]  /*3060*/  PRMT R168, R136, 0x7610, R168 ;  /* 0x0000761088a87816 */ /* 0x000fe200000000a8 */
[----:B------:R-:W-:Y:S01]  /*3070*/  IMAD.MOV.U32 R3, RZ, RZ, R83 ;  /* 0x000000ffff037224 */ /* 0x000fe200078e0053 */
[----:B------:R-:W-:Y:S01]  /*3080*/  PRMT R169, R137, 0x7610, R169 ;  /* 0x0000761089a97816 */ /* 0x000fe200000000a9 */
[----:B01----:R-:W-:Y:S01]  /*3090*/  IMAD.MOV.U32 R44, RZ, RZ, R90 ;  /* 0x000000ffff2c7224 */ /* 0x003fe200078e005a */
[----:B------:R-:W-:Y:S01]  /*30a0*/  PRMT R172, R0, 0x7610, R172 ;  /* 0x0000761000ac7816 */ /* 0x000fe200000000ac */
[----:B------:R-:W-:Y:S01]  /*30b0*/  IMAD.MOV.U32 R0, RZ, RZ, R86 ;  /* 0x000000ffff007224 */ /* 0x000fe200078e0056 */
        /* <DEDUP_REMOVED lines=18> */
[----:B------:R-:W-:-:S02]  /*31e0*/  MOV R45, R85 ;  /* 0x00000055002d7202 */ /* 0x000fc40000000f00 */
        /* <DEDUP_REMOVED lines=17> */
[----:B-----5:R-:W-:Y:S01]  /*3300*/  IMAD.MOV.U32 R0, RZ, RZ, R48 ;  /* 0x000000ffff007224 */ /* 0x020fe200078e0030 */
        /* <DEDUP_REMOVED lines=28> */
[----:B------:R-:W-:-:S02]  /*34d0*/  PRMT R164, R44, 0x7610, R164 ;  /* 0x000076102ca47816 */ /* 0x000fc400000000a4 */
[----:B------:R-:W-:Y:S02]  /*34e0*/  MOV R44, R60 ;  /* 0x0000003c002c7202 */ /* 0x000fe40000000f00 */
[----:B------:R-:W-:Y:S02]  /*34f0*/  ISETP.NE.AND P1, PT, R188, 0x3, PT ;  /* 0x00000003bc00780c */ /* 0x000fe40003f25270 */
        /* <DEDUP_REMOVED lines=17> */
[----:B------:R-:W-:Y:S02]  /*3610*/  PRMT R162, R45, 0x7610, R162 ;  /* 0x000076102da27816 */ /* 0x000fe400000000a2 */
[----:B------:R-:W-:Y:S02]  /*3620*/  PRMT R166, R3, 0x7610, R166 ;  /* 0x0000761003a67816 */ /* 0x000fe400000000a6 */
[----:B------:R-:W-:Y:S01]  /*3630*/  PRMT R167, R0, 0x7610, R167 ;  /* 0x0000761000a77816 */ /* 0x000fe200000000a7 */
[----:B------:R-:W-:Y:S06]  /*3640*/  @!P1 BRA `(.L_x_464) ;  /* 0x0000000000049947 */ /* 0x000fec0003800000 */
[----:B------:R-:W-:Y:S01]  /*3650*/  BPT.TRAP 0x1 ;  /* 0x000000040000795c */ /* 0x000fe20000300000 */
.L_x_464:
[----:B------:R-:W-:Y:S01]  /*3660*/  IMAD R3, R18, 0x8, R2 ;  /* 0x0000000812037824 */ /* 0x000fe200078e0202 */
[----:B------:R-:W-:Y:S01]  /*3670*/  SHF.L.U32 R0, R186, 0x1f, RZ ;  /* 0x0000001fba007819 */ /* 0x000fe200000006ff */
[----:B------:R-:W-:Y:S03]  /*3680*/  BSSY B1, `(.L_x_465) ;  /* 0x0000003000017945 */ /* 0x000fe60003800000 */
[----:B------:R-:W0:Y:S02]  /*3690*/  SYNCS.PHASECHK.TRANS64.TRYWAIT P5, [R3+URZ+0x34890], R0 ;  /* 0x03489000030075a7 */ /* 0x000e2400080a017f */
[----:B0-----:R-:W-:Y:S05]  /*36a0*/  @!P5 BRA `(.L_x_466) ;  /* 0x000001b80054d947 */ /* 0x001fea0003800000 */
.L_x_766:
[----:B------:R-:W-:Y:S05]  /*36b0*/  BSYNC B1 ;  /* 0x0000000000017941 */ /* 0x000fea0003800000 */
.L_x_465:
[----:B------:R-:W-:Y:S04]  /*36c0*/  BSSY B1, `(.L_x_467) ;  /* 0x000014f000017945 */ /* 0x000fe80003800000 */
[----:B------:R-:W-:Y:S05]  /*36d0*/  @P0 BRA `(.L_x_468) ;  /* 0x0000001400340947 */ /* 0x000fea0003800000 */
[----:B------:R-:W-:Y:S01]  /*36e0*/  ISETP.NE.AND P0, PT, R14, RZ, PT ;  /* 0x000000ff0e00720c */ /* 0x000fe20003f05270 */
[----:B------:R-:W-:-:S12]  /*36f0*/  BSSY B2, `(.L_x_469) ;  /* 0x0000035000027945 */ /* 0x000fd80003800000 */
[----:B------:R-:W-:Y:S05]  /*3700*/  @!P0 BRA `(.L_x_470) ;  /* 0x0000000000cc8947 */ /* 0x000fea0003800000 */
[----:B------:R1:W2:Y:S01]  /*3710*/  LDS.128 R44, [R55] ;  /* 0x00000000372c7984 */ /* 0x0002a20000000c00 */
[----:B------:R-:W-:Y:S01]  /*3720*/  ISETP.GE.AND P0, PT, R16, R122, PT ;  /* 0x0000007a1000720c */ /* 0x000fe20003f06270 */
[----:B------:R-:W-:-:S12]  /*3730*/  BSSY B3, `(.L_x_471) ;  /* 0x000002f000037945 */ /* 0x000fd80003800000 */
[----:B-1----:R-:W-:Y:S05]  /*3740*/  @P0 BRA `(.L_x_472) ;  /* 0x0000000000b40947 */ /* 0x002fea0003800000 */
[--C-:B------:R-:W-:Y:S01]  /*3750*/  SHF.R.U64 R173, R132, 0x10, R133.reuse ;  /* 0x0000001084ad7819 */ /* 0x100fe20000001285 */
[----:B--2---:R-:W-:Y:S01]  /*3760*/  IMAD.U32 R175, R47, 0x10000, RZ ;  /* 0x000100002faf7824 */ /* 0x004fe200078e00ff */
[----:B------:R-:W-:Y:S02]  /*3770*/  SHF.R.U32.HI R133, RZ, 0x10, R133 ;  /* 0x00000010ff857819 */ /* 0x000fe40000011685 */
[--C-:B------:R-:W-:Y:S02]  /*3780*/  SHF.R.U64 R174, R130, 0x10, R131.reuse ;  /* 0x0000001082ae7819 */ /* 0x100fe40000001283 */
[----:B------:R-:W-:Y:S01]  /*3790*/  SHF.R.U32.HI R176, RZ, 0x10, R131 ;  /* 0x00000010ffb07819 */ /* 0x000fe20000011683 */
[----:B------:R-:W-:Y:S01]  /*37a0*/  IMAD.U32 R131, R46, 0x10000, RZ ;  /* 0x000100002e837824 */ /* 0x000fe200078e00ff */
[----:B------:R-:W-:Y:S02]  /*37b0*/  PRMT R173, R177, 0x5410, R173 ;  /* 0x00005410b1ad7816 */ /* 0x000fe400000000ad */
[----:B------:R-:W-:-:S02]  /*37c0*/  PRMT R133, R178, 0x5410, R133 ;  /* 0x00005410b2857816 */ /* 0x000fc40000000085 */
[----:B------:R-:W-:Y:S02]  /*37d0*/  PRMT R174, R94, 0x5432, R174 ;  /* 0x000054325eae7816 */ /* 0x000fe400000000ae */
[----:B------:R-:W-:Y:S01]  /*37e0*/  PRMT R132, R93, 0x5432, R176 ;  /* 0x000054325d847816 */ /* 0x000fe200000000b0 */
[----:B------:R-:W-:Y:S01]  /*37f0*/  IMAD.U32 R177, R133, 0x10000, RZ ;  /* 0x0001000085b17824 */ /* 0x000fe200078e00ff */
[----:B------:R-:W-:Y:S02]  /*3800*/  LOP3.LUT R46, R46, 0xffff0000, RZ, 0xc0, !PT ;  /* 0xffff00002e2e7812 */ /* 0x000fe400078ec0ff */
[----:B------:R-:W-:Y:S01]  /*3810*/  LOP3.LUT R181, R45, 0xffff0000, RZ, 0xc0, !PT ;  /* 0xffff00002db57812 */ /* 0x000fe200078ec0ff */
[----:B------:R-:W-:Y:S01]  /*3820*/  IMAD.U32 R179, R132, 0x10000, RZ ;  /* 0x0001000084b37824 */ /* 0x000fe200078e00ff */
[----:B------:R-:W-:Y:S01]  /*3830*/  LOP3.LUT R176, R173, 0xffff0000, RZ, 0xc0, !PT ;  /* 0xffff0000adb07812 */ /* 0x000fe200078ec0ff */
[----:B------:R-:W-:Y:S01]  /*3840*/  FMUL.FTZ R182, R46, R177 ;  /* 0x000000b12eb67220 */ /* 0x000fe20000410000 */
[----:B------:R-:W-:Y:S01]  /*3850*/  LOP3.LUT R178, R174, 0xffff0000, RZ, 0xc0, !PT ;  /* 0xffff0000aeb27812 */ /* 0x000fe200078ec0ff */
[----:B------:R-:W-:Y:S01]  /*3860*/  FMUL.FTZ R46, R46, R179 ;  /* 0x000000b32e2e7220 */ /* 0x000fe20000410000 */
[----:B------:R-:W-:Y:S01]  /*3870*/  LOP3.LUT R130, R47, 0xffff0000, RZ, 0xc0, !PT ;  /* 0xffff00002f827812 */ /* 0x000fe200078ec0ff */
[----:B------:R-:W-:-:S02]  /*3880*/  IMAD.U32 R47, R45, 0x10000, RZ ;  /* 0x000100002d2f7824 */ /* 0x000fc400078e00ff */
[C---:B------:R-:W-:Y:S01]  /*3890*/  FMUL.FTZ R180, R181.reuse, R176 ;  /* 0x000000b0b5b47220 */ /* 0x040fe20000410000 */
[----:B------:R-:W-:Y:S02]  /*38a0*/  IMAD.U32 R45, R44, 0x10000, RZ ;  /* 0x000100002c2d7824 */ /* 0x000fe400078e00ff */
[----:B------:R-:W-:Y:S01]  /*38b0*/  FMUL.FTZ R181, R181, R178 ;  /* 0x000000b2b5b57220 */ /* 0x000fe20000410000 */
[----:B------:R-:W-:Y:S01]  /*38c0*/  LOP3.LUT R133, R133, 0xffff0000, RZ, 0xc0, !PT ;  /* 0xffff000085857812 */ /* 0x000fe200078ec0ff */
[----:B------:R-:W-:Y:S01]  /*38d0*/  IMAD.U32 R173, R173, 0x10000, RZ ;  /* 0x00010000adad7824 */ /* 0x000fe200078e00ff */
[----:B------:R-:W-:Y:S01]  /*38e0*/  LOP3.LUT R132, R132, 0xffff0000, RZ, 0xc0, !PT ;  /* 0xffff000084847812 */ /* 0x000fe200078ec0ff */
[----:B------:R-:W-:Y:S01]  /*38f0*/  FFMA.FTZ R182, R131, R179, -R182 ;  /* 0x000000b383b67223 */ /* 0x000fe200000108b6 */
[----:B------:R-:W-:Y:S01]  /*3900*/  LOP3.LUT R44, R44, 0xffff0000, RZ, 0xc0, !PT ;  /* 0xffff00002c2c7812 */ /* 0x000fe200078ec0ff */
[----:B------:R-:W-:Y:S02]  /*3910*/  IMAD.U32 R174, R174, 0x10000, RZ ;  /* 0x00010000aeae7824 */ /* 0x000fe400078e00ff */
[----:B------:R-:W-:Y:S01]  /*3920*/  FFMA.FTZ R181, R47, R176, R181 ;  /* 0x000000b02fb57223 */ /* 0x000fe200000100b5 */
[----:B------:R-:W-:Y:S01]  /*3930*/  FFMA.FTZ R131, R131, R177, R46 ;  /* 0x000000b183837223 */ /* 0x000fe2000001002e */
[C---:B------:R-:W-:Y:S01]  /*3940*/  FMUL.FTZ R46, R130.reuse, R133 ;  /* 0x00000085822e7220 */ /* 0x040fe20000410000 */
[----:B------:R-:W-:Y:S01]  /*3950*/  FMUL.FTZ R176, R130, R132 ;  /* 0x0000008482b07220 */ /* 0x000fe20000410000 */
[C---:B------:R-:W-:Y:S01]  /*3960*/  FMUL.FTZ R130, R44.reuse, R173 ;  /* 0x000000ad2c827220 */ /* 0x040fe20000410000 */
[----:B------:R-:W-:Y:S01]  /*3970*/  FFMA.FTZ R180, R47, R178, -R180 ;  /* 0x000000b22fb47223 */ /* 0x000fe200000108b4 */
[----:B------:R-:W-:Y:S01]  /*3980*/  FMUL.FTZ R44, R44, R174 ;  /* 0x000000ae2c2c7220 */ /* 0x000fe20000410000 */
[----:B------:R-:W-:Y:S01]  /*3990*/  FFMA.FTZ R46, R175, R132, -R46 ;  /* 0x00000084af2e7223 */ /* 0x000fe2000001082e */
[----:B------:R-:W-:Y:S01]  /*39a0*/  FFMA.FTZ R130, R45, R174, -R130 ;  /* 0x000000ae2d827223 */ /* 0x000fe20000010882 */
[----:B------:R-:W-:Y:S01]  /*39b0*/  FFMA.FTZ R133, R175, R133, R176 ;  /* 0x00000085af857223 */ /* 0x000fe200000100b0 */
[----:B------:R-:W-:Y:S01]  /*39c0*/  FFMA.FTZ R45, R45, R173, R44 ;  /* 0x000000ad2d2d7223 */ /* 0x000fe2000001002c */
[----:B------:R-:W-:-:S03]  /*39d0*/  F2FP.BF16.F32.PACK_AB R180, R181, R180 ;  /* 0x000000b4b5b4723e */ /* 0x000fc600000010ff */
[----:B------:R-:W-:Y:S02]  /*39e0*/  F2FP.BF16.F32.PACK_AB R47, R133, R46 ;  /* 0x0000002e852f723e */ /* 0x000fe400000010ff */
[----:B------:R-:W-:Y:S01]  /*39f0*/  F2FP.BF16.F32.PACK_AB R44, R45, R130 ;  /* 0x000000822d2c723e */ /* 0x000fe200000010ff */
[----:B------:R-:W-:Y:S01]  /*3a00*/  IMAD.MOV.U32 R45, RZ, RZ, R180 ;  /* 0x000000ffff2d7224 */ /* 0x000fe200078e00b4 */
[----:B------:R-:W-:-:S07]  /*3a10*/  F2FP.BF16.F32.PACK_AB R46, R131, R182 ;  /* 0x000000b6832e723e */ /* 0x000fce00000010ff */
.L_x_472:
[----:B------:R-:W-:Y:S05]  /*3a20*/  BSYNC B3 ;  /* 0x0000000000037941 */ /* 0x000fea0003800000 */
.L_x_471:
[----:B--2---:R1:W-:Y:S02]  /*3a30*/  STG.E.128 desc[UR36][R56.64], R44 ;  /* 0x0000002c38007986 */ /* 0x0043e4000c101d24 */
.L_x_470:
[----:B------:R-:W-:Y:S05]  /*3a40*/  BSYNC B2 ;  /* 0x0000000000027941 */ /* 0x000fea0003800000 */
.L_x_469:
[----:B------:R-:W-:Y:S01]  /*3a50*/  ISETP.NE.AND P0, PT, R10, RZ, PT ;  /* 0x000000ff0a00720c */ /* 0x000fe20003f05270 */
[----:B------:R-:W-:-:S12]  /*3a60*/  BSSY B2, `(.L_x_473) ;  /* 0x0000036000027945 */ /* 0x000fd80003800000 */
[----:B------:R-:W-:Y:S05]  /*3a70*/  @!P0 BRA `(.L_x_474) ;  /* 0x0000000000d08947 */ /* 0x000fea0003800000 */
[----:B-1----:R1:W2:Y:S01]  /*3a80*/  LDS.128 R44, [R54] ;  /* 0x00000000362c7984 */ /* 0x0022a20000000c00 */
[----:B------:R-:W-:Y:S01]  /*3a90*/  VIADD R131, R16, 0x10 ;  /* 0x0000001010837836 */ /* 0x000fe20000000000 */
[----:B------:R-:W-:Y:S04]  /*3aa0*/  BSSY B3, `(.L_x_475) ;  /* 0x0000030000037945 */ /* 0x000fe80003800000 */
[----:B------:R-:W-:-:S13]  /*3ab0*/  ISETP.GE.AND P0, PT, R131, R122, PT ;  /* 0x0000007a8300720c */ /* 0x000fda0003f06270 */
[----:B-1----:R-:W-:Y:S05]  /*3ac0*/  @P0 BRA `(.L_x_476) ;  /* 0x0000000000b40947 */ /* 0x002fea0003800000 */
[----:B------:R-:W-:Y:S01]  /*3ad0*/  SHF.R.U64 R130, R120, 0x10, R121 ;  /* 0x0000001078827819 */ /* 0x000fe20000001279 */
[----:B--2---:R-:W-:Y:S01]  /*3ae0*/  IMAD.U32 R132, R47, 0x10000, RZ ;  /* 0x000100002f847824 */ /* 0x004fe200078e00ff */
[----:B------:R-:W-:Y:S02]  /*3af0*/  SHF.R.U64 R131, R98, 0x10, R99 ;  /* 0x0000001062837819 */ /* 0x000fe40000001263 */
[----:B------:R-:W-:Y:S02]  /*3b00*/  SHF.R.U32.HI R121, RZ, 0x10, R121 ;  /* 0x00000010ff797819 */ /* 0x000fe40000011679 */
[----:B------:R-:W-:Y:S02]  /*3b10*/  PRMT R130, R92, 0x5432, R130 ;  /* 0x000054325c827816 */ /* 0x000fe40000000082 */
[----:B------:R-:W-:Y:S01]  /*3b20*/  SHF.R.U32.HI R133, RZ, 0x10, R99 ;  /* 0x00000010ff857819 */ /* 0x000fe20000011663 */
[----:B------:R-:W-:Y:S01]  /*3b30*/  IMAD.U32 R99, R46, 0x10000, RZ ;  /* 0x000100002e637824 */ /* 0x000fe200078e00ff */
[----:B------:R-:W-:-:S02]  /*3b40*/  PRMT R131, R230, 0x5410, R131 ;  /* 0x00005410e6837816 */ /* 0x000fc40000000083 */
[----:B------:R-:W-:Y:S02]  /*3b50*/  PRMT R121, R236, 0x5410, R121 ;  /* 0x00005410ec797816 */ /* 0x000fe40000000079 */
[----:B------:R-:W-:Y:S02]  /*3b60*/  LOP3.LUT R175, R45, 0xffff0000, RZ, 0xc0, !PT ;  /* 0xffff00002daf7812 */ /* 0x000fe400078ec0ff */
[C---:B------:R-:W-:Y:S01]  /*3b70*/  LOP3.LUT R174, R130.reuse, 0xffff0000, RZ, 0xc0, !PT ;  /* 0xffff000082ae7812 */ /* 0x040fe200078ec0ff */
[----:B------:R-:W-:Y:S01]  /*3b80*/  IMAD.U32 R130, R130, 0x10000, RZ ;  /* 0x0001000082827824 */ /* 0x000fe200078e00ff */
[----:B------:R-:W-:Y:S01]  /*3b90*/  PRMT R120, R231, 0x5410, R133 ;  /* 0x00005410e7787816 */ /* 0x000fe20000000085 */
[----:B------:R-:W-:Y:S01]  /*3ba0*/  IMAD.U32 R133, R121, 0x10000, RZ ;  /* 0x0001000079857824 */ /* 0x000fe200078e00ff */
[----:B------:R-:W-:Y:S01]  /*3bb0*/  LOP3.LUT R176, R131, 0xffff0000, RZ, 0xc0, !PT ;  /* 0xffff000083b07812 */ /* 0x000fe200078ec0ff */
[----:B------:R-:W-:Y:S01]  /*3bc0*/  FMUL.FTZ R178, R175, R174 ;  /* 0x000000aeafb27220 */ /* 0x000fe20000410000 */
[----:B------:R-:W-:Y:S01]  /*3bd0*/  LOP3.LUT R46, R46, 0xffff0000, RZ, 0xc0, !PT ;  /* 0xffff00002e2e7812 */ /* 0x000fe200078ec0ff */
[----:B------:R-:W-:Y:S01]  /*3be0*/  IMAD.U32 R173, R120, 0x10000, RZ ;  /* 0x0001000078ad7824 */ /* 0x000fe200078e00ff */
[----:B------:R-:W-:Y:S01]  /*3bf0*/  LOP3.LUT R98, R47, 0xffff0000, RZ, 0xc0, !PT ;  /* 0xffff00002f627812 */ /* 0x000fe200078ec0ff */
[----:B------:R-:W-:Y:S01]  /*3c00*/  FMUL.FTZ R175, R175, R176 ;  /* 0x000000b0afaf7220 */ /* 0x000fe20000410000 */
[----:B------:R-:W-:Y:S01]  /*3c10*/  SHF.L.U32 R47, R45, 0x10, RZ ;  /* 0x000000102d2f7819 */ /* 0x000fe200000006ff */
[----:B------:R-:W-:-:S02]  /*3c20*/  IMAD.U32 R45, R44, 0x10000, RZ ;  /* 0x000100002c2d7824 */ /* 0x000fc400078e00ff */
[----:B------:R-:W-:Y:S01]  /*3c30*/  FMUL.FTZ R180, R46, R133 ;  /* 0x000000852eb47220 */ /* 0x000fe20000410000 */
[----:B------:R-:W-:Y:S01]  /*3c40*/  LOP3.LUT R44, R44, 0xffff0000, RZ, 0xc0, !PT ;  /* 0xffff00002c2c7812 */ /* 0x000fe200078ec0ff */
[-C--:B------:R-:W-:Y:S01]  /*3c50*/  FMUL.FTZ R46, R46, R173.reuse ;  /* 0x000000ad2e2e7220 */ /* 0x080fe20000410000 */
[C---:B------:R-:W-:Y:S01]  /*3c60*/  FFMA.FTZ R178, R47.reuse, R176, -R178 ;  /* 0x000000b02fb27223 */ /* 0x040fe200000108b2 */
[----:B------:R-:W-:Y:S01]  /*3c70*/  FFMA.FTZ R175, R47, R174, R175 ;  /* 0x000000ae2faf7223 */ /* 0x000fe200000100af */
[----:B------:R-:W-:Y:S01]  /*3c80*/  LOP3.LUT R121, R121, 0xffff0000, RZ, 0xc0, !PT ;  /* 0xffff000079797812 */ /* 0x000fe200078ec0ff */
[----:B------:R-:W-:Y:S01]  /*3c90*/  IMAD.U32 R131, R131, 0x10000, RZ ;  /* 0x0001000083837824 */ /* 0x000fe200078e00ff */
[----:B------:R-:W-:Y:S01]  /*3ca0*/  LOP3.LUT R47, R120, 0xffff0000, RZ, 0xc0, !PT ;  /* 0xffff0000782f7812 */ /* 0x000fe200078ec0ff */
[C---:B------:R-:W-:Y:S01]  /*3cb0*/  FFMA.FTZ R180, R99.reuse, R173, -R180 ;  /* 0x000000ad63b47223 */ /* 0x040fe200000108b4 */
[----:B------:R-:W-:Y:S01]  /*3cc0*/  FFMA.FTZ R99, R99, R133, R46 ;  /* 0x0000008563637223 */ /* 0x000fe2000001002e */
[----:B------:R-:W-:Y:S01]  /*3cd0*/  FMUL.FTZ R133, R98, R121 ;  /* 0x0000007962857220 */ /* 0x000fe20000410000 */
[CC--:B------:R-:W-:Y:S01]  /*3ce0*/  FMUL.FTZ R46, R44.reuse, R130.reuse ;  /* 0x000000822c2e7220 */ /* 0x0c0fe20000410000 */
[----:B------:R-:W-:Y:S01]  /*3cf0*/  FMUL.FTZ R173, R44, R131 ;  /* 0x000000832cad7220 */ /* 0x000fe20000410000 */
[-C--:B------:R-:W-:Y:S01]  /*3d00*/  FMUL.FTZ R98, R98, R47.reuse ;  /* 0x0000002f62627220 */ /* 0x080fe20000410000 */
[C---:B------:R-:W-:Y:S01]  /*3d10*/  FFMA.FTZ R133, R132.reuse, R47, -R133 ;  /* 0x0000002f84857223 */ /* 0x040fe20000010885 */
[C---:B------:R-:W-:Y:S01]  /*3d20*/  FFMA.FTZ R46, R45.reuse, R131, -R46 ;  /* 0x000000832d2e7223 */ /* 0x040fe2000001082e */
[----:B------:R-:W-:Y:S01]  /*3d30*/  FFMA.FTZ R173, R45, R130, R173 ;  /* 0x000000822dad7223 */ /* 0x000fe200000100ad */
[----:B------:R-:W-:Y:S01]  /*3d40*/  FFMA.FTZ R98, R132, R121, R98 ;  /* 0x0000007984627223 */ /* 0x000fe20000010062 */
[----:B------:R-:W-:-:S02]  /*3d50*/  F2FP.BF16.F32.PACK_AB R180, R99, R180 ;  /* 0x000000b463b4723e */ /* 0x000fc400000010ff */
[----:B------:R-:W-:Y:S02]  /*3d60*/  F2FP.BF16.F32.PACK_AB R45, R175, R178 ;  /* 0x000000b2af2d723e */ /* 0x000fe400000010ff */
[----:B------:R-:W-:Y:S01]  /*3d70*/  F2FP.BF16.F32.PACK_AB R44, R173, R46 ;  /* 0x0000002ead2c723e */ /* 0x000fe200000010ff */
[----:B------:R-:W-:Y:S01]  /*3d80*/  IMAD.MOV.U32 R46, RZ, RZ, R180 ;  /* 0x000000ffff2e7224 */ /* 0x000fe200078e00b4 */
[----:B------:R-:W-:-:S07]  /*3d90*/  F2FP.BF16.F32.PACK_AB R47, R98, R133 ;  /* 0x00000085622f723e */ /* 0x000fce00000010ff */
.L_x_476:
[----:B------:R-:W-:Y:S05]  /*3da0*/  BSYNC B3 ;  /* 0x0000000000037941 */ /* 0x000fea0003800000 */
.L_x_475:
[----:B--2---:R2:W-:Y:S02]  /*3db0*/  STG.E.128 desc[UR36][R56.64+0x40], R44 ;  /* 0x0000402c38007986 */ /* 0x0045e4000c101d24 */
.L_x_474:
[----:B------:R-:W-:Y:S05]  /*3dc0*/  BSYNC B2 ;  /* 0x0000000000027941 */ /* 0x000fea0003800000 */
.L_x_473:
[----:B------:R-:W-:Y:S01]  /*3dd0*/  ISETP.NE.AND P0, PT, R9, RZ, PT ;  /* 0x000000ff0900720c */ /* 0x000fe20003f05270 */
[----:B------:R-:W-:-:S12]  /*3de0*/  BSSY B2, `(.L_x_477) ;  /* 0x0000035000027945 */ /* 0x000fd80003800000 */
[----:B------:R-:W-:Y:S05]  /*3df0*/  @!P0 BRA `(.L_x_478) ;  /* 0x0000000000cc8947 */ /* 0x000fea0003800000 */
[----:B-12---:R1:W2:Y:S01]  /*3e00*/  LDS.128 R44, [R55+0x4000] ;  /* 0x00400000372c7984 */ /* 0x0062a20000000c00 */
        /* <DEDUP_REMOVED lines=8> */
[----:B------:R-:W-:Y:S01]  /*3e90*/  SHF.R.U32.HI R98, RZ, 0x10, R91 ;  /* 0x00000010ff627819 */ /* 0x000fe2000001165b */
[----:B------:R-:W-:Y:S01]  /*3ea0*/  IMAD.U32 R91, R46, 0x10000, RZ ;  /* 0x000100002e5b7824 */ /* 0x000fe200078e00ff */
[----:B------:R-:W-:Y:S02]  /*3eb0*/  PRMT R234, R234, 0x5410, R121 ;  /* 0x00005410eaea7816 */ /* 0x000fe40000000079 */
[----:B------:R-:W-:-:S02]  /*3ec0*/  PRMT R228, R228, 0x5410, R99 ;  /* 0x00005410e4e47816 */ /* 0x000fc40000000063 */
[----:B------:R-:W-:Y:S01]  /*3ed0*/  PRMT R235, R235, 0x5410, R96 ;  /* 0x00005410ebeb7816 */ /* 0x000fe20000000060 */
[----:B------:R-:W-:Y:S01]  /*3ee0*/  IMAD.U32 R96, R44, 0x10000, RZ ;  /* 0x000100002c607824 */ /* 0x000fe200078e00ff */
[----:B------:R-:W-:Y:S02]  /*3ef0*/  PRMT R229, R229, 0x5410, R98 ;  /* 0x00005410e5e57816 */ /* 0x000fe40000000062 */
[----:B------:R-:W-:Y:S01]  /*3f00*/  LOP3.LUT R45, R45, 0xffff0000, RZ, 0xc0, !PT ;  /* 0xffff00002d2d7812 */ /* 0x000fe200078ec0ff */
[----:B------:R-:W-:Y:S01]  /*3f10*/  IMAD.U32 R97, R235, 0x10000, RZ ;  /* 0x00010000eb617824 */ /* 0x000fe200078e00ff */
[----:B------:R-:W-:Y:S01]  /*3f20*/  LOP3.LUT R130, R234, 0xffff0000, RZ, 0xc0, !PT ;  /* 0xffff0000ea827812 */ /* 0x000fe200078ec0ff */
[----:B------:R-:W-:Y:S01]  /*3f30*/  IMAD.U32 R98, R229, 0x10000, RZ ;  /* 0x00010000e5627824 */ /* 0x000fe200078e00ff */
[----:B------:R-:W-:Y:S02]  /*3f40*/  LOP3.LUT R99, R228, 0xffff0000, RZ, 0xc0, !PT ;  /* 0xffff0000e4637812 */ /* 0x000fe400078ec0ff */
[----:B------:R-:W-:Y:S01]  /*3f50*/  LOP3.LUT R46, R46, 0xffff0000, RZ, 0xc0, !PT ;  /* 0xffff00002e2e7812 */ /* 0x000fe200078ec0ff */
[----:B------:R-:W-:Y:S01]  /*3f60*/  FMUL.FTZ R121, R45, R130 ;  /* 0x000000822d797220 */ /* 0x000fe20000410000 */
[----:B------:R-:W-:Y:S01]  /*3f70*/  LOP3.LUT R90, R47, 0xffff0000, RZ, 0xc0, !PT ;  /* 0xffff00002f5a7812 */ /* 0x000fe200078ec0ff */
[----:B------:R-:W-:Y:S01]  /*3f80*/  FMUL.FTZ R45, R45, R99 ;  /* 0x000000632d2d7220 */ /* 0x000fe20000410000 */
[----:B------:R-:W-:Y:S01]  /*3f90*/  LOP3.LUT R235, R235, 0xffff0000, RZ, 0xc0, !PT ;  /* 0xffff0000ebeb7812 */ /* 0x000fe200078ec0ff */
[----:B------:R-:W-:Y:S01]  /*3fa0*/  FMUL.FTZ R132, R46, R97 ;  /* 0x000000612e847220 */ /* 0x000fe20000410000 */
[----:B------:R-:W-:Y:S01]  /*3fb0*/  FFMA.FTZ R121, R120, R99, -R121 ;  /* 0x0000006378797223 */ /* 0x000fe20000010879 */
[----:B------:R-:W-:Y:S01]  /*3fc0*/  FMUL.FTZ R46, R46, R98 ;  /* 0x000000622e2e7220 */ /* 0x000fe20000410000 */
[----:B------:R-:W-:Y:S01]  /*3fd0*/  LOP3.LUT R44, R44, 0xffff0000, RZ, 0xc0, !PT ;  /* 0xffff00002c2c7812 */ /* 0x000fe200078ec0ff */
[----:B------:R-:W-:Y:S01]  /*3fe0*/  FFMA.FTZ R120, R120, R130, R45 ;  /* 0x0000008278787223 */ /* 0x000fe2000001002d */
[----:B------:R-:W-:Y:S01]  /*3ff0*/  LOP3.LUT R229, R229, 0xffff0000, RZ, 0xc0, !PT ;  /* 0xffff0000e5e57812 */ /* 0x000fe200078ec0ff */
[----:B------:R-:W-:-:S02]  /*4000*/  IMAD.U32 R45, R234, 0x10000, RZ ;  /* 0x00010000ea2d7824 */ /* 0x000fc400078e00ff */
[C---:B------:R-:W-:Y:S01]  /*4010*/  FFMA.FTZ R132, R91.reuse, R98, -R132 ;  /* 0x000000625b847223 */ /* 0x040fe20000010884 */
[----:B------:R-:W-:Y:S02]  /*4020*/  IMAD.U32 R99, R228, 0x10000, RZ ;  /* 0x00010000e4637824 */ /* 0x000fe400078e00ff */
[----:B------:R-:W-:Y:S01]  /*4030*/  FFMA.FTZ R91, R91, R97, R46 ;  /* 0x000000615b5b7223 */ /* 0x000fe2000001002e */
[----:B------:R-:W-:Y:S02]  /*4040*/  IMAD.U32 R47, R47, 0x10000, RZ ;  /* 0x000100002f2f7824 */ /* 0x000fe400078e00ff */
[C---:B------:R-:W-:Y:S01]  /*4050*/  FMUL.FTZ R46, R90.reuse, R235 ;  /* 0x000000eb5a2e7220 */ /* 0x040fe20000410000 */
[----:B------:R-:W-:Y:S01]  /*4060*/  FMUL.FTZ R90, R90, R229 ;  /* 0x000000e55a5a7220 */ /* 0x000fe20000410000 */
[C---:B------:R-:W-:Y:S01]  /*4070*/  FMUL.FTZ R97, R44.reuse, R45 ;  /* 0x0000002d2c617220 */ /* 0x040fe20000410000 */
[----:B------:R-:W-:Y:S01]  /*4080*/  FMUL.FTZ R44, R44, R99 ;  /* 0x000000632c2c7220 */ /* 0x000fe20000410000 */
[C---:B------:R-:W-:Y:S01]  /*4090*/  FFMA.FTZ R46, R47.reuse, R229, -R46 ;  /* 0x000000e52f2e7223 */ /* 0x040fe2000001082e */
[----:B------:R-:W-:Y:S01]  /*40a0*/  FFMA.FTZ R47, R47, R235, R90 ;  /* 0x000000eb2f2f7223 */ /* 0x000fe2000001005a */
[C---:B------:R-:W-:Y:S01]  /*40b0*/  FFMA.FTZ R97, R96.reuse, R99, -R97 ;  /* 0x0000006360617223 */ /* 0x040fe20000010861 */
[----:B------:R-:W-:Y:S01]  /*40c0*/  FFMA.FTZ R44, R96, R45, R44 ;  /* 0x0000002d602c7223 */ /* 0x000fe2000001002c */
[----:B------:R-:W-:-:S02]  /*40d0*/  F2FP.BF16.F32.PACK_AB R45, R120, R121 ;  /* 0x00000079782d723e */ /* 0x000fc400000010ff */
[----:B------:R-:W-:Y:S02]  /*40e0*/  F2FP.BF16.F32.PACK_AB R47, R47, R46 ;  /* 0x0000002e2f2f723e */ /* 0x000fe400000010ff */
[----:B------:R-:W-:Y:S02]  /*40f0*/  F2FP.BF16.F32.PACK_AB R46, R91, R132 ;  /* 0x000000845b2e723e */ /* 0x000fe400000010ff */
[----:B------:R-:W-:-:S07]  /*4100*/  F2FP.BF16.F32.PACK_AB R44, R44, R97 ;  /* 0x000000612c2c723e */ /* 0x000fce00000010ff */
.L_x_480:
[----:B------:R-:W-:Y:S05]  /*4110*/  BSYNC B3 ;  /* 0x0000000000037941 */ /* 0x000fea0003800000 */
.L_x_479:
[----:B--2---:R3:W-:Y:S02]  /*4120*/  STG.E.128 desc[UR36][R56.64+0x80], R44 ;  /* 0x0000802c38007986 */ /* 0x0047e4000c101d24 */
.L_x_478:
[----:B------:R-:W-:Y:S05]  /*4130*/  BSYNC B2 ;  /* 0x0000000000027941 */ /* 0x000fea0003800000 */
.L_x_477:
[----:B------:R-:W-:Y:S01]  /*4140*/  ISETP.NE.AND P0, PT, R8, RZ, PT ;  /* 0x000000ff0800720c */ /* 0x000fe20003f05270 */
[----:B------:R-:W-:-:S12]  /*4150*/  BSSY B2, `(.L_x_481) ;  /* 0x0000036000027945 */ /* 0x000fd80003800000 */
[----:B------:R-:W-:Y:S05]  /*4160*/  @!P0 BRA `(.L_x_482) ;  /* 0x0000000000d08947 */ /* 0x000fea0003800000 */
[----:B-123--:R1:W2:Y:S01]  /*4170*/  LDS.128 R44, [R54+0x4000] ;  /* 0x00400000362c7984 */ /* 0x00e2a20000000c00 */
[----:B------:R-:W-:Y:S01]  /*4180*/  VIADD R91, R16, 0x30 ;  /* 0x00000030105b7836 */ /* 0x000fe20000000000 */
[----:B------:R-:W-:Y:S04]  /*4190*/  BSSY B3, `(.L_x_483) ;  /* 0x0000030000037945 */ /* 0x000fe80003800000 */
[----:B------:R-:W-:-:S13]  /*41a0*/  ISETP.GE.AND P0, PT, R91, R122, PT ;  /* 0x0000007a5b00720c */ /* 0x000fda0003f06270 */
[----:B-1----:R-:W-:Y:S05]  /*41b0*/  @P0 BRA `(.L_x_484) ;  /* 0x0000000000b40947 */ /* 0x002fea0003800000 */
[----:B------:R-:W-:Y:S02]  /*41c0*/  SHF.R.U64 R91, R88, 0x10, R89 ;  /* 0x00000010585b7819 */ /* 0x000fe40000001259 */
[--C-:B------:R-:W-:Y:S01]  /*41d0*/  SHF.R.U64 R97, R86, 0x10, R87.reuse ;  /* 0x0000001056617819 */ /* 0x100fe20000001257 */
[----:B--2---:R-:W-:Y:S01]  /*41e0*/  IMAD.U32 R86, R46, 0x10000, RZ ;  /* 0x000100002e567824 */ /* 0x004fe200078e00ff */
[----:B------:R-:W-:Y:S02]  /*41f0*/  SHF.R.U32.HI R90, RZ, 0x10, R87 ;  /* 0x00000010ff5a7819 */ /* 0x000fe40000011657 */
[----:B------:R-:W-:Y:S01]  /*4200*/  PRMT R232, R232, 0x5410, R91 ;  /* 0x00005410e8e87816 */ /* 0x000fe2000000005b */
[----:B------:R-:W-:Y:S01]  /*4210*/  IMAD.U32 R91, R45, 0x10000, RZ ;  /* 0x000100002d5b7824 */ /* 0x000fe200078e00ff */
[----:B------:R-:W-:Y:S02]  /*4220*/  SHF.R.U32.HI R88, RZ, 0x10, R89 ;  /* 0x00000010ff587819 */ /* 0x000fe40000011659 */
[----:B------:R-:W-:-:S02]  /*4230*/  PRMT R226, R226, 0x5410, R97 ;  /* 0x00005410e2e27816 */ /* 0x000fc40000000061 */
[----:B------:R-:W-:Y:S02]  /*4240*/  PRMT R227, R227, 0x5410, R90 ;  /* 0x00005410e3e37816 */ /* 0x000fe4000000005a */
[----:B------:R-:W-:Y:S01]  /*4250*/  LOP3.LUT R89, R45, 0xffff0000, RZ, 0xc0, !PT ;  /* 0xffff00002d597812 */ /* 0x000fe200078ec0ff */
[----:B------:R-:W-:Y:S01]  /*4260*/  IMAD.U32 R45, R44, 0x10000, RZ ;  /* 0x000100002c2d7824 */ /* 0x000fe200078e00ff */
[----:B------:R-:W-:Y:S01]  /*4270*/  LOP3.LUT R98, R232, 0xffff0000, RZ, 0xc0, !PT ;  /* 0xffff0000e8627812 */ /* 0x000fe200078ec0ff */
[----:B------:R-:W-:Y:S01]  /*4280*/  IMAD.U32 R96, R227, 0x10000, RZ ;  /* 0x00010000e3607824 */ /* 0x000fe200078e00ff */
[----:B------:R-:W-:Y:S02]  /*4290*/  PRMT R233, R233, 0x5410, R88 ;  /* 0x00005410e9e97816 */ /* 0x000fe40000000058 */
[----:B------:R-:W-:Y:S01]  /*42a0*/  LOP3.LUT R90, R226, 0xffff0000, RZ, 0xc0, !PT ;  /* 0xffff0000e25a7812 */ /* 0x000fe200078ec0ff */
[----:B------:R-:W-:Y:S01]  /*42b0*/  FMUL.FTZ R120, R89, R98 ;  /* 0x0000006259787220 */ /* 0x000fe20000410000 */
[----:B------:R-:W-:Y:S01]  /*42c0*/  LOP3.LUT R87, R46, 0xffff0000, RZ, 0xc0, !PT ;  /* 0xffff00002e577812 */ /* 0x000fe200078ec0ff */
[----:B------:R-:W-:Y:S01]  /*42d0*/  IMAD.U32 R88, R233, 0x10000, RZ ;  /* 0x00010000e9587824 */ /* 0x000fe200078e00ff */
[----:B------:R-:W-:Y:S01]  /*42e0*/  LOP3.LUT R46, R47, 0xffff0000, RZ, 0xc0, !PT ;  /* 0xffff00002f2e7812 */ /* 0x000fe200078ec0ff */
[-C--:B------:R-:W-:Y:S01]  /*42f0*/  FMUL.FTZ R97, R89, R90.reuse ;  /* 0x0000005a59617220 */ /* 0x080fe20000410000 */
[----:B------:R-:W-:Y:S01]  /*4300*/  LOP3.LUT R89, R44, 0xffff0000, RZ, 0xc0, !PT ;  /* 0xffff00002c597812 */ /* 0x000fe200078ec0ff */
[----:B------:R-:W-:Y:S01]  /*4310*/  FFMA.FTZ R44, R91, R90, -R120 ;  /* 0x0000005a5b2c7223 */ /* 0x000fe20000010878 */
[----:B------:R-:W-:Y:S01]  /*4320*/  FMUL.FTZ R99, R87, R88 ;  /* 0x0000005857637220 */ /* 0x000fe20000410000 */
[----:B------:R-:W-:Y:S01]  /*4330*/  FFMA.FTZ R91, R91, R98, R97 ;  /* 0x000000625b5b7223 */ /* 0x000fe20000010061 */
[-C--:B------:R-:W-:Y:S01]  /*4340*/  FMUL.FTZ R97, R87, R96.reuse ;  /* 0x0000006057617220 */ /* 0x080fe20000410000 */
[----:B------:R-:W-:Y:S01]  /*4350*/  LOP3.LUT R233, R233, 0xffff0000, RZ, 0xc0, !PT ;  /* 0xffff0000e9e97812 */ /* 0x000fe200078ec0ff */
[----:B------:R-:W-:Y:S01]  /*4360*/  FFMA.FTZ R87, R86, R96, -R99 ;  /* 0x0000006056577223 */ /* 0x000fe20000010863 */
[----:B------:R-:W-:Y:S01]  /*4370*/  LOP3.LUT R227, R227, 0xffff0000, RZ, 0xc0, !PT ;  /* 0xffff0000e3e37812 */ /* 0x000fe200078ec0ff */
[----:B------:R-:W-:Y:S01]  /*4380*/  IMAD.U32 R226, R226, 0x10000, RZ ;  /* 0x00010000e2e27824 */ /* 0x000fe200078e00ff */
[----:B------:R-:W-:Y:S01]  /*4390*/  SHF.L.U32 R232, R232, 0x10, RZ ;  /* 0x00000010e8e87819 */ /* 0x000fe200000006ff */
[----:B------:R-:W-:Y:S01]  /*43a0*/  FFMA.FTZ R86, R86, R88, R97 ;  /* 0x0000005856567223 */ /* 0x000fe20000010061 */
[C---:B------:R-:W-:Y:S01]  /*43b0*/  FMUL.FTZ R88, R46.reuse, R233 ;  /* 0x000000e92e587220 */ /* 0x040fe20000410000 */
[----:B------:R-:W-:Y:S01]  /*43c0*/  FMUL.FTZ R90, R46, R227 ;  /* 0x000000e32e5a7220 */ /* 0x000fe20000410000 */
[----:B------:R-:W-:-:S02]  /*43d0*/  IMAD.U32 R47, R47, 0x10000, RZ ;  /* 0x000100002f2f7824 */ /* 0x000fc400078e00ff */
[C---:B------:R-:W-:Y:S01]  /*43e0*/  FMUL.FTZ R46, R89.reuse, R232 ;  /* 0x000000e8592e7220 */ /* 0x040fe20000410000 */
[-C--:B------:R-:W-:Y:S01]  /*43f0*/  FMUL.FTZ R89, R89, R226.reuse ;  /* 0x000000e259597220 */ /* 0x080fe20000410000 */
[----:B------:R-:W-:Y:S01]  /*4400*/  F2FP.BF16.F32.PACK_AB R86, R86, R87 ;  /* 0x000000575656723e */ /* 0x000fe200000010ff */
[----:B------:R-:W-:Y:S01]  /*4410*/  FFMA.FTZ R88, R47, R227, -R88 ;  /* 0x000000e32f587223 */ /* 0x000fe20000010858 */
[C---:B------:R-:W-:Y:S01]  /*4420*/  FFMA.FTZ R46, R45.reuse, R226, -R46 ;  /* 0x000000e22d2e7223 */ /* 0x040fe2000001082e */
[----:B------:R-:W-:Y:S01]  /*4430*/  FFMA.FTZ R89, R45, R232, R89 ;  /* 0x000000e82d597223 */ /* 0x000fe20000010059 */
[----:B------:R-:W-:Y:S01]  /*4440*/  FFMA.FTZ R47, R47, R233, R90 ;  /* 0x000000e92f2f7223 */ /* 0x000fe2000001005a */
[----:B------:R-:W-:-:S03]  /*4450*/  F2FP.BF16.F32.PACK_AB R45, R91, R44 ;  /* 0x0000002c5b2d723e */ /* 0x000fc600000010ff */
[----:B------:R-:W-:Y:S01]  /*4460*/  F2FP.BF16.F32.PACK_AB R44, R89, R46 ;  /* 0x0000002e592c723e */ /* 0x000fe200000010ff */
[----:B------:R-:W-:Y:S01]  /*4470*/  IMAD.MOV.U32 R46, RZ, RZ, R86 ;  /* 0x000000ffff2e7224 */ /* 0x000fe200078e0056 */
[----:B------:R-:W-:-:S07]  /*4480*/  F2FP.BF16.F32.PACK_AB R47, R47, R88 ;  /* 0x000000582f2f723e */ /* 0x000fce00000010ff */
.L_x_484:
[----:B------:R-:W-:Y:S05]  /*4490*/  BSYNC B3 ;  /* 0x0000000000037941 */ /* 0x000fea0003800000 */
.L_x_483:
[----:B--2---:R4:W-:Y:S02]  /*44a0*/  STG.E.128 desc[UR36][R56.64+0xc0], R44 ;  /* 0x0000c02c38007986 */ /* 0x0049e4000c101d24 */
.L_x_482:
[----:B------:R-:W-:Y:S05]  /*44b0*/  BSYNC B2 ;  /* 0x0000000000027941 */ /* 0x000fea0003800000 */
.L_x_481:
[----:B------:R-:W-:Y:S01]  /*44c0*/  ISETP.NE.AND P0, PT, R7, RZ, PT ;  /* 0x000000ff0700720c */ /* 0x000fe20003f05270 */
[----:B------:R-:W-:-:S12]  /*44d0*/  BSSY B2, `(.L_x_485) ;  /* 0x0000036000027945 */ /* 0x000fd80003800000 */
[----:B------:R-:W-:Y:S05]  /*44e0*/  @!P0 BRA `(.L_x_486) ;  /* 0x0000000000d08947 */ /* 0x000fea0003800000 */
[----:B-1234-:R1:W2:Y:S01]  /*44f0*/  LDS.128 R44, [R55+0x8000] ;  /* 0x00800000372c7984 */ /* 0x01e2a20000000c00 */
[----:B------:R-:W-:Y:S01]  /*4500*/  VIADD R87, R16, 0x40 ;  /* 0x0000004010577836 */ /* 0x000fe20000000000 */
[----:B------:R-:W-:Y:S04]  /*4510*/  BSSY B3, `(.L_x_487) ;  /* 0x0000030000037945 */ /* 0x000fe80003800000 */
[----:B------:R-:W-:-:S13]  /*4520*/  ISETP.GE.AND P0, PT, R87, R122, PT ;  /* 0x0000007a5700720c */ /* 0x000fda0003f06270 */
[----:B-1----:R-:W-:Y:S05]  /*4530*/  @P0 BRA `(.L_x_488) ;  /* 0x0000000000b40947 */ /* 0x002fea0003800000 */
[--C-:B------:R-:W-:Y:S01]  /*4540*/  SHF.R.U64 R87, R82, 0x10, R83.reuse ;  /* 0x0000001052577819 */ /* 0x100fe20000001253 */
[----:B--2---:R-:W-:Y:S01]  /*4550*/  IMAD.U32 R82, R46, 0x10000, RZ ;  /* 0x000100002e527824 */ /* 0x004fe200078e00ff */
[----:B------:R-:W-:Y:S02]  /*4560*/  SHF.R.U32.HI R86, RZ, 0x10, R83 ;  /* 0x00000010ff567819 */ /* 0x000fe40000011653 */
[--C-:B------:R-:W-:Y:S02]  /*4570*/  SHF.R.U64 R83, R84, 0x10, R85.reuse ;  /* 0x0000001054537819 */ /* 0x100fe40000001255 */
[----:B------:R-:W-:Y:S02]  /*4580*/  SHF.R.U32.HI R84, RZ, 0x10, R85 ;  /* 0x00000010ff547819 */ /* 0x000fe40000011655 */
[----:B------:R-:W-:Y:S01]  /*4590*/  PRMT R224, R224, 0x5410, R83 ;  /* 0x00005410e0e07816 */ /* 0x000fe20000000053 */
[----:B------:R-:W-:Y:S01]  /*45a0*/  IMAD.U32 R83, R45, 0x10000, RZ ;  /* 0x000100002d537824 */ /* 0x000fe200078e00ff */
[----:B------:R-:W-:-:S02]  /*45b0*/  PRMT R172, R172, 0x5410, R87 ;  /* 0x00005410acac7816 */ /* 0x000fc40000000057 */
[----:B------:R-:W-:Y:S02]  /*45c0*/  PRMT R225, R225, 0x5410, R84 ;  /* 0x00005410e1e17816 */ /* 0x000fe40000000054 */
[----:B------:R-:W-:Y:S02]  /*45d0*/  PRMT R183, R183, 0x5410, R86 ;  /* 0x00005410b7b77816 */ /* 0x000fe40000000056 */
[----:B------:R-:W-:Y:S01]  /*45e0*/  LOP3.LUT R84, R45, 0xffff0000, RZ, 0xc0, !PT ;  /* 0xffff00002d547812 */ /* 0x000fe200078ec0ff */
[----:B------:R-:W-:Y:S01]  /*45f0*/  IMAD.U32 R89, R225, 0x10000, RZ ;  /* 0x00010000e1597824 */ /* 0x000fe200078e00ff */
[----:B------:R-:W-:Y:S01]  /*4600*/  LOP3.LUT R88, R224, 0xffff0000, RZ, 0xc0, !PT ;  /* 0xffff0000e0587812 */ /* 0x000fe200078ec0ff */
[----:B------:R-:W-:Y:S01]  /*4610*/  IMAD.U32 R87, R183, 0x10000, RZ ;  /* 0x00010000b7577824 */ /* 0x000fe200078e00ff */
[----:B------:R-:W-:Y:S01]  /*4620*/  LOP3.LUT R85, R46, 0xffff0000, RZ, 0xc0, !PT ;  /* 0xffff00002e557812 */ /* 0x000fe200078ec0ff */
[----:B------:R-:W-:Y:S01]  /*4630*/  IMAD.U32 R45, R44, 0x10000, RZ ;  /* 0x000100002c2d7824 */ /* 0x000fe200078e00ff */
[----:B------:R-:W-:Y:S01]  /*4640*/  LOP3.LUT R86, R172, 0xffff0000, RZ, 0xc0, !PT ;  /* 0xffff0000ac567812 */ /* 0x000fe200078ec0ff */
[C---:B------:R-:W-:Y:S01]  /*4650*/  FMUL.FTZ R90, R84.reuse, R88 ;  /* 0x00000058545a7220 */ /* 0x040fe20000410000 */
[----:B------:R-:W-:Y:S01]  /*4660*/  LOP3.LUT R46, R47, 0xffff0000, RZ, 0xc0, !PT ;  /* 0xffff00002f2e7812 */ /* 0x000fe200078ec0ff */
[----:B------:R-:W-:Y:S01]  /*4670*/  FMUL.FTZ R97, R85, R89 ;  /* 0x0000005955617220 */ /* 0x000fe20000410000 */
[----:B------:R-:W-:Y:S01]  /*4680*/  LOP3.LUT R225, R225, 0xffff0000, RZ, 0xc0, !PT ;  /* 0xffff0000e1e17812 */ /* 0x000fe200078ec0ff */
[----:B------:R-:W-:Y:S01]  /*4690*/  FMUL.FTZ R91, R84, R86 ;  /* 0x00000056545b7220 */ /* 0x000fe20000410000 */
[----:B------:R-:W-:Y:S01]  /*46a0*/  LOP3.LUT R183, R183, 0xffff0000, RZ, 0xc0, !PT ;  /* 0xffff0000b7b77812 */ /* 0x000fe200078ec0ff */
[----:B------:R-:W-:Y:S01]  /*46b0*/  FMUL.FTZ R85, R85, R87 ;  /* 0x0000005755557220 */ /* 0x000fe20000410000 */
[----:B------:R-:W-:Y:S01]  /*46c0*/  LOP3.LUT R44, R44, 0xffff0000, RZ, 0xc0, !PT ;  /* 0xffff00002c2c7812 */ /* 0x000fe200078ec0ff */
[----:B------:R-:W-:-:S02]  /*46d0*/  IMAD.U32 R224, R224, 0x10000, RZ ;  /* 0x00010000e0e07824 */ /* 0x000fc400078e00ff */
[C---:B------:R-:W-:Y:S01]  /*46e0*/  FFMA.FTZ R90, R83.reuse, R86, -R90 ;  /* 0x00000056535a7223 */ /* 0x040fe2000001085a */
[----:B------:R-:W-:Y:S02]  /*46f0*/  IMAD.U32 R172, R172, 0x10000, RZ ;  /* 0x00010000acac7824 */ /* 0x000fe400078e00ff */
[----:B------:R-:W-:Y:S01]  /*4700*/  FFMA.FTZ R91, R83, R88, R91 ;  /* 0x00000058535b7223 */ /* 0x000fe2000001005b */
[----:B------:R-:W-:Y:S01]  /*4710*/  FFMA.FTZ R97, R82, R87, -R97 ;  /* 0x0000005752617223 */ /* 0x000fe20000010861 */
[C---:B------:R-:W-:Y:S01]  /*4720*/  FMUL.FTZ R84, R46.reuse, R225 ;  /* 0x000000e12e547220 */ /* 0x040fe20000410000 */
[----:B------:R-:W-:Y:S01]  /*4730*/  FMUL.FTZ R86, R46, R183 ;  /* 0x000000b72e567220 */ /* 0x000fe20000410000 */
[----:B------:R-:W-:Y:S02]  /*4740*/  IMAD.U32 R47, R47, 0x10000, RZ ;  /* 0x000100002f2f7824 */ /* 0x000fe400078e00ff */
[----:B------:R-:W-:Y:S01]  /*4750*/  FFMA.FTZ R82, R82, R89, R85 ;  /* 0x0000005952527223 */ /* 0x000fe20000010055 */
[C---:B------:R-:W-:Y:S01]  /*4760*/  FMUL.FTZ R46, R44.reuse, R224 ;  /* 0x000000e02c2e7220 */ /* 0x040fe20000410000 */
[-C--:B------:R-:W-:Y:S01]  /*4770*/  FMUL.FTZ R83, R44, R172.reuse ;  /* 0x000000ac2c537220 */ /* 0x080fe20000410000 */
[C---:B------:R-:W-:Y:S01]  /*4780*/  FFMA.FTZ R84, R47.reuse, R183, -R84 ;  /* 0x000000b72f547223 */ /* 0x040fe20000010854 */
[----:B------:R-:W-:Y:S01]  /*4790*/  FFMA.FTZ R47, R47, R225, R86 ;  /* 0x000000e12f2f7223 */ /* 0x000fe20000010056 */
[C---:B------:R-:W-:Y:S01]  /*47a0*/  FFMA.FTZ R46, R45.reuse, R172, -R46 ;  /* 0x000000ac2d2e7223 */ /* 0x040fe2000001082e */
[----:B------:R-:W-:Y:S01]  /*47b0*/  FFMA.FTZ R83, R45, R224, R83 ;  /* 0x000000e02d537223 */ /* 0x000fe20000010053 */
[----:B------:R-:W-:-:S02]  /*47c0*/  F2FP.BF16.F32.PACK_AB R82, R82, R97 ;  /* 0x000000615252723e */ /* 0x000fc400000010ff */
[----:B------:R-:W-:Y:S02]  /*47d0*/  F2FP.BF16.F32.PACK_AB R45, R91, R90 ;  /* 0x0000005a5b2d723e */ /* 0x000fe400000010ff */
[----:B------:R-:W-:Y:S01]  /*47e0*/  F2FP.BF16.F32.PACK_AB R44, R83, R46 ;  /* 0x0000002e532c723e */ /* 0x000fe200000010ff */
[----:B------:R-:W-:Y:S01]  /*47f0*/  IMAD.MOV.U32 R46, RZ, RZ, R82 ;  /* 0x000000ffff2e7224 */ /* 0x000fe200078e0052 */
[----:B------:R-:W-:-:S07]  /*4800*/  F2FP.BF16.F32.PACK_AB R47, R47, R84 ;  /* 0x000000542f2f723e */ /* 0x000fce00000010ff */
.L_x_488:
[----:B------:R-:W-:Y:S05]  /*4810*/  BSYNC B3 ;  /* 0x0000000000037941 */ /* 0x000fea0003800000 */
.L_x_487:
[----:B--2---:R1:W-:Y:S02]  /*4820*/  STG.E.128 desc[UR36][R56.64+0x100], R44 ;  /* 0x0001002c38007986 */ /* 0x0043e4000c101d24 */
.L_x_486:
[----:B------:R-:W-:Y:S05]  /*4830*/  BSYNC B2 ;  /* 0x0000000000027941 */ /* 0x000fea0003800000 */
.L_x_485:
[----:B------:R-:W-:-:S13]  /*4840*/  ISETP.NE.AND P0, PT, R6, RZ, PT ;  /* 0x000000ff0600720c */ /* 0x000fda0003f05270 */
[----:B------:R-:W-:Y:S05]  /*4850*/  @!P0 BRA `(.L_x_468) ;  /* 0x0000000000d48947 */ /* 0x000fea0003800000 */
[----:B-1234-:R1:W2:Y:S01]  /*4860*/  LDS.128 R44, [R54+0x8000] ;  /* 0x00800000362c7984 */ /* 0x01e2a20000000c00 */
[----:B------:R-:W-:Y:S01]  /*4870*/  VIADD R83, R16, 0x50 ;  /* 0x0000005010537836 */ /* 0x000fe20000000000 */
[----:B------:R-:W-:Y:S04]  /*4880*/  BSSY B2, `(.L_x_489) ;  /* 0x0000031000027945 */ /* 0x000fe80003800000 */
[----:B------:R-:W-:-:S13]  /*4890*/  ISETP.GE.AND P0, PT, R83, R122, PT ;  /* 0x0000007a5300720c */ /* 0x000fda0003f06270 */
[----:B-1----:R-:W-:Y:S05]  /*48a0*/  @P0 BRA `(.L_x_490) ;  /* 0x0000000000b80947 */ /* 0x002fea0003800000 */
[----:B------:R-:W-:Y:S02]  /*48b0*/  SHF.R.U32.HI R82, RZ, 0x10, R81 ;  /* 0x00000010ff527819 */ /* 0x000fe40000011651 */
[----:B------:R-:W-:Y:S02]  /*48c0*/  SHF.R.U32.HI R84, RZ, 0x10, R79 ;  /* 0x00000010ff547819 */ /* 0x000fe4000001164f */
[----:B------:R-:W-:Y:S01]  /*48d0*/  SHF.R.U64 R83, R80, 0x10, R81 ;  /* 0x0000001050537819 */ /* 0x000fe20000001251 */
[----:B--2---:R-:W-:Y:S01]  /*48e0*/  IMAD.U32 R80, R47, 0x10000, RZ ;  /* 0x000100002f507824 */ /* 0x004fe200078e00ff */
[----:B------:R-:W-:Y:S01]  /*48f0*/  SHF.R.U64 R85, R78, 0x10, R79 ;  /* 0x000000104e557819 */ /* 0x000fe2000000124f */
[----:B------:R-:W-:Y:S01]  /*4900*/  IMAD.U32 R78, R46, 0x10000, RZ ;  /* 0x000100002e4e7824 */ /* 0x000fe200078e00ff */
[----:B------:R-:W-:Y:S02]  /*4910*/  PRMT R171, R171, 0x5410, R82 ;  /* 0x00005410abab7816 */ /* 0x000fe40000000052 */
[----:B------:R-:W-:-:S02]  /*4920*/  PRMT R169, R169, 0x5410, R84 ;  /* 0x00005410a9a97816 */ /* 0x000fc40000000054 */
[----:B------:R-:W-:Y:S02]  /*4930*/  PRMT R170, R170, 0x5410, R83 ;  /* 0x00005410aaaa7816 */ /* 0x000fe40000000053 */
[----:B------:R-:W-:Y:S01]  /*4940*/  LOP3.LUT R79, R46, 0xffff0000, RZ, 0xc0, !PT ;  /* 0xffff00002e4f7812 */ /* 0x000fe200078ec0ff */
[----:B------:R-:W-:Y:S01]  /*4950*/  IMAD.U32 R83, R169, 0x10000, RZ ;  /* 0x00010000a9537824 */ /* 0x000fe200078e00ff */
[----:B------:R-:W-:Y:S01]  /*4960*/  LOP3.LUT R81, R47, 0xffff0000, RZ, 0xc0, !PT ;  /* 0xffff00002f517812 */ /* 0x000fe200078ec0ff */
[----:B------:R-:W-:Y:S01]  /*4970*/  IMAD.U32 R46, R45, 0x10000, RZ ;  /* 0x000100002d2e7824 */ /* 0x000fe200078e00ff */
[----:B------:R-:W-:Y:S01]  /*4980*/  PRMT R168, R168, 0x5410, R85 ;  /* 0x00005410a8a87816 */ /* 0x000fe20000000055 */
[----:B------:R-:W-:Y:S01]  /*4990*/  IMAD.U32 R85, R171, 0x10000, RZ ;  /* 0x00010000ab557824 */ /* 0x000fe200078e00ff */
[----:B------:R-:W-:Y:S01]  /*49a0*/  LOP3.LUT R47, R45, 0xffff0000, RZ, 0xc0, !PT ;  /* 0xffff00002d2f7812 */ /* 0x000fe200078ec0ff */
[----:B------:R-:W-:Y:S01]  /*49b0*/  IMAD.U32 R45, R44, 0x10000, RZ ;  /* 0x000100002c2d7824 */ /* 0x000fe200078e00ff */
[----:B------:R-:W-:Y:S01]  /*49c0*/  LOP3.LUT R84, R170, 0xffff0000, RZ, 0xc0, !PT ;  /* 0xffff0000aa547812 */ /* 0x000fe200078ec0ff */
[C---:B------:R-:W-:Y:S01]  /*49d0*/  FMUL.FTZ R89, R79.reuse, R85 ;  /* 0x000000554f597220 */ /* 0x040fe20000410000 */
[----:B------:R-:W-:Y:S01]  /*49e0*/  LOP3.LUT R82, R168, 0xffff0000, RZ, 0xc0, !PT ;  /* 0xffff0000a8527812 */ /* 0x000fe200078ec0ff */
[-C--:B------:R-:W-:Y:S01]  /*49f0*/  FMUL.FTZ R79, R79, R83.reuse ;  /* 0x000000534f4f7220 */ /* 0x080fe20000410000 */
[----:B------:R-:W-:Y:S01]  /*4a00*/  LOP3.LUT R171, R171, 0xffff0000, RZ, 0xc0, !PT ;  /* 0xffff0000abab7812 */ /* 0x000fe200078ec0ff */
[----:B------:R-:W-:Y:S01]  /*4a10*/  FMUL.FTZ R87, R47, R84 ;  /* 0x000000542f577220 */ /* 0x000fe20000410000 */
[----:B------:R-:W-:Y:S01]  /*4a20*/  LOP3.LUT R169, R169, 0xffff0000, RZ, 0xc0, !PT ;  /* 0xffff0000a9a97812 */ /* 0x000fe200078ec0ff */
[-C--:B------:R-:W-:Y:S01]  /*4a30*/  FMUL.FTZ R47, R47, R82.reuse ;  /* 0x000000522f2f7220 */ /* 0x080fe20000410000 */
[----:B------:R-:W-:Y:S01]  /*4a40*/  LOP3.LUT R44, R44, 0xffff0000, RZ, 0xc0, !PT ;  /* 0xffff00002c2c7812 */ /* 0x000fe200078ec0ff */
[----:B------:R-:W-:Y:S01]  /*4a50*/  FFMA.FTZ R89, R78, R83, -R89 ;  /* 0x000000534e597223 */ /* 0x000fe20000010859 */
[----:B------:R-:W-:Y:S01]  /*4a60*/  FFMA.FTZ R87, R46, R82, -R87 ;  /* 0x000000522e577223 */ /* 0x000fe20000010857 */
[----:B------:R-:W-:-:S02]  /*4a70*/  IMAD.U32 R170, R170, 0x10000, RZ ;  /* 0x00010000aaaa7824 */ /* 0x000fc400078e00ff */
[----:B------:R-:W-:Y:S01]  /*4a80*/  FFMA.FTZ R78, R78, R85, R79 ;  /* 0x000000554e4e7223 */ /* 0x000fe2000001004f */
[----:B------:R-:W-:Y:S02]  /*4a90*/  IMAD.U32 R168, R168, 0x10000, RZ ;  /* 0x00010000a8a87824 */ /* 0x000fe400078e00ff */
[C---:B------:R-:W-:Y:S01]  /*4aa0*/  FMUL.FTZ R79, R81.reuse, R171 ;  /* 0x000000ab514f7220 */ /* 0x040fe20000410000 */
[-C--:B------:R-:W-:Y:S01]  /*4ab0*/  FMUL.FTZ R82, R81, R169.reuse ;  /* 0x000000a951527220 */ /* 0x080fe20000410000 */
        /* <DEDUP_REMOVED lines=11> */
[----:B------:R-:W-:Y:S02]  /*4b70*/  F2FP.BF16.F32.PACK_AB R45, R84, R87 ;  /* 0x00000057542d723e */ /* 0x000fe400000010ff */
[----:B------:R-:W-:-:S07]  /*4b80*/  MOV R47, R79 ;  /* 0x0000004f002f7202 */ /* 0x000fce0000000f00 */
.L_x_490:
[----:B------:R-:W-:Y:S05]  /*4b90*/  BSYNC B2 ;  /* 0x0000000000027941 */ /* 0x000fea0003800000 */
.L_x_489:
[----:B--2---:R1:W-:Y:S02]  /*4ba0*/  STG.E.128 desc[UR36][R56.64+0x140], R44 ;  /* 0x0001402c38007986 */ /* 0x0043e4000c101d24 */
.L_x_468:
[----:B------:R-:W-:Y:S05]  /*4bb0*/  BSYNC B1 ;  /* 0x0000000000017941 */ /* 0x000fea0003800000 */
.L_x_467:
[----:B------:R-:W-:Y:S05]  /*4bc0*/  @P4 BRA `(.L_x_491) ;  /* 0x0000005400a04947 */ /* 0x000fea0003800000 */
[----:B------:R-:W-:Y:S01]  /*4bd0*/  ISETP.NE.AND P0, PT, R14, RZ, PT ;  /* 0x000000ff0e00720c */ /* 0x000fe20003f05270 */
[----:B------:R-:W-:-:S12]  /*4be0*/  BSSY B1, `(.L_x_492) ;  /* 0x0000036000017945 */ /* 0x000fd80003800000 */
[----:B------:R-:W-:Y:S05]  /*4bf0*/  @!P0 BRA `(.L_x_493) ;  /* 0x0000000000d08947 */ /* 0x000fea0003800000 */
[----:B-1234-:R1:W2:Y:S01]  /*4c00*/  LDS.128 R44, [R55+0x2000] ;  /* 0x00200000372c7984 */ /* 0x01e2a20000000c00 */
[----:B------:R-:W-:Y:S01]  /*4c10*/  ISETP.GE.AND P0, PT, R16, R122, PT ;  /* 0x0000007a1000720c */ /* 0x000fe20003f06270 */
[----:B------:R-:W-:-:S12]  /*4c20*/  BSSY B2, `(.L_x_494) ;  /* 0x0000030000027945 */ /* 0x000fd80003800000 */
[----:B-1----:R-:W-:Y:S05]  /*4c30*/  @P0 BRA `(.L_x_495) ;  /* 0x0000000000b80947 */ /* 0x002fea0003800000 */
[--C-:B------:R-:W-:Y:S01]  /*4c40*/  SHF.R.U64 R79, R76, 0x10, R77.reuse ;  /* 0x000000104c4f7819 */ /* 0x100fe2000000124d */
[----:B--2---:R-:W-:Y:S01]  /*4c50*/  IMAD.U32 R56, R46, 0x10000, RZ ;  /* 0x000100002e387824 */ /* 0x004fe200078e00ff */
[----:B------:R-:W-:Y:S02]  /*4c60*/  SHF.R.U32.HI R76, RZ, 0x10, R77 ;  /* 0x00000010ff4c7819 */ /* 0x000fe4000001164d */
[--C-:B------:R-:W-:Y:S02]  /*4c70*/  SHF.R.U32.HI R78, RZ, 0x10, R75.reuse ;  /* 0x00000010ff4e7819 */ /* 0x100fe4000001164b */
[----:B------:R-:W-:Y:S02]  /*4c80*/  PRMT R167, R167, 0x5410, R76 ;  /* 0x00005410a7a77816 */ /* 0x000fe4000000004c */
[----:B------:R-:W-:Y:S01]  /*4c90*/  SHF.R.U64 R81, R74, 0x10, R75 ;  /* 0x000000104a517819 */ /* 0x000fe2000000124b */
[----:B------:R-:W-:Y:S01]  /*4ca0*/  IMAD.U32 R74, R47, 0x10000, RZ ;  /* 0x000100002f4a7824 */ /* 0x000fe200078e00ff */
[----:B------:R-:W-:-:S02]  /*4cb0*/  PRMT R165, R165, 0x5410, R78 ;  /* 0x00005410a5a57816 */ /* 0x000fc4000000004e */
[----:B------:R-:W-:Y:S01]  /*4cc0*/  PRMT R166, R166, 0x5410, R79 ;  /* 0x00005410a6a67816 */ /* 0x000fe2000000004f */
[----:B------:R-:W-:Y:S01]  /*4cd0*/  IMAD.U32 R79, R167, 0x10000, RZ ;  /* 0x00010000a74f7824 */ /* 0x000fe200078e00ff */
[----:B------:R-:W-:Y:S01]  /*4ce0*/  LOP3.LUT R57, R46, 0xffff0000, RZ, 0xc0, !PT ;  /* 0xffff00002e397812 */ /* 0x000fe200078ec0ff */
[----:B------:R-:W-:Y:S01]  /*4cf0*/  IMAD.U32 R77, R165, 0x10000, RZ ;  /* 0x00010000a54d7824 */ /* 0x000fe200078e00ff */
[----:B------:R-:W-:Y:S01]  /*4d00*/  LOP3.LUT R75, R47, 0xffff0000, RZ, 0xc0, !PT ;  /* 0xffff00002f4b7812 */ /* 0x000fe200078ec0ff */
[----:B------:R-:W-:Y:S01]  /*4d10*/  IMAD.U32 R46, R45, 0x10000, RZ ;  /* 0x000100002d2e7824 */ /* 0x000fe200078e00ff */
[----:B------:R-:W-:Y:S01]  /*4d20*/  PRMT R164, R164, 0x5410, R81 ;  /* 0x00005410a4a47816 */ /* 0x000fe20000000051 */
[----:B------:R-:W-:Y:S01]  /*4d30*/  FMUL.FTZ R83, R57, R79 ;  /* 0x0000004f39537220 */ /* 0x000fe20000410000 */
[----:B------:R-:W-:Y:S01]  /*4d40*/  LOP3.LUT R47, R45, 0xffff0000, RZ, 0xc0, !PT ;  /* 0xffff00002d2f7812 */ /* 0x000fe200078ec0ff */
[-C--:B------:R-:W-:Y:S01]  /*4d50*/  FMUL.FTZ R57, R57, R77.reuse ;  /* 0x0000004d39397220 */ /* 0x080fe20000410000 */
[----:B------:R-:W-:Y:S01]  /*4d60*/  LOP3.LUT R78, R166, 0xffff0000, RZ, 0xc0, !PT ;  /* 0xffff0000a64e7812 */ /* 0x000fe200078ec0ff */
[----:B------:R-:W-:Y:S01]  /*4d70*/  IMAD.U32 R45, R44, 0x10000, RZ ;  /* 0x000100002c2d7824 */ /* 0x000fe200078e00ff */
[----:B------:R-:W-:Y:S01]  /*4d80*/  LOP3.LUT R76, R164, 0xffff0000, RZ, 0xc0, !PT ;  /* 0xffff0000a44c7812 */ /* 0x000fe200078ec0ff */
[----:B------:R-:W-:Y:S01]  /*4d90*/  FFMA.FTZ R83, R56, R77, -R83 ;  /* 0x0000004d38537223 */ /* 0x000fe20000010853 */
[----:B------:R-:W-:Y:S01]  /*4da0*/  LOP3.LUT R167, R167, 0xffff0000, RZ, 0xc0, !PT ;  /* 0xffff0000a7a77812 */ /* 0x000fe200078ec0ff */
[----:B------:R-:W-:Y:S01]  /*4db0*/  FMUL.FTZ R81, R47, R78 ;  /* 0x0000004e2f517220 */ /* 0x000fe20000410000 */
[----:B------:R-:W-:Y:S01]  /*4dc0*/  LOP3.LUT R165, R165, 0xffff0000, RZ, 0xc0, !PT ;  /* 0xffff0000a5a57812 */ /* 0x000fe200078ec0ff */
[-C--:B------:R-:W-:Y:S01]  /*4dd0*/  FMUL.FTZ R47, R47, R76.reuse ;  /* 0x0000004c2f2f7220 */ /* 0x080fe20000410000 */
[----:B------:R-:W-:Y:S01]  /*4de0*/  LOP3.LUT R44, R44, 0xffff0000, RZ, 0xc0, !PT ;  /* 0xffff00002c2c7812 */ /* 0x000fe200078ec0ff */
[----:B------:R-:W-:Y:S01]  /*4df0*/  FFMA.FTZ R81, R46, R76, -R81 ;  /* 0x0000004c2e517223 */ /* 0x000fe20000010851 */
[----:B------:R-:W-:Y:S01]  /*4e00*/  FFMA.FTZ R56, R56, R79, R57 ;  /* 0x0000004f38387223 */ /* 0x000fe20000010039 */
[----:B------:R-:W-:-:S02]  /*4e10*/  IMAD.U32 R166, R166, 0x10000, RZ ;  /* 0x00010000a6a67824 */ /* 0x000fc400078e00ff */
[C---:B------:R-:W-:Y:S01]  /*4e20*/  FMUL.FTZ R57, R75.reuse, R167 ;  /* 0x000000a74b397220 */ /* 0x040fe20000410000 */
[----:B------:R-:W-:Y:S02]  /*4e30*/  IMAD.U32 R164, R164, 0x10000, RZ ;  /* 0x00010000a4a47824 */ /* 0x000fe400078e00ff */
        /* <DEDUP_REMOVED lines=12> */
[----:B------:R-:W-:Y:S01]  /*4f00*/  F2FP.BF16.F32.PACK_AB R45, R78, R81 ;  /* 0x000000514e2d723e */ /* 0x000fe200000010ff */
[----:B------:R-:W-:-:S07]  /*4f10*/  IMAD.MOV.U32 R47, RZ, RZ, R57 ;  /* 0x000000ffff2f7224 */ /* 0x000fce00078e0039 */
.L_x_495:
[----:B------:R-:W-:Y:S05]  /*4f20*/  BSYNC B2 ;  /* 0x0000000000027941 */ /* 0x000fea0003800000 */
.L_x_494:
[----:B--2---:R1:W-:Y:S02]  /*4f30*/  STG.E.128 desc[UR36][R52.64], R44 ;  /* 0x0000002c34007986 */ /* 0x0043e4000c101d24 */
.L_x_493:
[----:B------:R-:W-:Y:S05]  /*4f40*/  BSYNC B1 ;  /* 0x0000000000017941 */ /* 0x000fea0003800000 */
.L_x_492:
        /* <DEDUP_REMOVED lines=54> */
.L_x_499:
[----:B------:R-:W-:Y:S05]  /*52b0*/  BSYNC B2 ;  /* 0x0000000000027941 */ /* 0x000fea0003800000 */
.L_x_498:
[----:B--2---:R1:W-:Y:S02]  /*52c0*/  STG.E.128 desc[UR36][R52.64+0x40], R44 ;  /* 0x0000402c34007986 */ /* 0x0043e4000c101d24 */
.L_x_497:
[----:B------:R-:W-:Y:S05]  /*52d0*/  BSYNC B1 ;  /* 0x0000000000017941 */ /* 0x000fea0003800000 */
.L_x_496:
        /* <DEDUP_REMOVED lines=8> */
[--C-:B------:R-:W-:Y:S02]  /*5360*/  SHF.R.U64 R71, R68, 0x10, R69.reuse ;  /* 0x0000001044477819 */ /* 0x100fe40000001245 */
[----:B------:R-:W-:Y:S02]  /*5370*/  SHF.R.U32.HI R68, RZ, 0x10, R69 ;  /* 0x00000010ff447819 */ /* 0x000fe40000011645 */
[--C-:B------:R-:W-:Y:S02]  /*5380*/  SHF.R.U32.HI R70, RZ, 0x10, R67.reuse ;  /* 0x00000010ff467819 */ /* 0x100fe40000011643 */
[----:B------:R-:W-:Y:S02]  /*5390*/  PRMT R159, R159, 0x5410, R68 ;  /* 0x000054109f9f7816 */ /* 0x000fe40000000044 */
[----:B------:R-:W-:Y:S01]  /*53a0*/  SHF.R.U64 R73, R66, 0x10, R67 ;  /* 0x0000001042497819 */ /* 0x000fe20000001243 */
[----:B--2---:R-:W-:Y:S01]  /*53b0*/  IMAD.U32 R66, R47, 0x10000, RZ ;  /* 0x000100002f427824 */ /* 0x004fe200078e00ff */
[----:B------:R-:W-:-:S02]  /*53c0*/  PRMT R157, R157, 0x5410, R70 ;  /* 0x000054109d9d7816 */ /* 0x000fc40000000046 */
[----:B------:R-:W-:Y:S01]  /*53d0*/  PRMT R158, R158, 0x5410, R71 ;  /* 0x000054109e9e7816 */ /* 0x000fe20000000047 */
[----:B------:R-:W-:Y:S01]  /*53e0*/  IMAD.U32 R71, R159, 0x10000, RZ ;  /* 0x000100009f477824 */ /* 0x000fe200078e00ff */
[----:B------:R-:W-:Y:S01]  /*53f0*/  LOP3.LUT R57, R46, 0xffff0000, RZ, 0xc0, !PT ;  /* 0xffff00002e397812 */ /* 0x000fe200078ec0ff */
[----:B------:R-:W-:Y:S01]  /*5400*/  IMAD.U32 R69, R157, 0x10000, RZ ;  /* 0x000100009d457824 */ /* 0x000fe200078e00ff */
[----:B------:R-:W-:Y:S02]  /*5410*/  LOP3.LUT R67, R47, 0xffff0000, RZ, 0xc0, !PT ;  /* 0xffff00002f437812 */ /* 0x000fe400078ec0ff */
[----:B------:R-:W-:Y:S01]  /*5420*/  PRMT R156, R156, 0x5410, R73 ;  /* 0x000054109c9c7816 */ /* 0x000fe20000000049 */
[----:B------:R-:W-:Y:S01]  /*5430*/  FMUL.FTZ R75, R57, R71 ;  /* 0x00000047394b7220 */ /* 0x000fe20000410000 */
[----:B------:R-:W-:Y:S01]  /*5440*/  LOP3.LUT R47, R45, 0xffff0000, RZ, 0xc0, !PT ;  /* 0xffff00002d2f7812 */ /* 0x000fe200078ec0ff */
[-C--:B------:R-:W-:Y:S01]  /*5450*/  FMUL.FTZ R57, R57, R69.reuse ;  /* 0x0000004539397220 */ /* 0x080fe20000410000 */
[C---:B------:R-:W-:Y:S01]  /*5460*/  LOP3.LUT R70, R158.reuse, 0xffff0000, RZ, 0xc0, !PT ;  /* 0xffff00009e467812 */ /* 0x040fe200078ec0ff */
[----:B------:R-:W-:Y:S01]  /*5470*/  IMAD.U32 R158, R158, 0x10000, RZ ;  /* 0x000100009e9e7824 */ /* 0x000fe200078e00ff */
[----:B------:R-:W-:Y:S01]  /*5480*/  SHF.L.U32 R56, R46, 0x10, RZ ;  /* 0x000000102e387819 */ /* 0x000fe200000006ff */
[----:B------:R-:W-:Y:S01]  /*5490*/  IMAD.U32 R46, R45, 0x10000, RZ ;  /* 0x000100002d2e7824 */ /* 0x000fe200078e00ff */
[----:B------:R-:W-:Y:S01]  /*54a0*/  LOP3.LUT R68, R156, 0xffff0000, RZ, 0xc0, !PT ;  /* 0xffff00009c447812 */ /* 0x000fe200078ec0ff */
[----:B------:R-:W-:Y:S01]  /*54b0*/  FMUL.FTZ R73, R47, R70 ;  /* 0x000000462f497220 */ /* 0x000fe20000410000 */
[----:B------:R-:W-:Y:S01]  /*54c0*/  LOP3.LUT R159, R159, 0xffff0000, RZ, 0xc0, !PT ;  /* 0xffff00009f9f7812 */ /* 0x000fe200078ec0ff */
[----:B------:R-:W-:Y:S01]  /*54d0*/  IMAD.U32 R45, R44, 0x10000, RZ ;  /* 0x000100002c2d7824 */ /* 0x000fe200078e00ff */
[----:B------:R-:W-:Y:S01]  /*54e0*/  LOP3.LUT R157, R157, 0xffff0000, RZ, 0xc0, !PT ;  /* 0xffff00009d9d7812 */ /* 0x000fe200078ec0ff */
[----:B------:R-:W-:Y:S01]  /*54f0*/  FFMA.FTZ R75, R56, R69, -R75 ;  /* 0x00000045384b7223 */ /* 0x000fe2000001084b */
[-C--:B------:R-:W-:Y:S01]  /*5500*/  FMUL.FTZ R47, R47, R68.reuse ;  /* 0x000000442f2f7220 */ /* 0x080fe20000410000 */
[----:B------:R-:W-:Y:S01]  /*5510*/  LOP3.LUT R44, R44, 0xffff0000, RZ, 0xc0, !PT ;  /* 0xffff00002c2c7812 */ /* 0x000fe200078ec0ff */
[----:B------:R-:W-:Y:S01]  /*5520*/  FFMA.FTZ R73, R46, R68, -R73 ;  /* 0x000000442e497223 */ /* 0x000fe20000010849 */
[----:B------:R-:W-:Y:S01]  /*5530*/  FFMA.FTZ R56, R56, R71, R57 ;  /* 0x0000004738387223 */ /* 0x000fe20000010039 */
[----:B------:R-:W-:-:S02]  /*5540*/  IMAD.U32 R156, R156, 0x10000, RZ ;  /* 0x000100009c9c7824 */ /* 0x000fc400078e00ff */
        /* <DEDUP_REMOVED lines=9> */
[----:B------:R-:W-:Y:S02]  /*55e0*/  F2FP.BF16.F32.PACK_AB R56, R56, R75 ;  /* 0x0000004b3838723e */ /* 0x000fe400000010ff */
[----:B------:R-:W-:-:S02]  /*55f0*/  F2FP.BF16.F32.PACK_AB R57, R68, R57 ;  /* 0x000000394439723e */ /* 0x000fc400000010ff */
[----:B------:R-:W-:Y:S01]  /*5600*/  F2FP.BF16.F32.PACK_AB R44, R47, R46 ;  /* 0x0000002e2f2c723e */ /* 0x000fe200000010ff */
[----:B------:R-:W-:Y:S01]  /*5610*/  IMAD.MOV.U32 R46, RZ, RZ, R56 ;  /* 0x000000ffff2e7224 */ /* 0x000fe200078e0038 */
[----:B------:R-:W-:Y:S01]  /*5620*/  F2FP.BF16.F32.PACK_AB R45, R70, R73 ;  /* 0x00000049462d723e */ /* 0x000fe200000010ff */
[----:B------:R-:W-:-:S07]  /*5630*/  IMAD.MOV.U32 R47, RZ, RZ, R57 ;  /* 0x000000ffff2f7224 */ /* 0x000fce00078e0039 */
.L_x_503:
[----:B------:R-:W-:Y:S05]  /*5640*/  BSYNC B2 ;  /* 0x0000000000027941 */ /* 0x000fea0003800000 */
.L_x_502:
[----:B--2---:R1:W-:Y:S02]  /*5650*/  STG.E.128 desc[UR36][R52.64+0x80], R44 ;  /* 0x0000802c34007986 */ /* 0x0043e4000c101d24 */
.L_x_501:
[----:B------:R-:W-:Y:S05]  /*5660*/  BSYNC B1 ;  /* 0x0000000000017941 */ /* 0x000fea0003800000 */
.L_x_500:
        /* <DEDUP_REMOVED lines=8> */
[----:B------:R-:W-:Y:S01]  /*56f0*/  SHF.R.U64 R66, R64, 0x10, R65 ;  /* 0x0000001040427819 */ /* 0x000fe20000001241 */
[----:B--2---:R-:W-:Y:S01]  /*5700*/  IMAD.U32 R56, R46, 0x10000, RZ ;  /* 0x000100002e387824 */ /* 0x004fe200078e00ff */
[----:B------:R-:W-:Y:S01]  /*5710*/  SHF.R.U64 R68, R62, 0x10, R63 ;  /* 0x000000103e447819 */ /* 0x000fe2000000123f */
[----:B------:R-:W-:Y:S01]  /*5720*/  IMAD.U32 R62, R47, 0x10000, RZ ;  /* 0x000100002f3e7824 */ /* 0x000fe200078e00ff */
[----:B------:R-:W-:Y:S02]  /*5730*/  SHF.R.U32.HI R64, RZ, 0x10, R65 ;  /* 0x00000010ff407819 */ /* 0x000fe40000011641 */
[----:B------:R-:W-:Y:S02]  /*5740*/  SHF.R.U32.HI R67, RZ, 0x10, R63 ;  /* 0x00000010ff437819 */ /* 0x000fe4000001163f */
[----:B------:R-:W-:Y:S02]  /*5750*/  PRMT R151, R151, 0x5410, R66 ;  /* 0x0000541097977816 */ /* 0x000fe40000000042 */
[----:B------:R-:W-:-:S02]  /*5760*/  PRMT R143, R143, 0x5410, R68 ;  /* 0x000054108f8f7816 */ /* 0x000fc40000000044 */
[----:B------:R-:W-:Y:S02]  /*5770*/  PRMT R153, R153, 0x5410, R64 ;  /* 0x0000541099997816 */ /* 0x000fe40000000040 */
[----:B------:R-:W-:Y:S02]  /*5780*/  LOP3.LUT R63, R47, 0xffff0000, RZ, 0xc0, !PT ;  /* 0xffff00002f3f7812 */ /* 0x000fe400078ec0ff */
[----:B------:R-:W-:Y:S01]  /*5790*/  PRMT R142, R142, 0x5410, R67 ;  /* 0x000054108e8e7816 */ /* 0x000fe20000000043 */
[----:B------:R-:W-:Y:S01]  /*57a0*/  IMAD.U32 R67, R153, 0x10000, RZ ;  /* 0x0001000099437824 */ /* 0x000fe200078e00ff */
[----:B------:R-:W-:Y:S02]  /*57b0*/  LOP3.LUT R47, R45, 0xffff0000, RZ, 0xc0, !PT ;  /* 0xffff00002d2f7812 */ /* 0x000fe400078ec0ff */
[----:B------:R-:W-:Y:S01]  /*57c0*/  LOP3.LUT R66, R151, 0xffff0000, RZ, 0xc0, !PT ;  /* 0xffff000097427812 */ /* 0x000fe200078ec0ff */
[----:B------:R-:W-:Y:S01]  /*57d0*/  IMAD.U32 R65, R142, 0x10000, RZ ;  /* 0x000100008e417824 */ /* 0x000fe200078e00ff */
[----:B------:R-:W-:Y:S01]  /*57e0*/  LOP3.LUT R64, R143, 0xffff0000, RZ, 0xc0, !PT ;  /* 0xffff00008f407812 */ /* 0x000fe200078ec0ff */
[----:B------:R-:W-:Y:S01]  /*57f0*/  IMAD.U32 R151, R151, 0x10000, RZ ;  /* 0x0001000097977824 */ /* 0x000fe200078e00ff */
[----:B------:R-:W-:Y:S01]  /*5800*/  LOP3.LUT R57, R46, 0xffff0000, RZ, 0xc0, !PT ;  /* 0xffff00002e397812 */ /* 0x000fe200078ec0ff */
[----:B------:R-:W-:-:S02]  /*5810*/  IMAD.U32 R46, R45, 0x10000, RZ ;  /* 0x000100002d2e7824 */ /* 0x000fc400078e00ff */
[C---:B------:R-:W-:Y:S01]  /*5820*/  FMUL.FTZ R69, R47.reuse, R66 ;  /* 0x000000422f457220 */ /* 0x040fe20000410000 */
[C---:B------:R-:W-:Y:S02]  /*5830*/  IMAD.U32 R45, R44.reuse, 0x10000, RZ ;  /* 0x000100002c2d7824 */ /* 0x040fe400078e00ff */
[-C--:B------:R-:W-:Y:S01]  /*5840*/  FMUL.FTZ R47, R47, R64.reuse ;  /* 0x000000402f2f7220 */ /* 0x080fe20000410000 */
[----:B------:R-:W-:Y:S01]  /*5850*/  LOP3.LUT R44, R44, 0xffff0000, RZ, 0xc0, !PT ;  /* 0xffff00002c2c7812 */ /* 0x000fe200078ec0ff */
[C---:B------:R-:W-:Y:S01]  /*5860*/  FMUL.FTZ R71, R57.reuse, R67 ;  /* 0x0000004339477220 */ /* 0x040fe20000410000 */
[-C--:B------:R-:W-:Y:S01]  /*5870*/  FMUL.FTZ R57, R57, R65.reuse ;  /* 0x0000004139397220 */ /* 0x080fe20000410000 */
[----:B------:R-:W-:Y:S01]  /*5880*/  LOP3.LUT R153, R153, 0xffff0000, RZ, 0xc0, !PT ;  /* 0xffff000099997812 */ /* 0x000fe200078ec0ff */
[----:B------:R-:W-:Y:S01]  /*5890*/  IMAD.U32 R143, R143, 0x10000, RZ ;  /* 0x000100008f8f7824 */ /* 0x000fe200078e00ff */
[----:B------:R-:W-:Y:S01]  /*58a0*/  LOP3.LUT R142, R142, 0xffff0000, RZ, 0xc0, !PT ;  /* 0xffff00008e8e7812 */ /* 0x000fe200078ec0ff */
[C---:B------:R-:W-:Y:S01]  /*58b0*/  FFMA.FTZ R69, R46.reuse, R64, -R69 ;  /* 0x000000402e457223 */ /* 0x040fe20000010845 */
[----:B------:R-:W-:Y:S01]  /*58c0*/  FFMA.FTZ R66, R46, R66, R47 ;  /* 0x000000422e427223 */ /* 0x000fe2000001002f */
[----:B------:R-:W-:Y:S01]  /*58d0*/  FFMA.FTZ R71, R56, R65, -R71 ;  /* 0x0000004138477223 */ /* 0x000fe20000010847 */
[----:B------:R-:W-:Y:S01]  /*58e0*/  FMUL.FTZ R46, R44, R151 ;  /* 0x000000972c2e7220 */ /* 0x000fe20000410000 */
[----:B------:R-:W-:Y:S01]  /*58f0*/  FFMA.FTZ R56, R56, R67, R57 ;  /* 0x0000004338387223 */ /* 0x000fe20000010039 */
[----:B------:R-:W-:Y:S01]  /*5900*/  FMUL.FTZ R44, R44, R143 ;  /* 0x0000008f2c2c7220 */ /* 0x000fe20000410000 */
        /* <DEDUP_REMOVED lines=12> */
.L_x_507:
[----:B------:R-:W-:Y:S05]  /*59d0*/  BSYNC B2 ;  /* 0x0000000000027941 */ /* 0x000fea0003800000 */
.L_x_506:
[----:B--2---:R1:W-:Y:S02]  /*59e0*/  STG.E.128 desc[UR36][R52.64+0xc0], R44 ;  /* 0x0000c02c34007986 */ /* 0x0043e4000c101d24 */
.L_x_505:
[----:B------:R-:W-:Y:S05]  /*59f0*/  BSYNC B1 ;  /* 0x0000000000017941 */ /* 0x000fea0003800000 */
.L_x_504:
        /* <DEDUP_REMOVED lines=13> */
[----:B------:R-:W-:Y:S02]  /*5ad0*/  PRMT R136, R136, 0x5410, R63 ;  /* 0x0000541088887816 */ /* 0x000fe4000000003f */
[----:B------:R-:W-:-:S02]  /*5ae0*/  PRMT R141, R141, 0x5410, R60 ;  /* 0x000054108d8d7816 */ /* 0x000fc4000000003c */
[----:B------:R-:W-:Y:S01]  /*5af0*/  LOP3.LUT R56, R46, 0xffff0000, RZ, 0xc0, !PT ;  /* 0xffff00002e387812 */ /* 0x000fe200078ec0ff */
[----:B------:R-:W-:Y:S01]  /*5b00*/  IMAD.U32 R60, R136, 0x10000, RZ ;  /* 0x00010000883c7824 */ /* 0x000fe200078e00ff */
[----:B------:R-:W-:Y:S01]  /*5b10*/  PRMT R137, R137, 0x5410, R62 ;  /* 0x0000541089897816 */ /* 0x000fe2000000003e */
[----:B------:R-:W-:Y:S01]  /*5b20*/  IMAD.U32 R62, R141, 0x10000, RZ ;  /* 0x000100008d3e7824 */ /* 0x000fe200078e00ff */
[----:B------:R-:W-:Y:S01]  /*5b30*/  PRMT R140, R140, 0x5410, R59 ;  /* 0x000054108c8c7816 */ /* 0x000fe2000000003b */
[----:B------:R-:W-:Y:S01]  /*5b40*/  IMAD.U32 R46, R45, 0x10000, RZ ;  /* 0x000100002d2e7824 */ /* 0x000fe200078e00ff */
[C---:B------:R-:W-:Y:S01]  /*5b50*/  LOP3.LUT R58, R47.reuse, 0xffff0000, RZ, 0xc0, !PT ;  /* 0xffff00002f3a7812 */ /* 0x040fe200078ec0ff */
[C---:B------:R-:W-:Y:S01]  /*5b60*/  FMUL.FTZ R66, R56.reuse, R62 ;  /* 0x0000003e38427220 */ /* 0x040fe20000410000 */
[----:B------:R-:W-:Y:S01]  /*5b70*/  SHF.L.U32 R57, R47, 0x10, RZ ;  /* 0x000000102f397819 */ /* 0x000fe200000006ff */
[-C--:B------:R-:W-:Y:S01]  /*5b80*/  FMUL.FTZ R56, R56, R60.reuse ;  /* 0x0000003c38387220 */ /* 0x080fe20000410000 */
[----:B------:R-:W-:Y:S01]  /*5b90*/  LOP3.LUT R47, R45, 0xffff0000, RZ, 0xc0, !PT ;  /* 0xffff00002d2f7812 */ /* 0x000fe200078ec0ff */
[----:B------:R-:W-:Y:S01]  /*5ba0*/  FFMA.FTZ R66, R55, R60, -R66 ;  /* 0x0000003c37427223 */ /* 0x000fe20000010842 */
[----:B------:R-:W-:Y:S01]  /*5bb0*/  LOP3.LUT R61, R140, 0xffff0000, RZ, 0xc0, !PT ;  /* 0xffff00008c3d7812 */ /* 0x000fe200078ec0ff */
[----:B------:R-:W-:Y:S01]  /*5bc0*/  IMAD.U32 R45, R44, 0x10000, RZ ;  /* 0x000100002c2d7824 */ /* 0x000fe200078e00ff */
[----:B------:R-:W-:Y:S01]  /*5bd0*/  LOP3.LUT R59, R137, 0xffff0000, RZ, 0xc0, !PT ;  /* 0xffff0000893b7812 */ /* 0x000fe200078ec0ff */
[----:B------:R-:W-:Y:S01]  /*5be0*/  FFMA.FTZ R55, R55, R62, R56 ;  /* 0x0000003e37377223 */ /* 0x000fe20000010038 */
[----:B------:R-:W-:Y:S01]  /*5bf0*/  LOP3.LUT R141, R141, 0xffff0000, RZ, 0xc0, !PT ;  /* 0xffff00008d8d7812 */ /* 0x000fe200078ec0ff */
[C---:B------:R-:W-:Y:S01]  /*5c00*/  FMUL.FTZ R63, R47.reuse, R61 ;  /* 0x0000003d2f3f7220 */ /* 0x040fe20000410000 */
[----:B------:R-:W-:Y:S01]  /*5c10*/  LOP3.LUT R136, R136, 0xffff0000, RZ, 0xc0, !PT ;  /* 0xffff000088887812 */ /* 0x000fe200078ec0ff */
[----:B------:R-:W-:Y:S01]  /*5c20*/  FMUL.FTZ R64, R47, R59 ;  /* 0x0000003b2f407220 */ /* 0x000fe20000410000 */
[----:B------:R-:W-:Y:S01]  /*5c30*/  LOP3.LUT R44, R44, 0xffff0000, RZ, 0xc0, !PT ;  /* 0xffff00002c2c7812 */ /* 0x000fe200078ec0ff */
[----:B------:R-:W-:Y:S01]  /*5c40*/  FMUL.FTZ R56, R58, R141 ;  /* 0x0000008d3a387220 */ /* 0x000fe20000410000 */
[----:B------:R-:W-:-:S02]  /*5c50*/  IMAD.U32 R140, R140, 0x10000, RZ ;  /* 0x000100008c8c7824 */ /* 0x000fc400078e00ff */
[-C--:B------:R-:W-:Y:S01]  /*5c60*/  FMUL.FTZ R58, R58, R136.reuse ;  /* 0x000000883a3a7220 */ /* 0x080fe20000410000 */
[----:B------:R-:W-:Y:S02]  /*5c70*/  IMAD.U32 R137, R137, 0x10000, RZ ;  /* 0x0001000089897824 */ /* 0x000fe400078e00ff */
[C---:B------:R-:W-:Y:S01]  /*5c80*/  FFMA.FTZ R63, R46.reuse, R59, -R63 ;  /* 0x0000003b2e3f7223 */ /* 0x040fe2000001083f */
[----:B------:R-:W-:Y:S01]  /*5c90*/  FFMA.FTZ R64, R46, R61, R64 ;  /* 0x0000003d2e407223 */ /* 0x000fe20000010040 */
[C---:B------:R-:W-:Y:S01]  /*5ca0*/  FFMA.FTZ R56, R57.reuse, R136, -R56 ;  /* 0x0000008839387223 */ /* 0x040fe20000010838 */
[C---:B------:R-:W-:Y:S01]  /*5cb0*/  FMUL.FTZ R46, R44.reuse, R140 ;  /* 0x0000008c2c2e7220 */ /* 0x040fe20000410000 */
[----:B------:R-:W-:Y:S01]  /*5cc0*/  FMUL.FTZ R47, R44, R137 ;  /* 0x000000892c2f7220 */ /* 0x000fe20000410000 */
[----:B------:R-:W-:Y:S01]  /*5cd0*/  FFMA.FTZ R57, R57, R141, R58 ;  /* 0x0000008d39397223 */ /* 0x000fe2000001003a */
[----:B------:R-:W-:Y:S01]  /*5ce0*/  F2FP.BF16.F32.PACK_AB R55, R55, R66 ;  /* 0x000000423737723e */ /* 0x000fe200000010ff */
[C---:B------:R-:W-:Y:S01]  /*5cf0*/  FFMA.FTZ R46, R45.reuse, R137, -R46 ;  /* 0x000000892d2e7223 */ /* 0x040fe2000001082e */
[----:B------:R-:W-:Y:S01]  /*5d00*/  FFMA.FTZ R47, R45, R140, R47 ;  /* 0x0000008c2d2f7223 */ /* 0x000fe2000001002f */
[----:B------:R-:W-:-:S02]  /*5d10*/  F2FP.BF16.F32.PACK_AB R45, R64, R63 ;  /* 0x0000003f402d723e */ /* 0x000fc400000010ff */
[----:B------:R-:W-:Y:S02]  /*5d20*/  F2FP.BF16.F32.PACK_AB R56, R57, R56 ;  /* 0x000000383938723e */ /* 0x000fe400000010ff */
[----:B------:R-:W-:Y:S01]  /*5d30*/  F2FP.BF16.F32.PACK_AB R44, R47, R46 ;  /* 0x0000002e2f2c723e */ /* 0x000fe200000010ff */
[----:B------:R-:W-:Y:S02]  /*5d40*/  IMAD.MOV.U32 R46, RZ, RZ, R55 ;  /* 0x000000ffff2e7224 */ /* 0x000fe400078e0037 */
[----:B------:R-:W-:-:S07]  /*5d50*/  IMAD.MOV.U32 R47, RZ, RZ, R56 ;  /* 0x000000ffff2f7224 */ /* 0x000fce00078e0038 */
.L_x_511:
[----:B------:R-:W-:Y:S05]  /*5d60*/  BSYNC B2 ;  /* 0x0000000000027941 */ /* 0x000fea0003800000 */
.L_x_510:
[----:B--2---:R1:W-:Y:S02]  /*5d70*/  STG.E.128 desc[UR36][R52.64+0x100], R44 ;  /* 0x0001002c34007986 */ /* 0x0043e4000c101d24 */
.L_x_509:
[----:B------:R-:W-:Y:S05]  /*5d80*/  BSYNC B1 ;  /* 0x0000000000017941 */ /* 0x000fea0003800000 */
.L_x_508:
        /* <DEDUP_REMOVED lines=30> */
[C---:B------:R-:W-:Y:S01]  /*5f70*/  FMUL.FTZ R59, R47.reuse, R56 ;  /* 0x000000382f3b7220 */ /* 0x040fe20000410000 */
[----:B------:R-:W-:Y:S01]  /*5f80*/  LOP3.LUT R92, R92, 0xffff0000, RZ, 0xc0, !PT ;  /* 0xffff00005c5c7812 */ /* 0x000fe200078ec0ff */
[-C--:B------:R-:W-:Y:S01]  /*5f90*/  FMUL.FTZ R47, R47, R54.reuse ;  /* 0x000000362f2f7220 */ /* 0x080fe20000410000 */
[----:B------:R-:W-:Y:S01]  /*5fa0*/  LOP3.LUT R44, R44, 0xffff0000, RZ, 0xc0, !PT ;  /* 0xffff00002c2c7812 */ /* 0x000fe200078ec0ff */
[----:B------:R-:W-:Y:S01]  /*5fb0*/  FFMA.FTZ R59, R46, R54, -R59 ;  /* 0x000000362e3b7223 */ /* 0x000fe2000001083b */
[----:B------:R-:W-:Y:S01]  /*5fc0*/  FFMA.FTZ R48, R48, R57, R49 ;  /* 0x0000003930307223 */ /* 0x000fe20000010031 */
[----:B------:R-:W-:-:S02]  /*5fd0*/  IMAD.U32 R94, R94, 0x10000, RZ ;  /* 0x000100005e5e7824 */ /* 0x000fc400078e00ff */
[----:B------:R-:W-:Y:S01]  /*5fe0*/  FMUL.FTZ R49, R51, R95 ;  /* 0x0000005f33317220 */ /* 0x000fe20000410000 */
[----:B------:R-:W-:Y:S02]  /*5ff0*/  IMAD.U32 R93, R93, 0x10000, RZ ;  /* 0x000100005d5d7824 */ /* 0x000fe400078e00ff */
[----:B------:R-:W-:Y:S01]  /*6000*/  FMUL.FTZ R54, R51, R92 ;  /* 0x0000005c33367220 */ /* 0x000fe20000410000 */
[----:B------:R-:W-:Y:S01]  /*6010*/  FFMA.FTZ R56, R46, R56, R47 ;  /* 0x000000382e387223 */ /* 0x000fe2000001002f */
        /* <DEDUP_REMOVED lines=12> */
.L_x_513:
[----:B------:R-:W-:Y:S05]  /*60e0*/  BSYNC B1 ;  /* 0x0000000000017941 */ /* 0x000fea0003800000 */
.L_x_512:
[----:B--2---:R1:W-:Y:S01]  /*60f0*/  STG.E.128 desc[UR36][R52.64+0x140], R44 ;  /* 0x0001402c34007986 */ /* 0x0043e2000c101d24 */
[----:B------:R-:W-:Y:S05]  /*6100*/  BRA `(.L_x_491) ;  /* 0x0000004000507947 */ /* 0x000fea0003800000 */
.L_x_459:
        /* <DEDUP_REMOVED lines=18> */
[----:B------:R-:W-:Y:S02]  /*6230*/  IADD3 R44, P1, R110, R92, RZ ;  /* 0x0000005c6e2c7210 */ /* 0x000fe40007f3e0ff */
[----:B------:R-:W-:Y:S02]  /*6240*/  CS2R R54, SRZ ;  /* 0x0000000000367805 */ /* 0x000fe4000001ff00 */
[----:B------:R-:W-:Y:S01]  /*6250*/  CS2R R52, SRZ ;  /* 0x0000000000347805 */ /* 0x000fe2000001ff00 */
[----:B------:R-:W-:Y:S01]  /*6260*/  IMAD.X R46, R0, 0x1, R31, P0 ;  /* 0x00000001002e7824 */ /* 0x000fe200000e061f */
[----:B------:R-:W-:Y:S02]  /*6270*/  LEA R68, P0, R45, UR4, 0x1 ;  /* 0x000000042d447c11 */ /* 0x000fe4000f8008ff */
[----:B------:R-:W-:-:S02]  /*6280*/  CS2R R66, SRZ ;  /* 0x0000000000427805 */ /* 0x000fc4000001ff00 */
[----:B------:R-:W-:Y:S02]  /*6290*/  CS2R R64, SRZ ;  /* 0x0000000000407805 */ /* 0x000fe4000001ff00 */
[----:B------:R-:W-:Y:S01]  /*62a0*/  LEA.HI.X R69, R45, UR5, R46, 0x1, P0 ;  /* 0x000000052d457c11 */ /* 0x000fe200080f0c2e */
[----:B------:R-:W-:Y:S01]  /*62b0*/  ULDC.64 UR4, c[0x0][0x3e0] ;  /* 0x0000f80000047ab9 */ /* 0x000fe20000000a00 */
[----:B------:R-:W-:Y:S01]  /*62c0*/  ISETP.GE.AND P0, PT, R22, R122, PT ;  /* 0x0000007a1600720c */ /* 0x000fe20003f06270 */
[----:B------:R-:W-:Y:S01]  /*62d0*/  IMAD.X R45, R3, 0x1, R33, P1 ;  /* 0x00000001032d7824 */ /* 0x000fe200008e0621 */
[----:B------:R-:W-:-:S04]  /*62e0*/  LEA R72, P1, R44, UR4, 0x1 ;  /* 0x000000042c487c11 */ /* 0x000fc8000f8208ff */
[----:B------:R-:W-:Y:S02]  /*62f0*/  LEA.HI.X R73, R44, UR5, R45, 0x1, P1 ;  /* 0x000000052c497c11 */ /* 0x000fe400088f0c2d */
[----:B------:R-:W-:-:S05]  /*6300*/  ISETP.GE.AND P1, PT, R184, R122, PT ;  /* 0x0000007ab800720c */ /* 0x000fca0003f26270 */
[----:B------:R0:W5:Y:S04]  /*6310*/  @!P0 LDG.E.128 R52, desc[UR36][R68.64] ;  /* 0x0000002444348981 */ /* 0x000168000c1e1d00 */
[----:B------:R0:W5:Y:S01]  /*6320*/  @!P0 LDG.E.128 R64, desc[UR36][R72.64] ;  /* 0x0000002448408981 */ /* 0x000162000c1e1d00 */
[----:B------:R-:W-:Y:S02]  /*6330*/  ISETP.GE.AND P0, PT, R185, R122, PT ;  /* 0x0000007ab900720c */ /* 0x000fe40003f06270 */
        /* <DEDUP_REMOVED lines=8> */
[----:B------:R0:W5:Y:S04]  /*63c0*/  @!P1 LDG.E.128 R48, desc[UR36][R68.64+0x40] ;  /* 0x0000402444309981 */ /* 0x000168000c1e1d00 */
[----:B------:R0:W5:Y:S04]  /*63d0*/  @!P0 LDG.E.128 R44, desc[UR36][R68.64+0x80] ;  /* 0x00008024442c8981 */ /* 0x000168000c1e1d00 */
[----:B------:R0:W5:Y:S04]  /*63e0*/  @!P1 LDG.E.128 R60, desc[UR36][R72.64+0x40] ;  /* 0x00004024483c9981 */ /* 0x000168000c1e1d00 */
[----:B------:R0:W5:Y:S02]  /*63f0*/  @!P0 LDG.E.128 R56, desc[UR36][R72.64+0x80] ;  /* 0x0000802448388981 */ /* 0x000164000c1e1d00 */
.L_x_515:
[----:B------:R-:W-:Y:S05]  /*6400*/  BSYNC B1 ;  /* 0x0000000000017941 */ /* 0x000fea0003800000 */
.L_x_514:
[----:B------:R-:W-:Y:S01]  /*6410*/  ISETP.GE.AND P0, PT, R202, R4, PT ;  /* 0x00000004ca00720c */ /* 0x000fe20003f06270 */
[----:B------:R-:W-:Y:S01]  /*6420*/  BSSY B1, `(.L_x_516) ;  /* 0x000002e000017945 */ /* 0x000fe20003800000 */
[----:B0-----:R-:W-:Y:S02]  /*6430*/  CS2R R68, SRZ ;  /* 0x0000000000447805 */ /* 0x001fe4000001ff00 */
        /* <DEDUP_REMOVED lines=10> */
[----:B------:R-:W-:-:S02]  /*64e0*/  MOV R98, R47 ;  /* 0x0000002f00627202 */ /* 0x000fc40000000f00 */
[----:B------:R-:W-:Y:S01]  /*64f0*/  CS2R R88, SRZ ;  /* 0x0000000000587805 */ /* 0x000fe2000001ff00 */
[----:B------:R-:W-:Y:S06]  /*6500*/  @P0 BRA `(.L_x_517) ;  /* 0x00000000007c0947 */ /* 0x000fec0003800000 */
[----:B------:R-:W-:Y:S01]  /*6510*/  IADD3 R94, P1, P5, R114, R94, R36 ;  /* 0x0000005e725e7210 */ /* 0x000fe20007d3e024 */
[----:B------:R-:W-:Y:S01]  /*6520*/  ULDC.64 UR4, c[0x0][0x3c8] ;  /* 0x0000f20000047ab9 */ /* 0x000fe20000000a00 */
[----:B------:R-:W-:Y:S01]  /*6530*/  ULDC.64 UR6, c[0x0][0x3e0] ;  /* 0x0000f80000067ab9 */ /* 0x000fe20000000a00 */
[----:B------:R-:W-:Y:S02]  /*6540*/  CS2R R78, SRZ ;  /* 0x00000000004e7805 */ /* 0x000fe4000001ff00 */
[----:B------:R-:W-:Y:S02]  /*6550*/  IADD3.X R69, R31, R0, R38, P1, P5 ;  /* 0x000000001f457210 */ /* 0x000fe40000fea426 */
[----:B------:R-:W-:Y:S02]  /*6560*/  CS2R R76, SRZ ;  /* 0x00000000004c7805 */ /* 0x000fe4000001ff00 */
[----:B------:R-:W-:Y:S02]  /*6570*/  IADD3 R0, P1, P5, R110, R92, R39 ;  /* 0x0000005c6e007210 */ /* 0x000fe40007d3e027 */
[----:B------:R-:W-:-:S02]  /*6580*/  CS2R R90, SRZ ;  /* 0x00000000005a7805 */ /* 0x000fc4000001ff00 */
[----:B------:R-:W-:Y:S02]  /*6590*/  CS2R R88, SRZ ;  /* 0x0000000000587805 */ /* 0x000fe4000001ff00 */
[----:B------:R-:W-:Y:S02]  /*65a0*/  IADD3.X R3, R33, R3, R41, P1, P5 ;  /* 0x0000000321037210 */ /* 0x000fe40000fea429 */
[----:B------:R-:W-:-:S04]  /*65b0*/  LEA R92, P1, R94, UR4, 0x1 ;  /* 0x000000045e5c7c11 */ /* 0x000fc8000f8208ff */
[----:B------:R-:W-:Y:S02]  /*65c0*/  LEA.HI.X R93, R94, UR5, R69, 0x1, P1 ;  /* 0x000000055e5d7c11 */ /* 0x000fe400088f0c45 */
[----:B------:R-:W-:-:S04]  /*65d0*/  LEA R94, P1, R0, UR6, 0x1 ;  /* 0x00000006005e7c11 */ /* 0x000fc8000f8208ff */
[----:B------:R-:W-:Y:S02]  /*65e0*/  LEA.HI.X R95, R0, UR7, R3, 0x1, P1 ;  /* 0x00000007005f7c11 */ /* 0x000fe400088f0c03 */
[----:B------:R-:W-:Y:S02]  /*65f0*/  ISETP.GE.AND P1, PT, R22, R122, PT ;  /* 0x0000007a1600720c */ /* 0x000fe40003f26270 */
[----:B------:R-:W-:Y:S02]  /*6600*/  CS2R R74, SRZ ;  /* 0x00000000004a7805 */ /* 0x000fe4000001ff00 */
[----:B------:R-:W-:Y:S02]  /*6610*/  CS2R R72, SRZ ;  /* 0x0000000000487805 */ /* 0x000fe4000001ff00 */
[----:B------:R-:W-:Y:S02]  /*6620*/  CS2R R86, SRZ ;  /* 0x0000000000567805 */ /* 0x000fe4000001ff00 */
[----:B------:R-:W-:-:S05]  /*6630*/  CS2R R84, SRZ ;  /* 0x0000000000547805 */ /* 0x000fca000001ff00 */
[----:B------:R0:W5:Y:S04]  /*6640*/  @!P1 LDG.E.128 R76, desc[UR36][R92.64] ;  /* 0x000000245c4c9981 */ /* 0x000168000c1e1d00 */
[----:B------:R0:W5:Y:S01]  /*6650*/  @!P1 LDG.E.128 R88, desc[UR36][R94.64] ;  /* 0x000000245e589981 */ /* 0x000162000c1e1d00 */
[----:B------:R-:W-:Y:S02]  /*6660*/  ISETP.GE.AND P1, PT, R184, R122, PT ;  /* 0x0000007ab800720c */ /* 0x000fe40003f26270 */
[----:B------:R-:W-:Y:S02]  /*6670*/  CS2R R70, SRZ ;  /* 0x0000000000467805 */ /* 0x000fe4000001ff00 */
[----:B------:R-:W-:Y:S02]  /*6680*/  CS2R R68, SRZ ;  /* 0x0000000000447805 */ /* 0x000fe4000001ff00 */
[----:B------:R-:W-:-:S02]  /*6690*/  CS2R R82, SRZ ;  /* 0x0000000000527805 */ /* 0x000fc4000001ff00 */
[----:B------:R-:W-:-:S05]  /*66a0*/  CS2R R80, SRZ ;  /* 0x0000000000507805 */ /* 0x000fca000001ff00 */
[----:B------:R0:W5:Y:S04]  /*66b0*/  @!P1 LDG.E.128 R72, desc[UR36][R92.64+0x40] ;  /* 0x000040245c489981 */ /* 0x000168000c1e1d00 */
[----:B------:R0:W5:Y:S01]  /*66c0*/  @!P1 LDG.E.128 R84, desc[UR36][R94.64+0x40] ;  /* 0x000040245e549981 */ /* 0x000162000c1e1d00 */
[----:B------:R-:W-:-:S13]  /*66d0*/  ISETP.GE.AND P1, PT, R185, R122, PT ;  /* 0x0000007ab900720c */ /* 0x000fda0003f26270 */
[----:B------:R0:W5:Y:S04]  /*66e0*/  @!P1 LDG.E.128 R68, desc[UR36][R92.64+0x80] ;  /* 0x000080245c449981 */ /* 0x000168000c1e1d00 */
[----:B------:R0:W5:Y:S02]  /*66f0*/  @!P1 LDG.E.128 R80, desc[UR36][R94.64+0x80] ;  /* 0x000080245e509981 */ /* 0x000164000c1e1d00 */
.L_x_517:
[----:B------:R-:W-:Y:S05]  /*6700*/  BSYNC B1 ;  /* 0x0000000000017941 */ /* 0x000fea0003800000 */
.L_x_516:
[----:B------:R-:W-:Y:S01]  /*6710*/  IMAD.MOV.U32 R3, RZ, RZ, R45 ;  /* 0x000000ffff037224 */ /* 0x000fe200078e002d */
[----:B------:R-:W-:Y:S01]  /*6720*/  ISETP.NE.AND P1, PT, R188, 0x3, PT ;  /* 0x00000003bc00780c */ /* 0x000fe20003f25270 */
[----:B------:R-:W-:Y:S01]  /*6730*/  IMAD.MOV.U32 R0, RZ, RZ, R44 ;  /* 0x000000ffff007224 */ /* 0x000fe200078e002c */
[----:B------:R-:W-:Y:S01]  /*6740*/  PRMT R230, R97, 0x7610, R230 ;  /* 0x0000761061e67816 */ /* 0x000fe200000000e6 */
[----:B0-----:R-:W-:Y:S01]  /*6750*/  IMAD.MOV.U32 R92, RZ, RZ, R48 ;  /* 0x000000ffff5c7224 */ /* 0x001fe200078e0030 */
        /* <DEDUP_REMOVED lines=85> */
[----:B------:R-:W-:Y:S02]  /*6cb0*/  PRMT R231, R98, 0x7610, R231 ;  /* 0x0000761062e77816 */ /* 0x000fe400000000e7 */
[----:B------:R-:W-:Y:S02]  /*6cc0*/  PRMT R226, R93, 0x7610, R226 ;  /* 0x000076105de27816 */ /* 0x000fe400000000e2 */
[----:B------:R-:W-:Y:S02]  /*6cd0*/  PRMT R227, R92, 0x7610, R227 ;  /* 0x000076105ce37816 */ /* 0x000fe400000000e3 */
[----:B------:R-:W-:Y:S02]  /*6ce0*/  PRMT R228, R3, 0x7610, R228 ;  /* 0x0000761003e47816 */ /* 0x000fe400000000e4 */
[----:B------:R-:W-:Y:S01]  /*6cf0*/  PRMT R229, R0, 0x7610, R229 ;  /* 0x0000761000e57816 */ /* 0x000fe200000000e5 */
[----:B------:R-:W-:Y:S06]  /*6d00*/  @!P1 BRA `(.L_x_518) ;  /* 0x0000000000049947 */ /* 0x000fec0003800000 */
[----:B------:R-:W-:Y:S01]  /*6d10*/  BPT.TRAP 0x1 ;  /* 0x000000040000795c */ /* 0x000fe20000300000 */
.L_x_518:
[----:B------:R-:W-:Y:S01]  /*6d20*/  IMAD R3, R18, 0x8, R2 ;  /* 0x0000000812037824 */ /* 0x000fe200078e0202 */
[----:B------:R-:W-:Y:S01]  /*6d30*/  SHF.L.U32 R0, R186, 0x1f, RZ ;  /* 0x0000001fba007819 */ /* 0x000fe200000006ff */
[----:B------:R-:W0:Y:S01]  /*6d40*/  LDC R151, c[0x0][0x2e4] ;  /* 0x0000b900ff977b82 */ /* 0x000e220000000800 */
[----:B------:R-:W-:Y:S02]  /*6d50*/  BSSY B1, `(.L_x_519) ;  /* 0x0000004000017945 */ /* 0x000fe40003800000 */
[----:B------:R-:W1:Y:S05]  /*6d60*/  SYNCS.PHASECHK.TRANS64.TRYWAIT P5, [R3+URZ+0x34890], R0 ;  /* 0x03489000030075a7 */ /* 0x000e6a00080a017f */
[----:B------:R-:W2:Y:S01]  /*6d70*/  LDC.64 R130, c[0x0][0x2f0] ;  /* 0x0000bc00ff827b82 */ /* 0x000ea20000000a00 */
[----:B-1----:R-:W-:Y:S05]  /*6d80*/  @!P5 BRA `(.L_x_520) ;  /* 0x0000018000b0d947 */ /* 0x002fea0003800000 */
.L_x_767:
[----:B------:R-:W-:Y:S05]  /*6d90*/  BSYNC B1 ;  /* 0x0000000000017941 */ /* 0x000fea0003800000 */
.L_x_519:
[----:B------:R-:W-:Y:S01]  /*6da0*/  BSSY B1, `(.L_x_521) ;  /* 0x000018f000017945 */ /* 0x000fe20003800000 */
[----:B0-----:R-:W-:Y:S02]  /*6db0*/  IMAD.IADD R153, R151, 0x1, -R119 ;  /* 0x0000000197997824 */ /* 0x001fe400078e0a77 */
[----:B------:R-:W-:Y:S01]  /*6dc0*/  IMAD.MOV.U32 R133, RZ, RZ, R96 ;  /* 0x000000ffff857224 */ /* 0x000fe200078e0060 */
[----:B------:R-:W-:Y:S06]  /*6dd0*/  @P4 BRA `(.L_x_522) ;  /* 0x00000018002c4947 */ /* 0x000fec0003800000 */
[----:B------:R-:W-:Y:S01]  /*6de0*/  ISETP.NE.AND P4, PT, R14, RZ, PT ;  /* 0x000000ff0e00720c */ /* 0x000fe20003f85270 */
[-C--:B--2---:R-:W-:Y:S01]  /*6df0*/  IMAD R92, R148, R130.reuse, RZ ;  /* 0x00000082945c7224 */ /* 0x084fe200078e02ff */
[----:B------:R-:W-:Y:S01]  /*6e00*/  BSSY B2, `(.L_x_523) ;  /* 0x0000083000027945 */ /* 0x000fe20003800000 */
[----:B------:R-:W-:-:S04]  /*6e10*/  IMAD.WIDE.U32 R136, R19, R130, R132 ;  /* 0x0000008213887225 */ /* 0x000fc800078e0084 */
[----:B------:R-:W-:-:S04]  /*6e20*/  IMAD R93, R19, R131, R92 ;  /* 0x00000083135d7224 */ /* 0x000fc800078e025c */
[----:B------:R-:W-:Y:S02]  /*6e30*/  IMAD.IADD R170, R93, 0x1, R137 ;  /* 0x000000015daa7824 */ /* 0x000fe400078e0289 */
[----:B------:R-:W-:Y:S05]  /*6e40*/  @!P4 BRA `(.L_x_524) ;  /* 0x0000000400f8c947 */ /* 0x000fea0003800000 */
[----:B------:R-:W-:Y:S01]  /*6e50*/  SEL R92, R119, R153, !P3 ;  /* 0x00000099775c7207 */ /* 0x000fe20005800000 */
[----:B------:R-:W-:Y:S01]  /*6e60*/  BSSY B3, `(.L_x_525) ;  /* 0x000007a000037945 */ /* 0x000fe20003800000 */
[----:B------:R-:W-:Y:S02]  /*6e70*/  IADD3 R96, P4, P5, R104, R136, R29 ;  /* 0x0000008868607210 */ /* 0x000fe40007d9e01d */
[----:B------:R-:W-:Y:S02]  /*6e80*/  SHF.R.S32.HI R93, RZ, 0x1f, R92 ;  /* 0x0000001fff5d7819 */ /* 0x000fe4000001145c */
[----:B------:R-:W-:Y:S02]  /*6e90*/  IADD3.X R97, R101, R170, R13, P4, P5 ;  /* 0x000000aa65617210 */ /* 0x000fe400027ea40d */
[----:B------:R-:W-:-:S04]  /*6ea0*/  LEA.HI R93, R93, R92, RZ, 0x4 ;  /* 0x0000005c5d5d7211 */ /* 0x000fc800078f20ff */
[----:B------:R-:W-:-:S05]  /*6eb0*/  LEA.HI.SX32 R92, R93, R30, 0x1c ;  /* 0x0000001e5d5c7211 */ /* 0x000fca00078fe2ff */
[----:B------:R-:W-:-:S05]  /*6ec0*/  IMAD.SHL.U32 R93, R92, 0x8, RZ ;  /* 0x000000085c5d7824 */ /* 0x000fca00078e00ff */
[----:B------:R-:W-:-:S13]  /*6ed0*/  ISETP.GE.AND P4, PT, R93, R151, PT ;  /* 0x000000975d00720c */ /* 0x000fda0003f86270 */
[--C-:B------:R-:W-:Y:S02]  /*6ee0*/  @!P4 SHF.R.S32.HI R95, RZ, 0x1f, R93.reuse ;  /* 0x0000001fff5fc819 */ /* 0x100fe4000001145d */
[----:B------:R-:W-:-:S04]  /*6ef0*/  @!P4 IADD3 R94, P5, P6, R104, R136, R93 ;  /* 0x00000088685ec210 */ /* 0x000fc80007ebe05d */
[----:B------:R-:W-:Y:S02]  /*6f00*/  @!P4 IADD3.X R95, R101, R170, R95, P5, P6 ;  /* 0x000000aa655fc210 */ /* 0x000fe40002fec45f */
[----:B------:R-:W-:-:S04]  /*6f10*/  LEA R140, P5, R96, R120, 0x1 ;  /* 0x00000078608c7211 */ /* 0x000fc800078a08ff */
[----:B------:R-:W-:Y:S02]  /*6f20*/  LEA.HI.X R141, R96, R121, R97, 0x1, P5 ;  /* 0x00000079608d7211 */ /* 0x000fe400028f0c61 */
[----:B------:R-:W-:-:S04]  /*6f30*/  @!P4 LEA R142, P5, R94, R120, 0x1 ;  /* 0x000000785e8ec211 */ /* 0x000fc800078a08ff */
[----:B------:R-:W-:Y:S02]  /*6f40*/  @!P4 LEA.HI.X R143, R94, R121, R95, 0x1, P5 ;  /* 0x000000795e8fc211 */ /* 0x000fe400028f0c5f */
[----:B------:R-:W-:Y:S02]  /*6f50*/  SHF.R.S32.HI R95, RZ, 0x1f, R92 ;  /* 0x0000001fff5f7819 */ /* 0x000fe4000001145c */
[----:B------:R-:W-:Y:S02]  /*6f60*/  LOP3.LUT R94, R189, 0x38, R93, 0xf8, !PT ;  /* 0x00000038bd5e7812 */ /* 0x000fe400078ef85d */
[----:B------:R-:W-:Y:S01]  /*6f70*/  LEA.HI R92, R95, R92, RZ, 0x3 ;  /* 0x0000005c5f5c7211 */ /* 0x000fe200078f18ff */
[----:B------:R-:W-:Y:S01]  /*6f80*/  IMAD R95, R18, 0x6000, R146 ;  /* 0x00006000125f7824 */ /* 0x000fe200078e0292 */
[----:B------:R-:W-:Y:S02]  /*6f90*/  LOP3.LUT R94, R94, R191, RZ, 0x3c, !PT ;  /* 0x000000bf5e5e7212 */ /* 0x000fe400078e3cff */
[----:B------:R-:W-:Y:S01]  /*6fa0*/  ISETP.GE.AND P5, PT, R22, R122, PT ;  /* 0x0000007a1600720c */ /* 0x000fe20003fa6270 */
[----:B------:R-:W-:-:S05]  /*6fb0*/  IMAD.SHL.U32 R92, R92, 0x400, RZ ;  /* 0x000004005c5c7824 */ /* 0x000fca00078e00ff */
[----:B------:R-:W-:Y:S01]  /*6fc0*/  LOP3.LUT R93, R92, 0x7fffe000, RZ, 0xc0, !PT ;  /* 0x7fffe0005c5d7812 */ /* 0x000fe200078ec0ff */
[----:B------:R-:W-:-:S04]  /*6fd0*/  IMAD R92, R95, 0x2, R2 ;  /* 0x000000025f5c7824 */ /* 0x000fc800078e0202 */
[----:B------:R-:W-:-:S04]  /*6fe0*/  IMAD R93, R190, 0x200, R93 ;  /* 0x00000200be5d7824 */ /* 0x000fc800078e025d */
[----:B------:R-:W-:-:S04]  /*6ff0*/  IMAD.IADD R93, R93, 0x1, R94 ;  /* 0x000000015d5d7824 */ /* 0x000fc800078e025e */
[----:B------:R-:W-:-:S04]  /*7000*/  IMAD R93, R18, 0x6000, R93 ;  /* 0x00006000125d7824 */ /* 0x000fc800078e025d */
[----:B------:R-:W-:Y:S02]  /*7010*/  IMAD R96, R93, 0x2, R2 ;  /* 0x000000025d607824 */ /* 0x000fe400078e0202 */
[----:B------:R-:W0:Y:S04]  /*7020*/  LDS.128 R92, [R92+0x1c400] ;  /* 0x01c400005c5c7984 */ /* 0x000e280000000c00 */
[----:B------:R-:W2:Y:S01]  /*7030*/  LDS.128 R96, [R96+0x1c400] ;  /* 0x01c4000060607984 */ /* 0x000ea20000000c00 */
[----:B------:R-:W-:Y:S05]  /*7040*/  @P5 BRA `(.L_x_526) ;  /* 0x00000004006c5947 */ /* 0x000fea0003800000 */
[----:B------:R-:W-:Y:S01]  /*7050*/  SHF.R.U32.HI R172, RZ, 0x10, R65 ;  /* 0x00000010ffac7819 */ /* 0x000fe20000011641 */
[----:B--2---:R-:W-:Y:S01]  /*7060*/  IMAD.U32 R180, R97, 0x10000, RZ ;  /* 0x0001000061b47824 */ /* 0x004fe200078e00ff */
[----:B------:R-:W-:Y:S01]  /*7070*/  SHF.R.U32.HI R178, RZ, 0x10, R53 ;  /* 0x00000010ffb27819 */ /* 0x000fe20000011635 */
[----:B0-----:R-:W-:Y:S01]  /*7080*/  IMAD.U32 R174, R93, 0x10000, RZ ;  /* 0x000100005dae7824 */ /* 0x001fe200078e00ff */
[----:B------:R-:W-:Y:S02]  /*7090*/  PRMT R172, R171, 0x5432, R172 ;  /* 0x00005432abac7816 */ /* 0x000fe400000000ac */
[----:B------:R-:W-:Y:S02]  /*70a0*/  PRMT R178, R162, 0x5432, R178 ;  /* 0x00005432a2b27816 */ /* 0x000fe400000000b2 */
[----:B------:R-:W-:Y:S01]  /*70b0*/  LOP3.LUT R93, R93, 0xffff0000, RZ, 0xc0, !PT ;  /* 0xffff00005d5d7812 */ /* 0x000fe200078ec0ff */
[C---:B------:R-:W-:Y:S01]  /*70c0*/  IMAD.U32 R173, R172.reuse, 0x10000, RZ ;  /* 0x00010000acad7824 */ /* 0x040fe200078e00ff */
[----:B------:R-:W-:Y:S01]  /*70d0*/  LOP3.LUT R172, R172, 0xffff0000, RZ, 0xc0, !PT ;  /* 0xffff0000acac7812 */ /* 0x000fe200078ec0ff */
[C---:B------:R-:W-:Y:S01]  /*70e0*/  IMAD.U32 R175, R178.reuse, 0x10000, RZ ;  /* 0x00010000b2af7824 */ /* 0x040fe200078e00ff */
[----:B------:R-:W-:Y:S01]  /*70f0*/  LOP3.LUT R178, R178, 0xffff0000, RZ, 0xc0, !PT ;  /* 0xffff0000b2b27812 */ /* 0x000fe200078ec0ff */
[----:B------:R-:W-:Y:S01]  /*7100*/  FMUL.FTZ R177, R180, R173 ;  /* 0x000000adb4b17220 */ /* 0x000fe20000410000 */
[----:B------:R-:W-:Y:S01]  /*7110*/  SHF.R.U64 R66, R66, 0x10, R67 ;  /* 0x0000001042427819 */ /* 0x000fe20000001243 */
[-C--:B------:R-:W-:Y:S01]  /*7120*/  FMUL.FTZ R180, R180, R175.reuse ;  /* 0x000000afb4b47220 */ /* 0x080fe20000410000 */
[----:B------:R-:W-:Y:S01]  /*7130*/  SHF.R.U64 R64, R64, 0x10, R65 ;  /* 0x0000001040407819 */ /* 0x000fe20000001241 */
[----:B------:R-:W-:Y:S01]  /*7140*/  FFMA.FTZ R176, R174, R175, -R177 ;  /* 0x000000afaeb07223 */ /* 0x000fe200000108b1 */
[----:B------:R-:W-:-:S02]  /*7150*/  IMAD.U32 R177, R99, 0x10000, RZ ;  /* 0x0001000063b17824 */ /* 0x000fc400078e00ff */
[----:B------:R-:W-:Y:S01]  /*7160*/  FFMA.FTZ R174, R174, R173, R180 ;  /* 0x000000adaeae7223 */ /* 0x000fe200000100b4 */
[----:B------:R-:W-:Y:S01]  /*7170*/  LOP3.LUT R173, R97, 0xffff0000, RZ, 0xc0, !PT ;  /* 0xffff000061ad7812 */ /* 0x000fe200078ec0ff */
[----:B------:R-:W-:Y:S01]  /*7180*/  IMAD.U32 R175, R95, 0x10000, RZ ;  /* 0x000100005faf7824 */ /* 0x000fe200078e00ff */
[----:B------:R-:W-:Y:S01]  /*7190*/  SHF.R.U64 R52, R52, 0x10, R53 ;  /* 0x0000001034347819 */ /* 0x000fe20000001235 */
[----:B------:R-:W-:Y:S01]  /*71a0*/  IMAD.U32 R53, R92, 0x10000, RZ ;  /* 0x000100005c357824 */ /* 0x000fe200078e00ff */
[----:B------:R-:W-:Y:S01]  /*71b0*/  PRMT R64, R169, 0x5432, R64 ;  /* 0x00005432a9407816 */ /* 0x000fe20000000040 */
[C---:B------:R-:W-:Y:S01]  /*71c0*/  FMUL.FTZ R180, R173.reuse, R172 ;  /* 0x000000acadb47220 */ /* 0x040fe20000410000 */
[-C--:B------:R-:W-:Y:S01]  /*71d0*/  FMUL.FTZ R173, R173, R178.reuse ;  /* 0x000000b2adad7220 */ /* 0x080fe20000410000 */
[----:B------:R-:W-:Y:S01]  /*71e0*/  PRMT R52, R161, 0x5432, R52 ;  /* 0x00005432a1347816 */ /* 0x000fe20000000034 */
[----:B------:R-:W-:Y:S02]  /*71f0*/  IMAD.U32 R65, R94, 0x10000, RZ ;  /* 0x000100005e417824 */ /* 0x000fe400078e00ff */
[C---:B------:R-:W-:Y:S01]  /*7200*/  FFMA.FTZ R97, R93.reuse, R178, -R180 ;  /* 0x000000b25d617223 */ /* 0x040fe200000108b4 */
[----:B------:R-:W-:Y:S01]  /*7210*/  FFMA.FTZ R93, R93, R172, R173 ;  /* 0x000000ac5d5d7223 */ /* 0x000fe200000100ad */
[----:B------:R-:W-:-:S02]  /*7220*/  SHF.R.U32.HI R172, RZ, 0x10, R67 ;  /* 0x00000010ffac7819 */ /* 0x000fc40000011643 */
[----:B------:R-:W-:Y:S02]  /*7230*/  SHF.R.U32.HI R173, RZ, 0x10, R55 ;  /* 0x00000010ffad7819 */ /* 0x000fe40000011637 */
[----:B------:R-:W-:Y:S02]  /*7240*/  PRMT R172, R168, 0x5432, R172 ;  /* 0x00005432a8ac7816 */ /* 0x000fe400000000ac */
[----:B------:R-:W-:Y:S02]  /*7250*/  PRMT R173, R182, 0x5410, R173 ;  /* 0x00005410b6ad7816 */ /* 0x000fe400000000ad */
[----:B------:R-:W-:Y:S01]  /*7260*/  LOP3.LUT R67, R95, 0xffff0000, RZ, 0xc0, !PT ;  /* 0xffff00005f437812 */ /* 0x000fe200078ec0ff */
[C---:B------:R-:W-:Y:S01]  /*7270*/  IMAD.U32 R178, R172.reuse, 0x10000, RZ ;  /* 0x00010000acb27824 */ /* 0x040fe200078e00ff */
[----:B------:R-:W-:Y:S01]  /*7280*/  LOP3.LUT R95, R99, 0xffff0000, RZ, 0xc0, !PT ;  /* 0xffff0000635f7812 */ /* 0x000fe200078ec0ff */
[----:B------:R-:W-:Y:S01]  /*7290*/  IMAD.U32 R180, R173, 0x10000, RZ ;  /* 0x00010000adb47824 */ /* 0x000fe200078e00ff */
[----:B------:R-:W-:Y:S01]  /*72a0*/  LOP3.LUT R172, R172, 0xffff0000, RZ, 0xc0, !PT ;  /* 0xffff0000acac7812 */ /* 0x000fe200078ec0ff */
[C---:B------:R-:W-:Y:S01]  /*72b0*/  FMUL.FTZ R182, R177.reuse, R178 ;  /* 0x000000b2b1b67220 */ /* 0x040fe20000410000 */
[----:B------:R-:W-:Y:S01]  /*72c0*/  SHF.R.U64 R54, R54, 0x10, R55 ;  /* 0x0000001036367819 */ /* 0x000fe20000001237 */
[----:B------:R-:W-:Y:S01]  /*72d0*/  FMUL.FTZ R177, R177, R180 ;  /* 0x000000b4b1b17220 */ /* 0x000fe20000410000 */
[----:B------:R-:W-:-:S02]  /*72e0*/  IMAD.U32 R55, R96, 0x10000, RZ ;  /* 0x0001000060377824 */ /* 0x000fc400078e00ff */
[----:B------:R-:W-:Y:S01]  /*72f0*/  FFMA.FTZ R182, R175, R180, -R182 ;  /* 0x000000b4afb67223 */ /* 0x000fe200000108b6 */
[----:B------:R-:W-:Y:S01]  /*7300*/  FMUL.FTZ R180, R95, R172 ;  /* 0x000000ac5fb47220 */ /* 0x000fe20000410000 */
[----:B------:R-:W-:Y:S01]  /*7310*/  FFMA.FTZ R177, R175, R178, R177 ;  /* 0x000000b2afb17223 */ /* 0x000fe200000100b1 */
[----:B------:R-:W-:Y:S02]  /*7320*/  LOP3.LUT R178, R173, 0xffff0000, RZ, 0xc0, !PT ;  /* 0xffff0000adb27812 */ /* 0x000fe400078ec0ff */
[----:B------:R-:W-:Y:S02]  /*7330*/  LOP3.LUT R96, R96, 0xffff0000, RZ, 0xc0, !PT ;  /* 0xffff000060607812 */ /* 0x000fe400078ec0ff */
[----:B------:R-:W-:Y:S01]  /*7340*/  LOP3.LUT R92, R92, 0xffff0000, RZ, 0xc0, !PT ;  /* 0xffff00005c5c7812 */ /* 0x000fe200078ec0ff */
[-C--:B------:R-:W-:Y:S01]  /*7350*/  FMUL.FTZ R95, R95, R178.reuse ;  /* 0x000000b25f5f7220 */ /* 0x080fe20000410000 */
[----:B------:R-:W-:Y:S01]  /*7360*/  FFMA.FTZ R99, R67, R178, -R180 ;  /* 0x000000b243637223 */ /* 0x000fe200000108b4 */
[----:B------:R-:W-:Y:S01]  /*7370*/  SHF.L.U32 R178, R64, 0x10, RZ ;  /* 0x0000001040b27819 */ /* 0x000fe200000006ff */
[----:B------:R-:W-:-:S02]  /*7380*/  IMAD.U32 R180, R52, 0x10000, RZ ;  /* 0x0001000034b47824 */ /* 0x000fc400078e00ff */
[----:B------:R-:W-:Y:S01]  /*7390*/  FFMA.FTZ R172, R67, R172, R95 ;  /* 0x000000ac43ac7223 */ /* 0x000fe2000001005f */
[----:B------:R-:W-:Y:S01]  /*73a0*/  LOP3.LUT R67, R64, 0xffff0000, RZ, 0xc0, !PT ;  /* 0xffff000040437812 */ /* 0x000fe200078ec0ff */
[----:B------:R-:W-:Y:S01]  /*73b0*/  FMUL.FTZ R64, R55, R178 ;  /* 0x000000b237407220 */ /* 0x000fe20000410000 */
[----:B------:R-:W-:Y:S01]  /*73c0*/  PRMT R66, R167, 0x5432, R66 ;  /* 0x00005432a7427816 */ /* 0x000fe20000000042 */
[-C--:B------:R-:W-:Y:S01]  /*73d0*/  FMUL.FTZ R55, R55, R180.reuse ;  /* 0x000000b437377220 */ /* 0x080fe20000410000 */
[----:B------:R-:W-:Y:S01]  /*73e0*/  LOP3.LUT R95, R52, 0xffff0000, RZ, 0xc0, !PT ;  /* 0xffff0000345f7812 */ /* 0x000fe200078ec0ff */
[----:B------:R-:W-:Y:S01]  /*73f0*/  FMUL.FTZ R173, R96, R67 ;  /* 0x0000004360ad7220 */ /* 0x000fe20000410000 */
[----:B------:R-:W-:Y:S01]  /*7400*/  PRMT R54, R160, 0x5432, R54 ;  /* 0x00005432a0367816 */ /* 0x000fe20000000036 */
[C---:B------:R-:W-:Y:S01]  /*7410*/  FFMA.FTZ R64, R53.reuse, R180, -R64 ;  /* 0x000000b435407223 */ /* 0x040fe20000010840 */
[----:B------:R-:W-:Y:S01]  /*7420*/  LOP3.LUT R175, R94, 0xffff0000, RZ, 0xc0, !PT ;  /* 0xffff00005eaf7812 */ /* 0x000fe200078ec0ff */
[----:B------:R-:W-:Y:S01]  /*7430*/  FFMA.FTZ R55, R53, R178, R55 ;  /* 0x000000b235377223 */ /* 0x000fe20000010037 */
[----:B------:R-:W-:-:S02]  /*7440*/  IMAD.U32 R94, R98, 0x10000, RZ ;  /* 0x00010000625e7824 */ /* 0x000fc400078e00ff */
[-C--:B------:R-:W-:Y:S01]  /*7450*/  FMUL.FTZ R53, R96, R95.reuse ;  /* 0x0000005f60357220 */ /* 0x080fe20000410000 */
[----:B------:R-:W-:Y:S01]  /*7460*/  FFMA.FTZ R173, R92, R95, -R173 ;  /* 0x0000005f5cad7223 */ /* 0x000fe200000108ad */
[----:B------:R-:W-:Y:S01]  /*7470*/  IMAD.U32 R52, R66, 0x10000, RZ ;  /* 0x0001000042347824 */ /* 0x000fe200078e00ff */
[----:B------:R-:W-:Y:S01]  /*7480*/  LOP3.LUT R98, R98, 0xffff0000, RZ, 0xc0, !PT ;  /* 0xffff000062627812 */ /* 0x000fe200078ec0ff */
[----:B------:R-:W-:Y:S01]  /*7490*/  IMAD.U32 R95, R54, 0x10000, RZ ;  /* 0x00010000365f7824 */ /* 0x000fe200078e00ff */
[----:B------:R-:W-:Y:S01]  /*74a0*/  LOP3.LUT R66, R66, 0xffff0000, RZ, 0xc0, !PT ;  /* 0xffff000042427812 */ /* 0x000fe200078ec0ff */
[----:B------:R-:W-:Y:S01]  /*74b0*/  FFMA.FTZ R96, R92, R67, R53 ;  /* 0x000000435c607223 */ /* 0x000fe20000010035 */
[----:B------:R-:W-:Y:S01]  /*74c0*/  LOP3.LUT R54, R54, 0xffff0000, RZ, 0xc0, !PT ;  /* 0xffff000036367812 */ /* 0x000fe200078ec0ff */
[C---:B------:R-:W-:Y:S01]  /*74d0*/  FMUL.FTZ R92, R94.reuse, R52 ;  /* 0x000000345e5c7220 */ /* 0x040fe20000410000 */
[-C--:B------:R-:W-:Y:S01]  /*74e0*/  FMUL.FTZ R53, R94, R95.reuse ;  /* 0x0000005f5e357220 */ /* 0x080fe20000410000 */
[C---:B------:R-:W-:Y:S01]  /*74f0*/  FMUL.FTZ R94, R98.reuse, R66 ;  /* 0x00000042625e7220 */ /* 0x040fe20000410000 */
[----:B------:R-:W-:Y:S01]  /*7500*/  F2FP.BF16.F32.PACK_AB R97, R97, R176 ;  /* 0x000000b06161723e */ /* 0x000fe200000010ff */
[----:B------:R-:W-:Y:S01]  /*7510*/  FMUL.FTZ R67, R98, R54 ;  /* 0x0000003662437220 */ /* 0x000fe20000410000 */
[C---:B------:R-:W-:Y:S01]  /*7520*/  FFMA.FTZ R92, R65.reuse, R95, -R92 ;  /* 0x0000005f415c7223 */ /* 0x040fe2000001085c */
[----:B------:R-:W-:Y:S01]  /*7530*/  FFMA.FTZ R53, R65, R52, R53 ;  /* 0x0000003441357223 */ /* 0x000fe20000010035 */
[C---:B------:R-:W-:Y:S01]  /*7540*/  FFMA.FTZ R65, R175.reuse, R54, -R94 ;  /* 0x00000036af417223 */ /* 0x040fe2000001085e */
[----:B------:R-:W-:Y:S01]  /*7550*/  FFMA.FTZ R66, R175, R66, R67 ;  /* 0x00000042af427223 */ /* 0x000fe20000010043 */
[----:B------:R-:W-:Y:S01]  /*7560*/  F2FP.BF16.F32.PACK_AB R174, R93, R174 ;  /* 0x000000ae5dae723e */ /* 0x000fe200000010ff */
[----:B------:R-:W-:Y:S01]  /*7570*/  IMAD.MOV.U32 R93, RZ, RZ, R97 ;  /* 0x000000ffff5d7224 */ /* 0x000fe200078e0061 */
[----:B------:R-:W-:-:S02]  /*7580*/  F2FP.BF16.F32.PACK_AB R64, R173, R64 ;  /* 0x00000040ad40723e */ /* 0x000fc400000010ff */
[----:B------:R-:W-:Y:S01]  /*7590*/  F2FP.BF16.F32.PACK_AB R95, R99, R182 ;  /* 0x000000b6635f723e */ /* 0x000fe200000010ff */
[----:B------:R-:W-:Y:S01]  /*75a0*/  IMAD.MOV.U32 R97, RZ, RZ, R174 ;  /* 0x000000ffff617224 */ /* 0x000fe200078e00ae */
[----:B------:R-:W-:Y:S01]  /*75b0*/  F2FP.BF16.F32.PACK_AB R94, R65, R92 ;  /* 0x0000005c415e723e */ /* 0x000fe200000010ff */
[----:B------:R-:W-:Y:S01]  /*75c0*/  IMAD.MOV.U32 R92, RZ, RZ, R64 ;  /* 0x000000ffff5c7224 */ /* 0x000fe200078e0040 */
[----:B------:R-:W-:Y:S02]  /*75d0*/  F2FP.BF16.F32.PACK_AB R99, R172, R177 ;  /* 0x000000b1ac63723e */ /* 0x000fe400000010ff */
[----:B------:R-:W-:Y:S02]  /*75e0*/  F2FP.BF16.F32.PACK_AB R96, R96, R55 ;  /* 0x000000376060723e */ /* 0x000fe400000010ff */
[----:B------:R-:W-:-:S07]  /*75f0*/  F2FP.BF16.F32.PACK_AB R98, R66, R53 ;  /* 0x000000354262723e */ /* 0x000fce00000010ff */
.L_x_526:
[----:B------:R-:W-:Y:S05]  /*7600*/  BSYNC B3 ;  /* 0x0000000000037941 */ /* 0x000fea0003800000 */
.L_x_525:
[----:B0-----:R0:W-:Y:S04]  /*7610*/  STG.E.128 desc[UR36][R140.64], R92 ;  /* 0x0000005c8c007986 */ /* 0x0011e8000c101d24 */
[----:B--2---:R0:W-:Y:S02]  /*7620*/  @!P4 STG.E.128 desc[UR36][R142.64], R96 ;  /* 0x000000608e00c986 */ /* 0x0041e4000c101d24 */
.L_x_524:
[----:B------:R-:W-:Y:S05]  /*7630*/  BSYNC B2 ;  /* 0x0000000000027941 */ /* 0x000fea0003800000 */
.L_x_523:
[----:B------:R-:W-:Y:S01]  /*7640*/  ISETP.NE.AND P4, PT, R10, RZ, PT ;  /* 0x000000ff0a00720c */ /* 0x000fe20003f85270 */
[----:B------:R-:W-:-:S12]  /*7650*/  BSSY B2, `(.L_x_527) ;  /* 0x0000081000027945 */ /* 0x000fd80003800000 */
        /* <DEDUP_REMOVED lines=13> */
[----:B0-----:R-:W-:-:S04]  /*7730*/  LEA R92, P5, R64, R120, 0x1 ;  /* 0x00000078405c7211 */ /* 0x001fc800078a08ff */
        /* <DEDUP_REMOVED lines=19> */
[--C-:B------:R-:W-:Y:S01]  /*7870*/  SHF.R.U64 R50, R50, 0x10, R51.reuse ;  /* 0x0000001032327819 */ /* 0x100fe20000001233 */
[----:B--2---:R-:W-:Y:S01]  /*7880*/  IMAD.U32 R98, R65, 0x10000, RZ ;  /* 0x0001000041627824 */ /* 0x004fe200078e00ff */
[----:B------:R-:W-:Y:S01]  /*7890*/  SHF.R.U32.HI R96, RZ, 0x10, R51 ;  /* 0x00000010ff607819 */ /* 0x000fe20000011633 */
[----:B------:R-:W-:Y:S01]  /*78a0*/  IMAD.U32 R143, R67, 0x10000, RZ ;  /* 0x00010000438f7824 */ /* 0x000fe200078e00ff */
[----:B------:R-:W-:Y:S01]  /*78b0*/  SHF.R.U64 R51, R60, 0x10, R61 ;  /* 0x000000103c337819 */ /* 0x000fe2000000123d */
[----:B0-----:R-:W-:Y:S01]  /*78c0*/  IMAD.U32 R141, R55, 0x10000, RZ ;  /* 0x00010000378d7824 */ /* 0x001fe200078e00ff */
[----:B------:R-:W-:Y:S01]  /*78d0*/  SHF.R.U64 R48, R48, 0x10, R49 ;  /* 0x0000001030307819 */ /* 0x000fe20000001231 */
[----:B------:R-:W-:Y:S01]  /*78e0*/  IMAD.U32 R140, R54, 0x10000, RZ ;  /* 0x00010000368c7824 */ /* 0x000fe200078e00ff */
[----:B------:R-:W-:Y:S02]  /*78f0*/  SHF.R.U32.HI R60, RZ, 0x10, R61 ;  /* 0x00000010ff3c7819 */ /* 0x000fe4000001163d */
[----:B------:R-:W-:-:S02]  /*7900*/  SHF.R.U32.HI R49, RZ, 0x10, R49 ;  /* 0x00000010ff317819 */ /* 0x000fc40000011631 */
[----:B------:R-:W-:Y:S02]  /*7910*/  PRMT R60, R166, 0x5432, R60 ;  /* 0x00005432a63c7816 */ /* 0x000fe4000000003c */
[----:B------:R-:W-:Y:S02]  /*7920*/  PRMT R49, R159, 0x5432, R49 ;  /* 0x000054329f317816 */ /* 0x000fe40000000031 */
[--C-:B------:R-:W-:Y:S01]  /*7930*/  SHF.R.U64 R61, R62, 0x10, R63.reuse ;  /* 0x000000103e3d7819 */ /* 0x100fe2000000123f */
[----:B------:R-:W-:Y:S01]  /*7940*/  IMAD.U32 R172, R60, 0x10000, RZ ;  /* 0x000100003cac7824 */ /* 0x000fe200078e00ff */
[----:B------:R-:W-:Y:S01]  /*7950*/  SHF.R.U32.HI R62, RZ, 0x10, R63 ;  /* 0x00000010ff3e7819 */ /* 0x000fe2000001163f */
[----:B------:R-:W-:Y:S01]  /*7960*/  IMAD.U32 R173, R49, 0x10000, RZ ;  /* 0x0001000031ad7824 */ /* 0x000fe200078e00ff */
[----:B------:R-:W-:Y:S01]  /*7970*/  LOP3.LUT R99, R65, 0xffff0000, RZ, 0xc0, !PT ;  /* 0xffff000041637812 */ /* 0x000fe200078ec0ff */
[----:B------:R-:W-:Y:S01]  /*7980*/  FMUL.FTZ R174, R98, R172 ;  /* 0x000000ac62ae7220 */ /* 0x000fe20000410000 */
[----:B------:R-:W-:Y:S01]  /*7990*/  LOP3.LUT R60, R60, 0xffff0000, RZ, 0xc0, !PT ;  /* 0xffff00003c3c7812 */ /* 0x000fe200078ec0ff */
[----:B------:R-:W-:Y:S01]  /*79a0*/  IMAD.U32 R63, R53, 0x10000, RZ ;  /* 0x00010000353f7824 */ /* 0x000fe200078e00ff */
[----:B------:R-:W-:Y:S01]  /*79b0*/  PRMT R62, R164, 0x5432, R62 ;  /* 0x00005432a43e7816 */ /* 0x000fe2000000003e */
[----:B------:R-:W-:Y:S01]  /*79c0*/  FMUL.FTZ R98, R98, R173 ;  /* 0x000000ad62627220 */ /* 0x000fe20000410000 */
[----:B------:R-:W-:Y:S01]  /*79d0*/  PRMT R96, R156, 0x5432, R96 ;  /* 0x000054329c607816 */ /* 0x000fe20000000060 */
[----:B------:R-:W-:Y:S01]  /*79e0*/  FMUL.FTZ R180, R99, R60 ;  /* 0x0000003c63b47220 */ /* 0x000fe20000410000 */
[----:B------:R-:W-:Y:S01]  /*79f0*/  LOP3.LUT R97, R53, 0xffff0000, RZ, 0xc0, !PT ;  /* 0xffff000035617812 */ /* 0x000fe200078ec0ff */
[----:B------:R-:W-:Y:S01]  /*7a00*/  FFMA.FTZ R98, R63, R172, R98 ;  /* 0x000000ac3f627223 */ /* 0x000fe20000010062 */
[----:B------:R-:W-:Y:S01]  /*7a10*/  LOP3.LUT R176, R49, 0xffff0000, RZ, 0xc0, !PT ;  /* 0xffff000031b07812 */ /* 0x000fe200078ec0ff */
[----:B------:R-:W-:Y:S01]  /*7a20*/  IMAD.U32 R172, R96, 0x10000, RZ ;  /* 0x0001000060ac7824 */ /* 0x000fe200078e00ff */
[----:B------:R-:W-:Y:S01]  /*7a30*/  SHF.L.U32 R178, R62, 0x10, RZ ;  /* 0x000000103eb27819 */ /* 0x000fe200000006ff */
[----:B------:R-:W-:Y:S01]  /*7a40*/  IMAD.U32 R65, R64, 0x10000, RZ ;  /* 0x0001000040417824 */ /* 0x000fe200078e00ff */
[----:B------:R-:W-:Y:S01]  /*7a50*/  PRMT R51, R165, 0x5432, R51 ;  /* 0x00005432a5337816 */ /* 0x000fe20000000033 */
[-C--:B------:R-:W-:Y:S01]  /*7a60*/  FMUL.FTZ R182, R99, R176.reuse ;  /* 0x000000b063b67220 */ /* 0x080fe20000410000 */
[----:B------:R-:W-:Y:S01]  /*7a70*/  FFMA.FTZ R49, R97, R176, -R180 ;  /* 0x000000b061317223 */ /* 0x000fe200000108b4 */
[----:B------:R-:W-:Y:S01]  /*7a80*/  FMUL.FTZ R176, R143, R178 ;  /* 0x000000b28fb07220 */ /* 0x000fe20000410000 */
[----:B------:R-:W-:Y:S01]  /*7a90*/  LOP3.LUT R67, R67, 0xffff0000, RZ, 0xc0, !PT ;  /* 0xffff000043437812 */ /* 0x000fe200078ec0ff */
[-C--:B------:R-:W-:Y:S01]  /*7aa0*/  FMUL.FTZ R143, R143, R172.reuse ;  /* 0x000000ac8f8f7220 */ /* 0x080fe20000410000 */
[----:B------:R-:W-:Y:S01]  /*7ab0*/  PRMT R48, R158, 0x5432, R48 ;  /* 0x000054329e307816 */ /* 0x000fe20000000030 */
[----:B------:R-:W-:Y:S01]  /*7ac0*/  FFMA.FTZ R176, R141, R172, -R176 ;  /* 0x000000ac8db07223 */ /* 0x000fe200000108b0 */
[----:B------:R-:W-:Y:S01]  /*7ad0*/  LOP3.LUT R62, R62, 0xffff0000, RZ, 0xc0, !PT ;  /* 0xffff00003e3e7812 */ /* 0x000fe200078ec0ff */
[----:B------:R-:W-:Y:S01]  /*7ae0*/  FFMA.FTZ R97, R97, R60, R182 ;  /* 0x0000003c61617223 */ /* 0x000fe200000100b6 */
[----:B------:R-:W-:Y:S01]  /*7af0*/  LOP3.LUT R96, R96, 0xffff0000, RZ, 0xc0, !PT ;  /* 0xffff000060607812 */ /* 0x000fe200078ec0ff */
[----:B------:R-:W-:Y:S01]  /*7b00*/  FFMA.FTZ R143, R141, R178, R143 ;  /* 0x000000b28d8f7223 */ /* 0x000fe2000001008f */
[----:B------:R-:W-:Y:S01]  /*7b10*/  LOP3.LUT R55, R55, 0xffff0000, RZ, 0xc0, !PT ;  /* 0xffff000037377812 */ /* 0x000fe200078ec0ff */
[----:B------:R-:W-:Y:S01]  /*7b20*/  IMAD.U32 R172, R51, 0x10000, RZ ;  /* 0x0001000033ac7824 */ /* 0x000fe200078e00ff */
[----:B------:R-:W-:Y:S01]  /*7b30*/  LOP3.LUT R64, R64, 0xffff0000, RZ, 0xc0, !PT ;  /* 0xffff000040407812 */ /* 0x000fe200078ec0ff */
[----:B------:R-:W-:Y:S01]  /*7b40*/  FMUL.FTZ R178, R67, R62 ;  /* 0x0000003e43b27220 */ /* 0x000fe20000410000 */
[----:B------:R-:W-:-:S02]  /*7b50*/  IMAD.U32 R60, R48, 0x10000, RZ ;  /* 0x00010000303c7824 */ /* 0x000fc400078e00ff */
[----:B------:R-:W-:Y:S01]  /*7b60*/  FMUL.FTZ R180, R67, R96 ;  /* 0x0000006043b47220 */ /* 0x000fe20000410000 */
[----:B------:R-:W-:Y:S01]  /*7b70*/  LOP3.LUT R51, R51, 0xffff0000, RZ, 0xc0, !PT ;  /* 0xffff000033337812 */ /* 0x000fe200078ec0ff */
[----:B------:R-:W-:Y:S01]  /*7b80*/  IMAD.U32 R53, R52, 0x10000, RZ ;  /* 0x0001000034357824 */ /* 0x000fe200078e00ff */
[----:B------:R-:W-:Y:S01]  /*7b90*/  LOP3.LUT R67, R48, 0xffff0000, RZ, 0xc0, !PT ;  /* 0xffff000030437812 */ /* 0x000fe200078ec0ff */
[----:B------:R-:W-:Y:S01]  /*7ba0*/  FFMA.FTZ R174, R63, R173, -R174 ;  /* 0x000000ad3fae7223 */ /* 0x000fe200000108ae */
[----:B------:R-:W-:Y:S01]  /*7bb0*/  FMUL.FTZ R48, R65, R172 ;  /* 0x000000ac41307220 */ /* 0x000fe20000410000 */
[----:B------:R-:W-:Y:S01]  /*7bc0*/  LOP3.LUT R52, R52, 0xffff0000, RZ, 0xc0, !PT ;  /* 0xffff000034347812 */ /* 0x000fe200078ec0ff */
[----:B------:R-:W-:Y:S01]  /*7bd0*/  FFMA.FTZ R63, R55, R96, -R178 ;  /* 0x00000060373f7223 */ /* 0x000fe200000108b2 */
[----:B------:R-:W-:Y:S01]  /*7be0*/  FMUL.FTZ R65, R65, R60 ;  /* 0x0000003c41417220 */ /* 0x000fe20000410000 */
[----:B------:R-:W-:Y:S01]  /*7bf0*/  FFMA.FTZ R180, R55, R62, R180 ;  /* 0x0000003e37b47223 */ /* 0x000fe200000100b4 */
[----:B------:R-:W-:Y:S01]  /*7c00*/  PRMT R61, R163, 0x5432, R61 ;  /* 0x00005432a33d7816 */ /* 0x000fe2000000003d */
[----:B------:R-:W-:Y:S01]  /*7c10*/  FMUL.FTZ R55, R64, R51 ;  /* 0x0000003340377220 */ /* 0x000fe20000410000 */
[C---:B------:R-:W-:Y:S01]  /*7c20*/  FFMA.FTZ R48, R53.reuse, R60, -R48 ;  /* 0x0000003c35307223 */ /* 0x040fe20000010830 */
[----:B------:R-:W-:Y:S01]  /*7c30*/  FFMA.FTZ R65, R53, R172, R65 ;  /* 0x000000ac35417223 */ /* 0x000fe20000010041 */
[----:B------:R-:W-:Y:S01]  /*7c40*/  LOP3.LUT R142, R54, 0xffff0000, RZ, 0xc0, !PT ;  /* 0xffff0000368e7812 */ /* 0x000fe200078ec0ff */
[-C--:B------:R-:W-:Y:S01]  /*7c50*/  FMUL.FTZ R53, R64, R67.reuse ;  /* 0x0000004340357220 */ /* 0x080fe20000410000 */
[----:B------:R-:W-:Y:S01]  /*7c60*/  FFMA.FTZ R55, R52, R67, -R55 ;  /* 0x0000004334377223 */ /* 0x000fe20000010837 */
[C---:B------:R-:W-:Y:S01]  /*7c70*/  IMAD.U32 R54, R66.reuse, 0x10000, RZ ;  /* 0x0001000042367824 */ /* 0x040fe200078e00ff */
[----:B------:R-:W-:Y:S01]  /*7c80*/  LOP3.LUT R66, R66, 0xffff0000, RZ, 0xc0, !PT ;  /* 0xffff000042427812 */ /* 0x000fe200078ec0ff */
[----:B------:R-:W-:Y:S01]  /*7c90*/  IMAD.U32 R67, R61, 0x10000, RZ ;  /* 0x000100003d437824 */ /* 0x000fe200078e00ff */
[----:B------:R-:W-:Y:S01]  /*7ca0*/  PRMT R50, R157, 0x5432, R50 ;  /* 0x000054329d327816 */ /* 0x000fe20000000032 */
[----:B------:R-:W-:Y:S01]  /*7cb0*/  FFMA.FTZ R52, R52, R51, R53 ;  /* 0x0000003334347223 */ /* 0x000fe20000010035 */
[----:B------:R-:W-:Y:S01]  /*7cc0*/  LOP3.LUT R61, R61, 0xffff0000, RZ, 0xc0, !PT ;  /* 0xffff00003d3d7812 */ /* 0x000fe200078ec0ff */
[----:B------:R-:W-:Y:S01]  /*7cd0*/  FMUL.FTZ R51, R54, R67 ;  /* 0x0000004336337220 */ /* 0x000fe20000410000 */
[C---:B------:R-:W-:Y:S01]  /*7ce0*/  LOP3.LUT R141, R50.reuse, 0xffff0000, RZ, 0xc0, !PT ;  /* 0xffff0000328d7812 */ /* 0x040fe200078ec0ff */
[----:B------:R-:W-:Y:S01]  /*7cf0*/  IMAD.U32 R99, R50, 0x10000, RZ ;  /* 0x0001000032637824 */ /* 0x000fe200078e00ff */
[----:B------:R-:W-:Y:S01]  /*7d00*/  F2FP.BF16.F32.PACK_AB R63, R63, R176 ;  /* 0x000000b03f3f723e */ /* 0x000fe200000010ff */
[----:B------:R-:W-:Y:S01]  /*7d10*/  FMUL.FTZ R53, R66, R61 ;  /* 0x0000003d42357220 */ /* 0x000fe20000410000 */
[----:B------:R-:W-:Y:S01]  /*7d20*/  F2FP.BF16.F32.PACK_AB R97, R97, R98 ;  /* 0x000000626161723e */ /* 0x000fe200000010ff */
[----:B------:R-:W-:Y:S01]  /*7d30*/  FMUL.FTZ R54, R54, R99 ;  /* 0x0000006336367220 */ /* 0x000fe20000410000 */
[----:B------:R-:W-:Y:S01]  /*7d40*/  FMUL.FTZ R66, R66, R141 ;  /* 0x0000008d42427220 */ /* 0x000fe20000410000 */
[----:B------:R-:W-:Y:S01]  /*7d50*/  FFMA.FTZ R51, R140, R99, -R51 ;  /* 0x000000638c337223 */ /* 0x000fe20000010833 */
[----:B------:R-:W-:Y:S01]  /*7d60*/  FFMA.FTZ R50, R142, R141, -R53 ;  /* 0x0000008d8e327223 */ /* 0x000fe20000010835 */
[----:B------:R-:W-:Y:S01]  /*7d70*/  FFMA.FTZ R54, R140, R67, R54 ;  /* 0x000000438c367223 */ /* 0x000fe20000010036 */
        /* <DEDUP_REMOVED lines=8> */
[----:B------:R-:W-:Y:S01]  /*7e00*/  F2FP.BF16.F32.PACK_AB R53, R49, R174 ;  /* 0x000000ae3135723e */ /* 0x000fe200000010ff */
[----:B------:R-:W-:Y:S01]  /*7e10*/  IMAD.MOV.U32 R54, RZ, RZ, R62 ;  /* 0x000000ffff367224 */ /* 0x000fe200078e003e */
[----:B------:R-:W-:-:S07]  /*7e20*/  F2FP.BF16.F32.PACK_AB R67, R180, R143 ;  /* 0x0000008fb443723e */ /* 0x000fce00000010ff */
.L_x_530:
[----:B------:R-:W-:Y:S05]  /*7e30*/  BSYNC B3 ;  /* 0x0000000000037941 */ /* 0x000fea0003800000 */
.L_x_529:
[----:B0-----:R3:W-:Y:S04]  /*7e40*/  STG.E.128 desc[UR36][R92.64], R52 ;  /* 0x000000345c007986 */ /* 0x0017e8000c101d24 */
[----:B--2---:R3:W-:Y:S02]  /*7e50*/  @!P4 STG.E.128 desc[UR36][R94.64], R64 ;  /* 0x000000405e00c986 */ /* 0x0047e4000c101d24 */
.L_x_528:
[----:B------:R-:W-:Y:S05]  /*7e60*/  BSYNC B2 ;  /* 0x0000000000027941 */ /* 0x000fea0003800000 */
.L_x_527:
[----:B------:R-:W-:-:S13]  /*7e70*/  ISETP.NE.AND P4, PT, R9, RZ, PT ;  /* 0x000000ff0900720c */ /* 0x000fda0003f85270 */
[----:B------:R-:W-:Y:S05]  /*7e80*/  @!P4 BRA `(.L_x_522) ;  /* 0x000000080000c947 */ /* 0x000fea0003800000 */
[----:B------:R-:W-:Y:S01]  /*7e90*/  ISETP.NE.AND P6, PT, R103, RZ, PT ;  /* 0x000000ff6700720c */ /* 0x000fe20003fc5270 */
[----:B------:R-:W-:Y:S01]  /*7ea0*/  BSSY B2, `(.L_x_531) ;  /* 0x000007c000027945 */ /* 0x000fe20003800000 */
[----:B------:R-:W-:Y:S02]  /*7eb0*/  IADD3 R51, P4, P5, R104, R136, R15 ;  /* 0x0000008868337210 */ /* 0x000fe40007d9e00f */
[----:B------:R-:W-:Y:S02]  /*7ec0*/  SEL R48, R119, R153, !P6 ;  /* 0x0000009977307207 */ /* 0x000fe40007000000 */
[----:B---3--:R-:W-:Y:S02]  /*7ed0*/  IADD3.X R52, R101, R170, R11, P4, P5 ;  /* 0x000000aa65347210 */ /* 0x008fe400027ea40b */
[----:B------:R-:W-:-:S04]  /*7ee0*/  SHF.R.S32.HI R49, RZ, 0x1f, R48 ;  /* 0x0000001fff317819 */ /* 0x000fc80000011430 */
[----:B------:R-:W-:-:S04]  /*7ef0*/  LEA.HI R49, R49, R48, RZ, 0x4 ;  /* 0x0000003031317211 */ /* 0x000fc800078f20ff */
[----:B------:R-:W-:-:S05]  /*7f00*/  LEA.HI.SX32 R49, R49, R20, 0x1c ;  /* 0x0000001431317211 */ /* 0x000fca00078fe2ff */
[----:B------:R-:W-:-:S05]  /*7f10*/  IMAD.SHL.U32 R48, R49, 0x8, RZ ;  /* 0x0000000831307824 */ /* 0x000fca00078e00ff */
[----:B------:R-:W-:-:S13]  /*7f20*/  ISETP.GE.AND P4, PT, R48, R151, PT ;  /* 0x000000973000720c */ /* 0x000fda0003f86270 */
[--C-:B------:R-:W-:Y:S02]  /*7f30*/  @!P4 SHF.R.S32.HI R50, RZ, 0x1f, R48.reuse ;  /* 0x0000001fff32c819 */ /* 0x100fe40000011430 */
[--C-:B------:R-:W-:Y:S02]  /*7f40*/  @!P4 IADD3 R136, P5, P6, R104, R136, R48.reuse ;  /* 0x000000886888c210 */ /* 0x100fe40007ebe030 */
[----:B------:R-:W-:Y:S02]  /*7f50*/  LOP3.LUT R48, R189, 0x38, R48, 0xf8, !PT ;  /* 0x00000038bd307812 */ /* 0x000fe400078ef830 */
[----:B------:R-:W-:Y:S02]  /*7f60*/  @!P4 IADD3.X R50, R101, R170, R50, P5, P6 ;  /* 0x000000aa6532c210 */ /* 0x000fe40002fec432 */
[----:B------:R-:W-:Y:S02]  /*7f70*/  LEA R60, P5, R51, R120, 0x1 ;  /* 0x00000078333c7211 */ /* 0x000fe400078a08ff */
[----:B------:R-:W-:-:S02]  /*7f80*/  LOP3.LUT R48, R48, R191, RZ, 0x3c, !PT ;  /* 0x000000bf30307212 */ /* 0x000fc400078e3cff */
[----:B------:R-:W-:Y:S02]  /*7f90*/  LEA.HI.X R61, R51, R121, R52, 0x1, P5 ;  /* 0x00000079333d7211 */ /* 0x000fe400028f0c34 */
[----:B------:R-:W-:-:S04]  /*7fa0*/  @!P4 LEA R62, P5, R136, R120, 0x1 ;  /* 0x00000078883ec211 */ /* 0x000fc800078a08ff */
[----:B------:R-:W-:Y:S02]  /*7fb0*/  @!P4 LEA.HI.X R63, R136, R121, R50, 0x1, P5 ;  /* 0x00000079883fc211 */ /* 0x000fe400028f0c32 */
[----:B------:R-:W-:Y:S02]  /*7fc0*/  SHF.R.S32.HI R50, RZ, 0x1f, R49 ;  /* 0x0000001fff327819 */ /* 0x000fe40000011431 */
[----:B------:R-:W-:Y:S02]  /*7fd0*/  ISETP.GE.AND P5, PT, R185, R122, PT ;  /* 0x0000007ab900720c */ /* 0x000fe40003fa6270 */
[----:B------:R-:W-:-:S05]  /*7fe0*/  LEA.HI R50, R50, R49, RZ, 0x3 ;  /* 0x0000003132327211 */ /* 0x000fca00078f18ff */
[----:B------:R-:W-:-:S05]  /*7ff0*/  IMAD.SHL.U32 R50, R50, 0x400, RZ ;  /* 0x0000040032327824 */ /* 0x000fca00078e00ff */
[----:B------:R-:W-:-:S05]  /*8000*/  LOP3.LUT R49, R50, 0x7fffe000, RZ, 0xc0, !PT ;  /* 0x7fffe00032317812 */ /* 0x000fca00078ec0ff */
[----:B------:R-:W-:-:S04]  /*8010*/  IMAD R49, R190, 0x200, R49 ;  /* 0x00000200be317824 */ /* 0x000fc800078e0231 */
[----:B------:R-:W-:Y:S02]  /*8020*/  IMAD.IADD R51, R49, 0x1, R48 ;  /* 0x0000000131337824 */ /* 0x000fe400078e0230 */
[C---:B------:R-:W-:Y:S02]  /*8030*/  IMAD R49, R18.reuse, 0x6000, R139 ;  /* 0x0000600012317824 */ /* 0x040fe400078e028b */
[----:B------:R-:W-:Y:S02]  /*8040*/  IMAD R51, R18, 0x6000, R51 ;  /* 0x0000600012337824 */ /* 0x000fe400078e0233 */
[--C-:B------:R-:W-:Y:S02]  /*8050*/  IMAD R49, R49, 0x2, R2.reuse ;  /* 0x0000000231317824 */ /* 0x100fe400078e0202 */
[----:B------:R-:W-:-:S04]  /*8060*/  IMAD R52, R51, 0x2, R2 ;  /* 0x0000000233347824 */ /* 0x000fc800078e0202 */
[----:B------:R-:W2:Y:S04]  /*8070*/  LDS.128 R48, [R49+0x1c400] ;  /* 0x01c4000031307984 */ /* 0x000ea80000000c00 */
[----:B------:R-:W3:Y:S01]  /*8080*/  LDS.128 R52, [R52+0x1c400] ;  /* 0x01c4000034347984 */ /* 0x000ee20000000c00 */
[----:B------:R-:W-:Y:S05]  /*8090*/  @P5 BRA `(.L_x_532) ;  /* 0x0000000400705947 */ /* 0x000fea0003800000 */
[--C-:B------:R-:W-:Y:S01]  /*80a0*/  SHF.R.U64 R65, R44, 0x10, R45.reuse ;  /* 0x000000102c417819 */ /* 0x100fe2000000122d */
[----:B---3--:R-:W-:Y:S01]  /*80b0*/  IMAD.U32 R66, R53, 0x10000, RZ ;  /* 0x0001000035427824 */ /* 0x008fe200078e00ff */
[----:B------:R-:W-:Y:S01]  /*80c0*/  SHF.R.U32.HI R44, RZ, 0x10, R45 ;  /* 0x00000010ff2c7819 */ /* 0x000fe2000001162d */
[----:B0-----:R-:W-:Y:S01]  /*80d0*/  IMAD.U32 R95, R55, 0x10000, RZ ;  /* 0x00010000375f7824 */ /* 0x001fe200078e00ff */
[--C-:B------:R-:W-:Y:S01]  /*80e0*/  SHF.R.U64 R45, R46, 0x10, R47.reuse ;  /* 0x000000102e2d7819 */ /* 0x100fe2000000122f */
[----:B--2---:R-:W-:Y:S01]  /*80f0*/  IMAD.U32 R93, R51, 0x10000, RZ ;  /* 0x00010000335d7824 */ /* 0x004fe200078e00ff */
[----:B------:R-:W-:Y:S01]  /*8100*/  SHF.R.U32.HI R46, RZ, 0x10, R47 ;  /* 0x00000010ff2e7819 */ /* 0x000fe2000001162f */
[----:B------:R-:W-:Y:S01]  /*8110*/  IMAD.U32 R92, R50, 0x10000, RZ ;  /* 0x00010000325c7824 */ /* 0x000fe200078e00ff */
[--C-:B------:R-:W-:Y:S02]  /*8120*/  SHF.R.U64 R47, R56, 0x10, R57.reuse ;  /* 0x00000010382f7819 */ /* 0x100fe40000001239 */
[----:B------:R-:W-:-:S02]  /*8130*/  SHF.R.U32.HI R56, RZ, 0x10, R57 ;  /* 0x00000010ff387819 */ /* 0x000fc40000011639 */
[--C-:B------:R-:W-:Y:S02]  /*8140*/  SHF.R.U64 R57, R58, 0x10, R59.reuse ;  /* 0x000000103a397819 */ /* 0x100fe4000000123b */
[----:B------:R-:W-:Y:S02]  /*8150*/  PRMT R237, R237, 0x5410, R56 ;  /* 0x00005410eded7816 */ /* 0x000fe40000000038 */
[----:B------:R-:W-:Y:S02]  /*8160*/  PRMT R233, R233, 0x5410, R44 ;  /* 0x00005410e9e97816 */ /* 0x000fe4000000002c */
[----:B------:R-:W-:Y:S01]  /*8170*/  SHF.R.U32.HI R58, RZ, 0x10, R59 ;  /* 0x00000010ff3a7819 */ /* 0x000fe2000001163b */
[----:B------:R-:W-:Y:S01]  /*8180*/  IMAD.U32 R59, R49, 0x10000, RZ ;  /* 0x00010000313b7824 */ /* 0x000fe200078e00ff */
[----:B------:R-:W-:Y:S01]  /*8190*/  PRMT R230, R230, 0x5410, R45 ;  /* 0x00005410e6e67816 */ /* 0x000fe2000000002d */
[----:B------:R-:W-:Y:S01]  /*81a0*/  IMAD.U32 R45, R237, 0x10000, RZ ;  /* 0x00010000ed2d7824 */ /* 0x000fe200078e00ff */
[----:B------:R-:W-:Y:S01]  /*81b0*/  PRMT R235, R235, 0x5410, R58 ;  /* 0x00005410ebeb7816 */ /* 0x000fe2000000003a */
[----:B------:R-:W-:Y:S01]  /*81c0*/  IMAD.U32 R44, R233, 0x10000, RZ ;  /* 0x00010000e92c7824 */ /* 0x000fe200078e00ff */
[----:B------:R-:W-:Y:S01]  /*81d0*/  PRMT R231, R231, 0x5410, R46 ;  /* 0x00005410e7e77816 */ /* 0x000fe2000000002e */
[CC--:B------:R-:W-:Y:S01]  /*81e0*/  FMUL.FTZ R56, R66.reuse, R45.reuse ;  /* 0x0000002d42387220 */ /* 0x0c0fe20000410000 */
[----:B------:R-:W-:Y:S01]  /*81f0*/  LOP3.LUT R67, R53, 0xffff0000, RZ, 0xc0, !PT ;  /* 0xffff000035437812 */ /* 0x000fe200078ec0ff */
[-C--:B------:R-:W-:Y:S01]  /*8200*/  FMUL.FTZ R66, R66, R44.reuse ;  /* 0x0000002c42427220 */ /* 0x080fe20000410000 */
[----:B------:R-:W-:Y:S01]  /*8210*/  LOP3.LUT R46, R237, 0xffff0000, RZ, 0xc0, !PT ;  /* 0xffff0000ed2e7812 */ /* 0x000fe200078ec0ff */
[----:B------:R-:W-:Y:S01]  /*8220*/  IMAD.U32 R58, R235, 0x10000, RZ ;  /* 0x00010000eb3a7824 */ /* 0x000fe200078e00ff */
[----:B------:R-:W-:Y:S01]  /*8230*/  LOP3.LUT R233, R233, 0xffff0000, RZ, 0xc0, !PT ;  /* 0xffff0000e9e97812 */ /* 0x000fe200078ec0ff */
[----:B------:R-:W-:Y:S01]  /*8240*/  FFMA.FTZ R44, R59, R44, -R56 ;  /* 0x0000002c3b2c7223 */ /* 0x000fe20000010838 */
[----:B------:R-:W-:Y:S01]  /*8250*/  LOP3.LUT R64, R49, 0xffff0000, RZ, 0xc0, !PT ;  /* 0xffff000031407812 */ /* 0x000fe200078ec0ff */
[----:B------:R-:W-:Y:S01]  /*8260*/  FFMA.FTZ R59, R59, R45, R66 ;  /* 0x0000002d3b3b7223 */ /* 0x000fe20000010042 */
[----:B------:R-:W-:Y:S01]  /*8270*/  PRMT R236, R236, 0x5410, R47 ;  /* 0x00005410ecec7816 */ /* 0x000fe2000000002f */
[C---:B------:R-:W-:Y:S01]  /*8280*/  FMUL.FTZ R47, R67.reuse, R46 ;  /* 0x0000002e432f7220 */ /* 0x040fe20000410000 */
[----:B------:R-:W-:Y:S01]  /*8290*/  FMUL.FTZ R67, R67, R233 ;  /* 0x000000e943437220 */ /* 0x000fe20000410000 */
[----:B------:R-:W-:-:S02]  /*82a0*/  IMAD.U32 R66, R231, 0x10000, RZ ;  /* 0x00010000e7427824 */ /* 0x000fc400078e00ff */
[C---:B------:R-:W-:Y:S01]  /*82b0*/  FMUL.FTZ R96, R95.reuse, R58 ;  /* 0x0000003a5f607220 */ /* 0x040fe20000410000 */
[C---:B------:R-:W-:Y:S01]  /*82c0*/  FFMA.FTZ R45, R64.reuse, R233, -R47 ;  /* 0x000000e9402d7223 */ /* 0x040fe2000001082f */
[----:B------:R-:W-:Y:S01]  /*82d0*/  FFMA.FTZ R64, R64, R46, R67 ;  /* 0x0000002e40407223 */ /* 0x000fe20000010043 */
[-C--:B------:R-:W-:Y:S01]  /*82e0*/  FMUL.FTZ R95, R95, R66.reuse ;  /* 0x000000425f5f7220 */ /* 0x080fe20000410000 */
[----:B------:R-:W-:Y:S01]  /*82f0*/  FFMA.FTZ R46, R93, R66, -R96 ;  /* 0x000000425d2e7223 */ /* 0x000fe20000010860 */
[----:B------:R-:W-:Y:S01]  /*8300*/  LOP3.LUT R55, R55, 0xffff0000, RZ, 0xc0, !PT ;  /* 0xffff000037377812 */ /* 0x000fe200078ec0ff */
[----:B------:R-:W-:Y:S01]  /*8310*/  IMAD.U32 R53, R52, 0x10000, RZ ;  /* 0x0001000034357824 */ /* 0x000fe200078e00ff */
[----:B------:R-:W-:Y:S01]  /*8320*/  LOP3.LUT R56, R235, 0xffff0000, RZ, 0xc0, !PT ;  /* 0xffff0000eb387812 */ /* 0x000fe200078ec0ff */
[----:B------:R-:W-:Y:S01]  /*8330*/  IMAD.U32 R49, R48, 0x10000, RZ ;  /* 0x0001000030317824 */ /* 0x000fe200078e00ff */
[----:B------:R-:W-:Y:S01]  /*8340*/  LOP3.LUT R66, R231, 0xffff0000, RZ, 0xc0, !PT ;  /* 0xffff0000e7427812 */ /* 0x000fe200078ec0ff */
[----:B------:R-:W-:Y:S01]  /*8350*/  FFMA.FTZ R93, R93, R58, R95 ;  /* 0x0000003a5d5d7223 */ /* 0x000fe2000001005f */
[----:B------:R-:W-:Y:S01]  /*8360*/  PRMT R232, R232, 0x5410, R65 ;  /* 0x00005410e8e87816 */ /* 0x000fe20000000041 */
[C---:B------:R-:W-:Y:S01]  /*8370*/  FMUL.FTZ R98, R55.reuse, R56 ;  /* 0x0000003837627220 */ /* 0x040fe20000410000 */
[----:B------:R-:W-:Y:S01]  /*8380*/  PRMT R234, R234, 0x5410, R57 ;  /* 0x00005410eaea7816 */ /* 0x000fe20000000039 */
[----:B------:R-:W-:Y:S01]  /*8390*/  FMUL.FTZ R136, R55, R66 ;  /* 0x0000004237887220 */ /* 0x000fe20000410000 */
[----:B------:R-:W-:Y:S01]  /*83a0*/  LOP3.LUT R52, R52, 0xffff0000, RZ, 0xc0, !PT ;  /* 0xffff000034347812 */ /* 0x000fe200078ec0ff */
[C---:B------:R-:W-:Y:S01]  /*83b0*/  IMAD.U32 R96, R236.reuse, 0x10000, RZ ;  /* 0x00010000ec607824 */ /* 0x040fe200078e00ff */
[----:B------:R-:W-:Y:S01]  /*83c0*/  LOP3.LUT R57, R236, 0xffff0000, RZ, 0xc0, !PT ;  /* 0xffff0000ec397812 */ /* 0x000fe200078ec0ff */
[----:B------:R-:W-:Y:S01]  /*83d0*/  IMAD.U32 R58, R232, 0x10000, RZ ;  /* 0x00010000e83a7824 */ /* 0x000fe200078e00ff */
[----:B------:R-:W-:-:S02]  /*83e0*/  LOP3.LUT R51, R51, 0xffff0000, RZ, 0xc0, !PT ;  /* 0xffff000033337812 */ /* 0x000fc400078ec0ff */
[----:B------:R-:W-:Y:S01]  /*83f0*/  LOP3.LUT R55, R232, 0xffff0000, RZ, 0xc0, !PT ;  /* 0xffff0000e8377812 */ /* 0x000fe200078ec0ff */
[----:B------:R-:W-:Y:S01]  /*8400*/  FMUL.FTZ R65, R52, R57 ;  /* 0x0000003934417220 */ /* 0x000fe20000410000 */
[----:B------:R-:W-:Y:S01]  /*8410*/  LOP3.LUT R48, R48, 0xffff0000, RZ, 0xc0, !PT ;  /* 0xffff000030307812 */ /* 0x000fe200078ec0ff */
[----:B------:R-:W-:Y:S01]  /*8420*/  FFMA.FTZ R47, R51, R66, -R98 ;  /* 0x00000042332f7223 */ /* 0x000fe20000010862 */
[----:B------:R-:W-:Y:S01]  /*8430*/  LOP3.LUT R94, R50, 0xffff0000, RZ, 0xc0, !PT ;  /* 0xffff0000325e7812 */ /* 0x000fe200078ec0ff */
[C---:B------:R-:W-:Y:S01]  /*8440*/  FMUL.FTZ R66, R53.reuse, R96 ;  /* 0x0000006035427220 */ /* 0x040fe20000410000 */
[----:B------:R-:W-:Y:S01]  /*8450*/  SHF.L.U32 R50, R54, 0x10, RZ ;  /* 0x0000001036327819 */ /* 0x000fe200000006ff */
[-C--:B------:R-:W-:Y:S01]  /*8460*/  FMUL.FTZ R95, R52, R55.reuse ;  /* 0x00000037345f7220 */ /* 0x080fe20000410000 */
[----:B------:R-:W-:Y:S01]  /*8470*/  LOP3.LUT R54, R54, 0xffff0000, RZ, 0xc0, !PT ;  /* 0xffff000036367812 */ /* 0x000fe200078ec0ff */
[----:B------:R-:W-:Y:S01]  /*8480*/  FMUL.FTZ R53, R53, R58 ;  /* 0x0000003a35357220 */ /* 0x000fe20000410000 */
[----:B------:R-:W-:Y:S01]  /*8490*/  FFMA.FTZ R52, R48, R55, -R65 ;  /* 0x0000003730347223 */ /* 0x000fe20000010841 */
[C---:B------:R-:W-:Y:S01]  /*84a0*/  LOP3.LUT R67, R234.reuse, 0xffff0000, RZ, 0xc0, !PT ;  /* 0xffff0000ea437812 */ /* 0x040fe200078ec0ff */
[----:B------:R-:W-:-:S02]  /*84b0*/  IMAD.U32 R65, R234, 0x10000, RZ ;  /* 0x00010000ea417824 */ /* 0x000fc400078e00ff */
[----:B------:R-:W-:Y:S01]  /*84c0*/  FFMA.FTZ R56, R51, R56, R136 ;  /* 0x0000003833387223 */ /* 0x000fe20000010088 */
[C---:B------:R-:W-:Y:S01]  /*84d0*/  FFMA.FTZ R51, R49.reuse, R58, -R66 ;  /* 0x0000003a31337223 */ /* 0x040fe20000010842 */
[----:B------:R-:W-:Y:S01]  /*84e0*/  LOP3.LUT R55, R230, 0xffff0000, RZ, 0xc0, !PT ;  /* 0xffff0000e6377812 */ /* 0x000fe200078ec0ff */
[----:B------:R-:W-:Y:S01]  /*84f0*/  FFMA.FTZ R49, R49, R96, R53 ;  /* 0x0000006031317223 */ /* 0x000fe20000010035 */
[----:B------:R-:W-:Y:S01]  /*8500*/  FFMA.FTZ R48, R48, R57, R95 ;  /* 0x0000003930307223 */ /* 0x000fe2000001005f */
[----:B------:R-:W-:Y:S02]  /*8510*/  IMAD.U32 R53, R230, 0x10000, RZ ;  /* 0x00010000e6357824 */ /* 0x000fe400078e00ff */
[----:B------:R-:W-:Y:S01]  /*8520*/  FMUL.FTZ R57, R50, R65 ;  /* 0x0000004132397220 */ /* 0x000fe20000410000 */
[C---:B------:R-:W-:Y:S01]  /*8530*/  FMUL.FTZ R95, R54.reuse, R67 ;  /* 0x00000043365f7220 */ /* 0x040fe20000410000 */
[----:B------:R-:W-:Y:S01]  /*8540*/  FMUL.FTZ R58, R54, R55 ;  /* 0x00000037363a7220 */ /* 0x000fe20000410000 */
[-C--:B------:R-:W-:Y:S01]  /*8550*/  FMUL.FTZ R50, R50, R53.reuse ;  /* 0x0000003532327220 */ /* 0x080fe20000410000 */
[----:B------:R-:W-:Y:S01]  /*8560*/  FFMA.FTZ R57, R92, R53, -R57 ;  /* 0x000000355c397223 */ /* 0x000fe20000010839 */
[C---:B------:R-:W-:Y:S01]  /*8570*/  FFMA.FTZ R54, R94.reuse, R55, -R95 ;  /* 0x000000375e367223 */ /* 0x040fe2000001085f */
[----:B------:R-:W-:Y:S01]  /*8580*/  FFMA.FTZ R67, R94, R67, R58 ;  /* 0x000000435e437223 */ /* 0x000fe2000001003a */
[----:B------:R-:W-:Y:S01]  /*8590*/  FFMA.FTZ R50, R92, R65, R50 ;  /* 0x000000415c327223 */ /* 0x000fe20000010032 */
[----:B------:R-:W-:-:S02]  /*85a0*/  F2FP.BF16.F32.PACK_AB R51, R52, R51 ;  /* 0x000000333433723e */ /* 0x000fc400000010ff */
[----:B------:R-:W-:Y:S02]  /*85b0*/  F2FP.BF16.F32.PACK_AB R44, R45, R44 ;  /* 0x0000002c2d2c723e */ /* 0x000fe400000010ff */
[----:B------:R-:W-:Y:S02]  /*85c0*/  F2FP.BF16.F32.PACK_AB R46, R47, R46 ;  /* 0x0000002e2f2e723e */ /* 0x000fe400000010ff */
[----:B------:R-:W-:Y:S02]  /*85d0*/  F2FP.BF16.F32.PACK_AB R57, R54, R57 ;  /* 0x000000393639723e */ /* 0x000fe400000010ff */
[----:B------:R-:W-:Y:S01]  /*85e0*/  F2FP.BF16.F32.PACK_AB R52, R48, R49 ;  /* 0x000000313034723e */ /* 0x000fe200000010ff */
[----:B------:R-:W-:Y:S01]  /*85f0*/  IMAD.MOV.U32 R48, RZ, RZ, R51 ;  /* 0x000000ffff307224 */ /* 0x000fe200078e0033 */
[----:B------:R-:W-:Y:S01]  /*8600*/  F2FP.BF16.F32.PACK_AB R54, R67, R50 ;  /* 0x000000324336723e */ /* 0x000fe200000010ff */
[----:B------:R-:W-:Y:S01]  /*8610*/  IMAD.MOV.U32 R49, RZ, RZ, R44 ;  /* 0x000000ffff317224 */ /* 0x000fe200078e002c */
[----:B------:R-:W-:Y:S01]  /*8620*/  F2FP.BF16.F32.PACK_AB R53, R64, R59 ;  /* 0x0000003b4035723e */ /* 0x000fe200000010ff */
[----:B------:R-:W-:Y:S01]  /*8630*/  IMAD.MOV.U32 R50, RZ, RZ, R57 ;  /* 0x000000ffff327224 */ /* 0x000fe200078e0039 */
[----:B------:R-:W-:Y:S01]  /*8640*/  F2FP.BF16.F32.PACK_AB R55, R56, R93 ;  /* 0x0000005d3837723e */ /* 0x000fe200000010ff */
[----:B------:R-:W-:-:S07]  /*8650*/  IMAD.MOV.U32 R51, RZ, RZ, R46 ;  /* 0x000000ffff337224 */ /* 0x000fce00078e002e */
.L_x_532:
[----:B------:R-:W-:Y:S05]  /*8660*/  BSYNC B2 ;  /* 0x0000000000027941 */ /* 0x000fea0003800000 */
.L_x_531:
[----:B--2---:R4:W-:Y:S04]  /*8670*/  STG.E.128 desc[UR36][R60.64], R48 ;  /* 0x000000303c007986 */ /* 0x0049e8000c101d24 */
[----:B---3--:R4:W-:Y:S02]  /*8680*/  @!P4 STG.E.128 desc[UR36][R62.64], R52 ;  /* 0x000000343e00c986 */ /* 0x0089e4000c101d24 */
.L_x_522:
[----:B------:R-:W-:Y:S05]  /*8690*/  BSYNC B1 ;  /* 0x0000000000017941 */ /* 0x000fea0003800000 */
.L_x_521:
[-C--:B--2---:R-:W-:Y:S02]  /*86a0*/  IMAD R44, R150, R130.reuse, RZ ;  /* 0x00000082962c7224 */ /* 0x084fe400078e02ff */
[----:B------:R-:W-:-:S04]  /*86b0*/  IMAD.WIDE.U32 R132, R202, R130, R132 ;  /* 0x00000082ca847225 */ /* 0x000fc800078e0084 */
[----:B------:R-:W-:Y:S01]  /*86c0*/  IMAD R131, R202, R131, R44 ;  /* 0x00000083ca837224 */ /* 0x000fe200078e022c */
[----:B------:R-:W-:Y:S06]  /*86d0*/  @P0 BRA `(.L_x_491) ;  /* 0x0000001800dc0947 */ /* 0x000fec0003800000 */
[----:B------:R-:W-:Y:S01]  /*86e0*/  ISETP.NE.AND P0, PT, R14, RZ, PT ;  /* 0x000000ff0e00720c */ /* 0x000fe20003f05270 */
[----:B------:R-:W-:Y:S01]  /*86f0*/  BSSY B1, `(.L_x_533) ;  /* 0x000007f000017945 */ /* 0x000fe20003800000 */
[----:B------:R-:W-:-:S11]  /*8700*/  IMAD.IADD R56, R133, 0x1, R131 ;  /* 0x0000000185387824 */ /* 0x000fd600078e0283 */
[----:B------:R-:W-:Y:S05]  /*8710*/  @!P0 BRA `(.L_x_534) ;  /* 0x0000000400f08947 */ /* 0x000fea0003800000 */
[----:B------:R-:W-:Y:S01]  /*8720*/  SEL R44, R119, R153, !P3 ;  /* 0x00000099772c7207 */ /* 0x000fe20005800000 */
[----:B------:R-:W-:Y:S01]  /*8730*/  BSSY B2, `(.L_x_535) ;  /* 0x0000078000027945 */ /* 0x000fe20003800000 */
[----:B----4-:R-:W-:Y:S02]  /*8740*/  IADD3 R48, P0, P4, R104, R132, R29 ;  /* 0x0000008468307210 */ /* 0x010fe40007c1e01d */
[----:B------:R-:W-:Y:S02]  /*8750*/  SHF.R.S32.HI R45, RZ, 0x1f, R44 ;  /* 0x0000001fff2d7819 */ /* 0x000fe4000001142c */
[----:B------:R-:W-:Y:S02]  /*8760*/  IADD3.X R50, R101, R56, R13, P0, P4 ;  /* 0x0000003865327210 */ /* 0x000fe400007e840d */
[----:B------:R-:W-:-:S04]  /*8770*/  LEA.HI R45, R45, R44, RZ, 0x4 ;  /* 0x0000002c2d2d7211 */ /* 0x000fc800078f20ff */
[----:B------:R-:W-:-:S04]  /*8780*/  LEA.HI.SX32 R45, R45, R30, 0x1c ;  /* 0x0000001e2d2d7211 */ /* 0x000fc800078fe2ff */
[----:B---3--:R-:W-:Y:S01]  /*8790*/  SHF.R.S32.HI R52, RZ, 0x1f, R45 ;  /* 0x0000001fff347819 */ /* 0x008fe2000001142d */
[----:B------:R-:W-:-:S03]  /*87a0*/  IMAD.SHL.U32 R44, R45, 0x8, RZ ;  /* 0x000000082d2c7824 */ /* 0x000fc600078e00ff */
[----:B------:R-:W-:Y:S02]  /*87b0*/  LEA.HI R52, R52, R45, RZ, 0x3 ;  /* 0x0000002d34347211 */ /* 0x000fe400078f18ff */
[----:B------:R-:W-:Y:S02]  /*87c0*/  ISETP.GE.AND P0, PT, R44, R151, PT ;  /* 0x000000972c00720c */ /* 0x000fe40003f06270 */
[----:B------:R-:W-:Y:S01]  /*87d0*/  LOP3.LUT R45, R187, 0x38, R44, 0xf8, !PT ;  /* 0x00000038bb2d7812 */ /* 0x000fe200078ef82c */
[----:B------:R-:W-:-:S05]  /*87e0*/  IMAD.SHL.U32 R52, R52, 0x400, RZ ;  /* 0x0000040034347824 */ /* 0x000fca00078e00ff */
[----:B------:R-:W-:-:S05]  /*87f0*/  LOP3.LUT R47, R52, 0x7fffe000, RZ, 0xc0, !PT ;  /* 0x7fffe000342f7812 */ /* 0x000fca00078ec0ff */
[--C-:B------:R-:W-:Y:S02]  /*8800*/  @!P0 SHF.R.S32.HI R49, RZ, 0x1f, R44.reuse ;  /* 0x0000001fff318819 */ /* 0x100fe4000001142c */
[----:B------:R-:W-:Y:S02]  /*8810*/  @!P0 IADD3 R46, P4, P5, R104, R132, R44 ;  /* 0x00000084682e8210 */ /* 0x000fe40007d9e02c */
[----:B------:R-:W-:Y:S01]  /*8820*/  LOP3.LUT R44, R45, R218, RZ, 0x3c, !PT ;  /* 0x000000da2d2c7212 */ /* 0x000fe200078e3cff */
[----:B------:R-:W-:Y:S01]  /*8830*/  IMAD R45, R18, 0x6000, R144 ;  /* 0x00006000122d7824 */ /* 0x000fe200078e0290 */
[----:B------:R-:W-:Y:S02]  /*8840*/  @!P0 IADD3.X R49, R101, R56, R49, P4, P5 ;  /* 0x0000003865318210 */ /* 0x000fe400027ea431 */
[----:B------:R-:W-:Y:S01]  /*8850*/  IADD3 R47, R44, R47, R193 ;  /* 0x0000002f2c2f7210 */ /* 0x000fe20007ffe0c1 */
[----:B------:R-:W-:Y:S01]  /*8860*/  IMAD R45, R45, 0x2, R2 ;  /* 0x000000022d2d7824 */ /* 0x000fe200078e0202 */
[----:B------:R-:W-:-:S03]  /*8870*/  LEA R52, P4, R48, R120, 0x1 ;  /* 0x0000007830347211 */ /* 0x000fc600078808ff */
[----:B------:R-:W-:Y:S01]  /*8880*/  IMAD R47, R18, 0x6000, R47 ;  /* 0x00006000122f7824 */ /* 0x000fe200078e022f */
[----:B------:R-:W-:Y:S02]  /*8890*/  LEA.HI.X R53, R48, R121, R50, 0x1, P4 ;  /* 0x0000007930357211 */ /* 0x000fe400020f0c32 */
[----:B------:R-:W-:Y:S01]  /*88a0*/  @!P0 LEA R54, P4, R46, R120, 0x1 ;  /* 0x000000782e368211 */ /* 0x000fe200078808ff */
[----:B------:R-:W-:-:S03]  /*88b0*/  IMAD R48, R47, 0x2, R2 ;  /* 0x000000022f307824 */ /* 0x000fc600078e0202 */
[----:B------:R-:W-:Y:S02]  /*88c0*/  @!P0 LEA.HI.X R55, R46, R121, R49, 0x1, P4 ;  /* 0x000000792e378211 */ /* 0x000fe400020f0c31 */
[----:B------:R-:W2:Y:S01]  /*88d0*/  LDS.128 R44, [R45+0x1c400] ;  /* 0x01c400002d2c7984 */ /* 0x000ea20000000c00 */
[----:B------:R-:W-:-:S03]  /*88e0*/  ISETP.GE.AND P4, PT, R22, R122, PT ;  /* 0x0000007a1600720c */ /* 0x000fc60003f86270 */
[----:B------:R-:W3:Y:S10]  /*88f0*/  LDS.128 R48, [R48+0x1c400] ;  /* 0x01c4000030307984 */ /* 0x000ef40000000c00 */
[----:B------:R-:W-:Y:S05]  /*8900*/  @P4 BRA `(.L_x_536) ;  /* 0x0000000400684947 */ /* 0x000fea0003800000 */
[--C-:B0-----:R-:W-:Y:S01]  /*8910*/  SHF.R.U64 R93, R76, 0x10, R77.reuse ;  /* 0x000000104c5d7819 */ /* 0x101fe2000000124d */
[----:B---3--:R-:W-:Y:S01]  /*8920*/  IMAD.U32 R65, R49, 0x10000, RZ ;  /* 0x0001000031417824 */ /* 0x008fe200078e00ff */
[----:B------:R-:W-:Y:S01]  /*8930*/  SHF.R.U32.HI R76, RZ, 0x10, R77 ;  /* 0x00000010ff4c7819 */ /* 0x000fe2000001164d */
[----:B--2---:R-:W-:Y:S01]  /*8940*/  IMAD.U32 R59, R45, 0x10000, RZ ;  /* 0x000100002d3b7824 */ /* 0x004fe200078e00ff */
[--C-:B------:R-:W-:Y:S01]  /*8950*/  SHF.R.U64 R77, R88, 0x10, R89.reuse ;  /* 0x00000010584d7819 */ /* 0x100fe20000001259 */
[----:B------:R-:W-:Y:S01]  /*8960*/  IMAD.U32 R64, R51, 0x10000, RZ ;  /* 0x0001000033407824 */ /* 0x000fe200078e00ff */
[----:B------:R-:W-:Y:S01]  /*8970*/  SHF.R.U32.HI R88, RZ, 0x10, R89 ;  /* 0x00000010ff587819 */ /* 0x000fe20000011659 */
[----:B------:R-:W-:Y:S01]  /*8980*/  IMAD.U32 R63, R47, 0x10000, RZ ;  /* 0x000100002f3f7824 */ /* 0x000fe200078e00ff */
[----:B------:R-:W-:Y:S01]  /*8990*/  SHF.R.U64 R66, R78, 0x10, R79 ;  /* 0x000000104e427819 */ /* 0x000fe2000000124f */
[----:B------:R-:W-:Y:S01]  /*89a0*/  IMAD.U32 R57, R44, 0x10000, RZ ;  /* 0x000100002c397824 */ /* 0x000fe200078e00ff */
[----:B------:R-:W-:-:S02]  /*89b0*/  PRMT R229, R229, 0x5410, R88 ;  /* 0x00005410e5e57816 */ /* 0x000fc40000000058 */
[----:B------:R-:W-:Y:S02]  /*89c0*/  PRMT R225, R225, 0x5410, R76 ;  /* 0x00005410e1e17816 */ /* 0x000fe4000000004c */
[----:B------:R-:W-:Y:S01]  /*89d0*/  SHF.R.U32.HI R78, RZ, 0x10, R79 ;  /* 0x00000010ff4e7819 */ /* 0x000fe2000001164f */
[----:B------:R-:W-:Y:S01]  /*89e0*/  IMAD.U32 R76, R229, 0x10000, RZ ;  /* 0x00010000e54c7824 */ /* 0x000fe200078e00ff */
[--C-:B------:R-:W-:Y:S02]  /*89f0*/  SHF.R.U64 R67, R90, 0x10, R91.reuse ;  /* 0x000000105a437819 */ /* 0x100fe4000000125b */
[----:B------:R-:W-:Y:S02]  /*8a00*/  SHF.R.U32.HI R90, RZ, 0x10, R91 ;  /* 0x00000010ff5a7819 */ /* 0x000fe4000001165b */
[----:B------:R-:W-:Y:S01]  /*8a10*/  PRMT R181, R181, 0x5410, R66 ;  /* 0x00005410b5b57816 */ /* 0x000fe20000000042 */
[----:B------:R-:W-:Y:S01]  /*8a20*/  IMAD.U32 R66, R225, 0x10000, RZ ;  /* 0x00010000e1427824 */ /* 0x000fe200078e00ff */
[----:B------:R-:W-:Y:S01]  /*8a30*/  PRMT R183, R183, 0x5410, R78 ;  /* 0x00005410b7b77816 */ /* 0x000fe2000000004e */
[----:B------:R-:W-:Y:S01]  /*8a40*/  FMUL.FTZ R78, R65, R76 ;  /* 0x0000004c414e7220 */ /* 0x000fe20000410000 */
[----:B------:R-:W-:Y:S01]  /*8a50*/  LOP3.LUT R60, R49, 0xffff0000, RZ, 0xc0, !PT ;  /* 0xffff0000313c7812 */ /* 0x000fe200078ec0ff */
[-C--:B------:R-:W-:Y:S01]  /*8a60*/  FMUL.FTZ R88, R65, R66.reuse ;  /* 0x0000004241587220 */ /* 0x080fe20000410000 */
[----:B------:R-:W-:Y:S01]  /*8a70*/  LOP3.LUT R229, R229, 0xffff0000, RZ, 0xc0, !PT ;  /* 0xffff0000e5e57812 */ /* 0x000fe200078ec0ff */
[----:B------:R-:W-:Y:S01]  /*8a80*/  IMAD.U32 R65, R183, 0x10000, RZ ;  /* 0x00010000b7417824 */ /* 0x000fe200078e00ff */
[----:B------:R-:W-:Y:S01]  /*8a90*/  PRMT R227, R227, 0x5410, R90 ;  /* 0x00005410e3e37816 */ /* 0x000fe2000000005a */
[----:B------:R-:W-:Y:S01]  /*8aa0*/  IMAD.U32 R49, R48, 0x10000, RZ ;  /* 0x0001000030317824 */ /* 0x000fe200078e00ff */
[----:B------:R-:W-:Y:S01]  /*8ab0*/  LOP3.LUT R62, R51, 0xffff0000, RZ, 0xc0, !PT ;  /* 0xffff0000333e7812 */ /* 0x000fe200078ec0ff */
[----:B------:R-:W-:Y:S01]  /*8ac0*/  FFMA.FTZ R51, R59, R66, -R78 ;  /* 0x000000423b337223 */ /* 0x000fe2000001084e */
[----:B------:R-:W-:Y:S01]  /*8ad0*/  LOP3.LUT R225, R225, 0xffff0000, RZ, 0xc0, !PT ;  /* 0xffff0000e1e17812 */ /* 0x000fe200078ec0ff */
[----:B------:R-:W-:Y:S01]  /*8ae0*/  FMUL.FTZ R78, R60, R229 ;  /* 0x000000e53c4e7220 */ /* 0x000fe20000410000 */
[----:B------:R-:W-:Y:S01]  /*8af0*/  LOP3.LUT R61, R45, 0xffff0000, RZ, 0xc0, !PT ;  /* 0xffff00002d3d7812 */ /* 0x000fe200078ec0ff */
[----:B------:R-:W-:-:S02]  /*8b00*/  IMAD.U32 R66, R227, 0x10000, RZ ;  /* 0x00010000e3427824 */ /* 0x000fc400078e00ff */
[----:B------:R-:W-:Y:S01]  /*8b10*/  FFMA.FTZ R59, R59, R76, R88 ;  /* 0x0000004c3b3b7223 */ /* 0x000fe20000010058 */
[-C--:B------:R-:W-:Y:S01]  /*8b20*/  FMUL.FTZ R76, R60, R225.reuse ;  /* 0x000000e13c4c7220 */ /* 0x080fe20000410000 */
[----:B------:R-:W-:Y:S01]  /*8b30*/  PRMT R228, R228, 0x5410, R77 ;  /* 0x00005410e4e47816 */ /* 0x000fe2000000004d */
[----:B------:R-:W-:Y:S01]  /*8b40*/  FFMA.FTZ R60, R61, R225, -R78 ;  /* 0x000000e13d3c7223 */ /* 0x000fe2000001084e */
[----:B------:R-:W-:Y:S01]  /*8b50*/  PRMT R226, R226, 0x5410, R67 ;  /* 0x00005410e2e27816 */ /* 0x000fe20000000043 */
[-C--:B------:R-:W-:Y:S01]  /*8b60*/  FMUL.FTZ R78, R64, R66.reuse ;  /* 0x00000042404e7220 */ /* 0x080fe20000410000 */
[----:B------:R-:W-:Y:S01]  /*8b70*/  PRMT R224, R224, 0x5410, R93 ;  /* 0x00005410e0e07816 */ /* 0x000fe2000000005d */
[----:B------:R-:W-:Y:S01]  /*8b80*/  FMUL.FTZ R67, R64, R65 ;  /* 0x0000004140437220 */ /* 0x000fe20000410000 */
[----:B------:R-:W-:Y:S01]  /*8b90*/  LOP3.LUT R227, R227, 0xffff0000, RZ, 0xc0, !PT ;  /* 0xffff0000e3e37812 */ /* 0x000fe200078ec0ff */
[----:B------:R-:W-:Y:S01]  /*8ba0*/  FFMA.FTZ R64, R61, R229, R76 ;  /* 0x000000e53d407223 */ /* 0x000fe2000001004c */
[----:B------:R-:W-:Y:S01]  /*8bb0*/  LOP3.LUT R183, R183, 0xffff0000, RZ, 0xc0, !PT ;  /* 0xffff0000b7b77812 */ /* 0x000fe200078ec0ff */
[C---:B------:R-:W-:Y:S01]  /*8bc0*/  FFMA.FTZ R61, R63.reuse, R65, -R78 ;  /* 0x000000413f3d7223 */ /* 0x040fe2000001084e */
[----:B------:R-:W-:Y:S01]  /*8bd0*/  FFMA.FTZ R78, R63, R66, R67 ;  /* 0x000000423f4e7223 */ /* 0x000fe20000010043 */
[----:B------:R-:W-:Y:S01]  /*8be0*/  IMAD.U32 R76, R228, 0x10000, RZ ;  /* 0x00010000e44c7824 */ /* 0x000fe200078e00ff */
[----:B------:R-:W-:Y:S01]  /*8bf0*/  LOP3.LUT R58, R47, 0xffff0000, RZ, 0xc0, !PT ;  /* 0xffff00002f3a7812 */ /* 0x000fe200078ec0ff */
[----:B------:R-:W-:-:S02]  /*8c00*/  IMAD.U32 R66, R224, 0x10000, RZ ;  /* 0x00010000e0427824 */ /* 0x000fc400078e00ff */
[C---:B------:R-:W-:Y:S01]  /*8c10*/  FMUL.FTZ R63, R62.reuse, R227 ;  /* 0x000000e33e3f7220 */ /* 0x040fe20000410000 */
[-C--:B------:R-:W-:Y:S01]  /*8c20*/  FMUL.FTZ R67, R62, R183.reuse ;  /* 0x000000b73e437220 */ /* 0x080fe20000410000 */
[C---:B------:R-:W-:Y:S01]  /*8c30*/  FMUL.FTZ R62, R49.reuse, R76 ;  /* 0x0000004c313e7220 */ /* 0x040fe20000410000 */
[-C--:B------:R-:W-:Y:S01]  /*8c40*/  FMUL.FTZ R49, R49, R66.reuse ;  /* 0x0000004231317220 */ /* 0x080fe20000410000 */
[----:B------:R-:W-:Y:S01]  /*8c50*/  FFMA.FTZ R88, R58, R183, -R63 ;  /* 0x000000b73a587223 */ /* 0x000fe2000001083f */
[----:B------:R-:W-:Y:S01]  /*8c60*/  LOP3.LUT R48, R48, 0xffff0000, RZ, 0xc0, !PT ;  /* 0xffff000030307812 */ /* 0x000fe200078ec0ff */
[C---:B------:R-:W-:Y:S01]  /*8c70*/  FFMA.FTZ R62, R57.reuse, R66, -R62 ;  /* 0x00000042393e7223 */ /* 0x040fe2000001083e */
[----:B------:R-:W-:Y:S01]  /*8c80*/  LOP3.LUT R65, R228, 0xffff0000, RZ, 0xc0, !PT ;  /* 0xffff0000e4417812 */ /* 0x000fe200078ec0ff */
[----:B------:R-:W-:Y:S01]  /*8c90*/  FFMA.FTZ R57, R57, R76, R49 ;  /* 0x0000004c39397223 */ /* 0x000fe20000010031 */
[----:B------:R-:W-:Y:S01]  /*8ca0*/  LOP3.LUT R63, R224, 0xffff0000, RZ, 0xc0, !PT ;  /* 0xffff0000e03f7812 */ /* 0x000fe200078ec0ff */
[----:B------:R-:W-:Y:S01]  /*8cb0*/  IMAD.U32 R49, R226, 0x10000, RZ ;  /* 0x00010000e2317824 */ /* 0x000fe200078e00ff */
[----:B------:R-:W-:Y:S01]  /*8cc0*/  SHF.L.U32 R45, R46, 0x10, RZ ;  /* 0x000000102e2d7819 */ /* 0x000fe200000006ff */
[----:B------:R-:W-:Y:S01]  /*8cd0*/  FFMA.FTZ R227, R58, R227, R67 ;  /* 0x000000e33ae37223 */ /* 0x000fe20000010043 */
[----:B------:R-:W-:Y:S01]  /*8ce0*/  LOP3.LUT R47, R46, 0xffff0000, RZ, 0xc0, !PT ;  /* 0xffff00002e2f7812 */ /* 0x000fe200078ec0ff */
[C---:B------:R-:W-:Y:S01]  /*8cf0*/  IMAD.U32 R46, R50.reuse, 0x10000, RZ ;  /* 0x00010000322e7824 */ /* 0x040fe200078e00ff */
[----:B------:R-:W-:Y:S01]  /*8d00*/  LOP3.LUT R50, R50, 0xffff0000, RZ, 0xc0, !PT ;  /* 0xffff000032327812 */ /* 0x000fe200078ec0ff */
[----:B------:R-:W-:Y:S01]  /*8d10*/  FMUL.FTZ R67, R48, R65 ;  /* 0x0000004130437220 */ /* 0x000fe20000410000 */
[----:B------:R-:W-:Y:S01]  /*8d20*/  LOP3.LUT R226, R226, 0xffff0000, RZ, 0xc0, !PT ;  /* 0xffff0000e2e27812 */ /* 0x000fe200078ec0ff */
[----:B------:R-:W-:Y:S01]  /*8d30*/  FMUL.FTZ R77, R48, R63 ;  /* 0x0000003f304d7220 */ /* 0x000fe20000410000 */
[----:B------:R-:W-:Y:S01]  /*8d40*/  LOP3.LUT R44, R44, 0xffff0000, RZ, 0xc0, !PT ;  /* 0xffff00002c2c7812 */ /* 0x000fe200078ec0ff */
[C---:B------:R-:W-:Y:S01]  /*8d50*/  IMAD.U32 R48, R181.reuse, 0x10000, RZ ;  /* 0x00010000b5307824 */ /* 0x040fe200078e00ff */
[----:B------:R-:W-:Y:S01]  /*8d60*/  LOP3.LUT R181, R181, 0xffff0000, RZ, 0xc0, !PT ;  /* 0xffff0000b5b57812 */ /* 0x000fe200078ec0ff */
[----:B------:R-:W-:Y:S01]  /*8d70*/  FMUL.FTZ R58, R46, R49 ;  /* 0x000000312e3a7220 */ /* 0x000fe20000410000 */
[----:B------:R-:W-:Y:S01]  /*8d80*/  FMUL.FTZ R66, R50, R226 ;  /* 0x000000e232427220 */ /* 0x000fe20000410000 */
[----:B------:R-:W-:Y:S01]  /*8d90*/  FFMA.FTZ R67, R44, R63, -R67 ;  /* 0x0000003f2c437223 */ /* 0x000fe20000010843 */
[-C--:B------:R-:W-:Y:S01]  /*8da0*/  FMUL.FTZ R46, R46, R48.reuse ;  /* 0x000000302e2e7220 */ /* 0x080fe20000410000 */
[-C--:B------:R-:W-:Y:S01]  /*8db0*/  FMUL.FTZ R63, R50, R181.reuse ;  /* 0x000000b5323f7220 */ /* 0x080fe20000410000 */
[----:B------:R-:W-:Y:S01]  /*8dc0*/  FFMA.FTZ R58, R45, R48, -R58 ;  /* 0x000000302d3a7223 */ /* 0x000fe2000001083a */
[----:B------:R-:W-:Y:S01]  /*8dd0*/  FFMA.FTZ R181, R47, R181, -R66 ;  /* 0x000000b52fb57223 */ /* 0x000fe20000010842 */
[----:B------:R-:W-:Y:S01]  /*8de0*/  FFMA.FTZ R44, R44, R65, R77 ;  /* 0x000000412c2c7223 */ /* 0x000fe2000001004d */
[----:B------:R-:W-:Y:S01]  /*8df0*/  FFMA.FTZ R46, R45, R49, R46 ;  /* 0x000000312d2e7223 */ /* 0x000fe2000001002e */
[----:B------:R-:W-:Y:S01]  /*8e00*/  FFMA.FTZ R63, R47, R226, R63 ;  /* 0x000000e22f3f7223 */ /* 0x000fe2000001003f */
[----:B------:R-:W-:-:S02]  /*8e10*/  F2FP.BF16.F32.PACK_AB R62, R67, R62 ;  /* 0x0000003e433e723e */ /* 0x000fc400000010ff */
[----:B------:R-:W-:Y:S02]  /*8e20*/  F2FP.BF16.F32.PACK_AB R58, R181, R58 ;  /* 0x0000003ab53a723e */ /* 0x000fe400000010ff */
[----:B------:R-:W-:Y:S02]  /*8e30*/  F2FP.BF16.F32.PACK_AB R45, R60, R51 ;  /* 0x000000333c2d723e */ /* 0x000fe400000010ff */
[----:B------:R-:W-:Y:S01]  /*8e40*/  F2FP.BF16.F32.PACK_AB R48, R44, R57 ;  /* 0x000000392c30723e */ /* 0x000fe200000010ff */
[----:B------:R-:W-:Y:S01]  /*8e50*/  IMAD.MOV.U32 R44, RZ, RZ, R62 ;  /* 0x000000ffff2c7224 */ /* 0x000fe200078e003e */
[----:B------:R-:W-:Y:S01]  /*8e60*/  F2FP.BF16.F32.PACK_AB R50, R63, R46 ;  /* 0x0000002e3f32723e */ /* 0x000fe200000010ff */
[----:B------:R-:W-:Y:S01]  /*8e70*/  IMAD.MOV.U32 R46, RZ, RZ, R58 ;  /* 0x000000ffff2e7224 */ /* 0x000fe200078e003a */
[----:B------:R-:W-:Y:S02]  /*8e80*/  F2FP.BF16.F32.PACK_AB R47, R88, R61 ;  /* 0x0000003d582f723e */ /* 0x000fe400000010ff */
[----:B------:R-:W-:-:S02]  /*8e90*/  F2FP.BF16.F32.PACK_AB R49, R64, R59 ;  /* 0x0000003b4031723e */ /* 0x000fc400000010ff */
[----:B------:R-:W-:-:S07]  /*8ea0*/  F2FP.BF16.F32.PACK_AB R51, R227, R78 ;  /* 0x0000004ee333723e */ /* 0x000fce00000010ff */
.L_x_536:
[----:B------:R-:W-:Y:S05]  /*8eb0*/  BSYNC B2 ;  /* 0x0000000000027941 */ /* 0x000fea0003800000 */
.L_x_535:
[----:B--2---:R2:W-:Y:S04]  /*8ec0*/  STG.E.128 desc[UR36][R52.64], R44 ;  /* 0x0000002c34007986 */ /* 0x0045e8000c101d24 */
[----:B---3--:R2:W-:Y:S02]  /*8ed0*/  @!P0 STG.E.128 desc[UR36][R54.64], R48 ;  /* 0x0000003036008986 */ /* 0x0085e4000c101d24 */
.L_x_534:
[----:B------:R-:W-:Y:S05]  /*8ee0*/  BSYNC B1 ;  /* 0x0000000000017941 */ /* 0x000fea0003800000 */
.L_x_533:
[----:B------:R-:W-:Y:S01]  /*8ef0*/  ISETP.NE.AND P0, PT, R10, RZ, PT ;  /* 0x000000ff0a00720c */ /* 0x000fe20003f05270 */
[----:B------:R-:W-:-:S12]  /*8f00*/  BSSY B1, `(.L_x_537) ;  /* 0x000007e000017945 */ /* 0x000fd80003800000 */
[----:B------:R-:W-:Y:S05]  /*8f10*/  @!P0 BRA `(.L_x_538) ;  /* 0x0000000400f08947 */ /* 0x000fea0003800000 */
[----:B--2---:R-:W-:Y:S01]  /*8f20*/  SEL R44, R119, R153, !P2 ;  /* 0x00000099772c7207 */ /* 0x004fe20005000000 */
        /* <DEDUP_REMOVED lines=30> */
[----:B------:R-:W-:Y:S01]  /*9110*/  SHF.R.U64 R77, R72, 0x10, R73 ;  /* 0x00000010484d7819 */ /* 0x000fe20000001249 */
[----:B---3--:R-:W-:Y:S01]  /*9120*/  IMAD.U32 R62, R49, 0x10000, RZ ;  /* 0x00010000313e7824 */ /* 0x008fe200078e00ff */
[----:B------:R-:W-:Y:S01]  /*9130*/  SHF.R.U64 R72, R84, 0x10, R85 ;  /* 0x0000001054487819 */ /* 0x000fe20000001255 */
[----:B--2---:R-:W-:Y:S01]  /*9140*/  IMAD.U32 R59, R45, 0x10000, RZ ;  /* 0x000100002d3b7824 */ /* 0x004fe200078e00ff */
[----:B------:R-:W-:Y:S01]  /*9150*/  SHF.R.U32.HI R66, RZ, 0x10, R73 ;  /* 0x00000010ff427819 */ /* 0x000fe20000011649 */
[----:B------:R-:W-:Y:S01]  /*9160*/  IMAD.U32 R61, R47, 0x10000, RZ ;  /* 0x000100002f3d7824 */ /* 0x000fe200078e00ff */
[----:B------:R-:W-:Y:S01]  /*9170*/  SHF.R.U32.HI R84, RZ, 0x10, R85 ;  /* 0x00000010ff547819 */ /* 0x000fe20000011655 */
[----:B------:R-:W-:Y:S01]  /*9180*/  IMAD.U32 R57, R44, 0x10000, RZ ;  /* 0x000100002c397824 */ /* 0x000fe200078e00ff */
[----:B------:R-:W-:Y:S02]  /*9190*/  SHF.R.U64 R65, R74, 0x10, R75 ;  /* 0x000000104a417819 */ /* 0x000fe4000000124b */
[----:B------:R-:W-:-:S02]  /*91a0*/  PRMT R167, R167, 0x5410, R66 ;  /* 0x00005410a7a77816 */ /* 0x000fc40000000042 */
[----:B------:R-:W-:Y:S02]  /*91b0*/  PRMT R179, R179, 0x5410, R84 ;  /* 0x00005410b3b37816 */ /* 0x000fe40000000054 */
[----:B------:R-:W-:Y:S02]  /*91c0*/  SHF.R.U32.HI R74, RZ, 0x10, R75 ;  /* 0x00000010ff4a7819 */ /* 0x000fe4000001164b */
[----:B------:R-:W-:Y:S01]  /*91d0*/  PRMT R164, R164, 0x5410, R65 ;  /* 0x00005410a4a47816 */ /* 0x000fe20000000041 */
[----:B------:R-:W-:Y:S01]  /*91e0*/  IMAD.U32 R66, R179, 0x10000, RZ ;  /* 0x00010000b3427824 */ /* 0x000fe200078e00ff */
[--C-:B------:R-:W-:Y:S01]  /*91f0*/  SHF.R.U64 R67, R86, 0x10, R87.reuse ;  /* 0x0000001056437819 */ /* 0x100fe20000001257 */
[----:B------:R-:W-:Y:S01]  /*9200*/  IMAD.U32 R65, R167, 0x10000, RZ ;  /* 0x00010000a7417824 */ /* 0x000fe200078e00ff */
[----:B------:R-:W-:Y:S02]  /*9210*/  SHF.R.U32.HI R86, RZ, 0x10, R87 ;  /* 0x00000010ff567819 */ /* 0x000fe40000011657 */
[----:B------:R-:W-:Y:S01]  /*9220*/  PRMT R165, R165, 0x5410, R74 ;  /* 0x00005410a5a57816 */ /* 0x000fe2000000004a */
[CC--:B------:R-:W-:Y:S01]  /*9230*/  FMUL.FTZ R74, R62.reuse, R65.reuse ;  /* 0x000000413e4a7220 */ /* 0x0c0fe20000410000 */
[----:B------:R-:W-:Y:S01]  /*9240*/  PRMT R171, R171, 0x5410, R72 ;  /* 0x00005410abab7816 */ /* 0x000fe20000000048 */
[-C--:B------:R-:W-:Y:S01]  /*9250*/  FMUL.FTZ R72, R62, R66.reuse ;  /* 0x000000423e487220 */ /* 0x080fe20000410000 */
[----:B------:R-:W-:Y:S01]  /*9260*/  PRMT R169, R169, 0x5410, R86 ;  /* 0x00005410a9a97816 */ /* 0x000fe20000000056 */
[----:B------:R-:W-:Y:S01]  /*9270*/  FFMA.FTZ R74, R59, R66, R74 ;  /* 0x000000423b4a7223 */ /* 0x000fe2000001004a */
[----:B------:R-:W-:Y:S01]  /*9280*/  LOP3.LUT R63, R49, 0xffff0000, RZ, 0xc0, !PT ;  /* 0xffff0000313f7812 */ /* 0x000fe200078ec0ff */
[----:B------:R-:W-:Y:S01]  /*9290*/  FFMA.FTZ R72, R59, R65, -R72 ;  /* 0x000000413b487223 */ /* 0x000fe20000010848 */
[----:B------:R-:W-:Y:S01]  /*92a0*/  SHF.L.U32 R64, R51, 0x10, RZ ;  /* 0x0000001033407819 */ /* 0x000fe200000006ff */
        /* <DEDUP_REMOVED lines=8> */
[----:B------:R-:W-:Y:S01]  /*9330*/  FMUL.FTZ R67, R64, R59 ;  /* 0x0000003b40437220 */ /* 0x000fe20000410000 */
[----:B------:R-:W-:Y:S01]  /*9340*/  PRMT R166, R166, 0x5410, R77 ;  /* 0x00005410a6a67816 */ /* 0x000fe2000000004d */
[-C--:B------:R-:W-:Y:S01]  /*9350*/  FMUL.FTZ R63, R63, R167.reuse ;  /* 0x000000a73f3f7220 */ /* 0x080fe20000410000 */
[----:B------:R-:W-:Y:S01]  /*9360*/  LOP3.LUT R51, R51, 0xffff0000, RZ, 0xc0, !PT ;  /* 0xffff000033337812 */ /* 0x000fe200078ec0ff */
[-C--:B------:R-:W-:Y:S01]  /*9370*/  FMUL.FTZ R66, R64, R62.reuse ;  /* 0x0000003e40427220 */ /* 0x080fe20000410000 */
[----:B------:R-:W-:Y:S01]  /*9380*/  LOP3.LUT R169, R169, 0xffff0000, RZ, 0xc0, !PT ;  /* 0xffff0000a9a97812 */ /* 0x000fe200078ec0ff */
[----:B------:R-:W-:Y:S01]  /*9390*/  FFMA.FTZ R67, R61, R62, R67 ;  /* 0x0000003e3d437223 */ /* 0x000fe20000010043 */
[----:B------:R-:W-:Y:S01]  /*93a0*/  LOP3.LUT R165, R165, 0xffff0000, RZ, 0xc0, !PT ;  /* 0xffff0000a5a57812 */ /* 0x000fe200078ec0ff */
[C---:B------:R-:W-:Y:S01]  /*93b0*/  FFMA.FTZ R65, R60.reuse, R167, -R65 ;  /* 0x000000a73c417223 */ /* 0x040fe20000010841 */
[----:B------:R-:W-:Y:S01]  /*93c0*/  FFMA.FTZ R63, R60, R179, R63 ;  /* 0x000000b33c3f7223 */ /* 0x000fe2000001003f */
[----:B------:R-:W-:-:S02]  /*93d0*/  IMAD.U32 R62, R171, 0x10000, RZ ;  /* 0x00010000ab3e7824 */ /* 0x000fc400078e00ff */
[----:B------:R-:W-:Y:S01]  /*93e0*/  FFMA.FTZ R66, R61, R59, -R66 ;  /* 0x0000003b3d427223 */ /* 0x000fe20000010842 */
[----:B------:R-:W-:Y:S01]  /*93f0*/  IMAD.U32 R60, R166, 0x10000, RZ ;  /* 0x00010000a63c7824 */ /* 0x000fe200078e00ff */
[----:B------:R-:W-:Y:S01]  /*9400*/  LOP3.LUT R58, R47, 0xffff0000, RZ, 0xc0, !PT ;  /* 0xffff00002f3a7812 */ /* 0x000fe200078ec0ff */
[C---:B------:R-:W-:Y:S01]  /*9410*/  FMUL.FTZ R59, R51.reuse, R169 ;  /* 0x000000a9333b7220 */ /* 0x040fe20000410000 */
[----:B------:R-:W-:Y:S01]  /*9420*/  LOP3.LUT R48, R48, 0xffff0000, RZ, 0xc0, !PT ;  /* 0xffff000030307812 */ /* 0x000fe200078ec0ff */
[-C--:B------:R-:W-:Y:S01]  /*9430*/  FMUL.FTZ R51, R51, R165.reuse ;  /* 0x000000a533337220 */ /* 0x080fe20000410000 */
[----:B------:R-:W-:Y:S01]  /*9440*/  LOP3.LUT R171, R171, 0xffff0000, RZ, 0xc0, !PT ;  /* 0xffff0000abab7812 */ /* 0x000fe200078ec0ff */
[C---:B------:R-:W-:Y:S01]  /*9450*/  FMUL.FTZ R64, R49.reuse, R62 ;  /* 0x0000003e31407220 */ /* 0x040fe20000410000 */
[----:B------:R-:W-:Y:S01]  /*9460*/  LOP3.LUT R166, R166, 0xffff0000, RZ, 0xc0, !PT ;  /* 0xffff0000a6a67812 */ /* 0x000fe200078ec0ff */
[-C--:B------:R-:W-:Y:S01]  /*9470*/  FMUL.FTZ R49, R49, R60.reuse ;  /* 0x0000003c31317220 */ /* 0x080fe20000410000 */
[----:B------:R-:W-:Y:S01]  /*9480*/  LOP3.LUT R45, R44, 0xffff0000, RZ, 0xc0, !PT ;  /* 0xffff00002c2d7812 */ /* 0x000fe200078ec0ff */
[C---:B------:R-:W-:Y:S01]  /*9490*/  FFMA.FTZ R165, R58.reuse, R165, -R59 ;  /* 0x000000a53aa57223 */ /* 0x040fe2000001083b */
[----:B------:R-:W-:Y:S01]  /*94a0*/  FFMA.FTZ R76, R58, R169, R51 ;  /* 0x000000a93a4c7223 */ /* 0x000fe20000010033 */
[----:B------:R-:W-:Y:S01]  /*94b0*/  FFMA.FTZ R64, R57, R60, -R64 ;  /* 0x0000003c39407223 */ /* 0x000fe20000010840 */
[----:B------:R-:W-:-:S02]  /*94c0*/  IMAD.U32 R47, R50, 0x10000, RZ ;  /* 0x00010000322f7824 */ /* 0x000fc400078e00ff */
[C---:B------:R-:W-:Y:S01]  /*94d0*/  FMUL.FTZ R58, R48.reuse, R171 ;  /* 0x000000ab303a7220 */ /* 0x040fe20000410000 */
[----:B------:R-:W-:Y:S01]  /*94e0*/  FFMA.FTZ R62, R57, R62, R49 ;  /* 0x0000003e393e7223 */ /* 0x000fe20000010031 */
[-C--:B------:R-:W-:Y:S01]  /*94f0*/  FMUL.FTZ R60, R48, R166.reuse ;  /* 0x000000a6303c7220 */ /* 0x080fe20000410000 */
[----:B------:R-:W-:Y:S01]  /*9500*/  LOP3.LUT R50, R50, 0xffff0000, RZ, 0xc0, !PT ;  /* 0xffff000032327812 */ /* 0x000fe200078ec0ff */
[C---:B------:R-:W-:Y:S01]  /*9510*/  IMAD.U32 R51, R168.reuse, 0x10000, RZ ;  /* 0x00010000a8337824 */ /* 0x040fe200078e00ff */
[----:B------:R-:W-:Y:S01]  /*9520*/  LOP3.LUT R57, R168, 0xffff0000, RZ, 0xc0, !PT ;  /* 0xffff0000a8397812 */ /* 0x000fe200078ec0ff */
[C---:B------:R-:W-:Y:S01]  /*9530*/  IMAD.U32 R48, R164.reuse, 0x10000, RZ ;  /* 0x00010000a4307824 */ /* 0x040fe200078e00ff */
[----:B------:R-:W-:Y:S01]  /*9540*/  LOP3.LUT R49, R164, 0xffff0000, RZ, 0xc0, !PT ;  /* 0xffff0000a4317812 */ /* 0x000fe200078ec0ff */
[C---:B------:R-:W-:Y:S02]  /*9550*/  IMAD.U32 R44, R46.reuse, 0x10000, RZ ;  /* 0x000100002e2c7824 */ /* 0x040fe400078e00ff */
[----:B------:R-:W-:Y:S01]  /*9560*/  FFMA.FTZ R59, R45, R166, -R58 ;  /* 0x000000a62d3b7223 */ /* 0x000fe2000001083a */
[----:B------:R-:W-:Y:S01]  /*9570*/  LOP3.LUT R46, R46, 0xffff0000, RZ, 0xc0, !PT ;  /* 0xffff00002e2e7812 */ /* 0x000fe200078ec0ff */
[C---:B------:R-:W-:Y:S01]  /*9580*/  FMUL.FTZ R61, R47.reuse, R51 ;  /* 0x000000332f3d7220 */ /* 0x040fe20000410000 */
[-C--:B------:R-:W-:Y:S01]  /*9590*/  FMUL.FTZ R58, R47, R48.reuse ;  /* 0x000000302f3a7220 */ /* 0x080fe20000410000 */
[C---:B------:R-:W-:Y:S01]  /*95a0*/  FMUL.FTZ R47, R50.reuse, R57 ;  /* 0x00000039322f7220 */ /* 0x040fe20000410000 */
[----:B------:R-:W-:Y:S01]  /*95b0*/  FMUL.FTZ R50, R50, R49 ;  /* 0x0000003132327220 */ /* 0x000fe20000410000 */
[C---:B------:R-:W-:Y:S01]  /*95c0*/  FFMA.FTZ R61, R44.reuse, R48, -R61 ;  /* 0x000000302c3d7223 */ /* 0x040fe2000001083d */
[----:B------:R-:W-:Y:S01]  /*95d0*/  FFMA.FTZ R58, R44, R51, R58 ;  /* 0x000000332c3a7223 */ /* 0x000fe2000001003a */
        /* <DEDUP_REMOVED lines=8> */
[----:B------:R-:W-:Y:S01]  /*9660*/  IMAD.MOV.U32 R44, RZ, RZ, R64 ;  /* 0x000000ffff2c7224 */ /* 0x000fe200078e0040 */
[----:B------:R-:W-:Y:S02]  /*9670*/  F2FP.BF16.F32.PACK_AB R47, R165, R66 ;  /* 0x00000042a52f723e */ /* 0x000fe400000010ff */
[----:B------:R-:W-:Y:S02]  /*9680*/  F2FP.BF16.F32.PACK_AB R49, R63, R74 ;  /* 0x0000004a3f31723e */ /* 0x000fe400000010ff */
[----:B------:R-:W-:-:S02]  /*9690*/  F2FP.BF16.F32.PACK_AB R51, R76, R67 ;  /* 0x000000434c33723e */ /* 0x000fc400000010ff */
[----:B------:R-:W-:-:S07]  /*96a0*/  F2FP.BF16.F32.PACK_AB R50, R57, R58 ;  /* 0x0000003a3932723e */ /* 0x000fce00000010ff */
.L_x_540:
[----:B------:R-:W-:Y:S05]  /*96b0*/  BSYNC B2 ;  /* 0x0000000000027941 */ /* 0x000fea0003800000 */
.L_x_539:
[----:B--2---:R2:W-:Y:S04]  /*96c0*/  STG.E.128 desc[UR36][R52.64], R44 ;  /* 0x0000002c34007986 */ /* 0x0045e8000c101d24 */
[----:B---3--:R2:W-:Y:S02]  /*96d0*/  @!P0 STG.E.128 desc[UR36][R54.64], R48 ;  /* 0x0000003036008986 */ /* 0x0085e4000c101d24 */
.L_x_538:
[----:B------:R-:W-:Y:S05]  /*96e0*/  BSYNC B1 ;  /* 0x0000000000017941 */ /* 0x000fea0003800000 */
.L_x_537:
[----:B------:R-:W-:-:S13]  /*96f0*/  ISETP.NE.AND P0, PT, R9, RZ, PT ;  /* 0x000000ff0900720c */ /* 0x000fda0003f05270 */
[----:B------:R-:W-:Y:S05]  /*9700*/  @!P0 BRA `(.L_x_491) ;  /* 0x0000000800d08947 */ /* 0x000fea0003800000 */
[----:B------:R-:W-:Y:S01]  /*9710*/  ISETP.NE.AND P4, PT, R103, RZ, PT ;  /* 0x000000ff6700720c */ /* 0x000fe20003f85270 */
[----:B------:R-:W-:Y:S03]  /*9720*/  BSSY B1, `(.L_x_541) ;  /* 0x0000073000017945 */ /* 0x000fe60003800000 */
[----:B------:R-:W-:Y:S02]  /*9730*/  SEL R153, R119, R153, !P4 ;  /* 0x0000009977997207 */ /* 0x000fe40006000000 */
[----:B--234-:R-:W-:Y:S02]  /*9740*/  IADD3 R53, P0, P4, R104, R132, R15 ;  /* 0x0000008468357210 */ /* 0x01cfe40007c1e00f */
[----:B------:R-:W-:Y:S02]  /*9750*/  SHF.R.S32.HI R44, RZ, 0x1f, R153 ;  /* 0x0000001fff2c7819 */ /* 0x000fe40000011499 */
[----:B------:R-:W-:-:S02]  /*9760*/  IADD3.X R58, R101, R56, R11, P0, P4 ;  /* 0x00000038653a7210 */ /* 0x000fc400007e840b */
[----:B------:R-:W-:Y:S02]  /*9770*/  LEA.HI R153, R44, R153, RZ, 0x4 ;  /* 0x000000992c997211 */ /* 0x000fe400078f20ff */
[----:B------:R-:W-:Y:S02]  /*9780*/  ISETP.GE.AND P4, PT, R185, R122, PT ;  /* 0x0000007ab900720c */ /* 0x000fe40003f86270 */
[----:B------:R-:W-:Y:S02]  /*9790*/  LEA.HI.SX32 R153, R153, R20, 0x1c ;  /* 0x0000001499997211 */ /* 0x000fe400078fe2ff */
[----:B------:R-:W-:Y:S02]  /*97a0*/  LEA R52, P0, R53, R120, 0x1 ;  /* 0x0000007835347211 */ /* 0x000fe400078008ff */
[----:B------:R-:W-:Y:S01]  /*97b0*/  SHF.R.S32.HI R44, RZ, 0x1f, R153 ;  /* 0x0000001fff2c7819 */ /* 0x000fe20000011499 */
[----:B------:R-:W-:Y:S01]  /*97c0*/  IMAD.SHL.U32 R54, R153, 0x8, RZ ;  /* 0x0000000899367824 */ /* 0x000fe200078e00ff */
[----:B------:R-:W-:-:S02]  /*97d0*/  LEA.HI.X R53, R53, R121, R58, 0x1, P0 ;  /* 0x0000007935357211 */ /* 0x000fc400000f0c3a */
[----:B------:R-:W-:Y:S02]  /*97e0*/  LEA.HI R44, R44, R153, RZ, 0x3 ;  /* 0x000000992c2c7211 */ /* 0x000fe400078f18ff */
[----:B------:R-:W-:-:S03]  /*97f0*/  LOP3.LUT R45, R187, 0x38, R54, 0xf8, !PT ;  /* 0x00000038bb2d7812 */ /* 0x000fc600078ef836 */
[----:B------:R-:W-:Y:S01]  /*9800*/  IMAD.SHL.U32 R46, R44, 0x400, RZ ;  /* 0x000004002c2e7824 */ /* 0x000fe200078e00ff */
[----:B------:R-:W-:Y:S01]  /*9810*/  LOP3.LUT R44, R45, R218, RZ, 0x3c, !PT ;  /* 0x000000da2d2c7212 */ /* 0x000fe200078e3cff */
[----:B------:R-:W-:-:S03]  /*9820*/  IMAD R45, R18, 0x6000, R135 ;  /* 0x00006000122d7824 */ /* 0x000fc600078e0287 */
[----:B------:R-:W-:Y:S01]  /*9830*/  LOP3.LUT R46, R46, 0x7fffe000, RZ, 0xc0, !PT ;  /* 0x7fffe0002e2e7812 */ /* 0x000fe200078ec0ff */
[----:B------:R-:W-:-:S03]  /*9840*/  IMAD R45, R45, 0x2, R2 ;  /* 0x000000022d2d7824 */ /* 0x000fc600078e0202 */
[----:B------:R-:W-:-:S05]  /*9850*/  IADD3 R47, R44, R46, R193 ;  /* 0x0000002e2c2f7210 */ /* 0x000fca0007ffe0c1 */
[----:B------:R-:W-:-:S04]  /*9860*/  IMAD R47, R18, 0x6000, R47 ;  /* 0x00006000122f7824 */ /* 0x000fc800078e022f */
[----:B------:R-:W-:Y:S02]  /*9870*/  IMAD R48, R47, 0x2, R2 ;  /* 0x000000022f307824 */ /* 0x000fe400078e0202 */
[----:B------:R-:W2:Y:S04]  /*9880*/  LDS.128 R44, [R45+0x1c400] ;  /* 0x01c400002d2c7984 */ /* 0x000ea80000000c00 */
[----:B------:R-:W3:Y:S01]  /*9890*/  LDS.128 R48, [R48+0x1c400] ;  /* 0x01c4000030307984 */ /* 0x000ee20000000c00 */
[----:B------:R-:W-:Y:S05]  /*98a0*/  @P4 BRA `(.L_x_542) ;  /* 0x0000000400684947 */ /* 0x000fea0003800000 */
[--C-:B------:R-:W-:Y:S01]  /*98b0*/  SHF.R.U64 R73, R68, 0x10, R69.reuse ;  /* 0x0000001044497819 */ /* 0x100fe20000001245 */
[----:B---3--:R-:W-:Y:S01]  /*98c0*/  IMAD.U32 R60, R49, 0x10000, RZ ;  /* 0x00010000313c7824 */ /* 0x008fe200078e00ff */
[----:B------:R-:W-:Y:S01]  /*98d0*/  SHF.R.U32.HI R68, RZ, 0x10, R69 ;  /* 0x00000010ff447819 */ /* 0x000fe20000011645 */
[----:B--2---:R-:W-:Y:S01]  /*98e0*/  IMAD.U32 R55, R45, 0x10000, RZ ;  /* 0x000100002d377824 */ /* 0x004fe200078e00ff */
[--C-:B------:R-:W-:Y:S01]  /*98f0*/  SHF.R.U64 R69, R80, 0x10, R81.reuse ;  /* 0x0000001050457819 */ /* 0x100fe20000001251 */
[----:B------:R-:W-:Y:S01]  /*9900*/  IMAD.U32 R62, R51, 0x10000, RZ ;  /* 0x00010000333e7824 */ /* 0x000fe200078e00ff */
[----:B------:R-:W-:Y:S01]  /*9910*/  SHF.R.U32.HI R80, RZ, 0x10, R81 ;  /* 0x00000010ff507819 */ /* 0x000fe20000011651 */
[----:B------:R-:W-:Y:S01]  /*9920*/  IMAD.U32 R58, R48, 0x10000, RZ ;  /* 0x00010000303a7824 */ /* 0x000fe200078e00ff */
[----:B------:R-:W-:Y:S02]  /*9930*/  SHF.R.U64 R65, R70, 0x10, R71 ;  /* 0x0000001046417819 */ /* 0x000fe40000001247 */
[----:B------:R-:W-:-:S02]  /*9940*/  PRMT R163, R163, 0x5410, R80 ;  /* 0x00005410a3a37816 */ /* 0x000fc40000000050 */
[----:B------:R-:W-:Y:S02]  /*9950*/  PRMT R159, R159, 0x5410, R68 ;  /* 0x000054109f9f7816 */ /* 0x000fe40000000044 */
[----:B------:R-:W-:Y:S02]  /*9960*/  SHF.R.U64 R67, R82, 0x10, R83 ;  /* 0x0000001052437819 */ /* 0x000fe40000001253 */
[----:B------:R-:W-:Y:S01]  /*9970*/  PRMT R156, R156, 0x5410, R65 ;  /* 0x000054109c9c7816 */ /* 0x000fe20000000041 */
[----:B------:R-:W-:Y:S01]  /*9980*/  IMAD.U32 R65, R163, 0x10000, RZ ;  /* 0x00010000a3417824 */ /* 0x000fe200078e00ff */
[----:B------:R-:W-:Y:S01]  /*9990*/  SHF.R.U32.HI R70, RZ, 0x10, R71 ;  /* 0x00000010ff467819 */ /* 0x000fe20000011647 */
[----:B------:R-:W-:Y:S01]  /*99a0*/  IMAD.U32 R64, R159, 0x10000, RZ ;  /* 0x000100009f407824 */ /* 0x000fe200078e00ff */
[----:B------:R-:W-:Y:S01]  /*99b0*/  SHF.R.U32.HI R82, RZ, 0x10, R83 ;  /* 0x00000010ff527819 */ /* 0x000fe20000011653 */
[----:B------:R-:W-:Y:S01]  /*99c0*/  FMUL.FTZ R68, R60, R65 ;  /* 0x000000413c447220 */ /* 0x000fe20000410000 */
[----:B------:R-:W-:-:S02]  /*99d0*/  LOP3.LUT R61, R49, 0xffff0000, RZ, 0xc0, !PT ;  /* 0xffff0000313d7812 */ /* 0x000fc400078ec0ff */
[----:B------:R-:W-:Y:S01]  /*99e0*/  PRMT R157, R157, 0x5410, R70 ;  /* 0x000054109d9d7816 */ /* 0x000fe20000000046 */
[-C--:B------:R-:W-:Y:S01]  /*99f0*/  FMUL.FTZ R70, R60, R64.reuse ;  /* 0x000000403c467220 */ /* 0x080fe20000410000 */
[----:B------:R-:W-:Y:S01]  /*9a00*/  PRMT R161, R161, 0x5410, R82 ;  /* 0x00005410a1a17816 */ /* 0x000fe20000000052 */
[----:B------:R-:W-:Y:S01]  /*9a10*/  FFMA.FTZ R68, R55, R64, -R68 ;  /* 0x0000004037447223 */ /* 0x000fe20000010844 */
[----:B------:R-:W-:Y:S01]  /*9a20*/  LOP3.LUT R66, R163, 0xffff0000, RZ, 0xc0, !PT ;  /* 0xffff0000a3427812 */ /* 0x000fe200078ec0ff */
[----:B------:R-:W-:Y:S01]  /*9a30*/  FFMA.FTZ R70, R55, R65, R70 ;  /* 0x0000004137467223 */ /* 0x000fe20000010046 */
[----:B------:R-:W-:Y:S01]  /*9a40*/  LOP3.LUT R60, R159, 0xffff0000, RZ, 0xc0, !PT ;  /* 0xffff00009f3c7812 */ /* 0x000fe200078ec0ff */
[----:B------:R-:W-:Y:S01]  /*9a50*/  IMAD.U32 R55, R157, 0x10000, RZ ;  /* 0x000100009d377824 */ /* 0x000fe200078e00ff */
[----:B------:R-:W-:Y:S01]  /*9a60*/  LOP3.LUT R57, R45, 0xffff0000, RZ, 0xc0, !PT ;  /* 0xffff00002d397812 */ /* 0x000fe200078ec0ff */
[----:B------:R-:W-:Y:S01]  /*9a70*/  FMUL.FTZ R64, R61, R66 ;  /* 0x000000423d407220 */ /* 0x000fe20000410000 */
[----:B------:R-:W-:Y:S01]  /*9a80*/  PRMT R160, R160, 0x5410, R67 ;  /* 0x00005410a0a07816 */ /* 0x000fe20000000043 */
[----:B------:R-:W-:Y:S01]  /*9a90*/  IMAD.U32 R67, R161, 0x10000, RZ ;  /* 0x00010000a1437824 */ /* 0x000fe200078e00ff */
[----:B------:R-:W-:Y:S01]  /*9aa0*/  LOP3.LUT R59, R48, 0xffff0000, RZ, 0xc0, !PT ;  /* 0xffff0000303b7812 */ /* 0x000fe200078ec0ff */
[----:B------:R-:W-:Y:S01]  /*9ab0*/  FMUL.FTZ R72, R61, R60 ;  /* 0x0000003c3d487220 */ /* 0x000fe20000410000 */
[----:B------:R-:W-:Y:S01]  /*9ac0*/  PRMT R162, R162, 0x5410, R69 ;  /* 0x00005410a2a27816 */ /* 0x000fe20000000045 */
[----:B------:R-:W-:-:S02]  /*9ad0*/  IMAD.U32 R48, R47, 0x10000, RZ ;  /* 0x000100002f307824 */ /* 0x000fc400078e00ff */
[----:B------:R-:W-:Y:S01]  /*9ae0*/  FFMA.FTZ R61, R57, R60, -R64 ;  /* 0x0000003c393d7223 */ /* 0x000fe20000010840 */
[C---:B------:R-:W-:Y:S01]  /*9af0*/  FMUL.FTZ R69, R62.reuse, R67 ;  /* 0x000000433e457220 */ /* 0x040fe20000410000 */
[----:B------:R-:W-:Y:S01]  /*9b00*/  LOP3.LUT R63, R51, 0xffff0000, RZ, 0xc0, !PT ;  /* 0xffff0000333f7812 */ /* 0x000fe200078ec0ff */
[-C--:B------:R-:W-:Y:S01]  /*9b10*/  FMUL.FTZ R62, R62, R55.reuse ;  /* 0x000000373e3e7220 */ /* 0x080fe20000410000 */
[----:B------:R-:W-:Y:S01]  /*9b20*/  LOP3.LUT R64, R161, 0xffff0000, RZ, 0xc0, !PT ;  /* 0xffff0000a1407812 */ /* 0x000fe200078ec0ff */
[----:B------:R-:W-:Y:S01]  /*9b30*/  FFMA.FTZ R69, R48, R55, -R69 ;  /* 0x0000003730457223 */ /* 0x000fe20000010845 */
[----:B------:R-:W-:Y:S01]  /*9b40*/  LOP3.LUT R60, R157, 0xffff0000, RZ, 0xc0, !PT ;  /* 0xffff00009d3c7812 */ /* 0x000fe200078ec0ff */
[----:B------:R-:W-:Y:S01]  /*9b50*/  FFMA.FTZ R65, R57, R66, R72 ;  /* 0x0000004239417223 */ /* 0x000fe20000010048 */
[----:B------:R-:W-:Y:S01]  /*9b60*/  PRMT R158, R158, 0x5410, R73 ;  /* 0x000054109e9e7816 */ /* 0x000fe20000000049 */
[----:B------:R-:W-:Y:S01]  /*9b70*/  FFMA.FTZ R67, R48, R67, R62 ;  /* 0x0000004330437223 */ /* 0x000fe2000001003e */
[----:B------:R-:W-:Y:S01]  /*9b80*/  LOP3.LUT R49, R47, 0xffff0000, RZ, 0xc0, !PT ;  /* 0xffff00002f317812 */ /* 0x000fe200078ec0ff */
[----:B------:R-:W-:-:S02]  /*9b90*/  IMAD.U32 R55, R162, 0x10000, RZ ;  /* 0x00010000a2377824 */ /* 0x000fc400078e00ff */
[C---:B------:R-:W-:Y:S01]  /*9ba0*/  FMUL.FTZ R62, R63.reuse, R64 ;  /* 0x000000403f3e7220 */ /* 0x040fe20000410000 */
[-C--:B------:R-:W-:Y:S01]  /*9bb0*/  FMUL.FTZ R72, R63, R60.reuse ;  /* 0x0000003c3f487220 */ /* 0x080fe20000410000 */
[----:B------:R-:W-:Y:S01]  /*9bc0*/  LOP3.LUT R162, R162, 0xffff0000, RZ, 0xc0, !PT ;  /* 0xffff0000a2a27812 */ /* 0x000fe200078ec0ff */
[----:B------:R-:W-:Y:S02]  /*9bd0*/  IMAD.U32 R48, R158, 0x10000, RZ ;  /* 0x000100009e307824 */ /* 0x000fe400078e00ff */
[C---:B------:R-:W-:Y:S01]  /*9be0*/  FFMA.FTZ R66, R49.reuse, R60, -R62 ;  /* 0x0000003c31427223 */ /* 0x040fe2000001083e */
[C---:B------:R-:W-:Y:S01]  /*9bf0*/  IMAD.U32 R45, R44.reuse, 0x10000, RZ ;  /* 0x000100002c2d7824 */ /* 0x040fe200078e00ff */
[----:B------:R-:W-:Y:S01]  /*9c00*/  LOP3.LUT R44, R44, 0xffff0000, RZ, 0xc0, !PT ;  /* 0xffff00002c2c7812 */ /* 0x000fe200078ec0ff */
[----:B------:R-:W-:Y:S01]  /*9c10*/  FFMA.FTZ R72, R49, R64, R72 ;  /* 0x0000004031487223 */ /* 0x000fe20000010048 */
[----:B------:R-:W-:Y:S01]  /*9c20*/  LOP3.LUT R158, R158, 0xffff0000, RZ, 0xc0, !PT ;  /* 0xffff00009e9e7812 */ /* 0x000fe200078ec0ff */
[CC--:B------:R-:W-:Y:S01]  /*9c30*/  FMUL.FTZ R60, R58.reuse, R55.reuse ;  /* 0x000000373a3c7220 */ /* 0x0c0fe20000410000 */
[----:B------:R-:W-:Y:S01]  /*9c40*/  FMUL.FTZ R49, R59, R162 ;  /* 0x000000a23b317220 */ /* 0x000fe20000410000 */
[-C--:B------:R-:W-:Y:S01]  /*9c50*/  FMUL.FTZ R58, R58, R48.reuse ;  /* 0x000000303a3a7220 */ /* 0x080fe20000410000 */
[----:B------:R-:W-:Y:S01]  /*9c60*/  SHF.L.U32 R51, R50, 0x10, RZ ;  /* 0x0000001032337819 */ /* 0x000fe200000006ff */
[C---:B------:R-:W-:Y:S01]  /*9c70*/  FFMA.FTZ R60, R45.reuse, R48, -R60 ;  /* 0x000000302d3c7223 */ /* 0x040fe2000001083c */
[-C--:B------:R-:W-:Y:S01]  /*9c80*/  FFMA.FTZ R57, R44, R158.reuse, -R49 ;  /* 0x0000009e2c397223 */ /* 0x080fe20000010831 */
[----:B------:R-:W-:Y:S01]  /*9c90*/  LOP3.LUT R50, R50, 0xffff0000, RZ, 0xc0, !PT ;  /* 0xffff000032327812 */ /* 0x000fe200078ec0ff */
[----:B------:R-:W-:Y:S01]  /*9ca0*/  FFMA.FTZ R55, R45, R55, R58 ;  /* 0x000000372d377223 */ /* 0x000fe2000001003a */
[----:B------:R-:W-:Y:S01]  /*9cb0*/  FMUL.FTZ R59, R59, R158 ;  /* 0x0000009e3b3b7220 */ /* 0x000fe20000410000 */
[C---:B------:R-:W-:Y:S01]  /*9cc0*/  LOP3.LUT R49, R160.reuse, 0xffff0000, RZ, 0xc0, !PT ;  /* 0xffff0000a0317812 */ /* 0x040fe200078ec0ff */
[----:B------:R-:W-:Y:S01]  /*9cd0*/  IMAD.U32 R58, R160, 0x10000, RZ ;  /* 0x00010000a03a7824 */ /* 0x000fe200078e00ff */
[C---:B------:R-:W-:Y:S01]  /*9ce0*/  LOP3.LUT R45, R156.reuse, 0xffff0000, RZ, 0xc0, !PT ;  /* 0xffff00009c2d7812 */ /* 0x040fe200078ec0ff */
[----:B------:R-:W-:-:S02]  /*9cf0*/  IMAD.U32 R48, R156, 0x10000, RZ ;  /* 0x000100009c307824 */ /* 0x000fc400078e00ff */
[----:B------:R-:W-:Y:S01]  /*9d00*/  FFMA.FTZ R44, R44, R162, R59 ;  /* 0x000000a22c2c7223 */ /* 0x000fe2000001003b */
[C---:B------:R-:W-:Y:S01]  /*9d10*/  IMAD.U32 R47, R46.reuse, 0x10000, RZ ;  /* 0x000100002e2f7824 */ /* 0x040fe200078e00ff */
[----:B------:R-:W-:Y:S01]  /*9d20*/  LOP3.LUT R46, R46, 0xffff0000, RZ, 0xc0, !PT ;  /* 0xffff00002e2e7812 */ /* 0x000fe200078ec0ff */
[C---:B------:R-:W-:Y:S01]  /*9d30*/  FMUL.FTZ R62, R51.reuse, R58 ;  /* 0x0000003a333e7220 */ /* 0x040fe20000410000 */
[C---:B------:R-:W-:Y:S01]  /*9d40*/  FMUL.FTZ R59, R50.reuse, R49 ;  /* 0x00000031323b7220 */ /* 0x040fe20000410000 */
[-C--:B------:R-:W-:Y:S01]  /*9d50*/  FMUL.FTZ R51, R51, R48.reuse ;  /* 0x0000003033337220 */ /* 0x080fe20000410000 */
[-C--:B------:R-:W-:Y:S01]  /*9d60*/  FMUL.FTZ R50, R50, R45.reuse ;  /* 0x0000002d32327220 */ /* 0x080fe20000410000 */
[C---:B------:R-:W-:Y:S01]  /*9d70*/  FFMA.FTZ R62, R47.reuse, R48, -R62 ;  /* 0x000000302f3e7223 */ /* 0x040fe2000001083e */
[C---:B------:R-:W-:Y:S01]  /*9d80*/  FFMA.FTZ R59, R46.reuse, R45, -R59 ;  /* 0x0000002d2e3b7223 */ /* 0x040fe2000001083b */
        /* <DEDUP_REMOVED lines=12> */
.L_x_542:
[----:B------:R-:W-:Y:S05]  /*9e50*/  BSYNC B1 ;  /* 0x0000000000017941 */ /* 0x000fea0003800000 */
.L_x_541:
[----:B--2---:R2:W-:Y:S01]  /*9e60*/  STG.E.128 desc[UR36][R52.64], R44 ;  /* 0x0000002c34007986 */ /* 0x0045e2000c101d24 */
[----:B------:R-:W-:-:S13]  /*9e70*/  ISETP.GE.AND P0, PT, R54, R151, PT ;  /* 0x000000973600720c */ /* 0x000fda0003f06270 */
[----:B------:R-:W-:Y:S05]  /*9e80*/  @P0 BRA `(.L_x_491) ;  /* 0x0000000000f00947 */ /* 0x000fea0003800000 */
[--C-:B------:R-:W-:Y:S02]  /*9e90*/  IADD3 R132, P0, P4, R104, R132, R54.reuse ;  /* 0x0000008468847210 */ /* 0x100fe40007c1e036 */
[----:B------:R-:W-:-:S04]  /*9ea0*/  SHF.R.S32.HI R54, RZ, 0x1f, R54 ;  /* 0x0000001fff367819 */ /* 0x000fc80000011436 */
[----:B------:R-:W-:Y:S02]  /*9eb0*/  IADD3.X R56, R101, R56, R54, P0, P4 ;  /* 0x0000003865387210 */ /* 0x000fe400007e8436 */
[----:B------:R-:W-:-:S04]  /*9ec0*/  LEA R120, P0, R132, R120, 0x1 ;  /* 0x0000007884787211 */ /* 0x000fc800078008ff */
[----:B------:R-:W-:-:S05]  /*9ed0*/  LEA.HI.X R121, R132, R121, R56, 0x1, P0 ;  /* 0x0000007984797211 */ /* 0x000fca00000f0c38 */
[----:B---3--:R3:W-:Y:S01]  /*9ee0*/  STG.E.128 desc[UR36][R120.64], R48 ;  /* 0x0000003078007986 */ /* 0x0087e2000c101d24 */
[----:B------:R-:W-:Y:S05]  /*9ef0*/  BRA `(.L_x_491) ;  /* 0x0000000000d47947 */ /* 0x000fea0003800000 */
.L_x_458:
[----:B------:R-:W-:-:S13]  /*9f00*/  ISETP.NE.AND P1, PT, R188, 0x3, PT ;  /* 0x00000003bc00780c */ /* 0x000fda0003f25270 */
[----:B------:R-:W-:Y:S05]  /*9f10*/  @!P1 BRA `(.L_x_543) ;  /* 0x0000000000049947 */ /* 0x000fea0003800000 */
[----:B------:R-:W-:Y:S01]  /*9f20*/  BPT.TRAP 0x1 ;  /* 0x000000040000795c */ /* 0x000fe20000300000 */
.L_x_543:
[----:B------:R-:W-:Y:S01]  /*9f30*/  IMAD R3, R18, 0x8, R2 ;  /* 0x0000000812037824 */ /* 0x000fe200078e0202 */
[----:B------:R-:W-:Y:S01]  /*9f40*/  SHF.L.U32 R0, R186, 0x1f, RZ ;  /* 0x0000001fba007819 */ /* 0x000fe200000006ff */
[----:B------:R-:W-:Y:S01]  /*9f50*/  IMAD R4, R26, -0x80, R27 ;  /* 0xffffff801a047824 */ /* 0x000fe200078e021b */
[----:B------:R-:W-:Y:S02]  /*9f60*/  BSSY B1, `(.L_x_544) ;  /* 0x0000005000017945 */ /* 0x000fe40003800000 */
[----:B------:R-:W0:Y:S02]  /*9f70*/  SYNCS.PHASECHK.TRANS64.TRYWAIT P4, [R3+URZ+0x34890], R0 ;  /* 0x03489000030075a7 */ /* 0x000e24000808017f */
[----:B------:R-:W-:-:S04]  /*9f80*/  VIMNMX R4, R4, 0x80, PT ;  /* 0x0000008004047848 */ /* 0x000fc80003fe0100 */
[----:B------:R-:W-:Y:S01]  /*9f90*/  ISETP.GE.AND P0, PT, R19, R4, PT ;  /* 0x000000041300720c */ /* 0x000fe20003f06270 */
[----:B0-----:R-:W-:-:S12]  /*9fa0*/  @!P4 BRA `(.L_x_545) ;  /* 0x00000150003cc947 */ /* 0x001fd80003800000 */
.L_x_768:
[----:B------:R-:W-:Y:S05]  /*9fb0*/  BSYNC B1 ;  /* 0x0000000000017941 */ /* 0x000fea0003800000 */
.L_x_544:
[----:B------:R-:W-:Y:S04]  /*9fc0*/  BSSY B1, `(.L_x_546) ;  /* 0x0000014000017945 */ /* 0x000fe80003800000 */
[----:B------:R-:W-:Y:S05]  /*9fd0*/  @P0 BRA `(.L_x_547) ;  /* 0x0000000000480947 */ /* 0x000fea0003800000 */
[----:B------:R-:W-:Y:S02]  /*9fe0*/  ISETP.NE.AND P4, PT, R14, RZ, PT ;  /* 0x000000ff0e00720c */ /* 0x000fe40003f85270 */
[----:B------:R-:W-:-:S11]  /*9ff0*/  ISETP.NE.AND P0, PT, R10, RZ, PT ;  /* 0x000000ff0a00720c */ /* 0x000fd60003f05270 */
[----:B------:R-:W1:Y:S04]  /*a000*/  @P4 LDS.128 R44, [R55] ;  /* 0x00000000372c4984 */ /* 0x000e680000000c00 */
[----:B------:R-:W2:Y:S04]  /*a010*/  @P0 LDS.128 R48, [R54] ;  /* 0x0000000036300984 */ /* 0x000ea80000000c00 */
[----:B-1----:R-:W-:Y:S01]  /*a020*/  @P4 STG.E.128 desc[UR36][R56.64], R44 ;  /* 0x0000002c38004986 */ /* 0x002fe2000c101d24 */
[----:B------:R-:W-:-:S03]  /*a030*/  ISETP.NE.AND P4, PT, R9, RZ, PT ;  /* 0x000000ff0900720c */ /* 0x000fc60003f85270 */
[----:B--2---:R-:W-:Y:S01]  /*a040*/  @P0 STG.E.128 desc[UR36][R56.64+0x40], R48 ;  /* 0x0000403038000986 */ /* 0x004fe2000c101d24 */
[----:B------:R-:W-:-:S09]  /*a050*/  ISETP.NE.AND P0, PT, R8, RZ, PT ;  /* 0x000000ff0800720c */ /* 0x000fd20003f05270 */
[----:B------:R-:W1:Y:S04]  /*a060*/  @P4 LDS.128 R44, [R55+0x4000] ;  /* 0x00400000372c4984 */ /* 0x000e680000000c00 */
[----:B------:R-:W2:Y:S04]  /*a070*/  @P0 LDS.128 R48, [R54+0x4000] ;  /* 0x0040000036300984 */ /* 0x000ea80000000c00 */
[----:B-1----:R-:W-:Y:S01]  /*a080*/  @P4 STG.E.128 desc[UR36][R56.64+0x80], R44 ;  /* 0x0000802c38004986 */ /* 0x002fe2000c101d24 */
[----:B------:R-:W-:-:S03]  /*a090*/  ISETP.NE.AND P4, PT, R6, RZ, PT ;  /* 0x000000ff0600720c */ /* 0x000fc60003f85270 */
[----:B--2---:R-:W-:Y:S01]  /*a0a0*/  @P0 STG.E.128 desc[UR36][R56.64+0xc0], R48 ;  /* 0x0000c03038000986 */ /* 0x004fe2000c101d24 */
[----:B------:R-:W-:-:S09]  /*a0b0*/  ISETP.NE.AND P0, PT, R7, RZ, PT ;  /* 0x000000ff0700720c */ /* 0x000fd20003f05270 */
[----:B------:R-:W1:Y:S04]  /*a0c0*/  @P4 LDS.128 R48, [R54+0x8000] ;  /* 0x0080000036304984 */ /* 0x000e680000000c00 */
[----:B------:R-:W2:Y:S04]  /*a0d0*/  @P0 LDS.128 R44, [R55+0x8000] ;  /* 0x00800000372c0984 */ /* 0x000ea80000000c00 */
[----:B-1----:R1:W-:Y:S04]  /*a0e0*/  @P4 STG.E.128 desc[UR36][R56.64+0x140], R48 ;  /* 0x0001403038004986 */ /* 0x0023e8000c101d24 */
[----:B--2---:R1:W-:Y:S02]  /*a0f0*/  @P0 STG.E.128 desc[UR36][R56.64+0x100], R44 ;  /* 0x0001002c38000986 */ /* 0x0043e4000c101d24 */
.L_x_547:
[----:B------:R-:W-:Y:S05]  /*a100*/  BSYNC B1 ;  /* 0x0000000000017941 */ /* 0x000fea0003800000 */
.L_x_546:
[----:B------:R-:W-:-:S13]  /*a110*/  ISETP.GE.AND P0, PT, R202, R4, PT ;  /* 0x00000004ca00720c */ /* 0x000fda0003f06270 */
[----:B------:R-:W-:Y:S05]  /*a120*/  @P0 BRA `(.L_x_491) ;  /* 0x0000000000480947 */ /* 0x000fea0003800000 */
[----:B------:R-:W-:Y:S02]  /*a130*/  ISETP.NE.AND P4, PT, R14, RZ, PT ;  /* 0x000000ff0e00720c */ /* 0x000fe40003f85270 */
[----:B------:R-:W-:-:S11]  /*a140*/  ISETP.NE.AND P0, PT, R9, RZ, PT ;  /* 0x000000ff0900720c */ /* 0x000fd60003f05270 */
[----:B-1----:R-:W1:Y:S04]  /*a150*/  @P4 LDS.128 R44, [R55+0x2000] ;  /* 0x00200000372c4984 */ /* 0x002e680000000c00 */
[----:B------:R-:W2:Y:S04]  /*a160*/  @P0 LDS.128 R48, [R55+0x6000] ;  /* 0x0060000037300984 */ /* 0x000ea80000000c00 */
        /* <DEDUP_REMOVED lines=14> */
.L_x_491:
[----:B------:R-:W-:Y:S05]  /*a250*/  BSYNC B0 ;  /* 0x0000000000007941 */ /* 0x000fea0003800000 */
.L_x_457:
[----:B-1234-:R-:W1:Y:S01]  /*a260*/  S2R R44, SR_TID.X ;  /* 0x00000000002c7919 */ /* 0x01ee620000002100 */
[----:B------:R-:W-:Y:S01]  /*a270*/  @!PT LDS RZ, [RZ] ;  /* 0x00000000fffff984 */ /* 0x000fe20000000800 */
[----:B------:R-:W-:Y:S01]  /*a280*/  @!PT LDS RZ, [RZ] ;  /* 0x00000000fffff984 */ /* 0x000fe20000000800 */
[----:B------:R-:W-:Y:S01]  /*a290*/  @!PT LDS RZ, [RZ] ;  /* 0x00000000fffff984 */ /* 0x000fe20000000800 */
[----:B------:R-:W-:Y:S01]  /*a2a0*/  @!PT LDS RZ, [RZ] ;  /* 0x00000000fffff984 */ /* 0x000fe20000000800 */
[----:B------:R2:W-:Y:S06]  /*a2b0*/  MEMBAR.ALL.CTA ;  /* 0x0000000000007992 */ /* 0x0005ec0000008000 */
[----:B--2---:R-:W2:Y:S01]  /*a2c0*/  FENCE.VIEW.ASYNC.S ;  /* 0x00000000000073c6 */ /* 0x004ea20000000000 */
[----:B------:R-:W-:Y:S05]  /*a2d0*/  WARPSYNC.ALL ;  /* 0x0000000000007948 */ /* 0x000fea0003800000 */
[----:B------:R-:W-:Y:S01]  /*a2e0*/  BSSY B0, `(.L_x_548) ;  /* 0x0000009000007945 */ /* 0x000fe20003800000 */
[----:B-1----:R-:W-:Y:S01]  /*a2f0*/  LOP3.LUT R44, R44, 0x7f, RZ, 0xc0, !PT ;  /* 0x0000007f2c2c7812 */ /* 0x002fe200078ec0ff */
[----:B--2---:R1:W-:Y:S03]  /*a300*/  BAR.SYNC.DEFER_BLOCKING R155, 0x80 ;  /* 0x0002009b0000751d */ /* 0x0043e60000010000 */
[----:B------:R-:W-:-:S13]  /*a310*/  ISETP.NE.AND P0, PT, R44, RZ, PT ;  /* 0x000000ff2c00720c */ /* 0x000fda0003f05270 */
[----:B------:R-:W-:-:S05]  /*a320*/  @!P0 VIADD R44, R3, 0x348a0 ;  /* 0x000348a0032c8836 */ /* 0x000fca0000000000 */
[----:B------:R-:W-:-:S04]  /*a330*/  @!P0 PRMT R44, RZ, 0x654, R44 ;  /* 0x00000654ff2c8816 */ /* 0x000fc8000000002c */
[----:B------:R1:W-:Y:S01]  /*a340*/  @!P0 SYNCS.ARRIVE.TRANS64.RED.A1T0 RZ, [R44+URZ], RZ ;  /* 0x000000ff2cff89a7 */ /* 0x0003e2000810043f */
[----:B------:R-:W-:Y:S05]  /*a350*/  @!P1 BRA `(.L_x_549) ;  /* 0x0000000000049947 */ /* 0x000fea0003800000 */
[----:B------:R-:W-:Y:S01]  /*a360*/  BPT.TRAP 0x1 ;  /* 0x000000040000795c */ /* 0x000fe20000300000 */
.L_x_549:
[----:B------:R-:W-:Y:S05]  /*a370*/  BSYNC B0 ;  /* 0x0000000000007941 */ /* 0x000fea0003800000 */
.L_x_548:
[----:B------:R-:W2:Y:S01]  /*a380*/  SYNCS.PHASECHK.TRANS64.TRYWAIT P4, [R3+URZ+0x348b0], R0 ;  /* 0x0348b000030075a7 */ /* 0x000ea2000808017f */
[----:B------:R-:W-:Y:S01]  /*a390*/  IMAD R45, R18, 0x4000, R35 ;  /* 0x00004000122d7824 */ /* 0x000fe200078e0223 */
[----:B------:R-:W-:Y:S01]  /*a3a0*/  ULDC.64 UR60, c[0x0][0x318] ;  /* 0x0000c600003c7ab9 */ /* 0x000fe20000000a00 */
[----:B------:R-:W-:Y:S01]  /*a3b0*/  ULDC.64 UR38, c[0x0][0x308] ;  /* 0x0000c20000267ab9 */ /* 0x000fe20000000a00 */
[----:B------:R-:W-:Y:S01]  /*a3c0*/  BSSY B0, `(.L_x_550) ;  /* 0x0000004000007945 */ /* 0x000fe20003800000 */
[----:B------:R-:W-:Y:S01]  /*a3d0*/  ISETP.GE.AND P1, PT, R19, R4, PT ;  /* 0x000000041300720c */ /* 0x000fe20003f26270 */
[----:B------:R-:W-:Y:S02]  /*a3e0*/  IMAD.IADD R47, R124, 0x1, R45 ;  /* 0x000000017c2f7824 */ /* 0x000fe400078e022d */
[----:B--2---:R-:W-:Y:S10]  /*a3f0*/  @!P4 BRA `(.L_x_551) ;  /* 0x0000014c003cc947 */ /* 0x004ff40003800000 */
.L_x_769:
[----:B------:R-:W-:Y:S05]  /*a400*/  BSYNC B0 ;  /* 0x0000000000007941 */ /* 0x000fea0003800000 */
.L_x_550:
[----:B------:R-:W-:Y:S01]  /*a410*/  BSSY B0, `(.L_x_552) ;  /* 0x000001a000007945 */ /* 0x000fe20003800000 */
[----:B0-2---:R-:W-:Y:S02]  /*a420*/  IMAD R0, R45, 0x2, R24 ;  /* 0x000000022d007824 */ /* 0x005fe400078e0218 */
[----:B------:R-:W-:-:S04]  /*a430*/  IMAD.WIDE R52, R26, 0x80, R116 ;  /* 0x000000801a347825 */ /* 0x000fc800078e0274 */
[----:B------:R-:W-:Y:S01]  /*a440*/  IMAD R56, R47, 0x2, R24 ;  /* 0x000000022f387824 */ /* 0x000fe200078e0218 */
[----:B------:R-:W-:Y:S06]  /*a450*/  @P1 BRA `(.L_x_553) ;  /* 0x0000000000541947 */ /* 0x000fec0003800000 */
[----:B------:R-:W-:Y:S01]  /*a460*/  IMAD R47, R53, UR60, RZ ;  /* 0x0000003c352f7c24 */ /* 0x000fe2000f8e02ff */
[----:B------:R-:W-:Y:S01]  /*a470*/  ULDC UR4, c[0x0][0x310] ;  /* 0x0000c40000047ab9 */ /* 0x000fe20000000800 */
[----:B-1----:R-:W-:Y:S01]  /*a480*/  IMAD.MOV.U32 R44, RZ, RZ, R106 ;  /* 0x000000ffff2c7224 */ /* 0x002fe200078e006a */
[----:B------:R-:W-:Y:S01]  /*a490*/  ISETP.GE.AND P4, PT, R22, UR4, PT ;  /* 0x0000000416007c0c */ /* 0x000fe2000bf86270 */
[----:B------:R-:W-:Y:S02]  /*a4a0*/  IMAD.MOV.U32 R45, RZ, RZ, R5 ;  /* 0x000000ffff2d7224 */ /* 0x000fe400078e0005 */
[C---:B------:R-:W-:Y:S02]  /*a4b0*/  IMAD R47, R52.reuse, UR61, R47 ;  /* 0x0000003d342f7c24 */ /* 0x040fe4000f8e022f */
[----:B------:R-:W-:-:S04]  /*a4c0*/  IMAD.WIDE.U32 R44, R52, UR60, R44 ;  /* 0x0000003c342c7c25 */ /* 0x000fc8000f8e002c */
[----:B------:R-:W-:Y:S01]  /*a4d0*/  IMAD.IADD R45, R45, 0x1, R47 ;  /* 0x000000012d2d7824 */ /* 0x000fe200078e022f */
[----:B------:R-:W-:-:S04]  /*a4e0*/  LEA R54, P1, R44, UR38, 0x1 ;  /* 0x000000262c367c11 */ /* 0x000fc8000f8208ff */
[----:B------:R-:W-:Y:S02]  /*a4f0*/  LEA.HI.X R55, R44, UR39, R45, 0x1, P1 ;  /* 0x000000272c377c11 */ /* 0x000fe400088f0c2d */
[----:B------:R-:W-:Y:S01]  /*a500*/  ISETP.GE.AND P1, PT, R184, UR4, PT ;  /* 0x00000004b8007c0c */ /* 0x000fe2000bf26270 */
[----:B------:R-:W0:-:S12]  /*a510*/  @!P4 LDS.128 R44, [R0] ;  /* 0x00000000002cc984 */ /* 0x000e180000000c00 */
[----:B------:R-:W1:Y:S04]  /*a520*/  @!P1 LDS.128 R48, [R56] ;  /* 0x0000000038309984 */ /* 0x000e680000000c00 */
[----:B0-----:R-:W-:Y:S01]  /*a530*/  @!P4 STG.E.128 desc[UR36][R54.64], R44 ;  /* 0x0000002c3600c986 */ /* 0x001fe2000c101d24 */
[----:B------:R-:W-:-:S03]  /*a540*/  ISETP.GE.AND P4, PT, R185, UR4, PT ;  /* 0x00000004b9007c0c */ /* 0x000fc6000bf86270 */
[----:B-1----:R-:W-:Y:S01]  /*a550*/  @!P1 STG.E.128 desc[UR36][R54.64+0x40], R48 ;  /* 0x0000403036009986 */ /* 0x002fe2000c101d24 */
[----:B------:R-:W-:-:S09]  /*a560*/  ISETP.GE.AND P1, PT, R102, UR4, PT ;  /* 0x0000000466007c0c */ /* 0x000fd2000bf26270 */
[----:B------:R-:W0:Y:S04]  /*a570*/  @!P4 LDS.128 R44, [R0+0x4000] ;  /* 0x00400000002cc984 */ /* 0x000e280000000c00 */
[----:B------:R-:W1:Y:S04]  /*a580*/  @!P1 LDS.128 R48, [R56+0x4000] ;  /* 0x0040000038309984 */ /* 0x000e680000000c00 */
[----:B0-----:R0:W-:Y:S04]  /*a590*/  @!P4 STG.E.128 desc[UR36][R54.64+0x80], R44 ;  /* 0x0000802c3600c986 */ /* 0x0011e8000c101d24 */
[----:B-1----:R0:W-:Y:S02]  /*a5a0*/  @!P1 STG.E.128 desc[UR36][R54.64+0xc0], R48 ;  /* 0x0000c03036009986 */ /* 0x0021e4000c101d24 */
.L_x_553:
[----:B------:R-:W-:Y:S05]  /*a5b0*/  BSYNC B0 ;  /* 0x0000000000007941 */ /* 0x000fea0003800000 */
.L_x_552:
[----:B------:R-:W-:Y:S01]  /*a5c0*/  ISETP.GE.AND P1, PT, R202, R4, PT ;  /* 0x00000004ca00720c */ /* 0x000fe20003f26270 */
[----:B------:R-:W-:-:S12]  /*a5d0*/  BSSY B0, `(.L_x_554) ;  /* 0x0000018000007945 */ /* 0x000fd80003800000 */
[----:B------:R-:W-:Y:S05]  /*a5e0*/  @P1 BRA `(.L_x_555) ;  /* 0x0000000000581947 */ /* 0x000fea0003800000 */
[----:B0-----:R-:W-:Y:S01]  /*a5f0*/  IADD3 R47, P1, R52, 0x40, RZ ;  /* 0x00000040342f7810 */ /* 0x001fe20007f3e0ff */
[----:B------:R-:W-:Y:S01]  /*a600*/  IMAD.MOV.U32 R4, RZ, RZ, R106 ;  /* 0x000000ffff047224 */ /* 0x000fe200078e006a */
[----:B------:R-:W-:Y:S02]  /*a610*/  ULDC UR4, c[0x0][0x310] ;  /* 0x0000c40000047ab9 */ /* 0x000fe40000000800 */
[----:B------:R-:W-:Y:S01]  /*a620*/  ISETP.GE.AND P4, PT, R22, UR4, PT ;  /* 0x0000000416007c0c */ /* 0x000fe2000bf86270 */
[----:B------:R-:W-:Y:S02]  /*a630*/  IMAD.X R52, RZ, RZ, R53, P1 ;  /* 0x000000ffff347224 */ /* 0x000fe400008e0635 */
[----:B-1----:R-:W-:-:S04]  /*a640*/  IMAD.WIDE.U32 R44, R47, UR60, R4 ;  /* 0x0000003c2f2c7c25 */ /* 0x002fc8000f8e0004 */
[----:B------:R-:W-:-:S04]  /*a650*/  IMAD R52, R52, UR60, RZ ;  /* 0x0000003c34347c24 */ /* 0x000fc8000f8e02ff */
[----:B------:R-:W-:Y:S01]  /*a660*/  IMAD R47, R47, UR61, R52 ;  /* 0x0000003d2f2f7c24 */ /* 0x000fe2000f8e0234 */
[----:B------:R-:W-:-:S03]  /*a670*/  LEA R52, P1, R44, UR38, 0x1 ;  /* 0x000000262c347c11 */ /* 0x000fc6000f8208ff */
[----:B------:R-:W-:-:S05]  /*a680*/  IMAD.IADD R45, R45, 0x1, R47 ;  /* 0x000000012d2d7824 */ /* 0x000fca00078e022f */
[----:B------:R-:W-:Y:S02]  /*a690*/  LEA.HI.X R53, R44, UR39, R45, 0x1, P1 ;  /* 0x000000272c357c11 */ /* 0x000fe400088f0c2d */
[----:B------:R-:W-:Y:S01]  /*a6a0*/  ISETP.GE.AND P1, PT, R185, UR4, PT ;  /* 0x00000004b9007c0c */ /* 0x000fe2000bf26270 */
[----:B------:R-:W0:-:S12]  /*a6b0*/  @!P4 LDS.128 R44, [R0+0x2000] ;  /* 0x00200000002cc984 */ /* 0x000e180000000c00 */
[----:B------:R-:W1:Y:S04]  /*a6c0*/  @!P1 LDS.128 R48, [R0+0x6000] ;  /* 0x0060000000309984 */ /* 0x000e680000000c00 */
        /* <DEDUP_REMOVED lines=8> */
.L_x_555:
[----:B------:R-:W-:Y:S05]  /*a750*/  BSYNC B0 ;  /* 0x0000000000007941 */ /* 0x000fea0003800000 */
.L_x_554:
[----:B------:R-:W-:Y:S01]  /*a760*/  @!PT LDS RZ, [RZ] ;  /* 0x00000000fffff984 */ /* 0x000fe20000000800 */
[----:B------:R-:W-:Y:S01]  /*a770*/  @!PT LDS RZ, [RZ] ;  /* 0x00000000fffff984 */ /* 0x000fe20000000800 */
[----:B------:R-:W-:Y:S01]  /*a780*/  @!PT LDS RZ, [RZ] ;  /* 0x00000000fffff984 */ /* 0x000fe20000000800 */
[----:B------:R-:W-:Y:S01]  /*a790*/  @!PT LDS RZ, [RZ] ;  /* 0x00000000fffff984 */ /* 0x000fe20000000800 */
[----:B------:R3:W-:Y:S06]  /*a7a0*/  MEMBAR.ALL.CTA ;  /* 0x0000000000007992 */ /* 0x0007ec0000008000 */
[----:B---3--:R-:W3:Y:S02]  /*a7b0*/  FENCE.VIEW.ASYNC.S ;  /* 0x00000000000073c6 */ /* 0x008ee40000000000 */
[----:B---3--:R3:W-:Y:S01]  /*a7c0*/  BAR.SYNC.DEFER_BLOCKING R155, 0x80 ;  /* 0x0002009b0000751d */ /* 0x0087e20000010000 */
[----:B------:R-:W-:Y:S01]  /*a7d0*/  ISETP.NE.AND P4, PT, R118, RZ, PT ;  /* 0x000000ff7600720c */ /* 0x000fe20003f85270 */
[----:B------:R-:W-:Y:S01]  /*a7e0*/  VIADD R18, R18, 0x1 ;  /* 0x0000000112127836 */ /* 0x000fe20000000000 */
[----:B------:R-:W-:-:S04]  /*a7f0*/  @!P0 IADD3 R3, R3, 0x348c0, RZ ;  /* 0x000348c003038810 */ /* 0x000fc80007ffe0ff */
[----:B------:R-:W-:Y:S02]  /*a800*/  @!P0 PRMT R3, RZ, 0x654, R3 ;  /* 0x00000654ff038816 */ /* 0x000fe40000000003 */
[----:B------:R-:W-:-:S04]  /*a810*/  ISETP.NE.AND P1, PT, R18, 0x2, PT ;  /* 0x000000021200780c */ /* 0x000fc80003f25270 */
[----:B------:R-:W-:Y:S01]  /*a820*/  SEL R18, R18, RZ, P1 ;  /* 0x000000ff12127207 */ /* 0x000fe20000800000 */
[----:B------:R4:W-:Y:S01]  /*a830*/  @!P0 SYNCS.ARRIVE.TRANS64.RED.A1T0 RZ, [R3+URZ], RZ ;  /* 0x000000ff03ff89a7 */ /* 0x0009e2000810043f */
[----:B------:R-:W-:Y:S02]  /*a840*/  PLOP3.LUT P0, PT, PT, PT, PT, 0x8, 0x0 ;  /* 0x000000000000781c */ /* 0x000fe40003f0e170 */
[----:B----4-:R-:W-:-:S04]  /*a850*/  SEL R3, RZ, 0x1, P1 ;  /* 0x00000001ff037807 */ /* 0x010fc80000800000 */
[----:B------:R-:W-:Y:S01]  /*a860*/  LOP3.LUT R186, R186, R3, RZ, 0x3c, !PT ;  /* 0x00000003baba7212 */ /* 0x000fe200078e3cff */
[----:B---3--:R-:W-:Y:S06]  /*a870*/  @P4 BRA `(.L_x_556) ;  /* 0xffffff7c00644947 */ /* 0x008fec000383ffff */
.L_x_452:
[----:B------:R-:W-:Y:S01]  /*a880*/  BSSY B0, `(.L_x_557) ;  /* 0x000002c000007945 */ /* 0x000fe20003800000 */
[----:B------:R-:W-:Y:S01]  /*a890*/  ISETP.GE.AND P2, PT, R152, 0x1, PT ;  /* 0x000000019800780c */ /* 0x000fe20003f46270 */
[----:B------:R-:W-:Y:S01]  /*a8a0*/  IMAD.MOV.U32 R3, RZ, RZ, RZ ;  /* 0x000000ffff037224 */ /* 0x000fe200078e00ff */
[----:B------:R-:W-:Y:S01]  /*a8b0*/  PLOP3.LUT P1, PT, PT, PT, PT, 0x80, 0x0 ;  /* 0x000000000000781c */ /* 0x000fe20003f2f070 */
[----:B------:R-:W-:Y:S01]  /*a8c0*/  IMAD.MOV.U32 R0, RZ, RZ, RZ ;  /* 0x000000ffff007224 */ /* 0x000fe200078e00ff */
[----:B------:R-:W-:Y:S02]  /*a8d0*/  CS2R R86, SRZ ;  /* 0x0000000000567805 */ /* 0x000fe4000001ff00 */
[----:B------:R-:W-:Y:S02]  /*a8e0*/  CS2R R84, SRZ ;  /* 0x0000000000547805 */ /* 0x000fe4000001ff00 */
[----:B------:R-:W-:Y:S02]  /*a8f0*/  CS2R R82, SRZ ;  /* 0x0000000000527805 */ /* 0x000fe4000001ff00 */
[----:B------:R-:W-:Y:S01]  /*a900*/  CS2R R80, SRZ ;  /* 0x0000000000507805 */ /* 0x000fe2000001ff00 */
[----:B------:R-:W-:Y:S01]  /*a910*/  IMAD.MOV.U32 R35, RZ, RZ, RZ ;  /* 0x000000ffff237224 */ /* 0x000fe200078e00ff */
[----:B------:R-:W-:Y:S01]  /*a920*/  CS2R R76, SRZ ;  /* 0x00000000004c7805 */ /* 0x000fe2000001ff00 */
[----:B------:R-:W-:Y:S01]  /*a930*/  IMAD.MOV.U32 R78, RZ, RZ, RZ ;  /* 0x000000ffff4e7224 */ /* 0x000fe200078e00ff */
[----:B------:R-:W-:Y:S01]  /*a940*/  CS2R R74, SRZ ;  /* 0x00000000004a7805 */ /* 0x000fe2000001ff00 */
[----:B------:R-:W-:Y:S01]  /*a950*/  IMAD.MOV.U32 R73, RZ, RZ, RZ ;  /* 0x000000ffff497224 */ /* 0x000fe200078e00ff */
[----:B------:R-:W-:-:S02]  /*a960*/  CS2R R32, SRZ ;  /* 0x0000000000207805 */ /* 0x000fc4000001ff00 */
[----:B------:R-:W-:Y:S01]  /*a970*/  CS2R R30, SRZ ;  /* 0x00000000001e7805 */ /* 0x000fe2000001ff00 */
[----:B------:R-:W-:Y:S01]  /*a980*/  IMAD.MOV.U32 R70, RZ, RZ, RZ ;  /* 0x000000ffff467224 */ /* 0x000fe200078e00ff */
[----:B------:R-:W-:Y:S02]  /*a990*/  CS2R R68, SRZ ;  /* 0x0000000000447805 */ /* 0x000fe4000001ff00 */
[----:B------:R-:W-:Y:S02]  /*a9a0*/  CS2R R66, SRZ ;  /* 0x0000000000427805 */ /* 0x000fe4000001ff00 */
[----:B------:R-:W-:Y:S02]  /*a9b0*/  CS2R R64, SRZ ;  /* 0x0000000000407805 */ /* 0x000fe4000001ff00 */
[----:B------:R-:W-:Y:S02]  /*a9c0*/  CS2R R62, SRZ ;  /* 0x00000000003e7805 */ /* 0x000fe4000001ff00 */
[----:B------:R-:W-:-:S02]  /*a9d0*/  CS2R R60, SRZ ;  /* 0x00000000003c7805 */ /* 0x000fc4000001ff00 */
[----:B------:R-:W-:Y:S02]  /*a9e0*/  CS2R R58, SRZ ;  /* 0x00000000003a7805 */ /* 0x000fe4000001ff00 */
[----:B------:R-:W-:Y:S02]  /*a9f0*/  CS2R R56, SRZ ;  /* 0x0000000000387805 */ /* 0x000fe4000001ff00 */
[----:B0-----:R-:W-:Y:S02]  /*aa00*/  CS2R R54, SRZ ;  /* 0x0000000000367805 */ /* 0x001fe4000001ff00 */
[----:B--2---:R-:W-:Y:S02]  /*aa10*/  CS2R R52, SRZ ;  /* 0x0000000000347805 */ /* 0x004fe4000001ff00 */
[----:B------:R-:W-:Y:S02]  /*aa20*/  CS2R R50, SRZ ;  /* 0x0000000000327805 */ /* 0x000fe4000001ff00 */
[----:B------:R-:W-:-:S02]  /*aa30*/  CS2R R48, SRZ ;  /* 0x0000000000307805 */ /* 0x000fc4000001ff00 */
[----:B------:R-:W-:Y:S02]  /*aa40*/  CS2R R46, SRZ ;  /* 0x00000000002e7805 */ /* 0x000fe4000001ff00 */
[----:B-1----:R-:W-:Y:S02]  /*aa50*/  CS2R R44, SRZ ;  /* 0x00000000002c7805 */ /* 0x002fe4000001ff00 */
[----:B------:R-:W-:Y:S02]  /*aa60*/  CS2R R42, SRZ ;  /* 0x00000000002a7805 */ /* 0x000fe4000001ff00 */
[----:B------:R-:W-:Y:S02]  /*aa70*/  CS2R R40, SRZ ;  /* 0x0000000000287805 */ /* 0x000fe4000001ff00 */
[----:B------:R-:W-:Y:S02]  /*aa80*/  CS2R R38, SRZ ;  /* 0x0000000000267805 */ /* 0x000fe4000001ff00 */
[----:B------:R-:W-:Y:S01]  /*aa90*/  CS2R R36, SRZ ;  /* 0x0000000000247805 */ /* 0x000fe2000001ff00 */
[----:B------:R-:W-:Y:S01]  /*aaa0*/  IMAD.MOV.U32 R91, RZ, RZ, RZ ;  /* 0x000000ffff5b7224 */ /* 0x000fe200078e00ff */
[----:B------:R-:W-:Y:S01]  /*aab0*/  CS2R R10, SRZ ;  /* 0x00000000000a7805 */ /* 0x000fe2000001ff00 */
[----:B------:R-:W-:-:S02]  /*aac0*/  IMAD.MOV.U32 R88, RZ, RZ, RZ ;  /* 0x000000ffff587224 */ /* 0x000fc400078e00ff */
[----:B------:R-:W-:Y:S02]  /*aad0*/  IMAD.MOV.U32 R26, RZ, RZ, RZ ;  /* 0x000000ffff1a7224 */ /* 0x000fe400078e00ff */
[----:B------:R-:W-:Y:S02]  /*aae0*/  IMAD.MOV.U32 R93, RZ, RZ, RZ ;  /* 0x000000ffff5d7224 */ /* 0x000fe400078e00ff */
[----:B------:R-:W-:Y:S02]  /*aaf0*/  IMAD.MOV.U32 R28, RZ, RZ, RZ ;  /* 0x000000ffff1c7224 */ /* 0x000fe400078e00ff */
[----:B------:R-:W-:Y:S01]  /*ab00*/  IMAD.MOV.U32 R95, RZ, RZ, RZ ;  /* 0x000000ffff5f7224 */ /* 0x000fe200078e00ff */
[----:B------:R-:W-:Y:S06]  /*ab10*/  @P0 BRA `(.L_x_558) ;  /* 0x0000000000080947 */ /* 0x000fec0003800000 */
[----:B------:R-:W0:Y:S02]  /*ab20*/  FENCE.VIEW.ASYNC.G ;  /* 0x00000000000073c6 */ /* 0x000e240000000100 */
[----:B0-----:R-:W-:Y:S06]  /*ab30*/  BAR.ARV 0xc, 0x120 ;  /* 0x0304800000007b1d */ /* 0x001fec0000002000 */
.L_x_558:
[----:B------:R-:W-:Y:S05]  /*ab40*/  BSYNC B0 ;  /* 0x0000000000007941 */ /* 0x000fea0003800000 */
.L_x_557:
[----:B------:R-:W-:Y:S02]  /*ab50*/  IMAD.MOV.U32 R89, RZ, RZ, RZ ;  /* 0x000000ffff597224 */ /* 0x000fe400078e00ff */
[----:B------:R-:W-:Y:S01]  /*ab60*/  IMAD.MOV.U32 R24, RZ, RZ, RZ ;  /* 0x000000ffff187224 */ /* 0x000fe200078e00ff */
[----:B------:R-:W-:Y:S06]  /*ab70*/  @!P2 BRA `(.L_x_559) ;  /* 0x000000c80024a947 */ /* 0x000fec0003800000 */
[----:B------:R-:W0:Y:S01]  /*ab80*/  SHFL.IDX PT, R0, R219, RZ, 0x1f ;  /* 0x00001fffdb007589 */ /* 0x000e2200000e0000 */
[----:B------:R-:W-:-:S04]  /*ab90*/  LOP3.LUT P0, RZ, R208, 0x3ff, RZ, 0xc0, !PT ;  /* 0x000003ffd0ff7812 */ /* 0x000fc8000780c0ff */
[----:B------:R-:W-:Y:S02]  /*aba0*/  P2R R24, PR, RZ, 0x1 ;  /* 0x00000001ff187803 */ /* 0x000fe40000000000 */
[----:B0-----:R-:W-:-:S04]  /*abb0*/  LEA.HI R3, R0, R0, RZ, 0x1 ;  /* 0x0000000000037211 */ /* 0x001fc800078f08ff */
[----:B------:R-:W-:-:S05]  /*abc0*/  LOP3.LUT R3, R3, 0x1e, RZ, 0xc0, !PT ;  /* 0x0000001e03037812 */ /* 0x000fca00078ec0ff */
[----:B------:R-:W-:-:S04]  /*abd0*/  IMAD.IADD R3, R0, 0x1, -R3 ;  /* 0x0000000100037824 */ /* 0x000fc800078e0a03 */
[----:B------:R-:W-:-:S05]  /*abe0*/  IMAD R3, R3, 0x2000, R208 ;  /* 0x0000200003037824 */ /* 0x000fca00078e02d0 */
[----:B------:R-:W-:-:S04]  /*abf0*/  SHF.R.U32.HI R3, RZ, 0x4, R3 ;  /* 0x00000004ff037819 */ /* 0x000fc80000011603 */
[----:B------:R-:W-:Y:S01]  /*ac00*/  LOP3.LUT R40, R3, 0x3fff, RZ, 0xc0, !PT ;  /* 0x00003fff03287812 */ /* 0x000fe200078ec0ff */
[----:B------:R-:W-:Y:S06]  /*ac10*/  @!P0 BRA `(.L_x_560) ;  /* 0x0000000000408947 */ /* 0x000fec0003800000 */
        /* <DEDUP_REMOVED lines=16> */
.L_x_560:
[----:B------:R-:W-:Y:S02]  /*ad20*/  ULDC UR4, c[0x0][0x3d4] ;  /* 0x0000f50000047ab9 */ /* 0x000fe40000000800 */
[----:B------:R-:W-:-:S13]  /*ad30*/  ISETP.LT.AND P0, PT, RZ, UR4, PT ;  /* 0x00000004ff007c0c */ /* 0x000fda000bf01270 */
[----:B------:R-:W-:Y:S05]  /*ad40*/  @P0 BRA `(.L_x_561) ;  /* 0x00000000003c0947 */ /* 0x000fea0003800000 */
[----:B------:R-:W-:-:S04]  /*ad50*/  LEA.HI R0, R203, R203, RZ, 0x1 ;  /* 0x000000cbcb007211 */ /* 0x000fc800078f08ff */
[----:B------:R-:W-:-:S05]  /*ad60*/  LOP3.LUT R0, R0, 0xfffffffe, RZ, 0xc0, !PT ;  /* 0xfffffffe00007812 */ /* 0x000fca00078ec0ff */
[----:B------:R-:W-:-:S05]  /*ad70*/  IMAD.IADD R0, R203, 0x1, -R0 ;  /* 0x00000001cb007824 */ /* 0x000fca00078e0a00 */
[----:B------:R-:W-:-:S04]  /*ad80*/  SHF.L.U32 R3, R0, 0x1f, RZ ;  /* 0x0000001f00037819 */ /* 0x000fc800000006ff */
[----:B------:R0:W1:Y:S03]  /*ad90*/  SYNCS.PHASECHK.TRANS64.TRYWAIT P0, [R2+URZ+0x34800], R3 ;  /* 0x03480003020075a7 */ /* 0x000066000800017f */
[----:B-1----:R-:W-:Y:S05]  /*ada0*/  @!P0 NANOSLEEP.SYNCS 0x989680 ;  /* 0x009896800000895d */ /* 0x002fea0003900000 */
[----:B------:R-:W1:Y:S01]  /*adb0*/  @!P0 SYNCS.PHASECHK.TRANS64 P0, [R2+URZ+0x34800], R3 ;  /* 0x03480003020085a7 */ /* 0x000e62000800007f */
[----:B------:R-:W-:Y:S04]  /*adc0*/  BSSY B0, `(.L_x_562) ;  /* 0x0000006000007945 */ /* 0x000fe80003800000 */
[----:B-1----:R-:W-:Y:S05]  /*add0*/  @P0 BRA `(.L_x_563) ;  /* 0x0000000000100947 */ /* 0x002fea0003800000 */
.L_x_564:
[----:B-1----:R1:W2:Y:S02]  /*ade0*/  SYNCS.PHASECHK.TRANS64.TRYWAIT P0, [R2+URZ+0x34800], R3 ;  /* 0x03480003020075a7 */ /* 0x0022a4000800017f */
[----:B--2---:R-:W-:Y:S05]  /*adf0*/  @!P0 NANOSLEEP.SYNCS 0x989680 ;  /* 0x009896800000895d */ /* 0x004fea0003900000 */
[----:B------:R-:W2:Y:S02]  /*ae00*/  @!P0 SYNCS.PHASECHK.TRANS64 P0, [R2+URZ+0x34800], R3 ;  /* 0x03480003020085a7 */ /* 0x000ea4000800007f */
[----:B--2---:R-:W-:Y:S05]  /*ae10*/  @!P0 BRA `(.L_x_564) ;  /* 0xfffffffc00f08947 */ /* 0x004fea000383ffff */
.L_x_563:
[----:B------:R-:W-:Y:S05]  /*ae20*/  BSYNC B0 ;  /* 0x0000000000007941 */ /* 0x000fea0003800000 */
.L_x_562:
[----:B------:R-:W-:Y:S05]  /*ae30*/  BRA `(.L_x_565) ;  /* 0x00000058002c7947 */ /* 0x000fea0003800000 */
.L_x_561:
[----:B-----5:R-:W-:Y:S01]  /*ae40*/  SHF.R.S32.HI R0, RZ, 0x1f, R147 ;  /* 0x0000001fff007819 */ /* 0x020fe20000011493 */
[----:B------:R-:W-:Y:S01]  /*ae50*/  ULDC.64 UR4, c[0x0][0x3d8] ;  /* 0x0000f60000047ab9 */ /* 0x000fe20000000a00 */
[----:B------:R-:W-:Y:S01]  /*ae60*/  ULDC.64 UR6, c[0x0][0x3e8] ;  /* 0x0000fa0000067ab9 */ /* 0x000fe20000000a00 */
[----:B------:R-:W-:Y:S01]  /*ae70*/  IMAD.WIDE.U32 R38, R147, UR4, RZ ;  /* 0x0000000493267c25 */ /* 0x000fe2000f8e00ff */
[----:B------:R-:W-:Y:S02]  /*ae80*/  SHF.R.S32.HI R8, RZ, 0x1f, R16 ;  /* 0x0000001fff087819 */ /* 0x000fe40000011410 */
[----:B------:R-:W-:Y:S01]  /*ae90*/  ISETP.NE.AND P5, PT, R24, RZ, PT ;  /* 0x000000ff1800720c */ /* 0x000fe20003fa5270 */
[----:B------:R-:W-:Y:S01]  /*aea0*/  IMAD R4, R0, UR4, RZ ;  /* 0x0000000400047c24 */ /* 0x000fe2000f8e02ff */
[----:B------:R-:W-:-:S03]  /*aeb0*/  SHF.R.S32.HI R10, RZ, 0x1f, R22 ;  /* 0x0000001fff0a7819 */ /* 0x000fc60000011416 */
[----:B------:R-:W-:Y:S01]  /*aec0*/  IMAD R9, R147, UR5, R4 ;  /* 0x0000000593097c24 */ /* 0x000fe2000f8e0204 */
[----:B------:R-:W-:Y:S01]  /*aed0*/  ULDC.64 UR4, c[0x0][0x3c8] ;  /* 0x0000f20000047ab9 */ /* 0x000fe20000000a00 */
[----:B------:R-:W-:Y:S01]  /*aee0*/  IMAD R4, R0, UR6, RZ ;  /* 0x0000000600047c24 */ /* 0x000fe2000f8e02ff */
[-C--:B------:R-:W-:Y:S01]  /*aef0*/  IADD3 R0, P0, R16, R38.reuse, RZ ;  /* 0x0000002610007210 */ /* 0x080fe20007f1e0ff */
[----:B------:R-:W-:Y:S01]  /*af00*/  IMAD.IADD R9, R9, 0x1, R39 ;  /* 0x0000000109097824 */ /* 0x000fe200078e0227 */
[----:B------:R-:W-:Y:S01]  /*af10*/  LEA R36, P1, R38, UR4, 0x1 ;  /* 0x0000000426247c11 */ /* 0x000fe2000f8208ff */
[C---:B------:R-:W-:Y:S01]  /*af20*/  IMAD R39, R147.reuse, UR7, R4 ;  /* 0x0000000793277c24 */ /* 0x040fe2000f8e0204 */
[----:B------:R-:W-:Y:S01]  /*af30*/  LEA R34, P2, R0, UR4, 0x1 ;  /* 0x0000000400227c11 */ /* 0x000fe2000f8408ff */
[--C-:B------:R-:W-:Y:S01]  /*af40*/  IMAD.X R3, R8, 0x1, R9.reuse, P0 ;  /* 0x0000000108037824 */ /* 0x100fe200000e0609 */
[----:B------:R-:W-:Y:S01]  /*af50*/  IADD3 R6, P0, R22, R38, RZ ;  /* 0x0000002616067210 */ /* 0x000fe20007f1e0ff */
[----:B------:R-:W-:Y:S01]  /*af60*/  IMAD.WIDE.U32 R4, R147, UR6, RZ ;  /* 0x0000000693047c25 */ /* 0x000fe2000f8e00ff */
[----:B------:R-:W-:Y:S01]  /*af70*/  ULDC.64 UR6, c[0x0][0x3e0] ;  /* 0x0000f80000067ab9 */ /* 0x000fe20000000a00 */
[----:B------:R-:W-:-:S02]  /*af80*/  LEA.HI.X R38, R38, UR5, R9, 0x1, P1 ;  /* 0x0000000526267c11 */ /* 0x000fc400088f0c09 */
[----:B------:R-:W-:Y:S01]  /*af90*/  LEA.HI.X R35, R0, UR5, R3, 0x1, P2 ;  /* 0x0000000500237c11 */ /* 0x000fe200090f0c03 */
[----:B------:R-:W-:Y:S01]  /*afa0*/  IMAD.IADD R39, R39, 0x1, R5 ;  /* 0x0000000127277824 */ /* 0x000fe200078e0205 */
[-C--:B------:R-:W-:Y:S01]  /*afb0*/  IADD3 R7, P3, R16, R4.reuse, RZ ;  /* 0x0000000410077210 */ /* 0x080fe20007f7e0ff */
[----:B------:R-:W-:Y:S01]  /*afc0*/  IMAD.X R5, R10, 0x1, R9, P0 ;  /* 0x000000010a057824 */ /* 0x000fe200000e0609 */
[----:B------:R-:W-:Y:S02]  /*afd0*/  IADD3 R0, P4, R22, R4, RZ ;  /* 0x0000000416007210 */ /* 0x000fe40007f9e0ff */
[----:B------:R-:W-:Y:S01]  /*afe0*/  LEA R42, P1, R7, UR6, 0x1 ;  /* 0x00000006072a7c11 */ /* 0x000fe2000f8208ff */
[--C-:B------:R-:W-:Y:S01]  /*aff0*/  IMAD.X R8, R8, 0x1, R39.reuse, P3 ;  /* 0x0000000108087824 */ /* 0x100fe200018e0627 */
[----:B------:R-:W-:Y:S01]  /*b000*/  LEA R44, P2, R6, UR4, 0x1 ;  /* 0x00000004062c7c11 */ /* 0x000fe2000f8408ff */
[----:B------:R-:W-:Y:S01]  /*b010*/  IMAD.X R3, R10, 0x1, R39, P4 ;  /* 0x000000010a037824 */ /* 0x000fe200020e0627 */
[----:B------:R-:W-:-:S02]  /*b020*/  LEA R46, P3, R0, UR6, 0x1 ;  /* 0x00000006002e7c11 */ /* 0x000fc4000f8608ff */
[----:B------:R-:W-:Y:S02]  /*b030*/  LEA R37, P0, R4, UR6, 0x1 ;  /* 0x0000000604257c11 */ /* 0x000fe4000f8008ff */
[----:B------:R-:W-:Y:S02]  /*b040*/  LEA.HI.X R43, R7, UR7, R8, 0x1, P1 ;  /* 0x00000007072b7c11 */ /* 0x000fe400088f0c08 */
[----:B------:R-:W-:Y:S02]  /*b050*/  LEA.HI.X R45, R6, UR5, R5, 0x1, P2 ;  /* 0x00000005062d7c11 */ /* 0x000fe400090f0c05 */
[----:B------:R-:W-:Y:S02]  /*b060*/  LEA.HI.X R47, R0, UR7, R3, 0x1, P3 ;  /* 0x00000007002f7c11 */ /* 0x000fe400098f0c03 */
[----:B------:R-:W-:Y:S01]  /*b070*/  LEA.HI.X R39, R4, UR7, R39, 0x1, P0 ;  /* 0x0000000704277c11 */ /* 0x000fe200080f0c27 */
        /* <DEDUP_REMOVED lines=17> */
.L_x_566:
[----:B------:R-:W-:Y:S01]  /*b190*/  ULDC.U8 UR4, c[0x0][0x3f0] ;  /* 0x0000fc0000047ab9 */ /* 0x000fe20000000000 */
[----:B------:R-:W-:Y:S01]  /*b1a0*/  IMAD R0, R149, -0x80, R154 ;  /* 0xffffff8095007824 */ /* 0x000fe200078e029a */
[----:B------:R-:W-:Y:S01]  /*b1b0*/  ISETP.NE.AND P0, PT, RZ, UR4, PT ;  /* 0x00000004ff007c0c */ /* 0x000fe2000bf05270 */
[----:B------:R-:W-:Y:S03]  /*b1c0*/  BSSY B0, `(.L_x_567) ;  /* 0x000054a000007945 */ /* 0x000fe60003800000 */
[----:B------:R-:W-:-:S09]  /*b1d0*/  VIMNMX R0, R0, 0x80, PT ;  /* 0x0000008000007848 */ /* 0x000fd20003fe0100 */
[----:B------:R-:W-:Y:S05]  /*b1e0*/  @!P0 BRA `(.L_x_568) ;  /* 0x0000002800788947 */ /* 0x000fea0003800000 */
        /* <DEDUP_REMOVED lines=13> */
[----:B------:R-:W-:Y:S01]  /*b2c0*/  CS2R R32, SRZ ;  /* 0x0000000000207805 */ /* 0x000fe2000001ff00 */
[----:B------:R-:W-:Y:S06]  /*b2d0*/  @P0 BRA `(.L_x_570) ;  /* 0x0000000000900947 */ /* 0x000fec0003800000 */
[C---:B------:R-:W-:Y:S01]  /*b2e0*/  VIADD R3, R16.reuse, 0x10 ;  /* 0x0000001010037836 */ /* 0x040fe20000000000 */
[----:B------:R-:W-:Y:S01]  /*b2f0*/  ULDC UR4, c[0x0][0x3d4] ;  /* 0x0000f50000047ab9 */ /* 0x000fe20000000800 */
[C---:B------:R-:W-:Y:S01]  /*b300*/  VIADD R4, R16.reuse, 0x20 ;  /* 0x0000002010047836 */ /* 0x040fe20000000000 */
[C---:B------:R-:W-:Y:S01]  /*b310*/  ISETP.GE.AND P1, PT, R16.reuse, UR4, PT ;  /* 0x0000000410007c0c */ /* 0x040fe2000bf26270 */
[C---:B------:R-:W-:Y:S01]  /*b320*/  VIADD R5, R16.reuse, 0x30 ;  /* 0x0000003010057836 */ /* 0x040fe20000000000 */
[----:B------:R-:W-:Y:S01]  /*b330*/  ISETP.GE.AND P2, PT, R3, UR4, PT ;  /* 0x0000000403007c0c */ /* 0x000fe2000bf46270 */
[C---:B------:R-:W-:Y:S01]  /*b340*/  VIADD R6, R16.reuse, 0x50 ;  /* 0x0000005010067836 */ /* 0x040fe20000000000 */
[----:B------:R-:W-:Y:S02]  /*b350*/  IADD3 R3, R16, 0x40, RZ ;  /* 0x0000004010037810 */ /* 0x000fe40007ffe0ff */
[----:B------:R-:W-:Y:S02]  /*b360*/  CS2R R20, SRZ ;  /* 0x0000000000147805 */ /* 0x000fe4000001ff00 */
[----:B------:R-:W-:-:S02]  /*b370*/  ISETP.GE.AND P3, PT, R4, UR4, PT ;  /* 0x0000000404007c0c */ /* 0x000fc4000bf66270 */
[----:B------:R-:W-:Y:S02]  /*b380*/  CS2R R24, SRZ ;  /* 0x0000000000187805 */ /* 0x000fe4000001ff00 */
[----:B------:R-:W-:Y:S02]  /*b390*/  ISETP.GE.AND P4, PT, R5, UR4, PT ;  /* 0x0000000405007c0c */ /* 0x000fe4000bf86270 */
[----:B------:R-:W-:Y:S02]  /*b3a0*/  CS2R R26, SRZ ;  /* 0x00000000001a7805 */ /* 0x000fe4000001ff00 */
[----:B------:R-:W-:Y:S02]  /*b3b0*/  ISETP.GE.AND P5, PT, R3, UR4, PT ;  /* 0x0000000403007c0c */ /* 0x000fe4000bfa6270 */
[----:B------:R-:W-:Y:S02]  /*b3c0*/  CS2R R28, SRZ ;  /* 0x00000000001c7805 */ /* 0x000fe4000001ff00 */
[----:B------:R-:W-:-:S02]  /*b3d0*/  ISETP.GE.AND P6, PT, R6, UR4, PT ;  /* 0x0000000406007c0c */ /* 0x000fc4000bfc6270 */
        /* <DEDUP_REMOVED lines=8> */
[----:B------:R0:W5:Y:S04]  /*b460*/  @!P1 LDG.E.64 R20, desc[UR36][R34.64] ;  /* 0x0000002422149981 */ /* 0x000168000c1e1b00 */
        /* <DEDUP_REMOVED lines=10> */
[----:B------:R0:W5:Y:S02]  /*b510*/  @!P6 LDG.E.64 R4, desc[UR36][R42.64+0xa0] ;  /* 0x0000a0242a04e981 */ /* 0x000164000c1e1b00 */
.L_x_570:
[----:B------:R-:W-:Y:S05]  /*b520*/  BSYNC B1 ;  /* 0x0000000000017941 */ /* 0x000fea0003800000 */
.L_x_569:
[----:B0----5:R-:W-:Y:S01]  /*b530*/  IMAD.MOV.U32 R35, RZ, RZ, R20 ;  /* 0x000000ffff237224 */ /* 0x021fe200078e0014 */
[----:B------:R-:W-:Y:S01]  /*b540*/  SHF.R.U64 R54, R20, 0x10, R21 ;  /* 0x0000001014367819 */ /* 0x000fe20000001215 */
[----:B------:R-:W-:Y:S01]  /*b550*/  IMAD.MOV.U32 R20, RZ, RZ, R8 ;  /* 0x000000ffff147224 */ /* 0x000fe200078e0008 */
[----:B------:R-:W-:Y:S01]  /*b560*/  SHF.R.U64 R66, R8, 0x10, R9 ;  /* 0x0000001008427819 */ /* 0x000fe20000001209 */
[----:B------:R-:W-:Y:S01]  /*b570*/  IMAD.MOV.U32 R45, RZ, RZ, R21 ;  /* 0x000000ffff2d7224 */ /* 0x000fe200078e0015 */
[----:B------:R-:W-:Y:S01]  /*b580*/  LOP3.LUT R8, R189, 0x18, R22, 0xf8, !PT ;  /* 0x00000018bd087812 */ /* 0x000fe200078ef816 */
[----:B------:R-:W-:Y:S01]  /*b590*/  IMAD.MOV.U32 R42, RZ, RZ, R6 ;  /* 0x000000ffff2a7224 */ /* 0x000fe200078e0006 */
[----:B------:R-:W-:Y:S01]  /*b5a0*/  LOP3.LUT P1, RZ, R210, 0x4, RZ, 0xc0, !PT ;  /* 0x00000004d2ff7812 */ /* 0x000fe2000782c0ff */
[----:B------:R-:W-:Y:S01]  /*b5b0*/  IMAD.MOV.U32 R46, RZ, RZ, R25 ;  /* 0x000000ffff2e7224 */ /* 0x000fe200078e0019 */
[----:B------:R-:W-:Y:S01]  /*b5c0*/  LOP3.LUT R3, R8, R191, RZ, 0x3c, !PT ;  /* 0x000000bf08037212 */ /* 0x000fe200078e3cff */
[----:B------:R-:W-:Y:S01]  /*b5d0*/  IMAD.MOV.U32 R47, RZ, RZ, R27 ;  /* 0x000000ffff2f7224 */ /* 0x000fe200078e001b */
[----:B------:R-:W-:Y:S01]  /*b5e0*/  SHF.R.U32.HI R55, RZ, 0x10, R21 ;  /* 0x00000010ff377819 */ /* 0x000fe20000011615 */
[----:B------:R-:W-:Y:S01]  /*b5f0*/  IMAD.MOV.U32 R21, RZ, RZ, R24 ;  /* 0x000000ffff157224 */ /* 0x000fe200078e0018 */
[----:B------:R-:W-:Y:S01]  /*b600*/  SHF.R.U64 R56, R24, 0x10, R25 ;  /* 0x0000001018387819 */ /* 0x000fe20000001219 */
[----:B------:R-:W-:Y:S01]  /*b610*/  IMAD R3, R190, 0x200, R3 ;  /* 0x00000200be037824 */ /* 0x000fe200078e0203 */
[----:B------:R-:W-:Y:S01]  /*b620*/  SHF.R.U64 R74, R6, 0x10, R7 ;  /* 0x00000010064a7819 */ /* 0x000fe20000001207 */
[----:B------:R-:W-:Y:S01]  /*b630*/  IMAD.MOV.U32 R24, RZ, RZ, R26 ;  /* 0x000000ffff187224 */ /* 0x000fe200078e001a */
[----:B------:R-:W-:Y:S01]  /*b640*/  SHF.R.U64 R58, R26, 0x10, R27 ;  /* 0x000000101a3a7819 */ /* 0x000fe2000000121b */
[----:B------:R-:W-:Y:S01]  /*b650*/  IMAD.MOV.U32 R48, RZ, RZ, R28 ;  /* 0x000000ffff307224 */ /* 0x000fe200078e001c */
[----:B------:R-:W-:Y:S01]  /*b660*/  LEA R8, R3, R2, 0x1 ;  /* 0x0000000203087211 */ /* 0x000fe200078e08ff */
[----:B------:R-:W-:Y:S01]  /*b670*/  IMAD.MOV.U32 R49, RZ, RZ, R29 ;  /* 0x000000ffff317224 */ /* 0x000fe200078e001d */
[----:B------:R-:W-:Y:S01]  /*b680*/  UMOV UR4, 0xffffffff ;  /* 0xffffffff00047882 */ /* 0x000fe20000000000 */
[----:B------:R-:W-:Y:S01]  /*b690*/  SHF.R.U32.HI R57, RZ, 0x10, R25 ;  /* 0x00000010ff397819 */ /* 0x000fe20000011619 */
[----:B------:R-:W-:Y:S01]  /*b6a0*/  IMAD.MOV.U32 R51, RZ, RZ, R31 ;  /* 0x000000ffff337224 */ /* 0x000fe200078e001f */
[----:B------:R-:W-:Y:S01]  /*b6b0*/  SHF.R.U32.HI R59, RZ, 0x10, R27 ;  /* 0x00000010ff3b7819 */ /* 0x000fe2000001161b */
[----:B------:R-:W-:Y:S01]  /*b6c0*/  VIADD R6, R8, 0x10400 ;  /* 0x0001040008067836 */ /* 0x000fe20000000000 */
[----:B------:R-:W-:Y:S01]  /*b6d0*/  SHF.R.U64 R62, R30, 0x10, R31 ;  /* 0x000000101e3e7819 */ /* 0x000fe2000000121f */
[----:B------:R-:W-:Y:S01]  /*b6e0*/  IMAD.MOV.U32 R43, RZ, RZ, R7 ;  /* 0x000000ffff2b7224 */ /* 0x000fe200078e0007 */
[----:B------:R-:W-:Y:S01]  /*b6f0*/  SHF.R.U32.HI R63, RZ, 0x10, R31 ;  /* 0x00000010ff3f7819 */ /* 0x000fe2000001161f */
[----:B------:R-:W-:Y:S01]  /*b700*/  VIADD R3, R8, 0x10440 ;  /* 0x0001044008037836 */ /* 0x000fe20000000000 */
[----:B------:R-:W-:Y:S01]  /*b710*/  SHF.R.U32.HI R75, RZ, 0x10, R7 ;  /* 0x00000010ff4b7819 */ /* 0x000fe20000011607 */
[----:B------:R-:W-:Y:S01]  /*b720*/  IMAD.MOV.U32 R50, RZ, RZ, R30 ;  /* 0x000000ffff327224 */ /* 0x000fe200078e001e */
[--C-:B------:R-:W-:Y:S01]  /*b730*/  SHF.R.U64 R60, R28, 0x10, R29.reuse ;  /* 0x000000101c3c7819 */ /* 0x100fe2000000121d */
[----:B------:R-:W-:Y:S01]  /*b740*/  IMAD.MOV.U32 R52, RZ, RZ, R32 ;  /* 0x000000ffff347224 */ /* 0x000fe200078e0020 */
[----:B------:R-:W-:Y:S01]  /*b750*/  SHF.R.U32.HI R61, RZ, 0x10, R29 ;  /* 0x00000010ff3d7819 */ /* 0x000fe2000001161d */
[--C-:B------:R-:W-:Y:S01]  /*b760*/  IMAD.MOV.U32 R53, RZ, RZ, R33.reuse ;  /* 0x000000ffff357224 */ /* 0x100fe200078e0021 */
[--C-:B------:R-:W-:Y:S01]  /*b770*/  SHF.R.U64 R64, R32, 0x10, R33.reuse ;  /* 0x0000001020407819 */ /* 0x100fe20000001221 */
[----:B------:R-:W-:Y:S01]  /*b780*/  IMAD.MOV.U32 R7, RZ, RZ, R4 ;  /* 0x000000ffff077224 */ /* 0x000fe200078e0004 */
[----:B------:R-:W-:Y:S01]  /*b790*/  SHF.R.U32.HI R65, RZ, 0x10, R33 ;  /* 0x00000010ff417819 */ /* 0x000fe20000011621 */
[----:B------:R-:W-:Y:S01]  /*b7a0*/  @P1 VIADD R3, R6, 0xffffffc0 ;  /* 0xffffffc006031836 */ /* 0x000fe20000000000 */
[----:B------:R-:W-:Y:S01]  /*b7b0*/  SHF.R.U64 R76, R4, 0x10, R5 ;  /* 0x00000010044c7819 */ /* 0x000fe20000001205 */
[----:B------:R-:W-:Y:S01]  /*b7c0*/  IMAD.MOV.U32 R25, RZ, RZ, R9 ;  /* 0x000000ffff197224 */ /* 0x000fe200078e0009 */
[----:B------:R-:W-:Y:S01]  /*b7d0*/  PRMT R31, R21, 0x5410, R56 ;  /* 0x00005410151f7816 */ /* 0x000fe20000000038 */
[----:B------:R-:W-:Y:S01]  /*b7e0*/  IMAD.MOV.U32 R33, RZ, RZ, R10 ;  /* 0x000000ffff217224 */ /* 0x000fe200078e000a */
[----:B------:R-:W-:Y:S01]  /*b7f0*/  PRMT R27, R24, 0x5410, R58 ;  /* 0x00005410181b7816 */ /* 0x000fe2000000003a */
[----:B------:R-:W-:Y:S01]  /*b800*/  IMAD.MOV.U32 R34, RZ, RZ, R11 ;  /* 0x000000ffff227224 */ /* 0x000fe200078e000b */
[----:B------:R-:W-:Y:S01]  /*b810*/  SHF.R.U32.HI R67, RZ, 0x10, R9 ;  /* 0x00000010ff437819 */ /* 0x000fe20000011609 */
[----:B------:R-:W-:Y:S01]  /*b820*/  IMAD.MOV.U32 R29, RZ, RZ, R12 ;  /* 0x000000ffff1d7224 */ /* 0x000fe200078e000c */
[----:B------:R-:W-:Y:S01]  /*b830*/  SHF.R.U64 R68, R10, 0x10, R11 ;  /* 0x000000100a447819 */ /* 0x000fe2000000120b */
[----:B------:R-:W-:Y:S01]  /*b840*/  IMAD.MOV.U32 R30, RZ, RZ, R13 ;  /* 0x000000ffff1e7224 */ /* 0x000fe200078e000d */
[----:B------:R-:W-:Y:S01]  /*b850*/  SHF.R.U32.HI R69, RZ, 0x10, R11 ;  /* 0x00000010ff457819 */ /* 0x000fe2000001160b */
[----:B------:R-:W-:Y:S01]  /*b860*/  IMAD.MOV.U32 R26, RZ, RZ, R14 ;  /* 0x000000ffff1a7224 */ /* 0x000fe200078e000e */
[----:B------:R-:W-:Y:S01]  /*b870*/  SHF.R.U64 R70, R12, 0x10, R13 ;  /* 0x000000100c467819 */ /* 0x000fe2000000120d */
[----:B------:R-:W-:Y:S01]  /*b880*/  IMAD.MOV.U32 R41, RZ, RZ, R15 ;  /* 0x000000ffff297224 */ /* 0x000fe200078e000f */
[----:B------:R-:W-:Y:S01]  /*b890*/  SHF.R.U32.HI R71, RZ, 0x10, R13 ;  /* 0x00000010ff477819 */ /* 0x000fe2000001160d */
[----:B------:R-:W-:Y:S01]  /*b8a0*/  IMAD.MOV.U32 R44, RZ, RZ, R5 ;  /* 0x000000ffff2c7224 */ /* 0x000fe200078e0005 */
[----:B------:R-:W-:-:S02]  /*b8b0*/  SHF.R.U64 R72, R14, 0x10, R15 ;  /* 0x000000100e487819 */ /* 0x000fc4000000120f */
[----:B------:R-:W-:Y:S02]  /*b8c0*/  SHF.R.U32.HI R73, RZ, 0x10, R15 ;  /* 0x00000010ff497819 */ /* 0x000fe4000001160f */
[----:B------:R-:W-:Y:S02]  /*b8d0*/  SHF.R.U32.HI R77, RZ, 0x10, R5 ;  /* 0x00000010ff4d7819 */ /* 0x000fe40000011605 */
[----:B------:R-:W-:Y:S02]  /*b8e0*/  PRMT R6, R45, 0x5410, R55 ;  /* 0x000054102d067816 */ /* 0x000fe40000000037 */
[----:B------:R-:W-:Y:S02]  /*b8f0*/  PRMT R35, R35, 0x5410, R54 ;  /* 0x0000541023237816 */ /* 0x000fe40000000036 */
[----:B------:R-:W-:Y:S02]  /*b900*/  PRMT R32, R46, 0x5410, R57 ;  /* 0x000054102e207816 */ /* 0x000fe40000000039 */
[----:B------:R-:W-:-:S02]  /*b910*/  PRMT R28, R47, 0x5410, R59 ;  /* 0x000054102f1c7816 */ /* 0x000fc4000000003b */
[----:B------:R-:W-:Y:S02]  /*b920*/  PRMT R21, R48, 0x7610, R21 ;  /* 0x0000761030157816 */ /* 0x000fe40000000015 */
[----:B------:R-:W-:Y:S02]  /*b930*/  PRMT R24, R49, 0x7610, R24 ;  /* 0x0000761031187816 */ /* 0x000fe40000000018 */
[----:B------:R-:W-:Y:S01]  /*b940*/  LEA.HI R4, R203, R203, RZ, 0x1 ;  /* 0x000000cbcb047211 */ /* 0x000fe200078f08ff */
[----:B------:R-:W-:Y:S06]  /*b950*/  BRA.DIV UR4, `(.L_x_571) ;  /* 0x0000013604f87947 */ /* 0x000fec000b800000 */
.L_x_772:
[----:B------:R-:W-:Y:S01]  /*b960*/  UMOV UR4, 0xffffffff ;  /* 0xffffffff00047882 */ /* 0x000fe20000000000 */
[----:B------:R-:W-:Y:S02]  /*b970*/  LOP3.LUT R4, R4, 0xfffffffe, RZ, 0xc0, !PT ;  /* 0xfffffffe04047812 */ /* 0x000fe400078ec0ff */
[----:B------:R-:W-:Y:S05]  /*b980*/  BRA.DIV UR4, `(.L_x_572) ;  /* 0x0000013a04147947 */ /* 0x000fea000b800000 */
.L_x_775:
[----:B------:R-:W-:Y:S01]  /*b990*/  UMOV UR4, 0xffffffff ;  /* 0xffffffff00047882 */ /* 0x000fe20000000000 */
[----:B------:R-:W-:Y:S02]  /*b9a0*/  IMAD.IADD R4, R203, 0x1, -R4 ;  /* 0x00000001cb047824 */ /* 0x000fe400078e0a04 */
[----:B------:R-:W-:Y:S05]  /*b9b0*/  BRA.DIV UR4, `(.L_x_573) ;  /* 0x0000013a04307947 */ /* 0x000fea000b800000 */
.L_x_778:
[----:B------:R-:W-:Y:S01]  /*b9c0*/  UMOV UR4, 0xffffffff ;  /* 0xffffffff00047882 */ /* 0x000fe20000000000 */
[----:B------:R-:W-:Y:S02]  /*b9d0*/  SHF.L.U32 R5, R4, 0x1f, RZ ;  /* 0x0000001f04057819 */ /* 0x000fe400000006ff */
[----:B------:R-:W-:Y:S05]  /*b9e0*/  BRA.DIV UR4, `(.L_x_574) ;  /* 0x0000013a044c7947 */ /* 0x000fea000b800000 */
.L_x_781:
[----:B------:R-:W0:Y:S01]  /*b9f0*/  SYNCS.PHASECHK.TRANS64.TRYWAIT P1, [R2+URZ+0x34800], R5 ;  /* 0x03480005020075a7 */ /* 0x000e22000802017f */
[----:B------:R-:W-:Y:S01]  /*ba00*/  PRMT R38, R25, 0x5410, R67 ;  /* 0x0000541019267816 */ /* 0x000fe20000000043 */
[----:B------:R-:W-:Y:S01]  /*ba10*/  BSSY B1, `(.L_x_575) ;  /* 0x0000014000017945 */ /* 0x000fe20003800000 */
[----:B------:R-:W-:Y:S02]  /*ba20*/  PRMT R25, R26, 0x5410, R72 ;  /* 0x000054101a197816 */ /* 0x000fe40000000048 */
[----:B------:R-:W-:Y:S02]  /*ba30*/  PRMT R26, R41, 0x7610, R26 ;  /* 0x00007610291a7816 */ /* 0x000fe4000000001a */
[----:B------:R-:W-:Y:S02]  /*ba40*/  PRMT R37, R20, 0x5410, R66 ;  /* 0x0000541014257816 */ /* 0x000fe40000000042 */
[----:B------:R-:W-:Y:S02]  /*ba50*/  PRMT R21, R21, 0x5410, R60 ;  /* 0x0000541015157816 */ /* 0x000fe4000000003c */
[----:B------:R-:W-:-:S02]  /*ba60*/  PRMT R24, R24, 0x5410, R61 ;  /* 0x0000541018187816 */ /* 0x000fc4000000003d */
[----:B------:R-:W-:Y:S02]  /*ba70*/  PRMT R13, R50, 0x5410, R62 ;  /* 0x00005410320d7816 */ /* 0x000fe4000000003e */
        /* <DEDUP_REMOVED lines=11> */
[----:B------:R-:W-:Y:S01]  /*bb30*/  PRMT R12, R44, 0x5410, R77 ;  /* 0x000054102c0c7816 */ /* 0x000fe2000000004d */
[----:B0-----:R-:W-:Y:S06]  /*bb40*/  @!P1 BRA `(.L_x_576) ;  /* 0x00000138001c9947 */ /* 0x001fec0003800000 */
.L_x_782:
[----:B------:R-:W-:Y:S05]  /*bb50*/  BSYNC B1 ;  /* 0x0000000000017941 */ /* 0x000fea0003800000 */
.L_x_575:
[----:B------:R-:W-:Y:S01]  /*bb60*/  BSSY B1, `(.L_x_577) ;  /* 0x0000103000017945 */ /* 0x000fe20003800000 */
[----:B------:R-:W-:-:S03]  /*bb70*/  IMAD.MOV.U32 R36, RZ, RZ, R6 ;  /* 0x000000ffff247224 */ /* 0x000fc600078e0006 */
[----:B------:R-:W-:Y:S05]  /*bb80*/  @P0 BRA `(.L_x_578) ;  /* 0x0000001000000947 */ /* 0x000fea0003800000 */
[----:B0-----:R-:W0:Y:S01]  /*bb90*/  LDC R5, c[0x0][0x3d4] ;  /* 0x0000f500ff057b82 */ /* 0x001e220000000800 */
[C---:B------:R-:W-:Y:S01]  /*bba0*/  VIADD R4, R16.reuse, 0x10 ;  /* 0x0000001010047836 */ /* 0x040fe20000000000 */
[----:B------:R-:W-:Y:S01]  /*bbb0*/  BSSY B2, `(.L_x_579) ;  /* 0x0000032000027945 */ /* 0x000fe20003800000 */
[C---:B------:R-:W-:Y:S02]  /*bbc0*/  VIADD R6, R16.reuse, 0x20 ;  /* 0x0000002010067836 */ /* 0x040fe40000000000 */
[C---:B------:R-:W-:Y:S01]  /*bbd0*/  VIADD R42, R16.reuse, 0x30 ;  /* 0x00000030102a7836 */ /* 0x040fe20000000000 */
[-C--:B0-----:R-:W-:Y:S02]  /*bbe0*/  ISETP.GE.AND P0, PT, R16, R5.reuse, PT ;  /* 0x000000051000720c */ /* 0x081fe40003f06270 */
[-C--:B------:R-:W-:Y:S01]  /*bbf0*/  ISETP.GE.AND P1, PT, R4, R5.reuse, PT ;  /* 0x000000050400720c */ /* 0x080fe20003f26270 */
[----:B------:R-:W-:Y:S01]  /*bc00*/  VIADD R4, R16, 0x40 ;  /* 0x0000004010047836 */ /* 0x000fe20000000000 */
[-C--:B------:R-:W-:Y:S01]  /*bc10*/  ISETP.GE.AND P2, PT, R6, R5.reuse, PT ;  /* 0x000000050600720c */ /* 0x080fe20003f46270 */
[----:B------:R-:W-:Y:S01]  /*bc20*/  VIADD R6, R16, 0x50 ;  /* 0x0000005010067836 */ /* 0x000fe20000000000 */
[----:B------:R-:W-:-:S02]  /*bc30*/  ISETP.GE.AND P3, PT, R42, R5, PT ;  /* 0x000000052a00720c */ /* 0x000fc40003f66270 */
[-C--:B------:R-:W-:Y:S02]  /*bc40*/  ISETP.GE.AND P4, PT, R4, R5.reuse, PT ;  /* 0x000000050400720c */ /* 0x080fe40003f86270 */
[----:B------:R-:W-:-:S03]  /*bc50*/  ISETP.GE.AND P5, PT, R6, R5, PT ;  /* 0x000000050600720c */ /* 0x000fc60003fa6270 */
[----:B------:R-:W-:Y:S10]  /*bc60*/  @P0 BRA `(.L_x_580) ;  /* 0x0000000000980947 */ /* 0x000ff40003800000 */
[----:B------:R-:W0:Y:S01]  /*bc70*/  LDS.128 R4, [R8+0x10400] ;  /* 0x0104000008047984 */ /* 0x000e220000000c00 */
[C---:B------:R-:W-:Y:S01]  /*bc80*/  IMAD.U32 R45, R37.reuse, 0x10000, RZ ;  /* 0x00010000252d7824 */ /* 0x040fe200078e00ff */
[----:B------:R-:W-:Y:S01]  /*bc90*/  LOP3.LUT R48, R37, 0xffff0000, RZ, 0xc0, !PT ;  /* 0xffff000025307812 */ /* 0x000fe200078ec0ff */
[C---:B------:R-:W-:Y:S01]  /*bca0*/  IMAD.U32 R44, R35.reuse, 0x10000, RZ ;  /* 0x00010000232c7824 */ /* 0x040fe200078e00ff */
[----:B------:R-:W-:Y:S01]  /*bcb0*/  LOP3.LUT R46, R35, 0xffff0000, RZ, 0xc0, !PT ;  /* 0xffff0000232e7812 */ /* 0x000fe200078ec0ff */
[C---:B0-----:R-:W-:Y:S01]  /*bcc0*/  IMAD.U32 R39, R4.reuse, 0x10000, RZ ;  /* 0x0001000004277824 */ /* 0x041fe200078e00ff */
[----:B------:R-:W-:Y:S01]  /*bcd0*/  LOP3.LUT R4, R4, 0xffff0000, RZ, 0xc0, !PT ;  /* 0xffff000004047812 */ /* 0x000fe200078ec0ff */
[C---:B------:R-:W-:Y:S01]  /*bce0*/  IMAD.U32 R41, R5.reuse, 0x10000, RZ ;  /* 0x0001000005297824 */ /* 0x040fe200078e00ff */
[----:B------:R-:W-:Y:S01]  /*bcf0*/  LOP3.LUT R5, R5, 0xffff0000, RZ, 0xc0, !PT ;  /* 0xffff000005057812 */ /* 0x000fe200078ec0ff */
[C---:B------:R-:W-:Y:S01]  /*bd00*/  IMAD.U32 R42, R6.reuse, 0x10000, RZ ;  /* 0x00010000062a7824 */ /* 0x040fe200078e00ff */
[----:B------:R-:W-:Y:S01]  /*bd10*/  LOP3.LUT R6, R6, 0xffff0000, RZ, 0xc0, !PT ;  /* 0xffff000006067812 */ /* 0x000fe200078ec0ff */
[C---:B------:R-:W-:Y:S01]  /*bd20*/  FMUL.FTZ R50, R4.reuse, R45 ;  /* 0x0000002d04327220 */ /* 0x040fe20000410000 */
[----:B------:R-:W-:Y:S01]  /*bd30*/  FMUL.FTZ R4, R4, R44 ;  /* 0x0000002c04047220 */ /* 0x000fe20000410000 */
[----:B------:R-:W-:-:S02]  /*bd40*/  IMAD.U32 R43, R7, 0x10000, RZ ;  /* 0x00010000072b7824 */ /* 0x000fc400078e00ff */
[----:B------:R-:W-:Y:S01]  /*bd50*/  FMUL.FTZ R52, R5, R48 ;  /* 0x0000003005347220 */ /* 0x000fe20000410000 */
[C---:B------:R-:W-:Y:S01]  /*bd60*/  FFMA.FTZ R50, R39.reuse, R44, -R50 ;  /* 0x0000002c27327223 */ /* 0x040fe20000010832 */
[----:B------:R-:W-:Y:S01]  /*bd70*/  FFMA.FTZ R45, R39, R45, R4 ;  /* 0x0000002d272d7223 */ /* 0x000fe20000010004 */
[----:B------:R-:W-:Y:S01]  /*bd80*/  LOP3.LUT R7, R7, 0xffff0000, RZ, 0xc0, !PT ;  /* 0xffff000007077812 */ /* 0x000fe200078ec0ff */
[-C--:B------:R-:W-:Y:S01]  /*bd90*/  FMUL.FTZ R54, R5, R46.reuse ;  /* 0x0000002e05367220 */ /* 0x080fe20000410000 */
[C---:B------:R-:W-:Y:S01]  /*bda0*/  LOP3.LUT R44, R38.reuse, 0xffff0000, RZ, 0xc0, !PT ;  /* 0xffff0000262c7812 */ /* 0x040fe200078ec0ff */
[----:B------:R-:W-:Y:S01]  /*bdb0*/  IMAD.U32 R39, R38, 0x10000, RZ ;  /* 0x0001000026277824 */ /* 0x000fe200078e00ff */
[C---:B------:R-:W-:Y:S01]  /*bdc0*/  LOP3.LUT R4, R36.reuse, 0xffff0000, RZ, 0xc0, !PT ;  /* 0xffff000024047812 */ /* 0x040fe200078ec0ff */
[----:B------:R-:W-:Y:S02]  /*bdd0*/  IMAD.U32 R5, R36, 0x10000, RZ ;  /* 0x0001000024057824 */ /* 0x000fe400078e00ff */
[C---:B------:R-:W-:Y:S01]  /*bde0*/  FFMA.FTZ R52, R41.reuse, R46, -R52 ;  /* 0x0000002e29347223 */ /* 0x040fe20000010834 */
[----:B------:R-:W-:Y:S01]  /*bdf0*/  FFMA.FTZ R41, R41, R48, R54 ;  /* 0x0000003029297223 */ /* 0x000fe20000010036 */
[C---:B------:R-:W-:Y:S01]  /*be00*/  FMUL.FTZ R47, R6.reuse, R39 ;  /* 0x00000027062f7220 */ /* 0x040fe20000410000 */
[-C--:B------:R-:W-:Y:S01]  /*be10*/  FMUL.FTZ R46, R6, R5.reuse ;  /* 0x00000005062e7220 */ /* 0x080fe20000410000 */
        /* <DEDUP_REMOVED lines=8> */
[----:B------:R-:W-:Y:S02]  /*bea0*/  F2FP.BF16.F32.PACK_AB R6, R39, R6 ;  /* 0x000000062706723e */ /* 0x000fe400000010ff */
[----:B------:R-:W-:-:S05]  /*beb0*/  F2FP.BF16.F32.PACK_AB R7, R44, R7 ;  /* 0x000000072c07723e */ /* 0x000fca00000010ff */
[----:B------:R0:W-:Y:S02]  /*bec0*/  STS.128 [R8+0x10400], R4 ;  /* 0x0104000408007388 */ /* 0x0001e40000000c00 */
.L_x_580:
[----:B------:R-:W-:Y:S05]  /*bed0*/  BSYNC B2 ;  /* 0x0000000000027941 */ /* 0x000fea0003800000 */
.L_x_579:
[----:B------:R-:W-:Y:S04]  /*bee0*/  BSSY B2, `(.L_x_581) ;  /* 0x0000028000027945 */ /* 0x000fe80003800000 */
[----:B------:R-:W-:Y:S05]  /*bef0*/  @P1 BRA `(.L_x_582) ;  /* 0x0000000000981947 */ /* 0x000fea0003800000 */
[----:B0-----:R-:W0:Y:S01]  /*bf00*/  LDS.128 R4, [R3] ;  /* 0x0000000003047984 */ /* 0x001e220000000c00 */
[C---:B------:R-:W-:Y:S01]  /*bf10*/  IMAD.U32 R45, R33.reuse, 0x10000, RZ ;  /* 0x00010000212d7824 */ /* 0x040fe200078e00ff */
[----:B------:R-:W-:Y:S01]  /*bf20*/  LOP3.LUT R48, R33, 0xffff0000, RZ, 0xc0, !PT ;  /* 0xffff000021307812 */ /* 0x000fe200078ec0ff */
[C---:B------:R-:W-:Y:S01]  /*bf30*/  IMAD.U32 R44, R31.reuse, 0x10000, RZ ;  /* 0x000100001f2c7824 */ /* 0x040fe200078e00ff */
[----:B------:R-:W-:Y:S02]  /*bf40*/  LOP3.LUT R46, R31, 0xffff0000, RZ, 0xc0, !PT ;  /* 0xffff00001f2e7812 */ /* 0x000fe400078ec0ff */
[C---:B0-----:R-:W-:Y:S01]  /*bf50*/  SHF.L.U32 R39, R4.reuse, 0x10, RZ ;  /* 0x0000001004277819 */ /* 0x041fe200000006ff */
[C---:B------:R-:W-:Y:S01]  /*bf60*/  IMAD.U32 R41, R5.reuse, 0x10000, RZ ;  /* 0x0001000005297824 */ /* 0x040fe200078e00ff */
[----:B------:R-:W-:Y:S01]  /*bf70*/  LOP3.LUT R4, R4, 0xffff0000, RZ, 0xc0, !PT ;  /* 0xffff000004047812 */ /* 0x000fe200078ec0ff */
[C---:B------:R-:W-:Y:S01]  /*bf80*/  IMAD.U32 R42, R6.reuse, 0x10000, RZ ;  /* 0x00010000062a7824 */ /* 0x040fe200078e00ff */
[----:B------:R-:W-:Y:S01]  /*bf90*/  LOP3.LUT R5, R5, 0xffff0000, RZ, 0xc0, !PT ;  /* 0xffff000005057812 */ /* 0x000fe200078ec0ff */
[----:B------:R-:W-:Y:S01]  /*bfa0*/  IMAD.U32 R43, R7, 0x10000, RZ ;  /* 0x00010000072b7824 */ /* 0x000fe200078e00ff */
[----:B------:R-:W-:Y:S01]  /*bfb0*/  LOP3.LUT R6, R6, 0xffff0000, RZ, 0xc0, !PT ;  /* 0xffff000006067812 */ /* 0x000fe200078ec0ff */
[CC--:B------:R-:W-:Y:S01]  /*bfc0*/  FMUL.FTZ R50, R4.reuse, R45.reuse ;  /* 0x0000002d04327220 */ /* 0x0c0fe20000410000 */
[----:B------:R-:W-:Y:S01]  /*bfd0*/  FMUL.FTZ R4, R4, R44 ;  /* 0x0000002c04047220 */ /* 0x000fe20000410000 */
[----:B------:R-:W-:Y:S01]  /*bfe0*/  FMUL.FTZ R52, R5, R48 ;  /* 0x0000003005347220 */ /* 0x000fe20000410000 */
[----:B------:R-:W-:Y:S01]  /*bff0*/  LOP3.LUT R7, R7, 0xffff0000, RZ, 0xc0, !PT ;  /* 0xffff000007077812 */ /* 0x000fe200078ec0ff */
[C---:B------:R-:W-:Y:S01]  /*c000*/  FFMA.FTZ R50, R39.reuse, R44, -R50 ;  /* 0x0000002c27327223 */ /* 0x040fe20000010832 */
[----:B------:R-:W-:Y:S01]  /*c010*/  FFMA.FTZ R45, R39, R45, R4 ;  /* 0x0000002d272d7223 */ /* 0x000fe20000010004 */
[----:B------:R-:W-:Y:S01]  /*c020*/  FMUL.FTZ R54, R5, R46 ;  /* 0x0000002e05367220 */ /* 0x000fe20000410000 */
[C---:B------:R-:W-:Y:S01]  /*c030*/  LOP3.LUT R44, R34.reuse, 0xffff0000, RZ, 0xc0, !PT ;  /* 0xffff0000222c7812 */ /* 0x040fe200078ec0ff */
[----:B------:R-:W-:Y:S01]  /*c040*/  IMAD.U32 R39, R34, 0x10000, RZ ;  /* 0x0001000022277824 */ /* 0x000fe200078e00ff */
[C---:B------:R-:W-:Y:S01]  /*c050*/  LOP3.LUT R4, R32.reuse, 0xffff0000, RZ, 0xc0, !PT ;  /* 0xffff000020047812 */ /* 0x040fe200078ec0ff */
[----:B------:R-:W-:-:S02]  /*c060*/  IMAD.U32 R5, R32, 0x10000, RZ ;  /* 0x0001000020057824 */ /* 0x000fc400078e00ff */
        /* <DEDUP_REMOVED lines=14> */
[----:B------:R1:W-:Y:S02]  /*c150*/  STS.128 [R3], R4 ;  /* 0x0000000403007388 */ /* 0x0003e40000000c00 */
.L_x_582:
[----:B------:R-:W-:Y:S05]  /*c160*/  BSYNC B2 ;  /* 0x0000000000027941 */ /* 0x000fea0003800000 */
.L_x_581:
[----:B------:R-:W-:Y:S04]  /*c170*/  BSSY B2, `(.L_x_583) ;  /* 0x0000028000027945 */ /* 0x000fe80003800000 */
[----:B------:R-:W-:Y:S05]  /*c180*/  @P2 BRA `(.L_x_584) ;  /* 0x0000000000982947 */ /* 0x000fea0003800000 */
[----:B01----:R-:W0:Y:S01]  /*c190*/  LDS.128 R4, [R8+0x14400] ;  /* 0x0144000008047984 */ /* 0x003e220000000c00 */
        /* <DEDUP_REMOVED lines=37> */
.L_x_584:
[----:B------:R-:W-:Y:S05]  /*c3f0*/  BSYNC B2 ;  /* 0x0000000000027941 */ /* 0x000fea0003800000 */
.L_x_583:
[----:B------:R-:W-:Y:S04]  /*c400*/  BSSY B2, `(.L_x_585) ;  /* 0x0000028000027945 */ /* 0x000fe80003800000 */
[----:B------:R-:W-:Y:S05]  /*c410*/  @P3 BRA `(.L_x_586) ;  /* 0x0000000000983947 */ /* 0x000fea0003800000 */
[----:B012---:R-:W0:Y:S01]  /*c420*/  LDS.128 R4, [R3+0x4000] ;  /* 0x0040000003047984 */ /* 0x007e220000000c00 */
[----:B------:R-:W-:Y:S01]  /*c430*/  IMAD.U32 R45, R25, 0x10000, RZ ;  /* 0x00010000192d7824 */ /* 0x000fe200078e00ff */
[C---:B------:R-:W-:Y:S01]  /*c440*/  LOP3.LUT R46, R21.reuse, 0xffff0000, RZ, 0xc0, !PT ;  /* 0xffff0000152e7812 */ /* 0x040fe200078ec0ff */
[----:B------:R-:W-:Y:S01]  /*c450*/  IMAD.U32 R44, R21, 0x10000, RZ ;  /* 0x00010000152c7824 */ /* 0x000fe200078e00ff */
        /* <DEDUP_REMOVED lines=13> */
[-C--:B------:R-:W-:Y:S01]  /*c530*/  FMUL.FTZ R54, R5, R46.reuse ;  /* 0x0000002e05367220 */ /* 0x080fe20000410000 */
[----:B------:R-:W-:Y:S01]  /*c540*/  LOP3.LUT R7, R7, 0xffff0000, RZ, 0xc0, !PT ;  /* 0xffff000007077812 */ /* 0x000fe200078ec0ff */
[----:B------:R-:W-:Y:S01]  /*c550*/  IMAD.U32 R39, R26, 0x10000, RZ ;  /* 0x000100001a277824 */ /* 0x000fe200078e00ff */
[----:B------:R-:W-:Y:S01]  /*c560*/  SHF.L.U32 R5, R24, 0x10, RZ ;  /* 0x0000001018057819 */ /* 0x000fe200000006ff */
[C---:B------:R-:W-:Y:S01]  /*c570*/  FFMA.FTZ R52, R41.reuse, R46, -R52 ;  /* 0x0000002e29347223 */ /* 0x040fe20000010834 */
[----:B------:R-:W-:Y:S01]  /*c580*/  LOP3.LUT R44, R26, 0xffff0000, RZ, 0xc0, !PT ;  /* 0xffff00001a2c7812 */ /* 0x000fe200078ec0ff */
[----:B------:R-:W-:Y:S01]  /*c590*/  FFMA.FTZ R41, R41, R48, R54 ;  /* 0x0000003029297223 */ /* 0x000fe20000010036 */
[----:B------:R-:W-:Y:S01]  /*c5a0*/  LOP3.LUT R4, R24, 0xffff0000, RZ, 0xc0, !PT ;  /* 0xffff000018047812 */ /* 0x000fe200078ec0ff */
[C---:B------:R-:W-:Y:S01]  /*c5b0*/  FMUL.FTZ R47, R6.reuse, R39 ;  /* 0x00000027062f7220 */ /* 0x040fe20000410000 */
[----:B------:R-:W-:Y:S01]  /*c5c0*/  FMUL.FTZ R46, R6, R5 ;  /* 0x00000005062e7220 */ /* 0x000fe20000410000 */
[----:B------:R-:W-:-:S02]  /*c5d0*/  FMUL.FTZ R48, R7, R44 ;  /* 0x0000002c07307220 */ /* 0x000fc40000410000 */
[-C--:B------:R-:W-:Y:S01]  /*c5e0*/  FMUL.FTZ R49, R7, R4.reuse ;  /* 0x0000000407317220 */ /* 0x080fe20000410000 */
[C---:B------:R-:W-:Y:S01]  /*c5f0*/  FFMA.FTZ R6, R42.reuse, R5, -R47 ;  /* 0x000000052a067223 */ /* 0x040fe2000001082f */
[----:B------:R-:W-:Y:S01]  /*c600*/  FFMA.FTZ R39, R42, R39, R46 ;  /* 0x000000272a277223 */ /* 0x000fe2000001002e */
[C---:B------:R-:W-:Y:S01]  /*c610*/  FFMA.FTZ R7, R43.reuse, R4, -R48 ;  /* 0x000000042b077223 */ /* 0x040fe20000010830 */
[----:B------:R-:W-:Y:S01]  /*c620*/  FFMA.FTZ R44, R43, R44, R49 ;  /* 0x0000002c2b2c7223 */ /* 0x000fe20000010031 */
[----:B------:R-:W-:Y:S02]  /*c630*/  F2FP.BF16.F32.PACK_AB R4, R45, R50 ;  /* 0x000000322d04723e */ /* 0x000fe400000010ff */
[----:B------:R-:W-:Y:S02]  /*c640*/  F2FP.BF16.F32.PACK_AB R5, R41, R52 ;  /* 0x000000342905723e */ /* 0x000fe400000010ff */
[----:B------:R-:W-:Y:S02]  /*c650*/  F2FP.BF16.F32.PACK_AB R6, R39, R6 ;  /* 0x000000062706723e */ /* 0x000fe400000010ff */
[----:B------:R-:W-:-:S05]  /*c660*/  F2FP.BF16.F32.PACK_AB R7, R44, R7 ;  /* 0x000000072c07723e */ /* 0x000fca00000010ff */
[----:B------:R3:W-:Y:S02]  /*c670*/  STS.128 [R3+0x4000], R4 ;  /* 0x0040000403007388 */ /* 0x0007e40000000c00 */
.L_x_586:
[----:B------:R-:W-:Y:S05]  /*c680*/  BSYNC B2 ;  /* 0x0000000000027941 */ /* 0x000fea0003800000 */
.L_x_585:
[----:B------:R-:W-:Y:S04]  /*c690*/  BSSY B2, `(.L_x_587) ;  /* 0x0000028000027945 */ /* 0x000fe80003800000 */
[----:B------:R-:W-:Y:S05]  /*c6a0*/  @P4 BRA `(.L_x_588) ;  /* 0x0000000000984947 */ /* 0x000fea0003800000 */
[----:B0123--:R-:W0:Y:S01]  /*c6b0*/  LDS.128 R4, [R8+0x18400] ;  /* 0x0184000008047984 */ /* 0x00fe220000000c00 */
        /* <DEDUP_REMOVED lines=37> */
.L_x_588:
[----:B------:R-:W-:Y:S05]  /*c910*/  BSYNC B2 ;  /* 0x0000000000027941 */ /* 0x000fea0003800000 */
.L_x_587:
[----:B------:R-:W-:Y:S05]  /*c920*/  @P5 BRA `(.L_x_578) ;  /* 0x0000000000985947 */ /* 0x000fea0003800000 */
[----:B01234-:R-:W0:Y:S01]  /*c930*/  LDS.128 R4, [R3+0x8000] ;  /* 0x0080000003047984 */ /* 0x01fe220000000c00 */
        /* <DEDUP_REMOVED lines=37> */
.L_x_578:
[----:B------:R-:W-:Y:S05]  /*cb90*/  BSYNC B1 ;  /* 0x0000000000017941 */ /* 0x000fea0003800000 */
.L_x_577:
[----:B------:R-:W-:-:S13]  /*cba0*/  ISETP.GE.AND P0, PT, R202, R0, PT ;  /* 0x00000000ca00720c */ /* 0x000fda0003f06270 */
[----:B------:R-:W-:Y:S05]  /*cbb0*/  @P0 BRA `(.L_x_589) ;  /* 0x0000003800a80947 */ /* 0x000fea0003800000 */
[----:B01234-:R-:W0:Y:S01]  /*cbc0*/  LDC R5, c[0x0][0x3d4] ;  /* 0x0000f500ff057b82 */ /* 0x01fe220000000800 */
        /* <DEDUP_REMOVED lines=14> */
[----:B------:R-:W-:Y:S01]  /*ccb0*/  IMAD.U32 R44, R35, 0x10000, RZ ;  /* 0x00010000232c7824 */ /* 0x000fe200078e00ff */
[C---:B------:R-:W-:Y:S01]  /*ccc0*/  LOP3.LUT R47, R37.reuse, 0xffff0000, RZ, 0xc0, !PT ;  /* 0xffff0000252f7812 */ /* 0x040fe200078ec0ff */
[----:B------:R-:W-:Y:S01]  /*ccd0*/  IMAD.U32 R46, R37, 0x10000, RZ ;  /* 0x00010000252e7824 */ /* 0x000fe200078e00ff */
[----:B------:R-:W-:Y:S01]  /*cce0*/  LOP3.LUT R45, R35, 0xffff0000, RZ, 0xc0, !PT ;  /* 0xffff0000232d7812 */ /* 0x000fe200078ec0ff */
[C---:B------:R-:W-:Y:S01]  /*ccf0*/  IMAD.U32 R49, R38.reuse, 0x10000, RZ ;  /* 0x0001000026317824 */ /* 0x040fe200078e00ff */
[----:B------:R-:W-:Y:S01]  /*cd00*/  LOP3.LUT R51, R38, 0xffff0000, RZ, 0xc0, !PT ;  /* 0xffff000026337812 */ /* 0x000fe200078ec0ff */
[C---:B0-----:R-:W-:Y:S01]  /*cd10*/  IMAD.U32 R0, R4.reuse, 0x10000, RZ ;  /* 0x0001000004007824 */ /* 0x041fe200078e00ff */
[----:B------:R-:W-:Y:S01]  /*cd20*/  LOP3.LUT R4, R4, 0xffff0000, RZ, 0xc0, !PT ;  /* 0xffff000004047812 */ /* 0x000fe200078ec0ff */
[----:B------:R-:W-:Y:S01]  /*cd30*/  IMAD.U32 R35, R6, 0x10000, RZ ;  /* 0x0001000006237824 */ /* 0x000fe200078e00ff */
[----:B------:R-:W-:Y:S01]  /*cd40*/  SHF.L.U32 R39, R5, 0x10, RZ ;  /* 0x0000001005277819 */ /* 0x000fe200000006ff */
[----:B------:R-:W-:Y:S01]  /*cd50*/  IMAD.U32 R37, R7, 0x10000, RZ ;  /* 0x0001000007257824 */ /* 0x000fe200078e00ff */
[----:B------:R-:W-:Y:S01]  /*cd60*/  LOP3.LUT R5, R5, 0xffff0000, RZ, 0xc0, !PT ;  /* 0xffff000005057812 */ /* 0x000fe200078ec0ff */
[-C--:B------:R-:W-:Y:S01]  /*cd70*/  FMUL.FTZ R41, R46, R4.reuse ;  /* 0x000000042e297220 */ /* 0x080fe20000410000 */
[----:B------:R-:W-:Y:S01]  /*cd80*/  FMUL.FTZ R43, R44, R4 ;  /* 0x000000042c2b7220 */ /* 0x000fe20000410000 */
[----:B------:R-:W-:-:S02]  /*cd90*/  LOP3.LUT R6, R6, 0xffff0000, RZ, 0xc0, !PT ;  /* 0xffff000006067812 */ /* 0x000fc400078ec0ff */
[-C--:B------:R-:W-:Y:S01]  /*cda0*/  FMUL.FTZ R42, R47, R5.reuse ;  /* 0x000000052f2a7220 */ /* 0x080fe20000410000 */
[-C--:B------:R-:W-:Y:S01]  /*cdb0*/  FFMA.FTZ R4, R44, R0.reuse, -R41 ;  /* 0x000000002c047223 */ /* 0x080fe20000010829 */
[----:B------:R-:W-:Y:S01]  /*cdc0*/  FFMA.FTZ R43, R46, R0, R43 ;  /* 0x000000002e2b7223 */ /* 0x000fe2000001002b */
[C---:B------:R-:W-:Y:S01]  /*cdd0*/  FMUL.FTZ R0, R45.reuse, R5 ;  /* 0x000000052d007220 */ /* 0x040fe20000410000 */
[-C--:B------:R-:W-:Y:S01]  /*cde0*/  FFMA.FTZ R5, R45, R39.reuse, -R42 ;  /* 0x000000272d057223 */ /* 0x080fe2000001082a */
[----:B------:R-:W-:Y:S01]  /*cdf0*/  LOP3.LUT R7, R7, 0xffff0000, RZ, 0xc0, !PT ;  /* 0xffff000007077812 */ /* 0x000fe200078ec0ff */
[C---:B------:R-:W-:Y:S01]  /*ce00*/  IMAD.U32 R41, R36.reuse, 0x10000, RZ ;  /* 0x0001000024297824 */ /* 0x040fe200078e00ff */
[----:B------:R-:W-:Y:S01]  /*ce10*/  LOP3.LUT R45, R36, 0xffff0000, RZ, 0xc0, !PT ;  /* 0xffff0000242d7812 */ /* 0x000fe200078ec0ff */
[-C--:B------:R-:W-:Y:S01]  /*ce20*/  FMUL.FTZ R36, R49, R6.reuse ;  /* 0x0000000631247220 */ /* 0x080fe20000410000 */
[----:B------:R-:W-:Y:S01]  /*ce30*/  FFMA.FTZ R0, R47, R39, R0 ;  /* 0x000000272f007223 */ /* 0x000fe20000010000 */
[----:B------:R-:W-:Y:S01]  /*ce40*/  FMUL.FTZ R38, R41, R6 ;  /* 0x0000000629267220 */ /* 0x000fe20000410000 */
[-C--:B------:R-:W-:Y:S01]  /*ce50*/  FMUL.FTZ R42, R51, R7.reuse ;  /* 0x00000007332a7220 */ /* 0x080fe20000410000 */
[----:B------:R-:W-:Y:S01]  /*ce60*/  FMUL.FTZ R44, R45, R7 ;  /* 0x000000072d2c7220 */ /* 0x000fe20000410000 */
[-C--:B------:R-:W-:Y:S01]  /*ce70*/  FFMA.FTZ R6, R41, R35.reuse, -R36 ;  /* 0x0000002329067223 */ /* 0x080fe20000010824 */
[----:B------:R-:W-:Y:S01]  /*ce80*/  FFMA.FTZ R35, R49, R35, R38 ;  /* 0x0000002331237223 */ /* 0x000fe20000010026 */
[-C--:B------:R-:W-:Y:S01]  /*ce90*/  FFMA.FTZ R7, R45, R37.reuse, -R42 ;  /* 0x000000252d077223 */ /* 0x080fe2000001082a */
[----:B------:R-:W-:Y:S01]  /*cea0*/  FFMA.FTZ R44, R51, R37, R44 ;  /* 0x00000025332c7223 */ /* 0x000fe2000001002c */
[----:B------:R-:W-:-:S02]  /*ceb0*/  F2FP.BF16.F32.PACK_AB R4, R43, R4 ;  /* 0x000000042b04723e */ /* 0x000fc400000010ff */
[----:B------:R-:W-:Y:S02]  /*cec0*/  F2FP.BF16.F32.PACK_AB R5, R0, R5 ;  /* 0x000000050005723e */ /* 0x000fe400000010ff */
[----:B------:R-:W-:Y:S02]  /*ced0*/  F2FP.BF16.F32.PACK_AB R6, R35, R6 ;  /* 0x000000062306723e */ /* 0x000fe400000010ff */
[----:B------:R-:W-:-:S05]  /*cee0*/  F2FP.BF16.F32.PACK_AB R7, R44, R7 ;  /* 0x000000072c07723e */ /* 0x000fca00000010ff */
[----:B------:R0:W-:Y:S02]  /*cef0*/  STS.128 [R8+0x12400], R4 ;  /* 0x0124000408007388 */ /* 0x0001e40000000c00 */
.L_x_591:
[----:B------:R-:W-:Y:S05]  /*cf00*/  BSYNC B1 ;  /* 0x0000000000017941 */ /* 0x000fea0003800000 */
.L_x_590:
[----:B------:R-:W-:Y:S04]  /*cf10*/  BSSY B1, `(.L_x_592) ;  /* 0x0000028000017945 */ /* 0x000fe80003800000 */
[----:B------:R-:W-:Y:S05]  /*cf20*/  @P1 BRA `(.L_x_593) ;  /* 0x0000000000981947 */ /* 0x000fea0003800000 */
[----:B0-----:R-:W0:Y:S01]  /*cf30*/  LDS.128 R4, [R3+0x2000] ;  /* 0x0020000003047984 */ /* 0x001e220000000c00 */
        /* <DEDUP_REMOVED lines=12> */
[-C--:B------:R-:W-:Y:S01]  /*d000*/  FMUL.FTZ R37, R42, R4.reuse ;  /* 0x000000042a257220 */ /* 0x080fe20000410000 */
[----:B------:R-:W-:Y:S01]  /*d010*/  FMUL.FTZ R39, R38, R4 ;  /* 0x0000000426277220 */ /* 0x000fe20000410000 */
[----:B------:R-:W-:Y:S01]  /*d020*/  FMUL.FTZ R36, R43, R5 ;  /* 0x000000052b247220 */ /* 0x000fe20000410000 */
[----:B------:R-:W-:-:S02]  /*d030*/  IMAD.U32 R33, R7, 0x10000, RZ ;  /* 0x0001000007217824 */ /* 0x000fc400078e00ff */
        /* <DEDUP_REMOVED lines=21> */
.L_x_593:
[----:B------:R-:W-:Y:S05]  /*d190*/  BSYNC B1 ;  /* 0x0000000000017941 */ /* 0x000fea0003800000 */
.L_x_592:
[----:B------:R-:W-:Y:S04]  /*d1a0*/  BSSY B1, `(.L_x_594) ;  /* 0x0000028000017945 */ /* 0x000fe80003800000 */
[----:B------:R-:W-:Y:S05]  /*d1b0*/  @P2 BRA `(.L_x_595) ;  /* 0x0000000000982947 */ /* 0x000fea0003800000 */
[----:B01----:R-:W0:Y:S01]  /*d1c0*/  LDS.128 R4, [R8+0x16400] ;  /* 0x0164000008047984 */ /* 0x003e220000000c00 */
        /* <DEDUP_REMOVED lines=37> */
.L_x_595:
[----:B------:R-:W-:Y:S05]  /*d420*/  BSYNC B1 ;  /* 0x0000000000017941 */ /* 0x000fea0003800000 */
.L_x_594:
[----:B------:R-:W-:Y:S04]  /*d430*/  BSSY B1, `(.L_x_596) ;  /* 0x0000028000017945 */ /* 0x000fe80003800000 */
[----:B------:R-:W-:Y:S05]  /*d440*/  @P3 BRA `(.L_x_597) ;  /* 0x0000000000983947 */ /* 0x000fea0003800000 */
[----:B012---:R-:W0:Y:S01]  /*d450*/  LDS.128 R4, [R3+0x6000] ;  /* 0x0060000003047984 */ /* 0x007e220000000c00 */
[----:B------:R-:W-:Y:S01]  /*d460*/  IMAD.U32 R30, R21, 0x10000, RZ ;  /* 0x00010000151e7824 */ /* 0x000fe200078e00ff */
[C---:B------:R-:W-:Y:S01]  /*d470*/  LOP3.LUT R35, R25.reuse, 0xffff0000, RZ, 0xc0, !PT ;  /* 0xffff000019237812 */ /* 0x040fe200078ec0ff */
[----:B------:R-:W-:Y:S01]  /*d480*/  IMAD.U32 R32, R25, 0x10000, RZ ;  /* 0x0001000019207824 */ /* 0x000fe200078e00ff */
        /* <DEDUP_REMOVED lines=10> */
[-C--:B------:R-:W-:Y:S01]  /*d530*/  FMUL.FTZ R29, R32, R4.reuse ;  /* 0x00000004201d7220 */ /* 0x080fe20000410000 */
[C---:B------:R-:W-:Y:S01]  /*d540*/  FMUL.FTZ R31, R30.reuse, R4 ;  /* 0x000000041e1f7220 */ /* 0x040fe20000410000 */
[-C--:B------:R-:W-:Y:S01]  /*d550*/  FMUL.FTZ R28, R35, R5.reuse ;  /* 0x00000005231c7220 */ /* 0x080fe20000410000 */
[----:B------:R-:W-:Y:S01]  /*d560*/  LOP3.LUT R7, R7, 0xffff0000, RZ, 0xc0, !PT ;  /* 0xffff000007077812 */ /* 0x000fe200078ec0ff */
[-C--:B------:R-:W-:Y:S01]  /*d570*/  FFMA.FTZ R4, R30, R0.reuse, -R29 ;  /* 0x000000001e047223 */ /* 0x080fe2000001081d */
[----:B------:R-:W-:Y:S01]  /*d580*/  FFMA.FTZ R31, R32, R0, R31 ;  /* 0x00000000201f7223 */ /* 0x000fe2000001001f */
[C---:B------:R-:W-:Y:S01]  /*d590*/  FMUL.FTZ R0, R33.reuse, R5 ;  /* 0x0000000521007220 */ /* 0x040fe20000410000 */
[----:B------:R-:W-:Y:S01]  /*d5a0*/  FFMA.FTZ R5, R33, R27, -R28 ;  /* 0x0000001b21057223 */ /* 0x000fe2000001081c */
[C---:B------:R-:W-:Y:S01]  /*d5b0*/  LOP3.LUT R33, R24.reuse, 0xffff0000, RZ, 0xc0, !PT ;  /* 0xffff000018217812 */ /* 0x040fe200078ec0ff */
[----:B------:R-:W-:-:S02]  /*d5c0*/  IMAD.U32 R29, R24, 0x10000, RZ ;  /* 0x00010000181d7824 */ /* 0x000fc400078e00ff */
[-C--:B------:R-:W-:Y:S01]  /*d5d0*/  FMUL.FTZ R24, R37, R6.reuse ;  /* 0x0000000625187220 */ /* 0x080fe20000410000 */
[----:B------:R-:W-:Y:S01]  /*d5e0*/  FMUL.FTZ R28, R39, R7 ;  /* 0x00000007271c7220 */ /* 0x000fe20000410000 */
[----:B------:R-:W-:Y:S01]  /*d5f0*/  FFMA.FTZ R0, R35, R27, R0 ;  /* 0x0000001b23007223 */ /* 0x000fe20000010000 */
[----:B------:R-:W-:Y:S01]  /*d600*/  FMUL.FTZ R26, R29, R6 ;  /* 0x000000061d1a7220 */ /* 0x000fe20000410000 */
[----:B------:R-:W-:Y:S01]  /*d610*/  FMUL.FTZ R30, R33, R7 ;  /* 0x00000007211e7220 */ /* 0x000fe20000410000 */
[----:B------:R-:W-:Y:S01]  /*d620*/  FFMA.FTZ R6, R29, R21, -R24 ;  /* 0x000000151d067223 */ /* 0x000fe20000010818 */
[----:B------:R-:W-:Y:S01]  /*d630*/  FFMA.FTZ R7, R33, R25, -R28 ;  /* 0x0000001921077223 */ /* 0x000fe2000001081c */
[----:B------:R-:W-:Y:S01]  /*d640*/  FFMA.FTZ R21, R37, R21, R26 ;  /* 0x0000001525157223 */ /* 0x000fe2000001001a */
[----:B------:R-:W-:Y:S01]  /*d650*/  FFMA.FTZ R30, R39, R25, R30 ;  /* 0x00000019271e7223 */ /* 0x000fe2000001001e */
[----:B------:R-:W-:Y:S02]  /*d660*/  F2FP.BF16.F32.PACK_AB R4, R31, R4 ;  /* 0x000000041f04723e */ /* 0x000fe400000010ff */
[----:B------:R-:W-:-:S02]  /*d670*/  F2FP.BF16.F32.PACK_AB R5, R0, R5 ;  /* 0x000000050005723e */ /* 0x000fc400000010ff */
[----:B------:R-:W-:Y:S02]  /*d680*/  F2FP.BF16.F32.PACK_AB R6, R21, R6 ;  /* 0x000000061506723e */ /* 0x000fe400000010ff */
[----:B------:R-:W-:-:S05]  /*d690*/  F2FP.BF16.F32.PACK_AB R7, R30, R7 ;  /* 0x000000071e07723e */ /* 0x000fca00000010ff */
[----:B------:R3:W-:Y:S02]  /*d6a0*/  STS.128 [R3+0x6000], R4 ;  /* 0x0060000403007388 */ /* 0x0007e40000000c00 */
.L_x_597:
[----:B------:R-:W-:Y:S05]  /*d6b0*/  BSYNC B1 ;  /* 0x0000000000017941 */ /* 0x000fea0003800000 */
.L_x_596:
[----:B------:R-:W-:Y:S04]  /*d6c0*/  BSSY B1, `(.L_x_598) ;  /* 0x0000028000017945 */ /* 0x000fe80003800000 */
[----:B------:R-:W-:Y:S05]  /*d6d0*/  @P4 BRA `(.L_x_599) ;  /* 0x0000000000984947 */ /* 0x000fea0003800000 */
[----:B0123--:R-:W0:Y:S01]  /*d6e0*/  LDS.128 R4, [R8+0x1a400] ;  /* 0x01a4000008047984 */ /* 0x00fe220000000c00 */
        /* <DEDUP_REMOVED lines=37> */
.L_x_599:
[----:B------:R-:W-:Y:S05]  /*d940*/  BSYNC B1 ;  /* 0x0000000000017941 */ /* 0x000fea0003800000 */
.L_x_598:
[----:B------:R-:W-:Y:S05]  /*d950*/  @P5 BRA `(.L_x_589) ;  /* 0x0000002c00405947 */ /* 0x000fea0003800000 */
[----:B01234-:R-:W0:Y:S01]  /*d960*/  LDS.128 R4, [R3+0xa000] ;  /* 0x00a0000003047984 */ /* 0x01fe220000000c00 */
[C---:B------:R-:W-:Y:S01]  /*d970*/  IMAD.U32 R24, R11.reuse, 0x10000, RZ ;  /* 0x000100000b187824 */ /* 0x040fe200078e00ff */
[----:B------:R-:W-:Y:S01]  /*d980*/  LOP3.LUT R26, R11, 0xffff0000, RZ, 0xc0, !PT ;  /* 0xffff00000b1a7812 */ /* 0x000fe200078ec0ff */
[C---:B------:R-:W-:Y:S01]  /*d990*/  IMAD.U32 R14, R9.reuse, 0x10000, RZ ;  /* 0x00010000090e7824 */ /* 0x040fe200078e00ff */
[----:B------:R-:W-:Y:S01]  /*d9a0*/  LOP3.LUT R20, R9, 0xffff0000, RZ, 0xc0, !PT ;  /* 0xffff000009147812 */ /* 0x000fe200078ec0ff */
[C---:B------:R-:W-:Y:S01]  /*d9b0*/  IMAD.U32 R27, R12.reuse, 0x10000, RZ ;  /* 0x000100000c1b7824 */ /* 0x040fe200078e00ff */
[----:B------:R-:W-:Y:S02]  /*d9c0*/  LOP3.LUT R29, R12, 0xffff0000, RZ, 0xc0, !PT ;  /* 0xffff00000c1d7812 */ /* 0x000fe400078ec0ff */
        /* <DEDUP_REMOVED lines=11> */
[----:B------:R-:W-:Y:S01]  /*da80*/  FFMA.FTZ R4, R14, R0, -R13 ;  /* 0x000000000e047223 */ /* 0x000fe2000001080d */
[C---:B------:R-:W-:Y:S01]  /*da90*/  FMUL.FTZ R13, R20.reuse, R5 ;  /* 0x00000005140d7220 */ /* 0x040fe20000410000 */
[----:B------:R-:W-:Y:S01]  /*daa0*/  FFMA.FTZ R5, R20, R8, -R21 ;  /* 0x0000000814057223 */ /* 0x000fe20000010815 */
[----:B------:R-:W-:Y:S01]  /*dab0*/  LOP3.LUT R7, R7, 0xffff0000, RZ, 0xc0, !PT ;  /* 0xffff000007077812 */ /* 0x000fe200078ec0ff */
[----:B------:R-:W-:Y:S01]  /*dac0*/  FFMA.FTZ R15, R24, R0, R15 ;  /* 0x00000000180f7223 */ /* 0x000fe2000001000f */
[----:B------:R-:W-:Y:S01]  /*dad0*/  SHF.L.U32 R21, R10, 0x10, RZ ;  /* 0x000000100a157819 */ /* 0x000fe200000006ff */
[----:B------:R-:W-:Y:S01]  /*dae0*/  FMUL.FTZ R0, R27, R6 ;  /* 0x000000061b007220 */ /* 0x000fe20000410000 */
[----:B------:R-:W-:Y:S01]  /*daf0*/  FFMA.FTZ R8, R26, R8, R13 ;  /* 0x000000081a087223 */ /* 0x000fe2000001000d */
[-C--:B------:R-:W-:Y:S01]  /*db00*/  FMUL.FTZ R10, R29, R7.reuse ;  /* 0x000000071d0a7220 */ /* 0x080fe20000410000 */
[----:B------:R-:W-:Y:S01]  /*db10*/  FMUL.FTZ R12, R25, R7 ;  /* 0x00000007190c7220 */ /* 0x000fe20000410000 */
[C---:B------:R-:W-:Y:S01]  /*db20*/  FMUL.FTZ R6, R21.reuse, R6 ;  /* 0x0000000615067220 */ /* 0x040fe20000410000 */
[----:B------:R-:W-:Y:S01]  /*db30*/  FFMA.FTZ R0, R21, R9, -R0 ;  /* 0x0000000915007223 */ /* 0x000fe20000010800 */
[-C--:B------:R-:W-:Y:S01]  /*db40*/  FFMA.FTZ R7, R25, R11.reuse, -R10 ;  /* 0x0000000b19077223 */ /* 0x080fe2000001080a */
[----:B------:R-:W-:Y:S01]  /*db50*/  FFMA.FTZ R12, R29, R11, R12 ;  /* 0x0000000b1d0c7223 */ /* 0x000fe2000001000c */
[----:B------:R-:W-:Y:S01]  /*db60*/  FFMA.FTZ R9, R27, R9, R6 ;  /* 0x000000091b097223 */ /* 0x000fe20000010006 */
[----:B------:R-:W-:-:S02]  /*db70*/  F2FP.BF16.F32.PACK_AB R4, R15, R4 ;  /* 0x000000040f04723e */ /* 0x000fc400000010ff */
[----:B------:R-:W-:Y:S02]  /*db80*/  F2FP.BF16.F32.PACK_AB R5, R8, R5 ;  /* 0x000000050805723e */ /* 0x000fe400000010ff */
[----:B------:R-:W-:Y:S02]  /*db90*/  F2FP.BF16.F32.PACK_AB R6, R9, R0 ;  /* 0x000000000906723e */ /* 0x000fe400000010ff */
[----:B------:R-:W-:-:S05]  /*dba0*/  F2FP.BF16.F32.PACK_AB R7, R12, R7 ;  /* 0x000000070c07723e */ /* 0x000fca00000010ff */
[----:B------:R0:W-:Y:S01]  /*dbb0*/  STS.128 [R3+0xa000], R4 ;  /* 0x00a0000403007388 */ /* 0x0001e20000000c00 */
[----:B------:R-:W-:Y:S05]  /*dbc0*/  BRA `(.L_x_589) ;  /* 0x0000002800a47947 */ /* 0x000fea0003800000 */
.L_x_568:
        /* <DEDUP_REMOVED lines=15> */
[----:B------:R-:W-:Y:S01]  /*dcc0*/  ULDC UR4, c[0x0][0x3d4] ;  /* 0x0000f50000047ab9 */ /* 0x000fe20000000800 */
        /* <DEDUP_REMOVED lines=15> */
[----:B------:R0:W5:Y:S04]  /*ddc0*/  @!P0 LDG.E.128 R24, desc[UR36][R44.64] ;  /* 0x000000242c188981 */ /* 0x000168000c1e1d00 */
[----:B------:R0:W5:Y:S04]  /*ddd0*/  @!P2 LDG.E.128 R28, desc[UR36][R44.64+0x40] ;  /* 0x000040242c1ca981 */ /* 0x000168000c1e1d00 */
[----:B------:R0:W5:Y:S04]  /*dde0*/  @!P3 LDG.E.128 R32, desc[UR36][R44.64+0x80] ;  /* 0x000080242c20b981 */ /* 0x000168000c1e1d00 */
[----:B------:R0:W5:Y:S04]  /*ddf0*/  @!P0 LDG.E.128 R4, desc[UR36][R46.64] ;  /* 0x000000242e048981 */ /* 0x000168000c1e1d00 */
[----:B------:R0:W5:Y:S04]  /*de00*/  @!P2 LDG.E.128 R8, desc[UR36][R46.64+0x40] ;  /* 0x000040242e08a981 */ /* 0x000168000c1e1d00 */
[----:B------:R0:W5:Y:S02]  /*de10*/  @!P3 LDG.E.128 R12, desc[UR36][R46.64+0x80] ;  /* 0x000080242e0cb981 */ /* 0x000164000c1e1d00 */
.L_x_601:
[----:B------:R-:W-:Y:S05]  /*de20*/  BSYNC B1 ;  /* 0x0000000000017941 */ /* 0x000fea0003800000 */
.L_x_600:
[--C-:B-----5:R-:W-:Y:S01]  /*de30*/  IMAD.MOV.U32 R42, RZ, RZ, R25.reuse ;  /* 0x000000ffff2a7224 */ /* 0x120fe200078e0019 */
[----:B------:R-:W-:Y:S01]  /*de40*/  SHF.R.U64 R49, R24, 0x10, R25 ;  /* 0x0000001018317819 */ /* 0x000fe20000001219 */
[----:B------:R-:W-:Y:S01]  /*de50*/  IMAD.MOV.U32 R43, RZ, RZ, R27 ;  /* 0x000000ffff2b7224 */ /* 0x000fe200078e001b */
[----:B------:R-:W-:Y:S01]  /*de60*/  SHF.R.U32.HI R50, RZ, 0x10, R25 ;  /* 0x00000010ff327819 */ /* 0x000fe20000011619 */
[----:B------:R-:W-:Y:S01]  /*de70*/  IMAD.MOV.U32 R25, RZ, RZ, R26 ;  /* 0x000000ffff197224 */ /* 0x000fe200078e001a */
[--C-:B------:R-:W-:Y:S01]  /*de80*/  SHF.R.U64 R51, R26, 0x10, R27.reuse ;  /* 0x000000101a337819 */ /* 0x100fe2000000121b */
[----:B------:R-:W-:Y:S01]  /*de90*/  IMAD.MOV.U32 R26, RZ, RZ, R28 ;  /* 0x000000ffff1a7224 */ /* 0x000fe200078e001c */
[----:B------:R-:W-:Y:S01]  /*dea0*/  SHF.R.U32.HI R52, RZ, 0x10, R27 ;  /* 0x00000010ff347819 */ /* 0x000fe2000001161b */
[--C-:B------:R-:W-:Y:S01]  /*deb0*/  IMAD.MOV.U32 R27, RZ, RZ, R29.reuse ;  /* 0x000000ffff1b7224 */ /* 0x100fe200078e001d */
[----:B------:R-:W-:Y:S01]  /*dec0*/  SHF.R.U64 R53, R28, 0x10, R29 ;  /* 0x000000101c357819 */ /* 0x000fe2000000121d */
[--C-:B------:R-:W-:Y:S01]  /*ded0*/  IMAD.MOV.U32 R48, RZ, RZ, R35.reuse ;  /* 0x000000ffff307224 */ /* 0x100fe200078e0023 */
[--C-:B------:R-:W-:Y:S01]  /*dee0*/  SHF.R.U64 R59, R34, 0x10, R35.reuse ;  /* 0x00000010223b7819 */ /* 0x100fe20000001223 */
[----:B------:R-:W-:Y:S01]  /*def0*/  IMAD.MOV.U32 R3, RZ, RZ, R24 ;  /* 0x000000ffff037224 */ /* 0x000fe200078e0018 */
[----:B------:R-:W-:Y:S01]  /*df00*/  SHF.R.U32.HI R60, RZ, 0x10, R35 ;  /* 0x00000010ff3c7819 */ /* 0x000fe20000011623 */
[----:B------:R-:W-:Y:S01]  /*df10*/  IMAD.MOV.U32 R28, RZ, RZ, R30 ;  /* 0x000000ffff1c7224 */ /* 0x000fe200078e001e */
[----:B------:R-:W-:Y:S01]  /*df20*/  PRMT R35, R25, 0x5410, R51 ;  /* 0x0000541019237816 */ /* 0x000fe20000000033 */
[----:B0-----:R-:W-:Y:S01]  /*df30*/  IMAD.MOV.U32 R44, RZ, RZ, R31 ;  /* 0x000000ffff2c7224 */ /* 0x001fe200078e001f */
[----:B------:R-:W-:Y:S01]  /*df40*/  PRMT R25, R26, 0x5410, R53 ;  /* 0x000054101a197816 */ /* 0x000fe20000000035 */
[----:B------:R-:W-:Y:S01]  /*df50*/  UMOV UR4, 0xffffffff ;  /* 0xffffffff00047882 */ /* 0x000fe20000000000 */
[----:B------:R-:W-:Y:S01]  /*df60*/  SHF.R.U32.HI R54, RZ, 0x10, R29 ;  /* 0x00000010ff367819 */ /* 0x000fe2000001161d */
[----:B------:R-:W-:Y:S01]  /*df70*/  IMAD.MOV.U32 R46, RZ, RZ, R33 ;  /* 0x000000ffff2e7224 */ /* 0x000fe200078e0021 */
[----:B------:R-:W-:Y:S01]  /*df80*/  PRMT R26, R27, 0x7610, R26 ;  /* 0x000076101b1a7816 */ /* 0x000fe2000000001a */
[----:B------:R-:W-:Y:S01]  /*df90*/  IMAD.MOV.U32 R45, RZ, RZ, R32 ;  /* 0x000000ffff2d7224 */ /* 0x000fe200078e0020 */
[--C-:B------:R-:W-:Y:S01]  /*dfa0*/  SHF.R.U64 R55, R30, 0x10, R31.reuse ;  /* 0x000000101e377819 */ /* 0x100fe2000000121f */
[----:B------:R-:W-:Y:S01]  /*dfb0*/  IMAD.MOV.U32 R47, RZ, RZ, R34 ;  /* 0x000000ffff2f7224 */ /* 0x000fe200078e0022 */
[----:B------:R-:W-:Y:S01]  /*dfc0*/  SHF.R.U32.HI R56, RZ, 0x10, R31 ;  /* 0x00000010ff387819 */ /* 0x000fe2000001161f */
        /* <DEDUP_REMOVED lines=13> */
[----:B------:R-:W-:Y:S01]  /*e0a0*/  SHF.R.U64 R65, R8, 0x10, R9 ;  /* 0x0000001008417819 */ /* 0x000fe20000001209 */
[----:B------:R-:W-:Y:S01]  /*e0b0*/  IMAD.MOV.U32 R32, RZ, RZ, R11 ;  /* 0x000000ffff207224 */ /* 0x000fe200078e000b */
[----:B------:R-:W-:Y:S01]  /*e0c0*/  SHF.R.U32.HI R66, RZ, 0x10, R9 ;  /* 0x00000010ff427819 */ /* 0x000fe20000011609 */
[----:B------:R-:W-:Y:S01]  /*e0d0*/  IMAD.MOV.U32 R6, RZ, RZ, R12 ;  /* 0x000000ffff067224 */ /* 0x000fe200078e000c */
[----:B------:R-:W-:Y:S01]  /*e0e0*/  PRMT R33, R3, 0x5410, R49 ;  /* 0x0000541003217816 */ /* 0x000fe20000000031 */
[----:B------:R-:W-:Y:S01]  /*e0f0*/  IMAD.MOV.U32 R7, RZ, RZ, R13 ;  /* 0x000000ffff077224 */ /* 0x000fe200078e000d */
[----:B------:R-:W-:Y:S01]  /*e100*/  PRMT R27, R28, 0x7610, R27 ;  /* 0x000076101c1b7816 */ /* 0x000fe2000000001b */
[----:B------:R-:W-:Y:S01]  /*e110*/  IMAD.MOV.U32 R9, RZ, RZ, R15 ;  /* 0x000000ffff097224 */ /* 0x000fe200078e000f */
[----:B------:R-:W-:-:S02]  /*e120*/  SHF.R.U64 R10, R10, 0x10, R11 ;  /* 0x000000100a0a7819 */ /* 0x000fc4000000120b */
[----:B------:R-:W-:Y:S02]  /*e130*/  SHF.R.U32.HI R67, RZ, 0x10, R11 ;  /* 0x00000010ff437819 */ /* 0x000fe4000001160b */
[--C-:B------:R-:W-:Y:S02]  /*e140*/  SHF.R.U64 R68, R12, 0x10, R13.reuse ;  /* 0x000000100c447819 */ /* 0x100fe4000000120d */
[----:B------:R-:W-:Y:S02]  /*e150*/  SHF.R.U32.HI R69, RZ, 0x10, R13 ;  /* 0x00000010ff457819 */ /* 0x000fe4000001160d */
[----:B------:R-:W-:Y:S02]  /*e160*/  MOV R8, R14 ;  /* 0x0000000e00087202 */ /* 0x000fe40000000f00 */
[--C-:B------:R-:W-:Y:S02]  /*e170*/  SHF.R.U64 R70, R14, 0x10, R15.reuse ;  /* 0x000000100e467819 */ /* 0x100fe4000000120f */
[----:B------:R-:W-:-:S02]  /*e180*/  SHF.R.U32.HI R71, RZ, 0x10, R15 ;  /* 0x00000010ff477819 */ /* 0x000fc4000001160f */
[----:B------:R-:W-:Y:S02]  /*e190*/  PRMT R34, R42, 0x5410, R50 ;  /* 0x000054102a227816 */ /* 0x000fe40000000032 */
[----:B------:R-:W-:Y:S02]  /*e1a0*/  PRMT R5, R43, 0x5410, R52 ;  /* 0x000054102b057816 */ /* 0x000fe40000000034 */
[----:B------:R-:W-:Y:S02]  /*e1b0*/  PRMT R26, R26, 0x5410, R54 ;  /* 0x000054101a1a7816 */ /* 0x000fe40000000036 */
[----:B------:R-:W-:Y:S02]  /*e1c0*/  PRMT R28, R44, 0x7610, R28 ;  /* 0x000076102c1c7816 */ /* 0x000fe4000000001c */
[----:B------:R-:W-:Y:S01]  /*e1d0*/  LEA.HI R3, R203, R203, RZ, 0x1 ;  /* 0x000000cbcb037211 */ /* 0x000fe200078f08ff */
[----:B------:R-:W-:Y:S06]  /*e1e0*/  BRA.DIV UR4, `(.L_x_602) ;  /* 0x0000011204887947 */ /* 0x000fec000b800000 */
.L_x_785:
[----:B------:R-:W-:Y:S01]  /*e1f0*/  UMOV UR4, 0xffffffff ;  /* 0xffffffff00047882 */ /* 0x000fe20000000000 */
[----:B------:R-:W-:Y:S02]  /*e200*/  LOP3.LUT R4, R3, 0xfffffffe, RZ, 0xc0, !PT ;  /* 0xfffffffe03047812 */ /* 0x000fe400078ec0ff */
[----:B------:R-:W-:Y:S05]  /*e210*/  BRA.DIV UR4, `(.L_x_603) ;  /* 0x0000011204a47947 */ /* 0x000fea000b800000 */
.L_x_788:
[----:B------:R-:W-:Y:S01]  /*e220*/  UMOV UR4, 0xffffffff ;  /* 0xffffffff00047882 */ /* 0x000fe20000000000 */
[----:B------:R-:W-:Y:S02]  /*e230*/  IMAD.IADD R3, R203, 0x1, -R4 ;  /* 0x00000001cb037824 */ /* 0x000fe400078e0a04 */
[----:B------:R-:W-:Y:S05]  /*e240*/  BRA.DIV UR4, `(.L_x_604) ;  /* 0x0000011204c07947 */ /* 0x000fea000b800000 */
.L_x_791:
[----:B------:R-:W-:Y:S01]  /*e250*/  UMOV UR4, 0xffffffff ;  /* 0xffffffff00047882 */ /* 0x000fe20000000000 */
[----:B------:R-:W-:Y:S02]  /*e260*/  SHF.L.U32 R3, R3, 0x1f, RZ ;  /* 0x0000001f03037819 */ /* 0x000fe400000006ff */
[----:B------:R-:W-:Y:S05]  /*e270*/  BRA.DIV UR4, `(.L_x_605) ;  /* 0x0000011204dc7947 */ /* 0x000fea000b800000 */
.L_x_794:
[----:B------:R-:W0:Y:S01]  /*e280*/  SYNCS.PHASECHK.TRANS64.TRYWAIT P0, [R2+URZ+0x34800], R3 ;  /* 0x03480003020075a7 */ /* 0x000e22000800017f */
        /* <DEDUP_REMOVED lines=20> */
.L_x_795:
[----:B------:R-:W-:Y:S05]  /*e3d0*/  BSYNC B1 ;  /* 0x0000000000017941 */ /* 0x000fea0003800000 */
.L_x_606:
[----:B------:R-:W-:Y:S01]  /*e3e0*/  BSSY B1, `(.L_x_608) ;  /* 0x0000118000017945 */ /* 0x000fe20003800000 */
[----:B------:R-:W-:Y:S02]  /*e3f0*/  IMAD.MOV.U32 R36, RZ, RZ, R5 ;  /* 0x000000ffff247224 */ /* 0x000fe400078e0005 */
[----:B0-----:R-:W-:Y:S01]  /*e400*/  IMAD.MOV.U32 R3, RZ, RZ, R4 ;  /* 0x000000ffff037224 */ /* 0x001fe200078e0004 */
[----:B------:R-:W-:Y:S06]  /*e410*/  @P1 BRA `(.L_x_609) ;  /* 0x0000001000501947 */ /* 0x000fec0003800000 */
[----:B------:R-:W0:Y:S01]  /*e420*/  LDC R42, c[0x0][0x3d4] ;  /* 0x0000f500ff2a7b82 */ /* 0x000e220000000800 */
[----:B------:R-:W-:Y:S01]  /*e430*/  BSSY B2, `(.L_x_610) ;  /* 0x0000060000027945 */ /* 0x000fe20003800000 */
[-C--:B0-----:R-:W-:Y:S02]  /*e440*/  ISETP.GE.AND P0, PT, R22, R42.reuse, PT ;  /* 0x0000002a1600720c */ /* 0x081fe40003f06270 */
[-C--:B------:R-:W-:Y:S02]  /*e450*/  ISETP.GE.AND P1, PT, R184, R42.reuse, PT ;  /* 0x0000002ab800720c */ /* 0x080fe40003f26270 */
[----:B------:R-:W-:-:S09]  /*e460*/  ISETP.GE.AND P2, PT, R185, R42, PT ;  /* 0x0000002ab900720c */ /* 0x000fd20003f46270 */
[----:B------:R-:W-:Y:S05]  /*e470*/  @P0 BRA `(.L_x_611) ;  /* 0x00000004006c0947 */ /* 0x000fea0003800000 */
[----:B------:R-:W-:Y:S01]  /*e480*/  LEA.HI R5, R42, R206, RZ, 0x1d ;  /* 0x000000ce2a057211 */ /* 0x000fe200078fe8ff */
[----:B------:R-:W-:Y:S01]  /*e490*/  IMAD.U32 R54, R37, 0x10000, RZ ;  /* 0x0001000025367824 */ /* 0x000fe200078e00ff */
[----:B------:R-:W-:Y:S01]  /*e4a0*/  LOP3.LUT R4, R189, 0x38, R22, 0xf8, !PT ;  /* 0x00000038bd047812 */ /* 0x000fe200078ef816 */
[----:B------:R-:W-:Y:S01]  /*e4b0*/  IMAD.U32 R52, R33, 0x10000, RZ ;  /* 0x0001000021347824 */ /* 0x000fe200078e00ff */
[----:B------:R-:W-:Y:S01]  /*e4c0*/  SHF.R.S32.HI R6, RZ, 0x1f, R5 ;  /* 0x0000001fff067819 */ /* 0x000fe20000011405 */
[----:B------:R-:W-:Y:S01]  /*e4d0*/  IMAD.U32 R53, R38, 0x10000, RZ ;  /* 0x0001000026357824 */ /* 0x000fe200078e00ff */
[----:B------:R-:W-:Y:S02]  /*e4e0*/  LOP3.LUT R51, R37, 0xffff0000, RZ, 0xc0, !PT ;  /* 0xffff000025337812 */ /* 0x000fe400078ec0ff */
[----:B------:R-:W-:Y:S01]  /*e4f0*/  LEA.HI R7, R6, R5, RZ, 0x3 ;  /* 0x0000000506077211 */ /* 0x000fe200078f18ff */
[----:B------:R-:W-:Y:S01]  /*e500*/  IMAD.SHL.U32 R6, R5, 0x8, RZ ;  /* 0x0000000805067824 */ /* 0x000fe200078e00ff */
[----:B------:R-:W-:-:S03]  /*e510*/  LOP3.LUT R5, R4, R191, RZ, 0x3c, !PT ;  /* 0x000000bf04057212 */ /* 0x000fc600078e3cff */
[----:B------:R-:W-:Y:S01]  /*e520*/  IMAD.SHL.U32 R7, R7, 0x400, RZ ;  /* 0x0000040007077824 */ /* 0x000fe200078e00ff */
[----:B------:R-:W-:Y:S01]  /*e530*/  LOP3.LUT R6, R189, 0x38, R6, 0xf8, !PT ;  /* 0x00000038bd067812 */ /* 0x000fe200078ef806 */
[----:B------:R-:W-:-:S03]  /*e540*/  IMAD R5, R190, 0x200, R5 ;  /* 0x00000200be057824 */ /* 0x000fc600078e0205 */
[----:B------:R-:W-:Y:S01]  /*e550*/  LOP3.LUT R7, R7, 0x7fffe000, RZ, 0xc0, !PT ;  /* 0x7fffe00007077812 */ /* 0x000fe200078ec0ff */
[----:B------:R-:W-:Y:S01]  /*e560*/  IMAD R61, R5, 0x2, R2 ;  /* 0x00000002053d7824 */ /* 0x000fe200078e0202 */
[----:B------:R-:W-:-:S03]  /*e570*/  LOP3.LUT R6, R6, R191, RZ, 0x3c, !PT ;  /* 0x000000bf06067212 */ /* 0x000fc600078e3cff */
[----:B------:R-:W-:-:S04]  /*e580*/  IMAD R7, R190, 0x200, R7 ;  /* 0x00000200be077824 */ /* 0x000fc800078e0207 */
[----:B------:R-:W-:Y:S02]  /*e590*/  IMAD.IADD R9, R7, 0x1, R6 ;  /* 0x0000000107097824 */ /* 0x000fe400078e0206 */
[----:B------:R-:W0:Y:S02]  /*e5a0*/  LDS.128 R4, [R61+0x10400] ;  /* 0x010400003d047984 */ /* 0x000e240000000c00 */
[----:B------:R-:W-:-:S05]  /*e5b0*/  IMAD R62, R9, 0x2, R2 ;  /* 0x00000002093e7824 */ /* 0x000fca00078e0202 */
[----:B------:R-:W1:Y:S01]  /*e5c0*/  LDS.128 R8, [R62+0x10400] ;  /* 0x010400003e087984 */ /* 0x000e620000000c00 */
[C---:B0-----:R-:W-:Y:S01]  /*e5d0*/  IMAD.U32 R43, R4.reuse, 0x10000, RZ ;  /* 0x00010000042b7824 */ /* 0x041fe200078e00ff */
[----:B------:R-:W-:Y:S01]  /*e5e0*/  LOP3.LUT R4, R4, 0xffff0000, RZ, 0xc0, !PT ;  /* 0xffff000004047812 */ /* 0x000fe200078ec0ff */
[C---:B------:R-:W-:Y:S01]  /*e5f0*/  IMAD.U32 R44, R5.reuse, 0x10000, RZ ;  /* 0x00010000052c7824 */ /* 0x040fe200078e00ff */
[----:B------:R-:W-:Y:S01]  /*e600*/  LOP3.LUT R5, R5, 0xffff0000, RZ, 0xc0, !PT ;  /* 0xffff000005057812 */ /* 0x000fe200078ec0ff */
[C---:B------:R-:W-:Y:S01]  /*e610*/  IMAD.U32 R45, R6.reuse, 0x10000, RZ ;  /* 0x00010000062d7824 */ /* 0x040fe200078e00ff */
[----:B------:R-:W-:Y:S01]  /*e620*/  LOP3.LUT R6, R6, 0xffff0000, RZ, 0xc0, !PT ;  /* 0xffff000006067812 */ /* 0x000fe200078ec0ff */
[C---:B------:R-:W-:Y:S01]  /*e630*/  IMAD.U32 R46, R7.reuse, 0x10000, RZ ;  /* 0x00010000072e7824 */ /* 0x040fe200078e00ff */
[----:B------:R-:W-:Y:S01]  /*e640*/  LOP3.LUT R7, R7, 0xffff0000, RZ, 0xc0, !PT ;  /* 0xffff000007077812 */ /* 0x000fe200078ec0ff */
[C---:B-1----:R-:W-:Y:S01]  /*e650*/  IMAD.U32 R47, R8.reuse, 0x10000, RZ ;  /* 0x00010000082f7824 */ /* 0x042fe200078e00ff */
[----:B------:R-:W-:Y:S01]  /*e660*/  LOP3.LUT R8, R8, 0xffff0000, RZ, 0xc0, !PT ;  /* 0xffff000008087812 */ /* 0x000fe200078ec0ff */
[C---:B------:R-:W-:Y:S01]  /*e670*/  IMAD.U32 R48, R9.reuse, 0x10000, RZ ;  /* 0x0001000009307824 */ /* 0x040fe200078e00ff */
[----:B------:R-:W-:Y:S01]  /*e680*/  LOP3.LUT R9, R9, 0xffff0000, RZ, 0xc0, !PT ;  /* 0xffff000009097812 */ /* 0x000fe200078ec0ff */
[C---:B------:R-:W-:Y:S01]  /*e690*/  FMUL.FTZ R56, R47.reuse, R54 ;  /* 0x000000362f387220 */ /* 0x040fe20000410000 */
[-C--:B------:R-:W-:Y:S01]  /*e6a0*/  FMUL.FTZ R58, R47, R52.reuse ;  /* 0x000000342f3a7220 */ /* 0x080fe20000410000 */
[----:B------:R-:W-:Y:S01]  /*e6b0*/  LOP3.LUT R47, R33, 0xffff0000, RZ, 0xc0, !PT ;  /* 0xffff0000212f7812 */ /* 0x000fe200078ec0ff */
[----:B------:R-:W-:Y:S01]  /*e6c0*/  FMUL.FTZ R55, R8, R51 ;  /* 0x0000003308377220 */ /* 0x000fe20000410000 */
[C---:B------:R-:W-:Y:S01]  /*e6d0*/  FFMA.FTZ R56, R43.reuse, R52, -R56 ;  /* 0x000000342b387223 */ /* 0x040fe20000010838 */
[----:B------:R-:W-:Y:S01]  /*e6e0*/  FFMA.FTZ R58, R43, R54, R58 ;  /* 0x000000362b3a7223 */ /* 0x000fe2000001003a */
[----:B------:R-:W-:Y:S01]  /*e6f0*/  SHF.L.U32 R43, R34, 0x10, RZ ;  /* 0x00000010222b7819 */ /* 0x000fe200000006ff */
[-C--:B------:R-:W-:Y:S01]  /*e700*/  FMUL.FTZ R57, R8, R47.reuse ;  /* 0x0000002f08397220 */ /* 0x080fe20000410000 */
[----:B------:R-:W-:Y:S01]  /*e710*/  FFMA.FTZ R55, R4, R47, -R55 ;  /* 0x0000002f04377223 */ /* 0x000fe20000010837 */
[----:B------:R-:W-:Y:S01]  /*e720*/  FMUL.FTZ R47, R48, R53 ;  /* 0x00000035302f7220 */ /* 0x000fe20000410000 */
[----:B------:R-:W-:-:S02]  /*e730*/  IMAD.U32 R49, R10, 0x10000, RZ ;  /* 0x000100000a317824 */ /* 0x000fc400078e00ff */
[----:B------:R-:W-:Y:S01]  /*e740*/  FMUL.FTZ R52, R48, R43 ;  /* 0x0000002b30347220 */ /* 0x000fe20000410000 */
[----:B------:R-:W-:Y:S01]  /*e750*/  FFMA.FTZ R57, R4, R51, R57 ;  /* 0x0000003304397223 */ /* 0x000fe20000010039 */
[----:B------:R-:W-:Y:S01]  /*e760*/  LOP3.LUT R10, R10, 0xffff0000, RZ, 0xc0, !PT ;  /* 0xffff00000a0a7812 */ /* 0x000fe200078ec0ff */
[C---:B------:R-:W-:Y:S01]  /*e770*/  FFMA.FTZ R48, R44.reuse, R43, -R47 ;  /* 0x0000002b2c307223 */ /* 0x040fe2000001082f */
[C---:B------:R-:W-:Y:S01]  /*e780*/  LOP3.LUT R51, R39.reuse, 0xffff0000, RZ, 0xc0, !PT ;  /* 0xffff000027337812 */ /* 0x040fe200078ec0ff */
[----:B------:R-:W-:Y:S01]  /*e790*/  IMAD.U32 R8, R39, 0x10000, RZ ;  /* 0x0001000027087824 */ /* 0x000fe200078e00ff */
[C---:B------:R-:W-:Y:S01]  /*e7a0*/  LOP3.LUT R43, R35.reuse, 0xffff0000, RZ, 0xc0, !PT ;  /* 0xffff0000232b7812 */ /* 0x040fe200078ec0ff */
[----:B------:R-:W-:Y:S02]  /*e7b0*/  IMAD.U32 R4, R35, 0x10000, RZ ;  /* 0x0001000023047824 */ /* 0x000fe400078e00ff */
[----:B------:R-:W-:Y:S01]  /*e7c0*/  FFMA.FTZ R52, R44, R53, R52 ;  /* 0x000000352c347223 */ /* 0x000fe20000010034 */
[C---:B------:R-:W-:Y:S01]  /*e7d0*/  FMUL.FTZ R59, R10.reuse, R51 ;  /* 0x000000330a3b7220 */ /* 0x040fe20000410000 */
[C---:B------:R-:W-:Y:S01]  /*e7e0*/  FMUL.FTZ R44, R49.reuse, R8 ;  /* 0x00000008312c7220 */ /* 0x040fe20000410000 */
[----:B------:R-:W-:Y:S01]  /*e7f0*/  FMUL.FTZ R54, R49, R4 ;  /* 0x0000000431367220 */ /* 0x000fe20000410000 */
[----:B------:R-:W-:Y:S01]  /*e800*/  FMUL.FTZ R10, R10, R43 ;  /* 0x0000002b0a0a7220 */ /* 0x000fe20000410000 */
[----:B------:R-:W-:-:S02]  /*e810*/  IMAD.U32 R50, R11, 0x10000, RZ ;  /* 0x000100000b327824 */ /* 0x000fc400078e00ff */
[----:B------:R-:W-:Y:S01]  /*e820*/  FFMA.FTZ R53, R45, R4, -R44 ;  /* 0x000000042d357223 */ /* 0x000fe2000001082c */
[----:B------:R-:W-:Y:S02]  /*e830*/  IMAD.U32 R49, R41, 0x10000, RZ ;  /* 0x0001000029317824 */ /* 0x000fe400078e00ff */
[----:B------:R-:W-:Y:S01]  /*e840*/  FFMA.FTZ R54, R45, R8, R54 ;  /* 0x000000082d367223 */ /* 0x000fe20000010036 */
[----:B------:R-:W-:Y:S02]  /*e850*/  IMAD.U32 R47, R36, 0x10000, RZ ;  /* 0x00010000242f7824 */ /* 0x000fe400078e00ff */
[----:B------:R-:W-:Y:S01]  /*e860*/  FFMA.FTZ R51, R6, R51, R10 ;  /* 0x0000003306337223 */ /* 0x000fe2000001000a */
[----:B------:R-:W-:Y:S01]  /*e870*/  LOP3.LUT R11, R11, 0xffff0000, RZ, 0xc0, !PT ;  /* 0xffff00000b0b7812 */ /* 0x000fe200078ec0ff */
[----:B------:R-:W-:Y:S01]  /*e880*/  FMUL.FTZ R45, R50, R49 ;  /* 0x00000031322d7220 */ /* 0x000fe20000410000 */
[----:B------:R-:W-:Y:S01]  /*e890*/  FFMA.FTZ R60, R6, R43, -R59 ;  /* 0x0000002b063c7223 */ /* 0x000fe2000001083b */
[----:B------:R-:W-:Y:S01]  /*e8a0*/  LOP3.LUT R8, R38, 0xffff0000, RZ, 0xc0, !PT ;  /* 0xffff000026087812 */ /* 0x000fe200078ec0ff */
[-C--:B------:R-:W-:Y:S01]  /*e8b0*/  FMUL.FTZ R43, R50, R47.reuse ;  /* 0x0000002f322b7220 */ /* 0x080fe20000410000 */
[----:B------:R-:W-:Y:S01]  /*e8c0*/  LOP3.LUT R10, R41, 0xffff0000, RZ, 0xc0, !PT ;  /* 0xffff0000290a7812 */ /* 0x000fe200078ec0ff */
[----:B------:R-:W-:Y:S01]  /*e8d0*/  FFMA.FTZ R45, R46, R47, -R45 ;  /* 0x0000002f2e2d7223 */ /* 0x000fe2000001082d */
[----:B------:R-:W-:Y:S01]  /*e8e0*/  LOP3.LUT R4, R34, 0xffff0000, RZ, 0xc0, !PT ;  /* 0xffff000022047812 */ /* 0x000fe200078ec0ff */
[----:B------:R-:W-:Y:S01]  /*e8f0*/  FFMA.FTZ R46, R46, R49, R43 ;  /* 0x000000312e2e7223 */ /* 0x000fe2000001002b */
[----:B------:R-:W-:Y:S01]  /*e900*/  LOP3.LUT R6, R36, 0xffff0000, RZ, 0xc0, !PT ;  /* 0xffff000024067812 */ /* 0x000fe200078ec0ff */
[----:B------:R-:W-:Y:S01]  /*e910*/  FMUL.FTZ R44, R9, R8 ;  /* 0x00000008092c7220 */ /* 0x000fe20000410000 */
[----:B------:R-:W-:Y:S01]  /*e920*/  FMUL.FTZ R50, R11, R10 ;  /* 0x0000000a0b327220 */ /* 0x000fe20000410000 */
[----:B------:R-:W-:-:S02]  /*e930*/  FMUL.FTZ R43, R9, R4 ;  /* 0x00000004092b7220 */ /* 0x000fc40000410000 */
[----:B------:R-:W-:Y:S01]  /*e940*/  FMUL.FTZ R11, R11, R6 ;  /* 0x000000060b0b7220 */ /* 0x000fe20000410000 */
[----:B------:R-:W-:Y:S01]  /*e950*/  FFMA.FTZ R9, R5, R4, -R44 ;  /* 0x0000000405097223 */ /* 0x000fe2000001082c */
[----:B------:R-:W-:Y:S01]  /*e960*/  FFMA.FTZ R50, R7, R6, -R50 ;  /* 0x0000000607327223 */ /* 0x000fe20000010832 */
[----:B------:R-:W-:Y:S01]  /*e970*/  FFMA.FTZ R43, R5, R8, R43 ;  /* 0x00000008052b7223 */ /* 0x000fe2000001002b */
[----:B------:R-:W-:Y:S01]  /*e980*/  FFMA.FTZ R11, R7, R10, R11 ;  /* 0x0000000a070b7223 */ /* 0x000fe2000001000b */
[----:B------:R-:W-:Y:S02]  /*e990*/  F2FP.BF16.F32.PACK_AB R6, R60, R53 ;  /* 0x000000353c06723e */ /* 0x000fe400000010ff */
[----:B------:R-:W-:Y:S02]  /*e9a0*/  F2FP.BF16.F32.PACK_AB R4, R55, R56 ;  /* 0x000000383704723e */ /* 0x000fe400000010ff */
[----:B------:R-:W-:Y:S02]  /*e9b0*/  F2FP.BF16.F32.PACK_AB R5, R9, R48 ;  /* 0x000000300905723e */ /* 0x000fe400000010ff */
[----:B------:R-:W-:-:S02]  /*e9c0*/  F2FP.BF16.F32.PACK_AB R7, R50, R45 ;  /* 0x0000002d3207723e */ /* 0x000fc400000010ff */
[----:B------:R-:W-:Y:S02]  /*e9d0*/  F2FP.BF16.F32.PACK_AB R10, R51, R54 ;  /* 0x00000036330a723e */ /* 0x000fe400000010ff */
[----:B------:R-:W-:Y:S01]  /*e9e0*/  F2FP.BF16.F32.PACK_AB R8, R57, R58 ;  /* 0x0000003a3908723e */ /* 0x000fe200000010ff */
[----:B------:R0:W-:Y:S01]  /*e9f0*/  STS.128 [R61+0x10400], R4 ;  /* 0x010400043d007388 */ /* 0x0001e20000000c00 */
[----:B------:R-:W-:Y:S02]  /*ea00*/  F2FP.BF16.F32.PACK_AB R9, R43, R52 ;  /* 0x000000342b09723e */ /* 0x000fe400000010ff */
[----:B------:R-:W-:-:S05]  /*ea10*/  F2FP.BF16.F32.PACK_AB R11, R11, R46 ;  /* 0x0000002e0b0b723e */ /* 0x000fca00000010ff */
[----:B------:R0:W-:Y:S02]  /*ea20*/  STS.128 [R62+0x10400], R8 ;  /* 0x010400083e007388 */ /* 0x0001e40000000c00 */
.L_x_611:
[----:B------:R-:W-:Y:S05]  /*ea30*/  BSYNC B2 ;  /* 0x0000000000027941 */ /* 0x000fea0003800000 */
.L_x_610:
[----:B------:R-:W-:Y:S04]  /*ea40*/  BSSY B2, `(.L_x_612) ;  /* 0x0000059000027945 */ /* 0x000fe80003800000 */
[----:B------:R-:W-:Y:S05]  /*ea50*/  @P1 BRA `(.L_x_613) ;  /* 0x00000004005c1947 */ /* 0x000fea0003800000 */
[----:B0-----:R-:W-:Y:S01]  /*ea60*/  LEA.HI R4, R42, R209, RZ, 0x1d ;  /* 0x000000d12a047211 */ /* 0x001fe200078fe8ff */
[C---:B------:R-:W-:Y:S01]  /*ea70*/  IMAD.U32 R55, R29.reuse, 0x10000, RZ ;  /* 0x000100001d377824 */ /* 0x040fe200078e00ff */
[----:B------:R-:W-:Y:S01]  /*ea80*/  LOP3.LUT R57, R29, 0xffff0000, RZ, 0xc0, !PT ;  /* 0xffff00001d397812 */ /* 0x000fe200078ec0ff */
[----:B------:R-:W-:Y:S01]  /*ea90*/  IMAD.U32 R53, R25, 0x10000, RZ ;  /* 0x0001000019357824 */ /* 0x000fe200078e00ff */
[----:B------:R-:W-:-:S04]  /*eaa0*/  SHF.R.S32.HI R5, RZ, 0x1f, R4 ;  /* 0x0000001fff057819 */ /* 0x000fc80000011404 */
[----:B------:R-:W-:Y:S01]  /*eab0*/  LEA.HI R5, R5, R4, RZ, 0x3 ;  /* 0x0000000405057211 */ /* 0x000fe200078f18ff */
[----:B------:R-:W-:-:S04]  /*eac0*/  IMAD.SHL.U32 R4, R4, 0x8, RZ ;  /* 0x0000000804047824 */ /* 0x000fc800078e00ff */
[----:B------:R-:W-:Y:S01]  /*ead0*/  IMAD.SHL.U32 R5, R5, 0x400, RZ ;  /* 0x0000040005057824 */ /* 0x000fe200078e00ff */
[----:B------:R-:W-:-:S04]  /*eae0*/  LOP3.LUT R4, R189, 0x38, R4, 0xf8, !PT ;  /* 0x00000038bd047812 */ /* 0x000fc800078ef804 */
[----:B------:R-:W-:Y:S02]  /*eaf0*/  LOP3.LUT R5, R5, 0x7fffe000, RZ, 0xc0, !PT ;  /* 0x7fffe00005057812 */ /* 0x000fe400078ec0ff */
[----:B------:R-:W-:-:S03]  /*eb00*/  LOP3.LUT R4, R4, R191, RZ, 0x3c, !PT ;  /* 0x000000bf04047212 */ /* 0x000fc600078e3cff */
[----:B------:R-:W-:-:S04]  /*eb10*/  IMAD R5, R190, 0x200, R5 ;  /* 0x00000200be057824 */ /* 0x000fc800078e0205 */
[----:B------:R-:W-:Y:S02]  /*eb20*/  IMAD.IADD R9, R5, 0x1, R4 ;  /* 0x0000000105097824 */ /* 0x000fe400078e0204 */
[----:B------:R-:W0:Y:S02]  /*eb30*/  LDS.128 R4, [R217] ;  /* 0x00000000d9047984 */ /* 0x000e240000000c00 */
        /* <DEDUP_REMOVED lines=15> */
[----:B------:R-:W-:Y:S01]  /*ec30*/  FMUL.FTZ R61, R48, R53 ;  /* 0x00000035303d7220 */ /* 0x000fe20000410000 */
[----:B------:R-:W-:Y:S01]  /*ec40*/  FMUL.FTZ R63, R8, R57 ;  /* 0x00000039083f7220 */ /* 0x000fe20000410000 */
[----:B------:R-:W-:-:S02]  /*ec50*/  IMAD.U32 R48, R30, 0x10000, RZ ;  /* 0x000100001e307824 */ /* 0x000fc400078e00ff */
[C---:B------:R-:W-:Y:S01]  /*ec60*/  FFMA.FTZ R59, R44.reuse, R53, -R59 ;  /* 0x000000352c3b7223 */ /* 0x040fe2000001083b */
[----:B------:R-:W-:Y:S01]  /*ec70*/  LOP3.LUT R53, R25, 0xffff0000, RZ, 0xc0, !PT ;  /* 0xffff000019357812 */ /* 0x000fe200078ec0ff */
[----:B------:R-:W-:Y:S01]  /*ec80*/  FFMA.FTZ R61, R44, R55, R61 ;  /* 0x000000372c3d7223 */ /* 0x000fe2000001003d */
[----:B------:R-:W-:Y:S02]  /*ec90*/  IMAD.U32 R44, R26, 0x10000, RZ ;  /* 0x000100001a2c7824 */ /* 0x000fe400078e00ff */
[----:B------:R-:W-:Y:S02]  /*eca0*/  IMAD.U32 R50, R10, 0x10000, RZ ;  /* 0x000100000a327824 */ /* 0x000fe400078e00ff */
[-C--:B------:R-:W-:Y:S01]  /*ecb0*/  FMUL.FTZ R55, R8, R53.reuse ;  /* 0x0000003508377220 */ /* 0x080fe20000410000 */
[C---:B------:R-:W-:Y:S01]  /*ecc0*/  FFMA.FTZ R52, R4.reuse, R53, -R63 ;  /* 0x0000003504347223 */ /* 0x040fe2000001083f */
[----:B------:R-:W-:Y:S01]  /*ecd0*/  SHF.L.U32 R53, R31, 0x10, RZ ;  /* 0x000000101f357819 */ /* 0x000fe200000006ff */
[C---:B------:R-:W-:Y:S01]  /*ece0*/  FMUL.FTZ R8, R49.reuse, R48 ;  /* 0x0000003031087220 */ /* 0x040fe20000410000 */
[-C--:B------:R-:W-:Y:S01]  /*ecf0*/  FMUL.FTZ R63, R49, R44.reuse ;  /* 0x0000002c313f7220 */ /* 0x080fe20000410000 */
[----:B------:R-:W-:Y:S01]  /*ed00*/  FFMA.FTZ R54, R4, R57, R55 ;  /* 0x0000003904367223 */ /* 0x000fe20000010037 */
[----:B------:R-:W-:Y:S01]  /*ed10*/  LOP3.LUT R10, R10, 0xffff0000, RZ, 0xc0, !PT ;  /* 0xffff00000a0a7812 */ /* 0x000fe200078ec0ff */
[----:B------:R-:W-:Y:S01]  /*ed20*/  FFMA.FTZ R56, R45, R44, -R8 ;  /* 0x0000002c2d387223 */ /* 0x000fe20000010808 */
[----:B------:R-:W-:-:S02]  /*ed30*/  IMAD.U32 R49, R27, 0x10000, RZ ;  /* 0x000100001b317824 */ /* 0x000fc400078e00ff */
[----:B------:R-:W-:Y:S01]  /*ed40*/  FFMA.FTZ R63, R45, R48, R63 ;  /* 0x000000302d3f7223 */ /* 0x000fe2000001003f */
[----:B------:R-:W-:Y:S01]  /*ed50*/  FMUL.FTZ R57, R50, R53 ;  /* 0x0000003532397220 */ /* 0x000fe20000410000 */
[----:B------:R-:W-:Y:S01]  /*ed60*/  LOP3.LUT R55, R31, 0xffff0000, RZ, 0xc0, !PT ;  /* 0xffff00001f377812 */ /* 0x000fe200078ec0ff */
[----:B------:R-:W-:Y:S01]  /*ed70*/  IMAD.U32 R51, R11, 0x10000, RZ ;  /* 0x000100000b337824 */ /* 0x000fe200078e00ff */
[----:B------:R-:W-:Y:S01]  /*ed80*/  LOP3.LUT R45, R27, 0xffff0000, RZ, 0xc0, !PT ;  /* 0xffff00001b2d7812 */ /* 0x000fe200078ec0ff */
[----:B------:R-:W-:Y:S02]  /*ed90*/  IMAD.U32 R44, R32, 0x10000, RZ ;  /* 0x00010000202c7824 */ /* 0x000fe400078e00ff */
[-C--:B------:R-:W-:Y:S01]  /*eda0*/  FMUL.FTZ R65, R50, R49.reuse ;  /* 0x0000003132417220 */ /* 0x080fe20000410000 */
[----:B------:R-:W-:Y:S01]  /*edb0*/  FFMA.FTZ R57, R46, R49, -R57 ;  /* 0x000000312e397223 */ /* 0x000fe20000010839 */
[----:B------:R-:W-:Y:S01]  /*edc0*/  FMUL.FTZ R49, R10, R55 ;  /* 0x000000370a317220 */ /* 0x000fe20000410000 */
[----:B------:R-:W-:-:S02]  /*edd0*/  IMAD.U32 R4, R28, 0x10000, RZ ;  /* 0x000100001c047824 */ /* 0x000fc400078e00ff */
[----:B------:R-:W-:Y:S01]  /*ede0*/  FMUL.FTZ R10, R10, R45 ;  /* 0x0000002d0a0a7220 */ /* 0x000fe20000410000 */
[----:B------:R-:W-:Y:S01]  /*edf0*/  FMUL.FTZ R8, R51, R44 ;  /* 0x0000002c33087220 */ /* 0x000fe20000410000 */
[----:B------:R-:W-:Y:S01]  /*ee00*/  FFMA.FTZ R65, R46, R53, R65 ;  /* 0x000000352e417223 */ /* 0x000fe20000010041 */
[C---:B------:R-:W-:Y:S01]  /*ee10*/  FFMA.FTZ R46, R6.reuse, R45, -R49 ;  /* 0x0000002d062e7223 */ /* 0x040fe20000010831 */
[----:B------:R-:W-:Y:S01]  /*ee20*/  FFMA.FTZ R48, R6, R55, R10 ;  /* 0x0000003706307223 */ /* 0x000fe2000001000a */
[-C--:B------:R-:W-:Y:S01]  /*ee30*/  FFMA.FTZ R49, R47, R4.reuse, -R8 ;  /* 0x000000042f317223 */ /* 0x080fe20000010808 */
[----:B------:R-:W-:Y:S01]  /*ee40*/  LOP3.LUT R11, R11, 0xffff0000, RZ, 0xc0, !PT ;  /* 0xffff00000b0b7812 */ /* 0x000fe200078ec0ff */
[----:B------:R-:W-:Y:S01]  /*ee50*/  FMUL.FTZ R50, R51, R4 ;  /* 0x0000000433327220 */ /* 0x000fe20000410000 */
[----:B------:R-:W-:Y:S02]  /*ee60*/  LOP3.LUT R8, R30, 0xffff0000, RZ, 0xc0, !PT ;  /* 0xffff00001e087812 */ /* 0x000fe400078ec0ff */
[----:B------:R-:W-:Y:S01]  /*ee70*/  LOP3.LUT R10, R32, 0xffff0000, RZ, 0xc0, !PT ;  /* 0xffff0000200a7812 */ /* 0x000fe200078ec0ff */
[----:B------:R-:W-:Y:S01]  /*ee80*/  FFMA.FTZ R50, R47, R44, R50 ;  /* 0x0000002c2f327223 */ /* 0x000fe20000010032 */
[----:B------:R-:W-:Y:S01]  /*ee90*/  LOP3.LUT R4, R26, 0xffff0000, RZ, 0xc0, !PT ;  /* 0xffff00001a047812 */ /* 0x000fe200078ec0ff */
[----:B------:R-:W-:Y:S01]  /*eea0*/  FMUL.FTZ R44, R9, R8 ;  /* 0x00000008092c7220 */ /* 0x000fe20000410000 */
[----:B------:R-:W-:Y:S01]  /*eeb0*/  LOP3.LUT R6, R28, 0xffff0000, RZ, 0xc0, !PT ;  /* 0xffff00001c067812 */ /* 0x000fe200078ec0ff */
[----:B------:R-:W-:-:S02]  /*eec0*/  FMUL.FTZ R58, R11, R10 ;  /* 0x0000000a0b3a7220 */ /* 0x000fc40000410000 */
[-C--:B------:R-:W-:Y:S01]  /*eed0*/  FMUL.FTZ R45, R9, R4.reuse ;  /* 0x00000004092d7220 */ /* 0x080fe20000410000 */
[----:B------:R-:W-:Y:S01]  /*eee0*/  FFMA.FTZ R9, R5, R4, -R44 ;  /* 0x0000000405097223 */ /* 0x000fe2000001082c */
[-C--:B------:R-:W-:Y:S01]  /*eef0*/  FMUL.FTZ R11, R11, R6.reuse ;  /* 0x000000060b0b7220 */ /* 0x080fe20000410000 */
[----:B------:R-:W-:Y:S01]  /*ef00*/  FFMA.FTZ R58, R7, R6, -R58 ;  /* 0x00000006073a7223 */ /* 0x000fe2000001083a */
[----:B------:R-:W-:Y:S01]  /*ef10*/  FFMA.FTZ R44, R5, R8, R45 ;  /* 0x00000008052c7223 */ /* 0x000fe2000001002d */
[----:B------:R-:W-:Y:S01]  /*ef20*/  F2FP.BF16.F32.PACK_AB R6, R46, R57 ;  /* 0x000000392e06723e */ /* 0x000fe200000010ff */
[----:B------:R-:W-:Y:S01]  /*ef30*/  FFMA.FTZ R11, R7, R10, R11 ;  /* 0x0000000a070b7223 */ /* 0x000fe2000001000b */
[----:B------:R-:W-:Y:S02]  /*ef40*/  F2FP.BF16.F32.PACK_AB R4, R52, R59 ;  /* 0x0000003b3404723e */ /* 0x000fe400000010ff */
[----:B------:R-:W-:Y:S02]  /*ef50*/  F2FP.BF16.F32.PACK_AB R5, R9, R56 ;  /* 0x000000380905723e */ /* 0x000fe400000010ff */
[----:B------:R-:W-:-:S02]  /*ef60*/  F2FP.BF16.F32.PACK_AB R7, R58, R49 ;  /* 0x000000313a07723e */ /* 0x000fc400000010ff */
[----:B------:R-:W-:Y:S02]  /*ef70*/  F2FP.BF16.F32.PACK_AB R10, R48, R65 ;  /* 0x00000041300a723e */ /* 0x000fe400000010ff */
[----:B------:R-:W-:Y:S01]  /*ef80*/  F2FP.BF16.F32.PACK_AB R8, R54, R61 ;  /* 0x0000003d3608723e */ /* 0x000fe200000010ff */
[----:B------:R1:W-:Y:S01]  /*ef90*/  STS.128 [R217], R4 ;  /* 0x00000004d9007388 */ /* 0x0003e20000000c00 */
[----:B------:R-:W-:Y:S02]  /*efa0*/  F2FP.BF16.F32.PACK_AB R9, R44, R63 ;  /* 0x0000003f2c09723e */ /* 0x000fe400000010ff */
[----:B------:R-:W-:-:S05]  /*efb0*/  F2FP.BF16.F32.PACK_AB R11, R11, R50 ;  /* 0x000000320b0b723e */ /* 0x000fca00000010ff */
[----:B------:R1:W-:Y:S02]  /*efc0*/  STS.128 [R43+0x10400], R8 ;  /* 0x010400082b007388 */ /* 0x0003e40000000c00 */
.L_x_613:
[----:B------:R-:W-:Y:S05]  /*efd0*/  BSYNC B2 ;  /* 0x0000000000027941 */ /* 0x000fea0003800000 */
.L_x_612:
[----:B------:R-:W-:Y:S05]  /*efe0*/  @P2 BRA `(.L_x_609) ;  /* 0x00000004005c2947 */ /* 0x000fea0003800000 */
[----:B------:R-:W-:Y:S01]  /*eff0*/  LEA.HI R42, R42, R215, RZ, 0x1d ;  /* 0x000000d72a2a7211 */ /* 0x000fe200078fe8ff */
[C---:B------:R-:W-:Y:S01]  /*f000*/  IMAD.U32 R54, R15.reuse, 0x10000, RZ ;  /* 0x000100000f367824 */ /* 0x040fe200078e00ff */
[----:B------:R-:W-:Y:S01]  /*f010*/  LOP3.LUT R51, R15, 0xffff0000, RZ, 0xc0, !PT ;  /* 0xffff00000f337812 */ /* 0x000fe200078ec0ff */
[----:B------:R-:W-:Y:S01]  /*f020*/  IMAD.U32 R52, R3, 0x10000, RZ ;  /* 0x0001000003347824 */ /* 0x000fe200078e00ff */
[----:B01----:R-:W-:Y:S01]  /*f030*/  SHF.R.S32.HI R5, RZ, 0x1f, R42 ;  /* 0x0000001fff057819 */ /* 0x003fe2000001142a */
[----:B------:R-:W-:-:S03]  /*f040*/  IMAD.U32 R53, R20, 0x10000, RZ ;  /* 0x0001000014357824 */ /* 0x000fc600078e00ff */
        /* <DEDUP_REMOVED lines=29> */
[----:B------:R-:W-:-:S02]  /*f220*/  IMAD.U32 R43, R12, 0x10000, RZ ;  /* 0x000100000c2b7824 */ /* 0x000fc400078e00ff */
[-C--:B------:R-:W-:Y:S01]  /*f230*/  FMUL.FTZ R57, R8, R47.reuse ;  /* 0x0000002f08397220 */ /* 0x080fe20000410000 */
[----:B------:R-:W-:Y:S01]  /*f240*/  FFMA.FTZ R55, R4, R47, -R55 ;  /* 0x0000002f04377223 */ /* 0x000fe20000010837 */
[----:B------:R-:W-:Y:S01]  /*f250*/  FMUL.FTZ R47, R48, R53 ;  /* 0x00000035302f7220 */ /* 0x000fe20000410000 */
[----:B------:R-:W-:Y:S02]  /*f260*/  IMAD.U32 R49, R10, 0x10000, RZ ;  /* 0x000100000a317824 */ /* 0x000fe400078e00ff */
[----:B------:R-:W-:Y:S01]  /*f270*/  FMUL.FTZ R52, R48, R43 ;  /* 0x0000002b30347220 */ /* 0x000fe20000410000 */
[----:B------:R-:W-:Y:S01]  /*f280*/  FFMA.FTZ R57, R4, R51, R57 ;  /* 0x0000003304397223 */ /* 0x000fe20000010039 */
[----:B------:R-:W-:Y:S01]  /*f290*/  LOP3.LUT R10, R10, 0xffff0000, RZ, 0xc0, !PT ;  /* 0xffff00000a0a7812 */ /* 0x000fe200078ec0ff */
[C---:B------:R-:W-:Y:S01]  /*f2a0*/  FFMA.FTZ R48, R44.reuse, R43, -R47 ;  /* 0x0000002b2c307223 */ /* 0x040fe2000001082f */
[C---:B------:R-:W-:Y:S01]  /*f2b0*/  LOP3.LUT R51, R21.reuse, 0xffff0000, RZ, 0xc0, !PT ;  /* 0xffff000015337812 */ /* 0x040fe200078ec0ff */
[----:B------:R-:W-:Y:S01]  /*f2c0*/  IMAD.U32 R8, R21, 0x10000, RZ ;  /* 0x0001000015087824 */ /* 0x000fe200078e00ff */
[C---:B------:R-:W-:Y:S01]  /*f2d0*/  SHF.L.U32 R4, R13.reuse, 0x10, RZ ;  /* 0x000000100d047819 */ /* 0x040fe200000006ff */
[----:B------:R-:W-:Y:S01]  /*f2e0*/  FFMA.FTZ R52, R44, R53, R52 ;  /* 0x000000352c347223 */ /* 0x000fe20000010034 */
[----:B------:R-:W-:Y:S01]  /*f2f0*/  LOP3.LUT R43, R13, 0xffff0000, RZ, 0xc0, !PT ;  /* 0xffff00000d2b7812 */ /* 0x000fe200078ec0ff */
[----:B------:R-:W-:Y:S01]  /*f300*/  FMUL.FTZ R59, R10, R51 ;  /* 0x000000330a3b7220 */ /* 0x000fe20000410000 */
[C---:B------:R-:W-:Y:S01]  /*f310*/  FMUL.FTZ R44, R49.reuse, R8 ;  /* 0x00000008312c7220 */ /* 0x040fe20000410000 */
[----:B------:R-:W-:Y:S01]  /*f320*/  FMUL.FTZ R54, R49, R4 ;  /* 0x0000000431367220 */ /* 0x000fe20000410000 */
[----:B------:R-:W-:-:S02]  /*f330*/  IMAD.U32 R50, R11, 0x10000, RZ ;  /* 0x000100000b327824 */ /* 0x000fc400078e00ff */
[----:B------:R-:W-:Y:S01]  /*f340*/  FMUL.FTZ R10, R10, R43 ;  /* 0x0000002b0a0a7220 */ /* 0x000fe20000410000 */
[----:B------:R-:W-:Y:S02]  /*f350*/  IMAD.U32 R49, R24, 0x10000, RZ ;  /* 0x0001000018317824 */ /* 0x000fe400078e00ff */
[C---:B------:R-:W-:Y:S01]  /*f360*/  FFMA.FTZ R53, R45.reuse, R4, -R44 ;  /* 0x000000042d357223 */ /* 0x040fe2000001082c */
[----:B------:R-:W-:Y:S02]  /*f370*/  IMAD.U32 R47, R14, 0x10000, RZ ;  /* 0x000100000e2f7824 */ /* 0x000fe400078e00ff */
[----:B------:R-:W-:Y:S01]  /*f380*/  FFMA.FTZ R54, R45, R8, R54 ;  /* 0x000000082d367223 */ /* 0x000fe20000010036 */
        /* <DEDUP_REMOVED lines=29> */
.L_x_609:
[----:B------:R-:W-:Y:S05]  /*f560*/  BSYNC B1 ;  /* 0x0000000000017941 */ /* 0x000fea0003800000 */
.L_x_608:
[----:B------:R-:W-:-:S13]  /*f570*/  ISETP.GE.AND P0, PT, R202, R0, PT ;  /* 0x00000000ca00720c */ /* 0x000fda0003f06270 */
[----:B------:R-:W-:Y:S05]  /*f580*/  @P0 BRA `(.L_x_589) ;  /* 0x0000001000340947 */ /* 0x000fea0003800000 */
[----:B------:R-:W3:Y:S01]  /*f590*/  LDC R0, c[0x0][0x3d4] ;  /* 0x0000f500ff007b82 */ /* 0x000ee20000000800 */
[----:B------:R-:W-:Y:S01]  /*f5a0*/  BSSY B1, `(.L_x_614) ;  /* 0x000005b000017945 */ /* 0x000fe20003800000 */
[-C--:B---3--:R-:W-:Y:S02]  /*f5b0*/  ISETP.GE.AND P0, PT, R22, R0.reuse, PT ;  /* 0x000000001600720c */ /* 0x088fe40003f06270 */
[-C--:B------:R-:W-:Y:S02]  /*f5c0*/  ISETP.GE.AND P1, PT, R184, R0.reuse, PT ;  /* 0x00000000b800720c */ /* 0x080fe40003f26270 */
[----:B------:R-:W-:-:S09]  /*f5d0*/  ISETP.GE.AND P2, PT, R185, R0, PT ;  /* 0x00000000b900720c */ /* 0x000fd20003f46270 */
[----:B------:R-:W-:Y:S05]  /*f5e0*/  @P0 BRA `(.L_x_615) ;  /* 0x0000000400580947 */ /* 0x000fea0003800000 */
[----:B012---:R-:W-:Y:S01]  /*f5f0*/  LEA.HI R4, R0, R206, RZ, 0x1d ;  /* 0x000000ce00047211 */ /* 0x007fe200078fe8ff */
[C---:B------:R-:W-:Y:S01]  /*f600*/  IMAD.U32 R53, R37.reuse, 0x10000, RZ ;  /* 0x0001000025357824 */ /* 0x040fe200078e00ff */
[----:B------:R-:W-:Y:S01]  /*f610*/  LOP3.LUT R60, R37, 0xffff0000, RZ, 0xc0, !PT ;  /* 0xffff0000253c7812 */ /* 0x000fe200078ec0ff */
[C---:B------:R-:W-:Y:S01]  /*f620*/  IMAD.U32 R51, R33.reuse, 0x10000, RZ ;  /* 0x0001000021337824 */ /* 0x040fe200078e00ff */
[----:B------:R-:W-:Y:S01]  /*f630*/  SHF.R.S32.HI R5, RZ, 0x1f, R4 ;  /* 0x0000001fff057819 */ /* 0x000fe20000011404 */
[----:B------:R-:W-:Y:S01]  /*f640*/  IMAD.SHL.U32 R6, R4, 0x8, RZ ;  /* 0x0000000804067824 */ /* 0x000fe200078e00ff */
[----:B------:R-:W-:Y:S01]  /*f650*/  LOP3.LUT R56, R33, 0xffff0000, RZ, 0xc0, !PT ;  /* 0xffff000021387812 */ /* 0x000fe200078ec0ff */
[----:B------:R-:W-:Y:S01]  /*f660*/  IMAD.U32 R62, R38, 0x10000, RZ ;  /* 0x00010000263e7824 */ /* 0x000fe200078e00ff */
[----:B------:R-:W-:Y:S01]  /*f670*/  LEA.HI R4, R5, R4, RZ, 0x3 ;  /* 0x0000000405047211 */ /* 0x000fe200078f18ff */
[----:B------:R-:W-:Y:S01]  /*f680*/  IMAD.U32 R58, R34, 0x10000, RZ ;  /* 0x00010000223a7824 */ /* 0x000fe200078e00ff */
[----:B------:R-:W-:-:S02]  /*f690*/  LOP3.LUT R5, R187, 0x38, R6, 0xf8, !PT ;  /* 0x00000038bb057812 */ /* 0x000fc400078ef806 */
[----:B------:R-:W-:Y:S01]  /*f6a0*/  LOP3.LUT R55, R41, 0xffff0000, RZ, 0xc0, !PT ;  /* 0xffff000029377812 */ /* 0x000fe200078ec0ff */
[----:B------:R-:W-:Y:S01]  /*f6b0*/  IMAD.SHL.U32 R6, R4, 0x400, RZ ;  /* 0x0000040004067824 */ /* 0x000fe200078e00ff */
[----:B------:R-:W-:-:S04]  /*f6c0*/  LOP3.LUT R4, R5, R218, RZ, 0x3c, !PT ;  /* 0x000000da05047212 */ /* 0x000fc800078e3cff */
[----:B------:R-:W-:-:S04]  /*f6d0*/  LOP3.LUT R6, R6, 0x7fffe000, RZ, 0xc0, !PT ;  /* 0x7fffe00006067812 */ /* 0x000fc800078ec0ff */
[----:B------:R-:W-:Y:S02]  /*f6e0*/  IADD3 R9, R4, R6, R193 ;  /* 0x0000000604097210 */ /* 0x000fe40007ffe0c1 */
[----:B------:R-:W0:Y:S03]  /*f6f0*/  LDS.128 R4, [R216] ;  /* 0x00000000d8047984 */ /* 0x000e260000000c00 */
        /* <DEDUP_REMOVED lines=14> */
[-C--:B------:R-:W-:Y:S01]  /*f7e0*/  FMUL.FTZ R52, R53, R47.reuse ;  /* 0x0000002f35347220 */ /* 0x080fe20000410000 */
[C---:B------:R-:W-:Y:S01]  /*f7f0*/  FMUL.FTZ R54, R51.reuse, R47 ;  /* 0x0000002f33367220 */ /* 0x040fe20000410000 */
[-C--:B------:R-:W-:Y:S01]  /*f800*/  FMUL.FTZ R33, R60, R8.reuse ;  /* 0x000000083c217220 */ /* 0x080fe20000410000 */
[----:B------:R-:W-:Y:S01]  /*f810*/  FMUL.FTZ R37, R56, R8 ;  /* 0x0000000838257220 */ /* 0x000fe20000410000 */
[-C--:B------:R-:W-:Y:S01]  /*f820*/  FFMA.FTZ R52, R51, R43.reuse, -R52 ;  /* 0x0000002b33347223 */ /* 0x080fe20000010834 */
[----:B------:R-:W-:Y:S01]  /*f830*/  FFMA.FTZ R54, R53, R43, R54 ;  /* 0x0000002b35367223 */ /* 0x000fe20000010036 */
[-C--:B------:R-:W-:Y:S01]  /*f840*/  FMUL.FTZ R43, R62, R48.reuse ;  /* 0x000000303e2b7220 */ /* 0x080fe20000410000 */
[----:B------:R-:W-:Y:S01]  /*f850*/  FMUL.FTZ R47, R58, R48 ;  /* 0x000000303a2f7220 */ /* 0x000fe20000410000 */
[----:B------:R-:W-:-:S02]  /*f860*/  IMAD.U32 R49, R10, 0x10000, RZ ;  /* 0x000100000a317824 */ /* 0x000fc400078e00ff */
[-C--:B------:R-:W-:Y:S01]  /*f870*/  FFMA.FTZ R33, R56, R4.reuse, -R33 ;  /* 0x0000000438217223 */ /* 0x080fe20000010821 */
[----:B------:R-:W-:Y:S01]  /*f880*/  IMAD.U32 R53, R39, 0x10000, RZ ;  /* 0x0001000027357824 */ /* 0x000fe200078e00ff */
[----:B------:R-:W-:Y:S01]  /*f890*/  LOP3.LUT R10, R10, 0xffff0000, RZ, 0xc0, !PT ;  /* 0xffff00000a0a7812 */ /* 0x000fe200078ec0ff */
[C---:B------:R-:W-:Y:S01]  /*f8a0*/  IMAD.U32 R51, R35.reuse, 0x10000, RZ ;  /* 0x0001000023337824 */ /* 0x040fe200078e00ff */
[----:B------:R-:W-:Y:S01]  /*f8b0*/  LOP3.LUT R48, R35, 0xffff0000, RZ, 0xc0, !PT ;  /* 0xffff000023307812 */ /* 0x000fe200078ec0ff */
[----:B------:R-:W-:Y:S01]  /*f8c0*/  FFMA.FTZ R37, R60, R4, R37 ;  /* 0x000000043c257223 */ /* 0x000fe20000010025 */
[----:B------:R-:W-:Y:S01]  /*f8d0*/  LOP3.LUT R56, R39, 0xffff0000, RZ, 0xc0, !PT ;  /* 0xffff000027387812 */ /* 0x000fe200078ec0ff */
[-C--:B------:R-:W-:Y:S01]  /*f8e0*/  FFMA.FTZ R43, R58, R44.reuse, -R43 ;  /* 0x0000002c3a2b7223 */ /* 0x080fe2000001082b */
[----:B------:R-:W-:Y:S01]  /*f8f0*/  FFMA.FTZ R47, R62, R44, R47 ;  /* 0x0000002c3e2f7223 */ /* 0x000fe2000001002f */
[-C--:B------:R-:W-:Y:S01]  /*f900*/  FMUL.FTZ R4, R53, R49.reuse ;  /* 0x0000003135047220 */ /* 0x080fe20000410000 */
[----:B------:R-:W-:Y:S01]  /*f910*/  FMUL.FTZ R44, R51, R49 ;  /* 0x00000031332c7220 */ /* 0x000fe20000410000 */
[----:B------:R-:W-:-:S02]  /*f920*/  IMAD.U32 R50, R11, 0x10000, RZ ;  /* 0x000100000b327824 */ /* 0x000fc400078e00ff */
[-C--:B------:R-:W-:Y:S01]  /*f930*/  FMUL.FTZ R35, R56, R10.reuse ;  /* 0x0000000a38237220 */ /* 0x080fe20000410000 */
[----:B------:R-:W-:Y:S02]  /*f940*/  IMAD.U32 R58, R41, 0x10000, RZ ;  /* 0x00010000293a7824 */ /* 0x000fe400078e00ff */
[----:B------:R-:W-:Y:S01]  /*f950*/  FMUL.FTZ R39, R48, R10 ;  /* 0x0000000a30277220 */ /* 0x000fe20000410000 */
[-C--:B------:R-:W-:Y:S01]  /*f960*/  FFMA.FTZ R8, R51, R45.reuse, -R4 ;  /* 0x0000002d33087223 */ /* 0x080fe20000010804 */
[----:B------:R-:W-:Y:S01]  /*f970*/  FFMA.FTZ R10, R53, R45, R44 ;  /* 0x0000002d350a7223 */ /* 0x000fe2000001002c */
[----:B------:R-:W-:Y:S01]  /*f980*/  LOP3.LUT R11, R11, 0xffff0000, RZ, 0xc0, !PT ;  /* 0xffff00000b0b7812 */ /* 0x000fe200078ec0ff */
[----:B------:R-:W-:Y:S02]  /*f990*/  IMAD.U32 R4, R36, 0x10000, RZ ;  /* 0x0001000024047824 */ /* 0x000fe400078e00ff */
[----:B------:R-:W-:Y:S01]  /*f9a0*/  FMUL.FTZ R45, R58, R50 ;  /* 0x000000323a2d7220 */ /* 0x000fe20000410000 */
[----:B------:R-:W-:Y:S01]  /*f9b0*/  LOP3.LUT R53, R38, 0xffff0000, RZ, 0xc0, !PT ;  /* 0xffff000026357812 */ /* 0x000fe200078ec0ff */
[----:B------:R-:W-:Y:S01]  /*f9c0*/  FFMA.FTZ R35, R48, R6, -R35 ;  /* 0x0000000630237223 */ /* 0x000fe20000010823 */
[----:B------:R-:W-:Y:S01]  /*f9d0*/  LOP3.LUT R51, R34, 0xffff0000, RZ, 0xc0, !PT ;  /* 0xffff000022337812 */ /* 0x000fe200078ec0ff */
[----:B------:R-:W-:Y:S01]  /*f9e0*/  FMUL.FTZ R49, R4, R50 ;  /* 0x0000003204317220 */ /* 0x000fe20000410000 */
[----:B------:R-:W-:Y:S01]  /*f9f0*/  LOP3.LUT R41, R36, 0xffff0000, RZ, 0xc0, !PT ;  /* 0xffff000024297812 */ /* 0x000fe200078ec0ff */
[----:B------:R-:W-:Y:S01]  /*fa00*/  FFMA.FTZ R45, R4, R46, -R45 ;  /* 0x0000002e042d7223 */ /* 0x000fe2000001082d */
[----:B------:R-:W-:Y:S01]  /*fa10*/  FFMA.FTZ R39, R56, R6, R39 ;  /* 0x0000000638277223 */ /* 0x000fe20000010027 */
[----:B------:R-:W-:Y:S01]  /*fa20*/  FMUL.FTZ R4, R53, R9 ;  /* 0x0000000935047220 */ /* 0x000fe20000410000 */
[----:B------:R-:W-:Y:S01]  /*fa30*/  FMUL.FTZ R38, R55, R11 ;  /* 0x0000000b37267220 */ /* 0x000fe20000410000 */
[----:B------:R-:W-:Y:S01]  /*fa40*/  FMUL.FTZ R6, R51, R9 ;  /* 0x0000000933067220 */ /* 0x000fe20000410000 */
[----:B------:R-:W-:Y:S01]  /*fa50*/  FMUL.FTZ R44, R41, R11 ;  /* 0x0000000b292c7220 */ /* 0x000fe20000410000 */
        /* <DEDUP_REMOVED lines=8> */
[----:B------:R-:W-:Y:S02]  /*fae0*/  F2FP.BF16.F32.PACK_AB R7, R38, R45 ;  /* 0x0000002d2607723e */ /* 0x000fe400000010ff */
[----:B------:R-:W-:Y:S02]  /*faf0*/  F2FP.BF16.F32.PACK_AB R10, R39, R10 ;  /* 0x0000000a270a723e */ /* 0x000fe400000010ff */
[----:B------:R-:W-:Y:S01]  /*fb00*/  F2FP.BF16.F32.PACK_AB R8, R37, R54 ;  /* 0x000000362508723e */ /* 0x000fe200000010ff */
[----:B------:R3:W-:Y:S01]  /*fb10*/  STS.128 [R216], R4 ;  /* 0x00000004d8007388 */ /* 0x0007e20000000c00 */
[----:B------:R-:W-:-:S02]  /*fb20*/  F2FP.BF16.F32.PACK_AB R9, R36, R47 ;  /* 0x0000002f2409723e */ /* 0x000fc400000010ff */
[----:B------:R-:W-:-:S05]  /*fb30*/  F2FP.BF16.F32.PACK_AB R11, R44, R49 ;  /* 0x000000312c0b723e */ /* 0x000fca00000010ff */
[----:B------:R3:W-:Y:S02]  /*fb40*/  STS.128 [R42+0x10400], R8 ;  /* 0x010400082a007388 */ /* 0x0007e40000000c00 */
.L_x_615:
[----:B------:R-:W-:Y:S05]  /*fb50*/  BSYNC B1 ;  /* 0x0000000000017941 */ /* 0x000fea0003800000 */
.L_x_614:
[----:B------:R-:W-:Y:S04]  /*fb60*/  BSSY B1, `(.L_x_616) ;  /* 0x0000058000017945 */ /* 0x000fe80003800000 */
[----:B------:R-:W-:Y:S05]  /*fb70*/  @P1 BRA `(.L_x_617) ;  /* 0x0000000400581947 */ /* 0x000fea0003800000 */
[----:B0123--:R-:W-:Y:S01]  /*fb80*/  LEA.HI R4, R0, R209, RZ, 0x1d ;  /* 0x000000d100047211 */ /* 0x00ffe200078fe8ff */
[C---:B------:R-:W-:Y:S01]  /*fb90*/  IMAD.U32 R46, R29.reuse, 0x10000, RZ ;  /* 0x000100001d2e7824 */ /* 0x040fe200078e00ff */
[----:B------:R-:W-:Y:S01]  /*fba0*/  LOP3.LUT R48, R29, 0xffff0000, RZ, 0xc0, !PT ;  /* 0xffff00001d307812 */ /* 0x000fe200078ec0ff */
[----:B------:R-:W-:Y:S01]  /*fbb0*/  IMAD.U32 R44, R25, 0x10000, RZ ;  /* 0x00010000192c7824 */ /* 0x000fe200078e00ff */
[----:B------:R-:W-:Y:S01]  /*fbc0*/  SHF.R.S32.HI R5, RZ, 0x1f, R4 ;  /* 0x0000001fff057819 */ /* 0x000fe20000011404 */
[----:B------:R-:W-:Y:S01]  /*fbd0*/  IMAD.U32 R49, R30, 0x10000, RZ ;  /* 0x000100001e317824 */ /* 0x000fe200078e00ff */
[----:B------:R-:W-:Y:S01]  /*fbe0*/  SHF.L.U32 R6, R4, 0x3, RZ ;  /* 0x0000000304067819 */ /* 0x000fe200000006ff */
[----:B------:R-:W-:Y:S01]  /*fbf0*/  IMAD.U32 R47, R26, 0x10000, RZ ;  /* 0x000100001a2f7824 */ /* 0x000fe200078e00ff */
[----:B------:R-:W-:Y:S01]  /*fc00*/  LEA.HI R4, R5, R4, RZ, 0x3 ;  /* 0x0000000405047211 */ /* 0x000fe200078f18ff */
[----:B------:R-:W-:Y:S01]  /*fc10*/  IMAD.U32 R50, R31, 0x10000, RZ ;  /* 0x000100001f327824 */ /* 0x000fe200078e00ff */
[----:B------:R-:W-:-:S03]  /*fc20*/  LOP3.LUT R5, R187, 0x38, R6, 0xf8, !PT ;  /* 0x00000038bb057812 */ /* 0x000fc600078ef806 */
        /* <DEDUP_REMOVED lines=20> */
[----:B------:R-:W-:Y:S01]  /*fd70*/  FMUL.FTZ R29, R44, R38 ;  /* 0x000000262c1d7220 */ /* 0x000fe20000410000 */
[----:B------:R-:W-:Y:S01]  /*fd80*/  LOP3.LUT R38, R25, 0xffff0000, RZ, 0xc0, !PT ;  /* 0xffff000019267812 */ /* 0x000fe200078ec0ff */
[----:B------:R-:W-:Y:S01]  /*fd90*/  FMUL.FTZ R25, R48, R8 ;  /* 0x0000000830197220 */ /* 0x000fe20000410000 */
[----:B------:R-:W-:-:S02]  /*fda0*/  IMAD.U32 R41, R10, 0x10000, RZ ;  /* 0x000100000a297824 */ /* 0x000fc400078e00ff */
[-C--:B------:R-:W-:Y:S01]  /*fdb0*/  FFMA.FTZ R43, R44, R34.reuse, -R43 ;  /* 0x000000222c2b7223 */ /* 0x080fe2000001082b */
[----:B------:R-:W-:Y:S01]  /*fdc0*/  FFMA.FTZ R29, R46, R34, R29 ;  /* 0x000000222e1d7223 */ /* 0x000fe2000001001d */
[C---:B------:R-:W-:Y:S01]  /*fdd0*/  FMUL.FTZ R45, R38.reuse, R8 ;  /* 0x00000008262d7220 */ /* 0x040fe20000410000 */
[-C--:B------:R-:W-:Y:S01]  /*fde0*/  FFMA.FTZ R8, R38, R4.reuse, -R25 ;  /* 0x0000000426087223 */ /* 0x080fe20000010819 */
[----:B------:R-:W-:Y:S01]  /*fdf0*/  LOP3.LUT R10, R10, 0xffff0000, RZ, 0xc0, !PT ;  /* 0xffff00000a0a7812 */ /* 0x000fe200078ec0ff */
[-C--:B------:R-:W-:Y:S01]  /*fe00*/  FMUL.FTZ R38, R49, R39.reuse ;  /* 0x0000002731267220 */ /* 0x080fe20000410000 */
[----:B------:R-:W-:Y:S01]  /*fe10*/  FFMA.FTZ R34, R48, R4, R45 ;  /* 0x0000000430227223 */ /* 0x000fe2000001002d */
[----:B------:R-:W-:Y:S01]  /*fe20*/  IMAD.U32 R4, R27, 0x10000, RZ ;  /* 0x000100001b047824 */ /* 0x000fe200078e00ff */
[----:B------:R-:W-:Y:S01]  /*fe30*/  LOP3.LUT R48, R31, 0xffff0000, RZ, 0xc0, !PT ;  /* 0xffff00001f307812 */ /* 0x000fe200078ec0ff */
[----:B------:R-:W-:Y:S01]  /*fe40*/  FMUL.FTZ R44, R47, R39 ;  /* 0x000000272f2c7220 */ /* 0x000fe20000410000 */
[----:B------:R-:W-:Y:S01]  /*fe50*/  FMUL.FTZ R25, R50, R41 ;  /* 0x0000002932197220 */ /* 0x000fe20000410000 */
[----:B------:R-:W-:Y:S01]  /*fe60*/  IMAD.U32 R42, R11, 0x10000, RZ ;  /* 0x000100000b2a7824 */ /* 0x000fe200078e00ff */
[----:B------:R-:W-:Y:S01]  /*fe70*/  LOP3.LUT R46, R27, 0xffff0000, RZ, 0xc0, !PT ;  /* 0xffff00001b2e7812 */ /* 0x000fe200078ec0ff */
[----:B------:R-:W-:-:S02]  /*fe80*/  IMAD.U32 R45, R32, 0x10000, RZ ;  /* 0x00010000202d7824 */ /* 0x000fc400078e00ff */
[C---:B------:R-:W-:Y:S01]  /*fe90*/  FMUL.FTZ R41, R4.reuse, R41 ;  /* 0x0000002904297220 */ /* 0x040fe20000410000 */
[-C--:B------:R-:W-:Y:S01]  /*fea0*/  FFMA.FTZ R38, R47, R35.reuse, -R38 ;  /* 0x000000232f267223 */ /* 0x080fe20000010826 */
[----:B------:R-:W-:Y:S01]  /*feb0*/  FFMA.FTZ R44, R49, R35, R44 ;  /* 0x00000023312c7223 */ /* 0x000fe2000001002c */
[----:B------:R-:W-:Y:S01]  /*fec0*/  FFMA.FTZ R25, R4, R36, -R25 ;  /* 0x0000002404197223 */ /* 0x000fe20000010819 */
[----:B------:R-:W-:Y:S01]  /*fed0*/  FMUL.FTZ R27, R48, R10 ;  /* 0x0000000a301b7220 */ /* 0x000fe20000410000 */
[----:B------:R-:W-:Y:S02]  /*fee0*/  IMAD.U32 R35, R28, 0x10000, RZ ;  /* 0x000100001c237824 */ /* 0x000fe400078e00ff */
[----:B------:R-:W-:Y:S01]  /*fef0*/  FMUL.FTZ R4, R45, R42 ;  /* 0x0000002a2d047220 */ /* 0x000fe20000410000 */
[----:B------:R-:W-:Y:S01]  /*ff00*/  FMUL.FTZ R31, R46, R10 ;  /* 0x0000000a2e1f7220 */ /* 0x000fe20000410000 */
[----:B------:R-:W-:Y:S01]  /*ff10*/  FFMA.FTZ R10, R50, R36, R41 ;  /* 0x00000024320a7223 */ /* 0x000fe20000010029 */
[----:B------:R-:W-:Y:S01]  /*ff20*/  FFMA.FTZ R36, R46, R6, -R27 ;  /* 0x000000062e247223 */ /* 0x000fe2000001081b */
[C---:B------:R-:W-:Y:S01]  /*ff30*/  FMUL.FTZ R42, R35.reuse, R42 ;  /* 0x0000002a232a7220 */ /* 0x040fe20000410000 */
[-C--:B------:R-:W-:Y:S01]  /*ff40*/  FFMA.FTZ R27, R35, R37.reuse, -R4 ;  /* 0x00000025231b7223 */ /* 0x080fe20000010804 */
[----:B------:R-:W-:Y:S01]  /*ff50*/  LOP3.LUT R41, R30, 0xffff0000, RZ, 0xc0, !PT ;  /* 0xffff00001e297812 */ /* 0x000fe200078ec0ff */
[----:B------:R-:W-:Y:S01]  /*ff60*/  FFMA.FTZ R31, R48, R6, R31 ;  /* 0x00000006301f7223 */ /* 0x000fe2000001001f */
[----:B------:R-:W-:Y:S01]  /*ff70*/  LOP3.LUT R11, R11, 0xffff0000, RZ, 0xc0, !PT ;  /* 0xffff00000b0b7812 */ /* 0x000fe200078ec0ff */
[----:B------:R-:W-:Y:S01]  /*ff80*/  FFMA.FTZ R42, R45, R37, R42 ;  /* 0x000000252d2a7223 */ /* 0x000fe2000001002a */
[----:B------:R-:W-:Y:S01]  /*ff90*/  LOP3.LUT R35, R26, 0xffff0000, RZ, 0xc0, !PT ;  /* 0xffff00001a237812 */ /* 0x000fe200078ec0ff */
[----:B------:R-:W-:Y:S01]  /*ffa0*/  FMUL.FTZ R4, R41, R9 ;  /* 0x0000000929047220 */ /* 0x000fe20000410000 */
[----:B------:R-:W-:-:S02]  /*ffb0*/  LOP3.LUT R47, R32, 0xffff0000, RZ, 0xc0, !PT ;  /* 0xffff0000202f7812 */ /* 0x000fc400078ec0ff */
[----:B------:R-:W-:Y:S01]  /*ffc0*/  LOP3.LUT R39, R28, 0xffff0000, RZ, 0xc0, !PT ;  /* 0xffff00001c277812 */ /* 0x000fe200078ec0ff */
[C---:B------:R-:W-:Y:S01]  /*ffd0*/  FMUL.FTZ R6, R35.reuse, R9 ;  /* 0x0000000923067220 */ /* 0x040fe20000410000 */
[----:B------:R-:W-:Y:S01]  /*ffe0*/  FFMA.FTZ R9, R35, R5, -R4 ;  /* 0x0000000523097223 */ /* 0x000fe20000010804 */
[----:B------:R-:W-:Y:S01]  /*fff0*/  FMUL.FTZ R26, R47, R11 ;  /* 0x0000000b2f1a7220 */ /* 0x000fe20000410000 */
[----:B------:R-:W-:Y:S01]  /*10000*/  F2FP.BF16.F32.PACK_AB R4, R8, R43 ;  /* 0x0000002b0804723e */ /* 0x000fe200000010ff */
[----:B------:R-:W-:Y:S01]  /*10010*/  FMUL.FTZ R28, R39, R11 ;  /* 0x0000000b271c7220 */ /* 0x000fe20000410000 */
[----:B------:R-:W-:Y:S01]  /*10020*/  FFMA.FTZ R11, R41, R5, R6 ;  /* 0x00000005290b7223 */ /* 0x000fe20000010006 */
[-C--:B------:R-:W-:Y:S01]  /*10030*/  FFMA.FTZ R26, R39, R7.reuse, -R26 ;  /* 0x00000007271a7223 */ /* 0x080fe2000001081a */
[----:B------:R-:W-:Y:S01]  /*10040*/  F2FP.BF16.F32.PACK_AB R5, R9, R38 ;  /* 0x000000260905723e */ /* 0x000fe200000010ff */
[----:B------:R-:W-:Y:S01]  /*10050*/  FFMA.FTZ R35, R47, R7, R28 ;  /* 0x000000072f237223 */ /* 0x000fe2000001001c */
[----:B------:R-:W-:-:S02]  /*10060*/  F2FP.BF16.F32.PACK_AB R6, R36, R25 ;  /* 0x000000192406723e */ /* 0x000fc400000010ff */
[----:B------:R-:W-:Y:S02]  /*10070*/  F2FP.BF16.F32.PACK_AB R9, R11, R44 ;  /* 0x0000002c0b09723e */ /* 0x000fe400000010ff */
[----:B------:R-:W-:Y:S02]  /*10080*/  F2FP.BF16.F32.PACK_AB R7, R26, R27 ;  /* 0x0000001b1a07723e */ /* 0x000fe400000010ff */
[----:B------:R-:W-:Y:S02]  /*10090*/  F2FP.BF16.F32.PACK_AB R10, R31, R10 ;  /* 0x0000000a1f0a723e */ /* 0x000fe400000010ff */
[----:B------:R-:W-:Y:S01]  /*100a0*/  F2FP.BF16.F32.PACK_AB R8, R34, R29 ;  /* 0x0000001d2208723e */ /* 0x000fe200000010ff */
[----:B------:R4:W-:Y:S01]  /*100b0*/  STS.128 [R213], R4 ;  /* 0x00000004d5007388 */ /* 0x0009e20000000c00 */
[----:B------:R-:W-:-:S05]  /*100c0*/  F2FP.BF16.F32.PACK_AB R11, R35, R42 ;  /* 0x0000002a230b723e */ /* 0x000fca00000010ff */
[----:B------:R4:W-:Y:S02]  /*100d0*/  STS.128 [R33+0x10400], R8 ;  /* 0x0104000821007388 */ /* 0x0009e40000000c00 */
.L_x_617:
[----:B------:R-:W-:Y:S05]  /*100e0*/  BSYNC B1 ;  /* 0x0000000000017941 */ /* 0x000fea0003800000 */
.L_x_616:
[----:B------:R-:W-:Y:S05]  /*100f0*/  @P2 BRA `(.L_x_589) ;  /* 0x0000000400582947 */ /* 0x000fea0003800000 */
[----:B------:R-:W-:Y:S01]  /*10100*/  LEA.HI R0, R0, R215, RZ, 0x1d ;  /* 0x000000d700007211 */ /* 0x000fe200078fe8ff */
[C---:B------:R-:W-:Y:S01]  /*10110*/  IMAD.U32 R35, R15.reuse, 0x10000, RZ ;  /* 0x000100000f237824 */ /* 0x040fe200078e00ff */
[----:B------:R-:W-:Y:S01]  /*10120*/  LOP3.LUT R44, R15, 0xffff0000, RZ, 0xc0, !PT ;  /* 0xffff00000f2c7812 */ /* 0x000fe200078ec0ff */
[C---:B----4-:R-:W-:Y:S01]  /*10130*/  IMAD.U32 R33, R3.reuse, 0x10000, RZ ;  /* 0x0001000003217824 */ /* 0x050fe200078e00ff */
[----:B0123--:R-:W-:Y:S01]  /*10140*/  SHF.R.S32.HI R5, RZ, 0x1f, R0 ;  /* 0x0000001fff057819 */ /* 0x00ffe20000011400 */
        /* <DEDUP_REMOVED lines=8> */
[----:B------:R-:W-:Y:S02]  /*101d0*/  LOP3.LUT R0, R5, R218, RZ, 0x3c, !PT ;  /* 0x000000da05007212 */ /* 0x000fe400078e3cff */
[----:B------:R-:W-:Y:S02]  /*101e0*/  LOP3.LUT R39, R24, 0xffff0000, RZ, 0xc0, !PT ;  /* 0xffff000018277812 */ /* 0x000fe400078ec0ff */
[----:B------:R-:W-:-:S04]  /*101f0*/  LOP3.LUT R4, R4, 0x7fffe000, RZ, 0xc0, !PT ;  /* 0x7fffe00004047812 */ /* 0x000fc800078ec0ff */
[----:B------:R-:W-:Y:S02]  /*10200*/  IADD3 R9, R0, R4, R193 ;  /* 0x0000000400097210 */ /* 0x000fe40007ffe0c1 */
[----:B------:R-:W0:Y:S03]  /*10210*/  LDS.128 R4, [R212] ;  /* 0x00000000d4047984 */ /* 0x000e260000000c00 */
[----:B------:R-:W-:-:S05]  /*10220*/  IMAD R0, R9, 0x2, R2 ;  /* 0x0000000209007824 */ /* 0x000fca00078e0202 */
[----:B------:R-:W1:Y:S01]  /*10230*/  LDS.128 R8, [R0+0x10400] ;  /* 0x0104000000087984 */ /* 0x000e620000000c00 */
[C---:B0-----:R-:W-:Y:S01]  /*10240*/  SHF.L.U32 R25, R4.reuse, 0x10, RZ ;  /* 0x0000001004197819 */ /* 0x041fe200000006ff */
[----:B------:R-:W-:Y:S01]  /*10250*/  IMAD.U32 R26, R5, 0x10000, RZ ;  /* 0x00010000051a7824 */ /* 0x000fe200078e00ff */
[----:B------:R-:W-:Y:S01]  /*10260*/  LOP3.LUT R4, R4, 0xffff0000, RZ, 0xc0, !PT ;  /* 0xffff000004047812 */ /* 0x000fe200078ec0ff */
[C---:B------:R-:W-:Y:S01]  /*10270*/  IMAD.U32 R27, R6.reuse, 0x10000, RZ ;  /* 0x00010000061b7824 */ /* 0x040fe200078e00ff */
[----:B------:R-:W-:Y:S01]  /*10280*/  LOP3.LUT R6, R6, 0xffff0000, RZ, 0xc0, !PT ;  /* 0xffff000006067812 */ /* 0x000fe200078ec0ff */
[----:B------:R-:W-:Y:S01]  /*10290*/  IMAD.U32 R28, R7, 0x10000, RZ ;  /* 0x00010000071c7824 */ /* 0x000fe200078e00ff */
        /* <DEDUP_REMOVED lines=37> */
[C---:B------:R-:W-:Y:S01]  /*104f0*/  FMUL.FTZ R31, R4.reuse, R32 ;  /* 0x00000020041f7220 */ /* 0x040fe20000410000 */
        /* <DEDUP_REMOVED lines=22> */
.L_x_589:
[----:B------:R-:W-:Y:S05]  /*10660*/  BSYNC B0 ;  /* 0x0000000000007941 */ /* 0x000fea0003800000 */
.L_x_567:
[----:B------:R-:W-:Y:S01]  /*10670*/  @!PT LDS RZ, [RZ] ;  /* 0x00000000fffff984 */ /* 0x000fe20000000800 */
[----:B------:R-:W-:Y:S01]  /*10680*/  @!PT LDS RZ, [RZ] ;  /* 0x00000000fffff984 */ /* 0x000fe20000000800 */
[----:B------:R-:W-:Y:S01]  /*10690*/  @!PT LDS RZ, [RZ] ;  /* 0x00000000fffff984 */ /* 0x000fe20000000800 */
[----:B------:R-:W-:Y:S01]  /*106a0*/  @!PT LDS RZ, [RZ] ;  /* 0x00000000fffff984 */ /* 0x000fe20000000800 */
[----:B------:R5:W-:Y:S06]  /*106b0*/  MEMBAR.ALL.CTA ;  /* 0x0000000000007992 */ /* 0x000bec0000008000 */
[----:B-----5:R-:W5:Y:S01]  /*106c0*/  FENCE.VIEW.ASYNC.S ;  /* 0x00000000000073c6 */ /* 0x020f620000000000 */
[----:B------:R-:W-:Y:S05]  /*106d0*/  WARPSYNC.ALL ;  /* 0x0000000000007948 */ /* 0x000fea0003800000 */
[----:B-----5:R-:W-:Y:S06]  /*106e0*/  BAR.SYNC.DEFER_BLOCKING 0xd, 0x100 ;  /* 0x0344000000007b1d */ /* 0x020fec0000010000 */
.L_x_565:
[----:B------:R-:W-:-:S13]  /*106f0*/  ISETP.NE.AND P0, PT, R188, 0x3, PT ;  /* 0x00000003bc00780c */ /* 0x000fda0003f05270 */
[----:B------:R-:W-:Y:S05]  /*10700*/  @!P0 BRA `(.L_x_618) ;  /* 0x0000000000048947 */ /* 0x000fea0003800000 */
[----:B------:R-:W-:Y:S01]  /*10710*/  BPT.TRAP 0x1 ;  /* 0x000000040000795c */ /* 0x000fe20000300000 */
.L_x_618:
[----:B0-----:R-:W-:Y:S01]  /*10720*/  IMAD R0, R192, 0x8, R2 ;  /* 0x00000008c0007824 */ /* 0x001fe200078e0202 */
[----:B-1-3--:R-:W-:-:S04]  /*10730*/  SHF.L.U32 R3, R194, 0x1f, RZ ;  /* 0x0000001fc2037819 */ /* 0x00afc800000006ff */
[----:B------:R0:W1:Y:S01]  /*10740*/  SYNCS.PHASECHK.TRANS64.TRYWAIT P2, [R0+URZ+0x34830], R3 ;  /* 0x03483003000075a7 */ /* 0x000062000804017f */
[----:B------:R-:W-:Y:S05]  /*10750*/  @!P0 BRA `(.L_x_619) ;  /* 0x0000000000048947 */ /* 0x000fea0003800000 */
[----:B------:R-:W-:Y:S01]  /*10760*/  BPT.TRAP 0x1 ;  /* 0x000000040000795c */ /* 0x000fe20000300000 */
.L_x_619:
[----:B--2-4-:R-:W2:Y:S01]  /*10770*/  S2R R4, SR_TID.X ;  /* 0x0000000000047919 */ /* 0x014ea20000002100 */
[----:B------:R-:W-:Y:S01]  /*10780*/  IMAD.MOV.U32 R151, RZ, RZ, RZ ;  /* 0x000000ffff977224 */ /* 0x000fe200078e00ff */
[----:B--2---:R-:W-:-:S04]  /*10790*/  LOP3.LUT R4, R4, 0x7f, RZ, 0xc0, !PT ;  /* 0x0000007f04047812 */ /* 0x004fc800078ec0ff */
[----:B------:R-:W-:Y:S01]  /*107a0*/  ISETP.NE.AND P1, PT, R4, RZ, PT ;  /* 0x000000ff0400720c */ /* 0x000fe20003f25270 */
[----:B-1----:R-:W-:-:S12]  /*107b0*/  @P2 BRA `(.L_x_620) ;  /* 0x0000000000082947 */ /* 0x002fd80003800000 */
[----:B------:R-:W1:Y:S02]  /*107c0*/  SYNCS.PHASECHK.TRANS64.TRYWAIT P2, [R0+URZ+0x34830], R3 ;  /* 0x03483003000075a7 */ /* 0x000e64000804017f */
[----:B-1----:R-:W-:Y:S05]  /*107d0*/  @!P2 BRA `(.L_x_621) ;  /* 0x000000ec00c0a947 */ /* 0x002fea0003800000 */
.L_x_620:
[----:B------:R-:W-:Y:S05]  /*107e0*/  WARPSYNC.ALL ;  /* 0x0000000000007948 */ /* 0x000fea0003800000 */
[----:B01----:R-:W-:Y:S01]  /*107f0*/  VIADD R3, R2, 0x1c400 ;  /* 0x0001c40002037836 */ /* 0x003fe20000000000 */
[----:B------:R-:W-:Y:S01]  /*10800*/  R2UR UR4, R40 ;  /* 0x00000000280472ca */ /* 0x000fe200000e0000 */
[----:B------:R-:W-:Y:S01]  /*10810*/  IMAD.MOV.U32 R7, RZ, RZ, 0x40000040 ;  /* 0x40000040ff077424 */ /* 0x000fe200078e00ff */
[----:B------:R-:W-:Y:S01]  /*10820*/  WARPGROUP.ARRIVE ;  /* 0x00000000000079c5 */ /* 0x000fe20000000000 */
[----:B------:R-:W-:Y:S01]  /*10830*/  UMOV UR9, 0x40000040 ;  /* 0x4000004000097882 */ /* 0x000fe20000000000 */
[----:B------:R-:W-:Y:S01]  /*10840*/  SHF.R.U32.HI R3, RZ, 0x4, R3 ;  /* 0x00000004ff037819 */ /* 0x000fe20000011603 */
[----:B------:R-:W-:Y:S01]  /*10850*/  IMAD.MOV.U32 R9, RZ, RZ, 0x40000040 ;  /* 0x40000040ff097424 */ /* 0x000fe200078e00ff */
[----:B------:R-:W-:Y:S01]  /*10860*/  R2UR UR11, R7 ;  /* 0x00000000070b72ca */ /* 0x000fe200000e0000 */
[----:B------:R-:W-:Y:S01]  /*10870*/  IMAD.U32 R11, RZ, RZ, UR9 ;  /* 0x00000009ff0b7e24 */ /* 0x000fe2000f8e00ff */
[----:B------:R-:W-:Y:S01]  /*10880*/  LOP3.LUT R3, R3, 0x3fff, RZ, 0xc0, !PT ;  /* 0x00003fff03037812 */ /* 0x000fe200078ec0ff */
[----:B------:R-:W-:Y:S01]  /*10890*/  UMOV UR57, 0x40000040 ;  /* 0x4000004000397882 */ /* 0x000fe20000000000 */
[----:B------:R-:W-:Y:S01]  /*108a0*/  UMOV UR53, 0x40000040 ;  /* 0x4000004000357882 */ /* 0x000fe20000000000 */
[----:B------:R-:W-:Y:S01]  /*108b0*/  UMOV UR49, 0x40000040 ;  /* 0x4000004000317882 */ /* 0x000fe20000000000 */
[----:B------:R-:W-:Y:S01]  /*108c0*/  LOP3.LUT R5, R3, 0x10000, RZ, 0xfc, !PT ;  /* 0x0001000003057812 */ /* 0x000fe200078efcff */
[----:B------:R-:W-:Y:S01]  /*108d0*/  ULOP3.LUT UR4, UR4, 0x10000, URZ, 0xfc, !UPT ;  /* 0x0001000004047892 */ /* 0x000fe2000f8efc3f */
[----:B------:R-:W-:Y:S01]  /*108e0*/  IMAD.MOV.U32 R7, RZ, RZ, 0x40000040 ;  /* 0x40000040ff077424 */ /* 0x000fe200078e00ff */
[----:B------:R-:W-:Y:S01]  /*108f0*/  UMOV UR45, 0x40000040 ;  /* 0x40000040002d7882 */ /* 0x000fe20000000000 */
[----:B------:R-:W-:Y:S01]  /*10900*/  UMOV UR41, 0x40000040 ;  /* 0x4000004000297882 */ /* 0x000fe20000000000 */
[----:B------:R-:W-:Y:S01]  /*10910*/  IMAD R6, R192, 0xc00, R5 ;  /* 0x00000c00c0067824 */ /* 0x000fe200078e0205 */
[----:B------:R-:W-:Y:S01]  /*10920*/  UIADD3 UR5, UR4, 0x2, URZ ;  /* 0x0000000204057890 */ /* 0x000fe2000fffe03f */
[----:B------:R-:W-:Y:S01]  /*10930*/  R2UR UR43, R7 ;  /* 0x00000000072b72ca */ /* 0x000fe200000e0000 */
[----:B------:R-:W-:Y:S01]  /*10940*/  UMOV UR8, UR4 ;  /* 0x0000000400087c82 */ /* 0x000fe20008000000 */
[----:B------:R-:W-:Y:S01]  /*10950*/  UIADD3 UR56, UR4, 0x406, URZ ;  /* 0x0000040604387890 */ /* 0x000fe2000fffe03f */
[C---:B------:R-:W-:Y:S01]  /*10960*/  R2UR UR10, R6.reuse ;  /* 0x00000000060a72ca */ /* 0x040fe200000e0000 */
[----:B------:R-:W-:Y:S01]  /*10970*/  IMAD.U32 R10, RZ, RZ, UR8 ;  /* 0x00000008ff0a7e24 */ /* 0x000fe2000f8e00ff */
[----:B------:R-:W-:Y:S01]  /*10980*/  IADD3 R8, R6, 0x2, RZ ;  /* 0x0000000206087810 */ /* 0x000fe20007ffe0ff */
[----:B------:R-:W-:Y:S01]  /*10990*/  UIADD3 UR52, UR4, 0x800, URZ ;  /* 0x0000080004347890 */ /* 0x000fe2000fffe03f */
[----:B------:R-:W-:Y:S01]  /*109a0*/  P2R R12, PR, RZ, 0x1 ;  /* 0x00000001ff0c7803 */ /* 0x000fe20000000000 */
[----:B------:R-:W-:Y:S01]  /*109b0*/  UIADD3 UR48, UR4, 0x802, URZ ;  /* 0x0000080204307890 */ /* 0x000fe2000fffe03f */
[----:B------:R0:W-:Y:S01]  /*109c0*/  STL.64 [R1+0x30], R10 ;  /* 0x0000300a01007387 */ /* 0x0001e20000100a00 */
[----:B------:R-:W-:Y:S01]  /*109d0*/  UIADD3 UR44, UR4, 0x804, URZ ;  /* 0x00000804042c7890 */ /* 0x000fe2000fffe03f */
[----:B------:R-:W-:Y:S01]  /*109e0*/  @!P1 VIADD R0, R0, 0x34840 ;  /* 0x0003484000009836 */ /* 0x000fe20000000000 */
[----:B------:R-:W-:Y:S01]  /*109f0*/  UIADD3 UR40, UR4, 0x806, URZ ;  /* 0x0000080604287890 */ /* 0x000fe2000fffe03f */
[----:B------:R-:W-:Y:S01]  /*10a00*/  BSSY B0, `(.L_x_622) ;  /* 0x00005b6000007945 */ /* 0x000fe20003800000 */
[----:B------:R-:W-:Y:S01]  /*10a10*/  IMAD.MOV.U32 R150, RZ, RZ, R151 ;  /* 0x000000ffff967224 */ /* 0x000fe200078e0097 */
[----:B------:R-:W-:Y:S01]  /*10a20*/  MOV R145, R151 ;  /* 0x0000009700917202 */ /* 0x000fe20000000f00 */
[----:B------:R-:W-:Y:S01]  /*10a30*/  HGMMA.64x128x16.F32.BF16 R24, gdesc[UR8], RZ, !UPT, gsb0 ;  /* 0x01e00000081879f0 */ /* 0x000fe2000c0018ff */
[----:B------:R-:W-:Y:S01]  /*10a40*/  R2UR UR10, R8 ;  /* 0x00000000080a72ca */ /* 0x000fe200000e0000 */
[----:B------:R-:W-:Y:S01]  /*10a50*/  UMOV UR8, UR5 ;  /* 0x0000000500087c82 */ /* 0x000fe20008000000 */
[----:B------:R-:W-:Y:S01]  /*10a60*/  R2UR UR11, R9 ;  /* 0x00000000090b72ca */ /* 0x000fe200000e0000 */
[----:B------:R-:W-:Y:S01]  /*10a70*/  UMOV UR9, 0x40000040 ;  /* 0x4000004000097882 */ /* 0x000fe20000000000 */
[----:B------:R-:W-:Y:S01]  /*10a80*/  VIADD R8, R6, 0x4 ;  /* 0x0000000406087836 */ /* 0x000fe20000000000 */
[----:B------:R-:W-:Y:S01]  /*10a90*/  UIADD3 UR5, UR4, 0x4, URZ ;  /* 0x0000000404057890 */ /* 0x000fe2000fffe03f */
[----:B------:R-:W-:Y:S01]  /*10aa0*/  IMAD.MOV.U32 R9, RZ, RZ, 0x40000040 ;  /* 0x40000040ff097424 */ /* 0x000fe200078e00ff */
[----:B------:R-:W-:Y:S01]  /*10ab0*/  @!P1 PRMT R0, RZ, 0x654, R0 ;  /* 0x00000654ff009816 */ /* 0x000fe20000000000 */
[----:B0-----:R-:W-:-:S02]  /*10ac0*/  IMAD.U32 R10, RZ, RZ, UR8 ;  /* 0x00000008ff0a7e24 */ /* 0x001fc4000f8e00ff */
[----:B------:R-:W-:Y:S02]  /*10ad0*/  IMAD.U32 R11, RZ, RZ, UR9 ;  /* 0x00000009ff0b7e24 */ /* 0x000fe4000f8e00ff */
[--C-:B------:R-:W-:Y:S02]  /*10ae0*/  IMAD.MOV.U32 R149, RZ, RZ, R151.reuse ;  /* 0x000000ffff957224 */ /* 0x100fe400078e0097 */
[--C-:B------:R-:W-:Y:S01]  /*10af0*/  IMAD.MOV.U32 R148, RZ, RZ, R151.reuse ;  /* 0x000000ffff947224 */ /* 0x100fe200078e0097 */
[----:B------:R0:W-:Y:S01]  /*10b00*/  STL.64 [R1+0x28], R10 ;  /* 0x0000280a01007387 */ /* 0x0001e20000100a00 */
[--C-:B-----5:R-:W-:Y:S02]  /*10b10*/  IMAD.MOV.U32 R147, RZ, RZ, R151.reuse ;  /* 0x000000ffff937224 */ /* 0x120fe400078e0097 */
        /* <DEDUP_REMOVED lines=35> */
[----:B------:R-:W-:Y:S01]  /*10d50*/  IMAD.MOV.U32 R88, RZ, RZ, R151 ;  /* 0x000000ffff587224 */ /* 0x000fe200078e0097 */
[----:B------:R-:W-:Y:S02]  /*10d60*/  WARPGROUP.DEPBAR.LE gsb0, 0x0 ;  /* 0x00008000000079c5 */ /* 0x000fe40000010000 */
[----:B------:R-:W-:-:S06]  /*10d70*/  WARPGROUP.ARRIVE ;  /* 0x00000000000079c5 */ /* 0x000fcc0000000000 */
[----:B------:R-:W-:Y:S01]  /*10d80*/  HGMMA.64x128x16.F32.BF16 R24, gdesc[UR8], R24, gsb0 ;  /* 0x01e00000081879f0 */ /* 0x000fe20008001818 */
[----:B------:R-:W-:Y:S01]  /*10d90*/  R2UR UR10, R8 ;  /* 0x00000000080a72ca */ /* 0x000fe200000e0000 */
[----:B------:R-:W-:Y:S01]  /*10da0*/  UMOV UR8, UR5 ;  /* 0x0000000500087c82 */ /* 0x000fe20008000000 */
[----:B------:R-:W-:Y:S01]  /*10db0*/  R2UR UR11, R9 ;  /* 0x00000000090b72ca */ /* 0x000fe200000e0000 */
[----:B------:R-:W-:Y:S01]  /*10dc0*/  UMOV UR9, 0x40000040 ;  /* 0x4000004000097882 */ /* 0x000fe20000000000 */
[----:B------:R-:W-:Y:S01]  /*10dd0*/  VIADD R8, R6, 0x6 ;  /* 0x0000000606087836 */ /* 0x000fe20000000000 */
[----:B------:R-:W-:Y:S01]  /*10de0*/  UIADD3 UR5, UR4, 0x6, URZ ;  /* 0x0000000604057890 */ /* 0x000fe2000fffe03f */
[----:B------:R-:W-:Y:S02]  /*10df0*/  IMAD.MOV.U32 R9, RZ, RZ, 0x40000040 ;  /* 0x40000040ff097424 */ /* 0x000fe400078e00ff */
[----:B0-----:R-:W-:Y:S02]  /*10e00*/  IMAD.U32 R10, RZ, RZ, UR8 ;  /* 0x00000008ff0a7e24 */ /* 0x001fe4000f8e00ff */
[----:B------:R-:W-:-:S05]  /*10e10*/  IMAD.U32 R11, RZ, RZ, UR9 ;  /* 0x00000009ff0b7e24 */ /* 0x000fca000f8e00ff */
[----:B------:R0:W-:Y:S01]  /*10e20*/  STL.64 [R1+0x20], R10 ;  /* 0x0000200a01007387 */ /* 0x0001e20000100a00 */
        /* <DEDUP_REMOVED lines=36> */
[----:B0-----:R-:W-:Y:S01]  /*11070*/  IMAD.U32 R10, RZ, RZ, UR8 ;  /* 0x00000008ff0a7e24 */ /* 0x001fe2000f8e00ff */
[----:B------:R-:W-:Y:S01]  /*11080*/  ULDC UR4, c[0x0][0x9d8] ;  /* 0x0002760000047ab9 */ /* 0x000fe20000000800 */
        /* <DEDUP_REMOVED lines=10> */
[----:B0-----:R-:W-:Y:S01]  /*11130*/  MOV R10, UR8 ;  /* 0x00000008000a7c02 */ /* 0x001fe20008000f00 */
[----:B------:R-:W-:Y:S01]  /*11140*/  IMAD.MOV.U32 R9, RZ, RZ, 0x40000040 ;  /* 0x40000040ff097424 */ /* 0x000fe200078e00ff */
[----:B------:R-:W-:Y:S01]  /*11150*/  ULDC UR5, c[0x0][0x988] ;  /* 0x0002620000057ab9 */ /* 0x000fe20000000800 */
[----:B------:R-:W-:Y:S01]  /*11160*/  IMAD.U32 R11, RZ, RZ, UR9 ;  /* 0x00000009ff0b7e24 */ /* 0x000fe2000f8e00ff */
[----:B------:R-:W-:Y:S01]  /*11170*/  R2UR UR58, R8 ;  /* 0x00000000083a72ca */ /* 0x000fe200000e0000 */
[----:B------:R-:W-:Y:S01]  /*11180*/  VIADD R8, R6, 0x800 ;  /* 0x0000080006087836 */ /* 0x000fe20000000000 */
[----:B------:R-:W-:Y:S01]  /*11190*/  R2UR UR59, R9 ;  /* 0x00000000093b72ca */ /* 0x000fe200000e0000 */
[----:B------:R-:W-:Y:S01]  /*111a0*/  IMAD.MOV.U32 R9, RZ, RZ, 0x40000040 ;  /* 0x40000040ff097424 */ /* 0x000fe200078e00ff */
[----:B------:R0:W-:Y:S02]  /*111b0*/  STL.64 [R1], R10 ;  /* 0x0000000a01007387 */ /* 0x0001e40000100a00 */
[----:B------:R-:W-:Y:S01]  /*111c0*/  R2UR UR54, R8 ;  /* 0x00000000083672ca */ /* 0x000fe200000e0000 */
[----:B------:R-:W-:Y:S01]  /*111d0*/  VIADD R8, R6, 0x802 ;  /* 0x0000080206087836 */ /* 0x000fe20000000000 */
[----:B------:R-:W-:Y:S01]  /*111e0*/  R2UR UR55, R9 ;  /* 0x00000000093772ca */ /* 0x000fe200000e0000 */
[----:B------:R-:W-:-:S03]  /*111f0*/  IMAD.MOV.U32 R9, RZ, RZ, 0x40000040 ;  /* 0x40000040ff097424 */ /* 0x000fc600078e00ff */
[----:B------:R-:W-:Y:S01]  /*11200*/  R2UR UR50, R8 ;  /* 0x00000000083272ca */ /* 0x000fe200000e0000 */
[C---:B------:R-:W-:Y:S01]  /*11210*/  VIADD R8, R6.reuse, 0x804 ;  /* 0x0000080406087836 */ /* 0x040fe20000000000 */
[----:B------:R-:W-:Y:S01]  /*11220*/  R2UR UR51, R9 ;  /* 0x00000000093372ca */ /* 0x000fe200000e0000 */
[----:B------:R-:W-:Y:S02]  /*11230*/  IMAD.MOV.U32 R9, RZ, RZ, 0x40000040 ;  /* 0x40000040ff097424 */ /* 0x000fe400078e00ff */
[----:B------:R-:W-:Y:S01]  /*11240*/  VIADD R6, R6, 0x806 ;  /* 0x0000080606067836 */ /* 0x000fe20000000000 */
[----:B------:R-:W-:Y:S01]  /*11250*/  R2UR UR46, R8 ;  /* 0x00000000082e72ca */ /* 0x000fe200000e0000 */
[----:B------:R-:W-:Y:S01]  /*11260*/  IMAD.IADD R8, R221, 0x1, R152 ;  /* 0x00000001dd087824 */ /* 0x000fe200078e0298 */
[----:B------:R-:W-:Y:S02]  /*11270*/  R2UR UR47, R9 ;  /* 0x00000000092f72ca */ /* 0x000fe400000e0000 */
[----:B------:R-:W-:Y:S01]  /*11280*/  R2UR UR42, R6 ;  /* 0x00000000062a72ca */ /* 0x000fe200000e0000 */
[----:B------:R-:W-:-:S05]  /*11290*/  IMAD R8, R207, -0x80, R8 ;  /* 0xffffff80cf087824 */ /* 0x000fca00078e0208 */
[C---:B------:R-:W-:Y:S02]  /*112a0*/  ISETP.GT.AND P2, PT, R8.reuse, RZ, PT ;  /* 0x000000ff0800720c */ /* 0x040fe40003f44270 */
[C---:B------:R-:W-:Y:S02]  /*112b0*/  ISETP.GT.AND P3, PT, R8.reuse, 0x1, PT ;  /* 0x000000010800780c */ /* 0x040fe40003f64270 */
[C---:B------:R-:W-:Y:S02]  /*112c0*/  ISETP.GT.AND P6, PT, R8.reuse, 0x8, PT ;  /* 0x000000080800780c */ /* 0x040fe40003fc4270 */
[C---:B------:R-:W-:Y:S02]  /*112d0*/  ISETP.GT.AND P5, PT, R8.reuse, 0x9, PT ;  /* 0x000000090800780c */ /* 0x040fe40003fa4270 */
[----:B------:R-:W-:Y:S01]  /*112e0*/  ISETP.GT.AND P4, PT, R8, 0x10, PT ;  /* 0x000000100800780c */ /* 0x000fe20003f84270 */
        /* <DEDUP_REMOVED lines=17> */
[----:B------:R-:W-:Y:S01]  /*11400*/  HGMMA.64x128x16.F32.BF16 R24, gdesc[UR40], R24, gsb0 ;  /* 0x01e00000281879f0 */ /* 0x000fe20008001818 */
[----:B------:R-:W-:Y:S01]  /*11410*/  ULDC UR42, c[0x0][0x9d8] ;  /* 0x00027600002a7ab9 */ /* 0x000fe20000000800 */
[----:B------:R-:W-:Y:S01]  /*11420*/  ULDC UR43, c[0x0][0x988] ;  /* 0x00026200002b7ab9 */ /* 0x000fe20000000800 */
[----:B------:R-:W-:Y:S02]  /*11430*/  WARPGROUP.DEPBAR.LE gsb0, 0x0 ;  /* 0x00008000000079c5 */ /* 0x000fe40000010000 */
[----:B------:R-:W-:Y:S01]  /*11440*/  FMUL.FTZ R24, R24, UR4 ;  /* 0x0000000418187c20 */ /* 0x000fe20008410000 */
[----:B------:R-:W-:Y:S01]  /*11450*/  FMUL.FTZ R25, R25, UR4 ;  /* 0x0000000419197c20 */ /* 0x000fe20008410000 */
[----:B------:R-:W-:Y:S01]  /*11460*/  FMUL.FTZ R28, R28, UR4 ;  /* 0x000000041c1c7c20 */ /* 0x000fe20008410000 */
[----:B------:R-:W-:Y:S01]  /*11470*/  FMUL.FTZ R29, R29, UR4 ;  /* 0x000000041d1d7c20 */ /* 0x000fe20008410000 */
[----:B0-----:R-:W0:Y:S01]  /*11480*/  MUFU.TANH R11, R24 ;  /* 0x00000018000b7308 */ /* 0x001e220000002400 */
        /* <DEDUP_REMOVED lines=16> */
[----:B0-----:R-:W-:Y:S01]  /*11590*/  FSEL R11, R11, -INF , P2 ;  /* 0xff8000000b0b7808 */ /* 0x001fe20001000000 */
[----:B------:R-:W-:Y:S01]  /*115a0*/  FMUL.FTZ R35, R35, UR4 ;  /* 0x0000000423237c20 */ /* 0x000fe20008410000 */
[----:B------:R-:W-:Y:S01]  /*115b0*/  FMUL.FTZ R41, R41, UR4 ;  /* 0x0000000429297c20 */ /* 0x000fe20008410000 */
[----:B------:R-:W-:Y:S01]  /*115c0*/  FMUL.FTZ R47, R47, UR4 ;  /* 0x000000042f2f7c20 */ /* 0x000fe20008410000 */
[----:B------:R-:W-:Y:S01]  /*115d0*/  FMUL.FTZ R59, R59, UR4 ;  /* 0x000000043b3b7c20 */ /* 0x000fe20008410000 */
[----:B------:R-:W-:Y:S01]  /*115e0*/  FMUL.FTZ R39, R39, UR4 ;  /* 0x0000000427277c20 */ /* 0x000fe20008410000 */
[----:B------:R-:W-:Y:S01]  /*115f0*/  FMUL.FTZ R44, R44, UR4 ;  /* 0x000000042c2c7c20 */ /* 0x000fe20008410000 */
[----:B------:R-:W-:Y:S01]  /*11600*/  MUFU.TANH R29, R29 ;  /* 0x0000001d001d7308 */ /* 0x000fe20000002400 */
[----:B-1----:R-:W-:Y:S01]  /*11610*/  FSEL R6, R6, -INF , P3 ;  /* 0xff80000006067808 */ /* 0x002fe20001800000 */
[----:B------:R-:W-:Y:S01]  /*11620*/  FMUL.FTZ R51, R51, UR4 ;  /* 0x0000000433337c20 */ /* 0x000fe20008410000 */
[----:B------:R-:W-:Y:S01]  /*11630*/  FMUL.FTZ R38, R38, UR4 ;  /* 0x0000000426267c20 */ /* 0x000fe20008410000 */
[----:B------:R-:W-:Y:S01]  /*11640*/  FMUL.FTZ R63, R63, UR4 ;  /* 0x000000043f3f7c20 */ /* 0x000fe20008410000 */
[----:B------:R-:W-:Y:S01]  /*11650*/  FMNMX.FTZ R14, R11, R6, !PT ;  /* 0x000000060b0e7209 */ /* 0x000fe20007810000 */
        /* <DEDUP_REMOVED lines=19> */
[----:B0-----:R-:W-:Y:S01]  /*11790*/  FSEL R3, R3, -INF , P2 ;  /* 0xff80000003037808 */ /* 0x001fe20001000000 */
[----:B------:R-:W-:Y:S01]  /*117a0*/  FMUL.FTZ R64, R64, UR4 ;  /* 0x0000000440407c20 */ /* 0x000fe20008410000 */
[----:B------:R-:W-:Y:S01]  /*117b0*/  ISETP.GT.AND P2, PT, R8, 0x11, PT ;  /* 0x000000110800780c */ /* 0x000fe20003f44270 */
        /* <DEDUP_REMOVED lines=21> */
[----:B------:R-:W-:Y:S01]  /*11910*/  FMUL.FTZ R86, R86, UR4 ;  /* 0x0000000456567c20 */ /* 0x000fe20008410000 */
[----:B------:R-:W-:Y:S01]  /*11920*/  FMUL.FTZ R87, R87, UR4 ;  /* 0x0000000457577c20 */ /* 0x000fe20008410000 */
[----:B------:R2:W-:Y:S05]  /*11930*/  @!P1 SYNCS.ARRIVE.TRANS64.RED.A1T0 RZ, [R0+URZ], RZ ;  /* 0x000000ff00ff99a7 */ /* 0x0005ea000810043f */
[----:B------:R-:W-:Y:S01]  /*11940*/  MUFU.TANH R31, R43 ;  /* 0x0000002b001f7308 */ /* 0x000fe20000002400 */
[----:B0-----:R-:W-:-:S07]  /*11950*/  FSEL R13, R13, -INF , P5 ;  /* 0xff8000000d0d7808 */ /* 0x001fce0002800000 */
[----:B------:R-:W-:Y:S01]  /*11960*/  MUFU.TANH R36, R36 ;  /* 0x0000002400247308 */ /* 0x000fe20000002400 */
[----:B-1----:R-:W-:-:S07]  /*11970*/  FSEL R7, R7, -INF , P6 ;  /* 0xff80000007077808 */ /* 0x002fce0003000000 */
[----:B------:R0:W-:Y:S08]  /*11980*/  MUFU.TANH R43, R55 ;  /* 0x00000037002b7308 */ /* 0x0001f00000002400 */
[----:B------:R-:W-:Y:S01]  /*11990*/  MUFU.TANH R37, R37 ;  /* 0x0000002500257308 */ /* 0x000fe20000002400 */
[----:B0-----:R-:W-:Y:S02]  /*119a0*/  FSEL R55, R28, -INF , P6 ;  /* 0xff8000001c377808 */ /* 0x001fe40003000000 */
[----:B------:R-:W-:-:S02]  /*119b0*/  ISETP.GT.AND P6, PT, R8, 0x19, PT ;  /* 0x000000190800780c */ /* 0x000fc40003fc4270 */
[----:B------:R-:W-:Y:S01]  /*119c0*/  FMNMX.FTZ R20, R55, R14, !PT ;  /* 0x0000000e37147209 */ /* 0x000fe20007810000 */
[----:B------:R-:W-:Y:S02]  /*119d0*/  FMUL.FTZ R14, R73, UR4 ;  /* 0x00000004490e7c20 */ /* 0x000fe40008410000 */
[----:B------:R0:W-:Y:S08]  /*119e0*/  MUFU.TANH R9, R67 ;  /* 0x0000004300097308 */ /* 0x0001f00000002400 */
[----:B------:R-:W1:Y:S01]  /*119f0*/  MUFU.TANH R15, R34 ;  /* 0x00000022000f7308 */ /* 0x000e620000002400 */
[----:B0-----:R-:W-:-:S02]  /*11a00*/  FSEL R67, R29, -INF , P5 ;  /* 0xff8000001d437808 */ /* 0x001fc40002800000 */
[----:B------:R-:W-:Y:S02]  /*11a10*/  ISETP.GT.AND P5, PT, R8, 0x20, PT ;  /* 0x000000200800780c */ /* 0x000fe40003fa4270 */
[----:B------:R-:W-:-:S03]  /*11a20*/  FMNMX.FTZ R20, R67, R20, !PT ;  /* 0x0000001443147209 */ /* 0x000fc60007810000 */
[----:B------:R-:W-:Y:S08]  /*11a30*/  MUFU.TANH R40, R40 ;  /* 0x0000002800287308 */ /* 0x000ff00000002400 */
[----:B------:R0:W-:Y:S01]  /*11a40*/  MUFU.TANH R111, R65 ;  /* 0x00000041006f7308 */ /* 0x0001e20000002400 */
[----:B-1----:R-:W-:-:S07]  /*11a50*/  FSEL R15, R15, -INF , P4 ;  /* 0xff8000000f0f7808 */ /* 0x002fce0002000000 */
[----:B------:R-:W1:Y:S01]  /*11a60*/  MUFU.TANH R21, R35 ;  /* 0x0000002300157308 */ /* 0x000e620000002400 */
[----:B0-----:R-:W-:Y:S02]  /*11a70*/  FSEL R65, R32, -INF , P4 ;  /* 0xff80000020417808 */ /* 0x001fe40002000000 */
[----:B------:R-:W-:Y:S02]  /*11a80*/  ISETP.GT.AND P4, PT, R8, 0x21, PT ;  /* 0x000000210800780c */ /* 0x000fe40003f84270 */
[----:B------:R-:W-:Y:S02]  /*11a90*/  FMNMX.FTZ R20, R65, R20, !PT ;  /* 0x0000001441147209 */ /* 0x000fe40007810000 */
[----:B------:R-:W-:Y:S01]  /*11aa0*/  FSEL R31, R31, -INF , P4 ;  /* 0xff8000001f1f7808 */ /* 0x000fe20002000000 */
[----:B------:R-:W-:Y:S08]  /*11ab0*/  MUFU.TANH R35, R47 ;  /* 0x0000002f00237308 */ /* 0x000ff00000002400 */
[----:B------:R-:W-:Y:S01]  /*11ac0*/  MUFU.TANH R41, R41 ;  /* 0x0000002900297308 */ /* 0x000fe20000002400 */
[----:B-1----:R-:W-:-:S07]  /*11ad0*/  FSEL R21, R21, -INF , P2 ;  /* 0xff80000015157808 */ /* 0x002fce0001000000 */
[----:B------:R0:W-:Y:S08]  /*11ae0*/  MUFU.TANH R47, R59 ;  /* 0x0000003b002f7308 */ /* 0x0001f00000002400 */
[----:B------:R-:W1:Y:S01]  /*11af0*/  MUFU.TANH R27, R39 ;  /* 0x00000027001b7308 */ /* 0x000e620000002400 */
[----:B0-----:R-:W-:Y:S02]  /*11b00*/  FSEL R59, R33, -INF , P2 ;  /* 0xff800000213b7808 */ /* 0x001fe40001000000 */
[----:B------:R-:W-:-:S02]  /*11b10*/  ISETP.GT.AND P2, PT, R8, 0x28, PT ;  /* 0x000000280800780c */ /* 0x000fc40003f44270 */
[----:B------:R-:W-:-:S03]  /*11b20*/  FMNMX.FTZ R20, R59, R20, !PT ;  /* 0x000000143b147209 */ /* 0x000fc60007810000 */
[----:B------:R-:W0:Y:S08]  /*11b30*/  MUFU.TANH R25, R38 ;  /* 0x0000002600197308 */ /* 0x000e300000002400 */
[----:B------:R-:W-:Y:S01]  /*11b40*/  MUFU.TANH R39, R51 ;  /* 0x0000003300277308 */ /* 0x000fe20000002400 */
[----:B-1----:R-:W-:-:S07]  /*11b50*/  FSEL R27, R27, -INF , P6 ;  /* 0xff8000001b1b7808 */ /* 0x002fce0003000000 */
[----:B------:R-:W1:Y:S01]  /*11b60*/  MUFU.TANH R44, R44 ;  /* 0x0000002c002c7308 */ /* 0x000e620000002400 */
[----:B0-----:R-:W-:-:S07]  /*11b70*/  FSEL R25, R25, -INF , P3 ;  /* 0xff80000019197808 */ /* 0x001fce0001800000 */
[----:B------:R0:W-:Y:S08]  /*11b80*/  MUFU.TANH R51, R63 ;  /* 0x0000003f00337308 */ /* 0x0001f00000002400 */
[----:B------:R-:W3:Y:S01]  /*11b90*/  MUFU.TANH R45, R45 ;  /* 0x0000002d002d7308 */ /* 0x000ee20000002400 */
[----:B0-----:R-:W-:Y:S02]  /*11ba0*/  FSEL R63, R36, -INF , P3 ;  /* 0xff800000243f7808 */ /* 0x001fe40001800000 */
[----:B------:R-:W-:-:S02]  /*11bb0*/  ISETP.GT.AND P3, PT, R8, 0x29, PT ;  /* 0x000000290800780c */ /* 0x000fc40003f64270 */
[----:B------:R-:W-:Y:S02]  /*11bc0*/  FMNMX.FTZ R20, R63, R20, !PT ;  /* 0x000000143f147209 */ /* 0x000fe40007810000 */
[----:B-1----:R-:W-:Y:S01]  /*11bd0*/  FSEL R73, R44, -INF , P2 ;  /* 0xff8000002c497808 */ /* 0x002fe20001000000 */
[----:B------:R0:W-:Y:S01]  /*11be0*/  MUFU.TANH R105, R61 ;  /* 0x0000003d00697308 */ /* 0x0001e20000002400 */
[----:B------:R-:W-:-:S07]  /*11bf0*/  FSEL R35, R35, -INF , P3 ;  /* 0xff80000023237808 */ /* 0x000fce0001800000 */
[----:B------:R-:W1:Y:S01]  /*11c00*/  MUFU.TANH R42, R42 ;  /* 0x0000002a002a7308 */ /* 0x000e620000002400 */
[----:B0-----:R-:W-:Y:S02]  /*11c10*/  FSEL R61, R37, -INF , P6 ;  /* 0xff800000253d7808 */ /* 0x001fe40003000000 */
[C---:B------:R-:W-:Y:S02]  /*11c20*/  ISETP.GT.AND P6, PT, R8.reuse, 0x30, PT ;  /* 0x000000300800780c */ /* 0x040fe40003fc4270 */
[----:B------:R-:W-:Y:S02]  /*11c30*/  FMNMX.FTZ R20, R61, R20, !PT ;  /* 0x000000143d147209 */ /* 0x000fe40007810000 */
[----:B---3--:R-:W-:Y:S01]  /*11c40*/  FSEL R89, R45, -INF , P3 ;  /* 0xff8000002d597808 */ /* 0x008fe20001800000 */
[----:B------:R-:W0:Y:S01]  /*11c50*/  MUFU.TANH R48, R48 ;  /* 0x0000003000307308 */ /* 0x000e220000002400 */
[----:B------:R-:W-:-:S07]  /*11c60*/  ISETP.GT.AND P3, PT, R8, 0x40, PT ;  /* 0x000000400800780c */ /* 0x000fce0003f64270 */
[----:B------:R3:W-:Y:S01]  /*11c70*/  MUFU.TANH R115, R69 ;  /* 0x0000004500737308 */ /* 0x0007e20000002400 */
[----:B-1----:R-:W-:-:S07]  /*11c80*/  FSEL R29, R42, -INF , P5 ;  /* 0xff8000002a1d7808 */ /* 0x002fce0002800000 */
[----:B------:R-:W1:Y:S01]  /*11c90*/  MUFU.TANH R49, R49 ;  /* 0x0000003100317308 */ /* 0x000e620000002400 */
[----:B---3--:R-:W-:Y:S02]  /*11ca0*/  FSEL R69, R40, -INF , P5 ;  /* 0xff80000028457808 */ /* 0x008fe40002800000 */
[----:B------:R-:W-:Y:S02]  /*11cb0*/  ISETP.GT.AND P5, PT, R8, 0x31, PT ;  /* 0x000000310800780c */ /* 0x000fe40003fa4270 */
[----:B------:R-:W-:Y:S02]  /*11cc0*/  FMNMX.FTZ R24, R69, R20, !PT ;  /* 0x0000001445187209 */ /* 0x000fe40007810000 */
[----:B0-----:R-:W-:Y:S01]  /*11cd0*/  FSEL R91, R48, -INF , P6 ;  /* 0xff800000305b7808 */ /* 0x001fe20003000000 */
[----:B------:R0:W-:Y:S01]  /*11ce0*/  MUFU.TANH R10, R71 ;  /* 0x00000047000a7308 */ /* 0x0001e20000002400 */
[----:B------:R-:W-:-:S07]  /*11cf0*/  FSEL R39, R39, -INF , P5 ;  /* 0xff80000027277808 */ /* 0x000fce0002800000 */
[----:B------:R-:W3:Y:S01]  /*11d00*/  MUFU.TANH R46, R46 ;  /* 0x0000002e002e7308 */ /* 0x000ee20000002400 */
[----:B0-----:R-:W-:Y:S02]  /*11d10*/  FSEL R71, R41, -INF , P4 ;  /* 0xff80000029477808 */ /* 0x001fe40002000000 */
[C---:B------:R-:W-:Y:S02]  /*11d20*/  ISETP.GT.AND P4, PT, R8.reuse, 0x38, PT ;  /* 0x000000380800780c */ /* 0x040fe40003f84270 */
[----:B------:R-:W-:Y:S02]  /*11d30*/  FMNMX.FTZ R24, R71, R24, !PT ;  /* 0x0000001847187209 */ /* 0x000fe40007810000 */
[----:B-1----:R-:W-:Y:S01]  /*11d40*/  FSEL R93, R49, -INF , P5 ;  /* 0xff800000315d7808 */ /* 0x002fe20002800000 */
[----:B------:R-:W0:Y:S01]  /*11d50*/  MUFU.TANH R52, R52 ;  /* 0x0000003400347308 */ /* 0x000e220000002400 */
[----:B------:R-:W-:Y:S02]  /*11d60*/  FMNMX.FTZ R24, R73, R24, !PT ;  /* 0x0000001849187209 */ /* 0x000fe40007810000 */
[----:B------:R-:W-:-:S02]  /*11d70*/  ISETP.GT.AND P5, PT, R8, 0x48, PT ;  /* 0x000000480800780c */ /* 0x000fc40003fa4270 */
[----:B------:R-:W-:-:S03]  /*11d80*/  FMNMX.FTZ R24, R89, R24, !PT ;  /* 0x0000001859187209 */ /* 0x000fc60007810000 */
[----:B------:R-:W1:Y:S01]  /*11d90*/  MUFU.TANH R53, R53 ;  /* 0x0000003500357308 */ /* 0x000e620000002400 */
[----:B------:R-:W-:Y:S02]  /*11da0*/  FMNMX.FTZ R24, R91, R24, !PT ;  /* 0x000000185b187209 */ /* 0x000fe40007810000 */
[----:B---3--:R-:W-:Y:S02]  /*11db0*/  FSEL R33, R46, -INF , P2 ;  /* 0xff8000002e217808 */ /* 0x008fe40001000000 */
[----:B------:R-:W-:Y:S02]  /*11dc0*/  ISETP.GT.AND P2, PT, R8, 0x39, PT ;  /* 0x000000390800780c */ /* 0x000fe40003f44270 */
[----:B------:R-:W-:Y:S01]  /*11dd0*/  FMNMX.FTZ R24, R93, R24, !PT ;  /* 0x000000185d187209 */ /* 0x000fe20007810000 */
[----:B------:R-:W3:Y:S01]  /*11de0*/  MUFU.TANH R50, R50 ;  /* 0x0000003200327308 */ /* 0x000ee20000002400 */
[----:B0-----:R-:W-:Y:S02]  /*11df0*/  FSEL R95, R52, -INF , P4 ;  /* 0xff800000345f7808 */ /* 0x001fe40002000000 */
[----:B------:R-:W-:-:S02]  /*11e00*/  FSEL R43, R43, -INF , P2 ;  /* 0xff8000002b2b7808 */ /* 0x000fc40001000000 */
[----:B------:R-:W-:-:S03]  /*11e10*/  FMNMX.FTZ R24, R95, R24, !PT ;  /* 0x000000185f187209 */ /* 0x000fc60007810000 */
[----:B------:R-:W0:Y:S01]  /*11e20*/  MUFU.TANH R56, R56 ;  /* 0x0000003800387308 */ /* 0x000e220000002400 */
[----:B-1----:R-:W-:Y:S02]  /*11e30*/  FSEL R97, R53, -INF , P2 ;  /* 0xff80000035617808 */ /* 0x002fe40001000000 */
[----:B------:R-:W-:Y:S02]  /*11e40*/  ISETP.GT.AND P2, PT, R8, 0x50, PT ;  /* 0x000000500800780c */ /* 0x000fe40003f44270 */
[----:B------:R-:W-:-:S03]  /*11e50*/  FMNMX.FTZ R24, R97, R24, !PT ;  /* 0x0000001861187209 */ /* 0x000fc60007810000 */
[----:B------:R-:W1:Y:S01]  /*11e60*/  MUFU.TANH R57, R57 ;  /* 0x0000003900397308 */ /* 0x000e620000002400 */
[----:B---3--:R-:W-:Y:S02]  /*11e70*/  FSEL R37, R50, -INF , P6 ;  /* 0xff80000032257808 */ /* 0x008fe40003000000 */
[----:B------:R-:W-:-:S04]  /*11e80*/  ISETP.GT.AND P6, PT, R8, 0x41, PT ;  /* 0x000000410800780c */ /* 0x000fc80003fc4270 */
[----:B------:R-:W-:Y:S01]  /*11e90*/  FSEL R47, R47, -INF , P6 ;  /* 0xff8000002f2f7808 */ /* 0x000fe20003000000 */
[----:B------:R-:W3:Y:S01]  /*11ea0*/  MUFU.TANH R54, R54 ;  /* 0x0000003600367308 */ /* 0x000ee20000002400 */
[----:B0-----:R-:W-:-:S04]  /*11eb0*/  FSEL R99, R56, -INF , P3 ;  /* 0xff80000038637808 */ /* 0x001fc80001800000 */
        /* <DEDUP_REMOVED lines=10> */
[----:B0-----:R-:W-:Y:S02]  /*11f60*/  FSEL R103, R60, -INF , P5 ;  /* 0xff8000003c677808 */ /* 0x001fe40002800000 */
[----:B------:R-:W-:Y:S02]  /*11f70*/  FSEL R51, R51, -INF , P4 ;  /* 0xff80000033337808 */ /* 0x000fe40002000000 */
[----:B------:R-:W-:Y:S02]  /*11f80*/  FMNMX.FTZ R24, R103, R24, !PT ;  /* 0x0000001867187209 */ /* 0x000fe40007810000 */
[----:B------:R-:W-:Y:S01]  /*11f90*/  ISETP.GT.AND P4, PT, R8, 0x60, PT ;  /* 0x000000600800780c */ /* 0x000fe20003f84270 */
[----:B------:R-:W0:Y:S01]  /*11fa0*/  MUFU.TANH R62, R62 ;  /* 0x0000003e003e7308 */ /* 0x000e220000002400 */
[----:B-1----:R-:W-:-:S02]  /*11fb0*/  FSEL R45, R58, -INF , P3 ;  /* 0xff8000003a2d7808 */ /* 0x002fc40001800000 */
[----:B------:R-:W-:Y:S02]  /*11fc0*/  ISETP.GT.AND P3, PT, R8, 0x51, PT ;  /* 0x000000510800780c */ /* 0x000fe40003f64270 */
[----:B------:R-:W-:Y:S02]  /*11fd0*/  FMNMX.FTZ R24, R105, R24, !PT ;  /* 0x0000001869187209 */ /* 0x000fe40007810000 */
[----:B------:R-:W-:Y:S01]  /*11fe0*/  FSEL R111, R111, -INF , P3 ;  /* 0xff8000006f6f7808 */ /* 0x000fe20001800000 */
[----:B------:R-:W1:Y:S01]  /*11ff0*/  MUFU.TANH R68, R68 ;  /* 0x0000004400447308 */ /* 0x000e620000002400 */
[----:B---3--:R-:W-:Y:S02]  /*12000*/  FSEL R109, R64, -INF , P2 ;  /* 0xff800000406d7808 */ /* 0x008fe40001000000 */
[----:B------:R-:W-:Y:S01]  /*12010*/  FSEL R57, R9, -INF , P3 ;  /* 0xff80000009397808 */ /* 0x000fe20001800000 */
[----:B------:R-:W-:Y:S01]  /*12020*/  FMUL.FTZ R9, R85, UR4 ;  /* 0x0000000455097c20 */ /* 0x000fe20008410000 */
[----:B------:R-:W-:-:S02]  /*12030*/  FMNMX.FTZ R24, R109, R24, !PT ;  /* 0x000000186d187209 */ /* 0x000fc40007810000 */
[----:B------:R-:W-:Y:S01]  /*12040*/  ISETP.GT.AND P3, PT, R8, 0x61, PT ;  /* 0x000000610800780c */ /* 0x000fe20003f64270 */
[----:B------:R-:W3:Y:S01]  /*12050*/  MUFU.TANH R72, R72 ;  /* 0x0000004800487308 */ /* 0x000ee20000002400 */
[----:B0-----:R-:W-:Y:S02]  /*12060*/  FSEL R49, R62, -INF , P5 ;  /* 0xff8000003e317808 */ /* 0x001fe40002800000 */
[----:B------:R-:W-:Y:S02]  /*12070*/  ISETP.GT.AND P5, PT, R8, 0x59, PT ;  /* 0x000000590800780c */ /* 0x000fe40003fa4270 */
[----:B------:R-:W-:Y:S02]  /*12080*/  FMNMX.FTZ R24, R111, R24, !PT ;  /* 0x000000186f187209 */ /* 0x000fe40007810000 */
[----:B------:R-:W-:Y:S01]  /*12090*/  FSEL R115, R115, -INF , P5 ;  /* 0xff80000073737808 */ /* 0x000fe20002800000 */
[----:B------:R-:W0:Y:S01]  /*120a0*/  MUFU.TANH R66, R66 ;  /* 0x0000004200427308 */ /* 0x000e220000002400 */
[----:B-1----:R-:W-:-:S04]  /*120b0*/  FSEL R113, R68, -INF , P6 ;  /* 0xff80000044717808 */ /* 0x002fc80003000000 */
[----:B------:R-:W-:-:S03]  /*120c0*/  FMNMX.FTZ R24, R113, R24, !PT ;  /* 0x0000001871187209 */ /* 0x000fc60007810000 */
[----:B------:R-:W1:Y:S01]  /*120d0*/  MUFU.TANH R14, R14 ;  /* 0x0000000e000e7308 */ /* 0x000e620000002400 */
[----:B---3--:R-:W-:Y:S02]  /*120e0*/  FSEL R117, R72, -INF , P4 ;  /* 0xff80000048757808 */ /* 0x008fe40002000000 */
[----:B------:R-:W-:-:S04]  /*120f0*/  FMNMX.FTZ R24, R115, R24, !PT ;  /* 0x0000001873187209 */ /* 0x000fc80007810000 */
[----:B------:R-:W-:Y:S01]  /*12100*/  FMNMX.FTZ R24, R117, R24, !PT ;  /* 0x0000001875187209 */ /* 0x000fe20007810000 */
[----:B------:R-:W-:Y:S01]  /*12110*/  MUFU.TANH R70, R70 ;  /* 0x0000004600467308 */ /* 0x000fe20000002400 */
[----:B0-----:R-:W-:Y:S02]  /*12120*/  FSEL R53, R66, -INF , P2 ;  /* 0xff80000042357808 */ /* 0x001fe40001000000 */
[----:B------:R-:W-:-:S05]  /*12130*/  ISETP.GT.AND P2, PT, R8, 0x68, PT ;  /* 0x000000680800780c */ /* 0x000fca0003f44270 */
[----:B------:R-:W0:Y:S01]  /*12140*/  MUFU.TANH R76, R76 ;  /* 0x0000004c004c7308 */ /* 0x000e220000002400 */
[----:B-1----:R-:W-:-:S04]  /*12150*/  FSEL R119, R14, -INF , P3 ;  /* 0xff8000000e777808 */ /* 0x002fc80001800000 */
[----:B------:R-:W-:-:S03]  /*12160*/  FMNMX.FTZ R24, R119, R24, !PT ;  /* 0x0000001877187209 */ /* 0x000fc60007810000 */
[----:B------:R1:W-:Y:S08]  /*12170*/  MUFU.TANH R123, R77 ;  /* 0x0000004d007b7308 */ /* 0x0003f00000002400 */
[----:B------:R-:W-:Y:S01]  /*12180*/  MUFU.TANH R74, R74 ;  /* 0x0000004a004a7308 */ /* 0x000fe20000002400 */
[----:B0-----:R-:W-:Y:S02]  /*12190*/  FSEL R121, R76, -INF , P2 ;  /* 0xff8000004c797808 */ /* 0x001fe40001000000 */
[----:B-1----:R-:W-:Y:S01]  /*121a0*/  FSEL R77, R10, -INF , P5 ;  /* 0xff8000000a4d7808 */ /* 0x002fe20002800000 */
[----:B------:R-:W-:Y:S01]  /*121b0*/  IMAD.U32 R10, RZ, RZ, UR5 ;  /* 0x00000005ff0a7e24 */ /* 0x000fe2000f8e00ff */
[----:B------:R-:W-:-:S02]  /*121c0*/  ISETP.GT.AND P5, PT, R8, 0x70, PT ;  /* 0x000000700800780c */ /* 0x000fc40003fa4270 */
[----:B------:R-:W-:Y:S01]  /*121d0*/  FMNMX.FTZ R24, R121, R24, !PT ;  /* 0x0000001879187209 */ /* 0x000fe20007810000 */
[----:B------:R-:W0:Y:S08]  /*121e0*/  MUFU.TANH R80, R80 ;  /* 0x0000005000507308 */ /* 0x000e300000002400 */
[----:B------:R1:W3:Y:S08]  /*121f0*/  MUFU.TANH R20, R75 ;  /* 0x0000004b00147308 */ /* 0x0002f00000002400 */
[----:B------:R4:W2:Y:S01]  /*12200*/  MUFU.TANH R127, R81 ;  /* 0x00000051007f7308 */ /* 0x0008a20000002400 */
[----:B-1----:R-:W-:-:S02]  /*12210*/  FSEL R75, R70, -INF , P6 ;  /* 0xff800000464b7808 */ /* 0x002fc40003000000 */
[----:B------:R-:W-:Y:S02]  /*12220*/  ISETP.GT.AND P6, PT, R8, 0x69, PT ;  /* 0x000000690800780c */ /* 0x000fe40003fc4270 */
[----:B0-----:R-:W-:Y:S02]  /*12230*/  FSEL R125, R80, -INF , P5 ;  /* 0xff800000507d7808 */ /* 0x001fe40002800000 */
[----:B------:R-:W-:Y:S01]  /*12240*/  FSEL R123, R123, -INF , P6 ;  /* 0xff8000007b7b7808 */ /* 0x000fe20003000000 */
[----:B------:R-:W0:Y:S01]  /*12250*/  MUFU.TANH R78, R78 ;  /* 0x0000004e004e7308 */ /* 0x000e220000002400 */
[----:B----4-:R-:W-:Y:S02]  /*12260*/  FSEL R81, R74, -INF , P4 ;  /* 0xff8000004a517808 */ /* 0x010fe40002000000 */
[----:B------:R-:W-:Y:S02]  /*12270*/  ISETP.GT.AND P4, PT, R8, 0x71, PT ;  /* 0x000000710800780c */ /* 0x000fe40003f84270 */
[----:B------:R-:W-:-:S02]  /*12280*/  FMNMX.FTZ R24, R123, R24, !PT ;  /* 0x000000187b187209 */ /* 0x000fc40007810000 */
[----:B---3--:R-:W-:Y:S01]  /*12290*/  FSEL R85, R20, -INF , P3 ;  /* 0xff80000014557808 */ /* 0x008fe20001800000 */
[----:B------:R-:W1:Y:S01]  /*122a0*/  MUFU.TANH R84, R84 ;  /* 0x0000005400547308 */ /* 0x000e620000002400 */
[----:B------:R-:W-:Y:S02]  /*122b0*/  ISETP.GT.AND P3, PT, R8, 0x78, PT ;  /* 0x000000780800780c */ /* 0x000fe40003f64270 */
[----:B--2---:R-:W-:Y:S02]  /*122c0*/  FSEL R127, R127, -INF , P4 ;  /* 0xff8000007f7f7808 */ /* 0x004fe40002000000 */
[----:B------:R-:W-:-:S03]  /*122d0*/  FMNMX.FTZ R24, R125, R24, !PT ;  /* 0x000000187d187209 */ /* 0x000fc60007810000 */
[----:B------:R-:W2:Y:S01]  /*122e0*/  MUFU.TANH R9, R9 ;  /* 0x0000000900097308 */ /* 0x000ea20000002400 */
[----:B0-----:R-:W-:Y:S02]  /*122f0*/  FSEL R107, R78, -INF , P2 ;  /* 0xff8000004e6b7808 */ /* 0x001fe40001000000 */
[----:B------:R-:W-:Y:S02]  /*12300*/  ISETP.GT.AND P2, PT, R8, 0x79, PT ;  /* 0x000000790800780c */ /* 0x000fe40003f44270 */
[----:B------:R-:W-:-:S03]  /*12310*/  FMNMX.FTZ R24, R127, R24, !PT ;  /* 0x000000187f187209 */ /* 0x000fc60007810000 */
[----:B------:R-:W0:Y:S01]  /*12320*/  MUFU.TANH R82, R82 ;  /* 0x0000005200527308 */ /* 0x000e220000002400 */
[----:B-1----:R-:W-:-:S04]  /*12330*/  FSEL R129, R84, -INF , P3 ;  /* 0xff80000054817808 */ /* 0x002fc80001800000 */
[----:B------:R-:W-:-:S03]  /*12340*/  FMNMX.FTZ R24, R129, R24, !PT ;  /* 0x0000001881187209 */ /* 0x000fc60007810000 */
[----:B------:R-:W1:Y:S01]  /*12350*/  MUFU.TANH R83, R83 ;  /* 0x0000005300537308 */ /* 0x000e620000002400 */
[----:B--2---:R-:W-:-:S04]  /*12360*/  FSEL R131, R9, -INF , P2 ;  /* 0xff80000009837808 */ /* 0x004fc80001000000 */
[----:B------:R-:W-:-:S03]  /*12370*/  FMNMX.FTZ R24, R131, R24, !PT ;  /* 0x0000001883187209 */ /* 0x000fc60007810000 */
[----:B------:R-:W2:Y:S02]  /*12380*/  MUFU.TANH R86, R86 ;  /* 0x0000005600567308 */ /* 0x000ea40000002400 */
[----:B------:R-:W3:Y:S02]  /*12390*/  SHFL.BFLY PT, R9, R24, 0x2, 0x1f ;  /* 0x0c401f0018097f89 */ /* 0x000ee400000e0000 */
[----:B---3--:R-:W-:-:S05]  /*123a0*/  FMNMX.FTZ R14, R24, R9, !PT ;  /* 0x00000009180e7209 */ /* 0x008fca0007810000 */
[----:B------:R-:W3:Y:S02]  /*123b0*/  SHFL.BFLY PT, R9, R14, 0x1, 0x1f ;  /* 0x0c201f000e097f89 */ /* 0x000ee400000e0000 */
[----:B---3--:R-:W-:Y:S02]  /*123c0*/  FMNMX.FTZ R9, R14, R9, !PT ;  /* 0x000000090e097209 */ /* 0x008fe40007810000 */
[----:B------:R0:W3:Y:S02]  /*123d0*/  MUFU.TANH R14, R87 ;  /* 0x00000057000e7308 */ /* 0x0000e40000002400 */
[C---:B------:R-:W-:Y:S01]  /*123e0*/  FSETP.NEU.FTZ.AND P0, PT, R9.reuse, -INF , PT ;  /* 0xff8000000900780b */ /* 0x040fe20003f1d000 */
[----:B------:R-:W-:-:S05]  /*123f0*/  FMUL.FTZ R8, R9, R10 ;  /* 0x0000000a09087220 */ /* 0x000fca0000410000 */
[----:B------:R-:W-:Y:S02]  /*12400*/  FSEL R8, R8, RZ, P0 ;  /* 0x000000ff08087208 */ /* 0x000fe40000000000 */
[----:B------:R-:W-:Y:S02]  /*12410*/  ISETP.NE.AND P0, PT, R12, RZ, PT ;  /* 0x000000ff0c00720c */ /* 0x000fe40003f05270 */
[----:B------:R4:W3:Y:S01]  /*12420*/  MUFU.TANH R12, R79 ;  /* 0x0000004f000c7308 */ /* 0x0008e20000002400 */
[-CC-:B------:R-:W-:Y:S01]  /*12430*/  FFMA.FTZ R174, R73, R10.reuse, -R8.reuse ;  /* 0x0000000a49ae7223 */ /* 0x180fe20000010808 */
[----:B0-----:R-:W-:Y:S01]  /*12440*/  FSEL R87, R82, -INF , P5 ;  /* 0xff80000052577808 */ /* 0x001fe20002800000 */
[-CC-:B------:R-:W-:Y:S01]  /*12450*/  FFMA.FTZ R168, R91, R10.reuse, -R8.reuse ;  /* 0x0000000a5ba87223 */ /* 0x180fe20000010808 */
[----:B-1----:R-:W-:Y:S01]  /*12460*/  FSEL R91, R83, -INF , P4 ;  /* 0xff800000535b7808 */ /* 0x002fe20002000000 */
[-CC-:B------:R-:W-:Y:S01]  /*12470*/  FFMA.FTZ R182, R55, R10.reuse, -R8.reuse ;  /* 0x0000000a37b67223 */ /* 0x180fe20000010808 */
[-CC-:B------:R-:W-:Y:S01]  /*12480*/  FFMA.FTZ R55, R67, R10.reuse, -R8.reuse ;  /* 0x0000000a43377223 */ /* 0x180fe20000010808 */
[-CC-:B------:R-:W-:Y:S01]  /*12490*/  FFMA.FTZ R67, R93, R10.reuse, -R8.reuse ;  /* 0x0000000a5d437223 */ /* 0x180fe20000010808 */
[----:B--2---:R-:W-:Y:S01]  /*124a0*/  FSEL R93, R86, -INF , P3 ;  /* 0xff800000565d7808 */ /* 0x004fe20001800000 */
[--C-:B----4-:R-:W-:Y:S01]  /*124b0*/  FFMA.FTZ R79, R6, R10, -R8.reuse ;  /* 0x0000000a064f7223 */ /* 0x110fe20000010808 */
[----:B------:R-:W-:Y:S01]  /*124c0*/  FMNMX.FTZ R6, R3, R4, !PT ;  /* 0x0000000403067209 */ /* 0x000fe20007810000 */
[-CC-:B------:R-:W-:Y:S01]  /*124d0*/  FFMA.FTZ R172, R69, R10.reuse, -R8.reuse ;  /* 0x0000000a45ac7223 */ /* 0x180fe20000010808 */
[-CC-:B------:R-:W-:Y:S01]  /*124e0*/  FFMA.FTZ R69, R97, R10.reuse, -R8.reuse ;  /* 0x0000000a61457223 */ /* 0x180fe20000010808 */
[----:B---3--:R-:W-:Y:S01]  /*124f0*/  FSEL R97, R14, -INF , P2 ;  /* 0xff8000000e617808 */ /* 0x008fe20001000000 */
[--C-:B------:R-:W-:Y:S01]  /*12500*/  FFMA.FTZ R180, R11, R10, -R8.reuse ;  /* 0x0000000a0bb47223 */ /* 0x100fe20000010808 */
[----:B------:R-:W-:Y:S01]  /*12510*/  FMNMX.FTZ R6, R7, R6, !PT ;  /* 0x0000000607067209 */ /* 0x000fe20007810000 */
[----:B------:R-:W-:Y:S01]  /*12520*/  MUFU.EX2 R79, R79 ;  /* 0x0000004f004f7308 */ /* 0x000fe20000000800 */
[----:B------:R-:W-:Y:S01]  /*12530*/  FSEL R73, R12, -INF , P6 ;  /* 0xff8000000c497808 */ /* 0x000fe20003000000 */
[--C-:B------:R-:W-:Y:S01]  /*12540*/  FFMA.FTZ R176, R65, R10, -R8.reuse ;  /* 0x0000000a41b07223 */ /* 0x100fe20000010808 */
[----:B------:R-:W-:Y:S01]  /*12550*/  FMNMX.FTZ R6, R13, R6, !PT ;  /* 0x000000060d067209 */ /* 0x000fe20007810000 */
[-CC-:B------:R-:W-:Y:S01]  /*12560*/  FFMA.FTZ R59, R59, R10.reuse, -R8.reuse ;  /* 0x0000000a3b3b7223 */ /* 0x180fe20000010808 */
[-CC-:B------:R-:W-:Y:S01]  /*12570*/  FFMA.FTZ R178, R63, R10.reuse, -R8.reuse ;  /* 0x0000000a3fb27223 */ /* 0x180fe20000010808 */
        /* <DEDUP_REMOVED lines=18> */
[----:B------:R-:W2:Y:S01]  /*126a0*/  MUFU.EX2 R55, R55 ;  /* 0x0000003700377308 */ /* 0x000ea20000000800 */
        /* <DEDUP_REMOVED lines=11> */
[----:B------:R-:W-:Y:S01]  /*12760*/  FFMA.FTZ R105, R131, R10, -R8 ;  /* 0x0000000a83697223 */ /* 0x000fe20000010808 */
[--C-:B------:R-:W-:Y:S01]  /*12770*/  IMAD.MOV.U32 R131, RZ, RZ, R151.reuse ;  /* 0x000000ffff837224 */ /* 0x100fe200078e0097 */
[----:B------:R-:W-:Y:S01]  /*12780*/  MOV R123, R151 ;  /* 0x00000097007b7202 */ /* 0x000fe20000000f00 */
[--C-:B------:R-:W-:Y:S01]  /*12790*/  IMAD.MOV.U32 R129, RZ, RZ, R151.reuse ;  /* 0x000000ffff817224 */ /* 0x100fe200078e0097 */
[----:B------:R-:W-:Y:S01]  /*127a0*/  FMNMX.FTZ R6, R37, R6, !PT ;  /* 0x0000000625067209 */ /* 0x000fe20007810000 */
[----:B------:R-:W4:Y:S01]  /*127b0*/  MUFU.EX2 R59, R59 ;  /* 0x0000003b003b7308 */ /* 0x000f220000000800 */
[----:B------:R-:W-:-:S02]  /*127c0*/  IMAD.MOV.U32 R127, RZ, RZ, R151 ;  /* 0x000000ffff7f7224 */ /* 0x000fc400078e0097 */
[----:B------:R-:W-:Y:S01]  /*127d0*/  FMNMX.FTZ R6, R39, R6, !PT ;  /* 0x0000000627067209 */ /* 0x000fe20007810000 */
[--C-:B------:R-:W-:Y:S02]  /*127e0*/  IMAD.MOV.U32 R125, RZ, RZ, R151.reuse ;  /* 0x000000ffff7d7224 */ /* 0x100fe400078e0097 */
[--C-:B------:R-:W-:Y:S01]  /*127f0*/  IMAD.MOV.U32 R121, RZ, RZ, R151.reuse ;  /* 0x000000ffff797224 */ /* 0x100fe200078e0097 */
[----:B------:R-:W-:Y:S01]  /*12800*/  FMNMX.FTZ R6, R41, R6, !PT ;  /* 0x0000000629067209 */ /* 0x000fe20007810000 */
[----:B------:R-:W4:Y:S01]  /*12810*/  MUFU.EX2 R178, R178 ;  /* 0x000000b200b27308 */ /* 0x000f220000000800 */
[--C-:B------:R-:W-:Y:S02]  /*12820*/  IMAD.MOV.U32 R119, RZ, RZ, R151.reuse ;  /* 0x000000ffff777224 */ /* 0x100fe400078e0097 */
[----:B------:R-:W-:Y:S01]  /*12830*/  FMNMX.FTZ R6, R43, R6, !PT ;  /* 0x000000062b067209 */ /* 0x000fe20007810000 */
[--C-:B------:R-:W-:Y:S02]  /*12840*/  IMAD.MOV.U32 R117, RZ, RZ, R151.reuse ;  /* 0x000000ffff757224 */ /* 0x100fe400078e0097 */
[--C-:B------:R-:W-:Y:S01]  /*12850*/  IMAD.MOV.U32 R115, RZ, RZ, R151.reuse ;  /* 0x000000ffff737224 */ /* 0x100fe200078e0097 */
[----:B------:R-:W-:Y:S01]  /*12860*/  FMNMX.FTZ R6, R45, R6, !PT ;  /* 0x000000062d067209 */ /* 0x000fe20007810000 */
[----:B------:R-:W4:Y:S01]  /*12870*/  MUFU.EX2 R61, R61 ;  /* 0x0000003d003d7308 */ /* 0x000f220000000800 */
[----:B------:R-:W-:-:S02]  /*12880*/  IMAD.MOV.U32 R113, RZ, RZ, R151 ;  /* 0x000000ffff717224 */ /* 0x000fc400078e0097 */
[----:B------:R-:W-:Y:S01]  /*12890*/  FMNMX.FTZ R6, R47, R6, !PT ;  /* 0x000000062f067209 */ /* 0x000fe20007810000 */
[----:B------:R-:W-:-:S03]  /*128a0*/  IMAD.MOV.U32 R111, RZ, RZ, R151 ;  /* 0x000000ffff6f7224 */ /* 0x000fc600078e0097 */
        /* <DEDUP_REMOVED lines=20> */
[----:B------:R-:W-:Y:S01]  /*129f0*/  FMNMX.FTZ R11, R97, R6, !PT ;  /* 0x00000006610b7209 */ /* 0x000fe20007810000 */
[----:B------:R-:W-:Y:S01]  /*12a00*/  FFMA.FTZ R6, R109, R10, -R8 ;  /* 0x0000000a6d067223 */ /* 0x000fe20000010808 */
[----:B------:R-:W-:-:S03]  /*12a10*/  IMAD.MOV.U32 R109, RZ, RZ, R151 ;  /* 0x000000ffff6d7224 */ /* 0x000fc600078e0097 */
[----:B------:R-:W0:Y:S01]  /*12a20*/  SHFL.BFLY PT, R12, R11, 0x2, 0x1f ;  /* 0x0c401f000b0c7f89 */ /* 0x000e2200000e0000 */
        /* <DEDUP_REMOVED lines=14> */
[----:B------:R-:W-:-:S03]  /*12b10*/  ISETP.GE.AND P2, PT, R152, 0x81, PT ;  /* 0x000000819800780c */ /* 0x000fc60003f46270 */
[----:B------:R-:W-:Y:S01]  /*12b20*/  MUFU.EX2 R95, R95 ;  /* 0x0000005f005f7308 */ /* 0x000fe20000000800 */
[-CC-:B------:R-:W-:Y:S01]  /*12b30*/  FFMA.FTZ R181, R3, R10.reuse, -R32.reuse ;  /* 0x0000000a03b57223 */ /* 0x180fe20000010820 */
[-CC-:B------:R-:W-:Y:S01]  /*12b40*/  FFMA.FTZ R4, R4, R10.reuse, -R32.reuse ;  /* 0x0000000a04047223 */ /* 0x180fe20000010820 */
[-CC-:B------:R-:W-:Y:S01]  /*12b50*/  FFMA.FTZ R183, R7, R10.reuse, -R32.reuse ;  /* 0x0000000a07b77223 */ /* 0x180fe20000010820 */
[----:B------:R-:W-:Y:S01]  /*12b60*/  FADD.FTZ R3, R180, R79 ;  /* 0x0000004fb4037221 */ /* 0x000fe20000010000 */
[-CC-:B------:R-:W-:Y:S01]  /*12b70*/  FFMA.FTZ R8, R13, R10.reuse, -R32.reuse ;  /* 0x0000000a0d087223 */ /* 0x180fe20000010820 */
[-CC-:B------:R-:W-:Y:S01]  /*12b80*/  FFMA.FTZ R177, R15, R10.reuse, -R32.reuse ;  /* 0x0000000a0fb17223 */ /* 0x180fe20000010820 */
[-CC-:B------:R-:W-:Y:S01]  /*12b90*/  FFMA.FTZ R12, R21, R10.reuse, -R32.reuse ;  /* 0x0000000a150c7223 */ /* 0x180fe20000010820 */
[----:B------:R-:W-:Y:S01]  /*12ba0*/  MUFU.EX2 R181, R181 ;  /* 0x000000b500b57308 */ /* 0x000fe20000000800 */
[----:B-1----:R-:W-:Y:S01]  /*12bb0*/  FADD.FTZ R30, R182, R3 ;  /* 0x00000003b61e7221 */ /* 0x002fe20000010000 */
[-CC-:B------:R-:W-:Y:S01]  /*12bc0*/  FFMA.FTZ R179, R25, R10.reuse, -R32.reuse ;  /* 0x0000000a19b37223 */ /* 0x180fe20000010820 */
[-CC-:B------:R-:W-:Y:S01]  /*12bd0*/  FFMA.FTZ R14, R27, R10.reuse, -R32.reuse ;  /* 0x0000000a1b0e7223 */ /* 0x180fe20000010820 */
[-C--:B------:R-:W-:Y:S01]  /*12be0*/  FFMA.FTZ R173, R29, R10.reuse, -R32 ;  /* 0x0000000a1dad7223 */ /* 0x080fe20000010820 */
[----:B--2---:R-:W-:Y:S01]  /*12bf0*/  FADD.FTZ R3, R55, R30 ;  /* 0x0000001e37037221 */ /* 0x004fe20000010000 */
[-CC-:B------:R-:W-:Y:S01]  /*12c00*/  FFMA.FTZ R20, R31, R10.reuse, -R32.reuse ;  /* 0x0000000a1f147223 */ /* 0x180fe20000010820 */
[-CC-:B------:R-:W-:Y:S01]  /*12c10*/  FFMA.FTZ R175, R33, R10.reuse, -R32.reuse ;  /* 0x0000000a21af7223 */ /* 0x180fe20000010820 */
[----:B------:R-:W0:Y:S01]  /*12c20*/  MUFU.EX2 R4, R4 ;  /* 0x0000000400047308 */ /* 0x000e220000000800 */
[----:B---3--:R-:W-:Y:S01]  /*12c30*/  FADD.FTZ R34, R176, R3 ;  /* 0x00000003b0227221 */ /* 0x008fe20000010000 */
[-CC-:B------:R-:W-:Y:S01]  /*12c40*/  FFMA.FTZ R24, R35, R10.reuse, -R32.reuse ;  /* 0x0000000a23187223 */ /* 0x180fe20000010820 */
[-CC-:B------:R-:W-:Y:S01]  /*12c50*/  FFMA.FTZ R169, R37, R10.reuse, -R32.reuse ;  /* 0x0000000a25a97223 */ /* 0x180fe20000010820 */
[-C--:B------:R-:W-:Y:S01]  /*12c60*/  FFMA.FTZ R26, R39, R10.reuse, -R32 ;  /* 0x0000000a271a7223 */ /* 0x080fe20000010820 */
[----:B----4-:R-:W-:Y:S01]  /*12c70*/  FADD.FTZ R3, R59, R34 ;  /* 0x000000223b037221 */ /* 0x010fe20000010000 */
[-CC-:B------:R-:W-:Y:S01]  /*12c80*/  FFMA.FTZ R171, R41, R10.reuse, -R32.reuse ;  /* 0x0000000a29ab7223 */ /* 0x180fe20000010820 */
[-CC-:B------:R-:W-:Y:S01]  /*12c90*/  FFMA.FTZ R28, R43, R10.reuse, -R32.reuse ;  /* 0x0000000a2b1c7223 */ /* 0x180fe20000010820 */
[----:B------:R-:W1:Y:S01]  /*12ca0*/  MUFU.EX2 R183, R183 ;  /* 0x000000b700b77308 */ /* 0x000e620000000800 */
[----:B------:R-:W-:Y:S01]  /*12cb0*/  FADD.FTZ R36, R178, R3 ;  /* 0x00000003b2247221 */ /* 0x000fe20000010000 */
[-CC-:B------:R-:W-:Y:S01]  /*12cc0*/  FFMA.FTZ R165, R45, R10.reuse, -R32.reuse ;  /* 0x0000000a2da57223 */ /* 0x180fe20000010820 */
[-CC-:B------:R-:W-:Y:S01]  /*12cd0*/  FFMA.FTZ R30, R47, R10.reuse, -R32.reuse ;  /* 0x0000000a2f1e7223 */ /* 0x180fe20000010820 */
[-C--:B------:R-:W-:Y:S01]  /*12ce0*/  FFMA.FTZ R167, R49, R10.reuse, -R32 ;  /* 0x0000000a31a77223 */ /* 0x080fe20000010820 */
[----:B------:R-:W-:Y:S01]  /*12cf0*/  FADD.FTZ R7, R61, R36 ;  /* 0x000000243d077221 */ /* 0x000fe20000010000 */
[-CC-:B------:R-:W-:Y:S01]  /*12d00*/  FFMA.FTZ R51, R51, R10.reuse, -R32.reuse ;  /* 0x0000000a33337223 */ /* 0x180fe20000010820 */
[-C--:B------:R-:W-:Y:S01]  /*12d10*/  FFMA.FTZ R53, R53, R10.reuse, -R32 ;  /* 0x0000000a35357223 */ /* 0x080fe20000010820 */
[----:B------:R-:W2:Y:S01]  /*12d20*/  MUFU.EX2 R8, R8 ;  /* 0x0000000800087308 */ /* 0x000ea20000000800 */
[----:B0-----:R-:W-:Y:S01]  /*12d30*/  FADD.FTZ R34, R181, R4 ;  /* 0x00000004b5227221 */ /* 0x001fe20000010000 */
[----:B------:R-:W-:Y:S01]  /*12d40*/  FADD.FTZ R38, R172, R7 ;  /* 0x00000007ac267221 */ /* 0x000fe20000010000 */
[-CC-:B------:R-:W-:Y:S01]  /*12d50*/  FFMA.FTZ R57, R57, R10.reuse, -R32.reuse ;  /* 0x0000000a39397223 */ /* 0x180fe20000010820 */
[-CC-:B------:R-:W-:Y:S01]  /*12d60*/  FFMA.FTZ R75, R75, R10.reuse, -R32.reuse ;  /* 0x0000000a4b4b7223 */ /* 0x180fe20000010820 */
[-C--:B------:R-:W-:Y:S01]  /*12d70*/  FFMA.FTZ R77, R77, R10.reuse, -R32 ;  /* 0x0000000a4d4d7223 */ /* 0x080fe20000010820 */
[----:B------:R-:W-:Y:S01]  /*12d80*/  FADD.FTZ R7, R63, R38 ;  /* 0x000000263f077221 */ /* 0x000fe20000010000 */
[-C--:B------:R-:W-:Y:S01]  /*12d90*/  FFMA.FTZ R81, R81, R10.reuse, -R32 ;  /* 0x0000000a51517223 */ /* 0x080fe20000010820 */
[----:B------:R-:W0:Y:S01]  /*12da0*/  MUFU.EX2 R177, R177 ;  /* 0x000000b100b17308 */ /* 0x000e220000000800 */
[----:B-1----:R-:W-:Y:S01]  /*12db0*/  FADD.FTZ R3, R183, R34 ;  /* 0x00000022b7037221 */ /* 0x002fe20000010000 */
[----:B------:R-:W-:Y:S01]  /*12dc0*/  FADD.FTZ R38, R174, R7 ;  /* 0x00000007ae267221 */ /* 0x000fe20000010000 */
[-CC-:B------:R-:W-:Y:S01]  /*12dd0*/  FFMA.FTZ R85, R85, R10.reuse, -R32.reuse ;  /* 0x0000000a55557223 */ /* 0x180fe20000010820 */
[-CC-:B------:R-:W-:Y:S01]  /*12de0*/  FFMA.FTZ R107, R107, R10.reuse, -R32.reuse ;  /* 0x0000000a6b6b7223 */ /* 0x180fe20000010820 */
[-C--:B------:R-:W-:Y:S01]  /*12df0*/  FFMA.FTZ R73, R73, R10.reuse, -R32 ;  /* 0x0000000a49497223 */ /* 0x080fe20000010820 */
[----:B------:R-:W-:Y:S01]  /*12e00*/  FADD.FTZ R7, R65, R38 ;  /* 0x0000002641077221 */ /* 0x000fe20000010000 */
[-CC-:B------:R-:W-:Y:S01]  /*12e10*/  FFMA.FTZ R87, R87, R10.reuse, -R32.reuse ;  /* 0x0000000a57577223 */ /* 0x180fe20000010820 */
[----:B------:R-:W1:Y:S01]  /*12e20*/  MUFU.EX2 R12, R12 ;  /* 0x0000000c000c7308 */ /* 0x000e620000000800 */
[----:B--2---:R-:W-:Y:S01]  /*12e30*/  FADD.FTZ R36, R8, R3 ;  /* 0x0000000308247221 */ /* 0x004fe20000010000 */
[----:B------:R-:W-:Y:S01]  /*12e40*/  FADD.FTZ R40, R168, R7 ;  /* 0x00000007a8287221 */ /* 0x000fe20000010000 */
[-CC-:B------:R-:W-:Y:S01]  /*12e50*/  FFMA.FTZ R91, R91, R10.reuse, -R32.reuse ;  /* 0x0000000a5b5b7223 */ /* 0x180fe20000010820 */
[-CC-:B------:R-:W-:Y:S01]  /*12e60*/  FFMA.FTZ R93, R93, R10.reuse, -R32.reuse ;  /* 0x0000000a5d5d7223 */ /* 0x180fe20000010820 */
[----:B------:R-:W-:Y:S01]  /*12e70*/  FFMA.FTZ R97, R97, R10, -R32 ;  /* 0x0000000a61617223 */ /* 0x000fe20000010820 */
[----:B------:R-:W-:Y:S01]  /*12e80*/  FADD.FTZ R7, R67, R40 ;  /* 0x0000002843077221 */ /* 0x000fe20000010000 */
[----:B------:R-:W-:Y:S01]  /*12e90*/  F2FP.BF16.F32.PACK_AB R152, R89, R6 ;  /* 0x000000065998723e */ /* 0x000fe200000010ff */
[----:B------:R-:W2:Y:S01]  /*12ea0*/  MUFU.EX2 R179, R179 ;  /* 0x000000b300b37308 */ /* 0x000ea20000000800 */
[----:B0-----:R-:W-:Y:S01]  /*12eb0*/  FADD.FTZ R3, R177, R36 ;  /* 0x00000024b1037221 */ /* 0x001fe20000010000 */
[----:B------:R-:W-:-:S02]  /*12ec0*/  F2FP.BF16.F32.PACK_AB R181, R4, R181 ;  /* 0x000000b504b5723e */ /* 0x000fc400000010ff */
[----:B------:R-:W-:Y:S02]  /*12ed0*/  F2FP.BF16.F32.PACK_AB R183, R8, R183 ;  /* 0x000000b708b7723e */ /* 0x000fe400000010ff */
[----:B------:R-:W-:Y:S02]  /*12ee0*/  F2FP.BF16.F32.PACK_AB R180, R79, R180 ;  /* 0x000000b44fb4723e */ /* 0x000fe400000010ff */
[----:B------:R-:W0:Y:S01]  /*12ef0*/  MUFU.EX2 R14, R14 ;  /* 0x0000000e000e7308 */ /* 0x000e220000000800 */
[----:B-1----:R-:W-:Y:S01]  /*12f00*/  FADD.FTZ R36, R12, R3 ;  /* 0x000000030c247221 */ /* 0x002fe20000010000 */
[----:B------:R-:W-:Y:S02]  /*12f10*/  F2FP.BF16.F32.PACK_AB R182, R55, R182 ;  /* 0x000000b637b6723e */ /* 0x000fe400000010ff */
[----:B------:R-:W-:Y:S02]  /*12f20*/  F2FP.BF16.F32.PACK_AB R176, R59, R176 ;  /* 0x000000b03bb0723e */ /* 0x000fe400000010ff */
[----:B------:R-:W-:-:S02]  /*12f30*/  F2FP.BF16.F32.PACK_AB R178, R61, R178 ;  /* 0x000000b23db2723e */ /* 0x000fc400000010ff */
[----:B------:R-:W1:Y:S01]  /*12f40*/  MUFU.EX2 R173, R173 ;  /* 0x000000ad00ad7308 */ /* 0x000e620000000800 */
[----:B--2---:R-:W-:Y:S01]  /*12f50*/  FADD.FTZ R3, R179, R36 ;  /* 0x00000024b3037221 */ /* 0x004fe20000010000 */
[----:B------:R-:W-:Y:S02]  /*12f60*/  F2FP.BF16.F32.PACK_AB R172, R63, R172 ;  /* 0x000000ac3fac723e */ /* 0x000fe400000010ff */
[----:B------:R-:W-:Y:S02]  /*12f70*/  F2FP.BF16.F32.PACK_AB R174, R65, R174 ;  /* 0x000000ae41ae723e */ /* 0x000fe400000010ff */
[----:B------:R-:W-:Y:S02]  /*12f80*/  F2FP.BF16.F32.PACK_AB R168, R67, R168 ;  /* 0x000000a843a8723e */ /* 0x000fe400000010ff */
[----:B------:R-:W2:Y:S01]  /*12f90*/  MUFU.EX2 R20, R20 ;  /* 0x0000001400147308 */ /* 0x000ea20000000800 */
[----:B0-----:R-:W-:Y:S01]  /*12fa0*/  FADD.FTZ R38, R14, R3 ;  /* 0x000000030e267221 */ /* 0x001fe20000010000 */
[----:B------:R-:W-:-:S02]  /*12fb0*/  F2FP.BF16.F32.PACK_AB R177, R12, R177 ;  /* 0x000000b10cb1723e */ /* 0x000fc400000010ff */
[----:B------:R-:W-:-:S04]  /*12fc0*/  F2FP.BF16.F32.PACK_AB R179, R14, R179 ;  /* 0x000000b30eb3723e */ /* 0x000fc800000010ff */
[----:B------:R-:W0:Y:S01]  /*12fd0*/  MUFU.EX2 R175, R175 ;  /* 0x000000af00af7308 */ /* 0x000e220000000800 */
[----:B-1----:R-:W-:Y:S01]  /*12fe0*/  FADD.FTZ R3, R173, R38 ;  /* 0x00000026ad037221 */ /* 0x002fe20000010000 */
[----:B------:R-:W-:Y:S01]  /*12ff0*/  FADD.FTZ R38, R170, R7 ;  /* 0x00000007aa267221 */ /* 0x000fe20000010000 */
[----:B------:R-:W-:-:S03]  /*13000*/  F2FP.BF16.F32.PACK_AB R170, R69, R170 ;  /* 0x000000aa45aa723e */ /* 0x000fc600000010ff */
[----:B------:R-:W-:Y:S02]  /*13010*/  FADD.FTZ R7, R69, R38 ;  /* 0x0000002645077221 */ /* 0x000fe40000010000 */
[----:B------:R-:W1:Y:S01]  /*13020*/  MUFU.EX2 R24, R24 ;  /* 0x0000001800187308 */ /* 0x000e620000000800 */
[----:B--2---:R-:W-:Y:S01]  /*13030*/  FADD.FTZ R0, R20, R3 ;  /* 0x0000000314007221 */ /* 0x004fe20000010000 */
[----:B------:R-:W-:Y:S01]  /*13040*/  FADD.FTZ R40, R164, R7 ;  /* 0x00000007a4287221 */ /* 0x000fe20000010000 */
[C---:B------:R-:W-:Y:S02]  /*13050*/  F2FP.BF16.F32.PACK_AB R164, R71.reuse, R164 ;  /* 0x000000a447a4723e */ /* 0x040fe400000010ff */
[----:B------:R-:W-:Y:S01]  /*13060*/  F2FP.BF16.F32.PACK_AB R173, R20, R173 ;  /* 0x000000ad14ad723e */ /* 0x000fe200000010ff */
[----:B------:R-:W-:Y:S02]  /*13070*/  FADD.FTZ R7, R71, R40 ;  /* 0x0000002847077221 */ /* 0x000fe40000010000 */
[----:B------:R-:W2:Y:S01]  /*13080*/  MUFU.EX2 R169, R169 ;  /* 0x000000a900a97308 */ /* 0x000ea20000000800 */
[----:B0-----:R-:W-:Y:S01]  /*13090*/  FADD.FTZ R3, R175, R0 ;  /* 0x00000000af037221 */ /* 0x001fe20000010000 */
[----:B------:R-:W-:Y:S01]  /*130a0*/  FADD.FTZ R40, R166, R7 ;  /* 0x00000007a6287221 */ /* 0x000fe20000010000 */
[----:B------:R-:W-:-:S03]  /*130b0*/  F2FP.BF16.F32.PACK_AB R166, R83, R166 ;  /* 0x000000a653a6723e */ /* 0x000fc600000010ff */
[----:B------:R-:W-:Y:S02]  /*130c0*/  FADD.FTZ R7, R83, R40 ;  /* 0x0000002853077221 */ /* 0x000fe40000010000 */
[----:B------:R-:W0:Y:S01]  /*130d0*/  MUFU.EX2 R26, R26 ;  /* 0x0000001a001a7308 */ /* 0x000e220000000800 */
[----:B-1----:R-:W-:Y:S01]  /*130e0*/  FADD.FTZ R38, R24, R3 ;  /* 0x0000000318267221 */ /* 0x002fe20000010000 */
[----:B------:R-:W-:Y:S01]  /*130f0*/  FADD.FTZ R40, R6, R7 ;  /* 0x0000000706287221 */ /* 0x000fe20000010000 */
[----:B------:R-:W-:-:S03]  /*13100*/  F2FP.BF16.F32.PACK_AB R175, R24, R175 ;  /* 0x000000af18af723e */ /* 0x000fc600000010ff */
[----:B------:R-:W-:Y:S01]  /*13110*/  FADD.FTZ R7, R89, R40 ;  /* 0x0000002859077221 */ /* 0x000fe20000010000 */
[----:B------:R-:W-:Y:S01]  /*13120*/  IMAD.MOV.U32 R89, RZ, RZ, R151 ;  /* 0x000000ffff597224 */ /* 0x000fe200078e0097 */
[----:B------:R-:W1:Y:S01]  /*13130*/  MUFU.EX2 R171, R171 ;  /* 0x000000ab00ab7308 */ /* 0x000e620000000800 */
[----:B--2---:R-:W-:Y:S01]  /*13140*/  FADD.FTZ R3, R169, R38 ;  /* 0x00000026a9037221 */ /* 0x004fe20000010000 */
[----:B------:R-:W-:Y:S01]  /*13150*/  FADD.FTZ R40, R154, R7 ;  /* 0x000000079a287221 */ /* 0x000fe20000010000 */
[----:B------:R-:W-:-:S03]  /*13160*/  F2FP.BF16.F32.PACK_AB R154, R95, R154 ;  /* 0x0000009a5f9a723e */ /* 0x000fc600000010ff */
[----:B------:R-:W-:Y:S01]  /*13170*/  FADD.FTZ R7, R95, R40 ;  /* 0x000000285f077221 */ /* 0x000fe20000010000 */
[----:B------:R-:W-:Y:S01]  /*13180*/  IMAD.MOV.U32 R95, RZ, RZ, R151 ;  /* 0x000000ffff5f7224 */ /* 0x000fe200078e0097 */
[----:B------:R-:W2:Y:S01]  /*13190*/  MUFU.EX2 R28, R28 ;  /* 0x0000001c001c7308 */ /* 0x000ea20000000800 */
[C---:B0-----:R-:W-:Y:S01]  /*131a0*/  FADD.FTZ R38, R26.reuse, R3 ;  /* 0x000000031a267221 */ /* 0x041fe20000010000 */
[----:B------:R-:W-:-:S06]  /*131b0*/  F2FP.BF16.F32.PACK_AB R169, R26, R169 ;  /* 0x000000a91aa9723e */ /* 0x000fcc00000010ff */
[----:B------:R-:W0:Y:S01]  /*131c0*/  MUFU.EX2 R165, R165 ;  /* 0x000000a500a57308 */ /* 0x000e220000000800 */
[----:B-1----:R-:W-:-:S07]  /*131d0*/  FADD.FTZ R3, R171, R38 ;  /* 0x00000026ab037221 */ /* 0x002fce0000010000 */
[----:B------:R-:W1:Y:S01]  /*131e0*/  MUFU.EX2 R30, R30 ;  /* 0x0000001e001e7308 */ /* 0x000e620000000800 */
[C---:B--2---:R-:W-:Y:S01]  /*131f0*/  FADD.FTZ R38, R28.reuse, R3 ;  /* 0x000000031c267221 */ /* 0x044fe20000010000 */
[----:B------:R-:W-:-:S06]  /*13200*/  F2FP.BF16.F32.PACK_AB R171, R28, R171 ;  /* 0x000000ab1cab723e */ /* 0x000fcc00000010ff */
[----:B------:R-:W2:Y:S01]  /*13210*/  MUFU.EX2 R167, R167 ;  /* 0x000000a700a77308 */ /* 0x000ea20000000800 */
[----:B0-----:R-:W-:-:S07]  /*13220*/  FADD.FTZ R3, R165, R38 ;  /* 0x00000026a5037221 */ /* 0x001fce0000010000 */
[----:B------:R-:W0:Y:S01]  /*13230*/  MUFU.EX2 R34, R51 ;  /* 0x0000003300227308 */ /* 0x000e220000000800 */
[C---:B-1----:R-:W-:Y:S01]  /*13240*/  FADD.FTZ R38, R30.reuse, R3 ;  /* 0x000000031e267221 */ /* 0x042fe20000010000 */
[----:B------:R-:W-:-:S06]  /*13250*/  F2FP.BF16.F32.PACK_AB R165, R30, R165 ;  /* 0x000000a51ea5723e */ /* 0x000fcc00000010ff */
[----:B------:R-:W1:Y:S01]  /*13260*/  MUFU.EX2 R156, R156 ;  /* 0x0000009c009c7308 */ /* 0x000e620000000800 */
[----:B--2---:R-:W-:-:S07]  /*13270*/  FADD.FTZ R3, R167, R38 ;  /* 0x00000026a7037221 */ /* 0x004fce0000010000 */
[----:B------:R-:W2:Y:S01]  /*13280*/  MUFU.EX2 R53, R53 ;  /* 0x0000003500357308 */ /* 0x000ea20000000800 */
[C---:B0-----:R-:W-:Y:S01]  /*13290*/  FADD.FTZ R40, R34.reuse, R3 ;  /* 0x0000000322287221 */ /* 0x041fe20000010000 */
[----:B------:R-:W-:-:S06]  /*132a0*/  F2FP.BF16.F32.PACK_AB R167, R34, R167 ;  /* 0x000000a722a7723e */ /* 0x000fcc00000010ff */
[----:B------:R-:W0:Y:S01]  /*132b0*/  MUFU.EX2 R99, R99 ;  /* 0x0000006300637308 */ /* 0x000e220000000800 */
[----:B-1----:R-:W-:-:S07]  /*132c0*/  FADD.FTZ R42, R156, R7 ;  /* 0x000000079c2a7221 */ /* 0x002fce0000010000 */
[----:B------:R-:W1:Y:S01]  /*132d0*/  MUFU.EX2 R36, R57 ;  /* 0x0000003900247308 */ /* 0x000e620000000800 */
[----:B--2---:R-:W-:-:S07]  /*132e0*/  FADD.FTZ R3, R53, R40 ;  /* 0x0000002835037221 */ /* 0x004fce0000010000 */
[----:B------:R-:W2:Y:S01]  /*132f0*/  MUFU.EX2 R158, R158 ;  /* 0x0000009e009e7308 */ /* 0x000ea20000000800 */
[C---:B0-----:R-:W-:Y:S01]  /*13300*/  FADD.FTZ R7, R99.reuse, R42 ;  /* 0x0000002a63077221 */ /* 0x041fe20000010000 */
[----:B------:R-:W-:Y:S01]  /*13310*/  F2FP.BF16.F32.PACK_AB R156, R99, R156 ;  /* 0x0000009c639c723e */ /* 0x000fe200000010ff */
[----:B------:R-:W-:-:S05]  /*13320*/  IMAD.MOV.U32 R99, RZ, RZ, R151 ;  /* 0x000000ffff637224 */ /* 0x000fca00078e0097 */
[----:B------:R-:W0:Y:S01]  /*13330*/  MUFU.EX2 R75, R75 ;  /* 0x0000004b004b7308 */ /* 0x000e220000000800 */
[C---:B-1----:R-:W-:Y:S01]  /*13340*/  FADD.FTZ R40, R36.reuse, R3 ;  /* 0x0000000324287221 */ /* 0x042fe20000010000 */
[----:B------:R-:W-:-:S06]  /*13350*/  F2FP.BF16.F32.PACK_AB R153, R36, R53 ;  /* 0x000000352499723e */ /* 0x000fcc00000010ff */
[----:B------:R-:W1:Y:S01]  /*13360*/  MUFU.EX2 R101, R101 ;  /* 0x0000006500657308 */ /* 0x000e620000000800 */
[----:B--2---:R-:W-:-:S07]  /*13370*/  FADD.FTZ R42, R158, R7 ;  /* 0x000000079e2a7221 */ /* 0x004fce0000010000 */
[----:B------:R-:W2:Y:S01]  /*13380*/  MUFU.EX2 R0, R77 ;  /* 0x0000004d00007308 */ /* 0x000ea20000000800 */
[----:B0-----:R-:W-:-:S07]  /*13390*/  FADD.FTZ R3, R75, R40 ;  /* 0x000000284b037221 */ /* 0x001fce0000010000 */
[----:B------:R-:W0:Y:S01]  /*133a0*/  MUFU.EX2 R160, R160 ;  /* 0x000000a000a07308 */ /* 0x000e220000000800 */
[C---:B-1----:R-:W-:Y:S01]  /*133b0*/  FADD.FTZ R7, R101.reuse, R42 ;  /* 0x0000002a65077221 */ /* 0x042fe20000010000 */
[----:B------:R-:W-:Y:S02]  /*133c0*/  F2FP.BF16.F32.PACK_AB R158, R101, R158 ;  /* 0x0000009e659e723e */ /* 0x000fe400000010ff */
[----:B------:R-:W-:-:S04]  /*133d0*/  MOV R101, R151 ;  /* 0x0000009700657202 */ /* 0x000fc80000000f00 */
[----:B------:R-:W1:Y:S01]  /*133e0*/  MUFU.EX2 R81, R81 ;  /* 0x0000005100517308 */ /* 0x000e620000000800 */
[C---:B--2---:R-:W-:Y:S01]  /*133f0*/  FADD.FTZ R40, R0.reuse, R3 ;  /* 0x0000000300287221 */ /* 0x044fe20000010000 */
[----:B------:R-:W-:-:S06]  /*13400*/  F2FP.BF16.F32.PACK_AB R155, R0, R75 ;  /* 0x0000004b009b723e */ /* 0x000fcc00000010ff */
[----:B------:R-:W2:Y:S01]  /*13410*/  MUFU.EX2 R103, R103 ;  /* 0x0000006700677308 */ /* 0x000ea20000000800 */
[----:B0-----:R-:W-:-:S07]  /*13420*/  FADD.FTZ R42, R160, R7 ;  /* 0x00000007a02a7221 */ /* 0x001fce0000010000 */
[----:B------:R-:W0:Y:S01]  /*13430*/  MUFU.EX2 R32, R85 ;  /* 0x0000005500207308 */ /* 0x000e220000000800 */
[----:B-1----:R-:W-:-:S07]  /*13440*/  FADD.FTZ R3, R81, R40 ;  /* 0x0000002851037221 */ /* 0x002fce0000010000 */
[----:B------:R-:W1:Y:S01]  /*13450*/  MUFU.EX2 R162, R162 ;  /* 0x000000a200a27308 */ /* 0x000e620000000800 */
[C---:B--2---:R-:W-:Y:S01]  /*13460*/  FADD.FTZ R7, R103.reuse, R42 ;  /* 0x0000002a67077221 */ /* 0x044fe20000010000 */
[----:B------:R-:W-:Y:S01]  /*13470*/  F2FP.BF16.F32.PACK_AB R160, R103, R160 ;  /* 0x000000a067a0723e */ /* 0x000fe200000010ff */
[----:B------:R-:W-:-:S05]  /*13480*/  IMAD.MOV.U32 R103, RZ, RZ, R151 ;  /* 0x000000ffff677224 */ /* 0x000fca00078e0097 */
[----:B------:R-:W2:Y:S01]  /*13490*/  MUFU.EX2 R107, R107 ;  /* 0x0000006b006b7308 */ /* 0x000ea20000000800 */
[C---:B0-----:R-:W-:Y:S01]  /*134a0*/  FADD.FTZ R40, R32.reuse, R3 ;  /* 0x0000000320287221 */ /* 0x041fe20000010000 */
[----:B------:R-:W-:-:S06]  /*134b0*/  F2FP.BF16.F32.PACK_AB R157, R32, R81 ;  /* 0x00000051209d723e */ /* 0x000fcc00000010ff */
[----:B------:R-:W0:Y:S01]  /*134c0*/  MUFU.EX2 R38, R73 ;  /* 0x0000004900267308 */ /* 0x000e220000000800 */
[----:B-1----:R-:W-:-:S07]  /*134d0*/  FADD.FTZ R42, R162, R7 ;  /* 0x00000007a22a7221 */ /* 0x002fce0000010000 */
[----:B------:R-:W1:Y:S01]  /*134e0*/  MUFU.EX2 R87, R87 ;  /* 0x0000005700577308 */ /* 0x000e620000000800 */
[----:B--2---:R-:W-:-:S07]  /*134f0*/  FADD.FTZ R7, R107, R40 ;  /* 0x000000286b077221 */ /* 0x004fce0000010000 */
[----:B------:R2:W3:Y:S01]  /*13500*/  MUFU.EX2 R6, R91 ;  /* 0x0000005b00067308 */ /* 0x0004e20000000800 */
[C---:B0-----:R-:W-:Y:S01]  /*13510*/  FADD.FTZ R8, R38.reuse, R7 ;  /* 0x0000000726087221 */ /* 0x041fe20000010000 */
[----:B------:R-:W-:Y:S01]  /*13520*/  F2FP.BF16.F32.PACK_AB R159, R38, R107 ;  /* 0x0000006b269f723e */ /* 0x000fe200000010ff */
[----:B------:R-:W-:-:S05]  /*13530*/  IMAD.MOV.U32 R107, RZ, RZ, R151 ;  /* 0x000000ffff6b7224 */ /* 0x000fca00078e0097 */
[----:B------:R-:W0:Y:S01]  /*13540*/  MUFU.EX2 R93, R93 ;  /* 0x0000005d005d7308 */ /* 0x000e220000000800 */
[----:B-1----:R-:W-:Y:S01]  /*13550*/  FADD.FTZ R7, R87, R8 ;  /* 0x0000000857077221 */ /* 0x002fe20000010000 */
[----:B--2---:R-:W-:-:S06]  /*13560*/  IMAD.MOV.U32 R91, RZ, RZ, R151 ;  /* 0x000000ffff5b7224 */ /* 0x004fcc00078e0097 */
[----:B------:R-:W1:Y:S01]  /*13570*/  MUFU.EX2 R105, R105 ;  /* 0x0000006900697308 */ /* 0x000e620000000800 */
[C---:B---3--:R-:W-:Y:S01]  /*13580*/  FADD.FTZ R8, R6.reuse, R7 ;  /* 0x0000000706087221 */ /* 0x048fe20000010000 */
[----:B------:R-:W-:Y:S01]  /*13590*/  F2FP.BF16.F32.PACK_AB R161, R6, R87 ;  /* 0x0000005706a1723e */ /* 0x000fe200000010ff */
[----:B------:R-:W-:-:S05]  /*135a0*/  IMAD.MOV.U32 R6, RZ, RZ, 0x3f800000 ;  /* 0x3f800000ff067424 */ /* 0x000fca00078e00ff */
[----:B------:R2:W3:Y:S01]  /*135b0*/  MUFU.EX2 R4, R97 ;  /* 0x0000006100047308 */ /* 0x0004e20000000800 */
[----:B0-----:R-:W-:Y:S01]  /*135c0*/  FADD.FTZ R7, R93, R8 ;  /* 0x000000085d077221 */ /* 0x001fe20000010000 */
[C---:B-1----:R-:W-:Y:S01]  /*135d0*/  FADD.FTZ R3, R105.reuse, R42 ;  /* 0x0000002a69037221 */ /* 0x042fe20000010000 */
[----:B------:R-:W-:Y:S01]  /*135e0*/  F2FP.BF16.F32.PACK_AB R162, R105, R162 ;  /* 0x000000a269a2723e */ /* 0x000fe200000010ff */
[--C-:B------:R-:W-:Y:S02]  /*135f0*/  IMAD.MOV.U32 R105, RZ, RZ, R151.reuse ;  /* 0x000000ffff697224 */ /* 0x100fe400078e0097 */
[----:B--2---:R-:W-:Y:S02]  /*13600*/  IMAD.MOV.U32 R97, RZ, RZ, R151 ;  /* 0x000000ffff617224 */ /* 0x004fe400078e0097 */
[C---:B---3--:R-:W-:Y:S01]  /*13610*/  FADD.FTZ R0, R4.reuse, R7 ;  /* 0x0000000704007221 */ /* 0x048fe20000010000 */
[----:B------:R-:W-:Y:S01]  /*13620*/  F2FP.BF16.F32.PACK_AB R163, R4, R93 ;  /* 0x0000005d04a3723e */ /* 0x000fe200000010ff */
[----:B------:R-:W-:-:S02]  /*13630*/  IMAD.MOV.U32 R4, RZ, RZ, 0x3f800000 ;  /* 0x3f800000ff047424 */ /* 0x000fc400078e00ff */
[----:B------:R-:W-:Y:S01]  /*13640*/  IMAD.MOV.U32 R93, RZ, RZ, R151 ;  /* 0x000000ffff5d7224 */ /* 0x000fe200078e0097 */
[----:B------:R-:W-:Y:S06]  /*13650*/  @!P2 BRA `(.L_x_623) ;  /* 0x0000002c00c0a947 */ /* 0x000fec0003800000 */
[----:B------:R-:W-:Y:S01]  /*13660*/  VIADD R13, R207, 0xfffffffe ;  /* 0xfffffffecf0d7836 */ /* 0x000fe20000000000 */
[----:B------:R-:W-:Y:S01]  /*13670*/  CS2R R150, SRZ ;  /* 0x0000000000967805 */ /* 0x000fe2000001ff00 */
[----:B------:R-:W-:Y:S01]  /*13680*/  IMAD.MOV.U32 R12, RZ, RZ, R11 ;  /* 0x000000ffff0c7224 */ /* 0x000fe200078e000b */
[----:B------:R-:W-:Y:S01]  /*13690*/  CS2R R146, SRZ ;  /* 0x0000000000927805 */ /* 0x000fe2000001ff00 */
[----:B------:R-:W-:Y:S01]  /*136a0*/  IMAD.MOV.U32 R7, RZ, RZ, R9 ;  /* 0x000000ffff077224 */ /* 0x000fe200078e0009 */
[----:B------:R-:W-:Y:S01]  /*136b0*/  CS2R R142, SRZ ;  /* 0x00000000008e7805 */ /* 0x000fe2000001ff00 */
[----:B------:R-:W-:Y:S01]  /*136c0*/  IMAD.MOV.U32 R15, RZ, RZ, R194 ;  /* 0x000000ffff0f7224 */ /* 0x000fe200078e00c2 */
[----:B------:R-:W-:Y:S01]  /*136d0*/  CS2R R138, SRZ ;  /* 0x00000000008a7805 */ /* 0x000fe2000001ff00 */
[----:B------:R-:W-:Y:S01]  /*136e0*/  IMAD.MOV.U32 R20, RZ, RZ, R192 ;  /* 0x000000ffff147224 */ /* 0x000fe200078e00c0 */
[----:B------:R-:W-:Y:S01]  /*136f0*/  CS2R R134, SRZ ;  /* 0x0000000000867805 */ /* 0x000fe2000001ff00 */
[----:B------:R-:W-:Y:S01]  /*13700*/  IMAD.MOV.U32 R4, RZ, RZ, 0x3f800000 ;  /* 0x3f800000ff047424 */ /* 0x000fe200078e00ff */
        /* <DEDUP_REMOVED lines=26> */
[----:B------:R-:W-:-:S07]  /*138b0*/  CS2R R88, SRZ ;  /* 0x0000000000587805 */ /* 0x000fce000001ff00 */
.L_x_634:
[----:B------:R-:W-:-:S05]  /*138c0*/  VIADD R8, R20, 0x1 ;  /* 0x0000000114087836 */ /* 0x000fca0000000000 */
[----:B------:R-:W-:-:S04]  /*138d0*/  ISETP.NE.AND P2, PT, R8, 0x2, PT ;  /* 0x000000020800780c */ /* 0x000fc80003f45270 */
[----:B------:R-:W-:Y:S02]  /*138e0*/  SEL R194, RZ, 0x1, P2 ;  /* 0x00000001ffc27807 */ /* 0x000fe40001000000 */
[----:B------:R-:W-:Y:S02]  /*138f0*/  SEL R192, R8, RZ, P2 ;  /* 0x000000ff08c07207 */ /* 0x000fe40001000000 */
[----:B------:R-:W-:Y:S01]  /*13900*/  LOP3.LUT R194, R15, R194, RZ, 0x3c, !PT ;  /* 0x000000c20fc27212 */ /* 0x000fe200078e3cff */
[----:B------:R-:W-:Y:S06]  /*13910*/  @!P0 BRA `(.L_x_624) ;  /* 0x0000000000048947 */ /* 0x000fec0003800000 */
[----:B------:R-:W-:Y:S01]  /*13920*/  BPT.TRAP 0x1 ;  /* 0x000000040000795c */ /* 0x000fe20000300000 */
.L_x_624:
[----:B------:R-:W-:Y:S01]  /*13930*/  IMAD R14, R192, 0x8, R2 ;  /* 0x00000008c00e7824 */ /* 0x000fe200078e0202 */
[----:B------:R-:W-:-:S04]  /*13940*/  SHF.L.U32 R11, R194, 0x1f, RZ ;  /* 0x0000001fc20b7819 */ /* 0x000fc800000006ff */
[----:B------:R0:W1:Y:S01]  /*13950*/  SYNCS.PHASECHK.TRANS64.TRYWAIT P2, [R14+URZ+0x34830], R11 ;  /* 0x0348300b0e0075a7 */ /* 0x000062000804017f */
[----:B------:R-:W-:Y:S05]  /*13960*/  @!P0 BRA `(.L_x_625) ;  /* 0x0000000000048947 */ /* 0x000fea0003800000 */
[----:B------:R-:W-:Y:S01]  /*13970*/  BPT.TRAP 0x1 ;  /* 0x000000040000795c */ /* 0x000fe20000300000 */
.L_x_625:
[----:B------:R-:W-:Y:S01]  /*13980*/  BSSY B1, `(.L_x_626) ;  /* 0x0000006000017945 */ /* 0x000fe20003800000 */
[----:B------:R-:W-:Y:S01]  /*13990*/  IMAD R8, R192, 0xc00, R5 ;  /* 0x00000c00c0087824 */ /* 0x000fe200078e0205 */
[----:B------:R-:W-:Y:S02]  /*139a0*/  MOV R9, 0x40000040 ;  /* 0x4000004000097802 */ /* 0x000fe40000000f00 */
[----:B-1----:R-:W-:Y:S05]  /*139b0*/  @P2 BRA `(.L_x_627) ;  /* 0x0000000000082947 */ /* 0x002fea0003800000 */
[----:B------:R-:W1:Y:S02]  /*139c0*/  SYNCS.PHASECHK.TRANS64.TRYWAIT P2, [R14+URZ+0x34830], R11 ;  /* 0x0348300b0e0075a7 */ /* 0x000e64000804017f */
[----:B-1----:R-:W-:Y:S05]  /*139d0*/  @!P2 BRA `(.L_x_628) ;  /* 0x000000bc0054a947 */ /* 0x002fea0003800000 */
.L_x_627:
[----:B------:R-:W-:Y:S05]  /*139e0*/  BSYNC B1 ;  /* 0x0000000000017941 */ /* 0x000fea0003800000 */
.L_x_626:
[----:B------:R-:W2:Y:S04]  /*139f0*/  LDL.64 R24, [R1+0x30] ;  /* 0x0000300001187983 */ /* 0x000ea80000100a00 */
[----:B------:R-:W3:Y:S04]  /*13a00*/  LDL.64 R234, [R1+0x28] ;  /* 0x0000280001ea7983 */ /* 0x000ee80000100a00 */
[----:B------:R-:W4:Y:S01]  /*13a10*/  LDL.64 R232, [R1+0x20] ;  /* 0x0000200001e87983 */ /* 0x000f220000100a00 */
[C---:B------:R-:W-:Y:S02]  /*13a20*/  R2UR UR6, R8.reuse ;  /* 0x00000000080672ca */ /* 0x040fe400000e0000 */
[----:B------:R-:W-:Y:S01]  /*13a30*/  R2UR UR7, R9 ;  /* 0x00000000090772ca */ /* 0x000fe200000e0000 */
[----:B------:R-:W5:Y:S01]  /*13a40*/  LDL.64 R230, [R1+0x18] ;  /* 0x0000180001e67983 */ /* 0x000f620000100a00 */
[----:B------:R-:W-:-:S02]  /*13a50*/  VIADD R10, R8, 0x2 ;  /* 0x00000002080a7836 */ /* 0x000fc40000000000 */
[----:B01----:R-:W-:Y:S01]  /*13a60*/  IMAD.MOV.U32 R11, RZ, RZ, 0x40000040 ;  /* 0x40000040ff0b7424 */ /* 0x003fe200078e00ff */
[----:B------:R-:W5:Y:S04]  /*13a70*/  LDL.64 R228, [R1+0x10] ;  /* 0x0000100001e47983 */ /* 0x000f680000100a00 */
[----:B------:R-:W5:Y:S04]  /*13a80*/  LDL.64 R226, [R1+0x8] ;  /* 0x0000080001e27983 */ /* 0x000f680000100a00 */
[----:B------:R-:W5:Y:S01]  /*13a90*/  LDL.64 R224, [R1] ;  /* 0x0000000001e07983 */ /* 0x000f620000100a00 */
[----:B--2---:R-:W-:-:S02]  /*13aa0*/  R2UR UR4, R24 ;  /* 0x00000000180472ca */ /* 0x004fc400000e0000 */
[----:B------:R-:W-:Y:S02]  /*13ab0*/  R2UR UR5, R25 ;  /* 0x00000000190572ca */ /* 0x000fe400000e0000 */
[----:B------:R-:W-:-:S11]  /*13ac0*/  WARPGROUP.ARRIVE ;  /* 0x00000000000079c5 */ /* 0x000fd60000000000 */
[----:B------:R-:W-:Y:S01]  /*13ad0*/  HGMMA.64x128x16.F32.BF16 R24, gdesc[UR4], RZ, !UPT, gsb0 ;  /* 0x01e00000041879f0 */ /* 0x000fe2000c0018ff */
[----:B------:R-:W-:Y:S02]  /*13ae0*/  R2UR UR6, R10 ;  /* 0x000000000a0672ca */ /* 0x000fe400000e0000 */
[----:B------:R-:W-:Y:S02]  /*13af0*/  R2UR UR7, R11 ;  /* 0x000000000b0772ca */ /* 0x000fe400000e0000 */
[----:B---3--:R-:W-:Y:S02]  /*13b00*/  R2UR UR4, R234 ;  /* 0x00000000ea0472ca */ /* 0x008fe400000e0000 */
[----:B------:R-:W-:Y:S01]  /*13b10*/  R2UR UR5, R235 ;  /* 0x00000000eb0572ca */ /* 0x000fe200000e0000 */
[----:B------:R-:W-:Y:S02]  /*13b20*/  VIADD R10, R8, 0x4 ;  /* 0x00000004080a7836 */ /* 0x000fe40000000000 */
[----:B------:R-:W-:Y:S01]  /*13b30*/  IMAD.MOV.U32 R11, RZ, RZ, 0x40000040 ;  /* 0x40000040ff0b7424 */ /* 0x000fe200078e00ff */
[----:B------:R-:W-:-:S02]  /*13b40*/  WARPGROUP.DEPBAR.LE gsb0, 0x0 ;  /* 0x00008000000079c5 */ /* 0x000fc40000010000 */
[----:B------:R-:W-:-:S07]  /*13b50*/  WARPGROUP.ARRIVE ;  /* 0x00000000000079c5 */ /* 0x000fce0000000000 */
[----:B------:R-:W-:Y:S01]  /*13b60*/  HGMMA.64x128x16.F32.BF16 R24, gdesc[UR4], R24, gsb0 ;  /* 0x01e00000041879f0 */ /* 0x000fe20008001818 */
[----:B------:R-:W-:Y:S02]  /*13b70*/  R2UR UR6, R10 ;  /* 0x000000000a0672ca */ /* 0x000fe400000e0000 */
[----:B------:R-:W-:Y:S02]  /*13b80*/  R2UR UR7, R11 ;  /* 0x000000000b0772ca */ /* 0x000fe400000e0000 */
[----:B----4-:R-:W-:Y:S02]  /*13b90*/  R2UR UR4, R232 ;  /* 0x00000000e80472ca */ /* 0x010fe400000e0000 */
        /* <DEDUP_REMOVED lines=8> */
[----:B-----5:R-:W-:Y:S02]  /*13c20*/  R2UR UR4, R230 ;  /* 0x00000000e60472ca */ /* 0x020fe400000e0000 */
        /* <DEDUP_REMOVED lines=8> */
[----:B------:R-:W-:Y:S02]  /*13cb0*/  R2UR UR4, R228 ;  /* 0x00000000e40472ca */ /* 0x000fe400000e0000 */
        /* <DEDUP_REMOVED lines=25> */
[----:B------:R-:W-:Y:S01]  /*13e50*/  R2UR UR7, R11 ;  /* 0x000000000b0772ca */ /* 0x000fe200000e0000 */
[----:B------:R-:W-:Y:S01]  /*13e60*/  UMOV UR4, UR56 ;  /* 0x0000003800047c82 */ /* 0x000fe20008000000 */
[----:B------:R-:W-:Y:S01]  /*13e70*/  UMOV UR5, UR57 ;  /* 0x0000003900057c82 */ /* 0x000fe20008000000 */
[----:B------:R-:W-:Y:S02]  /*13e80*/  VIADD R10, R8, 0x800 ;  /* 0x00000800080a7836 */ /* 0x000fe40000000000 */
[----:B------:R-:W-:Y:S01]  /*13e90*/  IMAD.MOV.U32 R11, RZ, RZ, 0x40000040 ;  /* 0x40000040ff0b7424 */ /* 0x000fe200078e00ff */
[----:B------:R-:W-:Y:S02]  /*13ea0*/  WARPGROUP.DEPBAR.LE gsb0, 0x0 ;  /* 0x00008000000079c5 */ /* 0x000fe40000010000 */
[----:B------:R-:W-:-:S06]  /*13eb0*/  WARPGROUP.ARRIVE ;  /* 0x00000000000079c5 */ /* 0x000fcc0000000000 */
        /* <DEDUP_REMOVED lines=23> */
[----:B------:R-:W-:Y:S01]  /*14030*/  VIADD R8, R8, 0x806 ;  /* 0x0000080608087836 */ /* 0x000fe20000000000 */
[----:B------:R-:W-:Y:S01]  /*14040*/  MOV R9, 0x40000040 ;  /* 0x4000004000097802 */ /* 0x000fe20000000f00 */
[----:B------:R-:W-:Y:S02]  /*14050*/  WARPGROUP.DEPBAR.LE gsb0, 0x0 ;  /* 0x00008000000079c5 */ /* 0x000fe40000010000 */
[----:B------:R-:W-:-:S06]  /*14060*/  WARPGROUP.ARRIVE ;  /* 0x00000000000079c5 */ /* 0x000fcc0000000000 */
[----:B------:R-:W-:Y:S01]  /*14070*/  HGMMA.64x128x16.F32.BF16 R24, gdesc[UR4], R24, gsb0 ;  /* 0x01e00000041879f0 */ /* 0x000fe20008001818 */
[----:B------:R-:W-:Y:S02]  /*14080*/  R2UR UR6, R8 ;  /* 0x00000000080672ca */ /* 0x000fe400000e0000 */
[----:B------:R-:W-:Y:S01]  /*14090*/  R2UR UR7, R9 ;  /* 0x00000000090772ca */ /* 0x000fe200000e0000 */
[----:B------:R-:W-:Y:S01]  /*140a0*/  UMOV UR4, UR40 ;  /* 0x0000002800047c82 */ /* 0x000fe20008000000 */
[----:B------:R-:W-:Y:S01]  /*140b0*/  UMOV UR5, UR41 ;  /* 0x0000002900057c82 */ /* 0x000fe20008000000 */
        /* <DEDUP_REMOVED lines=68> */
[----:B------:R-:W-:Y:S05]  /*14500*/  @!P0 BRA `(.L_x_629) ;  /* 0x0000000000048947 */ /* 0x000fea0003800000 */
[----:B------:R-:W-:Y:S01]  /*14510*/  BPT.TRAP 0x1 ;  /* 0x000000040000795c */ /* 0x000fe20000300000 */
.L_x_629:
[----:B------:R-:W-:Y:S01]  /*14520*/  SHF.L.U32 R4, R15, 0x1f, RZ ;  /* 0x0000001f0f047819 */ /* 0x000fe200000006ff */
[----:B------:R-:W-:-:S04]  /*14530*/  IMAD R15, R20, 0x8, R2 ;  /* 0x00000008140f7824 */ /* 0x000fc800078e0202 */
[----:B------:R0:W1:Y:S01]  /*14540*/  SYNCS.PHASECHK.TRANS64.TRYWAIT P2, [R15+URZ+0x34850], R4 ;  /* 0x034850040f0075a7 */ /* 0x000062000804017f */
[----:B------:R-:W-:Y:S05]  /*14550*/  @!P0 BRA `(.L_x_630) ;  /* 0x0000000000048947 */ /* 0x000fea0003800000 */
[----:B------:R-:W-:Y:S01]  /*14560*/  BPT.TRAP 0x1 ;  /* 0x000000040000795c */ /* 0x000fe20000300000 */
.L_x_630:
[----:B------:R-:W-:Y:S04]  /*14570*/  BSSY B1, `(.L_x_631) ;  /* 0x0000004000017945 */ /* 0x000fe80003800000 */
[----:B-1----:R-:W-:Y:S05]  /*14580*/  @P2 BRA `(.L_x_632) ;  /* 0x0000000000082947 */ /* 0x002fea0003800000 */
[----:B------:R-:W1:Y:S02]  /*14590*/  SYNCS.PHASECHK.TRANS64.TRYWAIT P2, [R15+URZ+0x34850], R4 ;  /* 0x034850040f0075a7 */ /* 0x000e64000804017f */
[----:B-1----:R-:W-:Y:S05]  /*145a0*/  @!P2 BRA `(.L_x_633) ;  /* 0x000000b00074a947 */ /* 0x002fea0003800000 */
.L_x_632:
[----:B------:R-:W-:Y:S05]  /*145b0*/  BSYNC B1 ;  /* 0x0000000000017941 */ /* 0x000fea0003800000 */
.L_x_631:
[----:B------:R-:W-:Y:S01]  /*145c0*/  VIADD R6, R2, 0x400 ;  /* 0x0000040002067836 */ /* 0x000fe20000000000 */
[----:B------:R-:W-:Y:S01]  /*145d0*/  WARPGROUP.ARRIVE ;  /* 0x00000000000079c5 */ /* 0x000fe20000000000 */
[----:B------:R-:W-:Y:S02]  /*145e0*/  IMAD.MOV.U32 R11, RZ, RZ, 0x40000040 ;  /* 0x40000040ff0b7424 */ /* 0x000fe400078e00ff */
[----:B01----:R-:W-:Y:S01]  /*145f0*/  FMUL.FTZ R4, R24, UR42 ;  /* 0x0000002a18047c20 */ /* 0x003fe20008410000 */
[----:B------:R-:W-:Y:S01]  /*14600*/  FMUL.FTZ R21, R25, UR42 ;  /* 0x0000002a19157c20 */ /* 0x000fe20008410000 */
[----:B------:R-:W-:Y:S01]  /*14610*/  SHF.R.U32.HI R6, RZ, 0x4, R6 ;  /* 0x00000004ff067819 */ /* 0x000fe20000011606 */
[----:B------:R-:W-:Y:S01]  /*14620*/  FMUL.FTZ R25, R28, UR42 ;  /* 0x0000002a1c197c20 */ /* 0x000fe20008410000 */
[----:B------:R-:W-:Y:S01]  /*14630*/  FMUL.FTZ R28, R29, UR42 ;  /* 0x0000002a1d1c7c20 */ /* 0x000fe20008410000 */
[----:B------:R-:W-:Y:S01]  /*14640*/  FMUL.FTZ R24, R27, UR42 ;  /* 0x0000002a1b187c20 */ /* 0x000fe20008410000 */
[----:B------:R-:W-:Y:S01]  /*14650*/  LOP3.LUT R6, R6, 0x3fff, RZ, 0xc0, !PT ;  /* 0x00003fff06067812 */ /* 0x000fe200078ec0ff */
[----:B------:R-:W0:Y:S01]  /*14660*/  MUFU.TANH R4, R4 ;  /* 0x0000000400047308 */ /* 0x000e220000002400 */
[----:B------:R-:W-:Y:S01]  /*14670*/  FMUL.FTZ R27, R31, UR42 ;  /* 0x0000002a1f1b7c20 */ /* 0x000fe20008410000 */
[----:B------:R-:W-:Y:S01]  /*14680*/  FMUL.FTZ R31, R33, UR42 ;  /* 0x0000002a211f7c20 */ /* 0x000fe20008410000 */
[----:B------:R-:W-:Y:S01]  /*14690*/  LOP3.LUT R9, R6, 0x4000000, RZ, 0xfc, !PT ;  /* 0x0400000006097812 */ /* 0x000fe200078efcff */
[----:B------:R-:W-:Y:S01]  /*146a0*/  FMUL.FTZ R29, R34, UR42 ;  /* 0x0000002a221d7c20 */ /* 0x000fe20008410000 */
[----:B------:R-:W-:Y:S01]  /*146b0*/  FMUL.FTZ R34, R36, UR42 ;  /* 0x0000002a24227c20 */ /* 0x000fe20008410000 */
[----:B------:R-:W-:Y:S01]  /*146c0*/  FMUL.FTZ R36, R37, UR42 ;  /* 0x0000002a25247c20 */ /* 0x000fe20008410000 */
[----:B------:R-:W-:Y:S01]  /*146d0*/  FMUL.FTZ R33, R38, UR42 ;  /* 0x0000002a26217c20 */ /* 0x000fe20008410000 */
[----:B------:R-:W-:Y:S01]  /*146e0*/  IMAD R8, R20, 0x800, R9 ;  /* 0x0000080014087824 */ /* 0x000fe200078e0209 */
[----:B------:R-:W1:Y:S01]  /*146f0*/  MUFU.TANH R21, R21 ;  /* 0x0000001500157308 */ /* 0x000e620000002400 */
[----:B------:R-:W-:-:S02]  /*14700*/  IMAD.MOV.U32 R9, RZ, RZ, 0x40000040 ;  /* 0x40000040ff097424 */ /* 0x000fc400078e00ff */
[----:B------:R-:W-:Y:S01]  /*14710*/  FMUL.FTZ R20, R26, UR42 ;  /* 0x0000002a1a147c20 */ /* 0x000fe20008410000 */
[C---:B------:R-:W-:Y:S01]  /*14720*/  VIADD R10, R8.reuse, 0x80 ;  /* 0x00000080080a7836 */ /* 0x040fe20000000000 */
[----:B------:R-:W-:Y:S01]  /*14730*/  R2UR UR6, R8 ;  /* 0x00000000080672ca */ /* 0x000fe200000e0000 */
[----:B------:R-:W-:Y:S01]  /*14740*/  FMUL.FTZ R26, R30, UR42 ;  /* 0x0000002a1e1a7c20 */ /* 0x000fe20008410000 */
[----:B------:R-:W-:Y:S01]  /*14750*/  R2UR UR7, R9 ;  /* 0x00000000090772ca */ /* 0x000fe200000e0000 */
[----:B------:R-:W-:Y:S01]  /*14760*/  FMUL.FTZ R30, R32, UR42 ;  /* 0x0000002a201e7c20 */ /* 0x000fe20008410000 */
[----:B------:R-:W2:Y:S01]  /*14770*/  MUFU.TANH R25, R25 ;  /* 0x0000001900197308 */ /* 0x000ea20000002400 */
[----:B0-----:R-:W-:Y:S01]  /*14780*/  FMNMX.FTZ R6, R4, R7, !PT ;  /* 0x0000000704067209 */ /* 0x001fe20007810000 */
[----:B------:R-:W-:Y:S01]  /*14790*/  FMUL.FTZ R38, R40, UR42 ;  /* 0x0000002a28267c20 */ /* 0x000fe20008410000 */
[----:B------:R-:W-:Y:S01]  /*147a0*/  FMUL.FTZ R32, R35, UR42 ;  /* 0x0000002a23207c20 */ /* 0x000fe20008410000 */
[----:B------:R-:W-:Y:S01]  /*147b0*/  FMUL.FTZ R35, R39, UR42 ;  /* 0x0000002a27237c20 */ /* 0x000fe20008410000 */
[----:B------:R-:W-:Y:S01]  /*147c0*/  FMUL.FTZ R39, R41, UR42 ;  /* 0x0000002a29277c20 */ /* 0x000fe20008410000 */
[----:B------:R-:W-:Y:S01]  /*147d0*/  FMUL.FTZ R37, R42, UR42 ;  /* 0x0000002a2a257c20 */ /* 0x000fe20008410000 */
[----:B------:R-:W-:Y:S01]  /*147e0*/  FMUL.FTZ R42, R43, UR42 ;  /* 0x0000002a2b2a7c20 */ /* 0x000fe20008410000 */
[----:B------:R-:W0:Y:S01]  /*147f0*/  MUFU.TANH R28, R28 ;  /* 0x0000001c001c7308 */ /* 0x000e220000002400 */
[----:B-1----:R-:W-:Y:S01]  /*14800*/  FMNMX.FTZ R6, R21, R6, !PT ;  /* 0x0000000615067209 */ /* 0x002fe20007810000 */
[----:B------:R-:W-:Y:S01]  /*14810*/  FMUL.FTZ R43, R44, UR42 ;  /* 0x0000002a2c2b7c20 */ /* 0x000fe20008410000 */
[----:B------:R-:W-:Y:S01]  /*14820*/  HGMMA.64x128x16.F32.BF16 R88, R180, gdesc[UR4].tnspB, R88, gsb0 ;  /* 0x41e00004b4587df0 */ /* 0x000fe20008001858 */
[----:B------:R-:W-:Y:S01]  /*14830*/  R2UR UR6, R10 ;  /* 0x000000000a0672ca */ /* 0x000fe200000e0000 */
[----:B------:R-:W-:Y:S01]  /*14840*/  VIADD R10, R8, 0x100 ;  /* 0x00000100080a7836 */ /* 0x000fe20000000000 */
[----:B------:R-:W-:Y:S01]  /*14850*/  R2UR UR7, R11 ;  /* 0x000000000b0772ca */ /* 0x000fe200000e0000 */
[----:B------:R-:W-:Y:S01]  /*14860*/  IMAD.MOV.U32 R11, RZ, RZ, 0x40000040 ;  /* 0x40000040ff0b7424 */ /* 0x000fe200078e00ff */
[----:B------:R-:W1:Y:S01]  /*14870*/  MUFU.TANH R30, R30 ;  /* 0x0000001e001e7308 */ /* 0x000e620000002400 */
        /* <DEDUP_REMOVED lines=18> */
[----:B------:R-:W-:Y:S01]  /*149a0*/  FMUL.FTZ R76, R80, UR42 ;  /* 0x0000002a504c7c20 */ /* 0x000fe20008410000 */
[----:B------:R-:W-:-:S02]  /*149b0*/  VIADD R40, R8, 0x200 ;  /* 0x0000020008287836 */ /* 0x000fc40000000000 */
[----:B------:R-:W-:Y:S01]  /*149c0*/  FMUL.FTZ R80, R84, UR42 ;  /* 0x0000002a54507c20 */ /* 0x000fe20008410000 */
[----:B------:R-:W-:Y:S02]  /*149d0*/  IMAD.MOV.U32 R41, RZ, RZ, 0x40000040 ;  /* 0x40000040ff297424 */ /* 0x000fe400078e00ff */
[----:B------:R-:W-:Y:S01]  /*149e0*/  FMUL.FTZ R63, R63, UR42 ;  /* 0x0000002a3f3f7c20 */ /* 0x000fe20008410000 */
        /* <DEDUP_REMOVED lines=15> */
[----:B------:R-:W-:Y:S01]  /*14ae0*/  @!P1 VIADD R14, R14, 0x34840 ;  /* 0x000348400e0e9836 */ /* 0x000fe20000000000 */
[----:B------:R-:W0:Y:S01]  /*14af0*/  MUFU.TANH R39, R39 ;  /* 0x0000002700277308 */ /* 0x000e220000002400 */
[----:B-1----:R-:W-:Y:S01]  /*14b00*/  FMNMX.FTZ R9, R36, R9, !PT ;  /* 0x0000000924097209 */ /* 0x002fe20007810000 */
[----:B------:R-:W-:Y:S01]  /*14b10*/  @!P1 VIADD R15, R15, 0x34860 ;  /* 0x000348600f0f9836 */ /* 0x000fe20000000000 */
[----:B------:R-:W-:-:S02]  /*14b20*/  ISETP.GT.AND P2, PT, R13, RZ, PT ;  /* 0x000000ff0d00720c */ /* 0x000fc40003f44270 */
[----:B------:R-:W-:-:S03]  /*14b30*/  IADD3 R13, R13, -0x1, RZ ;  /* 0xffffffff0d0d7810 */ /* 0x000fc60007ffe0ff */
[----:B------:R-:W1:Y:S01]  /*14b40*/  MUFU.TANH R43, R43 ;  /* 0x0000002b002b7308 */ /* 0x000e620000002400 */
[----:B--2---:R-:W-:-:S07]  /*14b50*/  FMNMX.FTZ R6, R38, R9, !PT ;  /* 0x0000000926067209 */ /* 0x004fce0007810000 */
[----:B------:R-:W2:Y:S01]  /*14b60*/  MUFU.TANH R45, R45 ;  /* 0x0000002d002d7308 */ /* 0x000ea20000002400 */
[----:B0-----:R-:W-:-:S07]  /*14b70*/  FMNMX.FTZ R6, R39, R6, !PT ;  /* 0x0000000627067209 */ /* 0x001fce0007810000 */
[----:B------:R-:W0:Y:S01]  /*14b80*/  MUFU.TANH R48, R48 ;  /* 0x0000003000307308 */ /* 0x000e220000002400 */
[----:B-1----:R-:W-:-:S07]  /*14b90*/  FMNMX.FTZ R6, R43, R6, !PT ;  /* 0x000000062b067209 */ /* 0x002fce0007810000 */
[----:B------:R-:W-:Y:S01]  /*14ba0*/  MUFU.TANH R58, R58 ;  /* 0x0000003a003a7308 */ /* 0x000fe20000002400 */
[----:B--2---:R-:W-:-:S07]  /*14bb0*/  FMNMX.FTZ R9, R45, R6, !PT ;  /* 0x000000062d097209 */ /* 0x004fce0007810000 */
[----:B------:R-:W-:Y:S01]  /*14bc0*/  MUFU.TANH R60, R60 ;  /* 0x0000003c003c7308 */ /* 0x000fe20000002400 */
[----:B0-----:R-:W-:-:S07]  /*14bd0*/  FMNMX.FTZ R9, R48, R9, !PT ;  /* 0x0000000930097209 */ /* 0x001fce0007810000 */
[----:B------:R-:W-:Y:S08]  /*14be0*/  MUFU.TANH R61, R61 ;  /* 0x0000003d003d7308 */ /* 0x000ff00000002400 */
[----:B------:R-:W-:Y:S08]  /*14bf0*/  MUFU.TANH R64, R64 ;  /* 0x0000004000407308 */ /* 0x000ff00000002400 */
[----:B------:R-:W-:Y:S08]  /*14c00*/  MUFU.TANH R68, R68 ;  /* 0x0000004400447308 */ /* 0x000ff00000002400 */
[----:B------:R-:W-:Y:S08]  /*14c10*/  MUFU.TANH R72, R72 ;  /* 0x0000004800487308 */ /* 0x000ff00000002400 */
[----:B------:R-:W-:Y:S08]  /*14c20*/  MUFU.TANH R76, R76 ;  /* 0x0000004c004c7308 */ /* 0x000ff00000002400 */
[----:B------:R-:W-:Y:S08]  /*14c30*/  MUFU.TANH R80, R80 ;  /* 0x0000005000507308 */ /* 0x000ff00000002400 */
[----:B------:R-:W0:Y:S01]  /*14c40*/  MUFU.TANH R20, R20 ;  /* 0x0000001400147308 */ /* 0x000e220000002400 */
[----:B------:R-:W-:-:S02]  /*14c50*/  WARPGROUP.DEPBAR.LE gsb0, 0x0 ;  /* 0x00008000000079c5 */ /* 0x000fc40000010000 */
[----:B------:R-:W-:-:S05]  /*14c60*/  WARPGROUP.ARRIVE ;  /* 0x00000000000079c5 */ /* 0x000fca0000000000 */
[----:B------:R-:W-:Y:S01]  /*14c70*/  MUFU.TANH R24, R24 ;  /* 0x0000001800187308 */ /* 0x000fe20000002400 */
[----:B------:R-:W-:Y:S01]  /*14c80*/  HGMMA.64x128x16.F32.BF16 R88, R176, gdesc[UR4].tnspB, R88, gsb0 ;  /* 0x41e00004b0587df0 */ /* 0x000fe20008001858 */
[----:B------:R-:W-:Y:S01]  /*14c90*/  R2UR UR6, R10 ;  /* 0x000000000a0672ca */ /* 0x000fe200000e0000 */
[----:B------:R-:W-:Y:S01]  /*14ca0*/  VIADD R10, R8, 0x180 ;  /* 0x00000180080a7836 */ /* 0x000fe20000000000 */
[----:B------:R-:W-:Y:S01]  /*14cb0*/  R2UR UR7, R11 ;  /* 0x000000000b0772ca */ /* 0x000fe200000e0000 */
[----:B------:R-:W-:-:S03]  /*14cc0*/  IMAD.MOV.U32 R11, RZ, RZ, 0x40000040 ;  /* 0x40000040ff0b7424 */ /* 0x000fc600078e00ff */
        /* <DEDUP_REMOVED lines=21> */
[----:B------:R-:W-:Y:S01]  /*14e20*/  FMUL.FTZ R51, R52, UR42 ;  /* 0x0000002a34337c20 */ /* 0x000fe20008410000 */
[----:B------:R-:W-:Y:S01]  /*14e30*/  FMUL.FTZ R52, R53, UR42 ;  /* 0x0000002a35347c20 */ /* 0x000fe20008410000 */
[----:B------:R-:W-:Y:S01]  /*14e40*/  FMUL.FTZ R53, R55, UR42 ;  /* 0x0000002a37357c20 */ /* 0x000fe20008410000 */
[----:B------:R-:W-:Y:S01]  /*14e50*/  HGMMA.64x128x16.F32.BF16 R88, R172, gdesc[UR4].tnspB, R88, gsb0 ;  /* 0x41e00004ac587df0 */ /* 0x000fe20008001858 */
[----:B------:R-:W-:Y:S01]  /*14e60*/  R2UR UR6, R10 ;  /* 0x000000000a0672ca */ /* 0x000fe200000e0000 */
[----:B------:R-:W1:Y:S01]  /*14e70*/  MUFU.TANH R176, R176 ;  /* 0x000000b000b07308 */ /* 0x000e620000002400 */
[----:B------:R-:W-:Y:S01]  /*14e80*/  R2UR UR7, R11 ;  /* 0x000000000b0772ca */ /* 0x000fe200000e0000 */
        /* <DEDUP_REMOVED lines=11> */
[----:B0-----:R-:W-:Y:S01]  /*14f40*/  FMNMX.FTZ R11, R20, R12, !PT ;  /* 0x0000000c140b7209 */ /* 0x001fe20007810000 */
[----:B------:R-:W-:-:S02]  /*14f50*/  FMUL.FTZ R85, R87, UR42 ;  /* 0x0000002a57557c20 */ /* 0x000fc40008410000 */
[----:B------:R-:W0:Y:S01]  /*14f60*/  MUFU.TANH R52, R52 ;  /* 0x0000003400347308 */ /* 0x000e220000002400 */
[----:B-1----:R-:W-:Y:S02]  /*14f70*/  FMNMX.FTZ R6, R176, R9, !PT ;  /* 0x00000009b0067209 */ /* 0x002fe40007810000 */
[----:B------:R-:W-:-:S05]  /*14f80*/  FMNMX.FTZ R11, R24, R11, !PT ;  /* 0x0000000b180b7209 */ /* 0x000fca0007810000 */
[----:B------:R-:W1:Y:S01]  /*14f90*/  MUFU.TANH R55, R55 ;  /* 0x0000003700377308 */ /* 0x000e620000002400 */
[----:B--2---:R-:W-:-:S07]  /*14fa0*/  FMNMX.FTZ R9, R51, R6, !PT ;  /* 0x0000000633097209 */ /* 0x004fce0007810000 */
[----:B------:R-:W2:Y:S01]  /*14fb0*/  MUFU.TANH R56, R56 ;  /* 0x0000003800387308 */ /* 0x000ea20000002400 */
[----:B0-----:R-:W-:-:S07]  /*14fc0*/  FMNMX.FTZ R6, R52, R9, !PT ;  /* 0x0000000934067209 */ /* 0x001fce0007810000 */
[----:B------:R-:W0:Y:S01]  /*14fd0*/  MUFU.TANH R62, R62 ;  /* 0x0000003e003e7308 */ /* 0x000e220000002400 */
[----:B-1----:R-:W-:-:S07]  /*14fe0*/  FMNMX.FTZ R9, R55, R6, !PT ;  /* 0x0000000637097209 */ /* 0x002fce0007810000 */
[----:B------:R-:W1:Y:S01]  /*14ff0*/  MUFU.TANH R65, R65 ;  /* 0x0000004100417308 */ /* 0x000e620000002400 */
[----:B--2---:R-:W-:-:S04]  /*15000*/  FMNMX.FTZ R9, R56, R9, !PT ;  /* 0x0000000938097209 */ /* 0x004fc80007810000 */
[----:B------:R-:W-:-:S03]  /*15010*/  FMNMX.FTZ R9, R58, R9, !PT ;  /* 0x000000093a097209 */ /* 0x000fc60007810000 */
[----:B------:R-:W2:Y:S01]  /*15020*/  MUFU.TANH R69, R69 ;  /* 0x0000004500457308 */ /* 0x000ea20000002400 */
[----:B------:R-:W-:-:S04]  /*15030*/  FMNMX.FTZ R6, R60, R9, !PT ;  /* 0x000000093c067209 */ /* 0x000fc80007810000 */
[----:B------:R-:W-:-:S03]  /*15040*/  FMNMX.FTZ R9, R61, R6, !PT ;  /* 0x000000063d097209 */ /* 0x000fc60007810000 */
[----:B------:R-:W3:Y:S01]  /*15050*/  MUFU.TANH R73, R73 ;  /* 0x0000004900497308 */ /* 0x000ee20000002400 */
[----:B0-----:R-:W-:-:S04]  /*15060*/  FMNMX.FTZ R9, R62, R9, !PT ;  /* 0x000000093e097209 */ /* 0x001fc80007810000 */
[----:B------:R-:W-:-:S03]  /*15070*/  FMNMX.FTZ R6, R64, R9, !PT ;  /* 0x0000000940067209 */ /* 0x000fc60007810000 */
[----:B------:R-:W0:Y:S01]  /*15080*/  MUFU.TANH R77, R77 ;  /* 0x0000004d004d7308 */ /* 0x000e220000002400 */
[----:B-1----:R-:W-:-:S04]  /*15090*/  FMNMX.FTZ R9, R65, R6, !PT ;  /* 0x0000000641097209 */ /* 0x002fc80007810000 */
[----:B------:R-:W-:-:S03]  /*150a0*/  FMNMX.FTZ R6, R68, R9, !PT ;  /* 0x0000000944067209 */ /* 0x000fc60007810000 */
[----:B------:R-:W1:Y:S01]  /*150b0*/  MUFU.TANH R81, R81 ;  /* 0x0000005100517308 */ /* 0x000e620000002400 */
[----:B--2---:R-:W-:-:S04]  /*150c0*/  FMNMX.FTZ R9, R69, R6, !PT ;  /* 0x0000000645097209 */ /* 0x004fc80007810000 */
[----:B------:R-:W-:-:S03]  /*150d0*/  FMNMX.FTZ R6, R72, R9, !PT ;  /* 0x0000000948067209 */ /* 0x000fc60007810000 */
[----:B------:R-:W2:Y:S01]  /*150e0*/  MUFU.TANH R49, R49 ;  /* 0x0000003100317308 */ /* 0x000ea20000002400 */
[----:B---3--:R-:W-:-:S04]  /*150f0*/  FMNMX.FTZ R9, R73, R6, !PT ;  /* 0x0000000649097209 */ /* 0x008fc80007810000 */
[----:B------:R-:W-:-:S03]  /*15100*/  FMNMX.FTZ R6, R76, R9, !PT ;  /* 0x000000094c067209 */ /* 0x000fc60007810000 */
[----:B------:R-:W3:Y:S01]  /*15110*/  MUFU.TANH R53, R53 ;  /* 0x0000003500357308 */ /* 0x000ee20000002400 */
[----:B0-----:R-:W-:-:S04]  /*15120*/  FMNMX.FTZ R9, R77, R6, !PT ;  /* 0x000000064d097209 */ /* 0x001fc80007810000 */
[----:B------:R-:W-:-:S03]  /*15130*/  FMNMX.FTZ R6, R80, R9, !PT ;  /* 0x0000000950067209 */ /* 0x000fc60007810000 */
[----:B------:R-:W0:Y:S01]  /*15140*/  MUFU.TANH R57, R57 ;  /* 0x0000003900397308 */ /* 0x000e220000002400 */
[----:B-1----:R-:W-:-:S05]  /*15150*/  FMNMX.FTZ R6, R81, R6, !PT ;  /* 0x0000000651067209 */ /* 0x002fca0007810000 */
[----:B------:R-:W1:Y:S02]  /*15160*/  SHFL.BFLY PT, R9, R6, 0x2, 0x1f ;  /* 0x0c401f0006097f89 */ /* 0x000e6400000e0000 */
[----:B------:R-:W4:Y:S08]  /*15170*/  MUFU.TANH R59, R59 ;  /* 0x0000003b003b7308 */ /* 0x000f300000002400 */
[----:B------:R-:W-:Y:S08]  /*15180*/  MUFU.TANH R71, R71 ;  /* 0x0000004700477308 */ /* 0x000ff00000002400 */
[----:B------:R-:W-:Y:S01]  /*15190*/  MUFU.TANH R74, R74 ;  /* 0x0000004a004a7308 */ /* 0x000fe20000002400 */
[----:B-1----:R-:W-:-:S07]  /*151a0*/  FMNMX.FTZ R10, R6, R9, !PT ;  /* 0x00000009060a7209 */ /* 0x002fce0007810000 */
[----:B------:R-:W-:Y:S01]  /*151b0*/  MUFU.TANH R75, R75 ;  /* 0x0000004b004b7308 */ /* 0x000fe20000002400 */
[----:B------:R-:W1:Y:S01]  /*151c0*/  SHFL.BFLY PT, R9, R10, 0x1, 0x1f ;  /* 0x0c201f000a097f89 */ /* 0x000e6200000e0000 */
[----:B------:R-:W-:Y:S02]  /*151d0*/  WARPGROUP.DEPBAR.LE gsb0, 0x0 ;  /* 0x00008000000079c5 */ /* 0x000fe40000010000 */
[----:B------:R-:W-:-:S04]  /*151e0*/  WARPGROUP.ARRIVE ;  /* 0x00000000000079c5 */ /* 0x000fc80000000000 */
[----:B------:R-:W-:Y:S02]  /*151f0*/  MUFU.TANH R78, R78 ;  /* 0x0000004e004e7308 */ /* 0x000fe40000002400 */
[----:B------:R-:W-:Y:S01]  /*15200*/  HGMMA.64x128x16.F32.BF16 R88, R168, gdesc[UR4].tnspB, R88, gsb0 ;  /* 0x41e00004a8587df0 */ /* 0x000fe20008001858 */
[----:B------:R-:W-:Y:S02]  /*15210*/  R2UR UR6, R40 ;  /* 0x00000000280672ca */ /* 0x000fe400000e0000 */
[----:B------:R-:W-:-:S03]  /*15220*/  R2UR UR7, R41 ;  /* 0x00000000290772ca */ /* 0x000fc600000e0000 */
[----:B------:R-:W-:Y:S08]  /*15230*/  MUFU.TANH R79, R79 ;  /* 0x0000004f004f7308 */ /* 0x000ff00000002400 */
[----:B------:R-:W-:Y:S01]  /*15240*/  MUFU.TANH R82, R82 ;  /* 0x0000005200527308 */ /* 0x000fe20000002400 */
[----:B-1----:R-:W-:Y:S01]  /*15250*/  FMNMX.FTZ R9, R10, R9, !PT ;  /* 0x000000090a097209 */ /* 0x002fe20007810000 */
[----:B------:R-:W-:-:S04]  /*15260*/  IMAD.U32 R10, RZ, RZ, UR43 ;  /* 0x0000002bff0a7e24 */ /* 0x000fc8000f8e00ff */
[----:B------:R-:W-:Y:S02]  /*15270*/  FADD.FTZ R7, -R9, R7 ;  /* 0x0000000709077221 */ /* 0x000fe40000010100 */
[----:B------:R-:W-:Y:S02]  /*15280*/  MUFU.TANH R83, R83 ;  /* 0x0000005300537308 */ /* 0x000fe40000002400 */
[-C--:B------:R-:W-:Y:S01]  /*15290*/  FMUL.FTZ R6, R7, R10.reuse ;  /* 0x0000000a07067220 */ /* 0x080fe20000410000 */
[----:B------:R-:W-:-:S04]  /*152a0*/  FMUL.FTZ R7, R9, R10 ;  /* 0x0000000a09077220 */ /* 0x000fc80000410000 */
[-CC-:B------:R-:W-:Y:S01]  /*152b0*/  FFMA.FTZ R182, R25, R10.reuse, -R7.reuse ;  /* 0x0000000a19b67223 */ /* 0x180fe20000010807 */
[-CC-:B------:R-:W-:Y:S01]  /*152c0*/  FFMA.FTZ R25, R28, R10.reuse, -R7.reuse ;  /* 0x0000000a1c197223 */ /* 0x180fe20000010807 */
[-CC-:B------:R-:W-:Y:S01]  /*152d0*/  FFMA.FTZ R28, R30, R10.reuse, -R7.reuse ;  /* 0x0000000a1e1c7223 */ /* 0x180fe20000010807 */
[-CC-:B------:R-:W-:Y:S01]  /*152e0*/  FFMA.FTZ R40, R31, R10.reuse, -R7.reuse ;  /* 0x0000000a1f287223 */ /* 0x180fe20000010807 */
[----:B------:R-:W-:Y:S02]  /*152f0*/  VIADD R30, R8, 0x280 ;  /* 0x00000280081e7836 */ /* 0x000fe40000000000 */
[-CC-:B------:R-:W-:Y:S01]  /*15300*/  FFMA.FTZ R180, R4, R10.reuse, -R7.reuse ;  /* 0x0000000a04b47223 */ /* 0x180fe20000010807 */
[----:B------:R-:W-:Y:S01]  /*15310*/  IMAD.MOV.U32 R31, RZ, RZ, 0x40000040 ;  /* 0x40000040ff1f7424 */ /* 0x000fe200078e00ff */
[----:B------:R-:W-:Y:S01]  /*15320*/  FMNMX.FTZ R4, R26, R11, !PT ;  /* 0x0000000b1a047209 */ /* 0x000fe20007810000 */
[----:B------:R-:W-:Y:S01]  /*15330*/  MUFU.TANH R84, R84 ;  /* 0x0000005400547308 */ /* 0x000fe20000002400 */
[-CC-:B------:R-:W-:Y:S01]  /*15340*/  FFMA.FTZ R21, R21, R10.reuse, -R7.reuse ;  /* 0x0000000a15157223 */ /* 0x180fe20000010807 */
[--C-:B------:R-:W-:Y:S01]  /*15350*/  FFMA.FTZ R178, R34, R10, -R7.reuse ;  /* 0x0000000a22b27223 */ /* 0x100fe20000010807 */
[----:B------:R-:W-:Y:S01]  /*15360*/  FMNMX.FTZ R4, R27, R4, !PT ;  /* 0x000000041b047209 */ /* 0x000fe20007810000 */
[-CC-:B------:R-:W-:Y:S01]  /*15370*/  FFMA.FTZ R41, R36, R10.reuse, -R7.reuse ;  /* 0x0000000a24297223 */ /* 0x180fe20000010807 */
[-CC-:B------:R-:W-:Y:S01]  /*15380*/  FFMA.FTZ R172, R38, R10.reuse, -R7.reuse ;  /* 0x0000000a26ac7223 */ /* 0x180fe20000010807 */
[--C-:B------:R-:W-:Y:S01]  /*15390*/  FFMA.FTZ R34, R39, R10, -R7.reuse ;  /* 0x0000000a27227223 */ /* 0x100fe20000010807 */
[----:B------:R-:W-:Y:S01]  /*153a0*/  FMNMX.FTZ R11, R29, R4, !PT ;  /* 0x000000041d0b7209 */ /* 0x000fe20007810000 */
[----:B------:R-:W-:Y:S01]  /*153b0*/  MUFU.TANH R85, R85 ;  /* 0x0000005500557308 */ /* 0x000fe20000002400 */
[-CC-:B------:R-:W-:Y:S01]  /*153c0*/  FFMA.FTZ R174, R43, R10.reuse, -R7.reuse ;  /* 0x0000000a2bae7223 */ /* 0x180fe20000010807 */
[-CC-:B------:R-:W-:Y:S01]  /*153d0*/  FFMA.FTZ R36, R45, R10.reuse, -R7.reuse ;  /* 0x0000000a2d247223 */ /* 0x180fe20000010807 */
[----:B------:R-:W-:Y:S01]  /*153e0*/  FMNMX.FTZ R4, R32, R11, !PT ;  /* 0x0000000b20047209 */ /* 0x000fe20007810000 */
[-CC-:B------:R-:W-:Y:S01]  /*153f0*/  FFMA.FTZ R38, R176, R10.reuse, -R7.reuse ;  /* 0x0000000ab0267223 */ /* 0x180fe20000010807 */
[-CC-:B------:R-:W-:Y:S01]  /*15400*/  FFMA.FTZ R39, R52, R10.reuse, -R7.reuse ;  /* 0x0000000a34277223 */ /* 0x180fe20000010807 */
[--C-:B------:R-:W-:Y:S01]  /*15410*/  FFMA.FTZ R45, R62, R10, -R7.reuse ;  /* 0x0000000a3e2d7223 */ /* 0x100fe20000010807 */
[----:B------:R-:W-:Y:S01]  /*15420*/  FMNMX.FTZ R4, R33, R4, !PT ;  /* 0x0000000421047209 */ /* 0x000fe20007810000 */
[----:B------:R-:W-:Y:S01]  /*15430*/  MUFU.EX2 R6, R6 ;  /* 0x0000000600067308 */ /* 0x000fe20000000800 */
[-CC-:B------:R-:W-:Y:S01]  /*15440*/  FFMA.FTZ R43, R68, R10.reuse, -R7.reuse ;  /* 0x0000000a442b7223 */ /* 0x180fe20000010807 */
[--C-:B------:R-:W-:Y:S01]  /*15450*/  FFMA.FTZ R52, R69, R10, -R7.reuse ;  /* 0x0000000a45347223 */ /* 0x100fe20000010807 */
[----:B------:R-:W-:Y:S01]  /*15460*/  FMNMX.FTZ R4, R35, R4, !PT ;  /* 0x0000000423047209 */ /* 0x000fe20007810000 */
[----:B------:R-:W-:-:S03]  /*15470*/  FFMA.FTZ R62, R80, R10, -R7 ;  /* 0x0000000a503e7223 */ /* 0x000fc60000010807 */
        /* <DEDUP_REMOVED lines=8> */
[----:B--2---:R-:W-:-:S04]  /*15500*/  FMNMX.FTZ R11, R49, R4, !PT ;  /* 0x00000004310b7209 */ /* 0x004fc80007810000 */
[----:B------:R-:W-:Y:S01]  /*15510*/  FMNMX.FTZ R4, R50, R11, !PT ;  /* 0x0000000b32047209 */ /* 0x000fe20007810000 */
[----:B------:R-:W-:Y:S03]  /*15520*/  MUFU.EX2 R25, R25 ;  /* 0x0000001900197308 */ /* 0x000fe60000000800 */
[----:B---3--:R-:W-:-:S04]  /*15530*/  FMNMX.FTZ R11, R53, R4, !PT ;  /* 0x00000004350b7209 */ /* 0x008fc80007810000 */
[----:B------:R-:W-:Y:S01]  /*15540*/  FMNMX.FTZ R4, R54, R11, !PT ;  /* 0x0000000b36047209 */ /* 0x000fe20007810000 */
[----:B------:R-:W-:Y:S03]  /*15550*/  MUFU.EX2 R28, R28 ;  /* 0x0000001c001c7308 */ /* 0x000fe60000000800 */
[----:B0-----:R-:W-:-:S04]  /*15560*/  FMNMX.FTZ R4, R57, R4, !PT ;  /* 0x0000000439047209 */ /* 0x001fc80007810000 */
[----:B----4-:R-:W-:Y:S01]  /*15570*/  FMNMX.FTZ R4, R59, R4, !PT ;  /* 0x000000043b047209 */ /* 0x010fe20007810000 */
[----:B------:R-:W0:Y:S03]  /*15580*/  MUFU.EX2 R40, R40 ;  /* 0x0000002800287308 */ /* 0x000e260000000800 */
[----:B------:R-:W-:-:S04]  /*15590*/  FMNMX.FTZ R11, R63, R4, !PT ;  /* 0x000000043f0b7209 */ /* 0x000fc80007810000 */
[----:B------:R-:W-:Y:S01]  /*155a0*/  FMNMX.FTZ R4, R66, R11, !PT ;  /* 0x0000000b42047209 */ /* 0x000fe20007810000 */
[----:B------:R-:W-:Y:S03]  /*155b0*/  MUFU.EX2 R178, R178 ;  /* 0x000000b200b27308 */ /* 0x000fe60000000800 */
[----:B------:R-:W-:-:S04]  /*155c0*/  FMNMX.FTZ R11, R67, R4, !PT ;  /* 0x00000004430b7209 */ /* 0x000fc80007810000 */
[----:B------:R-:W-:Y:S01]  /*155d0*/  FMNMX.FTZ R4, R70, R11, !PT ;  /* 0x0000000b46047209 */ /* 0x000fe20007810000 */
[----:B------:R-:W-:Y:S01]  /*155e0*/  MUFU.EX2 R41, R41 ;  /* 0x0000002900297308 */ /* 0x000fe20000000800 */
[----:B0-----:R-:W-:Y:S02]  /*155f0*/  F2FP.BF16.F32.PACK_AB R176, R40, R28 ;  /* 0x0000001c28b0723e */ /* 0x001fe400000010ff */
        /* <DEDUP_REMOVED lines=8> */
[----:B------:R-:W-:Y:S01]  /*15680*/  MUFU.EX2 R174, R174 ;  /* 0x000000ae00ae7308 */ /* 0x000fe20000000800 */
[----:B------:R-:W-:Y:S02]  /*15690*/  WARPGROUP.DEPBAR.LE gsb0, 0x0 ;  /* 0x00008000000079c5 */ /* 0x000fe40000010000 */
[----:B------:R-:W-:Y:S01]  /*156a0*/  WARPGROUP.ARRIVE ;  /* 0x00000000000079c5 */ /* 0x000fe20000000000 */
[----:B------:R-:W-:Y:S01]  /*156b0*/  FMNMX.FTZ R11, R83, R4, !PT ;  /* 0x00000004530b7209 */ /* 0x000fe20007810000 */
[-CC-:B------:R-:W-:Y:S01]  /*156c0*/  FFMA.FTZ R168, R48, R10.reuse, -R7.reuse ;  /* 0x0000000a30a87223 */ /* 0x180fe20000010807 */
[-CC-:B------:R-:W-:Y:S01]  /*156d0*/  FFMA.FTZ R170, R51, R10.reuse, -R7.reuse ;  /* 0x0000000a33aa7223 */ /* 0x180fe20000010807 */
[--C-:B------:R-:W-:Y:S01]  /*156e0*/  FFMA.FTZ R48, R56, R10, -R7.reuse ;  /* 0x0000000a38307223 */ /* 0x100fe20000010807 */
[----:B------:R-:W-:Y:S01]  /*156f0*/  FMNMX.FTZ R4, R84, R11, !PT ;  /* 0x0000000b54047209 */ /* 0x000fe20007810000 */
[----:B------:R-:W-:Y:S01]  /*15700*/  HGMMA.64x128x16.F32.BF16 R88, R164, gdesc[UR4].tnspB, R88, gsb0 ;  /* 0x41e00004a4587df0 */ /* 0x000fe20008001858 */
[----:B------:R-:W-:Y:S01]  /*15710*/  R2UR UR6, R30 ;  /* 0x000000001e0672ca */ /* 0x000fe200000e0000 */
[----:B------:R-:W-:Y:S01]  /*15720*/  VIADD R30, R8, 0x300 ;  /* 0x00000300081e7836 */ /* 0x000fe20000000000 */
[----:B------:R-:W-:Y:S01]  /*15730*/  R2UR UR7, R31 ;  /* 0x000000001f0772ca */ /* 0x000fe200000e0000 */
[----:B------:R-:W-:Y:S01]  /*15740*/  IMAD.MOV.U32 R31, RZ, RZ, 0x40000040 ;  /* 0x40000040ff1f7424 */ /* 0x000fe200078e00ff */
[----:B------:R-:W-:Y:S01]  /*15750*/  FMNMX.FTZ R4, R85, R4, !PT ;  /* 0x0000000455047209 */ /* 0x000fe20007810000 */
[----:B------:R-:W-:Y:S01]  /*15760*/  MUFU.EX2 R36, R36 ;  /* 0x0000002400247308 */ /* 0x000fe20000000800 */
[-CC-:B------:R-:W-:Y:S01]  /*15770*/  FFMA.FTZ R51, R65, R10.reuse, -R7.reuse ;  /* 0x0000000a41337223 */ /* 0x180fe20000010807 */
[----:B------:R-:W-:-:S02]  /*15780*/  FFMA.FTZ R56, R72, R10, -R7 ;  /* 0x0000000a48387223 */ /* 0x000fc40000010807 */
        /* <DEDUP_REMOVED lines=10> */
[----:B0-----:R-:W-:-:S07]  /*15830*/  FMNMX.FTZ R11, R11, R4, !PT ;  /* 0x000000040b0b7209 */ /* 0x001fce0007810000 */
        /* <DEDUP_REMOVED lines=12> */
[----:B------:R-:W-:Y:S01]  /*15900*/  R2UR UR6, R30 ;  /* 0x000000001e0672ca */ /* 0x000fe200000e0000 */
[----:B------:R-:W-:Y:S01]  /*15910*/  MUFU.EX2 R164, R164 ;  /* 0x000000a400a47308 */ /* 0x000fe20000000800 */
[----:B------:R-:W-:Y:S01]  /*15920*/  R2UR UR7, R31 ;  /* 0x000000001f0772ca */ /* 0x000fe200000e0000 */
[----:B------:R-:W-:-:S04]  /*15930*/  FADD.FTZ R31, -R11, R12 ;  /* 0x0000000c0b1f7221 */ /* 0x000fc80000010100 */
[-C--:B------:R-:W-:Y:S01]  /*15940*/  FMUL.FTZ R4, R31, R10.reuse ;  /* 0x0000000a1f047220 */ /* 0x080fe20000410000 */
[-C--:B------:R-:W-:Y:S01]  /*15950*/  FMUL.FTZ R31, R11, R10.reuse ;  /* 0x0000000a0b1f7220 */ /* 0x080fe20000410000 */
[----:B------:R-:W-:Y:S03]  /*15960*/  MUFU.EX2 R166, R166 ;  /* 0x000000a600a67308 */ /* 0x000fe60000000800 */
[-CC-:B------:R-:W-:Y:S01]  /*15970*/  FFMA.FTZ R183, R26, R10.reuse, -R31.reuse ;  /* 0x0000000a1ab77223 */ /* 0x180fe2000001081f */
[-CC-:B------:R-:W-:Y:S01]  /*15980*/  FFMA.FTZ R30, R27, R10.reuse, -R31.reuse ;  /* 0x0000000a1b1e7223 */ /* 0x180fe2000001081f */
[----:B------:R-:W-:Y:S02]  /*15990*/  VIADD R26, R8, 0x380 ;  /* 0x00000380081a7836 */ /* 0x000fe40000000000 */
[----:B------:R-:W-:Y:S01]  /*159a0*/  FFMA.FTZ R181, R20, R10, -R31 ;  /* 0x0000000a14b57223 */ /* 0x000fe2000001081f */
[----:B------:R-:W-:-:S02]  /*159b0*/  IMAD.MOV.U32 R27, RZ, RZ, 0x40000040 ;  /* 0x40000040ff1b7424 */ /* 0x000fc400078e00ff */
[-CC-:B------:R-:W-:Y:S01]  /*159c0*/  FFMA.FTZ R12, R24, R10.reuse, -R31.reuse ;  /* 0x0000000a180c7223 */ /* 0x180fe2000001081f */
[----:B------:R-:W-:Y:S01]  /*159d0*/  MUFU.EX2 R4, R4 ;  /* 0x0000000400047308 */ /* 0x000fe20000000800 */
[-CC-:B------:R-:W-:Y:S01]  /*159e0*/  FFMA.FTZ R177, R29, R10.reuse, -R31.reuse ;  /* 0x0000000a1db17223 */ /* 0x180fe2000001081f */
[-CC-:B------:R-:W-:Y:S01]  /*159f0*/  FFMA.FTZ R175, R44, R10.reuse, -R31.reuse ;  /* 0x0000000a2caf7223 */ /* 0x180fe2000001081f */
[----:B------:R-:W-:Y:S01]  /*15a00*/  FFMA.FTZ R44, R6, R3, R180 ;  /* 0x00000003062c7223 */ /* 0x000fe200000100b4 */
[-CC-:B------:R-:W-:Y:S01]  /*15a10*/  FFMA.FTZ R179, R33, R10.reuse, -R31.reuse ;  /* 0x0000000a21b37223 */ /* 0x180fe2000001081f */
[-CC-:B------:R-:W-:Y:S01]  /*15a20*/  FFMA.FTZ R20, R35, R10.reuse, -R31.reuse ;  /* 0x0000000a23147223 */ /* 0x180fe2000001081f */
        /* <DEDUP_REMOVED lines=15> */
[----:B------:R-:W-:Y:S01]  /*15b20*/  FFMA.FTZ R84, R84, R10, -R31 ;  /* 0x0000000a54547223 */ /* 0x000fe2000001081f */
[----:B------:R-:W-:-:S02]  /*15b30*/  F2FP.BF16.F32.PACK_AB R180, R21, R180 ;  /* 0x000000b415b4723e */ /* 0x000fc400000010ff */
[----:B------:R-:W-:Y:S01]  /*15b40*/  MUFU.EX2 R183, R183 ;  /* 0x000000b700b77308 */ /* 0x000fe20000000800 */
[----:B0-----:R-:W-:Y:S01]  /*15b50*/  FFMA.FTZ R3, R4, R0, R181 ;  /* 0x0000000004037223 */ /* 0x001fe200000100b5 */
[----:B------:R-:W-:-:S06]  /*15b60*/  FFMA.FTZ R0, R63, R10, -R31 ;  /* 0x0000000a3f007223 */ /* 0x000fcc000001081f */
[----:B------:R-:W-:Y:S01]  /*15b70*/  MUFU.EX2 R30, R30 ;  /* 0x0000001e001e7308 */ /* 0x000fe20000000800 */
[----:B-1----:R-:W-:-:S07]  /*15b80*/  F2FP.BF16.F32.PACK_AB R181, R12, R181 ;  /* 0x000000b50cb5723e */ /* 0x002fce00000010ff */
        /* <DEDUP_REMOVED lines=13> */
[-C--:B------:R-:W-:Y:S01]  /*15c60*/  FFMA.FTZ R154, R64, R10.reuse, -R7 ;  /* 0x0000000a409a7223 */ /* 0x080fe20000010807 */
[-CC-:B------:R-:W-:Y:S01]  /*15c70*/  FFMA.FTZ R64, R32, R10.reuse, -R31.reuse ;  /* 0x0000000a20407223 */ /* 0x180fe2000001081f */
[-CC-:B------:R-:W-:Y:S01]  /*15c80*/  FFMA.FTZ R32, R42, R10.reuse, -R31.reuse ;  /* 0x0000000a2a207223 */ /* 0x180fe2000001081f */
[-C--:B------:R-:W-:Y:S01]  /*15c90*/  FFMA.FTZ R42, R46, R10.reuse, -R31 ;  /* 0x0000000a2e2a7223 */ /* 0x080fe2000001081f */
[-C--:B------:R-:W-:Y:S01]  /*15ca0*/  FFMA.FTZ R152, R61, R10.reuse, -R7 ;  /* 0x0000000a3d987223 */ /* 0x080fe20000010807 */
[----:B------:R-:W-:Y:S01]  /*15cb0*/  HGMMA.64x128x16.F32.BF16 R88, R156, gdesc[UR4].tnspB, R88, gsb0 ;  /* 0x41e000049c587df0 */ /* 0x000fe20008001858 */
[----:B------:R-:W-:Y:S01]  /*15cc0*/  R2UR UR6, R26 ;  /* 0x000000001a0672ca */ /* 0x000fe200000e0000 */
[----:B------:R-:W-:Y:S01]  /*15cd0*/  MUFU.EX2 R64, R64 ;  /* 0x0000004000407308 */ /* 0x000fe20000000800 */
[----:B------:R-:W-:Y:S01]  /*15ce0*/  R2UR UR7, R27 ;  /* 0x000000001b0772ca */ /* 0x000fe200000e0000 */
[----:B------:R-:W-:Y:S01]  /*15cf0*/  FADD.FTZ R27, R21, R44 ;  /* 0x0000002c151b7221 */ /* 0x000fe20000010000 */
[----:B------:R-:W-:Y:S01]  /*15d00*/  @!P1 PRMT R26, RZ, 0x654, R14 ;  /* 0x00000654ff1a9816 */ /* 0x000fe2000000000e */
[-CC-:B------:R-:W-:Y:S01]  /*15d10*/  FFMA.FTZ R153, R66, R10.reuse, -R31.reuse ;  /* 0x0000000a42997223 */ /* 0x180fe2000001081f */
[-C--:B------:R-:W-:Y:S01]  /*15d20*/  FFMA.FTZ R155, R70, R10.reuse, -R31 ;  /* 0x0000000a469b7223 */ /* 0x080fe2000001081f */
[----:B------:R-:W-:Y:S01]  /*15d30*/  FADD.FTZ R44, R182, R27 ;  /* 0x0000001bb62c7221 */ /* 0x000fe20000010000 */
[----:B------:R-:W-:Y:S01]  /*15d40*/  @!P1 PRMT R27, RZ, 0x654, R15 ;  /* 0x00000654ff1b9816 */ /* 0x000fe2000000000f */
[----:B------:R-:W-:Y:S01]  /*15d50*/  MUFU.EX2 R32, R32 ;  /* 0x0000002000207308 */ /* 0x000fe20000000800 */
[-CC-:B------:R-:W-:Y:S01]  /*15d60*/  FFMA.FTZ R61, R77, R10.reuse, -R7.reuse ;  /* 0x0000000a4d3d7223 */ /* 0x180fe20000010807 */
[----:B------:R-:W-:Y:S01]  /*15d70*/  FADD.FTZ R15, R25, R44 ;  /* 0x0000002c190f7221 */ /* 0x000fe20000010000 */
[----:B------:R-:W-:Y:S01]  /*15d80*/  FFMA.FTZ R7, R81, R10, -R7 ;  /* 0x0000000a51077223 */ /* 0x000fe20000010807 */
[----:B------:R-:W-:-:S02]  /*15d90*/  F2FP.BF16.F32.PACK_AB R182, R25, R182 ;  /* 0x000000b619b6723e */ /* 0x000fc400000010ff */
[----:B------:R-:W-:Y:S02]  /*15da0*/  FADD.FTZ R15, R28, R15 ;  /* 0x0000000f1c0f7221 */ /* 0x000fe40000010000 */
[----:B------:R-:W-:Y:S02]  /*15db0*/  MUFU.EX2 R42, R42 ;  /* 0x0000002a002a7308 */ /* 0x000fe40000000800 */
[----:B------:R-:W-:-:S04]  /*15dc0*/  FADD.FTZ R15, R40, R15 ;  /* 0x0000000f280f7221 */ /* 0x000fc80000010000 */
[----:B------:R-:W-:Y:S01]  /*15dd0*/  FADD.FTZ R50, R178, R15 ;  /* 0x0000000fb2327221 */ /* 0x000fe20000010000 */
[C---:B------:R-:W-:Y:S01]  /*15de0*/  F2FP.BF16.F32.PACK_AB R178, R41.reuse, R178 ;  /* 0x000000b229b2723e */ /* 0x040fe200000010ff */
        /* <DEDUP_REMOVED lines=13> */
[----:B------:R-:W-:-:S06]  /*15ec0*/  FADD.FTZ R15, R38, R15 ;  /* 0x0000000f260f7221 */ /* 0x000fcc0000010000 */
[----:B------:R-:W-:Y:S08]  /*15ed0*/  MUFU.EX2 R153, R153 ;  /* 0x0000009900997308 */ /* 0x000ff00000000800 */
[----:B------:R-:W-:Y:S08]  /*15ee0*/  MUFU.EX2 R154, R154 ;  /* 0x0000009a009a7308 */ /* 0x000ff00000000800 */
[----:B------:R-:W-:Y:S08]  /*15ef0*/  MUFU.EX2 R155, R155 ;  /* 0x0000009b009b7308 */ /* 0x000ff00000000800 */
[----:B------:R-:W-:Y:S08]  /*15f00*/  MUFU.EX2 R78, R78 ;  /* 0x0000004e004e7308 */ /* 0x000ff00000000800 */
[----:B------:R-:W0:Y:S08]  /*15f10*/  MUFU.EX2 R58, R58 ;  /* 0x0000003a003a7308 */ /* 0x000e300000000800 */
[----:B------:R-:W1:Y:S08]  /*15f20*/  MUFU.EX2 R79, R79 ;  /* 0x0000004f004f7308 */ /* 0x000e700000000800 */
[----:B------:R-:W-:Y:S08]  /*15f30*/  MUFU.EX2 R60, R60 ;  /* 0x0000003c003c7308 */ /* 0x000ff00000000800 */
[----:B------:R-:W-:Y:S08]  /*15f40*/  MUFU.EX2 R82, R82 ;  /* 0x0000005200527308 */ /* 0x000ff00000000800 */
[----:B------:R-:W-:Y:S08]  /*15f50*/  MUFU.EX2 R61, R61 ;  /* 0x0000003d003d7308 */ /* 0x000ff00000000800 */
[----:B------:R-:W-:Y:S08]  /*15f60*/  MUFU.EX2 R83, R83 ;  /* 0x0000005300537308 */ /* 0x000ff00000000800 */
[----:B------:R-:W-:Y:S01]  /*15f70*/  MUFU.EX2 R84, R84 ;  /* 0x0000005400547308 */ /* 0x000fe20000000800 */
[----:B------:R-:W-:-:S02]  /*15f80*/  WARPGROUP.DEPBAR.LE gsb0, 0x0 ;  /* 0x00008000000079c5 */ /* 0x000fc40000010000 */
[----:B------:R-:W-:Y:S01]  /*15f90*/  WARPGROUP.ARRIVE ;  /* 0x00000000000079c5 */ /* 0x000fe20000000000 */
[----:B------:R-:W-:-:S04]  /*15fa0*/  FFMA.FTZ R157, R74, R10, -R31 ;  /* 0x0000000a4a9d7223 */ /* 0x000fc8000001081f */
[----:B------:R-:W2:Y:S01]  /*15fb0*/  MUFU.EX2 R7, R7 ;  /* 0x0000000700077308 */ /* 0x000ea20000000800 */
[----:B------:R-:W-:Y:S02]  /*15fc0*/  F2FP.BF16.F32.PACK_AB R156, R52, R43 ;  /* 0x0000002b349c723e */ /* 0x000fe400000010ff */
[----:B0-----:R-:W-:Y:S01]  /*15fd0*/  F2FP.BF16.F32.PACK_AB R158, R58, R56 ;  /* 0x000000383a9e723e */ /* 0x001fe200000010ff */
[----:B------:R-:W-:Y:S01]  /*15fe0*/  HGMMA.64x128x16.F32.BF16 R88, R160, gdesc[UR4].tnspB, R88, gsb0 ;  /* 0x41e00004a0587df0 */ /* 0x000fe20008001858 */
[----:B-1----:R-:W-:-:S03]  /*15ff0*/  F2FP.BF16.F32.PACK_AB R159, R79, R78 ;  /* 0x0000004e4f9f723e */ /* 0x002fc600000010ff */
[----:B------:R-:W-:Y:S01]  /*16000*/  MUFU.EX2 R157, R157 ;  /* 0x0000009d009d7308 */ /* 0x000fe20000000800 */
[----:B------:R-:W-:Y:S02]  /*16010*/  WARPGROUP.DEPBAR.LE gsb0, 0x0 ;  /* 0x00008000000079c5 */ /* 0x000fe40000010000 */
[----:B------:R0:W-:Y:S01]  /*16020*/  @!P1 SYNCS.ARRIVE.TRANS64.RED.A1T0 RZ, [R26+URZ], RZ ;  /* 0x000000ff1aff99a7 */ /* 0x0001e2000810043f */
[----:B--2---:R-:W-:Y:S02]  /*16030*/  F2FP.BF16.F32.PACK_AB R162, R7, R62 ;  /* 0x0000003e07a2723e */ /* 0x004fe400000010ff */
[----:B------:R-:W-:Y:S02]  /*16040*/  F2FP.BF16.F32.PACK_AB R160, R61, R60 ;  /* 0x0000003c3da0723e */ /* 0x000fe400000010ff */
[----:B------:R-:W-:Y:S01]  /*16050*/  F2FP.BF16.F32.PACK_AB R161, R83, R82 ;  /* 0x0000005253a1723e */ /* 0x000fe200000010ff */
[----:B0-----:R-:W-:Y:S01]  /*16060*/  FADD.FTZ R26, R12, R3 ;  /* 0x000000030c1a7221 */ /* 0x001fe20000010000 */
[----:B------:R0:W-:Y:S03]  /*16070*/  @!P1 SYNCS.ARRIVE.TRANS64.RED.A1T0 RZ, [R27+URZ], RZ ;  /* 0x000000ff1bff99a7 */ /* 0x0001e6000810043f */
[----:B------:R-:W-:Y:S01]  /*16080*/  FADD.FTZ R3, R183, R26 ;  /* 0x0000001ab7037221 */ /* 0x000fe20000010000 */
[----:B------:R-:W-:Y:S01]  /*16090*/  FFMA.FTZ R26, R67, R10, -R31 ;  /* 0x0000000a431a7223 */ /* 0x000fe2000001081f */
[----:B------:R-:W-:-:S02]  /*160a0*/  F2FP.BF16.F32.PACK_AB R183, R30, R183 ;  /* 0x000000b71eb7723e */ /* 0x000fc400000010ff */
[----:B------:R-:W-:-:S03]  /*160b0*/  FADD.FTZ R44, R30, R3 ;  /* 0x000000031e2c7221 */ /* 0x000fc60000010000 */
[----:B------:R-:W1:Y:S01]  /*160c0*/  MUFU.EX2 R26, R26 ;  /* 0x0000001a001a7308 */ /* 0x000e620000000800 */
[----:B------:R-:W-:Y:S01]  /*160d0*/  FADD.FTZ R3, R177, R44 ;  /* 0x0000002cb1037221 */ /* 0x000fe20000010000 */
[-CC-:B------:R-:W-:Y:S01]  /*160e0*/  FFMA.FTZ R44, R71, R10.reuse, -R31.reuse ;  /* 0x0000000a472c7223 */ /* 0x180fe2000001081f */
[----:B------:R-:W-:Y:S01]  /*160f0*/  FFMA.FTZ R31, R85, R10, -R31 ;  /* 0x0000000a551f7223 */ /* 0x000fe2000001081f */
[C---:B------:R-:W-:Y:S01]  /*16100*/  F2FP.BF16.F32.PACK_AB R177, R64.reuse, R177 ;  /* 0x000000b140b1723e */ /* 0x040fe200000010ff */
[----:B------:R-:W-:-:S03]  /*16110*/  FADD.FTZ R46, R64, R3 ;  /* 0x00000003402e7221 */ /* 0x000fc60000010000 */
[----:B------:R-:W2:Y:S01]  /*16120*/  MUFU.EX2 R44, R44 ;  /* 0x0000002c002c7308 */ /* 0x000ea20000000800 */
[----:B------:R-:W-:Y:S01]  /*16130*/  FADD.FTZ R3, R179, R46 ;  /* 0x0000002eb3037221 */ /* 0x000fe20000010000 */
[----:B------:R-:W-:-:S03]  /*16140*/  F2FP.BF16.F32.PACK_AB R179, R20, R179 ;  /* 0x000000b314b3723e */ /* 0x000fc600000010ff */
[----:B------:R-:W-:-:S03]  /*16150*/  FADD.FTZ R46, R20, R3 ;  /* 0x00000003142e7221 */ /* 0x000fc60000010000 */
[----:B------:R-:W3:Y:S01]  /*16160*/  MUFU.EX2 R31, R31 ;  /* 0x0000001f001f7308 */ /* 0x000ee20000000800 */
[----:B------:R-:W-:Y:S01]  /*16170*/  FADD.FTZ R3, R173, R46 ;  /* 0x0000002ead037221 */ /* 0x000fe20000010000 */
[----:B------:R-:W-:-:S03]  /*16180*/  F2FP.BF16.F32.PACK_AB R173, R32, R173 ;  /* 0x000000ad20ad723e */ /* 0x000fc600000010ff */
[----:B------:R-:W-:-:S04]  /*16190*/  FADD.FTZ R46, R32, R3 ;  /* 0x00000003202e7221 */ /* 0x000fc80000010000 */
[----:B------:R-:W-:Y:S01]  /*161a0*/  FADD.FTZ R3, R175, R46 ;  /* 0x0000002eaf037221 */ /* 0x000fe20000010000 */
[----:B------:R-:W-:-:S03]  /*161b0*/  F2FP.BF16.F32.PACK_AB R175, R42, R175 ;  /* 0x000000af2aaf723e */ /* 0x000fc600000010ff */
[----:B------:R-:W-:-:S04]  /*161c0*/  FADD.FTZ R46, R42, R3 ;  /* 0x000000032a2e7221 */ /* 0x000fc80000010000 */
        /* <DEDUP_REMOVED lines=8> */
[----:B------:R-:W4:Y:S01]  /*16250*/  MUFU.EX2 R12, R75 ;  /* 0x0000004b000c7308 */ /* 0x000f220000000800 */
[C---:B------:R-:W-:Y:S01]  /*16260*/  F2FP.BF16.F32.PACK_AB R171, R8.reuse, R171 ;  /* 0x000000ab08ab723e */ /* 0x040fe200000010ff */
        /* <DEDUP_REMOVED lines=16> */
[----:B------:R-:W-:Y:S01]  /*16370*/  FADD.FTZ R24, R154, R15 ;  /* 0x0000000f9a187221 */ /* 0x000fe20000010000 */
[C---:B-1----:R-:W-:Y:S02]  /*16380*/  F2FP.BF16.F32.PACK_AB R153, R26.reuse, R153 ;  /* 0x000000991a99723e */ /* 0x042fe400000010ff */
[----:B------:R-:W-:Y:S01]  /*16390*/  FADD.FTZ R20, R26, R3 ;  /* 0x000000031a147221 */ /* 0x000fe20000010000 */
[C---:B------:R-:W-:Y:S01]  /*163a0*/  FADD.FTZ R24, R51.reuse, R24 ;  /* 0x0000001833187221 */ /* 0x040fe20000010000 */
[----:B------:R-:W-:-:S02]  /*163b0*/  F2FP.BF16.F32.PACK_AB R154, R51, R154 ;  /* 0x0000009a339a723e */ /* 0x000fc400000010ff */
[----:B------:R-:W-:Y:S01]  /*163c0*/  FADD.FTZ R3, R155, R20 ;  /* 0x000000149b037221 */ /* 0x000fe20000010000 */
[C---:B--2---:R-:W-:Y:S01]  /*163d0*/  F2FP.BF16.F32.PACK_AB R155, R44.reuse, R155 ;  /* 0x0000009b2c9b723e */ /* 0x044fe200000010ff */
[----:B------:R-:W-:Y:S01]  /*163e0*/  IMAD.MOV.U32 R20, RZ, RZ, R192 ;  /* 0x000000ffff147224 */ /* 0x000fe200078e00c0 */
[----:B---3--:R-:W-:Y:S01]  /*163f0*/  F2FP.BF16.F32.PACK_AB R163, R31, R84 ;  /* 0x000000541fa3723e */ /* 0x008fe200000010ff */
[----:B------:R-:W-:Y:S01]  /*16400*/  FADD.FTZ R8, R44, R3 ;  /* 0x000000032c087221 */ /* 0x000fe20000010000 */
[----:B------:R-:W-:-:S03]  /*16410*/  FADD.FTZ R3, R43, R24 ;  /* 0x000000182b037221 */ /* 0x000fc60000010000 */
[----:B------:R-:W-:Y:S01]  /*16420*/  FADD.FTZ R15, R157, R8 ;  /* 0x000000089d0f7221 */ /* 0x000fe20000010000 */
[----:B------:R-:W-:Y:S01]  /*16430*/  FADD.FTZ R3, R52, R3 ;  /* 0x0000000334037221 */ /* 0x000fe20000010000 */
[C---:B----4-:R-:W-:Y:S02]  /*16440*/  F2FP.BF16.F32.PACK_AB R157, R12.reuse, R157 ;  /* 0x0000009d0c9d723e */ /* 0x050fe400000010ff */
[----:B------:R-:W-:Y:S01]  /*16450*/  FADD.FTZ R15, R12, R15 ;  /* 0x0000000f0c0f7221 */ /* 0x000fe20000010000 */
[----:B------:R-:W-:Y:S01]  /*16460*/  FADD.FTZ R3, R56, R3 ;  /* 0x0000000338037221 */ /* 0x000fe20000010000 */
[----:B------:R-:W-:Y:S02]  /*16470*/  IMAD.MOV.U32 R12, RZ, RZ, R11 ;  /* 0x000000ffff0c7224 */ /* 0x000fe400078e000b */
        /* <DEDUP_REMOVED lines=11> */
[----:B------:R-:W-:Y:S01]  /*16530*/  FADD.FTZ R0, R31, R15 ;  /* 0x0000000f1f007221 */ /* 0x000fe20000010000 */
[----:B------:R-:W-:Y:S01]  /*16540*/  IMAD.MOV.U32 R15, RZ, RZ, R194 ;  /* 0x000000ffff0f7224 */ /* 0x000fe200078e00c2 */
[----:B0-----:R-:W-:Y:S06]  /*16550*/  @P2 BRA `(.L_x_634) ;  /* 0xffffffd000d82947 */ /* 0x001fec000383ffff */
.L_x_623:
[----:B------:R-:W-:Y:S05]  /*16560*/  BSYNC B0 ;  /* 0x0000000000007941 */ /* 0x000fea0003800000 */
.L_x_622:
        /* <DEDUP_REMOVED lines=67> */
.L_x_635:
[----:B------:R-:W-:Y:S01]  /*169a0*/  IMAD R12, R192, 0x8, R2 ;  /* 0x00000008c00c7824 */ /* 0x000fe200078e0202 */
[----:B------:R-:W-:-:S04]  /*169b0*/  SHF.L.U32 R5, R194, 0x1f, RZ ;  /* 0x0000001fc2057819 */ /* 0x000fc800000006ff */
[----:B------:R0:W1:Y:S01]  /*169c0*/  SYNCS.PHASECHK.TRANS64.TRYWAIT P2, [R12+URZ+0x34850], R5 ;  /* 0x034850050c0075a7 */ /* 0x000062000804017f */
[----:B------:R-:W-:Y:S05]  /*169d0*/  @!P0 BRA `(.L_x_636) ;  /* 0x0000000000048947 */ /* 0x000fea0003800000 */
[----:B------:R-:W-:Y:S01]  /*169e0*/  BPT.TRAP 0x1 ;  /* 0x000000040000795c */ /* 0x000fe20000300000 */
.L_x_636:
[----:B------:R-:W-:Y:S01]  /*169f0*/  VIADD R2, R2, 0x400 ;  /* 0x0000040002027836 */ /* 0x000fe20000000000 */
[----:B------:R-:W-:Y:S04]  /*16a00*/  BSSY B0, `(.L_x_637) ;  /* 0x0000008000007945 */ /* 0x000fe80003800000 */
[----:B------:R-:W-:-:S04]  /*16a10*/  SHF.R.U32.HI R2, RZ, 0x4, R2 ;  /* 0x00000004ff027819 */ /* 0x000fc80000011602 */
[----:B------:R-:W-:-:S04]  /*16a20*/  LOP3.LUT R2, R2, 0x3fff, RZ, 0xc0, !PT ;  /* 0x00003fff02027812 */ /* 0x000fc800078ec0ff */
[----:B------:R-:W-:-:S05]  /*16a30*/  LOP3.LUT R7, R2, 0x4000000, RZ, 0xfc, !PT ;  /* 0x0400000002077812 */ /* 0x000fca00078efcff */
[----:B------:R-:W-:Y:S01]  /*16a40*/  IMAD R4, R192, 0x800, R7 ;  /* 0x00000800c0047824 */ /* 0x000fe200078e0207 */
[----:B-1----:R-:W-:Y:S06]  /*16a50*/  @P2 BRA `(.L_x_638) ;  /* 0x0000000000082947 */ /* 0x002fec0003800000 */
[----:B------:R-:W1:Y:S02]  /*16a60*/  SYNCS.PHASECHK.TRANS64.TRYWAIT P0, [R12+URZ+0x34850], R5 ;  /* 0x034850050c0075a7 */ /* 0x000e64000800017f */
[----:B-1----:R-:W-:Y:S05]  /*16a70*/  @!P0 BRA `(.L_x_639) ;  /* 0x0000008c00548947 */ /* 0x002fea0003800000 */
.L_x_638:
[----:B------:R-:W-:Y:S05]  /*16a80*/  BSYNC B0 ;  /* 0x0000000000007941 */ /* 0x000fea0003800000 */
.L_x_637:
[----:B01----:R-:W-:Y:S01]  /*16a90*/  IMAD.MOV.U32 R5, RZ, RZ, 0x40000040 ;  /* 0x40000040ff057424 */ /* 0x003fe200078e00ff */
[C---:B------:R-:W-:Y:S01]  /*16aa0*/  R2UR UR6, R4.reuse ;  /* 0x00000000040672ca */ /* 0x040fe200000e0000 */
[----:B------:R-:W-:Y:S01]  /*16ab0*/  WARPGROUP.ARRIVE ;  /* 0x00000000000079c5 */ /* 0x000fe20000000000 */
[----:B------:R-:W-:Y:S01]  /*16ac0*/  VIADD R6, R4, 0x80 ;  /* 0x0000008004067836 */ /* 0x000fe20000000000 */
[----:B------:R-:W0:Y:S01]  /*16ad0*/  SHFL.BFLY PT, R2, R3, 0x2, 0x1f ;  /* 0x0c401f0003027f89 */ /* 0x000e2200000e0000 */
[----:B------:R-:W-:Y:S01]  /*16ae0*/  R2UR UR7, R5 ;  /* 0x00000000050772ca */ /* 0x000fe200000e0000 */
[----:B------:R-:W-:Y:S01]  /*16af0*/  IMAD.MOV.U32 R7, RZ, RZ, 0x40000040 ;  /* 0x40000040ff077424 */ /* 0x000fe200078e00ff */
[----:B------:R-:W-:Y:S01]  /*16b00*/  MOV R5, 0x40000040 ;  /* 0x4000004000057802 */ /* 0x000fe20000000f00 */
[----:B------:R-:W-:Y:S02]  /*16b10*/  VIADD R192, R192, 0x1 ;  /* 0x00000001c0c07836 */ /* 0x000fe40000000000 */
[----:B------:R-:W-:-:S02]  /*16b20*/  @!P1 VIADD R12, R12, 0x34860 ;  /* 0x000348600c0c9836 */ /* 0x000fc40000000000 */
[----:B------:R-:W-:Y:S01]  /*16b30*/  VIADD R203, R203, 0x1 ;  /* 0x00000001cbcb7836 */ /* 0x000fe20000000000 */
[C---:B------:R-:W-:Y:S02]  /*16b40*/  ISETP.NE.AND P0, PT, R192.reuse, 0x2, PT ;  /* 0x00000002c000780c */ /* 0x040fe40003f05270 */
[----:B------:R-:W-:Y:S02]  /*16b50*/  @!P1 PRMT R12, RZ, 0x654, R12 ;  /* 0x00000654ff0c9816 */ /* 0x000fe4000000000c */
[----:B------:R-:W-:Y:S01]  /*16b60*/  SEL R192, R192, RZ, P0 ;  /* 0x000000ffc0c07207 */ /* 0x000fe20000000000 */
[----:B------:R-:W-:Y:S01]  /*16b70*/  HGMMA.64x128x16.F32.BF16 R24, R180, gdesc[UR4].tnspB, R24, gsb0 ;  /* 0x41e00004b4187df0 */ /* 0x000fe20008001818 */
[----:B------:R-:W-:Y:S01]  /*16b80*/  R2UR UR6, R6 ;  /* 0x00000000060672ca */ /* 0x000fe200000e0000 */
[----:B------:R-:W-:Y:S01]  /*16b90*/  VIADD R6, R4, 0x100 ;  /* 0x0000010004067836 */ /* 0x000fe20000000000 */
[----:B------:R-:W-:Y:S01]  /*16ba0*/  R2UR UR7, R7 ;  /* 0x00000000070772ca */ /* 0x000fe200000e0000 */
[----:B------:R-:W-:-:S02]  /*16bb0*/  IMAD.MOV.U32 R7, RZ, RZ, 0x40000040 ;  /* 0x40000040ff077424 */ /* 0x000fc400078e00ff */
[----:B0-----:R-:W-:Y:S01]  /*16bc0*/  FADD.FTZ R2, R2, R3 ;  /* 0x0000000302027221 */ /* 0x001fe20000010000 */
[----:B------:R-:W-:-:S04]  /*16bd0*/  SEL R3, RZ, 0x1, P0 ;  /* 0x00000001ff037807 */ /* 0x000fc80000000000 */
[----:B------:R-:W-:Y:S01]  /*16be0*/  LOP3.LUT R194, R194, R3, RZ, 0x3c, !PT ;  /* 0x00000003c2c27212 */ /* 0x000fe200078e3cff */
[----:B------:R-:W-:Y:S01]  /*16bf0*/  IMAD.MOV.U32 R3, RZ, RZ, -0x800000 ;  /* 0xff800000ff037424 */ /* 0x000fe200078e00ff */
[----:B------:R-:W-:Y:S02]  /*16c00*/  WARPGROUP.DEPBAR.LE gsb0, 0x0 ;  /* 0x00008000000079c5 */ /* 0x000fe40000010000 */
        /* <DEDUP_REMOVED lines=31> */
[----:B------:R-:W-:Y:S02]  /*16e00*/  R2UR UR6, R6 ;  /* 0x00000000060672ca */ /* 0x000fe400000e0000 */
[----:B------:R-:W-:Y:S01]  /*16e10*/  R2UR UR7, R7 ;  /* 0x00000000070772ca */ /* 0x000fe200000e0000 */
[----:B------:R-:W-:Y:S02]  /*16e20*/  WARPGROUP.DEPBAR.LE gsb0, 0x0 ;  /* 0x00008000000079c5 */ /* 0x000fe40000010000 */
[----:B------:R-:W-:-:S10]  /*16e30*/  WARPGROUP.ARRIVE ;  /* 0x00000000000079c5 */ /* 0x000fd40000000000 */
[----:B------:R-:W-:Y:S01]  /*16e40*/  HGMMA.64x128x16.F32.BF16 R24, R156, gdesc[UR4].tnspB, R24, gsb0 ;  /* 0x41e000049c187df0 */ /* 0x000fe20008001818 */
[----:B------:R-:W-:Y:S02]  /*16e50*/  R2UR UR6, R4 ;  /* 0x00000000040672ca */ /* 0x000fe400000e0000 */
[----:B------:R-:W-:Y:S02]  /*16e60*/  R2UR UR7, R5 ;  /* 0x00000000050772ca */ /* 0x000fe400000e0000 */
[----:B------:R-:W0:Y:S02]  /*16e70*/  SHFL.BFLY PT, R5, R0, 0x2, 0x1f ;  /* 0x0c401f0000057f89 */ /* 0x000e2400000e0000 */
[----:B0-----:R-:W-:Y:S01]  /*16e80*/  FADD.FTZ R4, R5, R0 ;  /* 0x0000000005047221 */ /* 0x001fe20000010000 */
[----:B------:R-:W-:Y:S01]  /*16e90*/  IMAD.MOV.U32 R0, RZ, RZ, -0x800000 ;  /* 0xff800000ff007424 */ /* 0x000fe200078e00ff */
[----:B------:R-:W0:Y:S04]  /*16ea0*/  SHFL.BFLY PT, R5, R2, 0x1, 0x1f ;  /* 0x0c201f0002057f89 */ /* 0x000e2800000e0000 */
[----:B------:R-:W1:Y:S01]  /*16eb0*/  SHFL.BFLY PT, R7, R4, 0x1, 0x1f ;  /* 0x0c201f0004077f89 */ /* 0x000e6200000e0000 */
[----:B0-----:R-:W-:Y:S01]  /*16ec0*/  FADD.FTZ R13, R2, R5 ;  /* 0x00000005020d7221 */ /* 0x001fe20000010000 */
[----:B-1----:R-:W-:-:S04]  /*16ed0*/  FADD.FTZ R14, R4, R7 ;  /* 0x00000007040e7221 */ /* 0x002fc80000010000 */
[----:B------:R-:W-:Y:S02]  /*16ee0*/  FSETP.NE.FTZ.AND P2, PT, R13, RZ, PT ;  /* 0x000000ff0d00720b */ /* 0x000fe40003f55000 */
[----:B------:R-:W-:Y:S02]  /*16ef0*/  CS2R R4, SRZ ;  /* 0x0000000000047805 */ /* 0x000fe4000001ff00 */
[----:B------:R-:W-:-:S09]  /*16f00*/  FSETP.NE.FTZ.AND P3, PT, R14, RZ, PT ;  /* 0x000000ff0e00720b */ /* 0x000fd20003f75000 */
[----:B------:R-:W0:Y:S01]  /*16f10*/  @P2 MUFU.LG2 R6, R13 ;  /* 0x0000000d00062308 */ /* 0x000e220000000c00 */
[----:B------:R-:W-:-:S03]  /*16f20*/  @P2 FMUL.FTZ R2, R10, 0.69314718246459960938 ;  /* 0x3f3172180a022820 */ /* 0x000fc60000410000 */
[----:B------:R-:W-:-:S04]  /*16f30*/  @P3 FMUL.FTZ R15, R10, 0.69314718246459960938 ;  /* 0x3f3172180a0f3820 */ /* 0x000fc80000410000 */
[----:B------:R-:W1:Y:S08]  /*16f40*/  @P3 MUFU.LG2 R8, R14 ;  /* 0x0000000e00083308 */ /* 0x000e700000000c00 */
[----:B------:R-:W2:Y:S01]  /*16f50*/  @P3 MUFU.RCP R4, R14 ;  /* 0x0000000e00043308 */ /* 0x000ea20000001000 */
[----:B0-----:R-:W-:-:S04]  /*16f60*/  @P2 FMUL.FTZ R7, R6, 0.69314718246459960938 ;  /* 0x3f31721806072820 */ /* 0x001fc80000410000 */
[----:B------:R-:W-:-:S03]  /*16f70*/  @P2 FFMA.FTZ R0, R2, R9, R7 ;  /* 0x0000000902002223 */ /* 0x000fc60000010007 */
[----:B------:R-:W0:Y:S01]  /*16f80*/  @P2 MUFU.RCP R5, R13 ;  /* 0x0000000d00052308 */ /* 0x000e220000001000 */
[----:B-1----:R-:W-:-:S04]  /*16f90*/  @P3 FMUL.FTZ R8, R8, 0.69314718246459960938 ;  /* 0x3f31721808083820 */ /* 0x002fc80000410000 */
[----:B------:R-:W-:Y:S01]  /*16fa0*/  @P3 FFMA.FTZ R3, R15, R11, R8 ;  /* 0x0000000b0f033223 */ /* 0x000fe20000010008 */
[----:B------:R-:W-:Y:S02]  /*16fb0*/  WARPGROUP.DEPBAR.LE gsb0, 0x0 ;  /* 0x00008000000079c5 */ /* 0x000fe40000010000 */
[----:B------:R-:W-:-:S06]  /*16fc0*/  WARPGROUP.ARRIVE ;  /* 0x00000000000079c5 */ /* 0x000fcc0000000000 */
[----:B------:R-:W-:Y:S03]  /*16fd0*/  HGMMA.64x128x16.F32.BF16 R24, R160, gdesc[UR4].tnspB, R24, gsb0 ;  /* 0x41e00004a0187df0 */ /* 0x000fe60008001818 */
[----:B------:R-:W-:Y:S02]  /*16fe0*/  WARPGROUP.DEPBAR.LE gsb0, 0x0 ;  /* 0x00008000000079c5 */ /* 0x000fe40000010000 */
[-C--:B--2---:R-:W-:Y:S01]  /*16ff0*/  FMUL.FTZ R95, R26, R4.reuse ;  /* 0x000000041a5f7220 */ /* 0x084fe20000410000 */
[-C--:B------:R-:W-:Y:S01]  /*17000*/  FMUL.FTZ R93, R30, R4.reuse ;  /* 0x000000041e5d7220 */ /* 0x080fe20000410000 */
[----:B------:R1:W-:Y:S01]  /*17010*/  @!P1 SYNCS.ARRIVE.TRANS64.RED.A1T0 RZ, [R12+URZ], RZ ;  /* 0x000000ff0cff99a7 */ /* 0x0003e2000810043f */
        /* <DEDUP_REMOVED lines=34> */
[----:B------:R-:W-:Y:S01]  /*17240*/  PLOP3.LUT P1, PT, PT, PT, PT, 0x8, 0x0 ;  /* 0x000000000000781c */ /* 0x000fe20003f2e170 */
        /* <DEDUP_REMOVED lines=27> */
[----:B-1----:R-:W-:-:S07]  /*17400*/  FMUL.FTZ R87, R87, R4 ;  /* 0x0000000457577220 */ /* 0x002fce0000410000 */
.L_x_559:
[----:B------:R-:W0:Y:S08]  /*17410*/  S2UR UR5, SR_CgaCtaId ;  /* 0x00000000000579c3 */ /* 0x000e300000008800 */
[----:B------:R-:W-:Y:S06]  /*17420*/  BAR.SYNC.DEFER_BLOCKING 0x5, 0x120 ;  /* 0x0144800000007b1d */ /* 0x000fec0000010000 */
[----:B------:R-:W-:Y:S01]  /*17430*/  UMOV UR4, 0x400 ;  /* 0x0000040000047882 */ /* 0x000fe20000000000 */
[----:B------:R-:W-:Y:S01]  /*17440*/  BSSY B0, `(.L_x_640) ;  /* 0x00001d6000007945 */ /* 0x000fe20003800000 */
[----:B0-----:R-:W-:-:S06]  /*17450*/  ULEA UR4, UR5, UR4, 0x18 ;  /* 0x0000000405047291 */ /* 0x001fcc000f8ec03f */
[----:B------:R-:W-:-:S05]  /*17460*/  IMAD.U32 R2, RZ, RZ, UR4 ;  /* 0x00000004ff027e24 */ /* 0x000fca000f8e00ff */
[----:B------:R0:W1:Y:S01]  /*17470*/  LDS.128 R148, [R2+0x348d0] ;  /* 0x0348d00002947984 */ /* 0x0000620000000c00 */
[----:B------:R-:W-:Y:S06]  /*17480*/  BAR.ARV 0x4, 0x120 ;  /* 0x0104800000007b1d */ /* 0x000fec0000002000 */
[----:B------:R-:W-:Y:S05]  /*17490*/  @P1 BRA `(.L_x_641) ;  /* 0x0000001000c41947 */ /* 0x000fea0003800000 */
[----:B------:R-:W2:Y:S01]  /*174a0*/  S2R R5, SR_SWINHI ;  /* 0x0000000000057919 */ /* 0x000ea20000002f00 */
[----:B------:R-:W-:Y:S01]  /*174b0*/  F2FP.BF16.F32.PACK_AB R10, R11, R10 ;  /* 0x0000000a0b0a723e */ /* 0x000fe200000010ff */
[----:B------:R-:W-:Y:S01]  /*174c0*/  ULDC.64 UR4, c[0x0][0xbd8] ;  /* 0x0002f60000047ab9 */ /* 0x000fe20000000a00 */
[----:B------:R-:W-:Y:S02]  /*174d0*/  F2FP.BF16.F32.PACK_AB R11, R26, R93 ;  /* 0x0000005d1a0b723e */ /* 0x000fe400000010ff */
[----:B------:R-:W-:Y:S02]  /*174e0*/  F2FP.BF16.F32.PACK_AB R31, R31, R70 ;  /* 0x000000461f1f723e */ /* 0x000fe400000010ff */
[----:B------:R-:W-:Y:S02]  /*174f0*/  F2FP.BF16.F32.PACK_AB R32, R73, R32 ;  /* 0x000000204920723e */ /* 0x000fe400000010ff */
[----:B------:R-:W-:Y:S02]  /*17500*/  F2FP.BF16.F32.PACK_AB R35, R35, R78 ;  /* 0x0000004e2323723e */ /* 0x000fe400000010ff */
[----:B------:R-:W-:-:S02]  /*17510*/  MOV R20, R2 ;  /* 0x0000000200147202 */ /* 0x000fc40000000f00 */
[----:B--2---:R-:W-:-:S03]  /*17520*/  MOV R21, R5 ;  /* 0x0000000500157202 */ /* 0x004fc60000000f00 */
[----:B------:R-:W-:-:S03]  /*17530*/  IMAD.WIDE R8, R220, 0x2, R20 ;  /* 0x00000002dc087825 */ /* 0x000fc600078e0214 */
[C---:B------:R-:W-:Y:S02]  /*17540*/  LOP3.LUT R15, R8.reuse, 0x380, RZ, 0xc0, !PT ;  /* 0x00000380080f7812 */ /* 0x040fe400078ec0ff */
[C---:B------:R-:W-:Y:S02]  /*17550*/  IADD3 R71, P6, R8.reuse, 0x20, RZ ;  /* 0x0000002008477810 */ /* 0x040fe40007fde0ff */
[----:B------:R-:W-:Y:S02]  /*17560*/  SHF.R.U64 R15, R15, 0x3, RZ ;  /* 0x000000030f0f7819 */ /* 0x000fe400000012ff */
[C---:B------:R-:W-:Y:S01]  /*17570*/  IADD3 R79, P5, R8.reuse, 0x40, RZ ;  /* 0x00000040084f7810 */ /* 0x040fe20007fbe0ff */
[--C-:B------:R-:W-:Y:S01]  /*17580*/  IMAD.X R5, RZ, RZ, R9.reuse, P6 ;  /* 0x000000ffff057224 */ /* 0x100fe200030e0609 */
[C---:B------:R-:W-:Y:S02]  /*17590*/  IADD3 R97, P4, R8.reuse, 0x60, RZ ;  /* 0x0000006008617810 */ /* 0x040fe40007f9e0ff */
[C---:B------:R-:W-:Y:S01]  /*175a0*/  IADD3 R99, P3, R8.reuse, 0x4000, RZ ;  /* 0x0000400008637810 */ /* 0x040fe20007f7e0ff */
[--C-:B------:R-:W-:Y:S01]  /*175b0*/  IMAD.X R7, RZ, RZ, R9.reuse, P5 ;  /* 0x000000ffff077224 */ /* 0x100fe200028e0609 */
[C---:B------:R-:W-:Y:S01]  /*175c0*/  IADD3 R101, P2, R8.reuse, 0x4020, RZ ;  /* 0x0000402008657810 */ /* 0x040fe20007f5e0ff */
[----:B------:R-:W-:Y:S01]  /*175d0*/  IMAD.X R13, RZ, RZ, R9, P4 ;  /* 0x000000ffff0d7224 */ /* 0x000fe200020e0609 */
[----:B------:R-:W-:Y:S01]  /*175e0*/  BAR.SYNC.DEFER_BLOCKING 0x1, 0x100 ;  /* 0x0044000000007b1d */ /* 0x000fe20000010000 */
[----:B------:R-:W-:-:S02]  /*175f0*/  IADD3 R103, P1, R8, 0x4040, RZ ;  /* 0x0000404008677810 */ /* 0x000fc40007f3e0ff */
[----:B------:R-:W-:Y:S01]  /*17600*/  IADD3 R105, P0, R8, 0x4060, RZ ;  /* 0x0000406008697810 */ /* 0x000fe20007f1e0ff */
[--C-:B------:R-:W-:Y:S01]  /*17610*/  IMAD.X R25, RZ, RZ, R9.reuse, P2 ;  /* 0x000000ffff197224 */ /* 0x100fe200010e0609 */
[----:B------:R-:W-:Y:S01]  /*17620*/  LOP3.LUT R8, R15, R8, RZ, 0x3c, !PT ;  /* 0x000000080f087212 */ /* 0x000fe200078e3cff */
[--C-:B------:R-:W-:Y:S01]  /*17630*/  IMAD.X R15, RZ, RZ, R9.reuse, P3 ;  /* 0x000000ffff0f7224 */ /* 0x100fe200018e0609 */
[----:B------:R-:W-:Y:S01]  /*17640*/  LOP3.LUT R4, R71, 0x380, RZ, 0xc0, !PT ;  /* 0x0000038047047812 */ /* 0x000fe200078ec0ff */
[--C-:B------:R-:W-:Y:S01]  /*17650*/  IMAD.X R27, RZ, RZ, R9.reuse, P1 ;  /* 0x000000ffff1b7224 */ /* 0x100fe200008e0609 */
[----:B------:R-:W-:Y:S01]  /*17660*/  LOP3.LUT R6, R79, 0x380, RZ, 0xc0, !PT ;  /* 0x000003804f067812 */ /* 0x000fe200078ec0ff */
[----:B------:R-:W-:Y:S01]  /*17670*/  IMAD.X R29, RZ, RZ, R9, P0 ;  /* 0x000000ffff1d7224 */ /* 0x000fe200000e0609 */
[----:B------:R-:W-:Y:S02]  /*17680*/  MOV R92, R8 ;  /* 0x00000008005c7202 */ /* 0x000fe40000000f00 */
[----:B------:R-:W-:-:S02]  /*17690*/  F2FP.BF16.F32.PACK_AB R9, R28, R95 ;  /* 0x0000005f1c09723e */ /* 0x000fc400000010ff */
[----:B------:R-:W-:Y:S02]  /*176a0*/  LOP3.LUT R28, R103, 0x380, RZ, 0xc0, !PT ;  /* 0x00000380671c7812 */ /* 0x000fe400078ec0ff */
[----:B------:R-:W-:Y:S02]  /*176b0*/  LOP3.LUT R34, R105, 0x380, RZ, 0xc0, !PT ;  /* 0x0000038069227812 */ /* 0x000fe400078ec0ff */
[----:B------:R-:W-:Y:S02]  /*176c0*/  SHF.R.U64 R4, R4, 0x3, RZ ;  /* 0x0000000304047819 */ /* 0x000fe400000012ff */
[----:B------:R-:W-:Y:S02]  /*176d0*/  SHF.R.U64 R6, R6, 0x3, RZ ;  /* 0x0000000306067819 */ /* 0x000fe400000012ff */
[----:B------:R-:W-:Y:S02]  /*176e0*/  LOP3.LUT R12, R97, 0x380, RZ, 0xc0, !PT ;  /* 0x00000380610c7812 */ /* 0x000fe400078ec0ff */
[----:B------:R-:W-:-:S02]  /*176f0*/  LOP3.LUT R14, R99, 0x380, RZ, 0xc0, !PT ;  /* 0x00000380630e7812 */ /* 0x000fc400078ec0ff */
[----:B------:R-:W-:Y:S02]  /*17700*/  F2FP.BF16.F32.PACK_AB R8, R89, R24 ;  /* 0x000000185908723e */ /* 0x000fe400000010ff */
[----:B------:R-:W-:Y:S02]  /*17710*/  SHF.R.U64 R28, R28, 0x3, RZ ;  /* 0x000000031c1c7819 */ /* 0x000fe400000012ff */
[----:B------:R-:W-:Y:S01]  /*17720*/  LOP3.LUT R24, R101, 0x380, RZ, 0xc0, !PT ;  /* 0x0000038065187812 */ /* 0x000fe200078ec0ff */
[----:B------:R2:W-:Y:S01]  /*17730*/  STSM.16.M88.4 [R92], R8 ;  /* 0x000000085c007844 */ /* 0x0005e20000000200 */
[----:B------:R-:W-:Y:S02]  /*17740*/  SHF.R.U64 R34, R34, 0x3, RZ ;  /* 0x0000000322227819 */ /* 0x000fe400000012ff */
[----:B------:R-:W-:Y:S02]  /*17750*/  LOP3.LUT R4, R4, R71, RZ, 0x3c, !PT ;  /* 0x0000004704047212 */ /* 0x000fe400078e3cff */
[----:B------:R-:W-:-:S02]  /*17760*/  LOP3.LUT R6, R6, R79, RZ, 0x3c, !PT ;  /* 0x0000004f06067212 */ /* 0x000fc400078e3cff */
[----:B------:R-:W-:Y:S02]  /*17770*/  SHF.R.U64 R12, R12, 0x3, RZ ;  /* 0x000000030c0c7819 */ /* 0x000fe400000012ff */
[----:B------:R-:W-:Y:S02]  /*17780*/  SHF.R.U64 R14, R14, 0x3, RZ ;  /* 0x000000030e0e7819 */ /* 0x000fe400000012ff */
[----:B------:R-:W-:Y:S02]  /*17790*/  LOP3.LUT R26, R28, R103, RZ, 0x3c, !PT ;  /* 0x000000671c1a7212 */ /* 0x000fe400078e3cff */
[----:B------:R-:W-:Y:S02]  /*177a0*/  SHF.R.U64 R24, R24, 0x3, RZ ;  /* 0x0000000318187819 */ /* 0x000fe400000012ff */
[----:B------:R-:W-:Y:S02]  /*177b0*/  LOP3.LUT R28, R34, R105, RZ, 0x3c, !PT ;  /* 0x00000069221c7212 */ /* 0x000fe400078e3cff */
[----:B------:R-:W-:-:S02]  /*177c0*/  MOV R90, R4 ;  /* 0x00000004005a7202 */ /* 0x000fc40000000f00 */
[----:B------:R-:W-:Y:S02]  /*177d0*/  MOV R34, R6 ;  /* 0x0000000600227202 */ /* 0x000fe40000000f00 */
[----:B------:R-:W-:Y:S02]  /*177e0*/  F2FP.BF16.F32.PACK_AB R4, R33, R88 ;  /* 0x000000582104723e */ /* 0x000fe400000010ff */
[----:B------:R-:W-:Y:S02]  /*177f0*/  F2FP.BF16.F32.PACK_AB R5, R30, R91 ;  /* 0x0000005b1e05723e */ /* 0x000fe400000010ff */
[----:B------:R-:W-:Y:S02]  /*17800*/  F2FP.BF16.F32.PACK_AB R6, R37, R36 ;  /* 0x000000242506723e */ /* 0x000fe400000010ff */
[----:B------:R-:W-:Y:S02]  /*17810*/  F2FP.BF16.F32.PACK_AB R7, R39, R38 ;  /* 0x000000262707723e */ /* 0x000fe400000010ff */
[----:B------:R-:W-:-:S02]  /*17820*/  LOP3.LUT R12, R12, R97, RZ, 0x3c, !PT ;  /* 0x000000610c0c7212 */ /* 0x000fc400078e3cff */
[----:B------:R-:W-:Y:S01]  /*17830*/  LOP3.LUT R14, R14, R99, RZ, 0x3c, !PT ;  /* 0x000000630e0e7212 */ /* 0x000fe200078e3cff */
[----:B------:R-:W-:Y:S01]  /*17840*/  STSM.16.M88.4 [R90], R4 ;  /* 0x000000045a007844 */ /* 0x000fe20000000200 */
[----:B--2---:R-:W-:Y:S02]  /*17850*/  F2FP.BF16.F32.PACK_AB R8, R41, R40 ;  /* 0x000000282908723e */ /* 0x004fe400000010ff */
[----:B------:R-:W-:Y:S02]  /*17860*/  F2FP.BF16.F32.PACK_AB R9, R43, R42 ;  /* 0x0000002a2b09723e */ /* 0x000fe400000010ff */
[----:B------:R-:W-:Y:S02]  /*17870*/  F2FP.BF16.F32.PACK_AB R10, R45, R44 ;  /* 0x0000002c2d0a723e */ /* 0x000fe400000010ff */
[----:B------:R-:W-:Y:S02]  /*17880*/  F2FP.BF16.F32.PACK_AB R11, R47, R46 ;  /* 0x0000002e2f0b723e */ /* 0x000fe400000010ff */
[----:B------:R-:W-:-:S02]  /*17890*/  LOP3.LUT R24, R24, R101, RZ, 0x3c, !PT ;  /* 0x0000006518187212 */ /* 0x000fc400078e3cff */
[----:B------:R-:W-:Y:S01]  /*178a0*/  MOV R89, R12 ;  /* 0x0000000c00597202 */ /* 0x000fe20000000f00 */
[----:B------:R2:W-:Y:S01]  /*178b0*/  STSM.16.M88.4 [R34], R8 ;  /* 0x0000000822007844 */ /* 0x0005e20000000200 */
[----:B------:R-:W-:Y:S02]  /*178c0*/  MOV R79, R14 ;  /* 0x0000000e004f7202 */ /* 0x000fe40000000f00 */
[----:B------:R-:W-:Y:S02]  /*178d0*/  MOV R72, R24 ;  /* 0x0000001800487202 */ /* 0x000fe40000000f00 */
[----:B------:R-:W-:Y:S02]  /*178e0*/  MOV R71, R26 ;  /* 0x0000001a00477202 */ /* 0x000fe40000000f00 */
[----:B------:R-:W-:Y:S02]  /*178f0*/  F2FP.BF16.F32.PACK_AB R12, R49, R48 ;  /* 0x00000030310c723e */ /* 0x000fe400000010ff */
[----:B------:R-:W-:Y:S01]  /*17900*/  F2FP.BF16.F32.PACK_AB R13, R51, R50 ;  /* 0x00000032330d723e */ /* 0x000fe200000010ff */
[----:B------:R-:W-:Y:S01]  /*17910*/  IMAD.MOV.U32 R51, RZ, RZ, RZ ;  /* 0x000000ffff337224 */ /* 0x000fe200078e00ff */
[----:B------:R-:W-:-:S02]  /*17920*/  F2FP.BF16.F32.PACK_AB R14, R53, R52 ;  /* 0x00000034350e723e */ /* 0x000fc400000010ff */
[----:B------:R-:W-:Y:S02]  /*17930*/  F2FP.BF16.F32.PACK_AB R15, R55, R54 ;  /* 0x00000036370f723e */ /* 0x000fe400000010ff */
[----:B------:R-:W-:Y:S02]  /*17940*/  F2FP.BF16.F32.PACK_AB R24, R57, R56 ;  /* 0x000000383918723e */ /* 0x000fe400000010ff */
[----:B------:R-:W-:Y:S01]  /*17950*/  F2FP.BF16.F32.PACK_AB R25, R59, R58 ;  /* 0x0000003a3b19723e */ /* 0x000fe200000010ff */
[----:B------:R3:W-:Y:S01]  /*17960*/  STSM.16.M88.4 [R89], R12 ;  /* 0x0000000c59007844 */ /* 0x0007e20000000200 */
[----:B------:R-:W-:Y:S02]  /*17970*/  F2FP.BF16.F32.PACK_AB R26, R61, R60 ;  /* 0x0000003c3d1a723e */ /* 0x000fe400000010ff */
[----:B------:R-:W-:Y:S02]  /*17980*/  F2FP.BF16.F32.PACK_AB R27, R63, R62 ;  /* 0x0000003e3f1b723e */ /* 0x000fe400000010ff */
[----:B------:R-:W-:-:S02]  /*17990*/  MOV R36, R28 ;  /* 0x0000001c00247202 */ /* 0x000fc40000000f00 */
[----:B------:R-:W-:Y:S01]  /*179a0*/  ISETP.NE.U32.AND P0, PT, RZ, UR4, PT ;  /* 0x00000004ff007c0c */ /* 0x000fe2000bf05070 */
[----:B------:R-:W-:Y:S01]  /*179b0*/  STSM.16.M88.4 [R79], R24 ;  /* 0x000000184f007844 */ /* 0x000fe20000000200 */
[----:B--2---:R-:W-:Y:S02]  /*179c0*/  IADD3 R10, P1, R199, UR4, RZ ;  /* 0x00000004c70a7c10 */ /* 0x004fe4000ff3e0ff */
[----:B------:R-:W-:Y:S02]  /*179d0*/  F2FP.BF16.F32.PACK_AB R28, R65, R64 ;  /* 0x00000040411c723e */ /* 0x000fe400000010ff */
[----:B------:R-:W-:Y:S02]  /*179e0*/  F2FP.BF16.F32.PACK_AB R29, R67, R66 ;  /* 0x00000042431d723e */ /* 0x000fe400000010ff */
[----:B------:R-:W-:Y:S02]  /*179f0*/  F2FP.BF16.F32.PACK_AB R30, R69, R68 ;  /* 0x00000044451e723e */ /* 0x000fe400000010ff */
        /* <DEDUP_REMOVED lines=8> */
[----:B------:R-:W-:-:S02]  /*17a80*/  ISETP.NE.AND.EX P0, PT, RZ, UR5, PT, P0 ;  /* 0x00000005ff007c0c */ /* 0x000fc4000bf05300 */
[----:B------:R-:W-:Y:S01]  /*17a90*/  IADD3.X R11, R200, UR5, RZ, P1, !PT ;  /* 0x00000005c80b7c10 */ /* 0x000fe20008ffe4ff */
[----:B------:R-:W-:Y:S01]  /*17aa0*/  ULDC.64 UR4, c[0x0][0xbe0] ;  /* 0x0002f80000047ab9 */ /* 0x000fe20000000a00 */
[----:B------:R2:W-:Y:S01]  /*17ab0*/  STSM.16.M88.4 [R36], R4 ;  /* 0x0000000424007844 */ /* 0x0005e20000000200 */
[----:B------:R-:W-:Y:S01]  /*17ac0*/  BAR.SYNC.DEFER_BLOCKING 0x1, 0x100 ;  /* 0x0044000000007b1d */ /* 0x000fe20000010000 */
[----:B------:R-:W-:-:S04]  /*17ad0*/  ISETP.NE.U32.AND P1, PT, RZ, UR4, PT ;  /* 0x00000004ff007c0c */ /* 0x000fc8000bf25070 */
[----:B------:R-:W-:-:S13]  /*17ae0*/  ISETP.NE.AND.EX P1, PT, RZ, UR5, PT, P1 ;  /* 0x00000005ff007c0c */ /* 0x000fda000bf25310 */
[----:B------:R-:W-:Y:S01]  /*17af0*/  @P1 IADD3 R8, P2, R199, UR4, RZ ;  /* 0x00000004c7081c10 */ /* 0x000fe2000ff5e0ff */
[----:B------:R-:W-:Y:S02]  /*17b00*/  ULDC UR4, c[0x0][0xa88] ;  /* 0x0002a20000047ab9 */ /* 0x000fe40000000800 */
[----:B------:R-:W-:Y:S01]  /*17b10*/  IMAD.U32 R49, RZ, RZ, UR4 ;  /* 0x00000004ff317e24 */ /* 0x000fe2000f8e00ff */
[----:B------:R-:W-:Y:S01]  /*17b20*/  @P1 IADD3.X R9, R200, UR5, RZ, P2, !PT ;  /* 0x00000005c8091c10 */ /* 0x000fe200097fe4ff */
[----:B------:R4:W5:Y:S01]  /*17b30*/  @P0 LDG.E R51, desc[UR36][R10.64] ;  /* 0x000000240a330981 */ /* 0x000962000c1e1900 */
[----:B---3--:R-:W-:-:S03]  /*17b40*/  IMAD R13, R196, 0x40, R195 ;  /* 0x00000040c40d7824 */ /* 0x008fc600078e02c3 */
[----:B------:R4:W5:Y:S01]  /*17b50*/  @P1 LDG.E R49, desc[UR36][R8.64] ;  /* 0x0000002408311981 */ /* 0x000962000c1e1900 */
[----:B--2---:R-:W-:Y:S01]  /*17b60*/  IMAD.WIDE R4, R13, 0x2, R20 ;  /* 0x000000020d047825 */ /* 0x004fe200078e0214 */
[----:B------:R-:W-:Y:S06]  /*17b70*/  @P1 BRA `(.L_x_642) ;  /* 0x0000000000101947 */ /* 0x000fec0003800000 */
[----:B------:R-:W-:Y:S05]  /*17b80*/  @!P0 BRA `(.L_x_642) ;  /* 0x00000000000c8947 */ /* 0x000fea0003800000 */
[----:B------:R-:W2:Y:S04]  /*17b90*/  LDG.E R6, desc[UR36][R10.64] ;  /* 0x000000240a067981 */ /* 0x000ea8000c1e1900 */
[----:B-----5:R-:W2:Y:S02]  /*17ba0*/  LDG.E R49, desc[UR36][R10.64+0x4] ;  /* 0x000004240a317981 */ /* 0x020ea4000c1e1900 */
[----:B--2---:R-:W-:-:S07]  /*17bb0*/  IMAD.IADD R49, R49, 0x1, -R6 ;  /* 0x0000000131317824 */ /* 0x004fce00078e0a06 */
.L_x_642:
[----:B------:R-:W-:Y:S01]  /*17bc0*/  SHF.R.S32.HI R48, RZ, 0x1f, R198 ;  /* 0x0000001fff307819 */ /* 0x000fe200000114c6 */
[----:B------:R-:W-:Y:S01]  /*17bd0*/  ULDC.64 UR4, c[0x0][0xb70] ;  /* 0x0002dc0000047ab9 */ /* 0x000fe20000000a00 */
[----:B----4-:R-:W-:Y:S01]  /*17be0*/  IADD3 R9, P1, R4, 0x1000, RZ ;  /* 0x0000100004097810 */ /* 0x010fe20007f3e0ff */
[--C-:B-----5:R-:W-:Y:S01]  /*17bf0*/  IMAD.MOV.U32 R20, RZ, RZ, R51.reuse ;  /* 0x000000ffff147224 */ /* 0x120fe200078e0033 */
[----:B------:R-:W-:Y:S01]  /*17c00*/  SHF.R.S32.HI R21, RZ, 0x1f, R51 ;  /* 0x0000001fff157819 */ /* 0x000fe20000011433 */
[----:B------:R-:W-:Y:S01]  /*17c10*/  IMAD R7, R48, UR4, RZ ;  /* 0x0000000430077c24 */ /* 0x000fe2000f8e02ff */
[----:B------:R-:W-:Y:S02]  /*17c20*/  LOP3.LUT R8, R9, 0x380, RZ, 0xc0, !PT ;  /* 0x0000038009087812 */ /* 0x000fe400078ec0ff */
[----:B------:R-:W-:Y:S01]  /*17c30*/  SEL R205, R205, RZ, !P0 ;  /* 0x000000ffcdcd7207 */ /* 0x000fe20004000000 */
[----:B------:R-:W-:Y:S01]  /*17c40*/  IMAD R11, R198, UR5, R7 ;  /* 0x00000005c60b7c24 */ /* 0x000fe2000f8e0207 */
[----:B------:R-:W-:Y:S01]  /*17c50*/  SHF.R.U64 R8, R8, 0x3, RZ ;  /* 0x0000000308087819 */ /* 0x000fe200000012ff */
[----:B------:R-:W-:Y:S01]  /*17c60*/  IMAD.WIDE.U32 R6, R198, UR4, R20 ;  /* 0x00000004c6067c25 */ /* 0x000fe2000f8e0014 */
[----:B------:R-:W-:Y:S01]  /*17c70*/  SEL R201, R201, RZ, !P0 ;  /* 0x000000ffc9c97207 */ /* 0x000fe20004000000 */
[----:B------:R-:W-:Y:S01]  /*17c80*/  ULDC.64 UR4, c[0x0][0xb78] ;  /* 0x0002de0000047ab9 */ /* 0x000fe20000000a00 */
[----:B------:R-:W-:Y:S01]  /*17c90*/  LOP3.LUT R8, R8, R9, RZ, 0x3c, !PT ;  /* 0x0000000908087212 */ /* 0x000fe200078e3cff */
[----:B------:R-:W-:Y:S01]  /*17ca0*/  IMAD.IADD R7, R7, 0x1, R11 ;  /* 0x0000000107077824 */ /* 0x000fe200078e020b */
[C---:B------:R-:W-:Y:S01]  /*17cb0*/  IADD3 R13, P2, R4.reuse, 0x2000, RZ ;  /* 0x00002000040d7810 */ /* 0x040fe20007f5e0ff */
[----:B------:R-:W-:Y:S01]  /*17cc0*/  IMAD R9, R205, UR4, RZ ;  /* 0x00000004cd097c24 */ /* 0x000fe2000f8e02ff */
[----:B------:R-:W-:Y:S01]  /*17cd0*/  IADD3 R25, P6, R4, 0x3000, RZ ;  /* 0x0000300004197810 */ /* 0x000fe20007fde0ff */
[----:B------:R-:W-:Y:S01]  /*17ce0*/  IMAD R11, R204, 0x80, R222 ;  /* 0x00000080cc0b7824 */ /* 0x000fe200078e02de */
[----:B------:R-:W-:Y:S01]  /*17cf0*/  LOP3.LUT R12, R13, 0x380, RZ, 0xc0, !PT ;  /* 0x000003800d0c7812 */ /* 0x000fe200078ec0ff */
[----:B------:R-:W-:Y:S01]  /*17d00*/  IMAD.WIDE.U32 R6, R201, UR4, R6 ;  /* 0x00000004c9067c25 */ /* 0x000fe2000f8e0006 */
[----:B------:R-:W-:-:S02]  /*17d10*/  IADD3 R29, P5, R4, 0x4000, RZ ;  /* 0x00004000041d7810 */ /* 0x000fc40007fbe0ff */
[----:B------:R-:W-:Y:S01]  /*17d20*/  SHF.R.U64 R12, R12, 0x3, RZ ;  /* 0x000000030c0c7819 */ /* 0x000fe200000012ff */
[----:B------:R-:W-:Y:S01]  /*17d30*/  IMAD R10, R201, UR5, R9 ;  /* 0x00000005c90a7c24 */ /* 0x000fe2000f8e0209 */
[----:B------:R-:W-:Y:S01]  /*17d40*/  SHF.R.S32.HI R9, RZ, 0x1f, R11 ;  /* 0x0000001fff097819 */ /* 0x000fe2000001140b */
[----:B------:R-:W-:Y:S01]  /*17d50*/  ULDC.64 UR4, c[0x0][0xb40] ;  /* 0x0002d00000047ab9 */ /* 0x000fe20000000a00 */
[----:B------:R-:W-:Y:S02]  /*17d60*/  IADD3 R6, P0, R11, R6, RZ ;  /* 0x000000060b067210 */ /* 0x000fe40007f1e0ff */
[----:B------:R-:W-:Y:S01]  /*17d70*/  LOP3.LUT R12, R12, R13, RZ, 0x3c, !PT ;  /* 0x0000000d0c0c7212 */ /* 0x000fe200078e3cff */
[----:B------:R-:W-:Y:S01]  /*17d80*/  IMAD.X R13, RZ, RZ, R5, P2 ;  /* 0x000000ffff0d7224 */ /* 0x000fe200010e0605 */
[----:B------:R-:W-:Y:S02]  /*17d90*/  IADD3.X R9, R9, R7, R10, P0, !PT ;  /* 0x0000000709097210 */ /* 0x000fe400007fe40a */
[----:B------:R-:W-:-:S02]  /*17da0*/  LEA R46, P0, R6, UR4, 0x2 ;  /* 0x00000004062e7c11 */ /* 0x000fc4000f8010ff */
[----:B------:R-:W-:Y:S02]  /*17db0*/  IADD3 R33, P4, R4, 0x5000, RZ ;  /* 0x0000500004217810 */ /* 0x000fe40007f9e0ff */
[----:B------:R-:W-:Y:S01]  /*17dc0*/  LEA.HI.X R47, R6, UR5, R9, 0x2, P0 ;  /* 0x00000005062f7c11 */ /* 0x000fe200080f1409 */
[----:B------:R-:W-:Y:S01]  /*17dd0*/  IMAD.X R9, RZ, RZ, R5, P1 ;  /* 0x000000ffff097224 */ /* 0x000fe200008e0605 */
[----:B------:R-:W-:Y:S01]  /*17de0*/  LOP3.LUT P0, RZ, R211, 0x3, RZ, 0xc0, !PT ;  /* 0x00000003d3ff7812 */ /* 0x000fe2000780c0ff */
[----:B------:R-:W-:Y:S01]  /*17df0*/  ULDC.64 UR4, c[0x0][0xaa0] ;  /* 0x0002a80000047ab9 */ /* 0x000fe20000000a00 */
[C---:B------:R-:W-:Y:S02]  /*17e00*/  IADD3 R37, P3, R4.reuse, 0x6000, RZ ;  /* 0x0000600004257810 */ /* 0x040fe40007f7e0ff */
[----:B------:R-:W-:Y:S02]  /*17e10*/  IADD3 R6, R11, 0x8, RZ ;  /* 0x000000080b067810 */ /* 0x000fe40007ffe0ff */
[----:B------:R-:W-:-:S02]  /*17e20*/  IADD3 R7, P2, R4, 0x7000, RZ ;  /* 0x0000700004077810 */ /* 0x000fc40007f5e0ff */
[-C--:B------:R-:W-:Y:S02]  /*17e30*/  ISETP.GE.OR P1, PT, R11, R49.reuse, P0 ;  /* 0x000000310b00720c */ /* 0x080fe40000726670 */
[----:B------:R-:W-:Y:S01]  /*17e40*/  LOP3.LUT R24, R25, 0x380, RZ, 0xc0, !PT ;  /* 0x0000038019187812 */ /* 0x000fe200078ec0ff */
[----:B------:R-:W-:Y:S01]  /*17e50*/  IMAD.X R41, RZ, RZ, R5, P2 ;  /* 0x000000ffff297224 */ /* 0x000fe200010e0605 */
[----:B------:R-:W-:Y:S02]  /*17e60*/  LOP3.LUT R28, R29, 0x380, RZ, 0xc0, !PT ;  /* 0x000003801d1c7812 */ /* 0x000fe400078ec0ff */
[----:B------:R-:W-:Y:S02]  /*17e70*/  LOP3.LUT R32, R33, 0x380, RZ, 0xc0, !PT ;  /* 0x0000038021207812 */ /* 0x000fe400078ec0ff */
[----:B------:R-:W-:Y:S02]  /*17e80*/  LOP3.LUT R36, R37, 0x380, RZ, 0xc0, !PT ;  /* 0x0000038025247812 */ /* 0x000fe400078ec0ff */
[----:B------:R-:W-:-:S02]  /*17e90*/  ISETP.GE.OR P0, PT, R6, R49, P0 ;  /* 0x000000310600720c */ /* 0x000fc40000706670 */
[----:B------:R-:W-:Y:S01]  /*17ea0*/  LOP3.LUT R11, R4, 0x380, RZ, 0xc0, !PT ;  /* 0x00000380040b7812 */ /* 0x000fe200078ec0ff */
[----:B------:R2:W-:Y:S01]  /*17eb0*/  @!P1 STG.E desc[UR36][R46.64], R0 ;  /* 0x000000002e009986 */ /* 0x0005e2000c101924 */
[----:B------:R-:W-:Y:S02]  /*17ec0*/  LOP3.LUT R6, R7, 0x380, RZ, 0xc0, !PT ;  /* 0x0000038007067812 */ /* 0x000fe400078ec0ff */
[----:B------:R-:W-:Y:S02]  /*17ed0*/  SHF.R.U64 R24, R24, 0x3, RZ ;  /* 0x0000000318187819 */ /* 0x000fe400000012ff */
[----:B------:R-:W-:Y:S02]  /*17ee0*/  SHF.R.U64 R28, R28, 0x3, RZ ;  /* 0x000000031c1c7819 */ /* 0x000fe400000012ff */
[----:B------:R-:W-:Y:S02]  /*17ef0*/  SHF.R.U64 R32, R32, 0x3, RZ ;  /* 0x0000000320207819 */ /* 0x000fe400000012ff */
[----:B------:R-:W-:Y:S01]  /*17f00*/  SHF.R.U64 R36, R36, 0x3, RZ ;  /* 0x0000000324247819 */ /* 0x000fe200000012ff */
[----:B------:R3:W-:Y:S01]  /*17f10*/  @!P0 STG.E desc[UR36][R46.64+0x20], R3 ;  /* 0x000020032e008986 */ /* 0x0007e2000c101924 */
[----:B------:R-:W-:-:S02]  /*17f20*/  SHF.R.U64 R11, R11, 0x3, RZ ;  /* 0x000000030b0b7819 */ /* 0x000fc400000012ff */
[----:B------:R-:W-:Y:S01]  /*17f30*/  SHF.R.U64 R6, R6, 0x3, RZ ;  /* 0x0000000306067819 */ /* 0x000fe200000012ff */
[----:B------:R-:W5:Y:S01]  /*17f40*/  LD.E.128 R12, desc[UR36][R12.64] ;  /* 0x000000240c0c7980 */ /* 0x000f62000c101d00 */
[----:B------:R-:W-:Y:S01]  /*17f50*/  LOP3.LUT R24, R24, R25, RZ, 0x3c, !PT ;  /* 0x0000001918187212 */ /* 0x000fe200078e3cff */
[--C-:B------:R-:W-:Y:S01]  /*17f60*/  IMAD.X R25, RZ, RZ, R5.reuse, P6 ;  /* 0x000000ffff197224 */ /* 0x100fe200030e0605 */
[----:B------:R-:W-:Y:S01]  /*17f70*/  LOP3.LUT R28, R28, R29, RZ, 0x3c, !PT ;  /* 0x0000001d1c1c7212 */ /* 0x000fe200078e3cff */
[--C-:B------:R-:W-:Y:S01]  /*17f80*/  IMAD.X R29, RZ, RZ, R5.reuse, P5 ;  /* 0x000000ffff1d7224 */ /* 0x100fe200028e0605 */
[----:B------:R-:W-:Y:S01]  /*17f90*/  LOP3.LUT R32, R32, R33, RZ, 0x3c, !PT ;  /* 0x0000002120207212 */ /* 0x000fe200078e3cff */
[--C-:B------:R-:W-:Y:S01]  /*17fa0*/  IMAD.X R33, RZ, RZ, R5.reuse, P4 ;  /* 0x000000ffff217224 */ /* 0x100fe200020e0605 */
[----:B------:R-:W-:Y:S01]  /*17fb0*/  LOP3.LUT R36, R36, R37, RZ, 0x3c, !PT ;  /* 0x0000002524247212 */ /* 0x000fe200078e3cff */
[----:B------:R-:W-:Y:S01]  /*17fc0*/  IMAD.X R37, RZ, RZ, R5, P3 ;  /* 0x000000ffff257224 */ /* 0x000fe200018e0605 */
[----:B------:R-:W-:Y:S01]  /*17fd0*/  LOP3.LUT R4, R11, R4, RZ, 0x3c, !PT ;  /* 0x000000040b047212 */ /* 0x000fe200078e3cff */
[----:B------:R-:W5:Y:S01]  /*17fe0*/  LD.E.128 R24, desc[UR36][R24.64] ;  /* 0x0000002418187980 */ /* 0x000f62000c101d00 */
[----:B------:R-:W-:-:S03]  /*17ff0*/  LOP3.LUT R40, R6, R7, RZ, 0x3c, !PT ;  /* 0x0000000706287212 */ /* 0x000fc600078e3cff */
[----:B------:R-:W5:Y:S01]  /*18000*/  LD.E.128 R8, desc[UR36][R8.64] ;  /* 0x0000002408087980 */ /* 0x000f62000c101d00 */
[----:B------:R-:W-:-:S03]  /*18010*/  SHF.R.S32.HI R45, RZ, 0x1f, R195 ;  /* 0x0000001fff2d7819 */ /* 0x000fc600000114c3 */
[----:B------:R-:W5:Y:S01]  /*18020*/  LD.E.128 R4, desc[UR36][R4.64] ;  /* 0x0000002404047980 */ /* 0x000f62000c101d00 */
[----:B------:R-:W-:-:S03]  /*18030*/  IMAD.MOV.U32 R44, RZ, RZ, R195 ;  /* 0x000000ffff2c7224 */ /* 0x000fc600078e00c3 */
[----:B------:R-:W5:Y:S04]  /*18040*/  LD.E.128 R28, desc[UR36][R28.64] ;  /* 0x000000241c1c7980 */ /* 0x000f68000c101d00 */
[----:B------:R-:W5:Y:S04]  /*18050*/  LD.E.128 R32, desc[UR36][R32.64] ;  /* 0x0000002420207980 */ /* 0x000f68000c101d00 */
[----:B------:R-:W5:Y:S04]  /*18060*/  LD.E.128 R36, desc[UR36][R36.64] ;  /* 0x0000002424247980 */ /* 0x000f68000c101d00 */
[----:B------:R-:W5:Y:S01]  /*18070*/  LD.E.128 R40, desc[UR36][R40.64] ;  /* 0x0000002428287980 */ /* 0x000f62000c101d00 */
[----:B--2---:R-:W-:Y:S01]  /*18080*/  IMAD R0, R21, UR4, RZ ;  /* 0x0000000415007c24 */ /* 0x004fe2000f8e02ff */
[----:B------:R-:W-:Y:S01]  /*18090*/  @!PT LDS RZ, [RZ] ;  /* 0x00000000fffff984 */ /* 0x000fe20000000800 */
[----:B------:R-:W-:Y:S01]  /*180a0*/  @!PT LDS RZ, [RZ] ;  /* 0x00000000fffff984 */ /* 0x000fe20000000800 */
[----:B------:R-:W-:Y:S01]  /*180b0*/  @!PT LDS RZ, [RZ] ;  /* 0x00000000fffff984 */ /* 0x000fe20000000800 */
[----:B------:R-:W-:Y:S01]  /*180c0*/  @!PT LDS RZ, [RZ] ;  /* 0x00000000fffff984 */ /* 0x000fe20000000800 */
[----:B------:R2:W-:Y:S06]  /*180d0*/  MEMBAR.ALL.CTA ;  /* 0x0000000000007992 */ /* 0x0005ec0000008000 */
[----:B--2---:R-:W2:Y:S01]  /*180e0*/  FENCE.VIEW.ASYNC.S ;  /* 0x00000000000073c6 */ /* 0x004ea20000000000 */
[----:B------:R-:W-:-:S04]  /*180f0*/  IMAD.WIDE.U32 R20, R51, UR4, R44 ;  /* 0x0000000433147c25 */ /* 0x000fc8000f8e002c */
[----:B------:R-:W-:Y:S01]  /*18100*/  IMAD R51, R51, UR5, R0 ;  /* 0x0000000533337c24 */ /* 0x000fe2000f8e0200 */
[----:B------:R-:W-:Y:S01]  /*18110*/  ULDC.64 UR4, c[0x0][0xae0] ;  /* 0x0002b80000047ab9 */ /* 0x000fe20000000a00 */
[----:B------:R-:W-:Y:S02]  /*18120*/  IMAD R49, R204, -0x80, R49 ;  /* 0xffffff80cc317824 */ /* 0x000fe400078e0231 */
[C---:B------:R-:W-:Y:S02]  /*18130*/  VIADD R0, R196.reuse, 0x20 ;  /* 0x00000020c4007836 */ /* 0x040fe40000000000 */
[----:B------:R-:W-:Y:S01]  /*18140*/  IMAD.IADD R21, R21, 0x1, R51 ;  /* 0x0000000115157824 */ /* 0x000fe200078e0233 */
[-C--:B------:R-:W-:Y:S01]  /*18150*/  ISETP.GE.AND P2, PT, R196, R49.reuse, PT ;  /* 0x00000031c400720c */ /* 0x080fe20003f46270 */
[----:B------:R-:W-:Y:S01]  /*18160*/  IMAD R45, R48, UR4, RZ ;  /* 0x00000004302d7c24 */ /* 0x000fe2000f8e02ff */
[----:B------:R-:W-:Y:S01]  /*18170*/  ISETP.GE.AND P4, PT, R0, R49, PT ;  /* 0x000000310000720c */ /* 0x000fe20003f86270 */
[----:B---3--:R-:W-:-:S02]  /*18180*/  VIADD R3, R196, 0x40 ;  /* 0x00000040c4037836 */ /* 0x008fc40000000000 */
[C---:B------:R-:W-:Y:S02]  /*18190*/  IMAD R45, R198.reuse, UR5, R45 ;  /* 0x00000005c62d7c24 */ /* 0x040fe4000f8e022d */
[----:B------:R-:W-:Y:S01]  /*181a0*/  IMAD.WIDE.U32 R20, R198, UR4, R20 ;  /* 0x00000004c6147c25 */ /* 0x000fe2000f8e0014 */
[----:B------:R-:W-:-:S03]  /*181b0*/  ULDC.64 UR4, c[0x0][0xae8] ;  /* 0x0002ba0000047ab9 */ /* 0x000fc60000000a00 */
[----:B------:R-:W-:Y:S01]  /*181c0*/  VIADD R0, R2, 0x34820 ;  /* 0x0003482002007836 */ /* 0x000fe20000000000 */
[-C--:B------:R-:W-:Y:S01]  /*181d0*/  ISETP.GE.AND P0, PT, R3, R49.reuse, PT ;  /* 0x000000310300720c */ /* 0x080fe20003f06270 */
[----:B------:R-:W-:Y:S02]  /*181e0*/  IMAD.IADD R21, R21, 0x1, R45 ;  /* 0x0000000115157824 */ /* 0x000fe400078e022d */
[----:B------:R-:W-:Y:S01]  /*181f0*/  IMAD R3, R205, UR4, RZ ;  /* 0x00000004cd037c24 */ /* 0x000fe2000f8e02ff */
[----:B------:R-:W-:Y:S01]  /*18200*/  PRMT R0, RZ, 0x654, R0 ;  /* 0x00000654ff007816 */ /* 0x000fe20000000000 */
[----:B------:R-:W-:Y:S01]  /*18210*/  VIADD R44, R196, 0x60 ;  /* 0x00000060c42c7836 */ /* 0x000fe20000000000 */
[----:B------:R-:W-:Y:S01]  /*18220*/  SHF.R.S32.HI R197, RZ, 0x1f, R196 ;  /* 0x0000001fffc57819 */ /* 0x000fe200000114c4 */
[C---:B------:R-:W-:Y:S01]  /*18230*/  IMAD R3, R201.reuse, UR5, R3 ;  /* 0x00000005c9037c24 */ /* 0x040fe2000f8e0203 */
[----:B--2---:R2:W-:Y:S01]  /*18240*/  SYNCS.ARRIVE.TRANS64.RED.A1T0 RZ, [R0+URZ], RZ ;  /* 0x000000ff00ff79a7 */ /* 0x0045e2000810043f */
[----:B------:R-:W-:Y:S01]  /*18250*/  IMAD.WIDE.U32 R46, R201, UR4, R20 ;  /* 0x00000004c92e7c25 */ /* 0x000fe2000f8e0014 */
[----:B------:R-:W-:Y:S01]  /*18260*/  BSSY B1, `(.L_x_643) ;  /* 0x0000015000017945 */ /* 0x000fe20003800000 */
[----:B------:R-:W-:-:S02]  /*18270*/  ISETP.GE.AND P1, PT, R44, R49, PT ;  /* 0x000000312c00720c */ /* 0x000fc40003f26270 */
[----:B------:R-:W-:-:S04]  /*18280*/  IMAD.WIDE R44, R204, 0x80, R196 ;  /* 0x00000080cc2c7825 */ /* 0x000fc800078e02c4 */
[----:B------:R-:W-:Y:S01]  /*18290*/  IMAD.IADD R51, R47, 0x1, R3 ;  /* 0x000000012f337824 */ /* 0x000fe200078e0203 */
[----:B--2---:R-:W-:Y:S06]  /*182a0*/  @P2 BRA `(.L_x_644) ;  /* 0x0000000000402947 */ /* 0x004fec0003800000 */
[----:B------:R-:W-:Y:S01]  /*182b0*/  ULDC.64 UR4, c[0x0][0xad8] ;  /* 0x0002b60000047ab9 */ /* 0x000fe20000000a00 */
[----:B------:R-:W-:Y:S01]  /*182c0*/  IMAD.MOV.U32 R20, RZ, RZ, R46 ;  /* 0x000000ffff147224 */ /* 0x000fe200078e002e */
[----:B------:R-:W-:Y:S01]  /*182d0*/  ULDC.64 UR6, c[0x0][0xa80] ;  /* 0x0002a00000067ab9 */ /* 0x000fe20000000a00 */
[----:B------:R-:W-:Y:S02]  /*182e0*/  IMAD.MOV.U32 R21, RZ, RZ, R51 ;  /* 0x000000ffff157224 */ /* 0x000fe400078e0033 */
[----:B------:R-:W-:Y:S02]  /*182f0*/  IMAD R3, R45, UR4, RZ ;  /* 0x000000042d037c24 */ /* 0x000fe4000f8e02ff */
[----:B------:R-:W-:Y:S02]  /*18300*/  VIADD R0, R195, 0x40 ;  /* 0x00000040c3007836 */ /* 0x000fe40000000000 */
[----:B------:R-:W-:Y:S01]  /*18310*/  IMAD.WIDE.U32 R20, R44, UR4, R20 ;  /* 0x000000042c147c25 */ /* 0x000fe2000f8e0014 */
[----:B------:R-:W-:-:S02]  /*18320*/  ULDC UR4, c[0x0][0xa8c] ;  /* 0x0002a30000047ab9 */ /* 0x000fc40000000800 */
[----:B------:R-:W-:Y:S01]  /*18330*/  ISETP.GE.AND P2, PT, R195, UR4, PT ;  /* 0x00000004c3007c0c */ /* 0x000fe2000bf46270 */
[----:B------:R-:W-:Y:S01]  /*18340*/  IMAD R3, R44, UR5, R3 ;  /* 0x000000052c037c24 */ /* 0x000fe2000f8e0203 */
[----:B------:R-:W-:Y:S02]  /*18350*/  ISETP.GE.AND P3, PT, R0, UR4, PT ;  /* 0x0000000400007c0c */ /* 0x000fe4000bf66270 */
[----:B------:R-:W-:Y:S01]  /*18360*/  LEA R48, P5, R20, UR6, 0x1 ;  /* 0x0000000614307c11 */ /* 0x000fe2000f8a08ff */
[----:B------:R-:W-:-:S05]  /*18370*/  IMAD.IADD R3, R21, 0x1, R3 ;  /* 0x0000000115037824 */ /* 0x000fca00078e0203 */
[----:B------:R-:W-:-:S05]  /*18380*/  LEA.HI.X R49, R20, UR7, R3, 0x1, P5 ;  /* 0x0000000714317c11 */ /* 0x000fca000a8f0c03 */
[----:B-----5:R2:W-:Y:S04]  /*18390*/  @!P2 STG.E.128 desc[UR36][R48.64], R4 ;  /* 0x000000043000a986 */ /* 0x0205e8000c101d24 */
[----:B------:R2:W-:Y:S02]  /*183a0*/  @!P3 STG.E.128 desc[UR36][R48.64+0x80], R28 ;  /* 0x0000801c3000b986 */ /* 0x0005e4000c101d24 */
.L_x_644:
[----:B------:R-:W-:Y:S05]  /*183b0*/  BSYNC B1 ;  /* 0x0000000000017941 */ /* 0x000fea0003800000 */
.L_x_643:
[----:B------:R-:W-:Y:S04]  /*183c0*/  BSSY B1, `(.L_x_645) ;  /* 0x0000014000017945 */ /* 0x000fe80003800000 */
[----:B------:R-:W-:Y:S05]  /*183d0*/  @P4 BRA `(.L_x_646) ;  /* 0x0000000000484947 */ /* 0x000fea0003800000 */
[----:B------:R-:W-:Y:S01]  /*183e0*/  IADD3 R3, P2, R44, 0x20, RZ ;  /* 0x000000202c037810 */ /* 0x000fe20007f5e0ff */
[----:B------:R-:W-:Y:S01]  /*183f0*/  ULDC.64 UR4, c[0x0][0xad8] ;  /* 0x0002b60000047ab9 */ /* 0x000fe20000000a00 */
[----:B--2--5:R-:W-:Y:S01]  /*18400*/  MOV R5, R51 ;  /* 0x0000003300057202 */ /* 0x024fe20000000f00 */
[----:B------:R-:W-:Y:S01]  /*18410*/  IMAD.MOV.U32 R4, RZ, RZ, R46 ;  /* 0x000000ffff047224 */ /* 0x000fe200078e002e */
[----:B------:R-:W-:Y:S01]  /*18420*/  ULDC.64 UR6, c[0x0][0xa80] ;  /* 0x0002a00000067ab9 */ /* 0x000fe20000000a00 */
[----:B------:R-:W-:Y:S02]  /*18430*/  IMAD.X R0, RZ, RZ, R45, P2 ;  /* 0x000000ffff007224 */ /* 0x000fe400010e062d */
[----:B------:R-:W-:Y:S02]  /*18440*/  VIADD R6, R195, 0x40 ;  /* 0x00000040c3067836 */ /* 0x000fe40000000000 */
[----:B------:R-:W-:Y:S02]  /*18450*/  IMAD R0, R0, UR4, RZ ;  /* 0x0000000400007c24 */ /* 0x000fe4000f8e02ff */
        /* <DEDUP_REMOVED lines=8> */
[----:B------:R3:W-:Y:S04]  /*184e0*/  @!P3 STG.E.128 desc[UR36][R6.64], R8 ;  /* 0x000000080600b986 */ /* 0x0007e8000c101d24 */
[----:B------:R3:W-:Y:S02]  /*184f0*/  @!P4 STG.E.128 desc[UR36][R6.64+0x80], R32 ;  /* 0x000080200600c986 */ /* 0x0007e4000c101d24 */
.L_x_646:
[----:B------:R-:W-:Y:S05]  /*18500*/  BSYNC B1 ;  /* 0x0000000000017941 */ /* 0x000fea0003800000 */
.L_x_645:
[----:B------:R-:W-:Y:S04]  /*18510*/  BSSY B1, `(.L_x_647) ;  /* 0x0000014000017945 */ /* 0x000fe80003800000 */
[----:B------:R-:W-:Y:S05]  /*18520*/  @P0 BRA `(.L_x_648) ;  /* 0x0000000000480947 */ /* 0x000fea0003800000 */
[----:B------:R-:W-:Y:S01]  /*18530*/  IADD3 R3, P0, R44, 0x40, RZ ;  /* 0x000000402c037810 */ /* 0x000fe20007f1e0ff */
[----:B------:R-:W-:Y:S01]  /*18540*/  ULDC.64 UR4, c[0x0][0xad8] ;  /* 0x0002b60000047ab9 */ /* 0x000fe20000000a00 */
[----:B--2--5:R-:W-:Y:S01]  /*18550*/  IMAD.MOV.U32 R4, RZ, RZ, R46 ;  /* 0x000000ffff047224 */ /* 0x024fe200078e002e */
[----:B------:R-:W-:Y:S01]  /*18560*/  ULDC.64 UR6, c[0x0][0xa80] ;  /* 0x0002a00000067ab9 */ /* 0x000fe20000000a00 */
[----:B------:R-:W-:Y:S02]  /*18570*/  IMAD.MOV.U32 R5, RZ, RZ, R51 ;  /* 0x000000ffff057224 */ /* 0x000fe400078e0033 */
[----:B------:R-:W-:Y:S02]  /*18580*/  IMAD.X R0, RZ, RZ, R45, P0 ;  /* 0x000000ffff007224 */ /* 0x000fe400000e062d */
[----:B---3--:R-:W-:Y:S02]  /*18590*/  VIADD R6, R195, 0x40 ;  /* 0x00000040c3067836 */ /* 0x008fe40000000000 */
[----:B------:R-:W-:-:S02]  /*185a0*/  IMAD R0, R0, UR4, RZ ;  /* 0x0000000400007c24 */ /* 0x000fc4000f8e02ff */
[----:B------:R-:W-:Y:S01]  /*185b0*/  IMAD.WIDE.U32 R4, R3, UR4, R4 ;  /* 0x0000000403047c25 */ /* 0x000fe2000f8e0004 */
[----:B------:R-:W-:Y:S02]  /*185c0*/  ULDC UR4, c[0x0][0xa8c] ;  /* 0x0002a30000047ab9 */ /* 0x000fe40000000800 */
        /* <DEDUP_REMOVED lines=8> */
.L_x_648:
[----:B------:R-:W-:Y:S05]  /*18650*/  BSYNC B1 ;  /* 0x0000000000017941 */ /* 0x000fea0003800000 */
.L_x_647:
[----:B------:R-:W-:Y:S05]  /*18660*/  @P1 BRA `(.L_x_649) ;  /* 0x0000000800cc1947 */ /* 0x000fea0003800000 */
[----:B------:R-:W-:Y:S01]  /*18670*/  IADD3 R3, P0, R44, 0x60, RZ ;  /* 0x000000602c037810 */ /* 0x000fe20007f1e0ff */
[----:B------:R-:W-:Y:S01]  /*18680*/  ULDC.64 UR6, c[0x0][0xad8] ;  /* 0x0002b60000067ab9 */ /* 0x000fe20000000a00 */
[----:B--2--5:R-:W-:Y:S01]  /*18690*/  IMAD.MOV.U32 R4, RZ, RZ, R46 ;  /* 0x000000ffff047224 */ /* 0x024fe200078e002e */
[----:B------:R-:W-:Y:S01]  /*186a0*/  ULDC UR4, c[0x0][0xa8c] ;  /* 0x0002a30000047ab9 */ /* 0x000fe20000000800 */
[----:B------:R-:W-:Y:S01]  /*186b0*/  IMAD.MOV.U32 R5, RZ, RZ, R51 ;  /* 0x000000ffff057224 */ /* 0x000fe200078e0033 */
[----:B------:R-:W-:Y:S01]  /*186c0*/  ISETP.GE.AND P1, PT, R195, UR4, PT ;  /* 0x00000004c3007c0c */ /* 0x000fe2000bf26270 */
[----:B------:R-:W-:Y:S02]  /*186d0*/  IMAD.X R44, RZ, RZ, R45, P0 ;  /* 0x000000ffff2c7224 */ /* 0x000fe400000e062d */
[----:B------:R-:W-:-:S04]  /*186e0*/  IMAD.WIDE.U32 R4, R3, UR6, R4 ;  /* 0x0000000603047c25 */ /* 0x000fc8000f8e0004 */
[----:B------:R-:W-:Y:S02]  /*186f0*/  IMAD R44, R44, UR6, RZ ;  /* 0x000000062c2c7c24 */ /* 0x000fe4000f8e02ff */
[----:B------:R-:W-:Y:S02]  /*18700*/  VIADD R0, R195, 0x40 ;  /* 0x00000040c3007836 */ /* 0x000fe40000000000 */
[----:B------:R-:W-:Y:S01]  /*18710*/  IMAD R3, R3, UR7, R44 ;  /* 0x0000000703037c24 */ /* 0x000fe2000f8e022c */
[----:B------:R-:W-:Y:S02]  /*18720*/  ULDC.64 UR6, c[0x0][0xa80] ;  /* 0x0002a00000067ab9 */ /* 0x000fe40000000a00 */
[----:B---34-:R-:W-:Y:S01]  /*18730*/  LEA R6, P0, R4, UR6, 0x1 ;  /* 0x0000000604067c11 */ /* 0x018fe2000f8008ff */
[----:B------:R-:W-:-:S05]  /*18740*/  IMAD.IADD R3, R5, 0x1, R3 ;  /* 0x0000000105037824 */ /* 0x000fca00078e0203 */
[----:B------:R-:W-:Y:S02]  /*18750*/  LEA.HI.X R7, R4, UR7, R3, 0x1, P0 ;  /* 0x0000000704077c11 */ /* 0x000fe400080f0c03 */
[----:B------:R-:W-:-:S03]  /*18760*/  ISETP.GE.AND P0, PT, R0, UR4, PT ;  /* 0x0000000400007c0c */ /* 0x000fc6000bf06270 */
[----:B------:R2:W-:Y:S10]  /*18770*/  @!P1 STG.E.128 desc[UR36][R6.64], R24 ;  /* 0x0000001806009986 */ /* 0x0005f4000c101d24 */
[----:B------:R-:W-:Y:S05]  /*18780*/  @P0 BRA `(.L_x_649) ;  /* 0x0000000800840947 */ /* 0x000fea0003800000 */
[----:B------:R3:W-:Y:S01]  /*18790*/  STG.E.128 desc[UR36][R6.64+0x80], R40 ;  /* 0x0000802806007986 */ /* 0x0007e2000c101d24 */
[----:B------:R-:W-:Y:S05]  /*187a0*/  BRA `(.L_x_649) ;  /* 0x00000008007c7947 */ /* 0x000fea0003800000 */
.L_x_641:
[----:B------:R-:W-:Y:S01]  /*187b0*/  ULDC.64 UR4, c[0x0][0xbd8] ;  /* 0x0002f60000047ab9 */ /* 0x000fe20000000a00 */
[----:B------:R-:W-:Y:S01]  /*187c0*/  IMAD.MOV.U32 R9, RZ, RZ, RZ ;  /* 0x000000ffff097224 */ /* 0x000fe200078e00ff */
[----:B------:R-:W-:Y:S02]  /*187d0*/  ISETP.NE.U32.AND P0, PT, RZ, UR4, PT ;  /* 0x00000004ff007c0c */ /* 0x000fe4000bf05070 */
[----:B------:R-:W-:Y:S02]  /*187e0*/  IADD3 R4, P1, R199, UR4, RZ ;  /* 0x00000004c7047c10 */ /* 0x000fe4000ff3e0ff */
[----:B------:R-:W-:Y:S02]  /*187f0*/  ISETP.NE.AND.EX P0, PT, RZ, UR5, PT, P0 ;  /* 0x00000005ff007c0c */ /* 0x000fe4000bf05300 */
[----:B------:R-:W-:Y:S01]  /*18800*/  IADD3.X R5, R200, UR5, RZ, P1, !PT ;  /* 0x00000005c8057c10 */ /* 0x000fe20008ffe4ff */
[----:B------:R-:W-:Y:S02]  /*18810*/  ULDC.64 UR4, c[0x0][0xbe0] ;  /* 0x0002f80000047ab9 */ /* 0x000fe40000000a00 */
[----:B------:R-:W-:-:S04]  /*18820*/  ISETP.NE.U32.AND P1, PT, RZ, UR4, PT ;  /* 0x00000004ff007c0c */ /* 0x000fc8000bf25070 */
[----:B------:R-:W-:-:S04]  /*18830*/  ISETP.NE.AND.EX P1, PT, RZ, UR5, PT, P1 ;  /* 0x00000005ff007c0c */ /* 0x000fc8000bf25310 */
[----:B------:R2:W5:Y:S09]  /*18840*/  @P0 LDG.E R9, desc[UR36][R4.64] ;  /* 0x0000002404090981 */ /* 0x000572000c1e1900 */
[----:B------:R-:W-:Y:S01]  /*18850*/  @P1 IADD3 R6, P2, R199, UR4, RZ ;  /* 0x00000004c7061c10 */ /* 0x000fe2000ff5e0ff */
[----:B------:R-:W-:-:S02]  /*18860*/  ULDC UR4, c[0x0][0xa88] ;  /* 0x0002a20000047ab9 */ /* 0x000fc40000000800 */
[----:B------:R-:W-:Y:S01]  /*18870*/  IMAD.U32 R3, RZ, RZ, UR4 ;  /* 0x00000004ff037e24 */ /* 0x000fe2000f8e00ff */
[----:B------:R-:W-:-:S05]  /*18880*/  @P1 IADD3.X R7, R200, UR5, RZ, P2, !PT ;  /* 0x00000005c8071c10 */ /* 0x000fca00097fe4ff */
[----:B------:R2:W5:Y:S01]  /*18890*/  @P1 LDG.E R3, desc[UR36][R6.64] ;  /* 0x0000002406031981 */ /* 0x000562000c1e1900 */
[----:B------:R-:W-:Y:S01]  /*188a0*/  ISETP.GE.AND P2, PT, R223, 0x80, PT ;  /* 0x00000080df00780c */ /* 0x000fe20003f46270 */
[----:B------:R-:W-:-:S12]  /*188b0*/  @P1 BRA `(.L_x_650) ;  /* 0x0000000000101947 */ /* 0x000fd80003800000 */
[----:B------:R-:W-:Y:S05]  /*188c0*/  @!P0 BRA `(.L_x_650) ;  /* 0x00000000000c8947 */ /* 0x000fea0003800000 */
[----:B------:R-:W3:Y:S04]  /*188d0*/  LDG.E R0, desc[UR36][R4.64] ;  /* 0x0000002404007981 */ /* 0x000ee8000c1e1900 */
[----:B-----5:R-:W3:Y:S02]  /*188e0*/  LDG.E R3, desc[UR36][R4.64+0x4] ;  /* 0x0000042404037981 */ /* 0x020ee4000c1e1900 */
[----:B---3--:R-:W-:-:S07]  /*188f0*/  IMAD.IADD R3, R3, 0x1, -R0 ;  /* 0x0000000103037824 */ /* 0x008fce00078e0a00 */
.L_x_650:
[----:B------:R-:W-:Y:S01]  /*18900*/  BSSY B1, `(.L_x_651) ;  /* 0x000001d000017945 */ /* 0x000fe20003800000 */
[----:B------:R-:W-:Y:S02]  /*18910*/  SHF.R.S32.HI R10, RZ, 0x1f, R198 ;  /* 0x0000001fff0a7819 */ /* 0x000fe400000114c6 */
[----:B------:R-:W-:Y:S02]  /*18920*/  SHF.R.S32.HI R12, RZ, 0x1f, R195 ;  /* 0x0000001fff0c7819 */ /* 0x000fe400000114c3 */
[----:B------:R-:W-:Y:S02]  /*18930*/  SEL R201, R201, RZ, !P0 ;  /* 0x000000ffc9c97207 */ /* 0x000fe40004000000 */
[----:B------:R-:W-:Y:S02]  /*18940*/  SEL R205, R205, RZ, !P0 ;  /* 0x000000ffcdcd7207 */ /* 0x000fe40004000000 */
[----:B-----5:R-:W-:Y:S01]  /*18950*/  SHF.R.S32.HI R8, RZ, 0x1f, R9 ;  /* 0x0000001fff087819 */ /* 0x020fe20000011409 */
[----:B------:R-:W-:Y:S06]  /*18960*/  @P2 BRA `(.L_x_652) ;  /* 0x0000000000582947 */ /* 0x000fec0003800000 */
[----:B--2---:R-:W2:Y:S02]  /*18970*/  S2R R5, SR_TID.X ;  /* 0x0000000000057919 */ /* 0x004ea40000002100 */
[----:B--2---:R-:W-:-:S04]  /*18980*/  IMAD R0, R204, 0x80, R5 ;  /* 0x00000080cc007824 */ /* 0x004fc800078e0205 */
[----:B------:R-:W-:-:S05]  /*18990*/  VIADD R0, R0, 0xffffff80 ;  /* 0xffffff8000007836 */ /* 0x000fca0000000000 */
[----:B------:R-:W-:-:S13]  /*189a0*/  ISETP.GE.AND P0, PT, R0, R3, PT ;  /* 0x000000030000720c */ /* 0x000fda0003f06270 */
[----:B------:R-:W-:Y:S05]  /*189b0*/  @P0 BRA `(.L_x_652) ;  /* 0x0000000000440947 */ /* 0x000fea0003800000 */
[----:B------:R-:W-:Y:S01]  /*189c0*/  IADD3 R4, P0, R0, R9, RZ ;  /* 0x0000000900047210 */ /* 0x000fe20007f1e0ff */
[----:B------:R-:W-:Y:S02]  /*189d0*/  ULDC.64 UR4, c[0x0][0xb70] ;  /* 0x0002dc0000047ab9 */ /* 0x000fe40000000a00 */
[----:B------:R-:W-:Y:S01]  /*189e0*/  IMAD R7, R10, UR4, RZ ;  /* 0x000000040a077c24 */ /* 0x000fe2000f8e02ff */
[----:B------:R-:W-:-:S03]  /*189f0*/  LEA.HI.X.SX32 R5, R0, R8, 0x1, P0 ;  /* 0x0000000800057211 */ /* 0x000fc600000f0eff */
[C---:B------:R-:W-:Y:S02]  /*18a00*/  IMAD R7, R198.reuse, UR5, R7 ;  /* 0x00000005c6077c24 */ /* 0x040fe4000f8e0207 */
[----:B------:R-:W-:Y:S01]  /*18a10*/  IMAD.WIDE.U32 R4, R198, UR4, R4 ;  /* 0x00000004c6047c25 */ /* 0x000fe2000f8e0004 */
[----:B------:R-:W-:-:S03]  /*18a20*/  ULDC.64 UR4, c[0x0][0xb78] ;  /* 0x0002de0000047ab9 */ /* 0x000fc60000000a00 */
[----:B------:R-:W-:Y:S02]  /*18a30*/  IMAD R0, R205, UR4, RZ ;  /* 0x00000004cd007c24 */ /* 0x000fe4000f8e02ff */
[----:B------:R-:W-:Y:S02]  /*18a40*/  IMAD.IADD R5, R5, 0x1, R7 ;  /* 0x0000000105057824 */ /* 0x000fe400078e0207 */
[C---:B------:R-:W-:Y:S02]  /*18a50*/  IMAD R7, R201.reuse, UR5, R0 ;  /* 0x00000005c9077c24 */ /* 0x040fe4000f8e0200 */
[----:B------:R-:W-:Y:S01]  /*18a60*/  IMAD.WIDE.U32 R4, R201, UR4, R4 ;  /* 0x00000004c9047c25 */ /* 0x000fe2000f8e0004 */
[----:B------:R-:W-:-:S03]  /*18a70*/  ULDC.64 UR4, c[0x0][0xb40] ;  /* 0x0002d00000047ab9 */ /* 0x000fc60000000a00 */
[----:B------:R-:W-:Y:S01]  /*18a80*/  IMAD.IADD R5, R5, 0x1, R7 ;  /* 0x0000000105057824 */ /* 0x000fe200078e0207 */
[----:B------:R-:W-:-:S04]  /*18a90*/  LEA R6, P0, R4, UR4, 0x2 ;  /* 0x0000000404067c11 */ /* 0x000fc8000f8010ff */
[----:B------:R-:W-:Y:S01]  /*18aa0*/  LEA.HI.X R7, R4, UR5, R5, 0x2, P0 ;  /* 0x0000000504077c11 */ /* 0x000fe200080f1405 */
[----:B------:R-:W-:-:S05]  /*18ab0*/  IMAD.MOV.U32 R5, RZ, RZ, -0x800000 ;  /* 0xff800000ff057424 */ /* 0x000fca00078e00ff */
[----:B------:R3:W-:Y:S03]  /*18ac0*/  STG.E desc[UR36][R6.64], R5 ;  /* 0x0000000506007986 */ /* 0x0007e6000c101924 */
.L_x_652:
[----:B------:R-:W-:Y:S05]  /*18ad0*/  BSYNC B1 ;  /* 0x0000000000017941 */ /* 0x000fea0003800000 */
.L_x_651:
[----:B------:R-:W-:Y:S01]  /*18ae0*/  ULDC.64 UR4, c[0x0][0xaa0] ;  /* 0x0002a80000047ab9 */ /* 0x000fe20000000a00 */
[----:B--2---:R-:W-:Y:S01]  /*18af0*/  IMAD.MOV.U32 R4, RZ, RZ, R195 ;  /* 0x000000ffff047224 */ /* 0x004fe200078e00c3 */
[----:B------:R-:W-:Y:S01]  /*18b00*/  BSSY B1, `(.L_x_653) ;  /* 0x000002c000017945 */ /* 0x000fe20003800000 */
[----:B---3--:R-:W-:Y:S02]  /*18b10*/  IMAD.MOV.U32 R5, RZ, RZ, R12 ;  /* 0x000000ffff057224 */ /* 0x008fe400078e000c */
[----:B------:R-:W-:Y:S02]  /*18b20*/  IMAD R0, R8, UR4, RZ ;  /* 0x0000000408007c24 */ /* 0x000fe4000f8e02ff */
[----:B------:R-:W-:-:S04]  /*18b30*/  IMAD.WIDE.U32 R4, R9, UR4, R4 ;  /* 0x0000000409047c25 */ /* 0x000fc8000f8e0004 */
[----:B------:R-:W-:Y:S01]  /*18b40*/  IMAD R9, R9, UR5, R0 ;  /* 0x0000000509097c24 */ /* 0x000fe2000f8e0200 */
[----:B------:R-:W-:Y:S01]  /*18b50*/  ULDC.64 UR4, c[0x0][0xae0] ;  /* 0x0002b80000047ab9 */ /* 0x000fe20000000a00 */
[----:B------:R-:W-:Y:S02]  /*18b60*/  VIADD R0, R196, 0x20 ;  /* 0x00000020c4007836 */ /* 0x000fe40000000000 */
[----:B------:R-:W-:Y:S01]  /*18b70*/  IMAD R3, R204, -0x80, R3 ;  /* 0xffffff80cc037824 */ /* 0x000fe200078e0203 */
[----:B------:R-:W-:Y:S01]  /*18b80*/  IADD3 R5, R5, R9, RZ ;  /* 0x0000000905057210 */ /* 0x000fe20007ffe0ff */
[----:B------:R-:W-:Y:S01]  /*18b90*/  IMAD R7, R10, UR4, RZ ;  /* 0x000000040a077c24 */ /* 0x000fe2000f8e02ff */
[----:B------:R-:W-:Y:S01]  /*18ba0*/  SHF.R.S32.HI R9, RZ, 0x1f, R196 ;  /* 0x0000001fff097819 */ /* 0x000fe200000114c4 */
[----:B------:R-:W-:Y:S01]  /*18bb0*/  VIADD R6, R196, 0x40 ;  /* 0x00000040c4067836 */ /* 0x000fe20000000000 */
[-C--:B------:R-:W-:Y:S01]  /*18bc0*/  ISETP.GE.AND P3, PT, R0, R3.reuse, PT ;  /* 0x000000030000720c */ /* 0x080fe20003f66270 */
[C---:B------:R-:W-:Y:S01]  /*18bd0*/  VIADD R0, R196.reuse, 0x60 ;  /* 0x00000060c4007836 */ /* 0x040fe20000000000 */
[-C--:B------:R-:W-:Y:S01]  /*18be0*/  ISETP.GE.AND P2, PT, R196, R3.reuse, PT ;  /* 0x00000003c400720c */ /* 0x080fe20003f46270 */
[----:B------:R-:W-:Y:S01]  /*18bf0*/  IMAD R7, R198, UR5, R7 ;  /* 0x00000005c6077c24 */ /* 0x000fe2000f8e0207 */
[-C--:B------:R-:W-:Y:S01]  /*18c00*/  ISETP.GE.AND P1, PT, R6, R3.reuse, PT ;  /* 0x000000030600720c */ /* 0x080fe20003f26270 */
[----:B------:R-:W-:Y:S01]  /*18c10*/  IMAD.WIDE.U32 R4, R198, UR4, R4 ;  /* 0x00000004c6047c25 */ /* 0x000fe2000f8e0004 */
[----:B------:R-:W-:Y:S01]  /*18c20*/  ULDC.64 UR4, c[0x0][0xae8] ;  /* 0x0002ba0000047ab9 */ /* 0x000fe20000000a00 */
[----:B------:R-:W-:-:S02]  /*18c30*/  ISETP.GE.AND P0, PT, R0, R3, PT ;  /* 0x000000030000720c */ /* 0x000fc40003f06270 */
[----:B------:R-:W-:Y:S02]  /*18c40*/  IMAD.IADD R5, R5, 0x1, R7 ;  /* 0x0000000105057824 */ /* 0x000fe400078e0207 */
[----:B------:R-:W-:Y:S02]  /*18c50*/  IMAD R0, R205, UR4, RZ ;  /* 0x00000004cd007c24 */ /* 0x000fe4000f8e02ff */
[----:B------:R-:W-:-:S04]  /*18c60*/  IMAD.WIDE.U32 R6, R201, UR4, R4 ;  /* 0x00000004c9067c25 */ /* 0x000fc8000f8e0004 */
[----:B------:R-:W-:Y:S02]  /*18c70*/  IMAD R3, R201, UR5, R0 ;  /* 0x00000005c9037c24 */ /* 0x000fe4000f8e0200 */
[----:B------:R-:W-:Y:S02]  /*18c80*/  IMAD.MOV.U32 R8, RZ, RZ, R196 ;  /* 0x000000ffff087224 */ /* 0x000fe400078e00c4 */
[----:B------:R-:W-:Y:S02]  /*18c90*/  IMAD.IADD R11, R7, 0x1, R3 ;  /* 0x00000001070b7824 */ /* 0x000fe400078e0203 */
[----:B------:R-:W-:Y:S01]  /*18ca0*/  IMAD.WIDE R8, R204, 0x80, R8 ;  /* 0x00000080cc087825 */ /* 0x000fe200078e0208 */
[----:B------:R-:W-:Y:S06]  /*18cb0*/  @P2 BRA `(.L_x_654) ;  /* 0x0000000000402947 */ /* 0x000fec0003800000 */
        /* <DEDUP_REMOVED lines=14> */
[----:B------:R2:W-:Y:S04]  /*18da0*/  @!P4 STG.E.128 desc[UR36][R12.64], RZ ;  /* 0x000000ff0c00c986 */ /* 0x0005e8000c101d24 */
[----:B------:R2:W-:Y:S02]  /*18db0*/  @!P5 STG.E.128 desc[UR36][R12.64+0x80], RZ ;  /* 0x000080ff0c00d986 */ /* 0x0005e4000c101d24 */
.L_x_654:
[----:B------:R-:W-:Y:S05]  /*18dc0*/  BSYNC B1 ;  /* 0x0000000000017941 */ /* 0x000fea0003800000 */
.L_x_653:
[----:B------:R-:W-:Y:S04]  /*18dd0*/  BSSY B1, `(.L_x_655) ;  /* 0x0000014000017945 */ /* 0x000fe80003800000 */
[----:B------:R-:W-:Y:S05]  /*18de0*/  @P3 BRA `(.L_x_656) ;  /* 0x0000000000483947 */ /* 0x000fea0003800000 */
[----:B------:R-:W-:Y:S01]  /*18df0*/  IADD3 R3, P2, R8, 0x20, RZ ;  /* 0x0000002008037810 */ /* 0x000fe20007f5e0ff */
[----:B------:R-:W-:Y:S01]  /*18e00*/  ULDC.64 UR4, c[0x0][0xad8] ;  /* 0x0002b60000047ab9 */ /* 0x000fe20000000a00 */
[----:B------:R-:W-:Y:S01]  /*18e10*/  IMAD.MOV.U32 R4, RZ, RZ, R6 ;  /* 0x000000ffff047224 */ /* 0x000fe200078e0006 */
[----:B------:R-:W-:Y:S01]  /*18e20*/  ULDC.64 UR6, c[0x0][0xa80] ;  /* 0x0002a00000067ab9 */ /* 0x000fe20000000a00 */
[----:B------:R-:W-:Y:S02]  /*18e30*/  IMAD.MOV.U32 R5, RZ, RZ, R11 ;  /* 0x000000ffff057224 */ /* 0x000fe400078e000b */
[----:B------:R-:W-:Y:S02]  /*18e40*/  IMAD.X R0, RZ, RZ, R9, P2 ;  /* 0x000000ffff007224 */ /* 0x000fe400010e0609 */
[----:B------:R-:W-:Y:S02]  /*18e50*/  VIADD R10, R195, 0x40 ;  /* 0x00000040c30a7836 */ /* 0x000fe40000000000 */
[----:B------:R-:W-:-:S02]  /*18e60*/  IMAD R0, R0, UR4, RZ ;  /* 0x0000000400007c24 */ /* 0x000fc4000f8e02ff */
[----:B------:R-:W-:Y:S01]  /*18e70*/  IMAD.WIDE.U32 R4, R3, UR4, R4 ;  /* 0x0000000403047c25 */ /* 0x000fe2000f8e0004 */
[----:B------:R-:W-:Y:S02]  /*18e80*/  ULDC UR4, c[0x0][0xa8c] ;  /* 0x0002a30000047ab9 */ /* 0x000fe40000000800 */
[----:B------:R-:W-:Y:S01]  /*18e90*/  ISETP.GE.AND P3, PT, R195, UR4, PT ;  /* 0x00000004c3007c0c */ /* 0x000fe2000bf66270 */
[----:B------:R-:W-:Y:S01]  /*18ea0*/  IMAD R3, R3, UR5, R0 ;  /* 0x0000000503037c24 */ /* 0x000fe2000f8e0200 */
[----:B------:R-:W-:Y:S02]  /*18eb0*/  ISETP.GE.AND P4, PT, R10, UR4, PT ;  /* 0x000000040a007c0c */ /* 0x000fe4000bf86270 */
[----:B--2---:R-:W-:Y:S01]  /*18ec0*/  LEA R12, P2, R4, UR6, 0x1 ;  /* 0x00000006040c7c11 */ /* 0x004fe2000f8408ff */
[----:B------:R-:W-:-:S05]  /*18ed0*/  IMAD.IADD R3, R5, 0x1, R3 ;  /* 0x0000000105037824 */ /* 0x000fca00078e0203 */
[----:B------:R-:W-:-:S05]  /*18ee0*/  LEA.HI.X R13, R4, UR7, R3, 0x1, P2 ;  /* 0x00000007040d7c11 */ /* 0x000fca00090f0c03 */
[----:B------:R3:W-:Y:S04]  /*18ef0*/  @!P3 STG.E.128 desc[UR36][R12.64], RZ ;  /* 0x000000ff0c00b986 */ /* 0x0007e8000c101d24 */
[----:B------:R3:W-:Y:S02]  /*18f00*/  @!P4 STG.E.128 desc[UR36][R12.64+0x80], RZ ;  /* 0x000080ff0c00c986 */ /* 0x0007e4000c101d24 */
.L_x_656:
[----:B------:R-:W-:Y:S05]  /*18f10*/  BSYNC B1 ;  /* 0x0000000000017941 */ /* 0x000fea0003800000 */
.L_x_655:
        /* <DEDUP_REMOVED lines=15> */
[----:B--23--:R-:W-:Y:S01]  /*19010*/  LEA R12, P1, R4, UR6, 0x1 ;  /* 0x00000006040c7c11 */ /* 0x00cfe2000f8208ff */
[----:B------:R-:W-:-:S05]  /*19020*/  IMAD.IADD R3, R5, 0x1, R3 ;  /* 0x0000000105037824 */ /* 0x000fca00078e0203 */
[----:B------:R-:W-:-:S05]  /*19030*/  LEA.HI.X R13, R4, UR7, R3, 0x1, P1 ;  /* 0x00000007040d7c11 */ /* 0x000fca00088f0c03 */
[----:B------:R4:W-:Y:S04]  /*19040*/  @!P2 STG.E.128 desc[UR36][R12.64], RZ ;  /* 0x000000ff0c00a986 */ /* 0x0009e8000c101d24 */
[----:B------:R4:W-:Y:S02]  /*19050*/  @!P3 STG.E.128 desc[UR36][R12.64+0x80], RZ ;  /* 0x000080ff0c00b986 */ /* 0x0009e4000c101d24 */
.L_x_658:
[----:B------:R-:W-:Y:S05]  /*19060*/  BSYNC B1 ;  /* 0x0000000000017941 */ /* 0x000fea0003800000 */
.L_x_657:
[----:B------:R-:W-:Y:S05]  /*19070*/  @P0 BRA `(.L_x_649) ;  /* 0x0000000000480947 */ /* 0x000fea0003800000 */
[----:B------:R-:W-:Y:S01]  /*19080*/  IADD3 R3, P0, R8, 0x60, RZ ;  /* 0x0000006008037810 */ /* 0x000fe20007f1e0ff */
[----:B------:R-:W-:Y:S01]  /*19090*/  ULDC.64 UR4, c[0x0][0xad8] ;  /* 0x0002b60000047ab9 */ /* 0x000fe20000000a00 */
[----:B------:R-:W-:Y:S01]  /*190a0*/  MOV R4, R6 ;  /* 0x0000000600047202 */ /* 0x000fe20000000f00 */
        /* <DEDUP_REMOVED lines=15> */
.L_x_649:
[----:B------:R-:W-:Y:S05]  /*191a0*/  BSYNC B0 ;  /* 0x0000000000007941 */ /* 0x000fea0003800000 */
.L_x_640:
[----:B------:R-:W-:Y:S02]  /*191b0*/  ULDC UR4, c[0x0][0xc14] ;  /* 0x0003050000047ab9 */ /* 0x000fe40000000800 */
[----:B-1----:R-:W-:-:S13]  /*191c0*/  ISETP.GE.AND P0, PT, R151, UR4, PT ;  /* 0x0000000497007c0c */ /* 0x002fda000bf06270 */
[----:B------:R-:W-:Y:S05]  /*191d0*/  @!P0 BRA `(.L_x_659) ;  /* 0xfffffe7c00e88947 */ /* 0x000fea000383ffff */
[----:B------:R-:W-:Y:S05]  /*191e0*/  BRA `(.L_x_448) ;  /* 0x0000005c007c7947 */ /* 0x000fea0003800000 */
.L_x_446:
[----:B------:R-:W-:-:S08]  /*191f0*/  NOP ;  /* 0x0000000000007918 */ /* 0x000fd00000000000 */
[----:B0-----:R-:W0:-:S00]  /*19200*/  USETMAXREG.DEALLOC.CTAPOOL 0x18 ;  /* 0x00000018000079c8 */ /* 0x001e0000080e0500 */
[----:B0-----:R-:W-:-:S06]  /*19210*/  LOP3.LUT R0, R0, 0x3, RZ, 0xc0, !PT ;  /* 0x0000000300007812 */ /* 0x001fcc00078ec0ff */
[----:B------:R-:W0:Y:S02]  /*19220*/  SHFL.IDX PT, R0, R0, RZ, 0x1f ;  /* 0x00001fff00007589 */ /* 0x000e2400000e0000 */
[----:B0-----:R-:W-:-:S13]  /*19230*/  ISETP.NE.AND P0, PT, R0, RZ, PT ;  /* 0x000000ff0000720c */ /* 0x001fda0003f05270 */
[----:B------:R-:W-:Y:S05]  /*19240*/  @P0 BRA `(.L_x_448) ;  /* 0x0000005c00640947 */ /* 0x000fea0003800000 */
[----:B------:R-:W2:Y:S01]  /*19250*/  LDL.LU R7, [R1+0x18] ;  /* 0x0000180001077983 */ /* 0x000ea20000300800 */
[----:B------:R-:W-:Y:S01]  /*19260*/  LOP3.LUT R8, R3, 0x1f, RZ, 0xc0, !PT ;  /* 0x0000001f03087812 */ /* 0x000fe200078ec0ff */
[----:B------:R-:W-:Y:S01]  /*19270*/  ULDC UR5, c[0x0][0xc14] ;  /* 0x0003050000057ab9 */ /* 0x000fe20000000800 */
[----:B------:R-:W-:Y:S01]  /*19280*/  IMAD.MOV.U32 R0, RZ, RZ, RZ ;  /* 0x000000ffff007224 */ /* 0x000fe200078e00ff */
[----:B------:R-:W0:Y:S01]  /*19290*/  S2UR UR6, SR_CTAID.X ;  /* 0x00000000000679c3 */ /* 0x000e220000002500 */
[----:B------:R-:W-:Y:S01]  /*192a0*/  ISETP.NE.AND P0, PT, R8, 0x1f, PT ;  /* 0x0000001f0800780c */ /* 0x000fe20003f05270 */
[----:B------:R-:W-:Y:S01]  /*192b0*/  ULDC UR4, c[0x0][0xc10] ;  /* 0x0003040000047ab9 */ /* 0x000fe20000000800 */
[----:B--2---:R-:W-:-:S11]  /*192c0*/  LOP3.LUT R7, R7, 0xffffff7f, RZ, 0xc0, !PT ;  /* 0xffffff7f07077812 */ /* 0x004fd600078ec0ff */
[----:B------:R-:W-:Y:S02]  /*192d0*/  @P0 LOP3.LUT R7, R7, 0x80, RZ, 0xfc, !PT ;  /* 0x0000008007070812 */ /* 0x000fe400078efcff */
[----:B------:R-:W-:-:S13]  /*192e0*/  ISETP.GE.OR P0, PT, R8, UR5, !P0 ;  /* 0x0000000508007c0c */ /* 0x000fda000c706670 */
[----:B------:R-:W1:Y:S02]  /*192f0*/  @!P0 LDC.64 R2, c[0x0][0xc58] ;  /* 0x00031600ff028b82 */ /* 0x000e640000000a00 */
[----:B-1----:R-:W-:-:S05]  /*19300*/  @!P0 IMAD.WIDE.U32 R2, R8, 0x4, R2 ;  /* 0x0000000408028825 */ /* 0x002fca00078e0002 */
[----:B------:R-:W2:Y:S01]  /*19310*/  @!P0 LDG.E R0, desc[UR36][R2.64] ;  /* 0x0000002402008981 */ /* 0x000ea2000c1e1900 */
[C---:B------:R-:W-:Y:S01]  /*19320*/  ISETP.NE.AND P1, PT, R8.reuse, RZ, PT ;  /* 0x000000ff0800720c */ /* 0x040fe20003f25270 */
[----:B------:R-:W-:Y:S01]  /*19330*/  IMAD.MOV.U32 R16, RZ, RZ, RZ ;  /* 0x000000ffff107224 */ /* 0x000fe200078e00ff */
[----:B------:R-:W-:Y:S01]  /*19340*/  ISETP.GE.U32.AND P0, PT, R8, 0x2, PT ;  /* 0x000000020800780c */ /* 0x000fe20003f06070 */
[----:B------:R-:W-:Y:S01]  /*19350*/  IMAD.MOV.U32 R19, RZ, RZ, RZ ;  /* 0x000000ffff137224 */ /* 0x000fe200078e00ff */
[----:B------:R-:W-:-:S09]  /*19360*/  LOP3.LUT R7, R7, 0xfffffffe, RZ, 0xc0, !PT ;  /* 0xfffffffe07077812 */ /* 0x000fd200078ec0ff */
[----:B------:R-:W-:-:S04]  /*19370*/  @P1 LOP3.LUT R7, R7, 0x1, RZ, 0xfc, !PT ;  /* 0x0000000107071812 */ /* 0x000fc800078efcff */
[----:B------:R-:W-:-:S04]  /*19380*/  LOP3.LUT R7, R7, 0xffffffdf, RZ, 0xc0, !PT ;  /* 0xffffffdf07077812 */ /* 0x000fc800078ec0ff */
[----:B------:R-:W-:-:S04]  /*19390*/  @P0 LOP3.LUT R7, R7, 0x20, RZ, 0xfc, !PT ;  /* 0x0000002007070812 */ /* 0x000fc800078efcff */
[----:B------:R-:W-:Y:S01]  /*193a0*/  LOP3.LUT R7, R7, 0xffffffef, RZ, 0xc0, !PT ;  /* 0xffffffef07077812 */ /* 0x000fe200078ec0ff */
[----:B--2---:R-:W1:Y:S02]  /*193b0*/  SHFL.UP PT, R4, R0, 0x1, RZ ;  /* 0x0420000000047989 */ /* 0x004e6400000e00ff */
[----:B-1----:R-:W-:-:S05]  /*193c0*/  SEL R5, R4, RZ, P1 ;  /* 0x000000ff04057207 */ /* 0x002fca0000800000 */
[----:B------:R-:W-:-:S05]  /*193d0*/  IMAD.IADD R5, R0, 0x1, R5 ;  /* 0x0000000100057824 */ /* 0x000fca00078e0205 */
        /* <DEDUP_REMOVED lines=17> */
[----:B------:R-:W-:-:S05]  /*194f0*/  @P0 LOP3.LUT R7, R7, 0x4, RZ, 0xfc, !PT ;  /* 0x0000000407070812 */ /* 0x000fca00078efcff */
[----:B------:R-:W-:Y:S01]  /*19500*/  STL [R1+0x18], R7 ;  /* 0x0000180701007387 */ /* 0x000fe20000100800 */
[----:B-1----:R-:W-:-:S05]  /*19510*/  SEL R2, R2, RZ, P0 ;  /* 0x000000ff02027207 */ /* 0x002fca0000000000 */
[----:B------:R-:W-:-:S05]  /*19520*/  IMAD.IADD R2, R5, 0x1, R2 ;  /* 0x0000000105027824 */ /* 0x000fca00078e0202 */
[----:B------:R-:W1:Y:S02]  /*19530*/  SHFL.IDX PT, R4, R2, 0x1f, 0x1f ;  /* 0x03e01f0002047f89 */ /* 0x000e6400000e0000 */
[----:B-1----:R-:W-:-:S04]  /*19540*/  IMAD R4, R4, UR4, RZ ;  /* 0x0000000404047c24 */ /* 0x002fc8000f8e02ff */
[----:B------:R-:W-:Y:S01]  /*19550*/  IMAD.MOV.U32 R7, RZ, RZ, R4 ;  /* 0x000000ffff077224 */ /* 0x000fe200078e0004 */
[----:B0-----:R-:W-:-:S13]  /*19560*/  ISETP.GT.AND P0, PT, R4, UR6, PT ;  /* 0x0000000604007c0c */ /* 0x001fda000bf04270 */
[----:B------:R-:W-:Y:S05]  /*19570*/  @P0 BRA `(.L_x_660) ;  /* 0x0000000000c40947 */ /* 0x000fea0003800000 */
[----:B------:R-:W-:Y:S01]  /*19580*/  IMAD.MOV.U32 R4, RZ, RZ, R7 ;  /* 0x000000ffff047224 */ /* 0x000fe200078e0007 */
[----:B------:R-:W-:Y:S01]  /*19590*/  ULDC UR5, c[0x0][0xc14] ;  /* 0x0003050000057ab9 */ /* 0x000fe20000000800 */
[----:B------:R-:W-:Y:S01]  /*195a0*/  IMAD.MOV.U32 R19, RZ, RZ, RZ ;  /* 0x000000ffff137224 */ /* 0x000fe200078e00ff */
[----:B------:R-:W-:Y:S01]  /*195b0*/  ULDC UR7, c[0x0][0xc14] ;  /* 0x0003050000077ab9 */ /* 0x000fe20000000800 */
[----:B------:R-:W-:-:S05]  /*195c0*/  ULDC UR4, c[0x0][0xc10] ;  /* 0x0003040000047ab9 */ /* 0x000fca0000000800 */
.L_x_664:
[----:B------:R-:W-:Y:S02]  /*195d0*/  VIADD R0, R19, 0x1f ;  /* 0x0000001f13007836 */ /* 0x000fe40000000000 */
[----:B------:R-:W-:-:S03]  /*195e0*/  IMAD.U32 R19, RZ, RZ, UR7 ;  /* 0x00000007ff137e24 */ /* 0x000fc6000f8e00ff */
[----:B------:R-:W-:-:S13]  /*195f0*/  ISETP.GE.AND P0, PT, R0, UR5, PT ;  /* 0x0000000500007c0c */ /* 0x000fda000bf06270 */
[----:B------:R-:W-:Y:S05]  /*19600*/  @P0 BRA `(.L_x_661) ;  /* 0x0000000400440947 */ /* 0x000fea0003800000 */
[----:B------:R-:W0:Y:S01]  /*19610*/  S2R R7, SR_TID.X ;  /* 0x0000000000077919 */ /* 0x000e220000002100 */
[----:B------:R-:W-:Y:S01]  /*19620*/  IMAD.MOV.U32 R19, RZ, RZ, R0 ;  /* 0x000000ffff137224 */ /* 0x000fe200078e0000 */
[----:B------:R-:W-:Y:S01]  /*19630*/  BSSY B0, `(.L_x_662) ;  /* 0x000000a000007945 */ /* 0x000fe20003800000 */
[----:B------:R-:W-:Y:S01]  /*19640*/  IMAD.MOV.U32 R0, RZ, RZ, RZ ;  /* 0x000000ffff007224 */ /* 0x000fe200078e00ff */
[----:B0-----:R-:W-:-:S04]  /*19650*/  LOP3.LUT R7, R7, 0x1f, RZ, 0xc0, !PT ;  /* 0x0000001f07077812 */ /* 0x001fc800078ec0ff */
[C---:B------:R-:W-:Y:S01]  /*19660*/  ISETP.NE.AND P1, PT, R7.reuse, 0x1f, PT ;  /* 0x0000001f0700780c */ /* 0x040fe20003f25270 */
[----:B------:R-:W-:-:S05]  /*19670*/  IMAD.IADD R5, R7, 0x1, R19 ;  /* 0x0000000107057824 */ /* 0x000fca00078e0213 */
[----:B------:R-:W-:-:S13]  /*19680*/  ISETP.GE.OR P0, PT, R5, UR5, !P1 ;  /* 0x0000000505007c0c */ /* 0x000fda000cf06670 */
[----:B------:R-:W-:Y:S05]  /*19690*/  @P0 BRA `(.L_x_663) ;  /* 0x00000000000c0947 */ /* 0x000fea0003800000 */
[----:B------:R-:W0:Y:S02]  /*196a0*/  LDC.64 R2, c[0x0][0xc58] ;  /* 0x00031600ff027b82 */ /* 0x000e240000000a00 */
[----:B0-----:R-:W-:-:S05]  /*196b0*/  IMAD.WIDE R2, R5, 0x4, R2 ;  /* 0x0000000405027825 */ /* 0x001fca00078e0202 */
[----:B------:R0:W5:Y:S02]  /*196c0*/  LDG.E R0, desc[UR36][R2.64] ;  /* 0x0000002402007981 */ /* 0x000164000c1e1900 */
.L_x_663:
[----:B------:R-:W-:Y:S05]  /*196d0*/  BSYNC B0 ;  /* 0x0000000000007941 */ /* 0x000fea0003800000 */
.L_x_662:
[----:B0----5:R-:W0:Y:S01]  /*196e0*/  SHFL.UP PT, R2, R0, 0x1, RZ ;  /* 0x0420000000027989 */ /* 0x021e2200000e00ff */
[C---:B------:R-:W-:Y:S02]  /*196f0*/  ISETP.NE.AND P0, PT, R7.reuse, RZ, PT ;  /* 0x000000ff0700720c */ /* 0x040fe40003f05270 */
[C---:B------:R-:W-:Y:S02]  /*19700*/  ISETP.GE.U32.AND P1, PT, R7.reuse, 0x2, PT ;  /* 0x000000020700780c */ /* 0x040fe40003f26070 */
        /* <DEDUP_REMOVED lines=9> */
[----:B------:R-:W-:Y:S02]  /*197a0*/  ISETP.GE.U32.AND P0, PT, R7, 0x10, PT ;  /* 0x000000100700780c */ /* 0x000fe40003f06070 */
[----:B------:R-:W-:-:S05]  /*197b0*/  IADD3 R5, R2, R5, RZ ;  /* 0x0000000502057210 */ /* 0x000fca0007ffe0ff */
        /* <DEDUP_REMOVED lines=11> */
[----:B------:R-:W-:Y:S02]  /*19870*/  IMAD.MOV.U32 R2, RZ, RZ, R7 ;  /* 0x000000ffff027224 */ /* 0x000fe400078e0007 */
[----:B------:R-:W-:-:S07]  /*19880*/  IMAD.MOV.U32 R7, RZ, RZ, R3 ;  /* 0x000000ffff077224 */ /* 0x000fce00078e0003 */
.L_x_660:
        /* <DEDUP_REMOVED lines=16> */
.L_x_665:
[----:B-1----:R-:W-:Y:S01]  /*19990*/  IMAD R16, R16, UR4, R7 ;  /* 0x0000000410107c24 */ /* 0x002fe2000f8e0207 */
[----:B------:R-:W-:Y:S01]  /*199a0*/  IABS R6, R0 ;  /* 0x0000000000067213 */ /* 0x000fe20000000000 */
[----:B------:R-:W-:Y:S02]  /*199b0*/  IMAD R7, R10, R5, RZ ;  /* 0x000000050a077224 */ /* 0x000fe400078e02ff */
[----:B0-----:R-:W-:Y:S01]  /*199c0*/  IMAD.MOV.U32 R2, RZ, RZ, RZ ;  /* 0x000000ffff027224 */ /* 0x001fe200078e00ff */
[----:B------:R-:W-:Y:S01]  /*199d0*/  IADD3 R17, -R16, UR6, RZ ;  /* 0x0000000610117c10 */ /* 0x000fe2000fffe1ff */
[----:B------:R-:W-:Y:S02]  /*199e0*/  IMAD.MOV R6, RZ, RZ, -R6 ;  /* 0x000000ffff067224 */ /* 0x000fe400078e0a06 */
[----:B------:R-:W-:Y:S01]  /*199f0*/  IMAD.HI.U32 R2, R3, R7, R2 ;  /* 0x0000000703027227 */ /* 0x000fe200078e0002 */
[----:B------:R-:W-:-:S03]  /*19a00*/  IABS R3, R17 ;  /* 0x0000001100037213 */ /* 0x000fc60000000000 */
[----:B------:R-:W-:Y:S02]  /*19a10*/  IMAD.IADD R19, R4, 0x1, R19 ;  /* 0x0000000104137824 */ /* 0x000fe400078e0213 */
[----:B------:R-:W-:-:S04]  /*19a20*/  IMAD.HI.U32 R2, R2, R3, RZ ;  /* 0x0000000302027227 */ /* 0x000fc800078e00ff */
[----:B------:R-:W-:Y:S01]  /*19a30*/  IMAD R6, R2, R6, R3 ;  /* 0x0000000602067224 */ /* 0x000fe200078e0203 */
[----:B------:R-:W-:-:S04]  /*19a40*/  LOP3.LUT R3, R17, R0, RZ, 0x3c, !PT ;  /* 0x0000000011037212 */ /* 0x000fc800078e3cff */
[----:B------:R-:W-:-:S13]  /*19a50*/  ISETP.GT.U32.AND P0, PT, R5, R6, PT ;  /* 0x000000060500720c */ /* 0x000fda0003f04070 */
[----:B------:R-:W-:Y:S02]  /*19a60*/  @!P0 IMAD.IADD R6, R6, 0x1, -R5 ;  /* 0x0000000106068824 */ /* 0x000fe400078e0a05 */
[----:B------:R-:W-:-:S03]  /*19a70*/  @!P0 VIADD R2, R2, 0x1 ;  /* 0x0000000102028836 */ /* 0x000fc60000000000 */
[----:B------:R-:W-:-:S13]  /*19a80*/  ISETP.GE.U32.AND P0, PT, R6, R5, PT ;  /* 0x000000050600720c */ /* 0x000fda0003f06070 */
        /* <DEDUP_REMOVED lines=9> */
.L_x_661:
[----:B------:R-:W-:Y:S02]  /*19b20*/  IMAD.MOV.U32 R17, RZ, RZ, RZ ;  /* 0x000000ffff117224 */ /* 0x000fe400078e00ff */
[----:B------:R-:W-:Y:S02]  /*19b30*/  IMAD.U32 R16, RZ, RZ, UR6 ;  /* 0x00000006ff107e24 */ /* 0x000fe4000f8e00ff */
[----:B------:R-:W-:-:S07]  /*19b40*/  IMAD.MOV.U32 R18, RZ, RZ, RZ ;  /* 0x000000ffff127224 */ /* 0x000fce00078e00ff */
.L_x_666:
[----:B------:R-:W2:Y:S01]  /*19b50*/  LDL.LU R2, [R1+0x18] ;  /* 0x0000180001027983 */ /* 0x000ea20000300800 */
[----:B------:R-:W0:Y:S02]  /*19b60*/  S2R R5, SR_TID.X ;  /* 0x0000000000057919 */ /* 0x000e240000002100 */
[----:B0-----:R-:W-:-:S04]  /*19b70*/  LOP3.LUT R5, R5, 0x1f, RZ, 0xc0, !PT ;  /* 0x0000001f05057812 */ /* 0x001fc800078ec0ff */
[----:B------:R-:W-:-:S13]  /*19b80*/  ISETP.NE.AND P0, PT, R5, RZ, PT ;  /* 0x000000ff0500720c */ /* 0x000fda0003f05270 */
[----:B------:R-:W0:Y:S01]  /*19b90*/  @!P0 S2R R3, SR_CgaCtaId ;  /* 0x0000000000038919 */ /* 0x000e220000008800 */
[----:B------:R-:W-:-:S04]  /*19ba0*/  @!P0 MOV R0, 0x400 ;  /* 0x0000040000008802 */ /* 0x000fc80000000f00 */
[----:B0-----:R-:W-:-:S05]  /*19bb0*/  @!P0 LEA R0, R3, R0, 0x18 ;  /* 0x0000000003008211 */ /* 0x001fca00078ec0ff */
[----:B------:R0:W-:Y:S02]  /*19bc0*/  @!P0 STS.128 [R0+0x348d0], R16 ;  /* 0x0348d01000008388 */ /* 0x0001e40000000c00 */
[----:B0-----:R-:W-:Y:S02]  /*19bd0*/  MOV R0, 0x1 ;  /* 0x0000000100007802 */ /* 0x001fe40000000f00 */
[----:B--2---:R-:W-:-:S04]  /*19be0*/  LOP3.LUT R2, R2, 0xfffffeff, RZ, 0xc0, !PT ;  /* 0xfffffeff02027812 */ /* 0x004fc800078ec0ff */
[----:B------:R-:W-:Y:S01]  /*19bf0*/  @P0 LOP3.LUT R2, R2, 0x100, RZ, 0xfc, !PT ;  /* 0x0000010002020812 */ /* 0x000fe200078efcff */
[----:B------:R-:W-:Y:S06]  /*19c00*/  BAR.ARV 0x5, 0x120 ;  /* 0x0144800000007b1d */ /* 0x000fec0000002000 */
[----:B------:R-:W-:Y:S01]  /*19c10*/  ISETP.GE.AND P0, PT, R19, UR5, PT ;  /* 0x0000000513007c0c */ /* 0x000fe2000bf06270 */
[----:B------:R0:W-:Y:S04]  /*19c20*/  STL [R1+0x18], R2 ;  /* 0x0000180201007387 */ /* 0x0001e80000100800 */
[----:B------:R0:W-:Y:S04]  /*19c30*/  STL [R1], RZ ;  /* 0x000000ff01007387 */ /* 0x0001e80000100800 */
[----:B------:R0:W-:Y:S04]  /*19c40*/  STL [R1+0xc], R0 ;  /* 0x00000c0001007387 */ /* 0x0001e80000100800 */
[----:B------:R0:W-:Y:S01]  /*19c50*/  STL [R1+0x3c], RZ ;  /* 0x00003cff01007387 */ /* 0x0001e20000100800 */
[----:B------:R-:W-:Y:S05]  /*19c60*/  @P0 BRA `(.L_x_667) ;  /* 0x0000004c00f40947 */ /* 0x000fea0003800000 */
[----:B------:R-:W2:Y:S01]  /*19c70*/  LDL R4, [R1+0x38] ;  /* 0x0000380001047983 */ /* 0x000ea20000100800 */
[----:B------:R-:W-:Y:S01]  /*19c80*/  ISETP.NE.AND P1, PT, R5, RZ, PT ;  /* 0x000000ff0500720c */ /* 0x000fe20003f25270 */
[----:B0-----:R-:W-:Y:S01]  /*19c90*/  IMAD.MOV.U32 R0, RZ, RZ, 0x1 ;  /* 0x00000001ff007424 */ /* 0x001fe200078e00ff */
[----:B------:R-:W-:Y:S01]  /*19ca0*/  LOP3.LUT R2, R2, 0xffffffbf, RZ, 0xc0, !PT ;  /* 0xffffffbf02027812 */ /* 0x000fe200078ec0ff */
[----:B------:R-:W-:Y:S01]  /*19cb0*/  ULDC.64 UR38, c[0x0][0x198] ;  /* 0x0000660000267ab9 */ /* 0x000fe20000000a00 */
[----:B------:R-:W-:Y:S02]  /*19cc0*/  ULDC UR40, c[0x0][0xc] ;  /* 0x0000030000287ab9 */ /* 0x000fe40000000800 */
[----:B------:R-:W-:Y:S02]  /*19cd0*/  LOP3.LUT R2, R2, 0xfffffffd, RZ, 0xc0, !PT ;  /* 0xfffffffd02027812 */ /* 0x000fe400078ec0ff */
[----:B--2---:R-:W-:Y:S02]  /*19ce0*/  LOP3.LUT R3, R4, 0x2, RZ, 0xfc, !PT ;  /* 0x0000000204037812 */ /* 0x004fe400078efcff */
[----:B------:R-:W0:Y:S03]  /*19cf0*/  S2R R4, SR_TID.X ;  /* 0x0000000000047919 */ /* 0x000e260000002100 */
[----:B------:R1:W-:Y:S04]  /*19d00*/  STL [R1+0x28], R3 ;  /* 0x0000280301007387 */ /* 0x0003e80000100800 */
[----:B------:R1:W-:Y:S04]  /*19d10*/  STL [R1+0x4], RZ ;  /* 0x000004ff01007387 */ /* 0x0003e80000100800 */
[----:B------:R1:W-:Y:S04]  /*19d20*/  STL [R1+0x14], R0 ;  /* 0x0000140001007387 */ /* 0x0003e80000100800 */
[----:B------:R1:W-:Y:S04]  /*19d30*/  STL [R1+0x3c], RZ ;  /* 0x00003cff01007387 */ /* 0x0003e80000100800 */
[----:B------:R1:W-:Y:S04]  /*19d40*/  STL [R1], RZ ;  /* 0x000000ff01007387 */ /* 0x0003e80000100800 */
[----:B------:R1:W-:Y:S01]  /*19d50*/  STL [R1+0xc], R0 ;  /* 0x00000c0001007387 */ /* 0x0003e20000100800 */
[----:B0-----:R-:W-:-:S04]  /*19d60*/  LOP3.LUT R4, R4, 0x7f, RZ, 0xc0, !PT ;  /* 0x0000007f04047812 */ /* 0x001fc800078ec0ff */
[C---:B------:R-:W-:Y:S02]  /*19d70*/  ISETP.NE.AND P2, PT, R4.reuse, RZ, PT ;  /* 0x000000ff0400720c */ /* 0x040fe40003f45270 */
[----:B------:R-:W-:-:S11]  /*19d80*/  ISETP.NE.OR P0, PT, R4, RZ, !P1 ;  /* 0x000000ff0400720c */ /* 0x000fd60004f05670 */
[----:B------:R-:W-:-:S04]  /*19d90*/  @P2 LOP3.LUT R2, R2, 0x2, RZ, 0xfc, !PT ;  /* 0x0000000202022812 */ /* 0x000fc800078efcff */
[----:B------:R-:W-:-:S05]  /*19da0*/  @P0 LOP3.LUT R2, R2, 0x40, RZ, 0xfc, !PT ;  /* 0x0000004002020812 */ /* 0x000fca00078efcff */
[----:B------:R1:W-:Y:S02]  /*19db0*/  STL [R1+0x18], R2 ;  /* 0x0000180201007387 */ /* 0x0003e40000100800 */
.L_x_755:
[----:B012---:R-:W0:Y:S02]  /*19dc0*/  LDC.64 R2, c[0x0][0xc60] ;  /* 0x00031800ff027b82 */ /* 0x007e240000000a00 */
[----:B0-----:R-:W-:-:S05]  /*19dd0*/  IMAD.WIDE R2, R19, 0x4, R2 ;  /* 0x0000000413027825 */ /* 0x001fca00078e0202 */
[----:B------:R-:W2:Y:S01]  /*19de0*/  LDG.E R11, desc[UR36][R2.64] ;  /* 0x00000024020b7981 */ /* 0x000ea2000c1e1900 */
[----:B------:R-:W-:Y:S05]  /*19df0*/  YIELD ;  /* 0x0000000000007946 */ /* 0x000fea0003800000 */
[----:B------:R-:W-:Y:S01]  /*19e00*/  ULDC.64 UR4, c[0x0][0xa28] ;  /* 0x00028a0000047ab9 */ /* 0x000fe20000000a00 */
[----:B------:R-:W-:Y:S02]  /*19e10*/  CS2R R4, SRZ ;  /* 0x0000000000047805 */ /* 0x000fe4000001ff00 */
[----:B------:R-:W-:Y:S01]  /*19e20*/  ISETP.NE.U32.AND P0, PT, RZ, UR4, PT ;  /* 0x00000004ff007c0c */ /* 0x000fe2000bf05070 */
[----:B------:R-:W-:-:S03]  /*19e30*/  ULDC.64 UR6, c[0x0][0xa10] ;  /* 0x0002840000067ab9 */ /* 0x000fc60000000a00 */
[----:B------:R-:W-:Y:S02]  /*19e40*/  ISETP.NE.AND.EX P0, PT, RZ, UR5, PT, P0 ;  /* 0x00000005ff007c0c */ /* 0x000fe4000bf05300 */
        /* <DEDUP_REMOVED lines=12> */
[----:B------:R-:W-:Y:S01]  /*19f10*/  ISETP.NE.U32.AND P1, PT, RZ, UR4, PT ;  /* 0x00000004ff007c0c */ /* 0x000fe2000bf25070 */
[----:B------:R-:W-:Y:S01]  /*19f20*/  IMAD.MOV.U32 R10, RZ, RZ, RZ ;  /* 0x000000ffff0a7224 */ /* 0x000fe200078e00ff */
[C---:B------:R-:W-:Y:S02]  /*19f30*/  SHF.L.U64.HI R0, R11.reuse, 0x2, R0 ;  /* 0x000000020b007819 */ /* 0x040fe40000010200 */
[----:B------:R-:W-:Y:S01]  /*19f40*/  ISETP.NE.AND.EX P1, PT, RZ, UR5, PT, P1 ;  /* 0x00000005ff007c0c */ /* 0x000fe2000bf25310 */
[----:B--2---:R0:W-:Y:S02]  /*19f50*/  STL [R1+0x44], R4 ;  /* 0x0000440401007387 */ /* 0x0041e40000100800 */
[----:B0-----:R-:W-:-:S10]  /*19f60*/  IMAD.SHL.U32 R4, R11, 0x4, RZ ;  /* 0x000000040b047824 */ /* 0x001fd400078e00ff */
[----:B------:R-:W-:Y:S01]  /*19f70*/  @P1 IADD3 R8, P0, R4, UR4, RZ ;  /* 0x0000000404081c10 */ /* 0x000fe2000ff1e0ff */
[----:B------:R-:W-:Y:S03]  /*19f80*/  STL [R1+0x30], R4 ;  /* 0x0000300401007387 */ /* 0x000fe60000100800 */
[----:B------:R-:W-:Y:S01]  /*19f90*/  @P1 IADD3.X R9, R0, UR5, RZ, P0, !PT ;  /* 0x0000000500091c10 */ /* 0x000fe200087fe4ff */
[----:B------:R-:W-:Y:S01]  /*19fa0*/  ULDC.64 UR4, c[0x0][0xa08] ;  /* 0x0002820000047ab9 */ /* 0x000fe20000000a00 */
[----:B------:R0:W-:Y:S01]  /*19fb0*/  STL [R1+0x34], R0 ;  /* 0x0000340001007387 */ /* 0x0001e20000100800 */
[----:B------:R-:W-:Y:S02]  /*19fc0*/  IADD3 R2, P0, R4, UR4, RZ ;  /* 0x0000000404027c10 */ /* 0x000fe4000ff1e0ff */
[----:B------:R-:W-:Y:S02]  /*19fd0*/  ISETP.NE.U32.AND P2, PT, RZ, UR4, PT ;  /* 0x00000004ff007c0c */ /* 0x000fe4000bf45070 */
[----:B------:R-:W-:-:S02]  /*19fe0*/  IADD3.X R3, R0, UR5, RZ, P0, !PT ;  /* 0x0000000500037c10 */ /* 0x000fc400087fe4ff */
[----:B------:R-:W-:Y:S01]  /*19ff0*/  ISETP.NE.AND.EX P2, PT, RZ, UR5, PT, P2 ;  /* 0x00000005ff007c0c */ /* 0x000fe2000bf45320 */
[----:B------:R-:W-:Y:S01]  /*1a000*/  ULDC.64 UR4, c[0x0][0x3f8] ;  /* 0x0000fe0000047ab9 */ /* 0x000fe20000000a00 */
[----:B------:R-:W-:Y:S01]  /*1a010*/  IADD3 R6, P0, R4, UR6, RZ ;  /* 0x0000000604067c10 */ /* 0x000fe2000ff1e0ff */
[----:B------:R-:W-:-:S03]  /*1a020*/  UISETP.NE.U32.AND UP0, UPT, UR4, URZ, UPT ;  /* 0x0000003f0400728c */ /* 0x000fc6000bf05070 */
[----:B------:R-:W-:Y:S01]  /*1a030*/  ULDC UR4, c[0x0][0x404] ;  /* 0x0001010000047ab9 */ /* 0x000fe20000000800 */
[----:B------:R-:W-:Y:S01]  /*1a040*/  UISETP.NE.AND.EX UP0, UPT, UR5, URZ, UPT, UP0 ;  /* 0x0000003f0500728c */ /* 0x000fe2000bf05300 */
[----:B------:R-:W-:Y:S02]  /*1a050*/  IADD3.X R7, R0, UR7, RZ, P0, !PT ;  /* 0x0000000700077c10 */ /* 0x000fe400087fe4ff */
[----:B------:R-:W-:Y:S01]  /*1a060*/  ULDC UR5, c[0x0][0x2e0] ;  /* 0x0000b80000057ab9 */ /* 0x000fe20000000800 */
[----:B------:R-:W-:Y:S02]  /*1a070*/  USEL UR4, UR4, 0x1, UP0 ;  /* 0x0000000104047887 */ /* 0x000fe40008000000 */
[----:B------:R1:W5:Y:S02]  /*1a080*/  @P2 LDG.E R10, desc[UR36][R2.64] ;  /* 0x00000024020a2981 */ /* 0x000364000c1e1900 */
[----:B------:R-:W-:-:S06]  /*1a090*/  UIMAD UR4, UR4, UR5, URZ ;  /* 0x00000005040472a4 */ /* 0x000fcc000f8e023f */
[----:B0-----:R-:W-:-:S06]  /*1a0a0*/  IMAD.U32 R0, RZ, RZ, UR4 ;  /* 0x00000004ff007e24 */ /* 0x001fcc000f8e00ff */
[----:B------:R1:W5:Y:S01]  /*1a0b0*/  @P1 LDG.E R0, desc[UR36][R8.64] ;  /* 0x0000002408001981 */ /* 0x000362000c1e1900 */
[----:B------:R-:W-:Y:S01]  /*1a0c0*/  ISETP.NE.U32.AND P0, PT, RZ, UR6, PT ;  /* 0x00000006ff007c0c */ /* 0x000fe2000bf05070 */
[----:B------:R-:W-:Y:S02]  /*1a0d0*/  ULDC UR4, c[0x0][0x338] ;  /* 0x0000ce0000047ab9 */ /* 0x000fe40000000800 */
[----:B------:R-:W-:Y:S01]  /*1a0e0*/  IMAD.U32 R4, RZ, RZ, UR4 ;  /* 0x00000004ff047e24 */ /* 0x000fe2000f8e00ff */
[----:B------:R-:W-:Y:S01]  /*1a0f0*/  ISETP.NE.AND.EX P0, PT, RZ, UR7, PT, P0 ;  /* 0x00000007ff007c0c */ /* 0x000fe2000bf05300 */
[----:B------:R-:W-:-:S12]  /*1a100*/  @P1 BRA `(.L_x_668) ;  /* 0x0000000000101947 */ /* 0x000fd80003800000 */
[----:B------:R-:W-:Y:S05]  /*1a110*/  @!P2 BRA `(.L_x_668) ;  /* 0x00000000000ca947 */ /* 0x000fea0003800000 */
[----:B-1----:R-:W2:Y:S04]  /*1a120*/  LDG.E R8, desc[UR36][R2.64] ;  /* 0x0000002402087981 */ /* 0x002ea8000c1e1900 */
[----:B-----5:R-:W2:Y:S02]  /*1a130*/  LDG.E R0, desc[UR36][R2.64+0x4] ;  /* 0x0000042402007981 */ /* 0x020ea4000c1e1900 */
[----:B--2---:R-:W-:-:S07]  /*1a140*/  IMAD.IADD R0, R0, 0x1, -R8 ;  /* 0x0000000100007824 */ /* 0x004fce00078e0a08 */
.L_x_668:
[----:B-1----:R-:W2:Y:S04]  /*1a150*/  @P0 LDG.E R2, desc[UR36][R6.64] ;  /* 0x0000002406020981 */ /* 0x002ea8000c1e1900 */
[----:B------:R-:W2:Y:S01]  /*1a160*/  @P0 LDG.E R3, desc[UR36][R6.64+0x4] ;  /* 0x0000042406030981 */ /* 0x000ea2000c1e1900 */
[--C-:B-----5:R-:W-:Y:S02]  /*1a170*/  IMAD.IADD R0, R0, 0x1, -R5.reuse ;  /* 0x0000000100007824 */ /* 0x120fe400078e0a05 */
[----:B------:R-:W-:Y:S02]  /*1a180*/  IMAD.IADD R5, R10, 0x1, R5 ;  /* 0x000000010a057824 */ /* 0x000fe400078e0205 */
[----:B--2---:R-:W-:-:S04]  /*1a190*/  @P0 IMAD.IADD R4, R3, 0x1, -R2 ;  /* 0x0000000103040824 */ /* 0x004fc800078e0a02 */
[----:B------:R-:W-:-:S04]  /*1a1a0*/  IMAD.IADD R8, R0, 0x1, R4 ;  /* 0x0000000100087824 */ /* 0x000fc800078e0204 */
[----:B------:R-:W-:Y:S01]  /*1a1b0*/  VIADD R2, R8, 0x7f ;  /* 0x0000007f08027836 */ /* 0x000fe20000000000 */
[----:B------:R0:W-:Y:S04]  /*1a1c0*/  STL [R1+0x40], R8 ;  /* 0x0000400801007387 */ /* 0x0001e80000100800 */
[----:B------:R-:W-:-:S04]  /*1a1d0*/  SHF.R.S32.HI R3, RZ, 0x1f, R2 ;  /* 0x0000001fff037819 */ /* 0x000fc80000011402 */
[----:B------:R-:W-:Y:S01]  /*1a1e0*/  LEA.HI R2, R3, R2, RZ, 0x7 ;  /* 0x0000000203027211 */ /* 0x000fe200078f38ff */
[----:B0-----:R-:W-:-:S03]  /*1a1f0*/  IMAD.MOV.U32 R8, RZ, RZ, RZ ;  /* 0x000000ffff087224 */ /* 0x001fc600078e00ff */
[----:B------:R-:W-:-:S03]  /*1a200*/  LOP3.LUT R3, R2, 0xffffff80, RZ, 0xc0, !PT ;  /* 0xffffff8002037812 */ /* 0x000fc600078ec0ff */
[----:B------:R0:W5:Y:S01]  /*1a210*/  @P0 LDG.E R8, desc[UR36][R6.64] ;  /* 0x0000002406080981 */ /* 0x000162000c1e1900 */
[----:B------:R-:W-:Y:S01]  /*1a220*/  VIADDMNMX R4, R3, -R0, R4, PT ;  /* 0x8000000003047246 */ /* 0x000fe20003800104 */
[----:B------:R-:W-:-:S05]  /*1a230*/  IMAD.MOV R3, RZ, RZ, -R0 ;  /* 0x000000ffff037224 */ /* 0x000fca00078e0a00 */
[----:B------:R-:W-:-:S04]  /*1a240*/  VIMNMX R3, RZ, R3, !PT ;  /* 0x00000003ff037248 */ /* 0x000fc80007fe0100 */
[----:B------:R-:W-:Y:S02]  /*1a250*/  ISETP.GT.AND P1, PT, R4, R3, PT ;  /* 0x000000030400720c */ /* 0x000fe40003f24270 */
[----:B------:R-:W-:-:S11]  /*1a260*/  SHF.R.U32.HI R3, RZ, 0x7, R3 ;  /* 0x00000007ff037819 */ /* 0x000fd60000011603 */
[----:B------:R-:W-:-:S05]  /*1a270*/  @P1 VIADD R4, R4, 0x7f ;  /* 0x0000007f04041836 */ /* 0x000fca0000000000 */
[----:B------:R-:W-:-:S04]  /*1a280*/  @P1 SHF.R.S32.HI R0, RZ, 0x1f, R4 ;  /* 0x0000001fff001819 */ /* 0x000fc80000011404 */
[----:B------:R-:W-:Y:S01]  /*1a290*/  @P1 LEA.HI R0, R0, R4, RZ, 0x7 ;  /* 0x0000000400001211 */ /* 0x000fe200078f38ff */
[----:B------:R-:W-:-:S03]  /*1a2a0*/  IMAD.MOV.U32 R4, RZ, RZ, R3 ;  /* 0x000000ffff047224 */ /* 0x000fc600078e0003 */
[----:B------:R-:W-:Y:S02]  /*1a2b0*/  @P1 SHF.R.S32.HI R4, RZ, 0x7, R0 ;  /* 0x00000007ff041819 */ /* 0x000fe40000011400 */
[----:B------:R-:W-:Y:S01]  /*1a2c0*/  SHF.R.S32.HI R0, RZ, 0x7, R2 ;  /* 0x00000007ff007819 */ /* 0x000fe20000011402 */
[----:B------:R0:W-:Y:S04]  /*1a2d0*/  STL [R1+0x8], R5 ;  /* 0x0000080501007387 */ /* 0x0001e80000100800 */
[----:B------:R0:W-:Y:S01]  /*1a2e0*/  STL [R1+0x2c], R0 ;  /* 0x00002c0001007387 */ /* 0x0001e20000100800 */
[----:B------:R-:W-:Y:S01]  /*1a2f0*/  ISETP.GT.AND P1, PT, R4, R3, PT ;  /* 0x000000030400720c */ /* 0x000fe20003f24270 */
[----:B------:R-:W-:Y:S01]  /*1a300*/  BSSY B0, `(.L_x_669) ;  /* 0x00000dd000007945 */ /* 0x000fe20003800000 */
[----:B------:R-:W-:-:S11]  /*1a310*/  PLOP3.LUT P2, PT, PT, PT, PT, 0x80, 0x0 ;  /* 0x000000000000781c */ /* 0x000fd60003f4f070 */
[----:B0-----:R-:W-:Y:S05]  /*1a320*/  @!P1 BRA `(.L_x_670) ;  /* 0x0000000c00689947 */ /* 0x001fea0003800000 */
[----:B------:R-:W0:Y:S01]  /*1a330*/  LDC R0, c[0x0][0x428] ;  /* 0x00010a00ff007b82 */ /* 0x000e220000000800 */
[----:B------:R-:W-:Y:S01]  /*1a340*/  UMOV UR4, 0xffffffff ;  /* 0xffffffff00047882 */ /* 0x000fe20000000000 */
[----:B------:R-:W-:Y:S01]  /*1a350*/  IMAD.MOV.U32 R2, RZ, RZ, R18 ;  /* 0x000000ffff027224 */ /* 0x000fe200078e0012 */
[----:B0-----:R-:W-:-:S13]  /*1a360*/  ISETP.NE.AND P1, PT, R0, 0x1, PT ;  /* 0x000000010000780c */ /* 0x001fda0003f25270 */
[----:B------:R-:W0:Y:S08]  /*1a370*/  @P1 LDC R0, c[0x0][0x42c] ;  /* 0x00010b00ff001b82 */ /* 0x000e300000000800 */
[----:B------:R-:W1:Y:S01]  /*1a380*/  @P1 LDC R5, c[0x0][0x430] ;  /* 0x00010c00ff051b82 */ /* 0x000e620000000800 */
[----:B0-----:R-:W-:-:S05]  /*1a390*/  @P1 IMAD.HI.U32 R0, R18, R0, RZ ;  /* 0x0000000012001227 */ /* 0x001fca00078e00ff */
[----:B-1----:R-:W-:Y:S02]  /*1a3a0*/  @P1 SHF.R.U32.HI R2, RZ, R5, R0 ;  /* 0x00000005ff021219 */ /* 0x002fe40000011600 */
[----:B------:R-:W-:Y:S01]  /*1a3b0*/  SEL R0, R11, RZ, !P0 ;  /* 0x000000ff0b007207 */ /* 0x000fe20004000000 */
[----:B------:R-:W-:Y:S06]  /*1a3c0*/  BRA.DIV UR4, `(.L_x_671) ;  /* 0x0000005604147947 */ /* 0x000fec000b800000 */
.L_x_798:
[----:B------:R-:W-:-:S03]  /*1a3d0*/  UMOV UR4, 0xffffffff ;  /* 0xffffffff00047882 */ /* 0x000fc60000000000 */
[----:B------:R-:W-:Y:S05]  /*1a3e0*/  BRA.DIV UR4, `(.L_x_672) ;  /* 0x0000005604407947 */ /* 0x000fea000b800000 */
[----:B------:R-:W-:-:S13]  /*1a3f0*/  ELECT P6, URZ, PT ;  /* 0x00000000003f782f */ /* 0x000fda00038c0000 */
.L_x_801:
[----:B------:R-:W2:Y:S01]  /*1a400*/  LDL R5, [R1+0x3c] ;  /* 0x00003c0001057983 */ /* 0x000ea20000100800 */
[----:B------:R-:W-:Y:S01]  /*1a410*/  BSSY B1, `(.L_x_673) ;  /* 0x000000b000017945 */ /* 0x000fe20003800000 */
[----:B------:R-:W0:Y:S01]  /*1a420*/  S2R R9, SR_CgaCtaId ;  /* 0x0000000000097919 */ /* 0x000e220000008800 */
[----:B--2---:R-:W-:-:S05]  /*1a430*/  VIADD R5, R5, 0x1 ;  /* 0x0000000105057836 */ /* 0x004fca0000000000 */
[----:B------:R-:W-:-:S04]  /*1a440*/  LEA.HI R6, R5, R5, RZ, 0x1 ;  /* 0x0000000505067211 */ /* 0x000fc800078f08ff */
[----:B------:R-:W-:-:S05]  /*1a450*/  LOP3.LUT R6, R6, 0xfffffffe, RZ, 0xc0, !PT ;  /* 0xfffffffe06067812 */ /* 0x000fca00078ec0ff */
[----:B------:R-:W-:Y:S01]  /*1a460*/  IMAD.IADD R5, R5, 0x1, -R6 ;  /* 0x0000000105057824 */ /* 0x000fe200078e0a06 */
[----:B------:R-:W-:-:S04]  /*1a470*/  MOV R6, 0x400 ;  /* 0x0000040000067802 */ /* 0x000fc80000000f00 */
[----:B0-----:R-:W-:Y:S02]  /*1a480*/  LEA R9, R9, R6, 0x18 ;  /* 0x0000000609097211 */ /* 0x001fe400078ec0ff */
[----:B------:R-:W-:-:S04]  /*1a490*/  SHF.L.U32 R5, R5, 0x1f, RZ ;  /* 0x0000001f05057819 */ /* 0x000fc800000006ff */
[----:B------:R-:W0:Y:S02]  /*1a4a0*/  SYNCS.PHASECHK.TRANS64.TRYWAIT P0, [R9+URZ+0x34820], R5 ;  /* 0x03482005090075a7 */ /* 0x000e24000800017f */
[----:B0-----:R-:W-:Y:S05]  /*1a4b0*/  @!P0 BRA `(.L_x_674) ;  /* 0x00000054002c8947 */ /* 0x001fea0003800000 */
.L_x_802:
[----:B------:R-:W-:Y:S05]  /*1a4c0*/  BSYNC B1 ;  /* 0x0000000000017941 */ /* 0x000fea0003800000 */
.L_x_673:
[----:B------:R-:W-:Y:S04]  /*1a4d0*/  BSSY B1, `(.L_x_675) ;  /* 0x0000053000017945 */ /* 0x000fe80003800000 */
[----:B------:R-:W-:Y:S05]  /*1a4e0*/  @!P6 BRA `(.L_x_676) ;  /* 0x000000040044e947 */ /* 0x000fea0003800000 */
[----:B------:R-:W0:Y:S04]  /*1a4f0*/  LDL R7, [R1+0x4] ;  /* 0x0000040001077983 */ /* 0x000e280000100800 */
[----:B------:R-:W2:Y:S01]  /*1a500*/  LDL R6, [R1+0x14] ;  /* 0x0000140001067983 */ /* 0x000ea20000100800 */
[----:B0-----:R-:W-:Y:S01]  /*1a510*/  IMAD R5, R7, 0x8, R9 ;  /* 0x0000000807057824 */ /* 0x001fe200078e0209 */
[----:B--2---:R-:W-:-:S04]  /*1a520*/  SHF.L.U32 R7, R6, 0x1f, RZ ;  /* 0x0000001f06077819 */ /* 0x004fc800000006ff */
[----:B------:R-:W0:Y:S02]  /*1a530*/  SYNCS.PHASECHK.TRANS64.TRYWAIT P0, [R5+URZ+0x348a0], R7 ;  /* 0x0348a007050075a7 */ /* 0x000e24000800017f */
[----:B0-----:R-:W-:Y:S05]  /*1a540*/  @!P0 BRA `(.L_x_677) ;  /* 0x00000054001c8947 */ /* 0x001fea0003800000 */
.L_x_803:
[----:B------:R-:W1:Y:S02]  /*1a550*/  S2R R6, SR_TID.X ;  /* 0x0000000000067919 */ /* 0x000e640000002100 */
[----:B-1----:R-:W-:-:S04]  /*1a560*/  LOP3.LUT R6, R6, 0x7f, RZ, 0xc0, !PT ;  /* 0x0000007f06067812 */ /* 0x002fc800078ec0ff */
[----:B------:R-:W-:-:S13]  /*1a570*/  ISETP.NE.AND P1, PT, R6, RZ, PT ;  /* 0x000000ff0600720c */ /* 0x000fda0003f25270 */
        /* <DEDUP_REMOVED lines=8> */
.L_x_678:
[----:B-1----:R-:W2:Y:S01]  /*1a600*/  LDL R6, [R1+0x4] ;  /* 0x0000040001067983 */ /* 0x002ea20000100800 */
[----:B------:R-:W-:Y:S01]  /*1a610*/  R2UR UR9, R5 ;  /* 0x00000000050972ca */ /* 0x000fe200000e0000 */
[----:B------:R-:W-:Y:S01]  /*1a620*/  UIADD3 UR4, UP0, UR38, 0x570, URZ ;  /* 0x0000057026047890 */ /* 0x000fe2000ff1e03f */
[----:B------:R-:W-:Y:S01]  /*1a630*/  R2UR UR12, R2 ;  /* 0x00000000020c72ca */ /* 0x000fe200000e0000 */
[----:B------:R-:W-:Y:S01]  /*1a640*/  UMOV UR10, URZ ;  /* 0x0000003f000a7c82 */ /* 0x000fe20008000000 */
[----:B------:R-:W-:Y:S01]  /*1a650*/  R2UR UR13, R0 ;  /* 0x00000000000d72ca */ /* 0x000fe200000e0000 */
[----:B------:R-:W-:Y:S01]  /*1a660*/  UIADD3.X UR5, URZ, UR39, URZ, UP0, !UPT ;  /* 0x000000273f057290 */ /* 0x000fe200087fe43f */
[----:B------:R-:W-:Y:S01]  /*1a670*/  UMOV UR6, 0x0 ;  /* 0x0000000000067882 */ /* 0x000fe20000000000 */
[----:B------:R-:W-:Y:S01]  /*1a680*/  UMOV UR7, 0x12f00000 ;  /* 0x12f0000000077882 */ /* 0x000fe20000000000 */
[----:B------:R-:W-:-:S05]  /*1a690*/  UMOV UR17, 0x40 ;  /* 0x0000004000117882 */ /* 0x000fca0000000000 */
[----:B------:R-:W-:Y:S01]  /*1a6a0*/  UIADD3 UR9, UR9, 0x34890, URZ ;  /* 0x0003489009097890 */ /* 0x000fe2000fffe03f */
[----:B--2---:R-:W-:-:S05]  /*1a6b0*/  IMAD R6, R6, 0xc000, R9 ;  /* 0x0000c00006067824 */ /* 0x004fca00078e0209 */
[----:B------:R-:W-:Y:S01]  /*1a6c0*/  R2UR UR8, R6 ;  /* 0x00000000060872ca */ /* 0x000fe200000e0000 */
[----:B-----5:R-:W-:-:S05]  /*1a6d0*/  IMAD R6, R4, 0x80, R8 ;  /* 0x0000008004067824 */ /* 0x020fca00078e0208 */
[----:B------:R-:W-:-:S04]  /*1a6e0*/  IADD3 R6, R6, -0x80, RZ ;  /* 0xffffff8006067810 */ /* 0x000fc80007ffe0ff */
[----:B------:R-:W-:-:S03]  /*1a6f0*/  R2UR UR11, R6 ;  /* 0x00000000060b72ca */ /* 0x000fc600000e0000 */
[----:B------:R-:W-:Y:S02]  /*1a700*/  UIADD3 UR14, UR8, 0x1c400, URZ ;  /* 0x0001c400080e7890 */ /* 0x000fe4000fffe03f */
[----:B------:R-:W-:Y:S02]  /*1a710*/  UIADD3 UR15, UR8, 0x20400, URZ ;  /* 0x00020400080f7890 */ /* 0x000fe4000fffe03f */
[----:B------:R-:W-:-:S03]  /*1a720*/  UIADD3 UR16, UR8, 0x24400, URZ ;  /* 0x0002440008107890 */ /* 0x000fc6000fffe03f */
[----:B------:R-:W-:Y:S01]  /*1a730*/  UMOV UR8, UR14 ;  /* 0x0000000e00087c82 */ /* 0x000fe20008000000 */
[----:B------:R-:W-:Y:S02]  /*1a740*/  UMOV UR14, 0x80 ;  /* 0x00000080000e7882 */ /* 0x000fe40000000000 */
        /* <DEDUP_REMOVED lines=9> */
.L_x_804:
[----:B------:R-:W-:Y:S05]  /*1a7e0*/  @P1 BRA `(.L_x_680) ;  /* 0x00000000001c1947 */ /* 0x000fea0003800000 */
[----:B------:R-:W2:Y:S01]  /*1a7f0*/  S2R R10, SR_TID.X ;  /* 0x00000000000a7919 */ /* 0x000ea20000002100 */
[----:B01----:R-:W-:-:S04]  /*1a800*/  IMAD.MOV.U32 R7, RZ, RZ, 0x8000 ;  /* 0x00008000ff077424 */ /* 0x003fc800078e00ff */
[----:B------:R3:W-:Y:S01]  /*1a810*/  SYNCS.ARRIVE.TRANS64 RZ, [R5+URZ+0x348b0], R7 ;  /* 0x0348b00705ff79a7 */ /* 0x0007e2000800003f */
[----:B--2---:R-:W-:-:S04]  /*1a820*/  LOP3.LUT R10, R10, 0x1f, RZ, 0xc0, !PT ;  /* 0x0000001f0a0a7812 */ /* 0x004fc800078ec0ff */
[----:B------:R-:W-:-:S13]  /*1a830*/  ISETP.NE.AND P0, PT, R10, RZ, PT ;  /* 0x000000ff0a00720c */ /* 0x000fda0003f05270 */
[----:B---3--:R-:W-:Y:S05]  /*1a840*/  @!P0 BRA `(.L_x_680) ;  /* 0x0000000000048947 */ /* 0x008fea0003800000 */
[----:B------:R-:W-:Y:S01]  /*1a850*/  BPT.TRAP 0x1 ;  /* 0x000000040000795c */ /* 0x000fe20000300000 */
.L_x_680:
[----:B01----:R-:W2:Y:S01]  /*1a860*/  LDL R7, [R1+0x4] ;  /* 0x0000040001077983 */ /* 0x003ea20000100800 */
[----:B------:R-:W-:Y:S01]  /*1a870*/  R2UR UR11, R6 ;  /* 0x00000000060b72ca */ /* 0x000fe200000e0000 */
[----:B------:R-:W-:Y:S01]  /*1a880*/  VIADD R6, R9, 0x400 ;  /* 0x0000040009067836 */ /* 0x000fe20000000000 */
[----:B------:R-:W-:Y:S01]  /*1a890*/  R2UR UR9, R5 ;  /* 0x00000000050972ca */ /* 0x000fe200000e0000 */
[----:B------:R-:W-:Y:S01]  /*1a8a0*/  UIADD3 UR4, UP0, UR38, 0x670, URZ ;  /* 0x0000067026047890 */ /* 0x000fe2000ff1e03f */
[----:B------:R-:W-:Y:S01]  /*1a8b0*/  R2UR UR12, R2 ;  /* 0x00000000020c72ca */ /* 0x000fe200000e0000 */
[----:B------:R-:W-:Y:S01]  /*1a8c0*/  UMOV UR10, URZ ;  /* 0x0000003f000a7c82 */ /* 0x000fe20008000000 */
[----:B------:R-:W-:Y:S01]  /*1a8d0*/  R2UR UR15, R6 ;  /* 0x00000000060f72ca */ /* 0x000fe200000e0000 */
[----:B------:R-:W-:Y:S01]  /*1a8e0*/  UIADD3.X UR5, URZ, UR39, URZ, UP0, !UPT ;  /* 0x000000273f057290 */ /* 0x000fe200087fe43f */
[----:B------:R-:W-:Y:S01]  /*1a8f0*/  R2UR UR13, R0 ;  /* 0x00000000000d72ca */ /* 0x000fe200000e0000 */
[----:B------:R-:W-:Y:S01]  /*1a900*/  UMOV UR6, 0x0 ;  /* 0x0000000000067882 */ /* 0x000fe20000000000 */
[----:B------:R-:W-:-:S05]  /*1a910*/  UMOV UR7, 0x12f00000 ;  /* 0x12f0000000077882 */ /* 0x000fca0000000000 */
[----:B------:R-:W-:Y:S01]  /*1a920*/  UIADD3 UR9, UR9, 0x348b0, URZ ;  /* 0x000348b009097890 */ /* 0x000fe2000fffe03f */
[----:B--2---:R-:W-:-:S05]  /*1a930*/  IMAD R5, R7, 0x8000, R6 ;  /* 0x0000800007057824 */ /* 0x004fca00078e0206 */
[----:B------:R-:W-:Y:S01]  /*1a940*/  R2UR UR8, R5 ;  /* 0x00000000050872ca */ /* 0x000fe200000e0000 */
[----:B------:R-:W-:-:S04]  /*1a950*/  IMAD.MOV.U32 R5, RZ, RZ, 0x6000 ;  /* 0x00006000ff057424 */ /* 0x000fc800078e00ff */
[----:B------:R-:W-:-:S04]  /*1a960*/  IMAD R5, R7, R5, 0x2000 ;  /* 0x0000200007057424 */ /* 0x000fc800078e0205 */
[----:B------:R-:W-:-:S04]  /*1a970*/  IMAD R5, R7, -0x2000, R5 ;  /* 0xffffe00007057824 */ /* 0x000fc800078e0205 */
[----:B------:R0:W-:Y:S01]  /*1a980*/  UTMALDG.4D [UR8], [UR4], desc[UR6] ;  /* 0x00000608040075b4 */ /* 0x0001e20008019000 */
[----:B------:R-:W-:-:S13]  /*1a990*/  R2UR UR14, R5 ;  /* 0x00000000050e72ca */ /* 0x000fda00000e0000 */
[----:B------:R-:W-:-:S03]  /*1a9a0*/  ULEA UR14, UR14, UR15, 0x1 ;  /* 0x0000000f0e0e7291 */ /* 0x000fc6000f8e083f */
[----:B------:R-:W-:Y:S02]  /*1a9b0*/  UMOV UR15, 0x40 ;  /* 0x00000040000f7882 */ /* 0x000fe40000000000 */
[----:B0-----:R-:W-:Y:S02]  /*1a9c0*/  UMOV UR10, UR15 ;  /* 0x0000000f000a7c82 */ /* 0x001fe40008000000 */
[----:B------:R-:W-:Y:S02]  /*1a9d0*/  UMOV UR8, UR14 ;  /* 0x0000000e00087c82 */ /* 0x000fe40008000000 */
[----:B------:R1:W-:Y:S02]  /*1a9e0*/  UTMALDG.4D [UR8], [UR4], desc[UR6] ;  /* 0x00000608040075b4 */ /* 0x0003e40008019000 */
[----:B-1----:R-:W-:Y:S01]  /*1a9f0*/  NOP ;  /* 0x0000000000007918 */ /* 0x002fe20000000000 */
.L_x_676:
[----:B------:R-:W-:Y:S05]  /*1aa00*/  BSYNC B1 ;  /* 0x0000000000017941 */ /* 0x000fea0003800000 */
.L_x_675:
[----:B0-----:R-:W2:Y:S04]  /*1aa10*/  LDL.LU R5, [R1+0x4] ;  /* 0x0000040001057983 */ /* 0x001ea80000300800 */
[----:B------:R-:W3:Y:S01]  /*1aa20*/  LDL.LU R7, [R1+0x14] ;  /* 0x0000140001077983 */ /* 0x000ee20000300800 */
[----:B------:R-:W-:Y:S01]  /*1aa30*/  PLOP3.LUT P2, PT, PT, PT, PT, 0x8, 0x0 ;  /* 0x000000000000781c */ /* 0x000fe20003f4e170 */
[----:B--2---:R-:W-:-:S05]  /*1aa40*/  VIADD R5, R5, 0x1 ;  /* 0x0000000105057836 */ /* 0x004fca0000000000 */
[----:B------:R-:W-:-:S04]  /*1aa50*/  ISETP.NE.AND P0, PT, R5, 0x2, PT ;  /* 0x000000020500780c */ /* 0x000fc80003f05270 */
[----:B------:R-:W-:Y:S02]  /*1aa60*/  SEL R6, RZ, 0x1, P0 ;  /* 0x00000001ff067807 */ /* 0x000fe40000000000 */
[----:B------:R-:W-:Y:S01]  /*1aa70*/  SEL R10, R5, RZ, P0 ;  /* 0x000000ff050a7207 */ /* 0x000fe20000000000 */
[----:B------:R-:W-:Y:S01]  /*1aa80*/  VIADD R5, R4, 0xfffffffe ;  /* 0xfffffffe04057836 */ /* 0x000fe20000000000 */
[----:B---3--:R-:W-:-:S03]  /*1aa90*/  LOP3.LUT R7, R7, R6, RZ, 0x3c, !PT ;  /* 0x0000000607077212 */ /* 0x008fc600078e3cff */
[----:B------:R0:W-:Y:S01]  /*1aaa0*/  STL [R1+0x4], R10 ;  /* 0x0000040a01007387 */ /* 0x0001e20000100800 */
[----:B------:R-:W-:-:S03]  /*1aab0*/  ISETP.GE.AND P0, PT, R5, R3, PT ;  /* 0x000000030500720c */ /* 0x000fc60003f06270 */
[----:B------:R0:W-:Y:S10]  /*1aac0*/  STL [R1+0x14], R7 ;  /* 0x0000140701007387 */ /* 0x0001f40000100800 */
[----:B0-----:R-:W-:Y:S05]  /*1aad0*/  @!P0 BRA `(.L_x_670) ;  /* 0x00000004007c8947 */ /* 0x001fea0003800000 */
[C---:B-----5:R-:W-:Y:S02]  /*1aae0*/  IMAD R5, R4.reuse, 0x80, R8 ;  /* 0x0000008004057824 */ /* 0x060fe400078e0208 */
[----:B------:R-:W-:Y:S02]  /*1aaf0*/  VIADD R4, R4, 0xffffffff ;  /* 0xffffffff04047836 */ /* 0x000fe40000000000 */
[----:B------:R-:W-:-:S07]  /*1ab00*/  VIADD R5, R5, 0xffffff00 ;  /* 0xffffff0005057836 */ /* 0x000fce0000000000 */
.L_x_687:
[----:B------:R-:W-:Y:S05]  /*1ab10*/  YIELD ;  /* 0x0000000000007946 */ /* 0x000fea0003800000 */
[----:B------:R-:W-:Y:S04]  /*1ab20*/  BSSY B1, `(.L_x_681) ;  /* 0x000004d000017945 */ /* 0x000fe80003800000 */
[----:B0-----:R-:W-:Y:S05]  /*1ab30*/  @!P6 BRA `(.L_x_682) ;  /* 0x00000004002ce947 */ /* 0x001fea0003800000 */
[----:B------:R-:W2:Y:S04]  /*1ab40*/  LDL R6, [R1+0x4] ;  /* 0x0000040001067983 */ /* 0x000ea80000100800 */
[----:B------:R-:W3:Y:S01]  /*1ab50*/  LDL R7, [R1+0x14] ;  /* 0x0000140001077983 */ /* 0x000ee20000100800 */
[----:B--2---:R-:W-:Y:S01]  /*1ab60*/  IMAD R6, R6, 0x8, R9 ;  /* 0x0000000806067824 */ /* 0x004fe200078e0209 */
[----:B---3--:R-:W-:-:S04]  /*1ab70*/  SHF.L.U32 R7, R7, 0x1f, RZ ;  /* 0x0000001f07077819 */ /* 0x008fc800000006ff */
[----:B------:R-:W0:Y:S02]  /*1ab80*/  SYNCS.PHASECHK.TRANS64.TRYWAIT P0, [R6+URZ+0x348a0], R7 ;  /* 0x0348a007060075a7 */ /* 0x000e24000800017f */
[----:B0-----:R-:W-:Y:S05]  /*1ab90*/  @!P0 BRA `(.L_x_683) ;  /* 0x0000004c00b08947 */ /* 0x001fea0003800000 */
.L_x_805:
        /* <DEDUP_REMOVED lines=11> */
.L_x_684:
[----:B-1----:R-:W2:Y:S01]  /*1ac50*/  LDL R8, [R1+0x4] ;  /* 0x0000040001087983 */ /* 0x002ea20000100800 */
        /* <DEDUP_REMOVED lines=9> */
[----:B------:R-:W-:-:S04]  /*1acf0*/  UMOV UR17, 0x40 ;  /* 0x0000004000117882 */ /* 0x000fc80000000000 */
[----:B------:R-:W-:Y:S01]  /*1ad00*/  UIADD3 UR9, UR9, 0x34890, URZ ;  /* 0x0003489009097890 */ /* 0x000fe2000fffe03f */
[----:B--2---:R-:W-:-:S05]  /*1ad10*/  IMAD R8, R8, 0xc000, R9 ;  /* 0x0000c00008087824 */ /* 0x004fca00078e0209 */
[----:B------:R-:W-:-:S13]  /*1ad20*/  R2UR UR8, R8 ;  /* 0x00000000080872ca */ /* 0x000fda00000e0000 */
[----:B------:R-:W-:Y:S02]  /*1ad30*/  UIADD3 UR14, UR8, 0x1c400, URZ ;  /* 0x0001c400080e7890 */ /* 0x000fe4000fffe03f */
[----:B------:R-:W-:Y:S02]  /*1ad40*/  UIADD3 UR15, UR8, 0x20400, URZ ;  /* 0x00020400080f7890 */ /* 0x000fe4000fffe03f */
[----:B------:R-:W-:-:S03]  /*1ad50*/  UIADD3 UR16, UR8, 0x24400, URZ ;  /* 0x0002440008107890 */ /* 0x000fc6000fffe03f */
[----:B------:R-:W-:Y:S01]  /*1ad60*/  UMOV UR8, UR14 ;  /* 0x0000000e00087c82 */ /* 0x000fe20008000000 */
[----:B------:R-:W-:Y:S01]  /*1ad70*/  UMOV UR14, 0x80 ;  /* 0x00000080000e7882 */ /* 0x000fe20000000000 */
        /* <DEDUP_REMOVED lines=9> */
.L_x_806:
        /* <DEDUP_REMOVED lines=8> */
.L_x_686:
[----:B01----:R-:W2:Y:S01]  /*1ae90*/  LDL R7, [R1+0x4] ;  /* 0x0000040001077983 */ /* 0x003ea20000100800 */
        /* <DEDUP_REMOVED lines=9> */
[----:B------:R-:W-:-:S04]  /*1af30*/  UMOV UR15, 0x40 ;  /* 0x00000040000f7882 */ /* 0x000fc80000000000 */
[----:B------:R-:W-:Y:S02]  /*1af40*/  UIADD3 UR8, UR8, 0x400, URZ ;  /* 0x0000040008087890 */ /* 0x000fe4000fffe03f */
[----:B------:R-:W-:Y:S01]  /*1af50*/  UIADD3 UR9, UR9, 0x348b0, URZ ;  /* 0x000348b009097890 */ /* 0x000fe2000fffe03f */
[----:B--2---:R-:W-:-:S13]  /*1af60*/  R2UR UR5, R7 ;  /* 0x00000000070572ca */ /* 0x004fda00000e0000 */
[----:B------:R-:W-:Y:S02]  /*1af70*/  ULEA UR8, UR5, UR8, 0xf ;  /* 0x0000000805087291 */ /* 0x000fe4000f8e783f */
[----:B------:R-:W-:Y:S02]  /*1af80*/  UIADD3.X UR5, URZ, UR39, URZ, UP0, !UPT ;  /* 0x000000273f057290 */ /* 0x000fe400087fe43f */
[----:B------:R-:W-:-:S07]  /*1af90*/  UIADD3 UR14, UR8, 0x4000, URZ ;  /* 0x00004000080e7890 */ /* 0x000fce000fffe03f */
[----:B------:R0:W-:Y:S02]  /*1afa0*/  UTMALDG.4D [UR8], [UR4], desc[UR6] ;  /* 0x00000608040075b4 */ /* 0x0001e40008019000 */
[----:B0-----:R-:W-:Y:S01]  /*1afb0*/  UMOV UR8, UR14 ;  /* 0x0000000e00087c82 */ /* 0x001fe20008000000 */
[----:B------:R-:W-:Y:S02]  /*1afc0*/  UMOV UR10, UR15 ;  /* 0x0000000f000a7c82 */ /* 0x000fe40008000000 */
[----:B------:R0:W-:Y:S02]  /*1afd0*/  UTMALDG.4D [UR8], [UR4], desc[UR6] ;  /* 0x00000608040075b4 */ /* 0x0001e40008019000 */
[----:B0-----:R-:W-:Y:S01]  /*1afe0*/  NOP ;  /* 0x0000000000007918 */ /* 0x001fe20000000000 */
.L_x_682:
[----:B------:R-:W-:Y:S05]  /*1aff0*/  BSYNC B1 ;  /* 0x0000000000017941 */ /* 0x000fea0003800000 */
.L_x_681:
[----:B------:R-:W2:Y:S04]  /*1b000*/  LDL.LU R6, [R1+0x4] ;  /* 0x0000040001067983 */ /* 0x000ea80000300800 */
[----:B------:R-:W3:Y:S01]  /*1b010*/  LDL.LU R7, [R1+0x14] ;  /* 0x0000140001077983 */ /* 0x000ee20000300800 */
[----:B------:R-:W-:Y:S02]  /*1b020*/  VIADD R4, R4, 0xffffffff ;  /* 0xffffffff04047836 */ /* 0x000fe40000000000 */
[----:B------:R-:W-:Y:S02]  /*1b030*/  VIADD R5, R5, 0xffffff80 ;  /* 0xffffff8005057836 */ /* 0x000fe40000000000 */
[----:B--2---:R-:W-:-:S05]  /*1b040*/  VIADD R6, R6, 0x1 ;  /* 0x0000000106067836 */ /* 0x004fca0000000000 */
[----:B------:R-:W-:-:S04]  /*1b050*/  ISETP.NE.AND P0, PT, R6, 0x2, PT ;  /* 0x000000020600780c */ /* 0x000fc80003f05270 */
[----:B------:R-:W-:Y:S02]  /*1b060*/  SEL R8, R6, RZ, P0 ;  /* 0x000000ff06087207 */ /* 0x000fe40000000000 */
[----:B------:R-:W-:Y:S02]  /*1b070*/  SEL R6, RZ, 0x1, P0 ;  /* 0x00000001ff067807 */ /* 0x000fe40000000000 */
[----:B------:R-:W-:Y:S01]  /*1b080*/  ISETP.GT.AND P0, PT, R4, R3, PT ;  /* 0x000000030400720c */ /* 0x000fe20003f04270 */
[----:B------:R0:W-:Y:S01]  /*1b090*/  STL [R1+0x4], R8 ;  /* 0x0000040801007387 */ /* 0x0001e20000100800 */
[----:B---3--:R-:W-:-:S05]  /*1b0a0*/  LOP3.LUT R7, R7, R6, RZ, 0x3c, !PT ;  /* 0x0000000607077212 */ /* 0x008fca00078e3cff */
[----:B------:R0:W-:Y:S06]  /*1b0b0*/  STL [R1+0x14], R7 ;  /* 0x0000140701007387 */ /* 0x0001ec0000100800 */
[----:B------:R-:W-:Y:S05]  /*1b0c0*/  @P0 BRA `(.L_x_687) ;  /* 0xfffffff800900947 */ /* 0x000fea000383ffff */
.L_x_670:
[----:B------:R-:W-:Y:S05]  /*1b0d0*/  BSYNC B0 ;  /* 0x0000000000007941 */ /* 0x000fea0003800000 */
.L_x_669:
[----:B------:R-:W2:Y:S01]  /*1b0e0*/  LDL R6, [R1+0x40] ;  /* 0x0000400001067983 */ /* 0x000ea20000100800 */
[----:B------:R-:W-:Y:S05]  /*1b0f0*/  @!P2 WARPSYNC.ALL ;  /* 0x000000000000a948 */ /* 0x000fea0003800000 */
[----:B------:R-:W-:Y:S01]  /*1b100*/  BSSY B6, `(.L_x_688) ;  /* 0x0000316000067945 */ /* 0x000fe20003800000 */
[----:B------:R-:W-:Y:S01]  /*1b110*/  @!P2 BAR.SYNC.DEFER_BLOCKING 0xc, 0x120 ;  /* 0x030480000000ab1d */ /* 0x000fe20000010000 */
[----:B--2---:R-:W-:-:S13]  /*1b120*/  ISETP.GT.AND P0, PT, R6, RZ, PT ;  /* 0x000000ff0600720c */ /* 0x004fda0003f04270 */
[----:B------:R-:W-:Y:S05]  /*1b130*/  @P0 BRA `(.L_x_689) ;  /* 0x0000000000440947 */ /* 0x000fea0003800000 */
[----:B------:R-:W1:Y:S02]  /*1b140*/  S2R R6, SR_TID.X ;  /* 0x0000000000067919 */ /* 0x000e640000002100 */
[----:B-1----:R-:W-:-:S04]  /*1b150*/  LOP3.LUT R6, R6, 0x1f, RZ, 0xc0, !PT ;  /* 0x0000001f06067812 */ /* 0x002fc800078ec0ff */
[----:B------:R-:W-:-:S13]  /*1b160*/  ISETP.NE.AND P1, PT, R6, RZ, PT ;  /* 0x000000ff0600720c */ /* 0x000fda0003f25270 */
[----:B------:R-:W-:Y:S05]  /*1b170*/  @P1 BRA `(.L_x_690) ;  /* 0x0000003000381947 */ /* 0x000fea0003800000 */
[----:B0-----:R-:W0:Y:S01]  /*1b180*/  S2R R7, SR_LANEID ;  /* 0x0000000000077919 */ /* 0x001e220000000000 */
[----:B------:R-:W-:Y:S01]  /*1b190*/  VOTEU.ANY UR4, UPT, PT ;  /* 0x0000000000047886 */ /* 0x000fe200038e0100 */
[----:B------:R-:W1:Y:S01]  /*1b1a0*/  LDC.64 R2, c[0x0][0xc38] ;  /* 0x00030e00ff027b82 */ /* 0x000e620000000a00 */
[----:B------:R-:W0:Y:S08]  /*1b1b0*/  FLO.U32 R0, UR4 ;  /* 0x0000000400007d00 */ /* 0x000e3000080e0000 */
[----:B------:R-:W1:Y:S01]  /*1b1c0*/  POPC R5, UR4 ;  /* 0x0000000400057d09 */ /* 0x000e620008000000 */
[----:B0-----:R-:W-:-:S13]  /*1b1d0*/  ISETP.EQ.U32.AND P0, PT, R0, R7, PT ;  /* 0x000000070000720c */ /* 0x001fda0003f02070 */
[----:B-1----:R-:W2:Y:S01]  /*1b1e0*/  @P0 ATOMG.E.ADD.STRONG.GPU PT, R3, desc[UR36][R2.64], R5 ;  /* 0x00000005020309a8 */ /* 0x002ea200081ee1e4 */
[----:B------:R-:W0:Y:S02]  /*1b1f0*/  S2R R4, SR_LTMASK ;  /* 0x0000000000047919 */ /* 0x000e240000003900 */
[----:B0-----:R-:W-:-:S04]  /*1b200*/  LOP3.LUT R4, R4, UR4, RZ, 0xc0, !PT ;  /* 0x0000000404047c12 */ /* 0x001fc8000f8ec0ff */
[----:B------:R-:W0:Y:S01]  /*1b210*/  POPC R7, R4 ;  /* 0x0000000400077309 */ /* 0x000e220000000000 */
[----:B--2---:R-:W0:Y:S02]  /*1b220*/  SHFL.IDX PT, R0, R3, R0, 0x1f ;  /* 0x00001f0003007589 */ /* 0x004e2400000e0000 */
[----:B0-----:R-:W-:Y:S01]  /*1b230*/  IADD3 R16, R0, UR40, R7 ;  /* 0x0000002800107c10 */ /* 0x001fe2000fffe007 */
[----:B------:R-:W-:Y:S06]  /*1b240*/  BRA `(.L_x_690) ;  /* 0x0000003000047947 */ /* 0x000fec0003800000 */
.L_x_689:
[----:B------:R-:W1:Y:S01]  /*1b250*/  S2R R0, SR_CgaCtaId ;  /* 0x0000000000007919 */ /* 0x000e620000008800 */
[----:B------:R-:W-:-:S04]  /*1b260*/  MOV R2, 0x400 ;  /* 0x0000040000027802 */ /* 0x000fc80000000f00 */
[----:B-1----:R-:W-:-:S05]  /*1b270*/  LEA R3, R0, R2, 0x18 ;  /* 0x0000000200037211 */ /* 0x002fca00078ec0ff */
[----:B------:R1:W-:Y:S01]  /*1b280*/  STL [R1+0x20], R3 ;  /* 0x0000200301007387 */ /* 0x0003e20000100800 */
[----:B------:R-:W-:-:S05]  /*1b290*/  VIADD R0, R3, 0x1c400 ;  /* 0x0001c40003007836 */ /* 0x000fca0000000000 */
[----:B------:R-:W-:-:S13]  /*1b2a0*/  LOP3.LUT P0, RZ, R0, 0x3ff, RZ, 0xc0, !PT ;  /* 0x000003ff00ff7812 */ /* 0x000fda000780c0ff */
[----:B-1----:R-:W-:Y:S05]  /*1b2b0*/  @!P0 BRA `(.L_x_691) ;  /* 0x0000000000408947 */ /* 0x002fea0003800000 */
        /* <DEDUP_REMOVED lines=9> */
[----:B0-----:R-:W-:-:S02]  /*1b350*/  IMAD.U32 R7, RZ, RZ, UR9 ;  /* 0x00000009ff077e24 */ /* 0x001fc4000f8e00ff */
[----:B------:R-:W-:Y:S02]  /*1b360*/  IMAD.U32 R10, RZ, RZ, UR4 ;  /* 0x00000004ff0a7e24 */ /* 0x000fe4000f8e00ff */
[----:B-----5:R-:W-:Y:S02]  /*1b370*/  IMAD.MOV.U32 R8, RZ, RZ, 0x70 ;  /* 0x00000070ff087424 */ /* 0x020fe400078e00ff */
[----:B------:R-:W-:Y:S02]  /*1b380*/  IMAD.MOV.U32 R12, RZ, RZ, 0x1 ;  /* 0x00000001ff0c7424 */ /* 0x000fe400078e00ff */
[----:B------:R-:W-:-:S07]  /*1b390*/  IMAD.MOV.U32 R13, RZ, RZ, RZ ;  /* 0x000000ffff0d7224 */ /* 0x000fce00078e00ff */
[----:B------:R-:W-:-:S07]  /*1b3a0*/  LEPC R20, `(.L_x_691) ;  /* 0x000000001014794e */ /* 0x000fce0000000000 */
[----:B-1----:R-:W-:Y:S05]  /*1b3b0*/  CALL.ABS.NOINC R2 ;  /* 0x0000000002007343 */ /* 0x002fea0003c00000 */
.L_x_691:
        /* <DEDUP_REMOVED lines=9> */
[----:B------:R-:W-:Y:S02]  /*1b450*/  IMAD.U32 R4, RZ, RZ, UR6 ;  /* 0x00000006ff047e24 */ /* 0x000fe4000f8e00ff */
[----:B------:R-:W-:Y:S02]  /*1b460*/  IMAD.U32 R5, RZ, RZ, UR7 ;  /* 0x00000007ff057e24 */ /* 0x000fe4000f8e00ff */
[----:B------:R-:W-:Y:S02]  /*1b470*/  IMAD.U32 R6, RZ, RZ, UR8 ;  /* 0x00000008ff067e24 */ /* 0x000fe4000f8e00ff */
[----:B0-----:R-:W-:-:S02]  /*1b480*/  IMAD.U32 R7, RZ, RZ, UR9 ;  /* 0x00000009ff077e24 */ /* 0x001fc4000f8e00ff */
[----:B------:R-:W-:Y:S02]  /*1b490*/  IMAD.U32 R10, RZ, RZ, UR4 ;  /* 0x00000004ff0a7e24 */ /* 0x000fe4000f8e00ff */
[----:B------:R-:W-:Y:S02]  /*1b4a0*/  IMAD.U32 R11, RZ, RZ, UR5 ;  /* 0x00000005ff0b7e24 */ /* 0x000fe4000f8e00ff */
[----:B-----5:R-:W-:Y:S02]  /*1b4b0*/  IMAD.MOV.U32 R8, RZ, RZ, 0x70 ;  /* 0x00000070ff087424 */ /* 0x020fe400078e00ff */
[----:B------:R-:W-:Y:S02]  /*1b4c0*/  IMAD.MOV.U32 R12, RZ, RZ, 0x1 ;  /* 0x00000001ff0c7424 */ /* 0x000fe400078e00ff */
[----:B-1----:R-:W-:-:S07]  /*1b4d0*/  IMAD.MOV.U32 R13, RZ, RZ, RZ ;  /* 0x000000ffff0d7224 */ /* 0x002fce00078e00ff */
[----:B------:R-:W-:-:S07]  /*1b4e0*/  LEPC R20, `(.L_x_693) ;  /* 0x000000001014794e */ /* 0x000fce0000000000 */
[----:B--2---:R-:W-:Y:S05]  /*1b4f0*/  CALL.ABS.NOINC R2 ;  /* 0x0000000002007343 */ /* 0x004fea0003c00000 */
.L_x_693:
[----:B------:R-:W-:Y:S01]  /*1b500*/  MOV R2, 0x0 ;  /* 0x0000000000027802 */ /* 0x000fe20000000f00 */
[----:B------:R-:W-:Y:S01]  /*1b510*/  ULDC.64 UR4, c[0x4][0x108] ;  /* 0x0100420000047ab9 */ /* 0x000fe20000000a00 */
[----:B------:R-:W-:Y:S01]  /*1b520*/  ULDC.64 UR6, c[0x4][0x110] ;  /* 0x0100440000067ab9 */ /* 0x000fe20000000a00 */
[----:B------:R-:W-:Y:S01]  /*1b530*/  ULDC.64 UR8, c[0x4][0x70] ;  /* 0x01001c0000087ab9 */ /* 0x000fe20000000a00 */
[----:B------:R-:W-:Y:S01]  /*1b540*/  IMAD.U32 R4, RZ, RZ, UR4 ;  /* 0x00000004ff047e24 */ /* 0x000fe2000f8e00ff */
[----:B------:R-:W-:Y:S01]  /*1b550*/  MOV R13, RZ ;  /* 0x000000ff000d7202 */ /* 0x000fe20000000f00 */
[----:B------:R-:W0:Y:S01]  /*1b560*/  LDC.64 R2, c[0x4][R2] ;  /* 0x0100000002027b82 */ /* 0x000e220000000a00 */
[----:B------:R-:W-:Y:S02]  /*1b570*/  IMAD.U32 R5, RZ, RZ, UR5 ;  /* 0x00000005ff057e24 */ /* 0x000fe4000f8e00ff */
[----:B------:R-:W-:Y:S02]  /*1b580*/  IMAD.U32 R6, RZ, RZ, UR6 ;  /* 0x00000006ff067e24 */ /* 0x000fe4000f8e00ff */
[----:B------:R-:W-:-:S02]  /*1b590*/  IMAD.U32 R7, RZ, RZ, UR7 ;  /* 0x00000007ff077e24 */ /* 0x000fc4000f8e00ff */
[----:B------:R-:W-:Y:S02]  /*1b5a0*/  IMAD.U32 R10, RZ, RZ, UR8 ;  /* 0x00000008ff0a7e24 */ /* 0x000fe4000f8e00ff */
[----:B------:R-:W-:Y:S02]  /*1b5b0*/  IMAD.U32 R11, RZ, RZ, UR9 ;  /* 0x00000009ff0b7e24 */ /* 0x000fe4000f8e00ff */
[----:B------:R-:W-:Y:S02]  /*1b5c0*/  IMAD.MOV.U32 R8, RZ, RZ, 0x70 ;  /* 0x00000070ff087424 */ /* 0x000fe400078e00ff */
[----:B------:R-:W-:-:S07]  /*1b5d0*/  IMAD.MOV.U32 R12, RZ, RZ, 0x1 ;  /* 0x00000001ff0c7424 */ /* 0x000fce00078e00ff */
[----:B------:R-:W-:-:S07]  /*1b5e0*/  LEPC R20, `(.L_x_692) ;  /* 0x000000001014794e */ /* 0x000fce0000000000 */
[----:B0-----:R-:W-:Y:S05]  /*1b5f0*/  CALL.ABS.NOINC R2 ;  /* 0x0000000002007343 */ /* 0x001fea0003c00000 */
.L_x_692:
[----:B------:R-:W2:Y:S01]  /*1b600*/  LDL.LU R2, [R1+0x30] ;  /* 0x0000300001027983 */ /* 0x000ea20000300800 */
[----:B------:R-:W-:-:S03]  /*1b610*/  ULDC.64 UR4, c[0x0][0x9f8] ;  /* 0x00027e0000047ab9 */ /* 0x000fc60000000a00 */
[----:B------:R-:W3:Y:S04]  /*1b620*/  LDL.LU R0, [R1+0x34] ;  /* 0x0000340001007983 */ /* 0x000ee80000300800 */
[----:B------:R-:W4:Y:S04]  /*1b630*/  LDL.LU R4, [R1+0x44] ;  /* 0x0000440001047983 */ /* 0x000f280000300800 */
[----:B------:R-:W4:Y:S01]  /*1b640*/  LDL.LU R5, [R1+0x24] ;  /* 0x0000240001057983 */ /* 0x000f220000300800 */
[----:B------:R-:W-:-:S04]  /*1b650*/  ISETP.NE.U32.AND P0, PT, RZ, UR4, PT ;  /* 0x00000004ff007c0c */ /* 0x000fc8000bf05070 */
[----:B------:R-:W-:Y:S01]  /*1b660*/  ISETP.NE.AND.EX P0, PT, RZ, UR5, PT, P0 ;  /* 0x00000005ff007c0c */ /* 0x000fe2000bf05300 */
[----:B------:R-:W1:Y:S02]  /*1b670*/  S2R R6, SR_TID.X ;  /* 0x0000000000067919 */ /* 0x000e640000002100 */
[----:B-1----:R-:W-:-:S04]  /*1b680*/  LOP3.LUT R6, R6, 0x1f, RZ, 0xc0, !PT ;  /* 0x0000001f06067812 */ /* 0x002fc800078ec0ff */
        /* <DEDUP_REMOVED lines=8> */
[----:B----4-:R-:W-:-:S06]  /*1b710*/  IMAD.MOV.U32 R0, RZ, RZ, R5 ;  /* 0x000000ffff007224 */ /* 0x010fcc00078e0005 */
[----:B------:R1:W5:Y:S01]  /*1b720*/  @P0 LDG.E R0, desc[UR36][R2.64] ;  /* 0x0000002402000981 */ /* 0x000362000c1e1900 */
[----:B------:R-:W-:Y:S01]  /*1b730*/  IMAD R17, R17, 0x80, R4 ;  /* 0x0000008011117824 */ /* 0x000fe200078e0204 */
[----:B------:R-:W-:Y:S01]  /*1b740*/  PLOP3.LUT P1, PT, P6, PT, PT, 0x8, 0x0 ;  /* 0x000000000000781c */ /* 0x000fe2000372e170 */
[----:B------:R-:W-:Y:S01]  /*1b750*/  IMAD.MOV.U32 R4, RZ, RZ, R18 ;  /* 0x000000ffff047224 */ /* 0x000fe200078e0012 */
[----:B-1----:R-:W1:Y:S02]  /*1b760*/  LDC R2, c[0x0][0x428] ;  /* 0x00010a00ff027b82 */ /* 0x002e640000000800 */
[----:B-1----:R-:W-:-:S13]  /*1b770*/  ISETP.NE.AND P0, PT, R2, 0x1, PT ;  /* 0x000000010200780c */ /* 0x002fda0003f05270 */
[----:B------:R-:W1:Y:S08]  /*1b780*/  @P0 LDC R2, c[0x0][0x42c] ;  /* 0x00010b00ff020b82 */ /* 0x000e700000000800 */
[----:B------:R-:W2:Y:S01]  /*1b790*/  @P0 LDC R3, c[0x0][0x430] ;  /* 0x00010c00ff030b82 */ /* 0x000ea20000000800 */
[----:B-1----:R-:W-:-:S05]  /*1b7a0*/  @P0 IMAD.HI.U32 R2, R18, R2, RZ ;  /* 0x0000000212020227 */ /* 0x002fca00078e00ff */
[----:B--2---:R-:W-:Y:S02]  /*1b7b0*/  @P0 SHF.R.U32.HI R4, RZ, R3, R2 ;  /* 0x00000003ff040219 */ /* 0x004fe40000011602 */
[----:B------:R-:W-:-:S04]  /*1b7c0*/  ISETP.NE.U32.AND P0, PT, RZ, UR4, PT ;  /* 0x00000004ff007c0c */ /* 0x000fc8000bf05070 */
[----:B------:R-:W-:-:S04]  /*1b7d0*/  ISETP.NE.AND.EX P0, PT, RZ, UR5, PT, P0 ;  /* 0x00000005ff007c0c */ /* 0x000fc8000bf05300 */
[----:B------:R-:W-:-:S09]  /*1b7e0*/  SEL R2, R5, RZ, !P0 ;  /* 0x000000ff05027207 */ /* 0x000fd20004000000 */
.L_x_694:
        /* <DEDUP_REMOVED lines=9> */
[----:B-1----:R-:W-:Y:S05]  /*1b880*/  @P1 BRA.U.ANY `(.L_x_694) ;  /* 0xfffffffd00d81947 */ /* 0x002fea000393ffff */
[----:B------:R-:W1:Y:S01]  /*1b890*/  S2R R3, SR_TID.X ;  /* 0x0000000000037919 */ /* 0x000e620000002100 */
[----:B------:R-:W-:Y:S01]  /*1b8a0*/  UMOV UR4, 0x40 ;  /* 0x0000004000047882 */ /* 0x000fe20000000000 */
[----:B-1----:R-:W-:-:S04]  /*1b8b0*/  LOP3.LUT R3, R3, 0x1f, RZ, 0xc0, !PT ;  /* 0x0000001f03037812 */ /* 0x002fc800078ec0ff */
[----:B------:R-:W-:-:S04]  /*1b8c0*/  ISETP.NE.AND P2, PT, R3, RZ, PT ;  /* 0x000000ff0300720c */ /* 0x000fc80003f45270 */
[----:B------:R-:W-:-:S09]  /*1b8d0*/  PLOP3.LUT P1, PT, P2, PT, PT, 0x8, 0x0 ;  /* 0x000000000000781c */ /* 0x000fd2000172e170 */
[----:B------:R-:W-:-:S05]  /*1b8e0*/  VOTEU.ALL UP0, P2 ;  /* 0x00000000003f7886 */ /* 0x000fca0001000000 */
.L_x_695:
        /* <DEDUP_REMOVED lines=15> */
.L_x_696:
        /* <DEDUP_REMOVED lines=9> */
[----:B0----5:R-:W0:Y:S01]  /*1ba70*/  LDC.64 R8, c[0x0][0x3f8] ;  /* 0x0000fe00ff087b82 */ /* 0x021e220000000a00 */
[----:B------:R-:W-:Y:S02]  /*1ba80*/  ULDC.64 UR4, c[0x0][0xa08] ;  /* 0x0002820000047ab9 */ /* 0x000fe40000000a00 */
[----:B0-----:R-:W-:Y:S01]  /*1ba90*/  LOP3.LUT P0, RZ, R8, UR4, RZ, 0xfc, !PT ;  /* 0x0000000408ff7c12 */ /* 0x001fe2000f80fcff */
[----:B------:R-:W-:-:S03]  /*1baa0*/  UMOV UR4, 0xffffffff ;  /* 0xffffffff00047882 */ /* 0x000fc60000000000 */
[----:B------:R-:W-:-:S04]  /*1bab0*/  LOP3.LUT P0, RZ, R9, UR5, RZ, 0xfc, P0 ;  /* 0x0000000509ff7c12 */ /* 0x000fc8000800fcff */
[----:B------:R-:W-:Y:S01]  /*1bac0*/  SEL R5, R0, RZ, !P0 ;  /* 0x000000ff00057207 */ /* 0x000fe20004000000 */
[----:B------:R-:W-:Y:S08]  /*1bad0*/  BRA.DIV UR4, `(.L_x_697) ;  /* 0x0000004204087947 */ /* 0x000ff0000b800000 */
.L_x_809:
[----:B------:R-:W2:Y:S01]  /*1bae0*/  LDL R3, [R1+0x2c] ;  /* 0x00002c0001037983 */ /* 0x000ea20000100800 */
[----:B------:R-:W-:Y:S01]  /*1baf0*/  UMOV UR4, 0xffffffff ;  /* 0xffffffff00047882 */ /* 0x000fe20000000000 */
[----:B------:R-:W-:Y:S01]  /*1bb00*/  SHF.R.S32.HI R12, RZ, 0x1f, R0 ;  /* 0x0000001fff0c7819 */ /* 0x000fe20000011400 */
[----:B--2---:R-:W-:Y:S01]  /*1bb10*/  VIADD R3, R3, 0xffffffff ;  /* 0xffffffff03037836 */ /* 0x004fe20000000000 */
[----:B------:R-:W-:Y:S06]  /*1bb20*/  BRA.DIV UR4, `(.L_x_698) ;  /* 0x0000004204287947 */ /* 0x000fec000b800000 */
[----:B------:R-:W-:-:S13]  /*1bb30*/  ELECT P6, URZ, PT ;  /* 0x00000000003f782f */ /* 0x000fda00038c0000 */
.L_x_812:
        /* <DEDUP_REMOVED lines=16> */
[----:B------:R-:W-:Y:S02]  /*1bc40*/  IMAD R10, R0, UR5, R6 ;  /* 0x00000005000a7c24 */ /* 0x000fe4000f8e0206 */
[--C-:B------:R-:W-:Y:S01]  /*1bc50*/  IMAD.MOV.U32 R6, RZ, RZ, R5.reuse ;  /* 0x000000ffff067224 */ /* 0x100fe200078e0005 */
[----:B0-----:R-:W-:-:S03]  /*1bc60*/  SHF.R.S32.HI R7, RZ, 0x1f, R5 ;  /* 0x0000001fff077819 */ /* 0x001fc60000011405 */
[----:B------:R-:W-:-:S04]  /*1bc70*/  IMAD.WIDE.U32 R6, R0, UR4, R6 ;  /* 0x0000000400067c25 */ /* 0x000fc8000f8e0006 */
[----:B------:R-:W-:Y:S01]  /*1bc80*/  IMAD.IADD R5, R7, 0x1, R10 ;  /* 0x0000000107057824 */ /* 0x000fe200078e020a */
[----:B------:R-:W-:-:S04]  /*1bc90*/  LEA R10, P0, R6, R8, 0x2 ;  /* 0x00000008060a7211 */ /* 0x000fc800078010ff */
[----:B------:R-:W-:-:S05]  /*1bca0*/  LEA.HI.X R11, R6, R9, R5, 0x2, P0 ;  /* 0x00000009060b7211 */ /* 0x000fca00000f1405 */
[----:B------:R0:W5:Y:S04]  /*1bcb0*/  LDG.E R5, desc[UR36][R10.64] ;  /* 0x000000240a057981 */ /* 0x000168000c1e1900 */
.L_x_700:
        /* <DEDUP_REMOVED lines=9> */
.L_x_813:
        /* <DEDUP_REMOVED lines=11> */
.L_x_702:
        /* <DEDUP_REMOVED lines=34> */
.L_x_699:
        /* <DEDUP_REMOVED lines=47> */
.L_x_814:
[----:B------:R-:W-:Y:S05]  /*1c310*/  BSYNC B0 ;  /* 0x0000000000007941 */ /* 0x000fea0003800000 */
.L_x_703:
[----:B0-----:R-:W2:Y:S01]  /*1c320*/  LDL.LU R6, [R1+0x40] ;  /* 0x0000400001067983 */ /* 0x001ea20000300800 */
[----:B------:R-:W-:Y:S01]  /*1c330*/  BSSY B0, `(.L_x_705) ;  /* 0x00001a1000007945 */ /* 0x000fe20003800000 */
[----:B--2---:R-:W-:-:S13]  /*1c340*/  ISETP.GE.AND P0, PT, R6, 0x81, PT ;  /* 0x000000810600780c */ /* 0x004fda0003f06270 */
[----:B------:R-:W-:Y:S05]  /*1c350*/  @!P0 BRA `(.L_x_706) ;  /* 0x0000001800788947 */ /* 0x000fea0003800000 */
[----:B------:R-:W2:Y:S01]  /*1c360*/  LDL R6, [R1+0x2c] ;  /* 0x00002c0001067983 */ /* 0x000ea20000100800 */
[----:B------:R-:W-:Y:S01]  /*1c370*/  IMAD.MOV.U32 R2, RZ, RZ, 0x1 ;  /* 0x00000001ff027424 */ /* 0x000fe200078e00ff */
[----:B------:R-:W-:Y:S01]  /*1c380*/  BSSY B1, `(.L_x_707) ;  /* 0x000008f000017945 */ /* 0x000fe20003800000 */
[----:B--2---:R-:W-:-:S05]  /*1c390*/  IMAD.MOV R14, RZ, RZ, -R6 ;  /* 0x000000ffff0e7224 */ /* 0x004fca00078e0a06 */
[----:B------:R-:W-:-:S05]  /*1c3a0*/  VIADDMNMX R14, R14, R2, 0xffffffff, !PT ;  /* 0xffffffff0e0e7446 */ /* 0x000fca0007800102 */
[C---:B------:R-:W-:Y:S02]  /*1c3b0*/  IMAD.IADD R2, R6.reuse, 0x1, R14 ;  /* 0x0000000106027824 */ /* 0x040fe400078e020e */
[----:B------:R-:W-:-:S03]  /*1c3c0*/  VIADD R6, R6, 0xfffffffe ;  /* 0xfffffffe06067836 */ /* 0x000fc60000000000 */
[----:B------:R-:W-:-:S04]  /*1c3d0*/  LOP3.LUT R2, R2, 0x1, RZ, 0xc0, !PT ;  /* 0x0000000102027812 */ /* 0x000fc800078ec0ff */
[----:B------:R-:W-:-:S13]  /*1c3e0*/  ISETP.NE.U32.AND P0, PT, R2, 0x1, PT ;  /* 0x000000010200780c */ /* 0x000fda0003f05070 */
        /* <DEDUP_REMOVED lines=15> */
[----:B------:R-:W-:Y:S01]  /*1c4e0*/  IMAD.MOV.U32 R2, RZ, RZ, R6 ;  /* 0x000000ffff027224 */ /* 0x000fe200078e0006 */
[----:B------:R-:W-:Y:S02]  /*1c4f0*/  ULDC.64 UR4, c[0x0][0x408] ;  /* 0x0001020000047ab9 */ /* 0x000fe40000000a00 */
[----:B------:R-:W-:-:S04]  /*1c500*/  IMAD R7, R12, UR4, RZ ;  /* 0x000000040c077c24 */ /* 0x000fc8000f8e02ff */
[----:B------:R-:W-:Y:S01]  /*1c510*/  IMAD R7, R0, UR5, R7 ;  /* 0x0000000500077c24 */ /* 0x000fe2000f8e0207 */
[----:B0-----:R-:W-:-:S13]  /*1c520*/  ISETP.NE.AND P0, PT, R17, 0x1, PT ;  /* 0x000000011100780c */ /* 0x001fda0003f05270 */
[----:B------:R-:W0:Y:S02]  /*1c530*/  @P0 LDC.64 R10, c[0x0][0x420] ;  /* 0x00010800ff0a0b82 */ /* 0x000e240000000a00 */
[----:B0-----:R-:W-:-:S05]  /*1c540*/  @P0 IMAD.HI.U32 R10, R6, R10, RZ ;  /* 0x0000000a060a0227 */ /* 0x001fca00078e00ff */
[----:B------:R-:W-:-:S04]  /*1c550*/  @P0 SHF.R.U32.HI R2, RZ, R11, R10 ;  /* 0x0000000bff020219 */ /* 0x000fc8000001160a */
[--C-:B------:R-:W-:Y:S01]  /*1c560*/  SHF.R.S32.HI R11, RZ, 0x1f, R2.reuse ;  /* 0x0000001fff0b7819 */ /* 0x100fe20000011402 */
[--C-:B------:R-:W-:Y:S02]  /*1c570*/  IMAD.MOV.U32 R10, RZ, RZ, R2.reuse ;  /* 0x000000ffff0a7224 */ /* 0x100fe400078e0002 */
[----:B------:R-:W-:Y:S02]  /*1c580*/  IMAD.MOV R2, RZ, RZ, -R2 ;  /* 0x000000ffff027224 */ /* 0x000fe400078e0a02 */
[----:B------:R-:W-:-:S04]  /*1c590*/  IMAD.WIDE.U32 R10, R0, UR4, R10 ;  /* 0x00000004000a7c25 */ /* 0x000fc8000f8e000a */
[----:B------:R-:W-:Y:S01]  /*1c5a0*/  IMAD R6, R17, R2, R6 ;  /* 0x0000000211067224 */ /* 0x000fe200078e0206 */
[----:B------:R-:W-:Y:S02]  /*1c5b0*/  IADD3 R7, R7, R11, RZ ;  /* 0x0000000b07077210 */ /* 0x000fe40007ffe0ff */
[----:B------:R-:W-:-:S04]  /*1c5c0*/  LEA R8, P0, R10, R8, 0x2 ;  /* 0x000000080a087211 */ /* 0x000fc800078010ff */
[----:B------:R-:W-:-:S05]  /*1c5d0*/  LEA.HI.X R9, R10, R9, R7, 0x2, P0 ;  /* 0x000000090a097211 */ /* 0x000fca00000f1407 */
[----:B------:R0:W5:Y:S04]  /*1c5e0*/  LDG.E R2, desc[UR36][R8.64] ;  /* 0x0000002408027981 */ /* 0x000168000c1e1900 */
.L_x_711:
[----:B0-----:R-:W0:Y:S01]  /*1c5f0*/  S2R R8, SR_CgaCtaId ;  /* 0x0000000000087919 */ /* 0x001e220000008800 */
[----:B------:R-:W-:-:S04]  /*1c600*/  MOV R7, 0x400 ;  /* 0x0000040000077802 */ /* 0x000fc80000000f00 */
[----:B0-----:R-:W-:Y:S02]  /*1c610*/  LEA R7, R8, R7, 0x18 ;  /* 0x0000000708077211 */ /* 0x001fe400078ec0ff */
[----:B------:R-:W-:-:S03]  /*1c620*/  SHF.L.U32 R8, R15, 0x1f, RZ ;  /* 0x0000001f0f087819 */ /* 0x000fc600000006ff */
[----:B------:R-:W-:-:S04]  /*1c630*/  IMAD R7, R13, 0x8, R7 ;  /* 0x000000080d077824 */ /* 0x000fc800078e0207 */
[----:B------:R-:W0:Y:S02]  /*1c640*/  SYNCS.PHASECHK.TRANS64.TRYWAIT P0, [R7+URZ+0x34840], R8 ;  /* 0x03484008070075a7 */ /* 0x000e24000800017f */
[----:B0-----:R-:W-:Y:S05]  /*1c650*/  @!P0 BRA `(.L_x_712) ;  /* 0x0000003400b08947 */ /* 0x001fea0003800000 */
.L_x_815:
        /* <DEDUP_REMOVED lines=11> */
.L_x_713:
[----:B------:R-:W2:Y:S04]  /*1c710*/  LDL R17, [R1+0x8] ;  /* 0x0000080001117983 */ /* 0x000ea80000100800 */
[----:B0-----:R-:W3:Y:S01]  /*1c720*/  LDL.LU R8, [R1+0xc] ;  /* 0x00000c0001087983 */ /* 0x001ee20000300800 */
        /* <DEDUP_REMOVED lines=16> */
[----:B------:R-:W-:Y:S02]  /*1c830*/  UIADD3 UR15, UR8, 0x20400, URZ ;  /* 0x00020400080f7890 */ /* 0x000fe4000fffe03f */
[----:B------:R-:W-:Y:S01]  /*1c840*/  UIADD3 UR16, UR8, 0x24400, URZ ;  /* 0x0002440008107890 */ /* 0x000fe2000fffe03f */
[----:B------:R-:W-:Y:S02]  /*1c850*/  UMOV UR18, 0x40 ;  /* 0x0000004000127882 */ /* 0x000fe40000000000 */
[----:B------:R-:W-:Y:S01]  /*1c860*/  UMOV UR8, UR14 ;  /* 0x0000000e00087c82 */ /* 0x000fe20008000000 */
        /* <DEDUP_REMOVED lines=15> */
.L_x_816:
[----:B------:R-:W2:Y:S01]  /*1c960*/  LDL R9, [R1+0x28] ;  /* 0x0000280001097983 */ /* 0x000ea20000100800 */
[----:B------:R-:W1:Y:S02]  /*1c970*/  S2R R10, SR_TID.X ;  /* 0x00000000000a7919 */ /* 0x000e640000002100 */
[----:B-1----:R-:W-:-:S04]  /*1c980*/  LOP3.LUT R10, R10, 0x7f, RZ, 0xc0, !PT ;  /* 0x0000007f0a0a7812 */ /* 0x002fc800078ec0ff */
[----:B------:R-:W-:-:S13]  /*1c990*/  ISETP.NE.AND P0, PT, R10, RZ, PT ;  /* 0x000000ff0a00720c */ /* 0x000fda0003f05270 */
[----:B0-----:R-:W-:-:S04]  /*1c9a0*/  @!P0 IMAD.MOV.U32 R8, RZ, RZ, 0x8000 ;  /* 0x00008000ff088424 */ /* 0x001fc800078e00ff */
[----:B------:R2:W-:Y:S02]  /*1c9b0*/  @!P0 SYNCS.ARRIVE.TRANS64 RZ, [R7+URZ+0x34850], R8 ;  /* 0x0348500807ff89a7 */ /* 0x0005e4000800003f */
[----:B--2---:R-:W-:-:S04]  /*1c9c0*/  PRMT R8, R9, 0x9910, RZ ;  /* 0x0000991009087816 */ /* 0x004fc800000000ff */
[----:B------:R-:W-:-:S13]  /*1c9d0*/  ISETP.NE.AND P0, PT, R8, 0x2, PT ;  /* 0x000000020800780c */ /* 0x000fda0003f05270 */
[----:B------:R-:W-:Y:S05]  /*1c9e0*/  @P0 BRA `(.L_x_715) ;  /* 0x0000000000040947 */ /* 0x000fea0003800000 */
[----:B------:R-:W-:Y:S01]  /*1c9f0*/  BPT.TRAP 0x1 ;  /* 0x000000040000795c */ /* 0x000fe20000300000 */
.L_x_715:
[----:B------:R-:W2:Y:S02]  /*1ca00*/  LDL R8, [R1+0x18] ;  /* 0x0000180001087983 */ /* 0x000ea40000100800 */
[----:B--2---:R-:W-:-:S13]  /*1ca10*/  LOP3.LUT P0, RZ, R8, 0x40, RZ, 0xc0, !PT ;  /* 0x0000004008ff7812 */ /* 0x004fda000780c0ff */
[----:B------:R-:W-:Y:S05]  /*1ca20*/  @P0 BRA `(.L_x_716) ;  /* 0x0000000000040947 */ /* 0x000fea0003800000 */
[----:B------:R-:W-:Y:S01]  /*1ca30*/  BPT.TRAP 0x1 ;  /* 0x000000040000795c */ /* 0x000fe20000300000 */
.L_x_716:
[----:B------:R-:W2:Y:S01]  /*1ca40*/  LDL.LU R17, [R1+0x10] ;  /* 0x0000100001117983 */ /* 0x000ea20000300800 */
[----:B------:R-:W-:-:S03]  /*1ca50*/  MOV R10, 0x400 ;  /* 0x00000400000a7802 */ /* 0x000fc60000000f00 */
[----:B------:R-:W3:Y:S04]  /*1ca60*/  LDL.LU R8, [R1] ;  /* 0x0000000001087983 */ /* 0x000ee80000300800 */
        /* <DEDUP_REMOVED lines=27> */
.L_x_710:
[----:B------:R-:W-:Y:S05]  /*1cc20*/  BSYNC B2 ;  /* 0x0000000000027941 */ /* 0x000fea0003800000 */
.L_x_709:
[----:B------:R-:W2:Y:S04]  /*1cc30*/  LDL.LU R2, [R1+0x2c] ;  /* 0x00002c0001027983 */ /* 0x000ea80000300800 */
[----:B------:R0:W-:Y:S04]  /*1cc40*/  STL [R1], R13 ;  /* 0x0000000d01007387 */ /* 0x0001e80000100800 */
[----:B------:R0:W-:Y:S02]  /*1cc50*/  STL [R1+0xc], R15 ;  /* 0x00000c0f01007387 */ /* 0x0001e40000100800 */
[----:B0-2---:R-:W-:-:S07]  /*1cc60*/  VIADD R6, R2, 0xfffffffd ;  /* 0xfffffffd02067836 */ /* 0x005fce0000000000 */
.L_x_708:
[----:B------:R-:W-:Y:S05]  /*1cc70*/  BSYNC B1 ;  /* 0x0000000000017941 */ /* 0x000fea0003800000 */
.L_x_707:
[----:B------:R-:W-:-:S05]  /*1cc80*/  IMAD.MOV R14, RZ, RZ, -R14 ;  /* 0x000000ffff0e7224 */ /* 0x000fca00078e0a0e */
[----:B------:R-:W-:-:S13]  /*1cc90*/  ISETP.NE.AND P0, PT, R3, R14, PT ;  /* 0x0000000e0300720c */ /* 0x000fda0003f05270 */
[----:B------:R-:W-:Y:S05]  /*1cca0*/  @!P0 BRA `(.L_x_706) ;  /* 0x0000001000248947 */ /* 0x000fea0003800000 */
[----:B------:R-:W-:-:S07]  /*1ccb0*/  IMAD.MOV.U32 R10, RZ, RZ, R5 ;  /* 0x000000ffff0a7224 */ /* 0x000fce00078e0005 */
.L_x_733:
[----:B------:R-:W2:Y:S04]  /*1ccc0*/  LDL R3, [R1] ;  /* 0x0000000001037983 */ /* 0x000ea80000100800 */
[----:B------:R-:W3:Y:S01]  /*1ccd0*/  LDL R2, [R1+0xc] ;  /* 0x00000c0001027983 */ /* 0x000ee20000100800 */
[----:B------:R-:W-:Y:S05]  /*1cce0*/  YIELD ;  /* 0x0000000000007946 */ /* 0x000fea0003800000 */
[----:B------:R-:W-:Y:S01]  /*1ccf0*/  BSSY B1, `(.L_x_717) ;  /* 0x0000080000017945 */ /* 0x000fe20003800000 */
[----:B--2---:R-:W-:-:S05]  /*1cd00*/  VIADD R7, R3, 0x1 ;  /* 0x0000000103077836 */ /* 0x004fca0000000000 */
        /* <DEDUP_REMOVED lines=12> */
[----:B0-----:R-:W-:-:S13]  /*1cdd0*/  ISETP.NE.AND P0, PT, R10, 0x1, PT ;  /* 0x000000010a00780c */ /* 0x001fda0003f05270 */
[----:B------:R-:W0:Y:S02]  /*1cde0*/  @P0 LDC.64 R2, c[0x0][0x420] ;  /* 0x00010800ff020b82 */ /* 0x000e240000000a00 */
[----:B0-----:R-:W-:-:S04]  /*1cdf0*/  @P0 IMAD.HI.U32 R9, R6, R2, RZ ;  /* 0x0000000206090227 */ /* 0x001fc800078e00ff */
[----:B------:R-:W-:Y:S01]  /*1ce00*/  IMAD.MOV.U32 R2, RZ, RZ, R6 ;  /* 0x000000ffff027224 */ /* 0x000fe200078e0006 */
[----:B------:R-:W-:-:S04]  /*1ce10*/  @P0 SHF.R.U32.HI R2, RZ, R3, R9 ;  /* 0x00000003ff020219 */ /* 0x000fc80000011609 */
[--C-:B------:R-:W-:Y:S01]  /*1ce20*/  SHF.R.S32.HI R3, RZ, 0x1f, R2.reuse ;  /* 0x0000001fff037819 */ /* 0x100fe20000011402 */
[----:B------:R-:W-:-:S04]  /*1ce30*/  IMAD.MOV R9, RZ, RZ, -R2 ;  /* 0x000000ffff097224 */ /* 0x000fc800078e0a02 */
[----:B------:R-:W-:Y:S02]  /*1ce40*/  IMAD R9, R10, R9, R6 ;  /* 0x000000090a097224 */ /* 0x000fe400078e0206 */
[----:B------:R-:W-:Y:S02]  /*1ce50*/  IMAD R10, R12, UR6, RZ ;  /* 0x000000060c0a7c24 */ /* 0x000fe4000f8e02ff */
[----:B------:R-:W-:-:S04]  /*1ce60*/  IMAD.WIDE.U32 R2, R0, UR6, R2 ;  /* 0x0000000600027c25 */ /* 0x000fc8000f8e0002 */
[----:B------:R-:W-:-:S04]  /*1ce70*/  IMAD R10, R0, UR7, R10 ;  /* 0x00000007000a7c24 */ /* 0x000fc8000f8e020a */
[----:B------:R-:W-:Y:S01]  /*1ce80*/  IMAD.IADD R3, R10, 0x1, R3 ;  /* 0x000000010a037824 */ /* 0x000fe200078e0203 */
[----:B------:R-:W-:-:S04]  /*1ce90*/  LEA R10, P0, R2, UR4, 0x2 ;  /* 0x00000004020a7c11 */ /* 0x000fc8000f8010ff */
[----:B------:R-:W-:-:S05]  /*1cea0*/  LEA.HI.X R11, R2, UR5, R3, 0x2, P0 ;  /* 0x00000005020b7c11 */ /* 0x000fca00080f1403 */
[----:B------:R0:W5:Y:S04]  /*1ceb0*/  LDG.E R10, desc[UR36][R10.64] ;  /* 0x000000240a0a7981 */ /* 0x000168000c1e1900 */
.L_x_719:
[----:B------:R-:W1:Y:S01]  /*1cec0*/  S2R R3, SR_CgaCtaId ;  /* 0x0000000000037919 */ /* 0x000e620000008800 */
[----:B------:R-:W-:-:S04]  /*1ced0*/  MOV R2, 0x400 ;  /* 0x0000040000027802 */ /* 0x000fc80000000f00 */
[----:B-1----:R-:W-:Y:S02]  /*1cee0*/  LEA R2, R3, R2, 0x18 ;  /* 0x0000000203027211 */ /* 0x002fe400078ec0ff */
[----:B------:R-:W-:-:S03]  /*1cef0*/  SHF.L.U32 R3, R8, 0x1f, RZ ;  /* 0x0000001f08037819 */ /* 0x000fc600000006ff */
[----:B------:R-:W-:-:S04]  /*1cf00*/  IMAD R2, R7, 0x8, R2 ;  /* 0x0000000807027824 */ /* 0x000fc800078e0202 */
[----:B------:R-:W1:Y:S02]  /*1cf10*/  SYNCS.PHASECHK.TRANS64.TRYWAIT P0, [R2+URZ+0x34840], R3 ;  /* 0x03484003020075a7 */ /* 0x000e64000800017f */
[----:B-1----:R-:W-:Y:S05]  /*1cf20*/  @!P0 BRA `(.L_x_720) ;  /* 0x0000002c00a48947 */ /* 0x002fea0003800000 */
.L_x_817:
        /* <DEDUP_REMOVED lines=11> */
.L_x_721:
        /* <DEDUP_REMOVED lines=37> */
.L_x_818:
        /* <DEDUP_REMOVED lines=10> */
.L_x_723:
[----:B------:R-:W2:Y:S02]  /*1d2d0*/  LDL R3, [R1+0x18] ;  /* 0x0000180001037983 */ /* 0x000ea40000100800 */
[----:B--2---:R-:W-:-:S13]  /*1d2e0*/  LOP3.LUT P0, RZ, R3, 0x40, RZ, 0xc0, !PT ;  /* 0x0000004003ff7812 */ /* 0x004fda000780c0ff */
[----:B------:R-:W-:Y:S05]  /*1d2f0*/  @P0 BRA `(.L_x_724) ;  /* 0x0000000000040947 */ /* 0x000fea0003800000 */
[----:B------:R-:W-:Y:S01]  /*1d300*/  BPT.TRAP 0x1 ;  /* 0x000000040000795c */ /* 0x000fe20000300000 */
.L_x_724:
        /* <DEDUP_REMOVED lines=30> */
.L_x_718:
[----:B------:R-:W-:Y:S05]  /*1d4f0*/  BSYNC B1 ;  /* 0x0000000000017941 */ /* 0x000fea0003800000 */
.L_x_717:
[----:B------:R-:W-:Y:S01]  /*1d500*/  IADD3 R3, R7, 0x1, RZ ;  /* 0x0000000107037810 */ /* 0x000fe20007ffe0ff */
[----:B------:R-:W-:Y:S03]  /*1d510*/  BSSY B1, `(.L_x_725) ;  /* 0x000007f000017945 */ /* 0x000fe60003800000 */
        /* <DEDUP_REMOVED lines=14> */
[----:B-1----:R-:W-:-:S13]  /*1d600*/  ISETP.NE.AND P0, PT, R11, 0x1, PT ;  /* 0x000000010b00780c */ /* 0x002fda0003f05270 */
[----:B------:R-:W1:Y:S02]  /*1d610*/  @P0 LDC.64 R2, c[0x0][0x420] ;  /* 0x00010800ff020b82 */ /* 0x000e640000000a00 */
[----:B-1----:R-:W-:-:S04]  /*1d620*/  @P0 IMAD.HI.U32 R10, R9, R2, RZ ;  /* 0x00000002090a0227 */ /* 0x002fc800078e00ff */
        /* <DEDUP_REMOVED lines=12> */
.L_x_727:
[----:B------:R-:W2:Y:S01]  /*1d6f0*/  S2R R3, SR_CgaCtaId ;  /* 0x0000000000037919 */ /* 0x000ea20000008800 */
[----:B------:R-:W-:-:S04]  /*1d700*/  MOV R2, 0x400 ;  /* 0x0000040000027802 */ /* 0x000fc80000000f00 */
[----:B--2---:R-:W-:Y:S02]  /*1d710*/  LEA R2, R3, R2, 0x18 ;  /* 0x0000000203027211 */ /* 0x004fe400078ec0ff */
[----:B------:R-:W-:-:S03]  /*1d720*/  SHF.L.U32 R3, R13, 0x1f, RZ ;  /* 0x0000001f0d037819 */ /* 0x000fc600000006ff */
[----:B------:R-:W-:-:S04]  /*1d730*/  IMAD R2, R14, 0x8, R2 ;  /* 0x000000080e027824 */ /* 0x000fc800078e0202 */
[----:B------:R-:W2:Y:S02]  /*1d740*/  SYNCS.PHASECHK.TRANS64.TRYWAIT P0, [R2+URZ+0x34840], R3 ;  /* 0x03484003020075a7 */ /* 0x000ea4000800017f */
[----:B--2---:R-:W-:Y:S05]  /*1d750*/  @!P0 BRA `(.L_x_728) ;  /* 0x0000002400c08947 */ /* 0x004fea0003800000 */
.L_x_819:
        /* <DEDUP_REMOVED lines=11> */
.L_x_729:
[----:B0-----:R-:W3:Y:S04]  /*1d810*/  LDL R14, [R1] ;  /* 0x00000000010e7983 */ /* 0x001ee80000100800 */
[----:B------:R-:W4:Y:S01]  /*1d820*/  LDL R13, [R1+0x8] ;  /* 0x00000800010d7983 */ /* 0x000f220000100800 */
[----:B--2---:R-:W-:Y:S01]  /*1d830*/  MOV R3, 0x400 ;  /* 0x0000040000037802 */ /* 0x004fe20000000f00 */
[----:B------:R-:W-:Y:S01]  /*1d840*/  UIADD3 UR4, UP0, UR38, 0x370, URZ ;  /* 0x0000037026047890 */ /* 0x000fe2000ff1e03f */
[----:B------:R-:W-:Y:S01]  /*1d850*/  R2UR UR9, R2 ;  /* 0x00000000020972ca */ /* 0x000fe200000e0000 */
[----:B------:R-:W0:Y:S01]  /*1d860*/  S2R R11, SR_CgaCtaId ;  /* 0x00000000000b7919 */ /* 0x000e220000008800 */
[----:B------:R-:W-:Y:S01]  /*1d870*/  R2UR UR11, R9 ;  /* 0x00000000090b72ca */ /* 0x000fe200000e0000 */
[----:B------:R-:W-:Y:S01]  /*1d880*/  UMOV UR10, URZ ;  /* 0x0000003f000a7c82 */ /* 0x000fe20008000000 */
[----:B------:R-:W-:Y:S01]  /*1d890*/  R2UR UR12, R4 ;  /* 0x00000000040c72ca */ /* 0x000fe200000e0000 */
[----:B------:R-:W-:Y:S01]  /*1d8a0*/  UMOV UR6, 0x0 ;  /* 0x0000000000067882 */ /* 0x000fe20000000000 */
[----:B-----5:R-:W-:Y:S01]  /*1d8b0*/  R2UR UR13, R10 ;  /* 0x000000000a0d72ca */ /* 0x020fe200000e0000 */
[----:B------:R-:W-:Y:S01]  /*1d8c0*/  UMOV UR7, 0x14f00000 ;  /* 0x14f0000000077882 */ /* 0x000fe20000000000 */
[----:B------:R-:W-:Y:S01]  /*1d8d0*/  UMOV UR18, 0x40 ;  /* 0x0000004000127882 */ /* 0x000fe20000000000 */
[----:B------:R-:W-:Y:S01]  /*1d8e0*/  UMOV UR17, 0x80 ;  /* 0x0000008000117882 */ /* 0x000fe20000000000 */
[----:B------:R-:W-:-:S03]  /*1d8f0*/  SHF.L.U32 R8, R8, 0x1f, RZ ;  /* 0x0000001f08087819 */ /* 0x000fc600000006ff */
[----:B------:R-:W-:Y:S01]  /*1d900*/  UIADD3 UR9, UR9, 0x34830, URZ ;  /* 0x0003483009097890 */ /* 0x000fe2000fffe03f */
[----:B0-----:R-:W-:-:S05]  /*1d910*/  LEA R3, R11, R3, 0x18 ;  /* 0x000000030b037211 */ /* 0x001fca00078ec0ff */
[----:B---3--:R-:W-:Y:S01]  /*1d920*/  IMAD R2, R14, 0xc000, R3 ;  /* 0x0000c0000e027824 */ /* 0x008fe200078e0203 */
[----:B----4-:R-:W-:-:S04]  /*1d930*/  R2UR UR5, R13 ;  /* 0x000000000d0572ca */ /* 0x010fc800000e0000 */
[----:B------:R-:W-:Y:S01]  /*1d940*/  R2UR UR8, R2 ;  /* 0x00000000020872ca */ /* 0x000fe200000e0000 */
[----:B------:R-:W-:-:S08]  /*1d950*/  IMAD R2, R7, 0x8, R3 ;  /* 0x0000000807027824 */ /* 0x000fd000078e0203 */
[----:B------:R-:W-:-:S04]  /*1d960*/  ULEA UR11, UR11, UR5, 0x7 ;  /* 0x000000050b0b7291 */ /* 0x000fc8000f8e383f */
[----:B------:R-:W-:Y:S02]  /*1d970*/  UIADD3 UR14, UR8, 0x1c400, URZ ;  /* 0x0001c400080e7890 */ /* 0x000fe4000fffe03f */
[----:B------:R-:W-:Y:S02]  /*1d980*/  UIADD3.X UR5, URZ, UR39, URZ, UP0, !UPT ;  /* 0x000000273f057290 */ /* 0x000fe400087fe43f */
[----:B------:R-:W-:Y:S02]  /*1d990*/  UIADD3 UR15, UR8, 0x20400, URZ ;  /* 0x00020400080f7890 */ /* 0x000fe4000fffe03f */
[----:B------:R-:W-:-:S03]  /*1d9a0*/  UIADD3 UR16, UR8, 0x24400, URZ ;  /* 0x0002440008107890 */ /* 0x000fc6000fffe03f */
[----:B------:R-:W-:Y:S02]  /*1d9b0*/  UMOV UR8, UR14 ;  /* 0x0000000e00087c82 */ /* 0x000fe40008000000 */
[----:B------:R0:W-:Y:S02]  /*1d9c0*/  UTMALDG.4D [UR8], [UR4], desc[UR6] ;  /* 0x00000608040075b4 */ /* 0x0001e40008019000 */
        /* <DEDUP_REMOVED lines=8> */
.L_x_820:
[----:B------:R-:W2:Y:S01]  /*1da50*/  LDL R11, [R1+0x28] ;  /* 0x00002800010b7983 */ /* 0x000ea20000100800 */
[----:B------:R-:W1:Y:S02]  /*1da60*/  S2R R3, SR_TID.X ;  /* 0x0000000000037919 */ /* 0x000e640000002100 */
[----:B-1----:R-:W-:-:S04]  /*1da70*/  LOP3.LUT R3, R3, 0x7f, RZ, 0xc0, !PT ;  /* 0x0000007f03037812 */ /* 0x002fc800078ec0ff */
[----:B------:R-:W-:-:S13]  /*1da80*/  ISETP.NE.AND P0, PT, R3, RZ, PT ;  /* 0x000000ff0300720c */ /* 0x000fda0003f05270 */
[----:B------:R-:W-:-:S04]  /*1da90*/  @!P0 IMAD.MOV.U32 R3, RZ, RZ, 0x8000 ;  /* 0x00008000ff038424 */ /* 0x000fc800078e00ff */
[----:B------:R2:W-:Y:S02]  /*1daa0*/  @!P0 SYNCS.ARRIVE.TRANS64 RZ, [R2+URZ+0x34850], R3 ;  /* 0x0348500302ff89a7 */ /* 0x0005e4000800003f */
[----:B--2---:R-:W-:-:S04]  /*1dab0*/  PRMT R3, R11, 0x9910, RZ ;  /* 0x000099100b037816 */ /* 0x004fc800000000ff */
[----:B------:R-:W-:-:S13]  /*1dac0*/  ISETP.NE.AND P0, PT, R3, 0x2, PT ;  /* 0x000000020300780c */ /* 0x000fda0003f05270 */
[----:B------:R-:W-:Y:S05]  /*1dad0*/  @P0 BRA `(.L_x_731) ;  /* 0x0000000000040947 */ /* 0x000fea0003800000 */
[----:B------:R-:W-:Y:S01]  /*1dae0*/  BPT.TRAP 0x1 ;  /* 0x000000040000795c */ /* 0x000fe20000300000 */
.L_x_731:
[----:B------:R-:W2:Y:S02]  /*1daf0*/  LDL R3, [R1+0x18] ;  /* 0x0000180001037983 */ /* 0x000ea40000100800 */
[----:B--2---:R-:W-:-:S13]  /*1db00*/  LOP3.LUT P0, RZ, R3, 0x40, RZ, 0xc0, !PT ;  /* 0x0000004003ff7812 */ /* 0x004fda000780c0ff */
[----:B------:R-:W-:Y:S05]  /*1db10*/  @P0 BRA `(.L_x_732) ;  /* 0x0000000000040947 */ /* 0x000fea0003800000 */
[----:B------:R-:W-:Y:S01]  /*1db20*/  BPT.TRAP 0x1 ;  /* 0x000000040000795c */ /* 0x000fe20000300000 */
.L_x_732:
[----:B------:R-:W2:Y:S01]  /*1db30*/  LDL.LU R13, [R1+0x10] ;  /* 0x00001000010d7983 */ /* 0x000ea20000300800 */
[----:B0-----:R-:W-:-:S03]  /*1db40*/  MOV R8, 0x400 ;  /* 0x0000040000087802 */ /* 0x001fc60000000f00 */
[----:B------:R-:W3:Y:S01]  /*1db50*/  LDL R3, [R1+0x8] ;  /* 0x0000080001037983 */ /* 0x000ee20000100800 */
        /* <DEDUP_REMOVED lines=26> */
.L_x_726:
[----:B------:R-:W-:Y:S05]  /*1dd00*/  BSYNC B1 ;  /* 0x0000000000017941 */ /* 0x000fea0003800000 */
.L_x_725:
[C---:B------:R-:W-:Y:S01]  /*1dd10*/  ISETP.GT.AND P0, PT, R6.reuse, 0x1, PT ;  /* 0x000000010600780c */ /* 0x040fe20003f04270 */
[----:B------:R-:W-:-:S12]  /*1dd20*/  VIADD R6, R6, 0xfffffffe ;  /* 0xfffffffe06067836 */ /* 0x000fd80000000000 */
[----:B------:R-:W-:Y:S05]  /*1dd30*/  @P0 BRA `(.L_x_733) ;  /* 0xffffffec00e00947 */ /* 0x000fea000383ffff */
.L_x_706:
[----:B------:R-:W-:Y:S05]  /*1dd40*/  BSYNC B0 ;  /* 0x0000000000007941 */ /* 0x000fea0003800000 */
.L_x_705:
[----:B------:R-:W1:Y:S01]  /*1dd50*/  S2R R2, SR_TID.X ;  /* 0x0000000000027919 */ /* 0x000e620000002100 */
[----:B------:R-:W-:Y:S01]  /*1dd60*/  BSSY B0, `(.L_x_734) ;  /* 0x0000010000007945 */ /* 0x000fe20003800000 */
[----:B-1----:R-:W-:-:S04]  /*1dd70*/  LOP3.LUT R2, R2, 0x1f, RZ, 0xc0, !PT ;  /* 0x0000001f02027812 */ /* 0x002fc800078ec0ff */
[----:B------:R-:W-:-:S13]  /*1dd80*/  ISETP.NE.AND P0, PT, R2, RZ, PT ;  /* 0x000000ff0200720c */ /* 0x000fda0003f05270 */
[----:B------:R-:W-:Y:S05]  /*1dd90*/  @P0 BRA `(.L_x_735) ;  /* 0x0000000000300947 */ /* 0x000fea0003800000 */
[----:B------:R-:W1:Y:S01]  /*1dda0*/  S2R R3, SR_LANEID ;  /* 0x0000000000037919 */ /* 0x000e620000000000 */
[----:B------:R-:W-:Y:S02]  /*1ddb0*/  VOTEU.ANY UR4, UPT, PT ;  /* 0x0000000000047886 */ /* 0x000fe400038e0100 */
[----:B------:R-:W1:Y:S08]  /*1ddc0*/  FLO.U32 R0, UR4 ;  /* 0x0000000400007d00 */ /* 0x000e7000080e0000 */
[----:B------:R-:W2:Y:S01]  /*1ddd0*/  POPC R7, UR4 ;  /* 0x0000000400077d09 */ /* 0x000ea20008000000 */
[----:B-1----:R-:W-:-:S02]  /*1dde0*/  ISETP.EQ.U32.AND P0, PT, R0, R3, PT ;  /* 0x000000030000720c */ /* 0x002fc40003f02070 */
[----:B------:R-:W2:Y:S11]  /*1ddf0*/  LDC.64 R2, c[0x0][0xc38] ;  /* 0x00030e00ff027b82 */ /* 0x000eb60000000a00 */
[----:B--2---:R-:W2:Y:S01]  /*1de00*/  @P0 ATOMG.E.ADD.STRONG.GPU PT, R3, desc[UR36][R2.64], R7 ;  /* 0x00000007020309a8 */ /* 0x004ea200081ee1e4 */
[----:B------:R-:W1:Y:S02]  /*1de10*/  S2R R6, SR_LTMASK ;  /* 0x0000000000067919 */ /* 0x000e640000003900 */
[----:B-1----:R-:W-:-:S04]  /*1de20*/  LOP3.LUT R6, R6, UR4, RZ, 0xc0, !PT ;  /* 0x0000000406067c12 */ /* 0x002fc8000f8ec0ff */
[----:B------:R-:W1:Y:S01]  /*1de30*/  POPC R9, R6 ;  /* 0x0000000600097309 */ /* 0x000e620000000000 */
[----:B--2---:R-:W1:Y:S02]  /*1de40*/  SHFL.IDX PT, R0, R3, R0, 0x1f ;  /* 0x00001f0003007589 */ /* 0x004e6400000e0000 */
[----:B-1----:R-:W-:-:S07]  /*1de50*/  IADD3 R16, R0, UR40, R9 ;  /* 0x0000002800107c10 */ /* 0x002fce000fffe009 */
.L_x_735:
[----:B------:R-:W-:Y:S05]  /*1de60*/  BSYNC B0 ;  /* 0x0000000000007941 */ /* 0x000fea0003800000 */
.L_x_734:
        /* <DEDUP_REMOVED lines=11> */
.L_x_821:
[----:B------:R-:W2:Y:S01]  /*1df20*/  LDL R2, [R1+0x28] ;  /* 0x0000280001027983 */ /* 0x000ea20000100800 */
[----:B------:R-:W3:Y:S02]  /*1df30*/  S2R R6, SR_TID.X ;  /* 0x0000000000067919 */ /* 0x000ee40000002100 */
[----:B---3--:R-:W-:-:S04]  /*1df40*/  LOP3.LUT R6, R6, 0x7f, RZ, 0xc0, !PT ;  /* 0x0000007f06067812 */ /* 0x008fc800078ec0ff */
[----:B------:R-:W-:-:S13]  /*1df50*/  ISETP.NE.AND P0, PT, R6, RZ, PT ;  /* 0x000000ff0600720c */ /* 0x000fda0003f05270 */
[----:B-1----:R-:W-:-:S04]  /*1df60*/  @!P0 IMAD.MOV.U32 R3, RZ, RZ, 0x8000 ;  /* 0x00008000ff038424 */ /* 0x002fc800078e00ff */
[----:B------:R1:W-:Y:S01]  /*1df70*/  @!P0 SYNCS.ARRIVE.TRANS64 RZ, [R0+URZ+0x34850], R3 ;  /* 0x0348500300ff89a7 */ /* 0x0003e2000800003f */
[----:B--2---:R-:W-:-:S04]  /*1df80*/  PRMT R2, R2, 0x9910, RZ ;  /* 0x0000991002027816 */ /* 0x004fc800000000ff */
[----:B------:R-:W-:-:S13]  /*1df90*/  ISETP.NE.AND P0, PT, R2, 0x2, PT ;  /* 0x000000020200780c */ /* 0x000fda0003f05270 */
[----:B-1----:R-:W-:Y:S05]  /*1dfa0*/  @P0 BRA `(.L_x_739) ;  /* 0x0000000000040947 */ /* 0x002fea0003800000 */
[----:B------:R-:W-:Y:S01]  /*1dfb0*/  BPT.TRAP 0x1 ;  /* 0x000000040000795c */ /* 0x000fe20000300000 */
.L_x_739:
[----:B------:R-:W2:Y:S02]  /*1dfc0*/  LDL R2, [R1+0x18] ;  /* 0x0000180001027983 */ /* 0x000ea40000100800 */
[----:B--2---:R-:W-:-:S13]  /*1dfd0*/  LOP3.LUT P0, RZ, R2, 0x40, RZ, 0xc0, !PT ;  /* 0x0000004002ff7812 */ /* 0x004fda000780c0ff */
[----:B------:R-:W-:Y:S05]  /*1dfe0*/  @P0 BRA `(.L_x_740) ;  /* 0x0000000000040947 */ /* 0x000fea0003800000 */
[----:B------:R-:W-:Y:S01]  /*1dff0*/  BPT.TRAP 0x1 ;  /* 0x000000040000795c */ /* 0x000fe20000300000 */
.L_x_740:
[----:B------:R-:W2:Y:S01]  /*1e000*/  LDL.LU R8, [R1+0x8] ;  /* 0x0000080001087983 */ /* 0x000ea20000300800 */
[----:B------:R-:W-:-:S03]  /*1e010*/  MOV R6, 0x400 ;  /* 0x0000040000067802 */ /* 0x000fc60000000f00 */
[----:B------:R-:W3:Y:S04]  /*1e020*/  LDL R2, [R1] ;  /* 0x0000000001027983 */ /* 0x000ee80000100800 */
        /* <DEDUP_REMOVED lines=25> */
.L_x_737:
[----:B------:R-:W-:Y:S05]  /*1e1c0*/  BSYNC B0 ;  /* 0x0000000000007941 */ /* 0x000fea0003800000 */
.L_x_736:
        /* <DEDUP_REMOVED lines=9> */
.L_x_690:
[----:B------:R-:W-:Y:S05]  /*1e260*/  BSYNC B6 ;  /* 0x0000000000067941 */ /* 0x000fea0003800000 */
.L_x_688:
[----:B------:R-:W-:-:S03]  /*1e270*/  UMOV UR4, 0xffffffff ;  /* 0xffffffff00047882 */ /* 0x000fc60000000000 */
[----:B------:R-:W-:Y:S05]  /*1e280*/  BRA.DIV UR4, `(.L_x_741) ;  /* 0x0000001e04307947 */ /* 0x000fea000b800000 */
[----:B------:R2:W3:Y:S04]  /*1e290*/  SHFL.IDX PT, R4, R16, RZ, 0x1f ;  /* 0x00001fff10047589 */ /* 0x0004e800000e0000 */
[----:B------:R2:W4:Y:S02]  /*1e2a0*/  SHFL.IDX PT, R5, R16, 0x1, 0x1f ;  /* 0x00201f0010057f89 */ /* 0x00052400000e0000 */
.L_x_825:
[----:B0----5:R-:W0:Y:S01]  /*1e2b0*/  S2R R8, SR_TID.X ;  /* 0x0000000000087919 */ /* 0x021e220000002100 */
[----:B------:R-:W-:Y:S01]  /*1e2c0*/  ULDC UR4, c[0x0][0xc14] ;  /* 0x0003050000047ab9 */ /* 0x000fe20000000800 */
[----:B------:R-:W-:Y:S01]  /*1e2d0*/  BSSY B0, `(.L_x_742) ;  /* 0x000000b000007945 */ /* 0x000fe20003800000 */
[----:B-1----:R-:W-:Y:S02]  /*1e2e0*/  IMAD.U32 R0, RZ, RZ, UR4 ;  /* 0x00000004ff007e24 */ /* 0x002fe4000f8e00ff */
[----:B------:R-:W-:Y:S01]  /*1e2f0*/  IMAD.MOV.U32 R2, RZ, RZ, RZ ;  /* 0x000000ffff027224 */ /* 0x000fe200078e00ff */
[----:B0-----:R-:W-:-:S04]  /*1e300*/  LOP3.LUT R8, R8, 0x1f, RZ, 0xc0, !PT ;  /* 0x0000001f08087812 */ /* 0x001fc800078ec0ff */
[C---:B------:R-:W-:Y:S01]  /*1e310*/  ISETP.NE.AND P0, PT, R8.reuse, 0x1f, PT ;  /* 0x0000001f0800780c */ /* 0x040fe20003f05270 */
[----:B------:R-:W-:-:S05]  /*1e320*/  IMAD.IADD R7, R8, 0x1, R19 ;  /* 0x0000000108077824 */ /* 0x000fca00078e0213 */
[----:B------:R-:W-:-:S13]  /*1e330*/  ISETP.GE.OR P0, PT, R7, R0, !P0 ;  /* 0x000000000700720c */ /* 0x000fda0004706670 */
[----:B------:R-:W-:Y:S05]  /*1e340*/  @P0 BRA `(.L_x_743) ;  /* 0x00000000000c0947 */ /* 0x000fea0003800000 */
[----:B------:R-:W0:Y:S02]  /*1e350*/  LDC.64 R2, c[0x0][0xc58] ;  /* 0x00031600ff027b82 */ /* 0x000e240000000a00 */
[----:B0-----:R-:W-:-:S06]  /*1e360*/  IMAD.WIDE R2, R7, 0x4, R2 ;  /* 0x0000000407027825 */ /* 0x001fcc00078e0202 */
[----:B------:R0:W5:Y:S02]  /*1e370*/  LDG.E R2, desc[UR36][R2.64] ;  /* 0x0000002402027981 */ /* 0x000164000c1e1900 */
.L_x_743:
[----:B------:R-:W-:Y:S05]  /*1e380*/  BSYNC B0 ;  /* 0x0000000000007941 */ /* 0x000fea0003800000 */
.L_x_742:
[----:B------:R-:W-:-:S03]  /*1e390*/  UMOV UR4, 0xffffffff ;  /* 0xffffffff00047882 */ /* 0x000fc60000000000 */
[----:B------:R-:W-:Y:S05]  /*1e3a0*/  BRA.DIV UR4, `(.L_x_744) ;  /* 0x0000001e04347947 */ /* 0x000fea000b800000 */
[----:B-----5:R-:W0:Y:S01]  /*1e3b0*/  SHFL.UP PT, R14, R2, 0x1, RZ ;  /* 0x04200000020e7989 */ /* 0x020e2200000e00ff */
        /* <DEDUP_REMOVED lines=14> */
[----:B0-----:R-:W-:-:S04]  /*1e4a0*/  SEL R14, R14, RZ, P1 ;  /* 0x000000ff0e0e7207 */ /* 0x001fc80000800000 */
[----:B------:R-:W-:-:S05]  /*1e4b0*/  IADD3 R3, R3, R14, RZ ;  /* 0x0000000e03037210 */ /* 0x000fca0007ffe0ff */
[----:B------:R-:W0:Y:S02]  /*1e4c0*/  SHFL.UP PT, R14, R3, 0x10, RZ ;  /* 0x06000000030e7989 */ /* 0x000e2400000e00ff */
[----:B0-----:R-:W-:-:S05]  /*1e4d0*/  SEL R6, R14, RZ, P0 ;  /* 0x000000ff0e067207 */ /* 0x001fca0000000000 */
[----:B------:R-:W-:-:S05]  /*1e4e0*/  IMAD.IADD R6, R3, 0x1, R6 ;  /* 0x0000000103067824 */ /* 0x000fca00078e0206 */
[----:B------:R0:W1:Y:S02]  /*1e4f0*/  SHFL.IDX PT, R14, R6, 0x1f, 0x1f ;  /* 0x03e01f00060e7f89 */ /* 0x00006400000e0000 */
.L_x_833:
[----:B------:R-:W-:Y:S02]  /*1e500*/  ULDC UR4, c[0x0][0xc10] ;  /* 0x0003040000047ab9 */ /* 0x000fe40000000800 */
[----:B--2---:R-:W-:-:S04]  /*1e510*/  IMAD.U32 R16, RZ, RZ, UR4 ;  /* 0x00000004ff107e24 */ /* 0x004fc8000f8e00ff */
[----:B-1----:R-:W-:-:S04]  /*1e520*/  IMAD R7, R14, R16, RZ ;  /* 0x000000100e077224 */ /* 0x002fc800078e02ff */
[----:B----4-:R-:W-:-:S05]  /*1e530*/  IMAD.IADD R5, R5, 0x1, R7 ;  /* 0x0000000105057824 */ /* 0x010fca00078e0207 */
[----:B---3--:R-:W-:-:S13]  /*1e540*/  ISETP.GT.AND P0, PT, R5, R4, PT ;  /* 0x000000040500720c */ /* 0x008fda0003f04270 */
[----:B------:R-:W-:Y:S05]  /*1e550*/  @P0 BRA `(.L_x_745) ;  /* 0x0000000000b40947 */ /* 0x000fea0003800000 */
[----:B------:R-:W1:Y:S02]  /*1e560*/  LDC R0, c[0x0][0xc14] ;  /* 0x00030500ff007b82 */ /* 0x000e640000000800 */
.L_x_750:
[----:B------:R-:W-:-:S05]  /*1e570*/  VIADD R19, R19, 0x1f ;  /* 0x0000001f13137836 */ /* 0x000fca0000000000 */
[----:B-1----:R-:W-:-:S13]  /*1e580*/  ISETP.GE.AND P0, PT, R19, R0, PT ;  /* 0x000000001300720c */ /* 0x002fda0003f06270 */
[----:B------:R-:W-:Y:S05]  /*1e590*/  @P0 BRA `(.L_x_746) ;  /* 0x00000004005c0947 */ /* 0x000fea0003800000 */
[----:B------:R-:W1:Y:S01]  /*1e5a0*/  S2R R8, SR_TID.X ;  /* 0x0000000000087919 */ /* 0x000e620000002100 */
[----:B------:R-:W-:Y:S01]  /*1e5b0*/  BSSY B0, `(.L_x_747) ;  /* 0x000000a000007945 */ /* 0x000fe20003800000 */
[----:B------:R-:W-:Y:S01]  /*1e5c0*/  IMAD.MOV.U32 R2, RZ, RZ, RZ ;  /* 0x000000ffff027224 */ /* 0x000fe200078e00ff */
[----:B-1----:R-:W-:-:S04]  /*1e5d0*/  LOP3.LUT R8, R8, 0x1f, RZ, 0xc0, !PT ;  /* 0x0000001f08087812 */ /* 0x002fc800078ec0ff */
[C---:B------:R-:W-:Y:S01]  /*1e5e0*/  ISETP.NE.AND P1, PT, R8.reuse, 0x1f, PT ;  /* 0x0000001f0800780c */ /* 0x040fe20003f25270 */
[----:B------:R-:W-:-:S05]  /*1e5f0*/  IMAD.IADD R7, R8, 0x1, R19 ;  /* 0x0000000108077824 */ /* 0x000fca00078e0213 */
[----:B------:R-:W-:-:S13]  /*1e600*/  ISETP.GE.OR P0, PT, R7, R0, !P1 ;  /* 0x000000000700720c */ /* 0x000fda0004f06670 */
[----:B------:R-:W-:Y:S05]  /*1e610*/  @P0 BRA `(.L_x_748) ;  /* 0x00000000000c0947 */ /* 0x000fea0003800000 */
[----:B------:R-:W1:Y:S02]  /*1e620*/  LDC.64 R2, c[0x0][0xc58] ;  /* 0x00031600ff027b82 */ /* 0x000e640000000a00 */
[----:B-1----:R-:W-:-:S06]  /*1e630*/  IMAD.WIDE R2, R7, 0x4, R2 ;  /* 0x0000000407027825 */ /* 0x002fcc00078e0202 */
[----:B------:R1:W5:Y:S02]  /*1e640*/  LDG.E R2, desc[UR36][R2.64] ;  /* 0x0000002402027981 */ /* 0x000364000c1e1900 */
.L_x_748:
[----:B------:R-:W-:Y:S05]  /*1e650*/  BSYNC B0 ;  /* 0x0000000000007941 */ /* 0x000fea0003800000 */
.L_x_747:
        /* <DEDUP_REMOVED lines=8> */
[----:B------:R-:W1:Y:S02]  /*1e6e0*/  SHFL.UP PT, R14, R3, 0x2, RZ ;  /* 0x04400000030e7989 */ /* 0x000e6400000e00ff */
        /* <DEDUP_REMOVED lines=8> */
[----:B-1----:R-:W-:-:S05]  /*1e770*/  SEL R14, R14, RZ, P1 ;  /* 0x000000ff0e0e7207 */ /* 0x002fca0000800000 */
[----:B------:R-:W-:-:S05]  /*1e780*/  IMAD.IADD R3, R3, 0x1, R14 ;  /* 0x0000000103037824 */ /* 0x000fca00078e020e */
[----:B------:R-:W0:Y:S02]  /*1e790*/  SHFL.UP PT, R14, R3, 0x10, RZ ;  /* 0x06000000030e7989 */ /* 0x000e2400000e00ff */
[----:B0-----:R-:W-:-:S05]  /*1e7a0*/  SEL R6, R14, RZ, P0 ;  /* 0x000000ff0e067207 */ /* 0x001fca0000000000 */
[----:B------:R-:W-:-:S05]  /*1e7b0*/  IMAD.IADD R6, R3, 0x1, R6 ;  /* 0x0000000103067824 */ /* 0x000fca00078e0206 */
[----:B------:R0:W1:Y:S02]  /*1e7c0*/  SHFL.IDX PT, R14, R6, 0x1f, 0x1f ;  /* 0x03e01f00060e7f89 */ /* 0x00006400000e0000 */
.L_x_841:
[----:B------:R-:W-:Y:S02]  /*1e7d0*/  ULDC UR4, c[0x0][0xc10] ;  /* 0x0003040000047ab9 */ /* 0x000fe40000000800 */
[----:B------:R-:W-:-:S04]  /*1e7e0*/  IMAD.U32 R16, RZ, RZ, UR4 ;  /* 0x00000004ff107e24 */ /* 0x000fc8000f8e00ff */
[----:B-1----:R-:W-:-:S04]  /*1e7f0*/  IMAD R7, R14, R16, RZ ;  /* 0x000000100e077224 */ /* 0x002fc800078e02ff */
[----:B------:R-:W-:-:S05]  /*1e800*/  IMAD.IADD R5, R7, 0x1, R5 ;  /* 0x0000000107057824 */ /* 0x000fca00078e0205 */
[----:B------:R-:W-:-:S13]  /*1e810*/  ISETP.GT.AND P0, PT, R5, R4, PT ;  /* 0x000000040500720c */ /* 0x000fda0003f04270 */
[----:B------:R-:W-:Y:S05]  /*1e820*/  @!P0 BRA `(.L_x_750) ;  /* 0xfffffffc00508947 */ /* 0x000fea000383ffff */
.L_x_745:
        /* <DEDUP_REMOVED lines=8> */
.L_x_845:
[----:B------:R-:W-:Y:S01]  /*1e8b0*/  ISETP.NE.AND P0, PT, R3, RZ, PT ;  /* 0x000000ff0300720c */ /* 0x000fe20003f05270 */
[----:B------:R-:W-:-:S12]  /*1e8c0*/  IMAD.MOV.U32 R14, RZ, RZ, RZ ;  /* 0x000000ffff0e7224 */ /* 0x000fd800078e00ff */
[----:B------:R-:W-:Y:S05]  /*1e8d0*/  @!P0 BRA `(.L_x_752) ;  /* 0x0000000000108947 */ /* 0x000fea0003800000 */
[----:B------:R-:W-:Y:S01]  /*1e8e0*/  UMOV UR4, 0xffffffff ;  /* 0xffffffff00047882 */ /* 0x000fe20000000000 */
[----:B------:R-:W-:Y:S02]  /*1e8f0*/  VIADD R12, R5, 0xffffffff ;  /* 0xffffffff050c7836 */ /* 0x000fe40000000000 */
[----:B------:R-:W-:Y:S05]  /*1e900*/  BRA.DIV UR4, `(.L_x_753) ;  /* 0x0000001e04cc7947 */ /* 0x000fea000b800000 */
[----:B------:R3:W4:Y:S02]  /*1e910*/  SHFL.IDX PT, R14, R6, R12, 0x1f ;  /* 0x00001f0c060e7589 */ /* 0x00072400000e0000 */
.L_x_752:
[----:B0-23--:R-:W-:Y:S01]  /*1e920*/  IABS R6, R17 ;  /* 0x0000001100067213 */ /* 0x00dfe20000000000 */
[----:B----4-:R-:W-:Y:S02]  /*1e930*/  IMAD R16, R14, R16, R7 ;  /* 0x000000100e107224 */ /* 0x010fe400078e0207 */
[----:B------:R-:W-:Y:S01]  /*1e940*/  IMAD.IADD R19, R5, 0x1, R19 ;  /* 0x0000000105137824 */ /* 0x000fe200078e0213 */
[----:B------:R-:W0:Y:S08]  /*1e950*/  I2F.RP R8, R6 ;  /* 0x0000000600087306 */ /* 0x000e300000209400 */
[----:B0-----:R-:W0:Y:S02]  /*1e960*/  MUFU.RCP R8, R8 ;  /* 0x0000000800087308 */ /* 0x001e240000001000 */
[----:B0-----:R-:W-:-:S06]  /*1e970*/  VIADD R9, R8, 0xffffffe ;  /* 0x0ffffffe08097836 */ /* 0x001fcc0000000000 */
[----:B------:R-:W1:Y:S02]  /*1e980*/  F2I.FTZ.U32.TRUNC.NTZ R3, R9 ;  /* 0x0000000900037305 */ /* 0x000e64000021f000 */
[----:B-1----:R-:W-:-:S04]  /*1e990*/  IMAD.MOV R2, RZ, RZ, -R3 ;  /* 0x000000ffff027224 */ /* 0x002fc800078e0a03 */
[----:B------:R-:W-:Y:S02]  /*1e9a0*/  IMAD R7, R2, R6, RZ ;  /* 0x0000000602077224 */ /* 0x000fe400078e02ff */
[----:B------:R-:W-:-:S04]  /*1e9b0*/  IMAD.MOV.U32 R2, RZ, RZ, RZ ;  /* 0x000000ffff027224 */ /* 0x000fc800078e00ff */
[----:B------:R-:W-:Y:S01]  /*1e9c0*/  IMAD.HI.U32 R2, R3, R7, R2 ;  /* 0x0000000703027227 */ /* 0x000fe200078e0002 */
[----:B------:R-:W-:-:S03]  /*1e9d0*/  IABS R7, R17 ;  /* 0x0000001100077213 */ /* 0x000fc60000000000 */
[----:B------:R-:W-:Y:S02]  /*1e9e0*/  IMAD.IADD R3, R4, 0x1, -R16 ;  /* 0x0000000104037824 */ /* 0x000fe400078e0a10 */
[----:B------:R-:W-:-:S03]  /*1e9f0*/  IMAD.MOV R7, RZ, RZ, -R7 ;  /* 0x000000ffff077224 */ /* 0x000fc600078e0a07 */
[----:B------:R-:W-:-:S05]  /*1ea00*/  IABS R4, R3 ;  /* 0x0000000300047213 */ /* 0x000fca0000000000 */
[----:B------:R-:W-:-:S04]  /*1ea10*/  IMAD.HI.U32 R2, R2, R4, RZ ;  /* 0x0000000402027227 */ /* 0x000fc800078e00ff */
[----:B------:R-:W-:Y:S01]  /*1ea20*/  IMAD R7, R2, R7, R4 ;  /* 0x0000000702077224 */ /* 0x000fe200078e0204 */
[----:B------:R-:W-:-:S04]  /*1ea30*/  LOP3.LUT R4, R3, R17, RZ, 0x3c, !PT ;  /* 0x0000001103047212 */ /* 0x000fc800078e3cff */
[----:B------:R-:W-:-:S13]  /*1ea40*/  ISETP.GT.U32.AND P0, PT, R6, R7, PT ;  /* 0x000000070600720c */ /* 0x000fda0003f04070 */
[----:B------:R-:W-:Y:S01]  /*1ea50*/  @!P0 IADD3 R7, R7, -R6, RZ ;  /* 0x8000000607078210 */ /* 0x000fe20007ffe0ff */
        /* <DEDUP_REMOVED lines=11> */
.L_x_746:
[----:B------:R-:W-:Y:S01]  /*1eb10*/  UMOV UR4, URZ ;  /* 0x0000003f00047c82 */ /* 0x000fe20008000000 */
[----:B------:R-:W-:Y:S01]  /*1eb20*/  UMOV UR5, URZ ;  /* 0x0000003f00057c82 */ /* 0x000fe20008000000 */
[----:B------:R-:W-:Y:S01]  /*1eb30*/  ULDC UR6, c[0x0][0xc14] ;  /* 0x0003050000067ab9 */ /* 0x000fe20000000800 */
[----:B------:R-:W-:Y:S02]  /*1eb40*/  IMAD.MOV.U32 R16, RZ, RZ, R4 ;  /* 0x000000ffff107224 */ /* 0x000fe400078e0004 */
[----:B------:R-:W-:Y:S02]  /*1eb50*/  IMAD.U32 R17, RZ, RZ, UR4 ;  /* 0x00000004ff117e24 */ /* 0x000fe4000f8e00ff */
[----:B------:R-:W-:Y:S02]  /*1eb60*/  IMAD.U32 R18, RZ, RZ, UR5 ;  /* 0x00000005ff127e24 */ /* 0x000fe4000f8e00ff */
[----:B------:R-:W-:-:S07]  /*1eb70*/  IMAD.U32 R19, RZ, RZ, UR6 ;  /* 0x00000006ff137e24 */ /* 0x000fce000f8e00ff */
.L_x_754:
[----:B------:R-:W1:Y:S01]  /*1eb80*/  S2R R2, SR_TID.X ;  /* 0x0000000000027919 */ /* 0x000e620000002100 */
[----:B------:R-:W-:Y:S05]  /*1eb90*/  WARPSYNC.ALL ;  /* 0x0000000000007948 */ /* 0x000fea0003800000 */
[----:B------:R-:W-:Y:S01]  /*1eba0*/  BAR.SYNC.DEFER_BLOCKING 0x4, 0x120 ;  /* 0x0104800000007b1d */ /* 0x000fe20000010000 */
[----:B-1----:R-:W-:-:S04]  /*1ebb0*/  LOP3.LUT R2, R2, 0x1f, RZ, 0xc0, !PT ;  /* 0x0000001f02027812 */ /* 0x002fc800078ec0ff */
[----:B------:R-:W-:-:S13]  /*1ebc0*/  ISETP.NE.AND P0, PT, R2, RZ, PT ;  /* 0x000000ff0200720c */ /* 0x000fda0003f05270 */
[----:B------:R-:W1:Y:S01]  /*1ebd0*/  @!P0 S2R R3, SR_CgaCtaId ;  /* 0x0000000000038919 */ /* 0x000e620000008800 */
[----:B------:R-:W-:-:S04]  /*1ebe0*/  @!P0 MOV R2, 0x400 ;  /* 0x0000040000028802 */ /* 0x000fc80000000f00 */
[----:B-1----:R-:W-:-:S05]  /*1ebf0*/  @!P0 LEA R2, R3, R2, 0x18 ;  /* 0x0000000203028211 */ /* 0x002fca00078ec0ff */
[----:B------:R2:W-:Y:S01]  /*1ec00*/  @!P0 STS.128 [R2+0x348d0], R16 ;  /* 0x0348d01002008388 */ /* 0x0005e20000000c00 */
[----:B------:R-:W-:Y:S06]  /*1ec10*/  BAR.ARV 0x5, 0x120 ;  /* 0x0144800000007b1d */ /* 0x000fec0000002000 */
[----:B------:R-:W-:-:S13]  /*1ec20*/  ISETP.GE.AND P0, PT, R19, R0, PT ;  /* 0x000000001300720c */ /* 0x000fda0003f06270 */
[----:B------:R-:W-:Y:S05]  /*1ec30*/  @!P0 BRA `(.L_x_755) ;  /* 0xffffffb000608947 */ /* 0x000fea000383ffff */
.L_x_667:
[----:B0-----:R-:W3:Y:S01]  /*1ec40*/  LDL.LU R0, [R1+0x3c] ;  /* 0x00003c0001007983 */ /* 0x001ee20000300800 */
[----:B------:R-:W-:Y:S01]  /*1ec50*/  BSSY B0, `(.L_x_756) ;  /* 0x000000b000007945 */ /* 0x000fe20003800000 */
[----:B------:R-:W0:Y:S01]  /*1ec60*/  S2R R5, SR_CgaCtaId ;  /* 0x0000000000057919 */ /* 0x000e220000008800 */
[----:B---3--:R-:W-:-:S05]  /*1ec70*/  VIADD R0, R0, 0x1 ;  /* 0x0000000100007836 */ /* 0x008fca0000000000 */
[----:B--2---:R-:W-:-:S04]  /*1ec80*/  LEA.HI R2, R0, R0, RZ, 0x1 ;  /* 0x0000000000027211 */ /* 0x004fc800078f08ff */
[----:B------:R-:W-:-:S05]  /*1ec90*/  LOP3.LUT R3, R2, 0xfffffffe, RZ, 0xc0, !PT ;  /* 0xfffffffe02037812 */ /* 0x000fca00078ec0ff */
[----:B------:R-:W-:Y:S01]  /*1eca0*/  IMAD.IADD R3, R0, 0x1, -R3 ;  /* 0x0000000100037824 */ /* 0x000fe200078e0a03 */
[----:B------:R-:W-:-:S04]  /*1ecb0*/  MOV R0, 0x400 ;  /* 0x0000040000007802 */ /* 0x000fc80000000f00 */
[----:B0-----:R-:W-:Y:S02]  /*1ecc0*/  LEA R0, R5, R0, 0x18 ;  /* 0x0000000005007211 */ /* 0x001fe400078ec0ff */
[----:B------:R-:W-:-:S04]  /*1ecd0*/  SHF.L.U32 R3, R3, 0x1f, RZ ;  /* 0x0000001f03037819 */ /* 0x000fc800000006ff */
[----:B------:R-:W0:Y:S02]  /*1ece0*/  SYNCS.PHASECHK.TRANS64.TRYWAIT P0, [R0+URZ+0x34820], R3 ;  /* 0x03482003000075a7 */ /* 0x000e24000800017f */
[----:B0-----:R-:W-:Y:S05]  /*1ecf0*/  @!P0 BRA `(.L_x_757) ;  /* 0x0000001800f48947 */ /* 0x001fea0003800000 */
.L_x_848:
[----:B------:R-:W-:Y:S05]  /*1ed00*/  BSYNC B0 ;  /* 0x0000000000007941 */ /* 0x000fea0003800000 */
.L_x_756:
[----:B------:R-:W-:-:S03]  /*1ed10*/  UMOV UR4, 0xffffffff ;  /* 0xffffffff00047882 */ /* 0x000fc60000000000 */
[----:B------:R-:W-:Y:S05]  /*1ed20*/  BRA.DIV UR4, `(.L_x_758) ;  /* 0x0000001a04fc7947 */ /* 0x000fea000b800000 */
[----:B------:R-:W1:Y:S02]  /*1ed30*/  S2R R2, SR_TID.X ;  /* 0x0000000000027919 */ /* 0x000e640000002100 */
[----:B-1----:R-:W-:-:S04]  /*1ed40*/  SHF.R.U32.HI R2, RZ, 0x5, R2 ;  /* 0x00000005ff027819 */ /* 0x002fc80000011602 */
[----:B------:R-:W-:-:S05]  /*1ed50*/  LOP3.LUT R2, R2, 0x3, RZ, 0xc0, !PT ;  /* 0x0000000302027812 */ /* 0x000fca00078ec0ff */
[----:B------:R1:W2:Y:S02]  /*1ed60*/  SHFL.IDX PT, R14, R2, RZ, 0x1f ;  /* 0x00001fff020e7589 */ /* 0x0002a400000e0000 */
.L_x_851:
[----:B--2---:R-:W-:-:S13]  /*1ed70*/  ISETP.NE.AND P0, PT, R14, RZ, PT ;  /* 0x000000ff0e00720c */ /* 0x004fda0003f05270 */
[----:B------:R-:W-:Y:S05]  /*1ed80*/  @P0 BRA `(.L_x_448) ;  /* 0x0000000000940947 */ /* 0x000fea0003800000 */
[----:B------:R-:W-:-:S03]  /*1ed90*/  UMOV UR4, 0xffffffff ;  /* 0xffffffff00047882 */ /* 0x000fc60000000000 */
[----:B------:R-:W-:Y:S05]  /*1eda0*/  BRA.DIV UR4, `(.L_x_759) ;  /* 0x0000001e04107947 */ /* 0x000fea000b800000 */
[----:B------:R-:W-:-:S13]  /*1edb0*/  ELECT P6, URZ, PT ;  /* 0x00000000003f782f */ /* 0x000fda00038c0000 */
.L_x_854:
[----:B------:R-:W-:Y:S05]  /*1edc0*/  @!P6 BRA `(.L_x_448) ;  /* 0x000000000084e947 */ /* 0x000fea0003800000 */
[----:B-1----:R-:W2:Y:S02]  /*1edd0*/  LDL.LU R2, [R1+0x38] ;  /* 0x0000380001027983 */ /* 0x002ea40000300800 */
[----:B--2---:R-:W-:-:S04]  /*1ede0*/  LOP3.LUT R2, R2, 0x2, RZ, 0xfc, !PT ;  /* 0x0000000202027812 */ /* 0x004fc800078efcff */
[----:B------:R-:W-:-:S13]  /*1edf0*/  ISETP.NE.AND P2, PT, R2, 0x3, PT ;  /* 0x000000030200780c */ /* 0x000fda0003f45270 */
[----:B------:R-:W-:Y:S05]  /*1ee00*/  @!P2 BRA `(.L_x_760) ;  /* 0x000000000004a947 */ /* 0x000fea0003800000 */
[----:B------:R-:W-:Y:S01]  /*1ee10*/  BPT.TRAP 0x1 ;  /* 0x000000040000795c */ /* 0x000fe20000300000 */
.L_x_760:
        /* <DEDUP_REMOVED lines=14> */
.L_x_855:
[----:B------:R-:W1:Y:S02]  /*1ef00*/  SYNCS.PHASECHK.TRANS64.TRYWAIT P0, [R7+URZ], R2 ;  /* 0x00000002070075a7 */ /* 0x000e64000800017f */
[----:B-1----:R-:W-:Y:S05]  /*1ef10*/  @!P0 BRA `(.L_x_762) ;  /* 0x0000001800e88947 */ /* 0x002fea0003800000 */
.L_x_856:
[----:B------:R-:W-:Y:S05]  /*1ef20*/  @!P2 BRA `(.L_x_763) ;  /* 0x000000000004a947 */ /* 0x000fea0003800000 */
[----:B------:R-:W-:Y:S01]  /*1ef30*/  BPT.TRAP 0x1 ;  /* 0x000000040000795c */ /* 0x000fe20000300000 */
.L_x_763:
[----:B------:R-:W2:Y:S01]  /*1ef40*/  LDL.LU R4, [R1] ;  /* 0x0000000001047983 */ /* 0x000ea20000300800 */
[----:B------:R-:W-:-:S04]  /*1ef50*/  VIADD R0, R0, 0x34860 ;  /* 0x0003486000007836 */ /* 0x000fc80000000000 */
[----:B--2---:R-:W-:-:S04]  /*1ef60*/  IMAD R4, R4, 0x8, R0 ;  /* 0x0000000804047824 */ /* 0x004fc800078e0200 */
[----:B------:R-:W2:Y:S02]  /*1ef70*/  SYNCS.PHASECHK.TRANS64.TRYWAIT P0, [R4+URZ], R5 ;  /* 0x00000005040075a7 */ /* 0x000ea4000800017f */
[----:B--2---:R-:W-:Y:S05]  /*1ef80*/  @!P0 BRA `(.L_x_764) ;  /* 0x0000001800e08947 */ /* 0x004fea0003800000 */
.L_x_857:
[----:B------:R-:W-:-:S07]  /*1ef90*/  IMAD R3, R3, 0x8, R0 ;  /* 0x0000000803037824 */ /* 0x000fce00078e0200 */
.L_x_765:
[----:B---3--:R3:W4:Y:S02]  /*1efa0*/  SYNCS.PHASECHK.TRANS64.TRYWAIT P0, [R3+URZ], R2 ;  /* 0x00000002030075a7 */ /* 0x008724000800017f */
[----:B----4-:R-:W-:Y:S05]  /*1efb0*/  @!P0 NANOSLEEP.SYNCS 0x989680 ;  /* 0x009896800000895d */ /* 0x010fea0003900000 */
[----:B------:R-:W4:Y:S02]  /*1efc0*/  @!P0 SYNCS.PHASECHK.TRANS64 P0, [R3+URZ], R2 ;  /* 0x00000002030085a7 */ /* 0x000f24000800007f */
[----:B----4-:R-:W-:Y:S05]  /*1efd0*/  @!P0 BRA `(.L_x_765) ;  /* 0xfffffffc00f08947 */ /* 0x010fea000383ffff */
.L_x_448:
[----:B------:R-:W-:Y:S05]  /*1efe0*/  BSYNC B7 ;  /* 0x0000000000077941 */ /* 0x000fea0003800000 */
.L_x_445:
[----:B------:R-:W-:Y:S05]  /*1eff0*/  EXIT ;  /* 0x000000000000794d */ /* 0x000fea0003800000 */
.L_x_466:
[----:B0-----:R0:W1:Y:S02]  /*1f000*/  SYNCS.PHASECHK.TRANS64.TRYWAIT P5, [R3+URZ+0x34890], R0 ;  /* 0x03489000030075a7 */ /* 0x00106400080a017f */
[----:B-1----:R-:W-:Y:S05]  /*1f010*/  @!P5 NANOSLEEP.SYNCS 0x989680 ;  /* 0x009896800000d95d */ /* 0x002fea0003900000 */
[----:B------:R-:W1:Y:S02]  /*1f020*/  @!P5 SYNCS.PHASECHK.TRANS64 P5, [R3+URZ+0x34890], R0 ;  /* 0x034890000300d5a7 */ /* 0x000e6400080a007f */
[----:B-1----:R-:W-:Y:S05]  /*1f030*/  @!P5 BRA `(.L_x_466) ;  /* 0xfffffffc00f0d947 */ /* 0x002fea000383ffff */
[----:B------:R-:W-:Y:S05]  /*1f040*/  BRA `(.L_x_766) ;  /* 0xfffffe4400987947 */ /* 0x000fea000383ffff */
.L_x_520:
[----:B-1----:R1:W3:Y:S02]  /*1f050*/  SYNCS.PHASECHK.TRANS64.TRYWAIT P5, [R3+URZ+0x34890], R0 ;  /* 0x03489000030075a7 */ /* 0x0022e400080a017f */
[----:B---3--:R-:W-:Y:S05]  /*1f060*/  @!P5 NANOSLEEP.SYNCS 0x989680 ;  /* 0x009896800000d95d */ /* 0x008fea0003900000 */
[----:B------:R-:W3:Y:S02]  /*1f070*/  @!P5 SYNCS.PHASECHK.TRANS64 P5, [R3+URZ+0x34890], R0 ;  /* 0x034890000300d5a7 */ /* 0x000ee400080a007f */
[----:B---3--:R-:W-:Y:S05]  /*1f080*/  @!P5 BRA `(.L_x_520) ;  /* 0xfffffffc00f0d947 */ /* 0x008fea000383ffff */
[----:B------:R-:W-:Y:S05]  /*1f090*/  BRA `(.L_x_767) ;  /* 0xfffffe7c003c7947 */ /* 0x000fea000383ffff */
.L_x_545:
[----:B0-----:R0:W1:Y:S02]  /*1f0a0*/  SYNCS.PHASECHK.TRANS64.TRYWAIT P4, [R3+URZ+0x34890], R0 ;  /* 0x03489000030075a7 */ /* 0x001064000808017f */
[----:B-1----:R-:W-:Y:S05]  /*1f0b0*/  @!P4 NANOSLEEP.SYNCS 0x989680 ;  /* 0x009896800000c95d */ /* 0x002fea0003900000 */
[----:B------:R-:W1:Y:S02]  /*1f0c0*/  @!P4 SYNCS.PHASECHK.TRANS64 P4, [R3+URZ+0x34890], R0 ;  /* 0x034890000300c5a7 */ /* 0x000e64000808007f */
[----:B-1----:R-:W-:Y:S05]  /*1f0d0*/  @!P4 BRA `(.L_x_545) ;  /* 0xfffffffc00f0c947 */ /* 0x002fea000383ffff */
[----:B------:R-:W-:Y:S05]  /*1f0e0*/  BRA `(.L_x_768) ;  /* 0xfffffeac00b07947 */ /* 0x000fea000383ffff */
.L_x_551:
[----:B--2---:R2:W3:Y:S02]  /*1f0f0*/  SYNCS.PHASECHK.TRANS64.TRYWAIT P4, [R3+URZ+0x348b0], R0 ;  /* 0x0348b000030075a7 */ /* 0x0044e4000808017f */
[----:B---3--:R-:W-:Y:S05]  /*1f100*/  @!P4 NANOSLEEP.SYNCS 0x989680 ;  /* 0x009896800000c95d */ /* 0x008fea0003900000 */
[----:B------:R-:W3:Y:S02]  /*1f110*/  @!P4 SYNCS.PHASECHK.TRANS64 P4, [R3+URZ+0x348b0], R0 ;  /* 0x0348b0000300c5a7 */ /* 0x000ee4000808007f */
[----:B---3--:R-:W-:Y:S05]  /*1f120*/  @!P4 BRA `(.L_x_551) ;  /* 0xfffffffc00f0c947 */ /* 0x008fea000383ffff */
[----:B------:R-:W-:Y:S05]  /*1f130*/  BRA `(.L_x_769) ;  /* 0xfffffeb000b07947 */ /* 0x000fea000383ffff */
.L_x_571:
[----:B------:R-:W-:Y:S01]  /*1f140*/  BSSY B1, `(.L_x_770) ;  /* 0x0000008000017945 */ /* 0x000fe20003800000 */
[----:B------:R-:W-:Y:S01]  /*1f150*/  IMAD.MOV.U32 R13, RZ, RZ, R38 ;  /* 0x000000ffff0d7224 */ /* 0x000fe200078e0026 */
[----:B------:R-:W-:Y:S01]  /*1f160*/  MOV R11, 0x1c1f ;  /* 0x00001c1f000b7802 */ /* 0x000fe20000000f00 */
[----:B------:R-:W-:Y:S02]  /*1f170*/  IMAD.MOV.U32 R12, RZ, RZ, RZ ;  /* 0x000000ffff0c7224 */ /* 0x000fe400078e00ff */
[----:B------:R-:W-:-:S07]  /*1f180*/  IMAD.MOV.U32 R15, RZ, RZ, -0x1 ;  /* 0xffffffffff0f7424 */ /* 0x000fce00078e00ff */
[----:B------:R-:W-:Y:S05]  /*1f190*/  WARPSYNC.COLLECTIVE R15, `(.L_x_771) ;  /* 0x000000000f087348 */ /* 0x000fea0003c00000 */
[----:B------:R0:W1:Y:S02]  /*1f1a0*/  SHFL.IDX P6, R14, R13, R12, R11 ;  /* 0x0000000c0d0e7389 */ /* 0x00006400000c000b */
[----:B01----:R-:W-:Y:S01]  /*1f1b0*/  ENDCOLLECTIVE ;  /* 0x000000000000791b */ /* 0x003fe20003800000 */
.L_x_771:
[----:B------:R-:W-:Y:S05]  /*1f1c0*/  BSYNC B1 ;  /* 0x0000000000017941 */ /* 0x000fea0003800000 */
.L_x_770:
[----:B------:R-:W-:Y:S05]  /*1f1d0*/  BRA `(.L_x_772) ;  /* 0xfffffec400e07947 */ /* 0x000fea000383ffff */
.L_x_572:
[----:B------:R-:W-:Y:S01]  /*1f1e0*/  BSSY B1, `(.L_x_773) ;  /* 0x0000008000017945 */ /* 0x000fe20003800000 */
[----:B------:R-:W-:Y:S02]  /*1f1f0*/  IMAD.MOV.U32 R13, RZ, RZ, R36 ;  /* 0x000000ffff0d7224 */ /* 0x000fe400078e0024 */
[----:B------:R-:W-:Y:S02]  /*1f200*/  IMAD.MOV.U32 R12, RZ, RZ, RZ ;  /* 0x000000ffff0c7224 */ /* 0x000fe400078e00ff */
[----:B------:R-:W-:Y:S02]  /*1f210*/  IMAD.MOV.U32 R11, RZ, RZ, 0x1c1f ;  /* 0x00001c1fff0b7424 */ /* 0x000fe400078e00ff */
[----:B------:R-:W-:-:S07]  /*1f220*/  IMAD.MOV.U32 R15, RZ, RZ, -0x1 ;  /* 0xffffffffff0f7424 */ /* 0x000fce00078e00ff */
[----:B------:R-:W-:Y:S05]  /*1f230*/  WARPSYNC.COLLECTIVE R15, `(.L_x_774) ;  /* 0x000000000f087348 */ /* 0x000fea0003c00000 */
[----:B------:R0:W1:Y:S02]  /*1f240*/  SHFL.IDX P6, R14, R13, R12, R11 ;  /* 0x0000000c0d0e7389 */ /* 0x00006400000c000b */
[----:B01----:R-:W-:Y:S01]  /*1f250*/  ENDCOLLECTIVE ;  /* 0x000000000000791b */ /* 0x003fe20003800000 */
.L_x_774:
[----:B------:R-:W-:Y:S05]  /*1f260*/  BSYNC B1 ;  /* 0x0000000000017941 */ /* 0x000fea0003800000 */
.L_x_773:
[----:B------:R-:W-:Y:S05]  /*1f270*/  BRA `(.L_x_775) ;  /* 0xfffffec400c47947 */ /* 0x000fea000383ffff */
.L_x_573:
        /* <DEDUP_REMOVED lines=8> */
.L_x_777:
[----:B------:R-:W-:Y:S05]  /*1f300*/  BSYNC B1 ;  /* 0x0000000000017941 */ /* 0x000fea0003800000 */
.L_x_776:
[----:B------:R-:W-:Y:S05]  /*1f310*/  BRA `(.L_x_778) ;  /* 0xfffffec400a87947 */ /* 0x000fea000383ffff */
.L_x_574:
        /* <DEDUP_REMOVED lines=8> */
.L_x_780:
[----:B------:R-:W-:Y:S05]  /*1f3a0*/  BSYNC B1 ;  /* 0x0000000000017941 */ /* 0x000fea0003800000 */
.L_x_779:
[----:B------:R-:W-:Y:S05]  /*1f3b0*/  BRA `(.L_x_781) ;  /* 0xfffffec4008c7947 */ /* 0x000fea000383ffff */
.L_x_576:
[----:B0-----:R0:W1:Y:S02]  /*1f3c0*/  SYNCS.PHASECHK.TRANS64.TRYWAIT P1, [R2+URZ+0x34800], R5 ;  /* 0x03480005020075a7 */ /* 0x001064000802017f */
[----:B-1----:R-:W-:Y:S05]  /*1f3d0*/  @!P1 NANOSLEEP.SYNCS 0x989680 ;  /* 0x009896800000995d */ /* 0x002fea0003900000 */
[----:B------:R-:W1:Y:S02]  /*1f3e0*/  @!P1 SYNCS.PHASECHK.TRANS64 P1, [R2+URZ+0x34800], R5 ;  /* 0x03480005020095a7 */ /* 0x000e64000802007f */
[----:B-1----:R-:W-:Y:S05]  /*1f3f0*/  @!P1 BRA `(.L_x_576) ;  /* 0xfffffffc00f09947 */ /* 0x002fea000383ffff */
[----:B------:R-:W-:Y:S05]  /*1f400*/  BRA `(.L_x_782) ;  /* 0xfffffec400d07947 */ /* 0x000fea000383ffff */
.L_x_602:
        /* <DEDUP_REMOVED lines=8> */
.L_x_784:
[----:B------:R-:W-:Y:S05]  /*1f490*/  BSYNC B1 ;  /* 0x0000000000017941 */ /* 0x000fea0003800000 */
.L_x_783:
[----:B------:R-:W-:Y:S05]  /*1f4a0*/  BRA `(.L_x_785) ;  /* 0xfffffeec00507947 */ /* 0x000fea000383ffff */
.L_x_603:
        /* <DEDUP_REMOVED lines=8> */
.L_x_787:
[----:B------:R-:W-:Y:S05]  /*1f530*/  BSYNC B1 ;  /* 0x0000000000017941 */ /* 0x000fea0003800000 */
.L_x_786:
[----:B------:R-:W-:Y:S05]  /*1f540*/  BRA `(.L_x_788) ;  /* 0xfffffeec00347947 */ /* 0x000fea000383ffff */
.L_x_604:
[----:B------:R-:W-:Y:S01]  /*1f550*/  BSSY B1, `(.L_x_789) ;  /* 0x0000008000017945 */ /* 0x000fe20003800000 */
[----:B------:R-:W-:Y:S01]  /*1f560*/  MOV R13, R39 ;  /* 0x00000027000d7202 */ /* 0x000fe20000000f00 */
[----:B------:R-:W-:Y:S02]  /*1f570*/  IMAD.MOV.U32 R12, RZ, RZ, RZ ;  /* 0x000000ffff0c7224 */ /* 0x000fe400078e00ff */
[----:B------:R-:W-:Y:S02]  /*1f580*/  IMAD.MOV.U32 R11, RZ, RZ, 0x1c1f ;  /* 0x00001c1fff0b7424 */ /* 0x000fe400078e00ff */
[----:B------:R-:W-:-:S07]  /*1f590*/  IMAD.MOV.U32 R15, RZ, RZ, -0x1 ;  /* 0xffffffffff0f7424 */ /* 0x000fce00078e00ff */
[----:B------:R-:W-:Y:S05]  /*1f5a0*/  WARPSYNC.COLLECTIVE R15, `(.L_x_790) ;  /* 0x000000000f087348 */ /* 0x000fea0003c00000 */
[----:B------:R0:W1:Y:S02]  /*1f5b0*/  SHFL.IDX P6, R14, R13, R12, R11 ;  /* 0x0000000c0d0e7389 */ /* 0x00006400000c000b */
[----:B01----:R-:W-:Y:S01]  /*1f5c0*/  ENDCOLLECTIVE ;  /* 0x000000000000791b */ /* 0x003fe20003800000 */
.L_x_790:
[----:B------:R-:W-:Y:S05]  /*1f5d0*/  BSYNC B1 ;  /* 0x0000000000017941 */ /* 0x000fea0003800000 */
.L_x_789:
[----:B------:R-:W-:Y:S05]  /*1f5e0*/  BRA `(.L_x_791) ;  /* 0xfffffeec00187947 */ /* 0x000fea000383ffff */
.L_x_605:
        /* <DEDUP_REMOVED lines=8> */
.L_x_793:
[----:B------:R-:W-:Y:S05]  /*1f670*/  BSYNC B1 ;  /* 0x0000000000017941 */ /* 0x000fea0003800000 */
.L_x_792:
[----:B------:R-:W-:Y:S05]  /*1f680*/  BRA `(.L_x_794) ;  /* 0xfffffee800fc7947 */ /* 0x000fea000383ffff */
.L_x_607:
[----:B0-----:R0:W1:Y:S02]  /*1f690*/  SYNCS.PHASECHK.TRANS64.TRYWAIT P0, [R2+URZ+0x34800], R3 ;  /* 0x03480003020075a7 */ /* 0x001064000800017f */
[----:B-1----:R-:W-:Y:S05]  /*1f6a0*/  @!P0 NANOSLEEP.SYNCS 0x989680 ;  /* 0x009896800000895d */ /* 0x002fea0003900000 */
[----:B------:R-:W1:Y:S02]  /*1f6b0*/  @!P0 SYNCS.PHASECHK.TRANS64 P0, [R2+URZ+0x34800], R3 ;  /* 0x03480003020085a7 */ /* 0x000e64000800007f */
[----:B-1----:R-:W-:Y:S05]  /*1f6c0*/  @!P0 BRA `(.L_x_607) ;  /* 0xfffffffc00f08947 */ /* 0x002fea000383ffff */
[----:B------:R-:W-:Y:S05]  /*1f6d0*/  BRA `(.L_x_795) ;  /* 0xfffffeec003c7947 */ /* 0x000fea000383ffff */
.L_x_621:
[----:B-1----:R1:W2:Y:S02]  /*1f6e0*/  SYNCS.PHASECHK.TRANS64.TRYWAIT P2, [R0+URZ+0x34830], R3 ;  /* 0x03483003000075a7 */ /* 0x0022a4000804017f */
[----:B--2---:R-:W-:Y:S05]  /*1f6f0*/  @!P2 NANOSLEEP.SYNCS 0x989680 ;  /* 0x009896800000a95d */ /* 0x004fea0003900000 */
[----:B------:R-:W2:Y:S02]  /*1f700*/  @!P2 SYNCS.PHASECHK.TRANS64 P2, [R0+URZ+0x34830], R3 ;  /* 0x034830030000a5a7 */ /* 0x000ea4000804007f */
[----:B--2---:R-:W-:Y:S05]  /*1f710*/  @!P2 BRA `(.L_x_621) ;  /* 0xfffffffc00f0a947 */ /* 0x004fea000383ffff */
[----:B------:R-:W-:Y:S05]  /*1f720*/  BRA `(.L_x_620) ;  /* 0xffffff10002c7947 */ /* 0x000fea000383ffff */
.L_x_628:
[----:B-1----:R1:W2:Y:S02]  /*1f730*/  SYNCS.PHASECHK.TRANS64.TRYWAIT P2, [R14+URZ+0x34830], R11 ;  /* 0x0348300b0e0075a7 */ /* 0x0022a4000804017f */
[----:B--2---:R-:W-:Y:S05]  /*1f740*/  @!P2 NANOSLEEP.SYNCS 0x989680 ;  /* 0x009896800000a95d */ /* 0x004fea0003900000 */
[----:B------:R-:W2:Y:S02]  /*1f750*/  @!P2 SYNCS.PHASECHK.TRANS64 P2, [R14+URZ+0x34830], R11 ;  /* 0x0348300b0e00a5a7 */ /* 0x000ea4000804007f */
[----:B--2---:R-:W-:Y:S05]  /*1f760*/  @!P2 BRA `(.L_x_628) ;  /* 0xfffffffc00f0a947 */ /* 0x004fea000383ffff */
[----:B------:R-:W-:Y:S05]  /*1f770*/  BRA `(.L_x_627) ;  /* 0xffffff4000987947 */ /* 0x000fea000383ffff */
.L_x_633:
[----:B-1----:R1:W2:Y:S02]  /*1f780*/  SYNCS.PHASECHK.TRANS64.TRYWAIT P2, [R15+URZ+0x34850], R4 ;  /* 0x034850040f0075a7 */ /* 0x0022a4000804017f */
[----:B--2---:R-:W-:Y:S05]  /*1f790*/  @!P2 NANOSLEEP.SYNCS 0x989680 ;  /* 0x009896800000a95d */ /* 0x004fea0003900000 */
[----:B------:R-:W2:Y:S02]  /*1f7a0*/  @!P2 SYNCS.PHASECHK.TRANS64 P2, [R15+URZ+0x34850], R4 ;  /* 0x034850040f00a5a7 */ /* 0x000ea4000804007f */
[----:B--2---:R-:W-:Y:S05]  /*1f7b0*/  @!P2 BRA `(.L_x_633) ;  /* 0xfffffffc00f0a947 */ /* 0x004fea000383ffff */
[----:B------:R-:W-:Y:S05]  /*1f7c0*/  BRA `(.L_x_632) ;  /* 0xffffff4c00787947 */ /* 0x000fea000383ffff */
.L_x_639:
[----:B-1----:R1:W2:Y:S02]  /*1f7d0*/  SYNCS.PHASECHK.TRANS64.TRYWAIT P0, [R12+URZ+0x34850], R5 ;  /* 0x034850050c0075a7 */ /* 0x0022a4000800017f */
[----:B--2---:R-:W-:Y:S05]  /*1f7e0*/  @!P0 NANOSLEEP.SYNCS 0x989680 ;  /* 0x009896800000895d */ /* 0x004fea0003900000 */
[----:B------:R-:W2:Y:S02]  /*1f7f0*/  @!P0 SYNCS.PHASECHK.TRANS64 P0, [R12+URZ+0x34850], R5 ;  /* 0x034850050c0085a7 */ /* 0x000ea4000800007f */
[----:B--2---:R-:W-:Y:S05]  /*1f800*/  @!P0 BRA `(.L_x_639) ;  /* 0xfffffffc00f08947 */ /* 0x004fea000383ffff */
[----:B------:R-:W-:Y:S05]  /*1f810*/  BRA `(.L_x_638) ;  /* 0xffffff7000987947 */ /* 0x000fea000383ffff */
.L_x_671:
[----:B------:R-:W0:Y:S01]  /*1f820*/  S2R R9, SR_TID.X ;  /* 0x0000000000097919 */ /* 0x000e220000002100 */
[----:B------:R-:W-:Y:S01]  /*1f830*/  BSSY B1, `(.L_x_796) ;  /* 0x000000a000017945 */ /* 0x000fe20003800000 */
[----:B------:R-:W-:Y:S02]  /*1f840*/  IMAD.MOV.U32 R12, RZ, RZ, RZ ;  /* 0x000000ffff0c7224 */ /* 0x000fe400078e00ff */
[----:B------:R-:W-:Y:S02]  /*1f850*/  IMAD.MOV.U32 R11, RZ, RZ, 0x1f ;  /* 0x0000001fff0b7424 */ /* 0x000fe400078e00ff */
[----:B------:R-:W-:Y:S01]  /*1f860*/  IMAD.MOV.U32 R15, RZ, RZ, -0x1 ;  /* 0xffffffffff0f7424 */ /* 0x000fe200078e00ff */
[----:B0-----:R-:W-:-:S04]  /*1f870*/  SHF.R.U32.HI R9, RZ, 0x5, R9 ;  /* 0x00000005ff097819 */ /* 0x001fc80000011609 */
[----:B------:R-:W-:-:S05]  /*1f880*/  LOP3.LUT R9, R9, 0x3, RZ, 0xc0, !PT ;  /* 0x0000000309097812 */ /* 0x000fca00078ec0ff */
[----:B------:R-:W-:-:S07]  /*1f890*/  IMAD.MOV.U32 R13, RZ, RZ, R9 ;  /* 0x000000ffff0d7224 */ /* 0x000fce00078e0009 */
[----:B-----5:R-:W-:Y:S05]  /*1f8a0*/  WARPSYNC.COLLECTIVE R15, `(.L_x_797) ;  /* 0x000000000f087348 */ /* 0x020fea0003c00000 */
[----:B------:R0:W1:Y:S02]  /*1f8b0*/  SHFL.IDX P6, R14, R13, R12, R11 ;  /* 0x0000000c0d0e7389 */ /* 0x00006400000c000b */
[----:B01---5:R-:W-:Y:S01]  /*1f8c0*/  ENDCOLLECTIVE ;  /* 0x000000000000791b */ /* 0x023fe20003800000 */
.L_x_797:
[----:B------:R-:W-:Y:S05]  /*1f8d0*/  BSYNC B1 ;  /* 0x0000000000017941 */ /* 0x000fea0003800000 */
.L_x_796:
[----:B------:R-:W-:Y:S05]  /*1f8e0*/  BRA `(.L_x_798) ;  /* 0xffffffa800b87947 */ /* 0x000fea000383ffff */
.L_x_672:
[----:B------:R-:W-:Y:S01]  /*1f8f0*/  BSSY B1, `(.L_x_799) ;  /* 0x0000006000017945 */ /* 0x000fe20003800000 */
[----:B------:R-:W-:-:S07]  /*1f900*/  IMAD.MOV.U32 R15, RZ, RZ, -0x1 ;  /* 0xffffffffff0f7424 */ /* 0x000fce00078e00ff */
[----:B-----5:R-:W-:Y:S05]  /*1f910*/  WARPSYNC.COLLECTIVE R15, `(.L_x_800) ;  /* 0x000000000f0c7348 */ /* 0x020fea0003c00000 */
[----:B------:R-:W-:Y:S02]  /*1f920*/  ELECT P6, UR62, PT ;  /* 0x00000000003e782f */ /* 0x000fe400038c0000 */
[----:B------:R-:W-:Y:S01]  /*1f930*/  MOV R14, UR62 ;  /* 0x0000003e000e7c02 */ /* 0x000fe20008000f00 */
[----:B-----5:R-:W-:Y:S10]  /*1f940*/  ENDCOLLECTIVE ;  /* 0x000000000000791b */ /* 0x020ff40003800000 */
.L_x_800:
[----:B------:R-:W-:Y:S05]  /*1f950*/  BSYNC B1 ;  /* 0x0000000000017941 */ /* 0x000fea0003800000 */
.L_x_799:
[----:B------:R-:W-:Y:S05]  /*1f960*/  BRA `(.L_x_801) ;  /* 0xffffffa800a47947 */ /* 0x000fea000383ffff */
.L_x_674:
[----:B0-----:R0:W1:Y:S02]  /*1f970*/  SYNCS.PHASECHK.TRANS64.TRYWAIT P0, [R9+URZ+0x34820], R5 ;  /* 0x03482005090075a7 */ /* 0x001064000800017f */
[----:B-1----:R-:W-:Y:S05]  /*1f980*/  @!P0 NANOSLEEP.SYNCS 0x989680 ;  /* 0x009896800000895d */ /* 0x002fea0003900000 */
[----:B------:R-:W1:Y:S02]  /*1f990*/  @!P0 SYNCS.PHASECHK.TRANS64 P0, [R9+URZ+0x34820], R5 ;  /* 0x03482005090085a7 */ /* 0x000e64000800007f */
[----:B-1----:R-:W-:Y:S05]  /*1f9a0*/  @!P0 BRA `(.L_x_674) ;  /* 0xfffffffc00f08947 */ /* 0x002fea000383ffff */
[----:B------:R-:W-:Y:S05]  /*1f9b0*/  BRA `(.L_x_802) ;  /* 0xffffffa800c07947 */ /* 0x000fea000383ffff */
.L_x_677:
[----:B0-----:R0:W1:Y:S02]  /*1f9c0*/  SYNCS.PHASECHK.TRANS64.TRYWAIT P0, [R5+URZ+0x348a0], R7 ;  /* 0x0348a007050075a7 */ /* 0x001064000800017f */
[----:B-1----:R-:W-:Y:S05]  /*1f9d0*/  @!P0 NANOSLEEP.SYNCS 0x989680 ;  /* 0x009896800000895d */ /* 0x002fea0003900000 */
[----:B------:R-:W1:Y:S02]  /*1f9e0*/  @!P0 SYNCS.PHASECHK.TRANS64 P0, [R5+URZ+0x348a0], R7 ;  /* 0x0348a007050085a7 */ /* 0x000e64000800007f */
[----:B-1----:R-:W-:Y:S05]  /*1f9f0*/  @!P0 BRA `(.L_x_677) ;  /* 0xfffffffc00f08947 */ /* 0x002fea000383ffff */
[----:B------:R-:W-:Y:S05]  /*1fa00*/  BRA `(.L_x_803) ;  /* 0xffffffa800d07947 */ /* 0x000fea000383ffff */
.L_x_679:
[----:B-1----:R1:W2:Y:S02]  /*1fa10*/  SYNCS.PHASECHK.TRANS64.TRYWAIT P0, [R5+URZ+0x348c0], R7 ;  /* 0x0348c007050075a7 */ /* 0x0022a4000800017f */
[----:B--2---:R-:W-:Y:S05]  /*1fa20*/  @!P0 NANOSLEEP.SYNCS 0x989680 ;  /* 0x009896800000895d */ /* 0x004fea0003900000 */
[----:B------:R-:W2:Y:S02]  /*1fa30*/  @!P0 SYNCS.PHASECHK.TRANS64 P0, [R5+URZ+0x348c0], R7 ;  /* 0x0348c007050085a7 */ /* 0x000ea4000800007f */
[----:B--2---:R-:W-:Y:S05]  /*1fa40*/  @!P0 BRA `(.L_x_679) ;  /* 0xfffffffc00f08947 */ /* 0x004fea000383ffff */
[----:B------:R-:W-:Y:S05]  /*1fa50*/  BRA `(.L_x_804) ;  /* 0xffffffac00607947 */ /* 0x000fea000383ffff */
.L_x_683:
[----:B0-----:R0:W1:Y:S02]  /*1fa60*/  SYNCS.PHASECHK.TRANS64.TRYWAIT P0, [R6+URZ+0x348a0], R7 ;  /* 0x0348a007060075a7 */ /* 0x001064000800017f */
[----:B-1----:R-:W-:Y:S05]  /*1fa70*/  @!P0 NANOSLEEP.SYNCS 0x989680 ;  /* 0x009896800000895d */ /* 0x002fea0003900000 */
[----:B------:R-:W1:Y:S02]  /*1fa80*/  @!P0 SYNCS.PHASECHK.TRANS64 P0, [R6+URZ+0x348a0], R7 ;  /* 0x0348a007060085a7 */ /* 0x000e64000800007f */
[----:B-1----:R-:W-:Y:S05]  /*1fa90*/  @!P0 BRA `(.L_x_683) ;  /* 0xfffffffc00f08947 */ /* 0x002fea000383ffff */
[----:B------:R-:W-:Y:S05]  /*1faa0*/  BRA `(.L_x_805) ;  /* 0xffffffb0003c7947 */ /* 0x000fea000383ffff */
.L_x_685:
[----:B-1----:R1:W2:Y:S02]  /*1fab0*/  SYNCS.PHASECHK.TRANS64.TRYWAIT P1, [R6+URZ+0x348c0], R7 ;  /* 0x0348c007060075a7 */ /* 0x0022a4000802017f */
[----:B--2---:R-:W-:Y:S05]  /*1fac0*/  @!P1 NANOSLEEP.SYNCS 0x989680 ;  /* 0x009896800000995d */ /* 0x004fea0003900000 */
[----:B------:R-:W2:Y:S02]  /*1fad0*/  @!P1 SYNCS.PHASECHK.TRANS64 P1, [R6+URZ+0x348c0], R7 ;  /* 0x0348c007060095a7 */ /* 0x000ea4000802007f */
[----:B--2---:R-:W-:Y:S05]  /*1fae0*/  @!P1 BRA `(.L_x_685) ;  /* 0xfffffffc00f09947 */ /* 0x004fea000383ffff */
[----:B------:R-:W-:Y:S05]  /*1faf0*/  BRA `(.L_x_806) ;  /* 0xffffffb000c47947 */ /* 0x000fea000383ffff */
.L_x_697:
        /* <DEDUP_REMOVED lines=8> */
[----:B------:R-:W-:Y:S05]  /*1fb80*/  WARPSYNC.COLLECTIVE R15, `(.L_x_808) ;  /* 0x000000000f087348 */ /* 0x000fea0003c00000 */
[----:B------:R0:W1:Y:S02]  /*1fb90*/  SHFL.IDX P6, R14, R13, R12, R11 ;  /* 0x0000000c0d0e7389 */ /* 0x00006400000c000b */
[----:B01----:R-:W-:Y:S01]  /*1fba0*/  ENDCOLLECTIVE ;  /* 0x000000000000791b */ /* 0x003fe20003800000 */
.L_x_808:
[----:B------:R-:W-:Y:S05]  /*1fbb0*/  BSYNC B0 ;  /* 0x0000000000007941 */ /* 0x000fea0003800000 */
.L_x_807:
[----:B------:R-:W-:Y:S05]  /*1fbc0*/  BRA `(.L_x_809) ;  /* 0xffffffbc00c47947 */ /* 0x000fea000383ffff */
.L_x_698:
[----:B------:R-:W-:Y:S01]  /*1fbd0*/  BSSY B0, `(.L_x_810) ;  /* 0x0000006000007945 */ /* 0x000fe20003800000 */
[----:B------:R-:W-:-:S07]  /*1fbe0*/  IMAD.MOV.U32 R15, RZ, RZ, -0x1 ;  /* 0xffffffffff0f7424 */ /* 0x000fce00078e00ff */
[----:B------:R-:W-:Y:S05]  /*1fbf0*/  WARPSYNC.COLLECTIVE R15, `(.L_x_811) ;  /* 0x000000000f0c7348 */ /* 0x000fea0003c00000 */
[----:B------:R-:W-:Y:S02]  /*1fc00*/  ELECT P6, UR62, PT ;  /* 0x00000000003e782f */ /* 0x000fe400038c0000 */
[----:B------:R-:W-:Y:S01]  /*1fc10*/  MOV R14, UR62 ;  /* 0x0000003e000e7c02 */ /* 0x000fe20008000f00 */
[----:B------:R-:W-:Y:S10]  /*1fc20*/  ENDCOLLECTIVE ;  /* 0x000000000000791b */ /* 0x000ff40003800000 */
.L_x_811:
[----:B------:R-:W-:Y:S05]  /*1fc30*/  BSYNC B0 ;  /* 0x0000000000007941 */ /* 0x000fea0003800000 */
.L_x_810:
[----:B------:R-:W-:Y:S05]  /*1fc40*/  BRA `(.L_x_812) ;  /* 0xffffffbc00bc7947 */ /* 0x000fea000383ffff */
.L_x_701:
[----:B0-----:R0:W1:Y:S02]  /*1fc50*/  SYNCS.PHASECHK.TRANS64.TRYWAIT P0, [R6+URZ+0x34840], R7 ;  /* 0x03484007060075a7 */ /* 0x001064000800017f */
[----:B-1----:R-:W-:Y:S05]  /*1fc60*/  @!P0 NANOSLEEP.SYNCS 0x989680 ;  /* 0x009896800000895d */ /* 0x002fea0003900000 */
[----:B------:R-:W1:Y:S02]  /*1fc70*/  @!P0 SYNCS.PHASECHK.TRANS64 P0, [R6+URZ+0x34840], R7 ;  /* 0x03484007060085a7 */ /* 0x000e64000800007f */
[----:B-1----:R-:W-:Y:S05]  /*1fc80*/  @!P0 BRA `(.L_x_701) ;  /* 0xfffffffc00f08947 */ /* 0x002fea000383ffff */
[----:B------:R-:W-:Y:S05]  /*1fc90*/  BRA `(.L_x_813) ;  /* 0xffffffc0002c7947 */ /* 0x000fea000383ffff */
.L_x_704:
        /* <DEDUP_REMOVED lines=8> */
.L_x_712:
[----:B0-----:R0:W1:Y:S02]  /*1fd20*/  SYNCS.PHASECHK.TRANS64.TRYWAIT P0, [R7+URZ+0x34840], R8 ;  /* 0x03484008070075a7 */ /* 0x001064000800017f */
[----:B-1----:R-:W-:Y:S05]  /*1fd30*/  @!P0 NANOSLEEP.SYNCS 0x989680 ;  /* 0x009896800000895d */ /* 0x002fea0003900000 */
[----:B------:R-:W1:Y:S02]  /*1fd40*/  @!P0 SYNCS.PHASECHK.TRANS64 P0, [R7+URZ+0x34840], R8 ;  /* 0x03484008070085a7 */ /* 0x000e64000800007f */
[----:B-1----:R-:W-:Y:S05]  /*1fd50*/  @!P0 BRA `(.L_x_712) ;  /* 0xfffffffc00f08947 */ /* 0x002fea000383ffff */
[----:B------:R-:W-:Y:S05]  /*1fd60*/  BRA `(.L_x_815) ;  /* 0xffffffc8003c7947 */ /* 0x000fea000383ffff */
.L_x_714:
[----:B0-----:R0:W1:Y:S02]  /*1fd70*/  SYNCS.PHASECHK.TRANS64.TRYWAIT P0, [R7+URZ+0x34860], R8 ;  /* 0x03486008070075a7 */ /* 0x001064000800017f */
[----:B-1----:R-:W-:Y:S05]  /*1fd80*/  @!P0 NANOSLEEP.SYNCS 0x989680 ;  /* 0x009896800000895d */ /* 0x002fea0003900000 */
[----:B------:R-:W1:Y:S02]  /*1fd90*/  @!P0 SYNCS.PHASECHK.TRANS64 P0, [R7+URZ+0x34860], R8 ;  /* 0x03486008070085a7 */ /* 0x000e64000800007f */
[----:B-1----:R-:W-:Y:S05]  /*1fda0*/  @!P0 BRA `(.L_x_714) ;  /* 0xfffffffc00f08947 */ /* 0x002fea000383ffff */
[----:B------:R-:W-:Y:S05]  /*1fdb0*/  BRA `(.L_x_816) ;  /* 0xffffffc800e87947 */ /* 0x000fea000383ffff */
.L_x_720:
[----:B-1----:R1:W2:Y:S02]  /*1fdc0*/  SYNCS.PHASECHK.TRANS64.TRYWAIT P0, [R2+URZ+0x34840], R3 ;  /* 0x03484003020075a7 */ /* 0x0022a4000800017f */
[----:B--2---:R-:W-:Y:S05]  /*1fdd0*/  @!P0 NANOSLEEP.SYNCS 0x989680 ;  /* 0x009896800000895d */ /* 0x004fea0003900000 */
[----:B------:R-:W2:Y:S02]  /*1fde0*/  @!P0 SYNCS.PHASECHK.TRANS64 P0, [R2+URZ+0x34840], R3 ;  /* 0x03484003020085a7 */ /* 0x000ea4000800007f */
[----:B--2---:R-:W-:Y:S05]  /*1fdf0*/  @!P0 BRA `(.L_x_720) ;  /* 0xfffffffc00f08947 */ /* 0x004fea000383ffff */
[----:B------:R-:W-:Y:S05]  /*1fe00*/  BRA `(.L_x_817) ;  /* 0xffffffd000487947 */ /* 0x000fea000383ffff */
.L_x_722:
[----:B0-----:R0:W1:Y:S02]  /*1fe10*/  SYNCS.PHASECHK.TRANS64.TRYWAIT P0, [R2+URZ+0x34860], R3 ;  /* 0x03486003020075a7 */ /* 0x001064000800017f */
[----:B-1----:R-:W-:Y:S05]  /*1fe20*/  @!P0 NANOSLEEP.SYNCS 0x989680 ;  /* 0x009896800000895d */ /* 0x002fea0003900000 */
[----:B------:R-:W1:Y:S02]  /*1fe30*/  @!P0 SYNCS.PHASECHK.TRANS64 P0, [R2+URZ+0x34860], R3 ;  /* 0x03486003020085a7 */ /* 0x000e64000800007f */
[----:B-1----:R-:W-:Y:S05]  /*1fe40*/  @!P0 BRA `(.L_x_722) ;  /* 0xfffffffc00f08947 */ /* 0x002fea000383ffff */
[----:B------:R-:W-:Y:S05]  /*1fe50*/  BRA `(.L_x_818) ;  /* 0xffffffd000f47947 */ /* 0x000fea000383ffff */
.L_x_728:
[----:B--2---:R2:W3:Y:S02]  /*1fe60*/  SYNCS.PHASECHK.TRANS64.TRYWAIT P0, [R2+URZ+0x34840], R3 ;  /* 0x03484003020075a7 */ /* 0x0044e4000800017f */
[----:B---3--:R-:W-:Y:S05]  /*1fe70*/  @!P0 NANOSLEEP.SYNCS 0x989680 ;  /* 0x009896800000895d */ /* 0x008fea0003900000 */
[----:B------:R-:W3:Y:S02]  /*1fe80*/  @!P0 SYNCS.PHASECHK.TRANS64 P0, [R2+URZ+0x34840], R3 ;  /* 0x03484003020085a7 */ /* 0x000ee4000800007f */
[----:B---3--:R-:W-:Y:S05]  /*1fe90*/  @!P0 BRA `(.L_x_728) ;  /* 0xfffffffc00f08947 */ /* 0x008fea000383ffff */
[----:B------:R-:W-:Y:S05]  /*1fea0*/  BRA `(.L_x_819) ;  /* 0xffffffd8002c7947 */ /* 0x000fea000383ffff */
.L_x_730:
[----:B0-----:R0:W1:Y:S02]  /*1feb0*/  SYNCS.PHASECHK.TRANS64.TRYWAIT P0, [R2+URZ+0x34860], R8 ;  /* 0x03486008020075a7 */ /* 0x001064000800017f */
[----:B-1----:R-:W-:Y:S05]  /*1fec0*/  @!P0 NANOSLEEP.SYNCS 0x989680 ;  /* 0x009896800000895d */ /* 0x002fea0003900000 */
[----:B------:R-:W1:Y:S02]  /*1fed0*/  @!P0 SYNCS.PHASECHK.TRANS64 P0, [R2+URZ+0x34860], R8 ;  /* 0x03486008020085a7 */ /* 0x000e64000800007f */
[----:B-1----:R-:W-:Y:S05]  /*1fee0*/  @!P0 BRA `(.L_x_730) ;  /* 0xfffffffc00f08947 */ /* 0x002fea000383ffff */
[----:B------:R-:W-:Y:S05]  /*1fef0*/  BRA `(.L_x_820) ;  /* 0xffffffd800d47947 */ /* 0x000fea000383ffff */
.L_x_738:
[----:B-1----:R1:W2:Y:S02]  /*1ff00*/  SYNCS.PHASECHK.TRANS64.TRYWAIT P0, [R0+URZ+0x34860], R3 ;  /* 0x03486003000075a7 */ /* 0x0022a4000800017f */
[----:B--2---:R-:W-:Y:S05]  /*1ff10*/  @!P0 NANOSLEEP.SYNCS 0x989680 ;  /* 0x009896800000895d */ /* 0x004fea0003900000 */
[----:B------:R-:W2:Y:S02]  /*1ff20*/  @!P0 SYNCS.PHASECHK.TRANS64 P0, [R0+URZ+0x34860], R3 ;  /* 0x03486003000085a7 */ /* 0x000ea4000800007f */
[----:B--2---:R-:W-:Y:S05]  /*1ff30*/  @!P0 BRA `(.L_x_738) ;  /* 0xfffffffc00f08947 */ /* 0x004fea000383ffff */
[----:B------:R-:W-:Y:S05]  /*1ff40*/  BRA `(.L_x_821) ;  /* 0xffffffdc00f47947 */ /* 0x000fea000383ffff */
.L_x_741:
[----:B------:R-:W-:Y:S01]  /*1ff50*/  BSSY B0, `(.L_x_822) ;  /* 0x0000008000007945 */ /* 0x000fe20003800000 */
[----:B0-----:R-:W-:Y:S02]  /*1ff60*/  IMAD.MOV.U32 R13, RZ, RZ, R16 ;  /* 0x000000ffff0d7224 */ /* 0x001fe400078e0010 */
[----:B------:R-:W-:Y:S02]  /*1ff70*/  IMAD.MOV.U32 R12, RZ, RZ, RZ ;  /* 0x000000ffff0c7224 */ /* 0x000fe400078e00ff */
[----:B------:R-:W-:Y:S02]  /*1ff80*/  IMAD.MOV.U32 R11, RZ, RZ, 0x1f ;  /* 0x0000001fff0b7424 */ /* 0x000fe400078e00ff */
[----:B------:R-:W-:-:S07]  /*1ff90*/  IMAD.MOV.U32 R15, RZ, RZ, -0x1 ;  /* 0xffffffffff0f7424 */ /* 0x000fce00078e00ff */
[----:B-1---5:R-:W-:Y:S05]  /*1ffa0*/  WARPSYNC.COLLECTIVE R15, `(.L_x_823) ;  /* 0x000000000f087348 */ /* 0x022fea0003c00000 */
[----:B------:R0:W2:Y:S02]  /*1ffb0*/  SHFL.IDX P6, R14, R13, R12, R11 ;  /* 0x0000000c0d0e7389 */ /* 0x0000a400000c000b */
[----:B012--5:R-:W-:Y:S01]  /*1ffc0*/  ENDCOLLECTIVE ;  /* 0x000000000000791b */ /* 0x027fe20003800000 */
.L_x_823:
[----:B------:R-:W-:Y:S05]  /*1ffd0*/  BSYNC B0 ;  /* 0x0000000000007941 */ /* 0x000fea0003800000 */
.L_x_822:
[----:B------:R-:W-:Y:S01]  /*1ffe0*/  IMAD.MOV.U32 R13, RZ, RZ, R16 ;  /* 0x000000ffff0d7224 */ /* 0x000fe200078e0010 */
[----:B------:R-:W-:Y:S01]  /*1fff0*/  MOV R4, R14 ;  /* 0x0000000e00047202 */ /* 0x000fe20000000f00 */
[----:B------:R-:W-:Y:S02]  /*20000*/  IMAD.MOV.U32 R12, RZ, RZ, 0x1 ;  /* 0x00000001ff0c7424 */ /* 0x000fe400078e00ff */
[----:B------:R-:W-:Y:S02]  /*20010*/  IMAD.MOV.U32 R11, RZ, RZ, 0x1f ;  /* 0x0000001fff0b7424 */ /* 0x000fe400078e00ff */
[----:B------:R-:W-:-:S07]  /*20020*/  IMAD.MOV.U32 R15, RZ, RZ, -0x1 ;  /* 0xffffffffff0f7424 */ /* 0x000fce00078e00ff */
[----:B------:R-:W-:Y:S05]  /*20030*/  WARPSYNC.COLLECTIVE R15, `(.L_x_824) ;  /* 0x000000000f087348 */ /* 0x000fea0003c00000 */
[----:B------:R0:W1:Y:S02]  /*20040*/  SHFL.IDX P6, R14, R13, R12, R11 ;  /* 0x0000000c0d0e7389 */ /* 0x00006400000c000b */
[----:B01----:R-:W-:Y:S01]  /*20050*/  ENDCOLLECTIVE ;  /* 0x000000000000791b */ /* 0x003fe20003800000 */
.L_x_824:
[----:B------:R-:W-:Y:S01]  /*20060*/  IMAD.MOV.U32 R5, RZ, RZ, R14 ;  /* 0x000000ffff057224 */ /* 0x000fe200078e000e */
[----:B------:R-:W-:Y:S06]  /*20070*/  BRA `(.L_x_825) ;  /* 0xffffffe0008c7947 */ /* 0x000fec000383ffff */
.L_x_744:
[----:B------:R-:W-:Y:S01]  /*20080*/  BSSY B0, `(.L_x_826) ;  /* 0x0000008000007945 */ /* 0x000fe20003800000 */
[----:B-----5:R-:W-:Y:S02]  /*20090*/  IMAD.MOV.U32 R13, RZ, RZ, R2 ;  /* 0x000000ffff0d7224 */ /* 0x020fe400078e0002 */
[----:B------:R-:W-:Y:S02]  /*200a0*/  IMAD.MOV.U32 R12, RZ, RZ, 0x1 ;  /* 0x00000001ff0c7424 */ /* 0x000fe400078e00ff */
[----:B------:R-:W-:Y:S02]  /*200b0*/  IMAD.MOV.U32 R11, RZ, RZ, RZ ;  /* 0x000000ffff0b7224 */ /* 0x000fe400078e00ff */
[----:B------:R-:W-:-:S07]  /*200c0*/  IMAD.MOV.U32 R15, RZ, RZ, -0x1 ;  /* 0xffffffffff0f7424 */ /* 0x000fce00078e00ff */
[----:B0-234-:R-:W-:Y:S05]  /*200d0*/  WARPSYNC.COLLECTIVE R15, `(.L_x_827) ;  /* 0x000000000f087348 */ /* 0x01dfea0003c00000 */
[----:B------:R1:W0:Y:S02]  /*200e0*/  SHFL.UP P6, R14, R13, R12, R11 ;  /* 0x0400000c0d0e7389 */ /* 0x00022400000c000b */
[----:B01234-:R-:W-:Y:S01]  /*200f0*/  ENDCOLLECTIVE ;  /* 0x000000000000791b */ /* 0x01ffe20003800000 */
.L_x_827:
[----:B------:R-:W-:Y:S05]  /*20100*/  BSYNC B0 ;  /* 0x0000000000007941 */ /* 0x000fea0003800000 */
.L_x_826:
[----:B------:R-:W-:Y:S01]  /*20110*/  ISETP.NE.AND P0, PT, R8, RZ, PT ;  /* 0x000000ff0800720c */ /* 0x000fe20003f05270 */
[----:B------:R-:W-:Y:S02]  /*20120*/  IMAD.MOV.U32 R12, RZ, RZ, 0x2 ;  /* 0x00000002ff0c7424 */ /* 0x000fe400078e00ff */
[----:B------:R-:W-:Y:S01]  /*20130*/  IMAD.MOV.U32 R11, RZ, RZ, RZ ;  /* 0x000000ffff0b7224 */ /* 0x000fe200078e00ff */
[----:B------:R-:W-:Y:S01]  /*20140*/  SEL R3, R14, RZ, P0 ;  /* 0x000000ff0e037207 */ /* 0x000fe20000000000 */
[----:B------:R-:W-:Y:S01]  /*20150*/  IMAD.MOV.U32 R15, RZ, RZ, -0x1 ;  /* 0xffffffffff0f7424 */ /* 0x000fe200078e00ff */
[----:B------:R-:W-:-:S03]  /*20160*/  ISETP.GE.U32.AND P0, PT, R8, 0x2, PT ;  /* 0x000000020800780c */ /* 0x000fc60003f06070 */
[----:B------:R-:W-:-:S04]  /*20170*/  IMAD.IADD R3, R2, 0x1, R3 ;  /* 0x0000000102037824 */ /* 0x000fc800078e0203 */
[----:B------:R-:W-:-:S07]  /*20180*/  IMAD.MOV.U32 R13, RZ, RZ, R3 ;  /* 0x000000ffff0d7224 */ /* 0x000fce00078e0003 */
[----:B------:R-:W-:Y:S05]  /*20190*/  WARPSYNC.COLLECTIVE R15, `(.L_x_828) ;  /* 0x000000000f087348 */ /* 0x000fea0003c00000 */
[----:B------:R0:W1:Y:S02]  /*201a0*/  SHFL.UP P6, R14, R13, R12, R11 ;  /* 0x0400000c0d0e7389 */ /* 0x00006400000c000b */
[----:B01----:R-:W-:Y:S01]  /*201b0*/  ENDCOLLECTIVE ;  /* 0x000000000000791b */ /* 0x003fe20003800000 */
.L_x_828:
        /* <DEDUP_REMOVED lines=8> */
.L_x_829:
        /* <DEDUP_REMOVED lines=8> */
.L_x_830:
        /* <DEDUP_REMOVED lines=8> */
.L_x_831:
        /* <DEDUP_REMOVED lines=8> */
.L_x_832:
[----:B------:R-:W-:Y:S05]  /*203c0*/  BRA `(.L_x_833) ;  /* 0xffffffe0004c7947 */ /* 0x000fea000383ffff */
.L_x_749:
[----:B------:R-:W-:Y:S01]  /*203d0*/  BSSY B0, `(.L_x_834) ;  /* 0x0000008000007945 */ /* 0x000fe20003800000 */
[----:B-----5:R-:W-:Y:S02]  /*203e0*/  IMAD.MOV.U32 R13, RZ, RZ, R2 ;  /* 0x000000ffff0d7224 */ /* 0x020fe400078e0002 */
[----:B------:R-:W-:Y:S02]  /*203f0*/  IMAD.MOV.U32 R12, RZ, RZ, 0x1 ;  /* 0x00000001ff0c7424 */ /* 0x000fe400078e00ff */
[----:B------:R-:W-:Y:S02]  /*20400*/  IMAD.MOV.U32 R11, RZ, RZ, RZ ;  /* 0x000000ffff0b7224 */ /* 0x000fe400078e00ff */
[----:B------:R-:W-:-:S07]  /*20410*/  IMAD.MOV.U32 R15, RZ, RZ, -0x1 ;  /* 0xffffffffff0f7424 */ /* 0x000fce00078e00ff */
[----:B01----:R-:W-:Y:S05]  /*20420*/  WARPSYNC.COLLECTIVE R15, `(.L_x_835) ;  /* 0x000000000f087348 */ /* 0x003fea0003c00000 */
[----:B------:R2:W3:Y:S02]  /*20430*/  SHFL.UP P6, R14, R13, R12, R11 ;  /* 0x0400000c0d0e7389 */ /* 0x0004e400000c000b */
[----:B0123--:R-:W-:Y:S01]  /*20440*/  ENDCOLLECTIVE ;  /* 0x000000000000791b */ /* 0x00ffe20003800000 */
.L_x_835:
[----:B------:R-:W-:Y:S05]  /*20450*/  BSYNC B0 ;  /* 0x0000000000007941 */ /* 0x000fea0003800000 */
.L_x_834:
        /* <DEDUP_REMOVED lines=11> */
.L_x_836:
        /* <DEDUP_REMOVED lines=8> */
.L_x_837:
        /* <DEDUP_REMOVED lines=8> */
.L_x_838:
        /* <DEDUP_REMOVED lines=8> */
.L_x_839:
        /* <DEDUP_REMOVED lines=8> */
.L_x_840:
[----:B------:R-:W-:Y:S05]  /*20710*/  BRA `(.L_x_841) ;  /* 0xffffffe0002c7947 */ /* 0x000fea000383ffff */
.L_x_751:
[----:B------:R-:W-:Y:S01]  /*20720*/  BSSY B0, `(.L_x_842) ;  /* 0x0000006000007945 */ /* 0x000fe20003800000 */
[----:B------:R-:W-:Y:S01]  /*20730*/  PLOP3.LUT P6, PT, P6, PT, PT, 0x8, 0x0 ;  /* 0x000000000000781c */ /* 0x000fe200037ce170 */
[----:B------:R-:W-:-:S12]  /*20740*/  IMAD.MOV.U32 R15, RZ, RZ, -0x1 ;  /* 0xffffffffff0f7424 */ /* 0x000fd800078e00ff */
[----:B0-----:R-:W-:Y:S05]  /*20750*/  WARPSYNC.COLLECTIVE R15, `(.L_x_843) ;  /* 0x000000000f087348 */ /* 0x001fea0003c00000 */
[----:B------:R-:W-:Y:S01]  /*20760*/  VOTE.ANY R14, PT, P6 ;  /* 0x00000000000e7806 */ /* 0x000fe200030e0100 */
[----:B0-----:R-:W-:Y:S06]  /*20770*/  ENDCOLLECTIVE ;  /* 0x000000000000791b */ /* 0x001fec0003800000 */
.L_x_843:
[----:B------:R-:W-:Y:S05]  /*20780*/  BSYNC B0 ;  /* 0x0000000000007941 */ /* 0x000fea0003800000 */
.L_x_842:
[----:B------:R-:W-:Y:S02]  /*20790*/  IMAD.MOV.U32 R3, RZ, RZ, R14 ;  /* 0x000000ffff037224 */ /* 0x000fe400078e000e */
[----:B------:R-:W-:Y:S02]  /*207a0*/  IMAD.MOV.U32 R13, RZ, RZ, R2 ;  /* 0x000000ffff0d7224 */ /* 0x000fe400078e0002 */
[----:B------:R-:W0:Y:S01]  /*207b0*/  POPC R5, R3 ;  /* 0x0000000300057309 */ /* 0x000e220000000000 */
[----:B------:R-:W-:Y:S02]  /*207c0*/  IMAD.MOV.U32 R11, RZ, RZ, 0x1f ;  /* 0x0000001fff0b7424 */ /* 0x000fe400078e00ff */
[----:B------:R-:W-:Y:S02]  /*207d0*/  IMAD.MOV.U32 R15, RZ, RZ, -0x1 ;  /* 0xffffffffff0f7424 */ /* 0x000fe400078e00ff */
[----:B0-----:R-:W-:-:S07]  /*207e0*/  IMAD.MOV.U32 R12, RZ, RZ, R5 ;  /* 0x000000ffff0c7224 */ /* 0x001fce00078e0005 */
[----:B------:R-:W-:Y:S05]  /*207f0*/  WARPSYNC.COLLECTIVE R15, `(.L_x_844) ;  /* 0x000000000f087348 */ /* 0x000fea0003c00000 */
[----:B------:R0:W1:Y:S02]  /*20800*/  SHFL.IDX P6, R14, R13, R12, R11 ;  /* 0x0000000c0d0e7389 */ /* 0x00006400000c000b */
[----:B01----:R-:W-:Y:S01]  /*20810*/  ENDCOLLECTIVE ;  /* 0x000000000000791b */ /* 0x003fe20003800000 */
.L_x_844:
[----:B------:R-:W-:Y:S01]  /*20820*/  IMAD.MOV.U32 R17, RZ, RZ, R14 ;  /* 0x000000ffff117224 */ /* 0x000fe200078e000e */
[----:B------:R-:W-:Y:S06]  /*20830*/  BRA `(.L_x_845) ;  /* 0xffffffe0001c7947 */ /* 0x000fec000383ffff */
.L_x_753:
[----:B------:R-:W-:Y:S01]  /*20840*/  BSSY B0, `(.L_x_846) ;  /* 0x0000007000007945 */ /* 0x000fe20003800000 */
[----:B------:R-:W-:Y:S02]  /*20850*/  IMAD.MOV.U32 R13, RZ, RZ, R6 ;  /* 0x000000ffff0d7224 */ /* 0x000fe400078e0006 */
[----:B------:R-:W-:Y:S02]  /*20860*/  IMAD.MOV.U32 R11, RZ, RZ, 0x1f ;  /* 0x0000001fff0b7424 */ /* 0x000fe400078e00ff */
[----:B------:R-:W-:-:S07]  /*20870*/  IMAD.MOV.U32 R15, RZ, RZ, -0x1 ;  /* 0xffffffffff0f7424 */ /* 0x000fce00078e00ff */
[----:B012---:R-:W-:Y:S05]  /*20880*/  WARPSYNC.COLLECTIVE R15, `(.L_x_847) ;  /* 0x000000000f087348 */ /* 0x007fea0003c00000 */
[----:B------:R3:W4:Y:S02]  /*20890*/  SHFL.IDX P6, R14, R13, R12, R11 ;  /* 0x0000000c0d0e7389 */ /* 0x00072400000c000b */
[----:B01234-:R-:W-:Y:S01]  /*208a0*/  ENDCOLLECTIVE ;  /* 0x000000000000791b */ /* 0x01ffe20003800000 */
.L_x_847:
[----:B------:R-:W-:Y:S05]  /*208b0*/  BSYNC B0 ;  /* 0x0000000000007941 */ /* 0x000fea0003800000 */
.L_x_846:
[----:B------:R-:W-:Y:S05]  /*208c0*/  BRA `(.L_x_752) ;  /* 0xffffffe000147947 */ /* 0x000fea000383ffff */
.L_x_757:
[----:B0-----:R0:W1:Y:S02]  /*208d0*/  SYNCS.PHASECHK.TRANS64.TRYWAIT P0, [R0+URZ+0x34820], R3 ;  /* 0x03482003000075a7 */ /* 0x001064000800017f */
[----:B-1----:R-:W-:Y:S05]  /*208e0*/  @!P0 NANOSLEEP.SYNCS 0x989680 ;  /* 0x009896800000895d */ /* 0x002fea0003900000 */
[----:B------:R-:W1:Y:S02]  /*208f0*/  @!P0 SYNCS.PHASECHK.TRANS64 P0, [R0+URZ+0x34820], R3 ;  /* 0x03482003000085a7 */ /* 0x000e64000800007f */
[----:B-1----:R-:W-:Y:S05]  /*20900*/  @!P0 BRA `(.L_x_757) ;  /* 0xfffffffc00f08947 */ /* 0x002fea000383ffff */
[----:B------:R-:W-:Y:S05]  /*20910*/  BRA `(.L_x_848) ;  /* 0xffffffe000f87947 */ /* 0x000fea000383ffff */
.L_x_758:
        /* <DEDUP_REMOVED lines=11> */
.L_x_850:
[----:B------:R-:W-:Y:S05]  /*209d0*/  BSYNC B0 ;  /* 0x0000000000007941 */ /* 0x000fea0003800000 */
.L_x_849:
[----:B------:R-:W-:Y:S05]  /*209e0*/  BRA `(.L_x_851) ;  /* 0xffffffe000e07947 */ /* 0x000fea000383ffff */
.L_x_759:
[----:B------:R-:W-:Y:S01]  /*209f0*/  BSSY B0, `(.L_x_852) ;  /* 0x0000006000007945 */ /* 0x000fe20003800000 */
[----:B------:R-:W-:-:S07]  /*20a00*/  IMAD.MOV.U32 R15, RZ, RZ, -0x1 ;  /* 0xffffffffff0f7424 */ /* 0x000fce00078e00ff */
[----:B01----:R-:W-:Y:S05]  /*20a10*/  WARPSYNC.COLLECTIVE R15, `(.L_x_853) ;  /* 0x000000000f0c7348 */ /* 0x003fea0003c00000 */
[----:B------:R-:W-:Y:S02]  /*20a20*/  ELECT P6, UR62, PT ;  /* 0x00000000003e782f */ /* 0x000fe400038c0000 */
[----:B------:R-:W-:Y:S01]  /*20a30*/  MOV R14, UR62 ;  /* 0x0000003e000e7c02 */ /* 0x000fe20008000f00 */
[----:B01----:R-:W-:Y:S10]  /*20a40*/  ENDCOLLECTIVE ;  /* 0x000000000000791b */ /* 0x003ff40003800000 */
.L_x_853:
[----:B------:R-:W-:Y:S05]  /*20a50*/  BSYNC B0 ;  /* 0x0000000000007941 */ /* 0x000fea0003800000 */
.L_x_852:
[----:B------:R-:W-:Y:S05]  /*20a60*/  BRA `(.L_x_854) ;  /* 0xffffffe000d47947 */ /* 0x000fea000383ffff */
.L_x_761:
[----:B0-----:R0:W1:Y:S02]  /*20a70*/  SYNCS.PHASECHK.TRANS64.TRYWAIT P0, [R6+URZ], R5 ;  /* 0x00000005060075a7 */ /* 0x001064000800017f */
[----:B-1----:R-:W-:Y:S05]  /*20a80*/  @!P0 NANOSLEEP.SYNCS 0x989680 ;  /* 0x009896800000895d */ /* 0x002fea0003900000 */
[----:B------:R-:W1:Y:S02]  /*20a90*/  @!P0 SYNCS.PHASECHK.TRANS64 P0, [R6+URZ], R5 ;  /* 0x00000005060085a7 */ /* 0x000e64000800007f */
[----:B-1----:R-:W-:Y:S05]  /*20aa0*/  @!P0 BRA `(.L_x_761) ;  /* 0xfffffffc00f08947 */ /* 0x002fea000383ffff */
[----:B------:R-:W-:Y:S05]  /*20ab0*/  BRA `(.L_x_855) ;  /* 0xffffffe400107947 */ /* 0x000fea000383ffff */
.L_x_762:
[----:B-1----:R1:W2:Y:S02]  /*20ac0*/  SYNCS.PHASECHK.TRANS64.TRYWAIT P0, [R7+URZ], R2 ;  /* 0x00000002070075a7 */ /* 0x0022a4000800017f */
[----:B--2---:R-:W-:Y:S05]  /*20ad0*/  @!P0 NANOSLEEP.SYNCS 0x989680 ;  /* 0x009896800000895d */ /* 0x004fea0003900000 */
[----:B------:R-:W2:Y:S02]  /*20ae0*/  @!P0 SYNCS.PHASECHK.TRANS64 P0, [R7+URZ], R2 ;  /* 0x00000002070085a7 */ /* 0x000ea4000800007f */
[----:B--2---:R-:W-:Y:S05]  /*20af0*/  @!P0 BRA `(.L_x_762) ;  /* 0xfffffffc00f08947 */ /* 0x004fea000383ffff */
[----:B------:R-:W-:Y:S05]  /*20b00*/  BRA `(.L_x_856) ;  /* 0xffffffe400047947 */ /* 0x000fea000383ffff */
.L_x_764:
[----:B--2---:R2:W3:Y:S02]  /*20b10*/  SYNCS.PHASECHK.TRANS64.TRYWAIT P0, [R4+URZ], R5 ;  /* 0x00000005040075a7 */ /* 0x0044e4000800017f */
[----:B---3--:R-:W-:Y:S05]  /*20b20*/  @!P0 NANOSLEEP.SYNCS 0x989680 ;  /* 0x009896800000895d */ /* 0x008fea0003900000 */
[----:B------:R-:W3:Y:S02]  /*20b30*/  @!P0 SYNCS.PHASECHK.TRANS64 P0, [R4+URZ], R5 ;  /* 0x00000005040085a7 */ /* 0x000ee4000800007f */
[----:B---3--:R-:W-:Y:S05]  /*20b40*/  @!P0 BRA `(.L_x_764) ;  /* 0xfffffffc00f08947 */ /* 0x008fea000383ffff */
[----:B------:R-:W-:Y:S05]  /*20b50*/  BRA `(.L_x_857) ;  /* 0xffffffe4000c7947 */ /* 0x000fea000383ffff */
.L_x_858:
        /* <DEDUP_REMOVED lines=10> */
.L_x_11934:


//--------------------- .text._ZN7cutlass13device_kernelIN5flash11enable_sm90INS1_16FlashAttnFwdSm90INS1_25CollectiveMainloopFwdSm90ILi2EN4cute5tupleIJNS5_1CILi1EEES8_S8_EEENS6_IJNS7_ILi128EEENS7_ILi96EEENS7_ILi192EEEEEELi128ENS_10bfloat16_tEfNS_4arch4Sm90ELb0ELb1ELb1ELb0ELb0ELb0ELb0ELb1ELb1ELb0ELb0ELb0EEENS1_21CollectiveEpilogueFwdINS6_IJSA_SA_SB_EEES9_SE_SG_Li256ELb0ELb0ELb0ELb0EEENS1_30DynamicPersistentTileSchedulerILi256ELi32ELb0ELb0ELb1EEEEEEEEEvNT_6ParamsE --------------------------
	.section	.text._ZN7cutlass13device_kernelIN5flash11enable_sm90INS1_16FlashAttnFwdSm90INS1_25CollectiveMainloopFwdSm90ILi2EN4cute5tupleIJNS5_1CILi1EEES8_S8_EEENS6_IJNS7_ILi128EEENS7_ILi96EEENS7_ILi192EEEEEELi128ENS_10bfloat16_tEfNS_4arch4Sm90ELb0ELb1ELb1ELb0ELb0ELb0ELb0ELb1ELb1ELb0ELb0ELb0EEENS1_21CollectiveEpilogueFwdINS6_IJSA_SA_SB_EEES9_SE_SG_Li256ELb0ELb0ELb0ELb0EEENS1_30DynamicPersistentTileSchedulerILi256ELi32ELb0ELb0ELb1EEEEEEEEEvNT_6ParamsE,"ax",@progbits
	.align	128
.text._ZN7cutlass13device_kernelIN5flash11enable_sm90INS1_16FlashAttnFwdSm90INS1_25CollectiveMainloopFwdSm90ILi2EN4cute5tupleIJNS5_1CILi1EEES8_S8_EEENS6_IJNS7_ILi128EEENS7_ILi96EEENS7_ILi192EEEEEELi128ENS_10bfloat16_tEfNS_4arch4Sm90ELb0ELb1ELb1ELb0ELb0ELb0ELb0ELb1ELb1ELb0ELb0ELb0EEENS1_21CollectiveEpilogueFwdINS6_IJSA_SA_SB_EEES9_SE_SG_Li256ELb0ELb0ELb0ELb0EEENS1_30DynamicPersistentTileSchedulerILi256ELi32ELb0ELb0ELb1EEEEEEEEEvNT_6ParamsE:
        .type           _ZN7cutlass13device_kernelIN5flash11enable_sm90INS1_16FlashAttnFwdSm90INS1_25CollectiveMainloopFwdSm90ILi2EN4cute5tupleIJNS5_1CILi1EEES8_S8_EEENS6_IJNS7_ILi128EEENS7_ILi96EEENS7_ILi192EEEEEELi128ENS_10bfloat16_tEfNS_4arch4Sm90ELb0ELb1ELb1ELb0ELb0ELb0ELb0ELb1ELb1ELb0ELb0ELb0EEENS1_21CollectiveEpilogueFwdINS6_IJSA_SA_SB_EEES9_SE_SG_Li256ELb0ELb0ELb0ELb0EEENS1_30DynamicPersistentTileSchedulerILi256ELi32ELb0ELb0ELb1EEEEEEEEEvNT_6ParamsE,@function
        .size           _ZN7cutlass13device_kernelIN5flash11enable_sm90INS1_16FlashAttnFwdSm90INS1_25CollectiveMainloopFwdSm90ILi2EN4cute5tupleIJNS5_1CILi1EEES8_S8_EEENS6_IJNS7_ILi128EEENS7_ILi96EEENS7_ILi192EEEEEELi128ENS_10bfloat16_tEfNS_4arch4Sm90ELb0ELb1ELb1ELb0ELb0ELb0ELb0ELb1ELb1ELb0ELb0ELb0EEENS1_21CollectiveEpilogueFwdINS6_IJSA_SA_SB_EEES9_SE_SG_Li256ELb0ELb0ELb0ELb0EEENS1_30DynamicPersistentTileSchedulerILi256ELi32ELb0ELb0ELb1EEEEEEEEEvNT_6ParamsE,(.L_x_11935 - _ZN7cutlass13device_kernelIN5flash11enable_sm90INS1_16FlashAttnFwdSm90INS1_25CollectiveMainloopFwdSm90ILi2EN4cute5tupleIJNS5_1CILi1EEES8_S8_EEENS6_IJNS7_ILi128EEENS7_ILi96EEENS7_ILi192EEEEEELi128ENS_10bfloat16_tEfNS_4arch4Sm90ELb0ELb1ELb1ELb0ELb0ELb0ELb0ELb1ELb1ELb0ELb0ELb0EEENS1_21CollectiveEpilogueFwdINS6_IJSA_SA_SB_EEES9_SE_SG_Li256ELb0ELb0ELb0ELb0EEENS1_30DynamicPersistentTileSchedulerILi256ELi32ELb0ELb0ELb1EEEEEEEEEvNT_6ParamsE)
        .other          _ZN7cutlass13device_kernelIN5flash11enable_sm90INS1_16FlashAttnFwdSm90INS1_25CollectiveMainloopFwdSm90ILi2EN4cute5tupleIJNS5_1CILi1EEES8_S8_EEENS6_IJNS7_ILi128EEENS7_ILi96EEENS7_ILi192EEEEEELi128ENS_10bfloat16_tEfNS_4arch4Sm90ELb0ELb1ELb1ELb0ELb0ELb0ELb0ELb1ELb1ELb0ELb0ELb0EEENS1_21CollectiveEpilogueFwdINS6_IJSA_SA_SB_EEES9_SE_SG_Li256ELb0ELb0ELb0ELb0EEENS1_30DynamicPersistentTileSchedulerILi256ELi32ELb0ELb0ELb1EEEEEEEEEvNT_6ParamsE,@"STO_CUDA_ENTRY STV_DEFAULT"
_ZN7cutlass13device_kernelIN5flash11enable_sm90INS1_16FlashAttnFwdSm90INS1_25CollectiveMainloopFwdSm90ILi2EN4cute5tupleIJNS5_1CILi1EEES8_S8_EEENS6_IJNS7_ILi128EEENS7_ILi96EEENS7_ILi192EEEEEELi128ENS_10bfloat16_tEfNS_4arch4Sm90ELb0ELb1ELb1ELb0ELb0ELb0ELb0ELb1ELb1ELb0ELb0ELb0EEENS1_21CollectiveEpilogueFwdINS6_IJSA_SA_SB_EEES9_SE_SG_Li256ELb0ELb0ELb0ELb0EEENS1_30DynamicPersistentTileSchedulerILi256ELi32ELb0ELb0ELb1EEEEEEEEEvNT_6ParamsE:
        /* <DEDUP_REMOVED lines=24> */
.L_x_860:
[----:B------:R-:W-:Y:S05]  /*0180*/  BSYNC B0 ;  /* 0x0000000000007941 */ /* 0x000fea0003800000 */
.L_x_859:
[----:B------:R-:W-:Y:S01]  /*0190*/  VOTEU.ANY UP0, P0 ;  /* 0x00000000003f7886 */ /* 0x000fe20000000100 */
[----:B------:R-:W1:Y:S01]  /*01a0*/  SHFL.IDX PT, R2, R2, RZ, 0x1f ;  /* 0x00001fff02027589 */ /* 0x000e6200000e0000 */
[----:B------:R-:W-:Y:S01]  /*01b0*/  UMOV UR4, 0x1 ;  /* 0x0000000100047882 */ /* 0x000fe20000000000 */
[----:B------:R-:W-:Y:S01]  /*01c0*/  VOTEU.ANY UP1, P0 ;  /* 0x00000000003f7886 */ /* 0x000fe20000020100 */
[----:B------:R-:W-:Y:S01]  /*01d0*/  VOTEU.ANY UP2, P0 ;  /* 0x00000000003f7886 */ /* 0x000fe20000040100 */
[----:B------:R-:W2:Y:S01]  /*01e0*/  @UP0 S2UR UR7, SR_CgaCtaId ;  /* 0x00000000000709c3 */ /* 0x000ea20000008800 */
[----:B------:R-:W3:Y:S01]  /*01f0*/  SHFL.IDX PT, R3, R0, RZ, 0x1f ;  /* 0x00001fff00037589 */ /* 0x000ee200000e0000 */
[----:B------:R-:W-:Y:S01]  /*0200*/  @UP0 UMOV UR6, 0x400 ;  /* 0x0000040000060882 */ /* 0x000fe20000000000 */
[----:B------:R-:W-:-:S04]  /*0210*/  @UP0 UIADD3 UR4, -UR4, 0x100000, URZ ;  /* 0x0010000004040890 */ /* 0x000fc8000fffe13f */
[----:B------:R-:W-:Y:S02]  /*0220*/  @UP0 USHF.L.U32 UR5, UR4, 0xb, URZ ;  /* 0x0000000b04050899 */ /* 0x000fe4000800063f */
[----:B------:R-:W-:Y:S01]  /*0230*/  @UP0 USHF.L.U32 UR4, UR4, 0x1, URZ ;  /* 0x0000000104040899 */ /* 0x000fe2000800063f */
[----:B-1----:R-:W-:Y:S01]  /*0240*/  R2UR UR8, R2 ;  /* 0x00000000020872ca */ /* 0x002fe200000e0000 */
[----:B--2---:R-:W-:Y:S01]  /*0250*/  @UP0 ULEA UR6, UR7, UR6, 0x18 ;  /* 0x0000000607060291 */ /* 0x004fe2000f8ec03f */
[----:B---3--:R-:W-:-:S11]  /*0260*/  ISETP.NE.AND P1, PT, R3, RZ, PT ;  /* 0x000000ff0300720c */ /* 0x008fd60003f25270 */
[----:B------:R-:W-:Y:S01]  /*0270*/  UISETP.NE.AND UP0, UPT, UR8, URZ, UPT ;  /* 0x0000003f0800728c */ /* 0x000fe2000bf05270 */
[----:B------:R-:W1:Y:S02]  /*0280*/  FENCE.VIEW.ASYNC.S ;  /* 0x00000000000073c6 */ /* 0x000e640000000000 */
[----:B-1----:R1:W2:Y:S01]  /*0290*/  @UP1 SYNCS.EXCH.64 URZ, [UR6+0x2a800], UR4 ;  /* 0x02a80004063f15b2 */ /* 0x0022a20008000100 */
[----:B------:R1:W3:Y:S01]  /*02a0*/  @UP2 SYNCS.EXCH.64 URZ, [UR6+0x2a820], UR4 ;  /* 0x02a82004063f25b2 */ /* 0x0002e20008000100 */
[----:B------:R-:W-:Y:S06]  /*02b0*/  @P1 BRA `(.L_x_861) ;  /* 0x0000000000481947 */ /* 0x000fec0003800000 */
        /* <DEDUP_REMOVED lines=18> */
.L_x_861:
        /* <DEDUP_REMOVED lines=22> */
.L_x_862:
        /* <DEDUP_REMOVED lines=14> */
[----:B------:R4:W1:Y:S01]  /*0620*/  SYNCS.EXCH.64 URZ, [UR6+0x2a880], UR4 ;  /* 0x02a88004063f75b2 */ /* 0x0008620008000100 */
[----:B------:R4:W1:Y:S01]  /*0630*/  SYNCS.EXCH.64 URZ, [UR6+0x2a878], UR4 ;  /* 0x02a87804063f75b2 */ /* 0x0008620008000100 */
[----:B------:R4:W1:Y:S02]  /*0640*/  SYNCS.EXCH.64 URZ, [UR6+0x2a888], UR4 ;  /* 0x02a88804063f75b2 */ /* 0x0008640008000100 */
[----:B----4-:R-:W-:Y:S01]  /*0650*/  NOP ;  /* 0x0000000000007918 */ /* 0x010fe20000000000 */
.L_x_863:
        /* <DEDUP_REMOVED lines=22> */
.L_x_864:
        /* <DEDUP_REMOVED lines=22> */
.L_x_865:
[----:B-1----:R-:W-:Y:S01]  /*0920*/  UMOV UR4, 0x1 ;  /* 0x0000000100047882 */ /* 0x002fe20000000000 */
[----:B------:R-:W-:Y:S01]  /*0930*/  PLOP3.LUT P0, PT, PT, PT, UP0, 0x80, 0x0 ;  /* 0x000000000000781c */ /* 0x000fe20003f0f008 */
[----:B------:R-:W-:Y:S01]  /*0940*/  USEL UR4, UR4, 0x2, !UP0 ;  /* 0x0000000204047887 */ /* 0x000fe2000c000000 */
[----:B------:R-:W-:Y:S01]  /*0950*/  NOP ;  /* 0x0000000000007918 */ /* 0x000fe20000000000 */
[----:B------:R-:W-:-:S04]  /*0960*/  ULDC.64 UR60, c[0x0][0x208] ;  /* 0x00008200003c7ab9 */ /* 0x000fc80000000a00 */
[----:B------:R-:W-:-:S05]  /*0970*/  IMAD.U32 R2, RZ, RZ, UR4 ;  /* 0x00000004ff027e24 */ /* 0x000fca000f8e00ff */
[----:B------:R1:W-:Y:S01]  /*0980*/  STL [R1], R2 ;  /* 0x0000000201007387 */ /* 0x0003e20000100800 */
[----:B--23--:R-:W-:Y:S06]  /*0990*/  BAR.SYNC.DEFER_BLOCKING 0x0 ;  /* 0x0000000000007b1d */ /* 0x00cfec0000010000 */
[----:B------:R-:W-:Y:S05]  /*09a0*/  @!P0 BRA `(.L_x_866) ;  /* 0x000000e800c08947 */ /* 0x000fea0003800000 */
.L_x_867:
[----:B------:R-:W-:-:S08]  /*09b0*/  NOP ;  /* 0x0000000000007918 */ /* 0x000fd00000000000 */
[----:B------:R-:W2:Y:S02]  /*09c0*/  USETMAXREG.TRY_ALLOC.CTAPOOL UP0, 0xf0 ;  /* 0x000000f0000079c8 */ /* 0x000ea40008000600 */
[----:B--2---:R-:W-:-:S13]  /*09d0*/  PLOP3.LUT P0, PT, PT, PT, UP0, 0x80, 0x0 ;  /* 0x000000000000781c */ /* 0x004fda0003f0f008 */
[----:B------:R-:W-:Y:S05]  /*09e0*/  @!P0 BRA `(.L_x_867) ;  /* 0xfffffffc00f08947 */ /* 0x000fea000383ffff */
[----:B------:R-:W2:Y:S08]  /*09f0*/  S2UR UR7, SR_CTAID.X ;  /* 0x00000000000779c3 */ /* 0x000eb00000002500 */
[----:B------:R-:W-:Y:S08]  /*0a00*/  BAR.ARV 0x4, 0x120 ;  /* 0x0104800000007b1d */ /* 0x000ff00000002000 */
[----:B------:R-:W2:Y:S08]  /*0a10*/  LDC R0, c[0x0][0xda8] ;  /* 0x00036a00ff007b82 */ /* 0x000eb00000000800 */
[----:B------:R-:W-:Y:S06]  /*0a20*/  BAR.ARV 0x8, 0x120 ;  /* 0x0204800000007b1d */ /* 0x000fec0000002000 */
[----:B--2---:R-:W-:-:S13]  /*0a30*/  ISETP.LE.AND P0, PT, R0, UR7, PT ;  /* 0x0000000700007c0c */ /* 0x004fda000bf03270 */
[----:B------:R-:W-:Y:S05]  /*0a40*/  @P0 EXIT ;  /* 0x000000000000094d */ /* 0x000fea0003800000 */
[----:B------:R-:W2:Y:S01]  /*0a50*/  LDL R3, [R1] ;  /* 0x0000000001037983 */ /* 0x000ea20000100800 */
[----:B------:R-:W3:Y:S01]  /*0a60*/  S2UR UR4, SR_CgaCtaId ;  /* 0x00000000000479c3 */ /* 0x000ee20000008800 */
[----:B------:R-:W-:Y:S01]  /*0a70*/  UMOV UR37, 0x400 ;  /* 0x0000040000257882 */ /* 0x000fe20000000000 */
[----:B------:R-:W-:Y:S01]  /*0a80*/  IMAD.MOV.U32 R164, RZ, RZ, RZ ;  /* 0x000000ffffa47224 */ /* 0x000fe200078e00ff */
[----:B-1----:R-:W1:Y:S01]  /*0a90*/  S2R R2, SR_TID.X ;  /* 0x0000000000027919 */ /* 0x002e620000002100 */
[----:B------:R-:W-:Y:S01]  /*0aa0*/  UMOV UR39, URZ ;  /* 0x0000003f00277c82 */ /* 0x000fe20008000000 */
[----:B------:R-:W-:-:S03]  /*0ab0*/  UMOV UR36, URZ ;  /* 0x0000003f00247c82 */ /* 0x000fc60008000000 */
[----:B------:R-:W4:Y:S01]  /*0ac0*/  S2UR UR6, SR_SWINHI ;  /* 0x00000000000679c3 */ /* 0x000f220000002f00 */
[----:B---3--:R-:W-:-:S07]  /*0ad0*/  ULEA UR37, UR4, UR37, 0x18 ;  /* 0x0000002504257291 */ /* 0x008fce000f8ec03f */
[----:B------:R-:W-:Y:S01]  /*0ae0*/  UMOV UR4, UR37 ;  /* 0x0000002500047c82 */ /* 0x000fe20008000000 */
[----:B----4-:R-:W-:Y:S01]  /*0af0*/  UMOV UR5, UR6 ;  /* 0x0000000600057c82 */ /* 0x010fe20008000000 */
[----:B------:R-:W-:Y:S01]  /*0b00*/  IMAD.U32 R22, RZ, RZ, UR4 ;  /* 0x00000004ff167e24 */ /* 0x000fe2000f8e00ff */
[----:B------:R-:W-:Y:S01]  /*0b10*/  UMOV UR4, UR7 ;  /* 0x0000000700047c82 */ /* 0x000fe20008000000 */
[----:B-1----:R-:W-:Y:S02]  /*0b20*/  VIADD R171, R2, 0xffffff80 ;  /* 0xffffff8002ab7836 */ /* 0x002fe40000000000 */
[----:B------:R-:W-:-:S03]  /*0b30*/  IMAD.U32 R23, RZ, RZ, UR5 ;  /* 0x00000005ff177e24 */ /* 0x000fc6000f8e00ff */
[----:B------:R-:W-:-:S04]  /*0b40*/  SHF.R.S32.HI R0, RZ, 0x1f, R171 ;  /* 0x0000001fff007819 */ /* 0x000fc800000114ab */
[CC--:B------:R-:W-:Y:S02]  /*0b50*/  LEA.HI R2, R0.reuse, R171.reuse, RZ, 0x4 ;  /* 0x000000ab00027211 */ /* 0x0c0fe400078f20ff */
[----:B------:R-:W-:Y:S02]  /*0b60*/  LEA.HI R169, R0, R171, RZ, 0x5 ;  /* 0x000000ab00a97211 */ /* 0x000fe400078f28ff */
[----:B------:R-:W-:Y:S02]  /*0b70*/  SHF.R.S32.HI R5, RZ, 0x4, R2 ;  /* 0x00000004ff057819 */ /* 0x000fe40000011402 */
[----:B------:R-:W-:Y:S02]  /*0b80*/  SHF.R.S32.HI R169, RZ, 0x5, R169 ;  /* 0x00000005ffa97819 */ /* 0x000fe400000114a9 */
[C---:B------:R-:W-:Y:S02]  /*0b90*/  LEA.HI R4, R2.reuse, R5, RZ, 0x1 ;  /* 0x0000000502047211 */ /* 0x040fe400078f08ff */
[----:B------:R-:W-:-:S02]  /*0ba0*/  LOP3.LUT R2, R2, 0x3fffff0, RZ, 0xc0, !PT ;  /* 0x03fffff002027812 */ /* 0x000fc400078ec0ff */
[----:B------:R-:W-:-:S03]  /*0bb0*/  LOP3.LUT R4, R4, 0x1ffffffe, RZ, 0xc0, !PT ;  /* 0x1ffffffe04047812 */ /* 0x000fc600078ec0ff */
[----:B------:R-:W-:Y:S02]  /*0bc0*/  IMAD.IADD R2, R171, 0x1, -R2 ;  /* 0x00000001ab027824 */ /* 0x000fe400078e0a02 */
[----:B------:R-:W-:Y:S02]  /*0bd0*/  IMAD.IADD R4, R5, 0x1, -R4 ;  /* 0x0000000105047824 */ /* 0x000fe400078e0a04 */
[----:B------:R-:W-:-:S04]  /*0be0*/  IMAD R9, R169, 0x10, R2 ;  /* 0x00000010a9097824 */ /* 0x000fc800078e0202 */
[----:B------:R-:W-:Y:S01]  /*0bf0*/  IMAD R4, R9, 0x8, R4 ;  /* 0x0000000809047824 */ /* 0x000fe200078e0204 */
[----:B--2---:R-:W-:Y:S02]  /*0c00*/  R2UR UR8, R3 ;  /* 0x00000000030872ca */ /* 0x004fe400000e0000 */
[CC--:B------:R-:W-:Y:S02]  /*0c10*/  LEA.HI R3, R0.reuse, R171.reuse, RZ, 0x7 ;  /* 0x000000ab00037211 */ /* 0x0c0fe400078f38ff */
[----:B------:R-:W-:Y:S02]  /*0c20*/  LEA.HI R0, R0, R171, RZ, 0x3 ;  /* 0x000000ab00007211 */ /* 0x000fe400078f18ff */
[----:B------:R-:W-:Y:S02]  /*0c30*/  LOP3.LUT R166, R3, 0xffffff80, RZ, 0xc0, !PT ;  /* 0xffffff8003a67812 */ /* 0x000fe400078ec0ff */
[----:B------:R-:W-:Y:S02]  /*0c40*/  SHF.R.S32.HI R168, RZ, 0x7, R3 ;  /* 0x00000007ffa87819 */ /* 0x000fe40000011403 */
[----:B------:R-:W-:Y:S01]  /*0c50*/  LOP3.LUT R2, R0, 0x1ffffff8, RZ, 0xc0, !PT ;  /* 0x1ffffff800027812 */ /* 0x000fe200078ec0ff */
[----:B------:R-:W-:Y:S01]  /*0c60*/  IMAD.IADD R166, R171, 0x1, -R166 ;  /* 0x00000001aba67824 */ /* 0x000fe200078e0aa6 */
[----:B------:R-:W-:Y:S01]  /*0c70*/  LEA.HI R3, R3, R168, RZ, 0x1 ;  /* 0x000000a803037211 */ /* 0x000fe200078f08ff */
[----:B------:R-:W-:Y:S01]  /*0c80*/  ULOP3.LUT UR5, UR8, 0x1, URZ, 0xfc, !UPT ;  /* 0x0000000108057892 */ /* 0x000fe2000f8efc3f */
[----:B------:R-:W-:Y:S01]  /*0c90*/  SHF.R.S32.HI R162, RZ, 0x3, R0 ;  /* 0x00000003ffa27819 */ /* 0x000fe20000011400 */
[----:B------:R-:W-:Y:S01]  /*0ca0*/  IMAD.IADD R2, R171, 0x1, -R2 ;  /* 0x00000001ab027824 */ /* 0x000fe200078e0a02 */
[----:B------:R-:W-:-:S03]  /*0cb0*/  SHF.R.S32.HI R7, RZ, 0x1f, R166 ;  /* 0x0000001fff077819 */ /* 0x000fc600000114a6 */
[----:B------:R-:W-:Y:S01]  /*0cc0*/  IMAD.U32 R170, RZ, RZ, UR5 ;  /* 0x00000005ffaa7e24 */ /* 0x000fe2000f8e00ff */
[CC--:B------:R-:W-:Y:S01]  /*0cd0*/  LEA.HI R6, R7.reuse, R166.reuse, RZ, 0x2 ;  /* 0x000000a607067211 */ /* 0x0c0fe200078f10ff */
[----:B------:R-:W-:Y:S01]  /*0ce0*/  IMAD.SHL.U32 R160, R2, 0x8, RZ ;  /* 0x0000000802a07824 */ /* 0x000fe200078e00ff */
[----:B------:R-:W-:Y:S02]  /*0cf0*/  LEA.HI R7, R7, R166, RZ, 0x5 ;  /* 0x000000a607077211 */ /* 0x000fe400078f28ff */
[--C-:B------:R-:W-:Y:S02]  /*0d00*/  SHF.R.S32.HI R5, RZ, 0x2, R6.reuse ;  /* 0x00000002ff057819 */ /* 0x100fe40000011406 */
[----:B------:R-:W-:Y:S02]  /*0d10*/  SHF.R.S32.HI R8, RZ, 0x1f, R6 ;  /* 0x0000001fff087819 */ /* 0x000fe40000011406 */
[----:B------:R-:W-:Y:S02]  /*0d20*/  SHF.R.S32.HI R7, RZ, 0x5, R7 ;  /* 0x00000005ff077819 */ /* 0x000fe40000011407 */
[----:B------:R-:W-:-:S04]  /*0d30*/  LEA.HI R8, R8, R5, RZ, 0x3 ;  /* 0x0000000508087211 */ /* 0x000fc800078f18ff */
[----:B------:R-:W-:-:S05]  /*0d40*/  LOP3.LUT R8, R8, 0xfffffff8, RZ, 0xc0, !PT ;  /* 0xfffffff808087812 */ /* 0x000fca00078ec0ff */
[----:B------:R-:W-:Y:S01]  /*0d50*/  IMAD.IADD R8, R5, 0x1, -R8 ;  /* 0x0000000105087824 */ /* 0x000fe200078e0a08 */
[----:B------:R-:W-:Y:S01]  /*0d60*/  LOP3.LUT R5, R3, 0x3fffffe, RZ, 0xc0, !PT ;  /* 0x03fffffe03057812 */ /* 0x000fe200078ec0ff */
[----:B------:R-:W-:Y:S02]  /*0d70*/  IMAD.SHL.U32 R3, R4, 0x8, RZ ;  /* 0x0000000804037824 */ /* 0x000fe400078e00ff */
[----:B------:R-:W-:Y:S02]  /*0d80*/  IMAD R8, R7, 0x10, R8 ;  /* 0x0000001007087824 */ /* 0x000fe400078e0208 */
[----:B------:R-:W-:Y:S01]  /*0d90*/  IMAD.WIDE R22, R3, 0x2, R22 ;  /* 0x0000000203167825 */ /* 0x000fe200078e0216 */
[----:B------:R-:W-:-:S03]  /*0da0*/  LOP3.LUT R3, R6, 0x7ffffffc, RZ, 0xc0, !PT ;  /* 0x7ffffffc06037812 */ /* 0x000fc600078ec0ff */
[----:B------:R-:W-:Y:S02]  /*0db0*/  IMAD.IADD R5, R168, 0x1, -R5 ;  /* 0x00000001a8057824 */ /* 0x000fe400078e0a05 */
[----:B------:R-:W-:Y:S02]  /*0dc0*/  IMAD.IADD R16, R166, 0x1, -R3 ;  /* 0x00000001a6107824 */ /* 0x000fe400078e0a03 */
[----:B------:R-:W-:-:S07]  /*0dd0*/  IMAD R167, R5, 0x40, R8 ;  /* 0x0000004005a77824 */ /* 0x000fce00078e0208 */
.L_x_960:
[----:B------:R-:W-:Y:S01]  /*0de0*/  ULDC UR5, c[0x0][0xdd0] ;  /* 0x0003740000057ab9 */ /* 0x000fe20000000800 */
[----:B-1----:R-:W1:Y:S01]  /*0df0*/  LDC R0, c[0x0][0xde8] ;  /* 0x00037a00ff007b82 */ /* 0x002e620000000800 */
[----:B------:R-:W-:Y:S01]  /*0e00*/  UISETP.NE.AND UP0, UPT, UR5, 0x1, UPT ;  /* 0x000000010500788c */ /* 0x000fe2000bf05270 */
[----:B------:R-:W-:-:S10]  /*0e10*/  UMOV UR8, UR4 ;  /* 0x0000000400087c82 */ /* 0x000fd40008000000 */
[----:B------:R-:W-:Y:S01]  /*0e20*/  @UP0 ULDC UR6, c[0x0][0xdd4] ;  /* 0x0003750000060ab9 */ /* 0x000fe20000000800 */
[----:B------:R-:W-:Y:S01]  /*0e30*/  @UP0 ULDC UR9, c[0x0][0xdd8] ;  /* 0x0003760000090ab9 */ /* 0x000fe20000000800 */
[----:B------:R-:W-:-:S04]  /*0e40*/  UIMAD.WIDE.U32 UR6, UR4, UR6, URZ ;  /* 0x00000006040672a5 */ /* 0x000fc8000f8e003f */
[----:B------:R-:W-:-:S04]  /*0e50*/  @UP0 USHF.R.U32.HI UR8, URZ, UR9, UR7 ;  /* 0x000000093f080299 */ /* 0x000fc80008011607 */
[----:B------:R-:W-:Y:S02]  /*0e60*/  UIADD3 UR6, -UR8, URZ, URZ ;  /* 0x0000003f08067290 */ /* 0x000fe4000fffe13f */
[----:B-1----:R-:W-:Y:S02]  /*0e70*/  ISETP.LE.AND P0, PT, R0, UR8, PT ;  /* 0x0000000800007c0c */ /* 0x002fe4000bf03270 */
[----:B------:R-:W-:-:S11]  /*0e80*/  UIMAD UR7, UR5, UR6, UR4 ;  /* 0x00000006050772a4 */ /* 0x000fd6000f8e0204 */
[----:B--234-:R-:W-:Y:S05]  /*0e90*/  @!P0 BRA `(.L_x_868) ;  /* 0x0000000000208947 */ /* 0x01cfea0003800000 */
[----:B------:R-:W-:Y:S01]  /*0ea0*/  ULDC UR6, c[0x0][0xddc] ;  /* 0x0003770000067ab9 */ /* 0x000fe20000000800 */
[----:B------:R-:W-:Y:S01]  /*0eb0*/  UMOV UR46, UR7 ;  /* 0x00000007002e7c82 */ /* 0x000fe20008000000 */
[----:B------:R-:W-:-:S11]  /*0ec0*/  UISETP.NE.AND UP0, UPT, UR6, 0x1, UPT ;  /* 0x000000010600788c */ /* 0x000fd6000bf05270 */
[----:B------:R-:W-:Y:S02]  /*0ed0*/  @UP0 ULDC.64 UR10, c[0x0][0xde0] ;  /* 0x00037800000a0ab9 */ /* 0x000fe40000000a00 */
[----:B------:R-:W-:-:S04]  /*0ee0*/  UIMAD.WIDE.U32 UR4, UR7, UR10, URZ ;  /* 0x0000000a070472a5 */ /* 0x000fc8000f8e003f */
[----:B------:R-:W-:-:S04]  /*0ef0*/  @UP0 USHF.R.U32.HI UR46, URZ, UR11, UR5 ;  /* 0x0000000b3f2e0299 */ /* 0x000fc80008011605 */
[----:B------:R-:W-:Y:S01]  /*0f00*/  UIMAD UR4, UR46, UR6, URZ ;  /* 0x000000062e0472a4 */ /* 0x000fe2000f8e023f */
[----:B------:R-:W-:Y:S11]  /*0f10*/  BRA `(.L_x_869) ;  /* 0x00000000001c7947 */ /* 0x000ff60003800000 */
.L_x_868:
[----:B------:R-:W-:Y:S01]  /*0f20*/  ULDC UR6, c[0x0][0xdc4] ;  /* 0x0003710000067ab9 */ /* 0x000fe20000000800 */
[----:B------:R-:W-:Y:S01]  /*0f30*/  UMOV UR46, UR7 ;  /* 0x00000007002e7c82 */ /* 0x000fe20008000000 */
[----:B------:R-:W-:-:S11]  /*0f40*/  UISETP.NE.AND UP0, UPT, UR6, 0x1, UPT ;  /* 0x000000010600788c */ /* 0x000fd6000bf05270 */
[----:B------:R-:W-:Y:S02]  /*0f50*/  @UP0 ULDC.64 UR10, c[0x0][0xdc8] ;  /* 0x00037200000a0ab9 */ /* 0x000fe40000000a00 */
[----:B------:R-:W-:-:S04]  /*0f60*/  UIMAD.WIDE.U32 UR4, UR7, UR10, URZ ;  /* 0x0000000a070472a5 */ /* 0x000fc8000f8e003f */
[----:B------:R-:W-:-:S04]  /*0f70*/  @UP0 USHF.R.U32.HI UR46, URZ, UR11, UR5 ;  /* 0x0000000b3f2e0299 */ /* 0x000fc80008011605 */
[----:B------:R-:W-:-:S12]  /*0f80*/  UIMAD UR4, UR46, UR6, URZ ;  /* 0x000000062e0472a4 */ /* 0x000fd8000f8e023f */
.L_x_869:
[----:B------:R-:W1:Y:S01]  /*0f90*/  LDC.64 R10, c[0x0][0x9e0] ;  /* 0x00027800ff0a7b82 */ /* 0x000e620000000a00 */
[----:B------:R-:W-:Y:S01]  /*0fa0*/  ULDC UR43, c[0x0][0xdb8] ;  /* 0x00036e00002b7ab9 */ /* 0x000fe20000000800 */
[----:B------:R-:W-:Y:S02]  /*0fb0*/  ULOP3.LUT UR5, URZ, UR46, URZ, 0x33, !UPT ;  /* 0x0000002e3f057292 */ /* 0x000fe4000f8e333f */
[----:B------:R-:W-:Y:S01]  /*0fc0*/  UISETP.NE.AND UP0, UPT, UR43, 0x1, UPT ;  /* 0x000000012b00788c */ /* 0x000fe2000bf05270 */
[----:B------:R-:W-:Y:S01]  /*0fd0*/  ULDC UR6, c[0x0][0xdac] ;  /* 0x00036b0000067ab9 */ /* 0x000fe20000000800 */
[----:B------:R-:W-:Y:S02]  /*0fe0*/  UIADD3 UR4, UR7, -UR4, URZ ;  /* 0x8000000407047290 */ /* 0x000fe4000fffe03f */
[----:B------:R-:W2:Y:S01]  /*0ff0*/  LDC R17, c[0x0][0x404] ;  /* 0x00010100ff117b82 */ /* 0x000ea20000000800 */
[----:B------:R-:W-:Y:S01]  /*1000*/  UIADD3 UR5, UR5, UR6, URZ ;  /* 0x0000000605057290 */ /* 0x000fe2000fffe03f */
[----:B------:R-:W-:Y:S01]  /*1010*/  ULDC UR7, c[0x0][0xdc4] ;  /* 0x0003710000077ab9 */ /* 0x000fe20000000800 */
[----:B------:R-:W-:-:S02]  /*1020*/  ULDC.64 UR10, c[0x0][0x3f8] ;  /* 0x0000fe00000a7ab9 */ /* 0x000fc40000000a00 */
[----:B------:R-:W-:Y:S01]  /*1030*/  USHF.L.U32 UR42, UR5, 0x7, URZ ;  /* 0x00000007052a7899 */ /* 0x000fe2000800063f */
[----:B------:R-:W-:Y:S01]  /*1040*/  ISETP.NE.U32.AND P0, PT, RZ, UR10, PT ;  /* 0x0000000aff007c0c */ /* 0x000fe2000bf05070 */
[----:B------:R-:W-:Y:S01]  /*1050*/  UIMAD UR8, UR8, UR7, UR4 ;  /* 0x00000007080872a4 */ /* 0x000fe2000f8e0204 */
[----:B------:R-:W3:Y:S01]  /*1060*/  LDC R8, c[0x0][0x288] ;  /* 0x0000a200ff087b82 */ /* 0x000ee20000000800 */
[----:B------:R-:W-:Y:S01]  /*1070*/  @UP0 ULDC UR6, c[0x0][0xdc0] ;  /* 0x0003700000060ab9 */ /* 0x000fe20000000800 */
[----:B------:R-:W-:Y:S01]  /*1080*/  @UP0 ULDC UR4, c[0x0][0xdbc] ;  /* 0x00036f0000040ab9 */ /* 0x000fe20000000800 */
[----:B------:R-:W-:Y:S01]  /*1090*/  IMAD.U32 R165, RZ, RZ, UR42 ;  /* 0x0000002affa57e24 */ /* 0x000fe2000f8e00ff */
[----:B------:R-:W-:Y:S01]  /*10a0*/  UIMAD.WIDE.U32 UR4, UR8, UR4, URZ ;  /* 0x00000004080472a5 */ /* 0x000fe2000f8e003f */
[----:B------:R-:W-:Y:S01]  /*10b0*/  ISETP.NE.AND.EX P0, PT, RZ, UR11, PT, P0 ;  /* 0x0000000bff007c0c */ /* 0x000fe2000bf05300 */
[----:B------:R-:W-:Y:S02]  /*10c0*/  UMOV UR44, UR8 ;  /* 0x00000008002c7c82 */ /* 0x000fe40008000000 */
[----:B------:R-:W4:Y:S01]  /*10d0*/  LDC R6, c[0x0][0x2e0] ;  /* 0x0000b800ff067b82 */ /* 0x000f220000000800 */
[----:B-1----:R-:W-:Y:S01]  /*10e0*/  ISETP.GE.AND P1, PT, R11, 0x1, PT ;  /* 0x000000010b00780c */ /* 0x002fe20003f26270 */
[----:B------:R-:W-:-:S04]  /*10f0*/  @UP0 USHF.R.U32.HI UR44, URZ, UR6, UR5 ;  /* 0x000000063f2c0299 */ /* 0x000fc80008011605 */
[----:B------:R-:W-:Y:S01]  /*1100*/  UIADD3 UR4, -UR44, URZ, URZ ;  /* 0x0000003f2c047290 */ /* 0x000fe2000fffe13f */
[----:B--2---:R-:W-:-:S03]  /*1110*/  SEL R17, R17, 0x1, P0 ;  /* 0x0000000111117807 */ /* 0x004fc60000000000 */
[----:B------:R-:W-:Y:S01]  /*1120*/  UIMAD UR43, UR43, UR4, UR8 ;  /* 0x000000042b2b72a4 */ /* 0x000fe2000f8e0208 */
[----:B---3--:R-:W-:-:S05]  /*1130*/  IADD3 R0, R165, 0x80, -R8 ;  /* 0x00000080a5007810 */ /* 0x008fca0007ffe808 */
[CC--:B----4-:R-:W-:Y:S02]  /*1140*/  IMAD R173, R17.reuse, R6.reuse, R0 ;  /* 0x0000000611ad7224 */ /* 0x0d0fe400078e0200 */
[----:B------:R-:W-:Y:S02]  /*1150*/  IMAD R73, R17, R6, RZ ;  /* 0x0000000611497224 */ /* 0x000fe400078e02ff */
[----:B------:R-:W-:Y:S01]  /*1160*/  IMAD.IADD R0, R173, 0x1, R10 ;  /* 0x00000001ad007824 */ /* 0x000fe200078e020a */
[----:B------:R-:W-:Y:S06]  /*1170*/  @!P1 BRA `(.L_x_870) ;  /* 0x0000000000409947 */ /* 0x000fec0003800000 */
[C---:B------:R-:W-:Y:S01]  /*1180*/  ISETP.GT.AND P0, PT, R173.reuse, RZ, PT ;  /* 0x000000ffad00720c */ /* 0x040fe20003f04270 */
[----:B------:R-:W-:-:S12]  /*1190*/  VIADD R2, R173, 0xffffffff ;  /* 0xffffffffad027836 */ /* 0x000fd80000000000 */
[----:B------:R-:W-:Y:S05]  /*11a0*/  @P0 BRA `(.L_x_871) ;  /* 0x00000000001c0947 */ /* 0x000fea0003800000 */
[----:B------:R-:W-:Y:S01]  /*11b0*/  ISETP.NE.AND P0, PT, R11, 0x1, PT ;  /* 0x000000010b00780c */ /* 0x000fe20003f05270 */
[----:B------:R-:W-:-:S12]  /*11c0*/  IMAD.MOV R3, RZ, RZ, -R173 ;  /* 0x000000ffff037224 */ /* 0x000fd800078e0aad */
[----:B------:R-:W1:Y:S02]  /*11d0*/  @P0 LDC.64 R4, c[0x0][0x9e8] ;  /* 0x00027a00ff040b82 */ /* 0x000e640000000a00 */
[----:B-1----:R-:W-:-:S05]  /*11e0*/  @P0 IMAD.HI.U32 R2, R3, R4, RZ ;  /* 0x0000000403020227 */ /* 0x002fca00078e00ff */
[----:B------:R-:W-:-:S04]  /*11f0*/  @P0 SHF.R.U32.HI R3, RZ, R5, R2 ;  /* 0x00000005ff030219 */ /* 0x000fc80000011602 */
[----:B------:R-:W-:Y:S01]  /*1200*/  LOP3.LUT R2, RZ, R3, RZ, 0x33, !PT ;  /* 0x00000003ff027212 */ /* 0x000fe200078e33ff */
[----:B------:R-:W-:Y:S06]  /*1210*/  BRA `(.L_x_872) ;  /* 0x0000000000107947 */ /* 0x000fec0003800000 */
.L_x_871:
[----:B------:R-:W-:-:S13]  /*1220*/  ISETP.NE.AND P0, PT, R11, 0x1, PT ;  /* 0x000000010b00780c */ /* 0x000fda0003f05270 */
[----:B------:R-:W1:Y:S02]  /*1230*/  @P0 LDC.64 R4, c[0x0][0x9e8] ;  /* 0x00027a00ff040b82 */ /* 0x000e640000000a00 */
[----:B-1----:R-:W-:-:S05]  /*1240*/  @P0 IMAD.HI.U32 R4, R2, R4, RZ ;  /* 0x0000000402040227 */ /* 0x002fca00078e00ff */
[----:B------:R-:W-:-:S07]  /*1250*/  @P0 SHF.R.U32.HI R2, RZ, R5, R4 ;  /* 0x00000005ff020219 */ /* 0x000fce0000011604 */
.L_x_872:
[----:B------:R-:W-:-:S05]  /*1260*/  IMAD R3, R2, R11, R11 ;  /* 0x0000000b02037224 */ /* 0x000fca00078e020b */
[----:B------:R-:W-:-:S07]  /*1270*/  VIMNMX R0, R0, R3, PT ;  /* 0x0000000300007248 */ /* 0x000fce0003fe0100 */
.L_x_870:
[----:B------:R-:W-:Y:S01]  /*1280*/  VIADD R2, R0, 0x5f ;  /* 0x0000005f00027836 */ /* 0x000fe20000000000 */
[----:B------:R-:W-:Y:S01]  /*1290*/  IADD3 R4, -R8, UR42, RZ ;  /* 0x0000002a08047c10 */ /* 0x000fe2000fffe1ff */
[----:B------:R-:W-:Y:S01]  /*12a0*/  IMAD R0, R17, R6, 0x5f ;  /* 0x0000005f11007424 */ /* 0x000fe200078e0206 */
[----:B------:R-:W-:Y:S01]  /*12b0*/  ULDC UR4, c[0x0][0x9dc] ;  /* 0x0002770000047ab9 */ /* 0x000fe20000000800 */
[----:B------:R-:W-:-:S04]  /*12c0*/  IMAD.HI R2, R2, 0x2aaaaaab, RZ ;  /* 0x2aaaaaab02027827 */ /* 0x000fc800078e02ff */
[----:B------:R-:W-:Y:S01]  /*12d0*/  IMAD.HI R0, R0, 0x2aaaaaab, RZ ;  /* 0x2aaaaaab00007827 */ /* 0x000fe200078e02ff */
[----:B------:R-:W-:-:S03]  /*12e0*/  SHF.R.U32.HI R5, RZ, 0x1f, R2 ;  /* 0x0000001fff057819 */ /* 0x000fc60000011602 */
[----:B------:R-:W-:Y:S01]  /*12f0*/  IMAD R4, R17, R6, R4 ;  /* 0x0000000611047224 */ /* 0x000fe200078e0204 */
[----:B------:R-:W-:Y:S02]  /*1300*/  SHF.R.U32.HI R3, RZ, 0x1f, R0 ;  /* 0x0000001fff037819 */ /* 0x000fe40000011600 */
[----:B------:R-:W-:Y:S02]  /*1310*/  LEA.HI.SX32 R72, R2, R5, 0x1c ;  /* 0x0000000502487211 */ /* 0x000fe400078fe2ff */
[----:B------:R-:W-:Y:S01]  /*1320*/  LEA.HI.SX32 R3, R0, R3, 0x1c ;  /* 0x0000000300037211 */ /* 0x000fe200078fe2ff */
[----:B------:R-:W-:-:S03]  /*1330*/  VIADD R0, R4, -UR4 ;  /* 0x8000000404007c36 */ /* 0x000fc60008000000 */
[----:B------:R-:W-:Y:S01]  /*1340*/  VIMNMX R72, R3, R72, PT ;  /* 0x0000004803487248 */ /* 0x000fe20003fe0100 */
[----:B------:R-:W-:Y:S06]  /*1350*/  @!P1 BRA `(.L_x_873) ;  /* 0x00000000003c9947 */ /* 0x000fec0003800000 */
[----:B------:R-:W-:-:S13]  /*1360*/  ISETP.GT.AND P0, PT, R4, -0x1, PT ;  /* 0xffffffff0400780c */ /* 0x000fda0003f04270 */
[----:B------:R-:W-:Y:S05]  /*1370*/  @P0 BRA `(.L_x_874) ;  /* 0x00000000001c0947 */ /* 0x000fea0003800000 */
[----:B------:R-:W-:Y:S02]  /*1380*/  ISETP.NE.AND P0, PT, R11, 0x1, PT ;  /* 0x000000010b00780c */ /* 0x000fe40003f05270 */
[----:B------:R-:W-:-:S11]  /*1390*/  LOP3.LUT R3, RZ, R4, RZ, 0x33, !PT ;  /* 0x00000004ff037212 */ /* 0x000fd600078e33ff */
[----:B------:R-:W1:Y:S02]  /*13a0*/  @P0 LDC.64 R6, c[0x0][0x9e8] ;  /* 0x00027a00ff060b82 */ /* 0x000e640000000a00 */
[----:B-1----:R-:W-:-:S05]  /*13b0*/  @P0 IMAD.HI.U32 R2, R3, R6, RZ ;  /* 0x0000000603020227 */ /* 0x002fca00078e00ff */
[----:B------:R-:W-:-:S04]  /*13c0*/  @P0 SHF.R.U32.HI R3, RZ, R7, R2 ;  /* 0x00000007ff030219 */ /* 0x000fc80000011602 */
[----:B------:R-:W-:Y:S01]  /*13d0*/  LOP3.LUT R4, RZ, R3, RZ, 0x33, !PT ;  /* 0x00000003ff047212 */ /* 0x000fe200078e33ff */
[----:B------:R-:W-:Y:S06]  /*13e0*/  BRA `(.L_x_875) ;  /* 0x0000000000107947 */ /* 0x000fec0003800000 */
.L_x_874:
[----:B------:R-:W-:-:S13]  /*13f0*/  ISETP.NE.AND P0, PT, R11, 0x1, PT ;  /* 0x000000010b00780c */ /* 0x000fda0003f05270 */
[----:B------:R-:W1:Y:S02]  /*1400*/  @P0 LDC.64 R2, c[0x0][0x9e8] ;  /* 0x00027a00ff020b82 */ /* 0x000e640000000a00 */
[----:B-1----:R-:W-:-:S05]  /*1410*/  @P0 IMAD.HI.U32 R2, R4, R2, RZ ;  /* 0x0000000204020227 */ /* 0x002fca00078e00ff */
[----:B------:R-:W-:-:S07]  /*1420*/  @P0 SHF.R.U32.HI R4, RZ, R3, R2 ;  /* 0x00000003ff040219 */ /* 0x000fce0000011602 */
.L_x_875:
[----:B------:R-:W-:-:S05]  /*1430*/  IMAD R3, R4, R11, RZ ;  /* 0x0000000b04037224 */ /* 0x000fca00078e02ff */
[----:B------:R-:W-:-:S07]  /*1440*/  VIMNMX R0, R0, R3, !PT ;  /* 0x0000000300007248 */ /* 0x000fce0007fe0100 */
.L_x_873:
[----:B------:R-:W-:Y:S01]  /*1450*/  IMAD.HI R2, R0, 0x2aaaaaab, RZ ;  /* 0x2aaaaaab00027827 */ /* 0x000fe200078e02ff */
[----:B------:R-:W-:Y:S02]  /*1460*/  PLOP3.LUT P0, PT, PT, PT, PT, 0x80, 0x0 ;  /* 0x000000000000781c */ /* 0x000fe40003f0f070 */
[----:B------:R-:W-:Y:S02]  /*1470*/  CS2R R86, SRZ ;  /* 0x0000000000567805 */ /* 0x000fe4000001ff00 */
[----:B------:R-:W-:Y:S01]  /*1480*/  CS2R R84, SRZ ;  /* 0x0000000000547805 */ /* 0x000fe2000001ff00 */
[----:B------:R-:W-:Y:S01]  /*1490*/  IMAD.MOV.U32 R0, RZ, RZ, RZ ;  /* 0x000000ffff007224 */ /* 0x000fe200078e00ff */
[----:B------:R-:W-:Y:S02]  /*14a0*/  SHF.R.U32.HI R3, RZ, 0x1f, R2 ;  /* 0x0000001fff037819 */ /* 0x000fe40000011602 */
[----:B------:R-:W-:Y:S02]  /*14b0*/  CS2R R82, SRZ ;  /* 0x0000000000527805 */ /* 0x000fe4000001ff00 */
[----:B------:R-:W-:-:S02]  /*14c0*/  CS2R R80, SRZ ;  /* 0x0000000000507805 */ /* 0x000fc4000001ff00 */
[----:B------:R-:W-:Y:S02]  /*14d0*/  CS2R R78, SRZ ;  /* 0x00000000004e7805 */ /* 0x000fe4000001ff00 */
[----:B------:R-:W-:Y:S02]  /*14e0*/  LEA.HI.SX32 R3, R2, R3, 0x1c ;  /* 0x0000000302037211 */ /* 0x000fe400078fe2ff */
[----:B------:R-:W-:Y:S02]  /*14f0*/  CS2R R76, SRZ ;  /* 0x00000000004c7805 */ /* 0x000fe4000001ff00 */
[----:B------:R-:W-:Y:S02]  /*1500*/  CS2R R74, SRZ ;  /* 0x00000000004a7805 */ /* 0x000fe4000001ff00 */
[----:B------:R-:W-:Y:S02]  /*1510*/  CS2R R28, SRZ ;  /* 0x00000000001c7805 */ /* 0x000fe4000001ff00 */
[----:B------:R-:W-:-:S02]  /*1520*/  VIMNMX R19, RZ, R3, !PT ;  /* 0x00000003ff137248 */ /* 0x000fc40007fe0100 */
[----:B------:R-:W-:Y:S02]  /*1530*/  CS2R R70, SRZ ;  /* 0x0000000000467805 */ /* 0x000fe4000001ff00 */
[----:B------:R-:W-:Y:S02]  /*1540*/  CS2R R68, SRZ ;  /* 0x0000000000447805 */ /* 0x000fe4000001ff00 */
[----:B------:R-:W-:Y:S02]  /*1550*/  CS2R R66, SRZ ;  /* 0x0000000000427805 */ /* 0x000fe4000001ff00 */
[----:B------:R-:W-:Y:S02]  /*1560*/  ISETP.GT.AND P1, PT, R72, R19, PT ;  /* 0x000000134800720c */ /* 0x000fe40003f24270 */
        /* <DEDUP_REMOVED lines=20> */
[----:B------:R-:W-:Y:S01]  /*16b0*/  CS2R R8, SRZ ;  /* 0x0000000000087805 */ /* 0x000fe2000001ff00 */
[----:B------:R-:W-:-:S02]  /*16c0*/  IMAD.MOV.U32 R25, RZ, RZ, RZ ;  /* 0x000000ffff197224 */ /* 0x000fc400078e00ff */
[----:B------:R-:W-:Y:S01]  /*16d0*/  IMAD.MOV.U32 R10, RZ, RZ, RZ ;  /* 0x000000ffff0a7224 */ /* 0x000fe200078e00ff */
[----:B------:R-:W-:Y:S06]  /*16e0*/  @!P1 BRA `(.L_x_876) ;  /* 0x000000c800d89947 */ /* 0x000fec0003800000 */
[----:B------:R-:W1:Y:S01]  /*16f0*/  SHFL.IDX PT, R0, R168, RZ, 0x1f ;  /* 0x00001fffa8007589 */ /* 0x000e6200000e0000 */
[----:B------:R-:W-:-:S04]  /*1700*/  UIADD3 UR6, UR37, 0xc400, URZ ;  /* 0x0000c40025067890 */ /* 0x000fc8000fffe03f */
[----:B------:R-:W-:-:S06]  /*1710*/  ULOP3.LUT UP0, URZ, UR6, 0x1bf, URZ, 0xc0, !UPT ;  /* 0x000001bf063f7892 */ /* 0x000fcc000f80c03f */
[----:B------:R-:W-:Y:S02]  /*1720*/  PLOP3.LUT P0, PT, PT, PT, UP0, 0x80, 0x0 ;  /* 0x000000000000781c */ /* 0x000fe40003f0f008 */
[----:B-1----:R-:W-:-:S13]  /*1730*/  R2UR UR4, R0 ;  /* 0x00000000000472ca */ /* 0x002fda00000e0000 */
[----:B------:R-:W-:-:S04]  /*1740*/  ULEA.HI UR5, UR4, UR4, URZ, 0x1 ;  /* 0x0000000404057291 */ /* 0x000fc8000f8f083f */
        /* <DEDUP_REMOVED lines=19> */
[----:B-1----:R-:W-:-:S07]  /*1880*/  IMAD.MOV.U32 R13, RZ, RZ, RZ ;  /* 0x000000ffff0d7224 */ /* 0x002fce00078e00ff */
[----:B------:R-:W-:-:S07]  /*1890*/  LEPC R20, `(.L_x_877) ;  /* 0x000000001014794e */ /* 0x000fce0000000000 */
[----:B--2---:R-:W-:Y:S05]  /*18a0*/  CALL.ABS.NOINC R2 ;  /* 0x0000000002007343 */ /* 0x004fea0003c00000 */
.L_x_877:
[----:B------:R-:W-:Y:S02]  /*18b0*/  LEA.HI R0, R164, R164, RZ, 0x1 ;  /* 0x000000a4a4007211 */ /* 0x000fe400078f08ff */
[----:B------:R-:W-:Y:S02]  /*18c0*/  R2UR UR4, R170 ;  /* 0x00000000aa0472ca */ /* 0x000fe400000e0000 */
[----:B------:R-:W-:-:S05]  /*18d0*/  LOP3.LUT R3, R0, 0xfffffffe, RZ, 0xc0, !PT ;  /* 0xfffffffe00037812 */ /* 0x000fca00078ec0ff */
[----:B------:R-:W-:-:S05]  /*18e0*/  IMAD.IADD R0, R164, 0x1, -R3 ;  /* 0x00000001a4007824 */ /* 0x000fca00078e0a03 */
[----:B------:R-:W-:Y:S01]  /*18f0*/  SHF.L.U32 R0, R0, 0x1f, RZ ;  /* 0x0000001f00007819 */ /* 0x000fe200000006ff */
[----:B------:R-:W-:-:S03]  /*1900*/  IMAD.U32 R2, RZ, RZ, UR4 ;  /* 0x00000004ff027e24 */ /* 0x000fc6000f8e00ff */
[----:B------:R-:W1:Y:S02]  /*1910*/  SYNCS.PHASECHK.TRANS64.TRYWAIT P1, [UR37+0x2a800], R0 ;  /* 0x02a80000ff0075a7 */ /* 0x000e640008020165 */
[----:B------:R-:W-:Y:S01]  /*1920*/  ISETP.NE.AND P0, PT, R2, 0x3, PT ;  /* 0x000000030200780c */ /* 0x000fe20003f05270 */
[----:B-1----:R-:W-:-:S12]  /*1930*/  @!P1 BRA `(.L_x_878) ;  /* 0x0000010c00dc9947 */ /* 0x002fd80003800000 */
.L_x_1025:
[----:B------:R-:W-:Y:S05]  /*1940*/  @!P0 BRA `(.L_x_879) ;  /* 0x0000000000048947 */ /* 0x000fea0003800000 */
[----:B------:R-:W-:Y:S01]  /*1950*/  BPT.TRAP 0x1 ;  /* 0x000000040000795c */ /* 0x000fe20000300000 */
.L_x_879:
[----:B-1----:R-:W-:Y:S02]  /*1960*/  IMAD.U32 R3, RZ, RZ, UR36 ;  /* 0x00000024ff037e24 */ /* 0x002fe4000f8e00ff */
[----:B------:R-:W-:-:S03]  /*1970*/  IMAD.U32 R0, RZ, RZ, UR39 ;  /* 0x00000027ff007e24 */ /* 0x000fc6000f8e00ff */
[----:B------:R-:W-:Y:S02]  /*1980*/  LEA R3, R3, UR37, 0x3 ;  /* 0x0000002503037c11 */ /* 0x000fe4000f8e18ff */
[----:B------:R-:W-:-:S04]  /*1990*/  SHF.L.U32 R0, R0, 0x1f, RZ ;  /* 0x0000001f00007819 */ /* 0x000fc800000006ff */
[----:B------:R1:W2:Y:S01]  /*19a0*/  SYNCS.PHASECHK.TRANS64.TRYWAIT P1, [R3+URZ+0x2a830], R0 ;  /* 0x02a83000030075a7 */ /* 0x0002a2000802017f */
[----:B------:R-:W-:Y:S05]  /*19b0*/  @!P0 BRA `(.L_x_880) ;  /* 0x0000000000048947 */ /* 0x000fea0003800000 */
[----:B------:R-:W-:Y:S01]  /*19c0*/  BPT.TRAP 0x1 ;  /* 0x000000040000795c */ /* 0x000fe20000300000 */
.L_x_880:
[----:B------:R-:W3:Y:S01]  /*19d0*/  S2R R2, SR_TID.X ;  /* 0x0000000000027919 */ /* 0x000ee20000002100 */
[----:B------:R-:W-:Y:S02]  /*19e0*/  LOP3.LUT R18, R18, 0xffefffff, RZ, 0xc0, !PT ;  /* 0xffefffff12127812 */ /* 0x000fe400078ec0ff */
[----:B---3--:R-:W-:-:S13]  /*19f0*/  LOP3.LUT P2, RZ, R2, 0x7f, RZ, 0xc0, !PT ;  /* 0x0000007f02ff7812 */ /* 0x008fda000784c0ff */
[----:B------:R-:W-:Y:S01]  /*1a00*/  @P2 LOP3.LUT R18, R18, 0x100000, RZ, 0xfc, !PT ;  /* 0x0010000012122812 */ /* 0x000fe200078efcff */
[----:B--2---:R-:W-:Y:S06]  /*1a10*/  @P1 BRA `(.L_x_881) ;  /* 0x0000000000081947 */ /* 0x004fec0003800000 */
[----:B------:R-:W2:Y:S02]  /*1a20*/  SYNCS.PHASECHK.TRANS64.TRYWAIT P1, [R3+URZ+0x2a830], R0 ;  /* 0x02a83000030075a7 */ /* 0x000ea4000802017f */
[----:B--2---:R-:W-:Y:S05]  /*1a30*/  @!P1 BRA `(.L_x_882) ;  /* 0x0000010c00b49947 */ /* 0x004fea0003800000 */
.L_x_881:
        /* <DEDUP_REMOVED lines=10> */
[----:B------:R-:W3:Y:S01]  /*1ae0*/  S2R R82, SR_TID.X ;  /* 0x0000000000527919 */ /* 0x000ee20000002100 */
[----:B------:R-:W-:Y:S01]  /*1af0*/  UMOV UR17, 0x40000040 ;  /* 0x4000004000117882 */ /* 0x000fe20000000000 */
[----:B------:R-:W-:Y:S01]  /*1b00*/  UMOV UR19, 0x40000040 ;  /* 0x4000004000137882 */ /* 0x000fe20000000000 */
[----:B------:R-:W-:Y:S01]  /*1b10*/  ULOP3.LUT UR38, UR4, 0x10000, URZ, 0xfc, !UPT ;  /* 0x0001000004267892 */ /* 0x000fe2000f8efc3f */
[----:B-12---:R-:W1:Y:S01]  /*1b20*/  LDC R0, c[0x0][0x288] ;  /* 0x0000a200ff007b82 */ /* 0x006e620000000800 */
[----:B------:R-:W-:Y:S01]  /*1b30*/  ULOP3.LUT UR4, UR40, 0x10000, URZ, 0xfc, !UPT ;  /* 0x0001000028047892 */ /* 0x000fe2000f8efc3f */
[----:B------:R-:W-:Y:S01]  /*1b40*/  LOP3.LUT R18, R18, 0xfff7ffff, RZ, 0xc0, !PT ;  /* 0xfff7ffff12127812 */ /* 0x000fe200078ec0ff */
[----:B------:R-:W-:-:S02]  /*1b50*/  UIMAD UR5, UR36, 0x900, UR38 ;  /* 0x00000900240578a4 */ /* 0x000fc4000f8e0226 */
[----:B------:R-:W-:Y:S02]  /*1b60*/  UIADD3 UR6, UR4, 0x2, URZ ;  /* 0x0000000204067890 */ /* 0x000fe4000fffe03f */
[----:B------:R-:W-:Y:S01]  /*1b70*/  UIADD3 UR7, UR5, 0x2, URZ ;  /* 0x0000000205077890 */ /* 0x000fe2000fffe03f */
[----:B------:R-:W-:Y:S02]  /*1b80*/  UMOV UR8, UR4 ;  /* 0x0000000400087c82 */ /* 0x000fe40008000000 */
[----:B------:R-:W-:Y:S01]  /*1b90*/  UMOV UR10, UR5 ;  /* 0x00000005000a7c82 */ /* 0x000fe20008000000 */
[----:B------:R-:W-:Y:S01]  /*1ba0*/  IMAD.U32 R10, RZ, RZ, UR8 ;  /* 0x00000008ff0a7e24 */ /* 0x000fe2000f8e00ff */
[----:B------:R-:W-:Y:S01]  /*1bb0*/  HGMMA.64x96x16.F32.BF16 R24, gdesc[UR8], RZ, !UPT, gsb0 ;  /* 0x01600000081879f0 */ /* 0x000fe2000c0018ff */
[----:B------:R-:W-:Y:S01]  /*1bc0*/  UMOV UR8, UR6 ;  /* 0x0000000600087c82 */ /* 0x000fe20008000000 */
[----:B------:R-:W-:Y:S01]  /*1bd0*/  UMOV UR9, 0x40000040 ;  /* 0x4000004000097882 */ /* 0x000fe20000000000 */
[----:B------:R-:W-:Y:S01]  /*1be0*/  UMOV UR10, UR7 ;  /* 0x00000007000a7c82 */ /* 0x000fe20008000000 */
[----:B------:R-:W-:Y:S01]  /*1bf0*/  UMOV UR11, 0x40000040 ;  /* 0x40000040000b7882 */ /* 0x000fe20000000000 */
[----:B------:R-:W-:Y:S01]  /*1c00*/  UIADD3 UR6, UR4, 0x4, URZ ;  /* 0x0000000404067890 */ /* 0x000fe2000fffe03f */
[----:B------:R-:W-:Y:S01]  /*1c10*/  IMAD.U32 R8, RZ, RZ, UR8 ;  /* 0x00000008ff087e24 */ /* 0x000fe2000f8e00ff */
[----:B------:R-:W-:Y:S01]  /*1c20*/  UIADD3 UR7, UR5, 0x4, URZ ;  /* 0x0000000405077890 */ /* 0x000fe2000fffe03f */
[----:B------:R-:W-:Y:S01]  /*1c30*/  IMAD.U32 R9, RZ, RZ, UR9 ;  /* 0x00000009ff097e24 */ /* 0x000fe2000f8e00ff */
[----:B------:R-:W-:-:S02]  /*1c40*/  UIADD3 UR12, UR4, 0x400, URZ ;  /* 0x00000400040c7890 */ /* 0x000fc4000fffe03f */
[----:B------:R-:W-:Y:S02]  /*1c50*/  UIADD3 UR14, UR5, 0x300, URZ ;  /* 0x00000300050e7890 */ /* 0x000fe4000fffe03f */
[----:B------:R-:W-:Y:S02]  /*1c60*/  UIADD3 UR16, UR4, 0x402, URZ ;  /* 0x0000040204107890 */ /* 0x000fe4000fffe03f */
[----:B------:R-:W-:Y:S01]  /*1c70*/  UIADD3 UR18, UR5, 0x302, URZ ;  /* 0x0000030205127890 */ /* 0x000fe2000fffe03f */
[----:B---3--:R-:W-:Y:S01]  /*1c80*/  LOP3.LUT P1, RZ, R82, 0x7f, RZ, 0xc0, !PT ;  /* 0x0000007f52ff7812 */ /* 0x008fe2000782c0ff */
        /* <DEDUP_REMOVED lines=9> */
[----:B------:R-:W-:Y:S01]  /*1d20*/  @!P1 VIADD R3, R3, 0x2a840 ;  /* 0x0002a84003039836 */ /* 0x000fe20000000000 */
[----:B------:R-:W-:Y:S01]  /*1d30*/  UIADD3 UR30, UR5, 0x600, URZ ;  /* 0x00000600051e7890 */ /* 0x000fe2000fffe03f */
[----:B------:R-:W-:Y:S01]  /*1d40*/  UMOV UR29, 0x40000040 ;  /* 0x40000040001d7882 */ /* 0x000fe20000000000 */
[----:B------:R-:W-:Y:S01]  /*1d50*/  UMOV UR31, 0x40000040 ;  /* 0x40000040001f7882 */ /* 0x000fe20000000000 */
[----:B------:R-:W-:Y:S01]  /*1d60*/  UIADD3 UR32, UR4, 0x802, URZ ;  /* 0x0000080204207890 */ /* 0x000fe2000fffe03f */
[----:B------:R-:W-:Y:S01]  /*1d70*/  @!P1 PRMT R3, RZ, 0x654, R3 ;  /* 0x00000654ff039816 */ /* 0x000fe20000000003 */
        /* <DEDUP_REMOVED lines=11> */
[----:B------:R-:W-:Y:S02]  /*1e30*/  ULDC.64 UR40, c[0x0][0x9d8] ;  /* 0x0002760000287ab9 */ /* 0x000fe40000000a00 */
[----:B------:R-:W-:Y:S01]  /*1e40*/  ULOP3.LUT UR41, URZ, UR41, URZ, 0x33, !UPT ;  /* 0x000000293f297292 */ /* 0x000fe2000f8e333f */
[----:B------:R-:W-:-:S02]  /*1e50*/  WARPGROUP.DEPBAR.LE gsb0, 0x0 ;  /* 0x00008000000079c5 */ /* 0x000fc40000010000 */
[----:B------:R-:W-:-:S06]  /*1e60*/  WARPGROUP.ARRIVE ;  /* 0x00000000000079c5 */ /* 0x000fcc0000000000 */
[----:B------:R-:W-:Y:S01]  /*1e70*/  HGMMA.64x96x16.F32.BF16 R24, gdesc[UR8], R24, gsb0 ;  /* 0x01600000081879f0 */ /* 0x000fe20008001818 */
[----:B------:R-:W-:Y:S01]  /*1e80*/  UMOV UR8, UR6 ;  /* 0x0000000600087c82 */ /* 0x000fe20008000000 */
[----:B------:R-:W-:Y:S01]  /*1e90*/  UMOV UR9, 0x40000040 ;  /* 0x4000004000097882 */ /* 0x000fe20000000000 */
[----:B------:R-:W-:Y:S01]  /*1ea0*/  UMOV UR10, UR7 ;  /* 0x00000007000a7c82 */ /* 0x000fe20008000000 */
[----:B------:R-:W-:Y:S01]  /*1eb0*/  UMOV UR11, 0x40000040 ;  /* 0x40000040000b7882 */ /* 0x000fe20000000000 */
[----:B------:R-:W-:Y:S02]  /*1ec0*/  IMAD.U32 R6, RZ, RZ, UR8 ;  /* 0x00000008ff067e24 */ /* 0x000fe4000f8e00ff */
[----:B------:R-:W-:Y:S01]  /*1ed0*/  IMAD.U32 R7, RZ, RZ, UR9 ;  /* 0x00000009ff077e24 */ /* 0x000fe2000f8e00ff */
[----:B------:R-:W-:Y:S02]  /*1ee0*/  WARPGROUP.DEPBAR.LE gsb0, 0x0 ;  /* 0x00008000000079c5 */ /* 0x000fe40000010000 */
[----:B------:R-:W-:-:S06]  /*1ef0*/  WARPGROUP.ARRIVE ;  /* 0x00000000000079c5 */ /* 0x000fcc0000000000 */
[----:B------:R-:W-:Y:S01]  /*1f00*/  HGMMA.64x96x16.F32.BF16 R24, gdesc[UR8], R24, gsb0 ;  /* 0x01600000081879f0 */ /* 0x000fe20008001818 */
[----:B------:R-:W-:Y:S02]  /*1f10*/  UIADD3 UR8, UR4, 0x6, URZ ;  /* 0x0000000604087890 */ /* 0x000fe4000fffe03f */
[----:B------:R-:W-:Y:S01]  /*1f20*/  UIADD3 UR10, UR5, 0x6, URZ ;  /* 0x00000006050a7890 */ /* 0x000fe2000fffe03f */
[----:B------:R-:W-:Y:S01]  /*1f30*/  UMOV UR9, 0x40000040 ;  /* 0x4000004000097882 */ /* 0x000fe20000000000 */
[----:B------:R-:W-:Y:S01]  /*1f40*/  UMOV UR11, 0x40000040 ;  /* 0x40000040000b7882 */ /* 0x000fe20000000000 */
[----:B------:R-:W-:Y:S02]  /*1f50*/  WARPGROUP.DEPBAR.LE gsb0, 0x0 ;  /* 0x00008000000079c5 */ /* 0x000fe40000010000 */
[----:B------:R-:W-:-:S06]  /*1f60*/  WARPGROUP.ARRIVE ;  /* 0x00000000000079c5 */ /* 0x000fcc0000000000 */
[----:B------:R-:W-:Y:S03]  /*1f70*/  HGMMA.64x96x16.F32.BF16 R24, gdesc[UR8], R24, gsb0 ;  /* 0x01600000081879f0 */ /* 0x000fe60008001818 */
        /* <DEDUP_REMOVED lines=25> */
[----:B------:R-:W-:Y:S01]  /*2110*/  FMUL.FTZ R25, R25, UR40 ;  /* 0x0000002819197c20 */ /* 0x000fe20008410000 */
[----:B------:R-:W-:Y:S01]  /*2120*/  FMUL.FTZ R46, R46, UR40 ;  /* 0x000000282e2e7c20 */ /* 0x000fe20008410000 */
[----:B------:R-:W-:Y:S01]  /*2130*/  FMUL.FTZ R4, R24, UR40 ;  /* 0x0000002818047c20 */ /* 0x000fe20008410000 */
[----:B------:R-:W-:Y:S01]  /*2140*/  FMUL.FTZ R53, R53, UR40 ;  /* 0x0000002835357c20 */ /* 0x000fe20008410000 */
[----:B------:R2:W3:Y:S01]  /*2150*/  MUFU.TANH R74, R25 ;  /* 0x00000019004a7308 */ /* 0x0004e20000002400 */
[----:B------:R-:W-:Y:S01]  /*2160*/  FMUL.FTZ R62, R62, UR40 ;  /* 0x000000283e3e7c20 */ /* 0x000fe20008410000 */
[----:B------:R-:W-:Y:S01]  /*2170*/  FMUL.FTZ R2, R27, UR40 ;  /* 0x000000281b027c20 */ /* 0x000fe20008410000 */
[----:B------:R-:W-:-:S02]  /*2180*/  IMAD R27, R72, -0x60, R73 ;  /* 0xffffffa0481b7824 */ /* 0x000fc400078e0249 */
[----:B------:R-:W-:Y:S01]  /*2190*/  FMUL.FTZ R29, R29, UR40 ;  /* 0x000000281d1d7c20 */ /* 0x000fe20008410000 */
[----:B------:R1:W-:Y:S01]  /*21a0*/  @!P1 SYNCS.ARRIVE.TRANS64.RED.A1T0 RZ, [R3+URZ], RZ ;  /* 0x000000ff03ff99a7 */ /* 0x0003e2000810043f */
[----:B------:R-:W-:Y:S01]  /*21b0*/  FMUL.FTZ R5, R26, UR40 ;  /* 0x000000281a057c20 */ /* 0x000fe20008410000 */
[----:B------:R-:W-:Y:S01]  /*21c0*/  FMUL.FTZ R12, R30, UR40 ;  /* 0x000000281e0c7c20 */ /* 0x000fe20008410000 */
[----:B------:R-:W4:Y:S01]  /*21d0*/  MUFU.TANH R78, R46 ;  /* 0x0000002e004e7308 */ /* 0x000f220000002400 */
[----:B------:R-:W-:Y:S01]  /*21e0*/  FMUL.FTZ R14, R31, UR40 ;  /* 0x000000281f0e7c20 */ /* 0x000fe20008410000 */
[----:B------:R-:W-:Y:S01]  /*21f0*/  FMUL.FTZ R32, R32, UR40 ;  /* 0x0000002820207c20 */ /* 0x000fe20008410000 */
[----:B------:R-:W-:Y:S01]  /*2200*/  FMUL.FTZ R33, R33, UR40 ;  /* 0x0000002821217c20 */ /* 0x000fe20008410000 */
[----:B------:R-:W-:Y:S01]  /*2210*/  FMUL.FTZ R20, R34, UR40 ;  /* 0x0000002822147c20 */ /* 0x000fe20008410000 */
[----:B--2---:R-:W2:Y:S01]  /*2220*/  LDC.64 R24, c[0x0][0x9e0] ;  /* 0x00027800ff187b82 */ /* 0x004ea20000000a00 */
[----:B-1----:R-:W-:Y:S01]  /*2230*/  IADD3 R3, -R0, 0x61, R27 ;  /* 0x0000006100037810 */ /* 0x002fe20007ffe11b */
        /* <DEDUP_REMOVED lines=9> */
[----:B------:R5:W1:Y:S01]  /*22d0*/  MUFU.TANH R53, R62 ;  /* 0x0000003e00357308 */ /* 0x000a620000002400 */
        /* <DEDUP_REMOVED lines=8> */
[----:B-----5:R-:W5:Y:S01]  /*2360*/  LDC R62, c[0x0][0x2e0] ;  /* 0x0000b800ff3e7b82 */ /* 0x020f620000000800 */
[----:B------:R-:W-:Y:S01]  /*2370*/  FMUL.FTZ R55, R55, UR40 ;  /* 0x0000002837377c20 */ /* 0x000fe20008410000 */
        /* <DEDUP_REMOVED lines=11> */
[----:B---3--:R-:W-:-:S02]  /*2430*/  IMAD.MOV.U32 R29, RZ, RZ, -0x60 ;  /* 0xffffffa0ff1d7424 */ /* 0x008fc400078e00ff */
[----:B------:R-:W-:Y:S01]  /*2440*/  FMUL.FTZ R28, R28, UR40 ;  /* 0x000000281c1c7c20 */ /* 0x000fe20008410000 */
[----:B------:R-:W-:Y:S01]  /*2450*/  FMUL.FTZ R64, R64, UR40 ;  /* 0x0000002840407c20 */ /* 0x000fe20008410000 */
[----:B--2---:R-:W-:Y:S01]  /*2460*/  ISETP.GE.AND P1, PT, R25, 0x1, PT ;  /* 0x000000011900780c */ /* 0x004fe20003f26270 */
[----:B------:R2:W3:Y:S01]  /*2470*/  MUFU.TANH R79, R50 ;  /* 0x00000032004f7308 */ /* 0x0004e20000002400 */
[----:B------:R-:W-:Y:S01]  /*2480*/  FMUL.FTZ R42, R42, UR40 ;  /* 0x000000282a2a7c20 */ /* 0x000fe20008410000 */
[----:B------:R-:W-:Y:S01]  /*2490*/  FMUL.FTZ R54, R54, UR40 ;  /* 0x0000002836367c20 */ /* 0x000fe20008410000 */
[----:B------:R-:W-:Y:S01]  /*24a0*/  FMUL.FTZ R57, R57, UR40 ;  /* 0x0000002839397c20 */ /* 0x000fe20008410000 */
[----:B------:R-:W-:Y:S01]  /*24b0*/  FMUL.FTZ R58, R58, UR40 ;  /* 0x000000283a3a7c20 */ /* 0x000fe20008410000 */
[----:B------:R-:W-:Y:S02]  /*24c0*/  IMAD R31, R16, -0x2, R3 ;  /* 0xfffffffe101f7824 */ /* 0x000fe400078e0203 */
[----:B------:R-:W-:Y:S01]  /*24d0*/  FMUL.FTZ R38, R38, UR40 ;  /* 0x0000002826267c20 */ /* 0x000fe20008410000 */
[----:B------:R-:W-:Y:S01]  /*24e0*/  FMUL.FTZ R60, R60, UR40 ;  /* 0x000000283c3c7c20 */ /* 0x000fe20008410000 */
[----:B------:R-:W1:Y:S01]  /*24f0*/  MUFU.TANH R4, R4 ;  /* 0x0000000400047308 */ /* 0x000e620000002400 */
[----:B--2---:R-:W-:-:S02]  /*2500*/  IMAD R50, R72, R29, 0x60 ;  /* 0x0000006048327424 */ /* 0x004fc400078e021d */
[----:B------:R-:W-:Y:S01]  /*2510*/  VIADD R3, R167, UR42 ;  /* 0x0000002aa7037c36 */ /* 0x000fe20008000000 */
[----:B------:R-:W-:Y:S01]  /*2520*/  @P1 LOP3.LUT R18, R18, 0x80000, RZ, 0xfc, !PT ;  /* 0x0008000012121812 */ /* 0x000fe200078efcff */
[----:B-----5:R-:W-:-:S03]  /*2530*/  IMAD R29, R17, R62, R50 ;  /* 0x0000003e111d7224 */ /* 0x020fc600078e0232 */
[----:B------:R-:W2:Y:S08]  /*2540*/  MUFU.TANH R5, R5 ;  /* 0x0000000500057308 */ /* 0x000eb00000002400 */
[----:B------:R-:W1:Y:S08]  /*2550*/  MUFU.TANH R2, R2 ;  /* 0x0000000200027308 */ /* 0x000e700000002400 */
        /* <DEDUP_REMOVED lines=34> */
[----:B------:R5:W1:Y:S08]  /*2780*/  MUFU.TANH R80, R54 ;  /* 0x0000003600507308 */ /* 0x000a700000002400 */
[----:B------:R4:W1:Y:S01]  /*2790*/  MUFU.TANH R42, R57 ;  /* 0x00000039002a7308 */ /* 0x0008620000002400 */
[----:B-----5:R-:W-:-:S07]  /*27a0*/  IMAD R54, R16, -0x2, R29 ;  /* 0xfffffffe10367824 */ /* 0x020fce00078e021d */
[----:B------:R5:W1:Y:S01]  /*27b0*/  MUFU.TANH R81, R58 ;  /* 0x0000003a00517308 */ /* 0x000a620000002400 */
[----:B----4-:R-:W-:-:S05]  /*27c0*/  IMAD.IADD R57, R31, 0x1, R24 ;  /* 0x000000011f397824 */ /* 0x010fca00078e0218 */
[----:B------:R-:W-:Y:S02]  /*27d0*/  VIADDMNMX R30, R3, R57, R54, PT ;  /* 0x00000039031e7246 */ /* 0x000fe40003800136 */
[----:B------:R-:W4:Y:S01]  /*27e0*/  MUFU.TANH R35, R38 ;  /* 0x0000002600237308 */ /* 0x000f220000002400 */
[----:B-----5:R-:W-:-:S04]  /*27f0*/  VIADD R58, R31, UR41 ;  /* 0x000000291f3a7c36 */ /* 0x020fc80008000000 */
[----:B------:R-:W-:-:S03]  /*2800*/  IMAD.IADD R29, R58, 0x1, R3 ;  /* 0x000000013a1d7824 */ /* 0x000fc600078e0203 */
[----:B------:R5:W1:Y:S02]  /*2810*/  MUFU.TANH R38, R60 ;  /* 0x0000003c00267308 */ /* 0x000a640000002400 */
[----:B-----5:R-:W-:Y:S01]  /*2820*/  IMAD R60, R16, -0x2, R50 ;  /* 0xfffffffe103c7824 */ /* 0x020fe200078e0232 */
[----:B--234-:R-:W-:Y:S06]  /*2830*/  @!P1 BRA `(.L_x_883) ;  /* 0x0000000000509947 */ /* 0x01cfec0003800000 */
[----:B------:R-:W-:Y:S01]  /*2840*/  IMAD R31, R17, R62, R3 ;  /* 0x0000003e111f7224 */ /* 0x000fe200078e0203 */
[----:B------:R-:W-:Y:S03]  /*2850*/  BSSY B0, `(.L_x_884) ;  /* 0x000000f000007945 */ /* 0x000fe60003800000 */
[----:B------:R-:W-:-:S05]  /*2860*/  IMAD.IADD R31, R31, 0x1, -R0 ;  /* 0x000000011f1f7824 */ /* 0x000fca00078e0a00 */
[----:B------:R-:W-:-:S13]  /*2870*/  ISETP.GT.AND P1, PT, R31, -0x1, PT ;  /* 0xffffffff1f00780c */ /* 0x000fda0003f24270 */
[----:B------:R-:W-:Y:S05]  /*2880*/  @P1 BRA `(.L_x_885) ;  /* 0x00000000001c1947 */ /* 0x000fea0003800000 */
[----:B------:R-:W-:Y:S02]  /*2890*/  ISETP.NE.AND P1, PT, R25, 0x1, PT ;  /* 0x000000011900780c */ /* 0x000fe40003f25270 */
[----:B------:R-:W-:-:S11]  /*28a0*/  LOP3.LUT R31, RZ, R31, RZ, 0x33, !PT ;  /* 0x0000001fff1f7212 */ /* 0x000fd600078e33ff */
[----:B------:R-:W2:Y:S02]  /*28b0*/  @P1 LDC.64 R66, c[0x0][0x9e8] ;  /* 0x00027a00ff421b82 */ /* 0x000ea40000000a00 */
[----:B--2---:R-:W-:-:S05]  /*28c0*/  @P1 IMAD.HI.U32 R28, R31, R66, RZ ;  /* 0x000000421f1c1227 */ /* 0x004fca00078e00ff */
[----:B------:R-:W-:-:S04]  /*28d0*/  @P1 SHF.R.U32.HI R31, RZ, R67, R28 ;  /* 0x00000043ff1f1219 */ /* 0x000fc8000001161c */
[----:B------:R-:W-:Y:S01]  /*28e0*/  LOP3.LUT R31, RZ, R31, RZ, 0x33, !PT ;  /* 0x0000001fff1f7212 */ /* 0x000fe200078e33ff */
[----:B------:R-:W-:Y:S06]  /*28f0*/  BRA `(.L_x_886) ;  /* 0x0000000000107947 */ /* 0x000fec0003800000 */
.L_x_885:
[----:B------:R-:W-:-:S13]  /*2900*/  ISETP.NE.AND P1, PT, R25, 0x1, PT ;  /* 0x000000011900780c */ /* 0x000fda0003f25270 */
[----:B------:R-:W2:Y:S02]  /*2910*/  @P1 LDC.64 R66, c[0x0][0x9e8] ;  /* 0x00027a00ff421b82 */ /* 0x000ea40000000a00 */
[----:B--2---:R-:W-:-:S05]  /*2920*/  @P1 IMAD.HI.U32 R28, R31, R66, RZ ;  /* 0x000000421f1c1227 */ /* 0x004fca00078e00ff */
[----:B------:R-:W-:-:S07]  /*2930*/  @P1 SHF.R.U32.HI R31, RZ, R67, R28 ;  /* 0x00000043ff1f1219 */ /* 0x000fce000001161c */
.L_x_886:
[----:B------:R-:W-:Y:S05]  /*2940*/  BSYNC B0 ;  /* 0x0000000000007941 */ /* 0x000fea0003800000 */
.L_x_884:
[----:B------:R-:W-:-:S05]  /*2950*/  IMAD R28, R31, R25, R60 ;  /* 0x000000191f1c7224 */ /* 0x000fca00078e023c */
[----:B------:R-:W-:Y:S02]  /*2960*/  VIMNMX R29, R29, R28, !PT ;  /* 0x0000001c1d1d7248 */ /* 0x000fe40007fe0100 */
[----:B------:R-:W-:-:S07]  /*2970*/  VIADDMNMX R30, R28, R25, R30, PT ;  /* 0x000000191c1e7246 */ /* 0x000fce000380011e */
.L_x_883:
[C---:B------:R-:W-:Y:S02]  /*2980*/  ISETP.GE.AND P6, PT, R50.reuse, 0x9, PT ;  /* 0x000000093200780c */ /* 0x040fe40003fc6270 */
[----:B------:R-:W-:Y:S02]  /*2990*/  ISETP.GE.AND P1, PT, R50, 0x2, PT ;  /* 0x000000023200780c */ /* 0x000fe40003f26270 */
[C---:B------:R-:W-:Y:S02]  /*29a0*/  ISETP.GT.AND P2, PT, R29.reuse, 0x8, !P6 ;  /* 0x000000081d00780c */ /* 0x040fe40007744270 */
[----:B------:R-:W-:Y:S02]  /*29b0*/  ISETP.GT.AND P3, PT, R29, 0x1, !P1 ;  /* 0x000000011d00780c */ /* 0x000fe40004f64270 */
[----:B------:R-:W-:Y:S02]  /*29c0*/  ISETP.LT.OR P2, PT, R30, 0x9, P2 ;  /* 0x000000091e00780c */ /* 0x000fe40001741670 */
[----:B------:R-:W-:-:S02]  /*29d0*/  ISETP.GE.AND P4, PT, R50, 0xa, PT ;  /* 0x0000000a3200780c */ /* 0x000fc40003f86270 */
[----:B-1----:R-:W-:Y:S02]  /*29e0*/  FSEL R86, R75, -INF , !P2 ;  /* 0xff8000004b567808 */ /* 0x002fe40005000000 */
[----:B------:R-:W-:Y:S02]  /*29f0*/  ISETP.LT.OR P3, PT, R30, 0x2, P3 ;  /* 0x000000021e00780c */ /* 0x000fe40001f61670 */
[----:B------:R-:W-:Y:S02]  /*2a00*/  ISETP.GT.AND P2, PT, R29, 0x9, !P4 ;  /* 0x000000091d00780c */ /* 0x000fe40006744270 */
[----:B------:R-:W-:Y:S02]  /*2a10*/  FSEL R84, R74, -INF , !P3 ;  /* 0xff8000004a547808 */ /* 0x000fe40005800000 */
[----:B------:R-:W-:Y:S02]  /*2a20*/  ISETP.LT.OR P2, PT, R30, 0xa, P2 ;  /* 0x0000000a1e00780c */ /* 0x000fe40001741670 */
[----:B------:R-:W-:-:S02]  /*2a30*/  ISETP.GE.AND P3, PT, R50, 0x11, PT ;  /* 0x000000113200780c */ /* 0x000fc40003f66270 */
[----:B------:R-:W-:Y:S02]  /*2a40*/  FSEL R88, R76, -INF , !P2 ;  /* 0xff8000004c587808 */ /* 0x000fe40005000000 */
[----:B------:R-:W-:Y:S02]  /*2a50*/  ISETP.GT.AND P2, PT, R29, 0x10, !P3 ;  /* 0x000000101d00780c */ /* 0x000fe40005f44270 */
[----:B------:R-:W-:Y:S02]  /*2a60*/  P2R R66, PR, RZ, 0x8 ;  /* 0x00000008ff427803 */ /* 0x000fe40000000000 */
[----:B------:R-:W-:Y:S02]  /*2a70*/  ISETP.LT.OR P2, PT, R30, 0x11, P2 ;  /* 0x000000111e00780c */ /* 0x000fe40001741670 */
[----:B------:R-:W-:Y:S02]  /*2a80*/  ISETP.GE.AND P3, PT, R50, 0x12, PT ;  /* 0x000000123200780c */ /* 0x000fe40003f66270 */
[----:B------:R-:W-:-:S02]  /*2a90*/  FSEL R90, R32, -INF , !P2 ;  /* 0xff800000205a7808 */ /* 0x000fc40005000000 */
[----:B------:R-:W-:Y:S02]  /*2aa0*/  ISETP.GT.AND P2, PT, R29, 0x11, !P3 ;  /* 0x000000111d00780c */ /* 0x000fe40005f44270 */
[----:B------:R-:W-:Y:S02]  /*2ab0*/  P2R R67, PR, RZ, 0x8 ;  /* 0x00000008ff437803 */ /* 0x000fe40000000000 */
[----:B------:R-:W-:Y:S02]  /*2ac0*/  ISETP.LT.OR P2, PT, R30, 0x12, P2 ;  /* 0x000000121e00780c */ /* 0x000fe40001741670 */
[----:B------:R-:W-:Y:S02]  /*2ad0*/  ISETP.GE.AND P3, PT, R50, 0x19, PT ;  /* 0x000000193200780c */ /* 0x000fe40003f66270 */
[----:B------:R-:W-:Y:S02]  /*2ae0*/  FSEL R92, R33, -INF , !P2 ;  /* 0xff800000215c7808 */ /* 0x000fe40005000000 */
[----:B------:R-:W-:-:S02]  /*2af0*/  ISETP.GT.AND P2, PT, R29, 0x18, !P3 ;  /* 0x000000181d00780c */ /* 0x000fc40005f44270 */
[----:B------:R-:W-:Y:S02]  /*2b00*/  P2R R33, PR, RZ, 0x8 ;  /* 0x00000008ff217803 */ /* 0x000fe40000000000 */
[----:B------:R-:W-:Y:S02]  /*2b10*/  ISETP.LT.OR P2, PT, R30, 0x19, P2 ;  /* 0x000000191e00780c */ /* 0x000fe40001741670 */
[----:B------:R-:W-:Y:S02]  /*2b20*/  ISETP.GE.AND P3, PT, R50, 0x1a, PT ;  /* 0x0000001a3200780c */ /* 0x000fe40003f66270 */
[----:B------:R-:W-:Y:S02]  /*2b30*/  FSEL R94, R36, -INF , !P2 ;  /* 0xff800000245e7808 */ /* 0x000fe40005000000 */
[----:B------:R-:W-:Y:S02]  /*2b40*/  ISETP.GT.AND P2, PT, R29, 0x19, !P3 ;  /* 0x000000191d00780c */ /* 0x000fe40005f44270 */
[----:B------:R-:W-:-:S02]  /*2b50*/  P2R R70, PR, RZ, 0x8 ;  /* 0x00000008ff467803 */ /* 0x000fc40000000000 */
[----:B------:R-:W-:Y:S02]  /*2b60*/  ISETP.LT.OR P2, PT, R30, 0x1a, P2 ;  /* 0x0000001a1e00780c */ /* 0x000fe40001741670 */
[----:B------:R-:W-:Y:S02]  /*2b70*/  ISETP.GE.AND P3, PT, R50, 0x21, PT ;  /* 0x000000213200780c */ /* 0x000fe40003f66270 */
[----:B------:R-:W-:Y:S02]  /*2b80*/  FSEL R96, R37, -INF , !P2 ;  /* 0xff80000025607808 */ /* 0x000fe40005000000 */
[----:B------:R-:W-:Y:S02]  /*2b90*/  ISETP.GT.AND P2, PT, R29, 0x20, !P3 ;  /* 0x000000201d00780c */ /* 0x000fe40005f44270 */
[----:B------:R-:W-:Y:S02]  /*2ba0*/  P2R R37, PR, RZ, 0x8 ;  /* 0x00000008ff257803 */ /* 0x000fe40000000000 */
[----:B------:R-:W-:-:S02]  /*2bb0*/  ISETP.LT.OR P2, PT, R30, 0x21, P2 ;  /* 0x000000211e00780c */ /* 0x000fc40001741670 */
[----:B------:R-:W-:Y:S02]  /*2bc0*/  ISETP.GE.AND P3, PT, R50, 0x22, PT ;  /* 0x000000223200780c */ /* 0x000fe40003f66270 */
[----:B------:R-:W-:Y:S02]  /*2bd0*/  FSEL R98, R40, -INF , !P2 ;  /* 0xff80000028627808 */ /* 0x000fe40005000000 */
[----:B------:R-:W-:Y:S02]  /*2be0*/  ISETP.GT.AND P2, PT, R29, 0x21, !P3 ;  /* 0x000000211d00780c */ /* 0x000fe40005f44270 */
[----:B------:R-:W-:Y:S02]  /*2bf0*/  P2R R71, PR, RZ, 0x8 ;  /* 0x00000008ff477803 */ /* 0x000fe40000000000 */
        /* <DEDUP_REMOVED lines=38> */
[C---:B------:R-:W-:Y:S02]  /*2e60*/  ISETP.GT.AND P2, PT, R29.reuse, 0x41, !P3 ;  /* 0x000000411d00780c */ /* 0x040fe40005f44270 */
        /* <DEDUP_REMOVED lines=17> */
[----:B------:R-:W-:Y:S02]  /*2f80*/  P2R R64, PR, RZ, 0x10 ;  /* 0x00000010ff407803 */ /* 0x000fe40000000000 */
[----:B------:R-:W-:Y:S02]  /*2f90*/  FSEL R34, R34, -INF , !P2 ;  /* 0xff80000022227808 */ /* 0x000fe40005000000 */
[----:B------:R-:W-:-:S04]  /*2fa0*/  ISETP.GE.AND P2, PT, R50, 0x52, PT ;  /* 0x000000523200780c */ /* 0x000fc80003f46270 */
[----:B------:R-:W-:-:S04]  /*2fb0*/  ISETP.GT.AND P3, PT, R29, 0x51, !P2 ;  /* 0x000000511d00780c */ /* 0x000fc80005764270 */
[----:B------:R-:W-:-:S04]  /*2fc0*/  ISETP.LT.OR P3, PT, R30, 0x52, P3 ;  /* 0x000000521e00780c */ /* 0x000fc80001f61670 */
[----:B------:R-:W-:Y:S02]  /*2fd0*/  FSEL R32, R65, -INF , !P3 ;  /* 0xff80000041207808 */ /* 0x000fe40005800000 */
[----:B------:R-:W-:-:S04]  /*2fe0*/  ISETP.GE.AND P3, PT, R50, 0x59, PT ;  /* 0x000000593200780c */ /* 0x000fc80003f66270 */
[----:B------:R-:W-:-:S04]  /*2ff0*/  ISETP.GT.AND P4, PT, R29, 0x58, !P3 ;  /* 0x000000581d00780c */ /* 0x000fc80005f84270 */
[----:B------:R-:W-:-:S04]  /*3000*/  ISETP.LT.OR P4, PT, R30, 0x59, P4 ;  /* 0x000000591e00780c */ /* 0x000fc80002781670 */
[----:B------:R-:W-:Y:S02]  /*3010*/  FSEL R28, R68, -INF , !P4 ;  /* 0xff800000441c7808 */ /* 0x000fe40006000000 */
[----:B------:R-:W-:-:S04]  /*3020*/  ISETP.GE.AND P4, PT, R50, 0x1, PT ;  /* 0x000000013200780c */ /* 0x000fc80003f86270 */
[----:B------:R-:W-:-:S04]  /*3030*/  ISETP.GT.AND P5, PT, R29, RZ, !P4 ;  /* 0x000000ff1d00720c */ /* 0x000fc800067a4270 */
[----:B------:R-:W-:-:S04]  /*3040*/  ISETP.LT.OR P5, PT, R30, 0x1, P5 ;  /* 0x000000011e00780c */ /* 0x000fc80002fa1670 */
[----:B------:R-:W-:Y:S01]  /*3050*/  FSEL R82, R4, -INF , !P5 ;  /* 0xff80000004527808 */ /* 0x000fe20006800000 */
[----:B------:R-:W-:Y:S01]  /*3060*/  VIADD R4, R3, 0x8 ;  /* 0x0000000803047836 */ /* 0x000fe20000000000 */
[----:B------:R-:W-:-:S04]  /*3070*/  ISETP.GE.AND P5, PT, R50, 0x5a, PT ;  /* 0x0000005a3200780c */ /* 0x000fc80003fa6270 */
[----:B------:R-:W-:Y:S02]  /*3080*/  P2R R65, PR, RZ, 0x20 ;  /* 0x00000020ff417803 */ /* 0x000fe40000000000 */
[----:B------:R-:W-:Y:S01]  /*3090*/  ISETP.GT.AND P5, PT, R29, 0x59, !P5 ;  /* 0x000000591d00780c */ /* 0x000fe20006fa4270 */
[----:B------:R-:W-:Y:S01]  /*30a0*/  IMAD.IADD R29, R58, 0x1, R4 ;  /* 0x000000013a1d7824 */ /* 0x000fe200078e0204 */
[----:B------:R-:W-:Y:S02]  /*30b0*/  VIADDMNMX R50, R4, R57, R54, PT ;  /* 0x0000003904327246 */ /* 0x000fe40003800136 */
[----:B------:R-:W-:-:S04]  /*30c0*/  ISETP.LT.OR P5, PT, R30, 0x5a, P5 ;  /* 0x0000005a1e00780c */ /* 0x000fc80002fa1670 */
[----:B------:R-:W-:Y:S02]  /*30d0*/  FSEL R30, R69, -INF , !P5 ;  /* 0xff800000451e7808 */ /* 0x000fe40006800000 */
[----:B------:R-:W-:-:S13]  /*30e0*/  ISETP.GE.AND P5, PT, R25, 0x1, PT ;  /* 0x000000011900780c */ /* 0x000fda0003fa6270 */
[----:B------:R-:W-:Y:S05]  /*30f0*/  @!P5 BRA `(.L_x_887) ;  /* 0x000000000050d947 */ /* 0x000fea0003800000 */
[----:B------:R-:W-:Y:S01]  /*3100*/  IMAD R31, R17, R62, R4 ;  /* 0x0000003e111f7224 */ /* 0x000fe200078e0204 */
[----:B------:R-:W-:Y:S03]  /*3110*/  BSSY B0, `(.L_x_888) ;  /* 0x000000f000007945 */ /* 0x000fe60003800000 */
[----:B------:R-:W-:-:S05]  /*3120*/  IMAD.IADD R31, R31, 0x1, -R0 ;  /* 0x000000011f1f7824 */ /* 0x000fca00078e0a00 */
        /* <DEDUP_REMOVED lines=9> */
.L_x_889:
[----:B------:R-:W-:-:S13]  /*31c0*/  ISETP.NE.AND P5, PT, R25, 0x1, PT ;  /* 0x000000011900780c */ /* 0x000fda0003fa5270 */
[----:B------:R-:W1:Y:S02]  /*31d0*/  @P5 LDC.64 R40, c[0x0][0x9e8] ;  /* 0x00027a00ff285b82 */ /* 0x000e640000000a00 */
[----:B-1----:R-:W-:-:S05]  /*31e0*/  @P5 IMAD.HI.U32 R40, R31, R40, RZ ;  /* 0x000000281f285227 */ /* 0x002fca00078e00ff */
[----:B------:R-:W-:-:S07]  /*31f0*/  @P5 SHF.R.U32.HI R31, RZ, R41, R40 ;  /* 0x00000029ff1f5219 */ /* 0x000fce0000011628 */
.L_x_890:
[----:B------:R-:W-:Y:S05]  /*3200*/  BSYNC B0 ;  /* 0x0000000000007941 */ /* 0x000fea0003800000 */
.L_x_888:
[----:B------:R-:W-:-:S05]  /*3210*/  IMAD R40, R31, R25, R60 ;  /* 0x000000191f287224 */ /* 0x000fca00078e023c */
[----:B------:R-:W-:Y:S02]  /*3220*/  VIMNMX R29, R29, R40, !PT ;  /* 0x000000281d1d7248 */ /* 0x000fe40007fe0100 */
[----:B------:R-:W-:-:S07]  /*3230*/  VIADDMNMX R50, R40, R25, R50, PT ;  /* 0x0000001928327246 */ /* 0x000fce0003800132 */
.L_x_887:
[C---:B------:R-:W-:Y:S01]  /*3240*/  ISETP.GT.AND P1, PT, R29.reuse, 0x1, !P1 ;  /* 0x000000011d00780c */ /* 0x040fe20004f24270 */
[----:B------:R-:W-:Y:S01]  /*3250*/  ULDC UR4, c[0x0][0x988] ;  /* 0x0002620000047ab9 */ /* 0x000fe20000000800 */
[----:B------:R-:W-:Y:S02]  /*3260*/  ISETP.GT.AND P6, PT, R29, 0x8, !P6 ;  /* 0x000000081d00780c */ /* 0x000fe400077c4270 */
[C---:B------:R-:W-:Y:S02]  /*3270*/  ISETP.LT.OR P1, PT, R50.reuse, 0x2, P1 ;  /* 0x000000023200780c */ /* 0x040fe40000f21670 */
[----:B------:R-:W-:Y:S02]  /*3280*/  ISETP.LT.OR P6, PT, R50, 0x9, P6 ;  /* 0x000000093200780c */ /* 0x000fe400037c1670 */
[----:B------:R-:W-:Y:S02]  /*3290*/  FSEL R31, R2, -INF , !P1 ;  /* 0xff800000021f7808 */ /* 0x000fe40004800000 */
[----:B------:R-:W-:-:S02]  /*32a0*/  ISETP.NE.AND P1, PT, R64, RZ, PT ;  /* 0x000000ff4000720c */ /* 0x000fc40003f25270 */
[----:B------:R-:W-:Y:S02]  /*32b0*/  FSEL R54, R12, -INF , !P6 ;  /* 0xff8000000c367808 */ /* 0x000fe40007000000 */
[----:B------:R-:W-:Y:S02]  /*32c0*/  ISETP.GT.AND P1, PT, R29, 0x9, !P1 ;  /* 0x000000091d00780c */ /* 0x000fe40004f24270 */
[----:B------:R-:W-:Y:S02]  /*32d0*/  ISETP.NE.AND P6, PT, R33, RZ, PT ;  /* 0x000000ff2100720c */ /* 0x000fe40003fc5270 */
[----:B------:R-:W-:Y:S02]  /*32e0*/  ISETP.LT.OR P1, PT, R50, 0xa, P1 ;  /* 0x0000000a3200780c */ /* 0x000fe40000f21670 */
[----:B------:R-:W-:Y:S02]  /*32f0*/  ISETP.NE.AND P5, PT, R70, RZ, PT ;  /* 0x000000ff4600720c */ /* 0x000fe40003fa5270 */
[----:B------:R-:W-:-:S02]  /*3300*/  FSEL R56, R14, -INF , !P1 ;  /* 0xff8000000e387808 */ /* 0x000fc40004800000 */
[----:B------:R-:W-:Y:S02]  /*3310*/  ISETP.NE.AND P1, PT, R66, RZ, PT ;  /* 0x000000ff4200720c */ /* 0x000fe40003f25270 */
[C---:B------:R-:W-:Y:S02]  /*3320*/  ISETP.GT.AND P4, PT, R29.reuse, RZ, !P4 ;  /* 0x000000ff1d00720c */ /* 0x040fe40006784270 */
[C---:B------:R-:W-:Y:S02]  /*3330*/  ISETP.GT.AND P1, PT, R29.reuse, 0x10, !P1 ;  /* 0x000000101d00780c */ /* 0x040fe40004f24270 */
[C---:B------:R-:W-:Y:S02]  /*3340*/  ISETP.LT.OR P4, PT, R50.reuse, 0x1, P4 ;  /* 0x000000013200780c */ /* 0x040fe40002781670 */
[----:B------:R-:W-:Y:S02]  /*3350*/  ISETP.LT.OR P1, PT, R50, 0x11, P1 ;  /* 0x000000113200780c */ /* 0x000fe40000f21670 */
[----:B------:R-:W-:-:S02]  /*3360*/  ISETP.GT.AND P2, PT, R29, 0x51, !P2 ;  /* 0x000000511d00780c */ /* 0x000fc40005744270 */
[----:B------:R-:W-:Y:S02]  /*3370*/  FSEL R58, R20, -INF , !P1 ;  /* 0xff800000143a7808 */ /* 0x000fe40004800000 */
[----:B------:R-:W-:Y:S02]  /*3380*/  ISETP.NE.AND P1, PT, R67, RZ, PT ;  /* 0x000000ff4300720c */ /* 0x000fe40003f25270 */
[C---:B------:R-:W-:Y:S02]  /*3390*/  ISETP.GT.AND P3, PT, R29.reuse, 0x58, !P3 ;  /* 0x000000581d00780c */ /* 0x040fe40005f64270 */
[----:B------:R-:W-:Y:S02]  /*33a0*/  ISETP.GT.AND P1, PT, R29, 0x11, !P1 ;  /* 0x000000111d00780c */ /* 0x000fe40004f24270 */
[C---:B------:R-:W-:Y:S02]  /*33b0*/  ISETP.LT.OR P2, PT, R50.reuse, 0x52, P2 ;  /* 0x000000523200780c */ /* 0x040fe40001741670 */
[----:B------:R-:W-:-:S02]  /*33c0*/  ISETP.LT.OR P1, PT, R50, 0x12, P1 ;  /* 0x000000123200780c */ /* 0x000fc40000f21670 */
[----:B------:R-:W-:Y:S02]  /*33d0*/  ISETP.LT.OR P3, PT, R50, 0x59, P3 ;  /* 0x000000593200780c */ /* 0x000fe40001f61670 */
[----:B------:R-:W-:Y:S01]  /*33e0*/  FSEL R60, R21, -INF , !P1 ;  /* 0xff800000153c7808 */ /* 0x000fe20004800000 */
[----:B------:R-:W-:Y:S01]  /*33f0*/  IMAD.U32 R21, RZ, RZ, UR4 ;  /* 0x00000004ff157e24 */ /* 0x000fe2000f8e00ff */
[----:B------:R-:W-:Y:S02]  /*3400*/  ISETP.GT.AND P1, PT, R29, 0x18, !P6 ;  /* 0x000000181d00780c */ /* 0x000fe40007724270 */
[----:B------:R-:W-:Y:S02]  /*3410*/  ISETP.NE.AND P6, PT, R76, RZ, PT ;  /* 0x000000ff4c00720c */ /* 0x000fe40003fc5270 */
[----:B------:R-:W-:Y:S02]  /*3420*/  ISETP.LT.OR P1, PT, R50, 0x19, P1 ;  /* 0x000000193200780c */ /* 0x000fe40000f21670 */
[----:B------:R-:W-:-:S02]  /*3430*/  FSEL R26, R26, -INF , !P3 ;  /* 0xff8000001a1a7808 */ /* 0x000fc40005800000 */
[----:B------:R-:W-:Y:S02]  /*3440*/  FSEL R62, R35, -INF , !P1 ;  /* 0xff800000233e7808 */ /* 0x000fe40004800000 */
[----:B------:R-:W-:Y:S02]  /*3450*/  ISETP.GT.AND P1, PT, R29, 0x19, !P5 ;  /* 0x000000191d00780c */ /* 0x000fe40006f24270 */
[----:B------:R-:W-:Y:S02]  /*3460*/  ISETP.NE.AND P5, PT, R85, RZ, PT ;  /* 0x000000ff5500720c */ /* 0x000fe40003fa5270 */
[----:B------:R-:W-:-:S04]  /*3470*/  ISETP.LT.OR P1, PT, R50, 0x1a, P1 ;  /* 0x0000001a3200780c */ /* 0x000fc80000f21670 */
[----:B------:R-:W-:Y:S02]  /*3480*/  FSEL R64, R39, -INF , !P1 ;  /* 0xff80000027407808 */ /* 0x000fe40004800000 */
[----:B------:R-:W-:-:S04]  /*3490*/  ISETP.NE.AND P1, PT, R37, RZ, PT ;  /* 0x000000ff2500720c */ /* 0x000fc80003f25270 */
[----:B------:R-:W-:-:S04]  /*34a0*/  ISETP.GT.AND P1, PT, R29, 0x20, !P1 ;  /* 0x000000201d00780c */ /* 0x000fc80004f24270 */
        /* <DEDUP_REMOVED lines=26> */
[----:B------:R-:W-:Y:S02]  /*3650*/  ISETP.NE.AND P1, PT, R52, RZ, PT ;  /* 0x000000ff3400720c */ /* 0x000fe40003f25270 */
[----:B------:R-:W-:Y:S02]  /*3660*/  FSEL R52, R5, -INF , !P4 ;  /* 0xff80000005347808 */ /* 0x000fe40006000000 */
[----:B------:R-:W-:Y:S02]  /*3670*/  FMNMX.FTZ R5, R82, R84, !PT ;  /* 0x0000005452057209 */ /* 0x000fe40007810000 */
[----:B------:R-:W-:Y:S02]  /*3680*/  ISETP.GT.AND P1, PT, R29, 0x39, !P1 ;  /* 0x000000391d00780c */ /* 0x000fe40004f24270 */
[----:B------:R-:W-:-:S02]  /*3690*/  FMNMX.FTZ R5, R86, R5, !PT ;  /* 0x0000000556057209 */ /* 0x000fc40007810000 */
[----:B------:R-:W-:Y:S02]  /*36a0*/  ISETP.LT.OR P1, PT, R50, 0x3a, P1 ;  /* 0x0000003a3200780c */ /* 0x000fe40000f21670 */
[----:B------:R-:W-:Y:S02]  /*36b0*/  FMNMX.FTZ R5, R88, R5, !PT ;  /* 0x0000000558057209 */ /* 0x000fe40007810000 */
[----:B------:R-:W-:Y:S02]  /*36c0*/  FSEL R40, R55, -INF , !P1 ;  /* 0xff80000037287808 */ /* 0x000fe40004800000 */
[----:B------:R-:W-:Y:S02]  /*36d0*/  FMNMX.FTZ R5, R90, R5, !PT ;  /* 0x000000055a057209 */ /* 0x000fe40007810000 */
[----:B------:R-:W-:Y:S02]  /*36e0*/  ISETP.NE.AND P1, PT, R83, RZ, PT ;  /* 0x000000ff5300720c */ /* 0x000fe40003f25270 */
[----:B------:R-:W-:-:S02]  /*36f0*/  FMNMX.FTZ R5, R92, R5, !PT ;  /* 0x000000055c057209 */ /* 0x000fc40007810000 */
[----:B------:R-:W-:Y:S02]  /*3700*/  ISETP.GT.AND P1, PT, R29, 0x40, !P1 ;  /* 0x000000401d00780c */ /* 0x000fe40004f24270 */
[----:B------:R-:W-:Y:S02]  /*3710*/  FMNMX.FTZ R5, R94, R5, !PT ;  /* 0x000000055e057209 */ /* 0x000fe40007810000 */
[----:B------:R-:W-:Y:S02]  /*3720*/  ISETP.LT.OR P1, PT, R50, 0x41, P1 ;  /* 0x000000413200780c */ /* 0x000fe40000f21670 */
[----:B------:R-:W-:Y:S02]  /*3730*/  FMNMX.FTZ R5, R96, R5, !PT ;  /* 0x0000000560057209 */ /* 0x000fe40007810000 */
[----:B------:R-:W-:Y:S02]  /*3740*/  FSEL R20, R81, -INF , !P1 ;  /* 0xff80000051147808 */ /* 0x000fe40004800000 */
        /* <DEDUP_REMOVED lines=13> */
[----:B------:R-:W-:Y:S02]  /*3820*/  ISETP.NE.AND P5, PT, R87, RZ, PT ;  /* 0x000000ff5700720c */ /* 0x000fe40003fa5270 */
[----:B------:R-:W-:Y:S02]  /*3830*/  FMNMX.FTZ R5, R46, R5, !PT ;  /* 0x000000052e057209 */ /* 0x000fe40007810000 */
[----:B------:R-:W-:Y:S02]  /*3840*/  ISETP.NE.AND P6, PT, R61, RZ, PT ;  /* 0x000000ff3d00720c */ /* 0x000fe40003fc5270 */
        /* <DEDUP_REMOVED lines=8> */
[----:B------:R-:W1:Y:S02]  /*38d0*/  SHFL.BFLY PT, R14, R5, 0x2, 0x1f ;  /* 0x0c401f00050e7f89 */ /* 0x000e6400000e0000 */
[----:B-1----:R-:W-:Y:S02]  /*38e0*/  FMNMX.FTZ R33, R5, R14, !PT ;  /* 0x0000000e05217209 */ /* 0x002fe40007810000 */
[----:B------:R-:W-:-:S03]  /*38f0*/  FMNMX.FTZ R5, R52, R31, !PT ;  /* 0x0000001f34057209 */ /* 0x000fc60007810000 */
[----:B------:R-:W1:Y:S01]  /*3900*/  SHFL.BFLY PT, R14, R33, 0x1, 0x1f ;  /* 0x0c201f00210e7f89 */ /* 0x000e6200000e0000 */
[----:B------:R-:W-:-:S04]  /*3910*/  FMNMX.FTZ R5, R54, R5, !PT ;  /* 0x0000000536057209 */ /* 0x000fc80007810000 */
[----:B------:R-:W-:-:S04]  /*3920*/  FMNMX.FTZ R5, R56, R5, !PT ;  /* 0x0000000538057209 */ /* 0x000fc80007810000 */
[----:B------:R-:W-:-:S04]  /*3930*/  FMNMX.FTZ R5, R58, R5, !PT ;  /* 0x000000053a057209 */ /* 0x000fc80007810000 */
[----:B------:R-:W-:-:S04]  /*3940*/  FMNMX.FTZ R5, R60, R5, !PT ;  /* 0x000000053c057209 */ /* 0x000fc80007810000 */
[----:B------:R-:W-:-:S04]  /*3950*/  FMNMX.FTZ R5, R62, R5, !PT ;  /* 0x000000053e057209 */ /* 0x000fc80007810000 */
[----:B------:R-:W-:Y:S02]  /*3960*/  FMNMX.FTZ R5, R64, R5, !PT ;  /* 0x0000000540057209 */ /* 0x000fe40007810000 */
        /* <DEDUP_REMOVED lines=8> */
[----:B------:R-:W-:Y:S01]  /*39f0*/  ISETP.GT.AND P1, PT, R29, 0x49, !P5 ;  /* 0x000000491d00780c */ /* 0x000fe20006f24270 */
[--C-:B------:R-:W-:Y:S01]  /*3a00*/  FFMA.FTZ R33, R82, R21, -R35.reuse ;  /* 0x0000001552217223 */ /* 0x100fe20000010823 */
[----:B------:R-:W-:Y:S01]  /*3a10*/  FMNMX.FTZ R5, R76, R5, !PT ;  /* 0x000000054c057209 */ /* 0x000fe20007810000 */
[-CC-:B------:R-:W-:Y:S01]  /*3a20*/  FFMA.FTZ R37, R84, R21.reuse, -R35.reuse ;  /* 0x0000001554257223 */ /* 0x180fe20000010823 */
[----:B------:R-:W-:Y:S01]  /*3a30*/  ISETP.LT.OR P1, PT, R50, 0x4a, P1 ;  /* 0x0000004a3200780c */ /* 0x000fe20000f21670 */
[--C-:B------:R-:W-:Y:S01]  /*3a40*/  FFMA.FTZ R39, R86, R21, -R35.reuse ;  /* 0x0000001556277223 */ /* 0x100fe20000010823 */
[----:B------:R-:W-:Y:S01]  /*3a50*/  FMNMX.FTZ R5, R78, R5, !PT ;  /* 0x000000054e057209 */ /* 0x000fe20007810000 */
[----:B------:R-:W-:Y:S01]  /*3a60*/  MUFU.EX2 R33, R33 ;  /* 0x0000002100217308 */ /* 0x000fe20000000800 */
[----:B------:R-:W-:Y:S01]  /*3a70*/  FSEL R80, R63, -INF , !P1 ;  /* 0xff8000003f507808 */ /* 0x000fe20004800000 */
[--C-:B------:R-:W-:Y:S01]  /*3a80*/  FFMA.FTZ R41, R88, R21, -R35.reuse ;  /* 0x0000001558297223 */ /* 0x100fe20000010823 */
[----:B------:R-:W-:Y:S01]  /*3a90*/  FMNMX.FTZ R5, R48, R5, !PT ;  /* 0x0000000530057209 */ /* 0x000fe20007810000 */
[-CC-:B------:R-:W-:Y:S01]  /*3aa0*/  FFMA.FTZ R43, R90, R21.reuse, -R35.reuse ;  /* 0x000000155a2b7223 */ /* 0x180fe20000010823 */
[----:B------:R-:W-:Y:S01]  /*3ab0*/  ISETP.GT.AND P1, PT, R29, 0x50, !P6 ;  /* 0x000000501d00780c */ /* 0x000fe20007724270 */
[--C-:B------:R-:W-:Y:S01]  /*3ac0*/  FFMA.FTZ R30, R30, R21, -R35.reuse ;  /* 0x000000151e1e7223 */ /* 0x100fe20000010823 */
[----:B------:R-:W-:Y:S01]  /*3ad0*/  FMNMX.FTZ R5, R40, R5, !PT ;  /* 0x0000000528057209 */ /* 0x000fe20007810000 */
[----:B------:R1:W2:Y:S01]  /*3ae0*/  MUFU.EX2 R156, R37 ;  /* 0x00000025009c7308 */ /* 0x0002a20000000800 */
[----:B------:R-:W-:Y:S01]  /*3af0*/  ISETP.LT.OR P1, PT, R50, 0x51, P1 ;  /* 0x000000513200780c */ /* 0x000fe20000f21670 */
[--C-:B------:R-:W-:Y:S01]  /*3b00*/  FFMA.FTZ R45, R94, R21, -R35.reuse ;  /* 0x000000155e2d7223 */ /* 0x100fe20000010823 */
[----:B------:R-:W-:Y:S01]  /*3b10*/  FMNMX.FTZ R5, R20, R5, !PT ;  /* 0x0000000514057209 */ /* 0x000fe20007810000 */
[-CC-:B------:R-:W-:Y:S01]  /*3b20*/  FFMA.FTZ R46, R46, R21.reuse, -R35.reuse ;  /* 0x000000152e2e7223 */ /* 0x180fe20000010823 */
[----:B------:R-:W-:Y:S01]  /*3b30*/  ISETP.NE.AND P5, PT, R65, RZ, PT ;  /* 0x000000ff4100720c */ /* 0x000fe20003fa5270 */
[--C-:B------:R-:W-:Y:S01]  /*3b40*/  FFMA.FTZ R44, R44, R21, -R35.reuse ;  /* 0x000000152c2c7223 */ /* 0x100fe20000010823 */
[----:B------:R-:W-:Y:S01]  /*3b50*/  FMNMX.FTZ R5, R12, R5, !PT ;  /* 0x000000050c057209 */ /* 0x000fe20007810000 */
[----:B------:R-:W3:Y:S01]  /*3b60*/  MUFU.EX2 R39, R39 ;  /* 0x0000002700277308 */ /* 0x000ee20000000800 */
[----:B------:R-:W-:Y:S01]  /*3b70*/  FSEL R82, R15, -INF , !P1 ;  /* 0xff8000000f527808 */ /* 0x000fe20004800000 */
[--C-:B------:R-:W-:Y:S01]  /*3b80*/  FFMA.FTZ R15, R102, R21, -R35.reuse ;  /* 0x00000015660f7223 */ /* 0x100fe20000010823 */
[----:B------:R-:W-:Y:S01]  /*3b90*/  FMNMX.FTZ R5, R2, R5, !PT ;  /* 0x0000000502057209 */ /* 0x000fe20007810000 */
[-CC-:B-1----:R-:W-:Y:S01]  /*3ba0*/  FFMA.FTZ R37, R92, R21.reuse, -R35.reuse ;  /* 0x000000155c257223 */ /* 0x182fe20000010823 */
[----:B------:R-:W-:Y:S01]  /*3bb0*/  ISETP.GT.AND P4, PT, R29, 0x59, !P5 ;  /* 0x000000591d00780c */ /* 0x000fe20006f84270 */
[--C-:B------:R-:W-:Y:S01]  /*3bc0*/  FFMA.FTZ R29, R98, R21, -R35.reuse ;  /* 0x00000015621d7223 */ /* 0x100fe20000010823 */
[----:B------:R-:W-:Y:S01]  /*3bd0*/  FMNMX.FTZ R5, R80, R5, !PT ;  /* 0x0000000550057209 */ /* 0x000fe20007810000 */
[----:B------:R-:W-:Y:S01]  /*3be0*/  MUFU.EX2 R150, R15 ;  /* 0x0000000f00967308 */ /* 0x000fe20000000800 */
[----:B------:R-:W-:Y:S01]  /*3bf0*/  FSEL R84, R13, -INF , !P2 ;  /* 0xff8000000d547808 */ /* 0x000fe20005000000 */
[--C-:B------:R-:W-:Y:S01]  /*3c00*/  FFMA.FTZ R13, R100, R21, -R35.reuse ;  /* 0x00000015640d7223 */ /* 0x100fe20000010823 */
[----:B------:R-:W-:Y:S01]  /*3c10*/  FMNMX.FTZ R5, R82, R5, !PT ;  /* 0x0000000552057209 */ /* 0x000fe20007810000 */
[-CC-:B------:R-:W-:Y:S01]  /*3c20*/  FFMA.FTZ R42, R42, R21.reuse, -R35.reuse ;  /* 0x000000152a2a7223 */ /* 0x180fe20000010823 */
[----:B------:R-:W-:Y:S01]  /*3c30*/  ISETP.LT.OR P4, PT, R50, 0x5a, P4 ;  /* 0x0000005a3200780c */ /* 0x000fe20002781670 */
[--C-:B------:R-:W-:Y:S01]  /*3c40*/  FFMA.FTZ R38, R38, R21, -R35.reuse ;  /* 0x0000001526267223 */ /* 0x100fe20000010823 */
[----:B------:R-:W-:Y:S01]  /*3c50*/  FMNMX.FTZ R5, R84, R5, !PT ;  /* 0x0000000554057209 */ /* 0x000fe20007810000 */
[----:B------:R1:W-:Y:S01]  /*3c60*/  MUFU.EX2 R148, R13 ;  /* 0x0000000d00947308 */ /* 0x0003e20000000800 */
[----:B------:R-:W-:Y:S01]  /*3c70*/  FSEL R50, R27, -INF , !P4 ;  /* 0xff8000001b327808 */ /* 0x000fe20006000000 */
[--C-:B------:R-:W-:Y:S01]  /*3c80*/  FFMA.FTZ R27, R104, R21, -R35.reuse ;  /* 0x00000015681b7223 */ /* 0x100fe20000010823 */
[----:B------:R-:W-:Y:S01]  /*3c90*/  FMNMX.FTZ R5, R26, R5, !PT ;  /* 0x000000051a057209 */ /* 0x000fe20007810000 */
[-CC-:B------:R-:W-:Y:S01]  /*3ca0*/  FFMA.FTZ R36, R36, R21.reuse, -R35.reuse ;  /* 0x0000001524247223 */ /* 0x180fe20000010823 */
[-CC-:B------:R-:W-:Y:S01]  /*3cb0*/  FFMA.FTZ R34, R34, R21.reuse, -R35.reuse ;  /* 0x0000001522227223 */ /* 0x180fe20000010823 */
[--C-:B------:R-:W-:Y:S01]  /*3cc0*/  FFMA.FTZ R32, R32, R21, -R35.reuse ;  /* 0x0000001520207223 */ /* 0x100fe20000010823 */
[----:B------:R-:W-:Y:S01]  /*3cd0*/  FMNMX.FTZ R5, R50, R5, !PT ;  /* 0x0000000532057209 */ /* 0x000fe20007810000 */
[----:B------:R4:W5:Y:S01]  /*3ce0*/  MUFU.EX2 R158, R41 ;  /* 0x00000029009e7308 */ /* 0x0009620000000800 */
[-CC-:B-1----:R-:W-:Y:S01]  /*3cf0*/  FFMA.FTZ R13, R108, R21.reuse, -R35.reuse ;  /* 0x000000156c0d7223 */ /* 0x182fe20000010823 */
[-CC-:B------:R-:W-:Y:S01]  /*3d00*/  FFMA.FTZ R28, R28, R21.reuse, -R35.reuse ;  /* 0x000000151c1c7223 */ /* 0x180fe20000010823 */
[----:B------:R-:W-:Y:S01]  /*3d10*/  ISETP.GE.AND P5, PT, R25, 0x1, PT ;  /* 0x000000011900780c */ /* 0x000fe20003fa6270 */
[----:B------:R-:W1:Y:S04]  /*3d20*/  SHFL.BFLY PT, R86, R5, 0x2, 0x1f ;  /* 0x0c401f0005567f89 */ /* 0x000e6800000e0000 */
[----:B------:R-:W-:Y:S01]  /*3d30*/  MUFU.EX2 R144, R13 ;  /* 0x0000000d00907308 */ /* 0x000fe20000000800 */
[----:B----4-:R-:W-:-:S07]  /*3d40*/  FFMA.FTZ R41, R96, R21, -R35 ;  /* 0x0000001560297223 */ /* 0x010fce0000010823 */
[----:B------:R-:W4:Y:S08]  /*3d50*/  MUFU.EX2 R43, R43 ;  /* 0x0000002b002b7308 */ /* 0x000f300000000800 */
[----:B------:R2:W4:Y:S01]  /*3d60*/  MUFU.EX2 R152, R37 ;  /* 0x0000002500987308 */ /* 0x0005220000000800 */
[----:B-1----:R-:W-:-:S07]  /*3d70*/  FMNMX.FTZ R86, R5, R86, !PT ;  /* 0x0000005605567209 */ /* 0x002fce0007810000 */
[----:B------:R1:W-:Y:S01]  /*3d80*/  MUFU.EX2 R154, R41 ;  /* 0x00000029009a7308 */ /* 0x0003e20000000800 */
[----:B------:R-:W3:Y:S01]  /*3d90*/  SHFL.BFLY PT, R15, R86, 0x1, 0x1f ;  /* 0x0c201f00560f7f89 */ /* 0x000ee200000e0000 */
[----:B--2---:R-:W-:-:S06]  /*3da0*/  FFMA.FTZ R37, R106, R21, -R35 ;  /* 0x000000156a257223 */ /* 0x004fcc0000010823 */
[----:B------:R-:W2:Y:S01]  /*3db0*/  MUFU.EX2 R45, R45 ;  /* 0x0000002d002d7308 */ /* 0x000ea20000000800 */
[----:B-1----:R-:W-:-:S07]  /*3dc0*/  FFMA.FTZ R41, R110, R21, -R35 ;  /* 0x000000156e297223 */ /* 0x002fce0000010823 */
[----:B------:R1:W-:Y:S08]  /*3dd0*/  MUFU.EX2 R35, R30 ;  /* 0x0000001e00237308 */ /* 0x0003f00000000800 */
[----:B------:R-:W2:Y:S01]  /*3de0*/  MUFU.EX2 R29, R29 ;  /* 0x0000001d001d7308 */ /* 0x000ea20000000800 */
[----:B---3--:R-:W-:Y:S01]  /*3df0*/  FMNMX.FTZ R15, R86, R15, !PT ;  /* 0x0000000f560f7209 */ /* 0x008fe20007810000 */
[----:B-1----:R-:W-:Y:S01]  /*3e00*/  FADD.FTZ R30, R33, R156 ;  /* 0x0000009c211e7221 */ /* 0x002fe20000010000 */
[----:B------:R-:W-:-:S02]  /*3e10*/  F2FP.BF16.F32.PACK_AB R156, R156, R33 ;  /* 0x000000219c9c723e */ /* 0x000fc400000010ff */
[C---:B------:R-:W-:Y:S01]  /*3e20*/  FSETP.NEU.FTZ.AND P1, PT, R15.reuse, -INF , PT ;  /* 0xff8000000f00780b */ /* 0x040fe20003f3d000 */
[----:B------:R-:W-:Y:S02]  /*3e30*/  FMUL.FTZ R13, R15, R21 ;  /* 0x000000150f0d7220 */ /* 0x000fe40000410000 */
[----:B------:R1:W-:Y:S03]  /*3e40*/  MUFU.EX2 R49, R32 ;  /* 0x0000002000317308 */ /* 0x0003e60000000800 */
[----:B------:R-:W-:Y:S01]  /*3e50*/  FSEL R51, R13, RZ, P1 ;  /* 0x000000ff0d337208 */ /* 0x000fe20000800000 */
[----:B------:R-:W-:-:S04]  /*3e60*/  FADD.FTZ R13, R39, R30 ;  /* 0x0000001e270d7221 */ /* 0x000fc80000010000 */
[-CC-:B------:R-:W-:Y:S01]  /*3e70*/  FFMA.FTZ R52, R52, R21.reuse, -R51.reuse ;  /* 0x0000001534347223 */ /* 0x180fe20000010833 */
[-CC-:B------:R-:W-:Y:S01]  /*3e80*/  FFMA.FTZ R31, R31, R21.reuse, -R51.reuse ;  /* 0x000000151f1f7223 */ /* 0x180fe20000010833 */
[-CC-:B------:R-:W-:Y:S01]  /*3e90*/  FFMA.FTZ R54, R54, R21.reuse, -R51.reuse ;  /* 0x0000001536367223 */ /* 0x180fe20000010833 */
[-CC-:B------:R-:W-:Y:S01]  /*3ea0*/  FFMA.FTZ R56, R56, R21.reuse, -R51.reuse ;  /* 0x0000001538387223 */ /* 0x180fe20000010833 */
[-C--:B------:R-:W-:Y:S01]  /*3eb0*/  FFMA.FTZ R58, R58, R21.reuse, -R51 ;  /* 0x000000153a3a7223 */ /* 0x080fe20000010833 */
[----:B-----5:R-:W-:Y:S01]  /*3ec0*/  FADD.FTZ R30, R158, R13 ;  /* 0x0000000d9e1e7221 */ /* 0x020fe20000010000 */
[----:B------:R-:W-:Y:S01]  /*3ed0*/  MUFU.EX2 R52, R52 ;  /* 0x0000003400347308 */ /* 0x000fe20000000800 */
[-CC-:B------:R-:W-:Y:S01]  /*3ee0*/  FFMA.FTZ R60, R60, R21.reuse, -R51.reuse ;  /* 0x000000153c3c7223 */ /* 0x180fe20000010833 */
[-CC-:B------:R-:W-:Y:S01]  /*3ef0*/  FFMA.FTZ R62, R62, R21.reuse, -R51.reuse ;  /* 0x000000153e3e7223 */ /* 0x180fe20000010833 */
[----:B----4-:R-:W-:Y:S01]  /*3f00*/  FADD.FTZ R13, R43, R30 ;  /* 0x0000001e2b0d7221 */ /* 0x010fe20000010000 */
[-CC-:B------:R-:W-:Y:S01]  /*3f10*/  FFMA.FTZ R64, R64, R21.reuse, -R51.reuse ;  /* 0x0000001540407223 */ /* 0x180fe20000010833 */
[-CC-:B------:R-:W-:Y:S01]  /*3f20*/  FFMA.FTZ R66, R66, R21.reuse, -R51.reuse ;  /* 0x0000001542427223 */ /* 0x180fe20000010833 */
[-C--:B------:R-:W-:Y:S01]  /*3f30*/  FFMA.FTZ R68, R68, R21.reuse, -R51 ;  /* 0x0000001544447223 */ /* 0x080fe20000010833 */
[----:B------:R-:W-:Y:S01]  /*3f40*/  FADD.FTZ R30, R152, R13 ;  /* 0x0000000d981e7221 */ /* 0x000fe20000010000 */
[----:B------:R-:W3:Y:S01]  /*3f50*/  MUFU.EX2 R31, R31 ;  /* 0x0000001f001f7308 */ /* 0x000ee20000000800 */
[-CC-:B------:R-:W-:Y:S01]  /*3f60*/  FFMA.FTZ R70, R70, R21.reuse, -R51.reuse ;  /* 0x0000001546467223 */ /* 0x180fe20000010833 */
[-CC-:B------:R-:W-:Y:S01]  /*3f70*/  FFMA.FTZ R74, R74, R21.reuse, -R51.reuse ;  /* 0x000000154a4a7223 */ /* 0x180fe20000010833 */
[----:B--2---:R-:W-:Y:S01]  /*3f80*/  FADD.FTZ R53, R45, R30 ;  /* 0x0000001e2d357221 */ /* 0x004fe20000010000 */
[-CC-:B------:R-:W-:Y:S01]  /*3f90*/  FFMA.FTZ R76, R76, R21.reuse, -R51.reuse ;  /* 0x000000154c4c7223 */ /* 0x180fe20000010833 */
[-CC-:B------:R-:W-:Y:S01]  /*3fa0*/  FFMA.FTZ R78, R78, R21.reuse, -R51.reuse ;  /* 0x000000154e4e7223 */ /* 0x180fe20000010833 */
[-C--:B------:R-:W-:Y:S01]  /*3fb0*/  FFMA.FTZ R48, R48, R21.reuse, -R51 ;  /* 0x0000001530307223 */ /* 0x080fe20000010833 */
[----:B-1----:R-:W-:Y:S01]  /*3fc0*/  FADD.FTZ R32, R154, R53 ;  /* 0x000000359a207221 */ /* 0x002fe20000010000 */
[----:B------:R-:W1:Y:S01]  /*3fd0*/  MUFU.EX2 R54, R54 ;  /* 0x0000003600367308 */ /* 0x000e620000000800 */
[-CC-:B------:R-:W-:Y:S01]  /*3fe0*/  FFMA.FTZ R40, R40, R21.reuse, -R51.reuse ;  /* 0x0000001528287223 */ /* 0x180fe20000010833 */
[-CC-:B------:R-:W-:Y:S01]  /*3ff0*/  FFMA.FTZ R20, R20, R21.reuse, -R51.reuse ;  /* 0x0000001514147223 */ /* 0x180fe20000010833 */
[----:B------:R-:W-:Y:S01]  /*4000*/  FADD.FTZ R53, R29, R32 ;  /* 0x000000201d357221 */ /* 0x000fe20000010000 */
[-CC-:B------:R-:W-:Y:S01]  /*4010*/  FFMA.FTZ R12, R12, R21.reuse, -R51.reuse ;  /* 0x000000150c0c7223 */ /* 0x180fe20000010833 */
[-CC-:B------:R-:W-:Y:S01]  /*4020*/  FFMA.FTZ R2, R2, R21.reuse, -R51.reuse ;  /* 0x0000001502027223 */ /* 0x180fe20000010833 */
[-C--:B------:R-:W-:Y:S01]  /*4030*/  FFMA.FTZ R80, R80, R21.reuse, -R51 ;  /* 0x0000001550507223 */ /* 0x080fe20000010833 */
[----:B------:R-:W-:Y:S01]  /*4040*/  FADD.FTZ R53, R148, R53 ;  /* 0x0000003594357221 */ /* 0x000fe20000010000 */
[----:B------:R-:W2:Y:S01]  /*4050*/  MUFU.EX2 R159, R56 ;  /* 0x00000038009f7308 */ /* 0x000ea20000000800 */
[----:B---3--:R-:W-:Y:S01]  /*4060*/  FADD.FTZ R13, R52, R31 ;  /* 0x0000001f340d7221 */ /* 0x008fe20000010000 */
[-C--:B------:R-:W-:Y:S01]  /*4070*/  FFMA.FTZ R82, R82, R21.reuse, -R51 ;  /* 0x0000001552527223 */ /* 0x080fe20000010833 */
[----:B------:R-:W-:Y:S01]  /*4080*/  FADD.FTZ R32, R150, R53 ;  /* 0x0000003596207221 */ /* 0x000fe20000010000 */
[-CC-:B------:R-:W-:Y:S01]  /*4090*/  FFMA.FTZ R84, R84, R21.reuse, -R51.reuse ;  /* 0x0000001554547223 */ /* 0x180fe20000010833 */
[-CC-:B------:R-:W-:Y:S01]  /*40a0*/  FFMA.FTZ R26, R26, R21.reuse, -R51.reuse ;  /* 0x000000151a1a7223 */ /* 0x180fe20000010833 */
[----:B------:R-:W-:Y:S01]  /*40b0*/  FFMA.FTZ R50, R50, R21, -R51 ;  /* 0x0000001532327223 */ /* 0x000fe20000010833 */
[----:B------:R-:W-:Y:S01]  /*40c0*/  F2FP.BF16.F32.PACK_AB R158, R158, R39 ;  /* 0x000000279e9e723e */ /* 0x000fe200000010ff */
[----:B------:R-:W3:Y:S01]  /*40d0*/  MUFU.EX2 R58, R58 ;  /* 0x0000003a003a7308 */ /* 0x000ee20000000800 */
[----:B-1----:R-:W-:Y:S01]  /*40e0*/  FADD.FTZ R30, R54, R13 ;  /* 0x0000000d361e7221 */ /* 0x002fe20000010000 */
[----:B------:R-:W-:-:S02]  /*40f0*/  F2FP.BF16.F32.PACK_AB R148, R148, R29 ;  /* 0x0000001d9494723e */ /* 0x000fc400000010ff */
[----:B------:R-:W-:Y:S02]  /*4100*/  F2FP.BF16.F32.PACK_AB R152, R152, R43 ;  /* 0x0000002b9898723e */ /* 0x000fe400000010ff */
[----:B------:R-:W-:Y:S02]  /*4110*/  F2FP.BF16.F32.PACK_AB R154, R154, R45 ;  /* 0x0000002d9a9a723e */ /* 0x000fe400000010ff */
[----:B------:R-:W1:Y:S01]  /*4120*/  MUFU.EX2 R153, R60 ;  /* 0x0000003c00997308 */ /* 0x000e620000000800 */
[----:B--2---:R-:W-:Y:S01]  /*4130*/  FADD.FTZ R13, R159, R30 ;  /* 0x0000001e9f0d7221 */ /* 0x004fe20000010000 */
[----:B------:R-:W-:Y:S02]  /*4140*/  F2FP.BF16.F32.PACK_AB R157, R31, R52 ;  /* 0x000000341f9d723e */ /* 0x000fe400000010ff */
[----:B------:R-:W-:-:S04]  /*4150*/  F2FP.BF16.F32.PACK_AB R159, R159, R54 ;  /* 0x000000369f9f723e */ /* 0x000fc800000010ff */
[----:B------:R-:W2:Y:S01]  /*4160*/  MUFU.EX2 R62, R62 ;  /* 0x0000003e003e7308 */ /* 0x000ea20000000800 */
[----:B---3--:R-:W-:-:S07]  /*4170*/  FADD.FTZ R30, R58, R13 ;  /* 0x0000000d3a1e7221 */ /* 0x008fce0000010000 */
[----:B------:R-:W3:Y:S01]  /*4180*/  MUFU.EX2 R155, R64 ;  /* 0x00000040009b7308 */ /* 0x000ee20000000800 */
[C---:B-1----:R-:W-:Y:S01]  /*4190*/  FADD.FTZ R13, R153.reuse, R30 ;  /* 0x0000001e990d7221 */ /* 0x042fe20000010000 */
[----:B------:R-:W-:-:S06]  /*41a0*/  F2FP.BF16.F32.PACK_AB R153, R153, R58 ;  /* 0x0000003a9999723e */ /* 0x000fcc00000010ff */
[----:B------:R-:W1:Y:S01]  /*41b0*/  MUFU.EX2 R66, R66 ;  /* 0x0000004200427308 */ /* 0x000e620000000800 */
[----:B--2---:R-:W-:Y:S01]  /*41c0*/  FADD.FTZ R30, R62, R13 ;  /* 0x0000000d3e1e7221 */ /* 0x004fe20000010000 */
[----:B------:R-:W-:-:S06]  /*41d0*/  IMAD.IADD R13, R73, 0x1, -R0 ;  /* 0x00000001490d7824 */ /* 0x000fcc00078e0a00 */
        /* <DEDUP_REMOVED lines=14> */
[C---:B--2---:R-:W-:Y:S01]  /*42c0*/  FADD.FTZ R51, R151.reuse, R0 ;  /* 0x0000000097337221 */ /* 0x044fe20000010000 */
[----:B------:R-:W-:-:S06]  /*42d0*/  F2FP.BF16.F32.PACK_AB R151, R151, R70 ;  /* 0x000000469797723e */ /* 0x000fcc00000010ff */
[----:B------:R-:W2:Y:S01]  /*42e0*/  MUFU.EX2 R145, R78 ;  /* 0x0000004e00917308 */ /* 0x000ea20000000800 */
[----:B---3--:R-:W-:-:S04]  /*42f0*/  FADD.FTZ R55, R37, R32 ;  /* 0x0000002025377221 */ /* 0x008fc80000010000 */
[C---:B------:R-:W-:Y:S01]  /*4300*/  FADD.FTZ R30, R144.reuse, R55 ;  /* 0x00000037901e7221 */ /* 0x040fe20000010000 */
[----:B------:R-:W-:Y:S02]  /*4310*/  F2FP.BF16.F32.PACK_AB R144, R144, R37 ;  /* 0x000000259090723e */ /* 0x000fe400000010ff */
        /* <DEDUP_REMOVED lines=8> */
[----:B-1----:R-:W-:-:S07]  /*43a0*/  FADD.FTZ R0, R48, R33 ;  /* 0x0000002130007221 */ /* 0x002fce0000010000 */
[----:B------:R-:W-:Y:S01]  /*43b0*/  MUFU.EX2 R44, R44 ;  /* 0x0000002c002c7308 */ /* 0x000fe20000000800 */
[C---:B--2---:R-:W-:Y:S01]  /*43c0*/  FADD.FTZ R55, R46.reuse, R55 ;  /* 0x000000372e377221 */ /* 0x044fe20000010000 */
[----:B------:R-:W-:-:S06]  /*43d0*/  F2FP.BF16.F32.PACK_AB R146, R46, R41 ;  /* 0x000000292e92723e */ /* 0x000fcc00000010ff */
[----:B------:R-:W1:Y:S01]  /*43e0*/  MUFU.EX2 R20, R20 ;  /* 0x0000001400147308 */ /* 0x000e620000000800 */
[C---:B---3--:R-:W-:Y:S01]  /*43f0*/  FADD.FTZ R27, R147.reuse, R0 ;  /* 0x00000000931b7221 */ /* 0x048fe20000010000 */
[----:B------:R-:W-:-:S06]  /*4400*/  F2FP.BF16.F32.PACK_AB R147, R147, R48 ;  /* 0x000000309393723e */ /* 0x000fcc00000010ff */
[----:B------:R-:W2:Y:S08]  /*4410*/  MUFU.EX2 R5, R42 ;  /* 0x0000002a00057308 */ /* 0x000eb00000000800 */
[----:B------:R3:W4:Y:S01]  /*4420*/  MUFU.EX2 R141, R12 ;  /* 0x0000000c008d7308 */ /* 0x0007220000000800 */
[----:B-1----:R-:W-:-:S07]  /*4430*/  FADD.FTZ R0, R20, R27 ;  /* 0x0000001b14007221 */ /* 0x002fce0000010000 */
[----:B------:R-:W1:Y:S01]  /*4440*/  MUFU.EX2 R38, R38 ;  /* 0x0000002600267308 */ /* 0x000e620000000800 */
[----:B---3--:R-:W-:Y:S01]  /*4450*/  FADD.FTZ R12, R44, R55 ;  /* 0x000000372c0c7221 */ /* 0x008fe20000010000 */
[----:B--2---:R-:W-:-:S03]  /*4460*/  F2FP.BF16.F32.PACK_AB R140, R5, R44 ;  /* 0x0000002c058c723e */ /* 0x004fc600000010ff */
[----:B------:R-:W-:-:S03]  /*4470*/  FADD.FTZ R39, R5, R12 ;  /* 0x0000000c05277221 */ /* 0x000fc60000010000 */
[----:B------:R-:W2:Y:S01]  /*4480*/  MUFU.EX2 R2, R2 ;  /* 0x0000000200027308 */ /* 0x000ea20000000800 */
[C---:B----4-:R-:W-:Y:S01]  /*4490*/  FADD.FTZ R5, R141.reuse, R0 ;  /* 0x000000008d057221 */ /* 0x050fe20000010000 */
[----:B------:R-:W-:Y:S01]  /*44a0*/  F2FP.BF16.F32.PACK_AB R141, R141, R20 ;  /* 0x000000148d8d723e */ /* 0x000fe200000010ff */
[----:B------:R-:W-:-:S05]  /*44b0*/  VIADD R20, R72, 0xfffffffe ;  /* 0xfffffffe48147836 */ /* 0x000fca0000000000 */
        /* <DEDUP_REMOVED lines=8> */
[C---:B-1----:R-:W-:Y:S01]  /*4540*/  FADD.FTZ R5, R143.reuse, R0 ;  /* 0x000000008f057221 */ /* 0x042fe20000010000 */
[----:B------:R-:W-:-:S06]  /*4550*/  F2FP.BF16.F32.PACK_AB R143, R143, R2 ;  /* 0x000000028f8f723e */ /* 0x000fcc00000010ff */
[----:B------:R-:W1:Y:S01]  /*4560*/  MUFU.EX2 R137, R84 ;  /* 0x0000005400897308 */ /* 0x000e620000000800 */
[----:B--2---:R-:W-:Y:S01]  /*4570*/  FADD.FTZ R12, R34, R29 ;  /* 0x0000001d220c7221 */ /* 0x004fe20000010000 */
[----:B------:R-:W-:-:S03]  /*4580*/  F2FP.BF16.F32.PACK_AB R136, R49, R34 ;  /* 0x000000223188723e */ /* 0x000fc600000010ff */
[----:B------:R-:W-:-:S03]  /*4590*/  FADD.FTZ R27, R49, R12 ;  /* 0x0000000c311b7221 */ /* 0x000fc60000010000 */
[----:B------:R-:W2:Y:S01]  /*45a0*/  MUFU.EX2 R28, R28 ;  /* 0x0000001c001c7308 */ /* 0x000ea20000000800 */
[----:B---3--:R-:W-:-:S07]  /*45b0*/  FADD.FTZ R0, R82, R5 ;  /* 0x0000000552007221 */ /* 0x008fce0000010000 */
[----:B------:R-:W3:Y:S01]  /*45c0*/  MUFU.EX2 R26, R26 ;  /* 0x0000001a001a7308 */ /* 0x000ee20000000800 */
[C---:B-1----:R-:W-:Y:S01]  /*45d0*/  FADD.FTZ R5, R137.reuse, R0 ;  /* 0x0000000089057221 */ /* 0x042fe20000010000 */
[----:B------:R-:W-:-:S06]  /*45e0*/  F2FP.BF16.F32.PACK_AB R137, R137, R82 ;  /* 0x000000528989723e */ /* 0x000fcc00000010ff */
[----:B------:R-:W1:Y:S01]  /*45f0*/  MUFU.EX2 R139, R50 ;  /* 0x00000032008b7308 */ /* 0x000e620000000800 */
[----:B--2---:R-:W-:Y:S01]  /*4600*/  FADD.FTZ R12, R28, R27 ;  /* 0x0000001b1c0c7221 */ /* 0x004fe20000010000 */
[----:B------:R-:W-:Y:S01]  /*4610*/  VIADD R27, R13, UR42 ;  /* 0x0000002a0d1b7c36 */ /* 0x000fe20008000000 */
[C---:B------:R-:W-:Y:S02]  /*4620*/  F2FP.BF16.F32.PACK_AB R138, R35.reuse, R28 ;  /* 0x0000001c238a723e */ /* 0x040fe400000010ff */
[----:B------:R-:W-:Y:S01]  /*4630*/  FADD.FTZ R12, R35, R12 ;  /* 0x0000000c230c7221 */ /* 0x000fe20000010000 */
[----:B------:R-:W-:Y:S02]  /*4640*/  IMAD.IADD R24, R27, 0x1, R24 ;  /* 0x000000011b187824 */ /* 0x000fe400078e0218 */
[----:B---3--:R-:W-:-:S04]  /*4650*/  FADD.FTZ R0, R26, R5 ;  /* 0x000000051a007221 */ /* 0x008fc80000010000 */
[C---:B-1----:R-:W-:Y:S01]  /*4660*/  FADD.FTZ R5, R139.reuse, R0 ;  /* 0x000000008b057221 */ /* 0x042fe20000010000 */
[----:B------:R-:W-:Y:S01]  /*4670*/  F2FP.BF16.F32.PACK_AB R139, R139, R26 ;  /* 0x0000001a8b8b723e */ /* 0x000fe200000010ff */
        /* <DEDUP_REMOVED lines=11> */
.L_x_892:
[----:B------:R-:W-:-:S13]  /*4730*/  ISETP.NE.AND P1, PT, R25, 0x1, PT ;  /* 0x000000011900780c */ /* 0x000fda0003f25270 */
[----:B------:R-:W1:Y:S02]  /*4740*/  @P1 LDC.64 R26, c[0x0][0x9e8] ;  /* 0x00027a00ff1a1b82 */ /* 0x000e640000000a00 */
[----:B-1----:R-:W-:-:S05]  /*4750*/  @P1 IMAD.HI.U32 R2, R0, R26, RZ ;  /* 0x0000001a00021227 */ /* 0x002fca00078e00ff */
[----:B------:R-:W-:-:S07]  /*4760*/  @P1 SHF.R.U32.HI R0, RZ, R27, R2 ;  /* 0x0000001bff001219 */ /* 0x000fce0000011602 */
.L_x_893:
[----:B------:R-:W-:-:S05]  /*4770*/  IMAD R25, R0, R25, R25 ;  /* 0x0000001900197224 */ /* 0x000fca00078e0219 */
[----:B------:R-:W-:-:S07]  /*4780*/  VIMNMX R24, R24, R25, PT ;  /* 0x0000001918187248 */ /* 0x000fce0003fe0100 */
.L_x_891:
[----:B------:R-:W-:Y:S01]  /*4790*/  IMAD.HI R24, R24, 0x2aaaaaab, RZ ;  /* 0x2aaaaaab18187827 */ /* 0x000fe200078e02ff */
[----:B------:R-:W-:Y:S02]  /*47a0*/  CS2R R86, SRZ ;  /* 0x0000000000567805 */ /* 0x000fe4000001ff00 */
[----:B------:R-:W-:Y:S02]  /*47b0*/  CS2R R84, SRZ ;  /* 0x0000000000547805 */ /* 0x000fe4000001ff00 */
[----:B------:R-:W-:Y:S01]  /*47c0*/  CS2R R82, SRZ ;  /* 0x0000000000527805 */ /* 0x000fe2000001ff00 */
[----:B------:R-:W-:Y:S01]  /*47d0*/  IMAD.MOV.U32 R2, RZ, RZ, 0x3f800000 ;  /* 0x3f800000ff027424 */ /* 0x000fe200078e00ff */
[----:B------:R-:W-:Y:S01]  /*47e0*/  SHF.R.U32.HI R25, RZ, 0x1f, R24 ;  /* 0x0000001fff197819 */ /* 0x000fe20000011618 */
[----:B------:R-:W-:Y:S01]  /*47f0*/  IMAD.MOV.U32 R0, RZ, RZ, 0x3f800000 ;  /* 0x3f800000ff007424 */ /* 0x000fe200078e00ff */
[----:B------:R-:W-:Y:S02]  /*4800*/  CS2R R80, SRZ ;  /* 0x0000000000507805 */ /* 0x000fe4000001ff00 */
[----:B------:R-:W-:-:S02]  /*4810*/  CS2R R78, SRZ ;  /* 0x00000000004e7805 */ /* 0x000fc4000001ff00 */
[----:B------:R-:W-:Y:S02]  /*4820*/  LEA.HI.SX32 R24, R24, R25, 0x1c ;  /* 0x0000001918187211 */ /* 0x000fe400078fe2ff */
[----:B------:R-:W-:Y:S02]  /*4830*/  CS2R R76, SRZ ;  /* 0x00000000004c7805 */ /* 0x000fe4000001ff00 */
[----:B------:R-:W-:Y:S02]  /*4840*/  CS2R R74, SRZ ;  /* 0x00000000004a7805 */ /* 0x000fe4000001ff00 */
[----:B------:R-:W-:Y:S02]  /*4850*/  CS2R R72, SRZ ;  /* 0x0000000000487805 */ /* 0x000fe4000001ff00 */
[----:B------:R-:W-:Y:S02]  /*4860*/  VIMNMX R175, R19, R24, !PT ;  /* 0x0000001813af7248 */ /* 0x000fe40007fe0100 */
[----:B------:R-:W-:-:S02]  /*4870*/  CS2R R70, SRZ ;  /* 0x0000000000467805 */ /* 0x000fc4000001ff00 */
[----:B------:R-:W-:Y:S02]  /*4880*/  CS2R R68, SRZ ;  /* 0x0000000000447805 */ /* 0x000fe4000001ff00 */
[----:B------:R-:W-:Y:S02]  /*4890*/  CS2R R66, SRZ ;  /* 0x0000000000427805 */ /* 0x000fe4000001ff00 */
        /* <DEDUP_REMOVED lines=21> */
[----:B------:R-:W-:Y:S01]  /*49f0*/  CS2R R24, SRZ ;  /* 0x0000000000187805 */ /* 0x000fe2000001ff00 */
[----:B------:R-:W-:Y:S06]  /*4a00*/  @!P1 BRA `(.L_x_894) ;  /* 0x0000003000e09947 */ /* 0x000fec0003800000 */
[----:B------:R-:W-:Y:S01]  /*4a10*/  IMAD.IADD R172, R3, 0x1, R13 ;  /* 0x0000000103ac7824 */ /* 0x000fe200078e020d */
[----:B------:R-:W-:Y:S01]  /*4a20*/  ULDC UR45, c[0x0][0x9e4] ;  /* 0x00027900002d7ab9 */ /* 0x000fe20000000800 */
[----:B------:R-:W-:Y:S01]  /*4a30*/  IMAD.MOV.U32 R2, RZ, RZ, 0x3f800000 ;  /* 0x3f800000ff027424 */ /* 0x000fe200078e00ff */
[----:B------:R-:W-:Y:S01]  /*4a40*/  ULDC UR58, c[0x0][0x2e0] ;  /* 0x0000b800003a7ab9 */ /* 0x000fe20000000800 */
[----:B------:R-:W-:Y:S01]  /*4a50*/  IMAD.MOV.U32 R87, RZ, RZ, RZ ;  /* 0x000000ffff577224 */ /* 0x000fe200078e00ff */
[----:B------:R-:W-:Y:S01]  /*4a60*/  ULDC UR4, c[0x0][0x9d8] ;  /* 0x0002760000047ab9 */ /* 0x000fe20000000800 */
[----:B------:R-:W-:-:S05]  /*4a70*/  ULDC UR47, c[0x0][0x9e0] ;  /* 0x00027800002f7ab9 */ /* 0x000fca0000000800 */
.L_x_911:
[----:B------:R-:W-:-:S04]  /*4a80*/  UIADD3 UR5, UR36, 0x1, URZ ;  /* 0x0000000124057890 */ /* 0x000fc8000fffe03f */
[----:B------:R-:W-:-:S04]  /*4a90*/  UISETP.NE.AND UP0, UPT, UR5, 0x2, UPT ;  /* 0x000000020500788c */ /* 0x000fc8000bf05270 */
[----:B------:R-:W-:Y:S02]  /*4aa0*/  USEL UR40, URZ, 0x1, UP0 ;  /* 0x000000013f287887 */ /* 0x000fe40008000000 */
[----:B------:R-:W-:Y:S02]  /*4ab0*/  USEL UR5, UR5, URZ, UP0 ;  /* 0x0000003f05057287 */ /* 0x000fe40008000000 */
[----:B------:R-:W-:Y:S01]  /*4ac0*/  ULOP3.LUT UR40, UR39, UR40, URZ, 0x3c, !UPT ;  /* 0x0000002827287292 */ /* 0x000fe2000f8e3c3f */
[----:B------:R-:W-:Y:S11]  /*4ad0*/  @!P0 BRA `(.L_x_895) ;  /* 0x0000000000048947 */ /* 0x000ff60003800000 */
[----:B------:R-:W-:Y:S01]  /*4ae0*/  BPT.TRAP 0x1 ;  /* 0x000000040000795c */ /* 0x000fe20000300000 */
.L_x_895:
[----:B------:R-:W-:Y:S01]  /*4af0*/  ULEA UR7, UR5, UR37, 0x3 ;  /* 0x0000002505077291 */ /* 0x000fe2000f8e183f */
[----:B------:R-:W-:-:S05]  /*4b00*/  IMAD.U32 R21, RZ, RZ, UR40 ;  /* 0x00000028ff157e24 */ /* 0x000fca000f8e00ff */
[----:B------:R-:W-:-:S04]  /*4b10*/  SHF.L.U32 R21, R21, 0x1f, RZ ;  /* 0x0000001f15157819 */ /* 0x000fc800000006ff */
[----:B------:R1:W2:Y:S01]  /*4b20*/  SYNCS.PHASECHK.TRANS64.TRYWAIT P1, [UR7+0x2a830], R21 ;  /* 0x02a83015ff0075a7 */ /* 0x0002a20008020147 */
[----:B------:R-:W-:Y:S05]  /*4b30*/  @!P0 BRA `(.L_x_896) ;  /* 0x0000000000048947 */ /* 0x000fea0003800000 */
[----:B------:R-:W-:Y:S01]  /*4b40*/  BPT.TRAP 0x1 ;  /* 0x000000040000795c */ /* 0x000fe20000300000 */
.L_x_896:
[----:B--2---:R-:W-:Y:S05]  /*4b50*/  @P1 BRA `(.L_x_897) ;  /* 0x0000000000081947 */ /* 0x004fea0003800000 */
[----:B------:R-:W2:Y:S02]  /*4b60*/  SYNCS.PHASECHK.TRANS64.TRYWAIT P1, [UR7+0x2a830], R21 ;  /* 0x02a83015ff0075a7 */ /* 0x000ea40008020147 */
[----:B--2---:R-:W-:Y:S05]  /*4b70*/  @!P1 BRA `(.L_x_898) ;  /* 0x000000dc00789947 */ /* 0x004fea0003800000 */
.L_x_897:
[----:B------:R-:W-:Y:S01]  /*4b80*/  R2UR UR52, R10 ;  /* 0x000000000a3472ca */ /* 0x000fe200000e0000 */
[----:B------:R-:W-:Y:S01]  /*4b90*/  UIMAD UR6, UR5, 0x900, UR38 ;  /* 0x00000900050678a4 */ /* 0x000fe2000f8e0226 */
[----:B------:R-:W-:Y:S01]  /*4ba0*/  R2UR UR53, R11 ;  /* 0x000000000b3572ca */ /* 0x000fe200000e0000 */
[----:B--2---:R-:W-:Y:S01]  /*4bb0*/  WARPGROUP.ARRIVE ;  /* 0x00000000000079c5 */ /* 0x004fe20000000000 */
        /* <DEDUP_REMOVED lines=11> */
[----:B------:R-:W-:Y:S01]  /*4c70*/  HGMMA.64x96x16.F32.BF16 R88, gdesc[UR52], RZ, !UPT, gsb0 ;  /* 0x01600000345879f0 */ /* 0x000fe2000c0018ff */
[----:B------:R-:W-:Y:S01]  /*4c80*/  R2UR UR52, R8 ;  /* 0x00000000083472ca */ /* 0x000fe200000e0000 */
[----:B------:R-:W-:Y:S01]  /*4c90*/  UIADD3 UR54, UR6, 0x2, URZ ;  /* 0x0000000206367890 */ /* 0x000fe2000fffe03f */
[----:B------:R-:W-:Y:S01]  /*4ca0*/  R2UR UR53, R9 ;  /* 0x00000000093572ca */ /* 0x000fe200000e0000 */
        /* <DEDUP_REMOVED lines=74> */
[----:B------:R-:W-:Y:S01]  /*5150*/  HGMMA.64x96x16.F32.BF16 R88, gdesc[UR52], R88, gsb0 ;  /* 0x01600000345879f0 */ /* 0x000fe20008001858 */
[----:B------:R-:W-:Y:S01]  /*5160*/  R2UR UR52, R6 ;  /* 0x00000000063472ca */ /* 0x000fe200000e0000 */
[----:B------:R-:W-:Y:S01]  /*5170*/  UIADD3 UR54, UR6, 0x4, URZ ;  /* 0x0000000406367890 */ /* 0x000fe2000fffe03f */
[----:B------:R-:W-:Y:S01]  /*5180*/  R2UR UR53, R7 ;  /* 0x00000000073572ca */ /* 0x000fe200000e0000 */
[----:B------:R-:W-:Y:S01]  /*5190*/  UMOV UR55, 0x40000040 ;  /* 0x4000004000377882 */ /* 0x000fe20000000000 */
[----:B------:R-:W-:Y:S02]  /*51a0*/  WARPGROUP.DEPBAR.LE gsb0, 0x0 ;  /* 0x00008000000079c5 */ /* 0x000fe40000010000 */
[----:B------:R-:W-:-:S09]  /*51b0*/  WARPGROUP.ARRIVE ;  /* 0x00000000000079c5 */ /* 0x000fd20000000000 */
[----:B------:R-:W-:Y:S01]  /*51c0*/  HGMMA.64x96x16.F32.BF16 R88, gdesc[UR52], R88, gsb0 ;  /* 0x01600000345879f0 */ /* 0x000fe20008001858 */
[----:B------:R-:W-:Y:S01]  /*51d0*/  UIADD3 UR54, UR6, 0x606, URZ ;  /* 0x0000060606367890 */ /* 0x000fe2000fffe03f */
[----:B------:R-:W-:Y:S01]  /*51e0*/  UMOV UR52, UR56 ;  /* 0x0000003800347c82 */ /* 0x000fe20008000000 */
[----:B------:R-:W-:Y:S01]  /*51f0*/  UMOV UR53, UR57 ;  /* 0x0000003900357c82 */ /* 0x000fe20008000000 */
        /* <DEDUP_REMOVED lines=29> */
[----:B------:R-:W-:Y:S05]  /*53d0*/  @!P0 BRA `(.L_x_899) ;  /* 0x0000000000048947 */ /* 0x000fea0003800000 */
[----:B------:R-:W-:Y:S01]  /*53e0*/  BPT.TRAP 0x1 ;  /* 0x000000040000795c */ /* 0x000fe20000300000 */
.L_x_899:
[----:B------:R-:W-:Y:S01]  /*53f0*/  ULEA UR6, UR36, UR37, 0x3 ;  /* 0x0000002524067291 */ /* 0x000fe2000f8e183f */
[----:B------:R-:W-:-:S05]  /*5400*/  IMAD.U32 R0, RZ, RZ, UR39 ;  /* 0x00000027ff007e24 */ /* 0x000fca000f8e00ff */
[----:B------:R-:W-:-:S04]  /*5410*/  SHF.L.U32 R0, R0, 0x1f, RZ ;  /* 0x0000001f00007819 */ /* 0x000fc800000006ff */
[----:B------:R2:W3:Y:S01]  /*5420*/  SYNCS.PHASECHK.TRANS64.TRYWAIT P1, [UR6+0x2a850], R0 ;  /* 0x02a85000ff0075a7 */ /* 0x0004e20008020146 */
[----:B------:R-:W-:Y:S05]  /*5430*/  @!P0 BRA `(.L_x_900) ;  /* 0x0000000000048947 */ /* 0x000fea0003800000 */
[----:B------:R-:W-:Y:S01]  /*5440*/  BPT.TRAP 0x1 ;  /* 0x000000040000795c */ /* 0x000fe20000300000 */
.L_x_900:
[----:B---3--:R-:W-:Y:S05]  /*5450*/  @P1 BRA `(.L_x_901) ;  /* 0x0000000000081947 */ /* 0x008fea0003800000 */
[----:B------:R-:W3:Y:S02]  /*5460*/  SYNCS.PHASECHK.TRANS64.TRYWAIT P1, [UR6+0x2a850], R0 ;  /* 0x02a85000ff0075a7 */ /* 0x000ee40008020146 */
[----:B---3--:R-:W-:Y:S05]  /*5470*/  @!P1 BRA `(.L_x_902) ;  /* 0x000000d400509947 */ /* 0x008fea0003800000 */
.L_x_901:
[----:B------:R-:W-:Y:S01]  /*5480*/  UIADD3 UR10, UR37, 0x400, URZ ;  /* 0x00000400250a7890 */ /* 0x000fe2000fffe03f */
[----:B------:R-:W-:Y:S01]  /*5490*/  WARPGROUP.ARRIVE ;  /* 0x00000000000079c5 */ /* 0x000fe20000000000 */
[----:B------:R-:W-:-:S05]  /*54a0*/  UMOV UR11, 0x40000040 ;  /* 0x40000040000b7882 */ /* 0x000fca0000000000 */
[----:B------:R-:W3:Y:S01]  /*54b0*/  S2R R179, SR_TID.X ;  /* 0x0000000000b37919 */ /* 0x000ee20000002100 */
[----:B------:R-:W-:Y:S01]  /*54c0*/  USHF.R.U32.HI UR10, URZ, 0x4, UR10 ;  /* 0x000000043f0a7899 */ /* 0x000fe2000801160a */
[----:B-1----:R-:W-:Y:S01]  /*54d0*/  FMUL.FTZ R21, R88, UR4 ;  /* 0x0000000458157c20 */ /* 0x002fe20008410000 */
[----:B------:R-:W-:Y:S01]  /*54e0*/  FMUL.FTZ R88, R94, UR4 ;  /* 0x000000045e587c20 */ /* 0x000fe20008410000 */
[----:B------:R-:W-:Y:S01]  /*54f0*/  FMUL.FTZ R94, R106, UR4 ;  /* 0x000000046a5e7c20 */ /* 0x000fe20008410000 */
[----:B------:R-:W-:Y:S01]  /*5500*/  ULOP3.LUT UR10, UR10, 0x3fff, URZ, 0xc0, !UPT ;  /* 0x00003fff0a0a7892 */ /* 0x000fe2000f8ec03f */
[----:B------:R-:W-:Y:S01]  /*5510*/  FMUL.FTZ R176, R127, UR4 ;  /* 0x000000047fb07c20 */ /* 0x000fe20008410000 */
[----:B------:R-:W-:Y:S02]  /*5520*/  IMAD R127, R20, -0x60, RZ ;  /* 0xffffffa0147f7824 */ /* 0x000fe400078e02ff */
[----:B--2---:R-:W-:Y:S01]  /*5530*/  FMUL.FTZ R0, R90, UR4 ;  /* 0x000000045a007c20 */ /* 0x004fe20008410000 */
[----:B------:R-:W-:Y:S01]  /*5540*/  ULOP3.LUT UR10, UR10, 0x3000000, URZ, 0xfc, !UPT ;  /* 0x030000000a0a7892 */ /* 0x000fe2000f8efc3f */
[----:B------:R-:W-:Y:S01]  /*5550*/  FMUL.FTZ R2, R91, UR4 ;  /* 0x000000045b027c20 */ /* 0x000fe20008410000 */
[----:B------:R-:W-:Y:S01]  /*5560*/  FMUL.FTZ R90, R98, UR4 ;  /* 0x00000004625a7c20 */ /* 0x000fe20008410000 */
[----:B------:R-:W-:Y:S01]  /*5570*/  FMUL.FTZ R91, R99, UR4 ;  /* 0x00000004635b7c20 */ /* 0x000fe20008410000 */
[----:B------:R-:W-:Y:S01]  /*5580*/  UIMAD UR14, UR36, 0x600, UR10 ;  /* 0x00000600240e78a4 */ /* 0x000fe2000f8e020a */
[----:B------:R-:W-:Y:S01]  /*5590*/  FMUL.FTZ R100, R100, UR4 ;  /* 0x0000000464647c20 */ /* 0x000fe20008410000 */
[----:B------:R-:W-:Y:S01]  /*55a0*/  FMUL.FTZ R101, R101, UR4 ;  /* 0x0000000465657c20 */ /* 0x000fe20008410000 */
[----:B------:R-:W-:Y:S01]  /*55b0*/  FMUL.FTZ R98, R114, UR4 ;  /* 0x0000000472627c20 */ /* 0x000fe20008410000 */
[----:B------:R-:W-:Y:S01]  /*55c0*/  FMUL.FTZ R99, R115, UR4 ;  /* 0x0000000473637c20 */ /* 0x000fe20008410000 */
[----:B------:R-:W-:Y:S01]  /*55d0*/  FMUL.FTZ R120, R120, UR4 ;  /* 0x0000000478787c20 */ /* 0x000fe20008410000 */
[----:B------:R-:W-:Y:S01]  /*55e0*/  FMUL.FTZ R121, R121, UR4 ;  /* 0x0000000479797c20 */ /* 0x000fe20008410000 */
[----:B------:R-:W-:Y:S01]  /*55f0*/  UMOV UR10, UR14 ;  /* 0x0000000e000a7c82 */ /* 0x000fe20008000000 */
[----:B------:R-:W-:Y:S01]  /*5600*/  FMUL.FTZ R125, R125, UR4 ;  /* 0x000000047d7d7c20 */ /* 0x000fe20008410000 */
[----:B------:R-:W-:Y:S01]  /*5610*/  HGMMA.64x128x16.F32.BF16 R24, R156, gdesc[UR8].tnspB, R24, gsb0 ;  /* 0x41e000089c187df0 */ /* 0x000fe20008001818 */
[----:B------:R-:W-:Y:S01]  /*5620*/  UIADD3 UR10, UR14, 0x80, URZ ;  /* 0x000000800e0a7890 */ /* 0x000fe2000fffe03f */
[----:B------:R-:W-:Y:S01]  /*5630*/  FMUL.FTZ R174, R126, UR4 ;  /* 0x000000047eae7c20 */ /* 0x000fe20008410000 */
[----:B------:R-:W-:Y:S01]  /*5640*/  UMOV UR11, 0x40000040 ;  /* 0x40000040000b7882 */ /* 0x000fe20000000000 */
[----:B------:R-:W-:Y:S01]  /*5650*/  FMUL.FTZ R129, R129, UR4 ;  /* 0x0000000481817c20 */ /* 0x000fe20008410000 */
[----:B------:R-:W-:Y:S01]  /*5660*/  FMUL.FTZ R178, R130, UR4 ;  /* 0x0000000482b27c20 */ /* 0x000fe20008410000 */
[----:B------:R-:W-:Y:S01]  /*5670*/  FMUL.FTZ R133, R133, UR4 ;  /* 0x0000000485857c20 */ /* 0x000fe20008410000 */
[----:B------:R-:W-:Y:S01]  /*5680*/  FMUL.FTZ R124, R124, UR4 ;  /* 0x000000047c7c7c20 */ /* 0x000fe20008410000 */
[----:B------:R-:W-:Y:S01]  /*5690*/  FMUL.FTZ R128, R128, UR4 ;  /* 0x0000000480807c20 */ /* 0x000fe20008410000 */
[----:B------:R-:W-:Y:S01]  /*56a0*/  FMUL.FTZ R132, R132, UR4 ;  /* 0x0000000484847c20 */ /* 0x000fe20008410000 */
[----:B---3--:R-:W-:Y:S01]  /*56b0*/  LOP3.LUT P2, RZ, R179, 0x7f, RZ, 0xc0, !PT ;  /* 0x0000007fb3ff7812 */ /* 0x008fe2000784c0ff */
[----:B------:R-:W-:Y:S01]  /*56c0*/  FMUL.FTZ R134, R134, UR4 ;  /* 0x0000000486867c20 */ /* 0x000fe20008410000 */
[----:B------:R-:W-:Y:S01]  /*56d0*/  LOP3.LUT P1, RZ, R18, 0x80000, RZ, 0xc0, !PT ;  /* 0x0008000012ff7812 */ /* 0x000fe2000782c0ff */
[----:B------:R-:W1:Y:S08]  /*56e0*/  MUFU.TANH R21, R21 ;  /* 0x0000001500157308 */ /* 0x000e700000002400 */
[----:B------:R-:W2:Y:S08]  /*56f0*/  MUFU.TANH R0, R0 ;  /* 0x0000000000007308 */ /* 0x000eb00000002400 */
[----:B------:R-:W3:Y:S08]  /*5700*/  MUFU.TANH R2, R2 ;  /* 0x0000000200027308 */ /* 0x000ef00000002400 */
[----:B------:R-:W4:Y:S08]  /*5710*/  MUFU.TANH R88, R88 ;  /* 0x0000005800587308 */ /* 0x000f300000002400 */
        /* <DEDUP_REMOVED lines=12> */
[----:B------:R-:W1:Y:S01]  /*57e0*/  MUFU.TANH R178, R178 ;  /* 0x000000b200b27308 */ /* 0x000e620000002400 */
[----:B------:R-:W-:-:S02]  /*57f0*/  WARPGROUP.DEPBAR.LE gsb0, 0x0 ;  /* 0x00008000000079c5 */ /* 0x000fc40000010000 */
[----:B------:R-:W-:Y:S01]  /*5800*/  WARPGROUP.ARRIVE ;  /* 0x00000000000079c5 */ /* 0x000fe20000000000 */
[----:B------:R-:W-:-:S04]  /*5810*/  FMUL.FTZ R156, R123, UR4 ;  /* 0x000000047b9c7c20 */ /* 0x000fc80008410000 */
[----:B------:R1:W1:Y:S01]  /*5820*/  MUFU.TANH R123, R132 ;  /* 0x00000084007b7308 */ /* 0x0002620000002400 */
[----:B------:R-:W-:Y:S01]  /*5830*/  HGMMA.64x128x16.F32.BF16 R24, R152, gdesc[UR8].tnspB, R24, gsb0 ;  /* 0x41e0000898187df0 */ /* 0x000fe20008001818 */
[----:B------:R-:W-:Y:S01]  /*5840*/  UIADD3 UR10, UR14, 0x100, URZ ;  /* 0x000001000e0a7890 */ /* 0x000fe2000fffe03f */
[----:B------:R-:W-:-:S05]  /*5850*/  UMOV UR11, 0x40000040 ;  /* 0x40000040000b7882 */ /* 0x000fca0000000000 */
[----:B------:R-:W1:Y:S08]  /*5860*/  MUFU.TANH R156, R156 ;  /* 0x0000009c009c7308 */ /* 0x000e700000002400 */
[----:B------:R-:W1:Y:S01]  /*5870*/  MUFU.TANH R133, R133 ;  /* 0x0000008500857308 */ /* 0x000e620000002400 */
[----:B------:R-:W-:Y:S02]  /*5880*/  WARPGROUP.DEPBAR.LE gsb0, 0x0 ;  /* 0x00008000000079c5 */ /* 0x000fe40000010000 */
[----:B------:R-:W-:Y:S01]  /*5890*/  WARPGROUP.ARRIVE ;  /* 0x00000000000079c5 */ /* 0x000fe20000000000 */
[----:B------:R-:W-:-:S05]  /*58a0*/  FMUL.FTZ R154, R122, UR4 ;  /* 0x000000047a9a7c20 */ /* 0x000fca0008410000 */
[----:B------:R-:W-:Y:S01]  /*58b0*/  HGMMA.64x128x16.F32.BF16 R24, R148, gdesc[UR8].tnspB, R24, gsb0 ;  /* 0x41e0000894187df0 */ /* 0x000fe20008001818 */
[----:B------:R-:W-:Y:S01]  /*58c0*/  UIADD3 UR10, UR14, 0x180, URZ ;  /* 0x000001800e0a7890 */ /* 0x000fe2000fffe03f */
[----:B------:R-:W1:Y:S01]  /*58d0*/  MUFU.TANH R154, R154 ;  /* 0x0000009a009a7308 */ /* 0x000e620000002400 */
[----:B------:R-:W-:Y:S01]  /*58e0*/  UMOV UR11, 0x40000040 ;  /* 0x40000040000b7882 */ /* 0x000fe20000000000 */
[----:B------:R-:W-:Y:S02]  /*58f0*/  WARPGROUP.DEPBAR.LE gsb0, 0x0 ;  /* 0x00008000000079c5 */ /* 0x000fe40000010000 */
[----:B------:R-:W-:Y:S01]  /*5900*/  WARPGROUP.ARRIVE ;  /* 0x00000000000079c5 */ /* 0x000fe20000000000 */
[----:B------:R-:W-:Y:S01]  /*5910*/  FMUL.FTZ R148, R97, UR4 ;  /* 0x0000000461947c20 */ /* 0x000fe20008410000 */
[----:B------:R-:W-:Y:S01]  /*5920*/  FMUL.FTZ R97, R111, UR4 ;  /* 0x000000046f617c20 */ /* 0x000fe20008410000 */
[----:B------:R-:W-:Y:S01]  /*5930*/  FMUL.FTZ R150, R104, UR4 ;  /* 0x0000000468967c20 */ /* 0x000fe20008410000 */
[----:B------:R-:W-:Y:S01]  /*5940*/  FMUL.FTZ R111, R113, UR4 ;  /* 0x00000004716f7c20 */ /* 0x000fe20008410000 */
[----:B------:R-:W-:Y:S01]  /*5950*/  FMUL.FTZ R113, R117, UR4 ;  /* 0x0000000475717c20 */ /* 0x000fe20008410000 */
[----:B------:R-:W-:Y:S01]  /*5960*/  HGMMA.64x128x16.F32.BF16 R24, R144, gdesc[UR8].tnspB, R24, gsb0 ;  /* 0x41e0000890187df0 */ /* 0x000fe20008001818 */
[----:B------:R-:W-:Y:S01]  /*5970*/  UIADD3 UR10, UR14, 0x200, URZ ;  /* 0x000002000e0a7890 */ /* 0x000fe2000fffe03f */
[----:B------:R-:W-:Y:S01]  /*5980*/  FMUL.FTZ R104, R131, UR4 ;  /* 0x0000000483687c20 */ /* 0x000fe20008410000 */
[----:B------:R-:W-:Y:S01]  /*5990*/  UMOV UR11, 0x40000040 ;  /* 0x40000040000b7882 */ /* 0x000fe20000000000 */
        /* <DEDUP_REMOVED lines=25> */
[----:B------:R-:W-:Y:S01]  /*5b30*/  IMAD R108, R17, UR58, R127 ;  /* 0x0000003a116c7c24 */ /* 0x000fe2000f8e027f */
[----:B------:R1:W1:Y:S08]  /*5b40*/  MUFU.TANH R118, R121 ;  /* 0x0000007900767308 */ /* 0x0002700000002400 */
        /* <DEDUP_REMOVED lines=16> */
[----:B------:R-:W-:-:S02]  /*5c50*/  WARPGROUP.DEPBAR.LE gsb0, 0x0 ;  /* 0x00008000000079c5 */ /* 0x000fc40000010000 */
[----:B------:R-:W-:Y:S01]  /*5c60*/  WARPGROUP.ARRIVE ;  /* 0x00000000000079c5 */ /* 0x000fe20000000000 */
[----:B------:R-:W-:Y:S01]  /*5c70*/  FMUL.FTZ R141, R109, UR4 ;  /* 0x000000046d8d7c20 */ /* 0x000fe20008410000 */
[----:B------:R-:W-:Y:S01]  /*5c80*/  FMUL.FTZ R140, R105, UR4 ;  /* 0x00000004698c7c20 */ /* 0x000fe20008410000 */
[----:B------:R-:W5:Y:S01]  /*5c90*/  LDC R109, c[0x0][0x288] ;  /* 0x0000a200ff6d7b82 */ /* 0x000f620000000800 */
[----:B------:R-:W-:Y:S02]  /*5ca0*/  IMAD.U32 R105, RZ, RZ, UR7 ;  /* 0x00000007ff697e24 */ /* 0x000fe4000f8e00ff */
[----:B------:R-:W-:Y:S01]  /*5cb0*/  HGMMA.64x128x16.F32.BF16 R24, R136, gdesc[UR8].tnspB, R24, gsb0 ;  /* 0x41e0000888187df0 */ /* 0x000fe20008001818 */
[----:B------:R-:W1:Y:S01]  /*5cc0*/  MUFU.TANH R141, R141 ;  /* 0x0000008d008d7308 */ /* 0x000e620000002400 */
[----:B------:R-:W-:-:S05]  /*5cd0*/  @!P2 VIADD R105, R105, 0x2a840 ;  /* 0x0002a8406969a836 */ /* 0x000fca0000000000 */
[----:B------:R-:W-:Y:S02]  /*5ce0*/  @!P2 PRMT R106, RZ, 0x654, R105 ;  /* 0x00000654ff6aa816 */ /* 0x000fe40000000069 */
[----:B------:R-:W1:Y:S08]  /*5cf0*/  MUFU.TANH R140, R140 ;  /* 0x0000008c008c7308 */ /* 0x000e700000002400 */
[----:B------:R1:W1:Y:S01]  /*5d00*/  MUFU.TANH R105, R134 ;  /* 0x0000008600697308 */ /* 0x0002620000002400 */
[----:B-----5:R-:W-:-:S05]  /*5d10*/  IADD3 R109, R108, 0x1, -R109 ;  /* 0x000000016c6d7810 */ /* 0x020fca0007ffe86d */
[----:B------:R-:W-:-:S04]  /*5d20*/  IMAD R109, R16, -0x2, R109 ;  /* 0xfffffffe106d7824 */ /* 0x000fc800078e026d */
[----:B------:R-:W-:-:S04]  /*5d30*/  VIADD R131, R109, UR47 ;  /* 0x0000002f6d837c36 */ /* 0x000fc80008000000 */
[----:B------:R-:W-:Y:S01]  /*5d40*/  IMAD.IADD R115, R3, 0x1, R131 ;  /* 0x0000000103737824 */ /* 0x000fe200078e0283 */
[----:B------:R-:W-:Y:S02]  /*5d50*/  WARPGROUP.DEPBAR.LE gsb0, 0x0 ;  /* 0x00008000000079c5 */ /* 0x000fe40000010000 */
[----:B------:R5:W-:Y:S01]  /*5d60*/  @!P2 SYNCS.ARRIVE.TRANS64.RED.A1T0 RZ, [R106+URZ], RZ ;  /* 0x000000ff6affa9a7 */ /* 0x000be2000810043f */
[----:B------:R-:W-:Y:S02]  /*5d70*/  IMAD R138, R16, -0x2, R127 ;  /* 0xfffffffe108a7824 */ /* 0x000fe400078e027f */
[----:B-----5:R-:W-:Y:S01]  /*5d80*/  FMUL.FTZ R106, R135, UR4 ;  /* 0x00000004876a7c20 */ /* 0x020fe20008410000 */
[----:B------:R-:W-:-:S04]  /*5d90*/  VIADD R135, R109, UR41 ;  /* 0x000000296d877c36 */ /* 0x000fc80008000000 */
[----:B------:R-:W-:Y:S01]  /*5da0*/  IMAD.IADD R117, R3, 0x1, R135 ;  /* 0x0000000103757824 */ /* 0x000fe200078e0287 */
[----:B------:R-:W1:Y:S01]  /*5db0*/  MUFU.TANH R106, R106 ;  /* 0x0000006a006a7308 */ /* 0x000e620000002400 */
[----:B--234-:R-:W-:Y:S05]  /*5dc0*/  @!P1 BRA `(.L_x_903) ;  /* 0x0000000000589947 */ /* 0x01cfea0003800000 */
[----:B------:R-:W-:Y:S01]  /*5dd0*/  ISETP.GT.AND P1, PT, R172, -0x1, PT ;  /* 0xffffffffac00780c */ /* 0x000fe20003f24270 */
[----:B------:R-:W-:-:S12]  /*5de0*/  BSSY B0, `(.L_x_904) ;  /* 0x0000011000007945 */ /* 0x000fd80003800000 */
[----:B------:R-:W-:Y:S05]  /*5df0*/  @P1 BRA `(.L_x_905) ;  /* 0x0000000000201947 */ /* 0x000fea0003800000 */
[----:B------:R-:W-:Y:S01]  /*5e00*/  IMAD.U32 R137, RZ, RZ, UR45 ;  /* 0x0000002dff897e24 */ /* 0x000fe2000f8e00ff */
[----:B------:R-:W-:-:S04]  /*5e10*/  LOP3.LUT R119, RZ, R172, RZ, 0x33, !PT ;  /* 0x000000acff777212 */ /* 0x000fc800078e33ff */
[----:B------:R-:W-:-:S13]  /*5e20*/  ISETP.NE.AND P1, PT, R137, 0x1, PT ;  /* 0x000000018900780c */ /* 0x000fda0003f25270 */
[----:B------:R-:W2:Y:S02]  /*5e30*/  @P1 LDC.64 R108, c[0x0][0x9e8] ;  /* 0x00027a00ff6c1b82 */ /* 0x000ea40000000a00 */
[----:B--2---:R-:W-:-:S05]  /*5e40*/  @P1 IMAD.HI.U32 R108, R119, R108, RZ ;  /* 0x0000006c776c1227 */ /* 0x004fca00078e00ff */
[----:B------:R-:W-:-:S04]  /*5e50*/  @P1 SHF.R.U32.HI R119, RZ, R109, R108 ;  /* 0x0000006dff771219 */ /* 0x000fc8000001166c */
[----:B------:R-:W-:Y:S01]  /*5e60*/  LOP3.LUT R108, RZ, R119, RZ, 0x33, !PT ;  /* 0x00000077ff6c7212 */ /* 0x000fe200078e33ff */
[----:B------:R-:W-:Y:S06]  /*5e70*/  BRA `(.L_x_906) ;  /* 0x00000000001c7947 */ /* 0x000fec0003800000 */
.L_x_905:
[----:B------:R-:W-:-:S05]  /*5e80*/  IMAD.U32 R137, RZ, RZ, UR45 ;  /* 0x0000002dff897e24 */ /* 0x000fca000f8e00ff */
[----:B------:R-:W-:-:S13]  /*5e90*/  ISETP.NE.AND P1, PT, R137, 0x1, PT ;  /* 0x000000018900780c */ /* 0x000fda0003f25270 */
[----:B------:R-:W2:Y:S01]  /*5ea0*/  @P1 LDC.64 R108, c[0x0][0x9e8] ;  /* 0x00027a00ff6c1b82 */ /* 0x000ea20000000a00 */
[----:B------:R-:W-:-:S04]  /*5eb0*/  @P1 IMAD.IADD R119, R3, 0x1, R13 ;  /* 0x0000000103771824 */ /* 0x000fc800078e020d */
[----:B--2---:R-:W-:-:S04]  /*5ec0*/  @P1 IMAD.HI.U32 R114, R119, R108, RZ ;  /* 0x0000006c77721227 */ /* 0x004fc800078e00ff */
[----:B------:R-:W-:Y:S01]  /*5ed0*/  IMAD.MOV.U32 R108, RZ, RZ, R172 ;  /* 0x000000ffff6c7224 */ /* 0x000fe200078e00ac */
[----:B------:R-:W-:-:S07]  /*5ee0*/  @P1 SHF.R.U32.HI R108, RZ, R109, R114 ;  /* 0x0000006dff6c1219 */ /* 0x000fce0000011672 */
.L_x_906:
[----:B------:R-:W-:Y:S05]  /*5ef0*/  BSYNC B0 ;  /* 0x0000000000007941 */ /* 0x000fea0003800000 */
.L_x_904:
[----:B------:R-:W-:-:S05]  /*5f00*/  IMAD R108, R108, R137, R138 ;  /* 0x000000896c6c7224 */ /* 0x000fca00078e028a */
[----:B------:R-:W-:Y:S02]  /*5f10*/  VIADDMNMX R115, R108, R137, R115, PT ;  /* 0x000000896c737246 */ /* 0x000fe40003800173 */
[----:B------:R-:W-:-:S07]  /*5f20*/  VIMNMX R117, R117, R108, !PT ;  /* 0x0000006c75757248 */ /* 0x000fce0007fe0100 */
.L_x_903:
        /* <DEDUP_REMOVED lines=32> */
[----:B------:R-:W-:Y:S01]  /*6130*/  FSEL R158, R101, -INF , !P3 ;  /* 0xff800000659e7808 */ /* 0x000fe20005800000 */
[----:B------:R-:W-:Y:S01]  /*6140*/  IMAD.IADD R101, R4, 0x1, R131 ;  /* 0x0000000104657824 */ /* 0x000fe200078e0283 */
        /* <DEDUP_REMOVED lines=14> */
[----:B------:R-:W-:Y:S01]  /*6230*/  FSEL R132, R107, -INF , !P3 ;  /* 0xff8000006b847808 */ /* 0x000fe20005800000 */
[----:B------:R-:W-:Y:S01]  /*6240*/  IMAD.IADD R107, R4, 0x1, R135 ;  /* 0x00000001046b7824 */ /* 0x000fe200078e0287 */
        /* <DEDUP_REMOVED lines=58> */
[----:B------:R-:W-:Y:S02]  /*65f0*/  P2R R113, PR, RZ, 0x40 ;  /* 0x00000040ff717803 */ /* 0x000fe40000000000 */
[----:B------:R-:W-:-:S04]  /*6600*/  ISETP.GT.AND P6, PT, R117, RZ, !P6 ;  /* 0x000000ff7500720c */ /* 0x000fc800077c4270 */
[----:B------:R-:W-:-:S04]  /*6610*/  ISETP.LT.OR P6, PT, R115, 0x1, P6 ;  /* 0x000000017300780c */ /* 0x000fc800037c1670 */
[----:B------:R-:W-:Y:S02]  /*6620*/  FSEL R109, R21, -INF , !P6 ;  /* 0xff800000156d7808 */ /* 0x000fe40007000000 */
[----:B------:R-:W-:-:S04]  /*6630*/  ISETP.GE.AND P6, PT, R127, 0x5a, PT ;  /* 0x0000005a7f00780c */ /* 0x000fc80003fc6270 */
[----:B------:R-:W-:Y:S02]  /*6640*/  P2R R121, PR, RZ, 0x40 ;  /* 0x00000040ff797803 */ /* 0x000fe40000000000 */
[----:B------:R-:W-:-:S04]  /*6650*/  ISETP.GT.AND P6, PT, R117, 0x59, !P6 ;  /* 0x000000597500780c */ /* 0x000fc800077c4270 */
[----:B------:R-:W-:-:S04]  /*6660*/  ISETP.LT.OR P6, PT, R115, 0x5a, P6 ;  /* 0x0000005a7300780c */ /* 0x000fc800037c1670 */
[----:B------:R-:W-:Y:S02]  /*6670*/  FSEL R110, R133, -INF , !P6 ;  /* 0xff800000856e7808 */ /* 0x000fe40007000000 */
[----:B------:R-:W-:-:S13]  /*6680*/  LOP3.LUT P6, RZ, R18, 0x80000, RZ, 0xc0, !PT ;  /* 0x0008000012ff7812 */ /* 0x000fda00078cc0ff */
[----:B------:R-:W-:Y:S05]  /*6690*/  @!P6 BRA `(.L_x_907) ;  /* 0x000000000054e947 */ /* 0x000fea0003800000 */
[----:B------:R-:W-:Y:S01]  /*66a0*/  IMAD.IADD R21, R4, 0x1, R13 ;  /* 0x0000000104157824 */ /* 0x000fe200078e020d */
[----:B------:R-:W-:Y:S04]  /*66b0*/  BSSY B0, `(.L_x_908) ;  /* 0x0000010000007945 */ /* 0x000fe80003800000 */
[----:B------:R-:W-:-:S13]  /*66c0*/  ISETP.GT.AND P6, PT, R21, -0x1, PT ;  /* 0xffffffff1500780c */ /* 0x000fda0003fc4270 */
[----:B------:R-:W-:Y:S05]  /*66d0*/  @P6 BRA `(.L_x_909) ;  /* 0x0000000000206947 */ /* 0x000fea0003800000 */
[----:B------:R-:W-:Y:S01]  /*66e0*/  IMAD.U32 R111, RZ, RZ, UR45 ;  /* 0x0000002dff6f7e24 */ /* 0x000fe2000f8e00ff */
[----:B------:R-:W-:-:S04]  /*66f0*/  LOP3.LUT R21, RZ, R21, RZ, 0x33, !PT ;  /* 0x00000015ff157212 */ /* 0x000fc800078e33ff */
[----:B------:R-:W-:-:S13]  /*6700*/  ISETP.NE.AND P6, PT, R111, 0x1, PT ;  /* 0x000000016f00780c */ /* 0x000fda0003fc5270 */
[----:B------:R-:W1:Y:S02]  /*6710*/  @P6 LDC.64 R136, c[0x0][0x9e8] ;  /* 0x00027a00ff886b82 */ /* 0x000e640000000a00 */
[----:B-1----:R-:W-:-:S05]  /*6720*/  @P6 IMAD.HI.U32 R136, R21, R136, RZ ;  /* 0x0000008815886227 */ /* 0x002fca00078e00ff */
[----:B------:R-:W-:-:S04]  /*6730*/  @P6 SHF.R.U32.HI R21, RZ, R137, R136 ;  /* 0x00000089ff156219 */ /* 0x000fc80000011688 */
[----:B------:R-:W-:Y:S01]  /*6740*/  LOP3.LUT R21, RZ, R21, RZ, 0x33, !PT ;  /* 0x00000015ff157212 */ /* 0x000fe200078e33ff */
[----:B------:R-:W-:Y:S06]  /*6750*/  BRA `(.L_x_910) ;  /* 0x0000000000147947 */ /* 0x000fec0003800000 */
.L_x_909:
[----:B------:R-:W-:-:S05]  /*6760*/  IMAD.U32 R111, RZ, RZ, UR45 ;  /* 0x0000002dff6f7e24 */ /* 0x000fca000f8e00ff */
[----:B------:R-:W-:-:S13]  /*6770*/  ISETP.NE.AND P6, PT, R111, 0x1, PT ;  /* 0x000000016f00780c */ /* 0x000fda0003fc5270 */
[----:B------:R-:W1:Y:S02]  /*6780*/  @P6 LDC.64 R136, c[0x0][0x9e8] ;  /* 0x00027a00ff886b82 */ /* 0x000e640000000a00 */
[----:B-1----:R-:W-:-:S05]  /*6790*/  @P6 IMAD.HI.U32 R136, R21, R136, RZ ;  /* 0x0000008815886227 */ /* 0x002fca00078e00ff */
[----:B------:R-:W-:-:S07]  /*67a0*/  @P6 SHF.R.U32.HI R21, RZ, R137, R136 ;  /* 0x00000089ff156219 */ /* 0x000fce0000011688 */
.L_x_910:
[----:B------:R-:W-:Y:S05]  /*67b0*/  BSYNC B0 ;  /* 0x0000000000007941 */ /* 0x000fea0003800000 */
.L_x_908:
[----:B------:R-:W-:-:S05]  /*67c0*/  IMAD R136, R21, R111, R138 ;  /* 0x0000006f15887224 */ /* 0x000fca00078e028a */
[----:B------:R-:W-:Y:S02]  /*67d0*/  VIADDMNMX R101, R136, R111, R101, PT ;  /* 0x0000006f88657246 */ /* 0x000fe40003800165 */
[----:B------:R-:W-:-:S07]  /*67e0*/  VIMNMX R107, R107, R136, !PT ;  /* 0x000000886b6b7248 */ /* 0x000fce0007fe0100 */
.L_x_907:
[C---:B------:R-:W-:Y:S01]  /*67f0*/  ISETP.GT.AND P1, PT, R107.reuse, 0x1, !P1 ;  /* 0x000000016b00780c */ /* 0x040fe20004f24270 */
[----:B------:R-:W-:Y:S01]  /*6800*/  UMOV UR39, UR40 ;  /* 0x0000002800277c82 */ /* 0x000fe20008000000 */
[----:B------:R-:W-:Y:S01]  /*6810*/  ISETP.GT.AND P2, PT, R107, 0x8, !P2 ;  /* 0x000000086b00780c */ /* 0x000fe20005744270 */
[----:B------:R-:W-:Y:S01]  /*6820*/  UMOV UR36, UR5 ;  /* 0x0000000500247c82 */ /* 0x000fe20008000000 */
        /* <DEDUP_REMOVED lines=11> */
[----:B------:R-:W-:Y:S02]  /*68e0*/  FMNMX.FTZ R21, R109, R14, !PT ;  /* 0x0000000e6d157209 */ /* 0x000fe40007810000 */
[----:B------:R-:W-:Y:S02]  /*68f0*/  ISETP.GT.AND P1, PT, R107, 0x10, !P1 ;  /* 0x000000106b00780c */ /* 0x000fe40004f24270 */
[----:B------:R-:W-:Y:S02]  /*6900*/  FMNMX.FTZ R21, R190, R21, !PT ;  /* 0x00000015be157209 */ /* 0x000fe40007810000 */
[----:B------:R-:W-:Y:S02]  /*6910*/  ISETP.LT.OR P1, PT, R101, 0x11, P1 ;  /* 0x000000116500780c */ /* 0x000fe40000f21670 */
[----:B------:R-:W-:-:S02]  /*6920*/  FMNMX.FTZ R21, R188, R21, !PT ;  /* 0x00000015bc157209 */ /* 0x000fc40007810000 */
[----:B------:R-:W-:Y:S02]  /*6930*/  FSEL R136, R90, -INF , !P1 ;  /* 0xff8000005a887808 */ /* 0x000fe40004800000 */
[----:B------:R-:W-:Y:S02]  /*6940*/  ISETP.NE.AND P1, PT, R142, RZ, PT ;  /* 0x000000ff8e00720c */ /* 0x000fe40003f25270 */
[----:B------:R-:W-:Y:S02]  /*6950*/  FMNMX.FTZ R21, R186, R21, !PT ;  /* 0x00000015ba157209 */ /* 0x000fe40007810000 */
[----:B------:R-:W-:Y:S02]  /*6960*/  ISETP.GT.AND P1, PT, R107, 0x11, !P1 ;  /* 0x000000116b00780c */ /* 0x000fe40004f24270 */
[----:B------:R-:W-:Y:S02]  /*6970*/  FMNMX.FTZ R21, R184, R21, !PT ;  /* 0x00000015b8157209 */ /* 0x000fe40007810000 */
[----:B------:R-:W-:-:S02]  /*6980*/  ISETP.LT.OR P1, PT, R101, 0x12, P1 ;  /* 0x000000126500780c */ /* 0x000fc40000f21670 */
[----:B------:R-:W-:Y:S02]  /*6990*/  FMNMX.FTZ R21, R182, R21, !PT ;  /* 0x00000015b6157209 */ /* 0x000fe40007810000 */
[----:B------:R-:W-:Y:S02]  /*69a0*/  FSEL R144, R91, -INF , !P1 ;  /* 0xff8000005b907808 */ /* 0x000fe40004800000 */
[----:B------:R-:W-:Y:S02]  /*69b0*/  ISETP.NE.AND P1, PT, R143, RZ, PT ;  /* 0x000000ff8f00720c */ /* 0x000fe40003f25270 */
[----:B------:R-:W-:Y:S02]  /*69c0*/  FMNMX.FTZ R21, R180, R21, !PT ;  /* 0x00000015b4157209 */ /* 0x000fe40007810000 */
[----:B------:R-:W-:Y:S02]  /*69d0*/  ISETP.GT.AND P1, PT, R107, 0x18, !P1 ;  /* 0x000000186b00780c */ /* 0x000fe40004f24270 */
[----:B------:R-:W-:-:S02]  /*69e0*/  FMNMX.FTZ R21, R158, R21, !PT ;  /* 0x000000159e157209 */ /* 0x000fc40007810000 */
[----:B------:R-:W-:Y:S02]  /*69f0*/  ISETP.LT.OR P1, PT, R101, 0x19, P1 ;  /* 0x000000196500780c */ /* 0x000fe40000f21670 */
[----:B------:R-:W-:Y:S02]  /*6a00*/  FMNMX.FTZ R21, R150, R21, !PT ;  /* 0x0000001596157209 */ /* 0x000fe40007810000 */
[----:B------:R-:W-:Y:S02]  /*6a10*/  FSEL R92, R92, -INF , !P1 ;  /* 0xff8000005c5c7808 */ /* 0x000fe40004800000 */
[----:B------:R-:W-:Y:S02]  /*6a20*/  ISETP.GT.AND P1, PT, R107, 0x19, !P2 ;  /* 0x000000196b00780c */ /* 0x000fe40005724270 */
[----:B------:R-:W-:Y:S02]  /*6a30*/  ISETP.NE.AND P2, PT, R140, RZ, PT ;  /* 0x000000ff8c00720c */ /* 0x000fe40003f45270 */
[----:B------:R-:W-:-:S02]  /*6a40*/  ISETP.LT.OR P1, PT, R101, 0x1a, P1 ;  /* 0x0000001a6500780c */ /* 0x000fc40000f21670 */
[----:B------:R-:W-:Y:S02]  /*6a50*/  FMNMX.FTZ R21, R134, R21, !PT ;  /* 0x0000001586157209 */ /* 0x000fe40007810000 */
[----:B------:R-:W-:Y:S02]  /*6a60*/  FSEL R142, R93, -INF , !P1 ;  /* 0xff8000005d8e7808 */ /* 0x000fe40004800000 */
        /* <DEDUP_REMOVED lines=19> */
[----:B------:R-:W-:Y:S02]  /*6ba0*/  ISETP.NE.AND P1, PT, R151, RZ, PT ;  /* 0x000000ff9700720c */ /* 0x000fe40003f25270 */
[----:B------:R-:W-:Y:S02]  /*6bb0*/  FMNMX.FTZ R21, R116, R21, !PT ;  /* 0x0000001574157209 */ /* 0x000fe40007810000 */
[----:B------:R-:W-:-:S02]  /*6bc0*/  ISETP.GT.AND P1, PT, R107, 0x29, !P1 ;  /* 0x000000296b00780c */ /* 0x000fc40004f24270 */
[----:B------:R-:W-:Y:S02]  /*6bd0*/  FMNMX.FTZ R21, R114, R21, !PT ;  /* 0x0000001572157209 */ /* 0x000fe40007810000 */
[----:B------:R-:W-:Y:S02]  /*6be0*/  ISETP.LT.OR P1, PT, R101, 0x2a, P1 ;  /* 0x0000002a6500780c */ /* 0x000fe40000f21670 */
[----:B------:R-:W-:Y:S02]  /*6bf0*/  FMNMX.FTZ R21, R112, R21, !PT ;  /* 0x0000001570157209 */ /* 0x000fe40007810000 */
[----:B------:R-:W-:Y:S02]  /*6c00*/  FSEL R138, R97, -INF , !P1 ;  /* 0xff800000618a7808 */ /* 0x000fe40004800000 */
[----:B------:R-:W-:Y:S02]  /*6c10*/  ISETP.NE.AND P1, PT, R141, RZ, PT ;  /* 0x000000ff8d00720c */ /* 0x000fe40003f25270 */
[----:B------:R-:W-:-:S02]  /*6c20*/  FMNMX.FTZ R21, R108, R21, !PT ;  /* 0x000000156c157209 */ /* 0x000fc40007810000 */
[----:B------:R-:W-:Y:S02]  /*6c30*/  ISETP.GT.AND P1, PT, R107, 0x30, !P1 ;  /* 0x000000306b00780c */ /* 0x000fe40004f24270 */
[----:B------:R-:W-:Y:S02]  /*6c40*/  FMNMX.FTZ R21, R100, R21, !PT ;  /* 0x0000001564157209 */ /* 0x000fe40007810000 */
[----:B------:R-:W-:Y:S02]  /*6c50*/  ISETP.LT.OR P1, PT, R101, 0x31, P1 ;  /* 0x000000316500780c */ /* 0x000fe40000f21670 */
[----:B------:R-:W-:Y:S02]  /*6c60*/  FMNMX.FTZ R89, R110, R21, !PT ;  /* 0x000000156e597209 */ /* 0x000fe40007810000 */
[----:B------:R-:W-:Y:S01]  /*6c70*/  FSEL R98, R98, -INF , !P1 ;  /* 0xff80000062627808 */ /* 0x000fe20004800000 */
[----:B------:R-:W1:Y:S01]  /*6c80*/  LDC R21, c[0x0][0x988] ;  /* 0x00026200ff157b82 */ /* 0x000e620000000800 */
[----:B------:R-:W-:Y:S01]  /*6c90*/  ISETP.NE.AND P1, PT, R152, RZ, PT ;  /* 0x000000ff9800720c */ /* 0x000fe20003f25270 */
[----:B------:R-:W2:Y:S01]  /*6ca0*/  SHFL.BFLY PT, R90, R89, 0x2, 0x1f ;  /* 0x0c401f00595a7f89 */ /* 0x000ea200000e0000 */
[----:B------:R-:W-:-:S02]  /*6cb0*/  ISETP.NE.AND P6, PT, R177, RZ, PT ;  /* 0x000000ffb100720c */ /* 0x000fc40003fc5270 */
[C---:B------:R-:W-:Y:S02]  /*6cc0*/  ISETP.GT.AND P1, PT, R107.reuse, 0x31, !P1 ;  /* 0x000000316b00780c */ /* 0x040fe40004f24270 */
[----:B------:R-:W-:Y:S02]  /*6cd0*/  ISETP.GT.AND P3, PT, R107, 0x50, !P3 ;  /* 0x000000506b00780c */ /* 0x000fe40005f64270 */
[C---:B------:R-:W-:Y:S02]  /*6ce0*/  ISETP.LT.OR P1, PT, R101.reuse, 0x32, P1 ;  /* 0x000000326500780c */ /* 0x040fe40000f21670 */
[----:B------:R-:W-:Y:S02]  /*6cf0*/  ISETP.LT.OR P3, PT, R101, 0x51, P3 ;  /* 0x000000516500780c */ /* 0x000fe40001f61670 */
[----:B------:R-:W-:Y:S02]  /*6d00*/  FSEL R88, R99, -INF , !P1 ;  /* 0xff80000063587808 */ /* 0x000fe40004800000 */
[----:B------:R-:W-:-:S02]  /*6d10*/  ISETP.NE.AND P1, PT, R153, RZ, PT ;  /* 0x000000ff9900720c */ /* 0x000fc40003f25270 */
[C---:B------:R-:W-:Y:S02]  /*6d20*/  ISETP.GT.AND P4, PT, R107.reuse, 0x51, !P4 ;  /* 0x000000516b00780c */ /* 0x040fe40006784270 */
[----:B------:R-:W-:Y:S02]  /*6d30*/  ISETP.GT.AND P1, PT, R107, 0x38, !P1 ;  /* 0x000000386b00780c */ /* 0x000fe40004f24270 */
[----:B------:R-:W-:Y:S02]  /*6d40*/  FSEL R178, R178, -INF , !P3 ;  /* 0xff800000b2b27808 */ /* 0x000fe40005800000 */
[----:B------:R-:W-:Y:S02]  /*6d50*/  ISETP.LT.OR P1, PT, R101, 0x39, P1 ;  /* 0x000000396500780c */ /* 0x000fe40000f21670 */
[----:B------:R-:W-:Y:S02]  /*6d60*/  ISETP.GT.AND P5, PT, R107, 0x58, !P5 ;  /* 0x000000586b00780c */ /* 0x000fe40006fa4270 */
[----:B------:R-:W-:-:S02]  /*6d70*/  FSEL R102, R102, -INF , !P1 ;  /* 0xff80000066667808 */ /* 0x000fc40004800000 */
[----:B------:R-:W-:Y:S02]  /*6d80*/  ISETP.NE.AND P1, PT, R155, RZ, PT ;  /* 0x000000ff9b00720c */ /* 0x000fe40003f25270 */
[----:B--2---:R-:W-:Y:S02]  /*6d90*/  FMNMX.FTZ R91, R89, R90, !PT ;  /* 0x0000005a595b7209 */ /* 0x004fe40007810000 */
[----:B------:R-:W-:Y:S02]  /*6da0*/  ISETP.GT.AND P1, PT, R107, 0x39, !P1 ;  /* 0x000000396b00780c */ /* 0x000fe40004f24270 */
[C---:B------:R-:W-:Y:S01]  /*6db0*/  ISETP.LT.OR P4, PT, R101.reuse, 0x52, P4 ;  /* 0x000000526500780c */ /* 0x040fe20002781670 */
[----:B------:R-:W2:Y:S01]  /*6dc0*/  SHFL.BFLY PT, R90, R91, 0x1, 0x1f ;  /* 0x0c201f005b5a7f89 */ /* 0x000ea200000e0000 */
[C---:B------:R-:W-:Y:S02]  /*6dd0*/  ISETP.LT.OR P1, PT, R101.reuse, 0x3a, P1 ;  /* 0x0000003a6500780c */ /* 0x040fe40000f21670 */
[----:B------:R-:W-:-:S02]  /*6de0*/  ISETP.LT.OR P5, PT, R101, 0x59, P5 ;  /* 0x000000596500780c */ /* 0x000fc40002fa1670 */
[----:B------:R-:W-:Y:S02]  /*6df0*/  FSEL R152, R103, -INF , !P1 ;  /* 0xff80000067987808 */ /* 0x000fe40004800000 */
[----:B------:R-:W-:-:S04]  /*6e00*/  ISETP.NE.AND P1, PT, R157, RZ, PT ;  /* 0x000000ff9d00720c */ /* 0x000fc80003f25270 */
[----:B------:R-:W-:-:S04]  /*6e10*/  ISETP.GT.AND P1, PT, R107, 0x40, !P1 ;  /* 0x000000406b00780c */ /* 0x000fc80004f24270 */
[----:B------:R-:W-:-:S04]  /*6e20*/  ISETP.LT.OR P1, PT, R101, 0x41, P1 ;  /* 0x000000416500780c */ /* 0x000fc80000f21670 */
[----:B------:R-:W-:Y:S02]  /*6e30*/  FSEL R154, R154, -INF , !P1 ;  /* 0xff8000009a9a7808 */ /* 0x000fe40004800000 */
[----:B------:R-:W-:Y:S02]  /*6e40*/  ISETP.NE.AND P1, PT, R159, RZ, PT ;  /* 0x000000ff9f00720c */ /* 0x000fe40003f25270 */
[----:B--2---:R-:W-:Y:S02]  /*6e50*/  FMNMX.FTZ R90, R91, R90, !PT ;  /* 0x0000005a5b5a7209 */ /* 0x004fe40007810000 */
[----:B------:R-:W-:-:S04]  /*6e60*/  ISETP.GT.AND P1, PT, R107, 0x41, !P1 ;  /* 0x000000416b00780c */ /* 0x000fc80004f24270 */
[----:B------:R-:W-:-:S04]  /*6e70*/  ISETP.LT.OR P1, PT, R101, 0x42, P1 ;  /* 0x000000426500780c */ /* 0x000fc80000f21670 */
[----:B------:R-:W-:Y:S02]  /*6e80*/  FSEL R156, R156, -INF , !P1 ;  /* 0xff8000009c9c7808 */ /* 0x000fe40004800000 */
[----:B------:R-:W-:-:S04]  /*6e90*/  ISETP.GT.AND P1, PT, R107, 0x48, !P2 ;  /* 0x000000486b00780c */ /* 0x000fc80005724270 */
[----:B------:R-:W-:-:S04]  /*6ea0*/  ISETP.LT.OR P1, PT, R101, 0x49, P1 ;  /* 0x000000496500780c */ /* 0x000fc80000f21670 */
[----:B------:R-:W-:Y:S02]  /*6eb0*/  FSEL R174, R174, -INF , !P1 ;  /* 0xff800000aeae7808 */ /* 0x000fe40004800000 */
[----:B------:R-:W-:Y:S02]  /*6ec0*/  ISETP.GT.AND P1, PT, R107, 0x49, !P6 ;  /* 0x000000496b00780c */ /* 0x000fe40007724270 */
[----:B------:R-:W-:Y:S02]  /*6ed0*/  ISETP.NE.AND P6, PT, R113, RZ, PT ;  /* 0x000000ff7100720c */ /* 0x000fe40003fc5270 */
[----:B------:R-:W-:-:S04]  /*6ee0*/  ISETP.LT.OR P1, PT, R101, 0x4a, P1 ;  /* 0x0000004a6500780c */ /* 0x000fc80000f21670 */
[----:B------:R-:W-:Y:S02]  /*6ef0*/  FSEL R176, R176, -INF , !P1 ;  /* 0xff800000b0b07808 */ /* 0x000fe40004800000 */
[----:B------:R-:W-:Y:S02]  /*6f00*/  ISETP.GT.AND P1, PT, R107, RZ, !P6 ;  /* 0x000000ff6b00720c */ /* 0x000fe40007724270 */
[----:B------:R-:W-:Y:S02]  /*6f10*/  ISETP.NE.AND P6, PT, R121, RZ, PT ;  /* 0x000000ff7900720c */ /* 0x000fe40003fc5270 */
[----:B------:R-:W-:Y:S02]  /*6f20*/  ISETP.LT.OR P1, PT, R101, 0x1, P1 ;  /* 0x000000016500780c */ /* 0x000fe40000f21670 */
[----:B------:R-:W-:Y:S02]  /*6f30*/  ISETP.GT.AND P2, PT, R107, 0x59, !P6 ;  /* 0x000000596b00780c */ /* 0x000fe40007744270 */
[----:B------:R-:W-:Y:S01]  /*6f40*/  FSEL R192, R0, -INF , !P1 ;  /* 0xff80000000c07808 */ /* 0x000fe20004800000 */
[C---:B-1----:R-:W-:Y:S01]  /*6f50*/  FMUL.FTZ R0, R90.reuse, R21 ;  /* 0x000000155a007220 */ /* 0x042fe20000410000 */
[----:B------:R-:W-:-:S02]  /*6f60*/  FSETP.NEU.FTZ.AND P1, PT, R90, -INF , PT ;  /* 0xff8000005a00780b */ /* 0x000fc40003f3d000 */
[----:B------:R-:W-:Y:S02]  /*6f70*/  FMNMX.FTZ R89, R192, R15, !PT ;  /* 0x0000000fc0597209 */ /* 0x000fe40007810000 */
[----:B------:R-:W-:Y:S02]  /*6f80*/  FSEL R115, R0, RZ, P1 ;  /* 0x000000ff00737208 */ /* 0x000fe40000800000 */
[----:B------:R-:W-:Y:S02]  /*6f90*/  FMNMX.FTZ R91, R148, R89, !PT ;  /* 0x00000059945b7209 */ /* 0x000fe40007810000 */
[----:B------:R-:W-:Y:S01]  /*6fa0*/  ISETP.LT.OR P2, PT, R101, 0x5a, P2 ;  /* 0x0000005a6500780c */ /* 0x000fe20001741670 */
[--C-:B------:R-:W-:Y:S01]  /*6fb0*/  FFMA.FTZ R103, R134, R21, -R115.reuse ;  /* 0x0000001586677223 */ /* 0x100fe20000010873 */
[----:B------:R-:W-:Y:S01]  /*6fc0*/  FMNMX.FTZ R91, R2, R91, !PT ;  /* 0x0000005b025b7209 */ /* 0x000fe20007810000 */
[-CC-:B------:R-:W-:Y:S01]  /*6fd0*/  FFMA.FTZ R0, R180, R21.reuse, -R115.reuse ;  /* 0x00000015b4007223 */ /* 0x180fe20000010873 */
[----:B------:R-:W-:Y:S01]  /*6fe0*/  FSEL R134, R104, -INF , !P4 ;  /* 0xff80000068867808 */ /* 0x000fe20006000000 */
[--C-:B------:R-:W-:Y:S01]  /*6ff0*/  FFMA.FTZ R180, R158, R21, -R115.reuse ;  /* 0x000000159eb47223 */ /* 0x100fe20000010873 */
[----:B------:R-:W-:Y:S01]  /*7000*/  FMNMX.FTZ R91, R146, R91, !PT ;  /* 0x0000005b925b7209 */ /* 0x000fe20007810000 */
[-CC-:B------:R-:W-:Y:S01]  /*7010*/  FFMA.FTZ R109, R109, R21.reuse, -R115.reuse ;  /* 0x000000156d6d7223 */ /* 0x180fe20000010873 */
[----:B------:R-:W-:Y:S01]  /*7020*/  FSEL R158, R105, -INF , !P5 ;  /* 0xff800000699e7808 */ /* 0x000fe20006800000 */
[--C-:B------:R-:W-:Y:S01]  /*7030*/  FFMA.FTZ R190, R190, R21, -R115.reuse ;  /* 0x00000015bebe7223 */ /* 0x100fe20000010873 */
[----:B------:R-:W-:Y:S01]  /*7040*/  FMNMX.FTZ R91, R136, R91, !PT ;  /* 0x0000005b885b7209 */ /* 0x000fe20007810000 */
[----:B------:R1:W-:Y:S01]  /*7050*/  MUFU.EX2 R89, R109 ;  /* 0x0000006d00597308 */ /* 0x0003e20000000800 */
[----:B------:R-:W-:Y:S01]  /*7060*/  FSEL R106, R106, -INF , !P2 ;  /* 0xff8000006a6a7808 */ /* 0x000fe20005000000 */
[--C-:B------:R-:W-:Y:S01]  /*7070*/  FFMA.FTZ R188, R188, R21, -R115.reuse ;  /* 0x00000015bcbc7223 */ /* 0x100fe20000010873 */
[----:B------:R-:W-:Y:S01]  /*7080*/  FMNMX.FTZ R93, R144, R91, !PT ;  /* 0x0000005b905d7209 */ /* 0x000fe20007810000 */
[-CC-:B------:R-:W-:Y:S01]  /*7090*/  FFMA.FTZ R186, R186, R21.reuse, -R115.reuse ;  /* 0x00000015baba7223 */ /* 0x180fe20000010873 */
[----:B------:R-:W-:Y:S01]  /*70a0*/  FSEL R113, R90, RZ, P1 ;  /* 0x000000ff5a717208 */ /* 0x000fe20000800000 */
[--C-:B------:R-:W-:Y:S01]  /*70b0*/  FFMA.FTZ R184, R184, R21, -R115.reuse ;  /* 0x00000015b8b87223 */ /* 0x100fe20000010873 */
[----:B------:R-:W-:Y:S01]  /*70c0*/  FMNMX.FTZ R93, R92, R93, !PT ;  /* 0x0000005d5c5d7209 */ /* 0x000fe20007810000 */
[----:B------:R-:W-:Y:S01]  /*70d0*/  MUFU.EX2 R190, R190 ;  /* 0x000000be00be7308 */ /* 0x000fe20000000800 */
[-CC-:B-1----:R-:W-:Y:S01]  /*70e0*/  FFMA.FTZ R109, R112, R21.reuse, -R115.reuse ;  /* 0x00000015706d7223 */ /* 0x182fe20000010873 */
[--C-:B------:R-:W-:Y:S01]  /*70f0*/  FFMA.FTZ R112, R100, R21, -R115.reuse ;  /* 0x0000001564707223 */ /* 0x100fe20000010873 */
        /* <DEDUP_REMOVED lines=9> */
[-CC-:B------:R-:W-:Y:S01]  /*7190*/  FFMA.FTZ R105, R120, R21.reuse, -R115.reuse ;  /* 0x0000001578697223 */ /* 0x180fe20000010873 */
[----:B------:R-:W-:Y:S01]  /*71a0*/  LOP3.LUT P6, RZ, R179, 0x7f, RZ, 0xc0, !PT ;  /* 0x0000007fb3ff7812 */ /* 0x000fe200078cc0ff */
[--C-:B------:R-:W-:Y:S01]  /*71b0*/  FFMA.FTZ R118, R118, R21, -R115.reuse ;  /* 0x0000001576767223 */ /* 0x100fe20000010873 */
[----:B------:R-:W-:Y:S01]  /*71c0*/  FMNMX.FTZ R95, R96, R95, !PT ;  /* 0x0000005f605f7209 */ /* 0x000fe20007810000 */
[----:B------:R-:W-:Y:S01]  /*71d0*/  MUFU.EX2 R186, R186 ;  /* 0x000000ba00ba7308 */ /* 0x000fe20000000800 */
[-CC-:B------:R-:W-:Y:S01]  /*71e0*/  FFMA.FTZ R114, R114, R21.reuse, -R115.reuse ;  /* 0x0000001572727223 */ /* 0x180fe20000010873 */
[----:B------:R-:W-:Y:S01]  /*71f0*/  FFMA.FTZ R108, R108, R21, -R115 ;  /* 0x000000156c6c7223 */ /* 0x000fe20000010873 */
        /* <DEDUP_REMOVED lines=14> */
[----:B------:R1:W-:Y:S03]  /*72e0*/  MUFU.EX2 R97, R150 ;  /* 0x0000009600617308 */ /* 0x0003e60000000800 */
[----:B------:R-:W-:-:S04]  /*72f0*/  FMNMX.FTZ R99, R134, R99, !PT ;  /* 0x0000006386637209 */ /* 0x000fc80007810000 */
[----:B------:R-:W-:Y:S01]  /*7300*/  FMNMX.FTZ R99, R158, R99, !PT ;  /* 0x000000639e637209 */ /* 0x000fe20007810000 */
[----:B------:R2:W-:Y:S01]  /*7310*/  MUFU.EX2 R104, R103 ;  /* 0x0000006700687308 */ /* 0x0005e20000000800 */
[----:B-1----:R-:W-:Y:S02]  /*7320*/  FFMA.FTZ R150, R132, R21, -R115 ;  /* 0x0000001584967223 */ /* 0x002fe40000010873 */
[----:B------:R-:W-:-:S05]  /*7330*/  FMNMX.FTZ R0, R106, R99, !PT ;  /* 0x000000636a007209 */ /* 0x000fca0007810000 */
[----:B------:R-:W1:Y:S01]  /*7340*/  SHFL.BFLY PT, R107, R0, 0x2, 0x1f ;  /* 0x0c401f00006b7f89 */ /* 0x000e6200000e0000 */
[----:B------:R-:W-:Y:S01]  /*7350*/  MUFU.EX2 R150, R150 ;  /* 0x0000009600967308 */ /* 0x000fe20000000800 */
[-CC-:B--2---:R-:W-:Y:S01]  /*7360*/  FFMA.FTZ R103, R124, R21.reuse, -R115.reuse ;  /* 0x000000157c677223 */ /* 0x184fe20000010873 */
[----:B------:R-:W-:-:S06]  /*7370*/  FFMA.FTZ R124, R128, R21, -R115 ;  /* 0x00000015807c7223 */ /* 0x000fcc0000010873 */
[----:B------:R-:W-:Y:S08]  /*7380*/  MUFU.EX2 R99, R126 ;  /* 0x0000007e00637308 */ /* 0x000ff00000000800 */
[----:B------:R-:W-:Y:S01]  /*7390*/  MUFU.EX2 R101, R101 ;  /* 0x0000006500657308 */ /* 0x000fe20000000800 */
[----:B-1----:R-:W-:Y:S01]  /*73a0*/  FMNMX.FTZ R111, R0, R107, !PT ;  /* 0x0000006b006f7209 */ /* 0x002fe20007810000 */
[----:B------:R-:W-:-:S06]  /*73b0*/  FFMA.FTZ R107, R116, R21, -R115 ;  /* 0x00000015746b7223 */ /* 0x000fcc0000010873 */
[----:B------:R-:W-:Y:S01]  /*73c0*/  MUFU.EX2 R122, R122 ;  /* 0x0000007a007a7308 */ /* 0x000fe20000000800 */
[----:B------:R-:W1:Y:S07]  /*73d0*/  SHFL.BFLY PT, R0, R111, 0x1, 0x1f ;  /* 0x0c201f006f007f89 */ /* 0x000e6e00000e0000 */
[----:B------:R-:W-:Y:S08]  /*73e0*/  MUFU.EX2 R103, R103 ;  /* 0x0000006700677308 */ /* 0x000ff00000000800 */
[----:B------:R-:W-:Y:S08]  /*73f0*/  MUFU.EX2 R124, R124 ;  /* 0x0000007c007c7308 */ /* 0x000ff00000000800 */
[----:B------:R-:W-:Y:S01]  /*7400*/  MUFU.EX2 R105, R105 ;  /* 0x0000006900697308 */ /* 0x000fe20000000800 */
[----:B-1----:R-:W-:Y:S01]  /*7410*/  FMNMX.FTZ R100, R111, R0, !PT ;  /* 0x000000006f647209 */ /* 0x002fe20007810000 */
[----:B------:R-:W-:Y:S01]  /*7420*/  FADD.FTZ R0, -R113, R14 ;  /* 0x0000000e71007221 */ /* 0x000fe20000010100 */
[----:B------:R-:W-:-:S02]  /*7430*/  FFMA.FTZ R14, R110, R21, -R115 ;  /* 0x000000156e0e7223 */ /* 0x000fc40000010873 */
[C---:B------:R-:W-:Y:S01]  /*7440*/  FSETP.NEU.FTZ.AND P1, PT, R100.reuse, -INF , PT ;  /* 0xff8000006400780b */ /* 0x040fe20003f3d000 */
[-C--:B------:R-:W-:Y:S01]  /*7450*/  FMUL.FTZ R110, R100, R21.reuse ;  /* 0x00000015646e7220 */ /* 0x080fe20000410000 */
[----:B------:R-:W-:Y:S01]  /*7460*/  FMUL.FTZ R0, R0, R21 ;  /* 0x0000001500007220 */ /* 0x000fe20000410000 */
[----:B------:R1:W-:Y:S03]  /*7470*/  MUFU.EX2 R111, R112 ;  /* 0x00000070006f7308 */ /* 0x0003e60000000800 */
[----:B------:R-:W-:-:S05]  /*7480*/  FSEL R113, R110, RZ, P1 ;  /* 0x000000ff6e717208 */ /* 0x000fca0000800000 */
[-CC-:B------:R-:W-:Y:S01]  /*7490*/  FFMA.FTZ R159, R2, R21.reuse, -R113.reuse ;  /* 0x00000015029f7223 */ /* 0x180fe20000010871 */
[----:B------:R-:W-:Y:S01]  /*74a0*/  FSEL R2, R100, RZ, P1 ;  /* 0x000000ff64027208 */ /* 0x000fe20000800000 */
[----:B------:R-:W2:Y:S01]  /*74b0*/  MUFU.EX2 R0, R0 ;  /* 0x0000000000007308 */ /* 0x000ea20000000800 */
[-CC-:B------:R-:W-:Y:S01]  /*74c0*/  FFMA.FTZ R157, R192, R21.reuse, -R113.reuse ;  /* 0x00000015c09d7223 */ /* 0x180fe20000010871 */
[-CC-:B------:R-:W-:Y:S01]  /*74d0*/  FFMA.FTZ R110, R148, R21.reuse, -R113.reuse ;  /* 0x00000015946e7223 */ /* 0x180fe20000010871 */
[-C--:B-1----:R-:W-:Y:S01]  /*74e0*/  FFMA.FTZ R112, R146, R21.reuse, -R113 ;  /* 0x0000001592707223 */ /* 0x082fe20000010871 */
[----:B------:R-:W-:Y:S01]  /*74f0*/  FADD.FTZ R2, -R2, R15 ;  /* 0x0000000f02027221 */ /* 0x000fe20000010100 */
[-CC-:B------:R-:W-:Y:S01]  /*7500*/  FFMA.FTZ R153, R136, R21.reuse, -R113.reuse ;  /* 0x0000001588997223 */ /* 0x180fe20000010871 */
[-CC-:B------:R-:W-:Y:S01]  /*7510*/  FFMA.FTZ R116, R144, R21.reuse, -R113.reuse ;  /* 0x0000001590747223 */ /* 0x180fe20000010871 */
[-CC-:B------:R-:W-:Y:S01]  /*7520*/  FFMA.FTZ R155, R92, R21.reuse, -R113.reuse ;  /* 0x000000155c9b7223 */ /* 0x180fe20000010871 */
[-C--:B------:R-:W-:Y:S01]  /*7530*/  FMUL.FTZ R2, R2, R21.reuse ;  /* 0x0000001502027220 */ /* 0x080fe20000410000 */
[----:B------:R-:W-:Y:S01]  /*7540*/  MUFU.EX2 R157, R157 ;  /* 0x0000009d009d7308 */ /* 0x000fe20000000800 */
[-CC-:B------:R-:W-:Y:S01]  /*7550*/  FFMA.FTZ R92, R142, R21.reuse, -R113.reuse ;  /* 0x000000158e5c7223 */ /* 0x180fe20000010871 */
[-CC-:B------:R-:W-:Y:S01]  /*7560*/  FFMA.FTZ R145, R98, R21.reuse, -R113.reuse ;  /* 0x0000001562917223 */ /* 0x180fe20000010871 */
[-CC-:B------:R-:W-:Y:S01]  /*7570*/  FFMA.FTZ R149, R94, R21.reuse, -R113.reuse ;  /* 0x000000155e957223 */ /* 0x180fe20000010871 */
[-CC-:B------:R-:W-:Y:S01]  /*7580*/  FFMA.FTZ R94, R140, R21.reuse, -R113.reuse ;  /* 0x000000158c5e7223 */ /* 0x180fe20000010871 */
[-CC-:B------:R-:W-:Y:S01]  /*7590*/  FFMA.FTZ R151, R96, R21.reuse, -R113.reuse ;  /* 0x0000001560977223 */ /* 0x180fe20000010871 */
[-CC-:B------:R-:W-:Y:S01]  /*75a0*/  FFMA.FTZ R96, R138, R21.reuse, -R113.reuse ;  /* 0x000000158a607223 */ /* 0x180fe20000010871 */
[-C--:B------:R-:W-:Y:S01]  /*75b0*/  FFMA.FTZ R88, R88, R21.reuse, -R113 ;  /* 0x0000001558587223 */ /* 0x080fe20000010871 */
[----:B------:R-:W1:Y:S01]  /*75c0*/  MUFU.EX2 R2, R2 ;  /* 0x0000000200027308 */ /* 0x000e620000000800 */
[----:B--2---:R-:W-:Y:S01]  /*75d0*/  FFMA.FTZ R15, R0, R12, R89 ;  /* 0x0000000c000f7223 */ /* 0x004fe20000010059 */
[-CC-:B------:R-:W-:Y:S01]  /*75e0*/  FFMA.FTZ R102, R102, R21.reuse, -R113.reuse ;  /* 0x0000001566667223 */ /* 0x180fe20000010871 */
[-CC-:B------:R-:W-:Y:S01]  /*75f0*/  FFMA.FTZ R152, R152, R21.reuse, -R113.reuse ;  /* 0x0000001598987223 */ /* 0x180fe20000010871 */
[-C--:B------:R-:W-:Y:S01]  /*7600*/  FFMA.FTZ R154, R154, R21.reuse, -R113 ;  /* 0x000000159a9a7223 */ /* 0x080fe20000010871 */
[----:B------:R-:W-:Y:S01]  /*7610*/  FADD.FTZ R12, R190, R15 ;  /* 0x0000000fbe0c7221 */ /* 0x000fe20000010000 */
[-CC-:B------:R-:W-:Y:S01]  /*7620*/  FFMA.FTZ R156, R156, R21.reuse, -R113.reuse ;  /* 0x000000159c9c7223 */ /* 0x180fe20000010871 */
[-CC-:B------:R-:W-:Y:S01]  /*7630*/  FFMA.FTZ R174, R174, R21.reuse, -R113.reuse ;  /* 0x00000015aeae7223 */ /* 0x180fe20000010871 */
[----:B------:R-:W2:Y:S01]  /*7640*/  MUFU.EX2 R110, R110 ;  /* 0x0000006e006e7308 */ /* 0x000ea20000000800 */
[----:B------:R-:W-:Y:S01]  /*7650*/  FADD.FTZ R15, R91, R12 ;  /* 0x0000000c5b0f7221 */ /* 0x000fe20000010000 */
[-CC-:B------:R-:W-:Y:S01]  /*7660*/  FFMA.FTZ R176, R176, R21.reuse, -R113.reuse ;  /* 0x00000015b0b07223 */ /* 0x180fe20000010871 */
[-CC-:B------:R-:W-:Y:S01]  /*7670*/  FFMA.FTZ R178, R178, R21.reuse, -R113.reuse ;  /* 0x00000015b2b27223 */ /* 0x180fe20000010871 */
[-C--:B------:R-:W-:Y:S01]  /*7680*/  FFMA.FTZ R134, R134, R21.reuse, -R113 ;  /* 0x0000001586867223 */ /* 0x080fe20000010871 */
[----:B------:R-:W-:Y:S01]  /*7690*/  FADD.FTZ R12, R186, R15 ;  /* 0x0000000fba0c7221 */ /* 0x000fe20000010000 */
[----:B------:R-:W-:Y:S01]  /*76a0*/  FFMA.FTZ R106, R106, R21, -R113 ;  /* 0x000000156a6a7223 */ /* 0x000fe20000010871 */
[----:B------:R-:W-:Y:S01]  /*76b0*/  ISETP.GT.AND P1, PT, R20, R175, PT ;  /* 0x000000af1400720c */ /* 0x000fe20003f24270 */
[----:B------:R-:W3:Y:S01]  /*76c0*/  MUFU.EX2 R159, R159 ;  /* 0x0000009f009f7308 */ /* 0x000ee20000000800 */
[----:B-1----:R-:W-:Y:S01]  /*76d0*/  FFMA.FTZ R5, R2, R5, R157 ;  /* 0x0000000502057223 */ /* 0x002fe2000001009d */
[----:B------:R-:W-:Y:S01]  /*76e0*/  FADD.FTZ R15, R93, R12 ;  /* 0x0000000c5d0f7221 */ /* 0x000fe20000010000 */
[----:B------:R-:W-:Y:S01]  /*76f0*/  F2FP.BF16.F32.PACK_AB R148, R104, R97 ;  /* 0x000000616894723e */ /* 0x000fe200000010ff */
[----:B------:R-:W-:Y:S01]  /*7700*/  VIADD R20, R20, 0xffffffff ;  /* 0xffffffff14147836 */ /* 0x000fe20000000000 */
[----:B------:R-:W-:Y:S01]  /*7710*/  F2FP.BF16.F32.PACK_AB R144, R122, R101 ;  /* 0x000000657a90723e */ /* 0x000fe200000010ff */
[----:B------:R-:W-:Y:S01]  /*7720*/  FADD.FTZ R98, R182, R15 ;  /* 0x0000000fb6627221 */ /* 0x000fe20000010000 */
[----:B------:R-:W-:Y:S01]  /*7730*/  F2FP.BF16.F32.PACK_AB R146, R124, R103 ;  /* 0x000000677c92723e */ /* 0x000fe200000010ff */
[----:B------:R-:W1:Y:S01]  /*7740*/  MUFU.EX2 R112, R112 ;  /* 0x0000007000707308 */ /* 0x000e620000000800 */
[C---:B--2---:R-:W-:Y:S01]  /*7750*/  FADD.FTZ R12, R110.reuse, R5 ;  /* 0x000000056e0c7221 */ /* 0x044fe20000010000 */
[----:B------:R-:W-:Y:S01]  /*7760*/  FADD.FTZ R15, R95, R98 ;  /* 0x000000625f0f7221 */ /* 0x000fe20000010000 */
[----:B------:R-:W-:-:S03]  /*7770*/  F2FP.BF16.F32.PACK_AB R157, R110, R157 ;  /* 0x0000009d6e9d723e */ /* 0x000fc600000010ff */
[----:B------:R-:W-:Y:S02]  /*7780*/  FADD.FTZ R98, R180, R15 ;  /* 0x0000000fb4627221 */ /* 0x000fe40000010000 */
[----:B------:R-:W2:Y:S01]  /*7790*/  MUFU.EX2 R153, R153 ;  /* 0x0000009900997308 */ /* 0x000ea20000000800 */
[----:B---3--:R-:W-:Y:S01]  /*77a0*/  FADD.FTZ R5, R159, R12 ;  /* 0x0000000c9f057221 */ /* 0x008fe20000010000 */
[----:B------:R-:W-:Y:S01]  /*77b0*/  FADD.FTZ R15, R97, R98 ;  /* 0x00000062610f7221 */ /* 0x000fe20000010000 */
[----:B------:R-:W-:-:S03]  /*77c0*/  IMAD.U32 R98, RZ, RZ, UR6 ;  /* 0x00000006ff627e24 */ /* 0x000fc6000f8e00ff */
[----:B------:R-:W-:Y:S01]  /*77d0*/  FADD.FTZ R15, R104, R15 ;  /* 0x0000000f680f7221 */ /* 0x000fe20000010000 */
[----:B------:R-:W-:Y:S01]  /*77e0*/  @!P6 VIADD R98, R98, 0x2a860 ;  /* 0x0002a8606262e836 */ /* 0x000fe20000000000 */
[----:B------:R-:W3:Y:S01]  /*77f0*/  MUFU.EX2 R116, R116 ;  /* 0x0000007400747308 */ /* 0x000ee20000000800 */
[C---:B-1----:R-:W-:Y:S01]  /*7800*/  FADD.FTZ R12, R112.reuse, R5 ;  /* 0x00000005700c7221 */ /* 0x042fe20000010000 */
[----:B------:R-:W-:Y:S02]  /*7810*/  F2FP.BF16.F32.PACK_AB R159, R112, R159 ;  /* 0x0000009f709f723e */ /* 0x000fe400000010ff */
[----:B------:R-:W-:-:S04]  /*7820*/  @!P6 PRMT R98, RZ, 0x654, R98 ;  /* 0x00000654ff62e816 */ /* 0x000fc80000000062 */
[----:B------:R-:W1:Y:S01]  /*7830*/  MUFU.EX2 R155, R155 ;  /* 0x0000009b009b7308 */ /* 0x000e620000000800 */
[----:B--2---:R-:W-:Y:S01]  /*7840*/  FADD.FTZ R5, R153, R12 ;  /* 0x0000000c99057221 */ /* 0x004fe20000010000 */
[----:B------:R2:W-:Y:S06]  /*7850*/  @!P6 SYNCS.ARRIVE.TRANS64.RED.A1T0 RZ, [R98+URZ], RZ ;  /* 0x000000ff62ffe9a7 */ /* 0x0005ec000810043f */
[----:B------:R-:W4:Y:S01]  /*7860*/  MUFU.EX2 R92, R92 ;  /* 0x0000005c005c7308 */ /* 0x000f220000000800 */
[C---:B---3--:R-:W-:Y:S01]  /*7870*/  FADD.FTZ R12, R116.reuse, R5 ;  /* 0x00000005740c7221 */ /* 0x048fe20000010000 */
[----:B------:R-:W-:-:S06]  /*7880*/  F2FP.BF16.F32.PACK_AB R153, R116, R153 ;  /* 0x000000997499723e */ /* 0x000fcc00000010ff */
[----:B------:R-:W3:Y:S01]  /*7890*/  MUFU.EX2 R149, R149 ;  /* 0x0000009500957308 */ /* 0x000ee20000000800 */
[----:B-1----:R-:W-:-:S07]  /*78a0*/  FADD.FTZ R5, R155, R12 ;  /* 0x0000000c9b057221 */ /* 0x002fce0000010000 */
[----:B------:R-:W1:Y:S01]  /*78b0*/  MUFU.EX2 R94, R94 ;  /* 0x0000005e005e7308 */ /* 0x000e620000000800 */
[C---:B----4-:R-:W-:Y:S01]  /*78c0*/  FADD.FTZ R12, R92.reuse, R5 ;  /* 0x000000055c0c7221 */ /* 0x050fe20000010000 */
[----:B------:R-:W-:-:S06]  /*78d0*/  F2FP.BF16.F32.PACK_AB R155, R92, R155 ;  /* 0x0000009b5c9b723e */ /* 0x000fcc00000010ff */
[----:B------:R-:W4:Y:S01]  /*78e0*/  MUFU.EX2 R151, R151 ;  /* 0x0000009700977308 */ /* 0x000f220000000800 */
[----:B---3--:R-:W-:-:S07]  /*78f0*/  FADD.FTZ R5, R149, R12 ;  /* 0x0000000c95057221 */ /* 0x008fce0000010000 */
[----:B------:R3:W-:Y:S01]  /*7900*/  MUFU.EX2 R117, R88 ;  /* 0x0000005800757308 */ /* 0x0007e20000000800 */
[----:B-1----:R-:W-:Y:S01]  /*7910*/  FADD.FTZ R12, R94, R5 ;  /* 0x000000055e0c7221 */ /* 0x002fe20000010000 */
[----:B------:R-:W-:Y:S01]  /*7920*/  FFMA.FTZ R5, R158, R21, -R113 ;  /* 0x000000159e057223 */ /* 0x000fe20000010871 */
[----:B------:R-:W-:Y:S02]  /*7930*/  F2FP.BF16.F32.PACK_AB R158, R186, R91 ;  /* 0x0000005bba9e723e */ /* 0x000fe400000010ff */
[----:B------:R-:W-:-:S03]  /*7940*/  F2FP.BF16.F32.PACK_AB R149, R94, R149 ;  /* 0x000000955e95723e */ /* 0x000fc600000010ff */
[----:B------:R-:W1:Y:S01]  /*7950*/  MUFU.EX2 R96, R96 ;  /* 0x0000006000607308 */ /* 0x000e620000000800 */
[----:B---3--:R-:W-:Y:S01]  /*7960*/  FADD.FTZ R88, R150, R15 ;  /* 0x0000000f96587221 */ /* 0x008fe20000010000 */
[----:B------:R-:W-:-:S03]  /*7970*/  F2FP.BF16.F32.PACK_AB R150, R99, R150 ;  /* 0x000000966396723e */ /* 0x000fc600000010ff */
[----:B------:R-:W-:-:S03]  /*7980*/  FADD.FTZ R88, R99, R88 ;  /* 0x0000005863587221 */ /* 0x000fc60000010000 */
[----:B------:R-:W3:Y:S01]  /*7990*/  MUFU.EX2 R145, R145 ;  /* 0x0000009100917308 */ /* 0x000ee20000000800 */
[----:B------:R-:W-:-:S04]  /*79a0*/  FADD.FTZ R15, R101, R88 ;  /* 0x00000058650f7221 */ /* 0x000fc80000010000 */
[----:B------:R-:W-:Y:S01]  /*79b0*/  FADD.FTZ R88, R122, R15 ;  /* 0x0000000f7a587221 */ /* 0x000fe20000010000 */
[----:B----4-:R-:W-:Y:S02]  /*79c0*/  FADD.FTZ R15, R151, R12 ;  /* 0x0000000c970f7221 */ /* 0x010fe40000010000 */
[----:B------:R-:W4:Y:S01]  /*79d0*/  MUFU.EX2 R118, R118 ;  /* 0x0000007600767308 */ /* 0x000f220000000800 */
[----:B------:R-:W-:Y:S01]  /*79e0*/  FADD.FTZ R115, R103, R88 ;  /* 0x0000005867737221 */ /* 0x000fe20000010000 */
[C---:B-1----:R-:W-:Y:S01]  /*79f0*/  FADD.FTZ R12, R96.reuse, R15 ;  /* 0x0000000f600c7221 */ /* 0x042fe20000010000 */
[----:B------:R-:W-:Y:S02]  /*7a00*/  F2FP.BF16.F32.PACK_AB R151, R96, R151 ;  /* 0x000000976097723e */ /* 0x000fe400000010ff */
[----:B------:R-:W-:-:S03]  /*7a10*/  FADD.FTZ R88, R124, R115 ;  /* 0x000000737c587221 */ /* 0x000fc60000010000 */
[----:B------:R-:W1:Y:S01]  /*7a20*/  MUFU.EX2 R147, R102 ;  /* 0x0000006600937308 */ /* 0x000e620000000800 */
[----:B---3--:R-:W-:Y:S01]  /*7a30*/  FADD.FTZ R12, R145, R12 ;  /* 0x0000000c910c7221 */ /* 0x008fe20000010000 */
[----:B------:R-:W-:Y:S01]  /*7a40*/  FADD.FTZ R15, R105, R88 ;  /* 0x00000058690f7221 */ /* 0x000fe20000010000 */
[C---:B------:R-:W-:Y:S02]  /*7a50*/  F2FP.BF16.F32.PACK_AB R145, R117.reuse, R145 ;  /* 0x000000917591723e */ /* 0x040fe400000010ff */
[----:B------:R-:W-:-:S03]  /*7a60*/  FADD.FTZ R12, R117, R12 ;  /* 0x0000000c750c7221 */ /* 0x000fc60000010000 */
[----:B------:R-:W3:Y:S01]  /*7a70*/  MUFU.EX2 R107, R107 ;  /* 0x0000006b006b7308 */ /* 0x000ee20000000800 */
[C---:B----4-:R-:W-:Y:S01]  /*7a80*/  FADD.FTZ R88, R118.reuse, R15 ;  /* 0x0000000f76587221 */ /* 0x050fe20000010000 */
[----:B------:R-:W-:-:S06]  /*7a90*/  F2FP.BF16.F32.PACK_AB R140, R118, R105 ;  /* 0x00000069768c723e */ /* 0x000fcc00000010ff */
[----:B------:R4:W5:Y:S01]  /*7aa0*/  MUFU.EX2 R119, R152 ;  /* 0x0000009800777308 */ /* 0x0009620000000800 */
[----:B-1----:R-:W-:-:S07]  /*7ab0*/  FADD.FTZ R12, R147, R12 ;  /* 0x0000000c930c7221 */ /* 0x002fce0000010000 */
[----:B------:R-:W1:Y:S01]  /*7ac0*/  MUFU.EX2 R114, R114 ;  /* 0x0000007200727308 */ /* 0x000e620000000800 */
[----:B---3--:R-:W-:Y:S01]  /*7ad0*/  FADD.FTZ R15, R107, R88 ;  /* 0x000000586b0f7221 */ /* 0x008fe20000010000 */
[----:B----4-:R-:W-:-:S06]  /*7ae0*/  F2FP.BF16.F32.PACK_AB R152, R182, R93 ;  /* 0x0000005db698723e */ /* 0x010fcc00000010ff */
[----:B------:R3:W4:Y:S01]  /*7af0*/  MUFU.EX2 R141, R154 ;  /* 0x0000009a008d7308 */ /* 0x0007220000000800 */
[C---:B-----5:R-:W-:Y:S01]  /*7b00*/  FADD.FTZ R12, R119.reuse, R12 ;  /* 0x0000000c770c7221 */ /* 0x060fe20000010000 */
[----:B------:R-:W-:-:S06]  /*7b10*/  F2FP.BF16.F32.PACK_AB R147, R119, R147 ;  /* 0x000000937793723e */ /* 0x000fcc00000010ff */
[----:B------:R-:W5:Y:S01]  /*7b20*/  MUFU.EX2 R109, R109 ;  /* 0x0000006d006d7308 */ /* 0x000f620000000800 */
[----:B-1----:R-:W-:Y:S01]  /*7b30*/  FADD.FTZ R88, R114, R15 ;  /* 0x0000000f72587221 */ /* 0x002fe20000010000 */
[----:B---3--:R-:W-:Y:S02]  /*7b40*/  F2FP.BF16.F32.PACK_AB R154, R180, R95 ;  /* 0x0000005fb49a723e */ /* 0x008fe400000010ff */
[----:B------:R-:W-:-:S04]  /*7b50*/  F2FP.BF16.F32.PACK_AB R142, R114, R107 ;  /* 0x0000006b728e723e */ /* 0x000fc800000010ff */
[----:B--2---:R1:W2:Y:S01]  /*7b60*/  MUFU.EX2 R98, R156 ;  /* 0x0000009c00627308 */ /* 0x0042a20000000800 */
[----:B----4-:R-:W-:-:S07]  /*7b70*/  FADD.FTZ R12, R141, R12 ;  /* 0x0000000c8d0c7221 */ /* 0x010fce0000010000 */
[----:B------:R-:W3:Y:S01]  /*7b80*/  MUFU.EX2 R108, R108 ;  /* 0x0000006c006c7308 */ /* 0x000ee20000000800 */
[----:B-----5:R-:W-:Y:S01]  /*7b90*/  FADD.FTZ R15, R109, R88 ;  /* 0x000000586d0f7221 */ /* 0x020fe20000010000 */
[----:B-1----:R-:W-:-:S06]  /*7ba0*/  F2FP.BF16.F32.PACK_AB R156, R190, R89 ;  /* 0x00000059be9c723e */ /* 0x002fcc00000010ff */
[----:B------:R-:W1:Y:S01]  /*7bb0*/  MUFU.EX2 R143, R174 ;  /* 0x000000ae008f7308 */ /* 0x000e620000000800 */
[C---:B--2---:R-:W-:Y:S01]  /*7bc0*/  FADD.FTZ R12, R98.reuse, R12 ;  /* 0x0000000c620c7221 */ /* 0x044fe20000010000 */
[----:B------:R-:W-:-:S06]  /*7bd0*/  F2FP.BF16.F32.PACK_AB R141, R98, R141 ;  /* 0x0000008d628d723e */ /* 0x000fcc00000010ff */
[----:B------:R-:W2:Y:S01]  /*7be0*/  MUFU.EX2 R176, R176 ;  /* 0x000000b000b07308 */ /* 0x000ea20000000800 */
[C---:B---3--:R-:W-:Y:S01]  /*7bf0*/  FADD.FTZ R88, R108.reuse, R15 ;  /* 0x0000000f6c587221 */ /* 0x048fe20000010000 */
[----:B------:R-:W-:-:S03]  /*7c00*/  F2FP.BF16.F32.PACK_AB R136, R108, R109 ;  /* 0x0000006d6c88723e */ /* 0x000fc600000010ff */
[----:B------:R-:W-:-:S03]  /*7c10*/  FADD.FTZ R89, R111, R88 ;  /* 0x000000586f597221 */ /* 0x000fc60000010000 */
        /* <DEDUP_REMOVED lines=13> */
[----:B------:R-:W-:Y:S01]  /*7cf0*/  F2FP.BF16.F32.PACK_AB R138, R14, R111 ;  /* 0x0000006f0e8a723e */ /* 0x000fe200000010ff */
[----:B------:R-:W-:Y:S02]  /*7d00*/  IMAD.MOV.U32 R14, RZ, RZ, R90 ;  /* 0x000000ffff0e7224 */ /* 0x000fe400078e005a */
[C---:B-1----:R-:W-:Y:S01]  /*7d10*/  FADD.FTZ R5, R106.reuse, R15 ;  /* 0x0000000f6a057221 */ /* 0x042fe20000010000 */
[----:B------:R-:W-:Y:S01]  /*7d20*/  F2FP.BF16.F32.PACK_AB R139, R106, R102 ;  /* 0x000000666a8b723e */ /* 0x000fe200000010ff */
[----:B------:R-:W-:Y:S01]  /*7d30*/  IMAD.MOV.U32 R15, RZ, RZ, R100 ;  /* 0x000000ffff0f7224 */ /* 0x000fe200078e0064 */
[----:B------:R-:W-:Y:S06]  /*7d40*/  @P1 BRA `(.L_x_911) ;  /* 0xffffffcc004c1947 */ /* 0x000fec000383ffff */
[----:B------:R-:W-:Y:S01]  /*7d50*/  IMAD.MOV.U32 R15, RZ, RZ, R100 ;  /* 0x000000ffff0f7224 */ /* 0x000fe200078e0064 */
[----:B------:R-:W-:Y:S01]  /*7d60*/  UMOV UR36, UR5 ;  /* 0x0000000500247c82 */ /* 0x000fe20008000000 */
[----:B------:R-:W-:Y:S01]  /*7d70*/  IMAD.MOV.U32 R14, RZ, RZ, R90 ;  /* 0x000000ffff0e7224 */ /* 0x000fe200078e005a */
[----:B------:R-:W-:-:S06]  /*7d80*/  UMOV UR39, UR40 ;  /* 0x0000002800277c82 */ /* 0x000fcc0008000000 */
.L_x_894:
[----:B------:R-:W1:Y:S01]  /*7d90*/  LDC R172, c[0x0][0x9e4] ;  /* 0x00027900ffac7b82 */ /* 0x000e620000000800 */
[----:B------:R-:W-:Y:S02]  /*7da0*/  ULDC UR4, c[0x0][0x9dc] ;  /* 0x0002770000047ab9 */ /* 0x000fe40000000800 */
[----:B------:R-:W-:Y:S01]  /*7db0*/  VIADD R88, R173, -UR4 ;  /* 0x80000004ad587c36 */ /* 0x000fe20008000000 */
[----:B-1----:R-:W-:-:S13]  /*7dc0*/  ISETP.GE.AND P1, PT, R172, 0x1, PT ;  /* 0x00000001ac00780c */ /* 0x002fda0003f26270 */
[----:B------:R-:W-:Y:S05]  /*7dd0*/  @!P1 BRA `(.L_x_912) ;  /* 0x00000000003c9947 */ /* 0x000fea0003800000 */
        /* <DEDUP_REMOVED lines=9> */
.L_x_913:
[----:B------:R-:W-:-:S13]  /*7e70*/  ISETP.NE.AND P1, PT, R172, 0x1, PT ;  /* 0x00000001ac00780c */ /* 0x000fda0003f25270 */
[----:B------:R-:W1:Y:S02]  /*7e80*/  @P1 LDC.64 R90, c[0x0][0x9e8] ;  /* 0x00027a00ff5a1b82 */ /* 0x000e640000000a00 */
[----:B-1----:R-:W-:-:S05]  /*7e90*/  @P1 IMAD.HI.U32 R90, R173, R90, RZ ;  /* 0x0000005aad5a1227 */ /* 0x002fca00078e00ff */
[----:B------:R-:W-:-:S07]  /*7ea0*/  @P1 SHF.R.U32.HI R173, RZ, R91, R90 ;  /* 0x0000005bffad1219 */ /* 0x000fce000001165a */
.L_x_914:
[----:B------:R-:W-:-:S05]  /*7eb0*/  IMAD R173, R173, R172, RZ ;  /* 0x000000acadad7224 */ /* 0x000fca00078e02ff */
[----:B------:R-:W-:-:S07]  /*7ec0*/  VIMNMX R88, R88, R173, !PT ;  /* 0x000000ad58587248 */ /* 0x000fce0007fe0100 */
.L_x_912:
[----:B------:R-:W-:-:S04]  /*7ed0*/  VIADD R88, R88, 0x5f ;  /* 0x0000005f58587836 */ /* 0x000fc80000000000 */
[----:B------:R-:W-:-:S05]  /*7ee0*/  IMAD.HI R88, R88, 0x2aaaaaab, RZ ;  /* 0x2aaaaaab58587827 */ /* 0x000fca00078e02ff */
[----:B------:R-:W-:-:S04]  /*7ef0*/  SHF.R.U32.HI R89, RZ, 0x1f, R88 ;  /* 0x0000001fff597819 */ /* 0x000fc80000011658 */
[----:B------:R-:W-:-:S04]  /*7f00*/  LEA.HI.SX32 R88, R88, R89, 0x1c ;  /* 0x0000005958587211 */ /* 0x000fc800078fe2ff */
[----:B------:R-:W-:-:S04]  /*7f10*/  VIMNMX R173, R19, R88, !PT ;  /* 0x0000005813ad7248 */ /* 0x000fc80007fe0100 */
[----:B------:R-:W-:-:S13]  /*7f20*/  ISETP.GE.AND P1, PT, R20, R173, PT ;  /* 0x000000ad1400720c */ /* 0x000fda0003f26270 */
[----:B------:R-:W-:Y:S05]  /*7f30*/  @!P1 BRA `(.L_x_915) ;  /* 0x0000002000909947 */ /* 0x000fea0003800000 */
[----:B------:R-:W-:Y:S01]  /*7f40*/  IMAD.MOV.U32 R174, RZ, RZ, R15 ;  /* 0x000000ffffae7224 */ /* 0x000fe200078e000f */
[----:B------:R-:W-:Y:S01]  /*7f50*/  UMOV UR7, UR39 ;  /* 0x0000002700077c82 */ /* 0x000fe20008000000 */
[----:B------:R-:W-:Y:S01]  /*7f60*/  IMAD.MOV.U32 R175, RZ, RZ, R14 ;  /* 0x000000ffffaf7224 */ /* 0x000fe200078e000e */
[----:B------:R-:W-:Y:S01]  /*7f70*/  UMOV UR4, UR36 ;  /* 0x0000002400047c82 */ /* 0x000fe20008000000 */
[----:B------:R-:W-:-:S05]  /*7f80*/  ULDC UR5, c[0x0][0x9d8] ;  /* 0x0002760000057ab9 */ /* 0x000fca0000000800 */
.L_x_924:
[----:B------:R-:W-:-:S04]  /*7f90*/  UIADD3 UR36, UR4, 0x1, URZ ;  /* 0x0000000104247890 */ /* 0x000fc8000fffe03f */
[----:B------:R-:W-:-:S04]  /*7fa0*/  UISETP.NE.AND UP0, UPT, UR36, 0x2, UPT ;  /* 0x000000022400788c */ /* 0x000fc8000bf05270 */
[----:B------:R-:W-:Y:S02]  /*7fb0*/  USEL UR39, URZ, 0x1, UP0 ;  /* 0x000000013f277887 */ /* 0x000fe40008000000 */
[----:B------:R-:W-:Y:S02]  /*7fc0*/  USEL UR36, UR36, URZ, UP0 ;  /* 0x0000003f24247287 */ /* 0x000fe40008000000 */
[----:B------:R-:W-:Y:S01]  /*7fd0*/  ULOP3.LUT UR39, UR7, UR39, URZ, 0x3c, !UPT ;  /* 0x0000002707277292 */ /* 0x000fe2000f8e3c3f */
[----:B------:R-:W-:Y:S11]  /*7fe0*/  @!P0 BRA `(.L_x_916) ;  /* 0x0000000000048947 */ /* 0x000ff60003800000 */
[----:B------:R-:W-:Y:S01]  /*7ff0*/  BPT.TRAP 0x1 ;  /* 0x000000040000795c */ /* 0x000fe20000300000 */
.L_x_916:
[----:B------:R-:W-:Y:S01]  /*8000*/  ULEA UR6, UR36, UR37, 0x3 ;  /* 0x0000002524067291 */ /* 0x000fe2000f8e183f */
[----:B------:R-:W-:-:S05]  /*8010*/  IMAD.U32 R14, RZ, RZ, UR39 ;  /* 0x00000027ff0e7e24 */ /* 0x000fca000f8e00ff */
[----:B------:R-:W-:-:S04]  /*8020*/  SHF.L.U32 R14, R14, 0x1f, RZ ;  /* 0x0000001f0e0e7819 */ /* 0x000fc800000006ff */
[----:B------:R1:W2:Y:S01]  /*8030*/  SYNCS.PHASECHK.TRANS64.TRYWAIT P1, [UR6+0x2a830], R14 ;  /* 0x02a8300eff0075a7 */ /* 0x0002a20008020146 */
[----:B------:R-:W-:Y:S05]  /*8040*/  @!P0 BRA `(.L_x_917) ;  /* 0x0000000000048947 */ /* 0x000fea0003800000 */
[----:B------:R-:W-:Y:S01]  /*8050*/  BPT.TRAP 0x1 ;  /* 0x000000040000795c */ /* 0x000fe20000300000 */
.L_x_917:
[----:B--2---:R-:W-:Y:S05]  /*8060*/  @P1 BRA `(.L_x_918) ;  /* 0x0000000000081947 */ /* 0x004fea0003800000 */
[----:B------:R-:W2:Y:S02]  /*8070*/  SYNCS.PHASECHK.TRANS64.TRYWAIT P1, [UR6+0x2a830], R14 ;  /* 0x02a8300eff0075a7 */ /* 0x000ea40008020146 */
[----:B--2---:R-:W-:Y:S05]  /*8080*/  @!P1 BRA `(.L_x_919) ;  /* 0x000000a800649947 */ /* 0x004fea0003800000 */
.L_x_918:
        /* <DEDUP_REMOVED lines=135> */
.L_x_920:
[----:B------:R-:W-:Y:S01]  /*8900*/  ULEA UR10, UR4, UR37, 0x3 ;  /* 0x00000025040a7291 */ /* 0x000fe2000f8e183f */
[----:B------:R-:W-:-:S05]  /*8910*/  IMAD.U32 R0, RZ, RZ, UR7 ;  /* 0x00000007ff007e24 */ /* 0x000fca000f8e00ff */
[----:B------:R-:W-:-:S04]  /*8920*/  SHF.L.U32 R0, R0, 0x1f, RZ ;  /* 0x0000001f00007819 */ /* 0x000fc800000006ff */
[----:B------:R3:W4:Y:S01]  /*8930*/  SYNCS.PHASECHK.TRANS64.TRYWAIT P1, [UR10+0x2a850], R0 ;  /* 0x02a85000ff0075a7 */ /* 0x000722000802014a */
[----:B------:R-:W-:Y:S05]  /*8940*/  @!P0 BRA `(.L_x_921) ;  /* 0x0000000000048947 */ /* 0x000fea0003800000 */
[----:B------:R-:W-:Y:S01]  /*8950*/  BPT.TRAP 0x1 ;  /* 0x000000040000795c */ /* 0x000fe20000300000 */
.L_x_921:
[----:B----4-:R-:W-:Y:S05]  /*8960*/  @P1 BRA `(.L_x_922) ;  /* 0x0000000000081947 */ /* 0x010fea0003800000 */
[----:B------:R-:W4:Y:S02]  /*8970*/  SYNCS.PHASECHK.TRANS64.TRYWAIT P1, [UR10+0x2a850], R0 ;  /* 0x02a85000ff0075a7 */ /* 0x000f24000802014a */
[----:B----4-:R-:W-:Y:S05]  /*8980*/  @!P1 BRA `(.L_x_923) ;  /* 0x000000a0003c9947 */ /* 0x010fea0003800000 */
.L_x_922:
[----:B------:R-:W-:Y:S01]  /*8990*/  UIADD3 UR6, UR37, 0x400, URZ ;  /* 0x0000040025067890 */ /* 0x000fe2000fffe03f */
[----:B------:R-:W-:Y:S01]  /*89a0*/  WARPGROUP.ARRIVE ;  /* 0x00000000000079c5 */ /* 0x000fe20000000000 */
[----:B------:R-:W-:Y:S01]  /*89b0*/  UMOV UR7, 0x40000040 ;  /* 0x4000004000077882 */ /* 0x000fe20000000000 */
[----:B------:R-:W-:Y:S01]  /*89c0*/  FMUL.FTZ R2, R88, UR5 ;  /* 0x0000000558027c20 */ /* 0x000fe20008410000 */
        /* <DEDUP_REMOVED lines=12> */
[----:B------:R-:W-:Y:S01]  /*8a90*/  UIMAD UR4, UR4, 0x600, UR6 ;  /* 0x00000600040478a4 */ /* 0x000fe2000f8e0206 */
[----:B------:R-:W4:Y:S01]  /*8aa0*/  MUFU.TANH R176, R176 ;  /* 0x000000b000b07308 */ /* 0x000f220000002400 */
        /* <DEDUP_REMOVED lines=9> */
[----:B------:R-:W5:Y:S01]  /*8b40*/  MUFU.TANH R178, R178 ;  /* 0x000000b200b27308 */ /* 0x000f620000002400 */
[----:B------:R-:W-:Y:S01]  /*8b50*/  UMOV UR7, 0x40000040 ;  /* 0x4000004000077882 */ /* 0x000fe20000000000 */
[----:B--2---:R-:W-:Y:S01]  /*8b60*/  FMNMX.FTZ R15, R2, R175, !PT ;  /* 0x000000af020f7209 */ /* 0x004fe20007810000 */
[----:B------:R-:W-:Y:S01]  /*8b70*/  FMUL.FTZ R120, R120, UR5 ;  /* 0x0000000578787c20 */ /* 0x000fe20008410000 */
[----:B------:R-:W-:Y:S01]  /*8b80*/  FMUL.FTZ R124, R124, UR5 ;  /* 0x000000057c7c7c20 */ /* 0x000fe20008410000 */
[----:B------:R-:W-:Y:S01]  /*8b90*/  FMUL.FTZ R128, R128, UR5 ;  /* 0x0000000580807c20 */ /* 0x000fe20008410000 */
[----:B------:R-:W-:Y:S01]  /*8ba0*/  FMUL.FTZ R196, R129, UR5 ;  /* 0x0000000581c47c20 */ /* 0x000fe20008410000 */
[----:B----4-:R-:W-:Y:S01]  /*8bb0*/  FMNMX.FTZ R15, R176, R15, !PT ;  /* 0x0000000fb00f7209 */ /* 0x010fe20007810000 */
        /* <DEDUP_REMOVED lines=9> */
[----:B-----5:R-:W-:Y:S01]  /*8c50*/  FMNMX.FTZ R15, R178, R15, !PT ;  /* 0x0000000fb20f7209 */ /* 0x020fe20007810000 */
[----:B------:R-:W-:Y:S01]  /*8c60*/  FMUL.FTZ R98, R99, UR5 ;  /* 0x0000000563627c20 */ /* 0x000fe20008410000 */
[----:B------:R-:W-:Y:S01]  /*8c70*/  FMUL.FTZ R104, R106, UR5 ;  /* 0x000000056a687c20 */ /* 0x000fe20008410000 */
[----:B------:R-:W-:Y:S01]  /*8c80*/  FMUL.FTZ R106, R107, UR5 ;  /* 0x000000056b6a7c20 */ /* 0x000fe20008410000 */
[----:B------:R-:W-:Y:S01]  /*8c90*/  FMUL.FTZ R200, R111, UR5 ;  /* 0x000000056fc87c20 */ /* 0x000fe20008410000 */
[----:B------:R-:W-:Y:S01]  /*8ca0*/  FMUL.FTZ R114, R114, UR5 ;  /* 0x0000000572727c20 */ /* 0x000fe20008410000 */
[----:B------:R-:W-:Y:S01]  /*8cb0*/  FMUL.FTZ R202, R115, UR5 ;  /* 0x0000000573ca7c20 */ /* 0x000fe20008410000 */
[----:B------:R-:W-:Y:S01]  /*8cc0*/  MUFU.TANH R184, R184 ;  /* 0x000000b800b87308 */ /* 0x000fe20000002400 */
[----:B--2---:R-:W-:Y:S01]  /*8cd0*/  FMNMX.FTZ R15, R180, R15, !PT ;  /* 0x0000000fb40f7209 */ /* 0x004fe20007810000 */
[----:B------:R-:W-:Y:S01]  /*8ce0*/  FMUL.FTZ R118, R118, UR5 ;  /* 0x0000000576767c20 */ /* 0x000fe20008410000 */
[----:B------:R-:W-:Y:S01]  /*8cf0*/  FMUL.FTZ R204, R119, UR5 ;  /* 0x0000000577cc7c20 */ /* 0x000fe20008410000 */
[----:B------:R-:W-:Y:S01]  /*8d00*/  FMUL.FTZ R122, R122, UR5 ;  /* 0x000000057a7a7c20 */ /* 0x000fe20008410000 */
[----:B------:R-:W-:Y:S01]  /*8d10*/  FMUL.FTZ R126, R126, UR5 ;  /* 0x000000057e7e7c20 */ /* 0x000fe20008410000 */
[----:B------:R-:W-:Y:S01]  /*8d20*/  FMUL.FTZ R130, R130, UR5 ;  /* 0x0000000582827c20 */ /* 0x000fe20008410000 */
[----:B------:R-:W-:Y:S01]  /*8d30*/  FMUL.FTZ R206, R131, UR5 ;  /* 0x0000000583ce7c20 */ /* 0x000fe20008410000 */
[----:B------:R-:W-:Y:S01]  /*8d40*/  MUFU.TANH R186, R186 ;  /* 0x000000ba00ba7308 */ /* 0x000fe20000002400 */
[----:B----4-:R-:W-:Y:S01]  /*8d50*/  FMNMX.FTZ R15, R182, R15, !PT ;  /* 0x0000000fb60f7209 */ /* 0x010fe20007810000 */
[----:B------:R-:W-:Y:S01]  /*8d60*/  FMUL.FTZ R134, R134, UR5 ;  /* 0x0000000586867c20 */ /* 0x000fe20008410000 */
[----:B------:R-:W2:Y:S01]  /*8d70*/  LDC R21, c[0x0][0x988] ;  /* 0x00026200ff157b82 */ /* 0x000ea20000000800 */
[----:B------:R-:W-:Y:S01]  /*8d80*/  FMUL.FTZ R208, R135, UR5 ;  /* 0x0000000587d07c20 */ /* 0x000fe20008410000 */
[----:B------:R-:W4:Y:S01]  /*8d90*/  S2R R177, SR_TID.X ;  /* 0x0000000000b17919 */ /* 0x000f220000002100 */
[----:B------:R-:W-:-:S02]  /*8da0*/  IMAD.U32 R115, RZ, RZ, UR10 ;  /* 0x0000000aff737e24 */ /* 0x000fc4000f8e00ff */
[----:B------:R-:W-:Y:S08]  /*8db0*/  MUFU.TANH R188, R188 ;  /* 0x000000bc00bc7308 */ /* 0x000ff00000002400 */
[----:B------:R-:W-:Y:S08]  /*8dc0*/  MUFU.TANH R190, R190 ;  /* 0x000000be00be7308 */ /* 0x000ff00000002400 */
[----:B------:R-:W-:Y:S08]  /*8dd0*/  MUFU.TANH R192, R192 ;  /* 0x000000c000c07308 */ /* 0x000ff00000002400 */
[----:B------:R-:W-:Y:S01]  /*8de0*/  MUFU.TANH R110, R110 ;  /* 0x0000006e006e7308 */ /* 0x000fe20000002400 */
[----:B----4-:R-:W-:-:S07]  /*8df0*/  LOP3.LUT P1, RZ, R177, 0x7f, RZ, 0xc0, !PT ;  /* 0x0000007fb1ff7812 */ /* 0x010fce000782c0ff */
        /* <DEDUP_REMOVED lines=14> */
[----:B------:R-:W-:Y:S01]  /*8ee0*/  FMUL.FTZ R100, R102, UR5 ;  /* 0x0000000566647c20 */ /* 0x000fe20008410000 */
[----:B------:R-:W-:Y:S01]  /*8ef0*/  FMUL.FTZ R102, R103, UR5 ;  /* 0x0000000567667c20 */ /* 0x000fe20008410000 */
[----:B------:R-:W-:Y:S01]  /*8f00*/  HGMMA.64x128x16.F32.BF16 R24, R152, gdesc[UR4].tnspB, R24, gsb0 ;  /* 0x41e0000498187df0 */ /* 0x000fe20008001818 */
[----:B------:R-:W-:Y:S01]  /*8f10*/  UIADD3 UR6, UR4, 0x100, URZ ;  /* 0x0000010004067890 */ /* 0x000fe2000fffe03f */
[----:B------:R-:W-:-:S03]  /*8f20*/  UMOV UR7, 0x40000040 ;  /* 0x4000004000077882 */ /* 0x000fc60000000000 */
[----:B------:R-:W4:Y:S08]  /*8f30*/  MUFU.TANH R156, R156 ;  /* 0x0000009c009c7308 */ /* 0x000f300000002400 */
[----:B------:R-:W5:Y:S08]  /*8f40*/  MUFU.TANH R158, R158 ;  /* 0x0000009e009e7308 */ /* 0x000f700000002400 */
[----:B------:R-:W-:Y:S01]  /*8f50*/  MUFU.TANH R90, R90 ;  /* 0x0000005a005a7308 */ /* 0x000fe20000002400 */
[----:B----4-:R-:W-:-:S07]  /*8f60*/  FMNMX.FTZ R15, R156, R15, !PT ;  /* 0x0000000f9c0f7209 */ /* 0x010fce0007810000 */
[----:B------:R-:W-:Y:S01]  /*8f70*/  MUFU.TANH R92, R92 ;  /* 0x0000005c005c7308 */ /* 0x000fe20000002400 */
[----:B-----5:R-:W-:-:S04]  /*8f80*/  FMNMX.FTZ R15, R158, R15, !PT ;  /* 0x0000000f9e0f7209 */ /* 0x020fc80007810000 */
        /* <DEDUP_REMOVED lines=14> */
[----:B------:R-:W-:-:S07]  /*9070*/  FMNMX.FTZ R15, R120, R15, !PT ;  /* 0x0000000f780f7209 */ /* 0x000fce0007810000 */
        /* <DEDUP_REMOVED lines=17> */
[----:B------:R-:W4:Y:S08]  /*9190*/  MUFU.TANH R152, R152 ;  /* 0x0000009800987308 */ /* 0x000f300000002400 */
[----:B------:R-:W5:Y:S08]  /*91a0*/  MUFU.TANH R154, R154 ;  /* 0x0000009a009a7308 */ /* 0x000f700000002400 */
[----:B------:R-:W-:Y:S01]  /*91b0*/  MUFU.TANH R130, R130 ;  /* 0x0000008200827308 */ /* 0x000fe20000002400 */
[----:B----4-:R-:W-:-:S04]  /*91c0*/  FMNMX.FTZ R15, R152, R15, !PT ;  /* 0x0000000f980f7209 */ /* 0x010fc80007810000 */
[----:B------:R-:W-:-:S03]  /*91d0*/  FMNMX.FTZ R15, R124, R15, !PT ;  /* 0x0000000f7c0f7209 */ /* 0x000fc60007810000 */
[----:B------:R-:W-:Y:S01]  /*91e0*/  MUFU.TANH R206, R206 ;  /* 0x000000ce00ce7308 */ /* 0x000fe20000002400 */
[----:B-----5:R-:W-:-:S04]  /*91f0*/  FMNMX.FTZ R15, R154, R15, !PT ;  /* 0x0000000f9a0f7209 */ /* 0x020fc80007810000 */
[----:B------:R-:W-:-:S03]  /*9200*/  FMNMX.FTZ R15, R128, R15, !PT ;  /* 0x0000000f800f7209 */ /* 0x000fc60007810000 */
[----:B------:R-:W-:Y:S01]  /*9210*/  MUFU.TANH R134, R134 ;  /* 0x0000008600867308 */ /* 0x000fe20000002400 */
[----:B------:R-:W-:-:S04]  /*9220*/  FMNMX.FTZ R15, R196, R15, !PT ;  /* 0x0000000fc40f7209 */ /* 0x000fc80007810000 */
[----:B------:R-:W-:-:S03]  /*9230*/  FMNMX.FTZ R15, R132, R15, !PT ;  /* 0x0000000f840f7209 */ /* 0x000fc60007810000 */
[----:B------:R-:W-:Y:S01]  /*9240*/  MUFU.TANH R208, R208 ;  /* 0x000000d000d07308 */ /* 0x000fe20000002400 */
[----:B------:R-:W-:-:S05]  /*9250*/  FMNMX.FTZ R15, R198, R15, !PT ;  /* 0x0000000fc60f7209 */ /* 0x000fca0007810000 */
[----:B---3--:R-:W3:Y:S02]  /*9260*/  SHFL.BFLY PT, R0, R15, 0x2, 0x1f ;  /* 0x0c401f000f007f89 */ /* 0x008ee400000e0000 */
[----:B---3--:R-:W-:-:S05]  /*9270*/  FMNMX.FTZ R0, R15, R0, !PT ;  /* 0x000000000f007209 */ /* 0x008fca0007810000 */
[----:B------:R-:W1:Y:S02]  /*9280*/  SHFL.BFLY PT, R15, R0, 0x1, 0x1f ;  /* 0x0c201f00000f7f89 */ /* 0x000e6400000e0000 */
[----:B-1----:R-:W-:Y:S02]  /*9290*/  FMNMX.FTZ R14, R0, R15, !PT ;  /* 0x0000000f000e7209 */ /* 0x002fe40007810000 */
[----:B------:R-:W-:-:S03]  /*92a0*/  FMNMX.FTZ R15, R88, R174, !PT ;  /* 0x000000ae580f7209 */ /* 0x000fc60007810000 */
[----:B--2---:R-:W-:Y:S01]  /*92b0*/  FMUL.FTZ R91, R14, R21 ;  /* 0x000000150e5b7220 */ /* 0x004fe20000410000 */
[----:B------:R-:W-:Y:S01]  /*92c0*/  FMNMX.FTZ R15, R90, R15, !PT ;  /* 0x0000000f5a0f7209 */ /* 0x000fe20007810000 */
[----:B------:R-:W-:Y:S01]  /*92d0*/  FADD.FTZ R0, -R14, R175 ;  /* 0x000000af0e007221 */ /* 0x000fe20000010100 */
[----:B------:R-:W-:Y:S02]  /*92e0*/  IMAD.MOV.U32 R175, RZ, RZ, R14 ;  /* 0x000000ffffaf7224 */ /* 0x000fe400078e000e */
        /* <DEDUP_REMOVED lines=27> */
[----:B------:R-:W-:-:S02]  /*94a0*/  WARPGROUP.DEPBAR.LE gsb0, 0x0 ;  /* 0x00008000000079c5 */ /* 0x000fc40000010000 */
[----:B------:R-:W-:Y:S01]  /*94b0*/  WARPGROUP.ARRIVE ;  /* 0x00000000000079c5 */ /* 0x000fe20000000000 */
[----:B------:R-:W-:Y:S01]  /*94c0*/  FMNMX.FTZ R15, R106, R15, !PT ;  /* 0x0000000f6a0f7209 */ /* 0x000fe20007810000 */
[----:B------:R-:W-:Y:S01]  /*94d0*/  FMUL.FTZ R148, R123, UR5 ;  /* 0x000000057b947c20 */ /* 0x000fe20008410000 */
[----:B------:R-:W-:Y:S01]  /*94e0*/  FMUL.FTZ R150, R127, UR5 ;  /* 0x000000057f967c20 */ /* 0x000fe20008410000 */
[--C-:B------:R-:W-:Y:S01]  /*94f0*/  FFMA.FTZ R113, R132, R21, -R91.reuse ;  /* 0x0000001584717223 */ /* 0x100fe2000001085b */
[----:B------:R-:W-:Y:S01]  /*9500*/  FMNMX.FTZ R15, R108, R15, !PT ;  /* 0x0000000f6c0f7209 */ /* 0x000fe20007810000 */
[----:B------:R-:W-:Y:S01]  /*9510*/  HGMMA.64x128x16.F32.BF16 R24, R144, gdesc[UR4].tnspB, R24, gsb0 ;  /* 0x41e0000490187df0 */ /* 0x000fe20008001818 */
[----:B------:R-:W-:Y:S01]  /*9520*/  UIADD3 UR6, UR4, 0x200, URZ ;  /* 0x0000020004067890 */ /* 0x000fe2000fffe03f */
[----:B------:R-:W1:Y:S01]  /*9530*/  MUFU.TANH R148, R148 ;  /* 0x0000009400947308 */ /* 0x000e620000002400 */
[----:B------:R-:W-:Y:S01]  /*9540*/  UMOV UR7, 0x40000040 ;  /* 0x4000004000077882 */ /* 0x000fe20000000000 */
[----:B------:R-:W-:Y:S01]  /*9550*/  FMNMX.FTZ R15, R200, R15, !PT ;  /* 0x0000000fc80f7209 */ /* 0x000fe20007810000 */
[----:B------:R-:W-:Y:S01]  /*9560*/  UIADD3 UR4, UR4, 0x280, URZ ;  /* 0x0000028004047890 */ /* 0x000fe2000fffe03f */
[-C--:B------:R-:W-:Y:S01]  /*9570*/  FFMA.FTZ R128, R198, R21.reuse, -R91 ;  /* 0x00000015c6807223 */ /* 0x080fe2000001085b */
[----:B------:R-:W-:Y:S01]  /*9580*/  FMUL.FTZ R0, R0, R21 ;  /* 0x0000001500007220 */ /* 0x000fe20000410000 */
[----:B------:R-:W-:-:S02]  /*9590*/  FMNMX.FTZ R15, R114, R15, !PT ;  /* 0x0000000f720f7209 */ /* 0x000fc40007810000 */
[----:B------:R-:W2:Y:S02]  /*95a0*/  MUFU.TANH R150, R150 ;  /* 0x0000009600967308 */ /* 0x000ea40000002400 */
[----:B------:R-:W-:-:S04]  /*95b0*/  FMNMX.FTZ R15, R202, R15, !PT ;  /* 0x0000000fca0f7209 */ /* 0x000fc80007810000 */
[----:B------:R-:W-:Y:S02]  /*95c0*/  FMNMX.FTZ R15, R118, R15, !PT ;  /* 0x0000000f760f7209 */ /* 0x000fe40007810000 */
[----:B------:R-:W-:Y:S02]  /*95d0*/  MUFU.EX2 R0, R0 ;  /* 0x0000000000007308 */ /* 0x000fe40000000800 */
[----:B------:R-:W-:-:S04]  /*95e0*/  FMNMX.FTZ R15, R204, R15, !PT ;  /* 0x0000000fcc0f7209 */ /* 0x000fc80007810000 */
[----:B------:R-:W-:Y:S02]  /*95f0*/  FMNMX.FTZ R15, R122, R15, !PT ;  /* 0x0000000f7a0f7209 */ /* 0x000fe40007810000 */
[----:B------:R-:W-:Y:S02]  /*9600*/  MUFU.EX2 R89, R89 ;  /* 0x0000005900597308 */ /* 0x000fe40000000800 */
[----:B-1----:R-:W-:-:S04]  /*9610*/  FMNMX.FTZ R15, R148, R15, !PT ;  /* 0x0000000f940f7209 */ /* 0x002fc80007810000 */
[----:B------:R-:W-:Y:S02]  /*9620*/  FMNMX.FTZ R15, R126, R15, !PT ;  /* 0x0000000f7e0f7209 */ /* 0x000fe40007810000 */
[----:B------:R-:W-:Y:S02]  /*9630*/  MUFU.EX2 R176, R176 ;  /* 0x000000b000b07308 */ /* 0x000fe40000000800 */
[----:B--2---:R-:W-:-:S04]  /*9640*/  FMNMX.FTZ R15, R150, R15, !PT ;  /* 0x0000000f960f7209 */ /* 0x004fc80007810000 */
[----:B------:R-:W-:Y:S02]  /*9650*/  FMNMX.FTZ R15, R130, R15, !PT ;  /* 0x0000000f820f7209 */ /* 0x000fe40007810000 */
[----:B------:R-:W-:Y:S02]  /*9660*/  MUFU.EX2 R93, R93 ;  /* 0x0000005d005d7308 */ /* 0x000fe40000000800 */
[----:B------:R-:W-:-:S04]  /*9670*/  FMNMX.FTZ R15, R206, R15, !PT ;  /* 0x0000000fce0f7209 */ /* 0x000fc80007810000 */
[----:B------:R-:W-:Y:S02]  /*9680*/  FMNMX.FTZ R15, R134, R15, !PT ;  /* 0x0000000f860f7209 */ /* 0x000fe40007810000 */
[----:B------:R-:W1:Y:S02]  /*9690*/  MUFU.EX2 R178, R178 ;  /* 0x000000b200b27308 */ /* 0x000e640000000800 */
[----:B------:R-:W-:-:S05]  /*96a0*/  FMNMX.FTZ R15, R208, R15, !PT ;  /* 0x0000000fd00f7209 */ /* 0x000fca0007810000 */
[----:B------:R-:W2:Y:S01]  /*96b0*/  SHFL.BFLY PT, R2, R15, 0x2, 0x1f ;  /* 0x0c401f000f027f89 */ /* 0x000ea200000e0000 */
[----:B------:R-:W-:Y:S08]  /*96c0*/  MUFU.EX2 R95, R95 ;  /* 0x0000005f005f7308 */ /* 0x000ff00000000800 */
[----:B------:R-:W-:Y:S01]  /*96d0*/  MUFU.EX2 R97, R97 ;  /* 0x0000006100617308 */ /* 0x000fe20000000800 */
[----:B-1----:R-:W-:-:S07]  /*96e0*/  F2FP.BF16.F32.PACK_AB R158, R178, R93 ;  /* 0x0000005db29e723e */ /* 0x002fce00000010ff */
[----:B------:R-:W-:Y:S01]  /*96f0*/  MUFU.EX2 R99, R99 ;  /* 0x0000006300637308 */ /* 0x000fe20000000800 */
[----:B--2---:R-:W-:-:S07]  /*9700*/  FMNMX.FTZ R2, R15, R2, !PT ;  /* 0x000000020f027209 */ /* 0x004fce0007810000 */
[----:B------:R-:W-:Y:S01]  /*9710*/  MUFU.EX2 R180, R180 ;  /* 0x000000b400b47308 */ /* 0x000fe20000000800 */
[----:B------:R-:W1:Y:S07]  /*9720*/  SHFL.BFLY PT, R15, R2, 0x1, 0x1f ;  /* 0x0c201f00020f7f89 */ /* 0x000e6e00000e0000 */
[----:B------:R-:W-:Y:S08]  /*9730*/  MUFU.EX2 R101, R101 ;  /* 0x0000006500657308 */ /* 0x000ff00000000800 */
[----:B------:R-:W-:Y:S08]  /*9740*/  MUFU.EX2 R182, R182 ;  /* 0x000000b600b67308 */ /* 0x000ff00000000800 */
[----:B------:R-:W-:Y:S01]  /*9750*/  MUFU.EX2 R103, R103 ;  /* 0x0000006700677308 */ /* 0x000fe20000000800 */
[----:B-1----:R-:W-:-:S07]  /*9760*/  FMNMX.FTZ R15, R2, R15, !PT ;  /* 0x0000000f020f7209 */ /* 0x002fce0007810000 */
[----:B------:R-:W-:Y:S01]  /*9770*/  MUFU.EX2 R110, R110 ;  /* 0x0000006e006e7308 */ /* 0x000fe20000000800 */
[----:B------:R-:W-:Y:S01]  /*9780*/  FADD.FTZ R2, -R15, R174 ;  /* 0x000000ae0f027221 */ /* 0x000fe20000010100 */
[----:B------:R-:W-:-:S03]  /*9790*/  IMAD.MOV.U32 R174, RZ, RZ, R15 ;  /* 0x000000ffffae7224 */ /* 0x000fc600078e000f */
[----:B------:R-:W-:-:S03]  /*97a0*/  FMUL.FTZ R2, R2, R21 ;  /* 0x0000001502027220 */ /* 0x000fc60000410000 */
[----:B------:R-:W-:Y:S08]  /*97b0*/  MUFU.EX2 R105, R105 ;  /* 0x0000006900697308 */ /* 0x000ff00000000800 */
[----:B------:R-:W-:Y:S08]  /*97c0*/  MUFU.EX2 R2, R2 ;  /* 0x0000000200027308 */ /* 0x000ff00000000800 */
[----:B------:R-:W-:Y:S01]  /*97d0*/  MUFU.EX2 R112, R112 ;  /* 0x0000007000707308 */ /* 0x000fe20000000800 */
[----:B------:R-:W-:-:S02]  /*97e0*/  WARPGROUP.DEPBAR.LE gsb0, 0x0 ;  /* 0x00008000000079c5 */ /* 0x000fc40000010000 */
[----:B------:R-:W-:Y:S01]  /*97f0*/  WARPGROUP.ARRIVE ;  /* 0x00000000000079c5 */ /* 0x000fe20000000000 */
[-CC-:B------:R-:W-:Y:S01]  /*9800*/  FFMA.FTZ R144, R156, R21.reuse, -R91.reuse ;  /* 0x000000159c907223 */ /* 0x180fe2000001085b */
[-C--:B------:R-:W-:Y:S01]  /*9810*/  FFMA.FTZ R146, R184, R21.reuse, -R91 ;  /* 0x00000015b8927223 */ /* 0x080fe2000001085b */
[----:B------:R-:W-:Y:S01]  /*9820*/  FMUL.FTZ R91, R15, R21 ;  /* 0x000000150f5b7220 */ /* 0x000fe20000410000 */
[----:B------:R-:W-:Y:S01]  /*9830*/  F2FP.BF16.F32.PACK_AB R156, R176, R89 ;  /* 0x00000059b09c723e */ /* 0x000fe200000010ff */
[----:B------:R-:W-:Y:S01]  /*9840*/  MUFU.EX2 R107, R107 ;  /* 0x0000006b006b7308 */ /* 0x000fe20000000800 */
[----:B------:R-:W-:Y:S01]  /*9850*/  HGMMA.64x128x16.F32.BF16 R24, R140, gdesc[UR4].tnspB, R24, gsb0 ;  /* 0x41e000048c187df0 */ /* 0x000fe20008001818 */
[----:B------:R-:W-:Y:S01]  /*9860*/  UMOV UR6, UR4 ;  /* 0x0000000400067c82 */ /* 0x000fe20008000000 */
[----:B------:R-:W-:Y:S01]  /*9870*/  UMOV UR7, 0x40000040 ;  /* 0x4000004000077882 */ /* 0x000fe20000000000 */
[-CC-:B------:R-:W-:Y:S01]  /*9880*/  FFMA.FTZ R88, R88, R21.reuse, -R91.reuse ;  /* 0x0000001558587223 */ /* 0x180fe2000001085b */
[-CC-:B------:R-:W-:Y:S01]  /*9890*/  FFMA.FTZ R90, R90, R21.reuse, -R91.reuse ;  /* 0x000000155a5a7223 */ /* 0x180fe2000001085b */
[-CC-:B------:R-:W-:Y:S01]  /*98a0*/  FFMA.FTZ R92, R92, R21.reuse, -R91.reuse ;  /* 0x000000155c5c7223 */ /* 0x180fe2000001085b */
[-CC-:B------:R-:W-:Y:S01]  /*98b0*/  FFMA.FTZ R94, R94, R21.reuse, -R91.reuse ;  /* 0x000000155e5e7223 */ /* 0x180fe2000001085b */
[----:B------:R1:W2:Y:S01]  /*98c0*/  MUFU.EX2 R157, R88 ;  /* 0x00000058009d7308 */ /* 0x0002a20000000800 */
[-CC-:B------:R-:W-:Y:S01]  /*98d0*/  FFMA.FTZ R96, R96, R21.reuse, -R91.reuse ;  /* 0x0000001560607223 */ /* 0x180fe2000001085b */
[-CC-:B------:R-:W-:Y:S01]  /*98e0*/  FFMA.FTZ R98, R98, R21.reuse, -R91.reuse ;  /* 0x0000001562627223 */ /* 0x180fe2000001085b */
[-CC-:B------:R-:W-:Y:S01]  /*98f0*/  FFMA.FTZ R100, R100, R21.reuse, -R91.reuse ;  /* 0x0000001564647223 */ /* 0x180fe2000001085b */
[-CC-:B------:R-:W-:Y:S01]  /*9900*/  FFMA.FTZ R102, R102, R21.reuse, -R91.reuse ;  /* 0x0000001566667223 */ /* 0x180fe2000001085b */
[-CC-:B------:R-:W-:Y:S01]  /*9910*/  FFMA.FTZ R104, R104, R21.reuse, -R91.reuse ;  /* 0x0000001568687223 */ /* 0x180fe2000001085b */
[-CC-:B------:R-:W-:Y:S01]  /*9920*/  FFMA.FTZ R106, R106, R21.reuse, -R91.reuse ;  /* 0x000000156a6a7223 */ /* 0x180fe2000001085b */
[----:B------:R-:W-:Y:S01]  /*9930*/  FFMA.FTZ R108, R108, R21, -R91 ;  /* 0x000000156c6c7223 */ /* 0x000fe2000001085b */
[----:B------:R-:W3:Y:S01]  /*9940*/  MUFU.EX2 R90, R90 ;  /* 0x0000005a005a7308 */ /* 0x000ee20000000800 */
[----:B-1----:R-:W-:-:S02]  /*9950*/  IMAD.U32 R88, RZ, RZ, UR36 ;  /* 0x00000024ff587e24 */ /* 0x002fc4000f8e00ff */
[-CC-:B------:R-:W-:Y:S01]  /*9960*/  FFMA.FTZ R200, R200, R21.reuse, -R91.reuse ;  /* 0x00000015c8c87223 */ /* 0x180fe2000001085b */
[-CC-:B------:R-:W-:Y:S01]  /*9970*/  FFMA.FTZ R114, R114, R21.reuse, -R91.reuse ;  /* 0x0000001572727223 */ /* 0x180fe2000001085b */
[-CC-:B------:R-:W-:Y:S01]  /*9980*/  FFMA.FTZ R202, R202, R21.reuse, -R91.reuse ;  /* 0x00000015caca7223 */ /* 0x180fe2000001085b */
[-CC-:B------:R-:W-:Y:S01]  /*9990*/  FFMA.FTZ R118, R118, R21.reuse, -R91.reuse ;  /* 0x0000001576767223 */ /* 0x180fe2000001085b */
[----:B------:R-:W-:Y:S01]  /*99a0*/  @!P1 LEA R88, R88, UR37, 0x3 ;  /* 0x0000002558589c11 */ /* 0x000fe2000f8e18ff */
[----:B------:R-:W-:Y:S01]  /*99b0*/  FFMA.FTZ R204, R204, R21, -R91 ;  /* 0x00000015cccc7223 */ /* 0x000fe2000001085b */
[----:B------:R-:W1:Y:S01]  /*99c0*/  MUFU.EX2 R92, R92 ;  /* 0x0000005c005c7308 */ /* 0x000e620000000800 */
[----:B--2---:R-:W-:Y:S01]  /*99d0*/  FFMA.FTZ R5, R2, R5, R157 ;  /* 0x0000000502057223 */ /* 0x004fe2000001009d */
[-CC-:B------:R-:W-:Y:S01]  /*99e0*/  FFMA.FTZ R122, R122, R21.reuse, -R91.reuse ;  /* 0x000000157a7a7223 */ /* 0x180fe2000001085b */
[----:B------:R-:W-:Y:S02]  /*99f0*/  @!P1 VIADD R88, R88, 0x2a840 ;  /* 0x0002a84058589836 */ /* 0x000fe40000000000 */
[-CC-:B------:R-:W-:Y:S01]  /*9a00*/  FFMA.FTZ R148, R148, R21.reuse, -R91.reuse ;  /* 0x0000001594947223 */ /* 0x180fe2000001085b */
[-CC-:B------:R-:W-:Y:S01]  /*9a10*/  FFMA.FTZ R126, R126, R21.reuse, -R91.reuse ;  /* 0x000000157e7e7223 */ /* 0x180fe2000001085b */
[-CC-:B------:R-:W-:Y:S01]  /*9a20*/  FFMA.FTZ R150, R150, R21.reuse, -R91.reuse ;  /* 0x0000001596967223 */ /* 0x180fe2000001085b */
[-C--:B------:R-:W-:Y:S01]  /*9a30*/  FFMA.FTZ R130, R130, R21.reuse, -R91 ;  /* 0x0000001582827223 */ /* 0x080fe2000001085b */
[----:B------:R-:W-:Y:S01]  /*9a40*/  @!P1 PRMT R88, RZ, 0x654, R88 ;  /* 0x00000654ff589816 */ /* 0x000fe20000000058 */
[----:B------:R-:W2:Y:S01]  /*9a50*/  MUFU.EX2 R94, R94 ;  /* 0x0000005e005e7308 */ /* 0x000ea20000000800 */
[----:B---3--:R-:W-:Y:S01]  /*9a60*/  FADD.FTZ R5, R90, R5 ;  /* 0x000000055a057221 */ /* 0x008fe20000010000 */
[-CC-:B------:R-:W-:Y:S01]  /*9a70*/  FFMA.FTZ R206, R206, R21.reuse, -R91.reuse ;  /* 0x00000015cece7223 */ /* 0x180fe2000001085b */
[-CC-:B------:R-:W-:Y:S01]  /*9a80*/  FFMA.FTZ R134, R134, R21.reuse, -R91.reuse ;  /* 0x0000001586867223 */ /* 0x180fe2000001085b */
[----:B------:R-:W-:Y:S01]  /*9a90*/  FFMA.FTZ R91, R208, R21, -R91 ;  /* 0x00000015d05b7223 */ /* 0x000fe2000001085b */
[----:B------:R-:W-:Y:S01]  /*9aa0*/  UMOV UR4, UR36 ;  /* 0x0000002400047c82 */ /* 0x000fe20008000000 */
[----:B------:R-:W-:-:S02]  /*9ab0*/  F2FP.BF16.F32.PACK_AB R157, R90, R157 ;  /* 0x0000009d5a9d723e */ /* 0x000fc400000010ff */
        /* <DEDUP_REMOVED lines=8> */
[----:B-1----:R-:W-:-:S07]  /*9b40*/  F2FP.BF16.F32.PACK_AB R152, R144, R95 ;  /* 0x0000005f9098723e */ /* 0x002fce00000010ff */
        /* <DEDUP_REMOVED lines=16> */
[----:B--2---:R-:W-:-:S07]  /*9c50*/  FADD.FTZ R5, R108, R5 ;  /* 0x000000056c057221 */ /* 0x004fce0000010000 */
[----:B------:R-:W2:Y:S01]  /*9c60*/  MUFU.EX2 R145, R202 ;  /* 0x000000ca00917308 */ /* 0x000ea20000000800 */
[C---:B---3--:R-:W-:Y:S01]  /*9c70*/  FADD.FTZ R5, R151.reuse, R5 ;  /* 0x0000000597057221 */ /* 0x048fe20000010000 */
[----:B------:R-:W-:-:S06]  /*9c80*/  F2FP.BF16.F32.PACK_AB R151, R151, R108 ;  /* 0x0000006c9797723e */ /* 0x000fcc00000010ff */
[----:B------:R-:W3:Y:S01]  /*9c90*/  MUFU.EX2 R118, R118 ;  /* 0x0000007600767308 */ /* 0x000ee20000000800 */
[----:B-1----:R-:W-:Y:S01]  /*9ca0*/  FADD.FTZ R5, R114, R5 ;  /* 0x0000000572057221 */ /* 0x002fe20000010000 */
[----:B------:R-:W-:Y:S02]  /*9cb0*/  WARPGROUP.DEPBAR.LE gsb0, 0x0 ;  /* 0x00008000000079c5 */ /* 0x000fe40000010000 */
[----:B------:R-:W-:-:S04]  /*9cc0*/  WARPGROUP.ARRIVE ;  /* 0x00000000000079c5 */ /* 0x000fc80000000000 */
[----:B------:R-:W1:Y:S01]  /*9cd0*/  MUFU.EX2 R147, R204 ;  /* 0x000000cc00937308 */ /* 0x000e620000000800 */
[C---:B--2---:R-:W-:Y:S01]  /*9ce0*/  FADD.FTZ R5, R145.reuse, R5 ;  /* 0x0000000591057221 */ /* 0x044fe20000010000 */
[----:B------:R-:W-:Y:S01]  /*9cf0*/  F2FP.BF16.F32.PACK_AB R145, R145, R114 ;  /* 0x000000729191723e */ /* 0x000fe200000010ff */
[----:B------:R-:W-:Y:S01]  /*9d00*/  HGMMA.64x128x16.F32.BF16 R24, R136, gdesc[UR4].tnspB, R24, gsb0 ;  /* 0x41e0000488187df0 */ /* 0x000fe20008001818 */
[----:B------:R-:W-:-:S04]  /*9d10*/  UMOV UR7, UR39 ;  /* 0x0000002700077c82 */ /* 0x000fc80008000000 */
[----:B------:R-:W2:Y:S01]  /*9d20*/  MUFU.EX2 R122, R122 ;  /* 0x0000007a007a7308 */ /* 0x000ea20000000800 */
[----:B---3--:R-:W-:-:S07]  /*9d30*/  FADD.FTZ R5, R118, R5 ;  /* 0x0000000576057221 */ /* 0x008fce0000010000 */
[----:B------:R-:W3:Y:S01]  /*9d40*/  MUFU.EX2 R116, R116 ;  /* 0x0000007400747308 */ /* 0x000ee20000000800 */
[C---:B-1----:R-:W-:Y:S01]  /*9d50*/  FADD.FTZ R5, R147.reuse, R5 ;  /* 0x0000000593057221 */ /* 0x042fe20000010000 */
[----:B------:R-:W-:-:S06]  /*9d60*/  F2FP.BF16.F32.PACK_AB R147, R147, R118 ;  /* 0x000000769393723e */ /* 0x000fcc00000010ff */
[----:B------:R1:W4:Y:S01]  /*9d70*/  MUFU.EX2 R141, R148 ;  /* 0x00000094008d7308 */ /* 0x0003220000000800 */
[----:B--2---:R-:W-:-:S07]  /*9d80*/  FADD.FTZ R5, R122, R5 ;  /* 0x000000057a057221 */ /* 0x004fce0000010000 */
[----:B------:R-:W-:Y:S01]  /*9d90*/  MUFU.EX2 R109, R109 ;  /* 0x0000006d006d7308 */ /* 0x000fe20000000800 */
[----:B-1----:R-:W-:Y:S02]  /*9da0*/  F2FP.BF16.F32.PACK_AB R148, R180, R99 ;  /* 0x00000063b494723e */ /* 0x002fe400000010ff */
[----:B---3--:R-:W-:-:S05]  /*9db0*/  F2FP.BF16.F32.PACK_AB R140, R116, R107 ;  /* 0x0000006b748c723e */ /* 0x008fca00000010ff */
[----:B------:R-:W1:Y:S01]  /*9dc0*/  MUFU.EX2 R126, R126 ;  /* 0x0000007e007e7308 */ /* 0x000e620000000800 */
[C---:B----4-:R-:W-:Y:S01]  /*9dd0*/  FADD.FTZ R5, R141.reuse, R5 ;  /* 0x000000058d057221 */ /* 0x050fe20000010000 */
[----:B------:R-:W-:-:S06]  /*9de0*/  F2FP.BF16.F32.PACK_AB R141, R141, R122 ;  /* 0x0000007a8d8d723e */ /* 0x000fcc00000010ff */
[----:B------:R-:W2:Y:S08]  /*9df0*/  MUFU.EX2 R120, R120 ;  /* 0x0000007800787308 */ /* 0x000eb00000000800 */
[----:B------:R3:W4:Y:S01]  /*9e00*/  MUFU.EX2 R143, R150 ;  /* 0x00000096008f7308 */ /* 0x0007220000000800 */
[----:B-1----:R-:W-:-:S07]  /*9e10*/  FADD.FTZ R5, R126, R5 ;  /* 0x000000057e057221 */ /* 0x002fce0000010000 */
[----:B------:R-:W-:Y:S01]  /*9e20*/  MUFU.EX2 R111, R111 ;  /* 0x0000006f006f7308 */ /* 0x000fe20000000800 */
[----:B---3--:R-:W-:Y:S02]  /*9e30*/  F2FP.BF16.F32.PACK_AB R150, R182, R101 ;  /* 0x00000065b696723e */ /* 0x008fe400000010ff */
[----:B--2---:R-:W-:-:S05]  /*9e40*/  F2FP.BF16.F32.PACK_AB R142, R120, R109 ;  /* 0x0000006d788e723e */ /* 0x004fca00000010ff */
[----:B------:R-:W1:Y:S01]  /*9e50*/  MUFU.EX2 R130, R130 ;  /* 0x0000008200827308 */ /* 0x000e620000000800 */
[C---:B----4-:R-:W-:Y:S01]  /*9e60*/  FADD.FTZ R5, R143.reuse, R5 ;  /* 0x000000058f057221 */ /* 0x050fe20000010000 */
[----:B------:R-:W-:-:S06]  /*9e70*/  F2FP.BF16.F32.PACK_AB R143, R143, R126 ;  /* 0x0000007e8f8f723e */ /* 0x000fcc00000010ff */
[----:B------:R-:W2:Y:S08]  /*9e80*/  MUFU.EX2 R124, R124 ;  /* 0x0000007c007c7308 */ /* 0x000eb00000000800 */
[----:B------:R-:W-:Y:S01]  /*9e90*/  MUFU.EX2 R113, R113 ;  /* 0x0000007100717308 */ /* 0x000fe20000000800 */
[----:B-1----:R-:W-:-:S07]  /*9ea0*/  FADD.FTZ R5, R130, R5 ;  /* 0x0000000582057221 */ /* 0x002fce0000010000 */
[----:B------:R-:W-:Y:S08]  /*9eb0*/  MUFU.EX2 R134, R134 ;  /* 0x0000008600867308 */ /* 0x000ff00000000800 */
[----:B------:R-:W1:Y:S08]  /*9ec0*/  MUFU.EX2 R128, R128 ;  /* 0x0000008000807308 */ /* 0x000e700000000800 */
[----:B------:R-:W3:Y:S01]  /*9ed0*/  MUFU.EX2 R91, R91 ;  /* 0x0000005b005b7308 */ /* 0x000ee20000000800 */
[----:B------:R-:W-:-:S02]  /*9ee0*/  WARPGROUP.DEPBAR.LE gsb0, 0x0 ;  /* 0x00008000000079c5 */ /* 0x000fc40000010000 */
[----:B------:R4:W-:Y:S05]  /*9ef0*/  @!P1 SYNCS.ARRIVE.TRANS64.RED.A1T0 RZ, [R88+URZ], RZ ;  /* 0x000000ff58ff99a7 */ /* 0x0009ea000810043f */
[----:B------:R-:W5:Y:S01]  /*9f00*/  MUFU.EX2 R137, R206 ;  /* 0x000000ce00897308 */ /* 0x000f620000000800 */
[----:B--2---:R-:W-:Y:S02]  /*9f10*/  F2FP.BF16.F32.PACK_AB R136, R124, R111 ;  /* 0x0000006f7c88723e */ /* 0x004fe400000010ff */
[----:B-1----:R-:W-:Y:S02]  /*9f20*/  F2FP.BF16.F32.PACK_AB R138, R128, R113 ;  /* 0x00000071808a723e */ /* 0x002fe400000010ff */
[----:B---3--:R-:W-:Y:S01]  /*9f30*/  F2FP.BF16.F32.PACK_AB R139, R91, R134 ;  /* 0x000000865b8b723e */ /* 0x008fe200000010ff */
[----:B----4-:R-:W-:-:S02]  /*9f40*/  @!P1 VIADD R88, R115, 0x2a860 ;  /* 0x0002a86073589836 */ /* 0x010fc40000000000 */
[----:B------:R-:W-:-:S04]  /*9f50*/  FFMA.FTZ R115, R0, R12, R89 ;  /* 0x0000000c00737223 */ /* 0x000fc80000010059 */
[----:B------:R-:W-:Y:S01]  /*9f60*/  FADD.FTZ R12, R176, R115 ;  /* 0x00000073b00c7221 */ /* 0x000fe20000010000 */
[----:B------:R-:W-:-:S03]  /*9f70*/  @!P1 PRMT R88, RZ, 0x654, R88 ;  /* 0x00000654ff589816 */ /* 0x000fc60000000058 */
[----:B------:R-:W-:Y:S01]  /*9f80*/  FADD.FTZ R115, R93, R12 ;  /* 0x0000000c5d737221 */ /* 0x000fe20000010000 */
[----:B------:R1:W-:Y:S01]  /*9f90*/  @!P1 SYNCS.ARRIVE.TRANS64.RED.A1T0 RZ, [R88+URZ], RZ ;  /* 0x000000ff58ff99a7 */ /* 0x0003e2000810043f */
[----:B------:R-:W-:Y:S01]  /*9fa0*/  ISETP.GT.AND P1, PT, R20, R173, PT ;  /* 0x000000ad1400720c */ /* 0x000fe20003f24270 */
[C---:B-----5:R-:W-:Y:S01]  /*9fb0*/  FADD.FTZ R5, R137.reuse, R5 ;  /* 0x0000000589057221 */ /* 0x060fe20000010000 */
[----:B------:R-:W-:Y:S01]  /*9fc0*/  FADD.FTZ R12, R178, R115 ;  /* 0x00000073b20c7221 */ /* 0x000fe20000010000 */
[----:B------:R-:W-:Y:S01]  /*9fd0*/  F2FP.BF16.F32.PACK_AB R137, R137, R130 ;  /* 0x000000828989723e */ /* 0x000fe200000010ff */
[----:B------:R-:W-:Y:S02]  /*9fe0*/  VIADD R20, R20, 0xffffffff ;  /* 0xffffffff14147836 */ /* 0x000fe40000000000 */
[----:B------:R-:W-:Y:S01]  /*9ff0*/  FADD.FTZ R5, R134, R5 ;  /* 0x0000000586057221 */ /* 0x000fe20000010000 */
[----:B------:R-:W-:-:S03]  /*a000*/  FADD.FTZ R115, R95, R12 ;  /* 0x0000000c5f737221 */ /* 0x000fc60000010000 */
[----:B------:R-:W-:Y:S01]  /*a010*/  FADD.FTZ R5, R91, R5 ;  /* 0x000000055b057221 */ /* 0x000fe20000010000 */
[----:B------:R-:W-:Y:S01]  /*a020*/  FADD.FTZ R12, R144, R115 ;  /* 0x00000073900c7221 */ /* 0x000fe20000010000 */
[----:B------:R-:W-:-:S03]  /*a030*/  F2FP.BF16.F32.PACK_AB R144, R110, R103 ;  /* 0x000000676e90723e */ /* 0x000fc600000010ff */
[----:B------:R-:W-:-:S04]  /*a040*/  FADD.FTZ R115, R97, R12 ;  /* 0x0000000c61737221 */ /* 0x000fc80000010000 */
[----:B------:R-:W-:Y:S01]  /*a050*/  FADD.FTZ R12, R146, R115 ;  /* 0x00000073920c7221 */ /* 0x000fe20000010000 */
[----:B------:R-:W-:-:S03]  /*a060*/  F2FP.BF16.F32.PACK_AB R146, R112, R105 ;  /* 0x000000697092723e */ /* 0x000fc600000010ff */
[----:B------:R-:W-:-:S04]  /*a070*/  FADD.FTZ R115, R99, R12 ;  /* 0x0000000c63737221 */ /* 0x000fc80000010000 */
        /* <DEDUP_REMOVED lines=14> */
[----:B------:R-:W-:Y:S01]  /*a160*/  FADD.FTZ R12, R128, R89 ;  /* 0x00000059800c7221 */ /* 0x000fe20000010000 */
[----:B-1----:R-:W-:Y:S06]  /*a170*/  @P1 BRA `(.L_x_924) ;  /* 0xffffffdc00841947 */ /* 0x002fec000383ffff */
.L_x_915:
[----:B------:R-:W-:-:S13]  /*a180*/  ISETP.GE.AND P1, PT, R20, R19, PT ;  /* 0x000000131400720c */ /* 0x000fda0003f26270 */
[----:B------:R-:W-:Y:S05]  /*a190*/  @!P1 BRA `(.L_x_925) ;  /* 0x0000003000dc9947 */ /* 0x000fea0003800000 */
[----:B------:R-:W-:Y:S01]  /*a1a0*/  IMAD.MOV.U32 R173, RZ, RZ, R15 ;  /* 0x000000ffffad7224 */ /* 0x000fe200078e000f */
[----:B------:R-:W-:Y:S01]  /*a1b0*/  UMOV UR7, UR39 ;  /* 0x0000002700077c82 */ /* 0x000fe20008000000 */
[----:B------:R-:W-:Y:S01]  /*a1c0*/  IMAD.MOV.U32 R175, RZ, RZ, R14 ;  /* 0x000000ffffaf7224 */ /* 0x000fe200078e000e */
[----:B------:R-:W-:Y:S01]  /*a1d0*/  UMOV UR4, UR36 ;  /* 0x0000002400047c82 */ /* 0x000fe20008000000 */
[----:B------:R-:W-:Y:S01]  /*a1e0*/  IMAD.IADD R174, R3, 0x1, R13 ;  /* 0x0000000103ae7824 */ /* 0x000fe200078e020d */
[----:B------:R-:W-:Y:S01]  /*a1f0*/  ULDC UR40, c[0x0][0x9e4] ;  /* 0x0002790000287ab9 */ /* 0x000fe20000000800 */
[----:B------:R-:W-:Y:S01]  /*a200*/  ULDC UR47, c[0x0][0x2e0] ;  /* 0x0000b800002f7ab9 */ /* 0x000fe20000000800 */
[----:B------:R-:W-:Y:S01]  /*a210*/  ULDC UR5, c[0x0][0x9d8] ;  /* 0x0002760000057ab9 */ /* 0x000fe20000000800 */
[----:B------:R-:W-:-:S05]  /*a220*/  ULDC UR45, c[0x0][0x9e0] ;  /* 0x00027800002d7ab9 */ /* 0x000fca0000000800 */
.L_x_942:
[----:B------:R-:W-:-:S04]  /*a230*/  UIADD3 UR36, UR4, 0x1, URZ ;  /* 0x0000000104247890 */ /* 0x000fc8000fffe03f */
[----:B------:R-:W-:-:S04]  /*a240*/  UISETP.NE.AND UP0, UPT, UR36, 0x2, UPT ;  /* 0x000000022400788c */ /* 0x000fc8000bf05270 */
[----:B------:R-:W-:Y:S02]  /*a250*/  USEL UR39, URZ, 0x1, UP0 ;  /* 0x000000013f277887 */ /* 0x000fe40008000000 */
[----:B------:R-:W-:Y:S02]  /*a260*/  USEL UR36, UR36, URZ, UP0 ;  /* 0x0000003f24247287 */ /* 0x000fe40008000000 */
[----:B------:R-:W-:Y:S01]  /*a270*/  ULOP3.LUT UR39, UR7, UR39, URZ, 0x3c, !UPT ;  /* 0x0000002707277292 */ /* 0x000fe2000f8e3c3f */
[----:B------:R-:W-:Y:S11]  /*a280*/  @!P0 BRA `(.L_x_926) ;  /* 0x0000000000048947 */ /* 0x000ff60003800000 */
[----:B------:R-:W-:Y:S01]  /*a290*/  BPT.TRAP 0x1 ;  /* 0x000000040000795c */ /* 0x000fe20000300000 */
.L_x_926:
[----:B------:R-:W-:Y:S01]  /*a2a0*/  ULEA UR6, UR36, UR37, 0x3 ;  /* 0x0000002524067291 */ /* 0x000fe2000f8e183f */
[----:B------:R-:W-:-:S05]  /*a2b0*/  IMAD.U32 R14, RZ, RZ, UR39 ;  /* 0x00000027ff0e7e24 */ /* 0x000fca000f8e00ff */
[----:B------:R-:W-:-:S04]  /*a2c0*/  SHF.L.U32 R14, R14, 0x1f, RZ ;  /* 0x0000001f0e0e7819 */ /* 0x000fc800000006ff */
[----:B------:R1:W2:Y:S01]  /*a2d0*/  SYNCS.PHASECHK.TRANS64.TRYWAIT P1, [UR6+0x2a830], R14 ;  /* 0x02a8300eff0075a7 */ /* 0x0002a20008020146 */
[----:B------:R-:W-:Y:S05]  /*a2e0*/  @!P0 BRA `(.L_x_927) ;  /* 0x0000000000048947 */ /* 0x000fea0003800000 */
[----:B------:R-:W-:Y:S01]  /*a2f0*/  BPT.TRAP 0x1 ;  /* 0x000000040000795c */ /* 0x000fe20000300000 */
.L_x_927:
[----:B--2---:R-:W-:Y:S05]  /*a300*/  @P1 BRA `(.L_x_928) ;  /* 0x0000000000081947 */ /* 0x004fea0003800000 */
[----:B------:R-:W2:Y:S02]  /*a310*/  SYNCS.PHASECHK.TRANS64.TRYWAIT P1, [UR6+0x2a830], R14 ;  /* 0x02a8300eff0075a7 */ /* 0x000ea40008020146 */
[----:B--2---:R-:W-:Y:S05]  /*a320*/  @!P1 BRA `(.L_x_929) ;  /* 0x0000008400ec9947 */ /* 0x004fea0003800000 */
.L_x_928:
        /* <DEDUP_REMOVED lines=135> */
.L_x_930:
[----:B------:R-:W-:Y:S01]  /*aba0*/  ULEA UR10, UR4, UR37, 0x3 ;  /* 0x00000025040a7291 */ /* 0x000fe2000f8e183f */
[----:B------:R-:W-:-:S05]  /*abb0*/  IMAD.U32 R0, RZ, RZ, UR7 ;  /* 0x00000007ff007e24 */ /* 0x000fca000f8e00ff */
[----:B------:R-:W-:-:S04]  /*abc0*/  SHF.L.U32 R0, R0, 0x1f, RZ ;  /* 0x0000001f00007819 */ /* 0x000fc800000006ff */
[----:B------:R3:W4:Y:S01]  /*abd0*/  SYNCS.PHASECHK.TRANS64.TRYWAIT P1, [UR10+0x2a850], R0 ;  /* 0x02a85000ff0075a7 */ /* 0x000722000802014a */
[----:B------:R-:W-:Y:S05]  /*abe0*/  @!P0 BRA `(.L_x_931) ;  /* 0x0000000000048947 */ /* 0x000fea0003800000 */
[----:B------:R-:W-:Y:S01]  /*abf0*/  BPT.TRAP 0x1 ;  /* 0x000000040000795c */ /* 0x000fe20000300000 */
.L_x_931:
[----:B----4-:R-:W-:Y:S05]  /*ac00*/  @P1 BRA `(.L_x_932) ;  /* 0x0000000000081947 */ /* 0x010fea0003800000 */
[----:B------:R-:W4:Y:S02]  /*ac10*/  SYNCS.PHASECHK.TRANS64.TRYWAIT P1, [UR10+0x2a850], R0 ;  /* 0x02a85000ff0075a7 */ /* 0x000f24000802014a */
[----:B----4-:R-:W-:Y:S05]  /*ac20*/  @!P1 BRA `(.L_x_933) ;  /* 0x0000007c00c49947 */ /* 0x010fea0003800000 */
.L_x_932:
[----:B------:R-:W-:Y:S01]  /*ac30*/  UIADD3 UR6, UR37, 0x400, URZ ;  /* 0x0000040025067890 */ /* 0x000fe2000fffe03f */
[----:B------:R-:W-:Y:S01]  /*ac40*/  WARPGROUP.ARRIVE ;  /* 0x00000000000079c5 */ /* 0x000fe20000000000 */
[----:B------:R-:W-:-:S05]  /*ac50*/  UMOV UR7, 0x40000040 ;  /* 0x4000004000077882 */ /* 0x000fca0000000000 */
[----:B------:R-:W4:Y:S01]  /*ac60*/  S2R R177, SR_TID.X ;  /* 0x0000000000b17919 */ /* 0x000f220000002100 */
[----:B------:R-:W-:Y:S01]  /*ac70*/  USHF.R.U32.HI UR6, URZ, 0x4, UR6 ;  /* 0x000000043f067899 */ /* 0x000fe20008011606 */
[----:B--2---:R-:W-:Y:S01]  /*ac80*/  FMUL.FTZ R15, R94, UR5 ;  /* 0x000000055e0f7c20 */ /* 0x004fe20008410000 */
[----:B------:R-:W-:Y:S01]  /*ac90*/  FMUL.FTZ R21, R95, UR5 ;  /* 0x000000055f157c20 */ /* 0x000fe20008410000 */
[----:B-1----:R-:W-:Y:S01]  /*aca0*/  FMUL.FTZ R14, R88, UR5 ;  /* 0x00000005580e7c20 */ /* 0x002fe20008410000 */
[----:B------:R-:W-:Y:S01]  /*acb0*/  ULOP3.LUT UR6, UR6, 0x3fff, URZ, 0xc0, !UPT ;  /* 0x00003fff06067892 */ /* 0x000fe2000f8ec03f */
[----:B---3--:R-:W-:Y:S01]  /*acc0*/  FMUL.FTZ R0, R90, UR5 ;  /* 0x000000055a007c20 */ /* 0x008fe20008410000 */
[----:B------:R-:W-:Y:S01]  /*acd0*/  FMUL.FTZ R2, R91, UR5 ;  /* 0x000000055b027c20 */ /* 0x000fe20008410000 */
[----:B------:R-:W-:Y:S01]  /*ace0*/  FMUL.FTZ R94, R110, UR5 ;  /* 0x000000056e5e7c20 */ /* 0x000fe20008410000 */
        /* <DEDUP_REMOVED lines=23> */
[----:B----4-:R-:W-:Y:S01]  /*ae60*/  LOP3.LUT P1, RZ, R177, 0x7f, RZ, 0xc0, !PT ;  /* 0x0000007fb1ff7812 */ /* 0x010fe2000782c0ff */
        /* <DEDUP_REMOVED lines=8> */
[----:B------:R1:W2:Y:S08]  /*aef0*/  MUFU.TANH R116, R121 ;  /* 0x0000007900747308 */ /* 0x0002b00000002400 */
        /* <DEDUP_REMOVED lines=19> */
[----:B------:R-:W-:Y:S02]  /*b030*/  FMUL.FTZ R104, R131, UR5 ;  /* 0x0000000583687c20 */ /* 0x000fe40008410000 */
[----:B------:R-:W1:Y:S01]  /*b040*/  MUFU.TANH R111, R111 ;  /* 0x0000006f006f7308 */ /* 0x000e620000002400 */
[----:B------:R-:W-:Y:S01]  /*b050*/  HGMMA.64x128x16.F32.BF16 R24, R152, gdesc[UR4].tnspB, R24, gsb0 ;  /* 0x41e0000498187df0 */ /* 0x000fe20008001818 */
[----:B------:R-:W-:Y:S01]  /*b060*/  UIADD3 UR6, UR4, 0x100, URZ ;  /* 0x0000010004067890 */ /* 0x000fe2000fffe03f */
[----:B------:R-:W-:-:S05]  /*b070*/  UMOV UR7, 0x40000040 ;  /* 0x4000004000077882 */ /* 0x000fca0000000000 */
[----:B------:R-:W1:Y:S08]  /*b080*/  MUFU.TANH R158, R158 ;  /* 0x0000009e009e7308 */ /* 0x000e700000002400 */
[----:B------:R-:W1:Y:S08]  /*b090*/  MUFU.TANH R98, R98 ;  /* 0x0000006200627308 */ /* 0x000e700000002400 */
[----:B------:R-:W1:Y:S08]  /*b0a0*/  MUFU.TANH R112, R112 ;  /* 0x0000007000707308 */ /* 0x000e700000002400 */
[----:B------:R-:W1:Y:S08]  /*b0b0*/  MUFU.TANH R113, R113 ;  /* 0x0000007100717308 */ /* 0x000e700000002400 */
[----:B------:R-:W1:Y:S08]  /*b0c0*/  MUFU.TANH R102, R102 ;  /* 0x0000006600667308 */ /* 0x000e700000002400 */
[----:B------:R-:W1:Y:S08]  /*b0d0*/  MUFU.TANH R103, R103 ;  /* 0x0000006700677308 */ /* 0x000e700000002400 */
[----:B------:R1:W1:Y:S08]  /*b0e0*/  MUFU.TANH R118, R120 ;  /* 0x0000007800767308 */ /* 0x0002700000002400 */
[----:B------:R1:W1:Y:S08]  /*b0f0*/  MUFU.TANH R114, R124 ;  /* 0x0000007c00727308 */ /* 0x0002700000002400 */
[----:B------:R-:W1:Y:S08]  /*b100*/  MUFU.TANH R125, R125 ;  /* 0x0000007d007d7308 */ /* 0x000e700000002400 */
[----:B------:R-:W1:Y:S08]  /*b110*/  MUFU.TANH R156, R156 ;  /* 0x0000009c009c7308 */ /* 0x000e700000002400 */
[----:B------:R1:W1:Y:S08]  /*b120*/  MUFU.TANH R121, R128 ;  /* 0x0000008000797308 */ /* 0x0002700000002400 */
        /* <DEDUP_REMOVED lines=8> */
[----:B------:R-:W-:Y:S02]  /*b1b0*/  IMAD R123, R20, -0x60, RZ ;  /* 0xffffffa0147b7824 */ /* 0x000fe400078e02ff */
[----:B------:R-:W-:Y:S02]  /*b1c0*/  FMUL.FTZ R154, R126, UR5 ;  /* 0x000000057e9a7c20 */ /* 0x000fe40008410000 */
[----:B------:R-:W-:Y:S01]  /*b1d0*/  HGMMA.64x128x16.F32.BF16 R24, R148, gdesc[UR4].tnspB, R24, gsb0 ;  /* 0x41e0000494187df0 */ /* 0x000fe20008001818 */
[----:B------:R-:W-:Y:S01]  /*b1e0*/  UIADD3 UR6, UR4, 0x180, URZ ;  /* 0x0000018004067890 */ /* 0x000fe2000fffe03f */
[----:B------:R-:W1:Y:S01]  /*b1f0*/  MUFU.TANH R152, R152 ;  /* 0x0000009800987308 */ /* 0x000e620000002400 */
[----:B------:R-:W-:-:S07]  /*b200*/  UMOV UR7, 0x40000040 ;  /* 0x4000004000077882 */ /* 0x000fce0000000000 */
[----:B------:R-:W1:Y:S01]  /*b210*/  MUFU.TANH R154, R154 ;  /* 0x0000009a009a7308 */ /* 0x000e620000002400 */
[----:B------:R-:W-:Y:S02]  /*b220*/  WARPGROUP.DEPBAR.LE gsb0, 0x0 ;  /* 0x00008000000079c5 */ /* 0x000fe40000010000 */
[----:B------:R-:W-:Y:S01]  /*b230*/  WARPGROUP.ARRIVE ;  /* 0x00000000000079c5 */ /* 0x000fe20000000000 */
[----:B------:R-:W-:Y:S01]  /*b240*/  FMUL.FTZ R150, R105, UR5 ;  /* 0x0000000569967c20 */ /* 0x000fe20008410000 */
[----:B------:R-:W-:Y:S02]  /*b250*/  IMAD.U32 R105, RZ, RZ, UR36 ;  /* 0x00000024ff697e24 */ /* 0x000fe4000f8e00ff */
[----:B------:R-:W-:Y:S02]  /*b260*/  FMUL.FTZ R148, R122, UR5 ;  /* 0x000000057a947c20 */ /* 0x000fe40008410000 */
[----:B------:R-:W-:Y:S01]  /*b270*/  HGMMA.64x128x16.F32.BF16 R24, R144, gdesc[UR4].tnspB, R24, gsb0 ;  /* 0x41e0000490187df0 */ /* 0x000fe20008001818 */
[----:B------:R-:W-:Y:S01]  /*b280*/  UIADD3 UR6, UR4, 0x200, URZ ;  /* 0x0000020004067890 */ /* 0x000fe2000fffe03f */
[----:B------:R-:W-:Y:S01]  /*b290*/  @!P1 LEA R105, R105, UR37, 0x3 ;  /* 0x0000002569699c11 */ /* 0x000fe2000f8e18ff */
[----:B------:R-:W-:Y:S01]  /*b2a0*/  UMOV UR7, 0x40000040 ;  /* 0x4000004000077882 */ /* 0x000fe20000000000 */
[----:B------:R-:W1:Y:S03]  /*b2b0*/  MUFU.TANH R150, R150 ;  /* 0x0000009600967308 */ /* 0x000e660000002400 */
[----:B------:R-:W-:-:S05]  /*b2c0*/  @!P1 VIADD R105, R105, 0x2a840 ;  /* 0x0002a84069699836 */ /* 0x000fca0000000000 */
[----:B------:R-:W1:Y:S01]  /*b2d0*/  MUFU.TANH R148, R148 ;  /* 0x0000009400947308 */ /* 0x000e620000002400 */
[----:B------:R-:W-:Y:S02]  /*b2e0*/  WARPGROUP.DEPBAR.LE gsb0, 0x0 ;  /* 0x00008000000079c5 */ /* 0x000fe40000010000 */
[----:B------:R-:W-:Y:S01]  /*b2f0*/  WARPGROUP.ARRIVE ;  /* 0x00000000000079c5 */ /* 0x000fe20000000000 */
[----:B------:R-:W-:Y:S01]  /*b300*/  FMUL.FTZ R145, R92, UR5 ;  /* 0x000000055c917c20 */ /* 0x000fe20008410000 */
[----:B------:R-:W-:Y:S01]  /*b310*/  FMUL.FTZ R92, R106, UR5 ;  /* 0x000000056a5c7c20 */ /* 0x000fe20008410000 */
[----:B------:R-:W-:Y:S01]  /*b320*/  @!P1 PRMT R106, RZ, 0x654, R105 ;  /* 0x00000654ff6a9816 */ /* 0x000fe20000000069 */
        /* <DEDUP_REMOVED lines=9> */
[----:B------:R-:W-:Y:S01]  /*b3c0*/  IMAD R108, R17, UR47, R123 ;  /* 0x0000002f116c7c24 */ /* 0x000fe2000f8e027b */
        /* <DEDUP_REMOVED lines=8> */
[----:B------:R1:W1:Y:S01]  /*b450*/  MUFU.TANH R105, R134 ;  /* 0x0000008600697308 */ /* 0x0002620000002400 */
[----:B------:R-:W-:-:S02]  /*b460*/  WARPGROUP.DEPBAR.LE gsb0, 0x0 ;  /* 0x00008000000079c5 */ /* 0x000fc40000010000 */
[----:B------:R-:W-:Y:S01]  /*b470*/  WARPGROUP.ARRIVE ;  /* 0x00000000000079c5 */ /* 0x000fe20000000000 */
[----:B------:R-:W-:Y:S02]  /*b480*/  FMUL.FTZ R140, R109, UR5 ;  /* 0x000000056d8c7c20 */ /* 0x000fe40008410000 */
[----:B------:R-:W5:Y:S03]  /*b490*/  LDC R109, c[0x0][0x288] ;  /* 0x0000a200ff6d7b82 */ /* 0x000f660000000800 */
[----:B------:R-:W-:Y:S01]  /*b4a0*/  HGMMA.64x128x16.F32.BF16 R24, R136, gdesc[UR4].tnspB, R24, gsb0 ;  /* 0x41e0000488187df0 */ /* 0x000fe20008001818 */
[----:B------:R-:W1:Y:S01]  /*b4b0*/  MUFU.TANH R140, R140 ;  /* 0x0000008c008c7308 */ /* 0x000e620000002400 */
[----:B-----5:R-:W-:-:S05]  /*b4c0*/  IADD3 R109, R108, 0x1, -R109 ;  /* 0x000000016c6d7810 */ /* 0x020fca0007ffe86d */
[----:B------:R-:W-:-:S04]  /*b4d0*/  IMAD R109, R16, -0x2, R109 ;  /* 0xfffffffe106d7824 */ /* 0x000fc800078e026d */
[C---:B------:R-:W-:Y:S02]  /*b4e0*/  VIADD R127, R109.reuse, UR45 ;  /* 0x0000002d6d7f7c36 */ /* 0x040fe40008000000 */
[----:B------:R-:W-:Y:S02]  /*b4f0*/  VIADD R131, R109, UR41 ;  /* 0x000000296d837c36 */ /* 0x000fe40008000000 */
[C---:B------:R-:W-:Y:S02]  /*b500*/  IMAD.IADD R115, R3.reuse, 0x1, R127 ;  /* 0x0000000103737824 */ /* 0x040fe400078e027f */
[----:B------:R-:W-:Y:S01]  /*b510*/  IMAD.IADD R117, R3, 0x1, R131 ;  /* 0x0000000103757824 */ /* 0x000fe200078e0283 */
[----:B------:R-:W-:Y:S02]  /*b520*/  WARPGROUP.DEPBAR.LE gsb0, 0x0 ;  /* 0x00008000000079c5 */ /* 0x000fe40000010000 */
[----:B------:R5:W-:Y:S01]  /*b530*/  @!P1 SYNCS.ARRIVE.TRANS64.RED.A1T0 RZ, [R106+URZ], RZ ;  /* 0x000000ff6aff99a7 */ /* 0x000be2000810043f */
[----:B------:R-:W-:Y:S01]  /*b540*/  ISETP.GE.AND P1, PT, R172, 0x1, PT ;  /* 0x00000001ac00780c */ /* 0x000fe20003f26270 */
[----:B-----5:R-:W-:Y:S01]  /*b550*/  FMUL.FTZ R106, R135, UR5 ;  /* 0x00000005876a7c20 */ /* 0x020fe20008410000 */
[----:B------:R-:W-:-:S05]  /*b560*/  IMAD R135, R16, -0x2, R123 ;  /* 0xfffffffe10877824 */ /* 0x000fca00078e027b */
[----:B------:R-:W1:Y:S06]  /*b570*/  MUFU.TANH R106, R106 ;  /* 0x0000006a006a7308 */ /* 0x000e6c0000002400 */
[----:B--234-:R-:W-:Y:S05]  /*b580*/  @!P1 BRA `(.L_x_934) ;  /* 0x0000000000589947 */ /* 0x01cfea0003800000 */
[----:B------:R-:W-:Y:S01]  /*b590*/  ISETP.GT.AND P1, PT, R174, -0x1, PT ;  /* 0xffffffffae00780c */ /* 0x000fe20003f24270 */
[----:B------:R-:W-:-:S12]  /*b5a0*/  BSSY B0, `(.L_x_935) ;  /* 0x0000011000007945 */ /* 0x000fd80003800000 */
[----:B------:R-:W-:Y:S05]  /*b5b0*/  @P1 BRA `(.L_x_936) ;  /* 0x0000000000201947 */ /* 0x000fea0003800000 */
[----:B-1----:R-:W-:Y:S01]  /*b5c0*/  IMAD.U32 R120, RZ, RZ, UR40 ;  /* 0x00000028ff787e24 */ /* 0x002fe2000f8e00ff */
[----:B------:R-:W-:-:S04]  /*b5d0*/  LOP3.LUT R119, RZ, R174, RZ, 0x33, !PT ;  /* 0x000000aeff777212 */ /* 0x000fc800078e33ff */
[----:B------:R-:W-:-:S13]  /*b5e0*/  ISETP.NE.AND P1, PT, R120, 0x1, PT ;  /* 0x000000017800780c */ /* 0x000fda0003f25270 */
[----:B------:R-:W1:Y:S02]  /*b5f0*/  @P1 LDC.64 R108, c[0x0][0x9e8] ;  /* 0x00027a00ff6c1b82 */ /* 0x000e640000000a00 */
[----:B-1----:R-:W-:-:S05]  /*b600*/  @P1 IMAD.HI.U32 R108, R119, R108, RZ ;  /* 0x0000006c776c1227 */ /* 0x002fca00078e00ff */
[----:B------:R-:W-:-:S04]  /*b610*/  @P1 SHF.R.U32.HI R119, RZ, R109, R108 ;  /* 0x0000006dff771219 */ /* 0x000fc8000001166c */
[----:B------:R-:W-:Y:S01]  /*b620*/  LOP3.LUT R108, RZ, R119, RZ, 0x33, !PT ;  /* 0x00000077ff6c7212 */ /* 0x000fe200078e33ff */
[----:B------:R-:W-:Y:S06]  /*b630*/  BRA `(.L_x_937) ;  /* 0x00000000001c7947 */ /* 0x000fec0003800000 */
.L_x_936:
[----:B-1----:R-:W-:-:S05]  /*b640*/  IMAD.U32 R120, RZ, RZ, UR40 ;  /* 0x00000028ff787e24 */ /* 0x002fca000f8e00ff */
[----:B------:R-:W-:-:S13]  /*b650*/  ISETP.NE.AND P1, PT, R120, 0x1, PT ;  /* 0x000000017800780c */ /* 0x000fda0003f25270 */
[----:B------:R-:W1:Y:S01]  /*b660*/  @P1 LDC.64 R108, c[0x0][0x9e8] ;  /* 0x00027a00ff6c1b82 */ /* 0x000e620000000a00 */
[----:B------:R-:W-:-:S04]  /*b670*/  @P1 IMAD.IADD R119, R3, 0x1, R13 ;  /* 0x0000000103771824 */ /* 0x000fc800078e020d */
[----:B-1----:R-:W-:-:S04]  /*b680*/  @P1 IMAD.HI.U32 R122, R119, R108, RZ ;  /* 0x0000006c777a1227 */ /* 0x002fc800078e00ff */
[----:B------:R-:W-:Y:S01]  /*b690*/  IMAD.MOV.U32 R108, RZ, RZ, R174 ;  /* 0x000000ffff6c7224 */ /* 0x000fe200078e00ae */
[----:B------:R-:W-:-:S07]  /*b6a0*/  @P1 SHF.R.U32.HI R108, RZ, R109, R122 ;  /* 0x0000006dff6c1219 */ /* 0x000fce000001167a */
.L_x_937:
[----:B------:R-:W-:Y:S05]  /*b6b0*/  BSYNC B0 ;  /* 0x0000000000007941 */ /* 0x000fea0003800000 */
.L_x_935:
[----:B------:R-:W-:-:S05]  /*b6c0*/  IMAD R108, R108, R120, R135 ;  /* 0x000000786c6c7224 */ /* 0x000fca00078e0287 */
[----:B------:R-:W-:Y:S02]  /*b6d0*/  VIADDMNMX R115, R108, R120, R115, PT ;  /* 0x000000786c737246 */ /* 0x000fe40003800173 */
[----:B------:R-:W-:-:S07]  /*b6e0*/  VIMNMX R117, R117, R108, !PT ;  /* 0x0000006c75757248 */ /* 0x000fce0007fe0100 */
.L_x_934:
        /* <DEDUP_REMOVED lines=117> */
[----:B------:R-:W-:-:S13]  /*be40*/  ISETP.GE.AND P6, PT, R172, 0x1, PT ;  /* 0x00000001ac00780c */ /* 0x000fda0003fc6270 */
        /* <DEDUP_REMOVED lines=13> */
.L_x_940:
[----:B------:R-:W-:-:S05]  /*bf20*/  IMAD.U32 R109, RZ, RZ, UR40 ;  /* 0x00000028ff6d7e24 */ /* 0x000fca000f8e00ff */
[----:B------:R-:W-:-:S13]  /*bf30*/  ISETP.NE.AND P6, PT, R109, 0x1, PT ;  /* 0x000000016d00780c */ /* 0x000fda0003fc5270 */
[----:B------:R-:W1:Y:S02]  /*bf40*/  @P6 LDC.64 R132, c[0x0][0x9e8] ;  /* 0x00027a00ff846b82 */ /* 0x000e640000000a00 */
[----:B-1----:R-:W-:-:S05]  /*bf50*/  @P6 IMAD.HI.U32 R132, R14, R132, RZ ;  /* 0x000000840e846227 */ /* 0x002fca00078e00ff */
[----:B------:R-:W-:-:S07]  /*bf60*/  @P6 SHF.R.U32.HI R14, RZ, R133, R132 ;  /* 0x00000085ff0e6219 */ /* 0x000fce0000011684 */
.L_x_941:
[----:B------:R-:W-:Y:S05]  /*bf70*/  BSYNC B0 ;  /* 0x0000000000007941 */ /* 0x000fea0003800000 */
.L_x_939:
[----:B------:R-:W-:-:S05]  /*bf80*/  IMAD R14, R14, R109, R135 ;  /* 0x0000006d0e0e7224 */ /* 0x000fca00078e0287 */
[----:B------:R-:W-:Y:S02]  /*bf90*/  VIADDMNMX R97, R14, R109, R97, PT ;  /* 0x0000006d0e617246 */ /* 0x000fe40003800161 */
[----:B------:R-:W-:-:S07]  /*bfa0*/  VIMNMX R101, R101, R14, !PT ;  /* 0x0000000e65657248 */ /* 0x000fce0007fe0100 */
.L_x_938:
        /* <DEDUP_REMOVED lines=14> */
[----:B------:R-:W-:Y:S01]  /*c090*/  ISETP.NE.AND P1, PT, R134, RZ, PT ;  /* 0x000000ff8600720c */ /* 0x000fe20003f25270 */
[----:B------:R-:W1:Y:S01]  /*c0a0*/  LDC R21, c[0x0][0x988] ;  /* 0x00026200ff157b82 */ /* 0x000e620000000800 */
        /* <DEDUP_REMOVED lines=21> */
[----:B------:R-:W-:Y:S02]  /*c200*/  FMNMX.FTZ R15, R150, R15, !PT ;  /* 0x0000000f960f7209 */ /* 0x000fe40007810000 */
        /* <DEDUP_REMOVED lines=30> */
[----:B------:R-:W-:-:S02]  /*c3f0*/  ISETP.NE.AND P2, PT, R155, RZ, PT ;  /* 0x000000ff9b00720c */ /* 0x000fc40003f45270 */
[----:B------:R-:W-:Y:S02]  /*c400*/  ISETP.GT.AND P1, PT, R101, 0x30, !P1 ;  /* 0x000000306500780c */ /* 0x000fe40004f24270 */
[----:B------:R-:W-:Y:S02]  /*c410*/  FMNMX.FTZ R15, R96, R15, !PT ;  /* 0x0000000f600f7209 */ /* 0x000fe40007810000 */
[----:B------:R-:W-:Y:S02]  /*c420*/  ISETP.LT.OR P1, PT, R97, 0x31, P1 ;  /* 0x000000316100780c */ /* 0x000fe40000f21670 */
[----:B------:R-:W-:Y:S02]  /*c430*/  FMNMX.FTZ R15, R108, R15, !PT ;  /* 0x0000000f6c0f7209 */ /* 0x000fe40007810000 */
[----:B------:R-:W-:Y:S02]  /*c440*/  FSEL R98, R98, -INF , !P1 ;  /* 0xff80000062627808 */ /* 0x000fe40004800000 */
        /* <DEDUP_REMOVED lines=61> */
[----:B------:R-:W-:Y:S01]  /*c820*/  FSEL R130, R106, -INF , !P2 ;  /* 0xff8000006a827808 */ /* 0x000fe20005000000 */
        /* <DEDUP_REMOVED lines=23> */
[----:B------:R-:W-:Y:S01]  /*c9a0*/  FSEL R110, R14, RZ, P1 ;  /* 0x000000ff0e6e7208 */ /* 0x000fe20000800000 */
[--C-:B------:R-:W-:Y:S01]  /*c9b0*/  FFMA.FTZ R96, R96, R21, -R111.reuse ;  /* 0x0000001560607223 */ /* 0x100fe2000001086f */
[----:B------:R-:W-:Y:S01]  /*c9c0*/  FMNMX.FTZ R15, R134, R15, !PT ;  /* 0x0000000f860f7209 */ /* 0x000fe20007810000 */
[----:B------:R-:W-:Y:S01]  /*c9d0*/  FFMA.FTZ R111, R108, R21, -R111 ;  /* 0x000000156c6f7223 */ /* 0x000fe2000001086f */
[----:B------:R-:W-:Y:S01]  /*c9e0*/  MUFU.EX2 R89, R194 ;  /* 0x000000c200597308 */ /* 0x000fe20000000800 */
[----:B------:R-:W-:Y:S01]  /*c9f0*/  FADD.FTZ R110, -R110, R175 ;  /* 0x000000af6e6e7221 */ /* 0x000fe20000010100 */
[----:B------:R-:W-:Y:S01]  /*ca00*/  FMNMX.FTZ R15, R98, R15, !PT ;  /* 0x0000000f620f7209 */ /* 0x000fe20007810000 */
[----:B------:R-:W-:Y:S01]  /*ca10*/  IMAD.MOV.U32 R175, RZ, RZ, R14 ;  /* 0x000000ffffaf7224 */ /* 0x000fe200078e000e */
[----:B------:R-:W-:-:S02]  /*ca20*/  LOP3.LUT P6, RZ, R177, 0x7f, RZ, 0xc0, !PT ;  /* 0x0000007fb1ff7812 */ /* 0x000fc400078cc0ff */
        /* <DEDUP_REMOVED lines=16> */
[----:B------:R-:W-:Y:S03]  /*cb30*/  MUFU.EX2 R95, R95 ;  /* 0x0000005f005f7308 */ /* 0x000fe60000000800 */
[----:B-1----:R-:W1:Y:S05]  /*cb40*/  SHFL.BFLY PT, R0, R15, 0x2, 0x1f ;  /* 0x0c401f000f007f89 */ /* 0x002e6a00000e0000 */
[----:B------:R-:W-:Y:S08]  /*cb50*/  MUFU.EX2 R178, R178 ;  /* 0x000000b200b27308 */ /* 0x000ff00000000800 */
[----:B------:R-:W-:Y:S08]  /*cb60*/  MUFU.EX2 R99, R99 ;  /* 0x0000006300637308 */ /* 0x000ff00000000800 */
[----:B------:R-:W-:Y:S01]  /*cb70*/  MUFU.EX2 R97, R97 ;  /* 0x0000006100617308 */ /* 0x000fe20000000800 */
[----:B-1----:R-:W-:-:S05]  /*cb80*/  FMNMX.FTZ R0, R15, R0, !PT ;  /* 0x000000000f007209 */ /* 0x002fca0007810000 */
[----:B------:R-:W1:Y:S02]  /*cb90*/  SHFL.BFLY PT, R15, R0, 0x1, 0x1f ;  /* 0x0c201f00000f7f89 */ /* 0x000e6400000e0000 */
[----:B------:R-:W-:Y:S08]  /*cba0*/  MUFU.EX2 R106, R106 ;  /* 0x0000006a006a7308 */ /* 0x000ff00000000800 */
[----:B------:R-:W-:Y:S08]  /*cbb0*/  MUFU.EX2 R101, R101 ;  /* 0x0000006500657308 */ /* 0x000ff00000000800 */
[----:B------:R-:W-:Y:S01]  /*cbc0*/  MUFU.EX2 R120, R120 ;  /* 0x0000007800787308 */ /* 0x000fe20000000800 */
[----:B-1----:R-:W-:Y:S01]  /*cbd0*/  FMNMX.FTZ R15, R0, R15, !PT ;  /* 0x0000000f000f7209 */ /* 0x002fe20007810000 */
[----:B------:R-:W-:-:S06]  /*cbe0*/  FMUL.FTZ R0, R110, R21 ;  /* 0x000000156e007220 */ /* 0x000fcc0000410000 */
[----:B------:R-:W-:Y:S01]  /*cbf0*/  MUFU.EX2 R103, R103 ;  /* 0x0000006700677308 */ /* 0x000fe20000000800 */
[C---:B------:R-:W-:Y:S01]  /*cc00*/  FSETP.NEU.FTZ.AND P1, PT, R15.reuse, -INF , PT ;  /* 0xff8000000f00780b */ /* 0x040fe20003f3d000 */
[----:B------:R-:W-:-:S05]  /*cc10*/  FMUL.FTZ R108, R15, R21 ;  /* 0x000000150f6c7220 */ /* 0x000fca0000410000 */
[----:B------:R-:W-:Y:S01]  /*cc20*/  FSEL R113, R108, RZ, P1 ;  /* 0x000000ff6c717208 */ /* 0x000fe20000800000 */
[----:B------:R-:W1:Y:S04]  /*cc30*/  MUFU.EX2 R0, R0 ;  /* 0x0000000000007308 */ /* 0x000e680000000800 */
[-CC-:B------:R-:W-:Y:S01]  /*cc40*/  FFMA.FTZ R159, R2, R21.reuse, -R113.reuse ;  /* 0x00000015029f7223 */ /* 0x180fe20000010871 */
[----:B------:R-:W-:Y:S01]  /*cc50*/  FSEL R2, R15, RZ, P1 ;  /* 0x000000ff0f027208 */ /* 0x000fe20000800000 */
[-CC-:B------:R-:W-:Y:S01]  /*cc60*/  FFMA.FTZ R157, R190, R21.reuse, -R113.reuse ;  /* 0x00000015be9d7223 */ /* 0x180fe20000010871 */
[-CC-:B------:R-:W-:Y:S01]  /*cc70*/  FFMA.FTZ R108, R144, R21.reuse, -R113.reuse ;  /* 0x00000015906c7223 */ /* 0x180fe20000010871 */
[-CC-:B------:R-:W-:Y:S01]  /*cc80*/  FFMA.FTZ R110, R142, R21.reuse, -R113.reuse ;  /* 0x000000158e6e7223 */ /* 0x180fe20000010871 */
[-C--:B------:R-:W-:Y:S01]  /*cc90*/  FFMA.FTZ R153, R132, R21.reuse, -R113 ;  /* 0x0000001584997223 */ /* 0x080fe20000010871 */
[----:B------:R-:W-:Y:S01]  /*cca0*/  FADD.FTZ R2, -R2, R173 ;  /* 0x000000ad02027221 */ /* 0x000fe20000010100 */
[----:B------:R-:W-:Y:S01]  /*ccb0*/  MUFU.EX2 R159, R159 ;  /* 0x0000009f009f7308 */ /* 0x000fe20000000800 */
[-CC-:B------:R-:W-:Y:S01]  /*ccc0*/  FFMA.FTZ R114, R140, R21.reuse, -R113.reuse ;  /* 0x000000158c727223 */ /* 0x180fe20000010871 */
[-CC-:B------:R-:W-:Y:S01]  /*ccd0*/  FFMA.FTZ R155, R90, R21.reuse, -R113.reuse ;  /* 0x000000155a9b7223 */ /* 0x180fe20000010871 */
[-C--:B------:R-:W-:Y:S01]  /*cce0*/  FMUL.FTZ R2, R2, R21.reuse ;  /* 0x0000001502027220 */ /* 0x080fe20000410000 */
[-CC-:B------:R-:W-:Y:S01]  /*ccf0*/  FFMA.FTZ R90, R138, R21.reuse, -R113.reuse ;  /* 0x000000158a5a7223 */ /* 0x180fe20000010871 */
[-C--:B------:R-:W-:Y:S01]  /*cd00*/  FFMA.FTZ R145, R98, R21.reuse, -R113 ;  /* 0x0000001562917223 */ /* 0x080fe20000010871 */
[----:B-1----:R-:W-:Y:S01]  /*cd10*/  FFMA.FTZ R115, R0, R12, R89 ;  /* 0x0000000c00737223 */ /* 0x002fe20000010059 */
[-CC-:B------:R-:W-:Y:S01]  /*cd20*/  FFMA.FTZ R149, R92, R21.reuse, -R113.reuse ;  /* 0x000000155c957223 */ /* 0x180fe20000010871 */
[----:B------:R-:W-:Y:S01]  /*cd30*/  MUFU.EX2 R157, R157 ;  /* 0x0000009d009d7308 */ /* 0x000fe20000000800 */
[-C--:B------:R-:W-:Y:S01]  /*cd40*/  FFMA.FTZ R92, R136, R21.reuse, -R113 ;  /* 0x00000015885c7223 */ /* 0x080fe20000010871 */
[----:B------:R-:W-:Y:S01]  /*cd50*/  FADD.FTZ R12, R188, R115 ;  /* 0x00000073bc0c7221 */ /* 0x000fe20000010000 */
[-CC-:B------:R-:W-:Y:S01]  /*cd60*/  FFMA.FTZ R151, R94, R21.reuse, -R113.reuse ;  /* 0x000000155e977223 */ /* 0x180fe20000010871 */
[-CC-:B------:R-:W-:Y:S01]  /*cd70*/  FFMA.FTZ R88, R88, R21.reuse, -R113.reuse ;  /* 0x0000001558587223 */ /* 0x180fe20000010871 */
[-CC-:B------:R-:W-:Y:S01]  /*cd80*/  FFMA.FTZ R94, R134, R21.reuse, -R113.reuse ;  /* 0x00000015865e7223 */ /* 0x180fe20000010871 */
[----:B------:R-:W-:Y:S01]  /*cd90*/  FADD.FTZ R115, R91, R12 ;  /* 0x0000000c5b737221 */ /* 0x000fe20000010000 */
[-CC-:B------:R-:W-:Y:S01]  /*cda0*/  FFMA.FTZ R102, R102, R21.reuse, -R113.reuse ;  /* 0x0000001566667223 */ /* 0x180fe20000010871 */
[----:B------:R-:W1:Y:S01]  /*cdb0*/  MUFU.EX2 R2, R2 ;  /* 0x0000000200027308 */ /* 0x000e620000000800 */
[-C--:B------:R-:W-:Y:S01]  /*cdc0*/  FFMA.FTZ R146, R146, R21.reuse, -R113 ;  /* 0x0000001592927223 */ /* 0x080fe20000010871 */
[----:B------:R-:W-:Y:S01]  /*cdd0*/  FADD.FTZ R12, R186, R115 ;  /* 0x00000073ba0c7221 */ /* 0x000fe20000010000 */
[-CC-:B------:R-:W-:Y:S01]  /*cde0*/  FFMA.FTZ R148, R148, R21.reuse, -R113.reuse ;  /* 0x0000001594947223 */ /* 0x180fe20000010871 */
[-CC-:B------:R-:W-:Y:S01]  /*cdf0*/  FFMA.FTZ R152, R152, R21.reuse, -R113.reuse ;  /* 0x0000001598987223 */ /* 0x180fe20000010871 */
[-CC-:B------:R-:W-:Y:S01]  /*ce00*/  FFMA.FTZ R154, R154, R21.reuse, -R113.reuse ;  /* 0x000000159a9a7223 */ /* 0x180fe20000010871 */
[----:B------:R-:W-:Y:S01]  /*ce10*/  FADD.FTZ R115, R93, R12 ;  /* 0x0000000c5d737221 */ /* 0x000fe20000010000 */
[----:B------:R-:W-:Y:S01]  /*ce20*/  FFMA.FTZ R176, R176, R21, -R113 ;  /* 0x00000015b0b07223 */ /* 0x000fe20000010871 */
[----:B------:R-:W2:Y:S01]  /*ce30*/  MUFU.EX2 R108, R108 ;  /* 0x0000006c006c7308 */ /* 0x000ea20000000800 */
[----:B------:R-:W-:Y:S01]  /*ce40*/  ISETP.GT.AND P1, PT, R20, R19, PT ;  /* 0x000000131400720c */ /* 0x000fe20003f24270 */
[----:B------:R-:W-:Y:S01]  /*ce50*/  FADD.FTZ R98, R182, R115 ;  /* 0x00000073b6627221 */ /* 0x000fe20000010000 */
[----:B------:R-:W-:Y:S01]  /*ce60*/  F2FP.BF16.F32.PACK_AB R144, R120, R101 ;  /* 0x000000657890723e */ /* 0x000fe200000010ff */
[----:B------:R-:W-:-:S02]  /*ce70*/  VIADD R20, R20, 0xffffffff ;  /* 0xffffffff14147836 */ /* 0x000fc40000000000 */
[----:B------:R-:W-:Y:S01]  /*ce80*/  FADD.FTZ R115, R95, R98 ;  /* 0x000000625f737221 */ /* 0x000fe20000010000 */
[----:B------:R-:W-:Y:S01]  /*ce90*/  IMAD.MOV.U32 R173, RZ, RZ, R15 ;  /* 0x000000ffffad7224 */ /* 0x000fe200078e000f */
[----:B------:R-:W3:Y:S01]  /*cea0*/  MUFU.EX2 R110, R110 ;  /* 0x0000006e006e7308 */ /* 0x000ee20000000800 */
[----:B-1----:R-:W-:Y:S01]  /*ceb0*/  FFMA.FTZ R5, R2, R5, R157 ;  /* 0x0000000502057223 */ /* 0x002fe2000001009d */
[----:B------:R-:W-:-:S04]  /*cec0*/  FADD.FTZ R98, R178, R115 ;  /* 0x00000073b2627221 */ /* 0x000fc80000010000 */
[----:B------:R-:W-:Y:S01]  /*ced0*/  FADD.FTZ R115, R99, R98 ;  /* 0x0000006263737221 */ /* 0x000fe20000010000 */
[----:B------:R-:W-:Y:S01]  /*cee0*/  IMAD.U32 R98, RZ, RZ, UR10 ;  /* 0x0000000aff627e24 */ /* 0x000fe2000f8e00ff */
[----:B------:R-:W1:Y:S01]  /*cef0*/  MUFU.EX2 R153, R153 ;  /* 0x0000009900997308 */ /* 0x000e620000000800 */
[C---:B--2---:R-:W-:Y:S01]  /*cf00*/  FADD.FTZ R12, R108.reuse, R5 ;  /* 0x000000056c0c7221 */ /* 0x044fe20000010000 */
[----:B------:R-:W-:Y:S01]  /*cf10*/  F2FP.BF16.F32.PACK_AB R157, R108, R157 ;  /* 0x0000009d6c9d723e */ /* 0x000fe200000010ff */
[----:B------:R-:W-:Y:S02]  /*cf20*/  @!P6 VIADD R98, R98, 0x2a860 ;  /* 0x0002a8606262e836 */ /* 0x000fe40000000000 */
[----:B------:R-:W-:-:S03]  /*cf30*/  FADD.FTZ R5, R159, R12 ;  /* 0x0000000c9f057221 */ /* 0x000fc60000010000 */
[----:B------:R-:W2:Y:S01]  /*cf40*/  MUFU.EX2 R114, R114 ;  /* 0x0000007200727308 */ /* 0x000ea20000000800 */
[C---:B---3--:R-:W-:Y:S01]  /*cf50*/  FADD.FTZ R12, R110.reuse, R5 ;  /* 0x000000056e0c7221 */ /* 0x048fe20000010000 */
[----:B------:R-:W-:Y:S02]  /*cf60*/  @!P6 PRMT R98, RZ, 0x654, R98 ;  /* 0x00000654ff62e816 */ /* 0x000fe40000000062 */
[----:B------:R-:W-:Y:S02]  /*cf70*/  F2FP.BF16.F32.PACK_AB R159, R110, R159 ;  /* 0x0000009f6e9f723e */ /* 0x000fe400000010ff */
[----:B------:R3:W-:Y:S02]  /*cf80*/  @!P6 SYNCS.ARRIVE.TRANS64.RED.A1T0 RZ, [R98+URZ], RZ ;  /* 0x000000ff62ffe9a7 */ /* 0x0007e4000810043f */
[----:B------:R-:W4:Y:S01]  /*cf90*/  MUFU.EX2 R155, R155 ;  /* 0x0000009b009b7308 */ /* 0x000f220000000800 */
[----:B-1----:R-:W-:-:S07]  /*cfa0*/  FADD.FTZ R5, R153, R12 ;  /* 0x0000000c99057221 */ /* 0x002fce0000010000 */
[----:B------:R-:W1:Y:S01]  /*cfb0*/  MUFU.EX2 R90, R90 ;  /* 0x0000005a005a7308 */ /* 0x000e620000000800 */
[C---:B--2---:R-:W-:Y:S01]  /*cfc0*/  FADD.FTZ R12, R114.reuse, R5 ;  /* 0x00000005720c7221 */ /* 0x044fe20000010000 */
[----:B------:R-:W-:-:S06]  /*cfd0*/  F2FP.BF16.F32.PACK_AB R153, R114, R153 ;  /* 0x000000997299723e */ /* 0x000fcc00000010ff */
[----:B------:R-:W2:Y:S01]  /*cfe0*/  MUFU.EX2 R149, R149 ;  /* 0x0000009500957308 */ /* 0x000ea20000000800 */
[----:B----4-:R-:W-:-:S07]  /*cff0*/  FADD.FTZ R5, R155, R12 ;  /* 0x0000000c9b057221 */ /* 0x010fce0000010000 */
[----:B------:R-:W4:Y:S01]  /*d000*/  MUFU.EX2 R92, R92 ;  /* 0x0000005c005c7308 */ /* 0x000f220000000800 */
[----:B-1----:R-:W-:Y:S01]  /*d010*/  FADD.FTZ R12, R90, R5 ;  /* 0x000000055a0c7221 */ /* 0x002fe20000010000 */
[----:B------:R-:W-:Y:S01]  /*d020*/  FFMA.FTZ R5, R156, R21, -R113 ;  /* 0x000000159c057223 */ /* 0x000fe20000010871 */
[----:B------:R-:W-:Y:S02]  /*d030*/  F2FP.BF16.F32.PACK_AB R156, R188, R89 ;  /* 0x00000059bc9c723e */ /* 0x000fe400000010ff */
[----:B------:R-:W-:-:S03]  /*d040*/  F2FP.BF16.F32.PACK_AB R155, R90, R155 ;  /* 0x0000009b5a9b723e */ /* 0x000fc600000010ff */
[----:B------:R1:W-:Y:S08]  /*d050*/  MUFU.EX2 R118, R88 ;  /* 0x0000005800767308 */ /* 0x0003f00000000800 */
[----:B------:R-:W5:Y:S01]  /*d060*/  MUFU.EX2 R151, R151 ;  /* 0x0000009700977308 */ /* 0x000f620000000800 */
[----:B-1----:R-:W-:-:S04]  /*d070*/  FADD.FTZ R88, R104, R115 ;  /* 0x0000007368587221 */ /* 0x002fc80000010000 */
[----:B------:R-:W-:-:S03]  /*d080*/  FADD.FTZ R115, R97, R88 ;  /* 0x0000005861737221 */ /* 0x000fc60000010000 */
[----:B------:R-:W1:Y:S01]  /*d090*/  MUFU.EX2 R94, R94 ;  /* 0x0000005e005e7308 */ /* 0x000e620000000800 */
[----:B------:R-:W-:Y:S01]  /*d0a0*/  FADD.FTZ R88, R106, R115 ;  /* 0x000000736a587221 */ /* 0x000fe20000010000 */
[----:B--2---:R-:W-:Y:S01]  /*d0b0*/  FADD.FTZ R115, R149, R12 ;  /* 0x0000000c95737221 */ /* 0x004fe20000010000 */
[C---:B----4-:R-:W-:Y:S02]  /*d0c0*/  F2FP.BF16.F32.PACK_AB R149, R92.reuse, R149 ;  /* 0x000000955c95723e */ /* 0x050fe400000010ff */
[----:B------:R-:W-:Y:S01]  /*d0d0*/  FADD.FTZ R117, R101, R88 ;  /* 0x0000005865757221 */ /* 0x000fe20000010000 */
[----:B---3--:R-:W-:Y:S01]  /*d0e0*/  FADD.FTZ R98, R92, R115 ;  /* 0x000000735c627221 */ /* 0x008fe20000010000 */
[----:B------:R-:W-:Y:S01]  /*d0f0*/  FFMA.FTZ R88, R158, R21, -R113 ;  /* 0x000000159e587223 */ /* 0x000fe20000010871 */
[----:B------:R-:W2:Y:S01]  /*d100*/  MUFU.EX2 R145, R145 ;  /* 0x0000009100917308 */ /* 0x000ea20000000800 */
[----:B------:R-:W-:Y:S01]  /*d110*/  FADD.FTZ R12, R120, R117 ;  /* 0x00000075780c7221 */ /* 0x000fe20000010000 */
[----:B-----5:R-:W-:Y:S01]  /*d120*/  FADD.FTZ R115, R151, R98 ;  /* 0x0000006297737221 */ /* 0x020fe20000010000 */
[----:B------:R-:W-:-:S02]  /*d130*/  F2FP.BF16.F32.PACK_AB R158, R186, R91 ;  /* 0x0000005bba9e723e */ /* 0x000fc400000010ff */
[----:B------:R-:W-:Y:S01]  /*d140*/  FADD.FTZ R117, R103, R12 ;  /* 0x0000000c67757221 */ /* 0x000fe20000010000 */
[-CC-:B------:R-:W-:Y:S01]  /*d150*/  FFMA.FTZ R12, R150, R21.reuse, -R113.reuse ;  /* 0x00000015960c7223 */ /* 0x180fe20000010871 */
[----:B------:R-:W-:Y:S01]  /*d160*/  FFMA.FTZ R113, R130, R21, -R113 ;  /* 0x0000001582717223 */ /* 0x000fe20000010871 */
[----:B------:R-:W3:Y:S01]  /*d170*/  MUFU.EX2 R122, R122 ;  /* 0x0000007a007a7308 */ /* 0x000ee20000000800 */
[----:B-1----:R-:W-:Y:S01]  /*d180*/  FADD.FTZ R98, R94, R115 ;  /* 0x000000735e627221 */ /* 0x002fe20000010000 */
[----:B------:R-:W-:Y:S02]  /*d190*/  F2FP.BF16.F32.PACK_AB R150, R106, R97 ;  /* 0x000000616a96723e */ /* 0x000fe400000010ff */
[----:B------:R-:W-:-:S04]  /*d1a0*/  F2FP.BF16.F32.PACK_AB R151, R94, R151 ;  /* 0x000000975e97723e */ /* 0x000fc800000010ff */
[----:B------:R-:W1:Y:S01]  /*d1b0*/  MUFU.EX2 R105, R105 ;  /* 0x0000006900697308 */ /* 0x000e620000000800 */
[----:B--2---:R-:W-:Y:S01]  /*d1c0*/  FADD.FTZ R98, R145, R98 ;  /* 0x0000006291627221 */ /* 0x004fe20000010000 */
[----:B------:R-:W-:-:S03]  /*d1d0*/  F2FP.BF16.F32.PACK_AB R145, R118, R145 ;  /* 0x000000917691723e */ /* 0x000fc600000010ff */
[----:B------:R-:W-:-:S03]  /*d1e0*/  FADD.FTZ R98, R118, R98 ;  /* 0x0000006276627221 */ /* 0x000fc60000010000 */
[----:B------:R3:W2:Y:S08]  /*d1f0*/  MUFU.EX2 R147, R102 ;  /* 0x0000006600937308 */ /* 0x0006b00000000800 */
[----:B------:R-:W4:Y:S01]  /*d200*/  MUFU.EX2 R116, R116 ;  /* 0x0000007400747308 */ /* 0x000f220000000800 */
[----:B---3--:R-:W-:-:S04]  /*d210*/  FADD.FTZ R102, R122, R117 ;  /* 0x000000757a667221 */ /* 0x008fc80000010000 */
[----:B-1----:R-:W-:-:S03]  /*d220*/  FADD.FTZ R115, R105, R102 ;  /* 0x0000006669737221 */ /* 0x002fc60000010000 */
[----:B------:R1:W3:Y:S01]  /*d230*/  MUFU.EX2 R119, R146 ;  /* 0x0000009200777308 */ /* 0x0002e20000000800 */
[----:B--2---:R-:W-:-:S07]  /*d240*/  FADD.FTZ R98, R147, R98 ;  /* 0x0000006293627221 */ /* 0x004fce0000010000 */
[----:B------:R-:W2:Y:S01]  /*d250*/  MUFU.EX2 R107, R107 ;  /* 0x0000006b006b7308 */ /* 0x000ea20000000800 */
[----:B----4-:R-:W-:Y:S01]  /*d260*/  FADD.FTZ R102, R116, R115 ;  /* 0x0000007374667221 */ /* 0x010fe20000010000 */
[----:B-1----:R-:W-:Y:S02]  /*d270*/  F2FP.BF16.F32.PACK_AB R146, R122, R103 ;  /* 0x000000677a92723e */ /* 0x002fe400000010ff */
[----:B------:R-:W-:-:S04]  /*d280*/  F2FP.BF16.F32.PACK_AB R140, R116, R105 ;  /* 0x00000069748c723e */ /* 0x000fc800000010ff */
[----:B------:R1:W4:Y:S01]  /*d290*/  MUFU.EX2 R141, R148 ;  /* 0x00000094008d7308 */ /* 0x0003220000000800 */
[C---:B---3--:R-:W-:Y:S01]  /*d2a0*/  FADD.FTZ R98, R119.reuse, R98 ;  /* 0x0000006277627221 */ /* 0x048fe20000010000 */
[----:B------:R-:W-:-:S06]  /*d2b0*/  F2FP.BF16.F32.PACK_AB R147, R119, R147 ;  /* 0x000000937793723e */ /* 0x000fcc00000010ff */
[----:B------:R-:W3:Y:S01]  /*d2c0*/  MUFU.EX2 R112, R112 ;  /* 0x0000007000707308 */ /* 0x000ee20000000800 */
[----:B--2---:R-:W-:Y:S01]  /*d2d0*/  FADD.FTZ R89, R107, R102 ;  /* 0x000000666b597221 */ /* 0x004fe20000010000 */
[----:B-1----:R-:W-:-:S06]  /*d2e0*/  F2FP.BF16.F32.PACK_AB R148, R104, R99 ;  /* 0x000000636894723e */ /* 0x002fcc00000010ff */
[----:B------:R1:W2:Y:S01]  /*d2f0*/  MUFU.EX2 R121, R152 ;  /* 0x0000009800797308 */ /* 0x0002a20000000800 */
[----:B----4-:R-:W-:-:S07]  /*d300*/  FADD.FTZ R98, R141, R98 ;  /* 0x000000628d627221 */ /* 0x010fce0000010000 */
[----:B------:R4:W5:Y:S01]  /*d310*/  MUFU.EX2 R143, R154 ;  /* 0x0000009a008f7308 */ /* 0x0009620000000800 */
[----:B---3--:R-:W-:Y:S01]  /*d320*/  FADD.FTZ R102, R112, R89 ;  /* 0x0000005970667221 */ /* 0x008fe20000010000 */
[----:B-1----:R-:W-:Y:S02]  /*d330*/  F2FP.BF16.F32.PACK_AB R152, R182, R93 ;  /* 0x0000005db698723e */ /* 0x002fe400000010ff */
[----:B------:R-:W-:-:S04]  /*d340*/  F2FP.BF16.F32.PACK_AB R142, R112, R107 ;  /* 0x0000006b708e723e */ /* 0x000fc800000010ff */
[----:B------:R-:W1:Y:S01]  /*d350*/  MUFU.EX2 R117, R5 ;  /* 0x0000000500757308 */ /* 0x000e620000000800 */
[C---:B--2---:R-:W-:Y:S01]  /*d360*/  FADD.FTZ R98, R121.reuse, R98 ;  /* 0x0000006279627221 */ /* 0x044fe20000010000 */
[----:B----4-:R-:W-:Y:S02]  /*d370*/  F2FP.BF16.F32.PACK_AB R154, R178, R95 ;  /* 0x0000005fb29a723e */ /* 0x010fe400000010ff */
[----:B------:R-:W-:-:S04]  /*d380*/  F2FP.BF16.F32.PACK_AB R141, R121, R141 ;  /* 0x0000008d798d723e */ /* 0x000fc800000010ff */
[----:B------:R-:W2:Y:S01]  /*d390*/  MUFU.EX2 R109, R109 ;  /* 0x0000006d006d7308 */ /* 0x000ea20000000800 */
[----:B-----5:R-:W-:-:S07]  /*d3a0*/  FADD.FTZ R98, R143, R98 ;  /* 0x000000628f627221 */ /* 0x020fce0000010000 */
[----:B------:R-:W3:Y:S01]  /*d3b0*/  MUFU.EX2 R137, R176 ;  /* 0x000000b000897308 */ /* 0x000ee20000000800 */
[C---:B-1----:R-:W-:Y:S01]  /*d3c0*/  FADD.FTZ R98, R117.reuse, R98 ;  /* 0x0000006275627221 */ /* 0x042fe20000010000 */
[----:B------:R-:W-:-:S06]  /*d3d0*/  F2FP.BF16.F32.PACK_AB R143, R117, R143 ;  /* 0x0000008f758f723e */ /* 0x000fcc00000010ff */
[----:B------:R-:W1:Y:S01]  /*d3e0*/  MUFU.EX2 R100, R100 ;  /* 0x0000006400647308 */ /* 0x000e620000000800 */
[----:B--2---:R-:W-:-:S07]  /*d3f0*/  FADD.FTZ R5, R109, R102 ;  /* 0x000000666d057221 */ /* 0x004fce0000010000 */
        /* <DEDUP_REMOVED lines=9> */
[----:B---3--:R-:W-:-:S07]  /*d490*/  FADD.FTZ R102, R96, R5 ;  /* 0x0000000560667221 */ /* 0x008fce0000010000 */
[----:B------:R-:W3:Y:S01]  /*d4a0*/  MUFU.EX2 R113, R113 ;  /* 0x0000007100717308 */ /* 0x000ee20000000800 */
[----:B-1----:R-:W-:Y:S01]  /*d4b0*/  FADD.FTZ R98, R139, R98 ;  /* 0x000000628b627221 */ /* 0x002fe20000010000 */
[C---:B--2---:R-:W-:Y:S01]  /*d4c0*/  FADD.FTZ R12, R111.reuse, R102 ;  /* 0x000000666f0c7221 */ /* 0x044fe20000010000 */
[----:B------:R-:W-:Y:S02]  /*d4d0*/  F2FP.BF16.F32.PACK_AB R138, R111, R96 ;  /* 0x000000606f8a723e */ /* 0x000fe400000010ff */
[C---:B---3--:R-:W-:Y:S01]  /*d4e0*/  FADD.FTZ R5, R113.reuse, R98 ;  /* 0x0000006271057221 */ /* 0x048fe20000010000 */
[----:B------:R-:W-:Y:S01]  /*d4f0*/  F2FP.BF16.F32.PACK_AB R139, R113, R139 ;  /* 0x0000008b718b723e */ /* 0x000fe200000010ff */
[----:B------:R-:W-:Y:S06]  /*d500*/  @P1 BRA `(.L_x_942) ;  /* 0xffffffcc00481947 */ /* 0x000fec000383ffff */
.L_x_925:
        /* <DEDUP_REMOVED lines=67> */
.L_x_943:
[----:B------:R-:W-:Y:S01]  /*d940*/  ULEA UR5, UR36, UR37, 0x3 ;  /* 0x0000002524057291 */ /* 0x000fe2000f8e183f */
[----:B------:R-:W-:-:S05]  /*d950*/  IMAD.U32 R0, RZ, RZ, UR39 ;  /* 0x00000027ff007e24 */ /* 0x000fca000f8e00ff */
[----:B------:R-:W-:-:S04]  /*d960*/  SHF.L.U32 R0, R0, 0x1f, RZ ;  /* 0x0000001f00007819 */ /* 0x000fc800000006ff */
[----:B------:R1:W2:Y:S01]  /*d970*/  SYNCS.PHASECHK.TRANS64.TRYWAIT P1, [UR5+0x2a850], R0 ;  /* 0x02a85000ff0075a7 */ /* 0x0002a20008020145 */
[----:B------:R-:W-:Y:S05]  /*d980*/  @!P0 BRA `(.L_x_944) ;  /* 0x0000000000048947 */ /* 0x000fea0003800000 */
[----:B------:R-:W-:Y:S01]  /*d990*/  BPT.TRAP 0x1 ;  /* 0x000000040000795c */ /* 0x000fe20000300000 */
.L_x_944:
[----:B--2---:R-:W-:Y:S05]  /*d9a0*/  @P1 BRA `(.L_x_945) ;  /* 0x0000000000081947 */ /* 0x004fea0003800000 */
[----:B------:R-:W2:Y:S02]  /*d9b0*/  SYNCS.PHASECHK.TRANS64.TRYWAIT P0, [UR5+0x2a850], R0 ;  /* 0x02a85000ff0075a7 */ /* 0x000ea40008000145 */
[----:B--2---:R-:W-:Y:S05]  /*d9c0*/  @!P0 BRA `(.L_x_946) ;  /* 0x0000005000748947 */ /* 0x004fea0003800000 */
.L_x_945:
[----:B------:R-:W-:Y:S01]  /*d9d0*/  UIADD3 UR37, UR37, 0x400, URZ ;  /* 0x0000040025257890 */ /* 0x000fe2000fffe03f */
[----:B------:R-:W-:Y:S01]  /*d9e0*/  WARPGROUP.ARRIVE ;  /* 0x00000000000079c5 */ /* 0x000fe20000000000 */
[----:B------:R-:W-:Y:S01]  /*d9f0*/  UMOV UR7, 0x40000040 ;  /* 0x4000004000077882 */ /* 0x000fe20000000000 */
[----:B-12---:R-:W1:Y:S01]  /*da00*/  SHFL.BFLY PT, R0, R5, 0x2, 0x1f ;  /* 0x0c401f0005007f89 */ /* 0x006e6200000e0000 */
[----:B------:R-:W-:Y:S01]  /*da10*/  USHF.R.U32.HI UR37, URZ, 0x4, UR37 ;  /* 0x000000043f257899 */ /* 0x000fe20008011625 */
[----:B------:R-:W-:Y:S02]  /*da20*/  IMAD.U32 R11, RZ, RZ, UR5 ;  /* 0x00000005ff0b7e24 */ /* 0x000fe4000f8e00ff */
[----:B------:R-:W2:Y:S01]  /*da30*/  SHFL.BFLY PT, R3, R12, 0x2, 0x1f ;  /* 0x0c401f000c037f89 */ /* 0x000ea200000e0000 */
[----:B------:R-:W-:Y:S01]  /*da40*/  ULOP3.LUT UR37, UR37, 0x3fff, URZ, 0xc0, !UPT ;  /* 0x00003fff25257892 */ /* 0x000fe2000f8ec03f */
[----:B------:R-:W-:Y:S01]  /*da50*/  VIADD R164, R164, 0x1 ;  /* 0x00000001a4a47836 */ /* 0x000fe20000000000 */
[----:B------:R-:W3:Y:S02]  /*da60*/  S2R R8, SR_TID.X ;  /* 0x0000000000087919 */ /* 0x000ee40000002100 */
[----:B------:R-:W-:-:S04]  /*da70*/  ULOP3.LUT UR4, UR37, 0x3000000, URZ, 0xfc, !UPT ;  /* 0x0300000025047892 */ /* 0x000fc8000f8efc3f */
[----:B------:R-:W-:Y:S02]  /*da80*/  UIMAD UR4, UR36, 0x600, UR4 ;  /* 0x00000600240478a4 */ /* 0x000fe4000f8e0204 */
[----:B------:R-:W-:-:S04]  /*da90*/  UIADD3 UR36, UR36, 0x1, URZ ;  /* 0x0000000124247890 */ /* 0x000fc8000fffe03f */
[----:B------:R-:W-:Y:S01]  /*daa0*/  UISETP.NE.AND UP0, UPT, UR36, 0x2, UPT ;  /* 0x000000022400788c */ /* 0x000fe2000bf05270 */
[----:B------:R-:W-:Y:S02]  /*dab0*/  UMOV UR6, UR4 ;  /* 0x0000000400067c82 */ /* 0x000fe40008000000 */
[----:B------:R-:W-:Y:S01]  /*dac0*/  HGMMA.64x128x16.F32.BF16 R24, R156, gdesc[UR4].tnspB, R24, gsb0 ;  /* 0x41e000049c187df0 */ /* 0x000fe20008001818 */
[----:B------:R-:W-:Y:S01]  /*dad0*/  UIADD3 UR6, UR4, 0x80, URZ ;  /* 0x0000008004067890 */ /* 0x000fe2000fffe03f */
[----:B-1----:R-:W-:Y:S01]  /*dae0*/  FADD.FTZ R2, R0, R5 ;  /* 0x0000000500027221 */ /* 0x002fe20000010000 */
[----:B------:R-:W-:Y:S01]  /*daf0*/  UMOV UR7, 0x40000040 ;  /* 0x4000004000077882 */ /* 0x000fe20000000000 */
[----:B------:R-:W-:Y:S01]  /*db00*/  CS2R R4, SRZ ;  /* 0x0000000000047805 */ /* 0x000fe2000001ff00 */
[----:B--2---:R-:W-:Y:S01]  /*db10*/  FADD.FTZ R3, R3, R12 ;  /* 0x0000000c03037221 */ /* 0x004fe20000010000 */
[----:B------:R-:W-:Y:S01]  /*db20*/  USEL UR36, UR36, URZ, UP0 ;  /* 0x0000003f24247287 */ /* 0x000fe20008000000 */
[----:B------:R-:W1:Y:S04]  /*db30*/  SHFL.BFLY PT, R7, R2, 0x1, 0x1f ;  /* 0x0c201f0002077f89 */ /* 0x000e6800000e0000 */
[----:B------:R-:W2:Y:S01]  /*db40*/  SHFL.BFLY PT, R0, R3, 0x1, 0x1f ;  /* 0x0c201f0003007f89 */ /* 0x000ea200000e0000 */
[----:B---3--:R-:W-:Y:S01]  /*db50*/  LOP3.LUT P2, RZ, R8, 0x7f, RZ, 0xc0, !PT ;  /* 0x0000007f08ff7812 */ /* 0x008fe2000784c0ff */
[----:B-1----:R-:W-:Y:S01]  /*db60*/  FADD.FTZ R10, R2, R7 ;  /* 0x00000007020a7221 */ /* 0x002fe20000010000 */
[----:B------:R-:W-:-:S02]  /*db70*/  IMAD.MOV.U32 R2, RZ, RZ, -0x800000 ;  /* 0xff800000ff027424 */ /* 0x000fc400078e00ff */
[----:B--2---:R-:W-:Y:S02]  /*db80*/  FADD.FTZ R9, R3, R0 ;  /* 0x0000000003097221 */ /* 0x004fe40000010000 */
[----:B------:R-:W-:Y:S01]  /*db90*/  FSETP.NE.FTZ.AND P1, PT, R10, RZ, PT ;  /* 0x000000ff0a00720b */ /* 0x000fe20003f35000 */
[----:B------:R-:W-:Y:S02]  /*dba0*/  IMAD.MOV.U32 R0, RZ, RZ, -0x800000 ;  /* 0xff800000ff007424 */ /* 0x000fe400078e00ff */
[----:B------:R-:W-:-:S10]  /*dbb0*/  FSETP.NE.FTZ.AND P0, PT, R9, RZ, PT ;  /* 0x000000ff0900720b */ /* 0x000fd40003f15000 */
[----:B------:R-:W1:Y:S03]  /*dbc0*/  @P1 MUFU.LG2 R7, R10 ;  /* 0x0000000a00071308 */ /* 0x000e660000000c00 */
[C---:B------:R-:W-:Y:S01]  /*dbd0*/  @P0 FMUL.FTZ R3, R21.reuse, 0.69314718246459960938 ;  /* 0x3f31721815030820 */ /* 0x040fe20000410000 */
[----:B------:R-:W-:-:S04]  /*dbe0*/  @P1 FMUL.FTZ R21, R21, 0.69314718246459960938 ;  /* 0x3f31721815151820 */ /* 0x000fc80000410000 */
[----:B------:R-:W2:Y:S08]  /*dbf0*/  @P0 MUFU.LG2 R6, R9 ;  /* 0x0000000900060308 */ /* 0x000eb00000000c00 */
[----:B------:R-:W3:Y:S01]  /*dc00*/  @P0 MUFU.RCP R4, R9 ;  /* 0x0000000900040308 */ /* 0x000ee20000001000 */
[----:B-1----:R-:W-:Y:S01]  /*dc10*/  @P1 FMUL.FTZ R8, R7, 0.69314718246459960938 ;  /* 0x3f31721807081820 */ /* 0x002fe20000410000 */
[----:B------:R-:W-:-:S03]  /*dc20*/  @!P2 VIADD R7, R11, 0x2a860 ;  /* 0x0002a8600b07a836 */ /* 0x000fc60000000000 */
[----:B------:R-:W-:Y:S02]  /*dc30*/  @P1 FFMA.FTZ R0, R21, R15, R8 ;  /* 0x0000000f15001223 */ /* 0x000fe40000010008 */
[----:B------:R-:W-:Y:S01]  /*dc40*/  @!P2 PRMT R7, RZ, 0x654, R7 ;  /* 0x00000654ff07a816 */ /* 0x000fe20000000007 */
[----:B------:R1:W4:Y:S01]  /*dc50*/  @P1 MUFU.RCP R5, R10 ;  /* 0x0000000a00051308 */ /* 0x0003220000001000 */
[----:B--2---:R-:W-:-:S04]  /*dc60*/  @P0 FMUL.FTZ R6, R6, 0.69314718246459960938 ;  /* 0x3f31721806060820 */ /* 0x004fc80000410000 */
[----:B------:R-:W-:Y:S01]  /*dc70*/  @P0 FFMA.FTZ R2, R3, R14, R6 ;  /* 0x0000000e03020223 */ /* 0x000fe20000010006 */
[----:B------:R-:W-:Y:S01]  /*dc80*/  PLOP3.LUT P0, PT, PT, PT, PT, 0x8, 0x0 ;  /* 0x000000000000781c */ /* 0x000fe20003f0e170 */
        /* <DEDUP_REMOVED lines=21> */
[----:B------:R-:W-:-:S04]  /*dde0*/  USEL UR4, URZ, 0x1, UP0 ;  /* 0x000000013f047887 */ /* 0x000fc80008000000 */
[----:B------:R-:W-:Y:S01]  /*ddf0*/  ULOP3.LUT UR39, UR39, UR4, URZ, 0x3c, !UPT ;  /* 0x0000000427277292 */ /* 0x000fe2000f8e3c3f */
[----:B------:R-:W-:Y:S02]  /*de00*/  WARPGROUP.DEPBAR.LE gsb0, 0x0 ;  /* 0x00008000000079c5 */ /* 0x000fe40000010000 */
[----:B------:R-:W-:-:S06]  /*de10*/  WARPGROUP.ARRIVE ;  /* 0x00000000000079c5 */ /* 0x000fcc0000000000 */
[----:B------:R-:W-:Y:S03]  /*de20*/  HGMMA.64x128x16.F32.BF16 R24, R136, gdesc[UR4].tnspB, R24, gsb0 ;  /* 0x41e0000488187df0 */ /* 0x000fe60008001818 */
[----:B------:R-:W-:Y:S02]  /*de30*/  WARPGROUP.DEPBAR.LE gsb0, 0x0 ;  /* 0x00008000000079c5 */ /* 0x000fe40000010000 */
[-C--:B---3--:R-:W-:Y:S01]  /*de40*/  FMUL.FTZ R3, R28, R4.reuse ;  /* 0x000000041c037220 */ /* 0x088fe20000410000 */
[-C--:B------:R-:W-:Y:S01]  /*de50*/  FMUL.FTZ R6, R29, R4.reuse ;  /* 0x000000041d067220 */ /* 0x080fe20000410000 */
[----:B------:R2:W-:Y:S01]  /*de60*/  @!P2 SYNCS.ARRIVE.TRANS64.RED.A1T0 RZ, [R7+URZ], RZ ;  /* 0x000000ff07ffa9a7 */ /* 0x0005e2000810043f */
[-C--:B-1----:R-:W-:Y:S01]  /*de70*/  FMUL.FTZ R10, R24, R4.reuse ;  /* 0x00000004180a7220 */ /* 0x082fe20000410000 */
        /* <DEDUP_REMOVED lines=29> */
[-C--:B----4-:R-:W-:Y:S01]  /*e050*/  FMUL.FTZ R9, R26, R5.reuse ;  /* 0x000000051a097220 */ /* 0x090fe20000410000 */
[-C--:B------:R-:W-:Y:S01]  /*e060*/  FMUL.FTZ R8, R27, R5.reuse ;  /* 0x000000051b087220 */ /* 0x080fe20000410000 */
[-C--:B------:R-:W-:Y:S01]  /*e070*/  FMUL.FTZ R30, R30, R5.reuse ;  /* 0x000000051e1e7220 */ /* 0x080fe20000410000 */
[-C--:B--2---:R-:W-:Y:S01]  /*e080*/  FMUL.FTZ R7, R31, R5.reuse ;  /* 0x000000051f077220 */ /* 0x084fe20000410000 */
        /* <DEDUP_REMOVED lines=27> */
[----:B------:R-:W-:-:S07]  /*e240*/  FMUL.FTZ R87, R87, R5 ;  /* 0x0000000557577220 */ /* 0x000fce0000410000 */
.L_x_876:
[----:B------:R-:W1:Y:S08]  /*e250*/  S2UR UR4, SR_CgaCtaId ;  /* 0x00000000000479c3 */ /* 0x000e700000008800 */
[----:B------:R-:W-:Y:S06]  /*e260*/  BAR.SYNC.DEFER_BLOCKING 0x5, 0x120 ;  /* 0x0144800000007b1d */ /* 0x000fec0000010000 */
[----:B------:R-:W-:-:S02]  /*e270*/  UMOV UR37, 0x400 ;  /* 0x0000040000257882 */ /* 0x000fc40000000000 */
[----:B-1----:R-:W-:-:S09]  /*e280*/  ULEA UR37, UR4, UR37, 0x18 ;  /* 0x0000002504257291 */ /* 0x002fd2000f8ec03f */
[----:B------:R-:W1:Y:S02]  /*e290*/  LDS R4, [UR37+0x2a8d0] ;  /* 0x02a8d025ff047984 */ /* 0x000e640008000800 */
[----:B-1----:R-:W-:Y:S01]  /*e2a0*/  R2UR UR4, R4 ;  /* 0x00000000040472ca */ /* 0x002fe200000e0000 */
[----:B------:R-:W-:Y:S06]  /*e2b0*/  BAR.ARV 0x4, 0x120 ;  /* 0x0104800000007b1d */ /* 0x000fec0000002000 */
[----:B------:R-:W-:Y:S08]  /*e2c0*/  @P0 BRA `(.L_x_947) ;  /* 0x0000000800500947 */ /* 0x000ff00003800000 */
[----:B------:R-:W-:Y:S01]  /*e2d0*/  VIADD R31, R167, UR42 ;  /* 0x0000002aa71f7c36 */ /* 0x000fe20008000000 */
[C---:B------:R-:W-:Y:S01]  /*e2e0*/  LOP3.LUT R5, R22.reuse, 0x380, RZ, 0xc0, !PT ;  /* 0x0000038016057812 */ /* 0x040fe200078ec0ff */
[----:B------:R-:W-:Y:S01]  /*e2f0*/  BAR.SYNC.DEFER_BLOCKING 0x1, 0x100 ;  /* 0x0044000000007b1d */ /* 0x000fe20000010000 */
[C---:B------:R-:W-:Y:S01]  /*e300*/  IADD3 R27, P2, R22.reuse, 0x20, RZ ;  /* 0x00000020161b7810 */ /* 0x040fe20007f5e0ff */
[----:B------:R-:W-:Y:S01]  /*e310*/  VIADD R4, R31, 0x8 ;  /* 0x000000081f047836 */ /* 0x000fe20000000000 */
[C---:B------:R-:W-:Y:S01]  /*e320*/  IADD3 R11, P6, R22.reuse, 0x40, RZ ;  /* 0x00000040160b7810 */ /* 0x040fe20007fde0ff */
[----:B------:R-:W-:Y:S01]  /*e330*/  USHF.R.S32.HI UR5, URZ, 0x1f, UR43 ;  /* 0x0000001f3f057899 */ /* 0x000fe2000801142b */
[----:B------:R-:W-:Y:S01]  /*e340*/  IADD3 R15, P4, R22, 0x4000, RZ ;  /* 0x00004000160f7810 */ /* 0x000fe20007f9e0ff */
[----:B------:R-:W-:Y:S01]  /*e350*/  ULDC UR10, c[0x0][0xa88] ;  /* 0x0002a200000a7ab9 */ /* 0x000fe20000000800 */
[----:B------:R-:W-:Y:S01]  /*e360*/  LOP3.LUT P0, RZ, R166, 0x3, RZ, 0xc0, !PT ;  /* 0x00000003a6ff7812 */ /* 0x000fe2000780c0ff */
[----:B------:R-:W1:Y:S01]  /*e370*/  LDC.64 R72, c[0x0][0xb78] ;  /* 0x0002de00ff487b82 */ /* 0x000e620000000a00 */
[----:B------:R-:W-:Y:S01]  /*e380*/  SHF.R.U64 R5, R5, 0x3, RZ ;  /* 0x0000000305057819 */ /* 0x000fe200000012ff */
[----:B------:R-:W-:Y:S01]  /*e390*/  ULDC.64 UR8, c[0x0][0xb70] ;  /* 0x0002dc0000087ab9 */ /* 0x000fe20000000a00 */
[----:B------:R-:W-:Y:S01]  /*e3a0*/  LOP3.LUT R26, R27, 0x380, RZ, 0xc0, !PT ;  /* 0x000003801b1a7812 */ /* 0x000fe200078ec0ff */
[----:B------:R-:W-:Y:S01]  /*e3b0*/  UIMAD UR5, UR5, UR8, URZ ;  /* 0x00000008050572a4 */ /* 0x000fe2000f8e023f */
[----:B------:R-:W-:Y:S01]  /*e3c0*/  LOP3.LUT R24, R11, 0x380, RZ, 0xc0, !PT ;  /* 0x000003800b187812 */ /* 0x000fe200078ec0ff */
[----:B------:R-:W-:Y:S01]  /*e3d0*/  UIMAD.WIDE.U32 UR6, UR43, UR8, URZ ;  /* 0x000000082b0672a5 */ /* 0x000fe2000f8e003f */
[----:B------:R-:W-:Y:S01]  /*e3e0*/  LOP3.LUT R14, R15, 0x380, RZ, 0xc0, !PT ;  /* 0x000003800f0e7812 */ /* 0x000fe200078ec0ff */
[----:B------:R-:W-:Y:S01]  /*e3f0*/  UIMAD UR5, UR43, UR9, UR5 ;  /* 0x000000092b0572a4 */ /* 0x000fe2000f8e0205 */
[----:B------:R-:W-:Y:S01]  /*e400*/  ISETP.GE.OR P1, PT, R4, UR10, P0 ;  /* 0x0000000a04007c0c */ /* 0x000fe20008726670 */
[----:B------:R-:W-:Y:S01]  /*e410*/  USHF.R.S32.HI UR8, URZ, 0x1f, UR44 ;  /* 0x0000001f3f087899 */ /* 0x000fe2000801142c */
[----:B------:R-:W-:Y:S01]  /*e420*/  IADD3 R21, P5, R22, 0x60, RZ ;  /* 0x0000006016157810 */ /* 0x000fe20007fbe0ff */
[----:B------:R-:W-:Y:S01]  /*e430*/  UIADD3 UR5, UR7, UR5, URZ ;  /* 0x0000000507057290 */ /* 0x000fe2000fffe03f */
[----:B------:R-:W-:Y:S01]  /*e440*/  LOP3.LUT R4, R5, R22, RZ, 0x3c, !PT ;  /* 0x0000001605047212 */ /* 0x000fe200078e3cff */
[----:B------:R-:W-:Y:S01]  /*e450*/  IMAD.MOV.U32 R5, RZ, RZ, R23 ;  /* 0x000000ffff057224 */ /* 0x000fe200078e0017 */
[----:B------:R-:W-:-:S02]  /*e460*/  SHF.R.U64 R26, R26, 0x3, RZ ;  /* 0x000000031a1a7819 */ /* 0x000fc400000012ff */
[----:B------:R-:W-:Y:S02]  /*e470*/  SHF.R.U64 R24, R24, 0x3, RZ ;  /* 0x0000000318187819 */ /* 0x000fe400000012ff */
[----:B------:R-:W-:Y:S02]  /*e480*/  SHF.R.U64 R14, R14, 0x3, RZ ;  /* 0x000000030e0e7819 */ /* 0x000fe400000012ff */
[----:B------:R-:W-:Y:S02]  /*e490*/  LOP3.LUT R20, R21, 0x380, RZ, 0xc0, !PT ;  /* 0x0000038015147812 */ /* 0x000fe400078ec0ff */
[----:B------:R-:W-:Y:S01]  /*e4a0*/  LOP3.LUT R26, R26, R27, RZ, 0x3c, !PT ;  /* 0x0000001b1a1a7212 */ /* 0x000fe200078e3cff */
[----:B------:R-:W-:Y:S01]  /*e4b0*/  IMAD.X R27, RZ, RZ, R23, P2 ;  /* 0x000000ffff1b7224 */ /* 0x000fe200010e0617 */
[----:B------:R-:W-:Y:S02]  /*e4c0*/  LOP3.LUT R24, R24, R11, RZ, 0x3c, !PT ;  /* 0x0000000b18187212 */ /* 0x000fe400078e3cff */
[----:B------:R-:W-:-:S02]  /*e4d0*/  LOP3.LUT R14, R14, R15, RZ, 0x3c, !PT ;  /* 0x0000000f0e0e7212 */ /* 0x000fc400078e3cff */
[----:B------:R-:W-:Y:S02]  /*e4e0*/  MOV R11, R4 ;  /* 0x00000004000b7202 */ /* 0x000fe40000000f00 */
[----:B------:R-:W-:Y:S02]  /*e4f0*/  IADD3 R15, P2, R22, 0x4040, RZ ;  /* 0x00004040160f7810 */ /* 0x000fe40007f5e0ff */
[----:B------:R-:W-:Y:S02]  /*e500*/  SHF.R.U64 R20, R20, 0x3, RZ ;  /* 0x0000000314147819 */ /* 0x000fe400000012ff */
[----:B------:R-:W-:Y:S01]  /*e510*/  F2FP.BF16.F32.PACK_AB R4, R25, R10 ;  /* 0x0000000a1904723e */ /* 0x000fe200000010ff */
[----:B------:R-:W-:Y:S01]  /*e520*/  IMAD.X R25, RZ, RZ, R23, P6 ;  /* 0x000000ffff197224 */ /* 0x000fe200030e0617 */
[----:B------:R-:W-:Y:S02]  /*e530*/  IADD3 R17, P6, R22, 0x4060, RZ ;  /* 0x0000406016117810 */ /* 0x000fe40007fde0ff */
[----:B------:R-:W-:-:S02]  /*e540*/  LOP3.LUT R10, R15, 0x380, RZ, 0xc0, !PT ;  /* 0x000003800f0a7812 */ /* 0x000fc400078ec0ff */
[----:B------:R-:W-:Y:S01]  /*e550*/  LOP3.LUT R20, R20, R21, RZ, 0x3c, !PT ;  /* 0x0000001514147212 */ /* 0x000fe200078e3cff */
[--C-:B------:R-:W-:Y:S01]  /*e560*/  IMAD.X R21, RZ, RZ, R23.reuse, P5 ;  /* 0x000000ffff157224 */ /* 0x100fe200028e0617 */
[----:B------:R-:W-:Y:S02]  /*e570*/  IADD3 R13, P3, R22, 0x4020, RZ ;  /* 0x00004020160d7810 */ /* 0x000fe40007f7e0ff */
[----:B------:R-:W-:Y:S01]  /*e580*/  F2FP.BF16.F32.PACK_AB R5, R8, R9 ;  /* 0x000000090805723e */ /* 0x000fe200000010ff */
[----:B------:R-:W-:Y:S01]  /*e590*/  IMAD.X R9, RZ, RZ, R23, P6 ;  /* 0x000000ffff097224 */ /* 0x000fe200030e0617 */
[----:B------:R-:W-:Y:S02]  /*e5a0*/  F2FP.BF16.F32.PACK_AB R6, R6, R3 ;  /* 0x000000030606723e */ /* 0x000fe400000010ff */
[----:B------:R-:W-:Y:S02]  /*e5b0*/  F2FP.BF16.F32.PACK_AB R7, R7, R30 ;  /* 0x0000001e0707723e */ /* 0x000fe400000010ff */
[----:B------:R-:W-:-:S02]  /*e5c0*/  LOP3.LUT R8, R17, 0x380, RZ, 0xc0, !PT ;  /* 0x0000038011087812 */ /* 0x000fc400078ec0ff */
[----:B------:R-:W-:Y:S01]  /*e5d0*/  SHF.R.U64 R10, R10, 0x3, RZ ;  /* 0x000000030a0a7819 */ /* 0x000fe200000012ff */
[----:B------:R2:W-:Y:S01]  /*e5e0*/  STSM.16.M88.4 [R11], R4 ;  /* 0x000000040b007844 */ /* 0x0005e20000000200 */
[----:B------:R-:W-:Y:S02]  /*e5f0*/  LOP3.LUT R12, R13, 0x380, RZ, 0xc0, !PT ;  /* 0x000003800d0c7812 */ /* 0x000fe400078ec0ff */
[----:B------:R-:W-:Y:S02]  /*e600*/  MOV R27, R26 ;  /* 0x0000001a001b7202 */ /* 0x000fe40000000f00 */
[----:B------:R-:W-:Y:S02]  /*e610*/  MOV R26, R24 ;  /* 0x00000018001a7202 */ /* 0x000fe40000000f00 */
[----:B------:R-:W-:Y:S02]  /*e620*/  SHF.R.U64 R8, R8, 0x3, RZ ;  /* 0x0000000308087819 */ /* 0x000fe400000012ff */
[----:B------:R-:W-:Y:S01]  /*e630*/  MOV R25, R20 ;  /* 0x0000001400197202 */ /* 0x000fe20000000f00 */
[----:B------:R-:W-:Y:S01]  /*e640*/  IMAD.U32 R21, RZ, RZ, UR7 ;  /* 0x00000007ff157e24 */ /* 0x000fe2000f8e00ff */
[----:B------:R-:W-:Y:S01]  /*e650*/  LOP3.LUT R10, R10, R15, RZ, 0x3c, !PT ;  /* 0x0000000f0a0a7212 */ /* 0x000fe200078e3cff */
[----:B------:R-:W-:Y:S01]  /*e660*/  IMAD.U32 R20, RZ, RZ, UR6 ;  /* 0x00000006ff147e24 */ /* 0x000fe2000f8e00ff */
[----:B------:R-:W-:Y:S01]  /*e670*/  SHF.R.U64 R12, R12, 0x3, RZ ;  /* 0x000000030c0c7819 */ /* 0x000fe200000012ff */
[----:B------:R-:W-:Y:S01]  /*e680*/  IMAD.U32 R21, RZ, RZ, UR5 ;  /* 0x00000005ff157e24 */ /* 0x000fe2000f8e00ff */
[----:B------:R-:W-:Y:S01]  /*e690*/  LOP3.LUT R8, R8, R17, RZ, 0x3c, !PT ;  /* 0x0000001108087212 */ /* 0x000fe200078e3cff */
[----:B--2---:R-:W-:Y:S01]  /*e6a0*/  IMAD.X R11, RZ, RZ, R23, P2 ;  /* 0x000000ffff0b7224 */ /* 0x004fe200010e0617 */
[----:B------:R-:W-:Y:S01]  /*e6b0*/  F2FP.BF16.F32.PACK_AB R4, R33, R32 ;  /* 0x000000202104723e */ /* 0x000fe200000010ff */
[C---:B-1----:R-:W-:Y:S01]  /*e6c0*/  IMAD.WIDE.U32 R20, R72.reuse, UR44, R20 ;  /* 0x0000002c48147c25 */ /* 0x042fe2000f8e0014 */
[----:B------:R-:W-:Y:S01]  /*e6d0*/  F2FP.BF16.F32.PACK_AB R5, R35, R34 ;  /* 0x000000222305723e */ /* 0x000fe200000010ff */
[----:B------:R-:W-:Y:S01]  /*e6e0*/  ULDC.64 UR6, c[0x0][0xb40] ;  /* 0x0002d00000067ab9 */ /* 0x000fe20000000a00 */
[----:B------:R-:W-:Y:S01]  /*e6f0*/  MOV R17, R10 ;  /* 0x0000000a00117202 */ /* 0x000fe20000000f00 */
[----:B------:R-:W-:Y:S01]  /*e700*/  IMAD R10, R72, UR8, RZ ;  /* 0x00000008480a7c24 */ /* 0x000fe2000f8e02ff */
[----:B------:R-:W-:Y:S01]  /*e710*/  F2FP.BF16.F32.PACK_AB R6, R37, R36 ;  /* 0x000000242506723e */ /* 0x000fe200000010ff */
[--C-:B------:R-:W-:Y:S01]  /*e720*/  IMAD.X R15, RZ, RZ, R23.reuse, P4 ;  /* 0x000000ffff0f7224 */ /* 0x100fe200020e0617 */
[----:B------:R-:W-:Y:S01]  /*e730*/  F2FP.BF16.F32.PACK_AB R7, R39, R38 ;  /* 0x000000262707723e */ /* 0x000fe200000010ff */
[----:B------:R-:W-:Y:S01]  /*e740*/  IMAD R30, R73, UR44, R10 ;  /* 0x0000002c491e7c24 */ /* 0x000fe2000f8e020a */
[----:B------:R-:W-:Y:S01]  /*e750*/  LOP3.LUT R12, R12, R13, RZ, 0x3c, !PT ;  /* 0x0000000d0c0c7212 */ /* 0x000fe200078e3cff */
[----:B------:R-:W-:Y:S01]  /*e760*/  IMAD.X R13, RZ, RZ, R23, P3 ;  /* 0x000000ffff0d7224 */ /* 0x000fe200018e0617 */
[----:B------:R-:W-:Y:S01]  /*e770*/  MOV R3, R8 ;  /* 0x0000000800037202 */ /* 0x000fe20000000f00 */
[----:B------:R1:W-:Y:S01]  /*e780*/  STSM.16.M88.4 [R27], R4 ;  /* 0x000000041b007844 */ /* 0x0003e20000000200 */
[----:B------:R-:W-:-:S02]  /*e790*/  IADD3 R20, P2, R31, R20, RZ ;  /* 0x000000141f147210 */ /* 0x000fc40007f5e0ff */
[----:B------:R-:W-:Y:S02]  /*e7a0*/  MOV R24, R14 ;  /* 0x0000000e00187202 */ /* 0x000fe40000000f00 */
[----:B------:R-:W-:Y:S02]  /*e7b0*/  MOV R19, R12 ;  /* 0x0000000c00137202 */ /* 0x000fe40000000f00 */
[----:B------:R-:W-:Y:S02]  /*e7c0*/  F2FP.BF16.F32.PACK_AB R8, R41, R40 ;  /* 0x000000282908723e */ /* 0x000fe400000010ff */
[----:B------:R-:W-:Y:S02]  /*e7d0*/  F2FP.BF16.F32.PACK_AB R9, R43, R42 ;  /* 0x0000002a2b09723e */ /* 0x000fe400000010ff */
[----:B------:R-:W-:Y:S02]  /*e7e0*/  F2FP.BF16.F32.PACK_AB R10, R45, R44 ;  /* 0x0000002c2d0a723e */ /* 0x000fe400000010ff */
[----:B------:R-:W-:-:S02]  /*e7f0*/  F2FP.BF16.F32.PACK_AB R11, R47, R46 ;  /* 0x0000002e2f0b723e */ /* 0x000fc400000010ff */
[----:B------:R-:W-:Y:S02]  /*e800*/  F2FP.BF16.F32.PACK_AB R12, R49, R48 ;  /* 0x00000030310c723e */ /* 0x000fe400000010ff */
[----:B-1----:R-:W-:Y:S01]  /*e810*/  SHF.R.S32.HI R27, RZ, 0x1f, R31 ;  /* 0x0000001fff1b7819 */ /* 0x002fe2000001141f */
[----:B------:R-:W-:Y:S01]  /*e820*/  STSM.16.M88.4 [R26], R8 ;  /* 0x000000081a007844 */ /* 0x000fe20000000200 */
[----:B------:R-:W-:Y:S02]  /*e830*/  F2FP.BF16.F32.PACK_AB R13, R51, R50 ;  /* 0x00000032330d723e */ /* 0x000fe400000010ff */
[----:B------:R-:W-:Y:S02]  /*e840*/  F2FP.BF16.F32.PACK_AB R14, R53, R52 ;  /* 0x00000034350e723e */ /* 0x000fe400000010ff */
[----:B------:R-:W-:Y:S02]  /*e850*/  F2FP.BF16.F32.PACK_AB R15, R55, R54 ;  /* 0x00000036370f723e */ /* 0x000fe400000010ff */
[----:B------:R-:W-:-:S02]  /*e860*/  F2FP.BF16.F32.PACK_AB R64, R65, R64 ;  /* 0x000000404140723e */ /* 0x000fc400000010ff */
[----:B------:R-:W-:Y:S01]  /*e870*/  F2FP.BF16.F32.PACK_AB R4, R57, R56 ;  /* 0x000000383904723e */ /* 0x000fe200000010ff */
[----:B------:R-:W-:Y:S01]  /*e880*/  STSM.16.M88.4 [R25], R12 ;  /* 0x0000000c19007844 */ /* 0x000fe20000000200 */
[----:B------:R-:W-:Y:S02]  /*e890*/  F2FP.BF16.F32.PACK_AB R5, R59, R58 ;  /* 0x0000003a3b05723e */ /* 0x000fe400000010ff */
[----:B------:R-:W-:Y:S02]  /*e8a0*/  F2FP.BF16.F32.PACK_AB R6, R61, R60 ;  /* 0x0000003c3d06723e */ /* 0x000fe400000010ff */
[----:B------:R-:W-:Y:S02]  /*e8b0*/  F2FP.BF16.F32.PACK_AB R7, R63, R62 ;  /* 0x0000003e3f07723e */ /* 0x000fe400000010ff */
[----:B------:R-:W-:Y:S02]  /*e8c0*/  F2FP.BF16.F32.PACK_AB R65, R67, R66 ;  /* 0x000000424341723e */ /* 0x000fe400000010ff */
[----:B------:R-:W-:Y:S01]  /*e8d0*/  ISETP.GE.OR P0, PT, R31, UR10, P0 ;  /* 0x0000000a1f007c0c */ /* 0x000fe20008706670 */
[----:B------:R1:W-:Y:S01]  /*e8e0*/  STSM.16.M88.4 [R24], R4 ;  /* 0x0000000418007844 */ /* 0x0003e20000000200 */
[----:B------:R-:W-:-:S02]  /*e8f0*/  IADD3.X R27, R27, R21, R30, P2, !PT ;  /* 0x000000151b1b7210 */ /* 0x000fc400017fe41e */
[----:B------:R-:W-:Y:S01]  /*e900*/  F2FP.BF16.F32.PACK_AB R66, R69, R68 ;  /* 0x000000444542723e */ /* 0x000fe200000010ff */
[----:B------:R-:W2:Y:S01]  /*e910*/  SHFL.IDX PT, R6, R169, RZ, 0x1f ;  /* 0x00001fffa9067589 */ /* 0x000ea200000e0000 */
[----:B------:R-:W-:Y:S02]  /*e920*/  F2FP.BF16.F32.PACK_AB R67, R71, R70 ;  /* 0x000000464743723e */ /* 0x000fe400000010ff */
[----:B------:R-:W-:Y:S02]  /*e930*/  F2FP.BF16.F32.PACK_AB R28, R28, R29 ;  /* 0x0000001d1c1c723e */ /* 0x000fe400000010ff */
[----:B------:R-:W-:Y:S01]  /*e940*/  F2FP.BF16.F32.PACK_AB R80, R81, R80 ;  /* 0x000000505150723e */ /* 0x000fe200000010ff */
[----:B------:R3:W-:Y:S01]  /*e950*/  STSM.16.M88.4 [R19], R64 ;  /* 0x0000004013007844 */ /* 0x0007e20000000200 */
[----:B------:R-:W-:Y:S02]  /*e960*/  F2FP.BF16.F32.PACK_AB R29, R75, R74 ;  /* 0x0000004a4b1d723e */ /* 0x000fe400000010ff */
[----:B------:R-:W-:-:S02]  /*e970*/  F2FP.BF16.F32.PACK_AB R30, R77, R76 ;  /* 0x0000004c4d1e723e */ /* 0x000fc400000010ff */
[----:B------:R-:W-:Y:S02]  /*e980*/  F2FP.BF16.F32.PACK_AB R31, R79, R78 ;  /* 0x0000004e4f1f723e */ /* 0x000fe400000010ff */
[----:B------:R-:W-:Y:S02]  /*e990*/  F2FP.BF16.F32.PACK_AB R81, R83, R82 ;  /* 0x000000525351723e */ /* 0x000fe400000010ff */
[----:B------:R-:W-:Y:S01]  /*e9a0*/  F2FP.BF16.F32.PACK_AB R82, R85, R84 ;  /* 0x000000545552723e */ /* 0x000fe200000010ff */
[----:B------:R3:W-:Y:S01]  /*e9b0*/  STSM.16.M88.4 [R17], R28 ;  /* 0x0000001c11007844 */ /* 0x0007e20000000200 */
[----:B------:R-:W-:Y:S02]  /*e9c0*/  F2FP.BF16.F32.PACK_AB R83, R87, R86 ;  /* 0x000000565753723e */ /* 0x000fe400000010ff */
[----:B-1----:R-:W-:-:S03]  /*e9d0*/  LEA R4, P2, R20, UR6, 0x2 ;  /* 0x0000000614047c11 */ /* 0x002fc6000f8410ff */
[----:B------:R3:W-:Y:S01]  /*e9e0*/  STSM.16.M88.4 [R3], R80 ;  /* 0x0000005003007844 */ /* 0x0007e20000000200 */
[----:B------:R-:W-:Y:S01]  /*e9f0*/  LEA.HI.X R5, R20, UR7, R27, 0x2, P2 ;  /* 0x0000000714057c11 */ /* 0x000fe200090f141b */
[----:B------:R-:W-:Y:S01]  /*ea00*/  @!PT LDS RZ, [RZ] ;  /* 0x00000000fffff984 */ /* 0x000fe20000000800 */
[----:B------:R-:W-:Y:S01]  /*ea10*/  @!PT LDS RZ, [RZ] ;  /* 0x00000000fffff984 */ /* 0x000fe20000000800 */
[----:B------:R-:W-:Y:S01]  /*ea20*/  @!PT LDS RZ, [RZ] ;  /* 0x00000000fffff984 */ /* 0x000fe20000000800 */
[----:B------:R1:W-:Y:S06]  /*ea30*/  MEMBAR.ALL.CTA ;  /* 0x0000000000007992 */ /* 0x0003ec0000008000 */
[----:B-1----:R-:W1:Y:S02]  /*ea40*/  FENCE.VIEW.ASYNC.S ;  /* 0x00000000000073c6 */ /* 0x002e640000000000 */
[----:B-1----:R-:W-:Y:S06]  /*ea50*/  BAR.ARV 0x1, 0x120 ;  /* 0x0044800000007b1d */ /* 0x002fec0000002000 */
[----:B------:R3:W-:Y:S04]  /*ea60*/  @!P1 STG.E desc[UR60][R4.64+0x20], R0 ;  /* 0x0000200004009986 */ /* 0x0007e8000c10193c */
[----:B------:R3:W-:Y:S01]  /*ea70*/  @!P0 STG.E desc[UR60][R4.64], R2 ;  /* 0x0000000204008986 */ /* 0x0007e2000c10193c */
[----:B--2---:R-:W-:-:S13]  /*ea80*/  ISETP.NE.AND P0, PT, R6, 0x7, PT ;  /* 0x000000070600780c */ /* 0x004fda0003f05270 */
[----:B---3--:R-:W-:Y:S05]  /*ea90*/  @P0 BRA `(.L_x_948) ;  /* 0x0000000800740947 */ /* 0x008fea0003800000 */
[----:B------:R-:W-:Y:S01]  /*eaa0*/  BAR.SYNC.DEFER_BLOCKING 0x1, 0x120 ;  /* 0x0044800000007b1d */ /* 0x000fe20000010000 */
[----:B------:R-:W-:-:S05]  /*eab0*/  ELECT P0, URZ, PT ;  /* 0x00000000003f782f */ /* 0x000fca0003800000 */
[----:B------:R-:W-:Y:S08]  /*eac0*/  BSSY B0, `(.L_x_949) ;  /* 0x0000013000007945 */ /* 0x000ff00003800000 */
[----:B------:R-:W-:Y:S05]  /*ead0*/  @!P0 BRA `(.L_x_950) ;  /* 0x0000000000448947 */ /* 0x000fea0003800000 */
[----:B------:R-:W-:Y:S01]  /*eae0*/  ULDC.64 UR8, c[0x0][0x198] ;  /* 0x0000660000087ab9 */ /* 0x000fe20000000a00 */
[----:B------:R-:W-:Y:S02]  /*eaf0*/  UIADD3 UR5, UR37, 0x4000, URZ ;  /* 0x0000400025057890 */ /* 0x000fe4000fffe03f */
[----:B------:R-:W-:Y:S01]  /*eb00*/  UIADD3 UR6, UP0, UR8, 0x9f0, URZ ;  /* 0x000009f008067890 */ /* 0x000fe2000ff1e03f */
[----:B------:R-:W-:Y:S01]  /*eb10*/  UMOV UR41, URZ ;  /* 0x0000003f00297c82 */ /* 0x000fe20008000000 */
[----:B------:R-:W-:Y:S02]  /*eb20*/  UMOV UR45, URZ ;  /* 0x0000003f002d7c82 */ /* 0x000fe40008000000 */
[----:B------:R-:W-:Y:S01]  /*eb30*/  UIADD3.X UR7, URZ, UR9, URZ, UP0, !UPT ;  /* 0x000000093f077290 */ /* 0x000fe200087fe43f */
[----:B------:R-:W-:Y:S01]  /*eb40*/  UMOV UR40, UR37 ;  /* 0x0000002500287c82 */ /* 0x000fe20008000000 */
[----:B------:R-:W-:-:S07]  /*eb50*/  UMOV UR8, 0x40 ;  /* 0x0000004000087882 */ /* 0x000fce0000000000 */
[----:B------:R1:W-:Y:S02]  /*eb60*/  UTMASTG.5D [UR40], [UR6] ;  /* 0x00000028060073b5 */ /* 0x0003e40008020000 */
[----:B-1----:R-:W-:Y:S01]  /*eb70*/  UMOV UR40, UR5 ;  /* 0x0000000500287c82 */ /* 0x002fe20008000000 */
[----:B------:R-:W-:Y:S01]  /*eb80*/  UMOV UR41, UR8 ;  /* 0x0000000800297c82 */ /* 0x000fe20008000000 */
[----:B------:R-:W-:Y:S01]  /*eb90*/  UIADD3 UR5, UR37, 0x2a820, URZ ;  /* 0x0002a82025057890 */ /* 0x000fe2000fffe03f */
[----:B------:R1:W-:Y:S03]  /*eba0*/  UTMASTG.5D [UR40], [UR6] ;  /* 0x00000028060073b5 */ /* 0x0003e60008020000 */
[----:B------:R-:W-:Y:S01]  /*ebb0*/  UPRMT UR5, URZ, 0x654, UR5 ;  /* 0x000006543f057896 */ /* 0x000fe20008000005 */
[----:B------:R0:W-:Y:S01]  /*ebc0*/  UTMACMDFLUSH ;  /* 0x00000000000079b7 */ /* 0x0001e20000000000 */
[----:B------:R-:W-:-:S07]  /*ebd0*/  DEPBAR.LE SB0, 0x0 ;  /* 0x000080000000791a */ /* 0x000fce0000000000 */
[----:B-1----:R-:W-:Y:S03]  /*ebe0*/  SYNCS.ARRIVE.TRANS64.RED.A1T0 RZ, [UR5], RZ ;  /* 0x000000ffffff79a7 */ /* 0x002fe60008100405 */
.L_x_950:
[----:B------:R-:W-:Y:S05]  /*ebf0*/  BSYNC B0 ;  /* 0x0000000000007941 */ /* 0x000fea0003800000 */
.L_x_949:
[----:B------:R-:W-:Y:S05]  /*ec00*/  BRA `(.L_x_948) ;  /* 0x0000000800187947 */ /* 0x000fea0003800000 */
.L_x_947:
[----:B------:R-:W1:Y:S01]  /*ec10*/  LDC R12, c[0x0][0xdac] ;  /* 0x00036b00ff0c7b82 */ /* 0x000e620000000800 */
[----:B------:R-:W-:Y:S01]  /*ec20*/  ISETP.GT.AND P0, PT, R171, 0x7f, PT ;  /* 0x0000007fab00780c */ /* 0x000fe20003f04270 */
[----:B------:R-:W-:Y:S01]  /*ec30*/  USHF.R.S32.HI UR6, URZ, 0x1f, UR43 ;  /* 0x0000001f3f067899 */ /* 0x000fe2000801142b */
[----:B------:R-:W-:Y:S01]  /*ec40*/  BSSY B0, `(.L_x_951) ;  /* 0x000001b000007945 */ /* 0x000fe20003800000 */
[----:B------:R-:W-:Y:S01]  /*ec50*/  USHF.R.S32.HI UR7, URZ, 0x1f, UR44 ;  /* 0x0000001f3f077899 */ /* 0x000fe2000801142c */
[----:B------:R-:W-:-:S03]  /*ec60*/  SHF.R.S32.HI R161, RZ, 0x1f, R160 ;  /* 0x0000001fffa17819 */ /* 0x000fc600000114a0 */
[----:B------:R-:W2:Y:S08]  /*ec70*/  LDC.64 R6, c[0x0][0xae0] ;  /* 0x0002b800ff067b82 */ /* 0x000eb00000000a00 */
[----:B------:R-:W3:Y:S01]  /*ec80*/  LDC.64 R8, c[0x0][0xae8] ;  /* 0x0002ba00ff087b82 */ /* 0x000ee20000000a00 */
[----:B------:R-:W-:Y:S05]  /*ec90*/  @P0 BRA `(.L_x_952) ;  /* 0x0000000000540947 */ /* 0x000fea0003800000 */
[----:B------:R-:W4:Y:S01]  /*eca0*/  S2R R0, SR_TID.X ;  /* 0x0000000000007919 */ /* 0x000f220000002100 */
[----:B------:R-:W-:Y:S01]  /*ecb0*/  ULDC UR5, c[0x0][0xa88] ;  /* 0x0002a20000057ab9 */ /* 0x000fe20000000800 */
[----:B----4-:R-:W-:-:S04]  /*ecc0*/  IADD3 R2, R165, -0x80, R0 ;  /* 0xffffff80a5027810 */ /* 0x010fc80007ffe000 */
[----:B------:R-:W-:-:S13]  /*ecd0*/  ISETP.GE.AND P0, PT, R2, UR5, PT ;  /* 0x0000000502007c0c */ /* 0x000fda000bf06270 */
[----:B------:R-:W-:Y:S05]  /*ece0*/  @P0 BRA `(.L_x_952) ;  /* 0x0000000000400947 */ /* 0x000fea0003800000 */
[----:B------:R-:W4:Y:S01]  /*ecf0*/  LDC.64 R4, c[0x0][0xb70] ;  /* 0x0002dc00ff047b82 */ /* 0x000f220000000a00 */
[----:B------:R-:W-:Y:S01]  /*ed00*/  SHF.R.S32.HI R3, RZ, 0x1f, R2 ;  /* 0x0000001fff037819 */ /* 0x000fe20000011402 */
[----:B------:R-:W-:-:S06]  /*ed10*/  ULDC.64 UR8, c[0x0][0xb40] ;  /* 0x0002d00000087ab9 */ /* 0x000fcc0000000a00 */
[----:B------:R-:W5:Y:S01]  /*ed20*/  LDC.64 R10, c[0x0][0xb78] ;  /* 0x0002de00ff0a7b82 */ /* 0x000f620000000a00 */
[C---:B----4-:R-:W-:Y:S02]  /*ed30*/  IMAD R0, R4.reuse, UR6, RZ ;  /* 0x0000000604007c24 */ /* 0x050fe4000f8e02ff */
[----:B------:R-:W-:-:S04]  /*ed40*/  IMAD.WIDE.U32 R2, R4, UR43, R2 ;  /* 0x0000002b04027c25 */ /* 0x000fc8000f8e0002 */
[----:B------:R-:W-:Y:S02]  /*ed50*/  IMAD R5, R5, UR43, R0 ;  /* 0x0000002b05057c24 */ /* 0x000fe4000f8e0200 */
[C---:B-----5:R-:W-:Y:S02]  /*ed60*/  IMAD R0, R10.reuse, UR7, RZ ;  /* 0x000000070a007c24 */ /* 0x060fe4000f8e02ff */
[----:B------:R-:W-:Y:S02]  /*ed70*/  IMAD.IADD R3, R3, 0x1, R5 ;  /* 0x0000000103037824 */ /* 0x000fe400078e0205 */
[----:B------:R-:W-:Y:S02]  /*ed80*/  IMAD R5, R11, UR44, R0 ;  /* 0x0000002c0b057c24 */ /* 0x000fe4000f8e0200 */
[----:B------:R-:W-:-:S04]  /*ed90*/  IMAD.WIDE.U32 R2, R10, UR44, R2 ;  /* 0x0000002c0a027c25 */ /* 0x000fc8000f8e0002 */
[----:B------:R-:W-:Y:S01]  /*eda0*/  IMAD.IADD R3, R3, 0x1, R5 ;  /* 0x0000000103037824 */ /* 0x000fe200078e0205 */
[----:B------:R-:W-:-:S04]  /*edb0*/  LEA R4, P0, R2, UR8, 0x2 ;  /* 0x0000000802047c11 */ /* 0x000fc8000f8010ff */
[----:B------:R-:W-:Y:S01]  /*edc0*/  LEA.HI.X R5, R2, UR9, R3, 0x2, P0 ;  /* 0x0000000902057c11 */ /* 0x000fe200080f1403 */
[----:B------:R-:W-:-:S05]  /*edd0*/  IMAD.MOV.U32 R3, RZ, RZ, -0x800000 ;  /* 0xff800000ff037424 */ /* 0x000fca00078e00ff */
[----:B------:R4:W-:Y:S03]  /*ede0*/  STG.E desc[UR60][R4.64], R3 ;  /* 0x0000000304007986 */ /* 0x0009e6000c10193c */
.L_x_952:
[----:B------:R-:W-:Y:S05]  /*edf0*/  BSYNC B0 ;  /* 0x0000000000007941 */ /* 0x000fea0003800000 */
.L_x_951:
[----:B------:R-:W-:Y:S01]  /*ee00*/  ULDC UR5, c[0x0][0xa88] ;  /* 0x0002a20000057ab9 */ /* 0x000fe20000000800 */
[C---:B--2---:R-:W-:Y:S01]  /*ee10*/  IMAD R0, R6.reuse, UR6, RZ ;  /* 0x0000000606007c24 */ /* 0x044fe2000f8e02ff */
[----:B------:R-:W-:Y:S01]  /*ee20*/  UIADD3 UR42, -UR42, UR5, URZ ;  /* 0x000000052a2a7290 */ /* 0x000fe2000fffe13f */
[----:B----4-:R-:W-:Y:S01]  /*ee30*/  IMAD.WIDE.U32 R2, R6, UR43, R160 ;  /* 0x0000002b06027c25 */ /* 0x010fe2000f8e00a0 */
[----:B------:R-:W-:Y:S01]  /*ee40*/  ULOP3.LUT UR46, URZ, UR46, URZ, 0x33, !UPT ;  /* 0x0000002e3f2e7292 */ /* 0x000fe2000f8e333f */
[----:B------:R-:W-:Y:S01]  /*ee50*/  SHF.R.S32.HI R163, RZ, 0x1f, R162 ;  /* 0x0000001fffa37819 */ /* 0x000fe200000114a2 */
[----:B------:R-:W-:Y:S01]  /*ee60*/  BSSY B0, `(.L_x_953) ;  /* 0x0000021000007945 */ /* 0x000fe20003800000 */
[----:B------:R-:W-:Y:S01]  /*ee70*/  IMAD R5, R7, UR43, R0 ;  /* 0x0000002b07057c24 */ /* 0x000fe2000f8e0200 */
[C---:B------:R-:W-:Y:S01]  /*ee80*/  ISETP.GE.AND P2, PT, R162.reuse, UR42, PT ;  /* 0x0000002aa2007c0c */ /* 0x040fe2000bf46270 */
[C---:B------:R-:W-:Y:S02]  /*ee90*/  VIADD R0, R162.reuse, 0x40 ;  /* 0x00000040a2007836 */ /* 0x040fe40000000000 */
[----:B------:R-:W-:-:S02]  /*eea0*/  VIADD R4, R162, 0x20 ;  /* 0x00000020a2047836 */ /* 0x000fc40000000000 */
[----:B------:R-:W-:Y:S01]  /*eeb0*/  IMAD.IADD R3, R3, 0x1, R5 ;  /* 0x0000000103037824 */ /* 0x000fe200078e0205 */
[----:B------:R-:W-:Y:S01]  /*eec0*/  ISETP.GE.AND P0, PT, R0, UR42, PT ;  /* 0x0000002a00007c0c */ /* 0x000fe2000bf06270 */
[----:B---3--:R-:W-:Y:S01]  /*eed0*/  IMAD R0, R8, UR7, RZ ;  /* 0x0000000708007c24 */ /* 0x008fe2000f8e02ff */
[----:B------:R-:W-:Y:S01]  /*eee0*/  ISETP.GE.AND P4, PT, R4, UR42, PT ;  /* 0x0000002a04007c0c */ /* 0x000fe2000bf86270 */
[----:B------:R-:W-:Y:S02]  /*eef0*/  VIADD R4, R162, 0x60 ;  /* 0x00000060a2047836 */ /* 0x000fe40000000000 */
[----:B------:R-:W-:Y:S02]  /*ef00*/  IMAD R9, R9, UR44, R0 ;  /* 0x0000002c09097c24 */ /* 0x000fe4000f8e0200 */
[----:B-1----:R-:W-:Y:S01]  /*ef10*/  VIADD R5, R12, UR46 ;  /* 0x0000002e0c057c36 */ /* 0x002fe20008000000 */
[----:B------:R-:W-:Y:S01]  /*ef20*/  ISETP.GE.AND P1, PT, R4, UR42, PT ;  /* 0x0000002a04007c0c */ /* 0x000fe2000bf26270 */
[----:B------:R-:W-:-:S04]  /*ef30*/  IMAD.WIDE.U32 R6, R8, UR44, R2 ;  /* 0x0000002c08067c25 */ /* 0x000fc8000f8e0002 */
[----:B------:R-:W-:-:S04]  /*ef40*/  IMAD.WIDE R4, R5, 0x80, R162 ;  /* 0x0000008005047825 */ /* 0x000fc800078e02a2 */
[----:B------:R-:W-:Y:S01]  /*ef50*/  IMAD.IADD R11, R7, 0x1, R9 ;  /* 0x00000001070b7824 */ /* 0x000fe200078e0209 */
[----:B------:R-:W-:Y:S06]  /*ef60*/  @P2 BRA `(.L_x_954) ;  /* 0x0000000000402947 */ /* 0x000fec0003800000 */
[----:B------:R-:W-:Y:S01]  /*ef70*/  ULDC.64 UR6, c[0x0][0xad8] ;  /* 0x0002b60000067ab9 */ /* 0x000fe20000000a00 */
[C---:B------:R-:W-:Y:S01]  /*ef80*/  VIADD R0, R160.reuse, 0x40 ;  /* 0x00000040a0007836 */ /* 0x040fe20000000000 */
[----:B------:R-:W-:Y:S01]  /*ef90*/  ULDC UR5, c[0x0][0xa8c] ;  /* 0x0002a30000057ab9 */ /* 0x000fe20000000800 */
[----:B------:R-:W-:Y:S01]  /*efa0*/  IMAD R9, R5, UR6, RZ ;  /* 0x0000000605097c24 */ /* 0x000fe2000f8e02ff */
[----:B------:R-:W-:Y:S01]  /*efb0*/  ISETP.GE.AND P2, PT, R160, UR5, PT ;  /* 0x00000005a0007c0c */ /* 0x000fe2000bf46270 */
[----:B------:R-:W-:Y:S01]  /*efc0*/  IMAD.MOV.U32 R2, RZ, RZ, R6 ;  /* 0x000000ffff027224 */ /* 0x000fe200078e0006 */
[----:B------:R-:W-:Y:S01]  /*efd0*/  ISETP.GE.AND P3, PT, R0, UR5, PT ;  /* 0x0000000500007c0c */ /* 0x000fe2000bf66270 */
[----:B------:R-:W-:Y:S02]  /*efe0*/  IMAD.MOV.U32 R3, RZ, RZ, R11 ;  /* 0x000000ffff037224 */ /* 0x000fe400078e000b */
        /* <DEDUP_REMOVED lines=8> */
.L_x_954:
[----:B------:R-:W-:Y:S05]  /*f070*/  BSYNC B0 ;  /* 0x0000000000007941 */ /* 0x000fea0003800000 */
.L_x_953:
[----:B------:R-:W-:Y:S04]  /*f080*/  BSSY B0, `(.L_x_955) ;  /* 0x0000014000007945 */ /* 0x000fe80003800000 */
[----:B------:R-:W-:Y:S05]  /*f090*/  @P4 BRA `(.L_x_956) ;  /* 0x0000000000484947 */ /* 0x000fea0003800000 */
[----:B-1----:R-:W-:Y:S01]  /*f0a0*/  IADD3 R9, P2, R4, 0x20, RZ ;  /* 0x0000002004097810 */ /* 0x002fe20007f5e0ff */
[----:B------:R-:W-:Y:S01]  /*f0b0*/  ULDC.64 UR6, c[0x0][0xad8] ;  /* 0x0002b60000067ab9 */ /* 0x000fe20000000a00 */
[----:B------:R-:W-:Y:S01]  /*f0c0*/  IMAD.MOV.U32 R2, RZ, RZ, R6 ;  /* 0x000000ffff027224 */ /* 0x000fe200078e0006 */
[----:B------:R-:W-:Y:S01]  /*f0d0*/  ULDC UR5, c[0x0][0xa8c] ;  /* 0x0002a30000057ab9 */ /* 0x000fe20000000800 */
[----:B------:R-:W-:Y:S01]  /*f0e0*/  IMAD.MOV.U32 R3, RZ, RZ, R11 ;  /* 0x000000ffff037224 */ /* 0x000fe200078e000b */
[C---:B------:R-:W-:Y:S01]  /*f0f0*/  ISETP.GE.AND P3, PT, R160.reuse, UR5, PT ;  /* 0x00000005a0007c0c */ /* 0x040fe2000bf66270 */
[----:B------:R-:W-:Y:S02]  /*f100*/  IMAD.X R0, RZ, RZ, R5, P2 ;  /* 0x000000ffff007224 */ /* 0x000fe400010e0605 */
        /* <DEDUP_REMOVED lines=11> */
.L_x_956:
[----:B------:R-:W-:Y:S05]  /*f1c0*/  BSYNC B0 ;  /* 0x0000000000007941 */ /* 0x000fea0003800000 */
.L_x_955:
[----:B------:R-:W-:Y:S04]  /*f1d0*/  BSSY B0, `(.L_x_957) ;  /* 0x0000014000007945 */ /* 0x000fe80003800000 */
[----:B------:R-:W-:Y:S05]  /*f1e0*/  @P0 BRA `(.L_x_958) ;  /* 0x0000000000480947 */ /* 0x000fea0003800000 */
[----:B-12---:R-:W-:Y:S01]  /*f1f0*/  IADD3 R9, P0, R4, 0x40, RZ ;  /* 0x0000004004097810 */ /* 0x006fe20007f1e0ff */
        /* <DEDUP_REMOVED lines=17> */
.L_x_958:
[----:B------:R-:W-:Y:S05]  /*f310*/  BSYNC B0 ;  /* 0x0000000000007941 */ /* 0x000fea0003800000 */
.L_x_957:
        /* <DEDUP_REMOVED lines=20> */
.L_x_959:
[----:B------:R-:W-:Y:S05]  /*f460*/  BSYNC B0 ;  /* 0x0000000000007941 */ /* 0x000fea0003800000 */
.L_x_948:
[----:B------:R-:W5:Y:S02]  /*f470*/  LDC R0, c[0x0][0xda8] ;  /* 0x00036a00ff007b82 */ /* 0x000f640000000800 */
[----:B-----5:R-:W-:-:S13]  /*f480*/  ISETP.LE.AND P0, PT, R0, UR4, PT ;  /* 0x0000000400007c0c */ /* 0x020fda000bf03270 */
[----:B------:R-:W-:Y:S05]  /*f490*/  @!P0 BRA `(.L_x_960) ;  /* 0xffffff1800508947 */ /* 0x000fea000383ffff */
[----:B------:R-:W-:Y:S05]  /*f4a0*/  EXIT ;  /* 0x000000000000794d */ /* 0x000fea0003800000 */
.L_x_866:
[----:B------:R-:W-:-:S08]  /*f4b0*/  NOP ;  /* 0x0000000000007918 */ /* 0x000fd00000000000 */
[----:B-1----:R-:W1:-:S00]  /*f4c0*/  USETMAXREG.DEALLOC.CTAPOOL 0x18 ;  /* 0x00000018000079c8 */ /* 0x002e4000080e0500 */
[----:B-1----:R-:W-:-:S06]  /*f4d0*/  LOP3.LUT R0, R0, 0x3, RZ, 0xc0, !PT ;  /* 0x0000000300007812 */ /* 0x002fcc00078ec0ff */
[----:B------:R-:W1:Y:S02]  /*f4e0*/  SHFL.IDX PT, R0, R0, RZ, 0x1f ;  /* 0x00001fff00007589 */ /* 0x000e6400000e0000 */
[----:B-1----:R-:W-:-:S13]  /*f4f0*/  ISETP.NE.AND P0, PT, R0, RZ, PT ;  /* 0x000000ff0000720c */ /* 0x002fda0003f05270 */
[----:B------:R-:W-:Y:S05]  /*f500*/  @P0 EXIT ;  /* 0x000000000000094d */ /* 0x000fea0003800000 */
[----:B------:R-:W1:Y:S01]  /*f510*/  S2UR UR4, SR_CTAID.X ;  /* 0x00000000000479c3 */ /* 0x000e620000002500 */
[----:B------:R-:W-:Y:S01]  /*f520*/  UMOV UR47, URZ ;  /* 0x0000003f002f7c82 */ /* 0x000fe20008000000 */
[----:B------:R-:W-:Y:S02]  /*f530*/  IMAD.MOV.U32 R16, RZ, RZ, RZ ;  /* 0x000000ffff107224 */ /* 0x000fe400078e00ff */
[----:B------:R-:W-:-:S04]  /*f540*/  IMAD.MOV.U32 R17, RZ, RZ, 0x1 ;  /* 0x00000001ff117424 */ /* 0x000fc800078e00ff */
[----:B------:R-:W1:Y:S02]  /*f550*/  LDC R0, c[0x0][0xda8] ;  /* 0x00036a00ff007b82 */ /* 0x000e640000000800 */
[----:B-1----:R-:W-:-:S13]  /*f560*/  ISETP.LE.AND P0, PT, R0, UR4, PT ;  /* 0x0000000400007c0c */ /* 0x002fda000bf03270 */
[----:B------:R-:W-:Y:S05]  /*f570*/  @P0 BRA `(.L_x_961) ;  /* 0x0000002c00f40947 */ /* 0x000fea0003800000 */
[----:B------:R-:W-:Y:S01]  /*f580*/  IMAD.U32 R19, RZ, RZ, UR4 ;  /* 0x00000004ff137e24 */ /* 0x000fe2000f8e00ff */
[----:B------:R-:W-:Y:S01]  /*f590*/  ULDC UR48, c[0x0][0xc] ;  /* 0x0000030000307ab9 */ /* 0x000fe20000000800 */
[----:B------:R-:W-:Y:S01]  /*f5a0*/  IMAD.MOV.U32 R17, RZ, RZ, 0x1 ;  /* 0x00000001ff117424 */ /* 0x000fe200078e00ff */
[----:B------:R-:W-:Y:S01]  /*f5b0*/  ULDC.64 UR44, c[0x0][0x198] ;  /* 0x00006600002c7ab9 */ /* 0x000fe20000000a00 */
[----:B------:R-:W-:Y:S01]  /*f5c0*/  IMAD.MOV.U32 R16, RZ, RZ, RZ ;  /* 0x000000ffff107224 */ /* 0x000fe200078e00ff */
[----:B------:R-:W-:-:S06]  /*f5d0*/  UMOV UR47, URZ ;  /* 0x0000003f002f7c82 */ /* 0x000fcc0008000000 */
.L_x_1015:
[----:B------:R-:W-:Y:S01]  /*f5e0*/  ULDC UR7, c[0x0][0xdd0] ;  /* 0x0003740000077ab9 */ /* 0x000fe20000000800 */
[----:B-1----:R-:W1:Y:S01]  /*f5f0*/  LDC R0, c[0x0][0xde8] ;  /* 0x00037a00ff007b82 */ /* 0x002e620000000800 */
[C---:B------:R-:W-:Y:S01]  /*f600*/  R2UR UR8, R19.reuse ;  /* 0x00000000130872ca */ /* 0x040fe200000e0000 */
[----:B------:R-:W-:Y:S01]  /*f610*/  UISETP.NE.AND UP0, UPT, UR7, 0x1, UPT ;  /* 0x000000010700788c */ /* 0x000fe2000bf05270 */
[----:B------:R-:W-:-:S10]  /*f620*/  R2UR UR6, R19 ;  /* 0x00000000130672ca */ /* 0x000fd400000e0000 */
[----:B------:R-:W-:Y:S01]  /*f630*/  @UP0 ULDC UR4, c[0x0][0xdd4] ;  /* 0x0003750000040ab9 */ /* 0x000fe20000000800 */
[----:B------:R-:W-:Y:S01]  /*f640*/  @UP0 ULDC UR9, c[0x0][0xdd8] ;  /* 0x0003760000090ab9 */ /* 0x000fe20000000800 */
[----:B------:R-:W-:-:S04]  /*f650*/  UIMAD.WIDE.U32 UR4, UR8, UR4, URZ ;  /* 0x00000004080472a5 */ /* 0x000fc8000f8e003f */
[----:B------:R-:W-:-:S04]  /*f660*/  @UP0 USHF.R.U32.HI UR8, URZ, UR9, UR5 ;  /* 0x000000093f080299 */ /* 0x000fc80008011605 */
[----:B------:R-:W-:Y:S02]  /*f670*/  UIADD3 UR4, -UR8, URZ, URZ ;  /* 0x0000003f08047290 */ /* 0x000fe4000fffe13f */
[----:B-1----:R-:W-:Y:S02]  /*f680*/  ISETP.LE.AND P0, PT, R0, UR8, PT ;  /* 0x0000000800007c0c */ /* 0x002fe4000bf03270 */
[----:B------:R-:W-:-:S11]  /*f690*/  UIMAD UR7, UR7, UR4, UR6 ;  /* 0x00000004070772a4 */ /* 0x000fd6000f8e0206 */
[----:B------:R-:W-:Y:S05]  /*f6a0*/  @!P0 BRA `(.L_x_962) ;  /* 0x0000000000208947 */ /* 0x000fea0003800000 */
        /* <DEDUP_REMOVED lines=8> */
.L_x_962:
[----:B------:R-:W-:Y:S01]  /*f730*/  ULDC UR9, c[0x0][0xdc4] ;  /* 0x0003710000097ab9 */ /* 0x000fe20000000800 */
[----:B------:R-:W-:Y:S01]  /*f740*/  UMOV UR6, UR7 ;  /* 0x0000000700067c82 */ /* 0x000fe20008000000 */
[----:B------:R-:W-:-:S11]  /*f750*/  UISETP.NE.AND UP0, UPT, UR9, 0x1, UPT ;  /* 0x000000010900788c */ /* 0x000fd6000bf05270 */
[----:B------:R-:W-:Y:S02]  /*f760*/  @UP0 ULDC.64 UR10, c[0x0][0xdc8] ;  /* 0x00037200000a0ab9 */ /* 0x000fe40000000a00 */
[----:B------:R-:W-:-:S04]  /*f770*/  UIMAD.WIDE.U32 UR4, UR7, UR10, URZ ;  /* 0x0000000a070472a5 */ /* 0x000fc8000f8e003f */
[----:B------:R-:W-:-:S04]  /*f780*/  @UP0 USHF.R.U32.HI UR6, URZ, UR11, UR5 ;  /* 0x0000000b3f060299 */ /* 0x000fc80008011605 */
[----:B------:R-:W-:-:S12]  /*f790*/  UIMAD UR4, UR6, UR9, URZ ;  /* 0x00000009060472a4 */ /* 0x000fd8000f8e023f */
.L_x_963:
[----:B------:R-:W-:Y:S01]  /*f7a0*/  ULDC.64 UR12, c[0x0][0x3f8] ;  /* 0x0000fe00000c7ab9 */ /* 0x000fe20000000a00 */
[----:B------:R-:W-:Y:S02]  /*f7b0*/  UIADD3 UR9, UR7, -UR4, URZ ;  /* 0x8000000407097290 */ /* 0x000fe4000fffe03f */
[----:B------:R-:W-:Y:S02]  /*f7c0*/  UISETP.NE.U32.AND UP0, UPT, UR12, URZ, UPT ;  /* 0x0000003f0c00728c */ /* 0x000fe4000bf05070 */
[----:B------:R-:W-:Y:S01]  /*f7d0*/  ULOP3.LUT UR10, URZ, UR6, URZ, 0x33, !UPT ;  /* 0x000000063f0a7292 */ /* 0x000fe2000f8e333f */
[----:B------:R-:W-:Y:S01]  /*f7e0*/  ULDC UR12, c[0x0][0xdb8] ;  /* 0x00036e00000c7ab9 */ /* 0x000fe20000000800 */
[----:B------:R-:W-:Y:S01]  /*f7f0*/  ULDC.64 UR4, c[0x0][0x9e0] ;  /* 0x0002780000047ab9 */ /* 0x000fe20000000a00 */
[----:B------:R-:W-:Y:S02]  /*f800*/  UISETP.NE.AND UP1, UPT, UR12, 0x1, UPT ;  /* 0x000000010c00788c */ /* 0x000fe4000bf25270 */
[----:B------:R-:W-:Y:S01]  /*f810*/  UISETP.NE.AND.EX UP0, UPT, UR13, URZ, UPT, UP0 ;  /* 0x0000003f0d00728c */ /* 0x000fe2000bf05300 */
[----:B------:R-:W-:-:S02]  /*f820*/  ULDC UR11, c[0x0][0xdc4] ;  /* 0x00037100000b7ab9 */ /* 0x000fc40000000800 */
[----:B------:R-:W-:Y:S01]  /*f830*/  ULDC UR13, c[0x0][0xdac] ;  /* 0x00036b00000d7ab9 */ /* 0x000fe20000000800 */
[----:B------:R-:W-:Y:S02]  /*f840*/  UISETP.GE.AND UP2, UPT, UR5, 0x1, UPT ;  /* 0x000000010500788c */ /* 0x000fe4000bf46270 */
[----:B------:R-:W-:Y:S02]  /*f850*/  UIMAD UR11, UR8, UR11, UR9 ;  /* 0x0000000b080b72a4 */ /* 0x000fe4000f8e0209 */
[----:B------:R-:W-:Y:S01]  /*f860*/  UIADD3 UR10, UR10, UR13, URZ ;  /* 0x0000000d0a0a7290 */ /* 0x000fe2000fffe03f */
[----:B------:R-:W-:Y:S01]  /*f870*/  @UP1 ULDC UR8, c[0x0][0xdbc] ;  /* 0x00036f0000081ab9 */ /* 0x000fe20000000800 */
[----:B------:R-:W-:Y:S01]  /*f880*/  PLOP3.LUT P1, PT, PT, PT, UP2, 0x80, 0x0 ;  /* 0x000000000000781c */ /* 0x000fe20003f2f028 */
[----:B------:R-:W-:Y:S02]  /*f890*/  UIMAD.WIDE.U32 UR8, UR11, UR8, URZ ;  /* 0x000000080b0872a5 */ /* 0x000fe4000f8e003f */
[----:B------:R-:W-:Y:S01]  /*f8a0*/  USHF.L.U32 UR41, UR10, 0x7, URZ ;  /* 0x000000070a297899 */ /* 0x000fe2000800063f */
[----:B------:R-:W-:Y:S01]  /*f8b0*/  ULDC UR14, c[0x0][0x404] ;  /* 0x00010100000e7ab9 */ /* 0x000fe20000000800 */
[----:B------:R-:W-:Y:S01]  /*f8c0*/  ULDC UR7, c[0x0][0x288] ;  /* 0x0000a20000077ab9 */ /* 0x000fe20000000800 */
[----:B------:R-:W-:Y:S01]  /*f8d0*/  @UP1 ULDC UR13, c[0x0][0xdc0] ;  /* 0x00037000000d1ab9 */ /* 0x000fe20000000800 */
[----:B------:R-:W-:Y:S01]  /*f8e0*/  UMOV UR43, UR11 ;  /* 0x0000000b002b7c82 */ /* 0x000fe20008000000 */
[----:B------:R-:W-:-:S02]  /*f8f0*/  USEL UR14, UR14, 0x1, UP0 ;  /* 0x000000010e0e7887 */ /* 0x000fc40008000000 */
[----:B------:R-:W-:Y:S02]  /*f900*/  UIADD3 UR10, UR41, 0x80, -UR7 ;  /* 0x00000080290a7890 */ /* 0x000fe4000fffe807 */
[----:B------:R-:W-:Y:S01]  /*f910*/  @UP1 USHF.R.U32.HI UR43, URZ, UR13, UR9 ;  /* 0x0000000d3f2b1299 */ /* 0x000fe20008011609 */
[----:B------:R-:W-:Y:S02]  /*f920*/  ULDC UR6, c[0x0][0x2e0] ;  /* 0x0000b80000067ab9 */ /* 0x000fe40000000800 */
[----:B------:R-:W-:Y:S02]  /*f930*/  UIMAD UR8, UR14, UR6, UR10 ;  /* 0x000000060e0872a4 */ /* 0x000fe4000f8e020a */
[----:B------:R-:W-:Y:S02]  /*f940*/  UIADD3 UR42, -UR43, URZ, URZ ;  /* 0x0000003f2b2a7290 */ /* 0x000fe4000fffe13f */
[----:B------:R-:W-:Y:S02]  /*f950*/  UIADD3 UR4, UR8, UR4, URZ ;  /* 0x0000000408047290 */ /* 0x000fe4000fffe03f */
[----:B------:R-:W-:Y:S01]  /*f960*/  UIMAD UR42, UR12, UR42, UR11 ;  /* 0x0000002a0c2a72a4 */ /* 0x000fe2000f8e020b */
[----:B------:R-:W-:Y:S11]  /*f970*/  @!P1 BRA `(.L_x_964) ;  /* 0x0000000000449947 */ /* 0x000ff60003800000 */
[----:B------:R-:W-:Y:S01]  /*f980*/  ISETP.LT.AND P0, PT, RZ, UR8, PT ;  /* 0x00000008ff007c0c */ /* 0x000fe2000bf01270 */
[----:B------:R-:W-:-:S12]  /*f990*/  UIADD3 UR10, UR8, -0x1, URZ ;  /* 0xffffffff080a7890 */ /* 0x000fd8000fffe03f */
[----:B------:R-:W-:Y:S05]  /*f9a0*/  @P0 BRA `(.L_x_965) ;  /* 0x00000000001c0947 */ /* 0x000fea0003800000 */
[----:B------:R-:W-:Y:S02]  /*f9b0*/  UISETP.NE.AND UP0, UPT, UR5, 0x1, UPT ;  /* 0x000000010500788c */ /* 0x000fe4000bf05270 */
[----:B------:R-:W-:-:S09]  /*f9c0*/  UIADD3 UR10, -UR8, URZ, URZ ;  /* 0x0000003f080a7290 */ /* 0x000fd2000fffe13f */
[----:B------:R-:W-:Y:S02]  /*f9d0*/  @UP0 ULDC.64 UR12, c[0x0][0x9e8] ;  /* 0x00027a00000c0ab9 */ /* 0x000fe40000000a00 */
[----:B------:R-:W-:-:S04]  /*f9e0*/  UIMAD.WIDE.U32 UR8, UR10, UR12, URZ ;  /* 0x0000000c0a0872a5 */ /* 0x000fc8000f8e003f */
[----:B------:R-:W-:-:S04]  /*f9f0*/  @UP0 USHF.R.U32.HI UR10, URZ, UR13, UR9 ;  /* 0x0000000d3f0a0299 */ /* 0x000fc80008011609 */
[----:B------:R-:W-:Y:S01]  /*fa00*/  ULOP3.LUT UR10, URZ, UR10, URZ, 0x33, !UPT ;  /* 0x0000000a3f0a7292 */ /* 0x000fe2000f8e333f */
[----:B------:R-:W-:Y:S11]  /*fa10*/  BRA `(.L_x_966) ;  /* 0x0000000000107947 */ /* 0x000ff60003800000 */
.L_x_965:
[----:B------:R-:W-:-:S11]  /*fa20*/  UISETP.NE.AND UP0, UPT, UR5, 0x1, UPT ;  /* 0x000000010500788c */ /* 0x000fd6000bf05270 */
[----:B------:R-:W-:Y:S02]  /*fa30*/  @UP0 ULDC.64 UR12, c[0x0][0x9e8] ;  /* 0x00027a00000c0ab9 */ /* 0x000fe40000000a00 */
[----:B------:R-:W-:-:S04]  /*fa40*/  UIMAD.WIDE.U32 UR8, UR10, UR12, URZ ;  /* 0x0000000c0a0872a5 */ /* 0x000fc8000f8e003f */
[----:B------:R-:W-:-:S12]  /*fa50*/  @UP0 USHF.R.U32.HI UR10, URZ, UR13, UR9 ;  /* 0x0000000d3f0a0299 */ /* 0x000fd80008011609 */
.L_x_966:
[----:B------:R-:W-:-:S04]  /*fa60*/  UIMAD UR10, UR10, UR5, UR5 ;  /* 0x000000050a0a72a4 */ /* 0x000fc8000f8e0205 */
[----:B------:R-:W-:-:S04]  /*fa70*/  UISETP.LT.AND UP0, UPT, UR4, UR10, UPT ;  /* 0x0000000a0400728c */ /* 0x000fc8000bf01270 */
[----:B------:R-:W-:-:S12]  /*fa80*/  USEL UR4, UR4, UR10, UP0 ;  /* 0x0000000a04047287 */ /* 0x000fd80008000000 */
.L_x_964:
[----:B------:R-:W-:Y:S02]  /*fa90*/  UIMAD UR8, UR14, UR6, 0x5f ;  /* 0x0000005f0e0874a4 */ /* 0x000fe4000f8e0206 */
[----:B------:R-:W-:Y:S02]  /*faa0*/  UIADD3 UR10, UR4, 0x5f, URZ ;  /* 0x0000005f040a7890 */ /* 0x000fe4000fffe03f */
[----:B------:R-:W-:Y:S02]  /*fab0*/  UIMAD.WIDE UR8, UR8, 0x2aaaaaab, URZ ;  /* 0x2aaaaaab080878a5 */ /* 0x000fe4000f8e023f */
[----:B------:R-:W-:Y:S02]  /*fac0*/  UIMAD.WIDE UR10, UR10, 0x2aaaaaab, URZ ;  /* 0x2aaaaaab0a0a78a5 */ /* 0x000fe4000f8e023f */
[----:B------:R-:W-:Y:S02]  /*fad0*/  USHF.R.U32.HI UR8, URZ, 0x1f, UR9 ;  /* 0x0000001f3f087899 */ /* 0x000fe40008011609 */
[----:B------:R-:W-:-:S02]  /*fae0*/  USHF.R.U32.HI UR4, URZ, 0x1f, UR11 ;  /* 0x0000001f3f047899 */ /* 0x000fc4000801160b */
[----:B------:R-:W-:Y:S02]  /*faf0*/  UIADD3 UR7, UR41, -UR7, URZ ;  /* 0x8000000729077290 */ /* 0x000fe4000fffe03f */
[----:B------:R-:W-:Y:S02]  /*fb00*/  ULEA.HI.SX32 UR9, UR9, UR8, 0x1c ;  /* 0x0000000809097291 */ /* 0x000fe4000f8fe23f */
[----:B------:R-:W-:Y:S02]  /*fb10*/  ULEA.HI.SX32 UR4, UR11, UR4, 0x1c ;  /* 0x000000040b047291 */ /* 0x000fe4000f8fe23f */
[----:B------:R-:W-:Y:S02]  /*fb20*/  UIMAD UR7, UR14, UR6, UR7 ;  /* 0x000000060e0772a4 */ /* 0x000fe4000f8e0207 */
[----:B------:R-:W-:Y:S01]  /*fb30*/  UISETP.LT.AND UP0, UPT, UR9, UR4, UPT ;  /* 0x000000040900728c */ /* 0x000fe2000bf01270 */
[----:B------:R-:W-:Y:S02]  /*fb40*/  ULDC UR8, c[0x0][0x9dc] ;  /* 0x0002770000087ab9 */ /* 0x000fe40000000800 */
[----:B------:R-:W-:-:S02]  /*fb50*/  UIADD3 UR8, UR7, -UR8, URZ ;  /* 0x8000000807087290 */ /* 0x000fc4000fffe03f */
[----:B------:R-:W-:Y:S01]  /*fb60*/  USEL UR46, UR9, UR4, UP0 ;  /* 0x00000004092e7287 */ /* 0x000fe20008000000 */
[----:B------:R-:W-:Y:S11]  /*fb70*/  @!P1 BRA `(.L_x_967) ;  /* 0x0000000000489947 */ /* 0x000ff60003800000 */
[----:B------:R-:W-:Y:S02]  /*fb80*/  UMOV UR4, UR7 ;  /* 0x0000000700047c82 */ /* 0x000fe40008000000 */
[----:B------:R-:W-:-:S06]  /*fb90*/  UISETP.GT.AND UP0, UPT, UR4, -0x1, UPT ;  /* 0xffffffff0400788c */ /* 0x000fcc000bf04270 */
[----:B------:R-:W-:-:S13]  /*fba0*/  PLOP3.LUT P0, PT, PT, PT, UP0, 0x80, 0x0 ;  /* 0x000000000000781c */ /* 0x000fda0003f0f008 */
[----:B------:R-:W-:Y:S05]  /*fbb0*/  @P0 BRA `(.L_x_968) ;  /* 0x00000000001c0947 */ /* 0x000fea0003800000 */
[----:B------:R-:W-:Y:S02]  /*fbc0*/  UISETP.NE.AND UP0, UPT, UR5, 0x1, UPT ;  /* 0x000000010500788c */ /* 0x000fe4000bf05270 */
[----:B------:R-:W-:-:S09]  /*fbd0*/  ULOP3.LUT UR4, URZ, UR4, URZ, 0x33, !UPT ;  /* 0x000000043f047292 */ /* 0x000fd2000f8e333f */
[----:B------:R-:W-:Y:S02]  /*fbe0*/  @UP0 ULDC.64 UR10, c[0x0][0x9e8] ;  /* 0x00027a00000a0ab9 */ /* 0x000fe40000000a00 */
[----:B------:R-:W-:-:S04]  /*fbf0*/  UIMAD.WIDE.U32 UR6, UR4, UR10, URZ ;  /* 0x0000000a040672a5 */ /* 0x000fc8000f8e003f */
[----:B------:R-:W-:-:S04]  /*fc00*/  @UP0 USHF.R.U32.HI UR4, URZ, UR11, UR7 ;  /* 0x0000000b3f040299 */ /* 0x000fc80008011607 */
[----:B------:R-:W-:Y:S01]  /*fc10*/  ULOP3.LUT UR4, URZ, UR4, URZ, 0x33, !UPT ;  /* 0x000000043f047292 */ /* 0x000fe2000f8e333f */
[----:B------:R-:W-:Y:S11]  /*fc20*/  BRA `(.L_x_969) ;  /* 0x0000000000107947 */ /* 0x000ff60003800000 */
.L_x_968:
[----:B------:R-:W-:-:S11]  /*fc30*/  UISETP.NE.AND UP0, UPT, UR5, 0x1, UPT ;  /* 0x000000010500788c */ /* 0x000fd6000bf05270 */
[----:B------:R-:W-:Y:S02]  /*fc40*/  @UP0 ULDC.64 UR10, c[0x0][0x9e8] ;  /* 0x00027a00000a0ab9 */ /* 0x000fe40000000a00 */
[----:B------:R-:W-:-:S04]  /*fc50*/  UIMAD.WIDE.U32 UR6, UR4, UR10, URZ ;  /* 0x0000000a040672a5 */ /* 0x000fc8000f8e003f */
[----:B------:R-:W-:-:S12]  /*fc60*/  @UP0 USHF.R.U32.HI UR4, URZ, UR11, UR7 ;  /* 0x0000000b3f040299 */ /* 0x000fd80008011607 */
.L_x_969:
[----:B------:R-:W-:-:S04]  /*fc70*/  UIMAD UR4, UR4, UR5, URZ ;  /* 0x00000005040472a4 */ /* 0x000fc8000f8e023f */
[----:B------:R-:W-:-:S04]  /*fc80*/  UISETP.LT.AND UP0, UPT, UR8, UR4, UPT ;  /* 0x000000040800728c */ /* 0x000fc8000bf01270 */
[----:B------:R-:W-:-:S12]  /*fc90*/  USEL UR8, UR8, UR4, !UP0 ;  /* 0x0000000408087287 */ /* 0x000fd8000c000000 */
.L_x_967:
[----:B------:R-:W-:Y:S01]  /*fca0*/  UIMAD.WIDE UR4, UR8, 0x2aaaaaab, URZ ;  /* 0x2aaaaaab080478a5 */ /* 0x000fe2000f8e023f */
[----:B------:R-:W-:Y:S03]  /*fcb0*/  BSSY B6, `(.L_x_970) ;  /* 0x0000278000067945 */ /* 0x000fe60003800000 */
[----:B------:R-:W-:-:S04]  /*fcc0*/  USHF.R.U32.HI UR4, URZ, 0x1f, UR5 ;  /* 0x0000001f3f047899 */ /* 0x000fc80008011605 */
[----:B------:R-:W-:-:S04]  /*fcd0*/  ULEA.HI.SX32 UR4, UR5, UR4, 0x1c ;  /* 0x0000000405047291 */ /* 0x000fc8000f8fe23f */
[----:B------:R-:W-:-:S04]  /*fce0*/  UISETP.LT.AND UP0, UPT, URZ, UR4, UPT ;  /* 0x000000043f00728c */ /* 0x000fc8000bf01270 */
[----:B------:R-:W-:-:S04]  /*fcf0*/  USEL UR39, URZ, UR4, !UP0 ;  /* 0x000000043f277287 */ /* 0x000fc8000c000000 */
[----:B------:R-:W-:-:S06]  /*fd00*/  UISETP.GT.AND UP0, UPT, UR46, UR39, UPT ;  /* 0x000000272e00728c */ /* 0x000fcc000bf04270 */
[----:B------:R-:W-:-:S13]  /*fd10*/  PLOP3.LUT P0, PT, PT, PT, UP0, 0x80, 0x0 ;  /* 0x000000000000781c */ /* 0x000fda0003f0f008 */
[----:B------:R-:W-:Y:S05]  /*fd20*/  @P0 BRA `(.L_x_971) ;  /* 0x0000000000480947 */ /* 0x000fea0003800000 */
[----:B------:R-:W1:Y:S01]  /*fd30*/  S2R R0, SR_TID.X ;  /* 0x0000000000007919 */ /* 0x000e620000002100 */
[----:B------:R-:W-:Y:S01]  /*fd40*/  IMAD.MOV.U32 R13, RZ, RZ, R19 ;  /* 0x000000ffff0d7224 */ /* 0x000fe200078e0013 */
[----:B-1----:R-:W-:-:S04]  /*fd50*/  LOP3.LUT R0, R0, 0x1f, RZ, 0xc0, !PT ;  /* 0x0000001f00007812 */ /* 0x002fc800078ec0ff */
[----:B------:R-:W-:-:S13]  /*fd60*/  ISETP.NE.AND P0, PT, R0, RZ, PT ;  /* 0x000000ff0000720c */ /* 0x000fda0003f05270 */
[----:B------:R-:W-:Y:S05]  /*fd70*/  @P0 BRA `(.L_x_972) ;  /* 0x0000002400ac0947 */ /* 0x000fea0003800000 */
[----:B------:R-:W1:Y:S01]  /*fd80*/  S2R R5, SR_LANEID ;  /* 0x0000000000057919 */ /* 0x000e620000000000 */
[----:B------:R-:W-:Y:S01]  /*fd90*/  VOTEU.ANY UR4, UPT, PT ;  /* 0x0000000000047886 */ /* 0x000fe200038e0100 */
[----:B------:R-:W2:Y:S01]  /*fda0*/  LDC.64 R2, c[0x0][0xdf0] ;  /* 0x00037c00ff027b82 */ /* 0x000ea20000000a00 */
[----:B------:R-:W1:Y:S02]  /*fdb0*/  FLO.U32 R0, UR4 ;  /* 0x0000000400007d00 */ /* 0x000e6400080e0000 */
[----:B-1----:R-:W-:-:S06]  /*fdc0*/  ISETP.EQ.U32.AND P0, PT, R0, R5, PT ;  /* 0x000000050000720c */ /* 0x002fcc0003f02070 */
[----:B------:R-:W2:Y:S07]  /*fdd0*/  POPC R5, UR4 ;  /* 0x0000000400057d09 */ /* 0x000eae0008000000 */
[----:B--2---:R-:W2:Y:S01]  /*fde0*/  @P0 ATOMG.E.ADD.STRONG.GPU PT, R3, desc[UR60][R2.64], R5 ;  /* 0x00000005020309a8 */ /* 0x004ea200081ee1fc */
[----:B------:R-:W1:Y:S02]  /*fdf0*/  S2R R4, SR_LTMASK ;  /* 0x0000000000047919 */ /* 0x000e640000003900 */
[----:B-1----:R-:W-:-:S04]  /*fe00*/  LOP3.LUT R4, R4, UR4, RZ, 0xc0, !PT ;  /* 0x0000000404047c12 */ /* 0x002fc8000f8ec0ff */
[----:B------:R-:W1:Y:S01]  /*fe10*/  POPC R13, R4 ;  /* 0x00000004000d7309 */ /* 0x000e620000000000 */
[----:B--2---:R-:W1:Y:S02]  /*fe20*/  SHFL.IDX PT, R0, R3, R0, 0x1f ;  /* 0x00001f0003007589 */ /* 0x004e6400000e0000 */
[----:B-1----:R-:W-:Y:S01]  /*fe30*/  IADD3 R13, R0, UR48, R13 ;  /* 0x00000030000d7c10 */ /* 0x002fe2000fffe00d */
[----:B------:R-:W-:Y:S06]  /*fe40*/  BRA `(.L_x_972) ;  /* 0x0000002400787947 */ /* 0x000fec0003800000 */
.L_x_971:
[----:B------:R-:W1:Y:S01]  /*fe50*/  S2UR UR4, SR_CgaCtaId ;  /* 0x00000000000479c3 */ /* 0x000e620000008800 */
[----:B------:R-:W-:Y:S02]  /*fe60*/  UMOV UR38, 0x400 ;  /* 0x0000040000267882 */ /* 0x000fe40000000000 */
[----:B-1----:R-:W-:-:S04]  /*fe70*/  ULEA UR38, UR4, UR38, 0x18 ;  /* 0x0000002604267291 */ /* 0x002fc8000f8ec03f */
[----:B------:R-:W-:-:S04]  /*fe80*/  UIADD3 UR4, UR38, 0x18400, URZ ;  /* 0x0001840026047890 */ /* 0x000fc8000fffe03f */
[----:B------:R-:W-:-:S06]  /*fe90*/  ULOP3.LUT UP0, URZ, UR4, 0x3ff, URZ, 0xc0, !UPT ;  /* 0x000003ff043f7892 */ /* 0x000fcc000f80c03f */
[----:B------:R-:W-:-:S13]  /*fea0*/  PLOP3.LUT P0, PT, PT, PT, UP0, 0x80, 0x0 ;  /* 0x000000000000781c */ /* 0x000fda0003f0f008 */
[----:B------:R-:W-:Y:S05]  /*feb0*/  @!P0 BRA `(.L_x_973) ;  /* 0x0000000000408947 */ /* 0x000fea0003800000 */
[----:B------:R-:W-:Y:S01]  /*fec0*/  MOV R2, 0x0 ;  /* 0x0000000000027802 */ /* 0x000fe20000000f00 */
[----:B------:R-:W-:Y:S01]  /*fed0*/  ULDC.64 UR6, c[0x4][0x108] ;  /* 0x0100420000067ab9 */ /* 0x000fe20000000a00 */
[----:B------:R-:W-:Y:S01]  /*fee0*/  ULDC.64 UR8, c[0x4][0x110] ;  /* 0x0100440000087ab9 */ /* 0x000fe20000000a00 */
[----:B------:R-:W-:Y:S01]  /*fef0*/  ULDC.64 UR4, c[0x4][0x90] ;  /* 0x0100240000047ab9 */ /* 0x000fe20000000a00 */
[----:B------:R-:W-:Y:S02]  /*ff00*/  IMAD.U32 R4, RZ, RZ, UR6 ;  /* 0x00000006ff047e24 */ /* 0x000fe4000f8e00ff */
[----:B------:R-:W1:Y:S01]  /*ff10*/  LDC.64 R2, c[0x4][R2] ;  /* 0x0100000002027b82 */ /* 0x000e620000000a00 */
[----:B------:R-:W-:Y:S02]  /*ff20*/  IMAD.U32 R5, RZ, RZ, UR7 ;  /* 0x00000007ff057e24 */ /* 0x000fe4000f8e00ff */
[----:B------:R-:W-:Y:S02]  /*ff30*/  IMAD.U32 R6, RZ, RZ, UR8 ;  /* 0x00000008ff067e24 */ /* 0x000fe4000f8e00ff */
[----:B------:R-:W-:-:S02]  /*ff40*/  IMAD.U32 R7, RZ, RZ, UR9 ;  /* 0x00000009ff077e24 */ /* 0x000fc4000f8e00ff */
[----:B------:R-:W-:Y:S02]  /*ff50*/  IMAD.U32 R10, RZ, RZ, UR4 ;  /* 0x00000004ff0a7e24 */ /* 0x000fe4000f8e00ff */
[----:B------:R-:W-:Y:S02]  /*ff60*/  IMAD.U32 R11, RZ, RZ, UR5 ;  /* 0x00000005ff0b7e24 */ /* 0x000fe4000f8e00ff */
[----:B------:R-:W-:Y:S02]  /*ff70*/  IMAD.MOV.U32 R8, RZ, RZ, 0x70 ;  /* 0x00000070ff087424 */ /* 0x000fe400078e00ff */
[----:B------:R-:W-:Y:S02]  /*ff80*/  IMAD.MOV.U32 R12, RZ, RZ, 0x1 ;  /* 0x00000001ff0c7424 */ /* 0x000fe400078e00ff */
[----:B------:R-:W-:-:S07]  /*ff90*/  IMAD.MOV.U32 R13, RZ, RZ, RZ ;  /* 0x000000ffff0d7224 */ /* 0x000fce00078e00ff */
[----:B------:R-:W-:-:S07]  /*ffa0*/  LEPC R20, `(.L_x_973) ;  /* 0x000000001014794e */ /* 0x000fce0000000000 */
[----:B-1----:R-:W-:Y:S05]  /*ffb0*/  CALL.ABS.NOINC R2 ;  /* 0x0000000002007343 */ /* 0x002fea0003c00000 */
.L_x_973:
        /* <DEDUP_REMOVED lines=12> */
[----:B------:R-:W-:-:S02]  /*10080*/  IMAD.U32 R7, RZ, RZ, UR9 ;  /* 0x00000009ff077e24 */ /* 0x000fc4000f8e00ff */
[----:B------:R-:W-:Y:S02]  /*10090*/  IMAD.U32 R10, RZ, RZ, UR4 ;  /* 0x00000004ff0a7e24 */ /* 0x000fe4000f8e00ff */
[----:B------:R-:W-:Y:S02]  /*100a0*/  IMAD.U32 R11, RZ, RZ, UR5 ;  /* 0x00000005ff0b7e24 */ /* 0x000fe4000f8e00ff */
[----:B------:R-:W-:Y:S02]  /*100b0*/  IMAD.MOV.U32 R8, RZ, RZ, 0x70 ;  /* 0x00000070ff087424 */ /* 0x000fe400078e00ff */
[----:B------:R-:W-:Y:S02]  /*100c0*/  IMAD.MOV.U32 R12, RZ, RZ, 0x1 ;  /* 0x00000001ff0c7424 */ /* 0x000fe400078e00ff */
[----:B-1----:R-:W-:-:S07]  /*100d0*/  IMAD.MOV.U32 R13, RZ, RZ, RZ ;  /* 0x000000ffff0d7224 */ /* 0x002fce00078e00ff */
[----:B------:R-:W-:-:S07]  /*100e0*/  LEPC R20, `(.L_x_975) ;  /* 0x000000001014794e */ /* 0x000fce0000000000 */
[----:B--2---:R-:W-:Y:S05]  /*100f0*/  CALL.ABS.NOINC R2 ;  /* 0x0000000002007343 */ /* 0x004fea0003c00000 */
.L_x_975:
[----:B------:R1:W2:Y:S01]  /*10100*/  LDC.64 R2, c[0x4][R18] ;  /* 0x0100000012027b82 */ /* 0x0002a20000000a00 */
[----:B------:R-:W-:Y:S01]  /*10110*/  ULDC.64 UR6, c[0x4][0x108] ;  /* 0x0100420000067ab9 */ /* 0x000fe20000000a00 */
[----:B------:R-:W-:Y:S01]  /*10120*/  ULDC.64 UR8, c[0x4][0x110] ;  /* 0x0100440000087ab9 */ /* 0x000fe20000000a00 */
[----:B------:R-:W-:Y:S01]  /*10130*/  ULDC.64 UR4, c[0x4][0xa0] ;  /* 0x0100280000047ab9 */ /* 0x000fe20000000a00 */
        /* <DEDUP_REMOVED lines=11> */
.L_x_974:
[----:B------:R-:W-:Y:S01]  /*101f0*/  ULDC.64 UR4, c[0x0][0x9f8] ;  /* 0x00027e0000047ab9 */ /* 0x000fe20000000a00 */
[----:B------:R-:W-:Y:S01]  /*10200*/  IMAD.U32 R5, RZ, RZ, UR43 ;  /* 0x0000002bff057e24 */ /* 0x000fe2000f8e00ff */
[----:B------:R-:W-:Y:S01]  /*10210*/  ISETP.NE.U32.AND P0, PT, RZ, UR4, PT ;  /* 0x00000004ff007c0c */ /* 0x000fe2000bf05070 */
[----:B------:R-:W-:Y:S01]  /*10220*/  IMAD.U32 R0, RZ, RZ, UR43 ;  /* 0x0000002bff007e24 */ /* 0x000fe2000f8e00ff */
[----:B------:R-:W1:Y:S01]  /*10230*/  LDC R4, c[0x0][0x428] ;  /* 0x00010a00ff047b82 */ /* 0x000e620000000800 */
[----:B------:R-:W2:Y:S01]  /*10240*/  S2R R18, SR_TID.X ;  /* 0x0000000000127919 */ /* 0x000ea20000002100 */
[----:B------:R-:W-:-:S13]  /*10250*/  ISETP.NE.AND.EX P0, PT, RZ, UR5, PT, P0 ;  /* 0x00000005ff007c0c */ /* 0x000fda000bf05300 */
[----:B------:R-:W3:Y:S02]  /*10260*/  @P0 LDC.64 R2, c[0x0][0x9f8] ;  /* 0x00027e00ff020b82 */ /* 0x000ee40000000a00 */
[----:B---3--:R-:W-:-:S05]  /*10270*/  @P0 IMAD.WIDE R2, R5, 0x4, R2 ;  /* 0x0000000405020825 */ /* 0x008fca00078e0202 */
[----:B------:R3:W4:Y:S01]  /*10280*/  @P0 LDG.E R0, desc[UR60][R2.64] ;  /* 0x0000003c02000981 */ /* 0x000722000c1e1900 */
[----:B-1----:R-:W-:Y:S01]  /*10290*/  ISETP.NE.AND P0, PT, R4, 0x1, PT ;  /* 0x000000010400780c */ /* 0x002fe20003f05270 */
[----:B------:R-:W-:Y:S01]  /*102a0*/  IMAD.U32 R4, RZ, RZ, UR42 ;  /* 0x0000002aff047e24 */ /* 0x000fe2000f8e00ff */
[----:B--2---:R-:W-:Y:S01]  /*102b0*/  LOP3.LUT R18, R18, 0x1f, RZ, 0xc0, !PT ;  /* 0x0000001f12127812 */ /* 0x004fe200078ec0ff */
[----:B------:R-:W-:Y:S01]  /*102c0*/  UMOV UR40, URZ ;  /* 0x0000003f00287c82 */ /* 0x000fe20008000000 */
[----:B------:R-:W-:Y:S01]  /*102d0*/  UMOV UR8, 0x40 ;  /* 0x0000004000087882 */ /* 0x000fe20000000000 */
[----:B------:R-:W-:Y:S01]  /*102e0*/  UMOV UR9, UR41 ;  /* 0x0000002900097c82 */ /* 0x000fe20008000000 */
[----:B------:R-:W-:Y:S01]  /*102f0*/  ISETP.NE.AND P1, PT, R18, RZ, PT ;  /* 0x000000ff1200720c */ /* 0x000fe20003f25270 */
[----:B------:R-:W-:Y:S01]  /*10300*/  UMOV UR10, UR42 ;  /* 0x0000002a000a7c82 */ /* 0x000fe20008000000 */
[----:B------:R-:W-:Y:S01]  /*10310*/  UMOV UR11, UR43 ;  /* 0x0000002b000b7c82 */ /* 0x000fe20008000000 */
[----:B---3--:R-:W1:Y:S01]  /*10320*/  LDC.64 R2, c[0x0][0x3f8] ;  /* 0x0000fe00ff027b82 */ /* 0x008e620000000a00 */
[----:B------:R-:W-:Y:S01]  /*10330*/  UMOV UR12, 0x80 ;  /* 0x00000080000c7882 */ /* 0x000fe20000000000 */
[----:B------:R-:W-:Y:S01]  /*10340*/  UMOV UR13, UR41 ;  /* 0x00000029000d7c82 */ /* 0x000fe20008000000 */
[----:B------:R-:W-:Y:S01]  /*10350*/  UMOV UR14, UR42 ;  /* 0x0000002a000e7c82 */ /* 0x000fe20008000000 */
[----:B------:R-:W-:Y:S01]  /*10360*/  UMOV UR15, UR43 ;  /* 0x0000002b000f7c82 */ /* 0x000fe20008000000 */
[----:B------:R-:W-:-:S03]  /*10370*/  UMOV UR6, 0xffffffff ;  /* 0xffffffff00067882 */ /* 0x000fc60000000000 */
[----:B------:R-:W2:Y:S02]  /*10380*/  @P0 LDC R5, c[0x0][0x42c] ;  /* 0x00010b00ff050b82 */ /* 0x000ea40000000800 */
[----:B------:R-:W-:-:S05]  /*10390*/  VOTEU.ALL UP1, P1 ;  /* 0x00000000003f7886 */ /* 0x000fca0000820000 */
[----:B------:R-:W-:Y:S01]  /*103a0*/  @!UP1 UIADD3 UR4, UP0, UR44, 0x270, URZ ;  /* 0x000002702c049890 */ /* 0x000fe2000ff1e03f */
[----:B------:R-:W3:Y:S03]  /*103b0*/  @P0 LDC R6, c[0x0][0x430] ;  /* 0x00010c00ff060b82 */ /* 0x000ee60000000800 */
[----:B------:R-:W-:-:S09]  /*103c0*/  @!UP1 UIADD3.X UR5, URZ, UR45, URZ, UP0, !UPT ;  /* 0x0000002d3f059290 */ /* 0x000fd200087fe43f */
[----:B------:R1:W-:Y:S01]  /*103d0*/  @!UP1 UTMAPF.L2.4D [UR40], [UR4] ;  /* 0x00000028040095b8 */ /* 0x0003e20008018000 */
[----:B--2---:R-:W-:Y:S01]  /*103e0*/  @P0 IMAD.HI.U32 R5, R5, UR42, RZ ;  /* 0x0000002a05050c27 */ /* 0x004fe2000f8e00ff */
[----:B------:R2:W-:Y:S04]  /*103f0*/  @!UP1 UTMAPF.L2.4D [UR8], [UR4] ;  /* 0x00000008040095b8 */ /* 0x0005e80008018000 */
[----:B---3--:R-:W-:Y:S01]  /*10400*/  @P0 SHF.R.U32.HI R4, RZ, R6, R5 ;  /* 0x00000006ff040219 */ /* 0x008fe20000011605 */
[----:B------:R-:W-:Y:S01]  /*10410*/  IMAD.U32 R5, RZ, RZ, UR46 ;  /* 0x0000002eff057e24 */ /* 0x000fe2000f8e00ff */
[----:B-1----:R-:W-:Y:S01]  /*10420*/  ISETP.NE.U32.AND P0, PT, R2, RZ, PT ;  /* 0x000000ff0200720c */ /* 0x002fe20003f05070 */
[----:B------:R2:W-:Y:S02]  /*10430*/  @!UP1 UTMAPF.L2.4D [UR12], [UR4] ;  /* 0x0000000c040095b8 */ /* 0x0005e40008018000 */
[----:B------:R-:W-:Y:S01]  /*10440*/  VIADD R5, R5, 0xffffffff ;  /* 0xffffffff05057836 */ /* 0x000fe20000000000 */
[----:B------:R-:W-:-:S04]  /*10450*/  ISETP.NE.AND.EX P0, PT, R3, RZ, PT, P0 ;  /* 0x000000ff0300720c */ /* 0x000fc80003f05300 */
[----:B----4-:R-:W-:Y:S01]  /*10460*/  SEL R6, R0, RZ, !P0 ;  /* 0x000000ff00067207 */ /* 0x010fe20004000000 */
[----:B--2---:R-:W-:Y:S08]  /*10470*/  BRA.DIV UR6, `(.L_x_976) ;  /* 0x0000002606e07947 */ /* 0x004ff0000b800000 */
.L_x_1027:
[----:B------:R-:W-:Y:S01]  /*10480*/  UMOV UR4, 0xffffffff ;  /* 0xffffffff00047882 */ /* 0x000fe20000000000 */
[----:B------:R-:W-:Y:S02]  /*10490*/  SHF.R.S32.HI R18, RZ, 0x1f, R0 ;  /* 0x0000001fff127819 */ /* 0x000fe40000011400 */
[----:B------:R-:W-:Y:S05]  /*104a0*/  BRA.DIV UR4, `(.L_x_977) ;  /* 0x0000002a04007947 */ /* 0x000fea000b800000 */
[----:B------:R-:W-:-:S13]  /*104b0*/  ELECT P6, URZ, PT ;  /* 0x00000000003f782f */ /* 0x000fda00038c0000 */
.L_x_1030:
[----:B------:R-:W-:Y:S05]  /*104c0*/  @!P6 BRA `(.L_x_978) ;  /* 0x0000000000f8e947 */ /* 0x000fea0003800000 */
[----:B------:R-:W-:Y:S01]  /*104d0*/  IMAD.MOV.U32 R6, RZ, RZ, R0 ;  /* 0x000000ffff067224 */ /* 0x000fe200078e0000 */
[----:B------:R-:W-:Y:S06]  /*104e0*/  @!P0 BRA `(.L_x_979) ;  /* 0x0000000000488947 */ /* 0x000fec0003800000 */
[----:B------:R-:W1:Y:S01]  /*104f0*/  LDC R11, c[0x0][0x41c] ;  /* 0x00010700ff0b7b82 */ /* 0x000e620000000800 */
[----:B------:R-:W-:Y:S01]  /*10500*/  IMAD.MOV.U32 R10, RZ, RZ, R5 ;  /* 0x000000ffff0a7224 */ /* 0x000fe200078e0005 */
[----:B------:R-:W-:Y:S02]  /*10510*/  ULDC.64 UR4, c[0x0][0x408] ;  /* 0x0001020000047ab9 */ /* 0x000fe40000000a00 */
[----:B------:R-:W-:-:S04]  /*10520*/  IMAD R9, R18, UR4, RZ ;  /* 0x0000000412097c24 */ /* 0x000fc8000f8e02ff */
[----:B------:R-:W-:Y:S01]  /*10530*/  IMAD R9, R0, UR5, R9 ;  /* 0x0000000500097c24 */ /* 0x000fe2000f8e0209 */
[----:B-1----:R-:W-:-:S13]  /*10540*/  ISETP.NE.AND P2, PT, R11, 0x1, PT ;  /* 0x000000010b00780c */ /* 0x002fda0003f45270 */
[----:B------:R-:W1:Y:S02]  /*10550*/  @P2 LDC.64 R6, c[0x0][0x420] ;  /* 0x00010800ff062b82 */ /* 0x000e640000000a00 */
[----:B-1----:R-:W-:-:S05]  /*10560*/  @P2 IMAD.HI.U32 R6, R5, R6, RZ ;  /* 0x0000000605062227 */ /* 0x002fca00078e00ff */
[----:B------:R-:W-:-:S04]  /*10570*/  @P2 SHF.R.U32.HI R10, RZ, R7, R6 ;  /* 0x00000007ff0a2219 */ /* 0x000fc80000011606 */
[--C-:B------:R-:W-:Y:S01]  /*10580*/  SHF.R.S32.HI R7, RZ, 0x1f, R10.reuse ;  /* 0x0000001fff077819 */ /* 0x100fe2000001140a */
[----:B------:R-:W-:-:S04]  /*10590*/  IMAD.MOV.U32 R6, RZ, RZ, R10 ;  /* 0x000000ffff067224 */ /* 0x000fc800078e000a */
[----:B------:R-:W-:-:S04]  /*105a0*/  IMAD.WIDE.U32 R6, R0, UR4, R6 ;  /* 0x0000000400067c25 */ /* 0x000fc8000f8e0006 */
[----:B------:R-:W-:Y:S01]  /*105b0*/  IMAD.IADD R7, R7, 0x1, R9 ;  /* 0x0000000107077824 */ /* 0x000fe200078e0209 */
[----:B------:R-:W-:-:S04]  /*105c0*/  LEA R8, P2, R6, R2, 0x2 ;  /* 0x0000000206087211 */ /* 0x000fc800078410ff */
[----:B------:R-:W-:-:S05]  /*105d0*/  LEA.HI.X R9, R6, R3, R7, 0x2, P2 ;  /* 0x0000000306097211 */ /* 0x000fca00010f1407 */
[----:B------:R1:W5:Y:S01]  /*105e0*/  LDG.E R6, desc[UR60][R8.64] ;  /* 0x0000003c08067981 */ /* 0x000362000c1e1900 */
[----:B------:R-:W-:-:S04]  /*105f0*/  IMAD.MOV R10, RZ, RZ, -R10 ;  /* 0x000000ffff0a7224 */ /* 0x000fc800078e0a0a */
[----:B------:R-:W-:-:S07]  /*10600*/  IMAD R5, R11, R10, R5 ;  /* 0x0000000a0b057224 */ /* 0x000fce00078e0205 */
.L_x_979:
[----:B------:R-:W2:Y:S01]  /*10610*/  S2R R7, SR_TID.X ;  /* 0x0000000000077919 */ /* 0x000ea20000002100 */
[----:B-1----:R-:W-:Y:S02]  /*10620*/  LEA R8, R16, UR38, 0x3 ;  /* 0x0000002610087c11 */ /* 0x002fe4000f8e18ff */
[----:B--2---:R-:W-:Y:S02]  /*10630*/  LOP3.LUT R9, R7, 0x7f, RZ, 0xc0, !PT ;  /* 0x0000007f07097812 */ /* 0x004fe400078ec0ff */
[----:B------:R-:W-:Y:S02]  /*10640*/  SHF.L.U32 R7, R17, 0x1f, RZ ;  /* 0x0000001f11077819 */ /* 0x000fe400000006ff */
[----:B------:R-:W-:Y:S02]  /*10650*/  ISETP.NE.AND P3, PT, R9, RZ, PT ;  /* 0x000000ff0900720c */ /* 0x000fe40003f65270 */
[----:B------:R-:W1:Y:S02]  /*10660*/  SYNCS.PHASECHK.TRANS64.TRYWAIT P2, [R8+URZ+0x2a840], R7 ;  /* 0x02a84007080075a7 */ /* 0x000e64000804017f */
[----:B-1----:R-:W-:Y:S09]  /*10670*/  @!P2 BRA `(.L_x_980) ;  /* 0x0000002400aca947 */ /* 0x002ff20003800000 */
.L_x_1031:
        /* <DEDUP_REMOVED lines=8> */
.L_x_981:
        /* <DEDUP_REMOVED lines=10> */
[----:B------:R-:W-:-:S03]  /*107a0*/  UMOV UR16, 0x40 ;  /* 0x0000004000107882 */ /* 0x000fc60000000000 */
[----:B------:R-:W-:Y:S02]  /*107b0*/  UIMAD UR8, UR8, 0x9000, UR38 ;  /* 0x00009000080878a4 */ /* 0x000fe4000f8e0226 */
[----:B------:R-:W-:Y:S02]  /*107c0*/  UIADD3 UR9, UR9, 0x2a830, URZ ;  /* 0x0002a83009097890 */ /* 0x000fe4000fffe03f */
[----:B------:R-:W-:Y:S02]  /*107d0*/  UIMAD UR11, UR11, 0x60, URZ ;  /* 0x000000600b0b78a4 */ /* 0x000fe4000f8e023f */
        /* <DEDUP_REMOVED lines=13> */
.L_x_978:
[----:B------:R-:W-:Y:S05]  /*108b0*/  WARPSYNC.ALL ;  /* 0x0000000000007948 */ /* 0x000fea0003800000 */
[----:B------:R-:W-:Y:S01]  /*108c0*/  BAR.SYNC.DEFER_BLOCKING 0x8, 0x120 ;  /* 0x0204800000007b1d */ /* 0x000fe20000010000 */
[----:B------:R-:W-:Y:S01]  /*108d0*/  ELECT P2, URZ, PT ;  /* 0x00000000003f782f */ /* 0x000fe20003840000 */
[----:B------:R-:W-:Y:S02]  /*108e0*/  UIADD3 UR47, UR47, 0x1, URZ ;  /* 0x000000012f2f7890 */ /* 0x000fe4000fffe03f */
[----:B------:R-:W-:Y:S02]  /*108f0*/  UIADD3 UR4, UP0, UR44, 0x270, URZ ;  /* 0x000002702c047890 */ /* 0x000fe4000ff1e03f */
[----:B------:R-:W-:-:S02]  /*10900*/  ULEA.HI UR5, UR47, UR47, URZ, 0x1 ;  /* 0x0000002f2f057291 */ /* 0x000fc4000f8f083f */
[----:B------:R-:W-:Y:S02]  /*10910*/  UIADD3 UR8, UR38, 0xc400, URZ ;  /* 0x0000c40026087890 */ /* 0x000fe4000fffe03f */
[----:B------:R-:W-:Y:S02]  /*10920*/  ULOP3.LUT UR5, UR5, 0xfffffffe, URZ, 0xc0, !UPT ;  /* 0xfffffffe05057892 */ /* 0x000fe4000f8ec03f */
[----:B------:R-:W-:Y:S02]  /*10930*/  UIADD3 UR9, UR38, 0x2a800, URZ ;  /* 0x0002a80026097890 */ /* 0x000fe4000fffe03f */
[----:B-1----:R-:W-:Y:S01]  /*10940*/  @P2 IMAD.MOV.U32 R7, RZ, RZ, 0xc000 ;  /* 0x0000c000ff072424 */ /* 0x002fe200078e00ff */
[----:B------:R-:W-:Y:S02]  /*10950*/  UIADD3 UR14, UR47, -UR5, URZ ;  /* 0x800000052f0e7290 */ /* 0x000fe4000fffe03f */
[----:B------:R-:W-:Y:S02]  /*10960*/  UIADD3.X UR5, URZ, UR45, URZ, UP0, !UPT ;  /* 0x0000002d3f057290 */ /* 0x000fe400087fe43f */
[----:B------:R-:W-:-:S02]  /*10970*/  UIADD3 UR24, UR38, 0x10400, URZ ;  /* 0x0001040026187890 */ /* 0x000fc4000fffe03f */
[----:B------:R-:W-:Y:S01]  /*10980*/  UIADD3 UR16, UR38, 0x14400, URZ ;  /* 0x0001440026107890 */ /* 0x000fe2000fffe03f */
[----:B------:R-:W-:Y:S01]  /*10990*/  UMOV UR11, UR41 ;  /* 0x00000029000b7c82 */ /* 0x000fe20008000000 */
[----:B------:R1:W-:Y:S01]  /*109a0*/  @P2 SYNCS.ARRIVE.TRANS64 RZ, [UR38+0x2a800], R7 ;  /* 0x02a80007ffff29a7 */ /* 0x0003e20008000026 */
[----:B------:R-:W-:Y:S01]  /*109b0*/  UMOV UR12, UR42 ;  /* 0x0000002a000c7c82 */ /* 0x000fe20008000000 */
[----:B------:R-:W-:Y:S01]  /*109c0*/  UMOV UR13, UR43 ;  /* 0x0000002b000d7c82 */ /* 0x000fe20008000000 */
[----:B------:R-:W-:Y:S01]  /*109d0*/  UMOV UR6, 0x0 ;  /* 0x0000000000067882 */ /* 0x000fe20000000000 */
[----:B------:R-:W-:Y:S01]  /*109e0*/  UMOV UR7, 0x12f00000 ;  /* 0x12f0000000077882 */ /* 0x000fe20000000000 */
[----:B------:R-:W-:Y:S01]  /*109f0*/  UMOV UR10, URZ ;  /* 0x0000003f000a7c82 */ /* 0x000fe20008000000 */
[----:B------:R-:W-:Y:S01]  /*10a00*/  UMOV UR27, UR41 ;  /* 0x00000029001b7c82 */ /* 0x000fe20008000000 */
[----:B------:R-:W-:Y:S01]  /*10a10*/  UMOV UR28, UR42 ;  /* 0x0000002a001c7c82 */ /* 0x000fe20008000000 */
[----:B-1----:R-:W-:Y:S01]  /*10a20*/  IMAD.U32 R7, RZ, RZ, UR14 ;  /* 0x0000000eff077e24 */ /* 0x002fe2000f8e00ff */
[----:B------:R-:W-:Y:S01]  /*10a30*/  UMOV UR29, UR43 ;  /* 0x0000002b001d7c82 */ /* 0x000fe20008000000 */
[----:B------:R-:W-:Y:S01]  /*10a40*/  UMOV UR26, 0x40 ;  /* 0x00000040001a7882 */ /* 0x000fe20000000000 */
[----:B------:R-:W-:Y:S01]  /*10a50*/  UMOV UR25, UR9 ;  /* 0x0000000900197c82 */ /* 0x000fe20008000000 */
[----:B------:R-:W-:Y:S01]  /*10a60*/  UMOV UR19, UR41 ;  /* 0x0000002900137c82 */ /* 0x000fe20008000000 */
[----:B------:R-:W-:Y:S01]  /*10a70*/  SHF.L.U32 R7, R7, 0x1f, RZ ;  /* 0x0000001f07077819 */ /* 0x000fe200000006ff */
[----:B------:R-:W-:Y:S01]  /*10a80*/  UMOV UR20, UR42 ;  /* 0x0000002a00147c82 */ /* 0x000fe20008000000 */
[----:B------:R-:W-:Y:S01]  /*10a90*/  UMOV UR21, UR43 ;  /* 0x0000002b00157c82 */ /* 0x000fe20008000000 */
[----:B------:R-:W-:Y:S01]  /*10aa0*/  UMOV UR18, 0x80 ;  /* 0x0000008000127882 */ /* 0x000fe20000000000 */
[----:B------:R1:W-:Y:S01]  /*10ab0*/  UTMALDG.4D [UR8], [UR4], desc[UR6] ;  /* 0x00000608040075b4 */ /* 0x0003e20008019000 */
[----:B------:R-:W-:Y:S01]  /*10ac0*/  UMOV UR17, UR9 ;  /* 0x0000000900117c82 */ /* 0x000fe20008000000 */
[----:B------:R1:W-:Y:S01]  /*10ad0*/  UTMALDG.4D [UR24], [UR4], desc[UR6] ;  /* 0x00000618040075b4 */ /* 0x0003e20008019000 */
[----:B------:R1:W-:Y:S01]  /*10ae0*/  UTMALDG.4D [UR16], [UR4], desc[UR6] ;  /* 0x00000610040075b4 */ /* 0x0003e20008019000 */
[----:B------:R-:W2:Y:S02]  /*10af0*/  SYNCS.PHASECHK.TRANS64.TRYWAIT P2, [UR38+0x2a820], R7 ;  /* 0x02a82007ff0075a7 */ /* 0x000ea40008040166 */
[----:B-12---:R-:W-:Y:S05]  /*10b00*/  @!P2 BRA `(.L_x_982) ;  /* 0x00000020009ca947 */ /* 0x006fea0003800000 */
.L_x_1032:
[----:B------:R-:W-:-:S04]  /*10b10*/  UIADD3 UR4, UR46, -0x2, URZ ;  /* 0xfffffffe2e047890 */ /* 0x000fc8000fffe03f */
[----:B------:R-:W-:-:S06]  /*10b20*/  UISETP.GE.AND UP0, UPT, UR4, UR39, UPT ;  /* 0x000000270400728c */ /* 0x000fcc000bf06270 */
[----:B------:R-:W-:-:S13]  /*10b30*/  PLOP3.LUT P2, PT, PT, PT, UP0, 0x80, 0x0 ;  /* 0x000000000000781c */ /* 0x000fda0003f4f008 */
[----:B------:R-:W-:Y:S05]  /*10b40*/  @!P2 BRA `(.L_x_983) ;  /* 0x000000140048a947 */ /* 0x000fea0003800000 */
[----:B-1----:R-:W-:Y:S01]  /*10b50*/  IMAD R8, RZ, RZ, -UR46 ;  /* 0x8000002eff087e24 */ /* 0x002fe2000f8e02ff */
[----:B------:R-:W-:Y:S01]  /*10b60*/  LOP3.LUT R11, RZ, UR39, RZ, 0x33, !PT ;  /* 0x00000027ff0b7c12 */ /* 0x000fe2000f8e33ff */
[----:B------:R-:W-:-:S03]  /*10b70*/  ULDC.64 UR36, c[0x0][0x408] ;  /* 0x0001020000247ab9 */ /* 0x000fc60000000a00 */
[----:B------:R-:W-:-:S05]  /*10b80*/  VIADDMNMX R11, R8, 0x1, R11, !PT ;  /* 0x00000001080b7846 */ /* 0x000fca000780010b */
[----:B------:R-:W-:-:S05]  /*10b90*/  VIADD R7, R11, UR46 ;  /* 0x0000002e0b077c36 */ /* 0x000fca0008000000 */
[----:B------:R-:W-:-:S04]  /*10ba0*/  LOP3.LUT R7, R7, 0x1, RZ, 0xc0, !PT ;  /* 0x0000000107077812 */ /* 0x000fc800078ec0ff */
[----:B------:R-:W-:Y:S01]  /*10bb0*/  ISETP.NE.U32.AND P2, PT, R7, 0x1, PT ;  /* 0x000000010700780c */ /* 0x000fe20003f45070 */
[----:B------:R-:W-:-:S12]  /*10bc0*/  IMAD.U32 R7, RZ, RZ, UR4 ;  /* 0x00000004ff077e24 */ /* 0x000fd8000f8e00ff */
        /* <DEDUP_REMOVED lines=12> */
[----:B-1----:R-:W-:-:S13]  /*10c90*/  ISETP.NE.AND P2, PT, R13, 0x1, PT ;  /* 0x000000010d00780c */ /* 0x002fda0003f45270 */
[----:B------:R-:W1:Y:S02]  /*10ca0*/  @P2 LDC.64 R8, c[0x0][0x420] ;  /* 0x00010800ff082b82 */ /* 0x000e640000000a00 */
[----:B-1----:R-:W-:-:S04]  /*10cb0*/  @P2 IMAD.HI.U32 R14, R7, R8, RZ ;  /* 0x00000008070e2227 */ /* 0x002fc800078e00ff */
[----:B------:R-:W-:Y:S01]  /*10cc0*/  IMAD.MOV.U32 R8, RZ, RZ, R7 ;  /* 0x000000ffff087224 */ /* 0x000fe200078e0007 */
[----:B------:R-:W-:-:S04]  /*10cd0*/  @P2 SHF.R.U32.HI R8, RZ, R9, R14 ;  /* 0x00000009ff082219 */ /* 0x000fc8000001160e */
[--C-:B------:R-:W-:Y:S01]  /*10ce0*/  SHF.R.S32.HI R9, RZ, 0x1f, R8.reuse ;  /* 0x0000001fff097819 */ /* 0x100fe20000011408 */
[----:B------:R-:W-:-:S04]  /*10cf0*/  IMAD.MOV R14, RZ, RZ, -R8 ;  /* 0x000000ffff0e7224 */ /* 0x000fc800078e0a08 */
        /* <DEDUP_REMOVED lines=8> */
.L_x_987:
[----:B-1----:R-:W1:Y:S01]  /*10d80*/  S2R R2, SR_TID.X ;  /* 0x0000000000027919 */ /* 0x002e620000002100 */
[----:B------:R-:W-:Y:S02]  /*10d90*/  LEA R3, R10, UR38, 0x3 ;  /* 0x000000260a037c11 */ /* 0x000fe4000f8e18ff */
[----:B-1----:R-:W-:Y:S02]  /*10da0*/  LOP3.LUT R9, R2, 0x7f, RZ, 0xc0, !PT ;  /* 0x0000007f02097812 */ /* 0x002fe400078ec0ff */
[----:B------:R-:W-:Y:S02]  /*10db0*/  SHF.L.U32 R2, R12, 0x1f, RZ ;  /* 0x0000001f0c027819 */ /* 0x000fe400000006ff */
[----:B------:R-:W-:Y:S02]  /*10dc0*/  ISETP.NE.AND P2, PT, R9, RZ, PT ;  /* 0x000000ff0900720c */ /* 0x000fe40003f45270 */
[----:B------:R-:W1:Y:S02]  /*10dd0*/  SYNCS.PHASECHK.TRANS64.TRYWAIT P3, [R3+URZ+0x2a840], R2 ;  /* 0x02a84002030075a7 */ /* 0x000e64000806017f */
[----:B-1----:R-:W-:Y:S09]  /*10de0*/  @!P3 BRA `(.L_x_988) ;  /* 0x0000001c00fcb947 */ /* 0x002ff20003800000 */
.L_x_1033:
        /* <DEDUP_REMOVED lines=8> */
.L_x_989:
[----:B------:R-:W-:Y:S01]  /*10e70*/  R2UR UR8, R10 ;  /* 0x000000000a0872ca */ /* 0x000fe200000e0000 */
[----:B------:R-:W-:Y:S01]  /*10e80*/  UIADD3 UR4, UP0, UR44, 0x370, URZ ;  /* 0x000003702c047890 */ /* 0x000fe2000ff1e03f */
[----:B------:R-:W-:Y:S01]  /*10e90*/  R2UR UR9, R3 ;  /* 0x00000000030972ca */ /* 0x000fe200000e0000 */
[----:B------:R-:W-:Y:S01]  /*10ea0*/  UIADD3 UR19, UR38, 0x2a800, URZ ;  /* 0x0002a80026137890 */ /* 0x000fe2000fffe03f */
[----:B------:R-:W-:Y:S01]  /*10eb0*/  R2UR UR11, R7 ;  /* 0x00000000070b72ca */ /* 0x000fe200000e0000 */
[----:B------:R-:W-:Y:S01]  /*10ec0*/  UIADD3.X UR5, URZ, UR45, URZ, UP0, !UPT ;  /* 0x0000002d3f057290 */ /* 0x000fe200087fe43f */
[----:B------:R-:W-:Y:S01]  /*10ed0*/  R2UR UR12, R4 ;  /* 0x00000000040c72ca */ /* 0x000fe200000e0000 */
[----:B------:R-:W-:Y:S01]  /*10ee0*/  UMOV UR10, URZ ;  /* 0x0000003f000a7c82 */ /* 0x000fe20008000000 */
[----:B-----5:R-:W-:Y:S01]  /*10ef0*/  R2UR UR13, R8 ;  /* 0x00000000080d72ca */ /* 0x020fe200000e0000 */
[----:B------:R-:W-:Y:S01]  /*10f00*/  UMOV UR6, 0x0 ;  /* 0x0000000000067882 */ /* 0x000fe20000000000 */
[----:B------:R-:W-:Y:S01]  /*10f10*/  UMOV UR7, 0x14f00000 ;  /* 0x14f0000000077882 */ /* 0x000fe20000000000 */
[----:B------:R-:W-:Y:S01]  /*10f20*/  UMOV UR18, 0x40 ;  /* 0x0000004000127882 */ /* 0x000fe20000000000 */
[----:B------:R-:W-:Y:S01]  /*10f30*/  UMOV UR17, 0x80 ;  /* 0x0000008000117882 */ /* 0x000fe20000000000 */
[----:B------:R-:W-:Y:S01]  /*10f40*/  UIMAD UR8, UR8, 0x9000, UR38 ;  /* 0x00009000080878a4 */ /* 0x000fe2000f8e0226 */
[----:B-1----:R-:W-:Y:S01]  /*10f50*/  SHF.L.U32 R3, R17, 0x1f, RZ ;  /* 0x0000001f11037819 */ /* 0x002fe200000006ff */
[----:B------:R-:W-:Y:S01]  /*10f60*/  UIADD3 UR9, UR9, 0x2a830, URZ ;  /* 0x0002a83009097890 */ /* 0x000fe2000fffe03f */
[----:B------:R-:W-:Y:S01]  /*10f70*/  LEA R2, R16, UR19, 0x3 ;  /* 0x0000001310027c11 */ /* 0x000fe2000f8e18ff */
[----:B------:R-:W-:-:S02]  /*10f80*/  UIMAD UR11, UR11, 0x60, URZ ;  /* 0x000000600b0b78a4 */ /* 0x000fc4000f8e023f */
        /* <DEDUP_REMOVED lines=13> */
.L_x_1034:
[----:B------:R-:W-:Y:S05]  /*11060*/  @P2 BRA `(.L_x_991) ;  /* 0x0000000000202947 */ /* 0x000fea0003800000 */
[----:B------:R-:W2:Y:S01]  /*11070*/  S2R R9, SR_TID.X ;  /* 0x0000000000097919 */ /* 0x000ea20000002100 */
[----:B-1----:R-:W-:Y:S01]  /*11080*/  LEA R2, R16, UR38, 0x3 ;  /* 0x0000002610027c11 */ /* 0x002fe2000f8e18ff */
[----:B------:R-:W-:-:S04]  /*11090*/  IMAD.MOV.U32 R3, RZ, RZ, 0x6000 ;  /* 0x00006000ff037424 */ /* 0x000fc800078e00ff */
[----:B------:R3:W-:Y:S01]  /*110a0*/  SYNCS.ARRIVE.TRANS64 RZ, [R2+URZ+0x2a850], R3 ;  /* 0x02a8500302ff79a7 */ /* 0x0007e2000800003f */
[----:B--2---:R-:W-:-:S04]  /*110b0*/  LOP3.LUT R9, R9, 0x1f, RZ, 0xc0, !PT ;  /* 0x0000001f09097812 */ /* 0x004fc800078ec0ff */
[----:B------:R-:W-:-:S13]  /*110c0*/  ISETP.NE.AND P2, PT, R9, RZ, PT ;  /* 0x000000ff0900720c */ /* 0x000fda0003f45270 */
[----:B---3--:R-:W-:Y:S05]  /*110d0*/  @!P2 BRA `(.L_x_991) ;  /* 0x000000000004a947 */ /* 0x008fea0003800000 */
[----:B------:R-:W-:Y:S01]  /*110e0*/  BPT.TRAP 0x1 ;  /* 0x000000040000795c */ /* 0x000fe20000300000 */
.L_x_991:
        /* <DEDUP_REMOVED lines=9> */
[----:B------:R-:W-:Y:S02]  /*11180*/  IMAD.MOV.U32 R6, RZ, RZ, R8 ;  /* 0x000000ffff067224 */ /* 0x000fe400078e0008 */
[----:B------:R-:W-:-:S02]  /*11190*/  IMAD.MOV.U32 R5, RZ, RZ, R7 ;  /* 0x000000ffff057224 */ /* 0x000fc400078e0007 */
[----:B------:R-:W-:Y:S02]  /*111a0*/  UIMAD UR6, UR9, 0x6000, UR38 ;  /* 0x00006000090678a4 */ /* 0x000fe4000f8e0226 */
[----:B------:R-:W-:Y:S02]  /*111b0*/  ULEA UR9, UR9, UR38, 0x3 ;  /* 0x0000002609097291 */ /* 0x000fe4000f8e183f */
[----:B------:R-:W-:Y:S02]  /*111c0*/  UIMAD UR11, UR11, 0x60, URZ ;  /* 0x000000600b0b78a4 */ /* 0x000fe4000f8e023f */
[----:B------:R-:W-:Y:S02]  /*111d0*/  UIADD3 UR8, UR6, 0x400, URZ ;  /* 0x0000040006087890 */ /* 0x000fe4000fffe03f */
        /* <DEDUP_REMOVED lines=8> */
.L_x_986:
[----:B------:R-:W-:Y:S05]  /*11260*/  BSYNC B0 ;  /* 0x0000000000007941 */ /* 0x000fea0003800000 */
.L_x_985:
[----:B------:R-:W-:Y:S01]  /*11270*/  UIADD3 UR4, UR46, -0x3, URZ ;  /* 0xfffffffd2e047890 */ /* 0x000fe2000fffe03f */
[----:B------:R-:W-:Y:S02]  /*11280*/  IMAD.MOV.U32 R16, RZ, RZ, R10 ;  /* 0x000000ffff107224 */ /* 0x000fe400078e000a */
[----:B------:R-:W-:-:S03]  /*11290*/  IMAD.MOV.U32 R17, RZ, RZ, R12 ;  /* 0x000000ffff117224 */ /* 0x000fc600078e000c */
[----:B------:R-:W-:-:S07]  /*112a0*/  IMAD.U32 R7, RZ, RZ, UR4 ;  /* 0x00000004ff077e24 */ /* 0x000fce000f8e00ff */
.L_x_984:
[----:B------:R-:W-:Y:S01]  /*112b0*/  ULOP3.LUT UR4, URZ, UR46, URZ, 0x33, !UPT ;  /* 0x0000002e3f047292 */ /* 0x000fe2000f8e333f */
[----:B------:R-:W-:Y:S01]  /*112c0*/  VIADD R11, R11, 0xfffffffe ;  /* 0xfffffffe0b0b7836 */ /* 0x000fe20000000000 */
[----:B------:R-:W-:Y:S04]  /*112d0*/  BSSY B0, `(.L_x_983) ;  /* 0x00000d9000007945 */ /* 0x000fe80003800000 */
[----:B------:R-:W-:-:S13]  /*112e0*/  ISETP.NE.AND P2, PT, R11, UR4, PT ;  /* 0x000000040b007c0c */ /* 0x000fda000bf45270 */
[----:B------:R-:W-:Y:S05]  /*112f0*/  @!P2 BRA `(.L_x_992) ;  /* 0x0000000c0058a947 */ /* 0x000fea0003800000 */
[----:B------:R-:W-:-:S07]  /*11300*/  IMAD.MOV.U32 R8, RZ, RZ, R6 ;  /* 0x000000ffff087224 */ /* 0x000fce00078e0006 */
.L_x_1007:
[----:B------:R-:W-:Y:S01]  /*11310*/  VIADD R10, R16, 0x1 ;  /* 0x00000001100a7836 */ /* 0x000fe20000000000 */
[----:B------:R-:W-:Y:S05]  /*11320*/  YIELD ;  /* 0x0000000000007946 */ /* 0x000fea0003800000 */
[----:B------:R-:W-:Y:S01]  /*11330*/  ISETP.NE.AND P2, PT, R10, 0x2, PT ;  /* 0x000000020a00780c */ /* 0x000fe20003f45270 */
[----:B------:R-:W-:Y:S03]  /*11340*/  BSSY B1, `(.L_x_993) ;  /* 0x0000065000017945 */ /* 0x000fe60003800000 */
[----:B-1----:R-:W-:-:S02]  /*11350*/  SEL R2, RZ, 0x1, P2 ;  /* 0x00000001ff027807 */ /* 0x002fc40001000000 */
[----:B------:R-:W-:Y:S02]  /*11360*/  SEL R10, R10, RZ, P2 ;  /* 0x000000ff0a0a7207 */ /* 0x000fe40001000000 */
[----:B------:R-:W-:Y:S01]  /*11370*/  LOP3.LUT R11, R17, R2, RZ, 0x3c, !PT ;  /* 0x00000002110b7212 */ /* 0x000fe200078e3cff */
[----:B------:R-:W-:Y:S06]  /*11380*/  @!P6 BRA `(.L_x_994) ;  /* 0x000000040080e947 */ /* 0x000fec0003800000 */
[----:B------:R-:W-:Y:S01]  /*11390*/  IMAD.MOV.U32 R12, RZ, RZ, R7 ;  /* 0x000000ffff0c7224 */ /* 0x000fe200078e0007 */
[----:B------:R-:W-:Y:S06]  /*113a0*/  @!P0 BRA `(.L_x_995) ;  /* 0x0000000000448947 */ /* 0x000fec0003800000 */
[----:B------:R-:W1:Y:S01]  /*113b0*/  LDC R9, c[0x0][0x41c] ;  /* 0x00010700ff097b82 */ /* 0x000e620000000800 */
[----:B------:R-:W-:-:S04]  /*113c0*/  IMAD R13, R18, UR36, RZ ;  /* 0x00000024120d7c24 */ /* 0x000fc8000f8e02ff */
[----:B------:R-:W-:Y:S01]  /*113d0*/  IMAD R13, R0, UR37, R13 ;  /* 0x00000025000d7c24 */ /* 0x000fe2000f8e020d */
        /* <DEDUP_REMOVED lines=8> */
[----:B------:R-:W1:Y:S01]  /*11460*/  LDC.64 R8, c[0x0][0x3f8] ;  /* 0x0000fe00ff087b82 */ /* 0x000e620000000a00 */
[----:B------:R-:W-:-:S04]  /*11470*/  IMAD.WIDE.U32 R2, R0, UR36, R2 ;  /* 0x0000002400027c25 */ /* 0x000fc8000f8e0002 */
[----:B------:R-:W-:Y:S01]  /*11480*/  IMAD.IADD R13, R13, 0x1, R3 ;  /* 0x000000010d0d7824 */ /* 0x000fe200078e0203 */
[----:B-1----:R-:W-:-:S04]  /*11490*/  LEA R8, P2, R2, R8, 0x2 ;  /* 0x0000000802087211 */ /* 0x002fc800078410ff */
[----:B------:R-:W-:-:S05]  /*114a0*/  LEA.HI.X R9, R2, R9, R13, 0x2, P2 ;  /* 0x0000000902097211 */ /* 0x000fca00010f140d */
[----:B------:R1:W5:Y:S04]  /*114b0*/  LDG.E R8, desc[UR60][R8.64] ;  /* 0x0000003c08087981 */ /* 0x000368000c1e1900 */
.L_x_995:
[----:B------:R-:W1:Y:S01]  /*114c0*/  S2R R2, SR_TID.X ;  /* 0x0000000000027919 */ /* 0x000e620000002100 */
[----:B------:R-:W-:Y:S02]  /*114d0*/  LEA R3, R10, UR38, 0x3 ;  /* 0x000000260a037c11 */ /* 0x000fe4000f8e18ff */
[----:B-1----:R-:W-:Y:S02]  /*114e0*/  LOP3.LUT R9, R2, 0x7f, RZ, 0xc0, !PT ;  /* 0x0000007f02097812 */ /* 0x002fe400078ec0ff */
[----:B------:R-:W-:Y:S02]  /*114f0*/  SHF.L.U32 R2, R11, 0x1f, RZ ;  /* 0x0000001f0b027819 */ /* 0x000fe400000006ff */
[----:B------:R-:W-:Y:S02]  /*11500*/  ISETP.NE.AND P2, PT, R9, RZ, PT ;  /* 0x000000ff0900720c */ /* 0x000fe40003f45270 */
[----:B------:R-:W1:Y:S02]  /*11510*/  SYNCS.PHASECHK.TRANS64.TRYWAIT P3, [R3+URZ+0x2a840], R2 ;  /* 0x02a84002030075a7 */ /* 0x000e64000806017f */
[----:B-1----:R-:W-:Y:S09]  /*11520*/  @!P3 BRA `(.L_x_996) ;  /* 0x000000180054b947 */ /* 0x002ff20003800000 */
.L_x_1035:
        /* <DEDUP_REMOVED lines=8> */
.L_x_997:
        /* <DEDUP_REMOVED lines=14> */
[----:B------:R-:W-:Y:S01]  /*11690*/  SHF.L.U32 R17, R17, 0x1f, RZ ;  /* 0x0000001f11117819 */ /* 0x000fe200000006ff */
[----:B------:R-:W-:Y:S01]  /*116a0*/  UIADD3 UR9, UR9, 0x2a830, URZ ;  /* 0x0002a83009097890 */ /* 0x000fe2000fffe03f */
[----:B-1----:R-:W-:Y:S01]  /*116b0*/  LEA R2, R16, UR19, 0x3 ;  /* 0x0000001310027c11 */ /* 0x002fe2000f8e18ff */
        /* <DEDUP_REMOVED lines=14> */
.L_x_1036:
[----:B------:R-:W-:Y:S05]  /*117a0*/  @P2 BRA `(.L_x_999) ;  /* 0x00000000001c2947 */ /* 0x000fea0003800000 */
[----:B------:R-:W2:Y:S02]  /*117b0*/  S2R R3, SR_TID.X ;  /* 0x0000000000037919 */ /* 0x000ea40000002100 */
[----:B--2---:R-:W-:Y:S01]  /*117c0*/  LOP3.LUT R9, R3, 0x1f, RZ, 0xc0, !PT ;  /* 0x0000001f03097812 */ /* 0x004fe200078ec0ff */
[----:B------:R-:W-:-:S03]  /*117d0*/  IMAD.MOV.U32 R3, RZ, RZ, 0x6000 ;  /* 0x00006000ff037424 */ /* 0x000fc600078e00ff */
[----:B------:R-:W-:Y:S01]  /*117e0*/  ISETP.NE.AND P2, PT, R9, RZ, PT ;  /* 0x000000ff0900720c */ /* 0x000fe20003f45270 */
[----:B------:R2:W-:-:S12]  /*117f0*/  SYNCS.ARRIVE.TRANS64 RZ, [R2+URZ+0x50], R3 ;  /* 0x0000500302ff79a7 */ /* 0x0005d8000800003f */
[----:B--2---:R-:W-:Y:S05]  /*11800*/  @!P2 BRA `(.L_x_999) ;  /* 0x000000000004a947 */ /* 0x004fea0003800000 */
[----:B------:R-:W-:Y:S01]  /*11810*/  BPT.TRAP 0x1 ;  /* 0x000000040000795c */ /* 0x000fe20000300000 */
.L_x_999:
        /* <DEDUP_REMOVED lines=11> */
[----:B------:R-:W-:Y:S01]  /*118d0*/  IMAD.MOV.U32 R6, RZ, RZ, R8 ;  /* 0x000000ffff067224 */ /* 0x000fe200078e0008 */
[----:B------:R-:W-:Y:S02]  /*118e0*/  UIMAD UR6, UR6, 0x6000, UR38 ;  /* 0x00006000060678a4 */ /* 0x000fe4000f8e0226 */
        /* <DEDUP_REMOVED lines=10> */
.L_x_994:
[----:B------:R-:W-:Y:S05]  /*11990*/  BSYNC B1 ;  /* 0x0000000000017941 */ /* 0x000fea0003800000 */
.L_x_993:
[----:B------:R-:W-:Y:S01]  /*119a0*/  VIADD R16, R10, 0x1 ;  /* 0x000000010a107836 */ /* 0x000fe20000000000 */
[----:B------:R-:W-:Y:S01]  /*119b0*/  BSSY B1, `(.L_x_1000) ;  /* 0x0000067000017945 */ /* 0x000fe20003800000 */
[----:B------:R-:W-:-:S03]  /*119c0*/  VIADD R12, R7, 0xffffffff ;  /* 0xffffffff070c7836 */ /* 0x000fc60000000000 */
[----:B------:R-:W-:-:S04]  /*119d0*/  ISETP.NE.AND P2, PT, R16, 0x2, PT ;  /* 0x000000021000780c */ /* 0x000fc80003f45270 */
[----:B-1----:R-:W-:Y:S02]  /*119e0*/  SEL R2, RZ, 0x1, P2 ;  /* 0x00000001ff027807 */ /* 0x002fe40001000000 */
[----:B------:R-:W-:Y:S02]  /*119f0*/  SEL R16, R16, RZ, P2 ;  /* 0x000000ff10107207 */ /* 0x000fe40001000000 */
[----:B------:R-:W-:Y:S01]  /*11a00*/  LOP3.LUT R17, R11, R2, RZ, 0x3c, !PT ;  /* 0x000000020b117212 */ /* 0x000fe200078e3cff */
[----:B------:R-:W-:Y:S06]  /*11a10*/  @!P6 BRA `(.L_x_1001) ;  /* 0x000000040080e947 */ /* 0x000fec0003800000 */
[----:B------:R-:W-:Y:S01]  /*11a20*/  IMAD.MOV.U32 R13, RZ, RZ, R12 ;  /* 0x000000ffff0d7224 */ /* 0x000fe200078e000c */
[----:B------:R-:W-:Y:S06]  /*11a30*/  @!P0 BRA `(.L_x_1002) ;  /* 0x0000000000448947 */ /* 0x000fec0003800000 */
[----:B------:R-:W1:Y:S02]  /*11a40*/  LDC R8, c[0x0][0x41c] ;  /* 0x00010700ff087b82 */ /* 0x000e640000000800 */
        /* <DEDUP_REMOVED lines=16> */
.L_x_1002:
[----:B------:R-:W-:Y:S02]  /*11b50*/  LEA R2, R16, UR38, 0x3 ;  /* 0x0000002610027c11 */ /* 0x000fe4000f8e18ff */
[----:B------:R-:W-:-:S04]  /*11b60*/  SHF.L.U32 R3, R17, 0x1f, RZ ;  /* 0x0000001f11037819 */ /* 0x000fc800000006ff */
[----:B------:R-:W2:Y:S02]  /*11b70*/  SYNCS.PHASECHK.TRANS64.TRYWAIT P2, [R2+URZ+0x2a840], R3 ;  /* 0x02a84003020075a7 */ /* 0x000ea4000804017f */
[----:B--2---:R-:W-:Y:S05]  /*11b80*/  @!P2 BRA `(.L_x_1003) ;  /* 0x0000001000e4a947 */ /* 0x004fea0003800000 */
.L_x_1037:
        /* <DEDUP_REMOVED lines=11> */
.L_x_1004:
[----:B------:R-:W-:Y:S01]  /*11c40*/  R2UR UR9, R16 ;  /* 0x00000000100972ca */ /* 0x000fe200000e0000 */
[----:B------:R-:W-:Y:S01]  /*11c50*/  UIADD3 UR19, UR38, 0x2a800, URZ ;  /* 0x0002a80026137890 */ /* 0x000fe2000fffe03f */
[----:B------:R-:W-:Y:S01]  /*11c60*/  R2UR UR11, R13 ;  /* 0x000000000d0b72ca */ /* 0x000fe200000e0000 */
[----:B------:R-:W-:Y:S01]  /*11c70*/  UIADD3 UR4, UP0, UR44, 0x370, URZ ;  /* 0x000003702c047890 */ /* 0x000fe2000ff1e03f */
[----:B------:R-:W-:Y:S01]  /*11c80*/  R2UR UR12, R4 ;  /* 0x00000000040c72ca */ /* 0x000fe200000e0000 */
[----:B------:R-:W-:Y:S01]  /*11c90*/  UMOV UR10, URZ ;  /* 0x0000003f000a7c82 */ /* 0x000fe20008000000 */
[----:B-----5:R-:W-:Y:S01]  /*11ca0*/  R2UR UR13, R8 ;  /* 0x00000000080d72ca */ /* 0x020fe200000e0000 */
[----:B------:R-:W-:Y:S01]  /*11cb0*/  UIADD3.X UR5, URZ, UR45, URZ, UP0, !UPT ;  /* 0x0000002d3f057290 */ /* 0x000fe200087fe43f */
[----:B------:R-:W-:Y:S01]  /*11cc0*/  SHF.L.U32 R11, R11, 0x1f, RZ ;  /* 0x0000001f0b0b7819 */ /* 0x000fe200000006ff */
[----:B------:R-:W-:Y:S01]  /*11cd0*/  UMOV UR6, 0x0 ;  /* 0x0000000000067882 */ /* 0x000fe20000000000 */
[----:B------:R-:W-:Y:S01]  /*11ce0*/  UMOV UR7, 0x14f00000 ;  /* 0x14f0000000077882 */ /* 0x000fe20000000000 */
[----:B------:R-:W-:Y:S01]  /*11cf0*/  UMOV UR18, 0x40 ;  /* 0x0000004000127882 */ /* 0x000fe20000000000 */
[----:B------:R-:W-:Y:S01]  /*11d00*/  UMOV UR17, 0x80 ;  /* 0x0000008000117882 */ /* 0x000fe20000000000 */
[----:B------:R-:W-:Y:S01]  /*11d10*/  UIMAD UR8, UR9, 0x9000, UR38 ;  /* 0x00009000090878a4 */ /* 0x000fe2000f8e0226 */
[----:B--2---:R-:W-:Y:S01]  /*11d20*/  LEA R2, R10, UR19, 0x3 ;  /* 0x000000130a027c11 */ /* 0x004fe2000f8e18ff */
[----:B------:R-:W-:-:S02]  /*11d30*/  ULEA UR9, UR9, UR19, 0x3 ;  /* 0x0000001309097291 */ /* 0x000fc4000f8e183f */
[----:B------:R-:W-:Y:S02]  /*11d40*/  UIMAD UR11, UR11, 0x60, URZ ;  /* 0x000000600b0b78a4 */ /* 0x000fe4000f8e023f */
[----:B------:R-:W-:Y:S02]  /*11d50*/  UIADD3 UR14, UR8, 0x18400, URZ ;  /* 0x00018400080e7890 */ /* 0x000fe4000fffe03f */
        /* <DEDUP_REMOVED lines=13> */
.L_x_1038:
        /* <DEDUP_REMOVED lines=8> */
.L_x_1006:
        /* <DEDUP_REMOVED lines=23> */
.L_x_1001:
[----:B------:R-:W-:Y:S05]  /*12020*/  BSYNC B1 ;  /* 0x0000000000017941 */ /* 0x000fea0003800000 */
.L_x_1000:
[----:B------:R-:W-:Y:S01]  /*12030*/  ISETP.GT.AND P2, PT, R12, UR39, PT ;  /* 0x000000270c007c0c */ /* 0x000fe2000bf44270 */
[----:B------:R-:W-:-:S12]  /*12040*/  VIADD R7, R7, 0xfffffffe ;  /* 0xfffffffe07077836 */ /* 0x000fd80000000000 */
[----:B------:R-:W-:Y:S05]  /*12050*/  @P2 BRA `(.L_x_1007) ;  /* 0xfffffff000ac2947 */ /* 0x000fea000383ffff */
.L_x_992:
[----:B------:R-:W-:Y:S05]  /*12060*/  BSYNC B0 ;  /* 0x0000000000007941 */ /* 0x000fea0003800000 */
.L_x_983:
[----:B------:R-:W-:Y:S04]  /*12070*/  BSSY B0, `(.L_x_1008) ;  /* 0x000000e000007945 */ /* 0x000fe80003800000 */
[----:B------:R-:W-:Y:S05]  /*12080*/  @P1 BRA `(.L_x_1009) ;  /* 0x0000000000301947 */ /* 0x000fea0003800000 */
[----:B-1----:R-:W1:Y:S01]  /*12090*/  S2R R7, SR_LANEID ;  /* 0x0000000000077919 */ /* 0x002e620000000000 */
        /* <DEDUP_REMOVED lines=10> */
[----:B-1----:R-:W-:-:S07]  /*12140*/  IADD3 R19, R0, UR48, R19 ;  /* 0x0000003000137c10 */ /* 0x002fce000fffe013 */
.L_x_1009:
[----:B------:R-:W-:Y:S05]  /*12150*/  BSYNC B0 ;  /* 0x0000000000007941 */ /* 0x000fea0003800000 */
.L_x_1008:
[----:B------:R-:W-:Y:S04]  /*12160*/  BSSY B0, `(.L_x_1010) ;  /* 0x0000026000007945 */ /* 0x000fe80003800000 */
[----:B------:R-:W-:Y:S05]  /*12170*/  @!P6 BRA `(.L_x_1011) ;  /* 0x000000000090e947 */ /* 0x000fea0003800000 */
[----:B------:R-:W2:Y:S01]  /*12180*/  S2R R0, SR_TID.X ;  /* 0x0000000000007919 */ /* 0x000ea20000002100 */
[----:B-1----:R-:W-:Y:S02]  /*12190*/  LEA R3, R16, UR38, 0x3 ;  /* 0x0000002610037c11 */ /* 0x002fe4000f8e18ff */
[----:B--2---:R-:W-:Y:S02]  /*121a0*/  LOP3.LUT R2, R0, 0x7f, RZ, 0xc0, !PT ;  /* 0x0000007f00027812 */ /* 0x004fe400078ec0ff */
[----:B------:R-:W-:Y:S02]  /*121b0*/  SHF.L.U32 R0, R17, 0x1f, RZ ;  /* 0x0000001f11007819 */ /* 0x000fe400000006ff */
[----:B------:R-:W-:Y:S02]  /*121c0*/  ISETP.NE.AND P1, PT, R2, RZ, PT ;  /* 0x000000ff0200720c */ /* 0x000fe40003f25270 */
[----:B------:R-:W1:Y:S02]  /*121d0*/  SYNCS.PHASECHK.TRANS64.TRYWAIT P0, [R3+URZ+0x2a860], R0 ;  /* 0x02a86000030075a7 */ /* 0x000e64000800017f */
[----:B-1----:R-:W-:Y:S09]  /*121e0*/  @!P0 BRA `(.L_x_1012) ;  /* 0x0000000c00748947 */ /* 0x002ff20003800000 */
.L_x_1039:
        /* <DEDUP_REMOVED lines=8> */
.L_x_1013:
        /* <DEDUP_REMOVED lines=9> */
[----:B------:R-:W-:-:S04]  /*12300*/  UMOV UR15, 0x40 ;  /* 0x00000040000f7882 */ /* 0x000fc80000000000 */
        /* <DEDUP_REMOVED lines=11> */
.L_x_1011:
[----:B------:R-:W-:Y:S05]  /*123c0*/  BSYNC B0 ;  /* 0x0000000000007941 */ /* 0x000fea0003800000 */
.L_x_1010:
[----:B------:R-:W-:Y:S02]  /*123d0*/  VIADD R16, R16, 0x1 ;  /* 0x0000000110107836 */ /* 0x000fe40000000000 */
[----:B------:R-:W-:-:S03]  /*123e0*/  IMAD.MOV.U32 R13, RZ, RZ, R19 ;  /* 0x000000ffff0d7224 */ /* 0x000fc600078e0013 */
[----:B------:R-:W-:-:S04]  /*123f0*/  ISETP.NE.AND P0, PT, R16, 0x2, PT ;  /* 0x000000021000780c */ /* 0x000fc80003f05270 */
[----:B-1----:R-:W-:Y:S02]  /*12400*/  SEL R0, RZ, 0x1, P0 ;  /* 0x00000001ff007807 */ /* 0x002fe40000000000 */
[----:B------:R-:W-:Y:S02]  /*12410*/  SEL R16, R16, RZ, P0 ;  /* 0x000000ff10107207 */ /* 0x000fe40000000000 */
[----:B------:R-:W-:-:S07]  /*12420*/  LOP3.LUT R17, R17, R0, RZ, 0x3c, !PT ;  /* 0x0000000011117212 */ /* 0x000fce00078e3cff */
.L_x_972:
[----:B------:R-:W-:Y:S05]  /*12430*/  BSYNC B6 ;  /* 0x0000000000067941 */ /* 0x000fea0003800000 */
.L_x_970:
[----:B------:R-:W-:-:S03]  /*12440*/  UMOV UR4, 0xffffffff ;  /* 0xffffffff00047882 */ /* 0x000fc60000000000 */
[----:B------:R-:W-:Y:S05]  /*12450*/  BRA.DIV UR4, `(.L_x_1014) ;  /* 0x0000000a04ec7947 */ /* 0x000fea000b800000 */
[----:B------:R1:W2:Y:S02]  /*12460*/  SHFL.IDX PT, R14, R13, RZ, 0x1f ;  /* 0x00001fff0d0e7589 */ /* 0x0002a400000e0000 */
.L_x_1042:
[----:B------:R-:W3:Y:S01]  /*12470*/  S2R R0, SR_TID.X ;  /* 0x0000000000007919 */ /* 0x000ee20000002100 */
[----:B------:R-:W-:Y:S05]  /*12480*/  WARPSYNC.ALL ;  /* 0x0000000000007948 */ /* 0x000fea0003800000 */
[----:B------:R-:W-:Y:S01]  /*12490*/  BAR.SYNC.DEFER_BLOCKING 0x4, 0x120 ;  /* 0x0104800000007b1d */ /* 0x000fe20000010000 */
[----:B--2---:R-:W-:-:S05]  /*124a0*/  IMAD.MOV.U32 R19, RZ, RZ, R14 ;  /* 0x000000ffff137224 */ /* 0x004fca00078e000e */
[----:B------:R-:W-:Y:S01]  /*124b0*/  ULDC UR4, c[0x0][0xda8] ;  /* 0x00036a0000047ab9 */ /* 0x000fe20000000800 */
[----:B---3--:R-:W-:-:S04]  /*124c0*/  LOP3.LUT R0, R0, 0x1f, RZ, 0xc0, !PT ;  /* 0x0000001f00007812 */ /* 0x008fc800078ec0ff */
[----:B------:R-:W-:-:S13]  /*124d0*/  ISETP.NE.AND P0, PT, R0, RZ, PT ;  /* 0x000000ff0000720c */ /* 0x000fda0003f05270 */
[----:B------:R-:W2:Y:S01]  /*124e0*/  @!P0 S2R R3, SR_CgaCtaId ;  /* 0x0000000000038919 */ /* 0x000ea20000008800 */
[----:B------:R-:W-:-:S04]  /*124f0*/  @!P0 MOV R0, 0x400 ;  /* 0x0000040000008802 */ /* 0x000fc80000000f00 */
[----:B--2---:R-:W-:-:S05]  /*12500*/  @!P0 LEA R0, R3, R0, 0x18 ;  /* 0x0000000003008211 */ /* 0x004fca00078ec0ff */
[----:B------:R2:W-:Y:S01]  /*12510*/  @!P0 STS [R0+0x2a8d0], R13 ;  /* 0x02a8d00d00008388 */ /* 0x0005e20000000800 */
[----:B------:R-:W-:Y:S06]  /*12520*/  BAR.ARV 0x5, 0x120 ;  /* 0x0144800000007b1d */ /* 0x000fec0000002000 */
[----:B------:R-:W-:-:S13]  /*12530*/  ISETP.GE.AND P0, PT, R19, UR4, PT ;  /* 0x0000000413007c0c */ /* 0x000fda000bf06270 */
[----:B--2---:R-:W-:Y:S05]  /*12540*/  @!P0 BRA `(.L_x_1015) ;  /* 0xffffffd000248947 */ /* 0x004fea000383ffff */
.L_x_961:
[----:B------:R-:W2:Y:S01]  /*12550*/  S2R R3, SR_CgaCtaId ;  /* 0x0000000000037919 */ /* 0x000ea20000008800 */
[----:B------:R-:W-:Y:S01]  /*12560*/  UIADD3 UR47, UR47, 0x1, URZ ;  /* 0x000000012f2f7890 */ /* 0x000fe2000fffe03f */
[----:B------:R-:W-:-:S03]  /*12570*/  MOV R0, 0x400 ;  /* 0x0000040000007802 */ /* 0x000fc60000000f00 */
[----:B------:R-:W-:-:S04]  /*12580*/  ULEA.HI UR4, UR47, UR47, URZ, 0x1 ;  /* 0x0000002f2f047291 */ /* 0x000fc8000f8f083f */
[----:B------:R-:W-:-:S04]  /*12590*/  ULOP3.LUT UR4, UR4, 0xfffffffe, URZ, 0xc0, !UPT ;  /* 0xfffffffe04047892 */ /* 0x000fc8000f8ec03f */
[----:B------:R-:W-:Y:S01]  /*125a0*/  UIADD3 UR4, UR47, -UR4, URZ ;  /* 0x800000042f047290 */ /* 0x000fe2000fffe03f */
[----:B--2---:R-:W-:-:S05]  /*125b0*/  LEA R7, R3, R0, 0x18 ;  /* 0x0000000003077211 */ /* 0x004fca00078ec0ff */
[----:B------:R-:W-:-:S05]  /*125c0*/  IMAD.U32 R0, RZ, RZ, UR4 ;  /* 0x00000004ff007e24 */ /* 0x000fca000f8e00ff */
[----:B------:R-:W-:-:S04]  /*125d0*/  SHF.L.U32 R0, R0, 0x1f, RZ ;  /* 0x0000001f00007819 */ /* 0x000fc800000006ff */
[----:B------:R-:W2:Y:S02]  /*125e0*/  SYNCS.PHASECHK.TRANS64.TRYWAIT P0, [R7+URZ+0x2a820], R0 ;  /* 0x02a82000070075a7 */ /* 0x000ea4000800017f */
[----:B--2---:R-:W-:Y:S05]  /*125f0*/  @!P0 BRA `(.L_x_1016) ;  /* 0x0000000800a88947 */ /* 0x004fea0003800000 */
.L_x_1043:
[----:B------:R-:W3:Y:S02]  /*12600*/  S2R R2, SR_TID.X ;  /* 0x0000000000027919 */ /* 0x000ee40000002100 */
[----:B---3--:R-:W-:-:S04]  /*12610*/  SHF.R.U32.HI R2, RZ, 0x5, R2 ;  /* 0x00000005ff027819 */ /* 0x008fc80000011602 */
[----:B------:R-:W-:-:S05]  /*12620*/  LOP3.LUT R2, R2, 0x3, RZ, 0xc0, !PT ;  /* 0x0000000302027812 */ /* 0x000fca00078ec0ff */
[----:B--2---:R-:W2:Y:S02]  /*12630*/  SHFL.IDX PT, R0, R2, RZ, 0x1f ;  /* 0x00001fff02007589 */ /* 0x004ea400000e0000 */
[----:B--2---:R-:W-:-:S13]  /*12640*/  ISETP.NE.AND P0, PT, R0, RZ, PT ;  /* 0x000000ff0000720c */ /* 0x004fda0003f05270 */
[----:B------:R-:W-:Y:S05]  /*12650*/  @P0 EXIT ;  /* 0x000000000000094d */ /* 0x000fea0003800000 */
[----:B------:R-:W-:Y:S01]  /*12660*/  ELECT P0, URZ, PT ;  /* 0x00000000003f782f */ /* 0x000fe20003800000 */
[----:B------:R-:W-:-:S12]  /*12670*/  BSSY B0, `(.L_x_1017) ;  /* 0x0000022000007945 */ /* 0x000fd80003800000 */
[----:B------:R-:W-:Y:S05]  /*12680*/  @!P0 BRA `(.L_x_1018) ;  /* 0x0000000000808947 */ /* 0x000fea0003800000 */
[----:B------:R-:W2:Y:S02]  /*12690*/  LDL R2, [R1] ;  /* 0x0000000001027983 */ /* 0x000ea40000100800 */
[----:B--2---:R-:W-:-:S13]  /*126a0*/  R2UR UR4, R2 ;  /* 0x00000000020472ca */ /* 0x004fda00000e0000 */
[----:B------:R-:W-:-:S06]  /*126b0*/  ULOP3.LUT UR4, UR4, 0x2, URZ, 0xfc, !UPT ;  /* 0x0000000204047892 */ /* 0x000fcc000f8efc3f */
[----:B------:R-:W-:-:S05]  /*126c0*/  IMAD.U32 R0, RZ, RZ, UR4 ;  /* 0x00000004ff007e24 */ /* 0x000fca000f8e00ff */
[----:B------:R-:W-:-:S13]  /*126d0*/  ISETP.NE.AND P2, PT, R0, 0x3, PT ;  /* 0x000000030000780c */ /* 0x000fda0003f45270 */
[----:B------:R-:W-:Y:S05]  /*126e0*/  @!P2 BRA `(.L_x_1019) ;  /* 0x000000000004a947 */ /* 0x000fea0003800000 */
[----:B------:R-:W-:Y:S01]  /*126f0*/  BPT.TRAP 0x1 ;  /* 0x000000040000795c */ /* 0x000fe20000300000 */
.L_x_1019:
[----:B------:R-:W-:Y:S01]  /*12700*/  VIADD R3, R7, 0x2a840 ;  /* 0x0002a84007037836 */ /* 0x000fe20000000000 */
[----:B------:R-:W-:Y:S01]  /*12710*/  SHF.L.U32 R4, R17, 0x1f, RZ ;  /* 0x0000001f11047819 */ /* 0x000fe200000006ff */
[C---:B------:R-:W-:Y:S02]  /*12720*/  VIADD R0, R16.reuse, 0x1 ;  /* 0x0000000110007836 */ /* 0x040fe40000000000 */
[----:B------:R-:W-:-:S03]  /*12730*/  IMAD R5, R16, 0x8, R3 ;  /* 0x0000000810057824 */ /* 0x000fc600078e0203 */
[----:B------:R-:W-:Y:S01]  /*12740*/  ISETP.NE.AND P1, PT, R0, 0x2, PT ;  /* 0x000000020000780c */ /* 0x000fe20003f25270 */
[----:B------:R-:W2:Y:S03]  /*12750*/  SYNCS.PHASECHK.TRANS64.TRYWAIT P0, [R5+URZ], R4 ;  /* 0x00000004050075a7 */ /* 0x000ea6000800017f */
[----:B------:R-:W-:-:S04]  /*12760*/  SEL R2, RZ, 0x1, P1 ;  /* 0x00000001ff027807 */ /* 0x000fc80000800000 */
[----:B------:R-:W-:Y:S02]  /*12770*/  LOP3.LUT R17, R17, R2, RZ, 0x3c, !PT ;  /* 0x0000000211117212 */ /* 0x000fe400078e3cff */
[----:B------:R-:W-:Y:S02]  /*12780*/  SEL R2, R0, RZ, P1 ;  /* 0x000000ff00027207 */ /* 0x000fe40000800000 */
[----:B------:R-:W-:-:S03]  /*12790*/  SHF.L.U32 R0, R17, 0x1f, RZ ;  /* 0x0000001f11007819 */ /* 0x000fc600000006ff */
[----:B------:R-:W-:Y:S01]  /*127a0*/  IMAD R3, R2, 0x8, R3 ;  /* 0x0000000802037824 */ /* 0x000fe200078e0203 */
[----:B--2---:R-:W-:Y:S06]  /*127b0*/  @!P0 BRA `(.L_x_1020) ;  /* 0x00000008004c8947 */ /* 0x004fec0003800000 */
.L_x_1044:
[----:B------:R-:W3:Y:S02]  /*127c0*/  SYNCS.PHASECHK.TRANS64.TRYWAIT P0, [R3+URZ], R0 ;  /* 0x00000000030075a7 */ /* 0x000ee4000800017f */
[----:B---3--:R-:W-:Y:S05]  /*127d0*/  @!P0 BRA `(.L_x_1021) ;  /* 0x0000000800588947 */ /* 0x008fea0003800000 */
.L_x_1045:
[----:B------:R-:W-:Y:S05]  /*127e0*/  @!P2 BRA `(.L_x_1022) ;  /* 0x000000000004a947 */ /* 0x000fea0003800000 */
[----:B------:R-:W-:Y:S01]  /*127f0*/  BPT.TRAP 0x1 ;  /* 0x000000040000795c */ /* 0x000fe20000300000 */
.L_x_1022:
[----:B---3--:R-:W-:-:S04]  /*12800*/  VIADD R3, R7, 0x2a860 ;  /* 0x0002a86007037836 */ /* 0x008fc80000000000 */
[----:B--2---:R-:W-:-:S04]  /*12810*/  IMAD R5, R16, 0x8, R3 ;  /* 0x0000000810057824 */ /* 0x004fc800078e0203 */
[----:B------:R-:W2:Y:S02]  /*12820*/  SYNCS.PHASECHK.TRANS64.TRYWAIT P0, [R5+URZ], R4 ;  /* 0x00000004050075a7 */ /* 0x000ea4000800017f */
[----:B--2---:R-:W-:Y:S05]  /*12830*/  @!P0 BRA `(.L_x_1023) ;  /* 0x0000000800548947 */ /* 0x004fea0003800000 */
.L_x_1046:
[----:B------:R-:W-:-:S07]  /*12840*/  IMAD R3, R2, 0x8, R3 ;  /* 0x0000000802037824 */ /* 0x000fce00078e0203 */
.L_x_1024:
[----:B---3--:R3:W4:Y:S02]  /*12850*/  SYNCS.PHASECHK.TRANS64.TRYWAIT P0, [R3+URZ], R0 ;  /* 0x00000000030075a7 */ /* 0x008724000800017f */
[----:B----4-:R-:W-:Y:S05]  /*12860*/  @!P0 NANOSLEEP.SYNCS 0x989680 ;  /* 0x009896800000895d */ /* 0x010fea0003900000 */
[----:B------:R-:W4:Y:S02]  /*12870*/  @!P0 SYNCS.PHASECHK.TRANS64 P0, [R3+URZ], R0 ;  /* 0x00000000030085a7 */ /* 0x000f24000800007f */
[----:B----4-:R-:W-:Y:S05]  /*12880*/  @!P0 BRA `(.L_x_1024) ;  /* 0xfffffffc00f08947 */ /* 0x010fea000383ffff */
.L_x_1018:
[----:B------:R-:W-:Y:S05]  /*12890*/  BSYNC B0 ;  /* 0x0000000000007941 */ /* 0x000fea0003800000 */
.L_x_1017:
[----:B------:R-:W-:Y:S05]  /*128a0*/  EXIT ;  /* 0x000000000000794d */ /* 0x000fea0003800000 */
.L_x_878:
[----:B-1----:R-:W-:-:S04]  /*128b0*/  IMAD.U32 R3, RZ, RZ, UR37 ;  /* 0x00000025ff037e24 */ /* 0x002fc8000f8e00ff */
[----:B------:R1:W2:Y:S03]  /*128c0*/  SYNCS.PHASECHK.TRANS64.TRYWAIT P1, [R3+URZ+0x2a800], R0 ;  /* 0x02a80000030075a7 */ /* 0x0002a6000802017f */
[----:B--2---:R-:W-:Y:S05]  /*128d0*/  @!P1 NANOSLEEP.SYNCS 0x989680 ;  /* 0x009896800000995d */ /* 0x004fea0003900000 */
[----:B------:R-:W2:Y:S02]  /*128e0*/  @!P1 SYNCS.PHASECHK.TRANS64 P1, [R3+URZ+0x2a800], R0 ;  /* 0x02a80000030095a7 */ /* 0x000ea4000802007f */
[----:B--2---:R-:W-:Y:S05]  /*128f0*/  @!P1 BRA `(.L_x_878) ;  /* 0xfffffffc00ec9947 */ /* 0x004fea000383ffff */
[----:B------:R-:W-:Y:S05]  /*12900*/  BRA `(.L_x_1025) ;  /* 0xfffffef0000c7947 */ /* 0x000fea000383ffff */
.L_x_882:
[----:B--2---:R2:W3:Y:S02]  /*12910*/  SYNCS.PHASECHK.TRANS64.TRYWAIT P1, [R3+URZ+0x2a830], R0 ;  /* 0x02a83000030075a7 */ /* 0x0044e4000802017f */
[----:B---3--:R-:W-:Y:S05]  /*12920*/  @!P1 NANOSLEEP.SYNCS 0x989680 ;  /* 0x009896800000995d */ /* 0x008fea0003900000 */
[----:B------:R-:W3:Y:S02]  /*12930*/  @!P1 SYNCS.PHASECHK.TRANS64 P1, [R3+URZ+0x2a830], R0 ;  /* 0x02a83000030095a7 */ /* 0x000ee4000802007f */
[----:B---3--:R-:W-:Y:S05]  /*12940*/  @!P1 BRA `(.L_x_882) ;  /* 0xfffffffc00f09947 */ /* 0x008fea000383ffff */
[----:B------:R-:W-:Y:S05]  /*12950*/  BRA `(.L_x_881) ;  /* 0xfffffef000387947 */ /* 0x000fea000383ffff */
.L_x_898:
[----:B--2---:R-:W-:-:S04]  /*12960*/  IMAD.U32 R88, RZ, RZ, UR7 ;  /* 0x00000007ff587e24 */ /* 0x004fc8000f8e00ff */
[----:B------:R2:W3:Y:S03]  /*12970*/  SYNCS.PHASECHK.TRANS64.TRYWAIT P1, [R88+URZ+0x2a830], R21 ;  /* 0x02a83015580075a7 */ /* 0x0004e6000802017f */
[----:B---3--:R-:W-:Y:S05]  /*12980*/  @!P1 NANOSLEEP.SYNCS 0x989680 ;  /* 0x009896800000995d */ /* 0x008fea0003900000 */
[----:B------:R-:W3:Y:S02]  /*12990*/  @!P1 SYNCS.PHASECHK.TRANS64 P1, [R88+URZ+0x2a830], R21 ;  /* 0x02a83015580095a7 */ /* 0x000ee4000802007f */
[----:B---3--:R-:W-:Y:S05]  /*129a0*/  @!P1 BRA `(.L_x_898) ;  /* 0xfffffffc00ec9947 */ /* 0x008fea000383ffff */
[----:B------:R-:W-:Y:S05]  /*129b0*/  BRA `(.L_x_897) ;  /* 0xffffff2000707947 */ /* 0x000fea000383ffff */
.L_x_902:
[----:B-1----:R-:W-:-:S04]  /*129c0*/  IMAD.U32 R21, RZ, RZ, UR6 ;  /* 0x00000006ff157e24 */ /* 0x002fc8000f8e00ff */
[----:B------:R1:W3:Y:S03]  /*129d0*/  SYNCS.PHASECHK.TRANS64.TRYWAIT P1, [R21+URZ+0x2a850], R0 ;  /* 0x02a85000150075a7 */ /* 0x0002e6000802017f */
[----:B---3--:R-:W-:Y:S05]  /*129e0*/  @!P1 NANOSLEEP.SYNCS 0x989680 ;  /* 0x009896800000995d */ /* 0x008fea0003900000 */
[----:B------:R-:W3:Y:S02]  /*129f0*/  @!P1 SYNCS.PHASECHK.TRANS64 P1, [R21+URZ+0x2a850], R0 ;  /* 0x02a85000150095a7 */ /* 0x000ee4000802007f */
[----:B---3--:R-:W-:Y:S05]  /*12a00*/  @!P1 BRA `(.L_x_902) ;  /* 0xfffffffc00ec9947 */ /* 0x008fea000383ffff */
[----:B------:R-:W-:Y:S05]  /*12a10*/  BRA `(.L_x_901) ;  /* 0xffffff2800987947 */ /* 0x000fea000383ffff */
.L_x_919:
[----:B--2---:R-:W-:-:S04]  /*12a20*/  IMAD.U32 R15, RZ, RZ, UR6 ;  /* 0x00000006ff0f7e24 */ /* 0x004fc8000f8e00ff */
[----:B------:R2:W3:Y:S03]  /*12a30*/  SYNCS.PHASECHK.TRANS64.TRYWAIT P1, [R15+URZ+0x2a830], R14 ;  /* 0x02a8300e0f0075a7 */ /* 0x0004e6000802017f */
[----:B---3--:R-:W-:Y:S05]  /*12a40*/  @!P1 NANOSLEEP.SYNCS 0x989680 ;  /* 0x009896800000995d */ /* 0x008fea0003900000 */
[----:B------:R-:W3:Y:S02]  /*12a50*/  @!P1 SYNCS.PHASECHK.TRANS64 P1, [R15+URZ+0x2a830], R14 ;  /* 0x02a8300e0f0095a7 */ /* 0x000ee4000802007f */
[----:B---3--:R-:W-:Y:S05]  /*12a60*/  @!P1 BRA `(.L_x_919) ;  /* 0xfffffffc00ec9947 */ /* 0x008fea000383ffff */
[----:B------:R-:W-:Y:S05]  /*12a70*/  BRA `(.L_x_918) ;  /* 0xffffff5400847947 */ /* 0x000fea000383ffff */
.L_x_923:
[----:B--2---:R-:W-:-:S04]  /*12a80*/  IMAD.U32 R15, RZ, RZ, UR10 ;  /* 0x0000000aff0f7e24 */ /* 0x004fc8000f8e00ff */
[----:B------:R2:W4:Y:S03]  /*12a90*/  SYNCS.PHASECHK.TRANS64.TRYWAIT P1, [R15+URZ+0x2a850], R0 ;  /* 0x02a850000f0075a7 */ /* 0x000526000802017f */
[----:B----4-:R-:W-:Y:S05]  /*12aa0*/  @!P1 NANOSLEEP.SYNCS 0x989680 ;  /* 0x009896800000995d */ /* 0x010fea0003900000 */
[----:B------:R-:W4:Y:S02]  /*12ab0*/  @!P1 SYNCS.PHASECHK.TRANS64 P1, [R15+URZ+0x2a850], R0 ;  /* 0x02a850000f0095a7 */ /* 0x000f24000802007f */
[----:B----4-:R-:W-:Y:S05]  /*12ac0*/  @!P1 BRA `(.L_x_923) ;  /* 0xfffffffc00ec9947 */ /* 0x010fea000383ffff */
[----:B------:R-:W-:Y:S05]  /*12ad0*/  BRA `(.L_x_922) ;  /* 0xffffff5c00ac7947 */ /* 0x000fea000383ffff */
.L_x_929:
[----:B--2---:R-:W-:-:S04]  /*12ae0*/  IMAD.U32 R15, RZ, RZ, UR6 ;  /* 0x00000006ff0f7e24 */ /* 0x004fc8000f8e00ff */
[----:B------:R2:W3:Y:S03]  /*12af0*/  SYNCS.PHASECHK.TRANS64.TRYWAIT P1, [R15+URZ+0x2a830], R14 ;  /* 0x02a8300e0f0075a7 */ /* 0x0004e6000802017f */
[----:B---3--:R-:W-:Y:S05]  /*12b00*/  @!P1 NANOSLEEP.SYNCS 0x989680 ;  /* 0x009896800000995d */ /* 0x008fea0003900000 */
[----:B------:R-:W3:Y:S02]  /*12b10*/  @!P1 SYNCS.PHASECHK.TRANS64 P1, [R15+URZ+0x2a830], R14 ;  /* 0x02a8300e0f0095a7 */ /* 0x000ee4000802007f */
[----:B---3--:R-:W-:Y:S05]  /*12b20*/  @!P1 BRA `(.L_x_929) ;  /* 0xfffffffc00ec9947 */ /* 0x008fea000383ffff */
[----:B------:R-:W-:Y:S05]  /*12b30*/  BRA `(.L_x_928) ;  /* 0xffffff7400fc7947 */ /* 0x000fea000383ffff */
.L_x_933:
[----:B--2---:R-:W-:-:S04]  /*12b40*/  IMAD.U32 R15, RZ, RZ, UR10 ;  /* 0x0000000aff0f7e24 */ /* 0x004fc8000f8e00ff */
[----:B------:R2:W4:Y:S03]  /*12b50*/  SYNCS.PHASECHK.TRANS64.TRYWAIT P1, [R15+URZ+0x2a850], R0 ;  /* 0x02a850000f0075a7 */ /* 0x000526000802017f */
[----:B----4-:R-:W-:Y:S05]  /*12b60*/  @!P1 NANOSLEEP.SYNCS 0x989680 ;  /* 0x009896800000995d */ /* 0x010fea0003900000 */
[----:B------:R-:W4:Y:S02]  /*12b70*/  @!P1 SYNCS.PHASECHK.TRANS64 P1, [R15+URZ+0x2a850], R0 ;  /* 0x02a850000f0095a7 */ /* 0x000f24000802007f */
[----:B----4-:R-:W-:Y:S05]  /*12b80*/  @!P1 BRA `(.L_x_933) ;  /* 0xfffffffc00ec9947 */ /* 0x010fea000383ffff */
[----:B------:R-:W-:Y:S05]  /*12b90*/  BRA `(.L_x_932) ;  /* 0xffffff8000247947 */ /* 0x000fea000383ffff */
.L_x_946:
[----:B--2---:R-:W-:-:S04]  /*12ba0*/  IMAD.U32 R3, RZ, RZ, UR5 ;  /* 0x00000005ff037e24 */ /* 0x004fc8000f8e00ff */
[----:B------:R2:W3:Y:S03]  /*12bb0*/  SYNCS.PHASECHK.TRANS64.TRYWAIT P0, [R3+URZ+0x2a850], R0 ;  /* 0x02a85000030075a7 */ /* 0x0004e6000800017f */
[----:B---3--:R-:W-:Y:S05]  /*12bc0*/  @!P0 NANOSLEEP.SYNCS 0x989680 ;  /* 0x009896800000895d */ /* 0x008fea0003900000 */
[----:B------:R-:W3:Y:S02]  /*12bd0*/  @!P0 SYNCS.PHASECHK.TRANS64 P0, [R3+URZ+0x2a850], R0 ;  /* 0x02a85000030085a7 */ /* 0x000ee4000800007f */
[----:B---3--:R-:W-:Y:S05]  /*12be0*/  @!P0 BRA `(.L_x_946) ;  /* 0xfffffffc00ec8947 */ /* 0x008fea000383ffff */
[----:B------:R-:W-:Y:S05]  /*12bf0*/  BRA `(.L_x_945) ;  /* 0xffffffac00747947 */ /* 0x000fea000383ffff */
.L_x_976:
[----:B------:R-:W1:Y:S01]  /*12c00*/  S2R R18, SR_TID.X ;  /* 0x0000000000127919 */ /* 0x000e620000002100 */
[----:B------:R-:W-:Y:S02]  /*12c10*/  IMAD.MOV.U32 R12, RZ, RZ, RZ ;  /* 0x000000ffff0c7224 */ /* 0x000fe400078e00ff */
[----:B------:R-:W-:Y:S02]  /*12c20*/  IMAD.MOV.U32 R11, RZ, RZ, 0x1f ;  /* 0x0000001fff0b7424 */ /* 0x000fe400078e00ff */
[----:B------:R-:W-:Y:S01]  /*12c30*/  IMAD.MOV.U32 R15, RZ, RZ, -0x1 ;  /* 0xffffffffff0f7424 */ /* 0x000fe200078e00ff */
[----:B-1----:R-:W-:-:S04]  /*12c40*/  SHF.R.U32.HI R18, RZ, 0x5, R18 ;  /* 0x00000005ff127819 */ /* 0x002fc80000011612 */
[----:B------:R-:W-:-:S05]  /*12c50*/  LOP3.LUT R18, R18, 0x3, RZ, 0xc0, !PT ;  /* 0x0000000312127812 */ /* 0x000fca00078ec0ff */
[----:B------:R-:W-:-:S07]  /*12c60*/  IMAD.MOV.U32 R13, RZ, RZ, R18 ;  /* 0x000000ffff0d7224 */ /* 0x000fce00078e0012 */
[----:B------:R-:W-:Y:S05]  /*12c70*/  WARPSYNC.COLLECTIVE R15, `(.L_x_1026) ;  /* 0x000000000f087348 */ /* 0x000fea0003c00000 */
[----:B------:R1:W2:Y:S02]  /*12c80*/  SHFL.IDX P6, R14, R13, R12, R11 ;  /* 0x0000000c0d0e7389 */ /* 0x0002a400000c000b */
[----:B-12---:R-:W-:Y:S01]  /*12c90*/  ENDCOLLECTIVE ;  /* 0x000000000000791b */ /* 0x006fe20003800000 */
.L_x_1026:
[----:B------:R-:W-:Y:S05]  /*12ca0*/  BRA `(.L_x_1027) ;  /* 0xffffffd400f47947 */ /* 0x000fea000383ffff */
.L_x_977:
[----:B------:R-:W-:Y:S01]  /*12cb0*/  BSSY B0, `(.L_x_1028) ;  /* 0x0000006000007945 */ /* 0x000fe20003800000 */
[----:B------:R-:W-:-:S07]  /*12cc0*/  IMAD.MOV.U32 R15, RZ, RZ, -0x1 ;  /* 0xffffffffff0f7424 */ /* 0x000fce00078e00ff */
[----:B------:R-:W-:Y:S05]  /*12cd0*/  WARPSYNC.COLLECTIVE R15, `(.L_x_1029) ;  /* 0x000000000f0c7348 */ /* 0x000fea0003c00000 */
[----:B------:R-:W-:Y:S02]  /*12ce0*/  ELECT P6, UR62, PT ;  /* 0x00000000003e782f */ /* 0x000fe400038c0000 */
[----:B------:R-:W-:Y:S01]  /*12cf0*/  MOV R14, UR62 ;  /* 0x0000003e000e7c02 */ /* 0x000fe20008000f00 */
[----:B------:R-:W-:Y:S10]  /*12d00*/  ENDCOLLECTIVE ;  /* 0x000000000000791b */ /* 0x000ff40003800000 */
.L_x_1029:
[----:B------:R-:W-:Y:S05]  /*12d10*/  BSYNC B0 ;  /* 0x0000000000007941 */ /* 0x000fea0003800000 */
.L_x_1028:
[----:B------:R-:W-:Y:S05]  /*12d20*/  BRA `(.L_x_1030) ;  /* 0xffffffd400e47947 */ /* 0x000fea000383ffff */
.L_x_980:
[----:B-1----:R1:W2:Y:S02]  /*12d30*/  SYNCS.PHASECHK.TRANS64.TRYWAIT P2, [R8+URZ+0x2a840], R7 ;  /* 0x02a84007080075a7 */ /* 0x0022a4000804017f */
[----:B--2---:R-:W-:Y:S05]  /*12d40*/  @!P2 NANOSLEEP.SYNCS 0x989680 ;  /* 0x009896800000a95d */ /* 0x004fea0003900000 */
[----:B------:R-:W2:Y:S02]  /*12d50*/  @!P2 SYNCS.PHASECHK.TRANS64 P2, [R8+URZ+0x2a840], R7 ;  /* 0x02a840070800a5a7 */ /* 0x000ea4000804007f */
[----:B--2---:R-:W-:Y:S05]  /*12d60*/  @!P2 BRA `(.L_x_980) ;  /* 0xfffffffc00f0a947 */ /* 0x004fea000383ffff */
[----:B------:R-:W-:Y:S05]  /*12d70*/  BRA `(.L_x_1031) ;  /* 0xffffffd800407947 */ /* 0x000fea000383ffff */
.L_x_982:
[----:B-1----:R-:W-:-:S04]  /*12d80*/  IMAD.U32 R8, RZ, RZ, UR38 ;  /* 0x00000026ff087e24 */ /* 0x002fc8000f8e00ff */
[----:B------:R1:W2:Y:S03]  /*12d90*/  SYNCS.PHASECHK.TRANS64.TRYWAIT P2, [R8+URZ+0x2a820], R7 ;  /* 0x02a82007080075a7 */ /* 0x0002a6000804017f */
[----:B--2---:R-:W-:Y:S05]  /*12da0*/  @!P2 NANOSLEEP.SYNCS 0x989680 ;  /* 0x009896800000a95d */ /* 0x004fea0003900000 */
[----:B------:R-:W2:Y:S02]  /*12db0*/  @!P2 SYNCS.PHASECHK.TRANS64 P2, [R8+URZ+0x2a820], R7 ;  /* 0x02a820070800a5a7 */ /* 0x000ea4000804007f */
[----:B--2---:R-:W-:Y:S05]  /*12dc0*/  @!P2 BRA `(.L_x_982) ;  /* 0xfffffffc00eca947 */ /* 0x004fea000383ffff */
[----:B------:R-:W-:Y:S05]  /*12dd0*/  BRA `(.L_x_1032) ;  /* 0xffffffdc004c7947 */ /* 0x000fea000383ffff */
.L_x_988:
[----:B-1----:R1:W2:Y:S02]  /*12de0*/  SYNCS.PHASECHK.TRANS64.TRYWAIT P3, [R3+URZ+0x2a840], R2 ;  /* 0x02a84002030075a7 */ /* 0x0022a4000806017f */
[----:B--2---:R-:W-:Y:S05]  /*12df0*/  @!P3 NANOSLEEP.SYNCS 0x989680 ;  /* 0x009896800000b95d */ /* 0x004fea0003900000 */
[----:B------:R-:W2:Y:S02]  /*12e00*/  @!P3 SYNCS.PHASECHK.TRANS64 P3, [R3+URZ+0x2a840], R2 ;  /* 0x02a840020300b5a7 */ /* 0x000ea4000806007f */
[----:B--2---:R-:W-:Y:S05]  /*12e10*/  @!P3 BRA `(.L_x_988) ;  /* 0xfffffffc00f0b947 */ /* 0x004fea000383ffff */
[----:B------:R-:W-:Y:S05]  /*12e20*/  BRA `(.L_x_1033) ;  /* 0xffffffdc00f07947 */ /* 0x000fea000383ffff */
.L_x_990:
[----:B-1----:R1:W2:Y:S02]  /*12e30*/  SYNCS.PHASECHK.TRANS64.TRYWAIT P3, [R2+URZ+0x60], R3 ;  /* 0x00006003020075a7 */ /* 0x0022a4000806017f */
[----:B--2---:R-:W-:Y:S05]  /*12e40*/  @!P3 NANOSLEEP.SYNCS 0x989680 ;  /* 0x009896800000b95d */ /* 0x004fea0003900000 */
[----:B------:R-:W2:Y:S02]  /*12e50*/  @!P3 SYNCS.PHASECHK.TRANS64 P3, [R2+URZ+0x60], R3 ;  /* 0x000060030200b5a7 */ /* 0x000ea4000806007f */
[----:B--2---:R-:W-:Y:S05]  /*12e60*/  @!P3 BRA `(.L_x_990) ;  /* 0xfffffffc00f0b947 */ /* 0x004fea000383ffff */
[----:B------:R-:W-:Y:S05]  /*12e70*/  BRA `(.L_x_1034) ;  /* 0xffffffe000787947 */ /* 0x000fea000383ffff */
.L_x_996:
[----:B-1----:R1:W2:Y:S02]  /*12e80*/  SYNCS.PHASECHK.TRANS64.TRYWAIT P3, [R3+URZ+0x2a840], R2 ;  /* 0x02a84002030075a7 */ /* 0x0022a4000806017f */
[----:B--2---:R-:W-:Y:S05]  /*12e90*/  @!P3 NANOSLEEP.SYNCS 0x989680 ;  /* 0x009896800000b95d */ /* 0x004fea0003900000 */
[----:B------:R-:W2:Y:S02]  /*12ea0*/  @!P3 SYNCS.PHASECHK.TRANS64 P3, [R3+URZ+0x2a840], R2 ;  /* 0x02a840020300b5a7 */ /* 0x000ea4000806007f */
[----:B--2---:R-:W-:Y:S05]  /*12eb0*/  @!P3 BRA `(.L_x_996) ;  /* 0xfffffffc00f0b947 */ /* 0x004fea000383ffff */
[----:B------:R-:W-:Y:S05]  /*12ec0*/  BRA `(.L_x_1035) ;  /* 0xffffffe400987947 */ /* 0x000fea000383ffff */
.L_x_998:
[----:B-1----:R1:W2:Y:S02]  /*12ed0*/  SYNCS.PHASECHK.TRANS64.TRYWAIT P3, [R2+URZ+0x60], R17 ;  /* 0x00006011020075a7 */ /* 0x0022a4000806017f */
[----:B--2---:R-:W-:Y:S05]  /*12ee0*/  @!P3 NANOSLEEP.SYNCS 0x989680 ;  /* 0x009896800000b95d */ /* 0x004fea0003900000 */
[----:B------:R-:W2:Y:S02]  /*12ef0*/  @!P3 SYNCS.PHASECHK.TRANS64 P3, [R2+URZ+0x60], R17 ;  /* 0x000060110200b5a7 */ /* 0x000ea4000806007f */
[----:B--2---:R-:W-:Y:S05]  /*12f00*/  @!P3 BRA `(.L_x_998) ;  /* 0xfffffffc00f0b947 */ /* 0x004fea000383ffff */
[----:B------:R-:W-:Y:S05]  /*12f10*/  BRA `(.L_x_1036) ;  /* 0xffffffe800207947 */ /* 0x000fea000383ffff */
.L_x_1003:
[----:B--2---:R2:W3:Y:S02]  /*12f20*/  SYNCS.PHASECHK.TRANS64.TRYWAIT P2, [R2+URZ+0x2a840], R3 ;  /* 0x02a84003020075a7 */ /* 0x0044e4000804017f */
[----:B---3--:R-:W-:Y:S05]  /*12f30*/  @!P2 NANOSLEEP.SYNCS 0x989680 ;  /* 0x009896800000a95d */ /* 0x008fea0003900000 */
[----:B------:R-:W3:Y:S02]  /*12f40*/  @!P2 SYNCS.PHASECHK.TRANS64 P2, [R2+URZ+0x2a840], R3 ;  /* 0x02a840030200a5a7 */ /* 0x000ee4000804007f */
[----:B---3--:R-:W-:Y:S05]  /*12f50*/  @!P2 BRA `(.L_x_1003) ;  /* 0xfffffffc00f0a947 */ /* 0x008fea000383ffff */
[----:B------:R-:W-:Y:S05]  /*12f60*/  BRA `(.L_x_1037) ;  /* 0xffffffec00087947 */ /* 0x000fea000383ffff */
.L_x_1005:
[----:B-1----:R1:W2:Y:S02]  /*12f70*/  SYNCS.PHASECHK.TRANS64.TRYWAIT P2, [R2+URZ+0x60], R11 ;  /* 0x0000600b020075a7 */ /* 0x0022a4000804017f */
[----:B--2---:R-:W-:Y:S05]  /*12f80*/  @!P2 NANOSLEEP.SYNCS 0x989680 ;  /* 0x009896800000a95d */ /* 0x004fea0003900000 */
[----:B------:R-:W2:Y:S02]  /*12f90*/  @!P2 SYNCS.PHASECHK.TRANS64 P2, [R2+URZ+0x60], R11 ;  /* 0x0000600b0200a5a7 */ /* 0x000ea4000804007f */
[----:B--2---:R-:W-:Y:S05]  /*12fa0*/  @!P2 BRA `(.L_x_1005) ;  /* 0xfffffffc00f0a947 */ /* 0x004fea000383ffff */
[----:B------:R-:W-:Y:S05]  /*12fb0*/  BRA `(.L_x_1038) ;  /* 0xffffffec009c7947 */ /* 0x000fea000383ffff */
.L_x_1012:
[----:B-1----:R1:W2:Y:S02]  /*12fc0*/  SYNCS.PHASECHK.TRANS64.TRYWAIT P0, [R3+URZ+0x2a860], R0 ;  /* 0x02a86000030075a7 */ /* 0x0022a4000800017f */
[----:B--2---:R-:W-:Y:S05]  /*12fd0*/  @!P0 NANOSLEEP.SYNCS 0x989680 ;  /* 0x009896800000895d */ /* 0x004fea0003900000 */
[----:B------:R-:W2:Y:S02]  /*12fe0*/  @!P0 SYNCS.PHASECHK.TRANS64 P0, [R3+URZ+0x2a860], R0 ;  /* 0x02a86000030085a7 */ /* 0x000ea4000800007f */
[----:B--2---:R-:W-:Y:S05]  /*12ff0*/  @!P0 BRA `(.L_x_1012) ;  /* 0xfffffffc00f08947 */ /* 0x004fea000383ffff */
[----:B------:R-:W-:Y:S05]  /*13000*/  BRA `(.L_x_1039) ;  /* 0xfffffff000787947 */ /* 0x000fea000383ffff */
.L_x_1014:
[----:B------:R-:W-:Y:S01]  /*13010*/  BSSY B0, `(.L_x_1040) ;  /* 0x0000007000007945 */ /* 0x000fe20003800000 */
[----:B------:R-:W-:Y:S02]  /*13020*/  IMAD.MOV.U32 R12, RZ, RZ, RZ ;  /* 0x000000ffff0c7224 */ /* 0x000fe400078e00ff */
[----:B------:R-:W-:Y:S02]  /*13030*/  IMAD.MOV.U32 R11, RZ, RZ, 0x1f ;  /* 0x0000001fff0b7424 */ /* 0x000fe400078e00ff */
[----:B------:R-:W-:-:S07]  /*13040*/  IMAD.MOV.U32 R15, RZ, RZ, -0x1 ;  /* 0xffffffffff0f7424 */ /* 0x000fce00078e00ff */
[----:B------:R-:W-:Y:S05]  /*13050*/  WARPSYNC.COLLECTIVE R15, `(.L_x_1041) ;  /* 0x000000000f087348 */ /* 0x000fea0003c00000 */
[----:B------:R1:W2:Y:S02]  /*13060*/  SHFL.IDX P6, R14, R13, R12, R11 ;  /* 0x0000000c0d0e7389 */ /* 0x0002a400000c000b */
[----:B-12---:R-:W-:Y:S01]  /*13070*/  ENDCOLLECTIVE ;  /* 0x000000000000791b */ /* 0x006fe20003800000 */
.L_x_1041:
[----:B------:R-:W-:Y:S05]  /*13080*/  BSYNC B0 ;  /* 0x0000000000007941 */ /* 0x000fea0003800000 */
.L_x_1040:
[----:B------:R-:W-:Y:S05]  /*13090*/  BRA `(.L_x_1042) ;  /* 0xfffffff000f47947 */ /* 0x000fea000383ffff */
.L_x_1016:
[----:B--2---:R2:W3:Y:S02]  /*130a0*/  SYNCS.PHASECHK.TRANS64.TRYWAIT P0, [R7+URZ+0x2a820], R0 ;  /* 0x02a82000070075a7 */ /* 0x0044e4000800017f */
[----:B---3--:R-:W-:Y:S05]  /*130b0*/  @!P0 NANOSLEEP.SYNCS 0x989680 ;  /* 0x009896800000895d */ /* 0x008fea0003900000 */
[----:B------:R-:W3:Y:S02]  /*130c0*/  @!P0 SYNCS.PHASECHK.TRANS64 P0, [R7+URZ+0x2a820], R0 ;  /* 0x02a82000070085a7 */ /* 0x000ee4000800007f */
[----:B---3--:R-:W-:Y:S05]  /*130d0*/  @!P0 BRA `(.L_x_1016) ;  /* 0xfffffffc00f08947 */ /* 0x008fea000383ffff */
[----:B------:R-:W-:Y:S05]  /*130e0*/  BRA `(.L_x_1043) ;  /* 0xfffffff400447947 */ /* 0x000fea000383ffff */
.L_x_1020:
[----:B--2---:R2:W3:Y:S02]  /*130f0*/  SYNCS.PHASECHK.TRANS64.TRYWAIT P0, [R5+URZ], R4 ;  /* 0x00000004050075a7 */ /* 0x0044e4000800017f */
[----:B---3--:R-:W-:Y:S05]  /*13100*/  @!P0 NANOSLEEP.SYNCS 0x989680 ;  /* 0x009896800000895d */ /* 0x008fea0003900000 */
[----:B------:R-:W3:Y:S02]  /*13110*/  @!P0 SYNCS.PHASECHK.TRANS64 P0, [R5+URZ], R4 ;  /* 0x00000004050085a7 */ /* 0x000ee4000800007f */
[----:B---3--:R-:W-:Y:S05]  /*13120*/  @!P0 BRA `(.L_x_1020) ;  /* 0xfffffffc00f08947 */ /* 0x008fea000383ffff */
[----:B------:R-:W-:Y:S05]  /*13130*/  BRA `(.L_x_1044) ;  /* 0xfffffff400a07947 */ /* 0x000fea000383ffff */
.L_x_1021:
[----:B---3--:R3:W4:Y:S02]  /*13140*/  SYNCS.PHASECHK.TRANS64.TRYWAIT P0, [R3+URZ], R0 ;  /* 0x00000000030075a7 */ /* 0x008724000800017f */
[----:B----4-:R-:W-:Y:S05]  /*13150*/  @!P0 NANOSLEEP.SYNCS 0x989680 ;  /* 0x009896800000895d */ /* 0x010fea0003900000 */
[----:B------:R-:W4:Y:S02]  /*13160*/  @!P0 SYNCS.PHASECHK.TRANS64 P0, [R3+URZ], R0 ;  /* 0x00000000030085a7 */ /* 0x000f24000800007f */
[----:B----4-:R-:W-:Y:S05]  /*13170*/  @!P0 BRA `(.L_x_1021) ;  /* 0xfffffffc00f08947 */ /* 0x010fea000383ffff */
[----:B------:R-:W-:Y:S05]  /*13180*/  BRA `(.L_x_1045) ;  /* 0xfffffff400947947 */ /* 0x000fea000383ffff */
.L_x_1023:
[----:B--2---:R2:W3:Y:S02]  /*13190*/  SYNCS.PHASECHK.TRANS64.TRYWAIT P0, [R5+URZ], R4 ;  /* 0x00000004050075a7 */ /* 0x0044e4000800017f */
[----:B---3--:R-:W-:Y:S05]  /*131a0*/  @!P0 NANOSLEEP.SYNCS 0x989680 ;  /* 0x009896800000895d */ /* 0x008fea0003900000 */
[----:B------:R-:W3:Y:S02]  /*131b0*/  @!P0 SYNCS.PHASECHK.TRANS64 P0, [R5+URZ], R4 ;  /* 0x00000004050085a7 */ /* 0x000ee4000800007f */
[----:B---3--:R-:W-:Y:S05]  /*131c0*/  @!P0 BRA `(.L_x_1023) ;  /* 0xfffffffc00f08947 */ /* 0x008fea000383ffff */
[----:B------:R-:W-:Y:S05]  /*131d0*/  BRA `(.L_x_1046) ;  /* 0xfffffff400987947 */ /* 0x000fea000383ffff */
.L_x_1047:
        /* <DEDUP_REMOVED lines=10> */
.L_x_11935:


//--------------------- .text._ZN7cutlass13device_kernelIN5flash11enable_sm90INS1_16FlashAttnFwdSm90INS1_25CollectiveMainloopFwdSm90ILi2EN4cute5tupleIJNS5_1CILi1EEES8_S8_EEENS6_IJNS7_ILi128EEENS7_ILi96EEENS7_ILi192EEEEEELi128ENS_10bfloat16_tEfNS_4arch4Sm90ELb0ELb1ELb1ELb1ELb0ELb0ELb0ELb1ELb1ELb0ELb0ELb0EEENS1_21CollectiveEpilogueFwdINS6_IJSA_SA_SB_EEES9_SE_SG_Li256ELb1ELb0ELb0ELb0EEENS1_36VarlenDynamicPersistentTileSchedulerILi128ELi96ELi256ELi32ELb0ELb0ELb1ELb1ELb0ELb1EEEEEEEEEvNT_6ParamsE --------------------------
	.section	.text._ZN7cutlass13device_kernelIN5flash11enable_sm90INS1_16FlashAttnFwdSm90INS1_25CollectiveMainloopFwdSm90ILi2EN4cute5tupleIJNS5_1CILi1EEES8_S8_EEENS6_IJNS7_ILi128EEENS7_ILi96EEENS7_ILi192EEEEEELi128ENS_10bfloat16_tEfNS_4arch4Sm90ELb0ELb1ELb1ELb1ELb0ELb0ELb0ELb1ELb1ELb0ELb0ELb0EEENS1_21CollectiveEpilogueFwdINS6_IJSA_SA_SB_EEES9_SE_SG_Li256ELb1ELb0ELb0ELb0EEENS1_36VarlenDynamicPersistentTileSchedulerILi128ELi96ELi256ELi32ELb0ELb0ELb1ELb1ELb0ELb1EEEEEEEEEvNT_6ParamsE,"ax",@progbits
	.align	128
.text._ZN7cutlass13device_kernelIN5flash11enable_sm90INS1_16FlashAttnFwdSm90INS1_25CollectiveMainloopFwdSm90ILi2EN4cute5tupleIJNS5_1CILi1EEES8_S8_EEENS6_IJNS7_ILi128EEENS7_ILi96EEENS7_ILi192EEEEEELi128ENS_10bfloat16_tEfNS_4arch4Sm90ELb0ELb1ELb1ELb1ELb0ELb0ELb0ELb1ELb1ELb0ELb0ELb0EEENS1_21CollectiveEpilogueFwdINS6_IJSA_SA_SB_EEES9_SE_SG_Li256ELb1ELb0ELb0ELb0EEENS1_36VarlenDynamicPersistentTileSchedulerILi128ELi96ELi256ELi32ELb0ELb0ELb1ELb1ELb0ELb1EEEEEEEEEvNT_6ParamsE:
        .type           _ZN7cutlass13device_kernelIN5flash11enable_sm90INS1_16FlashAttnFwdSm90INS1_25CollectiveMainloopFwdSm90ILi2EN4cute5tupleIJNS5_1CILi1EEES8_S8_EEENS6_IJNS7_ILi128EEENS7_ILi96EEENS7_ILi192EEEEEELi128ENS_10bfloat16_tEfNS_4arch4Sm90ELb0ELb1ELb1ELb1ELb0ELb0ELb0ELb1ELb1ELb0ELb0ELb0EEENS1_21CollectiveEpilogueFwdINS6_IJSA_SA_SB_EEES9_SE_SG_Li256ELb1ELb0ELb0ELb0EEENS1_36VarlenDynamicPersistentTileSchedulerILi128ELi96ELi256ELi32ELb0ELb0ELb1ELb1ELb0ELb1EEEEEEEEEvNT_6ParamsE,@function
        .size           _ZN7cutlass13device_kernelIN5flash11enable_sm90INS1_16FlashAttnFwdSm90INS1_25CollectiveMainloopFwdSm90ILi2EN4cute5tupleIJNS5_1CILi1EEES8_S8_EEENS6_IJNS7_ILi128EEENS7_ILi96EEENS7_ILi192EEEEEELi128ENS_10bfloat16_tEfNS_4arch4Sm90ELb0ELb1ELb1ELb1ELb0ELb0ELb0ELb1ELb1ELb0ELb0ELb0EEENS1_21CollectiveEpilogueFwdINS6_IJSA_SA_SB_EEES9_SE_SG_Li256ELb1ELb0ELb0ELb0EEENS1_36VarlenDynamicPersistentTileSchedulerILi128ELi96ELi256ELi32ELb0ELb0ELb1ELb1ELb0ELb1EEEEEEEEEvNT_6ParamsE,(.L_x_11936 - _ZN7cutlass13device_kernelIN5flash11enable_sm90INS1_16FlashAttnFwdSm90INS1_25CollectiveMainloopFwdSm90ILi2EN4cute5tupleIJNS5_1CILi1EEES8_S8_EEENS6_IJNS7_ILi128EEENS7_ILi96EEENS7_ILi192EEEEEELi128ENS_10bfloat16_tEfNS_4arch4Sm90ELb0ELb1ELb1ELb1ELb0ELb0ELb0ELb1ELb1ELb0ELb0ELb0EEENS1_21CollectiveEpilogueFwdINS6_IJSA_SA_SB_EEES9_SE_SG_Li256ELb1ELb0ELb0ELb0EEENS1_36VarlenDynamicPersistentTileSchedulerILi128ELi96ELi256ELi32ELb0ELb0ELb1ELb1ELb0ELb1EEEEEEEEEvNT_6ParamsE)
        .other          _ZN7cutlass13device_kernelIN5flash11enable_sm90INS1_16FlashAttnFwdSm90INS1_25CollectiveMainloopFwdSm90ILi2EN4cute5tupleIJNS5_1CILi1EEES8_S8_EEENS6_IJNS7_ILi128EEENS7_ILi96EEENS7_ILi192EEEEEELi128ENS_10bfloat16_tEfNS_4arch4Sm90ELb0ELb1ELb1ELb1ELb0ELb0ELb0ELb1ELb1ELb0ELb0ELb0EEENS1_21CollectiveEpilogueFwdINS6_IJSA_SA_SB_EEES9_SE_SG_Li256ELb1ELb0ELb0ELb0EEENS1_36VarlenDynamicPersistentTileSchedulerILi128ELi96ELi256ELi32ELb0ELb0ELb1ELb1ELb0ELb1EEEEEEEEEvNT_6ParamsE,@"STO_CUDA_ENTRY STV_DEFAULT"
_ZN7cutlass13device_kernelIN5flash11enable_sm90INS1_16FlashAttnFwdSm90INS1_25CollectiveMainloopFwdSm90ILi2EN4cute5tupleIJNS5_1CILi1EEES8_S8_EEENS6_IJNS7_ILi128EEENS7_ILi96EEENS7_ILi192EEEEEELi128ENS_10bfloat16_tEfNS_4arch4Sm90ELb0ELb1ELb1ELb1ELb0ELb0ELb0ELb1ELb1ELb0ELb0ELb0EEENS1_21CollectiveEpilogueFwdINS6_IJSA_SA_SB_EEES9_SE_SG_Li256ELb1ELb0ELb0ELb0EEENS1_36VarlenDynamicPersistentTileSchedulerILi128ELi96ELi256ELi32ELb0ELb0ELb1ELb1ELb0ELb1EEEEEEEEEvNT_6ParamsE:
        /* <DEDUP_REMOVED lines=20> */
.L_x_1049:
[----:B------:R-:W-:Y:S05]  /*0140*/  BSYNC B0 ;  /* 0x0000000000007941 */ /* 0x000fea0003800000 */
.L_x_1048:
        /* <DEDUP_REMOVED lines=40> */
.L_x_1050:
        /* <DEDUP_REMOVED lines=22> */
.L_x_1051:
        /* <DEDUP_REMOVED lines=18> */
.L_x_1052:
        /* <DEDUP_REMOVED lines=22> */
.L_x_1053:
        /* <DEDUP_REMOVED lines=22> */
.L_x_1054:
[----:B0-----:R-:W-:Y:S01]  /*0910*/  ISETP.NE.AND P0, PT, R2, RZ, PT ;  /* 0x000000ff0200720c */ /* 0x001fe20003f05270 */
[----:B------:R-:W-:Y:S01]  /*0920*/  IMAD.MOV.U32 R2, RZ, RZ, 0x1 ;  /* 0x00000001ff027424 */ /* 0x000fe200078e00ff */
[----:B------:R-:W-:-:S04]  /*0930*/  NOP ;  /* 0x0000000000007918 */ /* 0x000fc80000000000 */
[----:B------:R-:W-:-:S05]  /*0940*/  SEL R2, R2, 0x2, !P0 ;  /* 0x0000000202027807 */ /* 0x000fca0004000000 */
[----:B------:R0:W-:Y:S01]  /*0950*/  STL [R1+0x20], R2 ;  /* 0x0000200201007387 */ /* 0x0001e20000100800 */
[----:B-123--:R-:W-:Y:S06]  /*0960*/  BAR.SYNC.DEFER_BLOCKING 0x0 ;  /* 0x0000000000007b1d */ /* 0x00efec0000010000 */
[----:B------:R-:W-:Y:S05]  /*0970*/  @!P0 BRA `(.L_x_1055) ;  /* 0x000000f400cc8947 */ /* 0x000fea0003800000 */
.L_x_1056:
        /* <DEDUP_REMOVED lines=14> */
[----:B------:R-:W2:Y:S01]  /*0a60*/  LDL.LU R8, [R1+0x20] ;  /* 0x0000200001087983 */ /* 0x000ea20000300800 */
[----:B------:R-:W1:Y:S02]  /*0a70*/  S2R R0, SR_TID.X ;  /* 0x0000000000007919 */ /* 0x000e640000002100 */
[----:B-1----:R-:W-:-:S05]  /*0a80*/  VIADD R174, R0, 0xffffff80 ;  /* 0xffffff8000ae7836 */ /* 0x002fca0000000000 */
[----:B------:R-:W-:-:S04]  /*0a90*/  SHF.R.S32.HI R3, RZ, 0x1f, R174 ;  /* 0x0000001fff037819 */ /* 0x000fc800000114ae */
[----:B------:R-:W-:-:S04]  /*0aa0*/  LEA.HI R5, R3, R174, RZ, 0x7 ;  /* 0x000000ae03057211 */ /* 0x000fc800078f38ff */
[----:B------:R-:W-:-:S05]  /*0ab0*/  LOP3.LUT R7, R5, 0xffffff80, RZ, 0xc0, !PT ;  /* 0xffffff8005077812 */ /* 0x000fca00078ec0ff */
[----:B------:R-:W-:-:S05]  /*0ac0*/  IMAD.IADD R170, R174, 0x1, -R7 ;  /* 0x00000001aeaa7824 */ /* 0x000fca00078e0a07 */
[----:B------:R-:W-:-:S04]  /*0ad0*/  SHF.R.S32.HI R11, RZ, 0x1f, R170 ;  /* 0x0000001fff0b7819 */ /* 0x000fc800000114aa */
[----:B------:R-:W-:-:S04]  /*0ae0*/  LEA.HI R4, R11, R170, RZ, 0x2 ;  /* 0x000000aa0b047211 */ /* 0x000fc800078f10ff */
[--C-:B------:R-:W-:Y:S02]  /*0af0*/  SHF.R.S32.HI R6, RZ, 0x2, R4.reuse ;  /* 0x00000002ff067819 */ /* 0x100fe40000011404 */
[----:B------:R-:W-:-:S04]  /*0b00*/  SHF.R.S32.HI R7, RZ, 0x1f, R4 ;  /* 0x0000001fff077819 */ /* 0x000fc80000011404 */
[----:B------:R-:W-:Y:S02]  /*0b10*/  LEA.HI R7, R7, R6, RZ, 0x3 ;  /* 0x0000000607077211 */ /* 0x000fe400078f18ff */
[-C--:B------:R-:W-:Y:S02]  /*0b20*/  LEA.HI R0, R3, R174.reuse, RZ, 0x4 ;  /* 0x000000ae03007211 */ /* 0x080fe400078f20ff */
[----:B------:R-:W-:Y:S02]  /*0b30*/  SHF.R.S32.HI R172, RZ, 0x7, R5 ;  /* 0x00000007ffac7819 */ /* 0x000fe40000011405 */
[----:B------:R-:W-:Y:S02]  /*0b40*/  LOP3.LUT R7, R7, 0xfffffff8, RZ, 0xc0, !PT ;  /* 0xfffffff807077812 */ /* 0x000fe400078ec0ff */
[----:B0-----:R-:W-:Y:S02]  /*0b50*/  LEA.HI R2, R3, R174, RZ, 0x5 ;  /* 0x000000ae03027211 */ /* 0x001fe400078f28ff */
[----:B------:R-:W-:-:S02]  /*0b60*/  SHF.R.S32.HI R9, RZ, 0x4, R0 ;  /* 0x00000004ff097819 */ /* 0x000fc40000011400 */
[----:B------:R-:W-:Y:S02]  /*0b70*/  LEA.HI R11, R11, R170, RZ, 0x5 ;  /* 0x000000aa0b0b7211 */ /* 0x000fe400078f28ff */
[----:B------:R-:W-:Y:S01]  /*0b80*/  LEA.HI R5, R5, R172, RZ, 0x1 ;  /* 0x000000ac05057211 */ /* 0x000fe200078f08ff */
[----:B------:R-:W-:Y:S01]  /*0b90*/  IMAD.IADD R6, R6, 0x1, -R7 ;  /* 0x0000000106067824 */ /* 0x000fe200078e0a07 */
[----:B------:R-:W-:Y:S01]  /*0ba0*/  LOP3.LUT R7, R0, 0x3fffff0, RZ, 0xc0, !PT ;  /* 0x03fffff000077812 */ /* 0x000fe200078ec0ff */
[----:B------:R-:W-:Y:S01]  /*0bb0*/  IMAD.SHL.U32 R2, R2, 0x20, RZ ;  /* 0x0000002002027824 */ /* 0x000fe200078e00ff */
[----:B------:R-:W-:Y:S02]  /*0bc0*/  LEA.HI R0, R0, R9, RZ, 0x1 ;  /* 0x0000000900007211 */ /* 0x000fe400078f08ff */
[----:B------:R-:W-:Y:S02]  /*0bd0*/  SHF.R.S32.HI R11, RZ, 0x5, R11 ;  /* 0x00000005ff0b7819 */ /* 0x000fe4000001140b */
[----:B------:R-:W-:Y:S01]  /*0be0*/  LOP3.LUT R5, R5, 0x3fffffe, RZ, 0xc0, !PT ;  /* 0x03fffffe05057812 */ /* 0x000fe200078ec0ff */
[----:B------:R-:W-:Y:S01]  /*0bf0*/  IMAD.IADD R7, R174, 0x1, -R7 ;  /* 0x00000001ae077824 */ /* 0x000fe200078e0a07 */
[----:B------:R-:W-:Y:S01]  /*0c00*/  LOP3.LUT R2, R2, 0xfffffc00, RZ, 0xc0, !PT ;  /* 0xfffffc0002027812 */ /* 0x000fe200078ec0ff */
[----:B------:R-:W-:Y:S01]  /*0c10*/  IMAD R6, R11, 0x10, R6 ;  /* 0x000000100b067824 */ /* 0x000fe200078e0206 */
[----:B------:R-:W-:Y:S01]  /*0c20*/  LOP3.LUT R0, R0, 0x1ffffffe, RZ, 0xc0, !PT ;  /* 0x1ffffffe00007812 */ /* 0x000fe200078ec0ff */
[----:B------:R-:W-:Y:S01]  /*0c30*/  IMAD.IADD R5, R172, 0x1, -R5 ;  /* 0x00000001ac057824 */ /* 0x000fe200078e0a05 */
[----:B------:R-:W-:Y:S01]  /*0c40*/  LEA.HI R3, R3, R174, RZ, 0x3 ;  /* 0x000000ae03037211 */ /* 0x000fe200078f18ff */
[----:B------:R-:W-:-:S02]  /*0c50*/  IMAD R7, R7, 0x40, R2 ;  /* 0x0000004007077824 */ /* 0x000fc400078e0202 */
[----:B------:R-:W-:Y:S02]  /*0c60*/  IMAD.IADD R0, R9, 0x1, -R0 ;  /* 0x0000000109007824 */ /* 0x000fe400078e0a00 */
[----:B------:R-:W-:Y:S01]  /*0c70*/  IMAD R171, R5, 0x40, R6 ;  /* 0x0000004005ab7824 */ /* 0x000fe200078e0206 */
[----:B------:R-:W-:Y:S01]  /*0c80*/  LOP3.LUT R5, R3, 0x1ffffff8, RZ, 0xc0, !PT ;  /* 0x1ffffff803057812 */ /* 0x000fe200078ec0ff */
[----:B------:R-:W-:Y:S01]  /*0c90*/  IMAD R173, R0, 0x8, R7 ;  /* 0x0000000800ad7824 */ /* 0x000fe200078e0207 */
[----:B------:R-:W-:-:S03]  /*0ca0*/  LOP3.LUT R7, R4, 0x7ffffffc, RZ, 0xc0, !PT ;  /* 0x7ffffffc04077812 */ /* 0x000fc600078ec0ff */
[----:B------:R-:W-:Y:S01]  /*0cb0*/  IMAD.IADD R5, R174, 0x1, -R5 ;  /* 0x00000001ae057824 */ /* 0x000fe200078e0a05 */
[----:B------:R-:W-:Y:S01]  /*0cc0*/  SHF.R.S32.HI R164, RZ, 0x3, R3 ;  /* 0x00000003ffa47819 */ /* 0x000fe20000011403 */
[----:B------:R-:W-:Y:S02]  /*0cd0*/  IMAD.MOV.U32 R169, RZ, RZ, RZ ;  /* 0x000000ffffa97224 */ /* 0x000fe400078e00ff */
[----:B------:R-:W-:Y:S02]  /*0ce0*/  IMAD.SHL.U32 R22, R5, 0x8, RZ ;  /* 0x0000000805167824 */ /* 0x000fe400078e00ff */
[----:B------:R-:W-:Y:S01]  /*0cf0*/  IMAD.IADD R18, R170, 0x1, -R7 ;  /* 0x00000001aa127824 */ /* 0x000fe200078e0a07 */
[----:B------:R-:W-:Y:S01]  /*0d00*/  UMOV UR36, URZ ;  /* 0x0000003f00247c82 */ /* 0x000fe20008000000 */
[----:B------:R-:W-:Y:S01]  /*0d10*/  UMOV UR37, URZ ;  /* 0x0000003f00257c82 */ /* 0x000fe20008000000 */
[----:B--2---:R-:W-:-:S07]  /*0d20*/  LOP3.LUT R19, R8, 0x1, RZ, 0xfc, !PT ;  /* 0x0000000108137812 */ /* 0x004fce00078efcff */
.L_x_1156:
[----:B0-----:R-:W0:Y:S01]  /*0d30*/  LDC.64 R2, c[0x0][0xa28] ;  /* 0x00028a00ff027b82 */ /* 0x001e220000000a00 */
[----:B----45:R-:W-:Y:S01]  /*0d40*/  IMAD.MOV.U32 R7, RZ, RZ, RZ ;  /* 0x000000ffff077224 */ /* 0x030fe200078e00ff */
[----:B------:R-:W-:-:S06]  /*0d50*/  ULDC.64 UR4, c[0x0][0x208] ;  /* 0x0000820000047ab9 */ /* 0x000fcc0000000a00 */
[----:B------:R-:W1:Y:S08]  /*0d60*/  LDC.64 R4, c[0x0][0xa18] ;  /* 0x00028600ff047b82 */ /* 0x000e700000000a00 */
[----:B--23--:R-:W2:Y:S01]  /*0d70*/  LDC.64 R8, c[0x0][0x3f8] ;  /* 0x0000fe00ff087b82 */ /* 0x00cea20000000a00 */
[----:B0-----:R-:W-:-:S07]  /*0d80*/  ISETP.NE.U32.AND P0, PT, R2, RZ, PT ;  /* 0x000000ff0200720c */ /* 0x001fce0003f05070 */
[----:B------:R-:W0:Y:S01]  /*0d90*/  LDC R17, c[0x0][0x288] ;  /* 0x0000a200ff117b82 */ /* 0x000e220000000800 */
[----:B------:R-:W-:Y:S02]  /*0da0*/  ISETP.NE.AND.EX P0, PT, R3, RZ, PT, P0 ;  /* 0x000000ff0300720c */ /* 0x000fe40003f05300 */
[----:B-1----:R-:W-:-:S05]  /*0db0*/  ISETP.NE.U32.AND P1, PT, R4, RZ, PT ;  /* 0x000000ff0400720c */ /* 0x002fca0003f25070 */
[----:B------:R-:W1:Y:S01]  /*0dc0*/  LDC R0, c[0x0][0x404] ;  /* 0x00010100ff007b82 */ /* 0x000e620000000800 */
[----:B------:R-:W-:-:S07]  /*0dd0*/  ISETP.NE.AND.EX P1, PT, R5, RZ, PT, P1 ;  /* 0x000000ff0500720c */ /* 0x000fce0003f25310 */
[----:B------:R-:W3:Y:S08]  /*0de0*/  @P0 LDC.64 R2, c[0x0][0xa28] ;  /* 0x00028a00ff020b82 */ /* 0x000ef00000000a00 */
[----:B------:R-:W4:Y:S08]  /*0df0*/  @P1 LDC.64 R4, c[0x0][0xa18] ;  /* 0x00028600ff041b82 */ /* 0x000f300000000a00 */
[----:B------:R-:W1:Y:S01]  /*0e00*/  LDC R11, c[0x0][0x2e0] ;  /* 0x0000b800ff0b7b82 */ /* 0x000e620000000800 */
[----:B---3--:R-:W-:-:S05]  /*0e10*/  @P0 IMAD.WIDE R2, R163, 0x4, R2 ;  /* 0x00000004a3020825 */ /* 0x008fca00078e0202 */
[----:B------:R3:W5:Y:S01]  /*0e20*/  @P0 LDG.E R7, desc[UR4][R2.64] ;  /* 0x0000000402070981 */ /* 0x000762000c1e1900 */
[----:B--2---:R-:W-:Y:S01]  /*0e30*/  ISETP.NE.U32.AND P0, PT, R8, RZ, PT ;  /* 0x000000ff0800720c */ /* 0x004fe20003f05070 */
[----:B----4-:R-:W-:-:S03]  /*0e40*/  @P1 IMAD.WIDE R4, R163, 0x4, R4 ;  /* 0x00000004a3041825 */ /* 0x010fc600078e0204 */
[----:B------:R-:W-:Y:S02]  /*0e50*/  ISETP.NE.AND.EX P0, PT, R9, RZ, PT, P0 ;  /* 0x000000ff0900720c */ /* 0x000fe40003f05300 */
[----:B0-----:R3:W5:Y:S01]  /*0e60*/  @P1 LDG.E R17, desc[UR4][R4.64] ;  /* 0x0000000404111981 */ /* 0x001762000c1e1900 */
[----:B------:R-:W-:Y:S01]  /*0e70*/  ULDC.64 UR4, c[0x0][0xa20] ;  /* 0x0002880000047ab9 */ /* 0x000fe20000000a00 */
[----:B-1----:R-:W-:Y:S01]  /*0e80*/  SEL R0, R0, 0x1, P0 ;  /* 0x0000000100007807 */ /* 0x002fe20000000000 */
[----:B------:R-:W-:Y:S01]  /*0e90*/  IMAD.MOV.U32 R166, RZ, RZ, R162 ;  /* 0x000000ffffa67224 */ /* 0x000fe200078e00a2 */
[----:B------:R-:W-:-:S03]  /*0ea0*/  ISETP.NE.U32.AND P2, PT, RZ, UR4, PT ;  /* 0x00000004ff007c0c */ /* 0x000fc6000bf45070 */
[----:B------:R-:W-:Y:S01]  /*0eb0*/  IMAD R16, R0, R11, RZ ;  /* 0x0000000b00107224 */ /* 0x000fe200078e02ff */
[----:B------:R-:W-:Y:S01]  /*0ec0*/  ISETP.NE.AND.EX P2, PT, RZ, UR5, PT, P2 ;  /* 0x00000005ff007c0c */ /* 0x000fe2000bf45320 */
[----:B------:R-:W-:-:S12]  /*0ed0*/  @P1 BRA `(.L_x_1057) ;  /* 0x0000000000281947 */ /* 0x000fd80003800000 */
[----:B------:R-:W-:Y:S02]  /*0ee0*/  ULDC.64 UR4, c[0x0][0xa00] ;  /* 0x0002800000047ab9 */ /* 0x000fe40000000a00 */
[----:B------:R-:W-:-:S04]  /*0ef0*/  ISETP.NE.U32.AND P0, PT, RZ, UR4, PT ;  /* 0x00000004ff007c0c */ /* 0x000fc8000bf05070 */
[----:B------:R-:W-:-:S13]  /*0f00*/  ISETP.NE.AND.EX P0, PT, RZ, UR5, PT, P0 ;  /* 0x00000005ff007c0c */ /* 0x000fda000bf05300 */
[----:B------:R-:W-:Y:S05]  /*0f10*/  @!P0 BRA `(.L_x_1057) ;  /* 0x0000000000188947 */ /* 0x000fea0003800000 */
[----:B---3--:R-:W0:Y:S01]  /*0f20*/  LDC.64 R2, c[0x0][0xa00] ;  /* 0x00028000ff027b82 */ /* 0x008e220000000a00 */
[----:B------:R-:W-:Y:S01]  /*0f30*/  ULDC.64 UR4, c[0x0][0x208] ;  /* 0x0000820000047ab9 */ /* 0x000fe20000000a00 */
[----:B0-----:R-:W-:-:S05]  /*0f40*/  IMAD.WIDE R2, R163, 0x4, R2 ;  /* 0x00000004a3027825 */ /* 0x001fca00078e0202 */
[----:B-----5:R-:W2:Y:S04]  /*0f50*/  LDG.E R17, desc[UR4][R2.64] ;  /* 0x0000000402117981 */ /* 0x020ea8000c1e1900 */
[----:B------:R-:W2:Y:S02]  /*0f60*/  LDG.E R0, desc[UR4][R2.64+0x4] ;  /* 0x0000040402007981 */ /* 0x000ea4000c1e1900 */
[----:B--2---:R-:W-:-:S07]  /*0f70*/  IMAD.IADD R17, R0, 0x1, -R17 ;  /* 0x0000000100117824 */ /* 0x004fce00078e0a11 */
.L_x_1057:
[----:B------:R-:W-:Y:S02]  /*0f80*/  IMAD.MOV.U32 R168, RZ, RZ, R161 ;  /* 0x000000ffffa87224 */ /* 0x000fe400078e00a1 */
[----:B------:R-:W-:Y:S01]  /*0f90*/  IMAD.MOV.U32 R167, RZ, RZ, R163 ;  /* 0x000000ffffa77224 */ /* 0x000fe200078e00a3 */
[----:B------:R-:W-:Y:S06]  /*0fa0*/  @!P2 BRA `(.L_x_1058) ;  /* 0x000000000014a947 */ /* 0x000fec0003800000 */
[----:B---3--:R-:W0:Y:S01]  /*0fb0*/  LDC.64 R2, c[0x0][0xa20] ;  /* 0x00028800ff027b82 */ /* 0x008e220000000a00 */
[----:B------:R-:W-:Y:S01]  /*0fc0*/  ULDC.64 UR4, c[0x0][0x208] ;  /* 0x0000820000047ab9 */ /* 0x000fe20000000a00 */
[----:B0-----:R-:W-:-:S05]  /*0fd0*/  IMAD.WIDE R2, R163, 0x4, R2 ;  /* 0x00000004a3027825 */ /* 0x001fca00078e0202 */
[----:B------:R0:W5:Y:S01]  /*0fe0*/  LDG.E R16, desc[UR4][R2.64] ;  /* 0x0000000402107981 */ /* 0x000162000c1e1900 */
[----:B------:R-:W-:Y:S05]  /*0ff0*/  BRA `(.L_x_1059) ;  /* 0x0000000000287947 */ /* 0x000fea0003800000 */
.L_x_1058:
[----:B------:R-:W-:Y:S02]  /*1000*/  ULDC.64 UR4, c[0x0][0xa08] ;  /* 0x0002820000047ab9 */ /* 0x000fe40000000a00 */
[----:B------:R-:W-:-:S04]  /*1010*/  ISETP.NE.U32.AND P0, PT, RZ, UR4, PT ;  /* 0x00000004ff007c0c */ /* 0x000fc8000bf05070 */
[----:B------:R-:W-:-:S13]  /*1020*/  ISETP.NE.AND.EX P0, PT, RZ, UR5, PT, P0 ;  /* 0x00000005ff007c0c */ /* 0x000fda000bf05300 */
[----:B------:R-:W-:Y:S05]  /*1030*/  @!P0 BRA `(.L_x_1059) ;  /* 0x0000000000188947 */ /* 0x000fea0003800000 */
[----:B---3--:R-:W0:Y:S01]  /*1040*/  LDC.64 R2, c[0x0][0xa08] ;  /* 0x00028200ff027b82 */ /* 0x008e220000000a00 */
[----:B------:R-:W-:Y:S01]  /*1050*/  ULDC.64 UR4, c[0x0][0x208] ;  /* 0x0000820000047ab9 */ /* 0x000fe20000000a00 */
[----:B0-----:R-:W-:-:S05]  /*1060*/  IMAD.WIDE R2, R163, 0x4, R2 ;  /* 0x00000004a3027825 */ /* 0x001fca00078e0202 */
[----:B------:R-:W2:Y:S04]  /*1070*/  LDG.E R16, desc[UR4][R2.64] ;  /* 0x0000000402107981 */ /* 0x000ea8000c1e1900 */
[----:B------:R-:W2:Y:S02]  /*1080*/  LDG.E R5, desc[UR4][R2.64+0x4] ;  /* 0x0000040402057981 */ /* 0x000ea4000c1e1900 */
[----:B--2---:R-:W-:-:S07]  /*1090*/  IMAD.IADD R16, R5, 0x1, -R16 ;  /* 0x0000000105107824 */ /* 0x004fce00078e0a10 */
.L_x_1059:
[----:B------:R-:W1:Y:S01]  /*10a0*/  LDC.64 R8, c[0x0][0x9e0] ;  /* 0x00027800ff087b82 */ /* 0x000e620000000a00 */
[----:B-----5:R-:W-:Y:S01]  /*10b0*/  IMAD.IADD R16, R16, 0x1, -R7 ;  /* 0x0000000110107824 */ /* 0x020fe200078e0a07 */
[----:B------:R-:W-:-:S04]  /*10c0*/  LEA R0, R161, 0x80, 0x7 ;  /* 0x00000080a1007811 */ /* 0x000fc800078e38ff */
[----:B0--3--:R-:W-:Y:S02]  /*10d0*/  IADD3 R3, R16, R0, -R17 ;  /* 0x0000000010037210 */ /* 0x009fe40007ffe811 */
[----:B-1----:R-:W-:-:S03]  /*10e0*/  ISETP.GE.AND P1, PT, R9, 0x1, PT ;  /* 0x000000010900780c */ /* 0x002fc60003f26270 */
[----:B------:R-:W-:-:S10]  /*10f0*/  IMAD.IADD R0, R3, 0x1, R8 ;  /* 0x0000000103007824 */ /* 0x000fd400078e0208 */
[----:B------:R-:W-:Y:S05]  /*1100*/  @!P1 BRA `(.L_x_1060) ;  /* 0x0000000000409947 */ /* 0x000fea0003800000 */
[C---:B------:R-:W-:Y:S01]  /*1110*/  ISETP.GT.AND P0, PT, R3.reuse, RZ, PT ;  /* 0x000000ff0300720c */ /* 0x040fe20003f04270 */
[----:B------:R-:W-:-:S12]  /*1120*/  VIADD R2, R3, 0xffffffff ;  /* 0xffffffff03027836 */ /* 0x000fd80000000000 */
[----:B------:R-:W-:Y:S05]  /*1130*/  @P0 BRA `(.L_x_1061) ;  /* 0x00000000001c0947 */ /* 0x000fea0003800000 */
[----:B------:R-:W-:Y:S01]  /*1140*/  ISETP.NE.AND P0, PT, R9, 0x1, PT ;  /* 0x000000010900780c */ /* 0x000fe20003f05270 */
[----:B------:R-:W-:-:S12]  /*1150*/  IMAD.MOV R3, RZ, RZ, -R3 ;  /* 0x000000ffff037224 */ /* 0x000fd800078e0a03 */
[----:B------:R-:W0:Y:S02]  /*1160*/  @P0 LDC.64 R4, c[0x0][0x9e8] ;  /* 0x00027a00ff040b82 */ /* 0x000e240000000a00 */
[----:B0-----:R-:W-:-:S05]  /*1170*/  @P0 IMAD.HI.U32 R2, R3, R4, RZ ;  /* 0x0000000403020227 */ /* 0x001fca00078e00ff */
[----:B------:R-:W-:-:S04]  /*1180*/  @P0 SHF.R.U32.HI R3, RZ, R5, R2 ;  /* 0x00000005ff030219 */ /* 0x000fc80000011602 */
[----:B------:R-:W-:Y:S01]  /*1190*/  LOP3.LUT R2, RZ, R3, RZ, 0x33, !PT ;  /* 0x00000003ff027212 */ /* 0x000fe200078e33ff */
[----:B------:R-:W-:Y:S06]  /*11a0*/  BRA `(.L_x_1062) ;  /* 0x0000000000107947 */ /* 0x000fec0003800000 */
.L_x_1061:
[----:B------:R-:W-:-:S13]  /*11b0*/  ISETP.NE.AND P0, PT, R9, 0x1, PT ;  /* 0x000000010900780c */ /* 0x000fda0003f05270 */
[----:B------:R-:W0:Y:S02]  /*11c0*/  @P0 LDC.64 R4, c[0x0][0x9e8] ;  /* 0x00027a00ff040b82 */ /* 0x000e240000000a00 */
[----:B0-----:R-:W-:-:S05]  /*11d0*/  @P0 IMAD.HI.U32 R4, R2, R4, RZ ;  /* 0x0000000402040227 */ /* 0x001fca00078e00ff */
[----:B------:R-:W-:-:S07]  /*11e0*/  @P0 SHF.R.U32.HI R2, RZ, R5, R4 ;  /* 0x00000005ff020219 */ /* 0x000fce0000011604 */
.L_x_1062:
[----:B------:R-:W-:-:S05]  /*11f0*/  IMAD R3, R2, R9, R9 ;  /* 0x0000000902037224 */ /* 0x000fca00078e0209 */
[----:B------:R-:W-:-:S07]  /*1200*/  VIMNMX R0, R0, R3, PT ;  /* 0x0000000300007248 */ /* 0x000fce0003fe0100 */
.L_x_1060:
[----:B------:R-:W-:Y:S01]  /*1210*/  VIADD R2, R0, 0x5f ;  /* 0x0000005f00027836 */ /* 0x000fe20000000000 */
[----:B------:R-:W-:Y:S01]  /*1220*/  ULDC UR4, c[0x0][0x9dc] ;  /* 0x0002770000047ab9 */ /* 0x000fe20000000800 */
[----:B------:R-:W-:Y:S02]  /*1230*/  VIADD R0, R16, 0x5f ;  /* 0x0000005f10007836 */ /* 0x000fe40000000000 */
[----:B------:R-:W-:-:S04]  /*1240*/  IMAD.HI R2, R2, 0x2aaaaaab, RZ ;  /* 0x2aaaaaab02027827 */ /* 0x000fc800078e02ff */
[----:B------:R-:W-:Y:S01]  /*1250*/  IMAD.HI R0, R0, 0x2aaaaaab, RZ ;  /* 0x2aaaaaab00007827 */ /* 0x000fe200078e02ff */
[----:B------:R-:W-:-:S03]  /*1260*/  SHF.R.U32.HI R5, RZ, 0x1f, R2 ;  /* 0x0000001fff057819 */ /* 0x000fc60000011602 */
[----:B------:R-:W-:Y:S01]  /*1270*/  IMAD R7, R161, 0x80, -R17 ;  /* 0x00000080a1077824 */ /* 0x000fe200078e0a11 */
[----:B------:R-:W-:Y:S02]  /*1280*/  SHF.R.U32.HI R3, RZ, 0x1f, R0 ;  /* 0x0000001fff037819 */ /* 0x000fe40000011600 */
[----:B------:R-:W-:Y:S01]  /*1290*/  LEA.HI.SX32 R72, R2, R5, 0x1c ;  /* 0x0000000502487211 */ /* 0x000fe200078fe2ff */
[----:B------:R-:W-:Y:S01]  /*12a0*/  IMAD.IADD R7, R16, 0x1, R7 ;  /* 0x0000000110077824 */ /* 0x000fe200078e0207 */
[----:B------:R-:W-:-:S03]  /*12b0*/  LEA.HI.SX32 R3, R0, R3, 0x1c ;  /* 0x0000000300037211 */ /* 0x000fc600078fe2ff */
[----:B------:R-:W-:Y:S01]  /*12c0*/  VIADD R0, R7, -UR4 ;  /* 0x8000000407007c36 */ /* 0x000fe20008000000 */
[----:B------:R-:W-:Y:S01]  /*12d0*/  VIMNMX R72, R3, R72, PT ;  /* 0x0000004803487248 */ /* 0x000fe20003fe0100 */
[----:B------:R-:W-:Y:S06]  /*12e0*/  @!P1 BRA `(.L_x_1063) ;  /* 0x00000000003c9947 */ /* 0x000fec0003800000 */
[----:B------:R-:W-:-:S13]  /*12f0*/  ISETP.GT.AND P0, PT, R7, -0x1, PT ;  /* 0xffffffff0700780c */ /* 0x000fda0003f04270 */
[----:B------:R-:W-:Y:S05]  /*1300*/  @P0 BRA `(.L_x_1064) ;  /* 0x00000000001c0947 */ /* 0x000fea0003800000 */
[----:B------:R-:W-:Y:S02]  /*1310*/  ISETP.NE.AND P0, PT, R9, 0x1, PT ;  /* 0x000000010900780c */ /* 0x000fe40003f05270 */
[----:B------:R-:W-:-:S11]  /*1320*/  LOP3.LUT R7, RZ, R7, RZ, 0x33, !PT ;  /* 0x00000007ff077212 */ /* 0x000fd600078e33ff */
[----:B------:R-:W0:Y:S02]  /*1330*/  @P0 LDC.64 R2, c[0x0][0x9e8] ;  /* 0x00027a00ff020b82 */ /* 0x000e240000000a00 */
[----:B0-----:R-:W-:-:S05]  /*1340*/  @P0 IMAD.HI.U32 R2, R7, R2, RZ ;  /* 0x0000000207020227 */ /* 0x001fca00078e00ff */
[----:B------:R-:W-:-:S04]  /*1350*/  @P0 SHF.R.U32.HI R7, RZ, R3, R2 ;  /* 0x00000003ff070219 */ /* 0x000fc80000011602 */
[----:B------:R-:W-:Y:S01]  /*1360*/  LOP3.LUT R7, RZ, R7, RZ, 0x33, !PT ;  /* 0x00000007ff077212 */ /* 0x000fe200078e33ff */
[----:B------:R-:W-:Y:S06]  /*1370*/  BRA `(.L_x_1065) ;  /* 0x0000000000107947 */ /* 0x000fec0003800000 */
.L_x_1064:
[----:B------:R-:W-:-:S13]  /*1380*/  ISETP.NE.AND P0, PT, R9, 0x1, PT ;  /* 0x000000010900780c */ /* 0x000fda0003f05270 */
[----:B------:R-:W0:Y:S02]  /*1390*/  @P0 LDC.64 R2, c[0x0][0x9e8] ;  /* 0x00027a00ff020b82 */ /* 0x000e240000000a00 */
[----:B0-----:R-:W-:-:S05]  /*13a0*/  @P0 IMAD.HI.U32 R2, R7, R2, RZ ;  /* 0x0000000207020227 */ /* 0x001fca00078e00ff */
[----:B------:R-:W-:-:S07]  /*13b0*/  @P0 SHF.R.U32.HI R7, RZ, R3, R2 ;  /* 0x00000003ff070219 */ /* 0x000fce0000011602 */
.L_x_1065:
[----:B------:R-:W-:-:S05]  /*13c0*/  IMAD R7, R7, R9, RZ ;  /* 0x0000000907077224 */ /* 0x000fca00078e02ff */
[----:B------:R-:W-:-:S07]  /*13d0*/  VIMNMX R0, R0, R7, !PT ;  /* 0x0000000700007248 */ /* 0x000fce0007fe0100 */
.L_x_1063:
        /* <DEDUP_REMOVED lines=9> */
[----:B------:R-:W-:Y:S01]  /*1470*/  LEA.HI.SX32 R3, R2, R3, 0x1c ;  /* 0x0000000302037211 */ /* 0x000fe200078fe2ff */
[----:B------:R-:W-:Y:S01]  /*1480*/  IMAD.MOV.U32 R2, RZ, RZ, RZ ;  /* 0x000000ffff027224 */ /* 0x000fe200078e00ff */
[----:B------:R-:W-:Y:S02]  /*1490*/  CS2R R76, SRZ ;  /* 0x00000000004c7805 */ /* 0x000fe4000001ff00 */
[----:B------:R-:W-:Y:S02]  /*14a0*/  CS2R R74, SRZ ;  /* 0x00000000004a7805 */ /* 0x000fe4000001ff00 */
[----:B------:R-:W-:Y:S01]  /*14b0*/  VIMNMX R23, RZ, R3, !PT ;  /* 0x00000003ff177248 */ /* 0x000fe20007fe0100 */
[----:B------:R-:W-:Y:S01]  /*14c0*/  IMAD.MOV.U32 R73, RZ, RZ, RZ ;  /* 0x000000ffff497224 */ /* 0x000fe200078e00ff */
[----:B------:R-:W-:-:S02]  /*14d0*/  CS2R R28, SRZ ;  /* 0x00000000001c7805 */ /* 0x000fc4000001ff00 */
[----:B------:R-:W-:Y:S02]  /*14e0*/  CS2R R70, SRZ ;  /* 0x0000000000467805 */ /* 0x000fe4000001ff00 */
[----:B------:R-:W-:Y:S02]  /*14f0*/  ISETP.GT.AND P1, PT, R72, R23, PT ;  /* 0x000000174800720c */ /* 0x000fe40003f24270 */
        /* <DEDUP_REMOVED lines=20> */
[----:B------:R-:W-:Y:S02]  /*1640*/  IMAD.MOV.U32 R30, RZ, RZ, RZ ;  /* 0x000000ffff1e7224 */ /* 0x000fe400078e00ff */
[----:B------:R-:W-:Y:S02]  /*1650*/  IMAD.MOV.U32 R89, RZ, RZ, RZ ;  /* 0x000000ffff597224 */ /* 0x000fe400078e00ff */
[----:B------:R-:W-:-:S02]  /*1660*/  IMAD.MOV.U32 R8, RZ, RZ, RZ ;  /* 0x000000ffff087224 */ /* 0x000fc400078e00ff */
[----:B------:R-:W-:Y:S02]  /*1670*/  IMAD.MOV.U32 R10, RZ, RZ, RZ ;  /* 0x000000ffff0a7224 */ /* 0x000fe400078e00ff */
[----:B------:R-:W-:Y:S01]  /*1680*/  IMAD.MOV.U32 R91, RZ, RZ, RZ ;  /* 0x000000ffff5b7224 */ /* 0x000fe200078e00ff */
[----:B------:R-:W-:Y:S06]  /*1690*/  @!P1 BRA `(.L_x_1066) ;  /* 0x000000c800e09947 */ /* 0x000fec0003800000 */
[----:B------:R-:W0:Y:S01]  /*16a0*/  SHFL.IDX PT, R0, R172, RZ, 0x1f ;  /* 0x00001fffac007589 */ /* 0x000e2200000e0000 */
[----:B------:R-:W1:Y:S01]  /*16b0*/  S2UR UR6, SR_CgaCtaId ;  /* 0x00000000000679c3 */ /* 0x000e620000008800 */
[----:B------:R-:W-:Y:S01]  /*16c0*/  UMOV UR39, 0x400 ;  /* 0x0000040000277882 */ /* 0x000fe20000000000 */
        /* <DEDUP_REMOVED lines=28> */
.L_x_1067:
[----:B------:R-:W-:Y:S02]  /*1890*/  LEA.HI R0, R169, R169, RZ, 0x1 ;  /* 0x000000a9a9007211 */ /* 0x000fe400078f08ff */
[----:B------:R-:W-:Y:S02]  /*18a0*/  ISETP.NE.AND P0, PT, R19, 0x3, PT ;  /* 0x000000031300780c */ /* 0x000fe40003f05270 */
[----:B------:R-:W-:-:S05]  /*18b0*/  LOP3.LUT R0, R0, 0xfffffffe, RZ, 0xc0, !PT ;  /* 0xfffffffe00007812 */ /* 0x000fca00078ec0ff */
[----:B------:R-:W-:-:S05]  /*18c0*/  IMAD.IADD R0, R169, 0x1, -R0 ;  /* 0x00000001a9007824 */ /* 0x000fca00078e0a00 */
[----:B------:R-:W-:-:S04]  /*18d0*/  SHF.L.U32 R0, R0, 0x1f, RZ ;  /* 0x0000001f00007819 */ /* 0x000fc800000006ff */
[----:B------:R-:W0:Y:S02]  /*18e0*/  SYNCS.PHASECHK.TRANS64.TRYWAIT P1, [UR39+0x2a800], R0 ;  /* 0x02a80000ff0075a7 */ /* 0x000e240008020167 */
[----:B0-----:R-:W-:Y:S05]  /*18f0*/  @!P1 BRA `(.L_x_1068) ;  /* 0x0000013c00449947 */ /* 0x001fea0003800000 */
.L_x_1252:
[----:B------:R-:W-:Y:S05]  /*1900*/  @!P0 BRA `(.L_x_1069) ;  /* 0x0000000000048947 */ /* 0x000fea0003800000 */
[----:B------:R-:W-:Y:S01]  /*1910*/  BPT.TRAP 0x1 ;  /* 0x000000040000795c */ /* 0x000fe20000300000 */
.L_x_1069:
[----:B0-----:R-:W-:Y:S02]  /*1920*/  IMAD.U32 R3, RZ, RZ, UR37 ;  /* 0x00000025ff037e24 */ /* 0x001fe4000f8e00ff */
[----:B------:R-:W-:-:S03]  /*1930*/  IMAD.U32 R0, RZ, RZ, UR36 ;  /* 0x00000024ff007e24 */ /* 0x000fc6000f8e00ff */
[----:B------:R-:W-:Y:S02]  /*1940*/  LEA R3, R3, UR39, 0x3 ;  /* 0x0000002703037c11 */ /* 0x000fe4000f8e18ff */
[----:B------:R-:W-:-:S04]  /*1950*/  SHF.L.U32 R0, R0, 0x1f, RZ ;  /* 0x0000001f00007819 */ /* 0x000fc800000006ff */
[----:B------:R0:W1:Y:S01]  /*1960*/  SYNCS.PHASECHK.TRANS64.TRYWAIT P1, [R3+URZ+0x2a830], R0 ;  /* 0x02a83000030075a7 */ /* 0x000062000802017f */
[----:B------:R-:W-:Y:S05]  /*1970*/  @!P0 BRA `(.L_x_1070) ;  /* 0x0000000000048947 */ /* 0x000fea0003800000 */
[----:B------:R-:W-:Y:S01]  /*1980*/  BPT.TRAP 0x1 ;  /* 0x000000040000795c */ /* 0x000fe20000300000 */
.L_x_1070:
[----:B------:R-:W2:Y:S01]  /*1990*/  LDL.LU R2, [R1] ;  /* 0x0000000001027983 */ /* 0x000ea20000300800 */
[----:B------:R-:W3:Y:S02]  /*19a0*/  S2R R4, SR_TID.X ;  /* 0x0000000000047919 */ /* 0x000ee40000002100 */
[----:B---3--:R-:W-:Y:S02]  /*19b0*/  LOP3.LUT P2, RZ, R4, 0x7f, RZ, 0xc0, !PT ;  /* 0x0000007f04ff7812 */ /* 0x008fe4000784c0ff */
[----:B--2---:R-:W-:-:S11]  /*19c0*/  LOP3.LUT R2, R2, 0xffefffff, RZ, 0xc0, !PT ;  /* 0xffefffff02027812 */ /* 0x004fd600078ec0ff */
[----:B------:R-:W-:-:S05]  /*19d0*/  @P2 LOP3.LUT R2, R2, 0x100000, RZ, 0xfc, !PT ;  /* 0x0010000002022812 */ /* 0x000fca00078efcff */
[----:B------:R2:W-:Y:S01]  /*19e0*/  STL [R1], R2 ;  /* 0x0000000201007387 */ /* 0x0005e20000100800 */
[----:B-1----:R-:W-:Y:S05]  /*19f0*/  @P1 BRA `(.L_x_1071) ;  /* 0x0000000000081947 */ /* 0x002fea0003800000 */
[----:B------:R-:W1:Y:S02]  /*1a00*/  SYNCS.PHASECHK.TRANS64.TRYWAIT P1, [R3+URZ+0x2a830], R0 ;  /* 0x02a83000030075a7 */ /* 0x000e64000802017f */
[----:B-1----:R-:W-:Y:S05]  /*1a10*/  @!P1 BRA `(.L_x_1072) ;  /* 0x0000013c00149947 */ /* 0x002fea0003800000 */
.L_x_1071:
[----:B------:R-:W-:Y:S05]  /*1a20*/  WARPSYNC.ALL ;  /* 0x0000000000007948 */ /* 0x000fea0003800000 */
[----:B------:R-:W-:Y:S01]  /*1a30*/  UIADD3 UR4, UR39, 0x18400, URZ ;  /* 0x0001840027047890 */ /* 0x000fe2000fffe03f */
[----:B------:R-:W-:Y:S01]  /*1a40*/  WARPGROUP.ARRIVE ;  /* 0x00000000000079c5 */ /* 0x000fe20000000000 */
[----:B------:R-:W-:-:S05]  /*1a50*/  ULOP3.LUT UR5, UR38, 0x10000, URZ, 0xfc, !UPT ;  /* 0x0001000026057892 */ /* 0x000fca000f8efc3f */
[----:B--2---:R-:W2:Y:S01]  /*1a60*/  S2R R2, SR_TID.X ;  /* 0x0000000000027919 */ /* 0x004ea20000002100 */
[----:B------:R-:W-:Y:S01]  /*1a70*/  USHF.R.U32.HI UR4, URZ, 0x4, UR4 ;  /* 0x000000043f047899 */ /* 0x000fe20008011604 */
[----:B------:R-:W3:Y:S01]  /*1a80*/  LDC.64 R14, c[0x0][0x9e0] ;  /* 0x00027800ff0e7b82 */ /* 0x000ee20000000a00 */
[----:B------:R-:W-:Y:S01]  /*1a90*/  UMOV UR9, 0x40000040 ;  /* 0x4000004000097882 */ /* 0x000fe20000000000 */
[----:B------:R-:W-:Y:S01]  /*1aa0*/  UMOV UR11, 0x40000040 ;  /* 0x40000040000b7882 */ /* 0x000fe20000000000 */
[----:B------:R-:W-:Y:S01]  /*1ab0*/  ULOP3.LUT UR4, UR4, 0x3fff, URZ, 0xc0, !UPT ;  /* 0x00003fff04047892 */ /* 0x000fe2000f8ec03f */
[----:B------:R-:W-:Y:S01]  /*1ac0*/  IMAD.U32 R5, RZ, RZ, UR9 ;  /* 0x00000009ff057e24 */ /* 0x000fe2000f8e00ff */
[----:B------:R-:W-:Y:S01]  /*1ad0*/  UMOV UR8, UR5 ;  /* 0x0000000500087c82 */ /* 0x000fe20008000000 */
[----:B------:R-:W-:Y:S01]  /*1ae0*/  UIADD3 UR56, UR5, 0x2, URZ ;  /* 0x0000000205387890 */ /* 0x000fe2000fffe03f */
[----:B------:R-:W-:Y:S01]  /*1af0*/  IMAD.U32 R4, RZ, RZ, UR8 ;  /* 0x00000008ff047e24 */ /* 0x000fe2000f8e00ff */
[----:B------:R-:W-:Y:S01]  /*1b00*/  ULOP3.LUT UR60, UR4, 0x10000, URZ, 0xfc, !UPT ;  /* 0x00010000043c7892 */ /* 0x000fe2000f8efc3f */
[----:B------:R-:W-:Y:S01]  /*1b10*/  IMAD.MOV.U32 R13, RZ, RZ, -0x60 ;  /* 0xffffffa0ff0d7424 */ /* 0x000fe200078e00ff */
[----:B------:R-:W-:Y:S01]  /*1b20*/  UMOV UR57, 0x40000040 ;  /* 0x4000004000397882 */ /* 0x000fe20000000000 */
[----:B------:R-:W-:Y:S01]  /*1b30*/  UMOV UR59, 0x40000040 ;  /* 0x40000040003b7882 */ /* 0x000fe20000000000 */
[----:B------:R-:W-:Y:S01]  /*1b40*/  UIMAD UR4, UR37, 0x900, UR60 ;  /* 0x00000900250478a4 */ /* 0x000fe2000f8e023c */
[----:B------:R-:W-:Y:S01]  /*1b50*/  IMAD R13, R72, R13, 0x60 ;  /* 0x00000060480d7424 */ /* 0x000fe200078e020d */
[----:B------:R-:W-:-:S02]  /*1b60*/  UIADD3 UR52, UR5, 0x4, URZ ;  /* 0x0000000405347890 */ /* 0x000fc4000fffe03f */
[----:B------:R-:W-:Y:S01]  /*1b70*/  UIADD3 UR58, UR4, 0x2, URZ ;  /* 0x00000002043a7890 */ /* 0x000fe2000fffe03f */
[----:B------:R-:W-:Y:S01]  /*1b80*/  IMAD.IADD R9, R16, 0x1, R13 ;  /* 0x0000000110097824 */ /* 0x000fe200078e020d */
[----:B------:R-:W-:Y:S02]  /*1b90*/  UIADD3 UR54, UR4, 0x4, URZ ;  /* 0x0000000404367890 */ /* 0x000fe4000fffe03f */
[----:B------:R-:W-:Y:S01]  /*1ba0*/  UMOV UR10, UR4 ;  /* 0x00000004000a7c82 */ /* 0x000fe20008000000 */
[----:B------:R-:W-:Y:S01]  /*1bb0*/  UMOV UR53, 0x40000040 ;  /* 0x4000004000357882 */ /* 0x000fe20000000000 */
[----:B------:R-:W-:Y:S01]  /*1bc0*/  HGMMA.64x96x16.F32.BF16 R24, gdesc[UR8], RZ, !UPT, gsb0 ;  /* 0x01600000081879f0 */ /* 0x000fe2000c0018ff */
[----:B------:R-:W-:Y:S01]  /*1bd0*/  UMOV UR55, 0x40000040 ;  /* 0x4000004000377882 */ /* 0x000fe20000000000 */
[----:B------:R-:W-:Y:S01]  /*1be0*/  UIADD3 UR8, UR5, 0x6, URZ ;  /* 0x0000000605087890 */ /* 0x000fe2000fffe03f */
[----:B------:R-:W-:Y:S01]  /*1bf0*/  IMAD R21, R18, -0x2, R9 ;  /* 0xfffffffe12157824 */ /* 0x000fe200078e0209 */
[----:B------:R-:W-:Y:S01]  /*1c00*/  UIADD3 UR10, UR4, 0x6, URZ ;  /* 0x00000006040a7890 */ /* 0x000fe2000fffe03f */
[----:B------:R-:W-:Y:S01]  /*1c10*/  UMOV UR9, 0x40000040 ;  /* 0x4000004000097882 */ /* 0x000fe20000000000 */
[----:B------:R-:W-:Y:S01]  /*1c20*/  UMOV UR11, 0x40000040 ;  /* 0x40000040000b7882 */ /* 0x000fe20000000000 */
[----:B------:R-:W-:Y:S01]  /*1c30*/  UIADD3 UR12, UR5, 0x400, URZ ;  /* 0x00000400050c7890 */ /* 0x000fe2000fffe03f */
[----:B--2---:R-:W-:Y:S01]  /*1c40*/  LOP3.LUT P1, RZ, R2, 0x7f, RZ, 0xc0, !PT ;  /* 0x0000007f02ff7812 */ /* 0x004fe2000782c0ff */
        /* <DEDUP_REMOVED lines=8> */
[----:B------:R-:W-:Y:S02]  /*1cd0*/  UIADD3 UR22, UR4, 0x304, URZ ;  /* 0x0000030404167890 */ /* 0x000fe4000fffe03f */
[----:B------:R-:W-:Y:S01]  /*1ce0*/  @!P1 VIADD R2, R3, 0x2a840 ;  /* 0x0002a84003029836 */ /* 0x000fe20000000000 */
[----:B------:R-:W-:Y:S01]  /*1cf0*/  UMOV UR21, 0x40000040 ;  /* 0x4000004000157882 */ /* 0x000fe20000000000 */
[----:B------:R-:W-:Y:S01]  /*1d00*/  UMOV UR23, 0x40000040 ;  /* 0x4000004000177882 */ /* 0x000fe20000000000 */
[----:B------:R-:W-:Y:S01]  /*1d10*/  UIADD3 UR24, UR5, 0x406, URZ ;  /* 0x0000040605187890 */ /* 0x000fe2000fffe03f */
[----:B01----:R-:W-:Y:S01]  /*1d20*/  IADD3 R3, -R17, 0x1, R9 ;  /* 0x0000000111037810 */ /* 0x003fe20007ffe109 */
[----:B------:R-:W-:Y:S01]  /*1d30*/  UIADD3 UR26, UR4, 0x306, URZ ;  /* 0x00000306041a7890 */ /* 0x000fe2000fffe03f */
[----:B------:R-:W-:Y:S01]  /*1d40*/  @!P1 PRMT R2, RZ, 0x654, R2 ;  /* 0x00000654ff029816 */ /* 0x000fe20000000002 */
[----:B------:R-:W-:Y:S01]  /*1d50*/  UMOV UR25, 0x40000040 ;  /* 0x4000004000197882 */ /* 0x000fe20000000000 */
[----:B------:R-:W-:Y:S01]  /*1d60*/  UMOV UR27, 0x40000040 ;  /* 0x40000040001b7882 */ /* 0x000fe20000000000 */
[----:B------:R-:W-:Y:S01]  /*1d70*/  UIADD3 UR28, UR5, 0x800, URZ ;  /* 0x00000800051c7890 */ /* 0x000fe2000fffe03f */
[----:B------:R-:W-:Y:S01]  /*1d80*/  IMAD R11, R18, -0x2, R3 ;  /* 0xfffffffe120b7824 */ /* 0x000fe200078e0203 */
[----:B------:R-:W-:Y:S01]  /*1d90*/  UIADD3 UR30, UR4, 0x600, URZ ;  /* 0x00000600041e7890 */ /* 0x000fe2000fffe03f */
[----:B------:R-:W-:Y:S01]  /*1da0*/  IMAD R3, R161, 0x80, R171 ;  /* 0x00000080a1037824 */ /* 0x000fe200078e02ab */
        /* <DEDUP_REMOVED lines=14> */
[----:B------:R-:W-:Y:S01]  /*1e90*/  ULDC.64 UR4, c[0x0][0x9d8] ;  /* 0x0002760000047ab9 */ /* 0x000fe20000000a00 */
[----:B------:R-:W-:-:S02]  /*1ea0*/  WARPGROUP.DEPBAR.LE gsb0, 0x0 ;  /* 0x00008000000079c5 */ /* 0x000fc40000010000 */
        /* <DEDUP_REMOVED lines=31> */
[----:B------:R-:W-:Y:S01]  /*20a0*/  HGMMA.64x96x16.F32.BF16 R24, gdesc[UR48], R24, gsb0 ;  /* 0x01600000301879f0 */ /* 0x000fe20008001818 */
[----:B------:R-:W-:Y:S02]  /*20b0*/  ULOP3.LUT UR50, URZ, UR5, URZ, 0x33, !UPT ;  /* 0x000000053f327292 */ /* 0x000fe4000f8e333f */
[----:B------:R-:W-:Y:S02]  /*20c0*/  WARPGROUP.DEPBAR.LE gsb0, 0x0 ;  /* 0x00008000000079c5 */ /* 0x000fe40000010000 */
        /* <DEDUP_REMOVED lines=45> */
[----:B------:R0:W-:Y:S01]  /*23a0*/  @!P1 SYNCS.ARRIVE.TRANS64.RED.A1T0 RZ, [R2+URZ], RZ ;  /* 0x000000ff02ff99a7 */ /* 0x0001e2000810043f */
[----:B---3--:R-:W-:Y:S01]  /*23b0*/  ISETP.GE.AND P1, PT, R15, 0x1, PT ;  /* 0x000000010f00780c */ /* 0x008fe20003f26270 */
[----:B------:R-:W1:Y:S01]  /*23c0*/  MUFU.TANH R24, R24 ;  /* 0x0000001800187308 */ /* 0x000e620000002400 */
[----:B------:R-:W-:Y:S01]  /*23d0*/  FMUL.FTZ R30, R30, UR4 ;  /* 0x000000041e1e7c20 */ /* 0x000fe20008410000 */
[----:B------:R-:W-:Y:S01]  /*23e0*/  FMUL.FTZ R34, R34, UR4 ;  /* 0x0000000422227c20 */ /* 0x000fe20008410000 */
[----:B------:R-:W-:Y:S01]  /*23f0*/  FMUL.FTZ R38, R38, UR4 ;  /* 0x0000000426267c20 */ /* 0x000fe20008410000 */
[----:B------:R-:W-:-:S04]  /*2400*/  P2R R162, PR, RZ, 0x2 ;  /* 0x00000002ffa27803 */ /* 0x000fc80000000000 */
[----:B------:R-:W2:Y:S08]  /*2410*/  MUFU.TANH R25, R25 ;  /* 0x0000001900197308 */ /* 0x000eb00000002400 */
[----:B------:R-:W3:Y:S08]  /*2420*/  MUFU.TANH R6, R6 ;  /* 0x0000000600067308 */ /* 0x000ef00000002400 */
[----:B------:R-:W4:Y:S08]  /*2430*/  MUFU.TANH R0, R0 ;  /* 0x0000000000007308 */ /* 0x000f300000002400 */
[----:B------:R-:W0:Y:S08]  /*2440*/  MUFU.TANH R28, R28 ;  /* 0x0000001c001c7308 */ /* 0x000e300000002400 */
        /* <DEDUP_REMOVED lines=40> */
[----:B------:R5:W1:Y:S08]  /*26d0*/  MUFU.TANH R27, R30 ;  /* 0x0000001e001b7308 */ /* 0x000a700000002400 */
[----:B------:R2:W1:Y:S01]  /*26e0*/  MUFU.TANH R73, R34 ;  /* 0x0000002200497308 */ /* 0x0004620000002400 */
[----:B-----5:R-:W-:-:S05]  /*26f0*/  IMAD.IADD R30, R11, 0x1, R14 ;  /* 0x000000010b1e7824 */ /* 0x020fca00078e020e */
[----:B0-----:R-:W-:Y:S02]  /*2700*/  VIADDMNMX R2, R3, R30, R21, PT ;  /* 0x0000001e03027246 */ /* 0x001fe40003800115 */
[----:B------:R0:W1:Y:S01]  /*2710*/  MUFU.TANH R74, R38 ;  /* 0x00000026004a7308 */ /* 0x0000620000002400 */
[----:B--2---:R-:W-:-:S04]  /*2720*/  VIADD R34, R11, UR50 ;  /* 0x000000320b227c36 */ /* 0x004fc80008000000 */
[----:B------:R-:W-:Y:S02]  /*2730*/  IMAD.IADD R9, R34, 0x1, R3 ;  /* 0x0000000122097824 */ /* 0x000fe400078e0203 */
[----:B0-----:R-:W-:Y:S01]  /*2740*/  IMAD R38, R18, -0x2, R13 ;  /* 0xfffffffe12267824 */ /* 0x001fe200078e020d */
[----:B---34-:R-:W-:Y:S06]  /*2750*/  @!P1 BRA `(.L_x_1073) ;  /* 0x00000000004c9947 */ /* 0x018fec0003800000 */
[----:B------:R-:W-:Y:S01]  /*2760*/  IADD3 R11, -R17, R16, R3 ;  /* 0x00000010110b7210 */ /* 0x000fe20007ffe103 */
[----:B------:R-:W-:Y:S03]  /*2770*/  BSSY B0, `(.L_x_1074) ;  /* 0x000000e000007945 */ /* 0x000fe60003800000 */
        /* <DEDUP_REMOVED lines=9> */
.L_x_1075:
[----:B------:R-:W-:-:S13]  /*2810*/  ISETP.NE.AND P1, PT, R15, 0x1, PT ;  /* 0x000000010f00780c */ /* 0x000fda0003f25270 */
[----:B------:R-:W0:Y:S02]  /*2820*/  @P1 LDC.64 R66, c[0x0][0x9e8] ;  /* 0x00027a00ff421b82 */ /* 0x000e240000000a00 */
[----:B0-----:R-:W-:-:S05]  /*2830*/  @P1 IMAD.HI.U32 R20, R11, R66, RZ ;  /* 0x000000420b141227 */ /* 0x001fca00078e00ff */
[----:B------:R-:W-:-:S07]  /*2840*/  @P1 SHF.R.U32.HI R11, RZ, R67, R20 ;  /* 0x00000043ff0b1219 */ /* 0x000fce0000011614 */
.L_x_1076:
[----:B------:R-:W-:Y:S05]  /*2850*/  BSYNC B0 ;  /* 0x0000000000007941 */ /* 0x000fea0003800000 */
.L_x_1074:
[----:B------:R-:W-:-:S05]  /*2860*/  IMAD R20, R11, R15, R38 ;  /* 0x0000000f0b147224 */ /* 0x000fca00078e0226 */
[----:B------:R-:W-:Y:S02]  /*2870*/  VIMNMX R9, R9, R20, !PT ;  /* 0x0000001409097248 */ /* 0x000fe40007fe0100 */
[----:B------:R-:W-:-:S07]  /*2880*/  VIADDMNMX R2, R20, R15, R2, PT ;  /* 0x0000000f14027246 */ /* 0x000fce0003800102 */
.L_x_1073:
[C---:B------:R-:W-:Y:S02]  /*2890*/  ISETP.GE.AND P6, PT, R13.reuse, 0x9, PT ;  /* 0x000000090d00780c */ /* 0x040fe40003fc6270 */
[----:B------:R-:W-:Y:S02]  /*28a0*/  ISETP.GE.AND P1, PT, R13, 0x2, PT ;  /* 0x000000020d00780c */ /* 0x000fe40003f26270 */
[C---:B------:R-:W-:Y:S02]  /*28b0*/  ISETP.GT.AND P2, PT, R9.reuse, 0x8, !P6 ;  /* 0x000000080900780c */ /* 0x040fe40007744270 */
[----:B------:R-:W-:Y:S02]  /*28c0*/  ISETP.GT.AND P3, PT, R9, 0x1, !P1 ;  /* 0x000000010900780c */ /* 0x000fe40004f64270 */
[----:B------:R-:W-:Y:S02]  /*28d0*/  ISETP.LT.OR P2, PT, R2, 0x9, P2 ;  /* 0x000000090200780c */ /* 0x000fe40001741670 */
[----:B------:R-:W-:-:S02]  /*28e0*/  ISETP.GE.AND P4, PT, R13, 0xa, PT ;  /* 0x0000000a0d00780c */ /* 0x000fc40003f86270 */
[----:B------:R-:W-:Y:S02]  /*28f0*/  FSEL R67, R28, -INF , !P2 ;  /* 0xff8000001c437808 */ /* 0x000fe40005000000 */
[C---:B------:R-:W-:Y:S02]  /*2900*/  ISETP.LT.OR P3, PT, R2.reuse, 0x2, P3 ;  /* 0x000000020200780c */ /* 0x040fe40001f61670 */
        /* <DEDUP_REMOVED lines=22> */
[C---:B------:R-:W-:Y:S02]  /*2a70*/  ISETP.LT.OR P2, PT, R2.reuse, 0x1a, P2 ;  /* 0x0000001a0200780c */ /* 0x040fe40001741670 */
        /* <DEDUP_REMOVED lines=78> */
[----:B-1----:R-:W-:Y:S02]  /*2f60*/  FSEL R33, R24, -INF , !P5 ;  /* 0xff80000018217808 */ /* 0x002fe40006800000 */
[----:B------:R-:W-:Y:S02]  /*2f70*/  ISETP.GE.AND P5, PT, R13, 0x5a, PT ;  /* 0x0000005a0d00780c */ /* 0x000fe40003fa6270 */
[----:B------:R-:W-:Y:S02]  /*2f80*/  IADD3 R13, R34, 0x8, R3 ;  /* 0x00000008220d7810 */ /* 0x000fe40007ffe003 */
[----:B------:R-:W-:Y:S02]  /*2f90*/  P2R R64, PR, RZ, 0x20 ;  /* 0x00000020ff407803 */ /* 0x000fe40000000000 */
[----:B------:R-:W-:-:S04]  /*2fa0*/  ISETP.GT.AND P5, PT, R9, 0x59, !P5 ;  /* 0x000000590900780c */ /* 0x000fc80006fa4270 */
[----:B------:R-:W-:Y:S01]  /*2fb0*/  ISETP.LT.OR P5, PT, R2, 0x5a, P5 ;  /* 0x0000005a0200780c */ /* 0x000fe20002fa1670 */
[----:B------:R-:W-:-:S03]  /*2fc0*/  VIADD R2, R3, 0x8 ;  /* 0x0000000803027836 */ /* 0x000fc60000000000 */
[----:B------:R-:W-:Y:S02]  /*2fd0*/  FSEL R24, R69, -INF , !P5 ;  /* 0xff80000045187808 */ /* 0x000fe40006800000 */
[----:B------:R-:W-:Y:S02]  /*2fe0*/  ISETP.GE.AND P5, PT, R15, 0x1, PT ;  /* 0x000000010f00780c */ /* 0x000fe40003fa6270 */
[----:B------:R-:W-:-:S11]  /*2ff0*/  VIADDMNMX R32, R2, R30, R21, PT ;  /* 0x0000001e02207246 */ /* 0x000fd60003800115 */
[----:B------:R-:W-:Y:S05]  /*3000*/  @!P5 BRA `(.L_x_1077) ;  /* 0x000000000050d947 */ /* 0x000fea0003800000 */
[----:B------:R-:W-:Y:S01]  /*3010*/  IADD3 R2, R16, 0x8, R3 ;  /* 0x0000000810027810 */ /* 0x000fe20007ffe003 */
[----:B------:R-:W-:Y:S04]  /*3020*/  BSSY B0, `(.L_x_1078) ;  /* 0x000000f000007945 */ /* 0x000fe80003800000 */
[----:B------:R-:W-:-:S05]  /*3030*/  IMAD.IADD R2, R2, 0x1, -R17 ;  /* 0x0000000102027824 */ /* 0x000fca00078e0a11 */
        /* <DEDUP_REMOVED lines=9> */
.L_x_1079:
[----:B------:R-:W-:-:S13]  /*30d0*/  ISETP.NE.AND P5, PT, R15, 0x1, PT ;  /* 0x000000010f00780c */ /* 0x000fda0003fa5270 */
[----:B------:R-:W0:Y:S02]  /*30e0*/  @P5 LDC.64 R36, c[0x0][0x9e8] ;  /* 0x00027a00ff245b82 */ /* 0x000e240000000a00 */
[----:B0-----:R-:W-:-:S05]  /*30f0*/  @P5 IMAD.HI.U32 R30, R2, R36, RZ ;  /* 0x00000024021e5227 */ /* 0x001fca00078e00ff */
[----:B------:R-:W-:-:S07]  /*3100*/  @P5 SHF.R.U32.HI R2, RZ, R37, R30 ;  /* 0x00000025ff025219 */ /* 0x000fce000001161e */
.L_x_1080:
[----:B------:R-:W-:Y:S05]  /*3110*/  BSYNC B0 ;  /* 0x0000000000007941 */ /* 0x000fea0003800000 */
.L_x_1078:
[----:B------:R-:W-:-:S05]  /*3120*/  IMAD R2, R2, R15, R38 ;  /* 0x0000000f02027224 */ /* 0x000fca00078e0226 */
[----:B------:R-:W-:Y:S02]  /*3130*/  VIMNMX R13, R13, R2, !PT ;  /* 0x000000020d0d7248 */ /* 0x000fe40007fe0100 */
[----:B------:R-:W-:-:S07]  /*3140*/  VIADDMNMX R32, R2, R15, R32, PT ;  /* 0x0000000f02207246 */ /* 0x000fce0003800120 */
.L_x_1077:
[C---:B------:R-:W-:Y:S01]  /*3150*/  ISETP.GT.AND P1, PT, R13.reuse, 0x1, !P1 ;  /* 0x000000010d00780c */ /* 0x040fe20004f24270 */
[----:B------:R-:W-:Y:S01]  /*3160*/  ULDC UR4, c[0x0][0x988] ;  /* 0x0002620000047ab9 */ /* 0x000fe20000000800 */
[----:B------:R-:W-:Y:S02]  /*3170*/  ISETP.GT.AND P6, PT, R13, 0x8, !P6 ;  /* 0x000000080d00780c */ /* 0x000fe400077c4270 */
[C---:B------:R-:W-:Y:S02]  /*3180*/  ISETP.LT.OR P1, PT, R32.reuse, 0x2, P1 ;  /* 0x000000022000780c */ /* 0x040fe40000f21670 */
[----:B------:R-:W-:Y:S02]  /*3190*/  ISETP.LT.OR P6, PT, R32, 0x9, P6 ;  /* 0x000000092000780c */ /* 0x000fe400037c1670 */
[----:B------:R-:W-:Y:S02]  /*31a0*/  FSEL R21, R0, -INF , !P1 ;  /* 0xff80000000157808 */ /* 0x000fe40004800000 */
[----:B------:R-:W-:Y:S01]  /*31b0*/  ISETP.NE.AND P1, PT, R11, RZ, PT ;  /* 0x000000ff0b00720c */ /* 0x000fe20003f25270 */
[----:B------:R-:W-:Y:S01]  /*31c0*/  IMAD.U32 R11, RZ, RZ, UR4 ;  /* 0x00000004ff0b7e24 */ /* 0x000fe2000f8e00ff */
[----:B------:R-:W-:-:S02]  /*31d0*/  FSEL R34, R27, -INF , !P6 ;  /* 0xff8000001b227808 */ /* 0x000fc40007000000 */
[----:B------:R-:W-:Y:S02]  /*31e0*/  ISETP.GT.AND P1, PT, R13, 0x9, !P1 ;  /* 0x000000090d00780c */ /* 0x000fe40004f24270 */
[----:B------:R-:W-:Y:S02]  /*31f0*/  ISETP.NE.AND P6, PT, R42, RZ, PT ;  /* 0x000000ff2a00720c */ /* 0x000fe40003fc5270 */
[----:B------:R-:W-:Y:S02]  /*3200*/  ISETP.LT.OR P1, PT, R32, 0xa, P1 ;  /* 0x0000000a2000780c */ /* 0x000fe40000f21670 */
[----:B------:R-:W-:Y:S02]  /*3210*/  ISETP.NE.AND P5, PT, R46, RZ, PT ;  /* 0x000000ff2e00720c */ /* 0x000fe40003fa5270 */
[----:B------:R-:W-:Y:S02]  /*3220*/  FSEL R36, R31, -INF , !P1 ;  /* 0xff8000001f247808 */ /* 0x000fe40004800000 */
[----:B------:R-:W-:-:S02]  /*3230*/  ISETP.NE.AND P1, PT, R25, RZ, PT ;  /* 0x000000ff1900720c */ /* 0x000fc40003f25270 */
[----:B------:R-:W-:Y:S02]  /*3240*/  FMNMX.FTZ R9, R33, R65, !PT ;  /* 0x0000004121097209 */ /* 0x000fe40007810000 */
[----:B------:R-:W-:Y:S02]  /*3250*/  ISETP.GT.AND P1, PT, R13, 0x10, !P1 ;  /* 0x000000100d00780c */ /* 0x000fe40004f24270 */
[----:B------:R-:W-:Y:S02]  /*3260*/  FMNMX.FTZ R9, R67, R9, !PT ;  /* 0x0000000943097209 */ /* 0x000fe40007810000 */
[----:B------:R-:W-:Y:S02]  /*3270*/  ISETP.LT.OR P1, PT, R32, 0x11, P1 ;  /* 0x000000112000780c */ /* 0x000fe40000f21670 */
[----:B------:R-:W-:Y:S02]  /*3280*/  FMNMX.FTZ R9, R71, R9, !PT ;  /* 0x0000000947097209 */ /* 0x000fe40007810000 */
        /* <DEDUP_REMOVED lines=8> */
[----:B------:R-:W-:Y:S02]  /*3310*/  ISETP.GT.AND P1, PT, R13, 0x18, !P6 ;  /* 0x000000180d00780c */ /* 0x000fe40007724270 */
[----:B------:R-:W-:Y:S02]  /*3320*/  ISETP.NE.AND P6, PT, R44, RZ, PT ;  /* 0x000000ff2c00720c */ /* 0x000fe40003fc5270 */
[----:B------:R-:W-:Y:S02]  /*3330*/  ISETP.LT.OR P1, PT, R32, 0x19, P1 ;  /* 0x000000192000780c */ /* 0x000fe40000f21670 */
[----:B------:R-:W-:Y:S02]  /*3340*/  FMNMX.FTZ R9, R87, R9, !PT ;  /* 0x0000000957097209 */ /* 0x000fe40007810000 */
[----:B------:R-:W-:-:S02]  /*3350*/  FSEL R42, R74, -INF , !P1 ;  /* 0xff8000004a2a7808 */ /* 0x000fc40004800000 */
[----:B------:R-:W-:Y:S02]  /*3360*/  ISETP.GT.AND P1, PT, R13, 0x19, !P5 ;  /* 0x000000190d00780c */ /* 0x000fe40006f24270 */
[----:B------:R-:W-:Y:S02]  /*3370*/  ISETP.NE.AND P5, PT, R48, RZ, PT ;  /* 0x000000ff3000720c */ /* 0x000fe40003fa5270 */
[----:B------:R-:W-:Y:S02]  /*3380*/  ISETP.LT.OR P1, PT, R32, 0x1a, P1 ;  /* 0x0000001a2000780c */ /* 0x000fe40000f21670 */
[----:B------:R-:W-:Y:S02]  /*3390*/  FMNMX.FTZ R9, R89, R9, !PT ;  /* 0x0000000959097209 */ /* 0x000fe40007810000 */
        /* <DEDUP_REMOVED lines=37> */
[----:B------:R-:W-:-:S02]  /*35f0*/  ISETP.GT.AND P4, PT, R13, RZ, !P4 ;  /* 0x000000ff0d00720c */ /* 0x000fc40006784270 */
[----:B------:R-:W-:Y:S02]  /*3600*/  ISETP.GT.AND P1, PT, R13, 0x31, !P1 ;  /* 0x000000310d00780c */ /* 0x000fe40004f24270 */
[C---:B------:R-:W-:Y:S02]  /*3610*/  ISETP.LT.OR P4, PT, R32.reuse, 0x1, P4 ;  /* 0x000000012000780c */ /* 0x040fe40002781670 */
[----:B------:R-:W-:Y:S02]  /*3620*/  ISETP.LT.OR P1, PT, R32, 0x32, P1 ;  /* 0x000000322000780c */ /* 0x000fe40000f21670 */
[----:B------:R-:W-:Y:S02]  /*3630*/  FSEL R6, R6, -INF , !P4 ;  /* 0xff80000006067808 */ /* 0x000fe40006000000 */
[----:B------:R-:W-:Y:S02]  /*3640*/  FSEL R56, R51, -INF , !P1 ;  /* 0xff80000033387808 */ /* 0x000fe40004800000 */
[----:B------:R-:W-:-:S02]  /*3650*/  ISETP.NE.AND P1, PT, R82, RZ, PT ;  /* 0x000000ff5200720c */ /* 0x000fc40003f25270 */
[C---:B------:R-:W-:Y:S02]  /*3660*/  ISETP.GT.AND P2, PT, R13.reuse, 0x51, !P2 ;  /* 0x000000510d00780c */ /* 0x040fe40005744270 */
[C---:B------:R-:W-:Y:S02]  /*3670*/  ISETP.GT.AND P1, PT, R13.reuse, 0x38, !P1 ;  /* 0x000000380d00780c */ /* 0x040fe40004f24270 */
[----:B------:R-:W-:Y:S02]  /*3680*/  ISETP.GT.AND P3, PT, R13, 0x58, !P3 ;  /* 0x000000580d00780c */ /* 0x000fe40005f64270 */
[C---:B------:R-:W-:Y:S02]  /*3690*/  ISETP.LT.OR P1, PT, R32.reuse, 0x39, P1 ;  /* 0x000000392000780c */ /* 0x040fe40000f21670 */
[----:B------:R-:W-:Y:S02]  /*36a0*/  ISETP.LT.OR P2, PT, R32, 0x52, P2 ;  /* 0x000000522000780c */ /* 0x000fe40001741670 */
[----:B------:R-:W-:-:S02]  /*36b0*/  FSEL R58, R78, -INF , !P1 ;  /* 0xff8000004e3a7808 */ /* 0x000fc40004800000 */
[----:B------:R-:W-:Y:S02]  /*36c0*/  ISETP.NE.AND P1, PT, R84, RZ, PT ;  /* 0x000000ff5400720c */ /* 0x000fe40003f25270 */
[C---:B------:R-:W-:Y:S02]  /*36d0*/  ISETP.LT.OR P3, PT, R32.reuse, 0x59, P3 ;  /* 0x000000592000780c */ /* 0x040fe40001f61670 */
[----:B------:R-:W-:Y:S02]  /*36e0*/  ISETP.GT.AND P1, PT, R13, 0x39, !P1 ;  /* 0x000000390d00780c */ /* 0x000fe40004f24270 */
[----:B------:R-:W-:Y:S02]  /*36f0*/  FSEL R66, R7, -INF , !P2 ;  /* 0xff80000007427808 */ /* 0x000fe40005000000 */
[----:B------:R-:W-:Y:S02]  /*3700*/  ISETP.LT.OR P1, PT, R32, 0x3a, P1 ;  /* 0x0000003a2000780c */ /* 0x000fe40000f21670 */
[----:B------:R-:W-:-:S02]  /*3710*/  FSEL R10, R10, -INF , !P3 ;  /* 0xff8000000a0a7808 */ /* 0x000fc40005800000 */
[----:B------:R-:W-:Y:S02]  /*3720*/  FSEL R60, R55, -INF , !P1 ;  /* 0xff800000373c7808 */ /* 0x000fe40004800000 */
[----:B------:R-:W-:-:S04]  /*3730*/  ISETP.NE.AND P1, PT, R86, RZ, PT ;  /* 0x000000ff5600720c */ /* 0x000fc80003f25270 */
[----:B------:R-:W-:-:S04]  /*3740*/  ISETP.GT.AND P1, PT, R13, 0x40, !P1 ;  /* 0x000000400d00780c */ /* 0x000fc80004f24270 */
[----:B------:R-:W-:-:S04]  /*3750*/  ISETP.LT.OR P1, PT, R32, 0x41, P1 ;  /* 0x000000412000780c */ /* 0x000fc80000f21670 */
[----:B------:R-:W-:Y:S02]  /*3760*/  FSEL R30, R79, -INF , !P1 ;  /* 0xff8000004f1e7808 */ /* 0x000fe40004800000 */
[----:B------:R-:W-:Y:S02]  /*3770*/  ISETP.GT.AND P1, PT, R13, 0x41, !P6 ;  /* 0x000000410d00780c */ /* 0x000fe40007724270 */
[----:B------:R-:W-:Y:S02]  /*3780*/  ISETP.NE.AND P6, PT, R90, RZ, PT ;  /* 0x000000ff5a00720c */ /* 0x000fe40003fc5270 */
[----:B------:R-:W-:-:S04]  /*3790*/  ISETP.LT.OR P1, PT, R32, 0x42, P1 ;  /* 0x000000422000780c */ /* 0x000fc80000f21670 */
[----:B------:R-:W-:Y:S02]  /*37a0*/  FSEL R2, R59, -INF , !P1 ;  /* 0xff8000003b027808 */ /* 0x000fe40004800000 */
[----:B------:R-:W-:Y:S02]  /*37b0*/  ISETP.GT.AND P1, PT, R13, 0x48, !P5 ;  /* 0x000000480d00780c */ /* 0x000fe40006f24270 */
[----:B------:R-:W-:Y:S02]  /*37c0*/  ISETP.NE.AND P5, PT, R88, RZ, PT ;  /* 0x000000ff5800720c */ /* 0x000fe40003fa5270 */
[----:B------:R-:W-:-:S04]  /*37d0*/  ISETP.LT.OR P1, PT, R32, 0x49, P1 ;  /* 0x000000492000780c */ /* 0x000fc80000f21670 */
[----:B------:R-:W-:Y:S02]  /*37e0*/  FSEL R0, R62, -INF , !P1 ;  /* 0xff8000003e007808 */ /* 0x000fe40004800000 */
[----:B------:R-:W0:Y:S02]  /*37f0*/  SHFL.BFLY PT, R62, R25, 0x2, 0x1f ;  /* 0x0c401f00193e7f89 */ /* 0x000e2400000e0000 */
[----:B0-----:R-:W-:Y:S02]  /*3800*/  FMNMX.FTZ R27, R25, R62, !PT ;  /* 0x0000003e191b7209 */ /* 0x001fe40007810000 */
[----:B------:R-:W-:-:S03]  /*3810*/  FMNMX.FTZ R25, R6, R21, !PT ;  /* 0x0000001506197209 */ /* 0x000fc60007810000 */
[----:B------:R-:W0:Y:S01]  /*3820*/  SHFL.BFLY PT, R62, R27, 0x1, 0x1f ;  /* 0x0c201f001b3e7f89 */ /* 0x000e2200000e0000 */
[----:B------:R-:W-:-:S04]  /*3830*/  FMNMX.FTZ R25, R34, R25, !PT ;  /* 0x0000001922197209 */ /* 0x000fc80007810000 */
[----:B------:R-:W-:-:S04]  /*3840*/  FMNMX.FTZ R25, R36, R25, !PT ;  /* 0x0000001924197209 */ /* 0x000fc80007810000 */
[----:B------:R-:W-:-:S04]  /*3850*/  FMNMX.FTZ R25, R38, R25, !PT ;  /* 0x0000001926197209 */ /* 0x000fc80007810000 */
[----:B------:R-:W-:-:S04]  /*3860*/  FMNMX.FTZ R25, R40, R25, !PT ;  /* 0x0000001928197209 */ /* 0x000fc80007810000 */
[----:B------:R-:W-:-:S04]  /*3870*/  FMNMX.FTZ R25, R42, R25, !PT ;  /* 0x000000192a197209 */ /* 0x000fc80007810000 */
[----:B------:R-:W-:Y:S02]  /*3880*/  FMNMX.FTZ R25, R44, R25, !PT ;  /* 0x000000192c197209 */ /* 0x000fe40007810000 */
[----:B0-----:R-:W-:Y:S02]  /*3890*/  FMNMX.FTZ R9, R27, R62, !PT ;  /* 0x0000003e1b097209 */ /* 0x001fe40007810000 */
        /* <DEDUP_REMOVED lines=10> */
[--C-:B------:R-:W-:Y:S01]  /*3940*/  FFMA.FTZ R27, R33, R11, -R68.reuse ;  /* 0x0000000b211b7223 */ /* 0x100fe20000010844 */
[----:B------:R-:W-:Y:S01]  /*3950*/  ISETP.LT.OR P1, PT, R32, 0x4a, P1 ;  /* 0x0000004a2000780c */ /* 0x000fe20000f21670 */
[----:B------:R-:W-:Y:S01]  /*3960*/  MUFU.EX2 R148, R7 ;  /* 0x0000000700947308 */ /* 0x000fe20000000800 */
[----:B------:R-:W-:Y:S01]  /*3970*/  FMNMX.FTZ R25, R56, R25, !PT ;  /* 0x0000001938197209 */ /* 0x000fe20007810000 */
[-CC-:B------:R-:W-:Y:S01]  /*3980*/  FFMA.FTZ R29, R65, R11.reuse, -R68.reuse ;  /* 0x0000000b411d7223 */ /* 0x180fe20000010844 */
[----:B------:R-:W-:Y:S01]  /*3990*/  FSEL R62, R63, -INF , !P1 ;  /* 0xff8000003f3e7808 */ /* 0x000fe20004800000 */
[--C-:B------:R-:W-:Y:S01]  /*39a0*/  FFMA.FTZ R31, R67, R11, -R68.reuse ;  /* 0x0000000b431f7223 */ /* 0x100fe20000010844 */
[----:B------:R-:W-:Y:S01]  /*39b0*/  FMNMX.FTZ R25, R58, R25, !PT ;  /* 0x000000193a197209 */ /* 0x000fe20007810000 */
[--C-:B------:R-:W-:Y:S01]  /*39c0*/  FFMA.FTZ R33, R71, R11, -R68.reuse ;  /* 0x0000000b47217223 */ /* 0x100fe20000010844 */
[----:B------:R-:W-:Y:S01]  /*39d0*/  ISETP.GT.AND P1, PT, R13, 0x50, !P6 ;  /* 0x000000500d00780c */ /* 0x000fe20007724270 */
[----:B------:R-:W-:Y:S01]  /*39e0*/  MUFU.EX2 R27, R27 ;  /* 0x0000001b001b7308 */ /* 0x000fe20000000800 */
[----:B------:R-:W-:Y:S01]  /*39f0*/  FMNMX.FTZ R25, R60, R25, !PT ;  /* 0x000000193c197209 */ /* 0x000fe20007810000 */
[-CC-:B------:R-:W-:Y:S01]  /*3a00*/  FFMA.FTZ R35, R81, R11.reuse, -R68.reuse ;  /* 0x0000000b51237223 */ /* 0x180fe20000010844 */
[----:B------:R-:W-:Y:S01]  /*3a10*/  ISETP.LT.OR P1, PT, R32, 0x51, P1 ;  /* 0x000000512000780c */ /* 0x000fe20000f21670 */
[--C-:B------:R-:W-:Y:S01]  /*3a20*/  FFMA.FTZ R24, R24, R11, -R68.reuse ;  /* 0x0000000b18187223 */ /* 0x100fe20000010844 */
[----:B------:R-:W-:Y:S01]  /*3a30*/  FMNMX.FTZ R25, R30, R25, !PT ;  /* 0x000000191e197209 */ /* 0x000fe20007810000 */
[--C-:B------:R-:W-:Y:S01]  /*3a40*/  FFMA.FTZ R37, R85, R11, -R68.reuse ;  /* 0x0000000b55257223 */ /* 0x100fe20000010844 */
[----:B------:R-:W-:Y:S01]  /*3a50*/  ISETP.NE.AND P5, PT, R64, RZ, PT ;  /* 0x000000ff4000720c */ /* 0x000fe20003fa5270 */
[----:B------:R0:W1:Y:S01]  /*3a60*/  MUFU.EX2 R156, R29 ;  /* 0x0000001d009c7308 */ /* 0x0000620000000800 */
[----:B------:R-:W-:Y:S01]  /*3a70*/  FMNMX.FTZ R25, R2, R25, !PT ;  /* 0x0000001902197209 */ /* 0x000fe20007810000 */
[-CC-:B------:R-:W-:Y:S01]  /*3a80*/  FFMA.FTZ R47, R61, R11.reuse, -R68.reuse ;  /* 0x0000000b3d2f7223 */ /* 0x180fe20000010844 */
[----:B------:R-:W-:Y:S01]  /*3a90*/  FSEL R64, R8, -INF , !P1 ;  /* 0xff80000008407808 */ /* 0x000fe20004800000 */
[--C-:B------:R-:W-:Y:S01]  /*3aa0*/  FFMA.FTZ R39, R49, R11, -R68.reuse ;  /* 0x0000000b31277223 */ /* 0x100fe20000010844 */
[----:B------:R-:W-:Y:S01]  /*3ab0*/  FMNMX.FTZ R25, R0, R25, !PT ;  /* 0x0000001900197209 */ /* 0x000fe20007810000 */
[--C-:B------:R-:W-:Y:S01]  /*3ac0*/  FFMA.FTZ R43, R53, R11, -R68.reuse ;  /* 0x0000000b352b7223 */ /* 0x100fe20000010844 */
[----:B------:R-:W-:Y:S01]  /*3ad0*/  ISETP.GT.AND P4, PT, R13, 0x59, !P5 ;  /* 0x000000590d00780c */ /* 0x000fe20006f84270 */
[----:B------:R-:W2:Y:S01]  /*3ae0*/  MUFU.EX2 R31, R31 ;  /* 0x0000001f001f7308 */ /* 0x000ea20000000800 */
[----:B------:R-:W-:Y:S01]  /*3af0*/  FMNMX.FTZ R25, R62, R25, !PT ;  /* 0x000000193e197209 */ /* 0x000fe20007810000 */
[-CC-:B0-----:R-:W-:Y:S01]  /*3b00*/  FFMA.FTZ R29, R83, R11.reuse, -R68.reuse ;  /* 0x0000000b531d7223 */ /* 0x181fe20000010844 */
[----:B------:R-:W-:Y:S01]  /*3b10*/  ISETP.LT.OR P4, PT, R32, 0x5a, P4 ;  /* 0x0000005a2000780c */ /* 0x000fe20002781670 */
[--C-:B------:R-:W-:Y:S01]  /*3b20*/  FFMA.FTZ R13, R89, R11, -R68.reuse ;  /* 0x0000000b590d7223 */ /* 0x100fe20000010844 */
[----:B------:R-:W-:Y:S01]  /*3b30*/  FMNMX.FTZ R25, R64, R25, !PT ;  /* 0x0000001940197209 */ /* 0x000fe20007810000 */
[--C-:B------:R-:W-:Y:S01]  /*3b40*/  FFMA.FTZ R32, R45, R11, -R68.reuse ;  /* 0x0000000b2d207223 */ /* 0x100fe20000010844 */
[----:B------:R-:W-:Y:S01]  /*3b50*/  FSEL R12, R12, -INF , !P4 ;  /* 0xff8000000c0c7808 */ /* 0x000fe20006000000 */
[----:B------:R0:W3:Y:S01]  /*3b60*/  MUFU.EX2 R158, R33 ;  /* 0x00000021009e7308 */ /* 0x0000e20000000800 */
        /* <DEDUP_REMOVED lines=9> */
[----:B0-----:R-:W-:Y:S01]  /*3c00*/  FFMA.FTZ R33, R87, R11, -R68 ;  /* 0x0000000b57217223 */ /* 0x001fe20000010844 */
[----:B------:R-:W-:-:S03]  /*3c10*/  ISETP.GE.AND P5, PT, R15, 0x1, PT ;  /* 0x000000010f00780c */ /* 0x000fc60003fa6270 */
[----:B------:R-:W0:Y:S02]  /*3c20*/  SHFL.BFLY PT, R8, R25, 0x2, 0x1f ;  /* 0x0c401f0019087f89 */ /* 0x000e2400000e0000 */
[----:B------:R5:W4:Y:S08]  /*3c30*/  MUFU.EX2 R152, R29 ;  /* 0x0000001d00987308 */ /* 0x000b300000000800 */
[----:B------:R-:W4:Y:S01]  /*3c40*/  MUFU.EX2 R37, R37 ;  /* 0x0000002500257308 */ /* 0x000f220000000800 */
[----:B-----5:R-:W-:-:S07]  /*3c50*/  FFMA.FTZ R29, R91, R11, -R68 ;  /* 0x0000000b5b1d7223 */ /* 0x020fce0000010844 */
[----:B------:R-:W-:Y:S01]  /*3c60*/  MUFU.EX2 R142, R47 ;  /* 0x0000002f008e7308 */ /* 0x000fe20000000800 */
[----:B0-----:R-:W-:Y:S01]  /*3c70*/  FMNMX.FTZ R7, R25, R8, !PT ;  /* 0x0000000819077209 */ /* 0x001fe20007810000 */
[----:B------:R-:W-:-:S06]  /*3c80*/  FFMA.FTZ R25, R57, R11, -R68 ;  /* 0x0000000b39197223 */ /* 0x000fcc0000010844 */
[----:B------:R0:W-:Y:S01]  /*3c90*/  MUFU.EX2 R154, R33 ;  /* 0x00000021009a7308 */ /* 0x0001e20000000800 */
[----:B------:R-:W5:Y:S07]  /*3ca0*/  SHFL.BFLY PT, R8, R7, 0x1, 0x1f ;  /* 0x0c201f0007087f89 */ /* 0x000f6e00000e0000 */
[----:B------:R-:W-:Y:S01]  /*3cb0*/  MUFU.EX2 R140, R25 ;  /* 0x00000019008c7308 */ /* 0x000fe20000000800 */
[----:B0-----:R-:W-:-:S07]  /*3cc0*/  FFMA.FTZ R33, R93, R11, -R68 ;  /* 0x0000000b5d217223 */ /* 0x001fce0000010844 */
[----:B------:R1:W-:Y:S08]  /*3cd0*/  MUFU.EX2 R25, R24 ;  /* 0x0000001800197308 */ /* 0x0003f00000000800 */
[----:B------:R-:W-:Y:S01]  /*3ce0*/  MUFU.EX2 R13, R13 ;  /* 0x0000000d000d7308 */ /* 0x000fe20000000800 */
[----:B-1----:R-:W-:Y:S01]  /*3cf0*/  FADD.FTZ R24, R27, R156 ;  /* 0x0000009c1b187221 */ /* 0x002fe20000010000 */
[----:B------:R-:W-:-:S02]  /*3d00*/  F2FP.BF16.F32.PACK_AB R156, R156, R27 ;  /* 0x0000001b9c9c723e */ /* 0x000fc400000010ff */
[----:B-----5:R-:W-:Y:S01]  /*3d10*/  FMNMX.FTZ R8, R7, R8, !PT ;  /* 0x0000000807087209 */ /* 0x020fe20007810000 */
[----:B--2---:R-:W-:-:S03]  /*3d20*/  FADD.FTZ R47, R31, R24 ;  /* 0x000000181f2f7221 */ /* 0x004fc60000010000 */
[C---:B------:R-:W-:Y:S01]  /*3d30*/  FSETP.NEU.FTZ.AND P1, PT, R8.reuse, -INF , PT ;  /* 0xff8000000800780b */ /* 0x040fe20003f3d000 */
[----:B------:R-:W-:Y:S01]  /*3d40*/  FMUL.FTZ R7, R8, R11 ;  /* 0x0000000b08077220 */ /* 0x000fe20000410000 */
[C---:B---3--:R-:W-:Y:S01]  /*3d50*/  FADD.FTZ R24, R158.reuse, R47 ;  /* 0x0000002f9e187221 */ /* 0x048fe20000010000 */
[----:B------:R-:W-:Y:S01]  /*3d60*/  MUFU.EX2 R29, R29 ;  /* 0x0000001d001d7308 */ /* 0x000fe20000000800 */
[----:B------:R-:W-:Y:S02]  /*3d70*/  F2FP.BF16.F32.PACK_AB R158, R158, R31 ;  /* 0x0000001f9e9e723e */ /* 0x000fe400000010ff */
[----:B------:R-:W-:Y:S01]  /*3d80*/  FSEL R7, R7, RZ, P1 ;  /* 0x000000ff07077208 */ /* 0x000fe20000800000 */
[----:B----4-:R-:W-:-:S04]  /*3d90*/  FADD.FTZ R47, R35, R24 ;  /* 0x00000018232f7221 */ /* 0x010fc80000010000 */
[-CC-:B------:R-:W-:Y:S01]  /*3da0*/  FFMA.FTZ R6, R6, R11.reuse, -R7.reuse ;  /* 0x0000000b06067223 */ /* 0x180fe20000010807 */
[-CC-:B------:R-:W-:Y:S01]  /*3db0*/  FFMA.FTZ R21, R21, R11.reuse, -R7.reuse ;  /* 0x0000000b15157223 */ /* 0x180fe20000010807 */
[-CC-:B------:R-:W-:Y:S01]  /*3dc0*/  FFMA.FTZ R34, R34, R11.reuse, -R7.reuse ;  /* 0x0000000b22227223 */ /* 0x180fe20000010807 */
[-CC-:B------:R-:W-:Y:S01]  /*3dd0*/  FFMA.FTZ R36, R36, R11.reuse, -R7.reuse ;  /* 0x0000000b24247223 */ /* 0x180fe20000010807 */
[-CC-:B------:R-:W-:Y:S01]  /*3de0*/  FFMA.FTZ R38, R38, R11.reuse, -R7.reuse ;  /* 0x0000000b26267223 */ /* 0x180fe20000010807 */
        /* <DEDUP_REMOVED lines=23> */
[----:B------:R-:W-:Y:S01]  /*3f60*/  FFMA.FTZ R12, R12, R11, -R7 ;  /* 0x0000000b0c0c7223 */ /* 0x000fe20000010807 */
[----:B------:R-:W-:Y:S01]  /*3f70*/  F2FP.BF16.F32.PACK_AB R152, R152, R35 ;  /* 0x000000239898723e */ /* 0x000fe200000010ff */
[----:B------:R-:W2:Y:S01]  /*3f80*/  MUFU.EX2 R159, R36 ;  /* 0x00000024009f7308 */ /* 0x000ea20000000800 */
[----:B0-----:R-:W-:Y:S01]  /*3f90*/  FADD.FTZ R47, R6, R21 ;  /* 0x00000015062f7221 */ /* 0x001fe20000010000 */
        /* <DEDUP_REMOVED lines=11> */
[----:B------:R-:W-:Y:S01]  /*4050*/  MUFU.EX2 R146, R43 ;  /* 0x0000002b00927308 */ /* 0x000fe20000000800 */
[----:B--2---:R-:W-:-:S07]  /*4060*/  FADD.FTZ R24, R42, R47 ;  /* 0x0000002f2a187221 */ /* 0x004fce0000010000 */
[----:B------:R-:W1:Y:S01]  /*4070*/  MUFU.EX2 R32, R32 ;  /* 0x0000002000207308 */ /* 0x000e620000000800 */
[C---:B0-----:R-:W-:Y:S01]  /*4080*/  FADD.FTZ R47, R155.reuse, R24 ;  /* 0x000000189b2f7221 */ /* 0x041fe20000010000 */
[----:B------:R-:W-:-:S06]  /*4090*/  F2FP.BF16.F32.PACK_AB R155, R155, R42 ;  /* 0x0000002a9b9b723e */ /* 0x000fcc00000010ff */
[----:B------:R0:W-:Y:S08]  /*40a0*/  MUFU.EX2 R43, R26 ;  /* 0x0000001a002b7308 */ /* 0x0001f00000000800 */
[----:B------:R-:W2:Y:S01]  /*40b0*/  MUFU.EX2 R46, R46 ;  /* 0x0000002e002e7308 */ /* 0x000ea20000000800 */
[C---:B0-----:R-:W-:Y:S01]  /*40c0*/  FADD.FTZ R26, R154.reuse, R49 ;  /* 0x000000319a1a7221 */ /* 0x041fe20000010000 */
[----:B------:R-:W-:-:S02]  /*40d0*/  F2FP.BF16.F32.PACK_AB R154, R154, R37 ;  /* 0x000000259a9a723e */ /* 0x000fc400000010ff */
[----:B-1----:R-:W-:Y:S01]  /*40e0*/  F2FP.BF16.F32.PACK_AB R150, R32, R29 ;  /* 0x0000001d2096723e */ /* 0x002fe200000010ff */
[----:B------:R-:W-:-:S03]  /*40f0*/  FADD.FTZ R49, R13, R26 ;  /* 0x0000001a0d317221 */ /* 0x000fc60000010000 */
[----:B------:R-:W0:Y:S01]  /*4100*/  MUFU.EX2 R33, R33 ;  /* 0x0000002100217308 */ /* 0x000e220000000800 */
[C---:B------:R-:W-:Y:S01]  /*4110*/  FADD.FTZ R26, R148.reuse, R49 ;  /* 0x00000031941a7221 */ /* 0x040fe20000010000 */
[----:B------:R-:W-:-:S03]  /*4120*/  F2FP.BF16.F32.PACK_AB R148, R148, R13 ;  /* 0x0000000d9494723e */ /* 0x000fc600000010ff */
[----:B------:R-:W-:-:S03]  /*4130*/  FADD.FTZ R49, R29, R26 ;  /* 0x0000001a1d317221 */ /* 0x000fc60000010000 */
[----:B------:R-:W1:Y:S01]  /*4140*/  MUFU.EX2 R149, R48 ;  /* 0x0000003000957308 */ /* 0x000e620000000800 */
[----:B------:R-:W-:Y:S01]  /*4150*/  FADD.FTZ R26, R32, R49 ;  /* 0x00000031201a7221 */ /* 0x000fe20000010000 */
[----:B--2---:R-:W-:-:S06]  /*4160*/  FADD.FTZ R24, R46, R47 ;  /* 0x0000002f2e187221 */ /* 0x004fcc0000010000 */
[----:B------:R2:W3:Y:S01]  /*4170*/  MUFU.EX2 R144, R39 ;  /* 0x0000002700907308 */ /* 0x0004e20000000800 */
[----:B0-----:R-:W-:-:S07]  /*4180*/  FADD.FTZ R49, R33, R26 ;  /* 0x0000001a21317221 */ /* 0x001fce0000010000 */
[----:B------:R-:W-:Y:S01]  /*4190*/  MUFU.EX2 R50, R50 ;  /* 0x0000003200327308 */ /* 0x000fe20000000800 */
[----:B--2---:R-:W-:Y:S01]  /*41a0*/  FFMA.FTZ R39, R99, R11, -R68 ;  /* 0x0000000b63277223 */ /* 0x004fe20000010844 */
[C---:B-1----:R-:W-:Y:S01]  /*41b0*/  FADD.FTZ R47, R149.reuse, R24 ;  /* 0x00000018952f7221 */ /* 0x042fe20000010000 */
[----:B------:R-:W-:-:S05]  /*41c0*/  F2FP.BF16.F32.PACK_AB R149, R149, R46 ;  /* 0x0000002e9595723e */ /* 0x000fca00000010ff */
[----:B------:R-:W0:Y:S01]  /*41d0*/  MUFU.EX2 R41, R41 ;  /* 0x0000002900297308 */ /* 0x000e220000000800 */
[C---:B---3--:R-:W-:Y:S01]  /*41e0*/  FADD.FTZ R26, R144.reuse, R49 ;  /* 0x00000031901a7221 */ /* 0x048fe20000010000 */
[----:B------:R-:W-:-:S06]  /*41f0*/  F2FP.BF16.F32.PACK_AB R144, R144, R33 ;  /* 0x000000219090723e */ /* 0x000fcc00000010ff */
[----:B------:R-:W-:Y:S08]  /*4200*/  MUFU.EX2 R151, R52 ;  /* 0x0000003400977308 */ /* 0x000ff00000000800 */
[----:B------:R-:W-:Y:S01]  /*4210*/  MUFU.EX2 R54, R54 ;  /* 0x0000003600367308 */ /* 0x000fe20000000800 */
[----:B0-----:R-:W-:-:S04]  /*4220*/  FADD.FTZ R49, R41, R26 ;  /* 0x0000001a29317221 */ /* 0x001fc80000010000 */
[C---:B------:R-:W-:Y:S01]  /*4230*/  FADD.FTZ R24, R146.reuse, R49 ;  /* 0x0000003192187221 */ /* 0x040fe20000010000 */
[----:B------:R-:W-:Y:S02]  /*4240*/  F2FP.BF16.F32.PACK_AB R146, R146, R41 ;  /* 0x000000299292723e */ /* 0x000fe400000010ff */
[----:B------:R-:W0:Y:S08]  /*4250*/  MUFU.EX2 R45, R45 ;  /* 0x0000002d002d7308 */ /* 0x000e300000000800 */
[----:B------:R-:W1:Y:S08]  /*4260*/  MUFU.EX2 R145, R56 ;  /* 0x0000003800917308 */ /* 0x000e700000000800 */
[----:B------:R-:W2:Y:S08]  /*4270*/  MUFU.EX2 R58, R58 ;  /* 0x0000003a003a7308 */ /* 0x000eb00000000800 */
[----:B------:R3:W-:Y:S08]  /*4280*/  MUFU.EX2 R141, R2 ;  /* 0x00000002008d7308 */ /* 0x0007f00000000800 */
[----:B------:R-:W4:Y:S01]  /*4290*/  MUFU.EX2 R39, R39 ;  /* 0x0000002700277308 */ /* 0x000f220000000800 */
[----:B---3--:R-:W-:Y:S01]  /*42a0*/  FADD.FTZ R2, R50, R47 ;  /* 0x0000002f32027221 */ /* 0x008fe20000010000 */
[----:B0-----:R-:W-:-:S03]  /*42b0*/  FADD.FTZ R47, R45, R24 ;  /* 0x000000182d2f7221 */ /* 0x001fc60000010000 */
[C---:B------:R-:W-:Y:S01]  /*42c0*/  FADD.FTZ R7, R151.reuse, R2 ;  /* 0x0000000297077221 */ /* 0x040fe20000010000 */
[C---:B------:R-:W-:Y:S01]  /*42d0*/  FADD.FTZ R24, R140.reuse, R47 ;  /* 0x0000002f8c187221 */ /* 0x040fe20000010000 */
[----:B------:R-:W-:Y:S01]  /*42e0*/  F2FP.BF16.F32.PACK_AB R140, R140, R45 ;  /* 0x0000002d8c8c723e */ /* 0x000fe200000010ff */
[----:B------:R-:W0:Y:S01]  /*42f0*/  MUFU.EX2 R147, R60 ;  /* 0x0000003c00937308 */ /* 0x000e220000000800 */
[----:B------:R-:W-:Y:S01]  /*4300*/  FADD.FTZ R2, R54, R7 ;  /* 0x0000000736027221 */ /* 0x000fe20000010000 */
[----:B------:R-:W-:-:S03]  /*4310*/  F2FP.BF16.F32.PACK_AB R151, R151, R50 ;  /* 0x000000329797723e */ /* 0x000fc600000010ff */
[C---:B-1----:R-:W-:Y:S01]  /*4320*/  FADD.FTZ R7, R145.reuse, R2 ;  /* 0x0000000291077221 */ /* 0x042fe20000010000 */
[----:B------:R-:W-:Y:S02]  /*4330*/  F2FP.BF16.F32.PACK_AB R145, R145, R54 ;  /* 0x000000369191723e */ /* 0x000fe400000010ff */
[----:B------:R-:W1:Y:S01]  /*4340*/  MUFU.EX2 R30, R30 ;  /* 0x0000001e001e7308 */ /* 0x000e620000000800 */
[----:B--2---:R-:W-:Y:S01]  /*4350*/  FADD.FTZ R2, R58, R7 ;  /* 0x000000073a027221 */ /* 0x004fe20000010000 */
[----:B----4-:R-:W-:-:S04]  /*4360*/  FADD.FTZ R27, R39, R24 ;  /* 0x00000018271b7221 */ /* 0x010fc80000010000 */
[C---:B------:R-:W-:Y:S01]  /*4370*/  FADD.FTZ R27, R142.reuse, R27 ;  /* 0x0000001b8e1b7221 */ /* 0x040fe20000010000 */
[----:B------:R-:W-:Y:S01]  /*4380*/  F2FP.BF16.F32.PACK_AB R142, R142, R39 ;  /* 0x000000278e8e723e */ /* 0x000fe200000010ff */
[----:B------:R-:W2:Y:S01]  /*4390*/  MUFU.EX2 R28, R28 ;  /* 0x0000001c001c7308 */ /* 0x000ea20000000800 */
[C---:B0-----:R-:W-:Y:S01]  /*43a0*/  FADD.FTZ R7, R147.reuse, R2 ;  /* 0x0000000293077221 */ /* 0x041fe20000010000 */
[----:B------:R-:W-:-:S06]  /*43b0*/  F2FP.BF16.F32.PACK_AB R147, R147, R58 ;  /* 0x0000003a9393723e */ /* 0x000fcc00000010ff */
[----:B------:R-:W0:Y:S01]  /*43c0*/  MUFU.EX2 R0, R0 ;  /* 0x0000000000007308 */ /* 0x000e220000000800 */
[----:B-1----:R-:W-:-:S04]  /*43d0*/  FADD.FTZ R2, R30, R7 ;  /* 0x000000071e027221 */ /* 0x002fc80000010000 */
[C---:B------:R-:W-:Y:S01]  /*43e0*/  FADD.FTZ R7, R141.reuse, R2 ;  /* 0x000000028d077221 */ /* 0x040fe20000010000 */
[----:B------:R-:W-:Y:S02]  /*43f0*/  F2FP.BF16.F32.PACK_AB R141, R141, R30 ;  /* 0x0000001e8d8d723e */ /* 0x000fe400000010ff */
[----:B------:R-:W1:Y:S01]  /*4400*/  MUFU.EX2 R20, R20 ;  /* 0x0000001400147308 */ /* 0x000e620000000800 */
[----:B--2---:R-:W-:Y:S01]  /*4410*/  FADD.FTZ R24, R28, R27 ;  /* 0x0000001b1c187221 */ /* 0x004fe20000010000 */
[----:B------:R-:W-:-:S03]  /*4420*/  F2FP.BF16.F32.PACK_AB R136, R43, R28 ;  /* 0x0000001c2b88723e */ /* 0x000fc600000010ff */
[----:B------:R-:W-:-:S03]  /*4430*/  FADD.FTZ R13, R43, R24 ;  /* 0x000000182b0d7221 */ /* 0x000fc60000010000 */
[----:B------:R-:W2:Y:S01]  /*4440*/  MUFU.EX2 R143, R62 ;  /* 0x0000003e008f7308 */ /* 0x000ea20000000800 */
[----:B0-----:R-:W-:-:S07]  /*4450*/  FADD.FTZ R2, R0, R7 ;  /* 0x0000000700027221 */ /* 0x001fce0000010000 */
[----:B------:R-:W0:Y:S01]  /*4460*/  MUFU.EX2 R64, R64 ;  /* 0x0000004000407308 */ /* 0x000e220000000800 */
[----:B-1----:R-:W-:Y:S01]  /*4470*/  FADD.FTZ R24, R20, R13 ;  /* 0x0000000d14187221 */ /* 0x002fe20000010000 */
[----:B------:R-:W-:-:S03]  /*4480*/  F2FP.BF16.F32.PACK_AB R138, R25, R20 ;  /* 0x00000014198a723e */ /* 0x000fc600000010ff */
[----:B------:R-:W-:-:S03]  /*4490*/  FADD.FTZ R7, R25, R24 ;  /* 0x0000001819077221 */ /* 0x000fc60000010000 */
[----:B------:R-:W1:Y:S01]  /*44a0*/  MUFU.EX2 R137, R66 ;  /* 0x0000004200897308 */ /* 0x000e620000000800 */
[C---:B--2---:R-:W-:Y:S01]  /*44b0*/  FADD.FTZ R13, R143.reuse, R2 ;  /* 0x000000028f0d7221 */ /* 0x044fe20000010000 */
[----:B------:R-:W-:-:S06]  /*44c0*/  F2FP.BF16.F32.PACK_AB R143, R143, R0 ;  /* 0x000000008f8f723e */ /* 0x000fcc00000010ff */
[----:B------:R-:W2:Y:S01]  /*44d0*/  MUFU.EX2 R10, R10 ;  /* 0x0000000a000a7308 */ /* 0x000ea20000000800 */
[----:B0-----:R-:W-:-:S07]  /*44e0*/  FADD.FTZ R2, R64, R13 ;  /* 0x0000000d40027221 */ /* 0x001fce0000010000 */
[----:B------:R0:W3:Y:S01]  /*44f0*/  MUFU.EX2 R139, R12 ;  /* 0x0000000c008b7308 */ /* 0x0000e20000000800 */
[C---:B-1----:R-:W-:Y:S01]  /*4500*/  FADD.FTZ R13, R137.reuse, R2 ;  /* 0x00000002890d7221 */ /* 0x042fe20000010000 */
[----:B------:R-:W-:Y:S01]  /*4510*/  F2FP.BF16.F32.PACK_AB R137, R137, R64 ;  /* 0x000000408989723e */ /* 0x000fe200000010ff */
[----:B0-----:R-:W-:Y:S02]  /*4520*/  IMAD.IADD R12, R16, 0x1, -R17 ;  /* 0x00000001100c7824 */ /* 0x001fe400078e0a11 */
[----:B--2---:R-:W-:Y:S02]  /*4530*/  FADD.FTZ R6, R10, R13 ;  /* 0x0000000d0a067221 */ /* 0x004fe40000010000 */
[----:B------:R-:W-:Y:S02]  /*4540*/  IMAD R13, R161, 0x80, R12 ;  /* 0x00000080a10d7824 */ /* 0x000fe400078e020c */
[C---:B---3--:R-:W-:Y:S01]  /*4550*/  FADD.FTZ R6, R139.reuse, R6 ;  /* 0x000000068b067221 */ /* 0x048fe20000010000 */
[----:B------:R-:W-:Y:S01]  /*4560*/  F2FP.BF16.F32.PACK_AB R139, R139, R10 ;  /* 0x0000000a8b8b723e */ /* 0x000fe200000010ff */
[----:B------:R-:W-:-:S02]  /*4570*/  VIADD R10, R72, 0xfffffffe ;  /* 0xfffffffe480a7836 */ /* 0x000fc40000000000 */
[----:B------:R-:W-:Y:S01]  /*4580*/  IMAD.IADD R14, R13, 0x1, R14 ;  /* 0x000000010d0e7824 */ /* 0x000fe200078e020e */
[----:B------:R-:W-:Y:S06]  /*4590*/  @!P5 BRA `(.L_x_1081) ;  /* 0x000000000040d947 */ /* 0x000fec0003800000 */
        /* <DEDUP_REMOVED lines=10> */
.L_x_1082:
[----:B------:R-:W-:-:S13]  /*4640*/  ISETP.NE.AND P1, PT, R15, 0x1, PT ;  /* 0x000000010f00780c */ /* 0x000fda0003f25270 */
[----:B------:R-:W0:Y:S02]  /*4650*/  @P1 LDC.64 R20, c[0x0][0x9e8] ;  /* 0x00027a00ff141b82 */ /* 0x000e240000000a00 */
[----:B0-----:R-:W-:-:S05]  /*4660*/  @P1 IMAD.HI.U32 R2, R0, R20, RZ ;  /* 0x0000001400021227 */ /* 0x001fca00078e00ff */
[----:B------:R-:W-:-:S07]  /*4670*/  @P1 SHF.R.U32.HI R0, RZ, R21, R2 ;  /* 0x00000015ff001219 */ /* 0x000fce0000011602 */
.L_x_1083:
[----:B------:R-:W-:-:S05]  /*4680*/  IMAD R15, R0, R15, R15 ;  /* 0x0000000f000f7224 */ /* 0x000fca00078e020f */
[----:B------:R-:W-:-:S07]  /*4690*/  VIMNMX R14, R14, R15, PT ;  /* 0x0000000f0e0e7248 */ /* 0x000fce0003fe0100 */
.L_x_1081:
        /* <DEDUP_REMOVED lines=44> */
[----:B------:R-:W-:Y:S01]  /*4960*/  VIADD R15, R21, 0x8 ;  /* 0x00000008150f7836 */ /* 0x000fe20000000000 */
[----:B------:R-:W-:Y:S01]  /*4970*/  ULDC UR54, c[0x0][0x9e0] ;  /* 0x0002780000367ab9 */ /* 0x000fe20000000800 */
[----:B------:R-:W-:-:S03]  /*4980*/  IMAD.MOV.U32 R87, RZ, RZ, RZ ;  /* 0x000000ffff577224 */ /* 0x000fc600078e00ff */
[----:B------:R-:W-:-:S07]  /*4990*/  LOP3.LUT R13, RZ, R15, RZ, 0x33, !PT ;  /* 0x0000000fff0d7212 */ /* 0x000fce00078e33ff */
.L_x_1101:
[----:B------:R-:W-:-:S04]  /*49a0*/  UIADD3 UR5, UR37, 0x1, URZ ;  /* 0x0000000125057890 */ /* 0x000fc8000fffe03f */
[----:B------:R-:W-:-:S04]  /*49b0*/  UISETP.NE.AND UP0, UPT, UR5, 0x2, UPT ;  /* 0x000000020500788c */ /* 0x000fc8000bf05270 */
[----:B------:R-:W-:Y:S02]  /*49c0*/  USEL UR38, URZ, 0x1, UP0 ;  /* 0x000000013f267887 */ /* 0x000fe40008000000 */
[----:B------:R-:W-:Y:S02]  /*49d0*/  USEL UR5, UR5, URZ, UP0 ;  /* 0x0000003f05057287 */ /* 0x000fe40008000000 */
[----:B------:R-:W-:Y:S01]  /*49e0*/  ULOP3.LUT UR38, UR36, UR38, URZ, 0x3c, !UPT ;  /* 0x0000002624267292 */ /* 0x000fe2000f8e3c3f */
[----:B------:R-:W-:Y:S11]  /*49f0*/  @!P0 BRA `(.L_x_1085) ;  /* 0x0000000000048947 */ /* 0x000ff60003800000 */
[----:B------:R-:W-:Y:S01]  /*4a00*/  BPT.TRAP 0x1 ;  /* 0x000000040000795c */ /* 0x000fe20000300000 */
.L_x_1085:
[----:B------:R-:W-:Y:S01]  /*4a10*/  ULEA UR6, UR5, UR39, 0x3 ;  /* 0x0000002705067291 */ /* 0x000fe2000f8e183f */
[----:B------:R-:W-:-:S05]  /*4a20*/  IMAD.U32 R11, RZ, RZ, UR38 ;  /* 0x00000026ff0b7e24 */ /* 0x000fca000f8e00ff */
[----:B------:R-:W-:-:S04]  /*4a30*/  SHF.L.U32 R11, R11, 0x1f, RZ ;  /* 0x0000001f0b0b7819 */ /* 0x000fc800000006ff */
[----:B------:R0:W1:Y:S01]  /*4a40*/  SYNCS.PHASECHK.TRANS64.TRYWAIT P1, [UR6+0x2a830], R11 ;  /* 0x02a8300bff0075a7 */ /* 0x0000620008020146 */
[----:B------:R-:W-:Y:S05]  /*4a50*/  @!P0 BRA `(.L_x_1086) ;  /* 0x0000000000048947 */ /* 0x000fea0003800000 */
[----:B------:R-:W-:Y:S01]  /*4a60*/  BPT.TRAP 0x1 ;  /* 0x000000040000795c */ /* 0x000fe20000300000 */
.L_x_1086:
[----:B-1----:R-:W-:Y:S05]  /*4a70*/  @P1 BRA `(.L_x_1087) ;  /* 0x0000000000081947 */ /* 0x002fea0003800000 */
[----:B------:R-:W1:Y:S02]  /*4a80*/  SYNCS.PHASECHK.TRANS64.TRYWAIT P1, [UR6+0x2a830], R11 ;  /* 0x02a8300bff0075a7 */ /* 0x000e640008020146 */
[----:B-1----:R-:W-:Y:S05]  /*4a90*/  @!P1 BRA `(.L_x_1088) ;  /* 0x0000010c00089947 */ /* 0x002fea0003800000 */
.L_x_1087:
        /* <DEDUP_REMOVED lines=94> */
[----:B------:R-:W-:Y:S01]  /*5080*/  UIADD3 UR46, UR7, 0x4, URZ ;  /* 0x00000004072e7890 */ /* 0x000fe2000fffe03f */
[----:B------:R-:W-:Y:S01]  /*5090*/  UMOV UR44, UR52 ;  /* 0x00000034002c7c82 */ /* 0x000fe20008000000 */
[----:B------:R-:W-:Y:S01]  /*50a0*/  UMOV UR45, UR53 ;  /* 0x00000035002d7c82 */ /* 0x000fe20008000000 */
[----:B------:R-:W-:Y:S01]  /*50b0*/  UMOV UR47, 0x40000040 ;  /* 0x40000040002f7882 */ /* 0x000fe20000000000 */
[----:B------:R-:W-:Y:S02]  /*50c0*/  WARPGROUP.DEPBAR.LE gsb0, 0x0 ;  /* 0x00008000000079c5 */ /* 0x000fe40000010000 */
        /* <DEDUP_REMOVED lines=36> */
.L_x_1089:
[----:B------:R-:W-:Y:S01]  /*5310*/  ULEA UR11, UR37, UR39, 0x3 ;  /* 0x00000027250b7291 */ /* 0x000fe2000f8e183f */
[----:B------:R-:W-:-:S05]  /*5320*/  IMAD.U32 R0, RZ, RZ, UR36 ;  /* 0x00000024ff007e24 */ /* 0x000fca000f8e00ff */
[----:B------:R-:W-:-:S04]  /*5330*/  SHF.L.U32 R0, R0, 0x1f, RZ ;  /* 0x0000001f00007819 */ /* 0x000fc800000006ff */
[----:B------:R2:W3:Y:S01]  /*5340*/  SYNCS.PHASECHK.TRANS64.TRYWAIT P1, [UR11+0x2a850], R0 ;  /* 0x02a85000ff0075a7 */ /* 0x0004e2000802014b */
[----:B------:R-:W-:Y:S05]  /*5350*/  @!P0 BRA `(.L_x_1090) ;  /* 0x0000000000048947 */ /* 0x000fea0003800000 */
[----:B------:R-:W-:Y:S01]  /*5360*/  BPT.TRAP 0x1 ;  /* 0x000000040000795c */ /* 0x000fe20000300000 */
.L_x_1090:
[----:B---3--:R-:W-:Y:S05]  /*5370*/  @P1 BRA `(.L_x_1091) ;  /* 0x0000000000081947 */ /* 0x008fea0003800000 */
[----:B------:R-:W3:Y:S02]  /*5380*/  SYNCS.PHASECHK.TRANS64.TRYWAIT P1, [UR11+0x2a850], R0 ;  /* 0x02a85000ff0075a7 */ /* 0x000ee4000802014b */
[----:B---3--:R-:W-:Y:S05]  /*5390*/  @!P1 BRA `(.L_x_1092) ;  /* 0x0000010000e09947 */ /* 0x008fea0003800000 */
.L_x_1091:
[----:B------:R-:W-:Y:S01]  /*53a0*/  UIADD3 UR7, UR39, 0x400, URZ ;  /* 0x0000040027077890 */ /* 0x000fe2000fffe03f */
[----:B------:R-:W-:Y:S01]  /*53b0*/  WARPGROUP.ARRIVE ;  /* 0x00000000000079c5 */ /* 0x000fe20000000000 */
[----:B------:R-:W-:-:S05]  /*53c0*/  UMOV UR15, 0x40000040 ;  /* 0x40000040000f7882 */ /* 0x000fca0000000000 */
[----:B------:R-:W3:Y:S01]  /*53d0*/  S2R R175, SR_TID.X ;  /* 0x0000000000af7919 */ /* 0x000ee20000002100 */
[----:B------:R-:W-:Y:S01]  /*53e0*/  USHF.R.U32.HI UR7, URZ, 0x4, UR7 ;  /* 0x000000043f077899 */ /* 0x000fe20008011607 */
[----:B0-2---:R-:W-:Y:S01]  /*53f0*/  FMUL.FTZ R0, R90, UR4 ;  /* 0x000000045a007c20 */ /* 0x005fe20008410000 */
[----:B------:R-:W-:Y:S01]  /*5400*/  FMUL.FTZ R90, R102, UR4 ;  /* 0x00000004665a7c20 */ /* 0x000fe20008410000 */
[----:B------:R-:W-:Y:S01]  /*5410*/  IMAD.U32 R102, RZ, RZ, UR6 ;  /* 0x00000006ff667e24 */ /* 0x000fe2000f8e00ff */
[----:B------:R-:W-:Y:S01]  /*5420*/  ULOP3.LUT UR7, UR7, 0x3fff, URZ, 0xc0, !UPT ;  /* 0x00003fff07077892 */ /* 0x000fe2000f8ec03f */
[----:B------:R-:W-:Y:S01]  /*5430*/  FMUL.FTZ R2, R91, UR4 ;  /* 0x000000045b027c20 */ /* 0x000fe20008410000 */
[----:B------:R-:W-:Y:S01]  /*5440*/  FMUL.FTZ R91, R103, UR4 ;  /* 0x00000004675b7c20 */ /* 0x000fe20008410000 */
[----:B-1----:R-:W-:Y:S01]  /*5450*/  FMUL.FTZ R11, R88, UR4 ;  /* 0x00000004580b7c20 */ /* 0x002fe20008410000 */
        /* <DEDUP_REMOVED lines=25> */
[----:B------:R-:W-:Y:S01]  /*55f0*/  FMUL.FTZ R120, R120, UR4 ;  /* 0x0000000478787c20 */ /* 0x000fe20008410000 */
[----:B------:R-:W-:Y:S01]  /*5600*/  FMUL.FTZ R132, R132, UR4 ;  /* 0x0000000484847c20 */ /* 0x000fe20008410000 */
[----:B------:R-:W-:Y:S01]  /*5610*/  FMUL.FTZ R134, R134, UR4 ;  /* 0x0000000486867c20 */ /* 0x000fe20008410000 */
[----:B------:R-:W-:Y:S01]  /*5620*/  ISETP.NE.AND P1, PT, R162, RZ, PT ;  /* 0x000000ffa200720c */ /* 0x000fe20003f25270 */
[----:B------:R-:W0:Y:S07]  /*5630*/  MUFU.TANH R11, R11 ;  /* 0x0000000b000b7308 */ /* 0x000e2e0000002400 */
[----:B------:R-:W-:Y:S01]  /*5640*/  @!P2 VIADD R102, R102, 0x2a840 ;  /* 0x0002a8406666a836 */ /* 0x000fe20000000000 */
[----:B------:R-:W1:Y:S04]  /*5650*/  MUFU.TANH R0, R0 ;  /* 0x0000000000007308 */ /* 0x000e680000002400 */
[----:B------:R-:W-:-:S04]  /*5660*/  @!P2 PRMT R103, RZ, 0x654, R102 ;  /* 0x00000654ff67a816 */ /* 0x000fc80000000066 */
        /* <DEDUP_REMOVED lines=13> */
[----:B------:R-:W0:Y:S01]  /*5740*/  MUFU.TANH R116, R116 ;  /* 0x0000007400747308 */ /* 0x000e220000002400 */
[----:B------:R-:W-:-:S02]  /*5750*/  WARPGROUP.DEPBAR.LE gsb0, 0x0 ;  /* 0x00008000000079c5 */ /* 0x000fc40000010000 */
[----:B------:R-:W-:Y:S01]  /*5760*/  WARPGROUP.ARRIVE ;  /* 0x00000000000079c5 */ /* 0x000fe20000000000 */
[----:B------:R-:W-:Y:S01]  /*5770*/  FMUL.FTZ R158, R100, UR4 ;  /* 0x00000004649e7c20 */ /* 0x000fe20008410000 */
[----:B------:R-:W-:Y:S01]  /*5780*/  FMUL.FTZ R156, R101, UR4 ;  /* 0x00000004659c7c20 */ /* 0x000fe20008410000 */
[----:B------:R-:W-:Y:S01]  /*5790*/  FMUL.FTZ R100, R118, UR4 ;  /* 0x0000000476647c20 */ /* 0x000fe20008410000 */
[----:B------:R-:W-:Y:S01]  /*57a0*/  FMUL.FTZ R101, R131, UR4 ;  /* 0x0000000483657c20 */ /* 0x000fe20008410000 */
[----:B------:R0:W0:Y:S01]  /*57b0*/  MUFU.TANH R114, R117 ;  /* 0x0000007500727308 */ /* 0x0000220000002400 */
[----:B------:R-:W-:Y:S01]  /*57c0*/  HGMMA.64x128x16.F32.BF16 R24, R152, gdesc[UR12].tnspB, R24, gsb0 ;  /* 0x41e0000c98187df0 */ /* 0x000fe20008001818 */
[----:B------:R-:W-:Y:S01]  /*57d0*/  UIADD3 UR14, UR10, 0x100, URZ ;  /* 0x000001000a0e7890 */ /* 0x000fe2000fffe03f */
[----:B------:R-:W-:-:S05]  /*57e0*/  UMOV UR15, 0x40000040 ;  /* 0x40000040000f7882 */ /* 0x000fca0000000000 */
        /* <DEDUP_REMOVED lines=10> */
[----:B------:R0:W0:Y:S01]  /*5890*/  MUFU.TANH R102, R134 ;  /* 0x0000008600667308 */ /* 0x0000220000002400 */
[----:B------:R-:W-:-:S02]  /*58a0*/  WARPGROUP.DEPBAR.LE gsb0, 0x0 ;  /* 0x00008000000079c5 */ /* 0x000fc40000010000 */
[----:B------:R-:W-:Y:S01]  /*58b0*/  WARPGROUP.ARRIVE ;  /* 0x00000000000079c5 */ /* 0x000fe20000000000 */
[----:B------:R-:W-:Y:S01]  /*58c0*/  FMUL.FTZ R154, R104, UR4 ;  /* 0x00000004689a7c20 */ /* 0x000fe20008410000 */
[----:B------:R-:W-:-:S04]  /*58d0*/  FMUL.FTZ R152, R105, UR4 ;  /* 0x0000000469987c20 */ /* 0x000fc80008410000 */
[----:B------:R-:W-:Y:S01]  /*58e0*/  HGMMA.64x128x16.F32.BF16 R24, R148, gdesc[UR12].tnspB, R24, gsb0 ;  /* 0x41e0000c94187df0 */ /* 0x000fe20008001818 */
[----:B------:R-:W-:Y:S01]  /*58f0*/  UIADD3 UR14, UR10, 0x180, URZ ;  /* 0x000001800a0e7890 */ /* 0x000fe2000fffe03f */
[----:B------:R-:W0:Y:S01]  /*5900*/  MUFU.TANH R154, R154 ;  /* 0x0000009a009a7308 */ /* 0x000e220000002400 */
[----:B------:R-:W-:-:S07]  /*5910*/  UMOV UR15, 0x40000040 ;  /* 0x40000040000f7882 */ /* 0x000fce0000000000 */
[----:B------:R-:W0:Y:S01]  /*5920*/  MUFU.TANH R152, R152 ;  /* 0x0000009800987308 */ /* 0x000e220000002400 */
[----:B------:R-:W-:Y:S02]  /*5930*/  WARPGROUP.DEPBAR.LE gsb0, 0x0 ;  /* 0x00008000000079c5 */ /* 0x000fe40000010000 */
[----:B------:R-:W-:Y:S01]  /*5940*/  WARPGROUP.ARRIVE ;  /* 0x00000000000079c5 */ /* 0x000fe20000000000 */
[----:B------:R-:W-:Y:S01]  /*5950*/  FMUL.FTZ R148, R127, UR4 ;  /* 0x000000047f947c20 */ /* 0x000fe20008410000 */
[----:B------:R-:W-:-:S04]  /*5960*/  FMUL.FTZ R150, R130, UR4 ;  /* 0x0000000482967c20 */ /* 0x000fc80008410000 */
[----:B------:R-:W-:Y:S01]  /*5970*/  HGMMA.64x128x16.F32.BF16 R24, R144, gdesc[UR12].tnspB, R24, gsb0 ;  /* 0x41e0000c90187df0 */ /* 0x000fe20008001818 */
[----:B------:R-:W-:Y:S01]  /*5980*/  UIADD3 UR14, UR10, 0x200, URZ ;  /* 0x000002000a0e7890 */ /* 0x000fe2000fffe03f */
[----:B------:R-:W0:Y:S01]  /*5990*/  MUFU.TANH R148, R148 ;  /* 0x0000009400947308 */ /* 0x000e220000002400 */
[----:B------:R-:W-:Y:S01]  /*59a0*/  UMOV UR15, 0x40000040 ;  /* 0x40000040000f7882 */ /* 0x000fe20000000000 */
[----:B------:R-:W-:-:S06]  /*59b0*/  UIADD3 UR10, UR10, 0x280, URZ ;  /* 0x000002800a0a7890 */ /* 0x000fcc000fffe03f */
[----:B------:R-:W0:Y:S01]  /*59c0*/  MUFU.TANH R150, R150 ;  /* 0x0000009600967308 */ /* 0x000e220000002400 */
[----:B------:R-:W-:Y:S02]  /*59d0*/  WARPGROUP.DEPBAR.LE gsb0, 0x0 ;  /* 0x00008000000079c5 */ /* 0x000fe40000010000 */
[----:B------:R-:W-:Y:S01]  /*59e0*/  WARPGROUP.ARRIVE ;  /* 0x00000000000079c5 */ /* 0x000fe20000000000 */
[----:B------:R-:W-:Y:S01]  /*59f0*/  FMUL.FTZ R146, R93, UR4 ;  /* 0x000000045d927c20 */ /* 0x000fe20008410000 */
[----:B------:R-:W-:Y:S01]  /*5a00*/  FMUL.FTZ R93, R107, UR4 ;  /* 0x000000046b5d7c20 */ /* 0x000fe20008410000 */
[----:B------:R-:W-:Y:S01]  /*5a10*/  FMUL.FTZ R107, R123, UR4 ;  /* 0x000000047b6b7c20 */ /* 0x000fe20008410000 */
[----:B------:R-:W-:Y:S01]  /*5a20*/  FMUL.FTZ R145, R92, UR4 ;  /* 0x000000045c917c20 */ /* 0x000fe20008410000 */
[----:B------:R-:W-:Y:S01]  /*5a30*/  IMAD R123, R10, -0x60, RZ ;  /* 0xffffffa00a7b7824 */ /* 0x000fe200078e02ff */
[----:B------:R-:W-:Y:S01]  /*5a40*/  HGMMA.64x128x16.F32.BF16 R24, R140, gdesc[UR12].tnspB, R24, gsb0 ;  /* 0x41e0000c8c187df0 */ /* 0x000fe20008001818 */
[----:B------:R-:W-:Y:S01]  /*5a50*/  UMOV UR14, UR10 ;  /* 0x0000000a000e7c82 */ /* 0x000fe20008000000 */
        /* <DEDUP_REMOVED lines=8> */
[----:B------:R-:W-:Y:S01]  /*5ae0*/  IADD3 R104, R123, 0x1, R16 ;  /* 0x000000017b687810 */ /* 0x000fe20007ffe010 */
[----:B------:R-:W0:Y:S01]  /*5af0*/  MUFU.TANH R144, R144 ;  /* 0x0000009000907308 */ /* 0x000e220000002400 */
[----:B------:R-:W-:-:S03]  /*5b00*/  IMAD R127, R18, -0x2, R123 ;  /* 0xfffffffe127f7824 */ /* 0x000fc600078e027b */
[----:B------:R-:W-:-:S04]  /*5b10*/  IMAD.IADD R105, R104, 0x1, -R17 ;  /* 0x0000000168697824 */ /* 0x000fc800078e0a11 */
[----:B------:R-:W0:Y:S01]  /*5b20*/  MUFU.TANH R145, R145 ;  /* 0x0000009100917308 */ /* 0x000e220000002400 */
[----:B------:R-:W-:-:S04]  /*5b30*/  IMAD R105, R18, -0x2, R105 ;  /* 0xfffffffe12697824 */ /* 0x000fc800078e0269 */
[C---:B------:R-:W-:Y:S02]  /*5b40*/  VIADD R126, R105.reuse, UR54 ;  /* 0x00000036697e7c36 */ /* 0x040fe40008000000 */
[----:B------:R-:W-:Y:S01]  /*5b50*/  VIADD R130, R105, UR50 ;  /* 0x0000003269827c36 */ /* 0x000fe20008000000 */
[----:B------:R-:W0:Y:S01]  /*5b60*/  MUFU.TANH R146, R146 ;  /* 0x0000009200927308 */ /* 0x000e220000002400 */
[C---:B------:R-:W-:Y:S02]  /*5b70*/  IMAD.IADD R113, R3.reuse, 0x1, R126 ;  /* 0x0000000103717824 */ /* 0x040fe400078e027e */
[----:B------:R-:W-:-:S05]  /*5b80*/  IMAD.IADD R115, R3, 0x1, R130 ;  /* 0x0000000103737824 */ /* 0x000fca00078e0282 */
        /* <DEDUP_REMOVED lines=11> */
[----:B------:R-:W-:-:S03]  /*5c40*/  FMUL.FTZ R142, R122, UR4 ;  /* 0x000000047a8e7c20 */ /* 0x000fc60008410000 */
[----:B------:R0:W0:Y:S01]  /*5c50*/  MUFU.TANH R119, R120 ;  /* 0x0000007800777308 */ /* 0x0000220000002400 */
[----:B------:R-:W-:Y:S07]  /*5c60*/  HGMMA.64x128x16.F32.BF16 R24, R136, gdesc[UR12].tnspB, R24, gsb0 ;  /* 0x41e0000c88187df0 */ /* 0x000fee0008001818 */
[----:B------:R-:W0:Y:S08]  /*5c70*/  MUFU.TANH R140, R140 ;  /* 0x0000008c008c7308 */ /* 0x000e300000002400 */
[----:B------:R-:W0:Y:S08]  /*5c80*/  MUFU.TANH R142, R142 ;  /* 0x0000008e008e7308 */ /* 0x000e300000002400 */
[----:B------:R0:W0:Y:S01]  /*5c90*/  MUFU.TANH R122, R132 ;  /* 0x00000084007a7308 */ /* 0x0000220000002400 */
[----:B------:R-:W-:-:S02]  /*5ca0*/  WARPGROUP.DEPBAR.LE gsb0, 0x0 ;  /* 0x00008000000079c5 */ /* 0x000fc40000010000 */
[----:B------:R5:W-:Y:S02]  /*5cb0*/  @!P2 SYNCS.ARRIVE.TRANS64.RED.A1T0 RZ, [R103+URZ], RZ ;  /* 0x000000ff67ffa9a7 */ /* 0x000be4000810043f */
[----:B-----5:R-:W-:-:S06]  /*5cc0*/  FMUL.FTZ R103, R135, UR4 ;  /* 0x0000000487677c20 */ /* 0x020fcc0008410000 */
[----:B------:R-:W0:Y:S01]  /*5cd0*/  MUFU.TANH R103, R103 ;  /* 0x0000006700677308 */ /* 0x000e220000002400 */
[----:B-1234-:R-:W-:Y:S05]  /*5ce0*/  @!P1 BRA `(.L_x_1093) ;  /* 0x0000000000589947 */ /* 0x01efea0003800000 */
[----:B------:R-:W-:Y:S01]  /*5cf0*/  ISETP.GT.AND P1, PT, R21, -0x1, PT ;  /* 0xffffffff1500780c */ /* 0x000fe20003f24270 */
[----:B------:R-:W-:-:S12]  /*5d00*/  BSSY B0, `(.L_x_1094) ;  /* 0x0000011000007945 */ /* 0x000fd80003800000 */
[----:B------:R-:W-:Y:S05]  /*5d10*/  @P1 BRA `(.L_x_1095) ;  /* 0x0000000000241947 */ /* 0x000fea0003800000 */
[----:B------:R-:W-:Y:S02]  /*5d20*/  IMAD.U32 R118, RZ, RZ, UR51 ;  /* 0x00000033ff767e24 */ /* 0x000fe4000f8e00ff */
[----:B0-----:R-:W-:-:S03]  /*5d30*/  IMAD.IADD R117, R3, 0x1, R12 ;  /* 0x0000000103757824 */ /* 0x001fc600078e020c */
[----:B------:R-:W-:Y:S02]  /*5d40*/  ISETP.NE.AND P1, PT, R118, 0x1, PT ;  /* 0x000000017600780c */ /* 0x000fe40003f25270 */
[----:B------:R-:W-:-:S11]  /*5d50*/  LOP3.LUT R117, RZ, R117, RZ, 0x33, !PT ;  /* 0x00000075ff757212 */ /* 0x000fd600078e33ff */
[----:B------:R-:W0:Y:S02]  /*5d60*/  @P1 LDC.64 R104, c[0x0][0x9e8] ;  /* 0x00027a00ff681b82 */ /* 0x000e240000000a00 */
[----:B0-----:R-:W-:-:S05]  /*5d70*/  @P1 IMAD.HI.U32 R104, R117, R104, RZ ;  /* 0x0000006875681227 */ /* 0x001fca00078e00ff */
[----:B------:R-:W-:-:S04]  /*5d80*/  @P1 SHF.R.U32.HI R117, RZ, R105, R104 ;  /* 0x00000069ff751219 */ /* 0x000fc80000011668 */
[----:B------:R-:W-:Y:S01]  /*5d90*/  LOP3.LUT R104, RZ, R117, RZ, 0x33, !PT ;  /* 0x00000075ff687212 */ /* 0x000fe200078e33ff */
[----:B------:R-:W-:Y:S06]  /*5da0*/  BRA `(.L_x_1096) ;  /* 0x0000000000187947 */ /* 0x000fec0003800000 */
.L_x_1095:
[----:B------:R-:W-:-:S05]  /*5db0*/  IMAD.U32 R118, RZ, RZ, UR51 ;  /* 0x00000033ff767e24 */ /* 0x000fca000f8e00ff */
[----:B------:R-:W-:-:S13]  /*5dc0*/  ISETP.NE.AND P1, PT, R118, 0x1, PT ;  /* 0x000000017600780c */ /* 0x000fda0003f25270 */
[----:B------:R-:W1:Y:S02]  /*5dd0*/  @P1 LDC.64 R104, c[0x0][0x9e8] ;  /* 0x00027a00ff681b82 */ /* 0x000e640000000a00 */
[----:B-1----:R-:W-:-:S04]  /*5de0*/  @P1 IMAD.HI.U32 R112, R21, R104, RZ ;  /* 0x0000006815701227 */ /* 0x002fc800078e00ff */
[----:B------:R-:W-:Y:S01]  /*5df0*/  IMAD.MOV.U32 R104, RZ, RZ, R21 ;  /* 0x000000ffff687224 */ /* 0x000fe200078e0015 */
[----:B------:R-:W-:-:S07]  /*5e00*/  @P1 SHF.R.U32.HI R104, RZ, R105, R112 ;  /* 0x00000069ff681219 */ /* 0x000fce0000011670 */
.L_x_1096:
[----:B------:R-:W-:Y:S05]  /*5e10*/  BSYNC B0 ;  /* 0x0000000000007941 */ /* 0x000fea0003800000 */
.L_x_1094:
[----:B------:R-:W-:-:S05]  /*5e20*/  IMAD R104, R104, R118, R127 ;  /* 0x0000007668687224 */ /* 0x000fca00078e027f */
[----:B------:R-:W-:Y:S02]  /*5e30*/  VIADDMNMX R113, R104, R118, R113, PT ;  /* 0x0000007668717246 */ /* 0x000fe40003800171 */
[----:B------:R-:W-:-:S07]  /*5e40*/  VIMNMX R115, R115, R104, !PT ;  /* 0x0000006873737248 */ /* 0x000fce0007fe0100 */
.L_x_1093:
[C---:B------:R-:W-:Y:S02]  /*5e50*/  ISETP.GE.AND P2, PT, R123.reuse, 0x9, PT ;  /* 0x000000097b00780c */ /* 0x040fe40003f46270 */
[----:B------:R-:W-:Y:S02]  /*5e60*/  ISETP.GE.AND P1, PT, R123, 0x2, PT ;  /* 0x000000027b00780c */ /* 0x000fe40003f26270 */
[C---:B------:R-:W-:Y:S02]  /*5e70*/  ISETP.GT.AND P3, PT, R115.reuse, 0x8, !P2 ;  /* 0x000000087300780c */ /* 0x040fe40005764270 */
[----:B------:R-:W-:Y:S02]  /*5e80*/  ISETP.GT.AND P4, PT, R115, 0x1, !P1 ;  /* 0x000000017300780c */ /* 0x000fe40004f84270 */
[----:B------:R-:W-:Y:S02]  /*5e90*/  ISETP.LT.OR P3, PT, R113, 0x9, P3 ;  /* 0x000000097100780c */ /* 0x000fe40001f61670 */
[----:B------:R-:W-:-:S02]  /*5ea0*/  ISETP.GE.AND P5, PT, R123, 0xa, PT ;  /* 0x0000000a7b00780c */ /* 0x000fc40003fa6270 */
[----:B0-----:R-:W-:Y:S02]  /*5eb0*/  FSEL R184, R145, -INF , !P3 ;  /* 0xff80000091b87808 */ /* 0x001fe40005800000 */
        /* <DEDUP_REMOVED lines=86> */
[----:B------:R-:W-:Y:S02]  /*6420*/  ISETP.GE.AND P3, PT, R123, 0x51, PT ;  /* 0x000000517b00780c */ /* 0x000fe40003f66270 */
[----:B------:R-:W-:Y:S02]  /*6430*/  IADD3 R97, R126, 0x8, R3 ;  /* 0x000000087e617810 */ /* 0x000fe40007ffe003 */
[----:B------:R-:W-:-:S02]  /*6440*/  ISETP.GT.AND P4, PT, R115, 0x50, !P3 ;  /* 0x000000507300780c */ /* 0x000fc40005f84270 */
[----:B------:R-:W-:Y:S02]  /*6450*/  IADD3 R105, R130, 0x8, R3 ;  /* 0x0000000882697810 */ /* 0x000fe40007ffe003 */
        /* <DEDUP_REMOVED lines=20> */
[----:B------:R-:W-:-:S13]  /*65a0*/  ISETP.NE.AND P6, PT, R162, RZ, PT ;  /* 0x000000ffa200720c */ /* 0x000fda0003fc5270 */
[----:B------:R-:W-:Y:S05]  /*65b0*/  @!P6 BRA `(.L_x_1097) ;  /* 0x000000000054e947 */ /* 0x000fea0003800000 */
[----:B------:R-:W-:Y:S01]  /*65c0*/  ISETP.GT.AND P6, PT, R15, -0x1, PT ;  /* 0xffffffff0f00780c */ /* 0x000fe20003fc4270 */
[----:B------:R-:W-:-:S12]  /*65d0*/  BSSY B0, `(.L_x_1098) ;  /* 0x0000010000007945 */ /* 0x000fd80003800000 */
[----:B------:R-:W-:Y:S05]  /*65e0*/  @P6 BRA `(.L_x_1099) ;  /* 0x0000000000206947 */ /* 0x000fea0003800000 */
[----:B------:R-:W-:Y:S02]  /*65f0*/  IMAD.U32 R124, RZ, RZ, UR51 ;  /* 0x00000033ff7c7e24 */ /* 0x000fe4000f8e00ff */
[----:B------:R-:W-:-:S03]  /*6600*/  IMAD.MOV.U32 R11, RZ, RZ, R13 ;  /* 0x000000ffff0b7224 */ /* 0x000fc600078e000d */
[----:B------:R-:W-:-:S13]  /*6610*/  ISETP.NE.AND P6, PT, R124, 0x1, PT ;  /* 0x000000017c00780c */ /* 0x000fda0003fc5270 */
[----:B------:R-:W0:Y:S02]  /*6620*/  @P6 LDC.64 R122, c[0x0][0x9e8] ;  /* 0x00027a00ff7a6b82 */ /* 0x000e240000000a00 */
[----:B0-----:R-:W-:-:S05]  /*6630*/  @P6 IMAD.HI.U32 R122, R13, R122, RZ ;  /* 0x0000007a0d7a6227 */ /* 0x001fca00078e00ff */
[----:B------:R-:W-:-:S04]  /*6640*/  @P6 SHF.R.U32.HI R11, RZ, R123, R122 ;  /* 0x0000007bff0b6219 */ /* 0x000fc8000001167a */
[----:B------:R-:W-:Y:S01]  /*6650*/  LOP3.LUT R11, RZ, R11, RZ, 0x33, !PT ;  /* 0x0000000bff0b7212 */ /* 0x000fe200078e33ff */
[----:B------:R-:W-:Y:S06]  /*6660*/  BRA `(.L_x_1100) ;  /* 0x0000000000187947 */ /* 0x000fec0003800000 */
.L_x_1099:
[----:B------:R-:W-:Y:S02]  /*6670*/  IMAD.U32 R124, RZ, RZ, UR51 ;  /* 0x00000033ff7c7e24 */ /* 0x000fe4000f8e00ff */
[----:B------:R-:W-:-:S03]  /*6680*/  IMAD.MOV.U32 R11, RZ, RZ, R15 ;  /* 0x000000ffff0b7224 */ /* 0x000fc600078e000f */
[----:B------:R-:W-:-:S13]  /*6690*/  ISETP.NE.AND P6, PT, R124, 0x1, PT ;  /* 0x000000017c00780c */ /* 0x000fda0003fc5270 */
[----:B------:R-:W0:Y:S02]  /*66a0*/  @P6 LDC.64 R122, c[0x0][0x9e8] ;  /* 0x00027a00ff7a6b82 */ /* 0x000e240000000a00 */
[----:B0-----:R-:W-:-:S05]  /*66b0*/  @P6 IMAD.HI.U32 R122, R15, R122, RZ ;  /* 0x0000007a0f7a6227 */ /* 0x001fca00078e00ff */
[----:B------:R-:W-:-:S07]  /*66c0*/  @P6 SHF.R.U32.HI R11, RZ, R123, R122 ;  /* 0x0000007bff0b6219 */ /* 0x000fce000001167a */
.L_x_1100:
[----:B------:R-:W-:Y:S05]  /*66d0*/  BSYNC B0 ;  /* 0x0000000000007941 */ /* 0x000fea0003800000 */
.L_x_1098:
[----:B------:R-:W-:-:S05]  /*66e0*/  IMAD R122, R11, R124, R127 ;  /* 0x0000007c0b7a7224 */ /* 0x000fca00078e027f */
[----:B------:R-:W-:Y:S02]  /*66f0*/  VIADDMNMX R97, R122, R124, R97, PT ;  /* 0x0000007c7a617246 */ /* 0x000fe40003800161 */
[----:B------:R-:W-:-:S07]  /*6700*/  VIMNMX R105, R105, R122, !PT ;  /* 0x0000007a69697248 */ /* 0x000fce0007fe0100 */
.L_x_1097:
        /* <DEDUP_REMOVED lines=70> */
[----:B------:R-:W-:Y:S01]  /*6b70*/  ISETP.LT.OR P1, PT, R97, 0x31, P1 ;  /* 0x000000316100780c */ /* 0x000fe20000f21670 */
[----:B------:R-:W0:Y:S01]  /*6b80*/  LDC R11, c[0x0][0x988] ;  /* 0x00026200ff0b7b82 */ /* 0x000e220000000800 */
[----:B------:R-:W-:Y:S01]  /*6b90*/  ISETP.NE.AND P2, PT, R121, RZ, PT ;  /* 0x000000ff7900720c */ /* 0x000fe20003f45270 */
[----:B------:R-:W1:Y:S01]  /*6ba0*/  SHFL.BFLY PT, R160, R89, 0x2, 0x1f ;  /* 0x0c401f0059a07f89 */ /* 0x000e6200000e0000 */
[----:B------:R-:W-:Y:S02]  /*6bb0*/  FSEL R98, R98, -INF , !P1 ;  /* 0xff80000062627808 */ /* 0x000fe40004800000 */
[----:B------:R-:W-:-:S02]  /*6bc0*/  ISETP.NE.AND P1, PT, R147, RZ, PT ;  /* 0x000000ff9300720c */ /* 0x000fc40003f25270 */
[----:B------:R-:W-:Y:S02]  /*6bd0*/  ISETP.NE.AND P6, PT, R155, RZ, PT ;  /* 0x000000ff9b00720c */ /* 0x000fe40003fc5270 */
[C---:B------:R-:W-:Y:S02]  /*6be0*/  ISETP.GT.AND P1, PT, R105.reuse, 0x31, !P1 ;  /* 0x000000316900780c */ /* 0x040fe40004f24270 */
[----:B------:R-:W-:Y:S02]  /*6bf0*/  ISETP.GT.AND P3, PT, R105, 0x50, !P3 ;  /* 0x000000506900780c */ /* 0x000fe40005f64270 */
[C---:B------:R-:W-:Y:S02]  /*6c00*/  ISETP.LT.OR P1, PT, R97.reuse, 0x32, P1 ;  /* 0x000000326100780c */ /* 0x040fe40000f21670 */
[----:B------:R-:W-:Y:S02]  /*6c10*/  ISETP.LT.OR P3, PT, R97, 0x51, P3 ;  /* 0x000000516100780c */ /* 0x000fe40001f61670 */
[----:B------:R-:W-:-:S02]  /*6c20*/  FSEL R20, R99, -INF , !P1 ;  /* 0xff80000063147808 */ /* 0x000fc40004800000 */
[----:B------:R-:W-:Y:S02]  /*6c30*/  ISETP.NE.AND P1, PT, R149, RZ, PT ;  /* 0x000000ff9500720c */ /* 0x000fe40003f25270 */
[C---:B------:R-:W-:Y:S02]  /*6c40*/  ISETP.GT.AND P4, PT, R105.reuse, 0x51, !P4 ;  /* 0x000000516900780c */ /* 0x040fe40006784270 */
[----:B------:R-:W-:Y:S02]  /*6c50*/  ISETP.GT.AND P1, PT, R105, 0x38, !P1 ;  /* 0x000000386900780c */ /* 0x000fe40004f24270 */
[----:B------:R-:W-:Y:S02]  /*6c60*/  FSEL R150, R150, -INF , !P3 ;  /* 0xff80000096967808 */ /* 0x000fe40005800000 */
[----:B------:R-:W-:Y:S02]  /*6c70*/  ISETP.LT.OR P1, PT, R97, 0x39, P1 ;  /* 0x000000396100780c */ /* 0x000fe40000f21670 */
[----:B-1----:R-:W-:-:S02]  /*6c80*/  FMNMX.FTZ R91, R89, R160, !PT ;  /* 0x000000a0595b7209 */ /* 0x002fc40007810000 */
[----:B------:R-:W-:Y:S02]  /*6c90*/  FSEL R100, R100, -INF , !P1 ;  /* 0xff80000064647808 */ /* 0x000fe40004800000 */
[----:B------:R-:W-:Y:S01]  /*6ca0*/  ISETP.NE.AND P1, PT, R151, RZ, PT ;  /* 0x000000ff9700720c */ /* 0x000fe20003f25270 */
[----:B------:R-:W1:Y:S01]  /*6cb0*/  SHFL.BFLY PT, R160, R91, 0x1, 0x1f ;  /* 0x0c201f005ba07f89 */ /* 0x000e6200000e0000 */
[C---:B------:R-:W-:Y:S02]  /*6cc0*/  ISETP.GT.AND P5, PT, R105.reuse, 0x58, !P5 ;  /* 0x000000586900780c */ /* 0x040fe40006fa4270 */
[----:B------:R-:W-:Y:S02]  /*6cd0*/  ISETP.GT.AND P1, PT, R105, 0x39, !P1 ;  /* 0x000000396900780c */ /* 0x000fe40004f24270 */
[C---:B------:R-:W-:Y:S02]  /*6ce0*/  ISETP.LT.OR P4, PT, R97.reuse, 0x52, P4 ;  /* 0x000000526100780c */ /* 0x040fe40002781670 */
[----:B------:R-:W-:-:S02]  /*6cf0*/  ISETP.LT.OR P1, PT, R97, 0x3a, P1 ;  /* 0x0000003a6100780c */ /* 0x000fc40000f21670 */
[----:B------:R-:W-:Y:S02]  /*6d00*/  ISETP.LT.OR P5, PT, R97, 0x59, P5 ;  /* 0x000000596100780c */ /* 0x000fe40002fa1670 */
[----:B------:R-:W-:Y:S02]  /*6d10*/  FSEL R140, R140, -INF , !P1 ;  /* 0xff8000008c8c7808 */ /* 0x000fe40004800000 */
[----:B------:R-:W-:Y:S02]  /*6d20*/  ISETP.NE.AND P1, PT, R153, RZ, PT ;  /* 0x000000ff9900720c */ /* 0x000fe40003f25270 */
[----:B------:R-:W-:Y:S02]  /*6d30*/  FSEL R102, R102, -INF , !P5 ;  /* 0xff80000066667808 */ /* 0x000fe40006800000 */
[----:B------:R-:W-:-:S04]  /*6d40*/  ISETP.GT.AND P1, PT, R105, 0x40, !P1 ;  /* 0x000000406900780c */ /* 0x000fc80004f24270 */
[----:B------:R-:W-:Y:S02]  /*6d50*/  ISETP.LT.OR P1, PT, R97, 0x41, P1 ;  /* 0x000000416100780c */ /* 0x000fe40000f21670 */
[----:B-1----:R-:W-:Y:S02]  /*6d60*/  FMNMX.FTZ R160, R91, R160, !PT ;  /* 0x000000a05ba07209 */ /* 0x002fe40007810000 */
[----:B------:R-:W-:Y:S02]  /*6d70*/  FSEL R142, R142, -INF , !P1 ;  /* 0xff8000008e8e7808 */ /* 0x000fe40004800000 */
[----:B------:R-:W-:-:S04]  /*6d80*/  ISETP.NE.AND P1, PT, R119, RZ, PT ;  /* 0x000000ff7700720c */ /* 0x000fc80003f25270 */
        /* <DEDUP_REMOVED lines=15> */
[C---:B0-----:R-:W-:Y:S01]  /*6e80*/  FMUL.FTZ R0, R160.reuse, R11 ;  /* 0x0000000ba0007220 */ /* 0x041fe20000410000 */
        /* <DEDUP_REMOVED lines=12> */
[--C-:B------:R-:W-:Y:S01]  /*6f50*/  FFMA.FTZ R104, R96, R11, -R115.reuse ;  /* 0x0000000b60687223 */ /* 0x100fe20000010873 */
        /* <DEDUP_REMOVED lines=8> */
[----:B------:R0:W-:Y:S01]  /*6fe0*/  MUFU.EX2 R91, R184 ;  /* 0x000000b8005b7308 */ /* 0x0001e20000000800 */
[----:B------:R-:W-:Y:S01]  /*6ff0*/  FMNMX.FTZ R93, R90, R93, !PT ;  /* 0x0000005d5a5d7209 */ /* 0x000fe20007810000 */
[-CC-:B------:R-:W-:Y:S01]  /*7000*/  FFMA.FTZ R156, R156, R11.reuse, -R115.reuse ;  /* 0x0000000b9c9c7223 */ /* 0x180fe20000010873 */
[-CC-:B------:R-:W-:Y:S01]  /*7010*/  FFMA.FTZ R154, R154, R11.reuse, -R115.reuse ;  /* 0x0000000b9a9a7223 */ /* 0x180fe20000010873 */
[--C-:B------:R-:W-:Y:S01]  /*7020*/  FFMA.FTZ R134, R134, R11, -R115.reuse ;  /* 0x0000000b86867223 */ /* 0x100fe20000010873 */
[----:B------:R-:W-:Y:S01]  /*7030*/  FMNMX.FTZ R93, R124, R93, !PT ;  /* 0x0000005d7c5d7209 */ /* 0x000fe20007810000 */
[--C-:B------:R-:W-:Y:S01]  /*7040*/  FFMA.FTZ R103, R120, R11, -R115.reuse ;  /* 0x0000000b78677223 */ /* 0x100fe20000010873 */
[----:B------:R-:W-:Y:S01]  /*7050*/  LOP3.LUT P6, RZ, R175, 0x7f, RZ, 0xc0, !PT ;  /* 0x0000007fafff7812 */ /* 0x000fe200078cc0ff */
[----:B------:R-:W-:Y:S01]  /*7060*/  MUFU.EX2 R178, R178 ;  /* 0x000000b200b27308 */ /* 0x000fe20000000800 */
[----:B------:R-:W-:Y:S01]  /*7070*/  FMNMX.FTZ R93, R92, R93, !PT ;  /* 0x0000005d5c5d7209 */ /* 0x000fe20007810000 */
[-CC-:B0-----:R-:W-:Y:S01]  /*7080*/  FFMA.FTZ R184, R152, R11.reuse, -R115.reuse ;  /* 0x0000000b98b87223 */ /* 0x181fe20000010873 */
[----:B------:R-:W-:Y:S01]  /*7090*/  FSEL R152, R101, -INF , !P4 ;  /* 0xff80000065987808 */ /* 0x000fe20006000000 */
[--C-:B------:R-:W-:Y:S01]  /*70a0*/  FFMA.FTZ R101, R132, R11, -R115.reuse ;  /* 0x0000000b84657223 */ /* 0x100fe20000010873 */
[----:B------:R-:W-:Y:S01]  /*70b0*/  FMNMX.FTZ R95, R122, R93, !PT ;  /* 0x0000005d7a5f7209 */ /* 0x000fe20007810000 */
[-CC-:B------:R-:W-:Y:S01]  /*70c0*/  FFMA.FTZ R132, R136, R11.reuse, -R115.reuse ;  /* 0x0000000b88847223 */ /* 0x180fe20000010873 */
[--C-:B------:R-:W-:Y:S01]  /*70d0*/  FFMA.FTZ R136, R108, R11, -R115.reuse ;  /* 0x0000000b6c887223 */ /* 0x100fe20000010873 */
[----:B------:R-:W-:Y:S01]  /*70e0*/  FSEL R108, R160, RZ, P1 ;  /* 0x000000ffa06c7208 */ /* 0x000fe20000800000 */
[----:B------:R-:W0:Y:S01]  /*70f0*/  MUFU.EX2 R180, R180 ;  /* 0x000000b400b47308 */ /* 0x000e220000000800 */
[----:B------:R-:W-:Y:S01]  /*7100*/  FMNMX.FTZ R95, R94, R95, !PT ;  /* 0x0000005f5e5f7209 */ /* 0x000fe20007810000 */
[-CC-:B------:R-:W-:Y:S01]  /*7110*/  FFMA.FTZ R118, R118, R11.reuse, -R115.reuse ;  /* 0x0000000b76767223 */ /* 0x180fe20000010873 */
[----:B------:R-:W-:Y:S01]  /*7120*/  FFMA.FTZ R105, R116, R11, -R115 ;  /* 0x0000000b74697223 */ /* 0x000fe20000010873 */
[----:B------:R-:W-:Y:S01]  /*7130*/  FADD.FTZ R108, -R108, R9 ;  /* 0x000000096c6c7221 */ /* 0x000fe20000010100 */
[----:B------:R-:W-:Y:S01]  /*7140*/  FMNMX.FTZ R95, R2, R95, !PT ;  /* 0x0000005f025f7209 */ /* 0x000fe20007810000 */
[-CC-:B------:R-:W-:Y:S01]  /*7150*/  FFMA.FTZ R9, R106, R11.reuse, -R115.reuse ;  /* 0x0000000b6a097223 */ /* 0x180fe20000010873 */
[-CC-:B------:R-:W-:Y:S01]  /*7160*/  FFMA.FTZ R114, R114, R11.reuse, -R115.reuse ;  /* 0x0000000b72727223 */ /* 0x180fe20000010873 */
[----:B------:R-:W-:Y:S01]  /*7170*/  FMUL.FTZ R108, R108, R11 ;  /* 0x0000000b6c6c7220 */ /* 0x000fe20000410000 */
[----:B------:R-:W-:Y:S01]  /*7180*/  FMNMX.FTZ R95, R98, R95, !PT ;  /* 0x0000005f625f7209 */ /* 0x000fe20007810000 */
[----:B------:R-:W-:Y:S01]  /*7190*/  MUFU.EX2 R93, R182 ;  /* 0x000000b6005d7308 */ /* 0x000fe20000000800 */
[----:B------:R-:W-:-:S02]  /*71a0*/  FFMA.FTZ R110, R110, R11, -R115 ;  /* 0x0000000b6e6e7223 */ /* 0x000fc40000010873 */
        /* <DEDUP_REMOVED lines=8> */
[----:B------:R1:W2:Y:S01]  /*7230*/  MUFU.EX2 R182, R156 ;  /* 0x0000009c00b67308 */ /* 0x0002a20000000800 */
[----:B0-----:R-:W-:Y:S02]  /*7240*/  F2FP.BF16.F32.PACK_AB R158, R180, R91 ;  /* 0x0000005bb49e723e */ /* 0x001fe400000010ff */
[----:B------:R-:W-:-:S04]  /*7250*/  FMNMX.FTZ R107, R148, R107, !PT ;  /* 0x0000006b946b7209 */ /* 0x000fc80007810000 */
[----:B------:R-:W-:Y:S01]  /*7260*/  FMNMX.FTZ R107, R150, R107, !PT ;  /* 0x0000006b966b7209 */ /* 0x000fe20007810000 */
[----:B------:R2:W-:Y:S01]  /*7270*/  MUFU.EX2 R99, R154 ;  /* 0x0000009a00637308 */ /* 0x0005e20000000800 */
[----:B-1----:R-:W-:Y:S02]  /*7280*/  F2FP.BF16.F32.PACK_AB R156, R178, R89 ;  /* 0x00000059b29c723e */ /* 0x002fe400000010ff */
[----:B------:R-:W-:-:S04]  /*7290*/  FMNMX.FTZ R107, R152, R107, !PT ;  /* 0x0000006b986b7209 */ /* 0x000fc80007810000 */
[----:B------:R-:W-:Y:S01]  /*72a0*/  FMNMX.FTZ R107, R102, R107, !PT ;  /* 0x0000006b666b7209 */ /* 0x000fe20007810000 */
[----:B------:R-:W-:Y:S01]  /*72b0*/  MUFU.EX2 R184, R184 ;  /* 0x000000b800b87308 */ /* 0x000fe20000000800 */
[----:B--2---:R-:W-:Y:S02]  /*72c0*/  F2FP.BF16.F32.PACK_AB R154, R182, R95 ;  /* 0x0000005fb69a723e */ /* 0x004fe400000010ff */
[----:B------:R-:W-:-:S05]  /*72d0*/  FMNMX.FTZ R107, R138, R107, !PT ;  /* 0x0000006b8a6b7209 */ /* 0x000fca0007810000 */
[----:B------:R-:W0:Y:S01]  /*72e0*/  SHFL.BFLY PT, R0, R107, 0x2, 0x1f ;  /* 0x0c401f006b007f89 */ /* 0x000e2200000e0000 */
[----:B------:R-:W-:Y:S08]  /*72f0*/  MUFU.EX2 R97, R97 ;  /* 0x0000006100617308 */ /* 0x000ff00000000800 */
[----:B------:R-:W-:Y:S08]  /*7300*/  MUFU.EX2 R134, R134 ;  /* 0x0000008600867308 */ /* 0x000ff00000000800 */
[----:B------:R-:W-:Y:S01]  /*7310*/  MUFU.EX2 R101, R101 ;  /* 0x0000006500657308 */ /* 0x000fe20000000800 */
[----:B0-----:R-:W-:-:S07]  /*7320*/  FMNMX.FTZ R0, R107, R0, !PT ;  /* 0x000000006b007209 */ /* 0x001fce0007810000 */
[----:B------:R-:W-:Y:S01]  /*7330*/  MUFU.EX2 R132, R132 ;  /* 0x0000008400847308 */ /* 0x000fe20000000800 */
[----:B------:R-:W-:Y:S01]  /*7340*/  FFMA.FTZ R107, R112, R11, -R115 ;  /* 0x0000000b706b7223 */ /* 0x000fe20000010873 */
[----:B------:R-:W0:Y:S06]  /*7350*/  SHFL.BFLY PT, R113, R0, 0x1, 0x1f ;  /* 0x0c201f0000717f89 */ /* 0x000e2c00000e0000 */
[----:B------:R-:W-:Y:S08]  /*7360*/  MUFU.EX2 R103, R103 ;  /* 0x0000006700677308 */ /* 0x000ff00000000800 */
[----:B------:R-:W-:Y:S08]  /*7370*/  MUFU.EX2 R118, R118 ;  /* 0x0000007600767308 */ /* 0x000ff00000000800 */
[----:B------:R-:W-:Y:S01]  /*7380*/  MUFU.EX2 R105, R105 ;  /* 0x0000006900697308 */ /* 0x000fe20000000800 */
[----:B0-----:R-:W-:-:S04]  /*7390*/  FMNMX.FTZ R96, R0, R113, !PT ;  /* 0x0000007100607209 */ /* 0x001fc80007810000 */
[C---:B------:R-:W-:Y:S01]  /*73a0*/  FSETP.NEU.FTZ.AND P1, PT, R96.reuse, -INF , PT ;  /* 0xff8000006000780b */ /* 0x040fe20003f3d000 */
[----:B------:R-:W-:Y:S02]  /*73b0*/  FMUL.FTZ R0, R96, R11 ;  /* 0x0000000b60007220 */ /* 0x000fe40000410000 */
[----:B------:R-:W-:Y:S03]  /*73c0*/  MUFU.EX2 R114, R114 ;  /* 0x0000007200727308 */ /* 0x000fe60000000800 */
[----:B------:R-:W-:-:S05]  /*73d0*/  FSEL R113, R0, RZ, P1 ;  /* 0x000000ff00717208 */ /* 0x000fca0000800000 */
[----:B------:R-:W0:Y:S01]  /*73e0*/  MUFU.EX2 R0, R108 ;  /* 0x0000006c00007308 */ /* 0x000e220000000800 */
[-CC-:B------:R-:W-:Y:S01]  /*73f0*/  FFMA.FTZ R157, R111, R11.reuse, -R113.reuse ;  /* 0x0000000b6f9d7223 */ /* 0x180fe20000010871 */
[----:B------:R-:W-:Y:S01]  /*7400*/  FSEL R111, R96, RZ, P1 ;  /* 0x000000ff606f7208 */ /* 0x000fe20000800000 */
[-CC-:B------:R-:W-:Y:S01]  /*7410*/  FFMA.FTZ R151, R94, R11.reuse, -R113.reuse ;  /* 0x0000000b5e977223 */ /* 0x180fe20000010871 */
[-CC-:B------:R-:W-:Y:S01]  /*7420*/  FFMA.FTZ R94, R2, R11.reuse, -R113.reuse ;  /* 0x0000000b025e7223 */ /* 0x180fe20000010871 */
[-CC-:B------:R-:W-:Y:S01]  /*7430*/  FFMA.FTZ R106, R130, R11.reuse, -R113.reuse ;  /* 0x0000000b826a7223 */ /* 0x180fe20000010871 */
[-CC-:B------:R-:W-:Y:S01]  /*7440*/  FFMA.FTZ R159, R14, R11.reuse, -R113.reuse ;  /* 0x0000000b0e9f7223 */ /* 0x180fe20000010871 */
[----:B------:R-:W-:Y:S01]  /*7450*/  FADD.FTZ R2, -R111, R8 ;  /* 0x000000086f027221 */ /* 0x000fe20000010100 */
[----:B------:R-:W-:Y:S01]  /*7460*/  MUFU.EX2 R157, R157 ;  /* 0x0000009d009d7308 */ /* 0x000fe20000000800 */
[-CC-:B------:R-:W-:Y:S01]  /*7470*/  FFMA.FTZ R14, R128, R11.reuse, -R113.reuse ;  /* 0x0000000b800e7223 */ /* 0x180fe20000010871 */
[-CC-:B------:R-:W-:Y:S01]  /*7480*/  FFMA.FTZ R153, R88, R11.reuse, -R113.reuse ;  /* 0x0000000b58997223 */ /* 0x180fe20000010871 */
[-C--:B------:R-:W-:Y:S01]  /*7490*/  FMUL.FTZ R2, R2, R11.reuse ;  /* 0x0000000b02027220 */ /* 0x080fe20000410000 */
[-CC-:B------:R-:W-:Y:S01]  /*74a0*/  FFMA.FTZ R88, R126, R11.reuse, -R113.reuse ;  /* 0x0000000b7e587223 */ /* 0x180fe20000010871 */
[-CC-:B------:R-:W-:Y:S01]  /*74b0*/  FFMA.FTZ R155, R90, R11.reuse, -R113.reuse ;  /* 0x0000000b5a9b7223 */ /* 0x180fe20000010871 */
[-CC-:B------:R-:W-:Y:S01]  /*74c0*/  FFMA.FTZ R90, R124, R11.reuse, -R113.reuse ;  /* 0x0000000b7c5a7223 */ /* 0x180fe20000010871 */
[----:B------:R-:W-:Y:S01]  /*74d0*/  FFMA.FTZ R149, R92, R11, -R113 ;  /* 0x0000000b5c957223 */ /* 0x000fe20000010871 */
[----:B------:R-:W-:Y:S01]  /*74e0*/  MUFU.EX2 R106, R106 ;  /* 0x0000006a006a7308 */ /* 0x000fe20000000800 */
[----:B0-----:R-:W-:Y:S01]  /*74f0*/  FFMA.FTZ R7, R0, R7, R89 ;  /* 0x0000000700077223 */ /* 0x001fe20000010059 */
[-CC-:B------:R-:W-:Y:S01]  /*7500*/  FFMA.FTZ R92, R122, R11.reuse, -R113.reuse ;  /* 0x0000000b7a5c7223 */ /* 0x180fe20000010871 */
[-CC-:B------:R-:W-:Y:S01]  /*7510*/  FFMA.FTZ R20, R20, R11.reuse, -R113.reuse ;  /* 0x0000000b14147223 */ /* 0x180fe20000010871 */
[-C--:B------:R-:W-:Y:S01]  /*7520*/  FFMA.FTZ R98, R98, R11.reuse, -R113 ;  /* 0x0000000b62627223 */ /* 0x080fe20000010871 */
[----:B------:R-:W-:Y:S01]  /*7530*/  FADD.FTZ R108, R178, R7 ;  /* 0x00000007b26c7221 */ /* 0x000fe20000010000 */
[-CC-:B------:R-:W-:Y:S01]  /*7540*/  FFMA.FTZ R100, R100, R11.reuse, -R113.reuse ;  /* 0x0000000b64647223 */ /* 0x180fe20000010871 */
[-CC-:B------:R-:W-:Y:S01]  /*7550*/  FFMA.FTZ R140, R140, R11.reuse, -R113.reuse ;  /* 0x0000000b8c8c7223 */ /* 0x180fe20000010871 */
[----:B------:R-:W0:Y:S01]  /*7560*/  MUFU.EX2 R2, R2 ;  /* 0x0000000200027308 */ /* 0x000e220000000800 */
[----:B------:R-:W-:Y:S01]  /*7570*/  FADD.FTZ R7, R91, R108 ;  /* 0x0000006c5b077221 */ /* 0x000fe20000010000 */
[-CC-:B------:R-:W-:Y:S01]  /*7580*/  FFMA.FTZ R142, R142, R11.reuse, -R113.reuse ;  /* 0x0000000b8e8e7223 */ /* 0x180fe20000010871 */
[-CC-:B------:R-:W-:Y:S01]  /*7590*/  FFMA.FTZ R144, R144, R11.reuse, -R113.reuse ;  /* 0x0000000b90907223 */ /* 0x180fe20000010871 */
[-C--:B------:R-:W-:Y:S01]  /*75a0*/  FFMA.FTZ R146, R146, R11.reuse, -R113 ;  /* 0x0000000b92927223 */ /* 0x080fe20000010871 */
[----:B------:R-:W-:Y:S01]  /*75b0*/  FADD.FTZ R108, R180, R7 ;  /* 0x00000007b46c7221 */ /* 0x000fe20000010000 */
[-CC-:B------:R-:W-:Y:S01]  /*75c0*/  FFMA.FTZ R148, R148, R11.reuse, -R113.reuse ;  /* 0x0000000b94947223 */ /* 0x180fe20000010871 */
[----:B------:R-:W-:Y:S01]  /*75d0*/  FFMA.FTZ R102, R102, R11, -R113 ;  /* 0x0000000b66667223 */ /* 0x000fe20000010871 */
[----:B------:R-:W1:Y:S01]  /*75e0*/  MUFU.EX2 R159, R159 ;  /* 0x0000009f009f7308 */ /* 0x000e620000000800 */
[----:B------:R-:W-:Y:S01]  /*75f0*/  FADD.FTZ R111, R93, R108 ;  /* 0x0000006c5d6f7221 */ /* 0x000fe20000010000 */
[C---:B------:R-:W-:Y:S01]  /*7600*/  ISETP.GT.AND P1, PT, R10.reuse, R163, PT ;  /* 0x000000a30a00720c */ /* 0x040fe20003f24270 */
[----:B------:R-:W-:-:S05]  /*7610*/  VIADD R10, R10, 0xffffffff ;  /* 0xffffffff0a0a7836 */ /* 0x000fca0000000000 */
[----:B------:R-:W2:Y:S01]  /*7620*/  MUFU.EX2 R14, R14 ;  /* 0x0000000e000e7308 */ /* 0x000ea20000000800 */
[----:B0-----:R-:W-:Y:S01]  /*7630*/  FFMA.FTZ R7, R2, R6, R157 ;  /* 0x0000000602077223 */ /* 0x001fe2000001009d */
[----:B------:R-:W-:-:S03]  /*7640*/  F2FP.BF16.F32.PACK_AB R157, R106, R157 ;  /* 0x0000009d6a9d723e */ /* 0x000fc600000010ff */
[----:B------:R-:W-:-:S03]  /*7650*/  FADD.FTZ R6, R106, R7 ;  /* 0x000000076a067221 */ /* 0x000fc60000010000 */
[----:B------:R-:W0:Y:S01]  /*7660*/  MUFU.EX2 R153, R153 ;  /* 0x0000009900997308 */ /* 0x000e220000000800 */
[----:B-1----:R-:W-:-:S07]  /*7670*/  FADD.FTZ R7, R159, R6 ;  /* 0x000000069f077221 */ /* 0x002fce0000010000 */
[----:B------:R-:W1:Y:S01]  /*7680*/  MUFU.EX2 R88, R88 ;  /* 0x0000005800587308 */ /* 0x000e620000000800 */
[C---:B--2---:R-:W-:Y:S01]  /*7690*/  FADD.FTZ R6, R14.reuse, R7 ;  /* 0x000000070e067221 */ /* 0x044fe20000010000 */
[----:B------:R-:W-:-:S06]  /*76a0*/  F2FP.BF16.F32.PACK_AB R159, R14, R159 ;  /* 0x0000009f0e9f723e */ /* 0x000fcc00000010ff */
[----:B------:R2:W-:Y:S01]  /*76b0*/  MUFU.EX2 R8, R94 ;  /* 0x0000005e00087308 */ /* 0x0005e20000000800 */
[----:B0-----:R-:W-:-:S07]  /*76c0*/  FADD.FTZ R7, R153, R6 ;  /* 0x0000000699077221 */ /* 0x001fce0000010000 */
[----:B------:R-:W0:Y:S01]  /*76d0*/  MUFU.EX2 R155, R155 ;  /* 0x0000009b009b7308 */ /* 0x000e220000000800 */
[----:B--2---:R-:W-:Y:S01]  /*76e0*/  FADD.FTZ R94, R176, R111 ;  /* 0x0000006fb05e7221 */ /* 0x004fe20000010000 */
[C---:B-1----:R-:W-:Y:S01]  /*76f0*/  FADD.FTZ R6, R88.reuse, R7 ;  /* 0x0000000758067221 */ /* 0x042fe20000010000 */
[----:B------:R-:W-:Y:S02]  /*7700*/  F2FP.BF16.F32.PACK_AB R153, R88, R153 ;  /* 0x000000995899723e */ /* 0x000fe400000010ff */
[----:B------:R-:W-:-:S03]  /*7710*/  FADD.FTZ R111, R95, R94 ;  /* 0x0000005e5f6f7221 */ /* 0x000fc60000010000 */
[----:B------:R-:W1:Y:S01]  /*7720*/  MUFU.EX2 R90, R90 ;  /* 0x0000005a005a7308 */ /* 0x000e620000000800 */
[----:B------:R-:W-:-:S04]  /*7730*/  FADD.FTZ R94, R182, R111 ;  /* 0x0000006fb65e7221 */ /* 0x000fc80000010000 */
[----:B------:R-:W-:Y:S01]  /*7740*/  FADD.FTZ R111, R99, R94 ;  /* 0x0000005e636f7221 */ /* 0x000fe20000010000 */
[----:B------:R-:W-:Y:S02]  /*7750*/  IMAD.U32 R94, RZ, RZ, UR11 ;  /* 0x0000000bff5e7e24 */ /* 0x000fe4000f8e00ff */
[----:B------:R-:W2:Y:S01]  /*7760*/  MUFU.EX2 R149, R149 ;  /* 0x0000009500957308 */ /* 0x000ea20000000800 */
[----:B0-----:R-:W-:Y:S01]  /*7770*/  FADD.FTZ R7, R155, R6 ;  /* 0x000000069b077221 */ /* 0x001fe20000010000 */
[----:B------:R-:W-:-:S05]  /*7780*/  @!P6 VIADD R94, R94, 0x2a860 ;  /* 0x0002a8605e5ee836 */ /* 0x000fca0000000000 */
[----:B------:R-:W-:Y:S01]  /*7790*/  @!P6 PRMT R94, RZ, 0x654, R94 ;  /* 0x00000654ff5ee816 */ /* 0x000fe2000000005e */
[----:B------:R-:W0:Y:S01]  /*77a0*/  MUFU.EX2 R92, R92 ;  /* 0x0000005c005c7308 */ /* 0x000e220000000800 */
[C---:B-1----:R-:W-:Y:S01]  /*77b0*/  FADD.FTZ R6, R90.reuse, R7 ;  /* 0x000000075a067221 */ /* 0x042fe20000010000 */
[----:B------:R-:W-:Y:S01]  /*77c0*/  F2FP.BF16.F32.PACK_AB R155, R90, R155 ;  /* 0x0000009b5a9b723e */ /* 0x000fe200000010ff */
[----:B------:R1:W-:Y:S05]  /*77d0*/  @!P6 SYNCS.ARRIVE.TRANS64.RED.A1T0 RZ, [R94+URZ], RZ ;  /* 0x000000ff5effe9a7 */ /* 0x0003ea000810043f */
[----:B------:R3:W-:Y:S01]  /*77e0*/  MUFU.EX2 R145, R20 ;  /* 0x0000001400917308 */ /* 0x0007e20000000800 */
[----:B--2---:R-:W-:Y:S01]  /*77f0*/  FADD.FTZ R7, R149, R6 ;  /* 0x0000000695077221 */ /* 0x004fe20000010000 */
[----:B------:R-:W-:Y:S01]  /*7800*/  FFMA.FTZ R6, R150, R11, -R113 ;  /* 0x0000000b96067223 */ /* 0x000fe20000010871 */
[----:B------:R-:W-:-:S05]  /*7810*/  F2FP.BF16.F32.PACK_AB R150, R134, R97 ;  /* 0x000000618696723e */ /* 0x000fca00000010ff */
[----:B------:R-:W2:Y:S01]  /*7820*/  MUFU.EX2 R151, R151 ;  /* 0x0000009700977308 */ /* 0x000ea20000000800 */
[----:B---3--:R-:W-:Y:S01]  /*7830*/  FADD.FTZ R20, R184, R111 ;  /* 0x0000006fb8147221 */ /* 0x008fe20000010000 */
[----:B0-----:R-:W-:-:S03]  /*7840*/  F2FP.BF16.F32.PACK_AB R149, R92, R149 ;  /* 0x000000955c95723e */ /* 0x001fc600000010ff */
[----:B------:R-:W-:-:S03]  /*7850*/  FADD.FTZ R111, R97, R20 ;  /* 0x00000014616f7221 */ /* 0x000fc60000010000 */
[----:B------:R-:W0:Y:S01]  /*7860*/  MUFU.EX2 R98, R98 ;  /* 0x0000006200627308 */ /* 0x000e220000000800 */
[----:B------:R-:W-:-:S04]  /*7870*/  FADD.FTZ R20, R134, R111 ;  /* 0x0000006f86147221 */ /* 0x000fc80000010000 */
[----:B------:R-:W-:Y:S01]  /*7880*/  FADD.FTZ R111, R101, R20 ;  /* 0x00000014656f7221 */ /* 0x000fe20000010000 */
[----:B------:R-:W-:Y:S01]  /*7890*/  FADD.FTZ R20, R92, R7 ;  /* 0x000000075c147221 */ /* 0x000fe20000010000 */
[-C--:B------:R-:W-:Y:S01]  /*78a0*/  FFMA.FTZ R7, R152, R11.reuse, -R113 ;  /* 0x0000000b98077223 */ /* 0x080fe20000010871 */
[----:B------:R-:W3:Y:S01]  /*78b0*/  MUFU.EX2 R100, R100 ;  /* 0x0000006400647308 */ /* 0x000ee20000000800 */
[----:B-1----:R-:W-:Y:S01]  /*78c0*/  FADD.FTZ R94, R132, R111 ;  /* 0x0000006f845e7221 */ /* 0x002fe20000010000 */
[----:B--2---:R-:W-:Y:S01]  /*78d0*/  FADD.FTZ R111, R151, R20 ;  /* 0x00000014976f7221 */ /* 0x004fe20000010000 */
[----:B------:R-:W-:Y:S01]  /*78e0*/  FFMA.FTZ R113, R138, R11, -R113 ;  /* 0x0000000b8a717223 */ /* 0x000fe20000010871 */
[C---:B------:R-:W-:Y:S01]  /*78f0*/  F2FP.BF16.F32.PACK_AB R151, R8.reuse, R151 ;  /* 0x000000970897723e */ /* 0x040fe200000010ff */
[----:B------:R-:W-:Y:S01]  /*7900*/  FADD.FTZ R115, R103, R94 ;  /* 0x0000005e67737221 */ /* 0x000fe20000010000 */
[----:B------:R-:W-:Y:S01]  /*7910*/  FADD.FTZ R111, R8, R111 ;  /* 0x0000006f086f7221 */ /* 0x000fe20000010000 */
[----:B------:R-:W-:Y:S01]  /*7920*/  F2FP.BF16.F32.PACK_AB R152, R176, R93 ;  /* 0x0000005db098723e */ /* 0x000fe200000010ff */
[----:B------:R1:W2:Y:S01]  /*7930*/  MUFU.EX2 R147, R140 ;  /* 0x0000008c00937308 */ /* 0x0002a20000000800 */
[----:B------:R-:W-:Y:S01]  /*7940*/  FADD.FTZ R20, R118, R115 ;  /* 0x0000007376147221 */ /* 0x000fe20000010000 */
[----:B0-----:R-:W-:Y:S01]  /*7950*/  FADD.FTZ R111, R98, R111 ;  /* 0x0000006f626f7221 */ /* 0x001fe20000010000 */
[----:B------:R-:W-:-:S02]  /*7960*/  IMAD.MOV.U32 R8, RZ, RZ, R96 ;  /* 0x000000ffff087224 */ /* 0x000fc400078e0060 */
[----:B------:R-:W-:Y:S01]  /*7970*/  FADD.FTZ R115, R105, R20 ;  /* 0x0000001469737221 */ /* 0x000fe20000010000 */
[C---:B------:R-:W-:Y:S01]  /*7980*/  FADD.FTZ R111, R145.reuse, R111 ;  /* 0x0000006f916f7221 */ /* 0x040fe20000010000 */
[----:B------:R-:W-:Y:S01]  /*7990*/  F2FP.BF16.F32.PACK_AB R145, R145, R98 ;  /* 0x000000629191723e */ /* 0x000fe200000010ff */
[----:B------:R-:W0:Y:S01]  /*79a0*/  MUFU.EX2 R108, R142 ;  /* 0x0000008e006c7308 */ /* 0x000e220000000800 */
[----:B------:R-:W-:Y:S01]  /*79b0*/  FADD.FTZ R20, R114, R115 ;  /* 0x0000007372147221 */ /* 0x000fe20000010000 */
[----:B---3--:R-:W-:Y:S01]  /*79c0*/  FADD.FTZ R111, R100, R111 ;  /* 0x0000006f646f7221 */ /* 0x008fe20000010000 */
[----:B-1----:R-:W-:-:S05]  /*79d0*/  F2FP.BF16.F32.PACK_AB R140, R114, R105 ;  /* 0x00000069728c723e */ /* 0x002fca00000010ff */
[----:B------:R1:W3:Y:S01]  /*79e0*/  MUFU.EX2 R141, R144 ;  /* 0x00000090008d7308 */ /* 0x0002e20000000800 */
[C---:B--2---:R-:W-:Y:S01]  /*79f0*/  FADD.FTZ R111, R147.reuse, R111 ;  /* 0x0000006f936f7221 */ /* 0x044fe20000010000 */
[----:B------:R-:W-:-:S06]  /*7a00*/  F2FP.BF16.F32.PACK_AB R147, R147, R100 ;  /* 0x000000649393723e */ /* 0x000fcc00000010ff */
[----:B------:R-:W2:Y:S01]  /*7a10*/  MUFU.EX2 R107, R107 ;  /* 0x0000006b006b7308 */ /* 0x000ea20000000800 */
[----:B0-----:R-:W-:Y:S01]  /*7a20*/  FADD.FTZ R111, R108, R111 ;  /* 0x0000006f6c6f7221 */ /* 0x001fe20000010000 */
[----:B-1----:R-:W-:-:S06]  /*7a30*/  F2FP.BF16.F32.PACK_AB R144, R132, R101 ;  /* 0x000000658490723e */ /* 0x002fcc00000010ff */
[----:B------:R0:W1:Y:S01]  /*7a40*/  MUFU.EX2 R112, R146 ;  /* 0x0000009200707308 */ /* 0x0000620000000800 */
[C---:B---3--:R-:W-:Y:S01]  /*7a50*/  FADD.FTZ R111, R141.reuse, R111 ;  /* 0x0000006f8d6f7221 */ /* 0x048fe20000010000 */
[----:B------:R-:W-:-:S06]  /*7a60*/  F2FP.BF16.F32.PACK_AB R141, R141, R108 ;  /* 0x0000006c8d8d723e */ /* 0x000fcc00000010ff */
[----:B------:R-:W3:Y:S01]  /*7a70*/  MUFU.EX2 R110, R110 ;  /* 0x0000006e006e7308 */ /* 0x000ee20000000800 */
[----:B--2---:R-:W-:Y:S01]  /*7a80*/  FADD.FTZ R89, R107, R20 ;  /* 0x000000146b597221 */ /* 0x004fe20000010000 */
[----:B0-----:R-:W-:-:S06]  /*7a90*/  F2FP.BF16.F32.PACK_AB R146, R118, R103 ;  /* 0x000000677692723e */ /* 0x001fcc00000010ff */
[----:B------:R0:W2:Y:S01]  /*7aa0*/  MUFU.EX2 R143, R148 ;  /* 0x00000094008f7308 */ /* 0x0000a20000000800 */
[----:B-1----:R-:W-:-:S07]  /*7ab0*/  FADD.FTZ R111, R112, R111 ;  /* 0x0000006f706f7221 */ /* 0x002fce0000010000 */
[----:B------:R-:W1:Y:S01]  /*7ac0*/  MUFU.EX2 R136, R136 ;  /* 0x0000008800887308 */ /* 0x000e620000000800 */
[----:B---3--:R-:W-:Y:S01]  /*7ad0*/  FADD.FTZ R89, R110, R89 ;  /* 0x000000596e597221 */ /* 0x008fe20000010000 */
[----:B0-----:R-:W-:Y:S02]  /*7ae0*/  F2FP.BF16.F32.PACK_AB R148, R184, R99 ;  /* 0x00000063b894723e */ /* 0x001fe400000010ff */
[----:B------:R-:W-:-:S04]  /*7af0*/  F2FP.BF16.F32.PACK_AB R142, R110, R107 ;  /* 0x0000006b6e8e723e */ /* 0x000fc800000010ff */
[----:B------:R-:W0:Y:S01]  /*7b00*/  MUFU.EX2 R94, R6 ;  /* 0x00000006005e7308 */ /* 0x000e220000000800 */
[C---:B--2---:R-:W-:Y:S01]  /*7b10*/  FADD.FTZ R111, R143.reuse, R111 ;  /* 0x0000006f8f6f7221 */ /* 0x044fe20000010000 */
[----:B------:R-:W-:-:S06]  /*7b20*/  F2FP.BF16.F32.PACK_AB R143, R143, R112 ;  /* 0x000000708f8f723e */ /* 0x000fcc00000010ff */
[----:B------:R-:W2:Y:S01]  /*7b30*/  MUFU.EX2 R109, R109 ;  /* 0x0000006d006d7308 */ /* 0x000ea20000000800 */
[----:B-1----:R-:W-:-:S07]  /*7b40*/  FADD.FTZ R20, R136, R89 ;  /* 0x0000005988147221 */ /* 0x002fce0000010000 */
[----:B------:R-:W1:Y:S01]  /*7b50*/  MUFU.EX2 R137, R7 ;  /* 0x0000000700897308 */ /* 0x000e620000000800 */
[----:B0-----:R-:W-:-:S07]  /*7b60*/  FADD.FTZ R111, R94, R111 ;  /* 0x0000006f5e6f7221 */ /* 0x001fce0000010000 */
[----:B------:R-:W0:Y:S01]  /*7b70*/  MUFU.EX2 R104, R104 ;  /* 0x0000006800687308 */ /* 0x000e220000000800 */
[C---:B--2---:R-:W-:Y:S01]  /*7b80*/  FADD.FTZ R89, R109.reuse, R20 ;  /* 0x000000146d597221 */ /* 0x044fe20000010000 */
[----:B------:R-:W-:-:S06]  /*7b90*/  F2FP.BF16.F32.PACK_AB R136, R109, R136 ;  /* 0x000000886d88723e */ /* 0x000fcc00000010ff */
[----:B------:R-:W2:Y:S01]  /*7ba0*/  MUFU.EX2 R102, R102 ;  /* 0x0000006600667308 */ /* 0x000ea20000000800 */
[C---:B-1----:R-:W-:Y:S01]  /*7bb0*/  FADD.FTZ R111, R137.reuse, R111 ;  /* 0x0000006f896f7221 */ /* 0x042fe20000010000 */
[----:B------:R-:W-:-:S06]  /*7bc0*/  F2FP.BF16.F32.PACK_AB R137, R137, R94 ;  /* 0x0000005e8989723e */ /* 0x000fcc00000010ff */
[----:B------:R-:W1:Y:S01]  /*7bd0*/  MUFU.EX2 R9, R9 ;  /* 0x0000000900097308 */ /* 0x000e620000000800 */
[----:B0-----:R-:W-:-:S07]  /*7be0*/  FADD.FTZ R6, R104, R89 ;  /* 0x0000005968067221 */ /* 0x001fce0000010000 */
[----:B------:R-:W0:Y:S01]  /*7bf0*/  MUFU.EX2 R113, R113 ;  /* 0x0000007100717308 */ /* 0x000e220000000800 */
[----:B--2---:R-:W-:Y:S01]  /*7c00*/  FADD.FTZ R111, R102, R111 ;  /* 0x0000006f666f7221 */ /* 0x004fe20000010000 */
[C---:B-1----:R-:W-:Y:S01]  /*7c10*/  FADD.FTZ R7, R9.reuse, R6 ;  /* 0x0000000609077221 */ /* 0x042fe20000010000 */
[----:B------:R-:W-:Y:S01]  /*7c20*/  F2FP.BF16.F32.PACK_AB R138, R9, R104 ;  /* 0x00000068098a723e */ /* 0x000fe200000010ff */
[----:B------:R-:W-:Y:S02]  /*7c30*/  IMAD.MOV.U32 R9, RZ, RZ, R160 ;  /* 0x000000ffff097224 */ /* 0x000fe400078e00a0 */
[C---:B0-----:R-:W-:Y:S01]  /*7c40*/  FADD.FTZ R6, R113.reuse, R111 ;  /* 0x0000006f71067221 */ /* 0x041fe20000010000 */
[----:B------:R-:W-:Y:S01]  /*7c50*/  F2FP.BF16.F32.PACK_AB R139, R113, R102 ;  /* 0x00000066718b723e */ /* 0x000fe200000010ff */
[----:B------:R-:W-:Y:S06]  /*7c60*/  @P1 BRA `(.L_x_1101) ;  /* 0xffffffcc004c1947 */ /* 0x000fec000383ffff */
[----:B------:R-:W-:Y:S01]  /*7c70*/  IMAD.MOV.U32 R8, RZ, RZ, R96 ;  /* 0x000000ffff087224 */ /* 0x000fe200078e0060 */
[----:B------:R-:W-:Y:S01]  /*7c80*/  UMOV UR37, UR5 ;  /* 0x0000000500257c82 */ /* 0x000fe20008000000 */
[----:B------:R-:W-:Y:S01]  /*7c90*/  IMAD.MOV.U32 R9, RZ, RZ, R160 ;  /* 0x000000ffff097224 */ /* 0x000fe200078e00a0 */
[----:B------:R-:W-:-:S06]  /*7ca0*/  UMOV UR36, UR38 ;  /* 0x0000002600247c82 */ /* 0x000fcc0008000000 */
.L_x_1084:
[----:B------:R-:W0:Y:S01]  /*7cb0*/  LDC R12, c[0x0][0x9e4] ;  /* 0x00027900ff0c7b82 */ /* 0x000e220000000800 */
[----:B------:R-:W-:Y:S01]  /*7cc0*/  IADD3 R14, R16, 0x80, -R17 ;  /* 0x00000080100e7810 */ /* 0x000fe20007ffe811 */
[----:B------:R-:W-:-:S04]  /*7cd0*/  ULDC UR4, c[0x0][0x9dc] ;  /* 0x0002770000047ab9 */ /* 0x000fc80000000800 */
[----:B------:R-:W-:-:S04]  /*7ce0*/  IMAD R14, R161, 0x80, R14 ;  /* 0x00000080a10e7824 */ /* 0x000fc800078e020e */
[----:B------:R-:W-:Y:S01]  /*7cf0*/  VIADD R13, R14, -UR4 ;  /* 0x800000040e0d7c36 */ /* 0x000fe20008000000 */
[----:B0-----:R-:W-:-:S13]  /*7d00*/  ISETP.GE.AND P1, PT, R12, 0x1, PT ;  /* 0x000000010c00780c */ /* 0x001fda0003f26270 */
[----:B------:R-:W-:Y:S05]  /*7d10*/  @!P1 BRA `(.L_x_1102) ;  /* 0x00000000003c9947 */ /* 0x000fea0003800000 */
        /* <DEDUP_REMOVED lines=9> */
.L_x_1103:
[----:B------:R-:W-:-:S13]  /*7db0*/  ISETP.NE.AND P1, PT, R12, 0x1, PT ;  /* 0x000000010c00780c */ /* 0x000fda0003f25270 */
[----:B------:R-:W0:Y:S02]  /*7dc0*/  @P1 LDC.64 R20, c[0x0][0x9e8] ;  /* 0x00027a00ff141b82 */ /* 0x000e240000000a00 */
[----:B0-----:R-:W-:-:S05]  /*7dd0*/  @P1 IMAD.HI.U32 R20, R14, R20, RZ ;  /* 0x000000140e141227 */ /* 0x001fca00078e00ff */
[----:B------:R-:W-:-:S07]  /*7de0*/  @P1 SHF.R.U32.HI R14, RZ, R21, R20 ;  /* 0x00000015ff0e1219 */ /* 0x000fce0000011614 */
.L_x_1104:
[----:B------:R-:W-:-:S05]  /*7df0*/  IMAD R14, R14, R12, RZ ;  /* 0x0000000c0e0e7224 */ /* 0x000fca00078e02ff */
[----:B------:R-:W-:-:S07]  /*7e00*/  VIMNMX R13, R13, R14, !PT ;  /* 0x0000000e0d0d7248 */ /* 0x000fce0007fe0100 */
.L_x_1102:
        /* <DEDUP_REMOVED lines=12> */
.L_x_1114:
[----:B------:R-:W-:-:S04]  /*7ed0*/  UIADD3 UR6, UR4, 0x1, URZ ;  /* 0x0000000104067890 */ /* 0x000fc8000fffe03f */
[----:B------:R-:W-:-:S04]  /*7ee0*/  UISETP.NE.AND UP0, UPT, UR6, 0x2, UPT ;  /* 0x000000020600788c */ /* 0x000fc8000bf05270 */
[----:B------:R-:W-:Y:S02]  /*7ef0*/  USEL UR36, URZ, 0x1, UP0 ;  /* 0x000000013f247887 */ /* 0x000fe40008000000 */
[----:B------:R-:W-:Y:S02]  /*7f00*/  USEL UR37, UR6, URZ, UP0 ;  /* 0x0000003f06257287 */ /* 0x000fe40008000000 */
[----:B------:R-:W-:Y:S01]  /*7f10*/  ULOP3.LUT UR36, UR38, UR36, URZ, 0x3c, !UPT ;  /* 0x0000002426247292 */ /* 0x000fe2000f8e3c3f */
[----:B------:R-:W-:Y:S11]  /*7f20*/  @!P0 BRA `(.L_x_1106) ;  /* 0x0000000000048947 */ /* 0x000ff60003800000 */
[----:B------:R-:W-:Y:S01]  /*7f30*/  BPT.TRAP 0x1 ;  /* 0x000000040000795c */ /* 0x000fe20000300000 */
.L_x_1106:
[----:B------:R-:W-:Y:S01]  /*7f40*/  ULEA UR6, UR37, UR39, 0x3 ;  /* 0x0000002725067291 */ /* 0x000fe2000f8e183f */
[----:B------:R-:W-:-:S05]  /*7f50*/  IMAD.U32 R8, RZ, RZ, UR36 ;  /* 0x00000024ff087e24 */ /* 0x000fca000f8e00ff */
[----:B------:R-:W-:-:S04]  /*7f60*/  SHF.L.U32 R8, R8, 0x1f, RZ ;  /* 0x0000001f08087819 */ /* 0x000fc800000006ff */
[----:B------:R0:W1:Y:S01]  /*7f70*/  SYNCS.PHASECHK.TRANS64.TRYWAIT P1, [UR6+0x2a830], R8 ;  /* 0x02a83008ff0075a7 */ /* 0x0000620008020146 */
[----:B------:R-:W-:Y:S05]  /*7f80*/  @!P0 BRA `(.L_x_1107) ;  /* 0x0000000000048947 */ /* 0x000fea0003800000 */
[----:B------:R-:W-:Y:S01]  /*7f90*/  BPT.TRAP 0x1 ;  /* 0x000000040000795c */ /* 0x000fe20000300000 */
.L_x_1107:
[----:B-1----:R-:W-:Y:S05]  /*7fa0*/  @P1 BRA `(.L_x_1108) ;  /* 0x0000000000081947 */ /* 0x002fea0003800000 */
[----:B------:R-:W1:Y:S02]  /*7fb0*/  SYNCS.PHASECHK.TRANS64.TRYWAIT P1, [UR6+0x2a830], R8 ;  /* 0x02a83008ff0075a7 */ /* 0x000e640008020146 */
[----:B-1----:R-:W-:Y:S05]  /*7fc0*/  @!P1 BRA `(.L_x_1109) ;  /* 0x000000d400ec9947 */ /* 0x002fea0003800000 */
.L_x_1108:
        /* <DEDUP_REMOVED lines=135> */
.L_x_1110:
[----:B------:R-:W-:Y:S01]  /*8840*/  ULEA UR11, UR4, UR39, 0x3 ;  /* 0x00000027040b7291 */ /* 0x000fe2000f8e183f */
[----:B------:R-:W-:-:S05]  /*8850*/  IMAD.U32 R0, RZ, RZ, UR38 ;  /* 0x00000026ff007e24 */ /* 0x000fca000f8e00ff */
[----:B------:R-:W-:-:S04]  /*8860*/  SHF.L.U32 R0, R0, 0x1f, RZ ;  /* 0x0000001f00007819 */ /* 0x000fc800000006ff */
[----:B------:R2:W3:Y:S01]  /*8870*/  SYNCS.PHASECHK.TRANS64.TRYWAIT P1, [UR11+0x2a850], R0 ;  /* 0x02a85000ff0075a7 */ /* 0x0004e2000802014b */
[----:B------:R-:W-:Y:S05]  /*8880*/  @!P0 BRA `(.L_x_1111) ;  /* 0x0000000000048947 */ /* 0x000fea0003800000 */
[----:B------:R-:W-:Y:S01]  /*8890*/  BPT.TRAP 0x1 ;  /* 0x000000040000795c */ /* 0x000fe20000300000 */
.L_x_1111:
[----:B---3--:R-:W-:Y:S05]  /*88a0*/  @P1 BRA `(.L_x_1112) ;  /* 0x0000000000081947 */ /* 0x008fea0003800000 */
[----:B------:R-:W3:Y:S02]  /*88b0*/  SYNCS.PHASECHK.TRANS64.TRYWAIT P1, [UR11+0x2a850], R0 ;  /* 0x02a85000ff0075a7 */ /* 0x000ee4000802014b */
[----:B---3--:R-:W-:Y:S05]  /*88c0*/  @!P1 BRA `(.L_x_1113) ;  /* 0x000000cc00c49947 */ /* 0x008fea0003800000 */
.L_x_1112:
[----:B------:R-:W-:Y:S01]  /*88d0*/  UIADD3 UR7, UR39, 0x400, URZ ;  /* 0x0000040027077890 */ /* 0x000fe2000fffe03f */
[----:B------:R-:W-:Y:S01]  /*88e0*/  WARPGROUP.ARRIVE ;  /* 0x00000000000079c5 */ /* 0x000fe20000000000 */
[----:B------:R-:W-:Y:S01]  /*88f0*/  UMOV UR15, 0x40000040 ;  /* 0x40000040000f7882 */ /* 0x000fe20000000000 */
[----:B------:R-:W-:Y:S01]  /*8900*/  FMUL.FTZ R2, R88, UR5 ;  /* 0x0000000558027c20 */ /* 0x000fe20008410000 */
[----:B------:R-:W-:Y:S01]  /*8910*/  USHF.R.U32.HI UR7, URZ, 0x4, UR7 ;  /* 0x000000043f077899 */ /* 0x000fe20008011607 */
[----:B01----:R-:W-:Y:S01]  /*8920*/  FMUL.FTZ R8, R89, UR5 ;  /* 0x0000000559087c20 */ /* 0x003fe20008410000 */
[----:B------:R-:W-:Y:S01]  /*8930*/  FMUL.FTZ R162, R92, UR5 ;  /* 0x000000055ca27c20 */ /* 0x000fe20008410000 */
[----:B------:R-:W-:Y:S01]  /*8940*/  FMUL.FTZ R176, R93, UR5 ;  /* 0x000000055db07c20 */ /* 0x000fe20008410000 */
[----:B------:R-:W-:Y:S01]  /*8950*/  ULOP3.LUT UR7, UR7, 0x3fff, URZ, 0xc0, !UPT ;  /* 0x00003fff07077892 */ /* 0x000fe2000f8ec03f */
[----:B------:R-:W0:Y:S01]  /*8960*/  MUFU.TANH R2, R2 ;  /* 0x0000000200027308 */ /* 0x000e220000002400 */
[----:B------:R-:W-:Y:S01]  /*8970*/  FMUL.FTZ R178, R100, UR5 ;  /* 0x0000000564b27c20 */ /* 0x000fe20008410000 */
[----:B------:R-:W-:Y:S01]  /*8980*/  FMUL.FTZ R180, R101, UR5 ;  /* 0x0000000565b47c20 */ /* 0x000fe20008410000 */
[----:B------:R-:W-:Y:S01]  /*8990*/  ULOP3.LUT UR7, UR7, 0x3000000, URZ, 0xfc, !UPT ;  /* 0x0300000007077892 */ /* 0x000fe2000f8efc3f */
[----:B------:R-:W-:Y:S01]  /*89a0*/  FMUL.FTZ R182, R104, UR5 ;  /* 0x0000000568b67c20 */ /* 0x000fe20008410000 */
[----:B------:R-:W-:Y:S01]  /*89b0*/  FMUL.FTZ R184, R105, UR5 ;  /* 0x0000000569b87c20 */ /* 0x000fe20008410000 */
[----:B------:R-:W-:Y:S01]  /*89c0*/  FMUL.FTZ R100, R106, UR5 ;  /* 0x000000056a647c20 */ /* 0x000fe20008410000 */
[----:B------:R-:W-:Y:S01]  /*89d0*/  UIMAD UR4, UR4, 0x600, UR7 ;  /* 0x00000600040478a4 */ /* 0x000fe2000f8e0207 */
        /* <DEDUP_REMOVED lines=13> */
[----:B0-----:R-:W-:Y:S01]  /*8ab0*/  FMNMX.FTZ R9, R2, R160, !PT ;  /* 0x000000a002097209 */ /* 0x001fe20007810000 */
[----:B------:R-:W-:Y:S01]  /*8ac0*/  FMUL.FTZ R116, R116, UR5 ;  /* 0x0000000574747c20 */ /* 0x000fe20008410000 */
[----:B------:R-:W-:Y:S01]  /*8ad0*/  FMUL.FTZ R117, R117, UR5 ;  /* 0x0000000575757c20 */ /* 0x000fe20008410000 */
[----:B------:R-:W-:Y:S01]  /*8ae0*/  FMUL.FTZ R120, R120, UR5 ;  /* 0x0000000578787c20 */ /* 0x000fe20008410000 */
[----:B-1----:R-:W-:Y:S01]  /*8af0*/  FMNMX.FTZ R9, R8, R9, !PT ;  /* 0x0000000908097209 */ /* 0x002fe20007810000 */
        /* <DEDUP_REMOVED lines=27> */
[----:B------:R-:W0:Y:S01]  /*8cb0*/  LDC R11, c[0x0][0x988] ;  /* 0x00026200ff0b7b82 */ /* 0x000e220000000800 */
[----:B------:R-:W-:Y:S01]  /*8cc0*/  FMUL.FTZ R198, R131, UR5 ;  /* 0x0000000583c67c20 */ /* 0x000fe20008410000 */
[----:B------:R-:W-:Y:S01]  /*8cd0*/  FMUL.FTZ R134, R134, UR5 ;  /* 0x0000000586867c20 */ /* 0x000fe20008410000 */
[----:B------:R-:W-:Y:S01]  /*8ce0*/  FMUL.FTZ R200, R135, UR5 ;  /* 0x0000000587c87c20 */ /* 0x000fe20008410000 */
[----:B------:R-:W-:Y:S01]  /*8cf0*/  UMOV UR7, 0x40000040 ;  /* 0x4000004000077882 */ /* 0x000fe20000000000 */
[----:B------:R-:W1:Y:S01]  /*8d00*/  S2R R161, SR_TID.X ;  /* 0x0000000000a17919 */ /* 0x000e620000002100 */
[----:B------:R-:W-:Y:S01]  /*8d10*/  UMOV UR38, UR36 ;  /* 0x0000002400267c82 */ /* 0x000fe20008000000 */
[----:B------:R-:W-:Y:S08]  /*8d20*/  MUFU.TANH R184, R184 ;  /* 0x000000b800b87308 */ /* 0x000ff00000002400 */
[----:B------:R-:W-:Y:S08]  /*8d30*/  MUFU.TANH R106, R106 ;  /* 0x0000006a006a7308 */ /* 0x000ff00000002400 */
[----:B------:R-:W-:Y:S08]  /*8d40*/  MUFU.TANH R108, R108 ;  /* 0x0000006c006c7308 */ /* 0x000ff00000002400 */
[----:B------:R-:W-:Y:S01]  /*8d50*/  MUFU.TANH R110, R110 ;  /* 0x0000006e006e7308 */ /* 0x000fe20000002400 */
[----:B-1----:R-:W-:-:S07]  /*8d60*/  LOP3.LUT P1, RZ, R161, 0x7f, RZ, 0xc0, !PT ;  /* 0x0000007fa1ff7812 */ /* 0x002fce000782c0ff */
[----:B------:R-:W-:Y:S08]  /*8d70*/  MUFU.TANH R112, R112 ;  /* 0x0000007000707308 */ /* 0x000ff00000002400 */
[----:B------:R-:W-:Y:S08]  /*8d80*/  MUFU.TANH R116, R116 ;  /* 0x0000007400747308 */ /* 0x000ff00000002400 */
[----:B------:R-:W-:Y:S08]  /*8d90*/  MUFU.TANH R120, R120 ;  /* 0x0000007800787308 */ /* 0x000ff00000002400 */
[----:B------:R-:W-:Y:S08]  /*8da0*/  MUFU.TANH R124, R124 ;  /* 0x0000007c007c7308 */ /* 0x000ff00000002400 */
[----:B------:R-:W1:Y:S08]  /*8db0*/  MUFU.TANH R14, R14 ;  /* 0x0000000e000e7308 */ /* 0x000e700000002400 */
[----:B------:R-:W-:Y:S08]  /*8dc0*/  MUFU.TANH R186, R186 ;  /* 0x000000ba00ba7308 */ /* 0x000ff00000002400 */
[----:B------:R-:W3:Y:S01]  /*8dd0*/  MUFU.TANH R20, R20 ;  /* 0x0000001400147308 */ /* 0x000ee20000002400 */
[----:B-1----:R-:W-:-:S07]  /*8de0*/  FMNMX.FTZ R89, R14, R13, !PT ;  /* 0x0000000d0e597209 */ /* 0x002fce0007810000 */
[----:B------:R-:W-:Y:S08]  /*8df0*/  MUFU.TANH R128, R128 ;  /* 0x0000008000807308 */ /* 0x000ff00000002400 */
[----:B------:R-:W1:Y:S01]  /*8e00*/  MUFU.TANH R88, R88 ;  /* 0x0000005800587308 */ /* 0x000e620000002400 */
[----:B---3--:R-:W-:Y:S01]  /*8e10*/  FMNMX.FTZ R89, R20, R89, !PT ;  /* 0x0000005914597209 */ /* 0x008fe20007810000 */
[----:B------:R-:W-:-:S02]  /*8e20*/  WARPGROUP.DEPBAR.LE gsb0, 0x0 ;  /* 0x00008000000079c5 */ /* 0x000fc40000010000 */
[----:B------:R-:W-:Y:S01]  /*8e30*/  WARPGROUP.ARRIVE ;  /* 0x00000000000079c5 */ /* 0x000fe20000000000 */
[----:B------:R-:W-:Y:S01]  /*8e40*/  FMUL.FTZ R156, R96, UR5 ;  /* 0x00000005609c7c20 */ /* 0x000fe20008410000 */
[----:B------:R-:W-:Y:S01]  /*8e50*/  FMUL.FTZ R158, R97, UR5 ;  /* 0x00000005619e7c20 */ /* 0x000fe20008410000 */
[----:B------:R-:W-:Y:S01]  /*8e60*/  FMUL.FTZ R96, R102, UR5 ;  /* 0x0000000566607c20 */ /* 0x000fe20008410000 */
[----:B------:R-:W-:Y:S01]  /*8e70*/  MUFU.TANH R188, R188 ;  /* 0x000000bc00bc7308 */ /* 0x000fe20000002400 */
[----:B------:R-:W-:Y:S01]  /*8e80*/  FMUL.FTZ R102, R107, UR5 ;  /* 0x000000056b667c20 */ /* 0x000fe20008410000 */
[----:B------:R-:W-:Y:S01]  /*8e90*/  HGMMA.64x128x16.F32.BF16 R24, R152, gdesc[UR12].tnspB, R24, gsb0 ;  /* 0x41e0000c98187df0 */ /* 0x000fe20008001818 */
[----:B------:R-:W-:Y:S01]  /*8ea0*/  UMOV UR14, UR10 ;  /* 0x0000000a000e7c82 */ /* 0x000fe20008000000 */
[----:B------:R-:W-:Y:S01]  /*8eb0*/  UMOV UR15, 0x40000040 ;  /* 0x40000040000f7882 */ /* 0x000fe20000000000 */
[----:B------:R-:W-:-:S03]  /*8ec0*/  UIADD3 UR10, UR4, 0x180, URZ ;  /* 0x00000180040a7890 */ /* 0x000fc6000fffe03f */
[----:B------:R-:W3:Y:S01]  /*8ed0*/  MUFU.TANH R156, R156 ;  /* 0x0000009c009c7308 */ /* 0x000ee20000002400 */
[----:B-1----:R-:W-:-:S07]  /*8ee0*/  FMNMX.FTZ R89, R88, R89, !PT ;  /* 0x0000005958597209 */ /* 0x002fce0007810000 */
[----:B------:R-:W1:Y:S08]  /*8ef0*/  MUFU.TANH R158, R158 ;  /* 0x0000009e009e7308 */ /* 0x000e700000002400 */
[----:B------:R-:W4:Y:S01]  /*8f00*/  MUFU.TANH R90, R90 ;  /* 0x0000005a005a7308 */ /* 0x000f220000002400 */
[----:B---3--:R-:W-:-:S07]  /*8f10*/  FMNMX.FTZ R9, R156, R9, !PT ;  /* 0x000000099c097209 */ /* 0x008fce0007810000 */
[----:B------:R-:W-:Y:S01]  /*8f20*/  MUFU.TANH R132, R132 ;  /* 0x0000008400847308 */ /* 0x000fe20000002400 */
[----:B-1----:R-:W-:-:S04]  /*8f30*/  FMNMX.FTZ R9, R158, R9, !PT ;  /* 0x000000099e097209 */ /* 0x002fc80007810000 */
[----:B------:R-:W-:-:S03]  /*8f40*/  FMNMX.FTZ R9, R178, R9, !PT ;  /* 0x00000009b2097209 */ /* 0x000fc60007810000 */
[----:B------:R-:W1:Y:S01]  /*8f50*/  MUFU.TANH R92, R92 ;  /* 0x0000005c005c7308 */ /* 0x000e620000002400 */
[----:B------:R-:W-:Y:S02]  /*8f60*/  FMNMX.FTZ R9, R180, R9, !PT ;  /* 0x00000009b4097209 */ /* 0x000fe40007810000 */
[----:B----4-:R-:W-:Y:S02]  /*8f70*/  FMNMX.FTZ R89, R90, R89, !PT ;  /* 0x000000595a597209 */ /* 0x010fe40007810000 */
[----:B------:R-:W-:-:S03]  /*8f80*/  FMNMX.FTZ R9, R182, R9, !PT ;  /* 0x00000009b6097209 */ /* 0x000fc60007810000 */
[----:B------:R-:W-:Y:S01]  /*8f90*/  MUFU.TANH R190, R190 ;  /* 0x000000be00be7308 */ /* 0x000fe20000002400 */
[----:B------:R-:W-:-:S04]  /*8fa0*/  FMNMX.FTZ R9, R184, R9, !PT ;  /* 0x00000009b8097209 */ /* 0x000fc80007810000 */
[----:B------:R-:W-:-:S03]  /*8fb0*/  FMNMX.FTZ R9, R106, R9, !PT ;  /* 0x000000096a097209 */ /* 0x000fc60007810000 */
[----:B------:R-:W3:Y:S01]  /*8fc0*/  MUFU.TANH R94, R94 ;  /* 0x0000005e005e7308 */ /* 0x000ee20000002400 */
[----:B------:R-:W-:Y:S02]  /*8fd0*/  FMNMX.FTZ R9, R108, R9, !PT ;  /* 0x000000096c097209 */ /* 0x000fe40007810000 */
[----:B-1----:R-:W-:Y:S02]  /*8fe0*/  FMNMX.FTZ R91, R92, R89, !PT ;  /* 0x000000595c5b7209 */ /* 0x002fe40007810000 */
[----:B------:R-:W-:-:S03]  /*8ff0*/  FMNMX.FTZ R9, R110, R9, !PT ;  /* 0x000000096e097209 */ /* 0x000fc60007810000 */
[----:B------:R-:W1:Y:S01]  /*9000*/  MUFU.TANH R96, R96 ;  /* 0x0000006000607308 */ /* 0x000e620000002400 */
[----:B------:R-:W-:-:S04]  /*9010*/  FMNMX.FTZ R9, R112, R9, !PT ;  /* 0x0000000970097209 */ /* 0x000fc80007810000 */
[----:B------:R-:W-:-:S03]  /*9020*/  FMNMX.FTZ R9, R116, R9, !PT ;  /* 0x0000000974097209 */ /* 0x000fc60007810000 */
[----:B------:R-:W4:Y:S01]  /*9030*/  MUFU.TANH R98, R98 ;  /* 0x0000006200627308 */ /* 0x000f220000002400 */
[----:B---3--:R-:W-:-:S07]  /*9040*/  FMNMX.FTZ R91, R94, R91, !PT ;  /* 0x0000005b5e5b7209 */ /* 0x008fce0007810000 */
[----:B------:R-:W3:Y:S01]  /*9050*/  MUFU.TANH R100, R100 ;  /* 0x0000006400647308 */ /* 0x000ee20000002400 */
[----:B-1----:R-:W-:-:S07]  /*9060*/  FMNMX.FTZ R91, R96, R91, !PT ;  /* 0x0000005b605b7209 */ /* 0x002fce0007810000 */
[----:B------:R-:W1:Y:S01]  /*9070*/  MUFU.TANH R102, R102 ;  /* 0x0000006600667308 */ /* 0x000e620000002400 */
[----:B----4-:R-:W-:-:S07]  /*9080*/  FMNMX.FTZ R91, R98, R91, !PT ;  /* 0x0000005b625b7209 */ /* 0x010fce0007810000 */
        /* <DEDUP_REMOVED lines=10> */
[----:B------:R-:W-:Y:S01]  /*9130*/  MUFU.TANH R122, R122 ;  /* 0x0000007a007a7308 */ /* 0x000fe20000002400 */
[----:B----4-:R-:W-:Y:S01]  /*9140*/  FMNMX.FTZ R95, R194, R95, !PT ;  /* 0x0000005fc25f7209 */ /* 0x010fe20007810000 */
[----:B------:R-:W-:Y:S02]  /*9150*/  WARPGROUP.DEPBAR.LE gsb0, 0x0 ;  /* 0x00008000000079c5 */ /* 0x000fe40000010000 */
[----:B------:R-:W-:-:S04]  /*9160*/  WARPGROUP.ARRIVE ;  /* 0x00000000000079c5 */ /* 0x000fc80000000000 */
[----:B------:R-:W1:Y:S01]  /*9170*/  MUFU.TANH R152, R117 ;  /* 0x0000007500987308 */ /* 0x000e620000002400 */
[----:B------:R-:W-:Y:S01]  /*9180*/  FMUL.FTZ R154, R121, UR5 ;  /* 0x00000005799a7c20 */ /* 0x000fe20008410000 */
[----:B---3--:R-:W-:Y:S01]  /*9190*/  FMNMX.FTZ R95, R118, R95, !PT ;  /* 0x0000005f765f7209 */ /* 0x008fe20007810000 */
[----:B------:R-:W-:Y:S01]  /*91a0*/  HGMMA.64x128x16.F32.BF16 R24, R148, gdesc[UR12].tnspB, R24, gsb0 ;  /* 0x41e0000c94187df0 */ /* 0x000fe20008001818 */
[----:B------:R-:W-:Y:S01]  /*91b0*/  UMOV UR14, UR10 ;  /* 0x0000000a000e7c82 */ /* 0x000fe20008000000 */
[----:B------:R-:W-:-:S03]  /*91c0*/  UMOV UR15, 0x40000040 ;  /* 0x40000040000f7882 */ /* 0x000fc60000000000 */
[----:B------:R-:W3:Y:S01]  /*91d0*/  MUFU.TANH R154, R154 ;  /* 0x0000009a009a7308 */ /* 0x000ee20000002400 */
[----:B------:R-:W-:Y:S02]  /*91e0*/  UIADD3 UR10, UR4, 0x200, URZ ;  /* 0x00000200040a7890 */ /* 0x000fe4000fffe03f */
[----:B------:R-:W-:-:S05]  /*91f0*/  UIADD3 UR4, UR4, 0x280, URZ ;  /* 0x0000028004047890 */ /* 0x000fca000fffe03f */
[----:B------:R-:W-:Y:S01]  /*9200*/  MUFU.TANH R126, R126 ;  /* 0x0000007e007e7308 */ /* 0x000fe20000002400 */
[----:B-1----:R-:W-:-:S04]  /*9210*/  FMNMX.FTZ R9, R152, R9, !PT ;  /* 0x0000000998097209 */ /* 0x002fc80007810000 */
[----:B------:R-:W-:-:S03]  /*9220*/  FMNMX.FTZ R9, R120, R9, !PT ;  /* 0x0000000978097209 */ /* 0x000fc60007810000 */
[----:B------:R-:W-:Y:S01]  /*9230*/  MUFU.TANH R196, R196 ;  /* 0x000000c400c47308 */ /* 0x000fe20000002400 */
[----:B---3--:R-:W-:-:S04]  /*9240*/  FMNMX.FTZ R9, R154, R9, !PT ;  /* 0x000000099a097209 */ /* 0x008fc80007810000 */
        /* <DEDUP_REMOVED lines=8> */
[----:B------:R-:W-:-:S05]  /*92d0*/  FMNMX.FTZ R9, R190, R9, !PT ;  /* 0x00000009be097209 */ /* 0x000fca0007810000 */
[----:B--2---:R-:W1:Y:S02]  /*92e0*/  SHFL.BFLY PT, R0, R9, 0x2, 0x1f ;  /* 0x0c401f0009007f89 */ /* 0x004e6400000e0000 */
[----:B------:R-:W-:Y:S01]  /*92f0*/  MUFU.TANH R200, R200 ;  /* 0x000000c800c87308 */ /* 0x000fe20000002400 */
[----:B-1----:R-:W-:-:S05]  /*9300*/  FMNMX.FTZ R0, R9, R0, !PT ;  /* 0x0000000009007209 */ /* 0x002fca0007810000 */
[----:B------:R-:W1:Y:S02]  /*9310*/  SHFL.BFLY PT, R9, R0, 0x1, 0x1f ;  /* 0x0c201f0000097f89 */ /* 0x000e6400000e0000 */
[----:B-1----:R-:W-:-:S05]  /*9320*/  FMNMX.FTZ R9, R0, R9, !PT ;  /* 0x0000000900097209 */ /* 0x002fca0007810000 */
[C---:B0-----:R-:W-:Y:S01]  /*9330*/  FMUL.FTZ R111, R9.reuse, R11 ;  /* 0x0000000b096f7220 */ /* 0x041fe20000410000 */
[----:B------:R-:W-:-:S03]  /*9340*/  FADD.FTZ R0, -R9, R160 ;  /* 0x000000a009007221 */ /* 0x000fc60000010100 */
        /* <DEDUP_REMOVED lines=19> */
[----:B------:R-:W-:Y:S01]  /*9480*/  FMUL.FTZ R0, R0, R11 ;  /* 0x0000000b00007220 */ /* 0x000fe20000410000 */
[----:B------:R-:W-:Y:S08]  /*9490*/  MUFU.EX2 R21, R21 ;  /* 0x0000001500157308 */ /* 0x000ff00000000800 */
[----:B------:R-:W0:Y:S01]  /*94a0*/  MUFU.EX2 R0, R0 ;  /* 0x0000000000007308 */ /* 0x000e220000000800 */
[----:B------:R-:W-:-:S02]  /*94b0*/  WARPGROUP.DEPBAR.LE gsb0, 0x0 ;  /* 0x00008000000079c5 */ /* 0x000fc40000010000 */
[----:B------:R-:W-:Y:S01]  /*94c0*/  WARPGROUP.ARRIVE ;  /* 0x00000000000079c5 */ /* 0x000fe20000000000 */
[----:B------:R-:W-:Y:S01]  /*94d0*/  FMUL.FTZ R148, R119, UR5 ;  /* 0x0000000577947c20 */ /* 0x000fe20008410000 */
[----:B------:R-:W-:-:S03]  /*94e0*/  FMUL.FTZ R150, R123, UR5 ;  /* 0x000000057b967c20 */ /* 0x000fc60008410000 */
[----:B------:R-:W-:Y:S01]  /*94f0*/  MUFU.EX2 R160, R160 ;  /* 0x000000a000a07308 */ /* 0x000fe20000000800 */
[----:B------:R-:W-:Y:S01]  /*9500*/  HGMMA.64x128x16.F32.BF16 R24, R144, gdesc[UR12].tnspB, R24, gsb0 ;  /* 0x41e0000c90187df0 */ /* 0x000fe20008001818 */
[----:B------:R-:W-:Y:S01]  /*9510*/  UMOV UR14, UR10 ;  /* 0x0000000a000e7c82 */ /* 0x000fe20008000000 */
[----:B------:R-:W-:-:S05]  /*9520*/  UMOV UR15, 0x40000040 ;  /* 0x40000040000f7882 */ /* 0x000fca0000000000 */
[----:B------:R-:W1:Y:S01]  /*9530*/  MUFU.TANH R148, R148 ;  /* 0x0000009400947308 */ /* 0x000e620000002400 */
[----:B0-----:R-:W-:-:S07]  /*9540*/  FFMA.FTZ R7, R0, R7, R21 ;  /* 0x0000000700077223 */ /* 0x001fce0000010015 */
[----:B------:R-:W0:Y:S08]  /*9550*/  MUFU.TANH R150, R150 ;  /* 0x0000009600967308 */ /* 0x000e300000002400 */
[----:B------:R-:W2:Y:S01]  /*9560*/  MUFU.EX2 R162, R162 ;  /* 0x000000a200a27308 */ /* 0x000ea20000000800 */
[----:B-1----:R-:W-:-:S04]  /*9570*/  FMNMX.FTZ R95, R148, R95, !PT ;  /* 0x0000005f945f7209 */ /* 0x002fc80007810000 */
[----:B------:R-:W-:-:S03]  /*9580*/  FMNMX.FTZ R97, R122, R95, !PT ;  /* 0x0000005f7a617209 */ /* 0x000fc60007810000 */
[----:B------:R1:W-:Y:S01]  /*9590*/  MUFU.EX2 R91, R156 ;  /* 0x0000009c005b7308 */ /* 0x0003e20000000800 */
[----:B0-----:R-:W-:-:S04]  /*95a0*/  FMNMX.FTZ R97, R150, R97, !PT ;  /* 0x0000006196617209 */ /* 0x001fc80007810000 */
[----:B------:R-:W-:-:S03]  /*95b0*/  FMNMX.FTZ R97, R126, R97, !PT ;  /* 0x000000617e617209 */ /* 0x000fc60007810000 */
[----:B------:R-:W-:Y:S01]  /*95c0*/  MUFU.EX2 R93, R178 ;  /* 0x000000b2005d7308 */ /* 0x000fe20000000800 */
[----:B------:R-:W-:Y:S02]  /*95d0*/  FMNMX.FTZ R97, R196, R97, !PT ;  /* 0x00000061c4617209 */ /* 0x000fe40007810000 */
[----:B-1----:R-:W-:Y:S02]  /*95e0*/  F2FP.BF16.F32.PACK_AB R156, R160, R21 ;  /* 0x00000015a09c723e */ /* 0x002fe400000010ff */
[----:B------:R-:W-:-:S03]  /*95f0*/  FMNMX.FTZ R99, R130, R97, !PT ;  /* 0x0000006182637209 */ /* 0x000fc60007810000 */
[----:B------:R0:W-:Y:S01]  /*9600*/  MUFU.EX2 R97, R8 ;  /* 0x0000000800617308 */ /* 0x0001e20000000800 */
[----:B------:R-:W-:-:S04]  /*9610*/  FMNMX.FTZ R99, R198, R99, !PT ;  /* 0x00000063c6637209 */ /* 0x000fc80007810000 */
[----:B------:R-:W-:-:S03]  /*9620*/  FMNMX.FTZ R99, R134, R99, !PT ;  /* 0x0000006386637209 */ /* 0x000fc60007810000 */
[----:B------:R-:W-:Y:S01]  /*9630*/  MUFU.EX2 R95, R182 ;  /* 0x000000b6005f7308 */ /* 0x000fe20000000800 */
[----:B------:R-:W-:Y:S01]  /*9640*/  FMNMX.FTZ R2, R200, R99, !PT ;  /* 0x00000063c8027209 */ /* 0x000fe20007810000 */
[-CC-:B------:R-:W-:Y:S01]  /*9650*/  FFMA.FTZ R99, R110, R11.reuse, -R111.reuse ;  /* 0x0000000b6e637223 */ /* 0x180fe2000001086f */
[----:B------:R-:W-:-:S03]  /*9660*/  FFMA.FTZ R110, R152, R11, -R111 ;  /* 0x0000000b986e7223 */ /* 0x000fc6000001086f */
[----:B------:R-:W0:Y:S02]  /*9670*/  SHFL.BFLY PT, R105, R2, 0x2, 0x1f ;  /* 0x0c401f0002697f89 */ /* 0x000e2400000e0000 */
[----:B------:R-:W-:Y:S08]  /*9680*/  MUFU.EX2 R176, R176 ;  /* 0x000000b000b07308 */ /* 0x000ff00000000800 */
[----:B------:R-:W-:Y:S08]  /*9690*/  MUFU.EX2 R106, R106 ;  /* 0x0000006a006a7308 */ /* 0x000ff00000000800 */
[----:B------:R-:W-:Y:S01]  /*96a0*/  MUFU.EX2 R99, R99 ;  /* 0x0000006300637308 */ /* 0x000fe20000000800 */
[----:B0-----:R-:W-:Y:S01]  /*96b0*/  FMNMX.FTZ R8, R2, R105, !PT ;  /* 0x0000006902087209 */ /* 0x001fe20007810000 */
[-CC-:B------:R-:W-:Y:S01]  /*96c0*/  FFMA.FTZ R105, R124, R11.reuse, -R111.reuse ;  /* 0x0000000b7c697223 */ /* 0x180fe2000001086f */
[----:B------:R-:W-:-:S05]  /*96d0*/  FFMA.FTZ R124, R190, R11, -R111 ;  /* 0x0000000bbe7c7223 */ /* 0x000fca000001086f */
[----:B------:R-:W-:Y:S01]  /*96e0*/  MUFU.EX2 R108, R108 ;  /* 0x0000006c006c7308 */ /* 0x000fe20000000800 */
[----:B------:R-:W0:Y:S07]  /*96f0*/  SHFL.BFLY PT, R109, R8, 0x1, 0x1f ;  /* 0x0c201f00086d7f89 */ /* 0x000e2e00000e0000 */
[----:B------:R-:W-:Y:S08]  /*9700*/  MUFU.EX2 R101, R101 ;  /* 0x0000006500657308 */ /* 0x000ff00000000800 */
[----:B------:R-:W-:Y:S08]  /*9710*/  MUFU.EX2 R110, R110 ;  /* 0x0000006e006e7308 */ /* 0x000ff00000000800 */
[----:B------:R-:W-:Y:S01]  /*9720*/  MUFU.EX2 R103, R103 ;  /* 0x0000006700677308 */ /* 0x000fe20000000800 */
[----:B0-----:R-:W-:-:S05]  /*9730*/  FMNMX.FTZ R8, R8, R109, !PT ;  /* 0x0000006d08087209 */ /* 0x001fca0007810000 */
[----:B------:R-:W-:Y:S01]  /*9740*/  FADD.FTZ R2, -R8, R13 ;  /* 0x0000000d08027221 */ /* 0x000fe20000010100 */
[----:B------:R-:W-:Y:S01]  /*9750*/  IMAD.U32 R13, RZ, RZ, UR6 ;  /* 0x00000006ff0d7e24 */ /* 0x000fe2000f8e00ff */
[----:B------:R-:W-:Y:S01]  /*9760*/  UMOV UR6, UR4 ;  /* 0x0000000400067c82 */ /* 0x000fe20008000000 */
[----:B------:R-:W-:Y:S01]  /*9770*/  MUFU.EX2 R112, R112 ;  /* 0x0000007000707308 */ /* 0x000fe20000000800 */
[----:B------:R-:W-:Y:S01]  /*9780*/  FMUL.FTZ R2, R2, R11 ;  /* 0x0000000b02027220 */ /* 0x000fe20000410000 */
[----:B------:R-:W-:Y:S01]  /*9790*/  @!P1 VIADD R13, R13, 0x2a840 ;  /* 0x0002a8400d0d9836 */ /* 0x000fe20000000000 */
[----:B------:R-:W-:-:S04]  /*97a0*/  UMOV UR4, UR37 ;  /* 0x0000002500047c82 */ /* 0x000fc80008000000 */
[----:B------:R-:W-:Y:S01]  /*97b0*/  @!P1 PRMT R13, RZ, 0x654, R13 ;  /* 0x00000654ff0d9816 */ /* 0x000fe2000000000d */
[----:B------:R-:W-:Y:S08]  /*97c0*/  MUFU.EX2 R2, R2 ;  /* 0x0000000200027308 */ /* 0x000ff00000000800 */
[----:B------:R-:W-:Y:S01]  /*97d0*/  MUFU.EX2 R105, R105 ;  /* 0x0000006900697308 */ /* 0x000fe20000000800 */
[----:B------:R-:W-:-:S02]  /*97e0*/  WARPGROUP.DEPBAR.LE gsb0, 0x0 ;  /* 0x00008000000079c5 */ /* 0x000fc40000010000 */
[----:B------:R-:W-:Y:S01]  /*97f0*/  WARPGROUP.ARRIVE ;  /* 0x00000000000079c5 */ /* 0x000fe20000000000 */
[-CC-:B------:R-:W-:Y:S01]  /*9800*/  FFMA.FTZ R144, R158, R11.reuse, -R111.reuse ;  /* 0x0000000b9e907223 */ /* 0x180fe2000001086f */
[-C--:B------:R-:W-:Y:S01]  /*9810*/  FFMA.FTZ R146, R180, R11.reuse, -R111 ;  /* 0x0000000bb4927223 */ /* 0x080fe2000001086f */
[----:B------:R-:W-:Y:S02]  /*9820*/  FMUL.FTZ R111, R8, R11 ;  /* 0x0000000b086f7220 */ /* 0x000fe40000410000 */
[----:B------:R-:W-:Y:S01]  /*9830*/  MUFU.EX2 R116, R116 ;  /* 0x0000007400747308 */ /* 0x000fe20000000800 */
[----:B--2---:R-:W-:Y:S01]  /*9840*/  F2FP.BF16.F32.PACK_AB R158, R162, R89 ;  /* 0x00000059a29e723e */ /* 0x004fe200000010ff */
[----:B------:R-:W-:Y:S01]  /*9850*/  HGMMA.64x128x16.F32.BF16 R24, R140, gdesc[UR12].tnspB, R24, gsb0 ;  /* 0x41e0000c8c187df0 */ /* 0x000fe20008001818 */
[-CC-:B------:R-:W-:Y:S01]  /*9860*/  FFMA.FTZ R14, R14, R11.reuse, -R111.reuse ;  /* 0x0000000b0e0e7223 */ /* 0x180fe2000001086f */
[-CC-:B------:R-:W-:Y:S01]  /*9870*/  FFMA.FTZ R20, R20, R11.reuse, -R111.reuse ;  /* 0x0000000b14147223 */ /* 0x180fe2000001086f */
[-CC-:B------:R-:W-:Y:S01]  /*9880*/  FFMA.FTZ R88, R88, R11.reuse, -R111.reuse ;  /* 0x0000000b58587223 */ /* 0x180fe2000001086f */
[-CC-:B------:R-:W-:Y:S01]  /*9890*/  FFMA.FTZ R90, R90, R11.reuse, -R111.reuse ;  /* 0x0000000b5a5a7223 */ /* 0x180fe2000001086f */
[-CC-:B------:R-:W-:Y:S01]  /*98a0*/  FFMA.FTZ R92, R92, R11.reuse, -R111.reuse ;  /* 0x0000000b5c5c7223 */ /* 0x180fe2000001086f */
[----:B------:R0:W1:Y:S01]  /*98b0*/  MUFU.EX2 R157, R14 ;  /* 0x0000000e009d7308 */ /* 0x0000620000000800 */
[-CC-:B------:R-:W-:Y:S01]  /*98c0*/  FFMA.FTZ R94, R94, R11.reuse, -R111.reuse ;  /* 0x0000000b5e5e7223 */ /* 0x180fe2000001086f */
[-CC-:B------:R-:W-:Y:S01]  /*98d0*/  FFMA.FTZ R96, R96, R11.reuse, -R111.reuse ;  /* 0x0000000b60607223 */ /* 0x180fe2000001086f */
[-CC-:B------:R-:W-:Y:S01]  /*98e0*/  FFMA.FTZ R98, R98, R11.reuse, -R111.reuse ;  /* 0x0000000b62627223 */ /* 0x180fe2000001086f */
[-CC-:B------:R-:W-:Y:S01]  /*98f0*/  FFMA.FTZ R100, R100, R11.reuse, -R111.reuse ;  /* 0x0000000b64647223 */ /* 0x180fe2000001086f */
[-CC-:B------:R-:W-:Y:S01]  /*9900*/  FFMA.FTZ R102, R102, R11.reuse, -R111.reuse ;  /* 0x0000000b66667223 */ /* 0x180fe2000001086f */
[-CC-:B------:R-:W-:Y:S01]  /*9910*/  FFMA.FTZ R104, R104, R11.reuse, -R111.reuse ;  /* 0x0000000b68687223 */ /* 0x180fe2000001086f */
[----:B------:R-:W-:Y:S01]  /*9920*/  FFMA.FTZ R192, R192, R11, -R111 ;  /* 0x0000000bc0c07223 */ /* 0x000fe2000001086f */
[----:B------:R-:W2:Y:S01]  /*9930*/  MUFU.EX2 R20, R20 ;  /* 0x0000001400147308 */ /* 0x000ea20000000800 */
[----:B0-----:R-:W-:-:S02]  /*9940*/  IMAD.U32 R14, RZ, RZ, UR11 ;  /* 0x0000000bff0e7e24 */ /* 0x001fc4000f8e00ff */
[-CC-:B------:R-:W-:Y:S01]  /*9950*/  FFMA.FTZ R114, R114, R11.reuse, -R111.reuse ;  /* 0x0000000b72727223 */ /* 0x180fe2000001086f */
[-CC-:B------:R-:W-:Y:S01]  /*9960*/  FFMA.FTZ R194, R194, R11.reuse, -R111.reuse ;  /* 0x0000000bc2c27223 */ /* 0x180fe2000001086f */
[-CC-:B------:R-:W-:Y:S01]  /*9970*/  FFMA.FTZ R118, R118, R11.reuse, -R111.reuse ;  /* 0x0000000b76767223 */ /* 0x180fe2000001086f */
[-CC-:B------:R-:W-:Y:S01]  /*9980*/  FFMA.FTZ R148, R148, R11.reuse, -R111.reuse ;  /* 0x0000000b94947223 */ /* 0x180fe2000001086f */
[-CC-:B------:R-:W-:Y:S01]  /*9990*/  FFMA.FTZ R122, R122, R11.reuse, -R111.reuse ;  /* 0x0000000b7a7a7223 */ /* 0x180fe2000001086f */
[-C--:B------:R-:W-:Y:S01]  /*99a0*/  FFMA.FTZ R150, R150, R11.reuse, -R111 ;  /* 0x0000000b96967223 */ /* 0x080fe2000001086f */
[----:B------:R-:W0:Y:S01]  /*99b0*/  MUFU.EX2 R159, R88 ;  /* 0x00000058009f7308 */ /* 0x000e220000000800 */
[----:B-1----:R-:W-:Y:S01]  /*99c0*/  FFMA.FTZ R6, R2, R6, R157 ;  /* 0x0000000602067223 */ /* 0x002fe2000001009d */
[-CC-:B------:R-:W-:Y:S01]  /*99d0*/  FFMA.FTZ R126, R126, R11.reuse, -R111.reuse ;  /* 0x0000000b7e7e7223 */ /* 0x180fe2000001086f */
[-CC-:B------:R-:W-:Y:S01]  /*99e0*/  FFMA.FTZ R196, R196, R11.reuse, -R111.reuse ;  /* 0x0000000bc4c47223 */ /* 0x180fe2000001086f */
[-CC-:B------:R-:W-:Y:S01]  /*99f0*/  FFMA.FTZ R130, R130, R11.reuse, -R111.reuse ;  /* 0x0000000b82827223 */ /* 0x180fe2000001086f */
[-CC-:B------:R-:W-:Y:S01]  /*9a00*/  FFMA.FTZ R198, R198, R11.reuse, -R111.reuse ;  /* 0x0000000bc6c67223 */ /* 0x180fe2000001086f */
[-CC-:B------:R-:W-:Y:S01]  /*9a10*/  FFMA.FTZ R134, R134, R11.reuse, -R111.reuse ;  /* 0x0000000b86867223 */ /* 0x180fe2000001086f */
[----:B------:R-:W-:Y:S01]  /*9a20*/  FFMA.FTZ R111, R200, R11, -R111 ;  /* 0x0000000bc86f7223 */ /* 0x000fe2000001086f */
        /* <DEDUP_REMOVED lines=11> */
[----:B0-----:R-:W-:-:S07]  /*9ae0*/  F2FP.BF16.F32.PACK_AB R152, R144, R91 ;  /* 0x0000005b9098723e */ /* 0x001fce00000010ff */
        /* <DEDUP_REMOVED lines=21> */
[----:B0-----:R-:W-:Y:S01]  /*9c40*/  FADD.FTZ R6, R145, R6 ;  /* 0x0000000691067221 */ /* 0x001fe20000010000 */
[----:B------:R-:W-:Y:S02]  /*9c50*/  WARPGROUP.DEPBAR.LE gsb0, 0x0 ;  /* 0x00008000000079c5 */ /* 0x000fe40000010000 */
[----:B------:R-:W-:-:S04]  /*9c60*/  WARPGROUP.ARRIVE ;  /* 0x00000000000079c5 */ /* 0x000fc80000000000 */
[----:B------:R-:W-:Y:S01]  /*9c70*/  MUFU.EX2 R141, R122 ;  /* 0x0000007a008d7308 */ /* 0x000fe20000000800 */
[C---:B-1----:R-:W-:Y:S01]  /*9c80*/  FADD.FTZ R6, R194.reuse, R6 ;  /* 0x00000006c2067221 */ /* 0x042fe20000010000 */
[----:B------:R-:W-:Y:S02]  /*9c90*/  F2FP.BF16.F32.PACK_AB R145, R194, R145 ;  /* 0x00000091c291723e */ /* 0x000fe400000010ff */
[----:B------:R-:W-:Y:S01]  /*9ca0*/  F2FP.BF16.F32.PACK_AB R140, R112, R103 ;  /* 0x00000067708c723e */ /* 0x000fe200000010ff */
[----:B------:R-:W-:Y:S01]  /*9cb0*/  HGMMA.64x128x16.F32.BF16 R24, R136, gdesc[UR4].tnspB, R24, gsb0 ;  /* 0x41e0000488187df0 */ /* 0x000fe20008001818 */
[----:B--2---:R-:W-:Y:S01]  /*9cc0*/  FADD.FTZ R6, R147, R6 ;  /* 0x0000000693067221 */ /* 0x004fe20000010000 */
[----:B------:R-:W-:Y:S01]  /*9cd0*/  F2FP.BF16.F32.PACK_AB R142, R116, R105 ;  /* 0x00000069748e723e */ /* 0x000fe200000010ff */
[----:B------:R0:W-:Y:S08]  /*9ce0*/  MUFU.EX2 R88, R150 ;  /* 0x0000009600587308 */ /* 0x0001f00000000800 */
[----:B------:R-:W-:Y:S01]  /*9cf0*/  MUFU.EX2 R143, R126 ;  /* 0x0000007e008f7308 */ /* 0x000fe20000000800 */
[----:B0-----:R-:W-:-:S07]  /*9d00*/  F2FP.BF16.F32.PACK_AB R150, R106, R97 ;  /* 0x000000616a96723e */ /* 0x001fce00000010ff */
[----:B------:R-:W-:Y:S08]  /*9d10*/  MUFU.EX2 R196, R196 ;  /* 0x000000c400c47308 */ /* 0x000ff00000000800 */
[----:B------:R-:W-:Y:S08]  /*9d20*/  MUFU.EX2 R107, R107 ;  /* 0x0000006b006b7308 */ /* 0x000ff00000000800 */
[----:B------:R-:W0:Y:S08]  /*9d30*/  MUFU.EX2 R120, R120 ;  /* 0x0000007800787308 */ /* 0x000e300000000800 */
[----:B------:R-:W-:Y:S08]  /*9d40*/  MUFU.EX2 R198, R198 ;  /* 0x000000c600c67308 */ /* 0x000ff00000000800 */
[----:B------:R-:W-:Y:S08]  /*9d50*/  MUFU.EX2 R109, R132 ;  /* 0x00000084006d7308 */ /* 0x000ff00000000800 */
[----:B------:R-:W1:Y:S08]  /*9d60*/  MUFU.EX2 R124, R124 ;  /* 0x0000007c007c7308 */ /* 0x000e700000000800 */
[----:B------:R-:W-:Y:S01]  /*9d70*/  MUFU.EX2 R111, R111 ;  /* 0x0000006f006f7308 */ /* 0x000fe20000000800 */
[----:B------:R-:W-:-:S02]  /*9d80*/  WARPGROUP.DEPBAR.LE gsb0, 0x0 ;  /* 0x00008000000079c5 */ /* 0x000fc40000010000 */
[----:B------:R2:W-:Y:S05]  /*9d90*/  @!P1 SYNCS.ARRIVE.TRANS64.RED.A1T0 RZ, [R13+URZ], RZ ;  /* 0x000000ff0dff99a7 */ /* 0x0005ea000810043f */
[----:B------:R-:W-:Y:S01]  /*9da0*/  MUFU.EX2 R137, R130 ;  /* 0x0000008200897308 */ /* 0x000fe20000000800 */
[----:B0-----:R-:W-:Y:S02]  /*9db0*/  F2FP.BF16.F32.PACK_AB R136, R120, R107 ;  /* 0x0000006b7888723e */ /* 0x001fe400000010ff */
[----:B-1----:R-:W-:Y:S01]  /*9dc0*/  F2FP.BF16.F32.PACK_AB R138, R124, R109 ;  /* 0x0000006d7c8a723e */ /* 0x002fe200000010ff */
[----:B--2---:R-:W-:Y:S02]  /*9dd0*/  @!P1 VIADD R13, R14, 0x2a860 ;  /* 0x0002a8600e0d9836 */ /* 0x004fe40000000000 */
[----:B------:R-:W-:-:S02]  /*9de0*/  FADD.FTZ R14, R160, R7 ;  /* 0x00000007a00e7221 */ /* 0x000fc40000010000 */
[----:B------:R-:W-:Y:S01]  /*9df0*/  MUFU.EX2 R139, R134 ;  /* 0x00000086008b7308 */ /* 0x000fe20000000800 */
[----:B------:R-:W-:Y:S02]  /*9e00*/  IMAD.MOV.U32 R160, RZ, RZ, R9 ;  /* 0x000000ffffa07224 */ /* 0x000fe400078e0009 */
[----:B------:R-:W-:Y:S01]  /*9e10*/  FADD.FTZ R7, R89, R14 ;  /* 0x0000000e59077221 */ /* 0x000fe20000010000 */
[----:B------:R-:W-:-:S03]  /*9e20*/  @!P1 PRMT R13, RZ, 0x654, R13 ;  /* 0x00000654ff0d9816 */ /* 0x000fc6000000000d */
[----:B------:R-:W-:Y:S01]  /*9e30*/  FADD.FTZ R14, R162, R7 ;  /* 0x00000007a20e7221 */ /* 0x000fe20000010000 */
[----:B------:R0:W-:Y:S01]  /*9e40*/  @!P1 SYNCS.ARRIVE.TRANS64.RED.A1T0 RZ, [R13+URZ], RZ ;  /* 0x000000ff0dff99a7 */ /* 0x0001e2000810043f */
[C---:B------:R-:W-:Y:S01]  /*9e50*/  ISETP.GT.AND P1, PT, R10.reuse, R15, PT ;  /* 0x0000000f0a00720c */ /* 0x040fe20003f24270 */
[----:B------:R-:W-:Y:S02]  /*9e60*/  VIADD R10, R10, 0xffffffff ;  /* 0xffffffff0a0a7836 */ /* 0x000fe40000000000 */
[----:B------:R-:W-:-:S04]  /*9e70*/  FADD.FTZ R7, R91, R14 ;  /* 0x0000000e5b077221 */ /* 0x000fc80000010000 */
[----:B------:R-:W-:Y:S01]  /*9e80*/  FADD.FTZ R14, R144, R7 ;  /* 0x00000007900e7221 */ /* 0x000fe20000010000 */
[----:B0-----:R0:W1:Y:S01]  /*9e90*/  MUFU.EX2 R13, R148 ;  /* 0x00000094000d7308 */ /* 0x0010620000000800 */
[----:B------:R-:W-:Y:S02]  /*9ea0*/  F2FP.BF16.F32.PACK_AB R144, R108, R99 ;  /* 0x000000636c90723e */ /* 0x000fe400000010ff */
[----:B------:R-:W-:-:S04]  /*9eb0*/  FADD.FTZ R7, R93, R14 ;  /* 0x0000000e5d077221 */ /* 0x000fc80000010000 */
[----:B------:R-:W-:Y:S01]  /*9ec0*/  FADD.FTZ R14, R146, R7 ;  /* 0x00000007920e7221 */ /* 0x000fe20000010000 */
[----:B------:R-:W-:Y:S02]  /*9ed0*/  F2FP.BF16.F32.PACK_AB R146, R110, R101 ;  /* 0x000000656e92723e */ /* 0x000fe400000010ff */
[----:B0-----:R-:W-:Y:S01]  /*9ee0*/  F2FP.BF16.F32.PACK_AB R148, R176, R95 ;  /* 0x0000005fb094723e */ /* 0x001fe200000010ff */
[----:B------:R-:W-:-:S04]  /*9ef0*/  FADD.FTZ R7, R95, R14 ;  /* 0x0000000e5f077221 */ /* 0x000fc80000010000 */
[----:B------:R-:W-:Y:S01]  /*9f00*/  FADD.FTZ R14, R176, R7 ;  /* 0x00000007b00e7221 */ /* 0x000fe20000010000 */
[C---:B-1----:R-:W-:Y:S01]  /*9f10*/  FADD.FTZ R6, R13.reuse, R6 ;  /* 0x000000060d067221 */ /* 0x042fe20000010000 */
[----:B------:R-:W-:Y:S02]  /*9f20*/  F2FP.BF16.F32.PACK_AB R147, R13, R147 ;  /* 0x000000930d93723e */ /* 0x000fe400000010ff */
[----:B------:R-:W-:Y:S01]  /*9f30*/  FADD.FTZ R7, R97, R14 ;  /* 0x0000000e61077221 */ /* 0x000fe20000010000 */
[----:B------:R-:W-:Y:S02]  /*9f40*/  IMAD.MOV.U32 R13, RZ, RZ, R8 ;  /* 0x000000ffff0d7224 */ /* 0x000fe400078e0008 */
[----:B------:R-:W-:Y:S01]  /*9f50*/  FADD.FTZ R6, R141, R6 ;  /* 0x000000068d067221 */ /* 0x000fe20000010000 */
[----:B------:R-:W-:Y:S01]  /*9f60*/  F2FP.BF16.F32.PACK_AB R141, R88, R141 ;  /* 0x0000008d588d723e */ /* 0x000fe200000010ff */
[----:B------:R-:W-:Y:S02]  /*9f70*/  FADD.FTZ R14, R106, R7 ;  /* 0x000000076a0e7221 */ /* 0x000fe40000010000 */
[----:B------:R-:W-:-:S02]  /*9f80*/  FADD.FTZ R6, R88, R6 ;  /* 0x0000000658067221 */ /* 0x000fc40000010000 */
[----:B------:R-:W-:Y:S02]  /*9f90*/  FADD.FTZ R7, R99, R14 ;  /* 0x0000000e63077221 */ /* 0x000fe40000010000 */
[----:B------:R-:W-:Y:S01]  /*9fa0*/  FADD.FTZ R6, R143, R6 ;  /* 0x000000068f067221 */ /* 0x000fe20000010000 */
[----:B------:R-:W-:Y:S01]  /*9fb0*/  F2FP.BF16.F32.PACK_AB R143, R196, R143 ;  /* 0x0000008fc48f723e */ /* 0x000fe200000010ff */
[----:B------:R-:W-:Y:S02]  /*9fc0*/  FADD.FTZ R14, R108, R7 ;  /* 0x000000076c0e7221 */ /* 0x000fe40000010000 */
[----:B------:R-:W-:Y:S02]  /*9fd0*/  FADD.FTZ R6, R196, R6 ;  /* 0x00000006c4067221 */ /* 0x000fe40000010000 */
[----:B------:R-:W-:Y:S02]  /*9fe0*/  FADD.FTZ R7, R101, R14 ;  /* 0x0000000e65077221 */ /* 0x000fe40000010000 */
[----:B------:R-:W-:Y:S01]  /*9ff0*/  FADD.FTZ R6, R137, R6 ;  /* 0x0000000689067221 */ /* 0x000fe20000010000 */
[----:B------:R-:W-:Y:S01]  /*a000*/  F2FP.BF16.F32.PACK_AB R137, R198, R137 ;  /* 0x00000089c689723e */ /* 0x000fe200000010ff */
[----:B------:R-:W-:-:S02]  /*a010*/  FADD.FTZ R14, R110, R7 ;  /* 0x000000076e0e7221 */ /* 0x000fc40000010000 */
[----:B------:R-:W-:Y:S02]  /*a020*/  FADD.FTZ R6, R198, R6 ;  /* 0x00000006c6067221 */ /* 0x000fe40000010000 */
[----:B------:R-:W-:Y:S02]  /*a030*/  FADD.FTZ R7, R103, R14 ;  /* 0x0000000e67077221 */ /* 0x000fe40000010000 */
[----:B------:R-:W-:Y:S01]  /*a040*/  FADD.FTZ R6, R139, R6 ;  /* 0x000000068b067221 */ /* 0x000fe20000010000 */
[C---:B------:R-:W-:Y:S01]  /*a050*/  F2FP.BF16.F32.PACK_AB R139, R111.reuse, R139 ;  /* 0x0000008b6f8b723e */ /* 0x040fe200000010ff */
[----:B------:R-:W-:Y:S02]  /*a060*/  FADD.FTZ R14, R112, R7 ;  /* 0x00000007700e7221 */ /* 0x000fe40000010000 */
[----:B------:R-:W-:Y:S02]  /*a070*/  FADD.FTZ R6, R111, R6 ;  /* 0x000000066f067221 */ /* 0x000fe40000010000 */
[----:B------:R-:W-:-:S04]  /*a080*/  FADD.FTZ R7, R105, R14 ;  /* 0x0000000e69077221 */ /* 0x000fc80000010000 */
[----:B------:R-:W-:-:S04]  /*a090*/  FADD.FTZ R14, R116, R7 ;  /* 0x00000007740e7221 */ /* 0x000fc80000010000 */
[----:B------:R-:W-:-:S04]  /*a0a0*/  FADD.FTZ R7, R107, R14 ;  /* 0x0000000e6b077221 */ /* 0x000fc80000010000 */
[----:B------:R-:W-:-:S04]  /*a0b0*/  FADD.FTZ R14, R120, R7 ;  /* 0x00000007780e7221 */ /* 0x000fc80000010000 */
[----:B------:R-:W-:-:S04]  /*a0c0*/  FADD.FTZ R7, R109, R14 ;  /* 0x0000000e6d077221 */ /* 0x000fc80000010000 */
[----:B------:R-:W-:Y:S01]  /*a0d0*/  FADD.FTZ R7, R124, R7 ;  /* 0x000000077c077221 */ /* 0x000fe20000010000 */
[----:B------:R-:W-:Y:S06]  /*a0e0*/  @P1 BRA `(.L_x_1114) ;  /* 0xffffffdc00781947 */ /* 0x000fec000383ffff */
.L_x_1105:
[----:B------:R-:W-:-:S13]  /*a0f0*/  ISETP.GE.AND P1, PT, R10, R23, PT ;  /* 0x000000170a00720c */ /* 0x000fda0003f26270 */
[----:B------:R-:W-:Y:S05]  /*a100*/  @!P1 BRA `(.L_x_1115) ;  /* 0x0000003000f09947 */ /* 0x000fea0003800000 */
[----:B------:R-:W-:Y:S01]  /*a110*/  IMAD.IADD R20, R16, 0x1, -R17 ;  /* 0x0000000110147824 */ /* 0x000fe200078e0a11 */
[----:B------:R-:W-:Y:S01]  /*a120*/  UMOV UR38, UR36 ;  /* 0x0000002400267c82 */ /* 0x000fe20008000000 */
[----:B------:R-:W-:Y:S01]  /*a130*/  IMAD.MOV.U32 R13, RZ, RZ, R8 ;  /* 0x000000ffff0d7224 */ /* 0x000fe200078e0008 */
[----:B------:R-:W-:Y:S01]  /*a140*/  UMOV UR4, UR37 ;  /* 0x0000002500047c82 */ /* 0x000fe20008000000 */
[----:B------:R-:W-:Y:S01]  /*a150*/  IMAD.MOV.U32 R14, RZ, RZ, R9 ;  /* 0x000000ffff0e7224 */ /* 0x000fe200078e0009 */
[----:B------:R-:W-:Y:S01]  /*a160*/  IADD3 R161, R20, 0x8, R3 ;  /* 0x0000000814a17810 */ /* 0x000fe20007ffe003 */
[----:B------:R-:W-:Y:S01]  /*a170*/  IMAD.IADD R15, R3, 0x1, R20 ;  /* 0x00000001030f7824 */ /* 0x000fe200078e0214 */
[----:B------:R-:W-:Y:S01]  /*a180*/  ULDC UR51, c[0x0][0x9e4] ;  /* 0x0002790000337ab9 */ /* 0x000fe20000000800 */
[----:B------:R-:W-:Y:S01]  /*a190*/  ULDC UR5, c[0x0][0x9d8] ;  /* 0x0002760000057ab9 */ /* 0x000fe20000000800 */
[----:B------:R-:W-:Y:S01]  /*a1a0*/  LOP3.LUT R21, RZ, R161, RZ, 0x33, !PT ;  /* 0x000000a1ff157212 */ /* 0x000fe200078e33ff */
[----:B------:R-:W-:-:S06]  /*a1b0*/  ULDC UR54, c[0x0][0x9e0] ;  /* 0x0002780000367ab9 */ /* 0x000fcc0000000800 */
.L_x_1132:
[----:B------:R-:W-:-:S04]  /*a1c0*/  UIADD3 UR6, UR4, 0x1, URZ ;  /* 0x0000000104067890 */ /* 0x000fc8000fffe03f */
[----:B------:R-:W-:-:S04]  /*a1d0*/  UISETP.NE.AND UP0, UPT, UR6, 0x2, UPT ;  /* 0x000000020600788c */ /* 0x000fc8000bf05270 */
[----:B------:R-:W-:Y:S02]  /*a1e0*/  USEL UR36, URZ, 0x1, UP0 ;  /* 0x000000013f247887 */ /* 0x000fe40008000000 */
[----:B------:R-:W-:Y:S02]  /*a1f0*/  USEL UR37, UR6, URZ, UP0 ;  /* 0x0000003f06257287 */ /* 0x000fe40008000000 */
[----:B------:R-:W-:Y:S01]  /*a200*/  ULOP3.LUT UR36, UR38, UR36, URZ, 0x3c, !UPT ;  /* 0x0000002426247292 */ /* 0x000fe2000f8e3c3f */
[----:B------:R-:W-:Y:S11]  /*a210*/  @!P0 BRA `(.L_x_1116) ;  /* 0x0000000000048947 */ /* 0x000ff60003800000 */
[----:B------:R-:W-:Y:S01]  /*a220*/  BPT.TRAP 0x1 ;  /* 0x000000040000795c */ /* 0x000fe20000300000 */
.L_x_1116:
[----:B------:R-:W-:Y:S01]  /*a230*/  ULEA UR6, UR37, UR39, 0x3 ;  /* 0x0000002725067291 */ /* 0x000fe2000f8e183f */
[----:B------:R-:W-:-:S05]  /*a240*/  IMAD.U32 R8, RZ, RZ, UR36 ;  /* 0x00000024ff087e24 */ /* 0x000fca000f8e00ff */
[----:B------:R-:W-:-:S04]  /*a250*/  SHF.L.U32 R8, R8, 0x1f, RZ ;  /* 0x0000001f08087819 */ /* 0x000fc800000006ff */
[----:B------:R0:W1:Y:S01]  /*a260*/  SYNCS.PHASECHK.TRANS64.TRYWAIT P1, [UR6+0x2a830], R8 ;  /* 0x02a83008ff0075a7 */ /* 0x0000620008020146 */
[----:B------:R-:W-:Y:S05]  /*a270*/  @!P0 BRA `(.L_x_1117) ;  /* 0x0000000000048947 */ /* 0x000fea0003800000 */
[----:B------:R-:W-:Y:S01]  /*a280*/  BPT.TRAP 0x1 ;  /* 0x000000040000795c */ /* 0x000fe20000300000 */
.L_x_1117:
[----:B-1----:R-:W-:Y:S05]  /*a290*/  @P1 BRA `(.L_x_1118) ;  /* 0x0000000000081947 */ /* 0x002fea0003800000 */
[----:B------:R-:W1:Y:S02]  /*a2a0*/  SYNCS.PHASECHK.TRANS64.TRYWAIT P1, [UR6+0x2a830], R8 ;  /* 0x02a83008ff0075a7 */ /* 0x000e640008020146 */
[----:B-1----:R-:W-:Y:S05]  /*a2b0*/  @!P1 BRA `(.L_x_1119) ;  /* 0x000000b400609947 */ /* 0x002fea0003800000 */
.L_x_1118:
        /* <DEDUP_REMOVED lines=135> */
.L_x_1120:
[----:B------:R-:W-:Y:S01]  /*ab30*/  ULEA UR11, UR4, UR39, 0x3 ;  /* 0x00000027040b7291 */ /* 0x000fe2000f8e183f */
[----:B------:R-:W-:-:S05]  /*ab40*/  IMAD.U32 R0, RZ, RZ, UR38 ;  /* 0x00000026ff007e24 */ /* 0x000fca000f8e00ff */
[----:B------:R-:W-:-:S04]  /*ab50*/  SHF.L.U32 R0, R0, 0x1f, RZ ;  /* 0x0000001f00007819 */ /* 0x000fc800000006ff */
[----:B------:R2:W3:Y:S01]  /*ab60*/  SYNCS.PHASECHK.TRANS64.TRYWAIT P1, [UR11+0x2a850], R0 ;  /* 0x02a85000ff0075a7 */ /* 0x0004e2000802014b */
[----:B------:R-:W-:Y:S05]  /*ab70*/  @!P0 BRA `(.L_x_1121) ;  /* 0x0000000000048947 */ /* 0x000fea0003800000 */
[----:B------:R-:W-:Y:S01]  /*ab80*/  BPT.TRAP 0x1 ;  /* 0x000000040000795c */ /* 0x000fe20000300000 */
.L_x_1121:
[----:B---3--:R-:W-:Y:S05]  /*ab90*/  @P1 BRA `(.L_x_1122) ;  /* 0x0000000000081947 */ /* 0x008fea0003800000 */
[----:B------:R-:W3:Y:S02]  /*aba0*/  SYNCS.PHASECHK.TRANS64.TRYWAIT P1, [UR11+0x2a850], R0 ;  /* 0x02a85000ff0075a7 */ /* 0x000ee4000802014b */
[----:B---3--:R-:W-:Y:S05]  /*abb0*/  @!P1 BRA `(.L_x_1123) ;  /* 0x000000ac00389947 */ /* 0x008fea0003800000 */
.L_x_1122:
[----:B------:R-:W-:Y:S01]  /*abc0*/  UIADD3 UR7, UR39, 0x400, URZ ;  /* 0x0000040027077890 */ /* 0x000fe2000fffe03f */
[----:B------:R-:W-:Y:S01]  /*abd0*/  WARPGROUP.ARRIVE ;  /* 0x00000000000079c5 */ /* 0x000fe20000000000 */
[----:B------:R-:W-:-:S05]  /*abe0*/  UMOV UR15, 0x40000040 ;  /* 0x40000040000f7882 */ /* 0x000fca0000000000 */
[----:B------:R-:W3:Y:S01]  /*abf0*/  S2R R163, SR_TID.X ;  /* 0x0000000000a37919 */ /* 0x000ee20000002100 */
[----:B------:R-:W-:Y:S01]  /*ac00*/  USHF.R.U32.HI UR7, URZ, 0x4, UR7 ;  /* 0x000000043f077899 */ /* 0x000fe20008011607 */
[----:B------:R-:W-:Y:S01]  /*ac10*/  FMUL.FTZ R160, R101, UR5 ;  /* 0x0000000565a07c20 */ /* 0x000fe20008410000 */
[----:B------:R-:W-:Y:S02]  /*ac20*/  IMAD.U32 R101, RZ, RZ, UR6 ;  /* 0x00000006ff657e24 */ /* 0x000fe4000f8e00ff */
[----:B-12---:R-:W-:Y:S01]  /*ac30*/  FMUL.FTZ R0, R90, UR5 ;  /* 0x000000055a007c20 */ /* 0x006fe20008410000 */
[----:B------:R-:W-:Y:S01]  /*ac40*/  ULOP3.LUT UR7, UR7, 0x3fff, URZ, 0xc0, !UPT ;  /* 0x00003fff07077892 */ /* 0x000fe2000f8ec03f */
[----:B------:R-:W-:Y:S01]  /*ac50*/  FMUL.FTZ R90, R103, UR5 ;  /* 0x00000005675a7c20 */ /* 0x000fe20008410000 */
[----:B------:R-:W-:Y:S01]  /*ac60*/  FMUL.FTZ R103, R119, UR5 ;  /* 0x0000000577677c20 */ /* 0x000fe20008410000 */
[----:B------:R-:W-:Y:S01]  /*ac70*/  IMAD R119, R10, -0x60, RZ ;  /* 0xffffffa00a777824 */ /* 0x000fe200078e02ff */
[----:B------:R-:W-:Y:S01]  /*ac80*/  ULOP3.LUT UR7, UR7, 0x3000000, URZ, 0xfc, !UPT ;  /* 0x0300000007077892 */ /* 0x000fe2000f8efc3f */
[----:B0-----:R-:W-:Y:S01]  /*ac90*/  FMUL.FTZ R8, R88, UR5 ;  /* 0x0000000558087c20 */ /* 0x001fe20008410000 */
[----:B------:R-:W-:Y:S01]  /*aca0*/  FMUL.FTZ R2, R91, UR5 ;  /* 0x000000055b027c20 */ /* 0x000fe20008410000 */
[----:B------:R-:W-:Y:S01]  /*acb0*/  FMUL.FTZ R9, R94, UR5 ;  /* 0x000000055e097c20 */ /* 0x000fe20008410000 */
[----:B------:R-:W-:Y:S01]  /*acc0*/  UIMAD UR4, UR4, 0x600, UR7 ;  /* 0x00000600040478a4 */ /* 0x000fe2000f8e0207 */
[----:B------:R-:W-:Y:S01]  /*acd0*/  FMUL.FTZ R11, R95, UR5 ;  /* 0x000000055f0b7c20 */ /* 0x000fe20008410000 */
        /* <DEDUP_REMOVED lines=30> */
[----:B------:R-:W-:Y:S01]  /*aec0*/  @!P1 VIADD R101, R101, 0x2a840 ;  /* 0x0002a84065659836 */ /* 0x000fe20000000000 */
[----:B------:R-:W0:Y:S01]  /*aed0*/  MUFU.TANH R8, R8 ;  /* 0x0000000800087308 */ /* 0x000e220000002400 */
[----:B------:R-:W-:-:S07]  /*aee0*/  FMUL.FTZ R124, R124, UR5 ;  /* 0x000000057c7c7c20 */ /* 0x000fce0008410000 */
[----:B------:R-:W1:Y:S08]  /*aef0*/  MUFU.TANH R0, R0 ;  /* 0x0000000000007308 */ /* 0x000e700000002400 */
        /* <DEDUP_REMOVED lines=17> */
[----:B------:R-:W-:Y:S02]  /*b010*/  IADD3 R104, R119, 0x1, R16 ;  /* 0x0000000177687810 */ /* 0x000fe40007ffe010 */
[----:B------:R-:W0:Y:S01]  /*b020*/  MUFU.TANH R94, R94 ;  /* 0x0000005e005e7308 */ /* 0x000e220000002400 */
[----:B------:R-:W-:Y:S01]  /*b030*/  HGMMA.64x128x16.F32.BF16 R24, R152, gdesc[UR12].tnspB, R24, gsb0 ;  /* 0x41e0000c98187df0 */ /* 0x000fe20008001818 */
[----:B------:R-:W-:Y:S01]  /*b040*/  UMOV UR14, UR10 ;  /* 0x0000000a000e7c82 */ /* 0x000fe20008000000 */
[----:B------:R-:W-:Y:S01]  /*b050*/  UMOV UR15, 0x40000040 ;  /* 0x40000040000f7882 */ /* 0x000fe20000000000 */
[----:B------:R-:W-:Y:S01]  /*b060*/  UIADD3 UR10, UR4, 0x180, URZ ;  /* 0x00000180040a7890 */ /* 0x000fe2000fffe03f */
[----:B------:R-:W-:-:S03]  /*b070*/  IMAD.IADD R105, R104, 0x1, -R17 ;  /* 0x0000000168697824 */ /* 0x000fc600078e0a11 */
[----:B------:R-:W0:Y:S01]  /*b080*/  MUFU.TANH R158, R158 ;  /* 0x0000009e009e7308 */ /* 0x000e220000002400 */
[----:B------:R-:W-:-:S07]  /*b090*/  IMAD R105, R18, -0x2, R105 ;  /* 0xfffffffe12697824 */ /* 0x000fce00078e0269 */
        /* <DEDUP_REMOVED lines=18> */
[----:B------:R-:W-:-:S04]  /*b1c0*/  FMUL.FTZ R154, R130, UR5 ;  /* 0x00000005829a7c20 */ /* 0x000fc80008410000 */
[----:B------:R-:W-:Y:S01]  /*b1d0*/  HGMMA.64x128x16.F32.BF16 R24, R148, gdesc[UR12].tnspB, R24, gsb0 ;  /* 0x41e0000c94187df0 */ /* 0x000fe20008001818 */
[----:B------:R-:W-:Y:S01]  /*b1e0*/  UMOV UR14, UR10 ;  /* 0x0000000a000e7c82 */ /* 0x000fe20008000000 */
[----:B------:R-:W-:Y:S01]  /*b1f0*/  UMOV UR15, 0x40000040 ;  /* 0x40000040000f7882 */ /* 0x000fe20000000000 */
[----:B------:R-:W-:Y:S01]  /*b200*/  UIADD3 UR10, UR4, 0x200, URZ ;  /* 0x00000200040a7890 */ /* 0x000fe2000fffe03f */
[----:B------:R-:W0:Y:S01]  /*b210*/  MUFU.TANH R152, R152 ;  /* 0x0000009800987308 */ /* 0x000e220000002400 */
[----:B------:R-:W-:-:S07]  /*b220*/  UIADD3 UR4, UR4, 0x280, URZ ;  /* 0x0000028004047890 */ /* 0x000fce000fffe03f */
[----:B------:R-:W0:Y:S01]  /*b230*/  MUFU.TANH R154, R154 ;  /* 0x0000009a009a7308 */ /* 0x000e220000002400 */
[----:B------:R-:W-:Y:S02]  /*b240*/  WARPGROUP.DEPBAR.LE gsb0, 0x0 ;  /* 0x00008000000079c5 */ /* 0x000fe40000010000 */
[----:B------:R-:W-:Y:S01]  /*b250*/  WARPGROUP.ARRIVE ;  /* 0x00000000000079c5 */ /* 0x000fe20000000000 */
[----:B------:R-:W-:Y:S01]  /*b260*/  FMUL.FTZ R148, R123, UR5 ;  /* 0x000000057b947c20 */ /* 0x000fe20008410000 */
[----:B------:R-:W-:Y:S01]  /*b270*/  FMUL.FTZ R150, R126, UR5 ;  /* 0x000000057e967c20 */ /* 0x000fe20008410000 */
[----:B------:R-:W-:Y:S02]  /*b280*/  VIADD R126, R105, UR50 ;  /* 0x00000032697e7c36 */ /* 0x000fe40008000000 */
[----:B------:R-:W-:Y:S01]  /*b290*/  IMAD R123, R18, -0x2, R119 ;  /* 0xfffffffe127b7824 */ /* 0x000fe200078e0277 */
[----:B------:R-:W-:Y:S01]  /*b2a0*/  HGMMA.64x128x16.F32.BF16 R24, R144, gdesc[UR12].tnspB, R24, gsb0 ;  /* 0x41e0000c90187df0 */ /* 0x000fe20008001818 */
[----:B------:R-:W-:Y:S01]  /*b2b0*/  UMOV UR14, UR10 ;  /* 0x0000000a000e7c82 */ /* 0x000fe20008000000 */
[----:B------:R-:W-:Y:S01]  /*b2c0*/  UMOV UR15, 0x40000040 ;  /* 0x40000040000f7882 */ /* 0x000fe20000000000 */
[----:B------:R-:W0:Y:S01]  /*b2d0*/  MUFU.TANH R148, R148 ;  /* 0x0000009400947308 */ /* 0x000e220000002400 */
[----:B------:R-:W-:-:S07]  /*b2e0*/  IMAD.IADD R111, R3, 0x1, R126 ;  /* 0x00000001036f7824 */ /* 0x000fce00078e027e */
[----:B------:R-:W0:Y:S01]  /*b2f0*/  MUFU.TANH R150, R150 ;  /* 0x0000009600967308 */ /* 0x000e220000002400 */
        /* <DEDUP_REMOVED lines=8> */
[----:B------:R-:W-:Y:S01]  /*b380*/  UMOV UR14, UR4 ;  /* 0x00000004000e7c82 */ /* 0x000fe20008000000 */
[----:B------:R-:W-:Y:S01]  /*b390*/  UMOV UR15, 0x40000040 ;  /* 0x40000040000f7882 */ /* 0x000fe20000000000 */
[----:B------:R-:W-:Y:S01]  /*b3a0*/  FMUL.FTZ R107, R112, UR5 ;  /* 0x00000005706b7c20 */ /* 0x000fe20008410000 */
[----:B------:R-:W-:Y:S01]  /*b3b0*/  FMUL.FTZ R146, R122, UR5 ;  /* 0x000000057a927c20 */ /* 0x000fe20008410000 */
[----:B------:R-:W0:Y:S08]  /*b3c0*/  MUFU.TANH R144, R144 ;  /* 0x0000009000907308 */ /* 0x000e300000002400 */
[----:B------:R-:W0:Y:S08]  /*b3d0*/  MUFU.TANH R145, R145 ;  /* 0x0000009100917308 */ /* 0x000e300000002400 */
[----:B------:R-:W0:Y:S08]  /*b3e0*/  MUFU.TANH R89, R89 ;  /* 0x0000005900597308 */ /* 0x000e300000002400 */
[----:B------:R-:W0:Y:S08]  /*b3f0*/  MUFU.TANH R92, R92 ;  /* 0x0000005c005c7308 */ /* 0x000e300000002400 */
[----:B------:R-:W0:Y:S08]  /*b400*/  MUFU.TANH R107, R107 ;  /* 0x0000006b006b7308 */ /* 0x000e300000002400 */
[----:B------:R-:W0:Y:S08]  /*b410*/  MUFU.TANH R146, R146 ;  /* 0x0000009200927308 */ /* 0x000e300000002400 */
[----:B------:R-:W0:Y:S08]  /*b420*/  MUFU.TANH R101, R134 ;  /* 0x0000008600657308 */ /* 0x000e300000002400 */
[----:B------:R5:W0:Y:S02]  /*b430*/  MUFU.TANH R112, R124 ;  /* 0x0000007c00707308 */ /* 0x000a240000002400 */
[----:B-----5:R-:W-:-:S04]  /*b440*/  VIADD R124, R105, UR54 ;  /* 0x00000036697c7c36 */ /* 0x020fc80008000000 */
[----:B------:R-:W-:Y:S01]  /*b450*/  IMAD.IADD R109, R3, 0x1, R124 ;  /* 0x00000001036d7824 */ /* 0x000fe200078e027c */
[----:B------:R-:W-:Y:S02]  /*b460*/  WARPGROUP.DEPBAR.LE gsb0, 0x0 ;  /* 0x00008000000079c5 */ /* 0x000fe40000010000 */
[----:B------:R-:W-:Y:S01]  /*b470*/  WARPGROUP.ARRIVE ;  /* 0x00000000000079c5 */ /* 0x000fe20000000000 */
[----:B------:R-:W-:Y:S01]  /*b480*/  FMUL.FTZ R142, R108, UR5 ;  /* 0x000000056c8e7c20 */ /* 0x000fe20008410000 */
[----:B------:R-:W-:Y:S01]  /*b490*/  FMUL.FTZ R108, R113, UR5 ;  /* 0x00000005716c7c20 */ /* 0x000fe20008410000 */
[----:B------:R-:W-:-:S03]  /*b4a0*/  FMUL.FTZ R140, R118, UR5 ;  /* 0x00000005768c7c20 */ /* 0x000fc60008410000 */
[----:B------:R-:W-:Y:S01]  /*b4b0*/  HGMMA.64x128x16.F32.BF16 R24, R136, gdesc[UR12].tnspB, R24, gsb0 ;  /* 0x41e0000c88187df0 */ /* 0x000fe20008001818 */
[----:B------:R-:W0:Y:S08]  /*b4c0*/  MUFU.TANH R142, R142 ;  /* 0x0000008e008e7308 */ /* 0x000e300000002400 */
[----:B------:R-:W0:Y:S08]  /*b4d0*/  MUFU.TANH R108, R108 ;  /* 0x0000006c006c7308 */ /* 0x000e300000002400 */
[----:B------:R-:W0:Y:S01]  /*b4e0*/  MUFU.TANH R140, R140 ;  /* 0x0000008c008c7308 */ /* 0x000e220000002400 */
[----:B------:R-:W-:-:S02]  /*b4f0*/  WARPGROUP.DEPBAR.LE gsb0, 0x0 ;  /* 0x00008000000079c5 */ /* 0x000fc40000010000 */
[----:B------:R5:W-:Y:S01]  /*b500*/  @!P1 SYNCS.ARRIVE.TRANS64.RED.A1T0 RZ, [R102+URZ], RZ ;  /* 0x000000ff66ff99a7 */ /* 0x000be2000810043f */
[----:B------:R-:W-:Y:S01]  /*b510*/  ISETP.GE.AND P1, PT, R12, 0x1, PT ;  /* 0x000000010c00780c */ /* 0x000fe20003f26270 */
[----:B-----5:R-:W-:-:S06]  /*b520*/  FMUL.FTZ R102, R135, UR5 ;  /* 0x0000000587667c20 */ /* 0x020fcc0008410000 */
[----:B------:R-:W0:Y:S06]  /*b530*/  MUFU.TANH R102, R102 ;  /* 0x0000006600667308 */ /* 0x000e2c0000002400 */
[----:B-1234-:R-:W-:Y:S05]  /*b540*/  @!P1 BRA `(.L_x_1124) ;  /* 0x0000000000589947 */ /* 0x01efea0003800000 */
[----:B------:R-:W-:Y:S01]  /*b550*/  ISETP.GT.AND P1, PT, R15, -0x1, PT ;  /* 0xffffffff0f00780c */ /* 0x000fe20003f24270 */
[----:B------:R-:W-:-:S12]  /*b560*/  BSSY B0, `(.L_x_1125) ;  /* 0x0000011000007945 */ /* 0x000fd80003800000 */
[----:B------:R-:W-:Y:S05]  /*b570*/  @P1 BRA `(.L_x_1126) ;  /* 0x0000000000241947 */ /* 0x000fea0003800000 */
[----:B------:R-:W-:Y:S01]  /*b580*/  IMAD.U32 R118, RZ, RZ, UR51 ;  /* 0x00000033ff767e24 */ /* 0x000fe2000f8e00ff */
[----:B------:R-:W-:-:S04]  /*b590*/  IADD3 R110, R3, R16, -R17 ;  /* 0x00000010036e7210 */ /* 0x000fc80007ffe811 */
[----:B------:R-:W-:Y:S02]  /*b5a0*/  ISETP.NE.AND P1, PT, R118, 0x1, PT ;  /* 0x000000017600780c */ /* 0x000fe40003f25270 */
[----:B------:R-:W-:-:S11]  /*b5b0*/  LOP3.LUT R113, RZ, R110, RZ, 0x33, !PT ;  /* 0x0000006eff717212 */ /* 0x000fd600078e33ff */
[----:B------:R-:W1:Y:S02]  /*b5c0*/  @P1 LDC.64 R104, c[0x0][0x9e8] ;  /* 0x00027a00ff681b82 */ /* 0x000e640000000a00 */
[----:B-1----:R-:W-:-:S05]  /*b5d0*/  @P1 IMAD.HI.U32 R104, R113, R104, RZ ;  /* 0x0000006871681227 */ /* 0x002fca00078e00ff */
[----:B------:R-:W-:-:S04]  /*b5e0*/  @P1 SHF.R.U32.HI R113, RZ, R105, R104 ;  /* 0x00000069ff711219 */ /* 0x000fc80000011668 */
[----:B------:R-:W-:Y:S01]  /*b5f0*/  LOP3.LUT R104, RZ, R113, RZ, 0x33, !PT ;  /* 0x00000071ff687212 */ /* 0x000fe200078e33ff */
[----:B------:R-:W-:Y:S06]  /*b600*/  BRA `(.L_x_1127) ;  /* 0x0000000000187947 */ /* 0x000fec0003800000 */
.L_x_1126:
[----:B------:R-:W-:-:S05]  /*b610*/  IMAD.U32 R118, RZ, RZ, UR51 ;  /* 0x00000033ff767e24 */ /* 0x000fca000f8e00ff */
[----:B------:R-:W-:-:S13]  /*b620*/  ISETP.NE.AND P1, PT, R118, 0x1, PT ;  /* 0x000000017600780c */ /* 0x000fda0003f25270 */
[----:B------:R-:W1:Y:S02]  /*b630*/  @P1 LDC.64 R104, c[0x0][0x9e8] ;  /* 0x00027a00ff681b82 */ /* 0x000e640000000a00 */
[----:B-1----:R-:W-:-:S04]  /*b640*/  @P1 IMAD.HI.U32 R110, R15, R104, RZ ;  /* 0x000000680f6e1227 */ /* 0x002fc800078e00ff */
[----:B------:R-:W-:Y:S01]  /*b650*/  IMAD.MOV.U32 R104, RZ, RZ, R15 ;  /* 0x000000ffff687224 */ /* 0x000fe200078e000f */
[----:B------:R-:W-:-:S07]  /*b660*/  @P1 SHF.R.U32.HI R104, RZ, R105, R110 ;  /* 0x00000069ff681219 */ /* 0x000fce000001166e */
.L_x_1127:
[----:B------:R-:W-:Y:S05]  /*b670*/  BSYNC B0 ;  /* 0x0000000000007941 */ /* 0x000fea0003800000 */
.L_x_1125:
[----:B------:R-:W-:-:S05]  /*b680*/  IMAD R104, R104, R118, R123 ;  /* 0x0000007668687224 */ /* 0x000fca00078e027b */
[----:B------:R-:W-:Y:S02]  /*b690*/  VIADDMNMX R109, R104, R118, R109, PT ;  /* 0x00000076686d7246 */ /* 0x000fe4000380016d */
[----:B------:R-:W-:-:S07]  /*b6a0*/  VIMNMX R111, R111, R104, !PT ;  /* 0x000000686f6f7248 */ /* 0x000fce0007fe0100 */
.L_x_1124:
        /* <DEDUP_REMOVED lines=111> */
[----:B------:R-:W-:Y:S02]  /*bda0*/  ISETP.GE.AND P6, PT, R119, 0x5a, PT ;  /* 0x0000005a7700780c */ /* 0x000fe40003fc6270 */
[----:B------:R-:W-:Y:S02]  /*bdb0*/  IADD3 R8, R124, 0x8, R3 ;  /* 0x000000087c087810 */ /* 0x000fe40007ffe003 */
[----:B------:R-:W-:Y:S02]  /*bdc0*/  P2R R115, PR, RZ, 0x40 ;  /* 0x00000040ff737803 */ /* 0x000fe40000000000 */
[----:B------:R-:W-:-:S04]  /*bdd0*/  ISETP.GT.AND P6, PT, R111, 0x59, !P6 ;  /* 0x000000596f00780c */ /* 0x000fc800077c4270 */
[----:B------:R-:W-:-:S04]  /*bde0*/  ISETP.LT.OR P6, PT, R109, 0x5a, P6 ;  /* 0x0000005a6d00780c */ /* 0x000fc800037c1670 */
[----:B------:R-:W-:Y:S02]  /*bdf0*/  FSEL R106, R133, -INF , !P6 ;  /* 0xff800000856a7808 */ /* 0x000fe40007000000 */
[----:B------:R-:W-:-:S13]  /*be00*/  ISETP.GE.AND P6, PT, R12, 0x1, PT ;  /* 0x000000010c00780c */ /* 0x000fda0003fc6270 */
        /* <DEDUP_REMOVED lines=12> */
.L_x_1130:
[----:B------:R-:W-:Y:S02]  /*bed0*/  IMAD.U32 R124, RZ, RZ, UR51 ;  /* 0x00000033ff7c7e24 */ /* 0x000fe4000f8e00ff */
[----:B------:R-:W-:-:S03]  /*bee0*/  IMAD.MOV.U32 R97, RZ, RZ, R161 ;  /* 0x000000ffff617224 */ /* 0x000fc600078e00a1 */
[----:B------:R-:W-:-:S13]  /*bef0*/  ISETP.NE.AND P6, PT, R124, 0x1, PT ;  /* 0x000000017c00780c */ /* 0x000fda0003fc5270 */
[----:B------:R-:W0:Y:S02]  /*bf00*/  @P6 LDC.64 R120, c[0x0][0x9e8] ;  /* 0x00027a00ff786b82 */ /* 0x000e240000000a00 */
[----:B0-----:R-:W-:-:S05]  /*bf10*/  @P6 IMAD.HI.U32 R120, R161, R120, RZ ;  /* 0x00000078a1786227 */ /* 0x001fca00078e00ff */
[----:B------:R-:W-:-:S07]  /*bf20*/  @P6 SHF.R.U32.HI R97, RZ, R121, R120 ;  /* 0x00000079ff616219 */ /* 0x000fce0000011678 */
.L_x_1131:
[----:B------:R-:W-:Y:S05]  /*bf30*/  BSYNC B0 ;  /* 0x0000000000007941 */ /* 0x000fea0003800000 */
.L_x_1129:
[----:B------:R-:W-:-:S05]  /*bf40*/  IMAD R97, R97, R124, R123 ;  /* 0x0000007c61617224 */ /* 0x000fca00078e027b */
[----:B------:R-:W-:Y:S02]  /*bf50*/  VIADDMNMX R8, R97, R124, R8, PT ;  /* 0x0000007c61087246 */ /* 0x000fe40003800108 */
[----:B------:R-:W-:-:S07]  /*bf60*/  VIMNMX R93, R93, R97, !PT ;  /* 0x000000615d5d7248 */ /* 0x000fce0007fe0100 */
.L_x_1128:
[C---:B------:R-:W-:Y:S01]  /*bf70*/  ISETP.GT.AND P1, PT, R93.reuse, 0x1, !P1 ;  /* 0x000000015d00780c */ /* 0x040fe20004f24270 */
[----:B------:R-:W-:Y:S01]  /*bf80*/  UMOV UR38, UR36 ;  /* 0x0000002400267c82 */ /* 0x000fe20008000000 */
[----:B------:R-:W-:Y:S01]  /*bf90*/  ISETP.NE.AND P6, PT, R130, RZ, PT ;  /* 0x000000ff8200720c */ /* 0x000fe20003fc5270 */
[----:B------:R-:W-:Y:S01]  /*bfa0*/  UMOV UR4, UR37 ;  /* 0x0000002500047c82 */ /* 0x000fe20008000000 */
[----:B------:R-:W-:Y:S02]  /*bfb0*/  ISETP.LT.OR P1, PT, R8, 0x2, P1 ;  /* 0x000000020800780c */ /* 0x000fe40000f21670 */
[----:B------:R-:W-:Y:S02]  /*bfc0*/  ISETP.GT.AND P2, PT, R93, 0x8, !P2 ;  /* 0x000000085d00780c */ /* 0x000fe40005744270 */
[----:B------:R-:W-:Y:S02]  /*bfd0*/  FSEL R130, R2, -INF , !P1 ;  /* 0xff80000002827808 */ /* 0x000fe40004800000 */
[----:B------:R-:W-:-:S02]  /*bfe0*/  ISETP.NE.AND P1, PT, R113, RZ, PT ;  /* 0x000000ff7100720c */ /* 0x000fc40003f25270 */
[C---:B------:R-:W-:Y:S02]  /*bff0*/  ISETP.LT.OR P2, PT, R8.reuse, 0x9, P2 ;  /* 0x000000090800780c */ /* 0x040fe40001741670 */
[----:B------:R-:W-:Y:S02]  /*c000*/  ISETP.GT.AND P1, PT, R93, 0x9, !P1 ;  /* 0x000000095d00780c */ /* 0x000fe40004f24270 */
[----:B------:R-:W-:Y:S02]  /*c010*/  FSEL R2, R9, -INF , !P2 ;  /* 0xff80000009027808 */ /* 0x000fe40005000000 */
[----:B------:R-:W-:Y:S02]  /*c020*/  ISETP.LT.OR P1, PT, R8, 0xa, P1 ;  /* 0x0000000a0800780c */ /* 0x000fe40000f21670 */
[----:B------:R-:W-:Y:S02]  /*c030*/  ISETP.NE.AND P2, PT, R135, RZ, PT ;  /* 0x000000ff8700720c */ /* 0x000fe40003f45270 */
[----:B------:R-:W-:-:S02]  /*c040*/  FSEL R128, R11, -INF , !P1 ;  /* 0xff8000000b807808 */ /* 0x000fc40004800000 */
[----:B------:R-:W-:Y:S01]  /*c050*/  ISETP.NE.AND P1, PT, R127, RZ, PT ;  /* 0x000000ff7f00720c */ /* 0x000fe20003f25270 */
[----:B------:R-:W0:Y:S01]  /*c060*/  LDC R11, c[0x0][0x988] ;  /* 0x00026200ff0b7b82 */ /* 0x000e220000000800 */
        /* <DEDUP_REMOVED lines=81> */
[----:B------:R-:W-:-:S04]  /*c580*/  ISETP.NE.AND P1, PT, R117, RZ, PT ;  /* 0x000000ff7500720c */ /* 0x000fc80003f25270 */
        /* <DEDUP_REMOVED lines=32> */
[--C-:B------:R-:W-:Y:S01]  /*c790*/  FFMA.FTZ R93, R142, R11, -R115.reuse ;  /* 0x0000000b8e5d7223 */ /* 0x100fe20000010873 */
[----:B------:R-:W-:Y:S01]  /*c7a0*/  FSEL R142, R102, -INF , !P2 ;  /* 0xff800000668e7808 */ /* 0x000fe20005000000 */
[----:B------:R-:W-:Y:S01]  /*c7b0*/  MUFU.EX2 R89, R0 ;  /* 0x0000000000597308 */ /* 0x000fe20000000800 */
[----:B------:R-:W-:Y:S01]  /*c7c0*/  FMNMX.FTZ R91, R120, R91, !PT ;  /* 0x0000005b785b7209 */ /* 0x000fe20007810000 */
[-CC-:B------:R-:W-:Y:S01]  /*c7d0*/  FFMA.FTZ R176, R176, R11.reuse, -R115.reuse ;  /* 0x0000000bb0b07223 */ /* 0x180fe20000010873 */
[----:B------:R-:W-:Y:S01]  /*c7e0*/  FSEL R113, R9, RZ, P1 ;  /* 0x000000ff09717208 */ /* 0x000fe20000800000 */
        /* <DEDUP_REMOVED lines=12> */
[----:B------:R-:W-:Y:S01]  /*c8b0*/  MUFU.EX2 R91, R184 ;  /* 0x000000b8005b7308 */ /* 0x000fe20000000800 */
[----:B------:R-:W-:Y:S01]  /*c8c0*/  FMNMX.FTZ R95, R88, R95, !PT ;  /* 0x0000005f585f7209 */ /* 0x000fe20007810000 */
[-CC-:B------:R-:W-:Y:S01]  /*c8d0*/  FFMA.FTZ R118, R118, R11.reuse, -R115.reuse ;  /* 0x0000000b76767223 */ /* 0x180fe20000010873 */
[----:B------:R-:W-:Y:S01]  /*c8e0*/  LOP3.LUT P6, RZ, R163, 0x7f, RZ, 0xc0, !PT ;  /* 0x0000007fa3ff7812 */ /* 0x000fe200078cc0ff */
[--C-:B------:R-:W-:Y:S01]  /*c8f0*/  FFMA.FTZ R114, R114, R11, -R115.reuse ;  /* 0x0000000b72727223 */ /* 0x100fe20000010873 */
[----:B------:R-:W-:Y:S01]  /*c900*/  FMNMX.FTZ R97, R92, R95, !PT ;  /* 0x0000005f5c617209 */ /* 0x000fe20007810000 */
[-CC-:B------:R-:W-:Y:S01]  /*c910*/  FFMA.FTZ R136, R108, R11.reuse, -R115.reuse ;  /* 0x0000000b6c887223 */ /* 0x180fe20000010873 */
[----:B------:R-:W-:Y:S01]  /*c920*/  FFMA.FTZ R110, R110, R11, -R115 ;  /* 0x0000000b6e6e7223 */ /* 0x000fe20000010873 */
[----:B------:R-:W-:Y:S01]  /*c930*/  MUFU.EX2 R178, R178 ;  /* 0x000000b200b27308 */ /* 0x000fe20000000800 */
[----:B------:R-:W-:-:S04]  /*c940*/  FMNMX.FTZ R97, R94, R97, !PT ;  /* 0x000000615e617209 */ /* 0x000fc80007810000 */
[----:B------:R-:W-:-:S03]  /*c950*/  FMNMX.FTZ R97, R90, R97, !PT ;  /* 0x000000615a617209 */ /* 0x000fc60007810000 */
        /* <DEDUP_REMOVED lines=9> */
[----:B------:R0:W-:Y:S01]  /*c9f0*/  MUFU.EX2 R99, R158 ;  /* 0x0000009e00637308 */ /* 0x0001e20000000800 */
[----:B------:R-:W-:-:S04]  /*ca00*/  FMNMX.FTZ R103, R150, R103, !PT ;  /* 0x0000006796677209 */ /* 0x000fc80007810000 */
[----:B------:R-:W-:-:S03]  /*ca10*/  FMNMX.FTZ R103, R152, R103, !PT ;  /* 0x0000006798677209 */ /* 0x000fc60007810000 */
[----:B------:R-:W-:Y:S01]  /*ca20*/  MUFU.EX2 R160, R160 ;  /* 0x000000a000a07308 */ /* 0x000fe20000000800 */
[----:B------:R-:W-:Y:S02]  /*ca30*/  FMNMX.FTZ R103, R154, R103, !PT ;  /* 0x000000679a677209 */ /* 0x000fe40007810000 */
[----:B0-----:R-:W-:Y:S01]  /*ca40*/  FSEL R158, R101, -INF , !P5 ;  /* 0xff800000659e7808 */ /* 0x001fe20006800000 */
[--C-:B------:R-:W-:Y:S01]  /*ca50*/  FFMA.FTZ R101, R132, R11, -R115.reuse ;  /* 0x0000000b84657223 */ /* 0x100fe20000010873 */
[----:B------:R-:W-:Y:S01]  /*ca60*/  FMNMX.FTZ R103, R156, R103, !PT ;  /* 0x000000679c677209 */ /* 0x000fe20007810000 */
[-CC-:B------:R-:W-:Y:S01]  /*ca70*/  FFMA.FTZ R132, R138, R11.reuse, -R115.reuse ;  /* 0x0000000b8a847223 */ /* 0x180fe20000010873 */
[----:B------:R-:W-:Y:S01]  /*ca80*/  FFMA.FTZ R138, R96, R11, -R115 ;  /* 0x0000000b608a7223 */ /* 0x000fe20000010873 */
[----:B------:R0:W-:Y:S01]  /*ca90*/  MUFU.EX2 R100, R105 ;  /* 0x0000006900647308 */ /* 0x0001e20000000800 */
[----:B------:R-:W-:-:S04]  /*caa0*/  FMNMX.FTZ R103, R158, R103, !PT ;  /* 0x000000679e677209 */ /* 0x000fc80007810000 */
[----:B------:R-:W-:Y:S01]  /*cab0*/  FMNMX.FTZ R0, R142, R103, !PT ;  /* 0x000000678e007209 */ /* 0x000fe20007810000 */
[-CC-:B------:R-:W-:Y:S02]  /*cac0*/  FFMA.FTZ R103, R122, R11.reuse, -R115.reuse ;  /* 0x0000000b7a677223 */ /* 0x180fe40000010873 */
[----:B------:R-:W-:Y:S01]  /*cad0*/  MUFU.EX2 R93, R93 ;  /* 0x0000005d005d7308 */ /* 0x000fe20000000800 */
[--C-:B0-----:R-:W-:Y:S01]  /*cae0*/  FFMA.FTZ R105, R116, R11, -R115.reuse ;  /* 0x0000000b74697223 */ /* 0x101fe20000010873 */
[----:B------:R-:W0:Y:S06]  /*caf0*/  SHFL.BFLY PT, R107, R0, 0x2, 0x1f ;  /* 0x0c401f00006b7f89 */ /* 0x000e2c00000e0000 */
[----:B------:R-:W-:Y:S08]  /*cb00*/  MUFU.EX2 R102, R102 ;  /* 0x0000006600667308 */ /* 0x000ff00000000800 */
[----:B------:R-:W-:Y:S08]  /*cb10*/  MUFU.EX2 R101, R101 ;  /* 0x0000006500657308 */ /* 0x000ff00000000800 */
[----:B------:R-:W-:Y:S01]  /*cb20*/  MUFU.EX2 R132, R132 ;  /* 0x0000008400847308 */ /* 0x000fe20000000800 */
[----:B0-----:R-:W-:Y:S01]  /*cb30*/  FMNMX.FTZ R8, R0, R107, !PT ;  /* 0x0000006b00087209 */ /* 0x001fe20007810000 */
[----:B------:R-:W-:Y:S01]  /*cb40*/  FADD.FTZ R0, -R113, R14 ;  /* 0x0000000e71007221 */ /* 0x000fe20000010100 */
[----:B------:R-:W-:-:S03]  /*cb50*/  FFMA.FTZ R107, R112, R11, -R115 ;  /* 0x0000000b706b7223 */ /* 0x000fc60000010873 */
[----:B------:R-:W0:Y:S01]  /*cb60*/  SHFL.BFLY PT, R111, R8, 0x1, 0x1f ;  /* 0x0c201f00086f7f89 */ /* 0x000e2200000e0000 */
[----:B------:R-:W-:Y:S01]  /*cb70*/  FMUL.FTZ R0, R0, R11 ;  /* 0x0000000b00007220 */ /* 0x000fe20000410000 */
[----:B------:R-:W-:Y:S08]  /*cb80*/  MUFU.EX2 R103, R103 ;  /* 0x0000006700677308 */ /* 0x000ff00000000800 */
[----:B------:R-:W1:Y:S08]  /*cb90*/  MUFU.EX2 R0, R0 ;  /* 0x0000000000007308 */ /* 0x000e700000000800 */
[----:B------:R-:W-:Y:S01]  /*cba0*/  MUFU.EX2 R118, R118 ;  /* 0x0000007600767308 */ /* 0x000fe20000000800 */
[----:B0-----:R-:W-:Y:S01]  /*cbb0*/  FMNMX.FTZ R8, R8, R111, !PT ;  /* 0x0000006f08087209 */ /* 0x001fe20007810000 */
[----:B------:R-:W-:-:S06]  /*cbc0*/  FFMA.FTZ R111, R106, R11, -R115 ;  /* 0x0000000b6a6f7223 */ /* 0x000fcc0000010873 */
[----:B------:R-:W-:Y:S01]  /*cbd0*/  MUFU.EX2 R105, R105 ;  /* 0x0000006900697308 */ /* 0x000fe20000000800 */
[----:B-1----:R-:W-:Y:S01]  /*cbe0*/  FFMA.FTZ R7, R0, R7, R89 ;  /* 0x0000000700077223 */ /* 0x002fe20000010059 */
[C---:B------:R-:W-:Y:S01]  /*cbf0*/  FSETP.NEU.FTZ.AND P1, PT, R8.reuse, -INF , PT ;  /* 0xff8000000800780b */ /* 0x040fe20003f3d000 */
[----:B------:R-:W-:-:S05]  /*cc00*/  FMUL.FTZ R14, R8, R11 ;  /* 0x0000000b080e7220 */ /* 0x000fca0000410000 */
[----:B------:R-:W-:Y:S01]  /*cc10*/  FSEL R113, R14, RZ, P1 ;  /* 0x000000ff0e717208 */ /* 0x000fe20000800000 */
[----:B------:R-:W-:Y:S04]  /*cc20*/  MUFU.EX2 R114, R114 ;  /* 0x0000007200727308 */ /* 0x000fe80000000800 */
[-CC-:B------:R-:W-:Y:S01]  /*cc30*/  FFMA.FTZ R159, R2, R11.reuse, -R113.reuse ;  /* 0x0000000b029f7223 */ /* 0x180fe20000010871 */
[----:B------:R-:W-:Y:S01]  /*cc40*/  FSEL R2, R8, RZ, P1 ;  /* 0x000000ff08027208 */ /* 0x000fe20000800000 */
[-CC-:B------:R-:W-:Y:S01]  /*cc50*/  FFMA.FTZ R157, R186, R11.reuse, -R113.reuse ;  /* 0x0000000bba9d7223 */ /* 0x180fe20000010871 */
[-CC-:B------:R-:W-:Y:S01]  /*cc60*/  FFMA.FTZ R14, R130, R11.reuse, -R113.reuse ;  /* 0x0000000b820e7223 */ /* 0x180fe20000010871 */
[-CC-:B------:R-:W-:Y:S01]  /*cc70*/  FFMA.FTZ R96, R128, R11.reuse, -R113.reuse ;  /* 0x0000000b80607223 */ /* 0x180fe20000010871 */
[-C--:B------:R-:W-:Y:S01]  /*cc80*/  FFMA.FTZ R149, R88, R11.reuse, -R113 ;  /* 0x0000000b58957223 */ /* 0x080fe20000010871 */
[----:B------:R-:W-:Y:S01]  /*cc90*/  FADD.FTZ R2, -R2, R13 ;  /* 0x0000000d02027221 */ /* 0x000fe20000010100 */
[-C--:B------:R-:W-:Y:S01]  /*cca0*/  FFMA.FTZ R88, R92, R11.reuse, -R113 ;  /* 0x0000000b5c587223 */ /* 0x080fe20000010871 */
[----:B------:R-:W-:Y:S01]  /*ccb0*/  MUFU.EX2 R157, R157 ;  /* 0x0000009d009d7308 */ /* 0x000fe20000000800 */
[----:B------:R-:W-:Y:S01]  /*ccc0*/  FADD.FTZ R92, R176, R7 ;  /* 0x00000007b05c7221 */ /* 0x000fe20000010000 */
[-C--:B------:R-:W-:Y:S01]  /*ccd0*/  FMUL.FTZ R2, R2, R11.reuse ;  /* 0x0000000b02027220 */ /* 0x080fe20000410000 */
[-CC-:B------:R-:W-:Y:S01]  /*cce0*/  FFMA.FTZ R153, R120, R11.reuse, -R113.reuse ;  /* 0x0000000b78997223 */ /* 0x180fe20000010871 */
[-CC-:B------:R-:W-:Y:S01]  /*ccf0*/  FFMA.FTZ R104, R126, R11.reuse, -R113.reuse ;  /* 0x0000000b7e687223 */ /* 0x180fe20000010871 */
[----:B------:R-:W-:Y:S01]  /*cd00*/  FADD.FTZ R7, R91, R92 ;  /* 0x0000005c5b077221 */ /* 0x000fe20000010000 */
[-CC-:B------:R-:W-:Y:S01]  /*cd10*/  FFMA.FTZ R155, R20, R11.reuse, -R113.reuse ;  /* 0x0000000b149b7223 */ /* 0x180fe20000010871 */
[-C--:B------:R-:W-:Y:S01]  /*cd20*/  FFMA.FTZ R90, R90, R11.reuse, -R113 ;  /* 0x0000000b5a5a7223 */ /* 0x080fe20000010871 */
[----:B------:R-:W0:Y:S01]  /*cd30*/  MUFU.EX2 R2, R2 ;  /* 0x0000000200027308 */ /* 0x000e220000000800 */
[----:B------:R-:W-:Y:S01]  /*cd40*/  FADD.FTZ R92, R178, R7 ;  /* 0x00000007b25c7221 */ /* 0x000fe20000010000 */
[-CC-:B------:R-:W-:Y:S01]  /*cd50*/  FFMA.FTZ R20, R124, R11.reuse, -R113.reuse ;  /* 0x0000000b7c147223 */ /* 0x180fe20000010871 */
[-CC-:B------:R-:W-:Y:S01]  /*cd60*/  FFMA.FTZ R151, R94, R11.reuse, -R113.reuse ;  /* 0x0000000b5e977223 */ /* 0x180fe20000010871 */
[----:B------:R-:W-:Y:S01]  /*cd70*/  FFMA.FTZ R98, R98, R11, -R113 ;  /* 0x0000000b62627223 */ /* 0x000fe20000010871 */
[----:B------:R-:W-:Y:S01]  /*cd80*/  FADD.FTZ R13, R95, R92 ;  /* 0x0000005c5f0d7221 */ /* 0x000fe20000010000 */
[----:B------:R-:W-:-:S02]  /*cd90*/  IMAD.U32 R92, RZ, RZ, UR11 ;  /* 0x0000000bff5c7e24 */ /* 0x000fc4000f8e00ff */
[-CC-:B------:R-:W-:Y:S01]  /*cda0*/  FFMA.FTZ R134, R134, R11.reuse, -R113.reuse ;  /* 0x0000000b86867223 */ /* 0x180fe20000010871 */
[----:B------:R-:W1:Y:S01]  /*cdb0*/  MUFU.EX2 R14, R14 ;  /* 0x0000000e000e7308 */ /* 0x000e620000000800 */
[-CC-:B------:R-:W-:Y:S01]  /*cdc0*/  FFMA.FTZ R140, R140, R11.reuse, -R113.reuse ;  /* 0x0000000b8c8c7223 */ /* 0x180fe20000010871 */
[----:B------:R-:W-:Y:S02]  /*cdd0*/  @!P6 VIADD R92, R92, 0x2a860 ;  /* 0x0002a8605c5ce836 */ /* 0x000fe40000000000 */
[-CC-:B------:R-:W-:Y:S01]  /*cde0*/  FFMA.FTZ R144, R144, R11.reuse, -R113.reuse ;  /* 0x0000000b90907223 */ /* 0x180fe20000010871 */
[-CC-:B------:R-:W-:Y:S01]  /*cdf0*/  FFMA.FTZ R146, R146, R11.reuse, -R113.reuse ;  /* 0x0000000b92927223 */ /* 0x180fe20000010871 */
[-CC-:B------:R-:W-:Y:S01]  /*ce00*/  FFMA.FTZ R148, R148, R11.reuse, -R113.reuse ;  /* 0x0000000b94947223 */ /* 0x180fe20000010871 */
[----:B------:R-:W-:Y:S01]  /*ce10*/  FFMA.FTZ R150, R150, R11, -R113 ;  /* 0x0000000b96967223 */ /* 0x000fe20000010871 */
[----:B------:R-:W-:Y:S01]  /*ce20*/  @!P6 PRMT R92, RZ, 0x654, R92 ;  /* 0x00000654ff5ce816 */ /* 0x000fe2000000005c */
[----:B------:R-:W2:Y:S01]  /*ce30*/  MUFU.EX2 R159, R159 ;  /* 0x0000009f009f7308 */ /* 0x000ea20000000800 */
[----:B0-----:R-:W-:Y:S01]  /*ce40*/  FFMA.FTZ R7, R2, R6, R157 ;  /* 0x0000000602077223 */ /* 0x001fe2000001009d */
[C---:B------:R-:W-:Y:S01]  /*ce50*/  ISETP.GT.AND P1, PT, R10.reuse, R23, PT ;  /* 0x000000170a00720c */ /* 0x040fe20003f24270 */
[----:B------:R0:W-:Y:S01]  /*ce60*/  @!P6 SYNCS.ARRIVE.TRANS64.RED.A1T0 RZ, [R92+URZ], RZ ;  /* 0x000000ff5cffe9a7 */ /* 0x0001e2000810043f */
[----:B------:R-:W-:-:S04]  /*ce70*/  VIADD R10, R10, 0xffffffff ;  /* 0xffffffff0a0a7836 */ /* 0x000fc80000000000 */
[----:B------:R-:W3:Y:S01]  /*ce80*/  MUFU.EX2 R96, R96 ;  /* 0x0000006000607308 */ /* 0x000ee20000000800 */
[C---:B-1----:R-:W-:Y:S01]  /*ce90*/  FADD.FTZ R6, R14.reuse, R7 ;  /* 0x000000070e067221 */ /* 0x042fe20000010000 */
[----:B------:R-:W-:Y:S01]  /*cea0*/  F2FP.BF16.F32.PACK_AB R157, R14, R157 ;  /* 0x0000009d0e9d723e */ /* 0x000fe200000010ff */
[----:B------:R-:W-:-:S05]  /*ceb0*/  IMAD.MOV.U32 R14, RZ, RZ, R9 ;  /* 0x000000ffff0e7224 */ /* 0x000fca00078e0009 */
[----:B------:R-:W1:Y:S01]  /*cec0*/  MUFU.EX2 R153, R153 ;  /* 0x0000009900997308 */ /* 0x000e620000000800 */
[----:B--2---:R-:W-:-:S07]  /*ced0*/  FADD.FTZ R7, R159, R6 ;  /* 0x000000069f077221 */ /* 0x004fce0000010000 */
[----:B------:R-:W2:Y:S01]  /*cee0*/  MUFU.EX2 R104, R104 ;  /* 0x0000006800687308 */ /* 0x000ea20000000800 */
[C---:B---3--:R-:W-:Y:S01]  /*cef0*/  FADD.FTZ R6, R96.reuse, R7 ;  /* 0x0000000760067221 */ /* 0x048fe20000010000 */
[----:B------:R-:W-:-:S06]  /*cf00*/  F2FP.BF16.F32.PACK_AB R159, R96, R159 ;  /* 0x0000009f609f723e */ /* 0x000fcc00000010ff */
[----:B------:R3:W-:Y:S01]  /*cf10*/  MUFU.EX2 R106, R90 ;  /* 0x0000005a006a7308 */ /* 0x0007e20000000800 */
[----:B-1----:R-:W-:-:S07]  /*cf20*/  FADD.FTZ R7, R153, R6 ;  /* 0x0000000699077221 */ /* 0x002fce0000010000 */
[----:B------:R-:W1:Y:S01]  /*cf30*/  MUFU.EX2 R155, R155 ;  /* 0x0000009b009b7308 */ /* 0x000e620000000800 */
[----:B---3--:R-:W-:Y:S01]  /*cf40*/  FADD.FTZ R90, R180, R13 ;  /* 0x0000000db45a7221 */ /* 0x008fe20000010000 */
[C---:B--2---:R-:W-:Y:S01]  /*cf50*/  FADD.FTZ R6, R104.reuse, R7 ;  /* 0x0000000768067221 */ /* 0x044fe20000010000 */
[----:B------:R-:W-:Y:S02]  /*cf60*/  F2FP.BF16.F32.PACK_AB R153, R104, R153 ;  /* 0x000000996899723e */ /* 0x000fe400000010ff */
[----:B------:R-:W-:-:S03]  /*cf70*/  FADD.FTZ R13, R97, R90 ;  /* 0x0000005a610d7221 */ /* 0x000fc60000010000 */
[----:B------:R-:W2:Y:S01]  /*cf80*/  MUFU.EX2 R20, R20 ;  /* 0x0000001400147308 */ /* 0x000ea20000000800 */
[----:B------:R-:W-:-:S04]  /*cf90*/  FADD.FTZ R90, R160, R13 ;  /* 0x0000000da05a7221 */ /* 0x000fc80000010000 */
[----:B------:R-:W-:-:S03]  /*cfa0*/  FADD.FTZ R13, R99, R90 ;  /* 0x0000005a630d7221 */ /* 0x000fc60000010000 */
[----:B------:R-:W3:Y:S01]  /*cfb0*/  MUFU.EX2 R149, R149 ;  /* 0x0000009500957308 */ /* 0x000ee20000000800 */
[----:B------:R-:W-:Y:S01]  /*cfc0*/  FADD.FTZ R90, R100, R13 ;  /* 0x0000000d645a7221 */ /* 0x000fe20000010000 */
[----:B-1----:R-:W-:-:S03]  /*cfd0*/  FADD.FTZ R7, R155, R6 ;  /* 0x000000069b077221 */ /* 0x002fc60000010000 */
[----:B------:R-:W-:-:S03]  /*cfe0*/  FADD.FTZ R13, R93, R90 ;  /* 0x0000005a5d0d7221 */ /* 0x000fc60000010000 */
[----:B------:R-:W0:Y:S01]  /*cff0*/  MUFU.EX2 R88, R88 ;  /* 0x0000005800587308 */ /* 0x000e220000000800 */
[----:B--2---:R-:W-:Y:S01]  /*d000*/  FADD.FTZ R90, R20, R7 ;  /* 0x00000007145a7221 */ /* 0x004fe20000010000 */
[----:B------:R-:W-:Y:S01]  /*d010*/  FADD.FTZ R6, R102, R13 ;  /* 0x0000000d66067221 */ /* 0x000fe20000010000 */
[----:B------:R-:W-:-:S03]  /*d020*/  F2FP.BF16.F32.PACK_AB R155, R20, R155 ;  /* 0x0000009b149b723e */ /* 0x000fc600000010ff */
[----:B------:R-:W-:Y:S01]  /*d030*/  FADD.FTZ R7, R101, R6 ;  /* 0x0000000665077221 */ /* 0x000fe20000010000 */
[-C--:B------:R-:W-:Y:S01]  /*d040*/  FFMA.FTZ R6, R152, R11.reuse, -R113 ;  /* 0x0000000b98067223 */ /* 0x080fe20000010871 */
[----:B------:R-:W1:Y:S01]  /*d050*/  MUFU.EX2 R151, R151 ;  /* 0x0000009700977308 */ /* 0x000e620000000800 */
[----:B---3--:R-:W-:Y:S01]  /*d060*/  FADD.FTZ R13, R149, R90 ;  /* 0x0000005a950d7221 */ /* 0x008fe20000010000 */
[----:B------:R-:W-:Y:S01]  /*d070*/  FADD.FTZ R90, R132, R7 ;  /* 0x00000007845a7221 */ /* 0x000fe20000010000 */
[--C-:B------:R-:W-:Y:S01]  /*d080*/  FFMA.FTZ R7, R154, R11, -R113.reuse ;  /* 0x0000000b9a077223 */ /* 0x100fe20000010871 */
[----:B------:R-:W-:Y:S02]  /*d090*/  F2FP.BF16.F32.PACK_AB R152, R180, R95 ;  /* 0x0000005fb498723e */ /* 0x000fe400000010ff */
[----:B------:R-:W-:Y:S01]  /*d0a0*/  FADD.FTZ R115, R103, R90 ;  /* 0x0000005a67737221 */ /* 0x000fe20000010000 */
[-C--:B------:R-:W-:Y:S01]  /*d0b0*/  FFMA.FTZ R90, R158, R11.reuse, -R113 ;  /* 0x0000000b9e5a7223 */ /* 0x080fe20000010871 */
[----:B------:R-:W2:Y:S01]  /*d0c0*/  MUFU.EX2 R145, R98 ;  /* 0x0000006200917308 */ /* 0x000ea20000000800 */
[----:B0-----:R-:W-:Y:S01]  /*d0d0*/  FADD.FTZ R92, R88, R13 ;  /* 0x0000000d585c7221 */ /* 0x001fe20000010000 */
[----:B------:R-:W-:Y:S01]  /*d0e0*/  FADD.FTZ R94, R118, R115 ;  /* 0x00000073765e7221 */ /* 0x000fe20000010000 */
[-CC-:B------:R-:W-:Y:S01]  /*d0f0*/  FFMA.FTZ R13, R156, R11.reuse, -R113.reuse ;  /* 0x0000000b9c0d7223 */ /* 0x180fe20000010871 */
[----:B------:R-:W-:Y:S01]  /*d100*/  FFMA.FTZ R113, R142, R11, -R113 ;  /* 0x0000000b8e717223 */ /* 0x000fe20000010871 */
[----:B------:R-:W-:Y:S01]  /*d110*/  F2FP.BF16.F32.PACK_AB R156, R176, R89 ;  /* 0x00000059b09c723e */ /* 0x000fe200000010ff */
[----:B------:R-:W-:Y:S01]  /*d120*/  FADD.FTZ R115, R105, R94 ;  /* 0x0000005e69737221 */ /* 0x000fe20000010000 */
[----:B------:R-:W-:Y:S01]  /*d130*/  F2FP.BF16.F32.PACK_AB R158, R178, R91 ;  /* 0x0000005bb29e723e */ /* 0x000fe200000010ff */
[----:B------:R-:W0:Y:S01]  /*d140*/  MUFU.EX2 R134, R134 ;  /* 0x0000008600867308 */ /* 0x000e220000000800 */
[----:B-1----:R-:W-:Y:S01]  /*d150*/  FADD.FTZ R92, R151, R92 ;  /* 0x0000005c975c7221 */ /* 0x002fe20000010000 */
[----:B------:R-:W-:Y:S01]  /*d160*/  FADD.FTZ R94, R114, R115 ;  /* 0x00000073725e7221 */ /* 0x000fe20000010000 */
[----:B------:R-:W-:-:S02]  /*d170*/  F2FP.BF16.F32.PACK_AB R154, R160, R97 ;  /* 0x00000061a09a723e */ /* 0x000fc400000010ff */
[----:B------:R-:W-:Y:S01]  /*d180*/  FADD.FTZ R92, R106, R92 ;  /* 0x0000005c6a5c7221 */ /* 0x000fe20000010000 */
[----:B------:R-:W-:Y:S02]  /*d190*/  F2FP.BF16.F32.PACK_AB R149, R88, R149 ;  /* 0x000000955895723e */ /* 0x000fe400000010ff */
[----:B------:R1:W3:Y:S01]  /*d1a0*/  MUFU.EX2 R147, R140 ;  /* 0x0000008c00937308 */ /* 0x0002e20000000800 */
[----:B--2---:R-:W-:Y:S01]  /*d1b0*/  FADD.FTZ R92, R145, R92 ;  /* 0x0000005c915c7221 */ /* 0x004fe20000010000 */
[----:B------:R-:W-:-:S06]  /*d1c0*/  F2FP.BF16.F32.PACK_AB R151, R106, R151 ;  /* 0x000000976a97723e */ /* 0x000fcc00000010ff */
[----:B------:R2:W4:Y:S01]  /*d1d0*/  MUFU.EX2 R98, R144 ;  /* 0x0000009000627308 */ /* 0x0005220000000800 */
[----:B0-----:R-:W-:Y:S01]  /*d1e0*/  FADD.FTZ R92, R134, R92 ;  /* 0x0000005c865c7221 */ /* 0x001fe20000010000 */
[----:B-1----:R-:W-:Y:S02]  /*d1f0*/  F2FP.BF16.F32.PACK_AB R140, R114, R105 ;  /* 0x00000069728c723e */ /* 0x002fe400000010ff */
[----:B------:R-:W-:-:S04]  /*d200*/  F2FP.BF16.F32.PACK_AB R145, R134, R145 ;  /* 0x000000918691723e */ /* 0x000fc800000010ff */
[----:B------:R0:W1:Y:S01]  /*d210*/  MUFU.EX2 R141, R146 ;  /* 0x00000092008d7308 */ /* 0x0000620000000800 */
[----:B---3--:R-:W-:Y:S01]  /*d220*/  FADD.FTZ R92, R147, R92 ;  /* 0x0000005c935c7221 */ /* 0x008fe20000010000 */
[----:B--2---:R-:W-:-:S06]  /*d230*/  F2FP.BF16.F32.PACK_AB R144, R132, R101 ;  /* 0x000000658490723e */ /* 0x004fcc00000010ff */
[----:B------:R2:W3:Y:S01]  /*d240*/  MUFU.EX2 R108, R148 ;  /* 0x00000094006c7308 */ /* 0x0004e20000000800 */
[----:B----4-:R-:W-:Y:S01]  /*d250*/  FADD.FTZ R92, R98, R92 ;  /* 0x0000005c625c7221 */ /* 0x010fe20000010000 */
[----:B0-----:R-:W-:Y:S02]  /*d260*/  F2FP.BF16.F32.PACK_AB R146, R118, R103 ;  /* 0x000000677692723e */ /* 0x001fe400000010ff */
[----:B------:R-:W-:-:S04]  /*d270*/  F2FP.BF16.F32.PACK_AB R147, R98, R147 ;  /* 0x000000936293723e */ /* 0x000fc800000010ff */
[----:B------:R-:W0:Y:S01]  /*d280*/  MUFU.EX2 R107, R107 ;  /* 0x0000006b006b7308 */ /* 0x000e220000000800 */
[----:B-1----:R-:W-:Y:S01]  /*d290*/  FADD.FTZ R92, R141, R92 ;  /* 0x0000005c8d5c7221 */ /* 0x002fe20000010000 */
[----:B--2---:R-:W-:-:S06]  /*d2a0*/  F2FP.BF16.F32.PACK_AB R148, R100, R99 ;  /* 0x000000636494723e */ /* 0x004fcc00000010ff */
[----:B------:R1:W2:Y:S01]  /*d2b0*/  MUFU.EX2 R143, R150 ;  /* 0x00000096008f7308 */ /* 0x0002a20000000800 */
[C---:B---3--:R-:W-:Y:S01]  /*d2c0*/  FADD.FTZ R92, R108.reuse, R92 ;  /* 0x0000005c6c5c7221 */ /* 0x048fe20000010000 */
[----:B------:R-:W-:-:S06]  /*d2d0*/  F2FP.BF16.F32.PACK_AB R141, R108, R141 ;  /* 0x0000008d6c8d723e */ /* 0x000fcc00000010ff */
[----:B------:R-:W3:Y:S01]  /*d2e0*/  MUFU.EX2 R110, R110 ;  /* 0x0000006e006e7308 */ /* 0x000ee20000000800 */
[----:B0-----:R-:W-:Y:S01]  /*d2f0*/  FADD.FTZ R89, R107, R94 ;  /* 0x0000005e6b597221 */ /* 0x001fe20000010000 */
[----:B-1----:R-:W-:-:S06]  /*d300*/  F2FP.BF16.F32.PACK_AB R150, R102, R93 ;  /* 0x0000005d6696723e */ /* 0x002fcc00000010ff */
[----:B------:R-:W0:Y:S01]  /*d310*/  MUFU.EX2 R112, R6 ;  /* 0x0000000600707308 */ /* 0x000e220000000800 */
[----:B--2---:R-:W-:-:S07]  /*d320*/  FADD.FTZ R92, R143, R92 ;  /* 0x0000005c8f5c7221 */ /* 0x004fce0000010000 */
[----:B------:R-:W1:Y:S01]  /*d330*/  MUFU.EX2 R136, R136 ;  /* 0x0000008800887308 */ /* 0x000e620000000800 */
[C---:B---3--:R-:W-:Y:S01]  /*d340*/  FADD.FTZ R89, R110.reuse, R89 ;  /* 0x000000596e597221 */ /* 0x048fe20000010000 */
[----:B------:R-:W-:-:S06]  /*d350*/  F2FP.BF16.F32.PACK_AB R142, R110, R107 ;  /* 0x0000006b6e8e723e */ /* 0x000fcc00000010ff */
        /* <DEDUP_REMOVED lines=9> */
[----:B------:R-:W-:-:S06]  /*d3f0*/  F2FP.BF16.F32.PACK_AB R136, R109, R136 ;  /* 0x000000886d88723e */ /* 0x000fcc00000010ff */
[----:B------:R-:W0:Y:S01]  /*d400*/  MUFU.EX2 R139, R90 ;  /* 0x0000005a008b7308 */ /* 0x000e220000000800 */
[C---:B-1----:R-:W-:Y:S01]  /*d410*/  FADD.FTZ R92, R13.reuse, R92 ;  /* 0x0000005c0d5c7221 */ /* 0x042fe20000010000 */
[----:B------:R-:W-:Y:S01]  /*d420*/  F2FP.BF16.F32.PACK_AB R137, R13, R137 ;  /* 0x000000890d89723e */ /* 0x000fe200000010ff */
[----:B------:R-:W-:-:S05]  /*d430*/  IMAD.MOV.U32 R13, RZ, RZ, R8 ;  /* 0x000000ffff0d7224 */ /* 0x000fca00078e0008 */
[----:B------:R-:W1:Y:S01]  /*d440*/  MUFU.EX2 R111, R111 ;  /* 0x0000006f006f7308 */ /* 0x000e620000000800 */
[----:B--2---:R-:W-:-:S07]  /*d450*/  FADD.FTZ R6, R138, R7 ;  /* 0x000000078a067221 */ /* 0x004fce0000010000 */
[----:B------:R-:W2:Y:S01]  /*d460*/  MUFU.EX2 R113, R113 ;  /* 0x0000007100717308 */ /* 0x000ea20000000800 */
[----:B0-----:R-:W-:Y:S01]  /*d470*/  FADD.FTZ R92, R139, R92 ;  /* 0x0000005c8b5c7221 */ /* 0x001fe20000010000 */
[C---:B-1----:R-:W-:Y:S01]  /*d480*/  FADD.FTZ R7, R111.reuse, R6 ;  /* 0x000000066f077221 */ /* 0x042fe20000010000 */
[----:B------:R-:W-:Y:S02]  /*d490*/  F2FP.BF16.F32.PACK_AB R138, R111, R138 ;  /* 0x0000008a6f8a723e */ /* 0x000fe400000010ff */
[C---:B--2---:R-:W-:Y:S01]  /*d4a0*/  FADD.FTZ R6, R113.reuse, R92 ;  /* 0x0000005c71067221 */ /* 0x044fe20000010000 */
[----:B------:R-:W-:Y:S01]  /*d4b0*/  F2FP.BF16.F32.PACK_AB R139, R113, R139 ;  /* 0x0000008b718b723e */ /* 0x000fe200000010ff */
[----:B------:R-:W-:Y:S06]  /*d4c0*/  @P1 BRA `(.L_x_1132) ;  /* 0xffffffcc003c1947 */ /* 0x000fec000383ffff */
.L_x_1115:
        /* <DEDUP_REMOVED lines=67> */
.L_x_1133:
[----:B------:R-:W-:Y:S01]  /*d900*/  ULEA UR5, UR37, UR39, 0x3 ;  /* 0x0000002725057291 */ /* 0x000fe2000f8e183f */
[----:B------:R-:W-:-:S05]  /*d910*/  IMAD.U32 R0, RZ, RZ, UR36 ;  /* 0x00000024ff007e24 */ /* 0x000fca000f8e00ff */
[----:B------:R-:W-:-:S04]  /*d920*/  SHF.L.U32 R0, R0, 0x1f, RZ ;  /* 0x0000001f00007819 */ /* 0x000fc800000006ff */
[----:B------:R0:W1:Y:S01]  /*d930*/  SYNCS.PHASECHK.TRANS64.TRYWAIT P1, [UR5+0x2a850], R0 ;  /* 0x02a85000ff0075a7 */ /* 0x0000620008020145 */
[----:B------:R-:W-:Y:S05]  /*d940*/  @!P0 BRA `(.L_x_1134) ;  /* 0x0000000000048947 */ /* 0x000fea0003800000 */
[----:B------:R-:W-:Y:S01]  /*d950*/  BPT.TRAP 0x1 ;  /* 0x000000040000795c */ /* 0x000fe20000300000 */
.L_x_1134:
[----:B-1----:R-:W-:Y:S05]  /*d960*/  @P1 BRA `(.L_x_1135) ;  /* 0x0000000000081947 */ /* 0x002fea0003800000 */
[----:B------:R-:W1:Y:S02]  /*d970*/  SYNCS.PHASECHK.TRANS64.TRYWAIT P0, [UR5+0x2a850], R0 ;  /* 0x02a85000ff0075a7 */ /* 0x000e640008000145 */
[----:B-1----:R-:W-:Y:S05]  /*d980*/  @!P0 BRA `(.L_x_1136) ;  /* 0x0000007c00dc8947 */ /* 0x002fea0003800000 */
.L_x_1135:
[----:B------:R-:W-:Y:S01]  /*d990*/  UIADD3 UR39, UR39, 0x400, URZ ;  /* 0x0000040027277890 */ /* 0x000fe2000fffe03f */
[----:B------:R-:W-:Y:S01]  /*d9a0*/  WARPGROUP.ARRIVE ;  /* 0x00000000000079c5 */ /* 0x000fe20000000000 */
[----:B------:R-:W-:Y:S01]  /*d9b0*/  UMOV UR7, 0x40000040 ;  /* 0x4000004000077882 */ /* 0x000fe20000000000 */
[----:B01----:R-:W0:Y:S01]  /*d9c0*/  SHFL.BFLY PT, R0, R7, 0x2, 0x1f ;  /* 0x0c401f0007007f89 */ /* 0x003e2200000e0000 */
[----:B------:R-:W-:Y:S01]  /*d9d0*/  USHF.R.U32.HI UR39, URZ, 0x4, UR39 ;  /* 0x000000043f277899 */ /* 0x000fe20008011627 */
[----:B------:R-:W-:Y:S02]  /*d9e0*/  IMAD.MOV.U32 R12, RZ, RZ, RZ ;  /* 0x000000ffff0c7224 */ /* 0x000fe400078e00ff */
[----:B------:R-:W1:Y:S01]  /*d9f0*/  SHFL.BFLY PT, R3, R6, 0x2, 0x1f ;  /* 0x0c401f0006037f89 */ /* 0x000e6200000e0000 */
[----:B------:R-:W-:Y:S01]  /*da00*/  ULOP3.LUT UR39, UR39, 0x3fff, URZ, 0xc0, !UPT ;  /* 0x00003fff27277892 */ /* 0x000fe2000f8ec03f */
[----:B------:R-:W-:Y:S01]  /*da10*/  VIADD R169, R169, 0x1 ;  /* 0x00000001a9a97836 */ /* 0x000fe20000000000 */
[----:B------:R-:W2:Y:S02]  /*da20*/  S2R R14, SR_TID.X ;  /* 0x00000000000e7919 */ /* 0x000ea40000002100 */
[----:B------:R-:W-:-:S04]  /*da30*/  ULOP3.LUT UR4, UR39, 0x3000000, URZ, 0xfc, !UPT ;  /* 0x0300000027047892 */ /* 0x000fc8000f8efc3f */
[----:B------:R-:W-:Y:S02]  /*da40*/  UIMAD UR4, UR37, 0x600, UR4 ;  /* 0x00000600250478a4 */ /* 0x000fe4000f8e0204 */
[----:B------:R-:W-:-:S04]  /*da50*/  UIADD3 UR37, UR37, 0x1, URZ ;  /* 0x0000000125257890 */ /* 0x000fc8000fffe03f */
[----:B------:R-:W-:Y:S01]  /*da60*/  UISETP.NE.AND UP0, UPT, UR37, 0x2, UPT ;  /* 0x000000022500788c */ /* 0x000fe2000bf05270 */
[----:B------:R-:W-:Y:S02]  /*da70*/  UMOV UR6, UR4 ;  /* 0x0000000400067c82 */ /* 0x000fe40008000000 */
[----:B------:R-:W-:Y:S01]  /*da80*/  HGMMA.64x128x16.F32.BF16 R24, R156, gdesc[UR4].tnspB, R24, gsb0 ;  /* 0x41e000049c187df0 */ /* 0x000fe20008001818 */
[----:B------:R-:W-:Y:S01]  /*da90*/  UIADD3 UR6, UR4, 0x80, URZ ;  /* 0x0000008004067890 */ /* 0x000fe2000fffe03f */
[----:B0-----:R-:W-:Y:S01]  /*daa0*/  FADD.FTZ R0, R0, R7 ;  /* 0x0000000700007221 */ /* 0x001fe20000010000 */
[----:B------:R-:W-:Y:S01]  /*dab0*/  UMOV UR7, 0x40000040 ;  /* 0x4000004000077882 */ /* 0x000fe20000000000 */
[----:B------:R-:W-:Y:S01]  /*dac0*/  USEL UR37, UR37, URZ, UP0 ;  /* 0x0000003f25257287 */ /* 0x000fe20008000000 */
[----:B-1----:R-:W-:Y:S01]  /*dad0*/  FADD.FTZ R2, R3, R6 ;  /* 0x0000000603027221 */ /* 0x002fe20000010000 */
[----:B------:R-:W-:Y:S01]  /*dae0*/  IMAD.U32 R6, RZ, RZ, UR5 ;  /* 0x00000005ff067e24 */ /* 0x000fe2000f8e00ff */
[----:B------:R-:W0:Y:S04]  /*daf0*/  SHFL.BFLY PT, R3, R0, 0x1, 0x1f ;  /* 0x0c201f0000037f89 */ /* 0x000e2800000e0000 */
[----:B------:R-:W1:Y:S01]  /*db00*/  SHFL.BFLY PT, R5, R2, 0x1, 0x1f ;  /* 0x0c201f0002057f89 */ /* 0x000e6200000e0000 */
[----:B--2---:R-:W-:-:S13]  /*db10*/  LOP3.LUT P2, RZ, R14, 0x7f, RZ, 0xc0, !PT ;  /* 0x0000007f0eff7812 */ /* 0x004fda000784c0ff */
[----:B------:R-:W-:Y:S02]  /*db20*/  @!P2 VIADD R6, R6, 0x2a860 ;  /* 0x0002a8600606a836 */ /* 0x000fe40000000000 */
[----:B0-----:R-:W-:Y:S01]  /*db30*/  FADD.FTZ R10, R0, R3 ;  /* 0x00000003000a7221 */ /* 0x001fe20000010000 */
[----:B------:R-:W-:Y:S02]  /*db40*/  IMAD.MOV.U32 R3, RZ, RZ, RZ ;  /* 0x000000ffff037224 */ /* 0x000fe400078e00ff */
[----:B------:R-:W-:Y:S02]  /*db50*/  IMAD.MOV.U32 R0, RZ, RZ, -0x800000 ;  /* 0xff800000ff007424 */ /* 0x000fe400078e00ff */
[----:B-1----:R-:W-:Y:S01]  /*db60*/  FADD.FTZ R13, R2, R5 ;  /* 0x00000005020d7221 */ /* 0x002fe20000010000 */
[----:B------:R-:W-:Y:S01]  /*db70*/  FSETP.NE.FTZ.AND P0, PT, R10, RZ, PT ;  /* 0x000000ff0a00720b */ /* 0x000fe20003f15000 */
[----:B------:R-:W-:-:S03]  /*db80*/  IMAD.MOV.U32 R2, RZ, RZ, -0x800000 ;  /* 0xff800000ff027424 */ /* 0x000fc600078e00ff */
[----:B------:R-:W-:-:S09]  /*db90*/  FSETP.NE.FTZ.AND P1, PT, R13, RZ, PT ;  /* 0x000000ff0d00720b */ /* 0x000fd20003f35000 */
[----:B------:R-:W0:Y:S01]  /*dba0*/  @P0 MUFU.LG2 R5, R10 ;  /* 0x0000000a00050308 */ /* 0x000e220000000c00 */
[----:B------:R-:W-:-:S03]  /*dbb0*/  @P0 FMUL.FTZ R4, R11, 0.69314718246459960938 ;  /* 0x3f3172180b040820 */ /* 0x000fc60000410000 */
[----:B------:R-:W-:-:S04]  /*dbc0*/  @P1 FMUL.FTZ R14, R11, 0.69314718246459960938 ;  /* 0x3f3172180b0e1820 */ /* 0x000fc80000410000 */
[----:B------:R-:W1:Y:S08]  /*dbd0*/  @P1 MUFU.LG2 R7, R13 ;  /* 0x0000000d00071308 */ /* 0x000e700000000c00 */
[----:B------:R-:W2:Y:S01]  /*dbe0*/  @P0 MUFU.RCP R3, R10 ;  /* 0x0000000a00030308 */ /* 0x000ea20000001000 */
[----:B0-----:R-:W-:-:S04]  /*dbf0*/  @P0 FMUL.FTZ R5, R5, 0.69314718246459960938 ;  /* 0x3f31721805050820 */ /* 0x001fc80000410000 */
[----:B------:R-:W-:Y:S01]  /*dc00*/  @P0 FFMA.FTZ R2, R4, R9, R5 ;  /* 0x0000000904020223 */ /* 0x000fe20000010005 */
[----:B------:R-:W-:Y:S02]  /*dc10*/  @!P2 PRMT R4, RZ, 0x654, R6 ;  /* 0x00000654ff04a816 */ /* 0x000fe40000000006 */
[----:B------:R-:W0:Y:S01]  /*dc20*/  @P1 MUFU.RCP R12, R13 ;  /* 0x0000000d000c1308 */ /* 0x000e220000001000 */
[----:B-1----:R-:W-:Y:S01]  /*dc30*/  @P1 FMUL.FTZ R7, R7, 0.69314718246459960938 ;  /* 0x3f31721807071820 */ /* 0x002fe20000410000 */
[----:B------:R-:W-:-:S03]  /*dc40*/  PLOP3.LUT P0, PT, PT, PT, PT, 0x8, 0x0 ;  /* 0x000000000000781c */ /* 0x000fc60003f0e170 */
        /* <DEDUP_REMOVED lines=28> */
[----:B------:R1:W-:Y:S01]  /*de10*/  @!P2 SYNCS.ARRIVE.TRANS64.RED.A1T0 RZ, [R4+URZ], RZ ;  /* 0x000000ff04ffa9a7 */ /* 0x0003e2000810043f */
        /* <DEDUP_REMOVED lines=64> */
.L_x_1066:
[----:B------:R-:W0:Y:S01]  /*e220*/  S2R R4, SR_CgaCtaId ;  /* 0x0000000000047919 */ /* 0x000e220000008800 */
[----:B------:R-:W-:Y:S01]  /*e230*/  MOV R3, 0x400 ;  /* 0x0000040000037802 */ /* 0x000fe20000000f00 */
[----:B------:R-:W-:Y:S01]  /*e240*/  BSSY B0, `(.L_x_1137) ;  /* 0x00001e2000007945 */ /* 0x000fe20003800000 */
[----:B------:R-:W-:Y:S02]  /*e250*/  BAR.SYNC.DEFER_BLOCKING 0x5, 0x120 ;  /* 0x0144800000007b1d */ /* 0x000fe40000010000 */
[----:B0-----:R-:W-:-:S05]  /*e260*/  LEA R3, R4, R3, 0x18 ;  /* 0x0000000304037211 */ /* 0x001fca00078ec0ff */
[----:B------:R0:W1:Y:S01]  /*e270*/  LDS.128 R160, [R3+0x2a8d0] ;  /* 0x02a8d00003a07984 */ /* 0x0000620000000c00 */
[----:B------:R-:W-:Y:S06]  /*e280*/  BAR.ARV 0x4, 0x120 ;  /* 0x0104800000007b1d */ /* 0x000fec0000002000 */
[----:B------:R-:W-:Y:S05]  /*e290*/  @P0 BRA `(.L_x_1138) ;  /* 0x0000001000e00947 */ /* 0x000fea0003800000 */
[----:B------:R-:W2:Y:S01]  /*e2a0*/  S2R R4, SR_SWINHI ;  /* 0x0000000000047919 */ /* 0x000ea20000002f00 */
[----:B------:R-:W-:Y:S01]  /*e2b0*/  F2FP.BF16.F32.PACK_AB R6, R6, R89 ;  /* 0x000000590606723e */ /* 0x000fe200000010ff */
[----:B------:R-:W-:Y:S01]  /*e2c0*/  ULDC.64 UR4, c[0x0][0x208] ;  /* 0x0000820000047ab9 */ /* 0x000fe20000000a00 */
[----:B------:R-:W-:Y:S01]  /*e2d0*/  F2FP.BF16.F32.PACK_AB R7, R7, R30 ;  /* 0x0000001e0707723e */ /* 0x000fe200000010ff */
[----:B------:R-:W-:Y:S01]  /*e2e0*/  BAR.SYNC.DEFER_BLOCKING 0x1, 0x100 ;  /* 0x0044000000007b1d */ /* 0x000fe20000010000 */
        /* <DEDUP_REMOVED lines=10> */
[----:B------:R-:W-:Y:S02]  /*e390*/  MOV R16, R3 ;  /* 0x0000000300107202 */ /* 0x000fe40000000f00 */
[----:B--2---:R-:W-:-:S03]  /*e3a0*/  MOV R17, R4 ;  /* 0x0000000400117202 */ /* 0x004fc60000000f00 */
[----:B------:R-:W-:-:S03]  /*e3b0*/  IMAD.WIDE R4, R173, 0x2, R16 ;  /* 0x00000002ad047825 */ /* 0x000fc600078e0210 */
[C---:B------:R-:W-:Y:S02]  /*e3c0*/  LOP3.LUT R9, R4.reuse, 0x380, RZ, 0xc0, !PT ;  /* 0x0000038004097812 */ /* 0x040fe400078ec0ff */
[C---:B------:R-:W-:Y:S02]  /*e3d0*/  IADD3 R23, P6, R4.reuse, 0x20, RZ ;  /* 0x0000002004177810 */ /* 0x040fe40007fde0ff */
[----:B------:R-:W-:Y:S02]  /*e3e0*/  SHF.R.U64 R9, R9, 0x3, RZ ;  /* 0x0000000309097819 */ /* 0x000fe400000012ff */
[----:B------:R-:W-:Y:S01]  /*e3f0*/  LOP3.LUT R12, R23, 0x380, RZ, 0xc0, !PT ;  /* 0x00000380170c7812 */ /* 0x000fe200078ec0ff */
[----:B------:R-:W-:Y:S01]  /*e400*/  IMAD.X R27, RZ, RZ, R5, P6 ;  /* 0x000000ffff1b7224 */ /* 0x000fe200030e0605 */
[C---:B------:R-:W-:Y:S02]  /*e410*/  IADD3 R31, P5, R4.reuse, 0x40, RZ ;  /* 0x00000040041f7810 */ /* 0x040fe40007fbe0ff */
[----:B------:R-:W-:-:S02]  /*e420*/  IADD3 R93, P4, R4, 0x60, RZ ;  /* 0x00000060045d7810 */ /* 0x000fc40007f9e0ff */
[C---:B------:R-:W-:Y:S01]  /*e430*/  IADD3 R95, P3, R4.reuse, 0x4000, RZ ;  /* 0x00004000045f7810 */ /* 0x040fe20007f7e0ff */
[--C-:B------:R-:W-:Y:S01]  /*e440*/  IMAD.X R25, RZ, RZ, R5.reuse, P5 ;  /* 0x000000ffff197224 */ /* 0x100fe200028e0605 */
[C---:B------:R-:W-:Y:S01]  /*e450*/  IADD3 R97, P2, R4.reuse, 0x4020, RZ ;  /* 0x0000402004617810 */ /* 0x040fe20007f5e0ff */
[--C-:B------:R-:W-:Y:S01]  /*e460*/  IMAD.X R21, RZ, RZ, R5.reuse, P4 ;  /* 0x000000ffff157224 */ /* 0x100fe200020e0605 */
[C---:B------:R-:W-:Y:S01]  /*e470*/  IADD3 R99, P1, R4.reuse, 0x4040, RZ ;  /* 0x0000404004637810 */ /* 0x040fe20007f3e0ff */
[--C-:B------:R-:W-:Y:S01]  /*e480*/  IMAD.X R15, RZ, RZ, R5.reuse, P3 ;  /* 0x000000ffff0f7224 */ /* 0x100fe200018e0605 */
[----:B------:R-:W-:Y:S01]  /*e490*/  IADD3 R88, P0, R4, 0x4060, RZ ;  /* 0x0000406004587810 */ /* 0x000fe20007f1e0ff */
[--C-:B------:R-:W-:Y:S01]  /*e4a0*/  IMAD.X R13, RZ, RZ, R5.reuse, P2 ;  /* 0x000000ffff0d7224 */ /* 0x100fe200010e0605 */
[----:B------:R-:W-:Y:S01]  /*e4b0*/  LOP3.LUT R4, R9, R4, RZ, 0x3c, !PT ;  /* 0x0000000409047212 */ /* 0x000fe200078e3cff */
[--C-:B------:R-:W-:Y:S01]  /*e4c0*/  IMAD.X R11, RZ, RZ, R5.reuse, P1 ;  /* 0x000000ffff0b7224 */ /* 0x100fe200008e0605 */
[----:B------:R-:W-:Y:S01]  /*e4d0*/  SHF.R.U64 R12, R12, 0x3, RZ ;  /* 0x000000030c0c7819 */ /* 0x000fe200000012ff */
[----:B------:R-:W-:Y:S01]  /*e4e0*/  IMAD.X R9, RZ, RZ, R5, P0 ;  /* 0x000000ffff097224 */ /* 0x000fe200000e0605 */
[----:B------:R-:W-:-:S02]  /*e4f0*/  MOV R92, R4 ;  /* 0x00000004005c7202 */ /* 0x000fc40000000f00 */
[----:B------:R-:W-:Y:S02]  /*e500*/  F2FP.BF16.F32.PACK_AB R5, R8, R29 ;  /* 0x0000001d0805723e */ /* 0x000fe400000010ff */
[----:B------:R-:W-:Y:S02]  /*e510*/  LOP3.LUT R26, R12, R23, RZ, 0x3c, !PT ;  /* 0x000000170c1a7212 */ /* 0x000fe400078e3cff */
[----:B------:R-:W-:Y:S02]  /*e520*/  F2FP.BF16.F32.PACK_AB R4, R10, R91 ;  /* 0x0000005b0a04723e */ /* 0x000fe400000010ff */
[----:B------:R-:W-:Y:S02]  /*e530*/  LOP3.LUT R8, R97, 0x380, RZ, 0xc0, !PT ;  /* 0x0000038061087812 */ /* 0x000fe400078ec0ff */
[----:B------:R-:W-:Y:S01]  /*e540*/  LOP3.LUT R10, R99, 0x380, RZ, 0xc0, !PT ;  /* 0x00000380630a7812 */ /* 0x000fe200078ec0ff */
[----:B------:R2:W-:Y:S01]  /*e550*/  STSM.16.M88.4 [R92], R4 ;  /* 0x000000045c007844 */ /* 0x0005e20000000200 */
[----:B------:R-:W-:-:S02]  /*e560*/  LOP3.LUT R23, R88, 0x380, RZ, 0xc0, !PT ;  /* 0x0000038058177812 */ /* 0x000fc400078ec0ff */
[----:B------:R-:W-:Y:S02]  /*e570*/  LOP3.LUT R14, R31, 0x380, RZ, 0xc0, !PT ;  /* 0x000003801f0e7812 */ /* 0x000fe400078ec0ff */
[----:B------:R-:W-:Y:S02]  /*e580*/  LOP3.LUT R72, R95, 0x380, RZ, 0xc0, !PT ;  /* 0x000003805f487812 */ /* 0x000fe400078ec0ff */
[----:B------:R-:W-:Y:S02]  /*e590*/  SHF.R.U64 R8, R8, 0x3, RZ ;  /* 0x0000000308087819 */ /* 0x000fe400000012ff */
[----:B------:R-:W-:Y:S02]  /*e5a0*/  SHF.R.U64 R10, R10, 0x3, RZ ;  /* 0x000000030a0a7819 */ /* 0x000fe400000012ff */
[----:B------:R-:W-:Y:S02]  /*e5b0*/  SHF.R.U64 R23, R23, 0x3, RZ ;  /* 0x0000000317177819 */ /* 0x000fe400000012ff */
[----:B------:R-:W-:-:S02]  /*e5c0*/  SHF.R.U64 R14, R14, 0x3, RZ ;  /* 0x000000030e0e7819 */ /* 0x000fc400000012ff */
[----:B------:R-:W-:Y:S02]  /*e5d0*/  SHF.R.U64 R72, R72, 0x3, RZ ;  /* 0x0000000348487819 */ /* 0x000fe400000012ff */
[----:B------:R-:W-:Y:S02]  /*e5e0*/  LOP3.LUT R12, R8, R97, RZ, 0x3c, !PT ;  /* 0x00000061080c7212 */ /* 0x000fe400078e3cff */
[----:B------:R-:W-:Y:S02]  /*e5f0*/  LOP3.LUT R10, R10, R99, RZ, 0x3c, !PT ;  /* 0x000000630a0a7212 */ /* 0x000fe400078e3cff */
[----:B------:R-:W-:Y:S02]  /*e600*/  LOP3.LUT R8, R23, R88, RZ, 0x3c, !PT ;  /* 0x0000005817087212 */ /* 0x000fe400078e3cff */
[----:B------:R-:W-:Y:S02]  /*e610*/  LOP3.LUT R24, R14, R31, RZ, 0x3c, !PT ;  /* 0x0000001f0e187212 */ /* 0x000fe400078e3cff */
[----:B------:R-:W-:-:S02]  /*e620*/  LOP3.LUT R14, R72, R95, RZ, 0x3c, !PT ;  /* 0x0000005f480e7212 */ /* 0x000fc400078e3cff */
[----:B------:R-:W-:Y:S01]  /*e630*/  MOV R72, R10 ;  /* 0x0000000a00487202 */ /* 0x000fe20000000f00 */
[----:B------:R-:W3:Y:S01]  /*e640*/  LDC.64 R94, c[0x0][0xbd8] ;  /* 0x0002f600ff5e7b82 */ /* 0x000ee20000000a00 */
[----:B------:R-:W-:Y:S02]  /*e650*/  MOV R23, R8 ;  /* 0x0000000800177202 */ /* 0x000fe40000000f00 */
[----:B------:R-:W-:Y:S02]  /*e660*/  MOV R29, R26 ;  /* 0x0000001a001d7202 */ /* 0x000fe40000000f00 */
[----:B------:R-:W-:Y:S02]  /*e670*/  F2FP.BF16.F32.PACK_AB R8, R33, R32 ;  /* 0x000000202108723e */ /* 0x000fe400000010ff */
[----:B------:R-:W-:Y:S02]  /*e680*/  F2FP.BF16.F32.PACK_AB R9, R35, R34 ;  /* 0x000000222309723e */ /* 0x000fe400000010ff */
[----:B------:R-:W-:-:S02]  /*e690*/  F2FP.BF16.F32.PACK_AB R10, R37, R36 ;  /* 0x00000024250a723e */ /* 0x000fc400000010ff */
[----:B------:R-:W-:Y:S02]  /*e6a0*/  F2FP.BF16.F32.PACK_AB R11, R39, R38 ;  /* 0x00000026270b723e */ /* 0x000fe400000010ff */
[----:B------:R-:W-:Y:S02]  /*e6b0*/  MOV R31, R24 ;  /* 0x00000018001f7202 */ /* 0x000fe40000000f00 */
[----:B--2---:R-:W-:Y:S01]  /*e6c0*/  F2FP.BF16.F32.PACK_AB R4, R41, R40 ;  /* 0x000000282904723e */ /* 0x004fe200000010ff */
[----:B------:R-:W-:Y:S01]  /*e6d0*/  STSM.16.M88.4 [R29], R8 ;  /* 0x000000081d007844 */ /* 0x000fe20000000200 */
[----:B------:R-:W-:Y:S02]  /*e6e0*/  F2FP.BF16.F32.PACK_AB R5, R43, R42 ;  /* 0x0000002a2b05723e */ /* 0x000fe400000010ff */
[----:B------:R-:W-:Y:S02]  /*e6f0*/  F2FP.BF16.F32.PACK_AB R6, R45, R44 ;  /* 0x0000002c2d06723e */ /* 0x000fe400000010ff */
[----:B------:R-:W-:-:S02]  /*e700*/  F2FP.BF16.F32.PACK_AB R7, R47, R46 ;  /* 0x0000002e2f07723e */ /* 0x000fc400000010ff */
[----:B------:R-:W-:Y:S02]  /*e710*/  LOP3.LUT R20, R93, 0x380, RZ, 0xc0, !PT ;  /* 0x000003805d147812 */ /* 0x000fe400078ec0ff */
[----:B------:R-:W-:Y:S01]  /*e720*/  MOV R89, R14 ;  /* 0x0000000e00597202 */ /* 0x000fe20000000f00 */
[----:B------:R2:W-:Y:S01]  /*e730*/  STSM.16.M88.4 [R31], R4 ;  /* 0x000000041f007844 */ /* 0x0005e20000000200 */
[----:B------:R-:W-:Y:S02]  /*e740*/  SHF.R.U64 R20, R20, 0x3, RZ ;  /* 0x0000000314147819 */ /* 0x000fe400000012ff */
[----:B------:R-:W-:Y:S02]  /*e750*/  MOV R88, R12 ;  /* 0x0000000c00587202 */ /* 0x000fe40000000f00 */
[----:B------:R-:W-:Y:S02]  /*e760*/  LOP3.LUT R20, R20, R93, RZ, 0x3c, !PT ;  /* 0x0000005d14147212 */ /* 0x000fe400078e3cff */
[----:B------:R-:W-:-:S02]  /*e770*/  F2FP.BF16.F32.PACK_AB R12, R49, R48 ;  /* 0x00000030310c723e */ /* 0x000fc400000010ff */
[----:B------:R-:W-:Y:S02]  /*e780*/  F2FP.BF16.F32.PACK_AB R24, R57, R56 ;  /* 0x000000383918723e */ /* 0x000fe400000010ff */
[----:B------:R-:W-:Y:S02]  /*e790*/  F2FP.BF16.F32.PACK_AB R25, R59, R58 ;  /* 0x0000003a3b19723e */ /* 0x000fe400000010ff */
[----:B------:R-:W-:Y:S02]  /*e7a0*/  F2FP.BF16.F32.PACK_AB R26, R61, R60 ;  /* 0x0000003c3d1a723e */ /* 0x000fe400000010ff */
[----:B------:R-:W-:Y:S01]  /*e7b0*/  F2FP.BF16.F32.PACK_AB R27, R63, R62 ;  /* 0x0000003e3f1b723e */ /* 0x000fe200000010ff */
[----:B--2---:R-:W2:Y:S01]  /*e7c0*/  LDC.64 R4, c[0x0][0xbe0] ;  /* 0x0002f800ff047b82 */ /* 0x004ea20000000a00 */
[----:B------:R-:W-:Y:S01]  /*e7d0*/  MOV R90, R20 ;  /* 0x00000014005a7202 */ /* 0x000fe20000000f00 */
[----:B------:R-:W-:Y:S01]  /*e7e0*/  IMAD.MOV.U32 R49, RZ, RZ, RZ ;  /* 0x000000ffff317224 */ /* 0x000fe200078e00ff */
[----:B------:R-:W-:-:S02]  /*e7f0*/  F2FP.BF16.F32.PACK_AB R13, R51, R50 ;  /* 0x00000032330d723e */ /* 0x000fc400000010ff */
[----:B------:R-:W-:Y:S02]  /*e800*/  F2FP.BF16.F32.PACK_AB R14, R53, R52 ;  /* 0x00000034350e723e */ /* 0x000fe400000010ff */
[----:B------:R-:W-:Y:S01]  /*e810*/  F2FP.BF16.F32.PACK_AB R15, R55, R54 ;  /* 0x00000036370f723e */ /* 0x000fe200000010ff */
[----:B------:R-:W4:Y:S01]  /*e820*/  LDC.64 R20, c[0x0][0xbd8] ;  /* 0x0002f600ff147b82 */ /* 0x000f220000000a00 */
[----:B------:R-:W-:Y:S02]  /*e830*/  F2FP.BF16.F32.PACK_AB R29, R75, R74 ;  /* 0x0000004a4b1d723e */ /* 0x000fe400000010ff */
[----:B------:R-:W-:Y:S01]  /*e840*/  F2FP.BF16.F32.PACK_AB R31, R79, R78 ;  /* 0x0000004e4f1f723e */ /* 0x000fe200000010ff */
[----:B------:R0:W-:Y:S01]  /*e850*/  STSM.16.M88.4 [R90], R12 ;  /* 0x0000000c5a007844 */ /* 0x0001e20000000200 */
[----:B---3--:R-:W-:-:S03]  /*e860*/  ISETP.NE.U32.AND P0, PT, R94, RZ, PT ;  /* 0x000000ff5e00720c */ /* 0x008fc60003f05070 */
[----:B------:R0:W-:Y:S01]  /*e870*/  STSM.16.M88.4 [R89], R24 ;  /* 0x0000001859007844 */ /* 0x0001e20000000200 */
[----:B------:R-:W3:Y:S01]  /*e880*/  LDC R47, c[0x0][0xa88] ;  /* 0x0002a200ff2f7b82 */ /* 0x000ee20000000800 */
[----:B------:R-:W-:Y:S02]  /*e890*/  ISETP.NE.AND.EX P0, PT, R95, RZ, PT, P0 ;  /* 0x000000ff5f00720c */ /* 0x000fe40003f05300 */
[----:B------:R0:W-:Y:S01]  /*e8a0*/  STSM.16.M88.4 [R88], R64 ;  /* 0x0000004058007844 */ /* 0x0001e20000000200 */
[----:B--2---:R-:W-:-:S03]  /*e8b0*/  ISETP.NE.U32.AND P1, PT, R4, RZ, PT ;  /* 0x000000ff0400720c */ /* 0x004fc60003f25070 */
[----:B------:R0:W-:Y:S01]  /*e8c0*/  STSM.16.M88.4 [R72], R28 ;  /* 0x0000001c48007844 */ /* 0x0001e20000000200 */
[----:B------:R-:W-:-:S03]  /*e8d0*/  ISETP.NE.AND.EX P1, PT, R5, RZ, PT, P1 ;  /* 0x000000ff0500720c */ /* 0x000fc60003f25310 */
[----:B------:R0:W-:Y:S01]  /*e8e0*/  STSM.16.M88.4 [R23], R80 ;  /* 0x0000005017007844 */ /* 0x0001e20000000200 */
[----:B----4-:R-:W-:Y:S01]  /*e8f0*/  IMAD.WIDE R20, R167, 0x4, R20 ;  /* 0x00000004a7147825 */ /* 0x010fe200078e0214 */
[----:B------:R-:W-:Y:S08]  /*e900*/  BAR.SYNC.DEFER_BLOCKING 0x1, 0x100 ;  /* 0x0044000000007b1d */ /* 0x000ff00000010000 */
[----:B------:R-:W2:Y:S01]  /*e910*/  @P1 LDC.64 R4, c[0x0][0xbe0] ;  /* 0x0002f800ff041b82 */ /* 0x000ea20000000a00 */
[----:B------:R-:W-:-:S04]  /*e920*/  IMAD R7, R164, 0x40, R22 ;  /* 0x00000040a4077824 */ /* 0x000fc800078e0216 */
[----:B------:R-:W-:Y:S01]  /*e930*/  IMAD.WIDE R16, R7, 0x2, R16 ;  /* 0x0000000207107825 */ /* 0x000fe200078e0210 */
[----:B------:R0:W5:Y:S03]  /*e940*/  @P0 LDG.E R49, desc[UR4][R20.64] ;  /* 0x0000000414310981 */ /* 0x000166000c1e1900 */
[----:B--2---:R-:W-:-:S05]  /*e950*/  @P1 IMAD.WIDE R4, R167, 0x4, R4 ;  /* 0x00000004a7041825 */ /* 0x004fca00078e0204 */
[----:B---3--:R0:W5:Y:S01]  /*e960*/  @P1 LDG.E R47, desc[UR4][R4.64] ;  /* 0x00000004042f1981 */ /* 0x008162000c1e1900 */
[----:B------:R-:W-:Y:S05]  /*e970*/  @P1 BRA `(.L_x_1139) ;  /* 0x0000000000141947 */ /* 0x000fea0003800000 */
[----:B------:R-:W-:Y:S05]  /*e980*/  @!P0 BRA `(.L_x_1139) ;  /* 0x0000000000108947 */ /* 0x000fea0003800000 */
[----:B------:R-:W-:Y:S02]  /*e990*/  ULDC.64 UR4, c[0x0][0x208] ;  /* 0x0000820000047ab9 */ /* 0x000fe40000000a00 */
[----:B0-----:R-:W2:Y:S04]  /*e9a0*/  LDG.E R4, desc[UR4][R20.64] ;  /* 0x0000000414047981 */ /* 0x001ea8000c1e1900 */
[----:B-----5:R-:W2:Y:S02]  /*e9b0*/  LDG.E R47, desc[UR4][R20.64+0x4] ;  /* 0x00000404142f7981 */ /* 0x020ea4000c1e1900 */
[----:B--2---:R-:W-:-:S07]  /*e9c0*/  IMAD.IADD R47, R47, 0x1, -R4 ;  /* 0x000000012f2f7824 */ /* 0x004fce00078e0a04 */
.L_x_1139:
[----:B------:R-:W-:Y:S01]  /*e9d0*/  SHF.R.S32.HI R46, RZ, 0x1f, R166 ;  /* 0x0000001fff2e7819 */ /* 0x000fe200000114a6 */
[----:B------:R-:W-:Y:S01]  /*e9e0*/  ULDC.64 UR4, c[0x0][0xb70] ;  /* 0x0002dc0000047ab9 */ /* 0x000fe20000000a00 */
[--C-:B0----5:R-:W-:Y:S01]  /*e9f0*/  SHF.R.S32.HI R21, RZ, 0x1f, R49.reuse ;  /* 0x0000001fff157819 */ /* 0x121fe20000011431 */
[----:B------:R-:W-:Y:S01]  /*ea00*/  IMAD.MOV.U32 R20, RZ, RZ, R49 ;  /* 0x000000ffff147224 */ /* 0x000fe200078e0031 */
[----:B------:R-:W-:Y:S01]  /*ea10*/  SHF.R.S32.HI R6, RZ, 0x1f, R167 ;  /* 0x0000001fff067819 */ /* 0x000fe200000114a7 */
[----:B------:R-:W-:Y:S01]  /*ea20*/  IMAD R5, R46, UR4, RZ ;  /* 0x000000042e057c24 */ /* 0x000fe2000f8e02ff */
[----:B------:R-:W-:Y:S01]  /*ea30*/  SEL R51, R167, RZ, !P0 ;  /* 0x000000ffa7337207 */ /* 0x000fe20004000000 */
[----:B------:R-:W-:Y:S01]  /*ea40*/  IMAD R11, R168, 0x80, R171 ;  /* 0x00000080a80b7824 */ /* 0x000fe200078e02ab */
[----:B------:R-:W-:Y:S01]  /*ea50*/  SEL R48, R6, RZ, !P0 ;  /* 0x000000ff06307207 */ /* 0x000fe20004000000 */
[----:B------:R-:W-:Y:S01]  /*ea60*/  IMAD R7, R166, UR5, R5 ;  /* 0x00000005a6077c24 */ /* 0x000fe2000f8e0205 */
[----:B------:R-:W-:Y:S01]  /*ea70*/  IADD3 R9, P6, R16, 0x3000, RZ ;  /* 0x0000300010097810 */ /* 0x000fe20007fde0ff */
[----:B------:R-:W-:Y:S01]  /*ea80*/  IMAD.WIDE.U32 R4, R166, UR4, R20 ;  /* 0x00000004a6047c25 */ /* 0x000fe2000f8e0014 */
[----:B------:R-:W-:Y:S01]  /*ea90*/  ULDC.64 UR4, c[0x0][0xb78] ;  /* 0x0002de0000047ab9 */ /* 0x000fe20000000a00 */
[C---:B------:R-:W-:Y:S01]  /*eaa0*/  IADD3 R13, P2, R16.reuse, 0x2000, RZ ;  /* 0x00002000100d7810 */ /* 0x040fe20007f5e0ff */
[----:B------:R-:W-:Y:S01]  /*eab0*/  ULDC.64 UR6, c[0x0][0x208] ;  /* 0x0000820000067ab9 */ /* 0x000fe20000000a00 */
[----:B------:R-:W-:Y:S01]  /*eac0*/  IMAD.IADD R5, R5, 0x1, R7 ;  /* 0x0000000105057824 */ /* 0x000fe200078e0207 */
[----:B------:R-:W-:Y:S01]  /*ead0*/  IADD3 R29, P1, R16, 0x1000, RZ ;  /* 0x00001000101d7810 */ /* 0x000fe20007f3e0ff */
[----:B------:R-:W-:Y:S01]  /*eae0*/  IMAD R7, R48, UR4, RZ ;  /* 0x0000000430077c24 */ /* 0x000fe2000f8e02ff */
[----:B------:R-:W-:Y:S01]  /*eaf0*/  LOP3.LUT R6, R9, 0x380, RZ, 0xc0, !PT ;  /* 0x0000038009067812 */ /* 0x000fe200078ec0ff */
[----:B------:R-:W-:Y:S01]  /*eb00*/  IMAD.WIDE.U32 R4, R51, UR4, R4 ;  /* 0x0000000433047c25 */ /* 0x000fe2000f8e0004 */
[----:B------:R-:W-:-:S02]  /*eb10*/  LOP3.LUT R12, R13, 0x380, RZ, 0xc0, !PT ;  /* 0x000003800d0c7812 */ /* 0x000fc400078ec0ff */
[----:B------:R-:W-:Y:S01]  /*eb20*/  LOP3.LUT R28, R29, 0x380, RZ, 0xc0, !PT ;  /* 0x000003801d1c7812 */ /* 0x000fe200078ec0ff */
[----:B------:R-:W-:Y:S01]  /*eb30*/  IMAD R10, R51, UR5, R7 ;  /* 0x00000005330a7c24 */ /* 0x000fe2000f8e0207 */
[----:B------:R-:W-:Y:S01]  /*eb40*/  SHF.R.S32.HI R7, RZ, 0x1f, R11 ;  /* 0x0000001fff077819 */ /* 0x000fe2000001140b */
[----:B------:R-:W-:Y:S01]  /*eb50*/  ULDC.64 UR4, c[0x0][0xb40] ;  /* 0x0002d00000047ab9 */ /* 0x000fe20000000a00 */
[----:B------:R-:W-:Y:S02]  /*eb60*/  IADD3 R8, P0, R11, R4, RZ ;  /* 0x000000040b087210 */ /* 0x000fe40007f1e0ff */
[----:B------:R-:W-:Y:S02]  /*eb70*/  SHF.R.U64 R6, R6, 0x3, RZ ;  /* 0x0000000306067819 */ /* 0x000fe400000012ff */
[----:B------:R-:W-:Y:S01]  /*eb80*/  IADD3.X R7, R7, R5, R10, P0, !PT ;  /* 0x0000000507077210 */ /* 0x000fe200007fe40a */
[----:B------:R-:W-:Y:S01]  /*eb90*/  IMAD.X R5, RZ, RZ, R17, P6 ;  /* 0x000000ffff057224 */ /* 0x000fe200030e0611 */
[----:B------:R-:W-:-:S02]  /*eba0*/  LEA R44, P0, R8, UR4, 0x2 ;  /* 0x00000004082c7c11 */ /* 0x000fc4000f8010ff */
[----:B------:R-:W-:Y:S02]  /*ebb0*/  SHF.R.U64 R12, R12, 0x3, RZ ;  /* 0x000000030c0c7819 */ /* 0x000fe400000012ff */
[----:B------:R-:W-:Y:S02]  /*ebc0*/  SHF.R.U64 R28, R28, 0x3, RZ ;  /* 0x000000031c1c7819 */ /* 0x000fe400000012ff */
[----:B------:R-:W-:Y:S01]  /*ebd0*/  LOP3.LUT R4, R6, R9, RZ, 0x3c, !PT ;  /* 0x0000000906047212 */ /* 0x000fe200078e3cff */
[----:B------:R-:W-:Y:S01]  /*ebe0*/  VIADD R6, R11, 0x8 ;  /* 0x000000080b067836 */ /* 0x000fe20000000000 */
[----:B------:R-:W-:Y:S01]  /*ebf0*/  LEA.HI.X R45, R8, UR5, R7, 0x2, P0 ;  /* 0x00000005082d7c11 */ /* 0x000fe200080f1407 */
[----:B------:R-:W-:Y:S01]  /*ec00*/  ULDC.64 UR4, c[0x0][0xaa0] ;  /* 0x0002a80000047ab9 */ /* 0x000fe20000000a00 */
[----:B------:R-:W-:Y:S01]  /*ec10*/  LOP3.LUT R12, R12, R13, RZ, 0x3c, !PT ;  /* 0x0000000d0c0c7212 */ /* 0x000fe200078e3cff */
[----:B------:R-:W-:Y:S01]  /*ec20*/  IMAD.X R13, RZ, RZ, R17, P2 ;  /* 0x000000ffff0d7224 */ /* 0x000fe200010e0611 */
[----:B------:R-:W-:-:S02]  /*ec30*/  LOP3.LUT P0, RZ, R170, 0x3, RZ, 0xc0, !PT ;  /* 0x00000003aaff7812 */ /* 0x000fc4000780c0ff */
[C---:B------:R-:W-:Y:S02]  /*ec40*/  IADD3 R41, P5, R16.reuse, 0x4000, RZ ;  /* 0x0000400010297810 */ /* 0x040fe40007fbe0ff */
[C---:B------:R-:W-:Y:S02]  /*ec50*/  IADD3 R33, P4, R16.reuse, 0x5000, RZ ;  /* 0x0000500010217810 */ /* 0x040fe40007f9e0ff */
[----:B------:R-:W-:Y:S02]  /*ec60*/  IADD3 R25, P3, R16, 0x6000, RZ ;  /* 0x0000600010197810 */ /* 0x000fe40007f7e0ff */
[----:B------:R-:W-:Y:S01]  /*ec70*/  LOP3.LUT R28, R28, R29, RZ, 0x3c, !PT ;  /* 0x0000001d1c1c7212 */ /* 0x000fe200078e3cff */
[----:B------:R-:W-:Y:S01]  /*ec80*/  IMAD.X R29, RZ, RZ, R17, P1 ;  /* 0x000000ffff1d7224 */ /* 0x000fe200008e0611 */
[----:B------:R-:W-:Y:S02]  /*ec90*/  IADD3 R7, P2, R16, 0x7000, RZ ;  /* 0x0000700010077810 */ /* 0x000fe40007f5e0ff */
[----:B------:R-:W-:-:S02]  /*eca0*/  ISETP.GE.OR P1, PT, R11, R47, P0 ;  /* 0x0000002f0b00720c */ /* 0x000fc40000726670 */
[----:B------:R-:W-:Y:S02]  /*ecb0*/  LOP3.LUT R40, R41, 0x380, RZ, 0xc0, !PT ;  /* 0x0000038029287812 */ /* 0x000fe400078ec0ff */
[----:B------:R-:W-:Y:S02]  /*ecc0*/  LOP3.LUT R32, R33, 0x380, RZ, 0xc0, !PT ;  /* 0x0000038021207812 */ /* 0x000fe400078ec0ff */
[----:B------:R-:W-:Y:S02]  /*ecd0*/  LOP3.LUT R24, R25, 0x380, RZ, 0xc0, !PT ;  /* 0x0000038019187812 */ /* 0x000fe400078ec0ff */
[----:B------:R-:W-:Y:S02]  /*ece0*/  LOP3.LUT R9, R16, 0x380, RZ, 0xc0, !PT ;  /* 0x0000038010097812 */ /* 0x000fe400078ec0ff */
[----:B------:R-:W-:Y:S02]  /*ecf0*/  ISETP.GE.OR P0, PT, R6, R47, P0 ;  /* 0x0000002f0600720c */ /* 0x000fe40000706670 */
[----:B------:R-:W-:Y:S01]  /*ed00*/  LOP3.LUT R6, R7, 0x380, RZ, 0xc0, !PT ;  /* 0x0000038007067812 */ /* 0x000fe200078ec0ff */
[----:B------:R-:W-:Y:S01]  /*ed10*/  @!P1 STG.E desc[UR6][R44.64], R2 ;  /* 0x000000022c009986 */ /* 0x000fe2000c101906 */
[----:B------:R-:W-:-:S02]  /*ed20*/  SHF.R.U64 R40, R40, 0x3, RZ ;  /* 0x0000000328287819 */ /* 0x000fc400000012ff */
[----:B------:R-:W-:Y:S02]  /*ed30*/  SHF.R.U64 R32, R32, 0x3, RZ ;  /* 0x0000000320207819 */ /* 0x000fe400000012ff */
[----:B------:R-:W-:Y:S02]  /*ed40*/  SHF.R.U64 R24, R24, 0x3, RZ ;  /* 0x0000000318187819 */ /* 0x000fe400000012ff */
[----:B------:R-:W-:Y:S02]  /*ed50*/  SHF.R.U64 R9, R9, 0x3, RZ ;  /* 0x0000000309097819 */ /* 0x000fe400000012ff */
[----:B------:R-:W-:Y:S01]  /*ed60*/  SHF.R.U64 R6, R6, 0x3, RZ ;  /* 0x0000000306067819 */ /* 0x000fe200000012ff */
[----:B------:R0:W-:Y:S01]  /*ed70*/  @!P0 STG.E desc[UR6][R44.64+0x20], R0 ;  /* 0x000020002c008986 */ /* 0x0001e2000c101906 */
        /* <DEDUP_REMOVED lines=10> */
[----:B------:R-:W-:-:S03]  /*ee20*/  SHF.R.S32.HI R23, RZ, 0x1f, R22 ;  /* 0x0000001fff177819 */ /* 0x000fc60000011416 */
[----:B------:R2:W5:Y:S04]  /*ee30*/  LD.E.128 R36, desc[UR6][R16.64] ;  /* 0x0000000610247980 */ /* 0x000568000c101d00 */
[----:B------:R-:W5:Y:S04]  /*ee40*/  LD.E.128 R12, desc[UR6][R12.64] ;  /* 0x000000060c0c7980 */ /* 0x000f68000c101d00 */
[----:B------:R-:W5:Y:S04]  /*ee50*/  LD.E.128 R4, desc[UR6][R4.64] ;  /* 0x0000000604047980 */ /* 0x000f68000c101d00 */
[----:B------:R-:W5:Y:S04]  /*ee60*/  LD.E.128 R40, desc[UR6][R40.64] ;  /* 0x0000000628287980 */ /* 0x000f68000c101d00 */
[----:B------:R-:W5:Y:S04]  /*ee70*/  LD.E.128 R32, desc[UR6][R32.64] ;  /* 0x0000000620207980 */ /* 0x000f68000c101d00 */
[----:B------:R-:W5:Y:S04]  /*ee80*/  LD.E.128 R24, desc[UR6][R24.64] ;  /* 0x0000000618187980 */ /* 0x000f68000c101d00 */
[----:B------:R-:W5:Y:S01]  /*ee90*/  LD.E.128 R8, desc[UR6][R8.64] ;  /* 0x0000000608087980 */ /* 0x000f62000c101d00 */
[----:B0-----:R-:W-:Y:S01]  /*eea0*/  IMAD R0, R21, UR4, RZ ;  /* 0x0000000415007c24 */ /* 0x001fe2000f8e02ff */
[----:B------:R-:W-:Y:S01]  /*eeb0*/  @!PT LDS RZ, [RZ] ;  /* 0x00000000fffff984 */ /* 0x000fe20000000800 */
[----:B------:R-:W-:Y:S01]  /*eec0*/  @!PT LDS RZ, [RZ] ;  /* 0x00000000fffff984 */ /* 0x000fe20000000800 */
[----:B------:R-:W-:Y:S01]  /*eed0*/  @!PT LDS RZ, [RZ] ;  /* 0x00000000fffff984 */ /* 0x000fe20000000800 */
[----:B------:R-:W-:Y:S01]  /*eee0*/  @!PT LDS RZ, [RZ] ;  /* 0x00000000fffff984 */ /* 0x000fe20000000800 */
[----:B------:R0:W-:Y:S06]  /*eef0*/  MEMBAR.ALL.CTA ;  /* 0x0000000000007992 */ /* 0x0001ec0000008000 */
[----:B0-----:R-:W0:Y:S01]  /*ef00*/  FENCE.VIEW.ASYNC.S ;  /* 0x00000000000073c6 */ /* 0x001e220000000000 */
[----:B--2---:R-:W-:-:S04]  /*ef10*/  IMAD.WIDE.U32 R16, R49, UR4, R22 ;  /* 0x0000000431107c25 */ /* 0x004fc8000f8e0016 */
[----:B------:R-:W-:Y:S01]  /*ef20*/  IMAD R49, R49, UR5, R0 ;  /* 0x0000000531317c24 */ /* 0x000fe2000f8e0200 */
[----:B------:R-:W-:Y:S01]  /*ef30*/  ULDC.64 UR4, c[0x0][0xae0] ;  /* 0x0002b80000047ab9 */ /* 0x000fe20000000a00 */
[----:B------:R-:W-:Y:S02]  /*ef40*/  IMAD R47, R168, -0x80, R47 ;  /* 0xffffff80a82f7824 */ /* 0x000fe400078e022f */
[----:B------:R-:W-:Y:S02]  /*ef50*/  IMAD.IADD R17, R17, 0x1, R49 ;  /* 0x0000000111117824 */ /* 0x000fe400078e0231 */
[----:B------:R-:W-:Y:S01]  /*ef60*/  IMAD R21, R46, UR4, RZ ;  /* 0x000000042e157c24 */ /* 0x000fe2000f8e02ff */
[C---:B------:R-:W-:Y:S01]  /*ef70*/  ISETP.GE.AND P2, PT, R164.reuse, R47, PT ;  /* 0x0000002fa400720c */ /* 0x040fe20003f46270 */
[----:B------:R-:W-:Y:S02]  /*ef80*/  VIADD R0, R164, 0x20 ;  /* 0x00000020a4007836 */ /* 0x000fe40000000000 */
[----:B------:R-:W-:-:S02]  /*ef90*/  IMAD R21, R166, UR5, R21 ;  /* 0x00000005a6157c24 */ /* 0x000fc4000f8e0215 */
[----:B------:R-:W-:Y:S01]  /*efa0*/  IMAD.WIDE.U32 R16, R166, UR4, R16 ;  /* 0x00000004a6107c25 */ /* 0x000fe2000f8e0010 */
[----:B------:R-:W-:-:S03]  /*efb0*/  ULDC.64 UR4, c[0x0][0xae8] ;  /* 0x0002ba0000047ab9 */ /* 0x000fc60000000a00 */
[----:B------:R-:W-:Y:S01]  /*efc0*/  VIADD R3, R3, 0x2a820 ;  /* 0x0002a82003037836 */ /* 0x000fe20000000000 */
[-C--:B------:R-:W-:Y:S01]  /*efd0*/  ISETP.GE.AND P4, PT, R0, R47.reuse, PT ;  /* 0x0000002f0000720c */ /* 0x080fe20003f86270 */
[----:B------:R-:W-:Y:S02]  /*efe0*/  VIADD R20, R164, 0x60 ;  /* 0x00000060a4147836 */ /* 0x000fe40000000000 */
[----:B------:R-:W-:Y:S01]  /*eff0*/  IMAD.IADD R17, R17, 0x1, R21 ;  /* 0x0000000111117824 */ /* 0x000fe200078e0215 */
[----:B------:R-:W-:Y:S01]  /*f000*/  PRMT R3, RZ, 0x654, R3 ;  /* 0x00000654ff037816 */ /* 0x000fe20000000003 */
[----:B------:R-:W-:Y:S01]  /*f010*/  IMAD R0, R48, UR4, RZ ;  /* 0x0000000430007c24 */ /* 0x000fe2000f8e02ff */
[-C--:B------:R-:W-:Y:S01]  /*f020*/  ISETP.GE.AND P1, PT, R20, R47.reuse, PT ;  /* 0x0000002f1400720c */ /* 0x080fe20003f26270 */
[----:B------:R-:W-:Y:S01]  /*f030*/  VIADD R2, R164, 0x40 ;  /* 0x00000040a4027836 */ /* 0x000fe20000000000 */
[----:B------:R-:W-:Y:S01]  /*f040*/  SHF.R.S32.HI R165, RZ, 0x1f, R164 ;  /* 0x0000001fffa57819 */ /* 0x000fe200000114a4 */
[C---:B------:R-:W-:Y:S01]  /*f050*/  IMAD R23, R51.reuse, UR5, R0 ;  /* 0x0000000533177c24 */ /* 0x040fe2000f8e0200 */
[----:B0-----:R0:W-:Y:S01]  /*f060*/  SYNCS.ARRIVE.TRANS64.RED.A1T0 RZ, [R3+URZ], RZ ;  /* 0x000000ff03ff79a7 */ /* 0x0011e2000810043f */
[----:B------:R-:W-:Y:S01]  /*f070*/  IMAD.WIDE.U32 R20, R51, UR4, R16 ;  /* 0x0000000433147c25 */ /* 0x000fe2000f8e0010 */
[----:B------:R-:W-:Y:S01]  /*f080*/  BSSY B1, `(.L_x_1140) ;  /* 0x0000016000017945 */ /* 0x000fe20003800000 */
[----:B------:R-:W-:-:S02]  /*f090*/  ISETP.GE.AND P0, PT, R2, R47, PT ;  /* 0x0000002f0200720c */ /* 0x000fc40003f06270 */
[----:B------:R-:W-:-:S04]  /*f0a0*/  IMAD.WIDE R16, R168, 0x80, R164 ;  /* 0x00000080a8107825 */ /* 0x000fc800078e02a4 */
[----:B------:R-:W-:Y:S01]  /*f0b0*/  IMAD.IADD R47, R21, 0x1, R23 ;  /* 0x00000001152f7824 */ /* 0x000fe200078e0217 */
[----:B0-----:R-:W-:Y:S06]  /*f0c0*/  @P2 BRA `(.L_x_1141) ;  /* 0x0000000000442947 */ /* 0x001fec0003800000 */
[----:B------:R-:W-:Y:S01]  /*f0d0*/  ULDC.64 UR4, c[0x0][0xad8] ;  /* 0x0002b60000047ab9 */ /* 0x000fe20000000a00 */
[----:B------:R-:W-:Y:S01]  /*f0e0*/  IMAD.MOV.U32 R2, RZ, RZ, R20 ;  /* 0x000000ffff027224 */ /* 0x000fe200078e0014 */
[----:B------:R-:W-:Y:S01]  /*f0f0*/  ULDC.64 UR6, c[0x0][0xa80] ;  /* 0x0002a00000067ab9 */ /* 0x000fe20000000a00 */
[----:B------:R-:W-:Y:S01]  /*f100*/  IMAD.MOV.U32 R3, RZ, RZ, R47 ;  /* 0x000000ffff037224 */ /* 0x000fe200078e002f */
[----:B------:R-:W-:Y:S01]  /*f110*/  ULDC.64 UR8, c[0x0][0x208] ;  /* 0x0000820000087ab9 */ /* 0x000fe20000000a00 */
        /* <DEDUP_REMOVED lines=12> */
.L_x_1141:
[----:B------:R-:W-:Y:S05]  /*f1e0*/  BSYNC B1 ;  /* 0x0000000000017941 */ /* 0x000fea0003800000 */
.L_x_1140:
[----:B------:R-:W-:Y:S04]  /*f1f0*/  BSSY B1, `(.L_x_1142) ;  /* 0x0000015000017945 */ /* 0x000fe80003800000 */
[----:B------:R-:W-:Y:S05]  /*f200*/  @P4 BRA `(.L_x_1143) ;  /* 0x00000000004c4947 */ /* 0x000fea0003800000 */
[----:B------:R-:W-:Y:S01]  /*f210*/  IADD3 R23, P2, R16, 0x20, RZ ;  /* 0x0000002010177810 */ /* 0x000fe20007f5e0ff */
[----:B------:R-:W-:Y:S01]  /*f220*/  ULDC.64 UR4, c[0x0][0xad8] ;  /* 0x0002b60000047ab9 */ /* 0x000fe20000000a00 */
[----:B------:R-:W-:Y:S01]  /*f230*/  IMAD.MOV.U32 R2, RZ, RZ, R20 ;  /* 0x000000ffff027224 */ /* 0x000fe200078e0014 */
[----:B------:R-:W-:Y:S01]  /*f240*/  ULDC.64 UR6, c[0x0][0xa80] ;  /* 0x0002a00000067ab9 */ /* 0x000fe20000000a00 */
[----:B------:R-:W-:Y:S01]  /*f250*/  IMAD.MOV.U32 R3, RZ, RZ, R47 ;  /* 0x000000ffff037224 */ /* 0x000fe200078e002f */
[----:B------:R-:W-:Y:S01]  /*f260*/  ULDC.64 UR8, c[0x0][0x208] ;  /* 0x0000820000087ab9 */ /* 0x000fe20000000a00 */
[----:B------:R-:W-:Y:S02]  /*f270*/  IMAD.X R0, RZ, RZ, R17, P2 ;  /* 0x000000ffff007224 */ /* 0x000fe400010e0611 */
[----:B0----5:R-:W-:Y:S02]  /*f280*/  VIADD R36, R22, 0x40 ;  /* 0x0000004016247836 */ /* 0x021fe40000000000 */
[----:B------:R-:W-:-:S02]  /*f290*/  IMAD R0, R0, UR4, RZ ;  /* 0x0000000400007c24 */ /* 0x000fc4000f8e02ff */
[C---:B------:R-:W-:Y:S01]  /*f2a0*/  IMAD.WIDE.U32 R2, R23.reuse, UR4, R2 ;  /* 0x0000000417027c25 */ /* 0x040fe2000f8e0002 */
        /* <DEDUP_REMOVED lines=9> */
.L_x_1143:
[----:B------:R-:W-:Y:S05]  /*f340*/  BSYNC B1 ;  /* 0x0000000000017941 */ /* 0x000fea0003800000 */
.L_x_1142:
        /* <DEDUP_REMOVED lines=9> */
[----:B--2--5:R-:W-:Y:S02]  /*f3e0*/  VIADD R28, R22, 0x40 ;  /* 0x00000040161c7836 */ /* 0x024fe40000000000 */
        /* <DEDUP_REMOVED lines=11> */
.L_x_1145:
[----:B------:R-:W-:Y:S05]  /*f4a0*/  BSYNC B1 ;  /* 0x0000000000017941 */ /* 0x000fea0003800000 */
.L_x_1144:
[----:B------:R-:W-:Y:S05]  /*f4b0*/  @P1 BRA `(.L_x_1146) ;  /* 0x0000000800e81947 */ /* 0x000fea0003800000 */
[----:B---3-5:R-:W-:Y:S01]  /*f4c0*/  IADD3 R13, P0, R16, 0x60, RZ ;  /* 0x00000060100d7810 */ /* 0x028fe20007f1e0ff */
[----:B------:R-:W-:Y:S01]  /*f4d0*/  ULDC.64 UR6, c[0x0][0xad8] ;  /* 0x0002b60000067ab9 */ /* 0x000fe20000000a00 */
[----:B------:R-:W-:Y:S01]  /*f4e0*/  IMAD.MOV.U32 R2, RZ, RZ, R20 ;  /* 0x000000ffff027224 */ /* 0x000fe200078e0014 */
[----:B------:R-:W-:Y:S01]  /*f4f0*/  ULDC UR4, c[0x0][0xa8c] ;  /* 0x0002a30000047ab9 */ /* 0x000fe20000000800 */
[----:B------:R-:W-:Y:S01]  /*f500*/  IMAD.MOV.U32 R3, RZ, RZ, R47 ;  /* 0x000000ffff037224 */ /* 0x000fe200078e002f */
[----:B------:R-:W-:Y:S01]  /*f510*/  ISETP.GE.AND P1, PT, R22, UR4, PT ;  /* 0x0000000416007c0c */ /* 0x000fe2000bf26270 */
[----:B------:R-:W-:Y:S01]  /*f520*/  IMAD.X R16, RZ, RZ, R17, P0 ;  /* 0x000000ffff107224 */ /* 0x000fe200000e0611 */
[----:B------:R-:W-:Y:S01]  /*f530*/  ULDC.64 UR8, c[0x0][0x208] ;  /* 0x0000820000087ab9 */ /* 0x000fe20000000a00 */
[----:B------:R-:W-:-:S04]  /*f540*/  IMAD.WIDE.U32 R2, R13, UR6, R2 ;  /* 0x000000060d027c25 */ /* 0x000fc8000f8e0002 */
[----:B------:R-:W-:Y:S02]  /*f550*/  IMAD R16, R16, UR6, RZ ;  /* 0x0000000610107c24 */ /* 0x000fe4000f8e02ff */
[----:B------:R-:W-:Y:S02]  /*f560*/  VIADD R0, R22, 0x40 ;  /* 0x0000004016007836 */ /* 0x000fe40000000000 */
        /* <DEDUP_REMOVED lines=11> */
.L_x_1138:
[----:B------:R-:W2:Y:S01]  /*f620*/  LDC.64 R4, c[0x0][0xbd8] ;  /* 0x0002f600ff047b82 */ /* 0x000ea20000000a00 */
[----:B------:R-:W-:Y:S01]  /*f630*/  IMAD.MOV.U32 R9, RZ, RZ, RZ ;  /* 0x000000ffff097224 */ /* 0x000fe200078e00ff */
[----:B------:R-:W-:-:S06]  /*f640*/  ULDC.64 UR4, c[0x0][0x208] ;  /* 0x0000820000047ab9 */ /* 0x000fcc0000000a00 */
[----:B0-----:R-:W0:Y:S01]  /*f650*/  LDC.64 R2, c[0x0][0xbd8] ;  /* 0x0002f600ff027b82 */ /* 0x001e220000000a00 */
[----:B--2---:R-:W-:-:S04]  /*f660*/  ISETP.NE.U32.AND P0, PT, R4, RZ, PT ;  /* 0x000000ff0400720c */ /* 0x004fc80003f05070 */
[----:B------:R-:W-:-:S03]  /*f670*/  ISETP.NE.AND.EX P0, PT, R5, RZ, PT, P0 ;  /* 0x000000ff0500720c */ /* 0x000fc60003f05300 */
[----:B------:R-:W2:Y:S01]  /*f680*/  LDC.64 R4, c[0x0][0xbe0] ;  /* 0x0002f800ff047b82 */ /* 0x000ea20000000a00 */
[----:B0-----:R-:W-:-:S07]  /*f690*/  IMAD.WIDE R2, R167, 0x4, R2 ;  /* 0x00000004a7027825 */ /* 0x001fce00078e0202 */
[----:B------:R-:W0:Y:S02]  /*f6a0*/  LDC R7, c[0x0][0xa88] ;  /* 0x0002a200ff077b82 */ /* 0x000e240000000800 */
[----:B------:R3:W5:Y:S01]  /*f6b0*/  @P0 LDG.E R9, desc[UR4][R2.64] ;  /* 0x0000000402090981 */ /* 0x000762000c1e1900 */
[----:B--2---:R-:W-:-:S04]  /*f6c0*/  ISETP.NE.U32.AND P1, PT, R4, RZ, PT ;  /* 0x000000ff0400720c */ /* 0x004fc80003f25070 */
[----:B------:R-:W-:-:S13]  /*f6d0*/  ISETP.NE.AND.EX P1, PT, R5, RZ, PT, P1 ;  /* 0x000000ff0500720c */ /* 0x000fda0003f25310 */
[----:B------:R-:W2:Y:S01]  /*f6e0*/  @P1 LDC.64 R4, c[0x0][0xbe0] ;  /* 0x0002f800ff041b82 */ /* 0x000ea20000000a00 */
[----:B------:R-:W-:Y:S01]  /*f6f0*/  ISETP.GT.AND P2, PT, R174, 0x7f, PT ;  /* 0x0000007fae00780c */ /* 0x000fe20003f44270 */
[----:B--2---:R-:W-:-:S05]  /*f700*/  @P1 IMAD.WIDE R4, R167, 0x4, R4 ;  /* 0x00000004a7041825 */ /* 0x004fca00078e0204 */
[----:B0-----:R3:W5:Y:S01]  /*f710*/  @P1 LDG.E R7, desc[UR4][R4.64] ;  /* 0x0000000404071981 */ /* 0x001762000c1e1900 */
[----:B------:R-:W-:Y:S06]  /*f720*/  @P1 BRA `(.L_x_1147) ;  /* 0x0000000000141947 */ /* 0x000fec0003800000 */
[----:B------:R-:W-:Y:S05]  /*f730*/  @!P0 BRA `(.L_x_1147) ;  /* 0x0000000000108947 */ /* 0x000fea0003800000 */
[----:B------:R-:W-:Y:S02]  /*f740*/  ULDC.64 UR4, c[0x0][0x208] ;  /* 0x0000820000047ab9 */ /* 0x000fe40000000a00 */
[----:B------:R-:W2:Y:S04]  /*f750*/  LDG.E R0, desc[UR4][R2.64] ;  /* 0x0000000402007981 */ /* 0x000ea8000c1e1900 */
[----:B-----5:R-:W2:Y:S02]  /*f760*/  LDG.E R7, desc[UR4][R2.64+0x4] ;  /* 0x0000040402077981 */ /* 0x020ea4000c1e1900 */
[----:B--2---:R-:W-:-:S07]  /*f770*/  IMAD.IADD R7, R7, 0x1, -R0 ;  /* 0x0000000107077824 */ /* 0x004fce00078e0a00 */
.L_x_1147:
[----:B------:R-:W-:Y:S01]  /*f780*/  SHF.R.S32.HI R0, RZ, 0x1f, R167 ;  /* 0x0000001fff007819 */ /* 0x000fe200000114a7 */
[----:B------:R-:W-:Y:S01]  /*f790*/  BSSY B1, `(.L_x_1148) ;  /* 0x000001e000017945 */ /* 0x000fe20003800000 */
[----:B------:R-:W-:Y:S02]  /*f7a0*/  SHF.R.S32.HI R8, RZ, 0x1f, R166 ;  /* 0x0000001fff087819 */ /* 0x000fe400000114a6 */
[----:B------:R-:W-:Y:S02]  /*f7b0*/  SHF.R.S32.HI R23, RZ, 0x1f, R22 ;  /* 0x0000001fff177819 */ /* 0x000fe40000011416 */
[----:B------:R-:W-:Y:S02]  /*f7c0*/  SEL R11, R167, RZ, !P0 ;  /* 0x000000ffa70b7207 */ /* 0x000fe40004000000 */
[----:B------:R-:W-:Y:S02]  /*f7d0*/  SEL R10, R0, RZ, !P0 ;  /* 0x000000ff000a7207 */ /* 0x000fe40004000000 */
[----:B-----5:R-:W-:Y:S01]  /*f7e0*/  SHF.R.S32.HI R6, RZ, 0x1f, R9 ;  /* 0x0000001fff067819 */ /* 0x020fe20000011409 */
[----:B------:R-:W-:Y:S06]  /*f7f0*/  @P2 BRA `(.L_x_1149) ;  /* 0x00000000005c2947 */ /* 0x000fec0003800000 */
[----:B---3--:R-:W0:Y:S02]  /*f800*/  S2R R2, SR_TID.X ;  /* 0x0000000000027919 */ /* 0x008e240000002100 */
[----:B0-----:R-:W-:-:S04]  /*f810*/  IMAD R0, R168, 0x80, R2 ;  /* 0x00000080a8007824 */ /* 0x001fc800078e0202 */
[----:B------:R-:W-:-:S05]  /*f820*/  VIADD R0, R0, 0xffffff80 ;  /* 0xffffff8000007836 */ /* 0x000fca0000000000 */
[----:B------:R-:W-:-:S13]  /*f830*/  ISETP.GE.AND P0, PT, R0, R7, PT ;  /* 0x000000070000720c */ /* 0x000fda0003f06270 */
[----:B------:R-:W-:Y:S05]  /*f840*/  @P0 BRA `(.L_x_1149) ;  /* 0x0000000000480947 */ /* 0x000fea0003800000 */
[----:B------:R-:W-:Y:S01]  /*f850*/  IADD3 R2, P0, R0, R9, RZ ;  /* 0x0000000900027210 */ /* 0x000fe20007f1e0ff */
[----:B------:R-:W-:Y:S01]  /*f860*/  ULDC.64 UR4, c[0x0][0xb70] ;  /* 0x0002dc0000047ab9 */ /* 0x000fe20000000a00 */
[----:B------:R-:W-:Y:S01]  /*f870*/  ULDC.64 UR6, c[0x0][0x208] ;  /* 0x0000820000067ab9 */ /* 0x000fe20000000a00 */
        /* <DEDUP_REMOVED lines=15> */
.L_x_1149:
[----:B------:R-:W-:Y:S05]  /*f970*/  BSYNC B1 ;  /* 0x0000000000017941 */ /* 0x000fea0003800000 */
.L_x_1148:
[----:B------:R-:W-:Y:S01]  /*f980*/  ULDC.64 UR4, c[0x0][0xaa0] ;  /* 0x0002a80000047ab9 */ /* 0x000fe20000000a00 */
[----:B------:R-:W-:Y:S01]  /*f990*/  IMAD R7, R168, -0x80, R7 ;  /* 0xffffff80a8077824 */ /* 0x000fe200078e0207 */
[----:B------:R-:W-:Y:S01]  /*f9a0*/  BSSY B1, `(.L_x_1150) ;  /* 0x000002b000017945 */ /* 0x000fe20003800000 */
[----:B------:R-:W-:Y:S02]  /*f9b0*/  IMAD R0, R6, UR4, RZ ;  /* 0x0000000406007c24 */ /* 0x000fe4000f8e02ff */
[----:B0--3--:R-:W-:Y:S01]  /*f9c0*/  IMAD.WIDE.U32 R2, R9, UR4, R22 ;  /* 0x0000000409027c25 */ /* 0x009fe2000f8e0016 */
[----:B------:R-:W-:-:S03]  /*f9d0*/  ISETP.GE.AND P2, PT, R164, R7, PT ;  /* 0x00000007a400720c */ /* 0x000fc60003f46270 */
[----:B------:R-:W-:Y:S01]  /*f9e0*/  IMAD R9, R9, UR5, R0 ;  /* 0x0000000509097c24 */ /* 0x000fe2000f8e0200 */
[----:B------:R-:W-:Y:S01]  /*f9f0*/  ULDC.64 UR4, c[0x0][0xae0] ;  /* 0x0002b80000047ab9 */ /* 0x000fe20000000a00 */
[----:B------:R-:W-:Y:S02]  /*fa00*/  VIADD R0, R164, 0x20 ;  /* 0x00000020a4007836 */ /* 0x000fe40000000000 */
[----:B------:R-:W-:Y:S02]  /*fa10*/  IMAD.IADD R3, R3, 0x1, R9 ;  /* 0x0000000103037824 */ /* 0x000fe400078e0209 */
[----:B------:R-:W-:Y:S01]  /*fa20*/  IMAD R5, R8, UR4, RZ ;  /* 0x0000000408057c24 */ /* 0x000fe2000f8e02ff */
[----:B------:R-:W-:Y:S01]  /*fa30*/  ISETP.GE.AND P3, PT, R0, R7, PT ;  /* 0x000000070000720c */ /* 0x000fe20003f66270 */
[----:B------:R-:W-:Y:S02]  /*fa40*/  VIADD R0, R164, 0x60 ;  /* 0x00000060a4007836 */ /* 0x000fe40000000000 */
[----:B------:R-:W-:-:S02]  /*fa50*/  IMAD R5, R166, UR5, R5 ;  /* 0x00000005a6057c24 */ /* 0x000fc4000f8e0205 */
[----:B------:R-:W-:Y:S01]  /*fa60*/  IMAD.WIDE.U32 R2, R166, UR4, R2 ;  /* 0x00000004a6027c25 */ /* 0x000fe2000f8e0002 */
[----:B------:R-:W-:Y:S01]  /*fa70*/  ULDC.64 UR4, c[0x0][0xae8] ;  /* 0x0002ba0000047ab9 */ /* 0x000fe20000000a00 */
[-C--:B------:R-:W-:Y:S02]  /*fa80*/  ISETP.GE.AND P0, PT, R0, R7.reuse, PT ;  /* 0x000000070000720c */ /* 0x080fe40003f06270 */
[----:B------:R-:W-:Y:S02]  /*fa90*/  VIADD R4, R164, 0x40 ;  /* 0x00000040a4047836 */ /* 0x000fe40000000000 */
[----:B------:R-:W-:Y:S02]  /*faa0*/  IMAD.IADD R3, R3, 0x1, R5 ;  /* 0x0000000103037824 */ /* 0x000fe400078e0205 */
[----:B------:R-:W-:Y:S01]  /*fab0*/  IMAD R0, R10, UR4, RZ ;  /* 0x000000040a007c24 */ /* 0x000fe2000f8e02ff */
[----:B------:R-:W-:Y:S01]  /*fac0*/  ISETP.GE.AND P1, PT, R4, R7, PT ;  /* 0x000000070400720c */ /* 0x000fe20003f26270 */
[----:B------:R-:W-:Y:S01]  /*fad0*/  IMAD.WIDE.U32 R4, R11, UR4, R2 ;  /* 0x000000040b047c25 */ /* 0x000fe2000f8e0002 */
[----:B------:R-:W-:-:S03]  /*fae0*/  SHF.R.S32.HI R7, RZ, 0x1f, R164 ;  /* 0x0000001fff077819 */ /* 0x000fc600000114a4 */
        /* <DEDUP_REMOVED lines=22> */
.L_x_1151:
[----:B------:R-:W-:Y:S05]  /*fc50*/  BSYNC B1 ;  /* 0x0000000000017941 */ /* 0x000fea0003800000 */
.L_x_1150:
[----:B------:R-:W-:Y:S04]  /*fc60*/  BSSY B1, `(.L_x_1152) ;  /* 0x0000015000017945 */ /* 0x000fe80003800000 */
[----:B------:R-:W-:Y:S05]  /*fc70*/  @P3 BRA `(.L_x_1153) ;  /* 0x00000000004c3947 */ /* 0x000fea0003800000 */
[----:B0-----:R-:W-:Y:S01]  /*fc80*/  IADD3 R9, P2, R6, 0x20, RZ ;  /* 0x0000002006097810 */ /* 0x001fe20007f5e0ff */
[----:B------:R-:W-:Y:S01]  /*fc90*/  ULDC.64 UR4, c[0x0][0xad8] ;  /* 0x0002b60000047ab9 */ /* 0x000fe20000000a00 */
[----:B------:R-:W-:Y:S01]  /*fca0*/  IMAD.MOV.U32 R2, RZ, RZ, R4 ;  /* 0x000000ffff027224 */ /* 0x000fe200078e0004 */
[----:B------:R-:W-:Y:S01]  /*fcb0*/  ULDC.64 UR6, c[0x0][0xa80] ;  /* 0x0002a00000067ab9 */ /* 0x000fe20000000a00 */
[----:B------:R-:W-:Y:S01]  /*fcc0*/  IMAD.MOV.U32 R3, RZ, RZ, R11 ;  /* 0x000000ffff037224 */ /* 0x000fe200078e000b */
[----:B------:R-:W-:Y:S01]  /*fcd0*/  ULDC.64 UR8, c[0x0][0x208] ;  /* 0x0000820000087ab9 */ /* 0x000fe20000000a00 */
[----:B------:R-:W-:Y:S02]  /*fce0*/  IMAD.X R0, RZ, RZ, R7, P2 ;  /* 0x000000ffff007224 */ /* 0x000fe400010e0607 */
[----:B------:R-:W-:Y:S02]  /*fcf0*/  VIADD R8, R22, 0x40 ;  /* 0x0000004016087836 */ /* 0x000fe40000000000 */
        /* <DEDUP_REMOVED lines=11> */
.L_x_1153:
[----:B------:R-:W-:Y:S05]  /*fdb0*/  BSYNC B1 ;  /* 0x0000000000017941 */ /* 0x000fea0003800000 */
.L_x_1152:
[----:B------:R-:W-:Y:S04]  /*fdc0*/  BSSY B1, `(.L_x_1154) ;  /* 0x0000015000017945 */ /* 0x000fe80003800000 */
[----:B------:R-:W-:Y:S05]  /*fdd0*/  @P1 BRA `(.L_x_1155) ;  /* 0x00000000004c1947 */ /* 0x000fea0003800000 */
[----:B0-2---:R-:W-:Y:S01]  /*fde0*/  IADD3 R9, P1, R6, 0x40, RZ ;  /* 0x0000004006097810 */ /* 0x005fe20007f3e0ff */
        /* <DEDUP_REMOVED lines=18> */
.L_x_1155:
[----:B------:R-:W-:Y:S05]  /*ff10*/  BSYNC B1 ;  /* 0x0000000000017941 */ /* 0x000fea0003800000 */
.L_x_1154:
        /* <DEDUP_REMOVED lines=20> */
.L_x_1146:
[----:B------:R-:W-:Y:S05]  /*10060*/  BSYNC B0 ;  /* 0x0000000000007941 */ /* 0x000fea0003800000 */
.L_x_1137:
[----:B------:R-:W-:Y:S02]  /*10070*/  ULDC UR4, c[0x0][0xc14] ;  /* 0x0003050000047ab9 */ /* 0x000fe40000000800 */
[----:B-1----:R-:W-:-:S13]  /*10080*/  ISETP.GE.AND P0, PT, R163, UR4, PT ;  /* 0x00000004a3007c0c */ /* 0x002fda000bf06270 */
[----:B------:R-:W-:Y:S05]  /*10090*/  @!P0 BRA `(.L_x_1156) ;  /* 0xffffff0c00248947 */ /* 0x000fea000383ffff */
[----:B------:R-:W-:Y:S05]  /*100a0*/  EXIT ;  /* 0x000000000000794d */ /* 0x000fea0003800000 */
.L_x_1055:
[----:B------:R-:W-:-:S08]  /*100b0*/  NOP ;  /* 0x0000000000007918 */ /* 0x000fd00000000000 */
[----:B0-----:R-:W0:-:S00]  /*100c0*/  USETMAXREG.DEALLOC.CTAPOOL 0x18 ;  /* 0x00000018000079c8 */ /* 0x001e0000080e0500 */
[----:B0-----:R-:W-:-:S06]  /*100d0*/  LOP3.LUT R0, R0, 0x3, RZ, 0xc0, !PT ;  /* 0x0000000300007812 */ /* 0x001fcc00078ec0ff */
[----:B------:R-:W0:Y:S02]  /*100e0*/  SHFL.IDX PT, R0, R0, RZ, 0x1f ;  /* 0x00001fff00007589 */ /* 0x000e2400000e0000 */
[----:B0-----:R-:W-:-:S13]  /*100f0*/  ISETP.NE.AND P0, PT, R0, RZ, PT ;  /* 0x000000ff0000720c */ /* 0x001fda0003f05270 */
[----:B------:R-:W-:Y:S05]  /*10100*/  @P0 EXIT ;  /* 0x000000000000094d */ /* 0x000fea0003800000 */
[----:B------:R-:W2:Y:S01]  /*10110*/  LDL.LU R6, [R1] ;  /* 0x0000000001067983 */ /* 0x000ea20000300800 */
[----:B------:R-:W-:Y:S01]  /*10120*/  ULDC UR5, c[0x0][0xc14] ;  /* 0x0003050000057ab9 */ /* 0x000fe20000000800 */
[----:B------:R-:W0:Y:S01]  /*10130*/  S2R R2, SR_TID.X ;  /* 0x0000000000027919 */ /* 0x000e220000002100 */
[----:B------:R-:W-:Y:S01]  /*10140*/  CS2R R16, SRZ ;  /* 0x0000000000107805 */ /* 0x000fe2000001ff00 */
[----:B------:R-:W-:Y:S01]  /*10150*/  ULDC.64 UR6, c[0x0][0x208] ;  /* 0x0000820000067ab9 */ /* 0x000fe20000000a00 */
[----:B------:R-:W-:Y:S01]  /*10160*/  ULDC UR4, c[0x0][0xc10] ;  /* 0x0003040000047ab9 */ /* 0x000fe20000000800 */
[----:B0-----:R-:W-:-:S04]  /*10170*/  LOP3.LUT R7, R2, 0x1f, RZ, 0xc0, !PT ;  /* 0x0000001f02077812 */ /* 0x001fc800078ec0ff */
[----:B------:R-:W-:Y:S02]  /*10180*/  ISETP.NE.AND P0, PT, R7, 0x1f, PT ;  /* 0x0000001f0700780c */ /* 0x000fe40003f05270 */
[----:B--2---:R-:W-:-:S11]  /*10190*/  LOP3.LUT R6, R6, 0xffffffdf, RZ, 0xc0, !PT ;  /* 0xffffffdf06067812 */ /* 0x004fd600078ec0ff */
[----:B------:R-:W-:Y:S02]  /*101a0*/  @P0 LOP3.LUT R6, R6, 0x20, RZ, 0xfc, !PT ;  /* 0x0000002006060812 */ /* 0x000fe400078efcff */
[----:B------:R-:W-:-:S13]  /*101b0*/  ISETP.GE.OR P0, PT, R7, UR5, !P0 ;  /* 0x0000000507007c0c */ /* 0x000fda000c706670 */
[----:B------:R-:W0:Y:S02]  /*101c0*/  @!P0 LDC.64 R2, c[0x0][0xc58] ;  /* 0x00031600ff028b82 */ /* 0x000e240000000a00 */
[----:B0-----:R-:W-:-:S05]  /*101d0*/  @!P0 IMAD.WIDE.U32 R2, R7, 0x4, R2 ;  /* 0x0000000407028825 */ /* 0x001fca00078e0002 */
[----:B------:R-:W2:Y:S01]  /*101e0*/  @!P0 LDG.E R17, desc[UR6][R2.64] ;  /* 0x0000000602118981 */ /* 0x000ea2000c1e1900 */
[C---:B------:R-:W-:Y:S02]  /*101f0*/  ISETP.NE.AND P1, PT, R7.reuse, RZ, PT ;  /* 0x000000ff0700720c */ /* 0x040fe40003f25270 */
[----:B------:R-:W-:Y:S02]  /*10200*/  ISETP.GE.U32.AND P0, PT, R7, 0x2, PT ;  /* 0x000000020700780c */ /* 0x000fe40003f06070 */
[----:B------:R-:W-:-:S09]  /*10210*/  LOP3.LUT R6, R6, 0xfffffffe, RZ, 0xc0, !PT ;  /* 0xfffffffe06067812 */ /* 0x000fd200078ec0ff */
[----:B------:R-:W-:-:S04]  /*10220*/  @P1 LOP3.LUT R6, R6, 0x1, RZ, 0xfc, !PT ;  /* 0x0000000106061812 */ /* 0x000fc800078efcff */
[----:B------:R-:W-:-:S04]  /*10230*/  LOP3.LUT R6, R6, 0xffffffef, RZ, 0xc0, !PT ;  /* 0xffffffef06067812 */ /* 0x000fc800078ec0ff */
[----:B------:R-:W-:-:S04]  /*10240*/  @P0 LOP3.LUT R6, R6, 0x10, RZ, 0xfc, !PT ;  /* 0x0000001006060812 */ /* 0x000fc800078efcff */
[----:B------:R-:W-:Y:S01]  /*10250*/  LOP3.LUT R6, R6, 0xfffffff7, RZ, 0xc0, !PT ;  /* 0xfffffff706067812 */ /* 0x000fe200078ec0ff */
[----:B------:R-:W0:Y:S01]  /*10260*/  S2UR UR6, SR_CTAID.X ;  /* 0x00000000000679c3 */ /* 0x000e220000002500 */
[----:B------:R-:W-:Y:S01]  /*10270*/  IMAD.MOV.U32 R19, RZ, RZ, RZ ;  /* 0x000000ffff137224 */ /* 0x000fe200078e00ff */
[----:B--2---:R-:W1:Y:S02]  /*10280*/  SHFL.UP PT, R0, R17, 0x1, RZ ;  /* 0x0420000011007989 */ /* 0x004e6400000e00ff */
[----:B-1----:R-:W-:-:S05]  /*10290*/  SEL R0, R0, RZ, P1 ;  /* 0x000000ff00007207 */ /* 0x002fca0000800000 */
[----:B------:R-:W-:-:S05]  /*102a0*/  IMAD.IADD R0, R17, 0x1, R0 ;  /* 0x0000000111007824 */ /* 0x000fca00078e0200 */
[----:B------:R-:W1:Y:S02]  /*102b0*/  SHFL.UP PT, R4, R0, 0x2, RZ ;  /* 0x0440000000047989 */ /* 0x000e6400000e00ff */
[----:B-1----:R-:W-:-:S05]  /*102c0*/  SEL R5, R4, RZ, P0 ;  /* 0x000000ff04057207 */ /* 0x002fca0000000000 */
[----:B------:R-:W-:-:S05]  /*102d0*/  IMAD.IADD R5, R0, 0x1, R5 ;  /* 0x0000000100057824 */ /* 0x000fca00078e0205 */
[----:B------:R-:W1:Y:S01]  /*102e0*/  SHFL.UP PT, R4, R5, 0x4, RZ ;  /* 0x0480000005047989 */ /* 0x000e6200000e00ff */
[----:B------:R-:W-:-:S04]  /*102f0*/  ISETP.GE.U32.AND P0, PT, R7, 0x4, PT ;  /* 0x000000040700780c */ /* 0x000fc80003f06070 */
[----:B-1----:R-:W-:-:S05]  /*10300*/  SEL R4, R4, RZ, P0 ;  /* 0x000000ff04047207 */ /* 0x002fca0000000000 */
[----:B------:R-:W-:-:S05]  /*10310*/  IMAD.IADD R4, R5, 0x1, R4 ;  /* 0x0000000105047824 */ /* 0x000fca00078e0204 */
[----:B------:R-:W1:Y:S01]  /*10320*/  SHFL.UP PT, R2, R4, 0x8, RZ ;  /* 0x0500000004027989 */ /* 0x000e6200000e00ff */
[----:B------:R-:W-:Y:S02]  /*10330*/  @P0 LOP3.LUT R6, R6, 0x8, RZ, 0xfc, !PT ;  /* 0x0000000806060812 */ /* 0x000fe400078efcff */
[----:B------:R-:W-:-:S04]  /*10340*/  ISETP.GE.U32.AND P0, PT, R7, 0x8, PT ;  /* 0x000000080700780c */ /* 0x000fc80003f06070 */
[----:B-1----:R-:W-:-:S05]  /*10350*/  SEL R3, R2, RZ, P0 ;  /* 0x000000ff02037207 */ /* 0x002fca0000000000 */
[----:B------:R-:W-:-:S05]  /*10360*/  IMAD.IADD R3, R4, 0x1, R3 ;  /* 0x0000000104037824 */ /* 0x000fca00078e0203 */
[----:B------:R-:W1:Y:S01]  /*10370*/  SHFL.UP PT, R0, R3, 0x10, RZ ;  /* 0x0600000003007989 */ /* 0x000e6200000e00ff */
[----:B------:R-:W-:-:S04]  /*10380*/  LOP3.LUT R6, R6, 0xfffffffb, RZ, 0xc0, !PT ;  /* 0xfffffffb06067812 */ /* 0x000fc800078ec0ff */
[----:B------:R-:W-:Y:S02]  /*10390*/  @P0 LOP3.LUT R6, R6, 0x4, RZ, 0xfc, !PT ;  /* 0x0000000406060812 */ /* 0x000fe400078efcff */
[----:B------:R-:W-:-:S04]  /*103a0*/  ISETP.GE.U32.AND P0, PT, R7, 0x10, PT ;  /* 0x000000100700780c */ /* 0x000fc80003f06070 */
[----:B-1----:R-:W-:-:S05]  /*103b0*/  SEL R0, R0, RZ, P0 ;  /* 0x000000ff00007207 */ /* 0x002fca0000000000 */
[----:B------:R-:W-:-:S05]  /*103c0*/  IMAD.IADD R0, R3, 0x1, R0 ;  /* 0x0000000103007824 */ /* 0x000fca00078e0200 */
[----:B------:R-:W1:Y:S01]  /*103d0*/  SHFL.IDX PT, R2, R0, 0x1f, 0x1f ;  /* 0x03e01f0000027f89 */ /* 0x000e6200000e0000 */
[----:B------:R-:W-:-:S04]  /*103e0*/  LOP3.LUT R6, R6, 0xfffffffd, RZ, 0xc0, !PT ;  /* 0xfffffffd06067812 */ /* 0x000fc800078ec0ff */
[----:B------:R-:W-:-:S05]  /*103f0*/  @P0 LOP3.LUT R6, R6, 0x2, RZ, 0xfc, !PT ;  /* 0x0000000206060812 */ /* 0x000fca00078efcff */
[----:B------:R2:W-:Y:S01]  /*10400*/  STL [R1], R6 ;  /* 0x0000000601007387 */ /* 0x0005e20000100800 */
[----:B-1----:R-:W-:-:S05]  /*10410*/  IMAD R4, R2, UR4, RZ ;  /* 0x0000000402047c24 */ /* 0x002fca000f8e02ff */
[----:B0-----:R-:W-:Y:S01]  /*10420*/  ISETP.GT.AND P0, PT, R4, UR6, PT ;  /* 0x0000000604007c0c */ /* 0x001fe2000bf04270 */
[----:B------:R-:W-:-:S12]  /*10430*/  IMAD.MOV.U32 R5, RZ, RZ, R4 ;  /* 0x000000ffff057224 */ /* 0x000fd800078e0004 */
[----:B--2---:R-:W-:Y:S05]  /*10440*/  @P0 BRA `(.L_x_1157) ;  /* 0x0000000000c00947 */ /* 0x004fea0003800000 */
[----:B------:R-:W-:Y:S01]  /*10450*/  IMAD.MOV.U32 R4, RZ, RZ, R5 ;  /* 0x000000ffff047224 */ /* 0x000fe200078e0005 */
[----:B------:R-:W-:Y:S01]  /*10460*/  ULDC UR5, c[0x0][0xc14] ;  /* 0x0003050000057ab9 */ /* 0x000fe20000000800 */
[----:B------:R-:W-:Y:S01]  /*10470*/  IMAD.MOV.U32 R19, RZ, RZ, RZ ;  /* 0x000000ffff137224 */ /* 0x000fe200078e00ff */
[----:B------:R-:W-:Y:S01]  /*10480*/  ULDC UR7, c[0x0][0xc14] ;  /* 0x0003050000077ab9 */ /* 0x000fe20000000800 */
[----:B------:R-:W-:-:S05]  /*10490*/  ULDC UR4, c[0x0][0xc10] ;  /* 0x0003040000047ab9 */ /* 0x000fca0000000800 */
.L_x_1161:
        /* <DEDUP_REMOVED lines=17> */
.L_x_1160:
[----:B------:R-:W-:Y:S05]  /*105b0*/  BSYNC B0 ;  /* 0x0000000000007941 */ /* 0x000fea0003800000 */
.L_x_1159:
[----:B-----5:R-:W1:Y:S01]  /*105c0*/  SHFL.UP PT, R0, R17, 0x1, RZ ;  /* 0x0420000011007989 */ /* 0x020e6200000e00ff */
[C---:B------:R-:W-:Y:S02]  /*105d0*/  ISETP.NE.AND P0, PT, R6.reuse, RZ, PT ;  /* 0x000000ff0600720c */ /* 0x040fe40003f05270 */
[----:B------:R-:W-:Y:S02]  /*105e0*/  ISETP.GE.U32.AND P1, PT, R6, 0x2, PT ;  /* 0x000000020600780c */ /* 0x000fe40003f26070 */
[----:B-1----:R-:W-:Y:S02]  /*105f0*/  SEL R0, R0, RZ, P0 ;  /* 0x000000ff00007207 */ /* 0x002fe40000000000 */
[----:B------:R-:W-:-:S03]  /*10600*/  ISETP.GE.U32.AND P0, PT, R6, 0x4, PT ;  /* 0x000000040600780c */ /* 0x000fc60003f06070 */
[----:B------:R-:W-:-:S05]  /*10610*/  IMAD.IADD R0, R17, 0x1, R0 ;  /* 0x0000000111007824 */ /* 0x000fca00078e0200 */
[----:B0-----:R-:W0:Y:S02]  /*10620*/  SHFL.UP PT, R2, R0, 0x2, RZ ;  /* 0x0440000000027989 */ /* 0x001e2400000e00ff */
        /* <DEDUP_REMOVED lines=18> */
.L_x_1157:
[----:B------:R-:W-:Y:S01]  /*10750*/  IMAD.IADD R5, R4, 0x1, -R5 ;  /* 0x0000000104057824 */ /* 0x000fe200078e0a05 */
[----:B------:R-:W-:-:S03]  /*10760*/  ULDC.64 UR8, c[0x0][0x208] ;  /* 0x0000820000087ab9 */ /* 0x000fc60000000a00 */
[----:B------:R-:W-:-:S05]  /*10770*/  IMAD R2, R0, UR4, R5 ;  /* 0x0000000400027c24 */ /* 0x000fca000f8e0205 */
[----:B------:R-:W-:Y:S02]  /*10780*/  ISETP.GT.AND P0, PT, R2, UR6, PT ;  /* 0x0000000602007c0c */ /* 0x000fe4000bf04270 */
[----:B------:R-:W0:Y:S11]  /*10790*/  LDC.64 R2, c[0x0][0xc68] ;  /* 0x00031a00ff027b82 */ /* 0x000e360000000a00 */
[----:B------:R-:W-:-:S04]  /*107a0*/  VOTE.ANY R7, PT, !P0 ;  /* 0x0000000000077806 */ /* 0x000fc800040e0100 */
[----:B------:R-:W1:Y:S02]  /*107b0*/  POPC R4, R7 ;  /* 0x0000000700047309 */ /* 0x000e640000000000 */
[----:B-1----:R-:W-:-:S04]  /*107c0*/  IMAD.IADD R19, R4, 0x1, R19 ;  /* 0x0000000104137824 */ /* 0x002fc800078e0213 */
[----:B0-----:R-:W-:-:S05]  /*107d0*/  IMAD.WIDE R2, R19, 0x4, R2 ;  /* 0x0000000413027825 */ /* 0x001fca00078e0202 */
[----:B------:R-:W2:Y:S01]  /*107e0*/  LDG.E R8, desc[UR8][R2.64] ;  /* 0x0000000802087981 */ /* 0x000ea2000c1e1900 */
[----:B------:R-:W-:-:S03]  /*107f0*/  ISETP.NE.AND P0, PT, R7, RZ, PT ;  /* 0x000000ff0700720c */ /* 0x000fc60003f05270 */
[----:B------:R-:W2:Y:S02]  /*10800*/  SHFL.IDX PT, R17, R17, R4, 0x1f ;  /* 0x00001f0411117589 */ /* 0x000ea400000e0000 */
[----:B--2---:R-:W-:-:S05]  /*10810*/  IMAD R6, R17, R8, RZ ;  /* 0x0000000811067224 */ /* 0x004fca00078e02ff */
[----:B------:R-:W-:-:S04]  /*10820*/  IABS R9, R6 ;  /* 0x0000000600097213 */ /* 0x000fc80000000000 */
[----:B------:R-:W0:Y:S08]  /*10830*/  I2F.RP R10, R9 ;  /* 0x00000009000a7306 */ /* 0x000e300000209400 */
[----:B0-----:R-:W0:Y:S02]  /*10840*/  MUFU.RCP R10, R10 ;  /* 0x0000000a000a7308 */ /* 0x001e240000001000 */
[----:B0-----:R-:W-:-:S06]  /*10850*/  VIADD R11, R10, 0xffffffe ;  /* 0x0ffffffe0a0b7836 */ /* 0x001fcc0000000000 */
[----:B------:R0:W1:Y:S01]  /*10860*/  F2I.FTZ.U32.TRUNC.NTZ R3, R11 ;  /* 0x0000000b00037305 */ /* 0x000062000021f000 */
[----:B------:R-:W-:Y:S05]  /*10870*/  @!P0 BRA `(.L_x_1162) ;  /* 0x0000000000088947 */ /* 0x000fea0003800000 */
[----:B------:R-:W-:-:S05]  /*10880*/  VIADD R7, R4, 0xffffffff ;  /* 0xffffffff04077836 */ /* 0x000fca0000000000 */
[----:B------:R2:W3:Y:S02]  /*10890*/  SHFL.IDX PT, R16, R0, R7, 0x1f ;  /* 0x00001f0700107589 */ /* 0x0004e400000e0000 */
.L_x_1162:
[----:B-12---:R-:W-:Y:S02]  /*108a0*/  IMAD.MOV R0, RZ, RZ, -R3 ;  /* 0x000000ffff007224 */ /* 0x006fe400078e0a03 */
[----:B---3--:R-:W-:Y:S02]  /*108b0*/  IMAD R16, R16, UR4, R5 ;  /* 0x0000000410107c24 */ /* 0x008fe4000f8e0205 */
[----:B------:R-:W-:Y:S02]  /*108c0*/  IMAD R5, R0, R9, RZ ;  /* 0x0000000900057224 */ /* 0x000fe400078e02ff */
[----:B------:R-:W-:-:S04]  /*108d0*/  IMAD.MOV.U32 R2, RZ, RZ, RZ ;  /* 0x000000ffff027224 */ /* 0x000fc800078e00ff */
[----:B------:R-:W-:Y:S01]  /*108e0*/  IMAD.HI.U32 R2, R3, R5, R2 ;  /* 0x0000000503027227 */ /* 0x000fe200078e0002 */
[----:B------:R-:W-:Y:S02]  /*108f0*/  IADD3 R5, -R16, UR6, RZ ;  /* 0x0000000610057c10 */ /* 0x000fe4000fffe1ff */
[----:B------:R-:W-:Y:S02]  /*10900*/  IABS R3, R6 ;  /* 0x0000000600037213 */ /* 0x000fe40000000000 */
[----:B------:R-:W-:-:S03]  /*10910*/  IABS R0, R5 ;  /* 0x0000000500007213 */ /* 0x000fc60000000000 */
[----:B------:R-:W-:Y:S02]  /*10920*/  IMAD.MOV R3, RZ, RZ, -R3 ;  /* 0x000000ffff037224 */ /* 0x000fe400078e0a03 */
        /* <DEDUP_REMOVED lines=11> */
[----:B------:R-:W-:-:S05]  /*109e0*/  @!P0 LOP3.LUT R7, RZ, R6, RZ, 0x33, !PT ;  /* 0x00000006ff078212 */ /* 0x000fca00078e33ff */
[----:B------:R-:W-:Y:S02]  /*109f0*/  IMAD R0, R8, R7, RZ ;  /* 0x0000000708007224 */ /* 0x000fe400078e02ff */
[----:B------:R-:W-:Y:S02]  /*10a00*/  IMAD.MOV R7, RZ, RZ, -R7 ;  /* 0x000000ffff077224 */ /* 0x000fe400078e0a07 */
[----:B------:R-:W-:Y:S02]  /*10a10*/  IMAD.MOV R3, RZ, RZ, -R0 ;  /* 0x000000ffff037224 */ /* 0x000fe400078e0a00 */
[----:B------:R-:W-:-:S03]  /*10a20*/  IMAD R5, R6, R7, R5 ;  /* 0x0000000706057224 */ /* 0x000fc600078e0205 */
[----:B------:R-:W-:Y:S01]  /*10a30*/  VIADDMNMX R8, R3, UR4, R8, PT ;  /* 0x0000000403087c46 */ /* 0x000fe2000b800108 */
[----:B------:R-:W-:Y:S01]  /*10a40*/  IMAD.IADD R0, R5, 0x1, R0 ;  /* 0x0000000105007824 */ /* 0x000fe200078e0200 */
[----:B------:R-:W-:Y:S02]  /*10a50*/  IABS R6, R5 ;  /* 0x0000000500067213 */ /* 0x000fe40000000000 */
[----:B------:R-:W-:-:S04]  /*10a60*/  IABS R4, R8 ;  /* 0x0000000800047213 */ /* 0x000fc80000000000 */
[----:B------:R-:W1:Y:S08]  /*10a70*/  I2F.RP R9, R4 ;  /* 0x0000000400097306 */ /* 0x000e700000209400 */
[----:B-1----:R-:W1:Y:S02]  /*10a80*/  MUFU.RCP R9, R9 ;  /* 0x0000000900097308 */ /* 0x002e640000001000 */
[----:B-1----:R-:W-:-:S06]  /*10a90*/  VIADD R2, R9, 0xffffffe ;  /* 0x0ffffffe09027836 */ /* 0x002fcc0000000000 */
[----:B------:R1:W2:Y:S02]  /*10aa0*/  F2I.FTZ.U32.TRUNC.NTZ R3, R2 ;  /* 0x0000000200037305 */ /* 0x0002a4000021f000 */
[----:B-1----:R-:W-:Y:S02]  /*10ab0*/  IMAD.MOV.U32 R2, RZ, RZ, RZ ;  /* 0x000000ffff027224 */ /* 0x002fe400078e00ff */
[----:B--2---:R-:W-:-:S04]  /*10ac0*/  IMAD.MOV R7, RZ, RZ, -R3 ;  /* 0x000000ffff077224 */ /* 0x004fc800078e0a03 */
[----:B------:R-:W-:-:S04]  /*10ad0*/  IMAD R7, R7, R4, RZ ;  /* 0x0000000407077224 */ /* 0x000fc800078e02ff */
[----:B------:R-:W-:Y:S01]  /*10ae0*/  IMAD.HI.U32 R3, R3, R7, R2 ;  /* 0x0000000703037227 */ /* 0x000fe200078e0002 */
[-C--:B------:R-:W-:Y:S02]  /*10af0*/  IABS R7, R8.reuse ;  /* 0x0000000800077213 */ /* 0x080fe40000000000 */
[----:B------:R-:W-:-:S03]  /*10b00*/  LOP3.LUT R2, R5, R8, RZ, 0x3c, !PT ;  /* 0x0000000805027212 */ /* 0x000fc600078e3cff */
[----:B------:R-:W-:Y:S02]  /*10b10*/  IMAD.MOV R7, RZ, RZ, -R7 ;  /* 0x000000ffff077224 */ /* 0x000fe400078e0a07 */
[----:B------:R-:W-:-:S04]  /*10b20*/  IMAD.HI.U32 R3, R3, R6, RZ ;  /* 0x0000000603037227 */ /* 0x000fc800078e00ff */
[----:B------:R-:W-:-:S05]  /*10b30*/  IMAD R7, R3, R7, R6 ;  /* 0x0000000703077224 */ /* 0x000fca00078e0206 */
        /* <DEDUP_REMOVED lines=8> */
[----:B------:R-:W-:Y:S01]  /*10bc0*/  @!P0 LOP3.LUT R3, RZ, R8, RZ, 0x33, !PT ;  /* 0x00000008ff038212 */ /* 0x000fe200078e33ff */
[----:B------:R-:W-:-:S04]  /*10bd0*/  IMAD.MOV R8, RZ, RZ, -R8 ;  /* 0x000000ffff087224 */ /* 0x000fc800078e0a08 */
[----:B------:R-:W-:Y:S01]  /*10be0*/  IMAD R18, R3, R8, R0 ;  /* 0x0000000803127224 */ /* 0x000fe200078e0200 */
[----:B------:R-:W-:-:S05]  /*10bf0*/  LOP3.LUT R0, RZ, R3, RZ, 0x33, !PT ;  /* 0x00000003ff007212 */ /* 0x000fca00078e33ff */
[----:B------:R-:W-:Y:S01]  /*10c00*/  IMAD.IADD R17, R17, 0x1, R0 ;  /* 0x0000000111117824 */ /* 0x000fe200078e0200 */
[----:B------:R-:W-:Y:S06]  /*10c10*/  BRA `(.L_x_1163) ;  /* 0x00000000000c7947 */ /* 0x000fec0003800000 */
.L_x_1158:
[----:B------:R-:W-:Y:S02]  /*10c20*/  IMAD.MOV.U32 R17, RZ, RZ, RZ ;  /* 0x000000ffff117224 */ /* 0x000fe400078e00ff */
[----:B------:R-:W-:Y:S02]  /*10c30*/  IMAD.U32 R16, RZ, RZ, UR6 ;  /* 0x00000006ff107e24 */ /* 0x000fe4000f8e00ff */
[----:B------:R-:W-:-:S07]  /*10c40*/  IMAD.MOV.U32 R18, RZ, RZ, RZ ;  /* 0x000000ffff127224 */ /* 0x000fce00078e00ff */
.L_x_1163:
[----:B------:R-:W1:Y:S01]  /*10c50*/  S2R R0, SR_TID.X ;  /* 0x0000000000007919 */ /* 0x000e620000002100 */
[----:B------:R-:W-:Y:S01]  /*10c60*/  STL [R1], RZ ;  /* 0x000000ff01007387 */ /* 0x000fe20000100800 */
[----:B-1----:R-:W-:-:S04]  /*10c70*/  LOP3.LUT R0, R0, 0x1f, RZ, 0xc0, !PT ;  /* 0x0000001f00007812 */ /* 0x002fc800078ec0ff */
[----:B------:R-:W-:-:S13]  /*10c80*/  ISETP.NE.AND P0, PT, R0, RZ, PT ;  /* 0x000000ff0000720c */ /* 0x000fda0003f05270 */
[----:B------:R-:W1:Y:S01]  /*10c90*/  @!P0 S2R R3, SR_CgaCtaId ;  /* 0x0000000000038919 */ /* 0x000e620000008800 */
[----:B------:R-:W-:-:S04]  /*10ca0*/  @!P0 MOV R0, 0x400 ;  /* 0x0000040000008802 */ /* 0x000fc80000000f00 */
[----:B-1----:R-:W-:-:S05]  /*10cb0*/  @!P0 LEA R0, R3, R0, 0x18 ;  /* 0x0000000003008211 */ /* 0x002fca00078ec0ff */
[----:B------:R1:W-:Y:S01]  /*10cc0*/  @!P0 STS.128 [R0+0x2a8d0], R16 ;  /* 0x02a8d01000008388 */ /* 0x0003e20000000c00 */
[----:B------:R-:W-:Y:S06]  /*10cd0*/  BAR.ARV 0x5, 0x120 ;  /* 0x0144800000007b1d */ /* 0x000fec0000002000 */
[----:B------:R-:W-:Y:S01]  /*10ce0*/  ISETP.GE.AND P0, PT, R19, UR5, PT ;  /* 0x0000000513007c0c */ /* 0x000fe2000bf06270 */
[----:B-1----:R-:W-:-:S05]  /*10cf0*/  IMAD.MOV.U32 R0, RZ, RZ, 0x1 ;  /* 0x00000001ff007424 */ /* 0x002fca00078e00ff */
[----:B------:R1:W-:Y:S04]  /*10d00*/  STL [R1+0x8], R0 ;  /* 0x0000080001007387 */ /* 0x0003e80000100800 */
[----:B------:R1:W-:Y:S03]  /*10d10*/  STL [R1+0x18], RZ ;  /* 0x000018ff01007387 */ /* 0x0003e60000100800 */
[----:B------:R-:W-:Y:S05]  /*10d20*/  @P0 BRA `(.L_x_1164) ;  /* 0x0000004400440947 */ /* 0x000fea0003800000 */
[----:B-1----:R-:W-:Y:S01]  /*10d30*/  IMAD.MOV.U32 R0, RZ, RZ, 0x1 ;  /* 0x00000001ff007424 */ /* 0x002fe200078e00ff */
[----:B------:R1:W-:Y:S01]  /*10d40*/  STL [R1+0x18], RZ ;  /* 0x000018ff01007387 */ /* 0x0003e20000100800 */
[----:B------:R-:W-:Y:S01]  /*10d50*/  ULDC UR38, c[0x0][0xc] ;  /* 0x0000030000267ab9 */ /* 0x000fe20000000800 */
[----:B------:R-:W-:Y:S02]  /*10d60*/  ULDC.64 UR36, c[0x0][0x198] ;  /* 0x0000660000247ab9 */ /* 0x000fe40000000a00 */
[----:B------:R1:W-:Y:S04]  /*10d70*/  STL [R1+0x8], R0 ;  /* 0x0000080001007387 */ /* 0x0003e80000100800 */
[----:B------:R1:W-:Y:S02]  /*10d80*/  STL [R1], RZ ;  /* 0x000000ff01007387 */ /* 0x0003e40000100800 */
.L_x_1239:
[----:B------:R-:W-:Y:S05]  /*10d90*/  YIELD ;  /* 0x0000000000007946 */ /* 0x000fea0003800000 */
[----:B------:R-:W-:Y:S01]  /*10da0*/  ULDC.64 UR4, c[0x0][0xa28] ;  /* 0x00028a0000047ab9 */ /* 0x000fe20000000a00 */
[----:B------:R-:W-:Y:S01]  /*10db0*/  IMAD.MOV.U32 R4, RZ, RZ, RZ ;  /* 0x000000ffff047224 */ /* 0x000fe200078e00ff */
[----:B------:R-:W-:Y:S01]  /*10dc0*/  ISETP.NE.U32.AND P0, PT, RZ, UR4, PT ;  /* 0x00000004ff007c0c */ /* 0x000fe2000bf05070 */
[----:B------:R-:W-:-:S03]  /*10dd0*/  ULDC.64 UR6, c[0x0][0x208] ;  /* 0x0000820000067ab9 */ /* 0x000fc60000000a00 */
[----:B------:R-:W-:Y:S01]  /*10de0*/  ISETP.NE.AND.EX P0, PT, RZ, UR5, PT, P0 ;  /* 0x00000005ff007c0c */ /* 0x000fe2000bf05300 */
[----:B------:R-:W-:-:S12]  /*10df0*/  ULDC.64 UR4, c[0x0][0xa00] ;  /* 0x0002800000047ab9 */ /* 0x000fd80000000a00 */
[----:B--2---:R-:W2:Y:S01]  /*10e00*/  @P0 LDC.64 R2, c[0x0][0xa28] ;  /* 0x00028a00ff020b82 */ /* 0x004ea20000000a00 */
[----:B------:R-:W-:Y:S01]  /*10e10*/  ISETP.NE.U32.AND P2, PT, RZ, UR4, PT ;  /* 0x00000004ff007c0c */ /* 0x000fe2000bf45070 */
[----:B--2---:R-:W-:-:S05]  /*10e20*/  @P0 IMAD.WIDE R2, R19, 0x4, R2 ;  /* 0x0000000413020825 */ /* 0x004fca00078e0202 */
[----:B------:R2:W5:Y:S01]  /*10e30*/  @P0 LDG.E R4, desc[UR6][R2.64] ;  /* 0x0000000602040981 */ /* 0x000562000c1e1900 */
[----:B------:R-:W-:Y:S01]  /*10e40*/  ISETP.NE.AND.EX P2, PT, RZ, UR5, PT, P2 ;  /* 0x00000005ff007c0c */ /* 0x000fe2000bf45320 */
[----:B-1----:R-:W-:Y:S01]  /*10e50*/  IMAD.MOV.U32 R0, RZ, RZ, RZ ;  /* 0x000000ffff007224 */ /* 0x002fe200078e00ff */
[----:B------:R-:W-:Y:S01]  /*10e60*/  ULDC.64 UR4, c[0x0][0xa18] ;  /* 0x0002860000047ab9 */ /* 0x000fe20000000a00 */
[----:B--2---:R-:W1:Y:S02]  /*10e70*/  LDC.64 R2, c[0x0][0xa00] ;  /* 0x00028000ff027b82 */ /* 0x004e640000000a00 */
[----:B-1----:R-:W-:-:S08]  /*10e80*/  IMAD.WIDE R2, R19, 0x4, R2 ;  /* 0x0000000413027825 */ /* 0x002fd000078e0202 */
[----:B------:R-:W2:Y:S01]  /*10e90*/  @P2 LDG.E R0, desc[UR6][R2.64] ;  /* 0x0000000602002981 */ /* 0x000ea2000c1e1900 */
[----:B------:R-:W-:Y:S01]  /*10ea0*/  ISETP.NE.U32.AND P1, PT, RZ, UR4, PT ;  /* 0x00000004ff007c0c */ /* 0x000fe2000bf25070 */
[----:B------:R-:W-:-:S03]  /*10eb0*/  ULDC UR4, c[0x0][0x288] ;  /* 0x0000a20000047ab9 */ /* 0x000fc60000000800 */
[----:B------:R-:W-:-:S13]  /*10ec0*/  ISETP.NE.AND.EX P1, PT, RZ, UR5, PT, P1 ;  /* 0x00000005ff007c0c */ /* 0x000fda000bf25310 */
[----:B------:R-:W1:Y:S02]  /*10ed0*/  @P1 LDC.64 R6, c[0x0][0xa18] ;  /* 0x00028600ff061b82 */ /* 0x000e640000000a00 */
[----:B-1----:R-:W-:Y:S01]  /*10ee0*/  @P1 IMAD.WIDE R6, R19, 0x4, R6 ;  /* 0x0000000413061825 */ /* 0x002fe200078e0206 */
[----:B--2---:R1:W-:Y:S03]  /*10ef0*/  STL [R1+0x1c], R0 ;  /* 0x00001c0001007387 */ /* 0x0043e60000100800 */
[----:B-1----:R-:W-:Y:S01]  /*10f00*/  IMAD.U32 R0, RZ, RZ, UR4 ;  /* 0x00000004ff007e24 */ /* 0x002fe2000f8e00ff */
[----:B------:R-:W-:Y:S02]  /*10f10*/  ULDC.64 UR4, c[0x0][0x3f8] ;  /* 0x0000fe0000047ab9 */ /* 0x000fe40000000a00 */
[----:B------:R-:W-:-:S03]  /*10f20*/  UISETP.NE.U32.AND UP0, UPT, UR4, URZ, UPT ;  /* 0x0000003f0400728c */ /* 0x000fc6000bf05070 */
[----:B------:R-:W-:Y:S01]  /*10f30*/  ULDC UR4, c[0x0][0x404] ;  /* 0x0001010000047ab9 */ /* 0x000fe20000000800 */
[----:B------:R-:W-:Y:S01]  /*10f40*/  UISETP.NE.AND.EX UP0, UPT, UR5, URZ, UPT, UP0 ;  /* 0x0000003f0500728c */ /* 0x000fe2000bf05300 */
[----:B------:R1:W5:Y:S01]  /*10f50*/  @P1 LDG.E R0, desc[UR6][R6.64] ;  /* 0x0000000606001981 */ /* 0x000362000c1e1900 */
[----:B------:R-:W-:Y:S01]  /*10f60*/  ULDC.64 UR6, c[0x0][0xa08] ;  /* 0x0002820000067ab9 */ /* 0x000fe20000000a00 */
[----:B------:R-:W-:Y:S01]  /*10f70*/  ULDC UR5, c[0x0][0x2e0] ;  /* 0x0000b80000057ab9 */ /* 0x000fe20000000800 */
[----:B------:R-:W-:Y:S01]  /*10f80*/  USEL UR4, UR4, 0x1, UP0 ;  /* 0x0000000104047887 */ /* 0x000fe20008000000 */
[----:B------:R-:W-:-:S03]  /*10f90*/  ISETP.NE.U32.AND P0, PT, RZ, UR6, PT ;  /* 0x00000006ff007c0c */ /* 0x000fc6000bf05070 */
[----:B------:R-:W-:Y:S01]  /*10fa0*/  UIMAD UR4, UR4, UR5, URZ ;  /* 0x00000005040472a4 */ /* 0x000fe2000f8e023f */
[----:B------:R-:W-:-:S05]  /*10fb0*/  ISETP.NE.AND.EX P0, PT, RZ, UR7, PT, P0 ;  /* 0x00000007ff007c0c */ /* 0x000fca000bf05300 */
[----:B------:R-:W-:Y:S01]  /*10fc0*/  IMAD.U32 R5, RZ, RZ, UR4 ;  /* 0x00000004ff057e24 */ /* 0x000fe2000f8e00ff */
[----:B-1----:R-:W-:Y:S07]  /*10fd0*/  @P1 BRA `(.L_x_1165) ;  /* 0x0000000000141947 */ /* 0x002fee0003800000 */
[----:B------:R-:W-:Y:S05]  /*10fe0*/  @!P2 BRA `(.L_x_1165) ;  /* 0x000000000010a947 */ /* 0x000fea0003800000 */
[----:B------:R-:W-:Y:S02]  /*10ff0*/  ULDC.64 UR4, c[0x0][0x208] ;  /* 0x0000820000047ab9 */ /* 0x000fe40000000a00 */
[----:B------:R-:W2:Y:S04]  /*11000*/  LDG.E R7, desc[UR4][R2.64] ;  /* 0x0000000402077981 */ /* 0x000ea8000c1e1900 */
[----:B-----5:R-:W2:Y:S02]  /*11010*/  LDG.E R0, desc[UR4][R2.64+0x4] ;  /* 0x0000040402007981 */ /* 0x020ea4000c1e1900 */
[----:B--2---:R-:W-:-:S07]  /*11020*/  IMAD.IADD R0, R0, 0x1, -R7 ;  /* 0x0000000100007824 */ /* 0x004fce00078e0a07 */
.L_x_1165:
[----:B------:R-:W1:Y:S01]  /*11030*/  LDC.64 R2, c[0x0][0xa08] ;  /* 0x00028200ff027b82 */ /* 0x000e620000000a00 */
[----:B------:R-:W-:Y:S01]  /*11040*/  IMAD.MOV.U32 R7, RZ, RZ, RZ ;  /* 0x000000ffff077224 */ /* 0x000fe200078e00ff */
[----:B------:R-:W-:Y:S01]  /*11050*/  ULDC.64 UR4, c[0x0][0x208] ;  /* 0x0000820000047ab9 */ /* 0x000fe20000000a00 */
[----:B-1----:R-:W-:-:S05]  /*11060*/  IMAD.WIDE R2, R19, 0x4, R2 ;  /* 0x0000000413027825 */ /* 0x002fca00078e0202 */
[----:B------:R-:W2:Y:S01]  /*11070*/  @P0 LDG.E R7, desc[UR4][R2.64] ;  /* 0x0000000402070981 */ /* 0x000ea2000c1e1900 */
[----:B------:R-:W-:Y:S02]  /*11080*/  ULDC.64 UR4, c[0x0][0xa20] ;  /* 0x0002880000047ab9 */ /* 0x000fe40000000a00 */
[----:B------:R-:W-:-:S04]  /*11090*/  ISETP.NE.U32.AND P1, PT, RZ, UR4, PT ;  /* 0x00000004ff007c0c */ /* 0x000fc8000bf25070 */
[----:B------:R-:W-:Y:S01]  /*110a0*/  ISETP.NE.AND.EX P1, PT, RZ, UR5, PT, P1 ;  /* 0x00000005ff007c0c */ /* 0x000fe2000bf25310 */
[----:B--2--5:R-:W-:-:S05]  /*110b0*/  IMAD.IADD R6, R7, 0x1, R4 ;  /* 0x0000000107067824 */ /* 0x024fca00078e0204 */
[----:B------:R1:W-:Y:S07]  /*110c0*/  STL [R1+0x4], R6 ;  /* 0x0000040601007387 */ /* 0x0003ee0000100800 */
[----:B------:R-:W-:Y:S05]  /*110d0*/  @!P1 BRA `(.L_x_1166) ;  /* 0x0000000000149947 */ /* 0x000fea0003800000 */
[----:B------:R-:W2:Y:S01]  /*110e0*/  LDC.64 R2, c[0x0][0xa20] ;  /* 0x00028800ff027b82 */ /* 0x000ea20000000a00 */
[----:B------:R-:W-:Y:S01]  /*110f0*/  ULDC.64 UR4, c[0x0][0x208] ;  /* 0x0000820000047ab9 */ /* 0x000fe20000000a00 */
[----:B--2---:R-:W-:-:S05]  /*11100*/  IMAD.WIDE R2, R19, 0x4, R2 ;  /* 0x0000000413027825 */ /* 0x004fca00078e0202 */
[----:B------:R2:W5:Y:S01]  /*11110*/  LDG.E R5, desc[UR4][R2.64] ;  /* 0x0000000402057981 */ /* 0x000562000c1e1900 */
[----:B------:R-:W-:Y:S05]  /*11120*/  BRA `(.L_x_1167) ;  /* 0x0000000000147947 */ /* 0x000fea0003800000 */
.L_x_1166:
[----:B------:R-:W-:Y:S05]  /*11130*/  @!P0 BRA `(.L_x_1167) ;  /* 0x0000000000108947 */ /* 0x000fea0003800000 */
[----:B------:R-:W-:Y:S02]  /*11140*/  ULDC.64 UR4, c[0x0][0x208] ;  /* 0x0000820000047ab9 */ /* 0x000fe40000000a00 */
[----:B-1----:R-:W2:Y:S04]  /*11150*/  LDG.E R6, desc[UR4][R2.64] ;  /* 0x0000000402067981 */ /* 0x002ea8000c1e1900 */
[----:B------:R-:W2:Y:S02]  /*11160*/  LDG.E R5, desc[UR4][R2.64+0x4] ;  /* 0x0000040402057981 */ /* 0x000ea4000c1e1900 */
[----:B--2---:R-:W-:-:S07]  /*11170*/  IMAD.IADD R5, R5, 0x1, -R6 ;  /* 0x0000000105057824 */ /* 0x004fce00078e0a06 */
.L_x_1167:
[----:B--2---:R-:W2:Y:S01]  /*11180*/  LDC.64 R2, c[0x0][0x9e0] ;  /* 0x00027800ff027b82 */ /* 0x004ea20000000a00 */
[----:B-----5:R-:W-:Y:S01]  /*11190*/  IMAD.IADD R7, R5, 0x1, -R4 ;  /* 0x0000000105077824 */ /* 0x020fe200078e0a04 */
[----:B------:R-:W-:-:S04]  /*111a0*/  LEA R9, R17, 0x80, 0x7 ;  /* 0x0000008011097811 */ /* 0x000fc800078e38ff */
[----:B------:R-:W-:Y:S02]  /*111b0*/  IADD3 R9, R7, R9, -R0 ;  /* 0x0000000907097210 */ /* 0x000fe40007ffe800 */
[----:B--2---:R-:W-:-:S03]  /*111c0*/  ISETP.GE.AND P0, PT, R3, 0x1, PT ;  /* 0x000000010300780c */ /* 0x004fc60003f06270 */
[----:B------:R-:W-:-:S10]  /*111d0*/  IMAD.IADD R2, R9, 0x1, R2 ;  /* 0x0000000109027824 */ /* 0x000fd400078e0202 */
[----:B------:R-:W-:Y:S05]  /*111e0*/  @!P0 BRA `(.L_x_1168) ;  /* 0x0000000000488947 */ /* 0x000fea0003800000 */
[C---:B------:R-:W-:Y:S01]  /*111f0*/  ISETP.GT.AND P1, PT, R9.reuse, RZ, PT ;  /* 0x000000ff0900720c */ /* 0x040fe20003f24270 */
[----:B------:R-:W-:Y:S01]  /*11200*/  BSSY B0, `(.L_x_1169) ;  /* 0x000000e000007945 */ /* 0x000fe20003800000 */
[----:B-1----:R-:W-:-:S11]  /*11210*/  VIADD R6, R9, 0xffffffff ;  /* 0xffffffff09067836 */ /* 0x002fd60000000000 */
        /* <DEDUP_REMOVED lines=8> */
.L_x_1170:
[----:B------:R-:W-:-:S13]  /*112a0*/  ISETP.NE.AND P1, PT, R3, 0x1, PT ;  /* 0x000000010300780c */ /* 0x000fda0003f25270 */
[----:B------:R-:W1:Y:S02]  /*112b0*/  @P1 LDC.64 R4, c[0x0][0x9e8] ;  /* 0x00027a00ff041b82 */ /* 0x000e640000000a00 */
[----:B-1----:R-:W-:-:S05]  /*112c0*/  @P1 IMAD.HI.U32 R4, R6, R4, RZ ;  /* 0x0000000406041227 */ /* 0x002fca00078e00ff */
[----:B------:R-:W-:-:S07]  /*112d0*/  @P1 SHF.R.U32.HI R6, RZ, R5, R4 ;  /* 0x00000005ff061219 */ /* 0x000fce0000011604 */
.L_x_1171:
[----:B------:R-:W-:Y:S05]  /*112e0*/  BSYNC B0 ;  /* 0x0000000000007941 */ /* 0x000fea0003800000 */
.L_x_1169:
[----:B------:R-:W-:-:S05]  /*112f0*/  IMAD R5, R6, R3, R3 ;  /* 0x0000000306057224 */ /* 0x000fca00078e0203 */
[----:B------:R-:W-:-:S07]  /*11300*/  VIMNMX R2, R2, R5, PT ;  /* 0x0000000502027248 */ /* 0x000fce0003fe0100 */
.L_x_1168:
[----:B------:R-:W-:Y:S01]  /*11310*/  VIADD R2, R2, 0x5f ;  /* 0x0000005f02027836 */ /* 0x000fe20000000000 */
[----:B------:R-:W-:Y:S01]  /*11320*/  ULDC UR4, c[0x0][0x9dc] ;  /* 0x0002770000047ab9 */ /* 0x000fe20000000800 */
[----:B------:R-:W-:Y:S02]  /*11330*/  IMAD R4, R17, 0x80, -R0 ;  /* 0x0000008011047824 */ /* 0x000fe400078e0a00 */
[----:B------:R-:W-:-:S04]  /*11340*/  IMAD.HI R2, R2, 0x2aaaaaab, RZ ;  /* 0x2aaaaaab02027827 */ /* 0x000fc800078e02ff */
[C---:B------:R-:W-:Y:S01]  /*11350*/  VIADD R0, R7.reuse, 0x5f ;  /* 0x0000005f07007836 */ /* 0x040fe20000000000 */
[----:B------:R-:W-:Y:S01]  /*11360*/  SHF.R.U32.HI R5, RZ, 0x1f, R2 ;  /* 0x0000001fff057819 */ /* 0x000fe20000011602 */
[----:B------:R-:W-:Y:S02]  /*11370*/  IMAD.IADD R7, R7, 0x1, R4 ;  /* 0x0000000107077824 */ /* 0x000fe400078e0204 */
[----:B------:R-:W-:Y:S01]  /*11380*/  IMAD.HI R0, R0, 0x2aaaaaab, RZ ;  /* 0x2aaaaaab00007827 */ /* 0x000fe200078e02ff */
[----:B------:R-:W-:-:S04]  /*11390*/  LEA.HI.SX32 R2, R2, R5, 0x1c ;  /* 0x0000000502027211 */ /* 0x000fc800078fe2ff */
[----:B------:R-:W-:-:S04]  /*113a0*/  SHF.R.U32.HI R5, RZ, 0x1f, R0 ;  /* 0x0000001fff057819 */ /* 0x000fc80000011600 */
[----:B------:R-:W-:Y:S01]  /*113b0*/  LEA.HI.SX32 R5, R0, R5, 0x1c ;  /* 0x0000000500057211 */ /* 0x000fe200078fe2ff */
[----:B------:R-:W-:-:S03]  /*113c0*/  VIADD R0, R7, -UR4 ;  /* 0x8000000407007c36 */ /* 0x000fc60008000000 */
[----:B-1----:R-:W-:-:S05]  /*113d0*/  VIMNMX R6, R5, R2, PT ;  /* 0x0000000205067248 */ /* 0x002fca0003fe0100 */
[----:B------:R1:W-:Y:S01]  /*113e0*/  STL [R1+0x14], R6 ;  /* 0x0000140601007387 */ /* 0x0003e20000100800 */
[----:B------:R-:W-:Y:S05]  /*113f0*/  @!P0 BRA `(.L_x_1172) ;  /* 0x0000000000448947 */ /* 0x000fea0003800000 */
[----:B------:R-:W-:Y:S01]  /*11400*/  ISETP.GT.AND P0, PT, R7, -0x1, PT ;  /* 0xffffffff0700780c */ /* 0x000fe20003f04270 */
[----:B------:R-:W-:-:S12]  /*11410*/  BSSY B0, `(.L_x_1173) ;  /* 0x000000d000007945 */ /* 0x000fd80003800000 */
        /* <DEDUP_REMOVED lines=8> */
.L_x_1174:
[----:B------:R-:W-:-:S13]  /*114a0*/  ISETP.NE.AND P0, PT, R3, 0x1, PT ;  /* 0x000000010300780c */ /* 0x000fda0003f05270 */
[----:B------:R-:W2:Y:S02]  /*114b0*/  @P0 LDC.64 R4, c[0x0][0x9e8] ;  /* 0x00027a00ff040b82 */ /* 0x000ea40000000a00 */
[----:B--2---:R-:W-:-:S05]  /*114c0*/  @P0 IMAD.HI.U32 R4, R7, R4, RZ ;  /* 0x0000000407040227 */ /* 0x004fca00078e00ff */
[----:B------:R-:W-:-:S07]  /*114d0*/  @P0 SHF.R.U32.HI R7, RZ, R5, R4 ;  /* 0x00000005ff070219 */ /* 0x000fce0000011604 */
.L_x_1175:
[----:B------:R-:W-:Y:S05]  /*114e0*/  BSYNC B0 ;  /* 0x0000000000007941 */ /* 0x000fea0003800000 */
.L_x_1173:
[----:B------:R-:W-:-:S05]  /*114f0*/  IMAD R3, R7, R3, RZ ;  /* 0x0000000307037224 */ /* 0x000fca00078e02ff */
[----:B------:R-:W-:-:S07]  /*11500*/  VIMNMX R0, R0, R3, !PT ;  /* 0x0000000300007248 */ /* 0x000fce0007fe0100 */
.L_x_1172:
[----:B------:R-:W-:Y:S01]  /*11510*/  IMAD.HI R0, R0, 0x2aaaaaab, RZ ;  /* 0x2aaaaaab00007827 */ /* 0x000fe200078e02ff */
[----:B------:R-:W-:Y:S04]  /*11520*/  BSSY B6, `(.L_x_1176) ;  /* 0x000030d000067945 */ /* 0x000fe80003800000 */
[----:B------:R-:W-:-:S04]  /*11530*/  SHF.R.U32.HI R3, RZ, 0x1f, R0 ;  /* 0x0000001fff037819 */ /* 0x000fc80000011600 */
[----:B------:R-:W-:-:S04]  /*11540*/  LEA.HI.SX32 R3, R0, R3, 0x1c ;  /* 0x0000000300037211 */ /* 0x000fc800078fe2ff */
[----:B------:R-:W-:-:S04]  /*11550*/  VIMNMX R2, RZ, R3, !PT ;  /* 0x00000003ff027248 */ /* 0x000fc80007fe0100 */
[----:B------:R-:W-:Y:S01]  /*11560*/  ISETP.GT.AND P0, PT, R6, R2, PT ;  /* 0x000000020600720c */ /* 0x000fe20003f04270 */
[----:B------:R2:W-:-:S12]  /*11570*/  STL [R1+0x10], R2 ;  /* 0x0000100201007387 */ /* 0x0005d80000100800 */
[----:B--2---:R-:W-:Y:S05]  /*11580*/  @P0 BRA `(.L_x_1177) ;  /* 0x0000000000480947 */ /* 0x004fea0003800000 */
[----:B------:R-:W2:Y:S02]  /*11590*/  S2R R2, SR_TID.X ;  /* 0x0000000000027919 */ /* 0x000ea40000002100 */
[----:B--2---:R-:W-:-:S04]  /*115a0*/  LOP3.LUT R2, R2, 0x1f, RZ, 0xc0, !PT ;  /* 0x0000001f02027812 */ /* 0x004fc800078ec0ff */
[----:B------:R-:W-:-:S13]  /*115b0*/  ISETP.NE.AND P1, PT, R2, RZ, PT ;  /* 0x000000ff0200720c */ /* 0x000fda0003f25270 */
[----:B------:R-:W-:Y:S05]  /*115c0*/  @P1 BRA `(.L_x_1178) ;  /* 0x0000003000081947 */ /* 0x000fea0003800000 */
[----:B------:R-:W2:Y:S01]  /*115d0*/  S2R R7, SR_LANEID ;  /* 0x0000000000077919 */ /* 0x000ea20000000000 */
[----:B------:R-:W-:Y:S01]  /*115e0*/  VOTEU.ANY UR4, UPT, PT ;  /* 0x0000000000047886 */ /* 0x000fe200038e0100 */
[----:B------:R-:W3:Y:S01]  /*115f0*/  LDC.64 R2, c[0x0][0xc38] ;  /* 0x00030e00ff027b82 */ /* 0x000ee20000000a00 */
[----:B------:R-:W2:Y:S01]  /*11600*/  FLO.U32 R0, UR4 ;  /* 0x0000000400007d00 */ /* 0x000ea200080e0000 */
[----:B------:R-:W-:-:S07]  /*11610*/  ULDC.64 UR6, c[0x0][0x208] ;  /* 0x0000820000067ab9 */ /* 0x000fce0000000a00 */
[----:B------:R-:W3:Y:S01]  /*11620*/  POPC R5, UR4 ;  /* 0x0000000400057d09 */ /* 0x000ee20008000000 */
[----:B--2---:R-:W-:-:S13]  /*11630*/  ISETP.EQ.U32.AND P0, PT, R0, R7, PT ;  /* 0x000000070000720c */ /* 0x004fda0003f02070 */
[----:B---3--:R-:W2:Y:S01]  /*11640*/  @P0 ATOMG.E.ADD.STRONG.GPU PT, R3, desc[UR6][R2.64], R5 ;  /* 0x00000005020309a8 */ /* 0x008ea200081ee1c6 */
[----:B------:R-:W3:Y:S02]  /*11650*/  S2R R4, SR_LTMASK ;  /* 0x0000000000047919 */ /* 0x000ee40000003900 */
[----:B---3--:R-:W-:-:S04]  /*11660*/  LOP3.LUT R4, R4, UR4, RZ, 0xc0, !PT ;  /* 0x0000000404047c12 */ /* 0x008fc8000f8ec0ff */
[----:B------:R-:W3:Y:S01]  /*11670*/  POPC R7, R4 ;  /* 0x0000000400077309 */ /* 0x000ee20000000000 */
[----:B--2---:R-:W3:Y:S02]  /*11680*/  SHFL.IDX PT, R0, R3, R0, 0x1f ;  /* 0x00001f0003007589 */ /* 0x004ee400000e0000 */
[----:B---3--:R-:W-:Y:S01]  /*11690*/  IADD3 R16, R0, UR38, R7 ;  /* 0x0000002600107c10 */ /* 0x008fe2000fffe007 */
[----:B------:R-:W-:Y:S06]  /*116a0*/  BRA `(.L_x_1178) ;  /* 0x0000002c00d07947 */ /* 0x000fec0003800000 */
.L_x_1177:
[----:B------:R-:W2:Y:S01]  /*116b0*/  S2R R3, SR_CgaCtaId ;  /* 0x0000000000037919 */ /* 0x000ea20000008800 */
[----:B------:R-:W-:-:S04]  /*116c0*/  MOV R0, 0x400 ;  /* 0x0000040000007802 */ /* 0x000fc80000000f00 */
[----:B--2---:R-:W-:-:S05]  /*116d0*/  LEA R2, R3, R0, 0x18 ;  /* 0x0000000003027211 */ /* 0x004fca00078ec0ff */
[----:B------:R2:W-:Y:S01]  /*116e0*/  STL [R1+0xc], R2 ;  /* 0x00000c0201007387 */ /* 0x0005e20000100800 */
[----:B------:R-:W-:-:S05]  /*116f0*/  VIADD R0, R2, 0x18400 ;  /* 0x0001840002007836 */ /* 0x000fca0000000000 */
[----:B------:R-:W-:-:S13]  /*11700*/  LOP3.LUT P0, RZ, R0, 0x3ff, RZ, 0xc0, !PT ;  /* 0x000003ff00ff7812 */ /* 0x000fda000780c0ff */
[----:B--2---:R-:W-:Y:S05]  /*11710*/  @!P0 BRA `(.L_x_1179) ;  /* 0x0000000000408947 */ /* 0x004fea0003800000 */
[----:B------:R-:W-:Y:S01]  /*11720*/  MOV R2, 0x0 ;  /* 0x0000000000027802 */ /* 0x000fe20000000f00 */
[----:B------:R-:W-:Y:S01]  /*11730*/  ULDC.64 UR6, c[0x4][0x108] ;  /* 0x0100420000067ab9 */ /* 0x000fe20000000a00 */
[----:B------:R-:W-:Y:S01]  /*11740*/  ULDC.64 UR8, c[0x4][0x110] ;  /* 0x0100440000087ab9 */ /* 0x000fe20000000a00 */
[----:B------:R-:W-:Y:S01]  /*11750*/  ULDC.64 UR4, c[0x4][0x90] ;  /* 0x0100240000047ab9 */ /* 0x000fe20000000a00 */
[----:B------:R-:W-:Y:S02]  /*11760*/  IMAD.U32 R4, RZ, RZ, UR6 ;  /* 0x00000006ff047e24 */ /* 0x000fe4000f8e00ff */
[----:B------:R-:W2:Y:S01]  /*11770*/  LDC.64 R2, c[0x4][R2] ;  /* 0x0100000002027b82 */ /* 0x000ea20000000a00 */
[----:B------:R-:W-:Y:S02]  /*11780*/  IMAD.U32 R5, RZ, RZ, UR7 ;  /* 0x00000007ff057e24 */ /* 0x000fe4000f8e00ff */
[----:B-1----:R-:W-:Y:S02]  /*11790*/  IMAD.U32 R6, RZ, RZ, UR8 ;  /* 0x00000008ff067e24 */ /* 0x002fe4000f8e00ff */
[----:B------:R-:W-:-:S02]  /*117a0*/  IMAD.U32 R7, RZ, RZ, UR9 ;  /* 0x00000009ff077e24 */ /* 0x000fc4000f8e00ff */
[----:B------:R-:W-:Y:S02]  /*117b0*/  IMAD.U32 R10, RZ, RZ, UR4 ;  /* 0x00000004ff0a7e24 */ /* 0x000fe4000f8e00ff */
[----:B0-----:R-:W-:Y:S02]  /*117c0*/  IMAD.U32 R11, RZ, RZ, UR5 ;  /* 0x00000005ff0b7e24 */ /* 0x001fe4000f8e00ff */
[----:B------:R-:W-:Y:S02]  /*117d0*/  IMAD.MOV.U32 R8, RZ, RZ, 0x70 ;  /* 0x00000070ff087424 */ /* 0x000fe400078e00ff */
[----:B------:R-:W-:Y:S02]  /*117e0*/  IMAD.MOV.U32 R12, RZ, RZ, 0x1 ;  /* 0x00000001ff0c7424 */ /* 0x000fe400078e00ff */
[----:B------:R-:W-:-:S07]  /*117f0*/  IMAD.MOV.U32 R13, RZ, RZ, RZ ;  /* 0x000000ffff0d7224 */ /* 0x000fce00078e00ff */
[----:B------:R-:W-:-:S07]  /*11800*/  LEPC R20, `(.L_x_1179) ;  /* 0x000000001014794e */ /* 0x000fce0000000000 */
[----:B--2---:R-:W-:Y:S05]  /*11810*/  CALL.ABS.NOINC R2 ;  /* 0x0000000002007343 */ /* 0x004fea0003c00000 */
.L_x_1179:
        /* <DEDUP_REMOVED lines=8> */
[----:B------:R2:W3:Y:S01]  /*118a0*/  LDC.64 R2, c[0x4][R0] ;  /* 0x0100000000027b82 */ /* 0x0004e20000000a00 */
[----:B------:R-:W-:Y:S02]  /*118b0*/  IMAD.U32 R4, RZ, RZ, UR6 ;  /* 0x00000006ff047e24 */ /* 0x000fe4000f8e00ff */
[----:B------:R-:W-:Y:S02]  /*118c0*/  IMAD.U32 R5, RZ, RZ, UR7 ;  /* 0x00000007ff057e24 */ /* 0x000fe4000f8e00ff */
[----:B-1----:R-:W-:Y:S02]  /*118d0*/  IMAD.U32 R6, RZ, RZ, UR8 ;  /* 0x00000008ff067e24 */ /* 0x002fe4000f8e00ff */
[----:B------:R-:W-:-:S02]  /*118e0*/  IMAD.U32 R7, RZ, RZ, UR9 ;  /* 0x00000009ff077e24 */ /* 0x000fc4000f8e00ff */
[----:B------:R-:W-:Y:S02]  /*118f0*/  IMAD.U32 R10, RZ, RZ, UR4 ;  /* 0x00000004ff0a7e24 */ /* 0x000fe4000f8e00ff */
[----:B0-----:R-:W-:Y:S02]  /*11900*/  IMAD.U32 R11, RZ, RZ, UR5 ;  /* 0x00000005ff0b7e24 */ /* 0x001fe4000f8e00ff */
[----:B------:R-:W-:Y:S02]  /*11910*/  IMAD.MOV.U32 R8, RZ, RZ, 0x70 ;  /* 0x00000070ff087424 */ /* 0x000fe400078e00ff */
[----:B------:R-:W-:Y:S02]  /*11920*/  IMAD.MOV.U32 R12, RZ, RZ, 0x1 ;  /* 0x00000001ff0c7424 */ /* 0x000fe400078e00ff */
[----:B--2---:R-:W-:-:S07]  /*11930*/  IMAD.MOV.U32 R13, RZ, RZ, RZ ;  /* 0x000000ffff0d7224 */ /* 0x004fce00078e00ff */
[----:B------:R-:W-:-:S07]  /*11940*/  LEPC R20, `(.L_x_1181) ;  /* 0x000000001014794e */ /* 0x000fce0000000000 */
[----:B---3--:R-:W-:Y:S05]  /*11950*/  CALL.ABS.NOINC R2 ;  /* 0x0000000002007343 */ /* 0x008fea0003c00000 */
.L_x_1181:
[----:B------:R-:W-:Y:S01]  /*11960*/  MOV R2, 0x0 ;  /* 0x0000000000027802 */ /* 0x000fe20000000f00 */
[----:B------:R-:W-:Y:S01]  /*11970*/  ULDC.64 UR6, c[0x4][0x108] ;  /* 0x0100420000067ab9 */ /* 0x000fe20000000a00 */
[----:B------:R-:W-:Y:S01]  /*11980*/  ULDC.64 UR8, c[0x4][0x110] ;  /* 0x0100440000087ab9 */ /* 0x000fe20000000a00 */
[----:B------:R-:W-:Y:S01]  /*11990*/  ULDC.64 UR4, c[0x4][0xa0] ;  /* 0x0100280000047ab9 */ /* 0x000fe20000000a00 */
[----:B------:R-:W-:Y:S02]  /*119a0*/  IMAD.U32 R4, RZ, RZ, UR6 ;  /* 0x00000006ff047e24 */ /* 0x000fe4000f8e00ff */
[----:B------:R-:W0:Y:S01]  /*119b0*/  LDC.64 R2, c[0x4][R2] ;  /* 0x0100000002027b82 */ /* 0x000e220000000a00 */
        /* <DEDUP_REMOVED lines=9> */
[----:B0-----:R-:W-:Y:S05]  /*11a50*/  CALL.ABS.NOINC R2 ;  /* 0x0000000002007343 */ /* 0x001fea0003c00000 */
.L_x_1180:
[----:B------:R-:W2:Y:S01]  /*11a60*/  LDL.LU R7, [R1+0x1c] ;  /* 0x00001c0001077983 */ /* 0x000ea20000300800 */
[----:B------:R-:W3:Y:S01]  /*11a70*/  LDC R0, c[0x0][0x428] ;  /* 0x00010a00ff007b82 */ /* 0x000ee20000000800 */
[----:B------:R-:W-:Y:S01]  /*11a80*/  IMAD.MOV.U32 R4, RZ, RZ, R18 ;  /* 0x000000ffff047224 */ /* 0x000fe200078e0012 */
[----:B------:R-:W-:Y:S01]  /*11a90*/  ULDC.64 UR4, c[0x0][0x9f8] ;  /* 0x00027e0000047ab9 */ /* 0x000fe20000000a00 */
[----:B-1----:R-:W1:Y:S01]  /*11aa0*/  S2R R6, SR_TID.X ;  /* 0x0000000000067919 */ /* 0x002e620000002100 */
[----:B------:R-:W-:Y:S01]  /*11ab0*/  ULDC.64 UR6, c[0x0][0x208] ;  /* 0x0000820000067ab9 */ /* 0x000fe20000000a00 */
[----:B---3--:R-:W-:Y:S02]  /*11ac0*/  ISETP.NE.AND P0, PT, R0, 0x1, PT ;  /* 0x000000010000780c */ /* 0x008fe40003f05270 */
[----:B-1----:R-:W-:-:S11]  /*11ad0*/  LOP3.LUT R6, R6, 0x1f, RZ, 0xc0, !PT ;  /* 0x0000001f06067812 */ /* 0x002fd600078ec0ff */
[----:B------:R-:W1:Y:S08]  /*11ae0*/  @P0 LDC R3, c[0x0][0x42c] ;  /* 0x00010b00ff030b82 */ /* 0x000e700000000800 */
[----:B------:R-:W3:Y:S01]  /*11af0*/  @P0 LDC R5, c[0x0][0x430] ;  /* 0x00010c00ff050b82 */ /* 0x000ee20000000800 */
[----:B-1----:R-:W-:-:S05]  /*11b00*/  @P0 IMAD.HI.U32 R0, R18, R3, RZ ;  /* 0x0000000312000227 */ /* 0x002fca00078e00ff */
[----:B---3--:R-:W-:Y:S01]  /*11b10*/  @P0 SHF.R.U32.HI R4, RZ, R5, R0 ;  /* 0x00000005ff040219 */ /* 0x008fe20000011600 */
[----:B------:R-:W-:Y:S01]  /*11b20*/  IMAD.MOV.U32 R0, RZ, RZ, R19 ;  /* 0x000000ffff007224 */ /* 0x000fe200078e0013 */
[----:B------:R-:W-:-:S04]  /*11b30*/  ISETP.NE.U32.AND P0, PT, RZ, UR4, PT ;  /* 0x00000004ff007c0c */ /* 0x000fc8000bf05070 */
[----:B------:R-:W-:Y:S01]  /*11b40*/  ISETP.NE.AND.EX P0, PT, RZ, UR5, PT, P0 ;  /* 0x00000005ff007c0c */ /* 0x000fe2000bf05300 */
[----:B------:R-:W-:-:S12]  /*11b50*/  ULDC.64 UR4, c[0x0][0xa00] ;  /* 0x0002800000047ab9 */ /* 0x000fd80000000a00 */
[----:B------:R-:W1:Y:S01]  /*11b60*/  @P0 LDC.64 R2, c[0x0][0x9f8] ;  /* 0x00027e00ff020b82 */ /* 0x000e620000000a00 */
[----:B------:R-:W-:-:S04]  /*11b70*/  ISETP.NE.AND P6, PT, R6, RZ, PT ;  /* 0x000000ff0600720c */ /* 0x000fc80003fc5270 */
[----:B------:R-:W-:-:S09]  /*11b80*/  PLOP3.LUT P1, PT, P6, PT, PT, 0x8, 0x0 ;  /* 0x000000000000781c */ /* 0x000fd2000372e170 */
[----:B------:R-:W-:Y:S01]  /*11b90*/  VOTEU.ALL UP1, P6 ;  /* 0x00000000003f7886 */ /* 0x000fe20003020000 */
[----:B-1----:R-:W-:-:S05]  /*11ba0*/  @P0 IMAD.WIDE R2, R19, 0x4, R2 ;  /* 0x0000000413020825 */ /* 0x002fca00078e0202 */
[----:B------:R1:W5:Y:S01]  /*11bb0*/  @P0 LDG.E R0, desc[UR6][R2.64] ;  /* 0x0000000602000981 */ /* 0x000362000c1e1900 */
[----:B------:R-:W-:Y:S01]  /*11bc0*/  ISETP.NE.U32.AND P0, PT, RZ, UR4, PT ;  /* 0x00000004ff007c0c */ /* 0x000fe2000bf05070 */
[----:B------:R-:W-:-:S03]  /*11bd0*/  @!UP1 UIADD3 UR8, UP0, UR36, 0x270, URZ ;  /* 0x0000027024089890 */ /* 0x000fc6000ff1e03f */
[----:B------:R-:W-:Y:S01]  /*11be0*/  ISETP.NE.AND.EX P0, PT, RZ, UR5, PT, P0 ;  /* 0x00000005ff007c0c */ /* 0x000fe2000bf05300 */
[----:B------:R-:W-:-:S03]  /*11bf0*/  @!UP1 UIADD3.X UR9, URZ, UR37, URZ, UP0, !UPT ;  /* 0x000000253f099290 */ /* 0x000fc600087fe43f */
[----:B------:R-:W-:Y:S01]  /*11c00*/  SEL R8, R19, RZ, !P0 ;  /* 0x000000ff13087207 */ /* 0x000fe20004000000 */
[----:B------:R-:W-:Y:S01]  /*11c10*/  VOTEU.ALL UP0, P6 ;  /* 0x00000000003f7886 */ /* 0x000fe20003000000 */
[----:B-12---:R-:W-:-:S07]  /*11c20*/  IMAD R7, R17, 0x80, R7 ;  /* 0x0000008011077824 */ /* 0x006fce00078e0207 */
.L_x_1182:
        /* <DEDUP_REMOVED lines=16> */
.L_x_1183:
        /* <DEDUP_REMOVED lines=15> */
.L_x_1184:
        /* <DEDUP_REMOVED lines=9> */
[----:B------:R-:W2:Y:S01]  /*11eb0*/  LDL R5, [R1+0x14] ;  /* 0x0000140001057983 */ /* 0x000ea20000100800 */
[----:B------:R-:W1:Y:S01]  /*11ec0*/  LDC.64 R2, c[0x0][0x3f8] ;  /* 0x0000fe00ff027b82 */ /* 0x000e620000000a00 */
[----:B------:R-:W-:Y:S02]  /*11ed0*/  ULDC.64 UR4, c[0x0][0xa08] ;  /* 0x0002820000047ab9 */ /* 0x000fe40000000a00 */
[----:B-1----:R-:W-:Y:S01]  /*11ee0*/  LOP3.LUT P0, RZ, R2, UR4, RZ, 0xfc, !PT ;  /* 0x0000000402ff7c12 */ /* 0x002fe2000f80fcff */
[----:B------:R-:W-:-:S03]  /*11ef0*/  UMOV UR4, 0xffffffff ;  /* 0xffffffff00047882 */ /* 0x000fc60000000000 */
[----:B------:R-:W-:-:S04]  /*11f00*/  LOP3.LUT P0, RZ, R3, UR5, RZ, 0xfc, P0 ;  /* 0x0000000503ff7c12 */ /* 0x000fc8000800fcff */
[----:B-----5:R-:W-:Y:S01]  /*11f10*/  SEL R6, R0, RZ, !P0 ;  /* 0x000000ff00067207 */ /* 0x020fe20004000000 */
[----:B--2---:R-:W-:Y:S01]  /*11f20*/  VIADD R5, R5, 0xffffffff ;  /* 0xffffffff05057836 */ /* 0x004fe20000000000 */
[----:B------:R-:W-:Y:S07]  /*11f30*/  BRA.DIV UR4, `(.L_x_1185) ;  /* 0x0000003a04887947 */ /* 0x000fee000b800000 */
.L_x_1255:
[----:B------:R-:W-:Y:S01]  /*11f40*/  UMOV UR4, 0xffffffff ;  /* 0xffffffff00047882 */ /* 0x000fe20000000000 */
[----:B------:R-:W-:Y:S02]  /*11f50*/  SHF.R.S32.HI R17, RZ, 0x1f, R0 ;  /* 0x0000001fff117819 */ /* 0x000fe40000011400 */
[----:B------:R-:W-:Y:S05]  /*11f60*/  BRA.DIV UR4, `(.L_x_1186) ;  /* 0x0000003a04b07947 */ /* 0x000fea000b800000 */
[----:B------:R-:W-:-:S13]  /*11f70*/  ELECT P6, URZ, PT ;  /* 0x00000000003f782f */ /* 0x000fda00038c0000 */
.L_x_1258:
[----:B------:R-:W-:Y:S05]  /*11f80*/  @!P6 BRA `(.L_x_1187) ;  /* 0x00000004002ce947 */ /* 0x000fea0003800000 */
[----:B------:R-:W-:-:S04]  /*11f90*/  ISETP.NE.U32.AND P0, PT, R2, RZ, PT ;  /* 0x000000ff0200720c */ /* 0x000fc80003f05070 */
[----:B------:R-:W-:-:S13]  /*11fa0*/  ISETP.NE.AND.EX P0, PT, R3, RZ, PT, P0 ;  /* 0x000000ff0300720c */ /* 0x000fda0003f05300 */
[----:B------:R-:W-:Y:S05]  /*11fb0*/  @!P0 BRA `(.L_x_1188) ;  /* 0x00000000004c8947 */ /* 0x000fea0003800000 */
[----:B------:R-:W1:Y:S01]  /*11fc0*/  LDC R12, c[0x0][0x41c] ;  /* 0x00010700ff0c7b82 */ /* 0x000e620000000800 */
[----:B------:R-:W-:Y:S01]  /*11fd0*/  IMAD.MOV.U32 R6, RZ, RZ, R5 ;  /* 0x000000ffff067224 */ /* 0x000fe200078e0005 */
[----:B------:R-:W-:Y:S01]  /*11fe0*/  ULDC.64 UR4, c[0x0][0x408] ;  /* 0x0001020000047ab9 */ /* 0x000fe20000000a00 */
[----:B------:R-:W-:Y:S01]  /*11ff0*/  ULDC.64 UR6, c[0x0][0x208] ;  /* 0x0000820000067ab9 */ /* 0x000fe20000000a00 */
[----:B-1----:R-:W-:-:S13]  /*12000*/  ISETP.NE.AND P0, PT, R12, 0x1, PT ;  /* 0x000000010c00780c */ /* 0x002fda0003f05270 */
[----:B0-----:R-:W0:Y:S02]  /*12010*/  @P0 LDC.64 R10, c[0x0][0x420] ;  /* 0x00010800ff0a0b82 */ /* 0x001e240000000a00 */
[----:B0-----:R-:W-:-:S05]  /*12020*/  @P0 IMAD.HI.U32 R10, R5, R10, RZ ;  /* 0x0000000a050a0227 */ /* 0x001fca00078e00ff */
[----:B------:R-:W-:-:S04]  /*12030*/  @P0 SHF.R.U32.HI R6, RZ, R11, R10 ;  /* 0x0000000bff060219 */ /* 0x000fc8000001160a */
[--C-:B------:R-:W-:Y:S01]  /*12040*/  SHF.R.S32.HI R11, RZ, 0x1f, R6.reuse ;  /* 0x0000001fff0b7819 */ /* 0x100fe20000011406 */
[--C-:B------:R-:W-:Y:S02]  /*12050*/  IMAD.MOV R9, RZ, RZ, -R6.reuse ;  /* 0x000000ffff097224 */ /* 0x100fe400078e0a06 */
[----:B------:R-:W-:Y:S02]  /*12060*/  IMAD.MOV.U32 R10, RZ, RZ, R6 ;  /* 0x000000ffff0a7224 */ /* 0x000fe400078e0006 */
        /* <DEDUP_REMOVED lines=8> */
.L_x_1188:
[----:B------:R-:W2:Y:S01]  /*120f0*/  LDL R9, [R1] ;  /* 0x0000000001097983 */ /* 0x000ea20000100800 */
[----:B0-----:R-:W-:-:S03]  /*12100*/  MOV R11, 0x400 ;  /* 0x00000400000b7802 */ /* 0x001fc60000000f00 */
[----:B------:R-:W3:Y:S01]  /*12110*/  LDL R10, [R1+0x8] ;  /* 0x00000800010a7983 */ /* 0x000ee20000100800 */
[----:B-1----:R-:W0:Y:S02]  /*12120*/  S2R R12, SR_CgaCtaId ;  /* 0x00000000000c7919 */ /* 0x002e240000008800 */
[----:B0-----:R-:W-:-:S05]  /*12130*/  LEA R11, R12, R11, 0x18 ;  /* 0x0000000b0c0b7211 */ /* 0x001fca00078ec0ff */
[----:B--2---:R-:W-:Y:S01]  /*12140*/  IMAD R9, R9, 0x8, R11 ;  /* 0x0000000809097824 */ /* 0x004fe200078e020b */
[----:B---3--:R-:W-:-:S04]  /*12150*/  SHF.L.U32 R10, R10, 0x1f, RZ ;  /* 0x0000001f0a0a7819 */ /* 0x008fc800000006ff */
[----:B------:R-:W0:Y:S02]  /*12160*/  SYNCS.PHASECHK.TRANS64.TRYWAIT P0, [R9+URZ+0x2a840], R10 ;  /* 0x02a8400a090075a7 */ /* 0x000e24000800017f */
[----:B0-----:R-:W-:Y:S05]  /*12170*/  @!P0 BRA `(.L_x_1189) ;  /* 0x00000038004c8947 */ /* 0x001fea0003800000 */
.L_x_1259:
        /* <DEDUP_REMOVED lines=11> */
.L_x_1190:
[----:B------:R-:W2:Y:S01]  /*12230*/  LDL R11, [R1] ;  /* 0x00000000010b7983 */ /* 0x000ea20000100800 */
[----:B------:R-:W-:-:S03]  /*12240*/  MOV R12, 0x400 ;  /* 0x00000400000c7802 */ /* 0x000fc60000000f00 */
[----:B0-----:R-:W3:Y:S01]  /*12250*/  LDL R10, [R1+0x4] ;  /* 0x00000400010a7983 */ /* 0x001ee20000100800 */
[----:B------:R-:W0:Y:S01]  /*12260*/  S2R R13, SR_CgaCtaId ;  /* 0x00000000000d7919 */ /* 0x000e220000008800 */
[----:B------:R-:W-:Y:S02]  /*12270*/  R2UR UR9, R9 ;  /* 0x00000000090972ca */ /* 0x000fe400000e0000 */
[----:B------:R-:W-:Y:S01]  /*12280*/  R2UR UR11, R5 ;  /* 0x00000000050b72ca */ /* 0x000fe200000e0000 */
[----:B------:R-:W-:Y:S01]  /*12290*/  UIADD3 UR4, UP0, UR36, 0x370, URZ ;  /* 0x0000037024047890 */ /* 0x000fe2000ff1e03f */
[----:B------:R-:W-:Y:S02]  /*122a0*/  R2UR UR12, R4 ;  /* 0x00000000040c72ca */ /* 0x000fe400000e0000 */
[----:B-----5:R-:W-:Y:S02]  /*122b0*/  R2UR UR13, R6 ;  /* 0x00000000060d72ca */ /* 0x020fe400000e0000 */
[----:B0-----:R-:W-:-:S05]  /*122c0*/  LEA R12, R13, R12, 0x18 ;  /* 0x0000000c0d0c7211 */ /* 0x001fca00078ec0ff */
[----:B------:R-:W-:Y:S01]  /*122d0*/  UIADD3 UR9, UR9, 0x2a830, URZ ;  /* 0x0002a83009097890 */ /* 0x000fe2000fffe03f */
[----:B------:R-:W-:Y:S01]  /*122e0*/  UMOV UR10, URZ ;  /* 0x0000003f000a7c82 */ /* 0x000fe20008000000 */
[----:B------:R-:W-:Y:S01]  /*122f0*/  UMOV UR6, 0x0 ;  /* 0x0000000000067882 */ /* 0x000fe20000000000 */
[----:B------:R-:W-:Y:S01]  /*12300*/  UMOV UR7, 0x14f00000 ;  /* 0x14f0000000077882 */ /* 0x000fe20000000000 */
[----:B------:R-:W-:Y:S01]  /*12310*/  UMOV UR16, 0x40 ;  /* 0x0000004000107882 */ /* 0x000fe20000000000 */
[----:B--2---:R-:W-:Y:S01]  /*12320*/  IMAD R9, R11, 0x9000, R12 ;  /* 0x000090000b097824 */ /* 0x004fe200078e020c */
[----:B---3--:R-:W-:-:S04]  /*12330*/  R2UR UR5, R10 ;  /* 0x000000000a0572ca */ /* 0x008fc800000e0000 */
[----:B------:R-:W-:-:S09]  /*12340*/  R2UR UR8, R9 ;  /* 0x00000000090872ca */ /* 0x000fd200000e0000 */
[----:B------:R-:W-:-:S04]  /*12350*/  UIMAD UR11, UR11, 0x60, UR5 ;  /* 0x000000600b0b78a4 */ /* 0x000fc8000f8e0205 */
[----:B------:R-:W-:Y:S02]  /*12360*/  UIADD3 UR14, UR8, 0x18400, URZ ;  /* 0x00018400080e7890 */ /* 0x000fe4000fffe03f */
        /* <DEDUP_REMOVED lines=12> */
[----:B-1----:R-:W-:Y:S01]  /*12430*/  NOP ;  /* 0x0000000000007918 */ /* 0x002fe20000000000 */
.L_x_1187:
[----:B------:R-:W2:Y:S01]  /*12440*/  LDL.LU R12, [R1+0x18] ;  /* 0x00001800010c7983 */ /* 0x000ea20000300800 */
[----:B------:R-:W-:Y:S01]  /*12450*/  MOV R10, 0x400 ;  /* 0x00000400000a7802 */ /* 0x000fe20000000f00 */
[----:B------:R-:W-:Y:S05]  /*12460*/  WARPSYNC.ALL ;  /* 0x0000000000007948 */ /* 0x000fea0003800000 */
[----:B0-----:R-:W0:Y:S01]  /*12470*/  S2R R11, SR_CgaCtaId ;  /* 0x00000000000b7919 */ /* 0x001e220000008800 */
        /* <DEDUP_REMOVED lines=43> */
.L_x_1260:
[----:B------:R-:W-:Y:S05]  /*12730*/  BSYNC B0 ;  /* 0x0000000000007941 */ /* 0x000fea0003800000 */
.L_x_1191:
[----:B------:R-:W2:Y:S04]  /*12740*/  LDL R9, [R1+0x14] ;  /* 0x0000140001097983 */ /* 0x000ea80000100800 */
[----:B0-----:R-:W3:Y:S01]  /*12750*/  LDL R8, [R1+0x10] ;  /* 0x0000100001087983 */ /* 0x001ee20000100800 */
[----:B------:R-:W-:Y:S01]  /*12760*/  BSSY B0, `(.L_x_1193) ;  /* 0x000019a000007945 */ /* 0x000fe20003800000 */
[----:B--2---:R-:W-:-:S05]  /*12770*/  VIADD R7, R9, 0xfffffffe ;  /* 0xfffffffe09077836 */ /* 0x004fca0000000000 */
[----:B---3--:R-:W-:-:S13]  /*12780*/  ISETP.GE.AND P0, PT, R7, R8, PT ;  /* 0x000000080700720c */ /* 0x008fda0003f06270 */
[----:B------:R-:W-:Y:S05]  /*12790*/  @!P0 BRA `(.L_x_1194) ;  /* 0x0000001800588947 */ /* 0x000fea0003800000 */
[----:B------:R-:W-:Y:S01]  /*127a0*/  LOP3.LUT R13, RZ, R8, RZ, 0x33, !PT ;  /* 0x00000008ff0d7212 */ /* 0x000fe200078e33ff */
[----:B------:R-:W-:Y:S01]  /*127b0*/  IMAD.MOV R8, RZ, RZ, -R9 ;  /* 0x000000ffff087224 */ /* 0x000fe200078e0a09 */
[----:B------:R-:W-:Y:S04]  /*127c0*/  BSSY B1, `(.L_x_1195) ;  /* 0x000008d000017945 */ /* 0x000fe80003800000 */
[----:B------:R-:W-:-:S05]  /*127d0*/  VIADDMNMX R13, R8, 0x1, R13, !PT ;  /* 0x00000001080d7846 */ /* 0x000fca000780010d */
[----:B------:R-:W-:-:S05]  /*127e0*/  IMAD.IADD R8, R9, 0x1, R13 ;  /* 0x0000000109087824 */ /* 0x000fca00078e020d */
        /* <DEDUP_REMOVED lines=28> */
[----:B------:R-:W-:Y:S01]  /*129b0*/  IMAD.IADD R15, R15, 0x1, R11 ;  /* 0x000000010f0f7824 */ /* 0x000fe200078e020b */
[----:B------:R-:W-:Y:S01]  /*129c0*/  LEA R2, P0, R10, R2, 0x2 ;  /* 0x000000020a027211 */ /* 0x000fe200078010ff */
[----:B------:R-:W-:-:S03]  /*129d0*/  IMAD.MOV R8, RZ, RZ, -R8 ;  /* 0x000000ffff087224 */ /* 0x000fc600078e0a08 */
[----:B------:R-:W-:Y:S01]  /*129e0*/  LEA.HI.X R3, R10, R3, R15, 0x2, P0 ;  /* 0x000000030a037211 */ /* 0x000fe200000f140f */
[----:B------:R-:W-:-:S04]  /*129f0*/  IMAD R7, R18, R8, R7 ;  /* 0x0000000812077224 */ /* 0x000fc800078e0207 */
[----:B------:R0:W5:Y:S04]  /*12a00*/  LDG.E R8, desc[UR6][R2.64] ;  /* 0x0000000602087981 */ /* 0x000168000c1e1900 */
.L_x_1199:
[----:B0-----:R-:W0:Y:S01]  /*12a10*/  S2R R3, SR_CgaCtaId ;  /* 0x0000000000037919 */ /* 0x001e220000008800 */
[----:B------:R-:W-:-:S04]  /*12a20*/  MOV R2, 0x400 ;  /* 0x0000040000027802 */ /* 0x000fc80000000f00 */
[----:B0-----:R-:W-:Y:S02]  /*12a30*/  LEA R2, R3, R2, 0x18 ;  /* 0x0000000203027211 */ /* 0x001fe400078ec0ff */
[----:B------:R-:W-:-:S03]  /*12a40*/  SHF.L.U32 R3, R14, 0x1f, RZ ;  /* 0x0000001f0e037819 */ /* 0x000fc600000006ff */
[----:B------:R-:W-:-:S04]  /*12a50*/  IMAD R2, R12, 0x8, R2 ;  /* 0x000000080c027824 */ /* 0x000fc800078e0202 */
[----:B------:R-:W0:Y:S02]  /*12a60*/  SYNCS.PHASECHK.TRANS64.TRYWAIT P0, [R2+URZ+0x2a840], R3 ;  /* 0x02a84003020075a7 */ /* 0x000e24000800017f */
[----:B0-----:R-:W-:Y:S05]  /*12a70*/  @!P0 BRA `(.L_x_1200) ;  /* 0x0000003000408947 */ /* 0x001fea0003800000 */
.L_x_1261:
        /* <DEDUP_REMOVED lines=11> */
.L_x_1201:
        /* <DEDUP_REMOVED lines=24> */
[----:B------:R-:W-:Y:S02]  /*12cb0*/  UIMAD UR11, UR11, 0x60, UR5 ;  /* 0x000000600b0b78a4 */ /* 0x000fe4000f8e0205 */
        /* <DEDUP_REMOVED lines=12> */
.L_x_1262:
[----:B------:R-:W-:Y:S05]  /*12d80*/  @P1 BRA `(.L_x_1203) ;  /* 0x0000000000301947 */ /* 0x000fea0003800000 */
[----:B------:R-:W1:Y:S01]  /*12d90*/  S2R R9, SR_TID.X ;  /* 0x0000000000097919 */ /* 0x000e620000002100 */
[----:B------:R-:W-:Y:S01]  /*12da0*/  MOV R10, 0x400 ;  /* 0x00000400000a7802 */ /* 0x000fe20000000f00 */
[----:B------:R-:W2:Y:S01]  /*12db0*/  S2R R11, SR_CgaCtaId ;  /* 0x00000000000b7919 */ /* 0x000ea20000008800 */
[----:B-1----:R-:W-:Y:S02]  /*12dc0*/  LOP3.LUT R15, R9, 0x1f, RZ, 0xc0, !PT ;  /* 0x0000001f090f7812 */ /* 0x002fe400078ec0ff */
[----:B------:R-:W3:Y:S02]  /*12dd0*/  LDL R9, [R1] ;  /* 0x0000000001097983 */ /* 0x000ee40000100800 */
[----:B------:R-:W-:Y:S02]  /*12de0*/  ISETP.NE.AND P0, PT, R15, RZ, PT ;  /* 0x000000ff0f00720c */ /* 0x000fe40003f05270 */
[----:B--2---:R-:W-:Y:S01]  /*12df0*/  LEA R10, R11, R10, 0x18 ;  /* 0x0000000a0b0a7211 */ /* 0x004fe200078ec0ff */
[----:B0-----:R-:W-:-:S04]  /*12e00*/  IMAD.MOV.U32 R3, RZ, RZ, 0x6000 ;  /* 0x00006000ff037424 */ /* 0x001fc800078e00ff */
[----:B---3--:R-:W-:-:S04]  /*12e10*/  IMAD R2, R9, 0x8, R10 ;  /* 0x0000000809027824 */ /* 0x008fc800078e020a */
[----:B------:R1:W-:Y:S02]  /*12e20*/  SYNCS.ARRIVE.TRANS64 RZ, [R2+URZ+0x2a850], R3 ;  /* 0x02a8500302ff79a7 */ /* 0x0003e4000800003f */
[----:B------:R-:W-:Y:S05]  /*12e30*/  @!P0 BRA `(.L_x_1203) ;  /* 0x0000000000048947 */ /* 0x000fea0003800000 */
[----:B------:R-:W-:Y:S01]  /*12e40*/  BPT.TRAP 0x1 ;  /* 0x000000040000795c */ /* 0x000fe20000300000 */
.L_x_1203:
[----:B01----:R-:W2:Y:S01]  /*12e50*/  LDL.LU R2, [R1] ;  /* 0x0000000001027983 */ /* 0x003ea20000300800 */
[----:B------:R-:W-:-:S03]  /*12e60*/  MOV R10, 0x400 ;  /* 0x00000400000a7802 */ /* 0x000fc60000000f00 */
[----:B------:R-:W3:Y:S01]  /*12e70*/  LDL R3, [R1+0x4] ;  /* 0x0000040001037983 */ /* 0x000ee20000100800 */
[----:B------:R-:W0:Y:S01]  /*12e80*/  S2R R11, SR_CgaCtaId ;  /* 0x00000000000b7919 */ /* 0x000e220000008800 */
[----:B------:R-:W-:Y:S01]  /*12e90*/  R2UR UR11, R5 ;  /* 0x00000000050b72ca */ /* 0x000fe200000e0000 */
[----:B------:R-:W-:Y:S01]  /*12ea0*/  UIADD3 UR4, UP0, UR36, 0x470, URZ ;  /* 0x0000047024047890 */ /* 0x000fe2000ff1e03f */
[----:B------:R-:W-:Y:S02]  /*12eb0*/  R2UR UR13, R6 ;  /* 0x00000000060d72ca */ /* 0x000fe400000e0000 */
[----:B------:R-:W-:Y:S02]  /*12ec0*/  R2UR UR12, R4 ;  /* 0x00000000040c72ca */ /* 0x000fe400000e0000 */
[----:B0-----:R-:W-:Y:S01]  /*12ed0*/  LEA R10, R11, R10, 0x18 ;  /* 0x0000000a0b0a7211 */ /* 0x001fe200078ec0ff */
[----:B------:R-:W-:Y:S01]  /*12ee0*/  UMOV UR10, URZ ;  /* 0x0000003f000a7c82 */ /* 0x000fe20008000000 */
[----:B------:R-:W-:Y:S01]  /*12ef0*/  UMOV UR7, 0x14f00000 ;  /* 0x14f0000000077882 */ /* 0x000fe20000000000 */
[----:B------:R-:W-:Y:S01]  /*12f00*/  UMOV UR15, 0x40 ;  /* 0x00000040000f7882 */ /* 0x000fe20000000000 */
[----:B------:R-:W-:-:S02]  /*12f10*/  IMAD.MOV.U32 R6, RZ, RZ, R8 ;  /* 0x000000ffff067224 */ /* 0x000fc400078e0008 */
[----:B------:R-:W-:Y:S02]  /*12f20*/  IMAD.MOV.U32 R5, RZ, RZ, R7 ;  /* 0x000000ffff057224 */ /* 0x000fe400078e0007 */
[----:B--2---:R-:W-:-:S04]  /*12f30*/  IMAD.MOV.U32 R9, RZ, RZ, R2 ;  /* 0x000000ffff097224 */ /* 0x004fc800078e0002 */
[----:B------:R-:W-:-:S05]  /*12f40*/  IMAD R2, R9, 0x8, R10 ;  /* 0x0000000809027824 */ /* 0x000fca00078e020a */
[----:B------:R-:W-:Y:S01]  /*12f50*/  R2UR UR9, R2 ;  /* 0x00000000020972ca */ /* 0x000fe200000e0000 */
[----:B------:R-:W-:Y:S01]  /*12f60*/  IMAD R2, R9, 0x6000, R10 ;  /* 0x0000600009027824 */ /* 0x000fe200078e020a */
[----:B---3--:R-:W-:-:S04]  /*12f70*/  R2UR UR5, R3 ;  /* 0x00000000030572ca */ /* 0x008fc800000e0000 */
[----:B------:R-:W-:-:S07]  /*12f80*/  R2UR UR6, R2 ;  /* 0x00000000020672ca */ /* 0x000fce00000e0000 */
[----:B------:R-:W-:Y:S02]  /*12f90*/  UIADD3 UR9, UR9, 0x2a850, URZ ;  /* 0x0002a85009097890 */ /* 0x000fe4000fffe03f */
[----:B------:R-:W-:Y:S02]  /*12fa0*/  UIMAD UR11, UR11, 0x60, UR5 ;  /* 0x000000600b0b78a4 */ /* 0x000fe4000f8e0205 */
[----:B------:R-:W-:Y:S02]  /*12fb0*/  UIADD3.X UR5, URZ, UR37, URZ, UP0, !UPT ;  /* 0x000000253f057290 */ /* 0x000fe400087fe43f */
[----:B------:R-:W-:Y:S02]  /*12fc0*/  UIADD3 UR8, UR6, 0x400, URZ ;  /* 0x0000040006087890 */ /* 0x000fe4000fffe03f */
[----:B------:R-:W-:-:S03]  /*12fd0*/  UIADD3 UR14, UR6, 0x3400, URZ ;  /* 0x00003400060e7890 */ /* 0x000fc6000fffe03f */
[----:B------:R-:W-:-:S04]  /*12fe0*/  UMOV UR6, 0x0 ;  /* 0x0000000000067882 */ /* 0x000fc80000000000 */
[----:B------:R0:W-:Y:S02]  /*12ff0*/  UTMALDG.4D [UR8], [UR4], desc[UR6] ;  /* 0x00000608040075b4 */ /* 0x0001e40008019000 */
[----:B0-----:R-:W-:Y:S01]  /*13000*/  UMOV UR8, UR14 ;  /* 0x0000000e00087c82 */ /* 0x001fe20008000000 */
[----:B------:R-:W-:Y:S02]  /*13010*/  UMOV UR10, UR15 ;  /* 0x0000000f000a7c82 */ /* 0x000fe40008000000 */
[----:B------:R0:W-:Y:S02]  /*13020*/  UTMALDG.4D [UR8], [UR4], desc[UR6] ;  /* 0x00000608040075b4 */ /* 0x0001e40008019000 */
[----:B0-----:R-:W-:Y:S01]  /*13030*/  NOP ;  /* 0x0000000000007918 */ /* 0x001fe20000000000 */
.L_x_1198:
[----:B------:R-:W-:Y:S05]  /*13040*/  BSYNC B2 ;  /* 0x0000000000027941 */ /* 0x000fea0003800000 */
.L_x_1197:
[----:B------:R-:W2:Y:S04]  /*13050*/  LDL R2, [R1+0x14] ;  /* 0x0000140001027983 */ /* 0x000ea80000100800 */
[----:B------:R0:W-:Y:S04]  /*13060*/  STL [R1], R12 ;  /* 0x0000000c01007387 */ /* 0x0001e80000100800 */
[----:B------:R0:W-:Y:S02]  /*13070*/  STL [R1+0x8], R14 ;  /* 0x0000080e01007387 */ /* 0x0001e40000100800 */
[----:B0-2---:R-:W-:-:S07]  /*13080*/  VIADD R7, R2, 0xfffffffd ;  /* 0xfffffffd02077836 */ /* 0x005fce0000000000 */
.L_x_1196:
[----:B------:R-:W-:Y:S05]  /*13090*/  BSYNC B1 ;  /* 0x0000000000017941 */ /* 0x000fea0003800000 */
.L_x_1195:
[----:B------:R-:W2:Y:S01]  /*130a0*/  LDL.LU R2, [R1+0x14] ;  /* 0x0000140001027983 */ /* 0x000ea20000300800 */
[----:B------:R-:W-:Y:S01]  /*130b0*/  VIADD R13, R13, 0xfffffffe ;  /* 0xfffffffe0d0d7836 */ /* 0x000fe20000000000 */
[----:B--2---:R-:W-:-:S04]  /*130c0*/  LOP3.LUT R2, RZ, R2, RZ, 0x33, !PT ;  /* 0x00000002ff027212 */ /* 0x004fc800078e33ff */
[----:B------:R-:W-:-:S13]  /*130d0*/  ISETP.NE.AND P0, PT, R13, R2, PT ;  /* 0x000000020d00720c */ /* 0x000fda0003f05270 */
[----:B------:R-:W-:Y:S05]  /*130e0*/  @!P0 BRA `(.L_x_1194) ;  /* 0x0000001000048947 */ /* 0x000fea0003800000 */
[----:B------:R-:W-:-:S07]  /*130f0*/  IMAD.MOV.U32 R10, RZ, RZ, R6 ;  /* 0x000000ffff0a7224 */ /* 0x000fce00078e0006 */
.L_x_1218:
        /* <DEDUP_REMOVED lines=33> */
.L_x_1206:
[----:B------:R-:W1:Y:S01]  /*13310*/  S2R R3, SR_CgaCtaId ;  /* 0x0000000000037919 */ /* 0x000e620000008800 */
[----:B------:R-:W-:-:S04]  /*13320*/  MOV R2, 0x400 ;  /* 0x0000040000027802 */ /* 0x000fc80000000f00 */
[----:B-1----:R-:W-:Y:S02]  /*13330*/  LEA R2, R3, R2, 0x18 ;  /* 0x0000000203027211 */ /* 0x002fe400078ec0ff */
[----:B------:R-:W-:-:S03]  /*13340*/  SHF.L.U32 R3, R9, 0x1f, RZ ;  /* 0x0000001f09037819 */ /* 0x000fc600000006ff */
[----:B------:R-:W-:-:S04]  /*13350*/  IMAD R2, R8, 0x8, R2 ;  /* 0x0000000808027824 */ /* 0x000fc800078e0202 */
[----:B------:R-:W1:Y:S02]  /*13360*/  SYNCS.PHASECHK.TRANS64.TRYWAIT P0, [R2+URZ+0x2a840], R3 ;  /* 0x02a84003020075a7 */ /* 0x000e64000800017f */
[----:B-1----:R-:W-:Y:S05]  /*13370*/  @!P0 BRA `(.L_x_1207) ;  /* 0x0000002800288947 */ /* 0x002fea0003800000 */
.L_x_1263:
        /* <DEDUP_REMOVED lines=11> */
.L_x_1208:
[----:B------:R-:W2:Y:S04]  /*13430*/  LDL R15, [R1+0x4] ;  /* 0x00000400010f7983 */ /* 0x000ea80000100800 */
[----:B------:R-:W3:Y:S01]  /*13440*/  LDL.LU R14, [R1+0x8] ;  /* 0x00000800010e7983 */ /* 0x000ee20000300800 */
[----:B-1----:R-:W-:-:S03]  /*13450*/  MOV R3, 0x400 ;  /* 0x0000040000037802 */ /* 0x002fc60000000f00 */
        /* <DEDUP_REMOVED lines=34> */
.L_x_1264:
        /* <DEDUP_REMOVED lines=8> */
.L_x_1210:
[----:B0-----:R-:W2:Y:S01]  /*13700*/  LDL.LU R2, [R1] ;  /* 0x0000000001027983 */ /* 0x001ea20000300800 */
[----:B------:R-:W-:-:S03]  /*13710*/  MOV R13, 0x400 ;  /* 0x00000400000d7802 */ /* 0x000fc60000000f00 */
[----:B------:R-:W3:Y:S01]  /*13720*/  LDL R11, [R1+0x4] ;  /* 0x00000400010b7983 */ /* 0x000ee20000100800 */
[----:B------:R-:W0:Y:S01]  /*13730*/  S2R R14, SR_CgaCtaId ;  /* 0x00000000000e7919 */ /* 0x000e220000008800 */
[----:B------:R-:W-:Y:S02]  /*13740*/  R2UR UR11, R5 ;  /* 0x00000000050b72ca */ /* 0x000fe400000e0000 */
[----:B------:R-:W-:Y:S01]  /*13750*/  R2UR UR9, R3 ;  /* 0x00000000030972ca */ /* 0x000fe200000e0000 */
[----:B------:R-:W-:Y:S01]  /*13760*/  UIADD3 UR4, UP0, UR36, 0x470, URZ ;  /* 0x0000047024047890 */ /* 0x000fe2000ff1e03f */
[----:B------:R-:W-:Y:S02]  /*13770*/  R2UR UR13, R6 ;  /* 0x00000000060d72ca */ /* 0x000fe400000e0000 */
[----:B------:R-:W-:Y:S02]  /*13780*/  R2UR UR12, R4 ;  /* 0x00000000040c72ca */ /* 0x000fe400000e0000 */
[----:B0-----:R-:W-:-:S07]  /*13790*/  LEA R13, R14, R13, 0x18 ;  /* 0x0000000d0e0d7211 */ /* 0x001fce00078ec0ff */
[----:B------:R-:W-:Y:S01]  /*137a0*/  UIADD3 UR9, UR9, 0x50, URZ ;  /* 0x0000005009097890 */ /* 0x000fe2000fffe03f */
[----:B------:R-:W-:Y:S01]  /*137b0*/  UMOV UR10, URZ ;  /* 0x0000003f000a7c82 */ /* 0x000fe20008000000 */
[----:B------:R-:W-:Y:S01]  /*137c0*/  UMOV UR7, 0x14f00000 ;  /* 0x14f0000000077882 */ /* 0x000fe20000000000 */
[----:B------:R-:W-:Y:S01]  /*137d0*/  UMOV UR15, 0x40 ;  /* 0x00000040000f7882 */ /* 0x000fe20000000000 */
[----:B------:R-:W-:Y:S02]  /*137e0*/  IMAD.MOV.U32 R5, RZ, RZ, R12 ;  /* 0x000000ffff057224 */ /* 0x000fe400078e000c */
[----:B------:R-:W-:Y:S02]  /*137f0*/  IMAD.MOV.U32 R6, RZ, RZ, R10 ;  /* 0x000000ffff067224 */ /* 0x000fe400078e000a */
[----:B--2---:R-:W-:Y:S01]  /*13800*/  IMAD R2, R2, 0x6000, R13 ;  /* 0x0000600002027824 */ /* 0x004fe200078e020d */
[----:B---3--:R-:W-:-:S04]  /*13810*/  R2UR UR5, R11 ;  /* 0x000000000b0572ca */ /* 0x008fc800000e0000 */
[----:B------:R-:W-:-:S09]  /*13820*/  R2UR UR6, R2 ;  /* 0x00000000020672ca */ /* 0x000fd200000e0000 */
[----:B------:R-:W-:-:S04]  /*13830*/  UIMAD UR11, UR11, 0x60, UR5 ;  /* 0x000000600b0b78a4 */ /* 0x000fc8000f8e0205 */
[----:B------:R-:W-:Y:S02]  /*13840*/  UIADD3 UR8, UR6, 0x400, URZ ;  /* 0x0000040006087890 */ /* 0x000fe4000fffe03f */
[----:B------:R-:W-:Y:S02]  /*13850*/  UIADD3.X UR5, URZ, UR37, URZ, UP0, !UPT ;  /* 0x000000253f057290 */ /* 0x000fe400087fe43f */
[----:B------:R-:W-:-:S03]  /*13860*/  UIADD3 UR14, UR6, 0x3400, URZ ;  /* 0x00003400060e7890 */ /* 0x000fc6000fffe03f */
[----:B------:R-:W-:-:S04]  /*13870*/  UMOV UR6, 0x0 ;  /* 0x0000000000067882 */ /* 0x000fc80000000000 */
[----:B------:R0:W-:Y:S02]  /*13880*/  UTMALDG.4D [UR8], [UR4], desc[UR6] ;  /* 0x00000608040075b4 */ /* 0x0001e40008019000 */
[----:B0-----:R-:W-:Y:S01]  /*13890*/  UMOV UR8, UR14 ;  /* 0x0000000e00087c82 */ /* 0x001fe20008000000 */
[----:B------:R-:W-:Y:S02]  /*138a0*/  UMOV UR10, UR15 ;  /* 0x0000000f000a7c82 */ /* 0x000fe40008000000 */
[----:B------:R0:W-:Y:S02]  /*138b0*/  UTMALDG.4D [UR8], [UR4], desc[UR6] ;  /* 0x00000608040075b4 */ /* 0x0001e40008019000 */
[----:B0-----:R-:W-:Y:S01]  /*138c0*/  NOP ;  /* 0x0000000000007918 */ /* 0x001fe20000000000 */
.L_x_1205:
[----:B------:R-:W-:Y:S05]  /*138d0*/  BSYNC B1 ;  /* 0x0000000000017941 */ /* 0x000fea0003800000 */
.L_x_1204:
[----:B------:R-:W-:Y:S01]  /*138e0*/  VIADD R3, R8, 0x1 ;  /* 0x0000000108037836 */ /* 0x000fe20000000000 */
[----:B------:R-:W-:Y:S01]  /*138f0*/  BSSY B1, `(.L_x_1211) ;  /* 0x000007c000017945 */ /* 0x000fe20003800000 */
[----:B------:R-:W-:-:S03]  /*13900*/  VIADD R13, R7, 0xffffffff ;  /* 0xffffffff070d7836 */ /* 0x000fc60000000000 */
        /* <DEDUP_REMOVED lines=8> */
[----:B------:R-:W-:Y:S01]  /*13990*/  IMAD.MOV.U32 R12, RZ, RZ, R13 ;  /* 0x000000ffff0c7224 */ /* 0x000fe200078e000d */
        /* <DEDUP_REMOVED lines=21> */
.L_x_1213:
[----:B------:R-:W2:Y:S01]  /*13af0*/  S2R R3, SR_CgaCtaId ;  /* 0x0000000000037919 */ /* 0x000ea20000008800 */
[----:B------:R-:W-:-:S04]  /*13b00*/  MOV R2, 0x400 ;  /* 0x0000040000027802 */ /* 0x000fc80000000f00 */
[----:B--2---:R-:W-:Y:S02]  /*13b10*/  LEA R2, R3, R2, 0x18 ;  /* 0x0000000203027211 */ /* 0x004fe400078ec0ff */
[----:B------:R-:W-:-:S03]  /*13b20*/  SHF.L.U32 R3, R14, 0x1f, RZ ;  /* 0x0000001f0e037819 */ /* 0x000fc600000006ff */
[----:B------:R-:W-:-:S04]  /*13b30*/  IMAD R2, R15, 0x8, R2 ;  /* 0x000000080f027824 */ /* 0x000fc800078e0202 */
[----:B------:R-:W2:Y:S02]  /*13b40*/  SYNCS.PHASECHK.TRANS64.TRYWAIT P0, [R2+URZ+0x2a840], R3 ;  /* 0x02a84003020075a7 */ /* 0x000ea4000800017f */
[----:B--2---:R-:W-:Y:S05]  /*13b50*/  @!P0 BRA `(.L_x_1214) ;  /* 0x0000002000588947 */ /* 0x004fea0003800000 */
.L_x_1265:
        /* <DEDUP_REMOVED lines=11> */
.L_x_1215:
        /* <DEDUP_REMOVED lines=22> */
[----:B------:R-:W-:Y:S02]  /*13d70*/  UIMAD UR11, UR11, 0x60, UR5 ;  /* 0x000000600b0b78a4 */ /* 0x000fe4000f8e0205 */
[----:B------:R-:W-:Y:S02]  /*13d80*/  UIADD3.X UR5, URZ, UR37, URZ, UP0, !UPT ;  /* 0x000000253f057290 */ /* 0x000fe400087fe43f */
[----:B------:R-:W-:Y:S02]  /*13d90*/  UIADD3 UR14, UR8, 0x18400, URZ ;  /* 0x00018400080e7890 */ /* 0x000fe4000fffe03f */
[----:B------:R-:W-:Y:S02]  /*13da0*/  UIADD3 UR15, UR8, 0x1b400, URZ ;  /* 0x0001b400080f7890 */ /* 0x000fe4000fffe03f */
[----:B------:R-:W-:-:S03]  /*13db0*/  UIADD3 UR16, UR8, 0x1e400, URZ ;  /* 0x0001e40008107890 */ /* 0x000fc6000fffe03f */
[----:B------:R-:W-:Y:S02]  /*13dc0*/  UMOV UR8, UR14 ;  /* 0x0000000e00087c82 */ /* 0x000fe40008000000 */
[----:B------:R0:W-:Y:S01]  /*13dd0*/  UTMALDG.4D [UR8], [UR4], desc[UR6] ;  /* 0x00000608040075b4 */ /* 0x0001e20008019000 */
[----:B------:R-:W-:Y:S01]  /*13de0*/  IMAD R2, R8, 0x8, R2 ;  /* 0x0000000808027824 */ /* 0x000fe200078e0202 */
        /* <DEDUP_REMOVED lines=8> */
.L_x_1266:
        /* <DEDUP_REMOVED lines=8> */
.L_x_1217:
[----:B-1----:R-:W2:Y:S01]  /*13ef0*/  LDL R3, [R1+0x4] ;  /* 0x0000040001037983 */ /* 0x002ea20000100800 */
[----:B0-----:R-:W-:Y:S01]  /*13f00*/  MOV R9, 0x400 ;  /* 0x0000040000097802 */ /* 0x001fe20000000f00 */
[----:B------:R-:W0:Y:S01]  /*13f10*/  S2R R11, SR_CgaCtaId ;  /* 0x00000000000b7919 */ /* 0x000e220000008800 */
[----:B------:R-:W-:Y:S02]  /*13f20*/  R2UR UR11, R5 ;  /* 0x00000000050b72ca */ /* 0x000fe400000e0000 */
        /* <DEDUP_REMOVED lines=14> */
[----:B------:R-:W-:Y:S02]  /*14010*/  IMAD.MOV.U32 R5, RZ, RZ, R12 ;  /* 0x000000ffff057224 */ /* 0x000fe400078e000c */
[----:B------:R-:W-:Y:S01]  /*14020*/  IMAD.MOV.U32 R6, RZ, RZ, R10 ;  /* 0x000000ffff067224 */ /* 0x000fe200078e000a */
[----:B--2---:R-:W-:-:S13]  /*14030*/  R2UR UR5, R3 ;  /* 0x00000000030572ca */ /* 0x004fda00000e0000 */
[----:B------:R-:W-:Y:S02]  /*14040*/  UIMAD UR11, UR11, 0x60, UR5 ;  /* 0x000000600b0b78a4 */ /* 0x000fe4000f8e0205 */
[----:B------:R-:W-:-:S09]  /*14050*/  UIADD3.X UR5, URZ, UR37, URZ, UP0, !UPT ;  /* 0x000000253f057290 */ /* 0x000fd200087fe43f */
[----:B------:R0:W-:Y:S02]  /*14060*/  UTMALDG.4D [UR8], [UR4], desc[UR6] ;  /* 0x00000608040075b4 */ /* 0x0001e40008019000 */
[----:B0-----:R-:W-:Y:S01]  /*14070*/  UMOV UR8, UR14 ;  /* 0x0000000e00087c82 */ /* 0x001fe20008000000 */
[----:B------:R-:W-:Y:S02]  /*14080*/  UMOV UR10, UR15 ;  /* 0x0000000f000a7c82 */ /* 0x000fe40008000000 */
[----:B------:R1:W-:Y:S02]  /*14090*/  UTMALDG.4D [UR8], [UR4], desc[UR6] ;  /* 0x00000608040075b4 */ /* 0x0003e40008019000 */
[----:B-1----:R-:W-:Y:S01]  /*140a0*/  NOP ;  /* 0x0000000000007918 */ /* 0x002fe20000000000 */
.L_x_1212:
[----:B------:R-:W-:Y:S05]  /*140b0*/  BSYNC B1 ;  /* 0x0000000000017941 */ /* 0x000fea0003800000 */
.L_x_1211:
[----:B------:R-:W2:Y:S01]  /*140c0*/  LDL R2, [R1+0x10] ;  /* 0x0000100001027983 */ /* 0x000ea20000100800 */
[----:B------:R-:W-:Y:S01]  /*140d0*/  VIADD R7, R7, 0xfffffffe ;  /* 0xfffffffe07077836 */ /* 0x000fe20000000000 */
[----:B--2---:R-:W-:-:S13]  /*140e0*/  ISETP.GT.AND P0, PT, R13, R2, PT ;  /* 0x000000020d00720c */ /* 0x004fda0003f04270 */
[----:B------:R-:W-:Y:S05]  /*140f0*/  @P0 BRA `(.L_x_1218) ;  /* 0xfffffff000000947 */ /* 0x000fea000383ffff */
.L_x_1194:
[----:B------:R-:W-:Y:S05]  /*14100*/  BSYNC B0 ;  /* 0x0000000000007941 */ /* 0x000fea0003800000 */
.L_x_1193:
        /* <DEDUP_REMOVED lines=18> */
.L_x_1220:
[----:B------:R-:W-:Y:S05]  /*14230*/  BSYNC B0 ;  /* 0x0000000000007941 */ /* 0x000fea0003800000 */
.L_x_1219:
        /* <DEDUP_REMOVED lines=11> */
.L_x_1267:
        /* <DEDUP_REMOVED lines=11> */
.L_x_1224:
[----:B-1----:R-:W2:Y:S01]  /*143a0*/  LDL R0, [R1] ;  /* 0x0000000001007983 */ /* 0x002ea20000100800 */
[----:B------:R-:W-:-:S03]  /*143b0*/  MOV R7, 0x400 ;  /* 0x0000040000077802 */ /* 0x000fc60000000f00 */
[----:B------:R-:W3:Y:S01]  /*143c0*/  LDL.LU R2, [R1+0x4] ;  /* 0x0000040001027983 */ /* 0x000ee20000300800 */
[----:B------:R-:W1:Y:S01]  /*143d0*/  S2R R8, SR_CgaCtaId ;  /* 0x0000000000087919 */ /* 0x000e620000008800 */
[----:B------:R-:W-:Y:S02]  /*143e0*/  R2UR UR11, R5 ;  /* 0x00000000050b72ca */ /* 0x000fe400000e0000 */
[----:B------:R-:W-:Y:S01]  /*143f0*/  R2UR UR9, R3 ;  /* 0x00000000030972ca */ /* 0x000fe200000e0000 */
[----:B------:R-:W-:Y:S01]  /*14400*/  UIADD3 UR4, UP0, UR36, 0x470, URZ ;  /* 0x0000047024047890 */ /* 0x000fe2000ff1e03f */
[----:B------:R-:W-:Y:S02]  /*14410*/  R2UR UR12, R4 ;  /* 0x00000000040c72ca */ /* 0x000fe400000e0000 */
[----:B------:R-:W-:Y:S02]  /*14420*/  R2UR UR13, R6 ;  /* 0x00000000060d72ca */ /* 0x000fe400000e0000 */
[----:B-1----:R-:W-:-:S07]  /*14430*/  LEA R7, R8, R7, 0x18 ;  /* 0x0000000708077211 */ /* 0x002fce00078ec0ff */
[----:B------:R-:W-:Y:S01]  /*14440*/  UIADD3 UR9, UR9, 0x2a850, URZ ;  /* 0x0002a85009097890 */ /* 0x000fe2000fffe03f */
[----:B------:R-:W-:Y:S01]  /*14450*/  UMOV UR10, URZ ;  /* 0x0000003f000a7c82 */ /* 0x000fe20008000000 */
        /* <DEDUP_REMOVED lines=15> */
.L_x_1222:
[----:B------:R-:W-:Y:S05]  /*14550*/  BSYNC B0 ;  /* 0x0000000000007941 */ /* 0x000fea0003800000 */
.L_x_1221:
        /* <DEDUP_REMOVED lines=9> */
.L_x_1178:
[----:B------:R-:W-:Y:S05]  /*145f0*/  BSYNC B6 ;  /* 0x0000000000067941 */ /* 0x000fea0003800000 */
.L_x_1176:
[----:B------:R-:W-:-:S03]  /*14600*/  UMOV UR4, 0xffffffff ;  /* 0xffffffff00047882 */ /* 0x000fc60000000000 */
[----:B------:R-:W-:Y:S05]  /*14610*/  BRA.DIV UR4, `(.L_x_1225) ;  /* 0x0000001604e47947 */ /* 0x000fea000b800000 */
[----:B------:R2:W3:Y:S04]  /*14620*/  SHFL.IDX PT, R4, R16, RZ, 0x1f ;  /* 0x00001fff10047589 */ /* 0x0004e800000e0000 */
[----:B------:R-:W4:Y:S02]  /*14630*/  SHFL.IDX PT, R16, R16, 0x1, 0x1f ;  /* 0x00201f0010107f89 */ /* 0x000f2400000e0000 */
.L_x_1271:
[----:B-1----:R-:W1:Y:S01]  /*14640*/  S2R R0, SR_TID.X ;  /* 0x0000000000007919 */ /* 0x002e620000002100 */
[----:B------:R-:W-:Y:S01]  /*14650*/  ULDC UR4, c[0x0][0xc14] ;  /* 0x0003050000047ab9 */ /* 0x000fe20000000800 */
[----:B------:R-:W-:Y:S01]  /*14660*/  BSSY B0, `(.L_x_1226) ;  /* 0x000000c000007945 */ /* 0x000fe20003800000 */
[----:B------:R-:W-:Y:S01]  /*14670*/  IMAD.MOV.U32 R17, RZ, RZ, RZ ;  /* 0x000000ffff117224 */ /* 0x000fe200078e00ff */
[----:B-1----:R-:W-:Y:S01]  /*14680*/  LOP3.LUT R6, R0, 0x1f, RZ, 0xc0, !PT ;  /* 0x0000001f00067812 */ /* 0x002fe200078ec0ff */
[----:B------:R-:W-:-:S03]  /*14690*/  IMAD.U32 R0, RZ, RZ, UR4 ;  /* 0x00000004ff007e24 */ /* 0x000fc6000f8e00ff */
[C---:B------:R-:W-:Y:S01]  /*146a0*/  ISETP.NE.AND P0, PT, R6.reuse, 0x1f, PT ;  /* 0x0000001f0600780c */ /* 0x040fe20003f05270 */
[----:B------:R-:W-:-:S05]  /*146b0*/  IMAD.IADD R5, R6, 0x1, R19 ;  /* 0x0000000106057824 */ /* 0x000fca00078e0213 */
[----:B------:R-:W-:-:S13]  /*146c0*/  ISETP.GE.OR P0, PT, R5, R0, !P0 ;  /* 0x000000000500720c */ /* 0x000fda0004706670 */
[----:B------:R-:W-:Y:S05]  /*146d0*/  @P0 BRA `(.L_x_1227) ;  /* 0x0000000000100947 */ /* 0x000fea0003800000 */
[----:B------:R-:W1:Y:S01]  /*146e0*/  LDC.64 R2, c[0x0][0xc58] ;  /* 0x00031600ff027b82 */ /* 0x000e620000000a00 */
[----:B------:R-:W-:Y:S01]  /*146f0*/  ULDC.64 UR4, c[0x0][0x208] ;  /* 0x0000820000047ab9 */ /* 0x000fe20000000a00 */
[----:B-1----:R-:W-:-:S05]  /*14700*/  IMAD.WIDE R2, R5, 0x4, R2 ;  /* 0x0000000405027825 */ /* 0x002fca00078e0202 */
[----:B------:R1:W5:Y:S02]  /*14710*/  LDG.E R17, desc[UR4][R2.64] ;  /* 0x0000000402117981 */ /* 0x000364000c1e1900 */
.L_x_1227:
[----:B------:R-:W-:Y:S05]  /*14720*/  BSYNC B0 ;  /* 0x0000000000007941 */ /* 0x000fea0003800000 */
.L_x_1226:
[----:B------:R-:W-:-:S03]  /*14730*/  UMOV UR4, 0xffffffff ;  /* 0xffffffff00047882 */ /* 0x000fc60000000000 */
[----:B------:R-:W-:Y:S05]  /*14740*/  BRA.DIV UR4, `(.L_x_1228) ;  /* 0x0000001604e47947 */ /* 0x000fea000b800000 */
[----:B0----5:R-:W0:Y:S01]  /*14750*/  SHFL.UP PT, R14, R17, 0x1, RZ ;  /* 0x04200000110e7989 */ /* 0x021e2200000e00ff */
[C---:B------:R-:W-:Y:S02]  /*14760*/  ISETP.NE.AND P0, PT, R6.reuse, RZ, PT ;  /* 0x000000ff0600720c */ /* 0x040fe40003f05270 */
[----:B------:R-:W-:Y:S02]  /*14770*/  ISETP.GE.U32.AND P1, PT, R6, 0x2, PT ;  /* 0x000000020600780c */ /* 0x000fe40003f26070 */
[----:B0-----:R-:W-:Y:S02]  /*14780*/  SEL R14, R14, RZ, P0 ;  /* 0x000000ff0e0e7207 */ /* 0x001fe40000000000 */
[----:B------:R-:W-:-:S03]  /*14790*/  ISETP.GE.U32.AND P0, PT, R6, 0x4, PT ;  /* 0x000000040600780c */ /* 0x000fc60003f06070 */
[----:B------:R-:W-:-:S05]  /*147a0*/  IMAD.IADD R13, R17, 0x1, R14 ;  /* 0x00000001110d7824 */ /* 0x000fca00078e020e */
[----:B------:R-:W1:Y:S02]  /*147b0*/  SHFL.UP PT, R14, R13, 0x2, RZ ;  /* 0x044000000d0e7989 */ /* 0x000e6400000e00ff */
        /* <DEDUP_REMOVED lines=14> */
.L_x_1279:
[----:B------:R-:W-:Y:S02]  /*148a0*/  ULDC UR4, c[0x0][0xc10] ;  /* 0x0003040000047ab9 */ /* 0x000fe40000000800 */
[----:B------:R-:W-:-:S04]  /*148b0*/  IMAD.U32 R5, RZ, RZ, UR4 ;  /* 0x00000004ff057e24 */ /* 0x000fc8000f8e00ff */
[----:B-1----:R-:W-:-:S04]  /*148c0*/  IMAD R3, R14, R5, RZ ;  /* 0x000000050e037224 */ /* 0x002fc800078e02ff */
[----:B--2-4-:R-:W-:-:S05]  /*148d0*/  IMAD.IADD R16, R16, 0x1, R3 ;  /* 0x0000000110107824 */ /* 0x014fca00078e0203 */
[----:B---3--:R-:W-:-:S13]  /*148e0*/  ISETP.GT.AND P0, PT, R16, R4, PT ;  /* 0x000000041000720c */ /* 0x008fda0003f04270 */
[----:B------:R-:W-:Y:S05]  /*148f0*/  @P0 BRA `(.L_x_1229) ;  /* 0x0000000000b80947 */ /* 0x000fea0003800000 */
[----:B------:R-:W1:Y:S02]  /*14900*/  LDC R0, c[0x0][0xc14] ;  /* 0x00030500ff007b82 */ /* 0x000e640000000800 */
.L_x_1234:
[----:B------:R-:W-:-:S05]  /*14910*/  VIADD R19, R19, 0x1f ;  /* 0x0000001f13137836 */ /* 0x000fca0000000000 */
[----:B-1----:R-:W-:-:S13]  /*14920*/  ISETP.GE.AND P0, PT, R19, R0, PT ;  /* 0x000000001300720c */ /* 0x002fda0003f06270 */
[----:B------:R-:W-:Y:S05]  /*14930*/  @P0 BRA `(.L_x_1230) ;  /* 0x0000000400f40947 */ /* 0x000fea0003800000 */
[----:B0-----:R-:W0:Y:S01]  /*14940*/  S2R R2, SR_TID.X ;  /* 0x0000000000027919 */ /* 0x001e220000002100 */
[----:B------:R-:W-:Y:S01]  /*14950*/  BSSY B0, `(.L_x_1231) ;  /* 0x000000b000007945 */ /* 0x000fe20003800000 */
[----:B------:R-:W-:Y:S01]  /*14960*/  IMAD.MOV.U32 R17, RZ, RZ, RZ ;  /* 0x000000ffff117224 */ /* 0x000fe200078e00ff */
[----:B0-----:R-:W-:-:S04]  /*14970*/  LOP3.LUT R6, R2, 0x1f, RZ, 0xc0, !PT ;  /* 0x0000001f02067812 */ /* 0x001fc800078ec0ff */
[C---:B------:R-:W-:Y:S01]  /*14980*/  ISETP.NE.AND P1, PT, R6.reuse, 0x1f, PT ;  /* 0x0000001f0600780c */ /* 0x040fe20003f25270 */
[----:B------:R-:W-:-:S05]  /*14990*/  IMAD.IADD R5, R6, 0x1, R19 ;  /* 0x0000000106057824 */ /* 0x000fca00078e0213 */
[----:B------:R-:W-:-:S13]  /*149a0*/  ISETP.GE.OR P0, PT, R5, R0, !P1 ;  /* 0x000000000500720c */ /* 0x000fda0004f06670 */
[----:B------:R-:W-:Y:S05]  /*149b0*/  @P0 BRA `(.L_x_1232) ;  /* 0x0000000000100947 */ /* 0x000fea0003800000 */
[----:B------:R-:W0:Y:S01]  /*149c0*/  LDC.64 R2, c[0x0][0xc58] ;  /* 0x00031600ff027b82 */ /* 0x000e220000000a00 */
[----:B------:R-:W-:Y:S01]  /*149d0*/  ULDC.64 UR4, c[0x0][0x208] ;  /* 0x0000820000047ab9 */ /* 0x000fe20000000a00 */
[----:B0-----:R-:W-:-:S05]  /*149e0*/  IMAD.WIDE R2, R5, 0x4, R2 ;  /* 0x0000000405027825 */ /* 0x001fca00078e0202 */
[----:B------:R0:W5:Y:S02]  /*149f0*/  LDG.E R17, desc[UR4][R2.64] ;  /* 0x0000000402117981 */ /* 0x000164000c1e1900 */
.L_x_1232:
[----:B------:R-:W-:Y:S05]  /*14a00*/  BSYNC B0 ;  /* 0x0000000000007941 */ /* 0x000fea0003800000 */
.L_x_1231:
        /* <DEDUP_REMOVED lines=23> */
.L_x_1287:
[----:B------:R-:W-:Y:S02]  /*14b80*/  ULDC UR4, c[0x0][0xc10] ;  /* 0x0003040000047ab9 */ /* 0x000fe40000000800 */
[----:B------:R-:W-:-:S04]  /*14b90*/  IMAD.U32 R5, RZ, RZ, UR4 ;  /* 0x00000004ff057e24 */ /* 0x000fc8000f8e00ff */
[----:B-1----:R-:W-:-:S04]  /*14ba0*/  IMAD R3, R14, R5, RZ ;  /* 0x000000050e037224 */ /* 0x002fc800078e02ff */
[----:B------:R-:W-:-:S05]  /*14bb0*/  IMAD.IADD R16, R3, 0x1, R16 ;  /* 0x0000000103107824 */ /* 0x000fca00078e0210 */
[----:B------:R-:W-:-:S13]  /*14bc0*/  ISETP.GT.AND P0, PT, R16, R4, PT ;  /* 0x000000041000720c */ /* 0x000fda0003f04270 */
[----:B------:R-:W-:Y:S05]  /*14bd0*/  @!P0 BRA `(.L_x_1234) ;  /* 0xfffffffc004c8947 */ /* 0x000fea000383ffff */
.L_x_1229:
        /* <DEDUP_REMOVED lines=8> */
.L_x_1291:
[----:B------:R-:W-:Y:S01]  /*14c60*/  ISETP.NE.AND P0, PT, R3, RZ, PT ;  /* 0x000000ff0300720c */ /* 0x000fe20003f05270 */
[----:B------:R-:W-:-:S12]  /*14c70*/  IMAD.MOV.U32 R7, RZ, RZ, RZ ;  /* 0x000000ffff077224 */ /* 0x000fd800078e00ff */
[----:B------:R-:W-:Y:S05]  /*14c80*/  @!P0 BRA `(.L_x_1236) ;  /* 0x0000000000108947 */ /* 0x000fea0003800000 */
[----:B------:R-:W-:Y:S01]  /*14c90*/  UMOV UR4, 0xffffffff ;  /* 0xffffffff00047882 */ /* 0x000fe20000000000 */
[----:B------:R-:W-:Y:S02]  /*14ca0*/  VIADD R12, R6, 0xffffffff ;  /* 0xffffffff060c7836 */ /* 0x000fe40000000000 */
[----:B------:R-:W-:Y:S05]  /*14cb0*/  BRA.DIV UR4, `(.L_x_1237) ;  /* 0x0000001a04707947 */ /* 0x000fea000b800000 */
[----:B------:R3:W4:Y:S02]  /*14cc0*/  SHFL.IDX PT, R7, R2, R12, 0x1f ;  /* 0x00001f0c02077589 */ /* 0x00072400000e0000 */
.L_x_1236:
[----:B0--3--:R-:W0:Y:S01]  /*14cd0*/  LDC.64 R2, c[0x0][0xc68] ;  /* 0x00031a00ff027b82 */ /* 0x009e220000000a00 */
[----:B------:R-:W-:Y:S01]  /*14ce0*/  IMAD.IADD R19, R6, 0x1, R19 ;  /* 0x0000000106137824 */ /* 0x000fe200078e0213 */
[----:B------:R-:W-:-:S03]  /*14cf0*/  ULDC.64 UR4, c[0x0][0x208] ;  /* 0x0000820000047ab9 */ /* 0x000fc60000000a00 */
[----:B0-----:R-:W-:-:S05]  /*14d00*/  IMAD.WIDE R2, R19, 0x4, R2 ;  /* 0x0000000413027825 */ /* 0x001fca00078e0202 */
[----:B------:R0:W1:Y:S01]  /*14d10*/  LDG.E R8, desc[UR4][R2.64] ;  /* 0x0000000402087981 */ /* 0x000062000c1e1900 */
[----:B----4-:R-:W-:-:S04]  /*14d20*/  IMAD R16, R7, R5, R16 ;  /* 0x0000000507107224 */ /* 0x010fc800078e0210 */
[----:B------:R-:W-:Y:S02]  /*14d30*/  IMAD.IADD R7, R4, 0x1, -R16 ;  /* 0x0000000104077824 */ /* 0x000fe400078e0a10 */
[----:B0-----:R-:W-:Y:S02]  /*14d40*/  IMAD.MOV.U32 R2, RZ, RZ, RZ ;  /* 0x000000ffff027224 */ /* 0x001fe400078e00ff */
[----:B-12---:R-:W-:-:S05]  /*14d50*/  IMAD R6, R17, R8, RZ ;  /* 0x0000000811067224 */ /* 0x006fca00078e02ff */
[-C--:B------:R-:W-:Y:S02]  /*14d60*/  IABS R9, R6.reuse ;  /* 0x0000000600097213 */ /* 0x080fe40000000000 */
[----:B------:R-:W-:Y:S02]  /*14d70*/  IABS R4, R6 ;  /* 0x0000000600047213 */ /* 0x000fe40000000000 */
[----:B------:R-:W0:Y:S03]  /*14d80*/  I2F.RP R10, R9 ;  /* 0x00000009000a7306 */ /* 0x000e260000209400 */
[----:B------:R-:W-:-:S05]  /*14d90*/  IMAD.MOV R4, RZ, RZ, -R4 ;  /* 0x000000ffff047224 */ /* 0x000fca00078e0a04 */
[----:B0-----:R-:W0:Y:S02]  /*14da0*/  MUFU.RCP R10, R10 ;  /* 0x0000000a000a7308 */ /* 0x001e240000001000 */
[----:B0-----:R-:W-:-:S06]  /*14db0*/  VIADD R11, R10, 0xffffffe ;  /* 0x0ffffffe0a0b7836 */ /* 0x001fcc0000000000 */
[----:B------:R-:W0:Y:S02]  /*14dc0*/  F2I.FTZ.U32.TRUNC.NTZ R3, R11 ;  /* 0x0000000b00037305 */ /* 0x000e24000021f000 */
[----:B0-----:R-:W-:-:S04]  /*14dd0*/  IMAD.MOV R12, RZ, RZ, -R3 ;  /* 0x000000ffff0c7224 */ /* 0x001fc800078e0a03 */
[----:B------:R-:W-:-:S04]  /*14de0*/  IMAD R13, R12, R9, RZ ;  /* 0x000000090c0d7224 */ /* 0x000fc800078e02ff */
[----:B------:R-:W-:Y:S01]  /*14df0*/  IMAD.HI.U32 R2, R3, R13, R2 ;  /* 0x0000000d03027227 */ /* 0x000fe200078e0002 */
[----:B------:R-:W-:-:S05]  /*14e00*/  IABS R3, R7 ;  /* 0x0000000700037213 */ /* 0x000fca0000000000 */
        /* <DEDUP_REMOVED lines=8> */
[----:B------:R-:W-:-:S03]  /*14e90*/  ISETP.GE.AND P0, PT, R3, RZ, PT ;  /* 0x000000ff0300720c */ /* 0x000fc60003f06270 */
[----:B------:R-:W-:-:S10]  /*14ea0*/  IMAD.MOV.U32 R9, RZ, RZ, R2 ;  /* 0x000000ffff097224 */ /* 0x000fd400078e0002 */
[----:B------:R-:W-:Y:S01]  /*14eb0*/  @!P0 IMAD.MOV R9, RZ, RZ, -R9 ;  /* 0x000000ffff098224 */ /* 0x000fe200078e0a09 */
[----:B------:R-:W-:-:S13]  /*14ec0*/  ISETP.NE.AND P0, PT, R6, RZ, PT ;  /* 0x000000ff0600720c */ /* 0x000fda0003f05270 */
[----:B------:R-:W-:-:S05]  /*14ed0*/  @!P0 LOP3.LUT R9, RZ, R6, RZ, 0x33, !PT ;  /* 0x00000006ff098212 */ /* 0x000fca00078e33ff */
[----:B------:R-:W-:Y:S02]  /*14ee0*/  IMAD R4, R8, R9, RZ ;  /* 0x0000000908047224 */ /* 0x000fe400078e02ff */
[----:B------:R-:W-:Y:S02]  /*14ef0*/  IMAD.MOV R9, RZ, RZ, -R9 ;  /* 0x000000ffff097224 */ /* 0x000fe400078e0a09 */
[----:B------:R-:W-:Y:S02]  /*14f00*/  IMAD.MOV R2, RZ, RZ, -R4 ;  /* 0x000000ffff027224 */ /* 0x000fe400078e0a04 */
[----:B------:R-:W-:-:S03]  /*14f10*/  IMAD R7, R6, R9, R7 ;  /* 0x0000000906077224 */ /* 0x000fc600078e0207 */
[----:B------:R-:W-:Y:S01]  /*14f20*/  VIADDMNMX R8, R2, R5, R8, PT ;  /* 0x0000000502087246 */ /* 0x000fe20003800108 */
[----:B------:R-:W-:-:S03]  /*14f30*/  IMAD.IADD R4, R7, 0x1, R4 ;  /* 0x0000000107047824 */ /* 0x000fc600078e0204 */
[----:B------:R-:W-:-:S04]  /*14f40*/  IABS R5, R8 ;  /* 0x0000000800057213 */ /* 0x000fc80000000000 */
[----:B------:R-:W0:Y:S08]  /*14f50*/  I2F.RP R10, R5 ;  /* 0x00000005000a7306 */ /* 0x000e300000209400 */
[----:B0-----:R-:W0:Y:S02]  /*14f60*/  MUFU.RCP R10, R10 ;  /* 0x0000000a000a7308 */ /* 0x001e240000001000 */
[----:B0-----:R-:W-:-:S06]  /*14f70*/  VIADD R2, R10, 0xffffffe ;  /* 0x0ffffffe0a027836 */ /* 0x001fcc0000000000 */
[----:B------:R0:W1:Y:S02]  /*14f80*/  F2I.FTZ.U32.TRUNC.NTZ R3, R2 ;  /* 0x0000000200037305 */ /* 0x000064000021f000 */
[----:B0-----:R-:W-:Y:S02]  /*14f90*/  IMAD.MOV.U32 R2, RZ, RZ, RZ ;  /* 0x000000ffff027224 */ /* 0x001fe400078e00ff */
[----:B-1----:R-:W-:-:S04]  /*14fa0*/  IMAD.MOV R6, RZ, RZ, -R3 ;  /* 0x000000ffff067224 */ /* 0x002fc800078e0a03 */
[----:B------:R-:W-:Y:S01]  /*14fb0*/  IMAD R9, R6, R5, RZ ;  /* 0x0000000506097224 */ /* 0x000fe200078e02ff */
[----:B------:R-:W-:-:S03]  /*14fc0*/  IABS R6, R7 ;  /* 0x0000000700067213 */ /* 0x000fc60000000000 */
[----:B------:R-:W-:Y:S01]  /*14fd0*/  IMAD.HI.U32 R3, R3, R9, R2 ;  /* 0x0000000903037227 */ /* 0x000fe200078e0002 */
[----:B------:R-:W-:-:S05]  /*14fe0*/  IABS R9, R8 ;  /* 0x0000000800097213 */ /* 0x000fca0000000000 */
        /* <DEDUP_REMOVED lines=12> */
[----:B------:R-:W-:Y:S01]  /*150b0*/  @!P0 LOP3.LUT R3, RZ, R8, RZ, 0x33, !PT ;  /* 0x00000008ff038212 */ /* 0x000fe200078e33ff */
[----:B------:R-:W-:-:S03]  /*150c0*/  IMAD.MOV R8, RZ, RZ, -R8 ;  /* 0x000000ffff087224 */ /* 0x000fc600078e0a08 */
[----:B------:R-:W-:Y:S01]  /*150d0*/  LOP3.LUT R2, RZ, R3, RZ, 0x33, !PT ;  /* 0x00000003ff027212 */ /* 0x000fe200078e33ff */
[----:B------:R-:W-:-:S04]  /*150e0*/  IMAD R18, R3, R8, R4 ;  /* 0x0000000803127224 */ /* 0x000fc800078e0204 */
[----:B------:R-:W-:Y:S01]  /*150f0*/  IMAD.IADD R17, R17, 0x1, R2 ;  /* 0x0000000111117824 */ /* 0x000fe200078e0202 */
[----:B------:R-:W-:Y:S06]  /*15100*/  BRA `(.L_x_1238) ;  /* 0x00000000001c7947 */ /* 0x000fec0003800000 */
.L_x_1230:
[----:B------:R-:W-:Y:S01]  /*15110*/  UMOV UR4, URZ ;  /* 0x0000003f00047c82 */ /* 0x000fe20008000000 */
[----:B------:R-:W-:Y:S01]  /*15120*/  UMOV UR5, URZ ;  /* 0x0000003f00057c82 */ /* 0x000fe20008000000 */
[----:B------:R-:W-:Y:S01]  /*15130*/  ULDC UR6, c[0x0][0xc14] ;  /* 0x0003050000067ab9 */ /* 0x000fe20000000800 */
[----:B------:R-:W-:Y:S02]  /*15140*/  IMAD.MOV.U32 R16, RZ, RZ, R4 ;  /* 0x000000ffff107224 */ /* 0x000fe400078e0004 */
[----:B------:R-:W-:Y:S02]  /*15150*/  IMAD.U32 R17, RZ, RZ, UR4 ;  /* 0x00000004ff117e24 */ /* 0x000fe4000f8e00ff */
[----:B------:R-:W-:Y:S02]  /*15160*/  IMAD.U32 R18, RZ, RZ, UR5 ;  /* 0x00000005ff127e24 */ /* 0x000fe4000f8e00ff */
[----:B------:R-:W-:-:S07]  /*15170*/  IMAD.U32 R19, RZ, RZ, UR6 ;  /* 0x00000006ff137e24 */ /* 0x000fce000f8e00ff */
.L_x_1238:
        /* <DEDUP_REMOVED lines=12> */
.L_x_1164:
[----:B-1----:R-:W3:Y:S01]  /*15240*/  LDL.LU R0, [R1+0x18] ;  /* 0x0000180001007983 */ /* 0x002ee20000300800 */
[----:B------:R-:W-:Y:S01]  /*15250*/  BSSY B0, `(.L_x_1240) ;  /* 0x000000b000007945 */ /* 0x000fe20003800000 */
[----:B------:R-:W1:Y:S01]  /*15260*/  S2R R5, SR_CgaCtaId ;  /* 0x0000000000057919 */ /* 0x000e620000008800 */
[----:B---3--:R-:W-:-:S05]  /*15270*/  VIADD R0, R0, 0x1 ;  /* 0x0000000100007836 */ /* 0x008fca0000000000 */
[----:B--2---:R-:W-:-:S04]  /*15280*/  LEA.HI R2, R0, R0, RZ, 0x1 ;  /* 0x0000000000027211 */ /* 0x004fc800078f08ff */
[----:B------:R-:W-:-:S05]  /*15290*/  LOP3.LUT R3, R2, 0xfffffffe, RZ, 0xc0, !PT ;  /* 0xfffffffe02037812 */ /* 0x000fca00078ec0ff */
[----:B------:R-:W-:Y:S01]  /*152a0*/  IMAD.IADD R3, R0, 0x1, -R3 ;  /* 0x0000000100037824 */ /* 0x000fe200078e0a03 */
[----:B------:R-:W-:-:S04]  /*152b0*/  MOV R0, 0x400 ;  /* 0x0000040000007802 */ /* 0x000fc80000000f00 */
[----:B-1----:R-:W-:Y:S02]  /*152c0*/  LEA R0, R5, R0, 0x18 ;  /* 0x0000000005007211 */ /* 0x002fe400078ec0ff */
[----:B------:R-:W-:-:S04]  /*152d0*/  SHF.L.U32 R3, R3, 0x1f, RZ ;  /* 0x0000001f03037819 */ /* 0x000fc800000006ff */
[----:B------:R-:W1:Y:S02]  /*152e0*/  SYNCS.PHASECHK.TRANS64.TRYWAIT P0, [R0+URZ+0x2a820], R3 ;  /* 0x02a82003000075a7 */ /* 0x000e64000800017f */
[----:B-1----:R-:W-:Y:S05]  /*152f0*/  @!P0 BRA `(.L_x_1241) ;  /* 0x0000001400088947 */ /* 0x002fea0003800000 */
.L_x_1294:
[----:B------:R-:W-:Y:S05]  /*15300*/  BSYNC B0 ;  /* 0x0000000000007941 */ /* 0x000fea0003800000 */
.L_x_1240:
[----:B------:R-:W-:-:S03]  /*15310*/  UMOV UR4, 0xffffffff ;  /* 0xffffffff00047882 */ /* 0x000fc60000000000 */
[----:B------:R-:W-:Y:S05]  /*15320*/  BRA.DIV UR4, `(.L_x_1242) ;  /* 0x0000001604107947 */ /* 0x000fea000b800000 */
[----:B------:R-:W2:Y:S02]  /*15330*/  S2R R2, SR_TID.X ;  /* 0x0000000000027919 */ /* 0x000ea40000002100 */
[----:B--2---:R-:W-:-:S04]  /*15340*/  SHF.R.U32.HI R2, RZ, 0x5, R2 ;  /* 0x00000005ff027819 */ /* 0x004fc80000011602 */
[----:B------:R-:W-:-:S05]  /*15350*/  LOP3.LUT R2, R2, 0x3, RZ, 0xc0, !PT ;  /* 0x0000000302027812 */ /* 0x000fca00078ec0ff */
[----:B------:R2:W3:Y:S02]  /*15360*/  SHFL.IDX PT, R14, R2, RZ, 0x1f ;  /* 0x00001fff020e7589 */ /* 0x0004e400000e0000 */
.L_x_1297:
[----:B---3--:R-:W-:Y:S01]  /*15370*/  ISETP.NE.AND P0, PT, R14, RZ, PT ;  /* 0x000000ff0e00720c */ /* 0x008fe20003f05270 */
[----:B------:R-:W-:-:S12]  /*15380*/  BSSY B0, `(.L_x_1243) ;  /* 0x0000027000007945 */ /* 0x000fd80003800000 */
[----:B------:R-:W-:Y:S05]  /*15390*/  @P0 BRA `(.L_x_1244) ;  /* 0x0000000000940947 */ /* 0x000fea0003800000 */
[----:B------:R-:W-:-:S03]  /*153a0*/  UMOV UR4, 0xffffffff ;  /* 0xffffffff00047882 */ /* 0x000fc60000000000 */
[----:B------:R-:W-:Y:S05]  /*153b0*/  BRA.DIV UR4, `(.L_x_1245) ;  /* 0x0000001604207947 */ /* 0x000fea000b800000 */
[----:B------:R-:W-:-:S13]  /*153c0*/  ELECT P6, URZ, PT ;  /* 0x00000000003f782f */ /* 0x000fda00038c0000 */
.L_x_1300:
[----:B------:R-:W-:Y:S05]  /*153d0*/  @!P6 BRA `(.L_x_1244) ;  /* 0x000000000084e947 */ /* 0x000fea0003800000 */
[----:B--2---:R-:W2:Y:S02]  /*153e0*/  LDL.LU R2, [R1+0x20] ;  /* 0x0000200001027983 */ /* 0x004ea40000300800 */
[----:B--2---:R-:W-:-:S04]  /*153f0*/  LOP3.LUT R2, R2, 0x2, RZ, 0xfc, !PT ;  /* 0x0000000202027812 */ /* 0x004fc800078efcff */
[----:B------:R-:W-:-:S13]  /*15400*/  ISETP.NE.AND P2, PT, R2, 0x3, PT ;  /* 0x000000030200780c */ /* 0x000fda0003f45270 */
[----:B------:R-:W-:Y:S05]  /*15410*/  @!P2 BRA `(.L_x_1246) ;  /* 0x000000000004a947 */ /* 0x000fea0003800000 */
[----:B------:R-:W-:Y:S01]  /*15420*/  BPT.TRAP 0x1 ;  /* 0x000000040000795c */ /* 0x000fe20000300000 */
.L_x_1246:
[----:B-1----:R-:W2:Y:S04]  /*15430*/  LDL R3, [R1] ;  /* 0x0000000001037983 */ /* 0x002ea80000100800 */
[----:B------:R-:W3:Y:S01]  /*15440*/  LDL.LU R7, [R1+0x8] ;  /* 0x0000080001077983 */ /* 0x000ee20000300800 */
[----:B------:R-:W-:-:S04]  /*15450*/  VIADD R2, R0, 0x2a840 ;  /* 0x0002a84000027836 */ /* 0x000fc80000000000 */
[C---:B--2---:R-:W-:Y:S02]  /*15460*/  IMAD R6, R3.reuse, 0x8, R2 ;  /* 0x0000000803067824 */ /* 0x044fe400078e0202 */
[----:B------:R-:W-:Y:S01]  /*15470*/  VIADD R3, R3, 0x1 ;  /* 0x0000000103037836 */ /* 0x000fe20000000000 */
[----:B---3--:R-:W-:-:S04]  /*15480*/  SHF.L.U32 R5, R7, 0x1f, RZ ;  /* 0x0000001f07057819 */ /* 0x008fc800000006ff */
[C---:B------:R-:W-:Y:S01]  /*15490*/  ISETP.NE.AND P1, PT, R3.reuse, 0x2, PT ;  /* 0x000000020300780c */ /* 0x040fe20003f25270 */
[----:B------:R-:W1:Y:S03]  /*154a0*/  SYNCS.PHASECHK.TRANS64.TRYWAIT P0, [R6+URZ], R5 ;  /* 0x00000005060075a7 */ /* 0x000e66000800017f */
[----:B------:R-:W-:Y:S02]  /*154b0*/  SEL R4, RZ, 0x1, P1 ;  /* 0x00000001ff047807 */ /* 0x000fe40000800000 */
[----:B------:R-:W-:Y:S02]  /*154c0*/  SEL R3, R3, RZ, P1 ;  /* 0x000000ff03037207 */ /* 0x000fe40000800000 */
[----:B------:R-:W-:-:S03]  /*154d0*/  LOP3.LUT R4, R7, R4, RZ, 0x3c, !PT ;  /* 0x0000000407047212 */ /* 0x000fc600078e3cff */
[----:B------:R-:W-:Y:S01]  /*154e0*/  IMAD R7, R3, 0x8, R2 ;  /* 0x0000000803077824 */ /* 0x000fe200078e0202 */
[----:B------:R-:W-:Y:S01]  /*154f0*/  SHF.L.U32 R2, R4, 0x1f, RZ ;  /* 0x0000001f04027819 */ /* 0x000fe200000006ff */
[----:B-1----:R-:W-:Y:S06]  /*15500*/  @!P0 BRA `(.L_x_1247) ;  /* 0x0000001000ec8947 */ /* 0x002fec0003800000 */
.L_x_1301:
[----:B------:R-:W2:Y:S02]  /*15510*/  SYNCS.PHASECHK.TRANS64.TRYWAIT P0, [R7+URZ], R2 ;  /* 0x00000002070075a7 */ /* 0x000ea4000800017f */
[----:B--2---:R-:W-:Y:S05]  /*15520*/  @!P0 BRA `(.L_x_1248) ;  /* 0x0000001000f88947 */ /* 0x004fea0003800000 */
.L_x_1302:
[----:B------:R-:W-:Y:S05]  /*15530*/  @!P2 BRA `(.L_x_1249) ;  /* 0x000000000004a947 */ /* 0x000fea0003800000 */
[----:B------:R-:W-:Y:S01]  /*15540*/  BPT.TRAP 0x1 ;  /* 0x000000040000795c */ /* 0x000fe20000300000 */
.L_x_1249:
[----:B------:R-:W3:Y:S01]  /*15550*/  LDL.LU R4, [R1] ;  /* 0x0000000001047983 */ /* 0x000ee20000300800 */
[----:B------:R-:W-:-:S04]  /*15560*/  VIADD R0, R0, 0x2a860 ;  /* 0x0002a86000007836 */ /* 0x000fc80000000000 */
[----:B---3--:R-:W-:-:S04]  /*15570*/  IMAD R4, R4, 0x8, R0 ;  /* 0x0000000804047824 */ /* 0x008fc800078e0200 */
[----:B------:R-:W3:Y:S02]  /*15580*/  SYNCS.PHASECHK.TRANS64.TRYWAIT P0, [R4+URZ], R5 ;  /* 0x00000005040075a7 */ /* 0x000ee4000800017f */
[----:B---3--:R-:W-:Y:S05]  /*15590*/  @!P0 BRA `(.L_x_1250) ;  /* 0x0000001000f08947 */ /* 0x008fea0003800000 */
.L_x_1303:
[----:B------:R-:W-:-:S07]  /*155a0*/  IMAD R3, R3, 0x8, R0 ;  /* 0x0000000803037824 */ /* 0x000fce00078e0200 */
.L_x_1251:
[----:B----4-:R4:W0:Y:S02]  /*155b0*/  SYNCS.PHASECHK.TRANS64.TRYWAIT P0, [R3+URZ], R2 ;  /* 0x00000002030075a7 */ /* 0x010824000800017f */
[----:B0-----:R-:W-:Y:S05]  /*155c0*/  @!P0 NANOSLEEP.SYNCS 0x989680 ;  /* 0x009896800000895d */ /* 0x001fea0003900000 */
[----:B------:R-:W0:Y:S02]  /*155d0*/  @!P0 SYNCS.PHASECHK.TRANS64 P0, [R3+URZ], R2 ;  /* 0x00000002030085a7 */ /* 0x000e24000800007f */
[----:B0-----:R-:W-:Y:S05]  /*155e0*/  @!P0 BRA `(.L_x_1251) ;  /* 0xfffffffc00f08947 */ /* 0x001fea000383ffff */
.L_x_1244:
[----:B------:R-:W-:Y:S05]  /*155f0*/  BSYNC B0 ;  /* 0x0000000000007941 */ /* 0x000fea0003800000 */
.L_x_1243:
[----:B------:R-:W-:Y:S05]  /*15600*/  EXIT ;  /* 0x000000000000794d */ /* 0x000fea0003800000 */
.L_x_1068:
[----:B0-----:R-:W-:-:S04]  /*15610*/  IMAD.U32 R3, RZ, RZ, UR39 ;  /* 0x00000027ff037e24 */ /* 0x001fc8000f8e00ff */
[----:B------:R0:W1:Y:S03]  /*15620*/  SYNCS.PHASECHK.TRANS64.TRYWAIT P1, [R3+URZ+0x2a800], R0 ;  /* 0x02a80000030075a7 */ /* 0x000066000802017f */
[----:B-1----:R-:W-:Y:S05]  /*15630*/  @!P1 NANOSLEEP.SYNCS 0x989680 ;  /* 0x009896800000995d */ /* 0x002fea0003900000 */
[----:B------:R-:W1:Y:S02]  /*15640*/  @!P1 SYNCS.PHASECHK.TRANS64 P1, [R3+URZ+0x2a800], R0 ;  /* 0x02a80000030095a7 */ /* 0x000e64000802007f */
[----:B-1----:R-:W-:Y:S05]  /*15650*/  @!P1 BRA `(.L_x_1068) ;  /* 0xfffffffc00ec9947 */ /* 0x002fea000383ffff */
[----:B------:R-:W-:Y:S05]  /*15660*/  BRA `(.L_x_1252) ;  /* 0xfffffec000a47947 */ /* 0x000fea000383ffff */
.L_x_1072:
[----:B-1----:R1:W3:Y:S02]  /*15670*/  SYNCS.PHASECHK.TRANS64.TRYWAIT P1, [R3+URZ+0x2a830], R0 ;  /* 0x02a83000030075a7 */ /* 0x0022e4000802017f */
[----:B---3--:R-:W-:Y:S05]  /*15680*/  @!P1 NANOSLEEP.SYNCS 0x989680 ;  /* 0x009896800000995d */ /* 0x008fea0003900000 */
[----:B------:R-:W3:Y:S02]  /*15690*/  @!P1 SYNCS.PHASECHK.TRANS64 P1, [R3+URZ+0x2a830], R0 ;  /* 0x02a83000030095a7 */ /* 0x000ee4000802007f */
[----:B---3--:R-:W-:Y:S05]  /*156a0*/  @!P1 BRA `(.L_x_1072) ;  /* 0xfffffffc00f09947 */ /* 0x008fea000383ffff */
[----:B------:R-:W-:Y:S05]  /*156b0*/  BRA `(.L_x_1071) ;  /* 0xfffffec000d87947 */ /* 0x000fea000383ffff */
.L_x_1088:
[----:B-1----:R-:W-:-:S04]  /*156c0*/  IMAD.U32 R14, RZ, RZ, UR6 ;  /* 0x00000006ff0e7e24 */ /* 0x002fc8000f8e00ff */
[----:B------:R1:W2:Y:S03]  /*156d0*/  SYNCS.PHASECHK.TRANS64.TRYWAIT P1, [R14+URZ+0x2a830], R11 ;  /* 0x02a8300b0e0075a7 */ /* 0x0002a6000802017f */
[----:B--2---:R-:W-:Y:S05]  /*156e0*/  @!P1 NANOSLEEP.SYNCS 0x989680 ;  /* 0x009896800000995d */ /* 0x004fea0003900000 */
[----:B------:R-:W2:Y:S02]  /*156f0*/  @!P1 SYNCS.PHASECHK.TRANS64 P1, [R14+URZ+0x2a830], R11 ;  /* 0x02a8300b0e0095a7 */ /* 0x000ea4000802007f */
[----:B--2---:R-:W-:Y:S05]  /*15700*/  @!P1 BRA `(.L_x_1088) ;  /* 0xfffffffc00ec9947 */ /* 0x004fea000383ffff */
[----:B------:R-:W-:Y:S05]  /*15710*/  BRA `(.L_x_1087) ;  /* 0xfffffef000e07947 */ /* 0x000fea000383ffff */
.L_x_1092:
[----:B01----:R-:W-:-:S04]  /*15720*/  IMAD.U32 R11, RZ, RZ, UR11 ;  /* 0x0000000bff0b7e24 */ /* 0x003fc8000f8e00ff */
[----:B------:R0:W1:Y:S03]  /*15730*/  SYNCS.PHASECHK.TRANS64.TRYWAIT P1, [R11+URZ+0x2a850], R0 ;  /* 0x02a850000b0075a7 */ /* 0x000066000802017f */
[----:B-1----:R-:W-:Y:S05]  /*15740*/  @!P1 NANOSLEEP.SYNCS 0x989680 ;  /* 0x009896800000995d */ /* 0x002fea0003900000 */
[----:B------:R-:W1:Y:S02]  /*15750*/  @!P1 SYNCS.PHASECHK.TRANS64 P1, [R11+URZ+0x2a850], R0 ;  /* 0x02a850000b0095a7 */ /* 0x000e64000802007f */
[----:B-1----:R-:W-:Y:S05]  /*15760*/  @!P1 BRA `(.L_x_1092) ;  /* 0xfffffffc00ec9947 */ /* 0x002fea000383ffff */
[----:B------:R-:W-:Y:S05]  /*15770*/  BRA `(.L_x_1091) ;  /* 0xfffffefc00087947 */ /* 0x000fea000383ffff */
.L_x_1109:
[----:B-1----:R-:W-:-:S04]  /*15780*/  IMAD.U32 R9, RZ, RZ, UR6 ;  /* 0x00000006ff097e24 */ /* 0x002fc8000f8e00ff */
[----:B------:R1:W2:Y:S03]  /*15790*/  SYNCS.PHASECHK.TRANS64.TRYWAIT P1, [R9+URZ+0x2a830], R8 ;  /* 0x02a83008090075a7 */ /* 0x0002a6000802017f */
[----:B--2---:R-:W-:Y:S05]  /*157a0*/  @!P1 NANOSLEEP.SYNCS 0x989680 ;  /* 0x009896800000995d */ /* 0x004fea0003900000 */
[----:B------:R-:W2:Y:S02]  /*157b0*/  @!P1 SYNCS.PHASECHK.TRANS64 P1, [R9+URZ+0x2a830], R8 ;  /* 0x02a83008090095a7 */ /* 0x000ea4000802007f */
[----:B--2---:R-:W-:Y:S05]  /*157c0*/  @!P1 BRA `(.L_x_1109) ;  /* 0xfffffffc00ec9947 */ /* 0x004fea000383ffff */
[----:B------:R-:W-:Y:S05]  /*157d0*/  BRA `(.L_x_1108) ;  /* 0xffffff2400fc7947 */ /* 0x000fea000383ffff */
.L_x_1113:
[----:B-1----:R-:W-:-:S04]  /*157e0*/  IMAD.U32 R9, RZ, RZ, UR11 ;  /* 0x0000000bff097e24 */ /* 0x002fc8000f8e00ff */
[----:B------:R1:W3:Y:S03]  /*157f0*/  SYNCS.PHASECHK.TRANS64.TRYWAIT P1, [R9+URZ+0x2a850], R0 ;  /* 0x02a85000090075a7 */ /* 0x0002e6000802017f */
[----:B---3--:R-:W-:Y:S05]  /*15800*/  @!P1 NANOSLEEP.SYNCS 0x989680 ;  /* 0x009896800000995d */ /* 0x008fea0003900000 */
[----:B------:R-:W3:Y:S02]  /*15810*/  @!P1 SYNCS.PHASECHK.TRANS64 P1, [R9+URZ+0x2a850], R0 ;  /* 0x02a85000090095a7 */ /* 0x000ee4000802007f */
[----:B---3--:R-:W-:Y:S05]  /*15820*/  @!P1 BRA `(.L_x_1113) ;  /* 0xfffffffc00ec9947 */ /* 0x008fea000383ffff */
[----:B------:R-:W-:Y:S05]  /*15830*/  BRA `(.L_x_1112) ;  /* 0xffffff3000247947 */ /* 0x000fea000383ffff */
.L_x_1119:
[----:B-1----:R-:W-:-:S04]  /*15840*/  IMAD.U32 R9, RZ, RZ, UR6 ;  /* 0x00000006ff097e24 */ /* 0x002fc8000f8e00ff */
[----:B------:R1:W2:Y:S03]  /*15850*/  SYNCS.PHASECHK.TRANS64.TRYWAIT P1, [R9+URZ+0x2a830], R8 ;  /* 0x02a83008090075a7 */ /* 0x0002a6000802017f */
[----:B--2---:R-:W-:Y:S05]  /*15860*/  @!P1 NANOSLEEP.SYNCS 0x989680 ;  /* 0x009896800000995d */ /* 0x004fea0003900000 */
[----:B------:R-:W2:Y:S02]  /*15870*/  @!P1 SYNCS.PHASECHK.TRANS64 P1, [R9+URZ+0x2a830], R8 ;  /* 0x02a83008090095a7 */ /* 0x000ea4000802007f */
[----:B--2---:R-:W-:Y:S05]  /*15880*/  @!P1 BRA `(.L_x_1119) ;  /* 0xfffffffc00ec9947 */ /* 0x004fea000383ffff */
[----:B------:R-:W-:Y:S05]  /*15890*/  BRA `(.L_x_1118) ;  /* 0xffffff4800887947 */ /* 0x000fea000383ffff */
.L_x_1123:
[----:B-1----:R-:W-:-:S04]  /*158a0*/  IMAD.U32 R9, RZ, RZ, UR11 ;  /* 0x0000000bff097e24 */ /* 0x002fc8000f8e00ff */
[----:B------:R1:W3:Y:S03]  /*158b0*/  SYNCS.PHASECHK.TRANS64.TRYWAIT P1, [R9+URZ+0x2a850], R0 ;  /* 0x02a85000090075a7 */ /* 0x0002e6000802017f */
[----:B---3--:R-:W-:Y:S05]  /*158c0*/  @!P1 NANOSLEEP.SYNCS 0x989680 ;  /* 0x009896800000995d */ /* 0x008fea0003900000 */
[----:B------:R-:W3:Y:S02]  /*158d0*/  @!P1 SYNCS.PHASECHK.TRANS64 P1, [R9+URZ+0x2a850], R0 ;  /* 0x02a85000090095a7 */ /* 0x000ee4000802007f */
[----:B---3--:R-:W-:Y:S05]  /*158e0*/  @!P1 BRA `(.L_x_1123) ;  /* 0xfffffffc00ec9947 */ /* 0x008fea000383ffff */
[----:B------:R-:W-:Y:S05]  /*158f0*/  BRA `(.L_x_1122) ;  /* 0xffffff5000b07947 */ /* 0x000fea000383ffff */
.L_x_1136:
[----:B-1----:R-:W-:-:S04]  /*15900*/  IMAD.U32 R3, RZ, RZ, UR5 ;  /* 0x00000005ff037e24 */ /* 0x002fc8000f8e00ff */
[----:B------:R1:W2:Y:S03]  /*15910*/  SYNCS.PHASECHK.TRANS64.TRYWAIT P0, [R3+URZ+0x2a850], R0 ;  /* 0x02a85000030075a7 */ /* 0x0002a6000800017f */
[----:B--2---:R-:W-:Y:S05]  /*15920*/  @!P0 NANOSLEEP.SYNCS 0x989680 ;  /* 0x009896800000895d */ /* 0x004fea0003900000 */
[----:B------:R-:W2:Y:S02]  /*15930*/  @!P0 SYNCS.PHASECHK.TRANS64 P0, [R3+URZ+0x2a850], R0 ;  /* 0x02a85000030085a7 */ /* 0x000ea4000800007f */
[----:B--2---:R-:W-:Y:S05]  /*15940*/  @!P0 BRA `(.L_x_1136) ;  /* 0xfffffffc00ec8947 */ /* 0x004fea000383ffff */
[----:B------:R-:W-:Y:S05]  /*15950*/  BRA `(.L_x_1135) ;  /* 0xffffff80000c7947 */ /* 0x000fea000383ffff */
.L_x_1185:
[----:B------:R-:W1:Y:S01]  /*15960*/  S2R R9, SR_TID.X ;  /* 0x0000000000097919 */ /* 0x000e620000002100 */
[----:B------:R-:W-:Y:S01]  /*15970*/  BSSY B0, `(.L_x_1253) ;  /* 0x000000a000007945 */ /* 0x000fe20003800000 */
[----:B------:R-:W-:Y:S02]  /*15980*/  IMAD.MOV.U32 R12, RZ, RZ, RZ ;  /* 0x000000ffff0c7224 */ /* 0x000fe400078e00ff */
[----:B0-----:R-:W-:Y:S02]  /*15990*/  IMAD.MOV.U32 R11, RZ, RZ, 0x1f ;  /* 0x0000001fff0b7424 */ /* 0x001fe400078e00ff */
[----:B------:R-:W-:Y:S01]  /*159a0*/  IMAD.MOV.U32 R15, RZ, RZ, -0x1 ;  /* 0xffffffffff0f7424 */ /* 0x000fe200078e00ff */
[----:B-1----:R-:W-:-:S04]  /*159b0*/  SHF.R.U32.HI R9, RZ, 0x5, R9 ;  /* 0x00000005ff097819 */ /* 0x002fc80000011609 */
[----:B------:R-:W-:-:S05]  /*159c0*/  LOP3.LUT R9, R9, 0x3, RZ, 0xc0, !PT ;  /* 0x0000000309097812 */ /* 0x000fca00078ec0ff */
[----:B------:R-:W-:-:S07]  /*159d0*/  IMAD.MOV.U32 R13, RZ, RZ, R9 ;  /* 0x000000ffff0d7224 */ /* 0x000fce00078e0009 */
[----:B------:R-:W-:Y:S05]  /*159e0*/  WARPSYNC.COLLECTIVE R15, `(.L_x_1254) ;  /* 0x000000000f087348 */ /* 0x000fea0003c00000 */
[----:B------:R0:W1:Y:S02]  /*159f0*/  SHFL.IDX P6, R14, R13, R12, R11 ;  /* 0x0000000c0d0e7389 */ /* 0x00006400000c000b */
[----:B01----:R-:W-:Y:S01]  /*15a00*/  ENDCOLLECTIVE ;  /* 0x000000000000791b */ /* 0x003fe20003800000 */
.L_x_1254:
[----:B------:R-:W-:Y:S05]  /*15a10*/  BSYNC B0 ;  /* 0x0000000000007941 */ /* 0x000fea0003800000 */
.L_x_1253:
[----:B------:R-:W-:Y:S05]  /*15a20*/  BRA `(.L_x_1255) ;  /* 0xffffffc400447947 */ /* 0x000fea000383ffff */
.L_x_1186:
[----:B------:R-:W-:Y:S01]  /*15a30*/  BSSY B0, `(.L_x_1256) ;  /* 0x0000006000007945 */ /* 0x000fe20003800000 */
[----:B------:R-:W-:-:S07]  /*15a40*/  IMAD.MOV.U32 R15, RZ, RZ, -0x1 ;  /* 0xffffffffff0f7424 */ /* 0x000fce00078e00ff */
[----:B0-----:R-:W-:Y:S05]  /*15a50*/  WARPSYNC.COLLECTIVE R15, `(.L_x_1257) ;  /* 0x000000000f0c7348 */ /* 0x001fea0003c00000 */
[----:B------:R-:W-:Y:S02]  /*15a60*/  ELECT P6, UR62, PT ;  /* 0x00000000003e782f */ /* 0x000fe400038c0000 */
[----:B------:R-:W-:Y:S01]  /*15a70*/  MOV R14, UR62 ;  /* 0x0000003e000e7c02 */ /* 0x000fe20008000f00 */
[----:B0-----:R-:W-:Y:S10]  /*15a80*/  ENDCOLLECTIVE ;  /* 0x000000000000791b */ /* 0x001ff40003800000 */
.L_x_1257:
[----:B------:R-:W-:Y:S05]  /*15a90*/  BSYNC B0 ;  /* 0x0000000000007941 */ /* 0x000fea0003800000 */
.L_x_1256:
[----:B------:R-:W-:Y:S05]  /*15aa0*/  BRA `(.L_x_1258) ;  /* 0xffffffc400347947 */ /* 0x000fea000383ffff */
.L_x_1189:
[----:B0-----:R0:W1:Y:S02]  /*15ab0*/  SYNCS.PHASECHK.TRANS64.TRYWAIT P0, [R9+URZ+0x2a840], R10 ;  /* 0x02a8400a090075a7 */ /* 0x001064000800017f */
[----:B-1----:R-:W-:Y:S05]  /*15ac0*/  @!P0 NANOSLEEP.SYNCS 0x989680 ;  /* 0x009896800000895d */ /* 0x002fea0003900000 */
[----:B------:R-:W1:Y:S02]  /*15ad0*/  @!P0 SYNCS.PHASECHK.TRANS64 P0, [R9+URZ+0x2a840], R10 ;  /* 0x02a8400a090085a7 */ /* 0x000e64000800007f */
[----:B-1----:R-:W-:Y:S05]  /*15ae0*/  @!P0 BRA `(.L_x_1189) ;  /* 0xfffffffc00f08947 */ /* 0x002fea000383ffff */
[----:B------:R-:W-:Y:S05]  /*15af0*/  BRA `(.L_x_1259) ;  /* 0xffffffc400a07947 */ /* 0x000fea000383ffff */
.L_x_1192:
        /* <DEDUP_REMOVED lines=8> */
.L_x_1200:
[----:B0-----:R0:W1:Y:S02]  /*15b80*/  SYNCS.PHASECHK.TRANS64.TRYWAIT P0, [R2+URZ+0x2a840], R3 ;  /* 0x02a84003020075a7 */ /* 0x001064000800017f */
[----:B-1----:R-:W-:Y:S05]  /*15b90*/  @!P0 NANOSLEEP.SYNCS 0x989680 ;  /* 0x009896800000895d */ /* 0x002fea0003900000 */
[----:B------:R-:W1:Y:S02]  /*15ba0*/  @!P0 SYNCS.PHASECHK.TRANS64 P0, [R2+URZ+0x2a840], R3 ;  /* 0x02a84003020085a7 */ /* 0x000e64000800007f */
[----:B-1----:R-:W-:Y:S05]  /*15bb0*/  @!P0 BRA `(.L_x_1200) ;  /* 0xfffffffc00f08947 */ /* 0x002fea000383ffff */
[----:B------:R-:W-:Y:S05]  /*15bc0*/  BRA `(.L_x_1261) ;  /* 0xffffffcc00ac7947 */ /* 0x000fea000383ffff */
.L_x_1202:
[----:B0-----:R0:W1:Y:S02]  /*15bd0*/  SYNCS.PHASECHK.TRANS64.TRYWAIT P0, [R3+URZ+0x60], R2 ;  /* 0x00006002030075a7 */ /* 0x001064000800017f */
[----:B-1----:R-:W-:Y:S05]  /*15be0*/  @!P0 NANOSLEEP.SYNCS 0x989680 ;  /* 0x009896800000895d */ /* 0x002fea0003900000 */
[----:B------:R-:W1:Y:S02]  /*15bf0*/  @!P0 SYNCS.PHASECHK.TRANS64 P0, [R3+URZ+0x60], R2 ;  /* 0x00006002030085a7 */ /* 0x000e64000800007f */
[----:B-1----:R-:W-:Y:S05]  /*15c00*/  @!P0 BRA `(.L_x_1202) ;  /* 0xfffffffc00f08947 */ /* 0x002fea000383ffff */
[----:B------:R-:W-:Y:S05]  /*15c10*/  BRA `(.L_x_1262) ;  /* 0xffffffd000587947 */ /* 0x000fea000383ffff */
.L_x_1207:
[----:B-1----:R1:W2:Y:S02]  /*15c20*/  SYNCS.PHASECHK.TRANS64.TRYWAIT P0, [R2+URZ+0x2a840], R3 ;  /* 0x02a84003020075a7 */ /* 0x0022a4000800017f */
[----:B--2---:R-:W-:Y:S05]  /*15c30*/  @!P0 NANOSLEEP.SYNCS 0x989680 ;  /* 0x009896800000895d */ /* 0x004fea0003900000 */
[----:B------:R-:W2:Y:S02]  /*15c40*/  @!P0 SYNCS.PHASECHK.TRANS64 P0, [R2+URZ+0x2a840], R3 ;  /* 0x02a84003020085a7 */ /* 0x000ea4000800007f */
[----:B--2---:R-:W-:Y:S05]  /*15c50*/  @!P0 BRA `(.L_x_1207) ;  /* 0xfffffffc00f08947 */ /* 0x004fea000383ffff */
[----:B------:R-:W-:Y:S05]  /*15c60*/  BRA `(.L_x_1263) ;  /* 0xffffffd400c47947 */ /* 0x000fea000383ffff */
.L_x_1209:
[----:B0-----:R0:W1:Y:S02]  /*15c70*/  SYNCS.PHASECHK.TRANS64.TRYWAIT P1, [R3+URZ+0x60], R2 ;  /* 0x00006002030075a7 */ /* 0x001064000802017f */
[----:B-1----:R-:W-:Y:S05]  /*15c80*/  @!P1 NANOSLEEP.SYNCS 0x989680 ;  /* 0x009896800000995d */ /* 0x002fea0003900000 */
[----:B------:R-:W1:Y:S02]  /*15c90*/  @!P1 SYNCS.PHASECHK.TRANS64 P1, [R3+URZ+0x60], R2 ;  /* 0x00006002030095a7 */ /* 0x000e64000802007f */
[----:B-1----:R-:W-:Y:S05]  /*15ca0*/  @!P1 BRA `(.L_x_1209) ;  /* 0xfffffffc00f09947 */ /* 0x002fea000383ffff */
[----:B------:R-:W-:Y:S05]  /*15cb0*/  BRA `(.L_x_1264) ;  /* 0xffffffd800707947 */ /* 0x000fea000383ffff */
.L_x_1214:
[----:B--2---:R2:W3:Y:S02]  /*15cc0*/  SYNCS.PHASECHK.TRANS64.TRYWAIT P0, [R2+URZ+0x2a840], R3 ;  /* 0x02a84003020075a7 */ /* 0x0044e4000800017f */
[----:B---3--:R-:W-:Y:S05]  /*15cd0*/  @!P0 NANOSLEEP.SYNCS 0x989680 ;  /* 0x009896800000895d */ /* 0x008fea0003900000 */
[----:B------:R-:W3:Y:S02]  /*15ce0*/  @!P0 SYNCS.PHASECHK.TRANS64 P0, [R2+URZ+0x2a840], R3 ;  /* 0x02a84003020085a7 */ /* 0x000ee4000800007f */
[----:B---3--:R-:W-:Y:S05]  /*15cf0*/  @!P0 BRA `(.L_x_1214) ;  /* 0xfffffffc00f08947 */ /* 0x008fea000383ffff */
[----:B------:R-:W-:Y:S05]  /*15d00*/  BRA `(.L_x_1265) ;  /* 0xffffffdc00947947 */ /* 0x000fea000383ffff */
.L_x_1216:
[----:B0-----:R0:W1:Y:S02]  /*15d10*/  SYNCS.PHASECHK.TRANS64.TRYWAIT P1, [R2+URZ+0x60], R9 ;  /* 0x00006009020075a7 */ /* 0x001064000802017f */
[----:B-1----:R-:W-:Y:S05]  /*15d20*/  @!P1 NANOSLEEP.SYNCS 0x989680 ;  /* 0x009896800000995d */ /* 0x002fea0003900000 */
[----:B------:R-:W1:Y:S02]  /*15d30*/  @!P1 SYNCS.PHASECHK.TRANS64 P1, [R2+URZ+0x60], R9 ;  /* 0x00006009020095a7 */ /* 0x000e64000802007f */
[----:B-1----:R-:W-:Y:S05]  /*15d40*/  @!P1 BRA `(.L_x_1216) ;  /* 0xfffffffc00f09947 */ /* 0x002fea000383ffff */
[----:B------:R-:W-:Y:S05]  /*15d50*/  BRA `(.L_x_1266) ;  /* 0xffffffe000447947 */ /* 0x000fea000383ffff */
.L_x_1223:
[----:B-1----:R1:W2:Y:S02]  /*15d60*/  SYNCS.PHASECHK.TRANS64.TRYWAIT P0, [R3+URZ+0x2a860], R0 ;  /* 0x02a86000030075a7 */ /* 0x0022a4000800017f */
[----:B--2---:R-:W-:Y:S05]  /*15d70*/  @!P0 NANOSLEEP.SYNCS 0x989680 ;  /* 0x009896800000895d */ /* 0x004fea0003900000 */
[----:B------:R-:W2:Y:S02]  /*15d80*/  @!P0 SYNCS.PHASECHK.TRANS64 P0, [R3+URZ+0x2a860], R0 ;  /* 0x02a86000030085a7 */ /* 0x000ea4000800007f */
[----:B--2---:R-:W-:Y:S05]  /*15d90*/  @!P0 BRA `(.L_x_1223) ;  /* 0xfffffffc00f08947 */ /* 0x004fea000383ffff */
[----:B------:R-:W-:Y:S05]  /*15da0*/  BRA `(.L_x_1267) ;  /* 0xffffffe400507947 */ /* 0x000fea000383ffff */
.L_x_1225:
[----:B------:R-:W-:Y:S01]  /*15db0*/  BSSY B0, `(.L_x_1268) ;  /* 0x0000008000007945 */ /* 0x000fe20003800000 */
[----:B------:R-:W-:Y:S02]  /*15dc0*/  IMAD.MOV.U32 R13, RZ, RZ, R16 ;  /* 0x000000ffff0d7224 */ /* 0x000fe400078e0010 */
[----:B------:R-:W-:Y:S02]  /*15dd0*/  IMAD.MOV.U32 R12, RZ, RZ, RZ ;  /* 0x000000ffff0c7224 */ /* 0x000fe400078e00ff */
[----:B0-----:R-:W-:Y:S02]  /*15de0*/  IMAD.MOV.U32 R11, RZ, RZ, 0x1f ;  /* 0x0000001fff0b7424 */ /* 0x001fe400078e00ff */
[----:B------:R-:W-:-:S07]  /*15df0*/  IMAD.MOV.U32 R15, RZ, RZ, -0x1 ;  /* 0xffffffffff0f7424 */ /* 0x000fce00078e00ff */
[----:B-1----:R-:W-:Y:S05]  /*15e00*/  WARPSYNC.COLLECTIVE R15, `(.L_x_1269) ;  /* 0x000000000f087348 */ /* 0x002fea0003c00000 */
[----:B------:R0:W2:Y:S02]  /*15e10*/  SHFL.IDX P6, R14, R13, R12, R11 ;  /* 0x0000000c0d0e7389 */ /* 0x0000a400000c000b */
[----:B012---:R-:W-:Y:S01]  /*15e20*/  ENDCOLLECTIVE ;  /* 0x000000000000791b */ /* 0x007fe20003800000 */
.L_x_1269:
[----:B------:R-:W-:Y:S05]  /*15e30*/  BSYNC B0 ;  /* 0x0000000000007941 */ /* 0x000fea0003800000 */
.L_x_1268:
[----:B------:R-:W-:Y:S02]  /*15e40*/  IMAD.MOV.U32 R13, RZ, RZ, R16 ;  /* 0x000000ffff0d7224 */ /* 0x000fe400078e0010 */
[----:B------:R-:W-:Y:S02]  /*15e50*/  IMAD.MOV.U32 R12, RZ, RZ, 0x1 ;  /* 0x00000001ff0c7424 */ /* 0x000fe400078e00ff */
[----:B------:R-:W-:Y:S02]  /*15e60*/  IMAD.MOV.U32 R11, RZ, RZ, 0x1f ;  /* 0x0000001fff0b7424 */ /* 0x000fe400078e00ff */
[----:B------:R-:W-:Y:S02]  /*15e70*/  IMAD.MOV.U32 R15, RZ, RZ, -0x1 ;  /* 0xffffffffff0f7424 */ /* 0x000fe400078e00ff */
[----:B------:R-:W-:-:S07]  /*15e80*/  IMAD.MOV.U32 R4, RZ, RZ, R14 ;  /* 0x000000ffff047224 */ /* 0x000fce00078e000e */
[----:B------:R-:W-:Y:S05]  /*15e90*/  WARPSYNC.COLLECTIVE R15, `(.L_x_1270) ;  /* 0x000000000f087348 */ /* 0x000fea0003c00000 */
[----:B------:R0:W1:Y:S02]  /*15ea0*/  SHFL.IDX P6, R14, R13, R12, R11 ;  /* 0x0000000c0d0e7389 */ /* 0x00006400000c000b */
[----:B01----:R-:W-:Y:S01]  /*15eb0*/  ENDCOLLECTIVE ;  /* 0x000000000000791b */ /* 0x003fe20003800000 */
.L_x_1270:
[----:B------:R-:W-:Y:S01]  /*15ec0*/  IMAD.MOV.U32 R16, RZ, RZ, R14 ;  /* 0x000000ffff107224 */ /* 0x000fe200078e000e */
[----:B------:R-:W-:Y:S06]  /*15ed0*/  BRA `(.L_x_1271) ;  /* 0xffffffe400d87947 */ /* 0x000fec000383ffff */
.L_x_1228:
[----:B------:R-:W-:Y:S01]  /*15ee0*/  BSSY B0, `(.L_x_1272) ;  /* 0x0000008000007945 */ /* 0x000fe20003800000 */
[----:B-----5:R-:W-:Y:S02]  /*15ef0*/  IMAD.MOV.U32 R13, RZ, RZ, R17 ;  /* 0x000000ffff0d7224 */ /* 0x020fe400078e0011 */
[----:B------:R-:W-:Y:S02]  /*15f00*/  IMAD.MOV.U32 R12, RZ, RZ, 0x1 ;  /* 0x00000001ff0c7424 */ /* 0x000fe400078e00ff */
[----:B0-----:R-:W-:Y:S02]  /*15f10*/  IMAD.MOV.U32 R11, RZ, RZ, RZ ;  /* 0x000000ffff0b7224 */ /* 0x001fe400078e00ff */
[----:B------:R-:W-:-:S07]  /*15f20*/  IMAD.MOV.U32 R15, RZ, RZ, -0x1 ;  /* 0xffffffffff0f7424 */ /* 0x000fce00078e00ff */
[----:B-1234-:R-:W-:Y:S05]  /*15f30*/  WARPSYNC.COLLECTIVE R15, `(.L_x_1273) ;  /* 0x000000000f087348 */ /* 0x01efea0003c00000 */
[----:B------:R0:W0:Y:S02]  /*15f40*/  SHFL.UP P6, R14, R13, R12, R11 ;  /* 0x0400000c0d0e7389 */ /* 0x00002400000c000b */
[----:B01234-:R-:W-:Y:S01]  /*15f50*/  ENDCOLLECTIVE ;  /* 0x000000000000791b */ /* 0x01ffe20003800000 */
.L_x_1273:
[----:B------:R-:W-:Y:S05]  /*15f60*/  BSYNC B0 ;  /* 0x0000000000007941 */ /* 0x000fea0003800000 */
.L_x_1272:
        /* <DEDUP_REMOVED lines=10> */
.L_x_1274:
        /* <DEDUP_REMOVED lines=8> */
.L_x_1275:
        /* <DEDUP_REMOVED lines=8> */
.L_x_1276:
        /* <DEDUP_REMOVED lines=8> */
.L_x_1277:
        /* <DEDUP_REMOVED lines=8> */
.L_x_1278:
[----:B------:R-:W-:Y:S05]  /*16210*/  BRA `(.L_x_1279) ;  /* 0xffffffe400a07947 */ /* 0x000fea000383ffff */
.L_x_1233:
[----:B------:R-:W-:Y:S01]  /*16220*/  BSSY B0, `(.L_x_1280) ;  /* 0x0000008000007945 */ /* 0x000fe20003800000 */
[----:B-----5:R-:W-:Y:S02]  /*16230*/  IMAD.MOV.U32 R13, RZ, RZ, R17 ;  /* 0x000000ffff0d7224 */ /* 0x020fe400078e0011 */
[----:B------:R-:W-:Y:S02]  /*16240*/  IMAD.MOV.U32 R12, RZ, RZ, 0x1 ;  /* 0x00000001ff0c7424 */ /* 0x000fe400078e00ff */
[----:B------:R-:W-:Y:S02]  /*16250*/  IMAD.MOV.U32 R11, RZ, RZ, RZ ;  /* 0x000000ffff0b7224 */ /* 0x000fe400078e00ff */
[----:B------:R-:W-:-:S07]  /*16260*/  IMAD.MOV.U32 R15, RZ, RZ, -0x1 ;  /* 0xffffffffff0f7424 */ /* 0x000fce00078e00ff */
[----:B0-----:R-:W-:Y:S05]  /*16270*/  WARPSYNC.COLLECTIVE R15, `(.L_x_1281) ;  /* 0x000000000f087348 */ /* 0x001fea0003c00000 */
[----:B------:R1:W2:Y:S02]  /*16280*/  SHFL.UP P6, R14, R13, R12, R11 ;  /* 0x0400000c0d0e7389 */ /* 0x0002a400000c000b */
[----:B012---:R-:W-:Y:S01]  /*16290*/  ENDCOLLECTIVE ;  /* 0x000000000000791b */ /* 0x007fe20003800000 */
.L_x_1281:
[----:B------:R-:W-:Y:S05]  /*162a0*/  BSYNC B0 ;  /* 0x0000000000007941 */ /* 0x000fea0003800000 */
.L_x_1280:
        /* <DEDUP_REMOVED lines=10> */
.L_x_1282:
        /* <DEDUP_REMOVED lines=8> */
.L_x_1283:
        /* <DEDUP_REMOVED lines=8> */
.L_x_1284:
        /* <DEDUP_REMOVED lines=8> */
.L_x_1285:
        /* <DEDUP_REMOVED lines=8> */
.L_x_1286:
[----:B------:R-:W-:Y:S05]  /*16550*/  BRA `(.L_x_1287) ;  /* 0xffffffe400887947 */ /* 0x000fea000383ffff */
.L_x_1235:
[----:B------:R-:W-:Y:S01]  /*16560*/  BSSY B0, `(.L_x_1288) ;  /* 0x0000006000007945 */ /* 0x000fe20003800000 */
[----:B------:R-:W-:Y:S01]  /*16570*/  PLOP3.LUT P6, PT, P6, PT, PT, 0x8, 0x0 ;  /* 0x000000000000781c */ /* 0x000fe200037ce170 */
[----:B------:R-:W-:-:S12]  /*16580*/  IMAD.MOV.U32 R15, RZ, RZ, -0x1 ;  /* 0xffffffffff0f7424 */ /* 0x000fd800078e00ff */
[----:B0-----:R-:W-:Y:S05]  /*16590*/  WARPSYNC.COLLECTIVE R15, `(.L_x_1289) ;  /* 0x000000000f087348 */ /* 0x001fea0003c00000 */
[----:B------:R-:W-:Y:S01]  /*165a0*/  VOTE.ANY R14, PT, P6 ;  /* 0x00000000000e7806 */ /* 0x000fe200030e0100 */
[----:B0-----:R-:W-:Y:S06]  /*165b0*/  ENDCOLLECTIVE ;  /* 0x000000000000791b */ /* 0x001fec0003800000 */
.L_x_1289:
[----:B------:R-:W-:Y:S05]  /*165c0*/  BSYNC B0 ;  /* 0x0000000000007941 */ /* 0x000fea0003800000 */
.L_x_1288:
        /* <DEDUP_REMOVED lines=9> */
.L_x_1290:
[----:B------:R-:W-:Y:S01]  /*16660*/  IMAD.MOV.U32 R17, RZ, RZ, R14 ;  /* 0x000000ffff117224 */ /* 0x000fe200078e000e */
[----:B------:R-:W-:Y:S06]  /*16670*/  BRA `(.L_x_1291) ;  /* 0xffffffe400787947 */ /* 0x000fec000383ffff */
.L_x_1237:
[----:B------:R-:W-:Y:S01]  /*16680*/  BSSY B0, `(.L_x_1292) ;  /* 0x0000007000007945 */ /* 0x000fe20003800000 */
[----:B------:R-:W-:Y:S02]  /*16690*/  IMAD.MOV.U32 R13, RZ, RZ, R2 ;  /* 0x000000ffff0d7224 */ /* 0x000fe400078e0002 */
[----:B------:R-:W-:Y:S02]  /*166a0*/  IMAD.MOV.U32 R11, RZ, RZ, 0x1f ;  /* 0x0000001fff0b7424 */ /* 0x000fe400078e00ff */
[----:B------:R-:W-:-:S07]  /*166b0*/  IMAD.MOV.U32 R15, RZ, RZ, -0x1 ;  /* 0xffffffffff0f7424 */ /* 0x000fce00078e00ff */
[----:B012---:R-:W-:Y:S05]  /*166c0*/  WARPSYNC.COLLECTIVE R15, `(.L_x_1293) ;  /* 0x000000000f087348 */ /* 0x007fea0003c00000 */
[----:B------:R3:W4:Y:S02]  /*166d0*/  SHFL.IDX P6, R14, R13, R12, R11 ;  /* 0x0000000c0d0e7389 */ /* 0x00072400000c000b */
[----:B01234-:R-:W-:Y:S01]  /*166e0*/  ENDCOLLECTIVE ;  /* 0x000000000000791b */ /* 0x01ffe20003800000 */
.L_x_1293:
[----:B------:R-:W-:Y:S05]  /*166f0*/  BSYNC B0 ;  /* 0x0000000000007941 */ /* 0x000fea0003800000 */
.L_x_1292:
[----:B------:R-:W-:Y:S01]  /*16700*/  IMAD.MOV.U32 R7, RZ, RZ, R14 ;  /* 0x000000ffff077224 */ /* 0x000fe200078e000e */
[----:B------:R-:W-:Y:S06]  /*16710*/  BRA `(.L_x_1236) ;  /* 0xffffffe4006c7947 */ /* 0x000fec000383ffff */
.L_x_1241:
[----:B-1----:R1:W2:Y:S02]  /*16720*/  SYNCS.PHASECHK.TRANS64.TRYWAIT P0, [R0+URZ+0x2a820], R3 ;  /* 0x02a82003000075a7 */ /* 0x0022a4000800017f */
[----:B--2---:R-:W-:Y:S05]  /*16730*/  @!P0 NANOSLEEP.SYNCS 0x989680 ;  /* 0x009896800000895d */ /* 0x004fea0003900000 */
[----:B------:R-:W2:Y:S02]  /*16740*/  @!P0 SYNCS.PHASECHK.TRANS64 P0, [R0+URZ+0x2a820], R3 ;  /* 0x02a82003000085a7 */ /* 0x000ea4000800007f */
[----:B--2---:R-:W-:Y:S05]  /*16750*/  @!P0 BRA `(.L_x_1241) ;  /* 0xfffffffc00f08947 */ /* 0x004fea000383ffff */
[----:B------:R-:W-:Y:S05]  /*16760*/  BRA `(.L_x_1294) ;  /* 0xffffffe800e47947 */ /* 0x000fea000383ffff */
.L_x_1242:
[----:B------:R-:W2:Y:S01]  /*16770*/  S2R R2, SR_TID.X ;  /* 0x0000000000027919 */ /* 0x000ea20000002100 */
[----:B------:R-:W-:Y:S01]  /*16780*/  BSSY B0, `(.L_x_1295) ;  /* 0x000000a000007945 */ /* 0x000fe20003800000 */
[----:B------:R-:W-:Y:S02]  /*16790*/  IMAD.MOV.U32 R12, RZ, RZ, RZ ;  /* 0x000000ffff0c7224 */ /* 0x000fe400078e00ff */
[----:B0-----:R-:W-:Y:S02]  /*167a0*/  IMAD.MOV.U32 R11, RZ, RZ, 0x1f ;  /* 0x0000001fff0b7424 */ /* 0x001fe400078e00ff */
[----:B------:R-:W-:Y:S01]  /*167b0*/  IMAD.MOV.U32 R15, RZ, RZ, -0x1 ;  /* 0xffffffffff0f7424 */ /* 0x000fe200078e00ff */
[----:B--2---:R-:W-:-:S04]  /*167c0*/  SHF.R.U32.HI R2, RZ, 0x5, R2 ;  /* 0x00000005ff027819 */ /* 0x004fc80000011602 */
[----:B------:R-:W-:-:S05]  /*167d0*/  LOP3.LUT R2, R2, 0x3, RZ, 0xc0, !PT ;  /* 0x0000000302027812 */ /* 0x000fca00078ec0ff */
[----:B------:R-:W-:-:S07]  /*167e0*/  IMAD.MOV.U32 R13, RZ, RZ, R2 ;  /* 0x000000ffff0d7224 */ /* 0x000fce00078e0002 */
[----:B-1----:R-:W-:Y:S05]  /*167f0*/  WARPSYNC.COLLECTIVE R15, `(.L_x_1296) ;  /* 0x000000000f087348 */ /* 0x002fea0003c00000 */
[----:B------:R0:W2:Y:S02]  /*16800*/  SHFL.IDX P6, R14, R13, R12, R11 ;  /* 0x0000000c0d0e7389 */ /* 0x0000a400000c000b */
[----:B012---:R-:W-:Y:S01]  /*16810*/  ENDCOLLECTIVE ;  /* 0x000000000000791b */ /* 0x007fe20003800000 */
.L_x_1296:
[----:B------:R-:W-:Y:S05]  /*16820*/  BSYNC B0 ;  /* 0x0000000000007941 */ /* 0x000fea0003800000 */
.L_x_1295:
[----:B------:R-:W-:Y:S05]  /*16830*/  BRA `(.L_x_1297) ;  /* 0xffffffe800cc7947 */ /* 0x000fea000383ffff */
.L_x_1245:
[----:B------:R-:W-:Y:S01]  /*16840*/  BSSY B1, `(.L_x_1298) ;  /* 0x0000006000017945 */ /* 0x000fe20003800000 */
[----:B------:R-:W-:-:S07]  /*16850*/  IMAD.MOV.U32 R15, RZ, RZ, -0x1 ;  /* 0xffffffffff0f7424 */ /* 0x000fce00078e00ff */
[----:B012---:R-:W-:Y:S05]  /*16860*/  WARPSYNC.COLLECTIVE R15, `(.L_x_1299) ;  /* 0x000000000f0c7348 */ /* 0x007fea0003c00000 */
[----:B------:R-:W-:Y:S02]  /*16870*/  ELECT P6, UR62, PT ;  /* 0x00000000003e782f */ /* 0x000fe400038c0000 */
[----:B------:R-:W-:Y:S01]  /*16880*/  MOV R14, UR62 ;  /* 0x0000003e000e7c02 */ /* 0x000fe20008000f00 */
[----:B012---:R-:W-:Y:S10]  /*16890*/  ENDCOLLECTIVE ;  /* 0x000000000000791b */ /* 0x007ff40003800000 */
.L_x_1299:
[----:B------:R-:W-:Y:S05]  /*168a0*/  BSYNC B1 ;  /* 0x0000000000017941 */ /* 0x000fea0003800000 */
.L_x_1298:
[----:B------:R-:W-:Y:S05]  /*168b0*/  BRA `(.L_x_1300) ;  /* 0xffffffe800c47947 */ /* 0x000fea000383ffff */
.L_x_1247:
[----:B-1----:R1:W2:Y:S02]  /*168c0*/  SYNCS.PHASECHK.TRANS64.TRYWAIT P0, [R6+URZ], R5 ;  /* 0x00000005060075a7 */ /* 0x0022a4000800017f */
[----:B--2---:R-:W-:Y:S05]  /*168d0*/  @!P0 NANOSLEEP.SYNCS 0x989680 ;  /* 0x009896800000895d */ /* 0x004fea0003900000 */
[----:B------:R-:W2:Y:S02]  /*168e0*/  @!P0 SYNCS.PHASECHK.TRANS64 P0, [R6+URZ], R5 ;  /* 0x00000005060085a7 */ /* 0x000ea4000800007f */
[----:B--2---:R-:W-:Y:S05]  /*168f0*/  @!P0 BRA `(.L_x_1247) ;  /* 0xfffffffc00f08947 */ /* 0x004fea000383ffff */
[----:B------:R-:W-:Y:S05]  /*16900*/  BRA `(.L_x_1301) ;  /* 0xffffffec00007947 */ /* 0x000fea000383ffff */
.L_x_1248:
[----:B--2---:R2:W3:Y:S02]  /*16910*/  SYNCS.PHASECHK.TRANS64.TRYWAIT P0, [R7+URZ], R2 ;  /* 0x00000002070075a7 */ /* 0x0044e4000800017f */
[----:B---3--:R-:W-:Y:S05]  /*16920*/  @!P0 NANOSLEEP.SYNCS 0x989680 ;  /* 0x009896800000895d */ /* 0x008fea0003900000 */
[----:B------:R-:W3:Y:S02]  /*16930*/  @!P0 SYNCS.PHASECHK.TRANS64 P0, [R7+URZ], R2 ;  /* 0x00000002070085a7 */ /* 0x000ee4000800007f */
[----:B---3--:R-:W-:Y:S05]  /*16940*/  @!P0 BRA `(.L_x_1248) ;  /* 0xfffffffc00f08947 */ /* 0x008fea000383ffff */
[----:B------:R-:W-:Y:S05]  /*16950*/  BRA `(.L_x_1302) ;  /* 0xffffffe800f47947 */ /* 0x000fea000383ffff */
.L_x_1250:
[----:B---3--:R3:W4:Y:S02]  /*16960*/  SYNCS.PHASECHK.TRANS64.TRYWAIT P0, [R4+URZ], R5 ;  /* 0x00000005040075a7 */ /* 0x008724000800017f */
[----:B----4-:R-:W-:Y:S05]  /*16970*/  @!P0 NANOSLEEP.SYNCS 0x989680 ;  /* 0x009896800000895d */ /* 0x010fea0003900000 */
[----:B------:R-:W4:Y:S02]  /*16980*/  @!P0 SYNCS.PHASECHK.TRANS64 P0, [R4+URZ], R5 ;  /* 0x00000005040085a7 */ /* 0x000f24000800007f */
[----:B----4-:R-:W-:Y:S05]  /*16990*/  @!P0 BRA `(.L_x_1250) ;  /* 0xfffffffc00f08947 */ /* 0x010fea000383ffff */
[----:B------:R-:W-:Y:S05]  /*169a0*/  BRA `(.L_x_1303) ;  /* 0xffffffe800fc7947 */ /* 0x000fea000383ffff */
.L_x_1304:
        /* <DEDUP_REMOVED lines=13> */
.L_x_11936:


//--------------------- .text._ZN7cutlass13device_kernelIN5flash11enable_sm90INS1_16FlashAttnFwdSm90INS1_25CollectiveMainloopFwdSm90ILi2EN4cute5tupleIJNS5_1CILi1EEES8_S8_EEENS6_IJNS7_ILi128EEENS7_ILi96EEENS7_ILi192EEEEEELi128ENS_10bfloat16_tEfNS_4arch4Sm90ELb0ELb1ELb1ELb1ELb0ELb1ELb0ELb1ELb1ELb0ELb0ELb0EEENS1_21CollectiveEpilogueFwdINS6_IJSA_SA_SB_EEES9_SE_SG_Li256ELb1ELb0ELb0ELb0EEENS1_36VarlenDynamicPersistentTileSchedulerILi128ELi96ELi256ELi32ELb0ELb0ELb1ELb1ELb0ELb1EEEEEEEEEvNT_6ParamsE --------------------------
	.section	.text._ZN7cutlass13device_kernelIN5flash11enable_sm90INS1_16FlashAttnFwdSm90INS1_25CollectiveMainloopFwdSm90ILi2EN4cute5tupleIJNS5_1CILi1EEES8_S8_EEENS6_IJNS7_ILi128EEENS7_ILi96EEENS7_ILi192EEEEEELi128ENS_10bfloat16_tEfNS_4arch4Sm90ELb0ELb1ELb1ELb1ELb0ELb1ELb0ELb1ELb1ELb0ELb0ELb0EEENS1_21CollectiveEpilogueFwdINS6_IJSA_SA_SB_EEES9_SE_SG_Li256ELb1ELb0ELb0ELb0EEENS1_36VarlenDynamicPersistentTileSchedulerILi128ELi96ELi256ELi32ELb0ELb0ELb1ELb1ELb0ELb1EEEEEEEEEvNT_6ParamsE,"ax",@progbits
	.align	128
.text._ZN7cutlass13device_kernelIN5flash11enable_sm90INS1_16FlashAttnFwdSm90INS1_25CollectiveMainloopFwdSm90ILi2EN4cute5tupleIJNS5_1CILi1EEES8_S8_EEENS6_IJNS7_ILi128EEENS7_ILi96EEENS7_ILi192EEEEEELi128ENS_10bfloat16_tEfNS_4arch4Sm90ELb0ELb1ELb1ELb1ELb0ELb1ELb0ELb1ELb1ELb0ELb0ELb0EEENS1_21CollectiveEpilogueFwdINS6_IJSA_SA_SB_EEES9_SE_SG_Li256ELb1ELb0ELb0ELb0EEENS1_36VarlenDynamicPersistentTileSchedulerILi128ELi96ELi256ELi32ELb0ELb0ELb1ELb1ELb0ELb1EEEEEEEEEvNT_6ParamsE:
        .type           _ZN7cutlass13device_kernelIN5flash11enable_sm90INS1_16FlashAttnFwdSm90INS1_25CollectiveMainloopFwdSm90ILi2EN4cute5tupleIJNS5_1CILi1EEES8_S8_EEENS6_IJNS7_ILi128EEENS7_ILi96EEENS7_ILi192EEEEEELi128ENS_10bfloat16_tEfNS_4arch4Sm90ELb0ELb1ELb1ELb1ELb0ELb1ELb0ELb1ELb1ELb0ELb0ELb0EEENS1_21CollectiveEpilogueFwdINS6_IJSA_SA_SB_EEES9_SE_SG_Li256ELb1ELb0ELb0ELb0EEENS1_36VarlenDynamicPersistentTileSchedulerILi128ELi96ELi256ELi32ELb0ELb0ELb1ELb1ELb0ELb1EEEEEEEEEvNT_6ParamsE,@function
        .size           _ZN7cutlass13device_kernelIN5flash11enable_sm90INS1_16FlashAttnFwdSm90INS1_25CollectiveMainloopFwdSm90ILi2EN4cute5tupleIJNS5_1CILi1EEES8_S8_EEENS6_IJNS7_ILi128EEENS7_ILi96EEENS7_ILi192EEEEEELi128ENS_10bfloat16_tEfNS_4arch4Sm90ELb0ELb1ELb1ELb1ELb0ELb1ELb0ELb1ELb1ELb0ELb0ELb0EEENS1_21CollectiveEpilogueFwdINS6_IJSA_SA_SB_EEES9_SE_SG_Li256ELb1ELb0ELb0ELb0EEENS1_36VarlenDynamicPersistentTileSchedulerILi128ELi96ELi256ELi32ELb0ELb0ELb1ELb1ELb0ELb1EEEEEEEEEvNT_6ParamsE,(.L_x_11937 - _ZN7cutlass13device_kernelIN5flash11enable_sm90INS1_16FlashAttnFwdSm90INS1_25CollectiveMainloopFwdSm90ILi2EN4cute5tupleIJNS5_1CILi1EEES8_S8_EEENS6_IJNS7_ILi128EEENS7_ILi96EEENS7_ILi192EEEEEELi128ENS_10bfloat16_tEfNS_4arch4Sm90ELb0ELb1ELb1ELb1ELb0ELb1ELb0ELb1ELb1ELb0ELb0ELb0EEENS1_21CollectiveEpilogueFwdINS6_IJSA_SA_SB_EEES9_SE_SG_Li256ELb1ELb0ELb0ELb0EEENS1_36VarlenDynamicPersistentTileSchedulerILi128ELi96ELi256ELi32ELb0ELb0ELb1ELb1ELb0ELb1EEEEEEEEEvNT_6ParamsE)
        .other          _ZN7cutlass13device_kernelIN5flash11enable_sm90INS1_16FlashAttnFwdSm90INS1_25CollectiveMainloopFwdSm90ILi2EN4cute5tupleIJNS5_1CILi1EEES8_S8_EEENS6_IJNS7_ILi128EEENS7_ILi96EEENS7_ILi192EEEEEELi128ENS_10bfloat16_tEfNS_4arch4Sm90ELb0ELb1ELb1ELb1ELb0ELb1ELb0ELb1ELb1ELb0ELb0ELb0EEENS1_21CollectiveEpilogueFwdINS6_IJSA_SA_SB_EEES9_SE_SG_Li256ELb1ELb0ELb0ELb0EEENS1_36VarlenDynamicPersistentTileSchedulerILi128ELi96ELi256ELi32ELb0ELb0ELb1ELb1ELb0ELb1EEEEEEEEEvNT_6ParamsE,@"STO_CUDA_ENTRY STV_DEFAULT"
_ZN7cutlass13device_kernelIN5flash11enable_sm90INS1_16FlashAttnFwdSm90INS1_25CollectiveMainloopFwdSm90ILi2EN4cute5tupleIJNS5_1CILi1EEES8_S8_EEENS6_IJNS7_ILi128EEENS7_ILi96EEENS7_ILi192EEEEEELi128ENS_10bfloat16_tEfNS_4arch4Sm90ELb0ELb1ELb1ELb1ELb0ELb1ELb0ELb1ELb1ELb0ELb0ELb0EEENS1_21CollectiveEpilogueFwdINS6_IJSA_SA_SB_EEES9_SE_SG_Li256ELb1ELb0ELb0ELb0EEENS1_36VarlenDynamicPersistentTileSchedulerILi128ELi96ELi256ELi32ELb0ELb0ELb1ELb1ELb0ELb1EEEEEEEEEvNT_6ParamsE:
        /* <DEDUP_REMOVED lines=27> */
.L_x_1306:
[----:B------:R-:W-:Y:S05]  /*01b0*/  BSYNC B0 ;  /* 0x0000000000007941 */ /* 0x000fea0003800000 */
.L_x_1305:
        /* <DEDUP_REMOVED lines=41> */
.L_x_1307:
        /* <DEDUP_REMOVED lines=22> */
.L_x_1308:
        /* <DEDUP_REMOVED lines=18> */
.L_x_1309:
        /* <DEDUP_REMOVED lines=22> */
.L_x_1310:
        /* <DEDUP_REMOVED lines=22> */
.L_x_1311:
[----:B------:R-:W-:Y:S01]  /*0990*/  PLOP3.LUT P0, PT, PT, PT, UP0, 0x80, 0x0 ;  /* 0x000000000000781c */ /* 0x000fe20003f0f008 */
[----:B------:R-:W-:Y:S01]  /*09a0*/  UMOV UR60, 0x1 ;  /* 0x00000001003c7882 */ /* 0x000fe20000000000 */
[----:B------:R-:W-:Y:S01]  /*09b0*/  NOP ;  /* 0x0000000000007918 */ /* 0x000fe20000000000 */
[----:B------:R-:W-:Y:S01]  /*09c0*/  USEL UR60, UR60, 0x2, !UP0 ;  /* 0x000000023c3c7887 */ /* 0x000fe2000c000000 */
[----:B------:R-:W-:Y:S01]  /*09d0*/  BSSY B7, `(.L_x_1312) ;  /* 0x0002833000077945 */ /* 0x000fe20003800000 */
[----:B012-4-:R-:W-:Y:S08]  /*09e0*/  BAR.SYNC.DEFER_BLOCKING 0x0 ;  /* 0x0000000000007b1d */ /* 0x017ff00000010000 */
[----:B------:R-:W-:Y:S05]  /*09f0*/  @!P0 BRA `(.L_x_1313) ;  /* 0x0000021800708947 */ /* 0x000fea0003800000 */
.L_x_1314:
[----:B------:R-:W-:-:S08]  /*0a00*/  NOP ;  /* 0x0000000000007918 */ /* 0x000fd00000000000 */
[----:B------:R-:W0:Y:S02]  /*0a10*/  USETMAXREG.TRY_ALLOC.CTAPOOL UP0, 0xf0 ;  /* 0x000000f0000079c8 */ /* 0x000e240008000600 */
[----:B0-----:R-:W-:-:S13]  /*0a20*/  PLOP3.LUT P0, PT, PT, PT, UP0, 0x80, 0x0 ;  /* 0x000000000000781c */ /* 0x001fda0003f0f008 */
[----:B------:R-:W-:Y:S05]  /*0a30*/  @!P0 BRA `(.L_x_1314) ;  /* 0xfffffffc00f08947 */ /* 0x000fea000383ffff */
[----:B------:R-:W0:Y:S08]  /*0a40*/  S2UR UR5, SR_CgaCtaId ;  /* 0x00000000000579c3 */ /* 0x000e300000008800 */
[----:B------:R-:W-:Y:S06]  /*0a50*/  BAR.ARV 0x8, 0x120 ;  /* 0x0204800000007b1d */ /* 0x000fec0000002000 */
[----:B------:R-:W-:-:S02]  /*0a60*/  UMOV UR4, 0x400 ;  /* 0x0000040000047882 */ /* 0x000fc40000000000 */
[----:B------:R-:W-:Y:S01]  /*0a70*/  BAR.SYNC.DEFER_BLOCKING 0x5, 0x120 ;  /* 0x0144800000007b1d */ /* 0x000fe20000010000 */
[----:B0-----:R-:W-:-:S06]  /*0a80*/  ULEA UR4, UR5, UR4, 0x18 ;  /* 0x0000000405047291 */ /* 0x001fcc000f8ec03f */
[----:B------:R-:W-:Y:S01]  /*0a90*/  IMAD.U32 R18, RZ, RZ, UR4 ;  /* 0x00000004ff127e24 */ /* 0x000fe2000f8e00ff */
[----:B------:R-:W-:-:S04]  /*0aa0*/  ULDC UR4, c[0x0][0xc14] ;  /* 0x0003050000047ab9 */ /* 0x000fc80000000800 */
[----:B------:R-:W0:Y:S01]  /*0ab0*/  LDS.128 R168, [R18+0x2a8d0] ;  /* 0x02a8d00012a87984 */ /* 0x000e220000000c00 */
[----:B------:R-:W-:Y:S06]  /*0ac0*/  BAR.ARV 0x4, 0x120 ;  /* 0x0104800000007b1d */ /* 0x000fec0000002000 */
[----:B0-----:R-:W-:-:S13]  /*0ad0*/  ISETP.GE.AND P0, PT, R171, UR4, PT ;  /* 0x00000004ab007c0c */ /* 0x001fda000bf06270 */
[----:B------:R-:W-:Y:S05]  /*0ae0*/  @P0 BRA `(.L_x_1315) ;  /* 0x0000028000840947 */ /* 0x000fea0003800000 */
[----:B------:R-:W-:Y:S01]  /*0af0*/  VIADD R188, R4, 0xffffff80 ;  /* 0xffffff8004bc7836 */ /* 0x000fe20000000000 */
[----:B------:R-:W-:Y:S01]  /*0b00*/  R2UR UR4, R18 ;  /* 0x00000000120472ca */ /* 0x000fe200000e0000 */
[----:B------:R-:W-:Y:S01]  /*0b10*/  ULOP3.LUT UR5, UR60, 0x1, URZ, 0xfc, !UPT ;  /* 0x000000013c057892 */ /* 0x000fe2000f8efc3f */
[----:B------:R-:W-:Y:S01]  /*0b20*/  IMAD.MOV.U32 R184, RZ, RZ, RZ ;  /* 0x000000ffffb87224 */ /* 0x000fe200078e00ff */
[----:B------:R-:W-:Y:S02]  /*0b30*/  CS2R R160, SRZ ;  /* 0x0000000000a07805 */ /* 0x000fe4000001ff00 */
[----:B------:R-:W-:Y:S01]  /*0b40*/  SHF.R.S32.HI R3, RZ, 0x1f, R188 ;  /* 0x0000001fff037819 */ /* 0x000fe200000114bc */
[----:B------:R-:W-:Y:S02]  /*0b50*/  IMAD.MOV.U32 R19, RZ, RZ, RZ ;  /* 0x000000ffff137224 */ /* 0x000fe400078e00ff */
[----:B------:R-:W-:Y:S01]  /*0b60*/  IMAD.MOV.U32 R167, RZ, RZ, RZ ;  /* 0x000000ffffa77224 */ /* 0x000fe200078e00ff */
[----:B------:R-:W-:-:S02]  /*0b70*/  LEA.HI R5, R3, R188, RZ, 0x7 ;  /* 0x000000bc03057211 */ /* 0x000fc400078f38ff */
[-C--:B------:R-:W-:Y:S02]  /*0b80*/  LEA.HI R0, R3, R188.reuse, RZ, 0x4 ;  /* 0x000000bc03007211 */ /* 0x080fe400078f20ff */
[----:B------:R-:W-:Y:S01]  /*0b90*/  LOP3.LUT R191, R5, 0xffffff80, RZ, 0xc0, !PT ;  /* 0xffffff8005bf7812 */ /* 0x000fe200078ec0ff */
[----:B------:R-:W-:Y:S01]  /*0ba0*/  UIADD3 UR4, UR4, 0xc400, URZ ;  /* 0x0000c40004047890 */ /* 0x000fe2000fffe03f */
[----:B------:R-:W-:Y:S02]  /*0bb0*/  SHF.R.S32.HI R7, RZ, 0x4, R0 ;  /* 0x00000004ff077819 */ /* 0x000fe40000011400 */
[----:B------:R-:W-:Y:S01]  /*0bc0*/  LEA.HI R180, R3, R188, RZ, 0x3 ;  /* 0x000000bc03b47211 */ /* 0x000fe200078f18ff */
[----:B------:R-:W-:Y:S01]  /*0bd0*/  IMAD.IADD R191, R188, 0x1, -R191 ;  /* 0x00000001bcbf7824 */ /* 0x000fe200078e0abf */
[----:B------:R-:W-:Y:S02]  /*0be0*/  LEA.HI R2, R0, R7, RZ, 0x1 ;  /* 0x0000000700027211 */ /* 0x000fe400078f08ff */
[----:B------:R-:W-:-:S02]  /*0bf0*/  SHF.R.S32.HI R200, RZ, 0x7, R5 ;  /* 0x00000007ffc87819 */ /* 0x000fc40000011405 */
[----:B------:R-:W-:Y:S02]  /*0c00*/  SHF.R.S32.HI R6, RZ, 0x1f, R191 ;  /* 0x0000001fff067819 */ /* 0x000fe400000114bf */
[----:B------:R-:W-:Y:S02]  /*0c10*/  LEA.HI R5, R5, R200, RZ, 0x1 ;  /* 0x000000c805057211 */ /* 0x000fe400078f08ff */
[CC--:B------:R-:W-:Y:S02]  /*0c20*/  LEA.HI R8, R6.reuse, R191.reuse, RZ, 0x2 ;  /* 0x000000bf06087211 */ /* 0x0c0fe400078f10ff */
[----:B------:R-:W-:Y:S02]  /*0c30*/  LEA.HI R6, R6, R191, RZ, 0x5 ;  /* 0x000000bf06067211 */ /* 0x000fe400078f28ff */
[--C-:B------:R-:W-:Y:S02]  /*0c40*/  SHF.R.S32.HI R9, RZ, 0x2, R8.reuse ;  /* 0x00000002ff097819 */ /* 0x100fe40000011408 */
[----:B------:R-:W-:-:S02]  /*0c50*/  SHF.R.S32.HI R4, RZ, 0x1f, R8 ;  /* 0x0000001fff047819 */ /* 0x000fc40000011408 */
[----:B------:R-:W-:Y:S02]  /*0c60*/  SHF.R.S32.HI R6, RZ, 0x5, R6 ;  /* 0x00000005ff067819 */ /* 0x000fe40000011406 */
[----:B------:R-:W-:Y:S02]  /*0c70*/  LEA.HI R10, R4, R9, RZ, 0x3 ;  /* 0x00000009040a7211 */ /* 0x000fe400078f18ff */
[----:B------:R-:W-:Y:S02]  /*0c80*/  LOP3.LUT R4, R2, 0x1ffffffe, RZ, 0xc0, !PT ;  /* 0x1ffffffe02047812 */ /* 0x000fe400078ec0ff */
[----:B------:R-:W-:Y:S02]  /*0c90*/  LOP3.LUT R10, R10, 0xfffffff8, RZ, 0xc0, !PT ;  /* 0xfffffff80a0a7812 */ /* 0x000fe400078ec0ff */
[-C--:B------:R-:W-:Y:S01]  /*0ca0*/  LEA.HI R2, R3, R188.reuse, RZ, 0x5 ;  /* 0x000000bc03027211 */ /* 0x080fe200078f28ff */
[----:B------:R-:W-:Y:S01]  /*0cb0*/  IMAD.IADD R4, R7, 0x1, -R4 ;  /* 0x0000000107047824 */ /* 0x000fe200078e0a04 */
[----:B------:R-:W-:Y:S01]  /*0cc0*/  LOP3.LUT R7, R180, 0x1ffffff8, RZ, 0xc0, !PT ;  /* 0x1ffffff8b4077812 */ /* 0x000fe200078ec0ff */
[----:B------:R-:W-:Y:S01]  /*0cd0*/  IMAD.IADD R9, R9, 0x1, -R10 ;  /* 0x0000000109097824 */ /* 0x000fe200078e0a0a */
[----:B------:R-:W-:-:S02]  /*0ce0*/  LEA.HI R10, R3, R188, RZ, 0x2 ;  /* 0x000000bc030a7211 */ /* 0x000fc400078f10ff */
[----:B------:R-:W-:Y:S01]  /*0cf0*/  LOP3.LUT R3, R0, 0x3fffff0, RZ, 0xc0, !PT ;  /* 0x03fffff000037812 */ /* 0x000fe200078ec0ff */
[----:B------:R-:W-:Y:S01]  /*0d00*/  IMAD.IADD R7, R188, 0x1, -R7 ;  /* 0x00000001bc077824 */ /* 0x000fe200078e0a07 */
[----:B------:R-:W-:Y:S01]  /*0d10*/  LOP3.LUT R11, R10, 0xfffffffc, RZ, 0xc0, !PT ;  /* 0xfffffffc0a0b7812 */ /* 0x000fe200078ec0ff */
[----:B------:R-:W-:Y:S01]  /*0d20*/  IMAD R6, R6, 0x10, R9 ;  /* 0x0000001006067824 */ /* 0x000fe200078e0209 */
[--C-:B------:R-:W-:Y:S01]  /*0d30*/  SHF.R.S32.HI R162, RZ, 0x2, R10.reuse ;  /* 0x00000002ffa27819 */ /* 0x100fe2000001140a */
[C---:B------:R-:W-:Y:S01]  /*0d40*/  IMAD.IADD R3, R188.reuse, 0x1, -R3 ;  /* 0x00000001bc037824 */ /* 0x040fe200078e0a03 */
[----:B------:R-:W-:Y:S01]  /*0d50*/  SHF.R.S32.HI R13, RZ, 0x1f, R10 ;  /* 0x0000001fff0d7819 */ /* 0x000fe2000001140a */
[----:B------:R-:W-:Y:S01]  /*0d60*/  IMAD.IADD R188, R188, 0x1, -R11 ;  /* 0x00000001bcbc7824 */ /* 0x000fe200078e0a0b */
[----:B------:R-:W-:Y:S01]  /*0d70*/  SHF.R.S32.HI R2, RZ, 0x5, R2 ;  /* 0x00000005ff027819 */ /* 0x000fe20000011402 */
[----:B------:R-:W-:Y:S01]  /*0d80*/  VIADD R185, R162, 0x40 ;  /* 0x00000040a2b97836 */ /* 0x000fe20000000000 */
[----:B------:R-:W-:Y:S01]  /*0d90*/  LEA.HI R13, R13, R162, RZ, 0x3 ;  /* 0x000000a20d0d7211 */ /* 0x000fe200078f18ff */
[----:B------:R-:W-:Y:S01]  /*0da0*/  IMAD.SHL.U32 R22, R188, 0x8, RZ ;  /* 0x00000008bc167824 */ /* 0x000fe200078e00ff */
[----:B------:R-:W-:Y:S01]  /*0db0*/  LOP3.LUT R5, R5, 0x3fffffe, RZ, 0xc0, !PT ;  /* 0x03fffffe05057812 */ /* 0x000fe200078ec0ff */
[----:B------:R-:W-:Y:S01]  /*0dc0*/  IMAD R3, R2, 0x10, R3 ;  /* 0x0000001002037824 */ /* 0x000fe200078e0203 */
[----:B------:R-:W-:Y:S01]  /*0dd0*/  LOP3.LUT R13, R13, 0xfffffff8, RZ, 0xc0, !PT ;  /* 0xfffffff80d0d7812 */ /* 0x000fe200078ec0ff */
[----:B------:R-:W-:Y:S01]  /*0de0*/  VIADD R165, R22, 0x20 ;  /* 0x0000002016a57836 */ /* 0x000fe20000000000 */
[----:B------:R-:W-:Y:S01]  /*0df0*/  SHF.R.S32.HI R0, RZ, 0x1f, R185 ;  /* 0x0000001fff007819 */ /* 0x000fe200000114b9 */
[----:B------:R-:W-:Y:S01]  /*0e00*/  IMAD.SHL.U32 R176, R2, 0x200, RZ ;  /* 0x0000020002b07824 */ /* 0x000fe200078e00ff */
[----:B------:R-:W-:Y:S01]  /*0e10*/  LOP3.LUT R8, R8, 0x7ffffffc, RZ, 0xc0, !PT ;  /* 0x7ffffffc08087812 */ /* 0x000fe200078ec0ff */
[----:B------:R-:W-:Y:S01]  /*0e20*/  IMAD.IADD R190, R162, 0x1, -R13 ;  /* 0x00000001a2be7824 */ /* 0x000fe200078e0a0d */
[----:B------:R-:W-:Y:S01]  /*0e30*/  SHF.R.S32.HI R2, RZ, 0x1f, R165 ;  /* 0x0000001fff027819 */ /* 0x000fe200000114a5 */
[----:B------:R-:W-:Y:S01]  /*0e40*/  IMAD.SHL.U32 R172, R185, 0x40, RZ ;  /* 0x00000040b9ac7824 */ /* 0x000fe200078e00ff */
[----:B------:R-:W-:Y:S01]  /*0e50*/  LEA.HI R0, R0, R185, RZ, 0x3 ;  /* 0x000000b900007211 */ /* 0x000fe200078f18ff */
[----:B------:R-:W-:Y:S01]  /*0e60*/  IMAD.SHL.U32 R174, R190, 0x40, RZ ;  /* 0x00000040beae7824 */ /* 0x000fe200078e00ff */
[CC--:B------:R-:W-:Y:S01]  /*0e70*/  LEA.HI R189, R2.reuse, R165.reuse, RZ, 0x3 ;  /* 0x000000a502bd7211 */ /* 0x0c0fe200078f18ff */
[----:B------:R-:W-:Y:S01]  /*0e80*/  IMAD R201, R3, 0x8, R4 ;  /* 0x0000000803c97824 */ /* 0x000fe200078e0204 */
[----:B------:R-:W-:Y:S01]  /*0e90*/  LEA.HI R3, R2, R165, RZ, 0x6 ;  /* 0x000000a502037211 */ /* 0x000fe200078f30ff */
[----:B------:R-:W-:Y:S01]  /*0ea0*/  IMAD.SHL.U32 R0, R0, 0x40, RZ ;  /* 0x0000004000007824 */ /* 0x000fe200078e00ff */
[----:B------:R-:W-:Y:S01]  /*0eb0*/  LOP3.LUT R172, R172, 0x1c0, RZ, 0xc0, !PT ;  /* 0x000001c0acac7812 */ /* 0x000fe200078ec0ff */
[----:B------:R-:W-:Y:S01]  /*0ec0*/  VIADD R166, R22, 0x40 ;  /* 0x0000004016a67836 */ /* 0x000fe20000000000 */
[----:B------:R-:W-:Y:S01]  /*0ed0*/  LOP3.LUT R174, R174, 0x1c0, RZ, 0xc0, !PT ;  /* 0x000001c0aeae7812 */ /* 0x000fe200078ec0ff */
[----:B------:R-:W-:Y:S01]  /*0ee0*/  IMAD.SHL.U32 R3, R3, 0x80, RZ ;  /* 0x0000008003037824 */ /* 0x000fe200078e00ff */
[----:B------:R-:W-:Y:S01]  /*0ef0*/  SHF.R.U32.HI R199, RZ, 0x3, R172 ;  /* 0x00000003ffc77819 */ /* 0x000fe200000116ac */
[----:B------:R-:W-:Y:S01]  /*0f00*/  IMAD.IADD R5, R200, 0x1, -R5 ;  /* 0x00000001c8057824 */ /* 0x000fe200078e0a05 */
[----:B------:R-:W-:Y:S01]  /*0f10*/  SHF.R.U32.HI R175, RZ, 0x3, R174 ;  /* 0x00000003ffaf7819 */ /* 0x000fe200000116ae */
[----:B------:R-:W-:Y:S01]  /*0f20*/  IMAD.SHL.U32 R178, R7, 0x8, RZ ;  /* 0x0000000807b27824 */ /* 0x000fe200078e00ff */
[--C-:B------:R-:W-:Y:S01]  /*0f30*/  LOP3.LUT R2, R174, 0x38, R189.reuse, 0xf8, !PT ;  /* 0x00000038ae027812 */ /* 0x100fe200078ef8bd */
[----:B------:R-:W-:Y:S01]  /*0f40*/  IMAD R179, R5, 0x40, R6 ;  /* 0x0000004005b37824 */ /* 0x000fe200078e0206 */
[----:B------:R-:W-:Y:S01]  /*0f50*/  LOP3.LUT R4, R172, 0x38, R189, 0xf8, !PT ;  /* 0x00000038ac047812 */ /* 0x000fe200078ef8bd */
[----:B------:R-:W-:Y:S01]  /*0f60*/  IMAD.SHL.U32 R16, R188, 0x4, RZ ;  /* 0x00000004bc107824 */ /* 0x000fe200078e00ff */
[----:B------:R-:W-:Y:S01]  /*0f70*/  LOP3.LUT R177, R0, 0xfffffe00, RZ, 0xc0, !PT ;  /* 0xfffffe0000b17812 */ /* 0x000fe200078ec0ff */
[----:B------:R-:W-:Y:S01]  /*0f80*/  IMAD.IADD R173, R191, 0x1, -R8 ;  /* 0x00000001bfad7824 */ /* 0x000fe200078e0a08 */
[----:B------:R-:W-:Y:S01]  /*0f90*/  LOP3.LUT R3, R3, 0xffffe000, RZ, 0xc0, !PT ;  /* 0xffffe00003037812 */ /* 0x000fe200078ec0ff */
[----:B------:R-:W-:Y:S01]  /*0fa0*/  IMAD.SHL.U32 R201, R201, 0x8, RZ ;  /* 0x00000008c9c97824 */ /* 0x000fe200078e00ff */
[----:B------:R-:W-:-:S02]  /*0fb0*/  LOP3.LUT R2, R2, R175, RZ, 0x3c, !PT ;  /* 0x000000af02027212 */ /* 0x000fc400078e3cff */
[----:B------:R-:W-:Y:S02]  /*0fc0*/  LOP3.LUT R4, R4, R199, RZ, 0x3c, !PT ;  /* 0x000000c704047212 */ /* 0x000fe400078e3cff */
[----:B------:R-:W-:Y:S02]  /*0fd0*/  SHF.R.S32.HI R9, RZ, 0x1f, R166 ;  /* 0x0000001fff097819 */ /* 0x000fe400000114a6 */
[-C--:B------:R-:W-:Y:S02]  /*0fe0*/  IADD3 R2, R2, R3.reuse, R176 ;  /* 0x0000000302027210 */ /* 0x080fe40007ffe0b0 */
[----:B------:R-:W-:Y:S01]  /*0ff0*/  IADD3 R4, R4, R3, R177 ;  /* 0x0000000304047210 */ /* 0x000fe20007ffe0b1 */
[----:B------:R-:W-:Y:S01]  /*1000*/  IMAD.U32 R3, RZ, RZ, UR4 ;  /* 0x00000004ff037e24 */ /* 0x000fe2000f8e00ff */
[CC--:B------:R-:W-:Y:S02]  /*1010*/  LEA.HI R11, R9.reuse, R166.reuse, RZ, 0x3 ;  /* 0x000000a6090b7211 */ /* 0x0c0fe400078f18ff */
[----:B------:R-:W-:-:S02]  /*1020*/  LEA.HI R9, R9, R166, RZ, 0x6 ;  /* 0x000000a609097211 */ /* 0x000fc400078f30ff */
[----:B------:R0:W-:Y:S01]  /*1030*/  STL [R1+0x40], R3 ;  /* 0x0000400301007387 */ /* 0x0001e20000100800 */
[--C-:B------:R-:W-:Y:S02]  /*1040*/  LOP3.LUT R0, R174, 0x38, R11.reuse, 0xf8, !PT ;  /* 0x00000038ae007812 */ /* 0x100fe400078ef80b */
[----:B------:R-:W-:Y:S01]  /*1050*/  IMAD.SHL.U32 R9, R9, 0x80, RZ ;  /* 0x0000008009097824 */ /* 0x000fe200078e00ff */
[----:B------:R-:W-:Y:S02]  /*1060*/  LOP3.LUT R10, R172, 0x38, R11, 0xf8, !PT ;  /* 0x00000038ac0a7812 */ /* 0x000fe400078ef80b */
[----:B------:R-:W-:Y:S02]  /*1070*/  LOP3.LUT R0, R0, R175, RZ, 0x3c, !PT ;  /* 0x000000af00007212 */ /* 0x000fe400078e3cff */
[----:B------:R-:W-:Y:S02]  /*1080*/  LOP3.LUT R9, R9, 0xffffe000, RZ, 0xc0, !PT ;  /* 0xffffe00009097812 */ /* 0x000fe400078ec0ff */
[----:B------:R-:W-:-:S02]  /*1090*/  LOP3.LUT R10, R10, R199, RZ, 0x3c, !PT ;  /* 0x000000c70a0a7212 */ /* 0x000fc400078e3cff */
[-C--:B------:R-:W-:Y:S01]  /*10a0*/  IADD3 R195, R0, R9.reuse, R176 ;  /* 0x0000000900c37210 */ /* 0x080fe20007ffe0b0 */
[----:B------:R-:W-:Y:S01]  /*10b0*/  IMAD.U32 R0, RZ, RZ, UR5 ;  /* 0x00000005ff007e24 */ /* 0x000fe2000f8e00ff */
[----:B------:R-:W-:Y:S02]  /*10c0*/  LOP3.LUT R0, R172, 0x38, R22, 0xf8, !PT ;  /* 0x00000038ac007812 */ /* 0x000fe400078ef816 */
[----:B------:R-:W-:Y:S02]  /*10d0*/  IADD3 R10, R10, R9, R177 ;  /* 0x000000090a0a7210 */ /* 0x000fe40007ffe0b1 */
[----:B------:R-:W-:Y:S02]  /*10e0*/  LOP3.LUT R0, R177, R0, R199, 0xf6, !PT ;  /* 0x00000000b1007212 */ /* 0x000fe400078ef6c7 */
[----:B------:R-:W-:Y:S02]  /*10f0*/  SHF.R.S32.HI R180, RZ, 0x3, R180 ;  /* 0x00000003ffb47819 */ /* 0x000fe400000114b4 */
[----:B------:R-:W-:-:S02]  /*1100*/  SHF.R.S32.HI R186, RZ, 0x1f, R162 ;  /* 0x0000001fffba7819 */ /* 0x000fc400000114a2 */
[----:B------:R-:W-:Y:S02]  /*1110*/  SHF.R.S32.HI R189, RZ, 0x3, R189 ;  /* 0x00000003ffbd7819 */ /* 0x000fe400000114bd */
[----:B------:R-:W-:Y:S02]  /*1120*/  SHF.R.S32.HI R196, RZ, 0x3, R11 ;  /* 0x00000003ffc47819 */ /* 0x000fe4000001140b */
[----:B------:R-:W-:Y:S02]  /*1130*/  LEA R197, R0, UR4, 0x1 ;  /* 0x0000000400c57c11 */ /* 0x000fe4000f8e08ff */
[----:B------:R-:W-:Y:S02]  /*1140*/  LEA R198, R2, UR4, 0x1 ;  /* 0x0000000402c67c11 */ /* 0x000fe4000f8e08ff */
[----:B------:R-:W-:Y:S02]  /*1150*/  LEA R194, R4, UR4, 0x1 ;  /* 0x0000000404c27c11 */ /* 0x000fe4000f8e08ff */
[----:B------:R-:W-:-:S02]  /*1160*/  LEA R195, R195, UR4, 0x1 ;  /* 0x00000004c3c37c11 */ /* 0x000fc4000f8e08ff */
[----:B0-----:R-:W-:-:S07]  /*1170*/  LEA R193, R10, UR4, 0x1 ;  /* 0x000000040ac17c11 */ /* 0x001fce000f8e08ff */
.L_x_1613:
[----:B------:R-:W-:Y:S01]  /*1180*/  ULDC.64 UR4, c[0x0][0xa28] ;  /* 0x00028a0000047ab9 */ /* 0x000fe20000000a00 */
[----:B0----5:R-:W0:Y:S01]  /*1190*/  LDC.64 R4, c[0x0][0xa08] ;  /* 0x00028200ff047b82 */ /* 0x021e220000000a00 */
[----:B------:R-:W-:Y:S01]  /*11a0*/  ISETP.NE.U32.AND P0, PT, RZ, UR4, PT ;  /* 0x00000004ff007c0c */ /* 0x000fe2000bf05070 */
[----:B------:R-:W-:Y:S01]  /*11b0*/  IMAD.MOV.U32 R0, RZ, RZ, RZ ;  /* 0x000000ffff007224 */ /* 0x000fe200078e00ff */
[----:B------:R-:W-:Y:S01]  /*11c0*/  ULDC.64 UR6, c[0x0][0x208] ;  /* 0x0000820000067ab9 */ /* 0x000fe20000000a00 */
[----:B--2---:R-:W-:Y:S01]  /*11d0*/  IMAD.MOV.U32 R26, RZ, RZ, RZ ;  /* 0x000000ffff1a7224 */ /* 0x004fe200078e00ff */
[----:B------:R-:W-:Y:S01]  /*11e0*/  ISETP.NE.AND.EX P0, PT, RZ, UR5, PT, P0 ;  /* 0x00000005ff007c0c */ /* 0x000fe2000bf05300 */
[----:B------:R-:W-:Y:S02]  /*11f0*/  ULDC.64 UR4, c[0x0][0xa18] ;  /* 0x0002860000047ab9 */ /* 0x000fe40000000a00 */
[----:B------:R-:W-:-:S04]  /*1200*/  ISETP.NE.U32.AND P1, PT, RZ, UR4, PT ;  /* 0x00000004ff007c0c */ /* 0x000fc8000bf25070 */
[----:B------:R-:W-:Y:S01]  /*1210*/  ISETP.NE.AND.EX P1, PT, RZ, UR5, PT, P1 ;  /* 0x00000005ff007c0c */ /* 0x000fe2000bf25310 */
[----:B------:R-:W-:Y:S02]  /*1220*/  ULDC.64 UR4, c[0x0][0xa08] ;  /* 0x0002820000047ab9 */ /* 0x000fe40000000a00 */
[----:B------:R-:W-:-:S03]  /*1230*/  ISETP.NE.U32.AND P3, PT, RZ, UR4, PT ;  /* 0x00000004ff007c0c */ /* 0x000fc6000bf65070 */
[----:B------:R-:W1:Y:S01]  /*1240*/  @P0 LDC.64 R2, c[0x0][0xa28] ;  /* 0x00028a00ff020b82 */ /* 0x000e620000000a00 */
[----:B------:R-:W-:Y:S01]  /*1250*/  ISETP.NE.AND.EX P3, PT, RZ, UR5, PT, P3 ;  /* 0x00000005ff007c0c */ /* 0x000fe2000bf65330 */
[----:B0--34-:R-:W-:-:S06]  /*1260*/  IMAD.WIDE R8, R171, 0x4, R4 ;  /* 0x00000004ab087825 */ /* 0x019fcc00078e0204 */
[----:B------:R-:W0:Y:S01]  /*1270*/  @P1 LDC.64 R6, c[0x0][0xa18] ;  /* 0x00028600ff061b82 */ /* 0x000e220000000a00 */
[----:B------:R-:W-:Y:S02]  /*1280*/  ULDC UR4, c[0x0][0x288] ;  /* 0x0000a20000047ab9 */ /* 0x000fe40000000800 */
[----:B------:R-:W-:Y:S01]  /*1290*/  IMAD.U32 R164, RZ, RZ, UR4 ;  /* 0x00000004ffa47e24 */ /* 0x000fe2000f8e00ff */
[----:B------:R-:W-:Y:S02]  /*12a0*/  ULDC.64 UR4, c[0x0][0x3f8] ;  /* 0x0000fe0000047ab9 */ /* 0x000fe40000000a00 */
[----:B------:R-:W-:Y:S01]  /*12b0*/  UISETP.NE.U32.AND UP0, UPT, UR4, URZ, UPT ;  /* 0x0000003f0400728c */ /* 0x000fe2000bf05070 */
[----:B------:R2:W5:Y:S03]  /*12c0*/  @P3 LDG.E R26, desc[UR6][R8.64] ;  /* 0x00000006081a3981 */ /* 0x000566000c1e1900 */
[----:B------:R-:W-:-:S03]  /*12d0*/  UISETP.NE.AND.EX UP0, UPT, UR5, URZ, UPT, UP0 ;  /* 0x0000003f0500728c */ /* 0x000fc6000bf05300 */
[----:B------:R-:W-:Y:S01]  /*12e0*/  ULDC.64 UR4, c[0x0][0xa20] ;  /* 0x0002880000047ab9 */ /* 0x000fe20000000a00 */
[----:B-1----:R-:W-:Y:S01]  /*12f0*/  @P0 IMAD.WIDE R2, R171, 0x4, R2 ;  /* 0x00000004ab020825 */ /* 0x002fe200078e0202 */
[----:B------:R-:W-:-:S04]  /*1300*/  ISETP.NE.U32.AND P2, PT, RZ, UR4, PT ;  /* 0x00000004ff007c0c */ /* 0x000fc8000bf45070 */
[----:B------:R2:W5:Y:S01]  /*1310*/  @P0 LDG.E R0, desc[UR6][R2.64] ;  /* 0x0000000602000981 */ /* 0x000562000c1e1900 */
[----:B0-----:R-:W-:-:S05]  /*1320*/  @P1 IMAD.WIDE R4, R171, 0x4, R6 ;  /* 0x00000004ab041825 */ /* 0x001fca00078e0206 */
[----:B------:R2:W5:Y:S01]  /*1330*/  @P1 LDG.E R164, desc[UR6][R4.64] ;  /* 0x0000000604a41981 */ /* 0x000562000c1e1900 */
[----:B------:R-:W-:Y:S02]  /*1340*/  ULDC UR6, c[0x0][0x404] ;  /* 0x0001010000067ab9 */ /* 0x000fe40000000800 */
[----:B------:R-:W-:Y:S01]  /*1350*/  USEL UR4, UR6, 0x1, UP0 ;  /* 0x0000000106047887 */ /* 0x000fe20008000000 */
[----:B------:R-:W-:Y:S02]  /*1360*/  ISETP.NE.AND.EX P2, PT, RZ, UR5, PT, P2 ;  /* 0x00000005ff007c0c */ /* 0x000fe4000bf45320 */
[----:B------:R-:W-:Y:S01]  /*1370*/  ULDC UR6, c[0x0][0x2e0] ;  /* 0x0000b80000067ab9 */ /* 0x000fe20000000800 */
[----:B------:R-:W-:Y:S01]  /*1380*/  ULDC UR7, c[0x0][0x338] ;  /* 0x0000ce0000077ab9 */ /* 0x000fe20000000800 */
[----:B------:R-:W-:Y:S01]  /*1390*/  UIMAD UR6, UR4, UR6, URZ ;  /* 0x00000006040672a4 */ /* 0x000fe2000f8e023f */
[----:B------:R-:W-:Y:S02]  /*13a0*/  IMAD.MOV.U32 R187, RZ, RZ, R169 ;  /* 0x000000ffffbb7224 */ /* 0x000fe400078e00a9 */
[----:B------:R-:W-:-:S02]  /*13b0*/  IMAD.MOV.U32 R182, RZ, RZ, R170 ;  /* 0x000000ffffb67224 */ /* 0x000fc400078e00aa */
[----:B------:R-:W-:Y:S01]  /*13c0*/  IMAD.MOV.U32 R183, RZ, RZ, R171 ;  /* 0x000000ffffb77224 */ /* 0x000fe200078e00ab */
[----:B--2---:R-:W-:Y:S06]  /*13d0*/  @P1 BRA `(.L_x_1316) ;  /* 0x0000000000281947 */ /* 0x004fec0003800000 */
[----:B------:R-:W-:Y:S02]  /*13e0*/  ULDC.64 UR4, c[0x0][0xa00] ;  /* 0x0002800000047ab9 */ /* 0x000fe40000000a00 */
[----:B------:R-:W-:-:S04]  /*13f0*/  ISETP.NE.U32.AND P0, PT, RZ, UR4, PT ;  /* 0x00000004ff007c0c */ /* 0x000fc8000bf05070 */
[----:B------:R-:W-:-:S13]  /*1400*/  ISETP.NE.AND.EX P0, PT, RZ, UR5, PT, P0 ;  /* 0x00000005ff007c0c */ /* 0x000fda000bf05300 */
[----:B------:R-:W-:Y:S05]  /*1410*/  @!P0 BRA `(.L_x_1316) ;  /* 0x0000000000188947 */ /* 0x000fea0003800000 */
[----:B------:R-:W0:Y:S01]  /*1420*/  LDC.64 R2, c[0x0][0xa00] ;  /* 0x00028000ff027b82 */ /* 0x000e220000000a00 */
[----:B------:R-:W-:Y:S01]  /*1430*/  ULDC.64 UR4, c[0x0][0x208] ;  /* 0x0000820000047ab9 */ /* 0x000fe20000000a00 */
[----:B0-----:R-:W-:-:S05]  /*1440*/  IMAD.WIDE R2, R171, 0x4, R2 ;  /* 0x00000004ab027825 */ /* 0x001fca00078e0202 */
[----:B-----5:R-:W2:Y:S04]  /*1450*/  LDG.E R164, desc[UR4][R2.64] ;  /* 0x0000000402a47981 */ /* 0x020ea8000c1e1900 */
[----:B------:R-:W2:Y:S02]  /*1460*/  LDG.E R5, desc[UR4][R2.64+0x4] ;  /* 0x0000040402057981 */ /* 0x000ea4000c1e1900 */
[----:B--2---:R-:W-:-:S07]  /*1470*/  IMAD.IADD R164, R5, 0x1, -R164 ;  /* 0x0000000105a47824 */ /* 0x004fce00078e0aa4 */
.L_x_1316:
[----:B------:R-:W-:Y:S02]  /*1480*/  IMAD.U32 R2, RZ, RZ, UR7 ;  /* 0x00000007ff027e24 */ /* 0x000fe4000f8e00ff */
[----:B------:R-:W-:Y:S01]  /*1490*/  IMAD.U32 R25, RZ, RZ, UR6 ;  /* 0x00000006ff197e24 */ /* 0x000fe2000f8e00ff */
[----:B------:R-:W-:Y:S06]  /*14a0*/  @!P2 BRA `(.L_x_1317) ;  /* 0x000000000014a947 */ /* 0x000fec0003800000 */
[----:B------:R-:W0:Y:S01]  /*14b0*/  LDC.64 R4, c[0x0][0xa20] ;  /* 0x00028800ff047b82 */ /* 0x000e220000000a00 */
[----:B------:R-:W-:Y:S01]  /*14c0*/  ULDC.64 UR4, c[0x0][0x208] ;  /* 0x0000820000047ab9 */ /* 0x000fe20000000a00 */
[----:B0-----:R-:W-:-:S05]  /*14d0*/  IMAD.WIDE R4, R171, 0x4, R4 ;  /* 0x00000004ab047825 */ /* 0x001fca00078e0204 */
[----:B------:R0:W5:Y:S01]  /*14e0*/  LDG.E R25, desc[UR4][R4.64] ;  /* 0x0000000404197981 */ /* 0x000162000c1e1900 */
[----:B------:R-:W-:Y:S05]  /*14f0*/  BRA `(.L_x_1318) ;  /* 0x0000000000147947 */ /* 0x000fea0003800000 */
.L_x_1317:
[----:B------:R-:W-:Y:S05]  /*1500*/  @!P3 BRA `(.L_x_1318) ;  /* 0x000000000010b947 */ /* 0x000fea0003800000 */
[----:B------:R-:W-:Y:S02]  /*1510*/  ULDC.64 UR4, c[0x0][0x208] ;  /* 0x0000820000047ab9 */ /* 0x000fe40000000a00 */
[----:B------:R-:W2:Y:S04]  /*1520*/  LDG.E R4, desc[UR4][R8.64] ;  /* 0x0000000408047981 */ /* 0x000ea8000c1e1900 */
[----:B------:R-:W2:Y:S02]  /*1530*/  LDG.E R25, desc[UR4][R8.64+0x4] ;  /* 0x0000040408197981 */ /* 0x000ea4000c1e1900 */
[----:B--2---:R-:W-:-:S07]  /*1540*/  IMAD.IADD R25, R25, 0x1, -R4 ;  /* 0x0000000119197824 */ /* 0x004fce00078e0a04 */
.L_x_1318:
[----:B------:R-:W-:Y:S01]  /*1550*/  ULDC.64 UR4, c[0x0][0xa10] ;  /* 0x0002840000047ab9 */ /* 0x000fe20000000a00 */
[----:B------:R-:W-:Y:S01]  /*1560*/  ULDC.64 UR6, c[0x0][0x208] ;  /* 0x0000820000067ab9 */ /* 0x000fe20000000a00 */
[----:B------:R-:W-:Y:S01]  /*1570*/  ISETP.NE.U32.AND P0, PT, RZ, UR4, PT ;  /* 0x00000004ff007c0c */ /* 0x000fe2000bf05070 */
[----:B------:R-:W1:Y:S03]  /*1580*/  LDC.64 R10, c[0x0][0x9e0] ;  /* 0x00027800ff0a7b82 */ /* 0x000e660000000a00 */
[----:B------:R-:W-:Y:S01]  /*1590*/  ISETP.NE.AND.EX P0, PT, RZ, UR5, PT, P0 ;  /* 0x00000005ff007c0c */ /* 0x000fe2000bf05300 */
[----:B------:R-:W-:Y:S02]  /*15a0*/  ULDC.64 UR4, c[0x0][0xa30] ;  /* 0x00028c0000047ab9 */ /* 0x000fe40000000a00 */
[----:B------:R-:W-:-:S04]  /*15b0*/  ISETP.NE.U32.AND P1, PT, RZ, UR4, PT ;  /* 0x00000004ff007c0c */ /* 0x000fc8000bf25070 */
[----:B------:R-:W-:-:S06]  /*15c0*/  ISETP.NE.AND.EX P1, PT, RZ, UR5, PT, P1 ;  /* 0x00000005ff007c0c */ /* 0x000fcc000bf25310 */
[----:B0-----:R-:W0:Y:S08]  /*15d0*/  @P0 LDC.64 R4, c[0x0][0xa10] ;  /* 0x00028400ff040b82 */ /* 0x001e300000000a00 */
[----:B------:R-:W2:Y:S01]  /*15e0*/  @P1 LDC.64 R6, c[0x0][0xa30] ;  /* 0x00028c00ff061b82 */ /* 0x000ea20000000a00 */
[----:B0-----:R-:W-:-:S05]  /*15f0*/  @P0 IMAD.WIDE R4, R171, 0x4, R4 ;  /* 0x00000004ab040825 */ /* 0x001fca00078e0204 */
[----:B------:R-:W3:Y:S04]  /*1600*/  @P0 LDG.E R3, desc[UR6][R4.64] ;  /* 0x0000000604030981 */ /* 0x000ee8000c1e1900 */
[----:B------:R-:W3:Y:S01]  /*1610*/  @P0 LDG.E R8, desc[UR6][R4.64+0x4] ;  /* 0x0000040604080981 */ /* 0x000ee2000c1e1900 */
[----:B-----5:R-:W-:Y:S02]  /*1620*/  IMAD.MOV.U32 R147, RZ, RZ, R25 ;  /* 0x000000ffff937224 */ /* 0x020fe400078e0019 */
[----:B------:R-:W-:Y:S02]  /*1630*/  IMAD.IADD R9, R25, 0x1, -R0 ;  /* 0x0000000119097824 */ /* 0x000fe400078e0a00 */
[----:B--2---:R-:W-:-:S05]  /*1640*/  @P1 IMAD.WIDE R6, R171, 0x4, R6 ;  /* 0x00000004ab061825 */ /* 0x004fca00078e0206 */
[----:B------:R0:W5:Y:S01]  /*1650*/  @P1 LDG.E R147, desc[UR6][R6.64] ;  /* 0x0000000606931981 */ /* 0x000162000c1e1900 */
[----:B-1----:R-:W-:Y:S02]  /*1660*/  ISETP.GE.AND P1, PT, R11, 0x1, PT ;  /* 0x000000010b00780c */ /* 0x002fe40003f26270 */
[----:B------:R-:W-:Y:S01]  /*1670*/  LEA R149, R169, 0x80, 0x7 ;  /* 0x00000080a9957811 */ /* 0x000fe200078e38ff */
[----:B---3--:R-:W-:-:S04]  /*1680*/  @P0 IMAD.IADD R2, R8, 0x1, -R3 ;  /* 0x0000000108020824 */ /* 0x008fc800078e0a03 */
[----:B------:R-:W-:-:S04]  /*1690*/  IMAD.IADD R163, R9, 0x1, R2 ;  /* 0x0000000109a37824 */ /* 0x000fc800078e0202 */
[C---:B------:R-:W-:Y:S01]  /*16a0*/  VIADD R0, R163.reuse, 0x5f ;  /* 0x0000005fa3007836 */ /* 0x040fe20000000000 */
[----:B------:R-:W-:-:S03]  /*16b0*/  IADD3 R149, R163, R149, -R164 ;  /* 0x00000095a3957210 */ /* 0x000fc60007ffe8a4 */
[----:B------:R-:W-:-:S05]  /*16c0*/  IMAD.HI R0, R0, 0x2aaaaaab, RZ ;  /* 0x2aaaaaab00007827 */ /* 0x000fca00078e02ff */
[----:B------:R-:W-:-:S04]  /*16d0*/  SHF.R.U32.HI R153, RZ, 0x1f, R0 ;  /* 0x0000001fff997819 */ /* 0x000fc80000011600 */
[----:B------:R-:W-:Y:S01]  /*16e0*/  LEA.HI.SX32 R153, R0, R153, 0x1c ;  /* 0x0000009900997211 */ /* 0x000fe200078fe2ff */
[----:B------:R-:W-:Y:S01]  /*16f0*/  IMAD.IADD R0, R149, 0x1, R10 ;  /* 0x0000000195007824 */ /* 0x000fe200078e020a */
[----:B0-----:R-:W-:Y:S06]  /*1700*/  @!P1 BRA `(.L_x_1319) ;  /* 0x0000000000489947 */ /* 0x001fec0003800000 */
[C---:B------:R-:W-:Y:S01]  /*1710*/  ISETP.GT.AND P0, PT, R149.reuse, RZ, PT ;  /* 0x000000ff9500720c */ /* 0x040fe20003f04270 */
[----:B------:R-:W-:Y:S01]  /*1720*/  BSSY B0, `(.L_x_1320) ;  /* 0x000000e000007945 */ /* 0x000fe20003800000 */
[----:B------:R-:W-:-:S11]  /*1730*/  VIADD R3, R149, 0xffffffff ;  /* 0xffffffff95037836 */ /* 0x000fd60000000000 */
        /* <DEDUP_REMOVED lines=8> */
.L_x_1321:
[----:B------:R-:W-:-:S13]  /*17c0*/  ISETP.NE.AND P0, PT, R11, 0x1, PT ;  /* 0x000000010b00780c */ /* 0x000fda0003f05270 */
[----:B------:R-:W0:Y:S02]  /*17d0*/  @P0 LDC.64 R4, c[0x0][0x9e8] ;  /* 0x00027a00ff040b82 */ /* 0x000e240000000a00 */
[----:B0-----:R-:W-:-:S05]  /*17e0*/  @P0 IMAD.HI.U32 R4, R3, R4, RZ ;  /* 0x0000000403040227 */ /* 0x001fca00078e00ff */
[----:B------:R-:W-:-:S07]  /*17f0*/  @P0 SHF.R.U32.HI R3, RZ, R5, R4 ;  /* 0x00000005ff030219 */ /* 0x000fce0000011604 */
.L_x_1322:
[----:B------:R-:W-:Y:S05]  /*1800*/  BSYNC B0 ;  /* 0x0000000000007941 */ /* 0x000fea0003800000 */
.L_x_1320:
[----:B------:R-:W-:-:S05]  /*1810*/  IMAD R3, R3, R11, R11 ;  /* 0x0000000b03037224 */ /* 0x000fca00078e020b */
[----:B------:R-:W-:-:S07]  /*1820*/  VIMNMX R0, R0, R3, PT ;  /* 0x0000000300007248 */ /* 0x000fce0003fe0100 */
.L_x_1319:
[----:B------:R-:W-:Y:S01]  /*1830*/  IMAD R148, R169, 0x80, -R164 ;  /* 0x00000080a9947824 */ /* 0x000fe200078e0aa4 */
[----:B------:R-:W-:-:S03]  /*1840*/  ULDC UR4, c[0x0][0x9dc] ;  /* 0x0002770000047ab9 */ /* 0x000fc60000000800 */
[----:B------:R-:W-:-:S04]  /*1850*/  IMAD.IADD R148, R163, 0x1, R148 ;  /* 0x00000001a3947824 */ /* 0x000fc800078e0294 */
[----:B------:R-:W-:Y:S01]  /*1860*/  VIADD R3, R148, -UR4 ;  /* 0x8000000494037c36 */ /* 0x000fe20008000000 */
[----:B------:R-:W-:Y:S06]  /*1870*/  @!P1 BRA `(.L_x_1323) ;  /* 0x0000000000489947 */ /* 0x000fec0003800000 */
[----:B------:R-:W-:Y:S01]  /*1880*/  ISETP.GT.AND P0, PT, R148, -0x1, PT ;  /* 0xffffffff9400780c */ /* 0x000fe20003f04270 */
[----:B------:R-:W-:-:S12]  /*1890*/  BSSY B0, `(.L_x_1324) ;  /* 0x000000e000007945 */ /* 0x000fd80003800000 */
        /* <DEDUP_REMOVED lines=8> */
.L_x_1325:
[----:B------:R-:W-:Y:S01]  /*1920*/  ISETP.NE.AND P0, PT, R11, 0x1, PT ;  /* 0x000000010b00780c */ /* 0x000fe20003f05270 */
[----:B------:R-:W-:-:S12]  /*1930*/  IMAD.MOV.U32 R4, RZ, RZ, R148 ;  /* 0x000000ffff047224 */ /* 0x000fd800078e0094 */
[----:B------:R-:W0:Y:S02]  /*1940*/  @P0 LDC.64 R6, c[0x0][0x9e8] ;  /* 0x00027a00ff060b82 */ /* 0x000e240000000a00 */
[----:B0-----:R-:W-:-:S05]  /*1950*/  @P0 IMAD.HI.U32 R6, R148, R6, RZ ;  /* 0x0000000694060227 */ /* 0x001fca00078e00ff */
[----:B------:R-:W-:-:S07]  /*1960*/  @P0 SHF.R.U32.HI R4, RZ, R7, R6 ;  /* 0x00000007ff040219 */ /* 0x000fce0000011606 */
.L_x_1326:
[----:B------:R-:W-:Y:S05]  /*1970*/  BSYNC B0 ;  /* 0x0000000000007941 */ /* 0x000fea0003800000 */
.L_x_1324:
[----:B------:R-:W-:-:S05]  /*1980*/  IMAD R4, R4, R11, RZ ;  /* 0x0000000b04047224 */ /* 0x000fca00078e02ff */
[----:B------:R-:W-:-:S07]  /*1990*/  VIMNMX R3, R3, R4, !PT ;  /* 0x0000000403037248 */ /* 0x000fce0007fe0100 */
.L_x_1323:
[----:B------:R-:W-:Y:S02]  /*19a0*/  VIADD R0, R0, 0x5f ;  /* 0x0000005f00007836 */ /* 0x000fe40000000000 */
[----:B------:R-:W-:-:S04]  /*19b0*/  IMAD.HI R4, R3, 0x2aaaaaab, RZ ;  /* 0x2aaaaaab03047827 */ /* 0x000fc800078e02ff */
[----:B------:R-:W-:Y:S01]  /*19c0*/  IMAD.HI R0, R0, 0x2aaaaaab, RZ ;  /* 0x2aaaaaab00007827 */ /* 0x000fe200078e02ff */
[----:B------:R-:W-:-:S04]  /*19d0*/  SHF.R.U32.HI R5, RZ, 0x1f, R4 ;  /* 0x0000001fff057819 */ /* 0x000fc80000011604 */
[----:B------:R-:W-:Y:S02]  /*19e0*/  SHF.R.U32.HI R3, RZ, 0x1f, R0 ;  /* 0x0000001fff037819 */ /* 0x000fe40000011600 */
[----:B------:R-:W-:Y:S02]  /*19f0*/  LEA.HI.SX32 R5, R4, R5, 0x1c ;  /* 0x0000000504057211 */ /* 0x000fe400078fe2ff */
[----:B------:R-:W-:Y:S02]  /*1a00*/  LEA.HI.SX32 R0, R0, R3, 0x1c ;  /* 0x0000000300007211 */ /* 0x000fe400078fe2ff */
[----:B------:R-:W-:Y:S02]  /*1a10*/  VIMNMX R5, RZ, R5, !PT ;  /* 0x00000005ff057248 */ /* 0x000fe40007fe0100 */
[----:B------:R-:W-:-:S03]  /*1a20*/  VIMNMX R0, R153, R0, PT ;  /* 0x0000000099007248 */ /* 0x000fc60003fe0100 */
[--C-:B------:R-:W-:Y:S02]  /*1a30*/  IMAD R5, R5, 0x60, -R9.reuse ;  /* 0x0000006005057824 */ /* 0x100fe400078e0a09 */
[----:B------:R-:W-:-:S03]  /*1a40*/  IMAD R3, R0, 0x60, -R9 ;  /* 0x0000006000037824 */ /* 0x000fc600078e0a09 */
[----:B------:R-:W-:Y:S02]  /*1a50*/  VIMNMX R5, RZ, R5, !PT ;  /* 0x00000005ff057248 */ /* 0x000fe40007fe0100 */
[----:B------:R-:W-:-:S03]  /*1a60*/  VIMNMX R0, R3, R2, PT ;  /* 0x0000000203007248 */ /* 0x000fc60003fe0100 */
[----:B------:R-:W-:Y:S01]  /*1a70*/  IMAD.WIDE.U32 R124, R5, -0x55555555, RZ ;  /* 0xaaaaaaab057c7825 */ /* 0x000fe200078e00ff */
[----:B------:R-:W-:-:S04]  /*1a80*/  ISETP.GT.AND P0, PT, R0, R5, PT ;  /* 0x000000050000720c */ /* 0x000fc80003f04270 */
[----:B------:R-:W-:-:S05]  /*1a90*/  SHF.R.U32.HI R124, RZ, 0x6, R125 ;  /* 0x00000006ff7c7819 */ /* 0x000fca000001167d */
[----:B------:R-:W-:-:S04]  /*1aa0*/  IMAD.MOV.U32 R24, RZ, RZ, R124 ;  /* 0x000000ffff187224 */ /* 0x000fc800078e007c */
[----:B------:R-:W-:-:S04]  /*1ab0*/  @P0 VIADD R0, R0, 0x5f ;  /* 0x0000005f00000836 */ /* 0x000fc80000000000 */
[----:B------:R-:W-:-:S05]  /*1ac0*/  @P0 IMAD.HI R0, R0, 0x2aaaaaab, RZ ;  /* 0x2aaaaaab00000827 */ /* 0x000fca00078e02ff */
[----:B------:R-:W-:-:S04]  /*1ad0*/  @P0 SHF.R.U32.HI R3, RZ, 0x1f, R0 ;  /* 0x0000001fff030819 */ /* 0x000fc80000011600 */
[----:B------:R-:W-:Y:S02]  /*1ae0*/  @P0 LEA.HI.SX32 R24, R0, R3, 0x1c ;  /* 0x0000000300180211 */ /* 0x000fe400078fe2ff */
[----:B------:R-:W-:Y:S02]  /*1af0*/  PLOP3.LUT P0, PT, PT, PT, PT, 0x80, 0x0 ;  /* 0x000000000000781c */ /* 0x000fe40003f0f070 */
[----:B------:R-:W-:-:S13]  /*1b00*/  ISETP.GT.AND P1, PT, R24, R124, PT ;  /* 0x0000007c1800720c */ /* 0x000fda0003f24270 */
[----:B------:R-:W-:Y:S05]  /*1b10*/  @!P1 BRA `(.L_x_1327) ;  /* 0x0000009000ec9947 */ /* 0x000fea0003800000 */
        /* <DEDUP_REMOVED lines=20> */
.L_x_1329:
[----:B------:R-:W-:Y:S05]  /*1c60*/  BSYNC B6 ;  /* 0x0000000000067941 */ /* 0x000fea0003800000 */
.L_x_1328:
        /* <DEDUP_REMOVED lines=20> */
.L_x_1331:
[----:B------:R-:W-:Y:S05]  /*1db0*/  BSYNC B6 ;  /* 0x0000000000067941 */ /* 0x000fea0003800000 */
.L_x_1330:
[----:B------:R-:W-:Y:S01]  /*1dc0*/  ULDC.64 UR4, c[0x0][0x9f8] ;  /* 0x00027e0000047ab9 */ /* 0x000fe20000000a00 */
[----:B------:R-:W-:Y:S01]  /*1dd0*/  ULDC.64 UR6, c[0x0][0x208] ;  /* 0x0000820000067ab9 */ /* 0x000fe20000000a00 */
[----:B------:R-:W-:Y:S01]  /*1de0*/  ISETP.NE.U32.AND P0, PT, RZ, UR4, PT ;  /* 0x00000004ff007c0c */ /* 0x000fe2000bf05070 */
[----:B------:R-:W2:Y:S01]  /*1df0*/  LDL.LU R20, [R1+0x8] ;  /* 0x0000080001147983 */ /* 0x000ea20000300800 */
[----:B------:R-:W0:Y:S01]  /*1e00*/  LDC R0, c[0x0][0x428] ;  /* 0x00010a00ff007b82 */ /* 0x000e220000000800 */
[----:B------:R-:W-:Y:S01]  /*1e10*/  ULDC UR4, c[0x0][0x2e4] ;  /* 0x0000b90000047ab9 */ /* 0x000fe20000000800 */
[----:B------:R-:W-:-:S06]  /*1e20*/  ISETP.NE.AND.EX P0, PT, RZ, UR5, PT, P0 ;  /* 0x00000005ff007c0c */ /* 0x000fcc000bf05300 */
[----:B------:R-:W1:Y:S08]  /*1e30*/  LDC.64 R94, c[0x0][0x2f0] ;  /* 0x0000bc00ff5e7b82 */ /* 0x000e700000000a00 */
[----:B------:R-:W3:Y:S01]  /*1e40*/  @P0 LDC.64 R4, c[0x0][0x9f8] ;  /* 0x00027e00ff040b82 */ /* 0x000ee20000000a00 */
[----:B------:R-:W-:Y:S01]  /*1e50*/  IMAD.IADD R119, R26, 0x1, R25 ;  /* 0x000000011a777824 */ /* 0x000fe200078e0219 */
[----:B------:R-:W-:-:S06]  /*1e60*/  SHF.R.S32.HI R23, RZ, 0x1f, R22 ;  /* 0x0000001fff177819 */ /* 0x000fcc0000011416 */
[----:B------:R-:W4:Y:S08]  /*1e70*/  LDC.64 R100, c[0x0][0x3e8] ;  /* 0x0000fa00ff647b82 */ /* 0x000f300000000a00 */
[----:B------:R-:W1:Y:S01]  /*1e80*/  LDC.64 R106, c[0x0][0x3d8] ;  /* 0x0000f600ff6a7b82 */ /* 0x000e620000000a00 */
[----:B---3--:R-:W-:-:S07]  /*1e90*/  @P0 IMAD.WIDE R4, R171, 0x4, R4 ;  /* 0x00000004ab040825 */ /* 0x008fce00078e0204 */
[----:B------:R-:W3:Y:S01]  /*1ea0*/  LDC R35, c[0x0][0x3d4] ;  /* 0x0000f500ff237b82 */ /* 0x000ee20000000800 */
[----:B------:R1:W2:Y:S01]  /*1eb0*/  @P0 LDG.E R171, desc[UR6][R4.64] ;  /* 0x0000000604ab0981 */ /* 0x0002a2000c1e1900 */
[----:B0-----:R-:W-:Y:S01]  /*1ec0*/  ISETP.NE.AND P0, PT, R0, 0x1, PT ;  /* 0x000000010000780c */ /* 0x001fe20003f05270 */
[C---:B------:R-:W-:Y:S01]  /*1ed0*/  VIADD R0, R22.reuse, 0x60 ;  /* 0x0000006016007836 */ /* 0x040fe20000000000 */
[----:B------:R-:W-:Y:S01]  /*1ee0*/  ISETP.GE.AND P2, PT, R165, UR4, PT ;  /* 0x00000004a5007c0c */ /* 0x000fe2000bf46270 */
[----:B------:R-:W-:Y:S01]  /*1ef0*/  ULDC.64 UR6, c[0x0][0x2f8] ;  /* 0x0000be0000067ab9 */ /* 0x000fe20000000a00 */
[----:B------:R-:W-:Y:S01]  /*1f00*/  ISETP.GE.AND P1, PT, R22, UR4, PT ;  /* 0x0000000416007c0c */ /* 0x000fe2000bf26270 */
[----:B------:R-:W0:Y:S01]  /*1f10*/  S2R R154, SR_TID.X ;  /* 0x00000000009a7919 */ /* 0x000e220000002100 */
[----:B------:R-:W-:Y:S01]  /*1f20*/  SEL R6, RZ, 0xffffffff, P2 ;  /* 0xffffffffff067807 */ /* 0x000fe20001000000 */
[----:B----4-:R-:W-:Y:S01]  /*1f30*/  IMAD.WIDE.U32 R98, R162, R100, R22 ;  /* 0x00000064a2627225 */ /* 0x010fe200078e0016 */
[----:B------:R-:W-:-:S02]  /*1f40*/  SEL R3, RZ, 0x1, P1 ;  /* 0x00000001ff037807 */ /* 0x000fc40000800000 */
[----:B------:R-:W-:Y:S01]  /*1f50*/  ISETP.GE.AND P1, PT, R166, UR4, PT ;  /* 0x00000004a6007c0c */ /* 0x000fe2000bf26270 */
[----:B------:R-:W-:Y:S01]  /*1f60*/  IMAD.SHL.U32 R6, R6, 0x2, RZ ;  /* 0x0000000206067824 */ /* 0x000fe200078e00ff */
[----:B------:R-:W-:Y:S01]  /*1f70*/  ISETP.GE.AND P2, PT, R0, UR4, PT ;  /* 0x0000000400007c0c */ /* 0x000fe2000bf46270 */
[----:B------:R-:W4:Y:S01]  /*1f80*/  @P0 LDC R7, c[0x0][0x42c] ;  /* 0x00010b00ff070b82 */ /* 0x000f220000000800 */
[----:B-1----:R-:W-:Y:S01]  /*1f90*/  SEL R4, RZ, 0x4, P1 ;  /* 0x00000004ff047807 */ /* 0x002fe20000800000 */
[----:B------:R-:W-:Y:S01]  /*1fa0*/  IMAD.WIDE.U32 R104, R162, R106, R22 ;  /* 0x0000006aa2687225 */ /* 0x000fe200078e0016 */
[----:B------:R-:W-:Y:S02]  /*1fb0*/  LOP3.LUT R3, R6, 0x2, R3, 0xe2, !PT ;  /* 0x0000000206037812 */ /* 0x000fe400078ee203 */
[----:B------:R-:W-:Y:S01]  /*1fc0*/  SEL R5, RZ, 0x8, P2 ;  /* 0x00000008ff057807 */ /* 0x000fe20001000000 */
[----:B------:R-:W-:Y:S01]  /*1fd0*/  VIADD R6, R22, 0x80 ;  /* 0x0000008016067836 */ /* 0x000fe20000000000 */
[----:B------:R-:W-:Y:S01]  /*1fe0*/  SHF.R.S32.HI R21, RZ, 0x1f, R119 ;  /* 0x0000001fff157819 */ /* 0x000fe20000011477 */
[----:B------:R-:W1:Y:S01]  /*1ff0*/  @P0 LDC R8, c[0x0][0x430] ;  /* 0x00010c00ff080b82 */ /* 0x000e620000000800 */
[----:B------:R-:W-:Y:S01]  /*2000*/  LOP3.LUT R4, R5, R3, R4, 0xfe, !PT ;  /* 0x0000000305047212 */ /* 0x000fe200078efe04 */
[----:B------:R-:W-:Y:S01]  /*2010*/  IMAD.MOV.U32 R123, RZ, RZ, 0x20 ;  /* 0x00000020ff7b7424 */ /* 0x000fe200078e00ff */
[----:B------:R-:W-:Y:S01]  /*2020*/  ISETP.GE.AND P1, PT, R6, UR4, PT ;  /* 0x0000000406007c0c */ /* 0x000fe2000bf26270 */
[C---:B------:R-:W-:Y:S01]  /*2030*/  VIADD R6, R22.reuse, 0xa0 ;  /* 0x000000a016067836 */ /* 0x040fe20000000000 */
[----:B---3--:R-:W-:Y:S01]  /*2040*/  ISETP.GE.AND P3, PT, R22, R35, PT ;  /* 0x000000231600720c */ /* 0x008fe20003f66270 */
[----:B------:R-:W-:Y:S01]  /*2050*/  IMAD.SHL.U32 R108, R106, 0x40, RZ ;  /* 0x000000406a6c7824 */ /* 0x000fe200078e00ff */
[----:B------:R-:W-:Y:S01]  /*2060*/  SEL R5, RZ, 0x10, P1 ;  /* 0x00000010ff057807 */ /* 0x000fe20000800000 */
[----:B------:R-:W-:Y:S01]  /*2070*/  IMAD R125, R95, 0x60, RZ ;  /* 0x000000605f7d7824 */ /* 0x000fe200078e02ff */
[----:B------:R-:W-:Y:S01]  /*2080*/  ISETP.GE.AND P1, PT, R6, UR4, PT ;  /* 0x0000000406007c0c */ /* 0x000fe2000bf26270 */
[-C--:B------:R-:W-:Y:S01]  /*2090*/  IMAD R6, R21, R94.reuse, RZ ;  /* 0x0000005e15067224 */ /* 0x080fe200078e02ff */
[----:B------:R-:W-:Y:S01]  /*20a0*/  LOP3.LUT R12, R4, R5, RZ, 0xfc, !PT ;  /* 0x00000005040c7212 */ /* 0x000fe200078efcff */
[----:B------:R-:W-:Y:S01]  /*20b0*/  ULDC.64 UR4, c[0x0][0x320] ;  /* 0x0000c80000047ab9 */ /* 0x000fe20000000a00 */
[----:B------:R-:W-:Y:S01]  /*20c0*/  IMAD.WIDE.U32 R4, R119, R94, RZ ;  /* 0x0000005e77047225 */ /* 0x000fe200078e00ff */
[----:B------:R-:W-:-:S02]  /*20d0*/  SHF.R.S32.HI R17, RZ, 0x1f, R16 ;  /* 0x0000001fff117819 */ /* 0x000fc40000011410 */
[----:B------:R-:W-:Y:S01]  /*20e0*/  ISETP.GE.AND P2, PT, R165, R35, PT ;  /* 0x00000023a500720c */ /* 0x000fe20003f46270 */
[----:B----4-:R-:W-:Y:S01]  /*20f0*/  @P0 IMAD.HI.U32 R3, R170, R7, RZ ;  /* 0x00000007aa030227 */ /* 0x010fe200078e00ff */
[----:B------:R-:W-:Y:S02]  /*2100*/  ISETP.GE.AND P4, PT, R166, R35, PT ;  /* 0x00000023a600720c */ /* 0x000fe40003f86270 */
[----:B------:R-:W-:Y:S01]  /*2110*/  SHF.L.U64.HI R28, R106, 0x6, R107 ;  /* 0x000000066a1c7819 */ /* 0x000fe2000001026b */
[----:B------:R-:W-:Y:S01]  /*2120*/  IMAD R7, R119, R95, R6 ;  /* 0x0000005f77077224 */ /* 0x000fe200078e0206 */
[----:B------:R-:W-:Y:S01]  /*2130*/  SHF.L.U64.HI R132, R94, 0x6, R95 ;  /* 0x000000065e847819 */ /* 0x000fe2000001025f */
[----:B------:R-:W-:Y:S01]  /*2140*/  IMAD.WIDE.U32 R102, R162, R106, R16 ;  /* 0x0000006aa2667225 */ /* 0x000fe200078e0010 */
[----:B-1----:R-:W-:Y:S02]  /*2150*/  @P0 SHF.R.U32.HI R170, RZ, R8, R3 ;  /* 0x00000008ffaa0219 */ /* 0x002fe40000011603 */
[----:B------:R-:W-:Y:S01]  /*2160*/  SHF.L.U64.HI R30, R100, 0x6, R101 ;  /* 0x00000006641e7819 */ /* 0x000fe20000010265 */
[----:B------:R-:W-:Y:S01]  /*2170*/  IMAD.IADD R5, R5, 0x1, R7 ;  /* 0x0000000105057824 */ /* 0x000fe200078e0207 */
[----:B------:R-:W-:Y:S01]  /*2180*/  SHF.R.S32.HI R3, RZ, 0x1f, R170 ;  /* 0x0000001fff037819 */ /* 0x000fe200000114aa */
[----:B------:R-:W-:Y:S01]  /*2190*/  IMAD.WIDE.U32 R6, R170, UR4, R22 ;  /* 0x00000004aa067c25 */ /* 0x000fe2000f8e0016 */
[----:B------:R-:W-:-:S02]  /*21a0*/  SHF.R.S32.HI R151, RZ, 0x1f, R185 ;  /* 0x0000001fff977819 */ /* 0x000fc400000114b9 */
[----:B0-----:R-:W-:Y:S01]  /*21b0*/  LEA.HI R154, R154, 0x8, RZ, 0x19 ;  /* 0x000000089a9a7811 */ /* 0x001fe200078fc8ff */
[----:B------:R-:W-:Y:S02]  /*21c0*/  IMAD R9, R3, UR4, RZ ;  /* 0x0000000403097c24 */ /* 0x000fe4000f8e02ff */
[----:B------:R-:W-:-:S04]  /*21d0*/  IMAD.WIDE.U32 R4, R170, UR6, R4 ;  /* 0x00000006aa047c25 */ /* 0x000fc8000f8e0004 */
[----:B------:R-:W-:Y:S01]  /*21e0*/  IMAD R11, R170, UR5, R9 ;  /* 0x00000005aa0b7c24 */ /* 0x000fe2000f8e0209 */
[----:B------:R-:W-:Y:S01]  /*21f0*/  ULDC.64 UR4, c[0x0][0xa08] ;  /* 0x0002820000047ab9 */ /* 0x000fe20000000a00 */
[----:B------:R-:W-:Y:S01]  /*2200*/  IMAD R9, R3, UR6, RZ ;  /* 0x0000000603097c24 */ /* 0x000fe2000f8e02ff */
[----:B------:R-:W-:Y:S01]  /*2210*/  ISETP.NE.U32.AND P0, PT, RZ, UR4, PT ;  /* 0x00000004ff007c0c */ /* 0x000fe2000bf05070 */
[----:B------:R-:W-:Y:S02]  /*2220*/  IMAD R8, R186, R100, RZ ;  /* 0x00000064ba087224 */ /* 0x000fe400078e02ff */
[----:B------:R-:W-:Y:S01]  /*2230*/  IMAD R9, R170, UR7, R9 ;  /* 0x00000007aa097c24 */ /* 0x000fe2000f8e0209 */
[----:B------:R-:W-:Y:S01]  /*2240*/  ISETP.NE.AND.EX P0, PT, RZ, UR5, PT, P0 ;  /* 0x00000005ff007c0c */ /* 0x000fe2000bf05300 */
[----:B------:R-:W-:Y:S01]  /*2250*/  ULDC.64 UR4, c[0x0][0x300] ;  /* 0x0000c00000047ab9 */ /* 0x000fe20000000a00 */
[----:B------:R-:W-:Y:S02]  /*2260*/  IMAD.IADD R7, R7, 0x1, R11 ;  /* 0x0000000107077824 */ /* 0x000fe400078e020b */
[----:B------:R-:W-:-:S02]  /*2270*/  IMAD.IADD R5, R5, 0x1, R9 ;  /* 0x0000000105057824 */ /* 0x000fc400078e0209 */
[C---:B------:R-:W-:Y:S02]  /*2280*/  IMAD R9, R162.reuse, R101, R8 ;  /* 0x00000065a2097224 */ /* 0x040fe400078e0208 */
[----:B------:R-:W-:-:S04]  /*2290*/  IMAD.WIDE.U32 R96, R162, R100, R16 ;  /* 0x00000064a2607225 */ /* 0x000fc800078e0010 */
[----:B------:R-:W-:Y:S02]  /*22a0*/  IMAD.IADD R97, R97, 0x1, R9 ;  /* 0x0000000161617824 */ /* 0x000fe400078e0209 */
[----:B------:R-:W-:Y:S02]  /*22b0*/  IMAD.IADD R99, R9, 0x1, R99 ;  /* 0x0000000109637824 */ /* 0x000fe400078e0263 */
[----:B------:R-:W-:Y:S02]  /*22c0*/  IMAD.SHL.U32 R133, R94, 0x40, RZ ;  /* 0x000000405e857824 */ /* 0x000fe400078e00ff */
[----:B------:R-:W-:Y:S02]  /*22d0*/  IMAD R131, R101, 0x60, RZ ;  /* 0x0000006065837824 */ /* 0x000fe400078e02ff */
[----:B------:R-:W-:Y:S02]  /*22e0*/  IMAD.SHL.U32 R29, R100, 0x40, RZ ;  /* 0x00000040641d7824 */ /* 0x000fe400078e00ff */
[----:B-----5:R-:W-:-:S04]  /*22f0*/  IMAD.WIDE.U32 R96, R147, R100, R96 ;  /* 0x0000006493607225 */ /* 0x020fc800078e0060 */
[----:B------:R-:W-:-:S04]  /*2300*/  IMAD.WIDE.U32 R98, R147, R100, R98 ;  /* 0x0000006493627225 */ /* 0x000fc800078e0062 */
[----:B------:R-:W-:Y:S01]  /*2310*/  IMAD.SHL.U32 R122, R35, 0x2, RZ ;  /* 0x00000002237a7824 */ /* 0x000fe200078e00ff */
[----:B--2---:R-:W-:-:S04]  /*2320*/  LOP3.LUT R20, R20, 0xfffffffe, RZ, 0xc0, !PT ;  /* 0xfffffffe14147812 */ /* 0x004fc800078ec0ff */
[----:B------:R-:W-:-:S05]  /*2330*/  @P4 LOP3.LUT R20, R20, 0x1, RZ, 0xfc, !PT ;  /* 0x0000000114144812 */ /* 0x000fca00078efcff */
[----:B------:R0:W-:Y:S01]  /*2340*/  STL [R1+0x8], R20 ;  /* 0x0000081401007387 */ /* 0x0001e20000100800 */
[----:B------:R-:W-:Y:S02]  /*2350*/  SHF.R.S32.HI R3, RZ, 0x1f, R171 ;  /* 0x0000001fff037819 */ /* 0x000fe400000114ab */
[----:B------:R-:W-:Y:S02]  /*2360*/  SEL R93, R171, RZ, !P0 ;  /* 0x000000ffab5d7207 */ /* 0x000fe40004000000 */
[----:B------:R-:W-:-:S03]  /*2370*/  SEL R3, R3, RZ, !P0 ;  /* 0x000000ff03037207 */ /* 0x000fc60004000000 */
[----:B------:R-:W-:-:S04]  /*2380*/  IMAD.WIDE.U32 R90, R93, UR4, R4 ;  /* 0x000000045d5a7c25 */ /* 0x000fc8000f8e0004 */
[-C--:B------:R-:W-:Y:S02]  /*2390*/  IMAD R4, R186, R94.reuse, RZ ;  /* 0x0000005eba047224 */ /* 0x080fe400078e02ff */
[----:B------:R-:W-:Y:S02]  /*23a0*/  IMAD R10, R3, UR4, RZ ;  /* 0x00000004030a7c24 */ /* 0x000fe4000f8e02ff */
[C---:B------:R-:W-:Y:S02]  /*23b0*/  IMAD R31, R162.reuse, R95, R4 ;  /* 0x0000005fa21f7224 */ /* 0x040fe400078e0204 */
[----:B------:R-:W-:Y:S01]  /*23c0*/  IMAD R89, R93, UR5, R10 ;  /* 0x000000055d597c24 */ /* 0x000fe2000f8e020a */
[----:B------:R-:W-:Y:S01]  /*23d0*/  ULDC.64 UR4, c[0x0][0x328] ;  /* 0x0000ca0000047ab9 */ /* 0x000fe20000000a00 */
[----:B------:R-:W-:-:S04]  /*23e0*/  IMAD.WIDE.U32 R4, R162, R94, R22 ;  /* 0x0000005ea2047225 */ /* 0x000fc800078e0016 */
[----:B------:R-:W-:Y:S01]  /*23f0*/  IMAD.IADD R89, R91, 0x1, R89 ;  /* 0x000000015b597824 */ /* 0x000fe200078e0259 */
[----:B------:R-:W-:Y:S01]  /*2400*/  IADD3 R88, P0, R90, R4, RZ ;  /* 0x000000045a587210 */ /* 0x000fe20007f1e0ff */
[----:B------:R-:W-:Y:S01]  /*2410*/  IMAD R8, R3, UR4, RZ ;  /* 0x0000000403087c24 */ /* 0x000fe2000f8e02ff */
[----:B------:R-:W-:Y:S01]  /*2420*/  SEL R4, R35, RZ, P2 ;  /* 0x000000ff23047207 */ /* 0x000fe20001000000 */
[----:B------:R-:W-:Y:S01]  /*2430*/  IMAD R3, R186, R106, RZ ;  /* 0x0000006aba037224 */ /* 0x000fe200078e02ff */
[----:B------:R-:W-:Y:S01]  /*2440*/  IADD3.X R31, R89, R5, R31, P0, !PT ;  /* 0x00000005591f7210 */ /* 0x000fe200007fe41f */
[----:B------:R-:W-:Y:S01]  /*2450*/  IMAD R33, R93, UR5, R8 ;  /* 0x000000055d217c24 */ /* 0x000fe2000f8e0208 */
[----:B------:R-:W-:Y:S01]  /*2460*/  LOP3.LUT P0, RZ, R190, 0x4, RZ, 0xc0, !PT ;  /* 0x00000004beff7812 */ /* 0x000fe2000780c0ff */
[----:B------:R-:W-:Y:S01]  /*2470*/  IMAD R5, R162, R107, R3 ;  /* 0x0000006ba2057224 */ /* 0x000fe200078e0203 */
[----:B------:R-:W-:Y:S01]  /*2480*/  SEL R3, R35, RZ, P3 ;  /* 0x000000ff23037207 */ /* 0x000fe20001800000 */
[----:B------:R-:W-:Y:S01]  /*2490*/  IMAD.WIDE.U32 R92, R93, UR4, R6 ;  /* 0x000000045d5c7c25 */ /* 0x000fe2000f8e0006 */
[----:B------:R-:W-:-:S02]  /*24a0*/  SEL R7, R35, RZ, P4 ;  /* 0x000000ff23077207 */ /* 0x000fc40002000000 */
[----:B------:R-:W-:Y:S01]  /*24b0*/  IADD3 R118, P4, R162, R119, RZ ;  /* 0x00000077a2767210 */ /* 0x000fe20007f9e0ff */
[----:B------:R-:W-:Y:S01]  /*24c0*/  IMAD.IADD R3, R22, 0x1, R3 ;  /* 0x0000000116037824 */ /* 0x000fe200078e0203 */
[----:B------:R-:W-:Y:S01]  /*24d0*/  SEL R123, R123, 0xffffffe0, !P0 ;  /* 0xffffffe07b7b7807 */ /* 0x000fe20004000000 */
[----:B------:R-:W-:Y:S02]  /*24e0*/  IMAD.IADD R103, R103, 0x1, R5 ;  /* 0x0000000167677824 */ /* 0x000fe400078e0205 */
[----:B------:R-:W-:Y:S02]  /*24f0*/  IMAD.IADD R105, R5, 0x1, R105 ;  /* 0x0000000105697824 */ /* 0x000fe400078e0269 */
[----:B------:R-:W-:Y:S01]  /*2500*/  IMAD.IADD R5, R165, 0x1, R4 ;  /* 0x00000001a5057824 */ /* 0x000fe200078e0204 */
[----:B------:R-:W-:Y:S01]  /*2510*/  SHF.R.S32.HI R4, RZ, 0x1f, R3 ;  /* 0x0000001fff047819 */ /* 0x000fe20000011403 */
[----:B------:R-:W-:Y:S02]  /*2520*/  IMAD.IADD R10, R166, 0x1, R7 ;  /* 0x00000001a60a7824 */ /* 0x000fe400078e0207 */
[----:B------:R-:W-:Y:S01]  /*2530*/  IMAD.WIDE.U32 R102, R147, R106, R102 ;  /* 0x0000006a93667225 */ /* 0x000fe200078e0066 */
[----:B------:R-:W-:-:S02]  /*2540*/  SHF.R.S32.HI R6, RZ, 0x1f, R5 ;  /* 0x0000001fff067819 */ /* 0x000fc40000011405 */
[CC--:B------:R-:W-:Y:S01]  /*2550*/  LEA.HI R15, R4.reuse, R3.reuse, RZ, 0x3 ;  /* 0x00000003040f7211 */ /* 0x0c0fe200078f18ff */
[----:B------:R-:W-:Y:S01]  /*2560*/  IMAD.WIDE.U32 R104, R147, R106, R104 ;  /* 0x0000006a93687225 */ /* 0x000fe200078e0068 */
[----:B------:R-:W-:Y:S02]  /*2570*/  LEA.HI R3, R4, R3, RZ, 0x6 ;  /* 0x0000000304037211 */ /* 0x000fe400078f30ff */
[-C--:B------:R-:W-:Y:S01]  /*2580*/  LEA.HI R4, R6, R5.reuse, RZ, 0x6 ;  /* 0x0000000506047211 */ /* 0x080fe200078f30ff */
[----:B------:R-:W-:Y:S01]  /*2590*/  IMAD.WIDE.U32 R94, R94, 0x60, RZ ;  /* 0x000000605e5e7825 */ /* 0x000fe200078e00ff */
[----:B------:R-:W-:Y:S02]  /*25a0*/  LEA.HI R5, R6, R5, RZ, 0x3 ;  /* 0x0000000506057211 */ /* 0x000fe400078f18ff */
[----:B------:R-:W-:Y:S01]  /*25b0*/  SHF.R.S32.HI R7, RZ, 0x6, R4 ;  /* 0x00000006ff077819 */ /* 0x000fe20000011404 */
[----:B------:R-:W-:Y:S01]  /*25c0*/  IMAD.X R119, R186, 0x1, R21, P4 ;  /* 0x00000001ba777824 */ /* 0x000fe200020e0615 */
[C---:B------:R-:W-:Y:S01]  /*25d0*/  LOP3.LUT R6, R174.reuse, 0x38, R5, 0xf8, !PT ;  /* 0x00000038ae067812 */ /* 0x040fe200078ef805 */
[----:B------:R-:W-:Y:S01]  /*25e0*/  IMAD.IADD R125, R95, 0x1, R125 ;  /* 0x000000015f7d7824 */ /* 0x000fe200078e027d */
[----:B------:R-:W-:Y:S01]  /*25f0*/  SHF.R.S32.HI R3, RZ, 0x6, R3 ;  /* 0x00000006ff037819 */ /* 0x000fe20000011403 */
[C-C-:B------:R-:W-:Y:S01]  /*2600*/  IMAD R145, R7.reuse, 0x1800, R176.reuse ;  /* 0x0000180007917824 */ /* 0x140fe200078e02b0 */
[----:B------:R-:W-:Y:S01]  /*2610*/  LOP3.LUT R4, R174, 0x38, R15, 0xf8, !PT ;  /* 0x00000038ae047812 */ /* 0x000fe200078ef80f */
[--C-:B------:R-:W-:Y:S01]  /*2620*/  IMAD R142, R7, 0x1800, R177.reuse ;  /* 0x00001800078e7824 */ /* 0x100fe200078e02b1 */
[-C--:B------:R-:W-:Y:S01]  /*2630*/  LOP3.LUT R6, R6, R175.reuse, RZ, 0x3c, !PT ;  /* 0x000000af06067212 */ /* 0x080fe200078e3cff */
[C---:B------:R-:W-:Y:S01]  /*2640*/  IMAD R146, R3.reuse, 0x1800, R176 ;  /* 0x0000180003927824 */ /* 0x040fe200078e02b0 */
[----:B------:R-:W-:Y:S01]  /*2650*/  SHF.R.S32.HI R11, RZ, 0x1f, R10 ;  /* 0x0000001fff0b7819 */ /* 0x000fe2000001140a */
[----:B------:R-:W-:Y:S01]  /*2660*/  IMAD R144, R3, 0x1800, R177 ;  /* 0x0000180003907824 */ /* 0x000fe200078e02b1 */
[----:B------:R-:W-:Y:S01]  /*2670*/  LOP3.LUT R3, R4, R175, RZ, 0x3c, !PT ;  /* 0x000000af04037212 */ /* 0x000fe200078e3cff */
[----:B------:R-:W-:Y:S01]  /*2680*/  IMAD.IADD R145, R145, 0x1, R6 ;  /* 0x0000000191917824 */ /* 0x000fe200078e0206 */
[-C--:B------:R-:W-:Y:S01]  /*2690*/  LEA.HI R13, R11, R10.reuse, RZ, 0x3 ;  /* 0x0000000a0b0d7211 */ /* 0x080fe200078f18ff */
[----:B------:R-:W-:Y:S01]  /*26a0*/  IMAD R7, R107, 0x60, RZ ;  /* 0x000000606b077824 */ /* 0x000fe200078e02ff */
[----:B------:R-:W-:Y:S01]  /*26b0*/  LOP3.LUT R6, R172, 0x38, R5, 0xf8, !PT ;  /* 0x00000038ac067812 */ /* 0x000fe200078ef805 */
[----:B------:R-:W-:Y:S01]  /*26c0*/  IMAD.IADD R146, R146, 0x1, R3 ;  /* 0x0000000192927824 */ /* 0x000fe200078e0203 */
[----:B------:R-:W-:-:S02]  /*26d0*/  LEA.HI R10, R11, R10, RZ, 0x6 ;  /* 0x0000000a0b0a7211 */ /* 0x000fc400078f30ff */
[----:B------:R-:W-:Y:S01]  /*26e0*/  LOP3.LUT R3, R6, R199, RZ, 0x3c, !PT ;  /* 0x000000c706037212 */ /* 0x000fe200078e3cff */
[----:B------:R-:W-:Y:S01]  /*26f0*/  IMAD.IADD R6, R93, 0x1, R33 ;  /* 0x000000015d067824 */ /* 0x000fe200078e0221 */
[----:B------:R-:W-:Y:S02]  /*2700*/  SHF.R.S32.HI R10, RZ, 0x6, R10 ;  /* 0x00000006ff0a7819 */ /* 0x000fe4000001140a */
[----:B------:R-:W-:Y:S01]  /*2710*/  LOP3.LUT R4, R174, 0x38, R13, 0xf8, !PT ;  /* 0x00000038ae047812 */ /* 0x000fe200078ef80d */
[----:B------:R-:W-:Y:S01]  /*2720*/  IMAD.IADD R142, R142, 0x1, R3 ;  /* 0x000000018e8e7824 */ /* 0x000fe200078e0203 */
[----:B------:R-:W-:Y:S01]  /*2730*/  SHF.R.S32.HI R3, RZ, 0x1f, R147 ;  /* 0x0000001fff037819 */ /* 0x000fe20000011493 */
[----:B------:R-:W-:Y:S01]  /*2740*/  IMAD R143, R10, 0x1800, R176 ;  /* 0x000018000a8f7824 */ /* 0x000fe200078e02b0 */
[----:B------:R-:W-:Y:S01]  /*2750*/  LOP3.LUT R4, R4, R175, RZ, 0x3c, !PT ;  /* 0x000000af04047212 */ /* 0x000fe200078e3cff */
[----:B------:R-:W-:Y:S01]  /*2760*/  IMAD R137, R10, 0x1800, R177 ;  /* 0x000018000a897824 */ /* 0x000fe200078e02b1 */
[----:B------:R-:W-:-:S02]  /*2770*/  LOP3.LUT R8, R172, 0x38, R15, 0xf8, !PT ;  /* 0x00000038ac087812 */ /* 0x000fc400078ef80f */
[----:B------:R-:W-:Y:S01]  /*2780*/  SHF.R.S32.HI R114, RZ, 0x3, R15 ;  /* 0x00000003ff727819 */ /* 0x000fe2000001140f */
[----:B------:R-:W-:Y:S01]  /*2790*/  IMAD.IADD R143, R143, 0x1, R4 ;  /* 0x000000018f8f7824 */ /* 0x000fe200078e0204 */
[----:B------:R-:W-:Y:S01]  /*27a0*/  LOP3.LUT R9, R8, R199, RZ, 0x3c, !PT ;  /* 0x000000c708097212 */ /* 0x000fe200078e3cff */
[----:B------:R-:W-:Y:S01]  /*27b0*/  IMAD R4, R3, R100, RZ ;  /* 0x0000006403047224 */ /* 0x000fe200078e02ff */
[--C-:B------:R-:W-:Y:S02]  /*27c0*/  LOP3.LUT R8, R172, 0x38, R13.reuse, 0xf8, !PT ;  /* 0x00000038ac087812 */ /* 0x100fe400078ef80d */
[----:B------:R-:W-:Y:S01]  /*27d0*/  SHF.R.S32.HI R112, RZ, 0x3, R13 ;  /* 0x00000003ff707819 */ /* 0x000fe2000001140d */
[----:B------:R-:W-:Y:S01]  /*27e0*/  IMAD R25, R147, R101, R4 ;  /* 0x0000006593197224 */ /* 0x000fe200078e0204 */
[----:B------:R-:W-:Y:S01]  /*27f0*/  LOP3.LUT R8, R8, R199, RZ, 0x3c, !PT ;  /* 0x000000c708087212 */ /* 0x000fe200078e3cff */
[----:B------:R-:W-:Y:S01]  /*2800*/  IMAD R4, R3, R106, RZ ;  /* 0x0000006a03047224 */ /* 0x000fe200078e02ff */
[----:B------:R-:W-:Y:S01]  /*2810*/  SEL R3, RZ, 0x20, P1 ;  /* 0x00000020ff037807 */ /* 0x000fe20000800000 */
[----:B------:R-:W-:Y:S01]  /*2820*/  IMAD.IADD R144, R144, 0x1, R9 ;  /* 0x0000000190907824 */ /* 0x000fe200078e0209 */
[----:B------:R-:W-:Y:S01]  /*2830*/  LOP3.LUT R15, R15, 0xfffffff8, RZ, 0xc0, !PT ;  /* 0xfffffff80f0f7812 */ /* 0x000fe200078ec0ff */
[----:B------:R-:W-:Y:S01]  /*2840*/  IMAD R9, R147, R107, R4 ;  /* 0x0000006b93097224 */ /* 0x000fe200078e0204 */
[----:B------:R-:W-:Y:S01]  /*2850*/  LOP3.LUT R4, R174, 0x18, R22, 0xf8, !PT ;  /* 0x00000018ae047812 */ /* 0x000fe200078ef816 */
[----:B------:R-:W-:Y:S01]  /*2860*/  IMAD.WIDE.U32 R106, R106, 0x60, RZ ;  /* 0x000000606a6a7825 */ /* 0x000fe200078e00ff */
[----:B------:R-:W-:-:S02]  /*2870*/  LOP3.LUT R14, R5, 0xfffffff8, RZ, 0xc0, !PT ;  /* 0xfffffff8050e7812 */ /* 0x000fc400078ec0ff */
[----:B------:R-:W-:Y:S01]  /*2880*/  LOP3.LUT R27, R4, R175, RZ, 0x3c, !PT ;  /* 0x000000af041b7212 */ /* 0x000fe200078e3cff */
[----:B------:R-:W-:Y:S01]  /*2890*/  IMAD.WIDE.U32 R100, R100, 0x60, RZ ;  /* 0x0000006064647825 */ /* 0x000fe200078e00ff */
[----:B------:R-:W-:Y:S02]  /*28a0*/  LOP3.LUT R13, R13, 0xfffffff8, RZ, 0xc0, !PT ;  /* 0xfffffff80d0d7812 */ /* 0x000fe400078ec0ff */
[----:B------:R-:W-:Y:S01]  /*28b0*/  LOP3.LUT R3, R12, R3, RZ, 0xfc, !PT ;  /* 0x000000030c037212 */ /* 0x000fe200078efcff */
[----:B------:R-:W-:Y:S01]  /*28c0*/  IMAD.IADD R27, R176, 0x1, R27 ;  /* 0x00000001b01b7824 */ /* 0x000fe200078e021b */
[----:B------:R-:W-:Y:S01]  /*28d0*/  SHF.R.S32.HI R113, RZ, 0x3, R5 ;  /* 0x00000003ff717819 */ /* 0x000fe20000011405 */
[----:B------:R-:W-:Y:S01]  /*28e0*/  IMAD.IADD R137, R137, 0x1, R8 ;  /* 0x0000000189897824 */ /* 0x000fe200078e0208 */
[----:B------:R-:W-:Y:S01]  /*28f0*/  LOP3.LUT R12, R12, 0x1, RZ, 0xc0, !PT ;  /* 0x000000010c0c7812 */ /* 0x000fe200078ec0ff */
[----:B------:R-:W-:Y:S01]  /*2900*/  IMAD.IADD R130, R107, 0x1, R7 ;  /* 0x000000016b827824 */ /* 0x000fe200078e0207 */
[----:B------:R-:W-:Y:S01]  /*2910*/  SHF.R.S32.HI R111, RZ, 0x1f, R15 ;  /* 0x0000001fff6f7819 */ /* 0x000fe2000001140f */
[----:B------:R-:W-:Y:S01]  /*2920*/  IMAD.IADD R26, R97, 0x1, R25 ;  /* 0x00000001611a7824 */ /* 0x000fe200078e0219 */
[----:B------:R-:W-:Y:S01]  /*2930*/  SHF.R.S32.HI R110, RZ, 0x1f, R14 ;  /* 0x0000001fff6e7819 */ /* 0x000fe2000001140e */
[----:B------:R-:W-:Y:S01]  /*2940*/  IMAD.IADD R21, R103, 0x1, R9 ;  /* 0x0000000167157824 */ /* 0x000fe200078e0209 */
[----:B------:R-:W-:Y:S01]  /*2950*/  SHF.R.S32.HI R109, RZ, 0x1f, R13 ;  /* 0x0000001fff6d7819 */ /* 0x000fe2000001140d */
[----:B0-----:R-:W-:Y:S01]  /*2960*/  IMAD.IADD R20, R9, 0x1, R105 ;  /* 0x0000000109147824 */ /* 0x001fe200078e0269 */
[----:B------:R-:W-:Y:S01]  /*2970*/  LOP3.LUT R11, R3, 0x2, RZ, 0xc0, !PT ;  /* 0x00000002030b7812 */ /* 0x000fe200078ec0ff */
[----:B------:R-:W-:Y:S01]  /*2980*/  IMAD.IADD R131, R101, 0x1, R131 ;  /* 0x0000000165837824 */ /* 0x000fe200078e0283 */
[----:B------:R-:W-:Y:S01]  /*2990*/  LOP3.LUT R10, R3, 0x4, RZ, 0xc0, !PT ;  /* 0x00000004030a7812 */ /* 0x000fe200078ec0ff */
[----:B------:R-:W-:Y:S01]  /*29a0*/  IMAD.IADD R136, R123, 0x1, R27 ;  /* 0x000000017b887824 */ /* 0x000fe200078e021b */
[----:B------:R-:W-:Y:S01]  /*29b0*/  LOP3.LUT R9, R3, 0x8, RZ, 0xc0, !PT ;  /* 0x0000000803097812 */ /* 0x000fe200078ec0ff */
[----:B------:R-:W-:Y:S01]  /*29c0*/  IMAD.IADD R25, R25, 0x1, R99 ;  /* 0x0000000119197824 */ /* 0x000fe200078e0263 */
[----:B------:R-:W-:-:S02]  /*29d0*/  LOP3.LUT R8, R3, 0x10, RZ, 0xc0, !PT ;  /* 0x0000001003087812 */ /* 0x000fc400078ec0ff */
[----:B------:R-:W-:-:S07]  /*29e0*/  LOP3.LUT R7, R3, 0x20, RZ, 0xc0, !PT ;  /* 0x0000002003077812 */ /* 0x000fce00078ec0ff */
.L_x_1431:
[----:B--23--:R-:W2:Y:S01]  /*29f0*/  LDL.LU R32, [R1+0x8] ;  /* 0x0000080001207983 */ /* 0x00cea20000300800 */
[----:B------:R-:W-:Y:S01]  /*2a00*/  VIADD R35, R24, 0xffffffff ;  /* 0xffffffff18237836 */ /* 0x000fe20000000000 */
[----:B------:R-:W0:Y:S01]  /*2a10*/  LDC.64 R120, c[0x0][0x2d8] ;  /* 0x0000b600ff787b82 */ /* 0x000e220000000a00 */
[----:B------:R-:W-:Y:S01]  /*2a20*/  IMAD R43, R19, 0x4800, R27 ;  /* 0x00004800132b7824 */ /* 0x000fe200078e021b */
[----:B------:R-:W-:Y:S05]  /*2a30*/  YIELD ;  /* 0x0000000000007946 */ /* 0x000fea0003800000 */
[----:B------:R-:W-:Y:S01]  /*2a40*/  SHF.R.S32.HI R33, RZ, 0x1f, R35 ;  /* 0x0000001fff217819 */ /* 0x000fe20000011423 */
[-C--:B------:R-:W-:Y:S01]  /*2a50*/  IMAD R3, R125, R35.reuse, RZ ;  /* 0x000000237d037224 */ /* 0x080fe200078e02ff */
[----:B------:R-:W1:Y:S01]  /*2a60*/  LDC R117, c[0x0][0x3d4] ;  /* 0x0000f500ff757b82 */ /* 0x000e620000000800 */
[----:B------:R-:W-:Y:S01]  /*2a70*/  IMAD.WIDE.U32 R128, R94, R35, RZ ;  /* 0x000000235e807225 */ /* 0x000fe200078e00ff */
[----:B------:R-:W-:Y:S03]  /*2a80*/  BSSY B0, `(.L_x_1332) ;  /* 0x00007df000007945 */ /* 0x000fe60003800000 */
[----:B------:R-:W-:Y:S01]  /*2a90*/  IMAD R3, R33, R94, R3 ;  /* 0x0000005e21037224 */ /* 0x000fe200078e0203 */
[----:B------:R-:W-:Y:S01]  /*2aa0*/  IADD3 R5, P5, R88, R128, RZ ;  /* 0x0000008058057210 */ /* 0x000fe20007fbe0ff */
[----:B------:R-:W-:-:S02]  /*2ab0*/  IMAD R43, R43, 0x2, R116 ;  /* 0x000000022b2b7824 */ /* 0x000fc400078e0274 */
[----:B------:R-:W-:Y:S01]  /*2ac0*/  IMAD.IADD R84, R129, 0x1, R3 ;  /* 0x0000000181547824 */ /* 0x000fe200078e0203 */
[----:B------:R-:W-:-:S03]  /*2ad0*/  IADD3 R3, P1, P4, R88, R128, R133 ;  /* 0x0000008058037210 */ /* 0x000fc60007c3e085 */
[----:B------:R-:W-:Y:S01]  /*2ae0*/  IMAD.X R24, R84, 0x1, R31, P5 ;  /* 0x0000000154187824 */ /* 0x000fe200028e061f */
[----:B------:R-:W-:Y:S02]  /*2af0*/  IADD3.X R4, R31, R84, R132, P1, P4 ;  /* 0x000000541f047210 */ /* 0x000fe40000fe8484 */
[----:B------:R-:W-:Y:S02]  /*2b00*/  ISETP.GT.AND P1, PT, R35, R124, PT ;  /* 0x0000007c2300720c */ /* 0x000fe40003f24270 */
[-C--:B0-----:R-:W-:Y:S02]  /*2b10*/  LEA R44, P0, R5, R120.reuse, 0x1 ;  /* 0x00000078052c7211 */ /* 0x081fe400078008ff */
[----:B------:R-:W-:Y:S02]  /*2b20*/  LEA R40, P5, R3, R120, 0x1 ;  /* 0x0000007803287211 */ /* 0x000fe400078a08ff */
[----:B------:R-:W-:Y:S01]  /*2b30*/  LEA.HI.X R45, R5, R121, R24, 0x1, P0 ;  /* 0x00000079052d7211 */ /* 0x000fe200000f0c18 */
[----:B------:R-:W-:Y:S01]  /*2b40*/  IMAD.MOV.U32 R24, RZ, RZ, R35 ;  /* 0x000000ffff187224 */ /* 0x000fe200078e0023 */
[----:B-1----:R-:W-:-:S02]  /*2b50*/  ISETP.GE.AND P0, PT, R117, 0x1, PT ;  /* 0x000000017500780c */ /* 0x002fc40003f06270 */
[----:B------:R-:W-:Y:S01]  /*2b60*/  LEA.HI.X R41, R3, R121, R4, 0x1, P5 ;  /* 0x0000007903297211 */ /* 0x000fe200028f0c04 */
[----:B------:R-:W-:-:S04]  /*2b70*/  IMAD R3, R19, 0x4800, R136 ;  /* 0x0000480013037824 */ /* 0x000fc800078e0288 */
[----:B------:R-:W-:Y:S01]  /*2b80*/  IMAD R42, R3, 0x2, R116 ;  /* 0x00000002032a7824 */ /* 0x000fe200078e0274 */
[----:B--2---:R-:W-:-:S04]  /*2b90*/  LOP3.LUT R32, R32, 0xfffffffd, RZ, 0xc0, !PT ;  /* 0xfffffffd20207812 */ /* 0x004fc800078ec0ff */
[----:B------:R-:W-:-:S05]  /*2ba0*/  @P1 LOP3.LUT R32, R32, 0x2, RZ, 0xfc, !PT ;  /* 0x0000000220201812 */ /* 0x000fca00078efcff */
[----:B------:R0:W-:Y:S01]  /*2bb0*/  STL [R1+0x8], R32 ;  /* 0x0000082001007387 */ /* 0x0001e20000100800 */
[----:B------:R-:W-:Y:S05]  /*2bc0*/  @!P0 BRA `(.L_x_1333) ;  /* 0x0000007800448947 */ /* 0x000fea0003800000 */
[----:B------:R-:W-:Y:S01]  /*2bd0*/  ULDC.U8 UR4, c[0x0][0x3f0] ;  /* 0x0000fc0000047ab9 */ /* 0x000fe20000000000 */
[-C--:B------:R-:W-:Y:S01]  /*2be0*/  IMAD R3, R130, R35.reuse, RZ ;  /* 0x0000002382037224 */ /* 0x080fe200078e02ff */
[----:B------:R-:W-:Y:S01]  /*2bf0*/  ISETP.NE.AND P0, PT, RZ, UR4, PT ;  /* 0x00000004ff007c0c */ /* 0x000fe2000bf05270 */
[-C--:B------:R-:W-:Y:S02]  /*2c00*/  IMAD R5, R131, R35.reuse, RZ ;  /* 0x0000002383057224 */ /* 0x080fe400078e02ff */
[C---:B------:R-:W-:Y:S02]  /*2c10*/  IMAD R3, R33.reuse, R106, R3 ;  /* 0x0000006a21037224 */ /* 0x040fe400078e0203 */
[----:B------:R-:W-:Y:S02]  /*2c20*/  IMAD R33, R33, R100, R5 ;  /* 0x0000006421217224 */ /* 0x000fe400078e0205 */
[----:B------:R-:W-:Y:S02]  /*2c30*/  IMAD R5, R24, -0x60, R2 ;  /* 0xffffffa018057824 */ /* 0x000fe400078e0202 */
[----:B------:R-:W-:-:S03]  /*2c40*/  IMAD.WIDE.U32 R82, R106, R35, RZ ;  /* 0x000000236a527225 */ /* 0x000fc600078e00ff */
[----:B------:R-:W-:Y:S01]  /*2c50*/  VIMNMX R5, R5, 0x60, PT ;  /* 0x0000006005057848 */ /* 0x000fe20003fe0100 */
        /* <DEDUP_REMOVED lines=27> */
[----:B0-----:R-:W-:Y:S01]  /*2e10*/  LEA R32, P4, R33, UR4, 0x1 ;  /* 0x0000000421207c11 */ /* 0x001fe2000f8808ff */
[----:B------:R-:W-:Y:S01]  /*2e20*/  IMAD.X R46, R4, 0x1, R26, P1 ;  /* 0x00000001042e7824 */ /* 0x000fe200008e061a */
[----:B------:R-:W-:Y:S02]  /*2e30*/  ISETP.GE.AND P1, PT, R16, R117, PT ;  /* 0x000000751000720c */ /* 0x000fe40003f26270 */
[----:B------:R-:W-:-:S02]  /*2e40*/  CS2R R86, SRZ ;  /* 0x0000000000567805 */ /* 0x000fc4000001ff00 */
[----:B------:R-:W-:Y:S02]  /*2e50*/  LEA.HI.X R33, R33, UR5, R34, 0x1, P4 ;  /* 0x0000000521217c11 */ /* 0x000fe4000a0f0c22 */
[----:B------:R-:W-:Y:S02]  /*2e60*/  CS2R R128, SRZ ;  /* 0x0000000000807805 */ /* 0x000fe4000001ff00 */
[C---:B------:R-:W-:Y:S02]  /*2e70*/  LEA R34, P4, R35.reuse, UR6, 0x1 ;  /* 0x0000000623227c11 */ /* 0x040fe4000f8808ff */
[----:B------:R-:W-:Y:S01]  /*2e80*/  CS2R R120, SRZ ;  /* 0x0000000000787805 */ /* 0x000fe2000001ff00 */
[----:B------:R-:W-:Y:S01]  /*2e90*/  ULDC.64 UR8, c[0x0][0x208] ;  /* 0x0000820000087ab9 */ /* 0x000fe20000000a00 */
[----:B------:R-:W-:Y:S01]  /*2ea0*/  LEA.HI.X R35, R35, UR7, R46, 0x1, P4 ;  /* 0x0000000723237c11 */ /* 0x000fe2000a0f0c2e */
[----:B------:R-:W-:Y:S01]  /*2eb0*/  VIADD R46, R16, 0x30 ;  /* 0x00000030102e7836 */ /* 0x000fe20000000000 */
        /* <DEDUP_REMOVED lines=28> */
.L_x_1336:
[----:B------:R-:W-:Y:S05]  /*3080*/  BSYNC B1 ;  /* 0x0000000000017941 */ /* 0x000fea0003800000 */
.L_x_1335:
        /* <DEDUP_REMOVED lines=20> */
[----:B-1----:R-:W-:Y:S02]  /*31d0*/  IADD3.X R33, R21, R3, R28, P1, P5 ;  /* 0x0000000315217210 */ /* 0x002fe40000fea41c */
[----:B------:R-:W-:Y:S02]  /*31e0*/  CS2R R64, SRZ ;  /* 0x0000000000407805 */ /* 0x000fe4000001ff00 */
[----:B------:R-:W-:Y:S01]  /*31f0*/  IADD3 R80, P1, P5, R96, R80, R29 ;  /* 0x0000005060507210 */ /* 0x000fe20007d3e01d */
[----:B------:R-:W-:-:S03]  /*3200*/  ULDC.64 UR8, c[0x0][0x208] ;  /* 0x0000820000087ab9 */ /* 0x000fc60000000a00 */
[----:B------:R-:W-:Y:S01]  /*3210*/  IADD3.X R3, R26, R4, R30, P1, P5 ;  /* 0x000000041a037210 */ /* 0x000fe20000fea41e */
[----:B------:R-:W-:Y:S01]  /*3220*/  VIADD R4, R16, 0x10 ;  /* 0x0000001010047836 */ /* 0x000fe20000000000 */
[----:B0-----:R-:W-:-:S04]  /*3230*/  LEA R32, P1, R82, UR4, 0x1 ;  /* 0x0000000452207c11 */ /* 0x001fc8000f8208ff */
[----:B------:R-:W-:Y:S02]  /*3240*/  LEA.HI.X R33, R82, UR5, R33, 0x1, P1 ;  /* 0x0000000552217c11 */ /* 0x000fe400088f0c21 */
[----:B------:R-:W-:-:S04]  /*3250*/  LEA R34, P1, R80, UR6, 0x1 ;  /* 0x0000000650227c11 */ /* 0x000fc8000f8208ff */
[----:B------:R-:W-:Y:S02]  /*3260*/  LEA.HI.X R35, R80, UR7, R3, 0x1, P1 ;  /* 0x0000000750237c11 */ /* 0x000fe400088f0c03 */
        /* <DEDUP_REMOVED lines=32> */
.L_x_1338:
[----:B------:R-:W-:Y:S05]  /*3470*/  BSYNC B1 ;  /* 0x0000000000017941 */ /* 0x000fea0003800000 */
.L_x_1337:
[----:B------:R-:W-:Y:S01]  /*3480*/  IMAD.MOV.U32 R3, RZ, RZ, R70 ;  /* 0x000000ffff037224 */ /* 0x000fe200078e0046 */
[----:B------:R-:W-:Y:S01]  /*3490*/  PRMT R205, R134, 0x7610, R205 ;  /* 0x0000761086cd7816 */ /* 0x000fe200000000cd */
[----:B------:R-:W-:Y:S01]  /*34a0*/  IMAD.MOV.U32 R4, RZ, RZ, R71 ;  /* 0x000000ffff047224 */ /* 0x000fe200078e0047 */
[----:B------:R-:W-:Y:S01]  /*34b0*/  PRMT R206, R135, 0x7610, R206 ;  /* 0x0000761087ce7816 */ /* 0x000fe200000000ce */
[----:B012---:R-:W-:Y:S01]  /*34c0*/  IMAD.MOV.U32 R32, RZ, RZ, R74 ;  /* 0x000000ffff207224 */ /* 0x007fe200078e004a */
        /* <DEDUP_REMOVED lines=52> */
[----:B------:R-:W-:Y:S01]  /*3810*/  ULOP3.LUT UR4, UR60, 0x1, URZ, 0xfc, !UPT ;  /* 0x000000013c047892 */ /* 0x000fe2000f8efc3f */
        /* <DEDUP_REMOVED lines=9> */
[----:B------:R-:W-:Y:S01]  /*38b0*/  UISETP.NE.AND UP0, UPT, UR4, 0x3, UPT ;  /* 0x000000030400788c */ /* 0x000fe2000bf05270 */
        /* <DEDUP_REMOVED lines=8> */
[----:B------:R-:W-:-:S02]  /*3940*/  PLOP3.LUT P1, PT, PT, PT, UP0, 0x80, 0x0 ;  /* 0x000000000000781c */ /* 0x000fc40003f2f008 */
        /* <DEDUP_REMOVED lines=22> */
.L_x_1339:
[----:B------:R-:W-:Y:S01]  /*3ab0*/  IMAD R4, R19, 0x8, R18 ;  /* 0x0000000813047824 */ /* 0x000fe200078e0212 */
[----:B------:R-:W-:Y:S01]  /*3ac0*/  SHF.L.U32 R3, R167, 0x1f, RZ ;  /* 0x0000001fa7037819 */ /* 0x000fe200000006ff */
[----:B------:R-:W-:Y:S03]  /*3ad0*/  BSSY B1, `(.L_x_1340) ;  /* 0x0000003000017945 */ /* 0x000fe60003800000 */
[----:B------:R-:W0:Y:S02]  /*3ae0*/  SYNCS.PHASECHK.TRANS64.TRYWAIT P5, [R4+URZ+0x2a890], R3 ;  /* 0x02a89003040075a7 */ /* 0x000e2400080a017f */
[----:B0-----:R-:W-:Y:S05]  /*3af0*/  @!P5 BRA `(.L_x_1341) ;  /* 0x000002500088d947 */ /* 0x001fea0003800000 */
.L_x_1738:
[----:B------:R-:W-:Y:S05]  /*3b00*/  BSYNC B1 ;  /* 0x0000000000017941 */ /* 0x000fea0003800000 */
.L_x_1340:
        /* <DEDUP_REMOVED lines=54> */
.L_x_1347:
[----:B------:R-:W-:Y:S05]  /*3e70*/  BSYNC B3 ;  /* 0x0000000000037941 */ /* 0x000fea0003800000 */
.L_x_1346:
[----:B------:R-:W-:Y:S02]  /*3e80*/  ULDC.64 UR4, c[0x0][0x208] ;  /* 0x0000820000047ab9 */ /* 0x000fe40000000a00 */
[----:B--2---:R1:W-:Y:S03]  /*3e90*/  STG.E.128 desc[UR4][R44.64], R32 ;  /* 0x000000202c007986 */ /* 0x0043e6000c101d04 */
.L_x_1345:
[----:B------:R-:W-:Y:S05]  /*3ea0*/  BSYNC B2 ;  /* 0x0000000000027941 */ /* 0x000fea0003800000 */
.L_x_1344:
        /* <DEDUP_REMOVED lines=27> */
[----:B------:R-:W-:-:S02]  /*4060*/  IMAD.U32 R35, R33, 0x10000, RZ ;  /* 0x0001000021237824 */ /* 0x000fc400078e00ff */
[-C--:B------:R-:W-:Y:S01]  /*4070*/  FMUL.FTZ R211, R211, R212.reuse ;  /* 0x000000d4d3d37220 */ /* 0x080fe20000410000 */
[----:B------:R-:W-:Y:S02]  /*4080*/  IMAD.U32 R33, R32, 0x10000, RZ ;  /* 0x0001000020217824 */ /* 0x000fe400078e00ff */
[----:B------:R-:W-:Y:S01]  /*4090*/  FMUL.FTZ R216, R34, R129 ;  /* 0x0000008122d87220 */ /* 0x000fe20000410000 */
[----:B------:R-:W-:Y:S01]  /*40a0*/  LOP3.LUT R32, R32, 0xffff0000, RZ, 0xc0, !PT ;  /* 0xffff000020207812 */ /* 0x000fe200078ec0ff */
[C---:B------:R-:W-:Y:S01]  /*40b0*/  FFMA.FTZ R214, R35.reuse, R212, -R214 ;  /* 0x000000d423d67223 */ /* 0x040fe200000108d6 */
[----:B------:R-:W-:Y:S01]  /*40c0*/  FFMA.FTZ R211, R35, R210, R211 ;  /* 0x000000d223d37223 */ /* 0x000fe200000100d3 */
[-C--:B------:R-:W-:Y:S01]  /*40d0*/  FMUL.FTZ R34, R34, R209.reuse ;  /* 0x000000d122227220 */ /* 0x080fe20000410000 */
        /* <DEDUP_REMOVED lines=18> */
.L_x_1351:
[----:B------:R-:W-:Y:S05]  /*4200*/  BSYNC B3 ;  /* 0x0000000000037941 */ /* 0x000fea0003800000 */
.L_x_1350:
[----:B------:R-:W-:Y:S02]  /*4210*/  ULDC.64 UR4, c[0x0][0x208] ;  /* 0x0000820000047ab9 */ /* 0x000fe40000000a00 */
[----:B--2---:R2:W-:Y:S03]  /*4220*/  STG.E.128 desc[UR4][R44.64+0x40], R32 ;  /* 0x000040202c007986 */ /* 0x0045e6000c101d04 */
.L_x_1349:
[----:B------:R-:W-:Y:S05]  /*4230*/  BSYNC B2 ;  /* 0x0000000000027941 */ /* 0x000fea0003800000 */
.L_x_1348:
        /* <DEDUP_REMOVED lines=11> */
[----:B------:R-:W-:Y:S01]  /*42f0*/  PRMT R231, R231, 0x5410, R84 ;  /* 0x00005410e7e77816 */ /* 0x000fe20000000054 */
[----:B------:R-:W-:Y:S01]  /*4300*/  IMAD.U32 R84, R33, 0x10000, RZ ;  /* 0x0001000021547824 */ /* 0x000fe200078e00ff */
[----:B------:R-:W-:Y:S02]  /*4310*/  SHF.R.U32.HI R87, RZ, 0x10, R85 ;  /* 0x00000010ff577819 */ /* 0x000fe40000011655 */
[----:B------:R-:W-:Y:S01]  /*4320*/  PRMT R225, R225, 0x5410, R78 ;  /* 0x00005410e1e17816 */ /* 0x000fe2000000004e */
[----:B------:R-:W-:Y:S01]  /*4330*/  IMAD.U32 R78, R32, 0x10000, RZ ;  /* 0x00010000204e7824 */ /* 0x000fe200078e00ff */
[----:B------:R-:W-:-:S02]  /*4340*/  SHF.R.U32.HI R79, RZ, 0x10, R79 ;  /* 0x00000010ff4f7819 */ /* 0x000fc4000001164f */
[----:B------:R-:W-:Y:S02]  /*4350*/  LOP3.LUT R33, R33, 0xffff0000, RZ, 0xc0, !PT ;  /* 0xffff000021217812 */ /* 0x000fe400078ec0ff */
[C---:B------:R-:W-:Y:S01]  /*4360*/  LOP3.LUT R120, R231.reuse, 0xffff0000, RZ, 0xc0, !PT ;  /* 0xffff0000e7787812 */ /* 0x040fe200078ec0ff */
[----:B------:R-:W-:Y:S01]  /*4370*/  IMAD.U32 R231, R231, 0x10000, RZ ;  /* 0x00010000e7e77824 */ /* 0x000fe200078e00ff */
[----:B------:R-:W-:Y:S02]  /*4380*/  PRMT R232, R232, 0x5410, R87 ;  /* 0x00005410e8e87816 */ /* 0x000fe40000000057 */
[C---:B------:R-:W-:Y:S01]  /*4390*/  LOP3.LUT R126, R225.reuse, 0xffff0000, RZ, 0xc0, !PT ;  /* 0xffff0000e17e7812 */ /* 0x040fe200078ec0ff */
[----:B------:R-:W-:Y:S01]  /*43a0*/  IMAD.U32 R225, R225, 0x10000, RZ ;  /* 0x00010000e1e17824 */ /* 0x000fe200078e00ff */
[----:B------:R-:W-:Y:S01]  /*43b0*/  PRMT R226, R226, 0x5410, R79 ;  /* 0x00005410e2e27816 */ /* 0x000fe2000000004f */
[----:B------:R-:W-:Y:S01]  /*43c0*/  FMUL.FTZ R79, R33, R120 ;  /* 0x00000078214f7220 */ /* 0x000fe20000410000 */
[----:B------:R-:W-:Y:S01]  /*43d0*/  LOP3.LUT R34, R34, 0xffff0000, RZ, 0xc0, !PT ;  /* 0xffff000022227812 */ /* 0x000fe200078ec0ff */
[----:B------:R-:W-:-:S02]  /*43e0*/  IMAD.U32 R87, R232, 0x10000, RZ ;  /* 0x00010000e8577824 */ /* 0x000fc400078e00ff */
[-C--:B------:R-:W-:Y:S01]  /*43f0*/  FMUL.FTZ R33, R33, R126.reuse ;  /* 0x0000007e21217220 */ /* 0x080fe20000410000 */
[----:B------:R-:W-:Y:S02]  /*4400*/  IMAD.U32 R121, R226, 0x10000, RZ ;  /* 0x00010000e2797824 */ /* 0x000fe400078e00ff */
[----:B------:R-:W-:Y:S01]  /*4410*/  FFMA.FTZ R79, R84, R126, -R79 ;  /* 0x0000007e544f7223 */ /* 0x000fe2000001084f */
[----:B------:R-:W-:Y:S01]  /*4420*/  FMUL.FTZ R127, R34, R87 ;  /* 0x00000057227f7220 */ /* 0x000fe20000410000 */
[----:B------:R-:W-:Y:S01]  /*4430*/  FFMA.FTZ R84, R84, R120, R33 ;  /* 0x0000007854547223 */ /* 0x000fe20000010021 */
[C---:B------:R-:W-:Y:S01]  /*4440*/  LOP3.LUT R85, R35.reuse, 0xffff0000, RZ, 0xc0, !PT ;  /* 0xffff000023557812 */ /* 0x040fe200078ec0ff */
[-C--:B------:R-:W-:Y:S01]  /*4450*/  FMUL.FTZ R33, R34, R121.reuse ;  /* 0x0000007922217220 */ /* 0x080fe20000410000 */
[----:B------:R-:W-:Y:S01]  /*4460*/  LOP3.LUT R32, R32, 0xffff0000, RZ, 0xc0, !PT ;  /* 0xffff000020207812 */ /* 0x000fe200078ec0ff */
[----:B------:R-:W-:Y:S01]  /*4470*/  FFMA.FTZ R127, R86, R121, -R127 ;  /* 0x00000079567f7223 */ /* 0x000fe2000001087f */
[----:B------:R-:W-:Y:S01]  /*4480*/  LOP3.LUT R232, R232, 0xffff0000, RZ, 0xc0, !PT ;  /* 0xffff0000e8e87812 */ /* 0x000fe200078ec0ff */
[----:B------:R-:W-:Y:S01]  /*4490*/  FFMA.FTZ R86, R86, R87, R33 ;  /* 0x0000005756567223 */ /* 0x000fe20000010021 */
[----:B------:R-:W-:Y:S01]  /*44a0*/  LOP3.LUT R226, R226, 0xffff0000, RZ, 0xc0, !PT ;  /* 0xffff0000e2e27812 */ /* 0x000fe200078ec0ff */
[----:B------:R-:W-:Y:S01]  /*44b0*/  FMUL.FTZ R33, R32, R231 ;  /* 0x000000e720217220 */ /* 0x000fe20000410000 */
[----:B------:R-:W-:-:S02]  /*44c0*/  IMAD.U32 R35, R35, 0x10000, RZ ;  /* 0x0001000023237824 */ /* 0x000fc400078e00ff */
[C---:B------:R-:W-:Y:S01]  /*44d0*/  FMUL.FTZ R34, R85.reuse, R232 ;  /* 0x000000e855227220 */ /* 0x040fe20000410000 */
[-C--:B------:R-:W-:Y:S01]  /*44e0*/  FMUL.FTZ R32, R32, R225.reuse ;  /* 0x000000e120207220 */ /* 0x080fe20000410000 */
[-C--:B------:R-:W-:Y:S01]  /*44f0*/  FMUL.FTZ R85, R85, R226.reuse ;  /* 0x000000e255557220 */ /* 0x080fe20000410000 */
[C---:B------:R-:W-:Y:S01]  /*4500*/  FFMA.FTZ R33, R78.reuse, R225, -R33 ;  /* 0x000000e14e217223 */ /* 0x040fe20000010821 */
[C---:B------:R-:W-:Y:S01]  /*4510*/  FFMA.FTZ R34, R35.reuse, R226, -R34 ;  /* 0x000000e223227223 */ /* 0x040fe20000010822 */
[----:B------:R-:W-:Y:S01]  /*4520*/  FFMA.FTZ R32, R78, R231, R32 ;  /* 0x000000e74e207223 */ /* 0x000fe20000010020 */
[----:B------:R-:W-:Y:S01]  /*4530*/  FFMA.FTZ R85, R35, R232, R85 ;  /* 0x000000e823557223 */ /* 0x000fe20000010055 */
[----:B------:R-:W-:-:S03]  /*4540*/  F2FP.BF16.F32.PACK_AB R79, R84, R79 ;  /* 0x0000004f544f723e */ /* 0x000fc600000010ff */
[----:B------:R-:W-:Y:S02]  /*4550*/  F2FP.BF16.F32.PACK_AB R32, R32, R33 ;  /* 0x000000212020723e */ /* 0x000fe400000010ff */
[----:B------:R-:W-:Y:S01]  /*4560*/  F2FP.BF16.F32.PACK_AB R35, R85, R34 ;  /* 0x000000225523723e */ /* 0x000fe200000010ff */
[----:B------:R-:W-:Y:S01]  /*4570*/  IMAD.MOV.U32 R33, RZ, RZ, R79 ;  /* 0x000000ffff217224 */ /* 0x000fe200078e004f */
[----:B------:R-:W-:-:S07]  /*4580*/  F2FP.BF16.F32.PACK_AB R34, R86, R127 ;  /* 0x0000007f5622723e */ /* 0x000fce00000010ff */
.L_x_1355:
[----:B------:R-:W-:Y:S05]  /*4590*/  BSYNC B3 ;  /* 0x0000000000037941 */ /* 0x000fea0003800000 */
.L_x_1354:
[----:B------:R-:W-:Y:S02]  /*45a0*/  ULDC.64 UR4, c[0x0][0x208] ;  /* 0x0000820000047ab9 */ /* 0x000fe40000000a00 */
[----:B--2---:R3:W-:Y:S03]  /*45b0*/  STG.E.128 desc[UR4][R44.64+0x80], R32 ;  /* 0x000080202c007986 */ /* 0x0047e6000c101d04 */
.L_x_1353:
[----:B------:R-:W-:Y:S05]  /*45c0*/  BSYNC B2 ;  /* 0x0000000000027941 */ /* 0x000fea0003800000 */
.L_x_1352:
        /* <DEDUP_REMOVED lines=9> */
[----:B------:R-:W-:Y:S01]  /*4660*/  SHF.R.U64 R78, R74, 0x10, R75 ;  /* 0x000000104a4e7819 */ /* 0x000fe2000000124b */
[----:B--2---:R-:W-:Y:S01]  /*4670*/  IMAD.U32 R74, R34, 0x10000, RZ ;  /* 0x00010000224a7824 */ /* 0x004fe200078e00ff */
[----:B------:R-:W-:Y:S02]  /*4680*/  SHF.R.U32.HI R77, RZ, 0x10, R77 ;  /* 0x00000010ff4d7819 */ /* 0x000fe4000001164d */
[----:B------:R-:W-:Y:S02]  /*4690*/  PRMT R229, R229, 0x5410, R76 ;  /* 0x00005410e5e57816 */ /* 0x000fe4000000004c */
[----:B------:R-:W-:Y:S02]  /*46a0*/  PRMT R223, R223, 0x5410, R78 ;  /* 0x00005410dfdf7816 */ /* 0x000fe4000000004e */
[----:B------:R-:W-:-:S02]  /*46b0*/  SHF.R.U32.HI R79, RZ, 0x10, R75 ;  /* 0x00000010ff4f7819 */ /* 0x000fc4000001164b */
[----:B------:R-:W-:Y:S02]  /*46c0*/  PRMT R230, R230, 0x5410, R77 ;  /* 0x00005410e6e67816 */ /* 0x000fe4000000004d */
[----:B------:R-:W-:Y:S02]  /*46d0*/  LOP3.LUT R77, R33, 0xffff0000, RZ, 0xc0, !PT ;  /* 0xffff0000214d7812 */ /* 0x000fe400078ec0ff */
[----:B------:R-:W-:Y:S01]  /*46e0*/  LOP3.LUT R86, R229, 0xffff0000, RZ, 0xc0, !PT ;  /* 0xffff0000e5567812 */ /* 0x000fe200078ec0ff */
[----:B------:R-:W-:Y:S01]  /*46f0*/  IMAD.U32 R76, R230, 0x10000, RZ ;  /* 0x00010000e64c7824 */ /* 0x000fe200078e00ff */
[----:B------:R-:W-:Y:S02]  /*4700*/  LOP3.LUT R78, R223, 0xffff0000, RZ, 0xc0, !PT ;  /* 0xffff0000df4e7812 */ /* 0x000fe400078ec0ff */
[----:B------:R-:W-:Y:S01]  /*4710*/  PRMT R224, R224, 0x5410, R79 ;  /* 0x00005410e0e07816 */ /* 0x000fe2000000004f */
[----:B------:R-:W-:Y:S01]  /*4720*/  IMAD.U32 R79, R33, 0x10000, RZ ;  /* 0x00010000214f7824 */ /* 0x000fe200078e00ff */
[----:B------:R-:W-:Y:S01]  /*4730*/  LOP3.LUT R75, R34, 0xffff0000, RZ, 0xc0, !PT ;  /* 0xffff0000224b7812 */ /* 0x000fe200078ec0ff */
[C---:B------:R-:W-:Y:S01]  /*4740*/  FMUL.FTZ R120, R77.reuse, R86 ;  /* 0x000000564d787220 */ /* 0x040fe20000410000 */
[----:B------:R-:W-:Y:S01]  /*4750*/  FMUL.FTZ R85, R77, R78 ;  /* 0x0000004e4d557220 */ /* 0x000fe20000410000 */
[----:B------:R-:W-:Y:S01]  /*4760*/  IMAD.U32 R84, R224, 0x10000, RZ ;  /* 0x00010000e0547824 */ /* 0x000fe200078e00ff */
[C---:B------:R-:W-:Y:S01]  /*4770*/  LOP3.LUT R77, R32.reuse, 0xffff0000, RZ, 0xc0, !PT ;  /* 0xffff0000204d7812 */ /* 0x040fe200078ec0ff */
[----:B------:R-:W-:-:S02]  /*4780*/  IMAD.U32 R33, R32, 0x10000, RZ ;  /* 0x0001000020217824 */ /* 0x000fc400078e00ff */
[----:B------:R-:W-:Y:S01]  /*4790*/  FMUL.FTZ R87, R75, R76 ;  /* 0x0000004c4b577220 */ /* 0x000fe20000410000 */
[C---:B------:R-:W-:Y:S01]  /*47a0*/  FFMA.FTZ R32, R79.reuse, R78, -R120 ;  /* 0x0000004e4f207223 */ /* 0x040fe20000010878 */
[----:B------:R-:W-:Y:S01]  /*47b0*/  FFMA.FTZ R79, R79, R86, R85 ;  /* 0x000000564f4f7223 */ /* 0x000fe20000010055 */
[----:B------:R-:W-:Y:S01]  /*47c0*/  LOP3.LUT R34, R35, 0xffff0000, RZ, 0xc0, !PT ;  /* 0xffff000023227812 */ /* 0x000fe200078ec0ff */
[-C--:B------:R-:W-:Y:S01]  /*47d0*/  FMUL.FTZ R85, R75, R84.reuse ;  /* 0x000000544b557220 */ /* 0x080fe20000410000 */
[----:B------:R-:W-:Y:S01]  /*47e0*/  LOP3.LUT R230, R230, 0xffff0000, RZ, 0xc0, !PT ;  /* 0xffff0000e6e67812 */ /* 0x000fe200078ec0ff */
[----:B------:R-:W-:Y:S01]  /*47f0*/  FFMA.FTZ R75, R74, R84, -R87 ;  /* 0x000000544a4b7223 */ /* 0x000fe20000010857 */
[----:B------:R-:W-:Y:S01]  /*4800*/  LOP3.LUT R224, R224, 0xffff0000, RZ, 0xc0, !PT ;  /* 0xffff0000e0e07812 */ /* 0x000fe200078ec0ff */
[----:B------:R-:W-:Y:S02]  /*4810*/  IMAD.U32 R84, R229, 0x10000, RZ ;  /* 0x00010000e5547824 */ /* 0x000fe400078e00ff */
[----:B------:R-:W-:Y:S01]  /*4820*/  FFMA.FTZ R74, R74, R76, R85 ;  /* 0x0000004c4a4a7223 */ /* 0x000fe20000010055 */
[----:B------:R-:W-:-:S02]  /*4830*/  IMAD.U32 R78, R223, 0x10000, RZ ;  /* 0x00010000df4e7824 */ /* 0x000fc400078e00ff */
[C---:B------:R-:W-:Y:S01]  /*4840*/  FMUL.FTZ R76, R34.reuse, R230 ;  /* 0x000000e6224c7220 */ /* 0x040fe20000410000 */
[----:B------:R-:W-:Y:S01]  /*4850*/  FMUL.FTZ R85, R34, R224 ;  /* 0x000000e022557220 */ /* 0x000fe20000410000 */
[C---:B------:R-:W-:Y:S01]  /*4860*/  FMUL.FTZ R34, R77.reuse, R84 ;  /* 0x000000544d227220 */ /* 0x040fe20000410000 */
[-C--:B------:R-:W-:Y:S01]  /*4870*/  FMUL.FTZ R77, R77, R78.reuse ;  /* 0x0000004e4d4d7220 */ /* 0x080fe20000410000 */
[----:B------:R-:W-:Y:S01]  /*4880*/  IMAD.U32 R35, R35, 0x10000, RZ ;  /* 0x0001000023237824 */ /* 0x000fe200078e00ff */
[----:B------:R-:W-:Y:S01]  /*4890*/  F2FP.BF16.F32.PACK_AB R74, R74, R75 ;  /* 0x0000004b4a4a723e */ /* 0x000fe200000010ff */
[C---:B------:R-:W-:Y:S01]  /*48a0*/  FFMA.FTZ R34, R33.reuse, R78, -R34 ;  /* 0x0000004e21227223 */ /* 0x040fe20000010822 */
[----:B------:R-:W-:Y:S01]  /*48b0*/  FFMA.FTZ R77, R33, R84, R77 ;  /* 0x00000054214d7223 */ /* 0x000fe2000001004d */
[C---:B------:R-:W-:Y:S01]  /*48c0*/  FFMA.FTZ R76, R35.reuse, R224, -R76 ;  /* 0x000000e0234c7223 */ /* 0x040fe2000001084c */
[----:B------:R-:W-:Y:S01]  /*48d0*/  FFMA.FTZ R85, R35, R230, R85 ;  /* 0x000000e623557223 */ /* 0x000fe20000010055 */
[----:B------:R-:W-:-:S02]  /*48e0*/  F2FP.BF16.F32.PACK_AB R33, R79, R32 ;  /* 0x000000204f21723e */ /* 0x000fc400000010ff */
[----:B------:R-:W-:Y:S01]  /*48f0*/  F2FP.BF16.F32.PACK_AB R32, R77, R34 ;  /* 0x000000224d20723e */ /* 0x000fe200000010ff */
[----:B------:R-:W-:Y:S01]  /*4900*/  IMAD.MOV.U32 R34, RZ, RZ, R74 ;  /* 0x000000ffff227224 */ /* 0x000fe200078e004a */
[----:B------:R-:W-:-:S07]  /*4910*/  F2FP.BF16.F32.PACK_AB R35, R85, R76 ;  /* 0x0000004c5523723e */ /* 0x000fce00000010ff */
.L_x_1359:
[----:B------:R-:W-:Y:S05]  /*4920*/  BSYNC B3 ;  /* 0x0000000000037941 */ /* 0x000fea0003800000 */
.L_x_1358:
[----:B------:R-:W-:Y:S02]  /*4930*/  ULDC.64 UR4, c[0x0][0x208] ;  /* 0x0000820000047ab9 */ /* 0x000fe40000000a00 */
[----:B--2---:R4:W-:Y:S03]  /*4940*/  STG.E.128 desc[UR4][R44.64+0xc0], R32 ;  /* 0x0000c0202c007986 */ /* 0x0049e6000c101d04 */
.L_x_1357:
[----:B------:R-:W-:Y:S05]  /*4950*/  BSYNC B2 ;  /* 0x0000000000027941 */ /* 0x000fea0003800000 */
.L_x_1356:
        /* <DEDUP_REMOVED lines=12> */
[----:B------:R-:W-:Y:S02]  /*4a20*/  SHF.R.U32.HI R71, RZ, 0x10, R73 ;  /* 0x00000010ff477819 */ /* 0x000fe40000011649 */
[----:B------:R-:W-:Y:S02]  /*4a30*/  PRMT R219, R219, 0x5410, R74 ;  /* 0x00005410dbdb7816 */ /* 0x000fe4000000004a */
[----:B------:R-:W-:-:S02]  /*4a40*/  PRMT R221, R221, 0x5410, R72 ;  /* 0x00005410dddd7816 */ /* 0x000fc40000000048 */
[----:B------:R-:W-:Y:S01]  /*4a50*/  PRMT R222, R222, 0x5410, R71 ;  /* 0x00005410dede7816 */ /* 0x000fe20000000047 */
[C---:B------:R-:W-:Y:S01]  /*4a60*/  IMAD.U32 R71, R33.reuse, 0x10000, RZ ;  /* 0x0001000021477824 */ /* 0x040fe200078e00ff */
        /* <DEDUP_REMOVED lines=14> */
[----:B------:R-:W-:Y:S01]  /*4b50*/  IMAD.U32 R221, R221, 0x10000, RZ ;  /* 0x00010000dddd7824 */ /* 0x000fe200078e00ff */
[----:B------:R-:W-:Y:S01]  /*4b60*/  LOP3.LUT R32, R32, 0xffff0000, RZ, 0xc0, !PT ;  /* 0xffff000020207812 */ /* 0x000fe200078ec0ff */
[----:B------:R-:W-:Y:S01]  /*4b70*/  FMUL.FTZ R73, R73, R75 ;  /* 0x0000004b49497220 */ /* 0x000fe20000410000 */
[----:B------:R-:W-:-:S02]  /*4b80*/  IMAD.U32 R219, R219, 0x10000, RZ ;  /* 0x00010000dbdb7824 */ /* 0x000fc400078e00ff */
[C---:B------:R-:W-:Y:S01]  /*4b90*/  FFMA.FTZ R78, R71.reuse, R74, -R78 ;  /* 0x0000004a474e7223 */ /* 0x040fe2000001084e */
[----:B------:R-:W-:Y:S01]  /*4ba0*/  FFMA.FTZ R79, R71, R76, R79 ;  /* 0x0000004c474f7223 */ /* 0x000fe2000001004f */
[C---:B------:R-:W-:Y:S01]  /*4bb0*/  FMUL.FTZ R72, R34.reuse, R222 ;  /* 0x000000de22487220 */ /* 0x040fe20000410000 */
[----:B------:R-:W-:Y:S01]  /*4bc0*/  FMUL.FTZ R71, R34, R220 ;  /* 0x000000dc22477220 */ /* 0x000fe20000410000 */
[----:B------:R-:W-:Y:S01]  /*4bd0*/  FFMA.FTZ R85, R70, R75, -R85 ;  /* 0x0000004b46557223 */ /* 0x000fe20000010855 */
[----:B------:R-:W-:Y:S01]  /*4be0*/  FMUL.FTZ R34, R32, R221 ;  /* 0x000000dd20227220 */ /* 0x000fe20000410000 */
[----:B------:R-:W-:Y:S01]  /*4bf0*/  FFMA.FTZ R70, R70, R77, R73 ;  /* 0x0000004d46467223 */ /* 0x000fe20000010049 */
[-C--:B------:R-:W-:Y:S01]  /*4c00*/  FMUL.FTZ R32, R32, R219.reuse ;  /* 0x000000db20207220 */ /* 0x080fe20000410000 */
[----:B------:R-:W-:Y:S02]  /*4c10*/  IMAD.U32 R35, R35, 0x10000, RZ ;  /* 0x0001000023237824 */ /* 0x000fe400078e00ff */
[----:B------:R-:W-:Y:S01]  /*4c20*/  FFMA.FTZ R34, R33, R219, -R34 ;  /* 0x000000db21227223 */ /* 0x000fe20000010822 */
[----:B------:R-:W-:Y:S01]  /*4c30*/  F2FP.BF16.F32.PACK_AB R78, R79, R78 ;  /* 0x0000004e4f4e723e */ /* 0x000fe200000010ff */
[----:B------:R-:W-:Y:S01]  /*4c40*/  FFMA.FTZ R33, R33, R221, R32 ;  /* 0x000000dd21217223 */ /* 0x000fe20000010020 */
[C---:B------:R-:W-:Y:S01]  /*4c50*/  FFMA.FTZ R72, R35.reuse, R220, -R72 ;  /* 0x000000dc23487223 */ /* 0x040fe20000010848 */
[----:B------:R-:W-:Y:S01]  /*4c60*/  FFMA.FTZ R71, R35, R222, R71 ;  /* 0x000000de23477223 */ /* 0x000fe20000010047 */
[----:B------:R-:W-:-:S02]  /*4c70*/  F2FP.BF16.F32.PACK_AB R70, R70, R85 ;  /* 0x000000554646723e */ /* 0x000fc400000010ff */
[----:B------:R-:W-:Y:S01]  /*4c80*/  F2FP.BF16.F32.PACK_AB R32, R33, R34 ;  /* 0x000000222120723e */ /* 0x000fe200000010ff */
[----:B------:R-:W-:Y:S01]  /*4c90*/  IMAD.MOV.U32 R33, RZ, RZ, R78 ;  /* 0x000000ffff217224 */ /* 0x000fe200078e004e */
[----:B------:R-:W-:Y:S01]  /*4ca0*/  F2FP.BF16.F32.PACK_AB R35, R71, R72 ;  /* 0x000000484723723e */ /* 0x000fe200000010ff */
[----:B------:R-:W-:-:S07]  /*4cb0*/  IMAD.MOV.U32 R34, RZ, RZ, R70 ;  /* 0x000000ffff227224 */ /* 0x000fce00078e0046 */
.L_x_1363:
[----:B------:R-:W-:Y:S05]  /*4cc0*/  BSYNC B3 ;  /* 0x0000000000037941 */ /* 0x000fea0003800000 */
.L_x_1362:
[----:B------:R-:W-:Y:S02]  /*4cd0*/  ULDC.64 UR4, c[0x0][0x208] ;  /* 0x0000820000047ab9 */ /* 0x000fe40000000a00 */
[----:B--2---:R1:W-:Y:S03]  /*4ce0*/  STG.E.128 desc[UR4][R44.64+0x100], R32 ;  /* 0x000100202c007986 */ /* 0x0043e6000c101d04 */
.L_x_1361:
[----:B------:R-:W-:Y:S05]  /*4cf0*/  BSYNC B2 ;  /* 0x0000000000027941 */ /* 0x000fea0003800000 */
.L_x_1360:
[----:B------:R-:W-:-:S13]  /*4d00*/  ISETP.NE.AND P0, PT, R7, RZ, PT ;  /* 0x000000ff0700720c */ /* 0x000fda0003f05270 */
[----:B------:R-:W-:Y:S05]  /*4d10*/  @!P0 BRA `(.L_x_1343) ;  /* 0x0000000000d48947 */ /* 0x000fea0003800000 */
[----:B-1234-:R1:W2:Y:S01]  /*4d20*/  LDS.128 R32, [R42+0x6000] ;  /* 0x006000002a207984 */ /* 0x01e2a20000000c00 */
[----:B------:R-:W-:Y:S01]  /*4d30*/  VIADD R70, R16, 0x50 ;  /* 0x0000005010467836 */ /* 0x000fe20000000000 */
[----:B------:R-:W-:Y:S04]  /*4d40*/  BSSY B2, `(.L_x_1364) ;  /* 0x0000030000027945 */ /* 0x000fe80003800000 */
[----:B------:R-:W-:-:S13]  /*4d50*/  ISETP.GE.AND P0, PT, R70, R117, PT ;  /* 0x000000754600720c */ /* 0x000fda0003f06270 */
[----:B-1----:R-:W-:Y:S05]  /*4d60*/  @P0 BRA `(.L_x_1365) ;  /* 0x0000000000b40947 */ /* 0x002fea0003800000 */
[----:B------:R-:W-:Y:S02]  /*4d70*/  SHF.R.U64 R70, R66, 0x10, R67 ;  /* 0x0000001042467819 */ /* 0x000fe40000001243 */
[--C-:B------:R-:W-:Y:S02]  /*4d80*/  SHF.R.U64 R66, R68, 0x10, R69.reuse ;  /* 0x0000001044427819 */ /* 0x100fe40000001245 */
[----:B------:R-:W-:Y:S02]  /*4d90*/  SHF.R.U32.HI R71, RZ, 0x10, R69 ;  /* 0x00000010ff477819 */ /* 0x000fe40000011645 */
[----:B------:R-:W-:Y:S01]  /*4da0*/  SHF.R.U32.HI R73, RZ, 0x10, R67 ;  /* 0x00000010ff497819 */ /* 0x000fe20000011643 */
[----:B--2---:R-:W-:Y:S01]  /*4db0*/  IMAD.U32 R67, R34, 0x10000, RZ ;  /* 0x0001000022437824 */ /* 0x004fe200078e00ff */
[----:B------:R-:W-:Y:S02]  /*4dc0*/  PRMT R205, R205, 0x5410, R70 ;  /* 0x00005410cdcd7816 */ /* 0x000fe40000000046 */
        /* <DEDUP_REMOVED lines=10> */
[C---:B------:R-:W-:Y:S01]  /*4e70*/  IMAD.U32 R34, R35.reuse, 0x10000, RZ ;  /* 0x0001000023227824 */ /* 0x040fe200078e00ff */
[----:B------:R-:W-:Y:S01]  /*4e80*/  LOP3.LUT R69, R35, 0xffff0000, RZ, 0xc0, !PT ;  /* 0xffff000023457812 */ /* 0x000fe200078ec0ff */
[----:B------:R-:W-:-:S02]  /*4e90*/  IMAD.U32 R35, R33, 0x10000, RZ ;  /* 0x0001000021237824 */ /* 0x000fc400078e00ff */
[----:B------:R-:W-:Y:S01]  /*4ea0*/  FMUL.FTZ R74, R66, R72 ;  /* 0x00000048424a7220 */ /* 0x000fe20000410000 */
[----:B------:R-:W-:Y:S02]  /*4eb0*/  IMAD.U32 R33, R32, 0x10000, RZ ;  /* 0x0001000020217824 */ /* 0x000fe400078e00ff */
[-C--:B------:R-:W-:Y:S01]  /*4ec0*/  FMUL.FTZ R75, R66, R70.reuse ;  /* 0x00000046424b7220 */ /* 0x080fe20000410000 */
[----:B------:R-:W-:Y:S01]  /*4ed0*/  LOP3.LUT R32, R32, 0xffff0000, RZ, 0xc0, !PT ;  /* 0xffff000020207812 */ /* 0x000fe200078ec0ff */
[----:B------:R-:W-:Y:S01]  /*4ee0*/  FMUL.FTZ R66, R68, R73 ;  /* 0x0000004944427220 */ /* 0x000fe20000410000 */
[----:B------:R-:W-:Y:S01]  /*4ef0*/  LOP3.LUT R208, R208, 0xffff0000, RZ, 0xc0, !PT ;  /* 0xffff0000d0d07812 */ /* 0x000fe200078ec0ff */
[----:B------:R-:W-:Y:S01]  /*4f00*/  IMAD.U32 R205, R205, 0x10000, RZ ;  /* 0x00010000cdcd7824 */ /* 0x000fe200078e00ff */
[----:B------:R-:W-:Y:S01]  /*4f10*/  LOP3.LUT R206, R206, 0xffff0000, RZ, 0xc0, !PT ;  /* 0xffff0000cece7812 */ /* 0x000fe200078ec0ff */
[-C--:B------:R-:W-:Y:S01]  /*4f20*/  FMUL.FTZ R68, R68, R71.reuse ;  /* 0x0000004744447220 */ /* 0x080fe20000410000 */
[C---:B------:R-:W-:Y:S01]  /*4f30*/  FFMA.FTZ R74, R35.reuse, R70, -R74 ;  /* 0x00000046234a7223 */ /* 0x040fe2000001084a */
[----:B------:R-:W-:Y:S01]  /*4f40*/  FFMA.FTZ R75, R35, R72, R75 ;  /* 0x00000048234b7223 */ /* 0x000fe2000001004b */
[----:B------:R-:W-:Y:S01]  /*4f50*/  FFMA.FTZ R71, R67, R71, -R66 ;  /* 0x0000004743477223 */ /* 0x000fe20000010842 */
        /* <DEDUP_REMOVED lines=8> */
[----:B------:R-:W-:Y:S01]  /*4fe0*/  FFMA.FTZ R68, R67, R73, R68 ;  /* 0x0000004943447223 */ /* 0x000fe20000010044 */
[----:B------:R-:W-:-:S02]  /*4ff0*/  F2FP.BF16.F32.PACK_AB R74, R75, R74 ;  /* 0x0000004a4b4a723e */ /* 0x000fc400000010ff */
[----:B------:R-:W-:Y:S02]  /*5000*/  F2FP.BF16.F32.PACK_AB R35, R34, R35 ;  /* 0x000000232223723e */ /* 0x000fe400000010ff */
[----:B------:R-:W-:Y:S01]  /*5010*/  F2FP.BF16.F32.PACK_AB R32, R33, R66 ;  /* 0x000000422120723e */ /* 0x000fe200000010ff */
[----:B------:R-:W-:Y:S01]  /*5020*/  IMAD.MOV.U32 R33, RZ, RZ, R74 ;  /* 0x000000ffff217224 */ /* 0x000fe200078e004a */
[----:B------:R-:W-:-:S07]  /*5030*/  F2FP.BF16.F32.PACK_AB R34, R68, R71 ;  /* 0x000000474422723e */ /* 0x000fce00000010ff */
.L_x_1365:
[----:B------:R-:W-:Y:S05]  /*5040*/  BSYNC B2 ;  /* 0x0000000000027941 */ /* 0x000fea0003800000 */
.L_x_1364:
[----:B------:R-:W-:Y:S02]  /*5050*/  ULDC.64 UR4, c[0x0][0x208] ;  /* 0x0000820000047ab9 */ /* 0x000fe40000000a00 */
[----:B--2---:R1:W-:Y:S03]  /*5060*/  STG.E.128 desc[UR4][R44.64+0x140], R32 ;  /* 0x000140202c007986 */ /* 0x0043e6000c101d04 */
.L_x_1343:
[----:B------:R-:W-:Y:S05]  /*5070*/  BSYNC B1 ;  /* 0x0000000000017941 */ /* 0x000fea0003800000 */
.L_x_1342:
        /* <DEDUP_REMOVED lines=21> */
[C---:B------:R-:W-:Y:S01]  /*51d0*/  LOP3.LUT R66, R203.reuse, 0xffff0000, RZ, 0xc0, !PT ;  /* 0xffff0000cb427812 */ /* 0x040fe200078ec0ff */
        /* <DEDUP_REMOVED lines=10> */
[----:B------:R-:W-:Y:S01]  /*5280*/  LOP3.LUT R204, R204, 0xffff0000, RZ, 0xc0, !PT ;  /* 0xffff0000cccc7812 */ /* 0x000fe200078ec0ff */
[-C--:B------:R-:W-:Y:S01]  /*5290*/  FMUL.FTZ R45, R45, R65.reuse ;  /* 0x000000412d2d7220 */ /* 0x080fe20000410000 */
[----:B------:R-:W-:Y:S01]  /*52a0*/  LOP3.LUT R202, R202, 0xffff0000, RZ, 0xc0, !PT ;  /* 0xffff0000caca7812 */ /* 0x000fe200078ec0ff */
[----:B------:R-:W-:Y:S02]  /*52b0*/  IMAD.U32 R192, R192, 0x10000, RZ ;  /* 0x00010000c0c07824 */ /* 0x000fe400078e00ff */
[C---:B------:R-:W-:Y:S01]  /*52c0*/  FFMA.FTZ R69, R34.reuse, R64, -R69 ;  /* 0x0000004022457223 */ /* 0x040fe20000010845 */
[----:B------:R-:W-:Y:S01]  /*52d0*/  FFMA.FTZ R66, R34, R66, R35 ;  /* 0x0000004222427223 */ /* 0x000fe20000010023 */
[----:B------:R-:W-:Y:S01]  /*52e0*/  FFMA.FTZ R71, R44, R65, -R71 ;  /* 0x000000412c477223 */ /* 0x000fe20000010847 */
[----:B------:R-:W-:Y:S01]  /*52f0*/  FMUL.FTZ R34, R32, R203 ;  /* 0x000000cb20227220 */ /* 0x000fe20000410000 */
[----:B------:R-:W-:Y:S01]  /*5300*/  FFMA.FTZ R44, R44, R67, R45 ;  /* 0x000000432c2c7223 */ /* 0x000fe2000001002d */
[C---:B------:R-:W-:Y:S01]  /*5310*/  FMUL.FTZ R35, R63.reuse, R204 ;  /* 0x000000cc3f237220 */ /* 0x040fe20000410000 */
[----:B------:R-:W-:Y:S01]  /*5320*/  FMUL.FTZ R32, R32, R192 ;  /* 0x000000c020207220 */ /* 0x000fe20000410000 */
[----:B------:R-:W-:Y:S01]  /*5330*/  FMUL.FTZ R63, R63, R202 ;  /* 0x000000ca3f3f7220 */ /* 0x000fe20000410000 */
        /* <DEDUP_REMOVED lines=8> */
[----:B------:R-:W-:Y:S01]  /*53c0*/  F2FP.BF16.F32.PACK_AB R35, R62, R35 ;  /* 0x000000233e23723e */ /* 0x000fe200000010ff */
[----:B------:R-:W-:-:S07]  /*53d0*/  IMAD.MOV.U32 R34, RZ, RZ, R44 ;  /* 0x000000ffff227224 */ /* 0x000fce00078e002c */
.L_x_1370:
[----:B------:R-:W-:Y:S05]  /*53e0*/  BSYNC B2 ;  /* 0x0000000000027941 */ /* 0x000fea0003800000 */
.L_x_1369:
[----:B------:R-:W-:Y:S02]  /*53f0*/  ULDC.64 UR4, c[0x0][0x208] ;  /* 0x0000820000047ab9 */ /* 0x000fe40000000a00 */
[----:B--2---:R1:W-:Y:S03]  /*5400*/  STG.E.128 desc[UR4][R40.64], R32 ;  /* 0x0000002028007986 */ /* 0x0043e6000c101d04 */
.L_x_1368:
[----:B------:R-:W-:Y:S05]  /*5410*/  BSYNC B1 ;  /* 0x0000000000017941 */ /* 0x000fea0003800000 */
.L_x_1367:
        /* <DEDUP_REMOVED lines=54> */
.L_x_1374:
[----:B------:R-:W-:Y:S05]  /*5780*/  BSYNC B2 ;  /* 0x0000000000027941 */ /* 0x000fea0003800000 */
.L_x_1373:
[----:B------:R-:W-:Y:S02]  /*5790*/  ULDC.64 UR4, c[0x0][0x208] ;  /* 0x0000820000047ab9 */ /* 0x000fe40000000a00 */
[----:B--2---:R1:W-:Y:S03]  /*57a0*/  STG.E.128 desc[UR4][R40.64+0x40], R32 ;  /* 0x0000402028007986 */ /* 0x0043e6000c101d04 */
.L_x_1372:
[----:B------:R-:W-:Y:S05]  /*57b0*/  BSYNC B1 ;  /* 0x0000000000017941 */ /* 0x000fea0003800000 */
.L_x_1371:
        /* <DEDUP_REMOVED lines=54> */
.L_x_1378:
[----:B------:R-:W-:Y:S05]  /*5b20*/  BSYNC B2 ;  /* 0x0000000000027941 */ /* 0x000fea0003800000 */
.L_x_1377:
[----:B------:R-:W-:Y:S02]  /*5b30*/  ULDC.64 UR4, c[0x0][0x208] ;  /* 0x0000820000047ab9 */ /* 0x000fe40000000a00 */
[----:B--2---:R1:W-:Y:S03]  /*5b40*/  STG.E.128 desc[UR4][R40.64+0x80], R32 ;  /* 0x0000802028007986 */ /* 0x0043e6000c101d04 */
.L_x_1376:
[----:B------:R-:W-:Y:S05]  /*5b50*/  BSYNC B1 ;  /* 0x0000000000017941 */ /* 0x000fea0003800000 */
.L_x_1375:
        /* <DEDUP_REMOVED lines=54> */
.L_x_1382:
[----:B------:R-:W-:Y:S05]  /*5ec0*/  BSYNC B2 ;  /* 0x0000000000027941 */ /* 0x000fea0003800000 */
.L_x_1381:
[----:B------:R-:W-:Y:S02]  /*5ed0*/  ULDC.64 UR4, c[0x0][0x208] ;  /* 0x0000820000047ab9 */ /* 0x000fe40000000a00 */
[----:B--2---:R1:W-:Y:S03]  /*5ee0*/  STG.E.128 desc[UR4][R40.64+0xc0], R32 ;  /* 0x0000c02028007986 */ /* 0x0043e6000c101d04 */
.L_x_1380:
[----:B------:R-:W-:Y:S05]  /*5ef0*/  BSYNC B1 ;  /* 0x0000000000017941 */ /* 0x000fea0003800000 */
.L_x_1379:
        /* <DEDUP_REMOVED lines=10> */
[----:B------:R-:W-:Y:S01]  /*5fa0*/  SHF.R.U32.HI R51, RZ, 0x10, R47 ;  /* 0x00000010ff337819 */ /* 0x000fe2000001162f */
[----:B------:R-:W-:Y:S01]  /*5fb0*/  IMAD.U32 R45, R35, 0x10000, RZ ;  /* 0x00010000232d7824 */ /* 0x000fe200078e00ff */
        /* <DEDUP_REMOVED lines=10> */
[----:B------:R-:W-:Y:S01]  /*6060*/  LOP3.LUT R46, R35, 0xffff0000, RZ, 0xc0, !PT ;  /* 0xffff0000232e7812 */ /* 0x000fe200078ec0ff */
[C---:B------:R-:W-:Y:S01]  /*6070*/  FMUL.FTZ R54, R44.reuse, R50 ;  /* 0x000000322c367220 */ /* 0x040fe20000410000 */
[----:B------:R-:W-:Y:S01]  /*6080*/  LOP3.LUT R35, R33, 0xffff0000, RZ, 0xc0, !PT ;  /* 0xffff000021237812 */ /* 0x000fe200078ec0ff */
        /* <DEDUP_REMOVED lines=29> */
.L_x_1386:
[----:B------:R-:W-:Y:S05]  /*6260*/  BSYNC B2 ;  /* 0x0000000000027941 */ /* 0x000fea0003800000 */
.L_x_1385:
[----:B------:R-:W-:Y:S02]  /*6270*/  ULDC.64 UR4, c[0x0][0x208] ;  /* 0x0000820000047ab9 */ /* 0x000fe40000000a00 */
[----:B--2---:R1:W-:Y:S03]  /*6280*/  STG.E.128 desc[UR4][R40.64+0x100], R32 ;  /* 0x0001002028007986 */ /* 0x0043e6000c101d04 */
.L_x_1384:
[----:B------:R-:W-:Y:S05]  /*6290*/  BSYNC B1 ;  /* 0x0000000000017941 */ /* 0x000fea0003800000 */
.L_x_1383:
[----:B------:R-:W-:-:S13]  /*62a0*/  ISETP.NE.AND P0, PT, R7, RZ, PT ;  /* 0x000000ff0700720c */ /* 0x000fda0003f05270 */
        /* <DEDUP_REMOVED lines=52> */
.L_x_1388:
[----:B------:R-:W-:Y:S05]  /*65f0*/  BSYNC B1 ;  /* 0x0000000000017941 */ /* 0x000fea0003800000 */
.L_x_1387:
[----:B------:R-:W-:Y:S02]  /*6600*/  ULDC.64 UR4, c[0x0][0x208] ;  /* 0x0000820000047ab9 */ /* 0x000fe40000000a00 */
[----:B--2---:R1:W-:Y:S01]  /*6610*/  STG.E.128 desc[UR4][R40.64+0x140], R32 ;  /* 0x0001402028007986 */ /* 0x0043e2000c101d04 */
[----:B------:R-:W-:Y:S05]  /*6620*/  BRA `(.L_x_1366) ;  /* 0x0000004000907947 */ /* 0x000fea0003800000 */
.L_x_1334:
[----:B------:R-:W-:Y:S01]  /*6630*/  ISETP.GE.AND P4, PT, R162, R5, PT ;  /* 0x00000005a200720c */ /* 0x000fe20003f86270 */
[----:B------:R-:W-:Y:S01]  /*6640*/  BSSY B1, `(.L_x_1389) ;  /* 0x000002f000017945 */ /* 0x000fe20003800000 */
[----:B------:R-:W-:Y:S02]  /*6650*/  CS2R R58, SRZ ;  /* 0x00000000003a7805 */ /* 0x000fe4000001ff00 */
[----:B------:R-:W-:Y:S02]  /*6660*/  CS2R R34, SRZ ;  /* 0x0000000000227805 */ /* 0x000fe4000001ff00 */
[----:B0-----:R-:W-:Y:S02]  /*6670*/  CS2R R32, SRZ ;  /* 0x0000000000207805 */ /* 0x001fe4000001ff00 */
        /* <DEDUP_REMOVED lines=19> */
[----:B------:R-:W-:Y:S01]  /*67b0*/  CS2R R52, SRZ ;  /* 0x0000000000347805 */ /* 0x000fe2000001ff00 */
[----:B------:R-:W-:Y:S01]  /*67c0*/  ULDC.64 UR6, c[0x0][0x208] ;  /* 0x0000820000067ab9 */ /* 0x000fe20000000a00 */
        /* <DEDUP_REMOVED lines=22> */
.L_x_1390:
[----:B------:R-:W-:Y:S05]  /*6930*/  BSYNC B1 ;  /* 0x0000000000017941 */ /* 0x000fea0003800000 */
.L_x_1389:
        /* <DEDUP_REMOVED lines=24> */
[----:B------:R-:W-:Y:S01]  /*6ac0*/  CS2R R76, SRZ ;  /* 0x00000000004c7805 */ /* 0x000fe2000001ff00 */
[----:B------:R-:W-:Y:S01]  /*6ad0*/  ULDC.64 UR8, c[0x0][0x208] ;  /* 0x0000820000087ab9 */ /* 0x000fe20000000a00 */
        /* <DEDUP_REMOVED lines=22> */
.L_x_1392:
[----:B------:R-:W-:Y:S05]  /*6c40*/  BSYNC B1 ;  /* 0x0000000000017941 */ /* 0x000fea0003800000 */
.L_x_1391:
[----:B------:R-:W-:Y:S01]  /*6c50*/  IMAD.MOV.U32 R3, RZ, RZ, R32 ;  /* 0x000000ffff037224 */ /* 0x000fe200078e0020 */
[----:B------:R-:W-:Y:S01]  /*6c60*/  ULOP3.LUT UR4, UR60, 0x1, URZ, 0xfc, !UPT ;  /* 0x000000013c047892 */ /* 0x000fe2000f8efc3f */
        /* <DEDUP_REMOVED lines=93> */
[----:B------:R-:W-:Y:S02]  /*7240*/  PRMT R227, R4, 0x7610, R227 ;  /* 0x0000761004e37816 */ /* 0x000fe400000000e3 */
[----:B------:R-:W-:Y:S01]  /*7250*/  PRMT R228, R3, 0x7610, R228 ;  /* 0x0000761003e47816 */ /* 0x000fe200000000e4 */
[----:B------:R-:W-:Y:S06]  /*7260*/  @!P1 BRA `(.L_x_1393) ;  /* 0x0000000000049947 */ /* 0x000fec0003800000 */
[----:B------:R-:W-:Y:S01]  /*7270*/  BPT.TRAP 0x1 ;  /* 0x000000040000795c */ /* 0x000fe20000300000 */
.L_x_1393:
[----:B------:R-:W-:Y:S01]  /*7280*/  IMAD R4, R19, 0x8, R18 ;  /* 0x0000000813047824 */ /* 0x000fe200078e0212 */
[----:B------:R-:W-:Y:S01]  /*7290*/  SHF.L.U32 R3, R167, 0x1f, RZ ;  /* 0x0000001fa7037819 */ /* 0x000fe200000006ff */
[----:B------:R-:W0:Y:S01]  /*72a0*/  LDC R150, c[0x0][0x2e4] ;  /* 0x0000b900ff967b82 */ /* 0x000e220000000800 */
[----:B------:R-:W-:Y:S02]  /*72b0*/  BSSY B1, `(.L_x_1394) ;  /* 0x0000004000017945 */ /* 0x000fe40003800000 */
[----:B------:R-:W1:Y:S05]  /*72c0*/  SYNCS.PHASECHK.TRANS64.TRYWAIT P5, [R4+URZ+0x2a890], R3 ;  /* 0x02a89003040075a7 */ /* 0x000e6a00080a017f */
[----:B------:R-:W2:Y:S01]  /*72d0*/  LDC.64 R126, c[0x0][0x2f0] ;  /* 0x0000bc00ff7e7b82 */ /* 0x000ea20000000a00 */
[----:B-1----:R-:W-:Y:S05]  /*72e0*/  @!P5 BRA `(.L_x_1395) ;  /* 0x0000021800a0d947 */ /* 0x002fea0003800000 */
.L_x_1739:
[----:B------:R-:W-:Y:S05]  /*72f0*/  BSYNC B1 ;  /* 0x0000000000017941 */ /* 0x000fea0003800000 */
.L_x_1394:
        /* <DEDUP_REMOVED lines=28> */
[----:B------:R-:W-:Y:S02]  /*74c0*/  ISETP.GE.AND P5, PT, R22, R117, PT ;  /* 0x000000751600720c */ /* 0x000fe40003fa6270 */
[----:B------:R-:W-:Y:S02]  /*74d0*/  LEA.HI R83, R83, R80, RZ, 0x3 ;  /* 0x0000005053537211 */ /* 0x000fe400078f18ff */
[----:B------:R-:W-:Y:S02]  /*74e0*/  LOP3.LUT R80, R174, 0x38, R81, 0xf8, !PT ;  /* 0x00000038ae507812 */ /* 0x000fe400078ef851 */
[----:B------:R-:W-:-:S02]  /*74f0*/  SHF.R.S32.HI R83, RZ, 0x3, R83 ;  /* 0x00000003ff537819 */ /* 0x000fc40000011453 */
[----:B------:R-:W-:-:S03]  /*7500*/  LOP3.LUT R80, R80, R175, RZ, 0x3c, !PT ;  /* 0x000000af50507212 */ /* 0x000fc600078e3cff */
[----:B------:R-:W-:-:S04]  /*7510*/  IMAD R83, R83, 0x1800, R176 ;  /* 0x0000180053537824 */ /* 0x000fc800078e02b0 */
[----:B------:R-:W-:Y:S02]  /*7520*/  IMAD.IADD R80, R83, 0x1, R80 ;  /* 0x0000000153507824 */ /* 0x000fe400078e0250 */
[C---:B------:R-:W-:Y:S02]  /*7530*/  IMAD R83, R19.reuse, 0x4800, R146 ;  /* 0x0000480013537824 */ /* 0x040fe400078e0292 */
[----:B------:R-:W-:Y:S02]  /*7540*/  IMAD R81, R19, 0x4800, R80 ;  /* 0x0000480013517824 */ /* 0x000fe400078e0250 */
[--C-:B------:R-:W-:Y:S02]  /*7550*/  IMAD R80, R83, 0x2, R18.reuse ;  /* 0x0000000253507824 */ /* 0x100fe400078e0212 */
[----:B------:R-:W-:-:S04]  /*7560*/  IMAD R84, R81, 0x2, R18 ;  /* 0x0000000251547824 */ /* 0x000fc800078e0212 */
[----:B------:R-:W0:Y:S04]  /*7570*/  LDS.128 R80, [R80+0x18400] ;  /* 0x0184000050507984 */ /* 0x000e280000000c00 */
[----:B------:R-:W2:Y:S01]  /*7580*/  LDS.128 R84, [R84+0x18400] ;  /* 0x0184000054547984 */ /* 0x000ea20000000c00 */
[----:B------:R-:W-:Y:S05]  /*7590*/  @P5 BRA `(.L_x_1401) ;  /* 0x0000000400685947 */ /* 0x000fea0003800000 */
[----:B------:R-:W-:Y:S02]  /*75a0*/  SHF.R.U32.HI R213, RZ, 0x10, R53 ;  /* 0x00000010ffd57819 */ /* 0x000fe40000011635 */
[----:B------:R-:W-:Y:S02]  /*75b0*/  SHF.R.U32.HI R212, RZ, 0x10, R41 ;  /* 0x00000010ffd47819 */ /* 0x000fe40000011629 */
[----:B------:R-:W-:Y:S02]  /*75c0*/  PRMT R213, R211, 0x5410, R213 ;  /* 0x00005410d3d57816 */ /* 0x000fe400000000d5 */
[----:B------:R-:W-:Y:S02]  /*75d0*/  PRMT R212, R159, 0x5432, R212 ;  /* 0x000054329fd47816 */ /* 0x000fe400000000d4 */
[----:B------:R-:W-:Y:S01]  /*75e0*/  SHF.R.U64 R40, R40, 0x10, R41 ;  /* 0x0000001028287819 */ /* 0x000fe20000001229 */
[----:B------:R-:W-:Y:S01]  /*75f0*/  IMAD.U32 R214, R213, 0x10000, RZ ;  /* 0x00010000d5d67824 */ /* 0x000fe200078e00ff */
[--C-:B------:R-:W-:Y:S01]  /*7600*/  SHF.R.U64 R41, R42, 0x10, R43.reuse ;  /* 0x000000102a297819 */ /* 0x100fe2000000122b */
[----:B--2---:R-:W-:Y:S01]  /*7610*/  IMAD.U32 R42, R85, 0x10000, RZ ;  /* 0x00010000552a7824 */ /* 0x004fe200078e00ff */
[----:B------:R-:W-:Y:S01]  /*7620*/  SHF.R.U32.HI R211, RZ, 0x10, R43 ;  /* 0x00000010ffd37819 */ /* 0x000fe2000001162b */
[----:B------:R-:W-:Y:S01]  /*7630*/  IMAD.U32 R215, R212, 0x10000, RZ ;  /* 0x00010000d4d77824 */ /* 0x000fe200078e00ff */
[----:B------:R-:W-:Y:S01]  /*7640*/  SHF.R.U64 R52, R52, 0x10, R53 ;  /* 0x0000001034347819 */ /* 0x000fe20000001235 */
[----:B0-----:R-:W-:-:S02]  /*7650*/  IMAD.U32 R43, R81, 0x10000, RZ ;  /* 0x00010000512b7824 */ /* 0x001fc400078e00ff */
[CC--:B------:R-:W-:Y:S01]  /*7660*/  FMUL.FTZ R216, R42.reuse, R214.reuse ;  /* 0x000000d62ad87220 */ /* 0x0c0fe20000410000 */
[-C--:B------:R-:W-:Y:S01]  /*7670*/  FMUL.FTZ R217, R42, R215.reuse ;  /* 0x000000d72ad97220 */ /* 0x080fe20000410000 */
[----:B------:R-:W-:Y:S02]  /*7680*/  LOP3.LUT R213, R213, 0xffff0000, RZ, 0xc0, !PT ;  /* 0xffff0000d5d57812 */ /* 0x000fe400078ec0ff */
[C---:B------:R-:W-:Y:S01]  /*7690*/  FFMA.FTZ R53, R43.reuse, R215, -R216 ;  /* 0x000000d72b357223 */ /* 0x040fe200000108d8 */
[----:B------:R-:W-:Y:S01]  /*76a0*/  FFMA.FTZ R43, R43, R214, R217 ;  /* 0x000000d62b2b7223 */ /* 0x000fe200000100d9 */
[----:B------:R-:W-:Y:S02]  /*76b0*/  LOP3.LUT R214, R85, 0xffff0000, RZ, 0xc0, !PT ;  /* 0xffff000055d67812 */ /* 0x000fe400078ec0ff */
[----:B------:R-:W-:Y:S01]  /*76c0*/  SHF.R.U64 R42, R54, 0x10, R55 ;  /* 0x00000010362a7819 */ /* 0x000fe20000001237 */
[----:B------:R-:W-:Y:S01]  /*76d0*/  IMAD.U32 R54, R80, 0x10000, RZ ;  /* 0x0001000050367824 */ /* 0x000fe200078e00ff */
[----:B------:R-:W-:-:S02]  /*76e0*/  LOP3.LUT R215, R212, 0xffff0000, RZ, 0xc0, !PT ;  /* 0xffff0000d4d77812 */ /* 0x000fc400078ec0ff */
[----:B------:R-:W-:Y:S02]  /*76f0*/  SHF.R.U32.HI R55, RZ, 0x10, R55 ;  /* 0x00000010ff377819 */ /* 0x000fe40000011637 */
[----:B------:R-:W-:Y:S01]  /*7700*/  LOP3.LUT R212, R81, 0xffff0000, RZ, 0xc0, !PT ;  /* 0xffff000051d47812 */ /* 0x000fe200078ec0ff */
[C---:B------:R-:W-:Y:S01]  /*7710*/  FMUL.FTZ R81, R214.reuse, R213 ;  /* 0x000000d5d6517220 */ /* 0x040fe20000410000 */
[-C--:B------:R-:W-:Y:S01]  /*7720*/  FMUL.FTZ R216, R214, R215.reuse ;  /* 0x000000d7d6d87220 */ /* 0x080fe20000410000 */
[----:B------:R-:W-:Y:S02]  /*7730*/  PRMT R55, R220, 0x5410, R55 ;  /* 0x00005410dc377816 */ /* 0x000fe40000000037 */
[----:B------:R-:W-:Y:S01]  /*7740*/  PRMT R85, R218, 0x5410, R211 ;  /* 0x00005410da557816 */ /* 0x000fe200000000d3 */
[C---:B------:R-:W-:Y:S01]  /*7750*/  FFMA.FTZ R214, R212.reuse, R215, -R81 ;  /* 0x000000d7d4d67223 */ /* 0x040fe20000010851 */
[----:B------:R-:W-:Y:S01]  /*7760*/  FFMA.FTZ R212, R212, R213, R216 ;  /* 0x000000d5d4d47223 */ /* 0x000fe200000100d8 */
[C---:B------:R-:W-:Y:S01]  /*7770*/  IMAD.U32 R216, R87.reuse, 0x10000, RZ ;  /* 0x0001000057d87824 */ /* 0x040fe200078e00ff */
[----:B------:R-:W-:Y:S01]  /*7780*/  LOP3.LUT R87, R87, 0xffff0000, RZ, 0xc0, !PT ;  /* 0xffff000057577812 */ /* 0x000fe200078ec0ff */
[----:B------:R-:W-:Y:S01]  /*7790*/  IMAD.U32 R211, R55, 0x10000, RZ ;  /* 0x0001000037d37824 */ /* 0x000fe200078e00ff */
[----:B------:R-:W-:Y:S01]  /*77a0*/  PRMT R40, R158, 0x5432, R40 ;  /* 0x000054329e287816 */ /* 0x000fe20000000028 */
[----:B------:R-:W-:Y:S01]  /*77b0*/  IMAD.U32 R213, R85, 0x10000, RZ ;  /* 0x0001000055d57824 */ /* 0x000fe200078e00ff */
[----:B------:R-:W-:Y:S01]  /*77c0*/  PRMT R52, R202, 0x5432, R52 ;  /* 0x00005432ca347816 */ /* 0x000fe20000000034 */
[----:B------:R-:W-:Y:S01]  /*77d0*/  FMUL.FTZ R215, R216, R211 ;  /* 0x000000d3d8d77220 */ /* 0x000fe20000410000 */
[----:B------:R-:W-:-:S02]  /*77e0*/  IMAD.U32 R218, R83, 0x10000, RZ ;  /* 0x0001000053da7824 */ /* 0x000fc400078e00ff */
[-C--:B------:R-:W-:Y:S01]  /*77f0*/  FMUL.FTZ R216, R216, R213.reuse ;  /* 0x000000d5d8d87220 */ /* 0x080fe20000410000 */
[C---:B------:R-:W-:Y:S01]  /*7800*/  IMAD.U32 R81, R84.reuse, 0x10000, RZ ;  /* 0x0001000054517824 */ /* 0x040fe200078e00ff */
[----:B------:R-:W-:Y:S01]  /*7810*/  LOP3.LUT R84, R84, 0xffff0000, RZ, 0xc0, !PT ;  /* 0xffff000054547812 */ /* 0x000fe200078ec0ff */
[C---:B------:R-:W-:Y:S01]  /*7820*/  FFMA.FTZ R213, R218.reuse, R213, -R215 ;  /* 0x000000d5dad57223 */ /* 0x040fe200000108d7 */
[----:B------:R-:W-:Y:S01]  /*7830*/  FFMA.FTZ R211, R218, R211, R216 ;  /* 0x000000d3dad37223 */ /* 0x000fe200000100d8 */
[----:B------:R-:W-:Y:S01]  /*7840*/  LOP3.LUT R216, R55, 0xffff0000, RZ, 0xc0, !PT ;  /* 0xffff000037d87812 */ /* 0x000fe200078ec0ff */
[----:B------:R-:W-:Y:S01]  /*7850*/  IMAD.U32 R55, R86, 0x10000, RZ ;  /* 0x0001000056377824 */ /* 0x000fe200078e00ff */
[----:B------:R-:W-:Y:S01]  /*7860*/  LOP3.LUT R218, R85, 0xffff0000, RZ, 0xc0, !PT ;  /* 0xffff000055da7812 */ /* 0x000fe200078ec0ff */
[C---:B------:R-:W-:Y:S01]  /*7870*/  IMAD.U32 R85, R40.reuse, 0x10000, RZ ;  /* 0x0001000028557824 */ /* 0x040fe200078e00ff */
[----:B------:R-:W-:Y:S01]  /*7880*/  LOP3.LUT R215, R83, 0xffff0000, RZ, 0xc0, !PT ;  /* 0xffff000053d77812 */ /* 0x000fe200078ec0ff */
[----:B------:R-:W-:Y:S01]  /*7890*/  FMUL.FTZ R220, R87, R216 ;  /* 0x000000d857dc7220 */ /* 0x000fe20000410000 */
[----:B------:R-:W-:Y:S01]  /*78a0*/  PRMT R41, R219, 0x5410, R41 ;  /* 0x00005410db297816 */ /* 0x000fe20000000029 */
[-C--:B------:R-:W-:Y:S01]  /*78b0*/  FMUL.FTZ R87, R87, R218.reuse ;  /* 0x000000da57577220 */ /* 0x080fe20000410000 */
[----:B------:R-:W-:Y:S01]  /*78c0*/  LOP3.LUT R219, R40, 0xffff0000, RZ, 0xc0, !PT ;  /* 0xffff000028db7812 */ /* 0x000fe200078ec0ff */
[C---:B------:R-:W-:Y:S01]  /*78d0*/  FFMA.FTZ R220, R215.reuse, R218, -R220 ;  /* 0x000000dad7dc7223 */ /* 0x040fe200000108dc */
[----:B------:R-:W-:Y:S01]  /*78e0*/  LOP3.LUT R80, R80, 0xffff0000, RZ, 0xc0, !PT ;  /* 0xffff000050507812 */ /* 0x000fe200078ec0ff */
[----:B------:R-:W-:Y:S01]  /*78f0*/  FFMA.FTZ R216, R215, R216, R87 ;  /* 0x000000d8d7d87223 */ /* 0x000fe20000010057 */
[C---:B------:R-:W-:Y:S01]  /*7900*/  IMAD.U32 R87, R52.reuse, 0x10000, RZ ;  /* 0x0001000034577824 */ /* 0x040fe200078e00ff */
[----:B------:R-:W-:Y:S01]  /*7910*/  LOP3.LUT R215, R52, 0xffff0000, RZ, 0xc0, !PT ;  /* 0xffff000034d77812 */ /* 0x000fe200078ec0ff */
[C---:B------:R-:W-:Y:S01]  /*7920*/  FMUL.FTZ R40, R81.reuse, R85 ;  /* 0x0000005551287220 */ /* 0x040fe20000410000 */
[----:B------:R-:W-:Y:S01]  /*7930*/  PRMT R42, R192, 0x5432, R42 ;  /* 0x00005432c02a7816 */ /* 0x000fe2000000002a */
[----:B------:R-:W-:Y:S01]  /*7940*/  FMUL.FTZ R217, R81, R87 ;  /* 0x0000005751d97220 */ /* 0x000fe20000410000 */
[----:B------:R-:W-:Y:S01]  /*7950*/  LOP3.LUT R86, R86, 0xffff0000, RZ, 0xc0, !PT ;  /* 0xffff000056567812 */ /* 0x000fe200078ec0ff */
[----:B------:R-:W-:Y:S01]  /*7960*/  FMUL.FTZ R81, R84, R215 ;  /* 0x000000d754517220 */ /* 0x000fe20000410000 */
[C---:B------:R-:W-:Y:S01]  /*7970*/  FFMA.FTZ R40, R54.reuse, R87, R40 ;  /* 0x0000005736287223 */ /* 0x040fe20000010028 */
[----:B------:R-:W-:Y:S01]  /*7980*/  FFMA.FTZ R217, R54, R85, -R217 ;  /* 0x0000005536d97223 */ /* 0x000fe200000108d9 */
[-C--:B------:R-:W-:Y:S01]  /*7990*/  FMUL.FTZ R85, R84, R219.reuse ;  /* 0x000000db54557220 */ /* 0x080fe20000410000 */
[----:B------:R-:W-:Y:S01]  /*79a0*/  FFMA.FTZ R52, R80, R219, -R81 ;  /* 0x000000db50347223 */ /* 0x000fe20000010851 */
[C---:B------:R-:W-:Y:S01]  /*79b0*/  IMAD.U32 R54, R42.reuse, 0x10000, RZ ;  /* 0x000100002a367824 */ /* 0x040fe200078e00ff */
[----:B------:R-:W-:Y:S01]  /*79c0*/  LOP3.LUT R81, R42, 0xffff0000, RZ, 0xc0, !PT ;  /* 0xffff00002a517812 */ /* 0x000fe200078ec0ff */
[C---:B------:R-:W-:Y:S01]  /*79d0*/  IMAD.U32 R84, R41.reuse, 0x10000, RZ ;  /* 0x0001000029547824 */ /* 0x040fe200078e00ff */
[----:B------:R-:W-:Y:S01]  /*79e0*/  LOP3.LUT R41, R41, 0xffff0000, RZ, 0xc0, !PT ;  /* 0xffff000029297812 */ /* 0x000fe200078ec0ff */
[----:B------:R-:W-:-:S02]  /*79f0*/  IMAD.U32 R83, R82, 0x10000, RZ ;  /* 0x0001000052537824 */ /* 0x000fc400078e00ff */
[C---:B------:R-:W-:Y:S01]  /*7a00*/  FMUL.FTZ R42, R55.reuse, R54 ;  /* 0x00000036372a7220 */ /* 0x040fe20000410000 */
[----:B------:R-:W-:Y:S01]  /*7a10*/  FMUL.FTZ R87, R55, R84 ;  /* 0x0000005437577220 */ /* 0x000fe20000410000 */
[----:B------:R-:W-:Y:S01]  /*7a20*/  LOP3.LUT R82, R82, 0xffff0000, RZ, 0xc0, !PT ;  /* 0xffff000052527812 */ /* 0x000fe200078ec0ff */
[C---:B------:R-:W-:Y:S01]  /*7a30*/  FMUL.FTZ R55, R86.reuse, R81 ;  /* 0x0000005156377220 */ /* 0x040fe20000410000 */
[----:B------:R-:W-:Y:S01]  /*7a40*/  FMUL.FTZ R86, R86, R41 ;  /* 0x0000002956567220 */ /* 0x000fe20000410000 */
[----:B------:R-:W-:Y:S01]  /*7a50*/  FFMA.FTZ R85, R80, R215, R85 ;  /* 0x000000d750557223 */ /* 0x000fe20000010055 */
[C---:B------:R-:W-:Y:S01]  /*7a60*/  FFMA.FTZ R87, R83.reuse, R54, R87 ;  /* 0x0000003653577223 */ /* 0x040fe20000010057 */
[----:B------:R-:W-:Y:S01]  /*7a70*/  FFMA.FTZ R42, R83, R84, -R42 ;  /* 0x00000054532a7223 */ /* 0x000fe2000001082a */
[C---:B------:R-:W-:Y:S01]  /*7a80*/  FFMA.FTZ R86, R82.reuse, R81, R86 ;  /* 0x0000005152567223 */ /* 0x040fe20000010056 */
[----:B------:R-:W-:Y:S01]  /*7a90*/  FFMA.FTZ R55, R82, R41, -R55 ;  /* 0x0000002952377223 */ /* 0x000fe20000010837 */
        /* <DEDUP_REMOVED lines=10> */
.L_x_1401:
[----:B------:R-:W-:Y:S05]  /*7b40*/  BSYNC B3 ;  /* 0x0000000000037941 */ /* 0x000fea0003800000 */
.L_x_1400:
[----:B------:R-:W-:Y:S02]  /*7b50*/  ULDC.64 UR4, c[0x0][0x208] ;  /* 0x0000820000047ab9 */ /* 0x000fe40000000a00 */
[----:B0-----:R0:W-:Y:S04]  /*7b60*/  STG.E.128 desc[UR4][R138.64], R80 ;  /* 0x000000508a007986 */ /* 0x0011e8000c101d04 */
[----:B--2---:R0:W-:Y:S02]  /*7b70*/  @!P4 STG.E.128 desc[UR4][R140.64], R84 ;  /* 0x000000548c00c986 */ /* 0x0041e4000c101d04 */
.L_x_1399:
[----:B------:R-:W-:Y:S05]  /*7b80*/  BSYNC B2 ;  /* 0x0000000000027941 */ /* 0x000fea0003800000 */
.L_x_1398:
        /* <DEDUP_REMOVED lines=34> */
[--C-:B------:R-:W-:Y:S01]  /*7db0*/  SHF.R.U64 R38, R38, 0x10, R39.reuse ;  /* 0x0000001026267819 */ /* 0x100fe20000001227 */
[----:B--2---:R-:W-:Y:S01]  /*7dc0*/  IMAD.U32 R86, R53, 0x10000, RZ ;  /* 0x0001000035567824 */ /* 0x004fe200078e00ff */
[----:B------:R-:W-:Y:S01]  /*7dd0*/  SHF.R.U32.HI R84, RZ, 0x10, R39 ;  /* 0x00000010ff547819 */ /* 0x000fe20000011627 */
[----:B------:R-:W-:Y:S01]  /*7de0*/  IMAD.U32 R141, R55, 0x10000, RZ ;  /* 0x00010000378d7824 */ /* 0x000fe200078e00ff */
[--C-:B------:R-:W-:Y:S01]  /*7df0*/  SHF.R.U64 R39, R48, 0x10, R49.reuse ;  /* 0x0000001030277819 */ /* 0x100fe20000001231 */
[----:B0-----:R-:W-:Y:S01]  /*7e00*/  IMAD.U32 R139, R43, 0x10000, RZ ;  /* 0x000100002b8b7824 */ /* 0x001fe200078e00ff */
[----:B------:R-:W-:Y:S01]  /*7e10*/  SHF.R.U32.HI R48, RZ, 0x10, R49 ;  /* 0x00000010ff307819 */ /* 0x000fe20000011631 */
[----:B------:R-:W-:Y:S01]  /*7e20*/  IMAD.U32 R138, R42, 0x10000, RZ ;  /* 0x000100002a8a7824 */ /* 0x000fe200078e00ff */
[--C-:B------:R-:W-:Y:S02]  /*7e30*/  SHF.R.U64 R36, R36, 0x10, R37.reuse ;  /* 0x0000001024247819 */ /* 0x100fe40000001225 */
        /* <DEDUP_REMOVED lines=8> */
[----:B------:R-:W-:Y:S02]  /*7ec0*/  IMAD.U32 R212, R37, 0x10000, RZ ;  /* 0x0001000025d47824 */ /* 0x000fe400078e00ff */
[----:B------:R-:W-:Y:S01]  /*7ed0*/  FMUL.FTZ R214, R86, R211 ;  /* 0x000000d356d67220 */ /* 0x000fe20000410000 */
[----:B------:R-:W-:Y:S01]  /*7ee0*/  LOP3.LUT R48, R48, 0xffff0000, RZ, 0xc0, !PT ;  /* 0xffff000030307812 */ /* 0x000fe200078ec0ff */
[----:B------:R-:W-:Y:S01]  /*7ef0*/  IMAD.U32 R53, R52, 0x10000, RZ ;  /* 0x0001000034357824 */ /* 0x000fe200078e00ff */
[----:B------:R-:W-:Y:S01]  /*7f00*/  PRMT R50, R168, 0x5432, R50 ;  /* 0x00005432a8327816 */ /* 0x000fe20000000032 */
[-C--:B------:R-:W-:Y:S01]  /*7f10*/  FMUL.FTZ R86, R86, R212.reuse ;  /* 0x000000d456567220 */ /* 0x080fe20000410000 */
[----:B------:R-:W-:Y:S01]  /*7f20*/  PRMT R84, R155, 0x5432, R84 ;  /* 0x000054329b547816 */ /* 0x000fe20000000054 */
[----:B------:R-:W-:Y:S01]  /*7f30*/  FFMA.FTZ R214, R51, R212, -R214 ;  /* 0x000000d433d67223 */ /* 0x000fe200000108d6 */
[----:B------:R-:W-:Y:S01]  /*7f40*/  LOP3.LUT R85, R41, 0xffff0000, RZ, 0xc0, !PT ;  /* 0xffff000029557812 */ /* 0x000fe200078ec0ff */
[----:B------:R-:W-:Y:S01]  /*7f50*/  FMUL.FTZ R218, R87, R48 ;  /* 0x0000003057da7220 */ /* 0x000fe20000410000 */
[----:B------:R-:W-:Y:S01]  /*7f60*/  LOP3.LUT R212, R37, 0xffff0000, RZ, 0xc0, !PT ;  /* 0xffff000025d47812 */ /* 0x000fe200078ec0ff */
[----:B------:R-:W-:Y:S01]  /*7f70*/  IMAD.U32 R216, R50, 0x10000, RZ ;  /* 0x0001000032d87824 */ /* 0x000fe200078e00ff */
[----:B------:R-:W-:Y:S01]  /*7f80*/  PRMT R39, R170, 0x5432, R39 ;  /* 0x00005432aa277816 */ /* 0x000fe20000000027 */
[----:B------:R-:W-:Y:S01]  /*7f90*/  IMAD.U32 R220, R84, 0x10000, RZ ;  /* 0x0001000054dc7824 */ /* 0x000fe200078e00ff */
[----:B------:R-:W-:Y:S01]  /*7fa0*/  LOP3.LUT R55, R55, 0xffff0000, RZ, 0xc0, !PT ;  /* 0xffff000037377812 */ /* 0x000fe200078ec0ff */
[-C--:B------:R-:W-:Y:S01]  /*7fb0*/  FMUL.FTZ R226, R87, R212.reuse ;  /* 0x000000d457e27220 */ /* 0x080fe20000410000 */
[----:B------:R-:W-:Y:S01]  /*7fc0*/  FFMA.FTZ R37, R85, R212, -R218 ;  /* 0x000000d455257223 */ /* 0x000fe200000108da */
[C---:B------:R-:W-:Y:S01]  /*7fd0*/  FMUL.FTZ R212, R141.reuse, R216 ;  /* 0x000000d88dd47220 */ /* 0x040fe20000410000 */
[----:B------:R-:W-:Y:S01]  /*7fe0*/  FMUL.FTZ R141, R141, R220 ;  /* 0x000000dc8d8d7220 */ /* 0x000fe20000410000 */
[----:B------:R-:W-:Y:S01]  /*7ff0*/  PRMT R36, R157, 0x5432, R36 ;  /* 0x000054329d247816 */ /* 0x000fe20000000024 */
[----:B------:R-:W-:Y:S01]  /*8000*/  FFMA.FTZ R85, R85, R48, R226 ;  /* 0x0000003055557223 */ /* 0x000fe200000100e2 */
[----:B------:R-:W-:Y:S01]  /*8010*/  LOP3.LUT R50, R50, 0xffff0000, RZ, 0xc0, !PT ;  /* 0xffff000032327812 */ /* 0x000fe200078ec0ff */
[C---:B------:R-:W-:Y:S01]  /*8020*/  FFMA.FTZ R141, R139.reuse, R216, R141 ;  /* 0x000000d88b8d7223 */ /* 0x040fe2000001008d */
[----:B------:R-:W-:Y:S01]  /*8030*/  LOP3.LUT R84, R84, 0xffff0000, RZ, 0xc0, !PT ;  /* 0xffff000054547812 */ /* 0x000fe200078ec0ff */
[----:B------:R-:W-:Y:S01]  /*8040*/  FFMA.FTZ R212, R139, R220, -R212 ;  /* 0x000000dc8bd47223 */ /* 0x000fe200000108d4 */
        /* <DEDUP_REMOVED lines=9> */
[----:B------:R-:W-:Y:S01]  /*80e0*/  FFMA.FTZ R86, R51, R211, R86 ;  /* 0x000000d333567223 */ /* 0x000fe20000010056 */
        /* <DEDUP_REMOVED lines=14> */
[C---:B------:R-:W-:Y:S01]  /*81d0*/  IMAD.U32 R55, R49.reuse, 0x10000, RZ ;  /* 0x0001000031377824 */ /* 0x040fe200078e00ff */
        /* <DEDUP_REMOVED lines=25> */
.L_x_1405:
[----:B------:R-:W-:Y:S05]  /*8370*/  BSYNC B3 ;  /* 0x0000000000037941 */ /* 0x000fea0003800000 */
.L_x_1404:
[----:B------:R-:W-:Y:S02]  /*8380*/  ULDC.64 UR4, c[0x0][0x208] ;  /* 0x0000820000047ab9 */ /* 0x000fe40000000a00 */
[----:B0-----:R3:W-:Y:S04]  /*8390*/  STG.E.128 desc[UR4][R80.64], R40 ;  /* 0x0000002850007986 */ /* 0x0017e8000c101d04 */
[----:B--2---:R3:W-:Y:S02]  /*83a0*/  @!P4 STG.E.128 desc[UR4][R82.64], R52 ;  /* 0x000000345200c986 */ /* 0x0047e4000c101d04 */
.L_x_1403:
[----:B------:R-:W-:Y:S05]  /*83b0*/  BSYNC B2 ;  /* 0x0000000000027941 */ /* 0x000fea0003800000 */
.L_x_1402:
[----:B------:R-:W-:-:S13]  /*83c0*/  ISETP.NE.AND P4, PT, R10, RZ, PT ;  /* 0x000000ff0a00720c */ /* 0x000fda0003f85270 */
[----:B------:R-:W-:Y:S05]  /*83d0*/  @!P4 BRA `(.L_x_1397) ;  /* 0x000000080004c947 */ /* 0x000fea0003800000 */
[----:B------:R-:W2:Y:S01]  /*83e0*/  LDL R36, [R1+0x8] ;  /* 0x0000080001247983 */ /* 0x000ea20000100800 */
[----:B------:R-:W-:Y:S01]  /*83f0*/  IADD3 R38, P4, P5, R90, R134, R13 ;  /* 0x000000865a267210 */ /* 0x000fe20007d9e00d */
[----:B------:R-:W-:Y:S03]  /*8400*/  BSSY B2, `(.L_x_1406) ;  /* 0x000007b000027945 */ /* 0x000fe60003800000 */
[----:B---3--:R-:W-:Y:S02]  /*8410*/  IADD3.X R40, R89, R206, R109, P4, P5 ;  /* 0x000000ce59287210 */ /* 0x008fe400027ea46d */
[----:B--2---:R-:W-:-:S04]  /*8420*/  LOP3.LUT P6, RZ, R36, 0x1, RZ, 0xc0, !PT ;  /* 0x0000000124ff7812 */ /* 0x004fc800078cc0ff */
[----:B------:R-:W-:-:S04]  /*8430*/  SEL R36, R122, R152, !P6 ;  /* 0x000000987a247207 */ /* 0x000fc80007000000 */
[----:B------:R-:W-:-:S04]  /*8440*/  SHF.R.S32.HI R37, RZ, 0x1f, R36 ;  /* 0x0000001fff257819 */ /* 0x000fc80000011424 */
        /* <DEDUP_REMOVED lines=13> */
[----:B------:R-:W-:-:S04]  /*8520*/  LEA.HI R36, R36, R37, RZ, 0x3 ;  /* 0x0000002524247211 */ /* 0x000fc800078f18ff */
[----:B------:R-:W-:Y:S02]  /*8530*/  SHF.R.S32.HI R37, RZ, 0x3, R36 ;  /* 0x00000003ff257819 */ /* 0x000fe40000011424 */
[----:B------:R-:W-:-:S03]  /*8540*/  LOP3.LUT R36, R174, 0x38, R39, 0xf8, !PT ;  /* 0x00000038ae247812 */ /* 0x000fc600078ef827 */
[----:B------:R-:W-:Y:S01]  /*8550*/  IMAD R37, R37, 0x1800, R176 ;  /* 0x0000180025257824 */ /* 0x000fe200078e02b0 */
[----:B------:R-:W-:-:S05]  /*8560*/  LOP3.LUT R36, R36, R175, RZ, 0x3c, !PT ;  /* 0x000000af24247212 */ /* 0x000fca00078e3cff */
        /* <DEDUP_REMOVED lines=8> */
[----:B------:R-:W-:Y:S01]  /*85f0*/  SHF.R.U64 R44, R44, 0x10, R45 ;  /* 0x000000102c2c7819 */ /* 0x000fe2000000122d */
[----:B---3--:R-:W-:Y:S01]  /*8600*/  IMAD.U32 R54, R41, 0x10000, RZ ;  /* 0x0001000029367824 */ /* 0x008fe200078e00ff */
[----:B------:R-:W-:Y:S01]  /*8610*/  SHF.R.U64 R32, R32, 0x10, R33 ;  /* 0x0000001020207819 */ /* 0x000fe20000001221 */
[----:B--2---:R-:W-:Y:S01]  /*8620*/  IMAD.U32 R52, R37, 0x10000, RZ ;  /* 0x0001000025347824 */ /* 0x004fe200078e00ff */
[----:B------:R-:W-:Y:S01]  /*8630*/  SHF.R.U32.HI R45, RZ, 0x10, R45 ;  /* 0x00000010ff2d7819 */ /* 0x000fe2000001162d */
[----:B0-----:R-:W-:Y:S01]  /*8640*/  IMAD.U32 R83, R43, 0x10000, RZ ;  /* 0x000100002b537824 */ /* 0x001fe200078e00ff */
[----:B------:R-:W-:Y:S01]  /*8650*/  SHF.R.U32.HI R33, RZ, 0x10, R33 ;  /* 0x00000010ff217819 */ /* 0x000fe20000011621 */
[----:B------:R-:W-:Y:S01]  /*8660*/  IMAD.U32 R81, R39, 0x10000, RZ ;  /* 0x0001000027517824 */ /* 0x000fe200078e00ff */
[----:B------:R-:W-:Y:S01]  /*8670*/  SHF.R.U64 R34, R34, 0x10, R35 ;  /* 0x0000001022227819 */ /* 0x000fe20000001223 */
[----:B------:R-:W-:Y:S01]  /*8680*/  IMAD.U32 R80, R38, 0x10000, RZ ;  /* 0x0001000026507824 */ /* 0x000fe200078e00ff */
[----:B------:R-:W-:-:S02]  /*8690*/  PRMT R236, R236, 0x5410, R45 ;  /* 0x00005410ecec7816 */ /* 0x000fc4000000002d */
[----:B------:R-:W-:Y:S02]  /*86a0*/  SHF.R.U32.HI R35, RZ, 0x10, R35 ;  /* 0x00000010ff237819 */ /* 0x000fe40000011623 */
[----:B------:R-:W-:Y:S01]  /*86b0*/  PRMT R232, R232, 0x5410, R33 ;  /* 0x00005410e8e87816 */ /* 0x000fe20000000021 */
[----:B------:R-:W-:Y:S01]  /*86c0*/  IMAD.U32 R33, R236, 0x10000, RZ ;  /* 0x00010000ec217824 */ /* 0x000fe200078e00ff */
[--C-:B------:R-:W-:Y:S02]  /*86d0*/  SHF.R.U64 R46, R46, 0x10, R47.reuse ;  /* 0x000000102e2e7819 */ /* 0x100fe4000000122f */
[----:B------:R-:W-:Y:S01]  /*86e0*/  SHF.R.U32.HI R47, RZ, 0x10, R47 ;  /* 0x00000010ff2f7819 */ /* 0x000fe2000001162f */
[----:B------:R-:W-:Y:S01]  /*86f0*/  FMUL.FTZ R45, R54, R33 ;  /* 0x00000021362d7220 */ /* 0x000fe20000410000 */
[----:B------:R-:W-:Y:S02]  /*8700*/  PRMT R229, R229, 0x5410, R34 ;  /* 0x00005410e5e57816 */ /* 0x000fe40000000022 */
[----:B------:R-:W-:Y:S01]  /*8710*/  PRMT R230, R230, 0x5410, R35 ;  /* 0x00005410e6e67816 */ /* 0x000fe20000000023 */
[----:B------:R-:W-:Y:S01]  /*8720*/  IMAD.U32 R35, R232, 0x10000, RZ ;  /* 0x00010000e8237824 */ /* 0x000fe200078e00ff */
[----:B------:R-:W-:Y:S01]  /*8730*/  LOP3.LUT R55, R41, 0xffff0000, RZ, 0xc0, !PT ;  /* 0xffff000029377812 */ /* 0x000fe200078ec0ff */
[----:B------:R-:W-:Y:S01]  /*8740*/  IMAD.U32 R41, R40, 0x10000, RZ ;  /* 0x0001000028297824 */ /* 0x000fe200078e00ff */
[----:B------:R-:W-:-:S02]  /*8750*/  LOP3.LUT R34, R236, 0xffff0000, RZ, 0xc0, !PT ;  /* 0xffff0000ec227812 */ /* 0x000fc400078ec0ff */
[----:B------:R-:W-:Y:S01]  /*8760*/  PRMT R234, R234, 0x5410, R47 ;  /* 0x00005410eaea7816 */ /* 0x000fe2000000002f */
[-C--:B------:R-:W-:Y:S01]  /*8770*/  FMUL.FTZ R47, R54, R35.reuse ;  /* 0x00000023362f7220 */ /* 0x080fe20000410000 */
[----:B------:R-:W-:Y:S01]  /*8780*/  LOP3.LUT R53, R37, 0xffff0000, RZ, 0xc0, !PT ;  /* 0xffff000025357812 */ /* 0x000fe200078ec0ff */
[----:B------:R-:W-:Y:S01]  /*8790*/  FMUL.FTZ R54, R55, R34 ;  /* 0x0000002237367220 */ /* 0x000fe20000410000 */
[----:B------:R-:W-:Y:S01]  /*87a0*/  LOP3.LUT R232, R232, 0xffff0000, RZ, 0xc0, !PT ;  /* 0xffff0000e8e87812 */ /* 0x000fe200078ec0ff */
[----:B------:R-:W-:Y:S01]  /*87b0*/  IMAD.U32 R37, R36, 0x10000, RZ ;  /* 0x0001000024257824 */ /* 0x000fe200078e00ff */
[----:B------:R-:W-:Y:S01]  /*87c0*/  PRMT R235, R235, 0x5410, R44 ;  /* 0x00005410ebeb7816 */ /* 0x000fe2000000002c */
[----:B------:R-:W-:Y:S01]  /*87d0*/  IMAD.U32 R44, R234, 0x10000, RZ ;  /* 0x00010000ea2c7824 */ /* 0x000fe200078e00ff */
[----:B------:R-:W-:Y:S01]  /*87e0*/  PRMT R231, R231, 0x5410, R32 ;  /* 0x00005410e7e77816 */ /* 0x000fe20000000020 */
[C---:B------:R-:W-:Y:S01]  /*87f0*/  FFMA.FTZ R32, R52.reuse, R35, -R45 ;  /* 0x0000002334207223 */ /* 0x040fe2000001082d */
[----:B------:R-:W-:Y:S01]  /*8800*/  PRMT R233, R233, 0x5410, R46 ;  /* 0x00005410e9e97816 */ /* 0x000fe2000000002e */
[----:B------:R-:W-:Y:S01]  /*8810*/  FFMA.FTZ R52, R52, R33, R47 ;  /* 0x0000002134347223 */ /* 0x000fe2000001002f */
[----:B------:R-:W-:-:S02]  /*8820*/  IMAD.U32 R46, R230, 0x10000, RZ ;  /* 0x00010000e62e7824 */ /* 0x000fc400078e00ff */
[-C--:B------:R-:W-:Y:S01]  /*8830*/  FMUL.FTZ R84, R55, R232.reuse ;  /* 0x000000e837547220 */ /* 0x080fe20000410000 */
[----:B------:R-:W-:Y:S01]  /*8840*/  FFMA.FTZ R33, R53, R232, -R54 ;  /* 0x000000e835217223 */ /* 0x000fe20000010836 */
[----:B------:R-:W-:Y:S01]  /*8850*/  FMUL.FTZ R54, R83, R44 ;  /* 0x0000002c53367220 */ /* 0x000fe20000410000 */
[----:B------:R-:W-:Y:S01]  /*8860*/  LOP3.LUT R43, R43, 0xffff0000, RZ, 0xc0, !PT ;  /* 0xffff00002b2b7812 */ /* 0x000fe200078ec0ff */
[----:B------:R-:W-:Y:S01]  /*8870*/  FMUL.FTZ R83, R83, R46 ;  /* 0x0000002e53537220 */ /* 0x000fe20000410000 */
[----:B------:R-:W-:Y:S01]  /*8880*/  LOP3.LUT R234, R234, 0xffff0000, RZ, 0xc0, !PT ;  /* 0xffff0000eaea7812 */ /* 0x000fe200078ec0ff */
[----:B------:R-:W-:Y:S01]  /*8890*/  FFMA.FTZ R53, R53, R34, R84 ;  /* 0x0000002235357223 */ /* 0x000fe20000010054 */
[----:B------:R-:W-:Y:S01]  /*88a0*/  FFMA.FTZ R34, R81, R46, -R54 ;  /* 0x0000002e51227223 */ /* 0x000fe20000010836 */
[----:B------:R-:W-:Y:S01]  /*88b0*/  LOP3.LUT R230, R230, 0xffff0000, RZ, 0xc0, !PT ;  /* 0xffff0000e6e67812 */ /* 0x000fe200078ec0ff */
[----:B------:R-:W-:Y:S01]  /*88c0*/  IMAD.U32 R46, R235, 0x10000, RZ ;  /* 0x00010000eb2e7824 */ /* 0x000fe200078e00ff */
[----:B------:R-:W-:Y:S01]  /*88d0*/  LOP3.LUT R40, R40, 0xffff0000, RZ, 0xc0, !PT ;  /* 0xffff000028287812 */ /* 0x000fe200078ec0ff */
[----:B------:R-:W-:Y:S01]  /*88e0*/  FFMA.FTZ R81, R81, R44, R83 ;  /* 0x0000002c51517223 */ /* 0x000fe20000010053 */
[----:B------:R-:W-:Y:S01]  /*88f0*/  LOP3.LUT R235, R235, 0xffff0000, RZ, 0xc0, !PT ;  /* 0xffff0000ebeb7812 */ /* 0x000fe200078ec0ff */
[----:B------:R-:W-:Y:S01]  /*8900*/  FMUL.FTZ R54, R43, R234 ;  /* 0x000000ea2b367220 */ /* 0x000fe20000410000 */
[----:B------:R-:W-:Y:S01]  /*8910*/  LOP3.LUT R39, R39, 0xffff0000, RZ, 0xc0, !PT ;  /* 0xffff000027277812 */ /* 0x000fe200078ec0ff */
[C---:B------:R-:W-:Y:S01]  /*8920*/  IMAD.U32 R44, R231.reuse, 0x10000, RZ ;  /* 0x00010000e72c7824 */ /* 0x040fe200078e00ff */
[----:B------:R-:W-:Y:S01]  /*8930*/  LOP3.LUT R231, R231, 0xffff0000, RZ, 0xc0, !PT ;  /* 0xffff0000e7e77812 */ /* 0x000fe200078ec0ff */
[-C--:B------:R-:W-:Y:S01]  /*8940*/  FMUL.FTZ R84, R43, R230.reuse ;  /* 0x000000e62b547220 */ /* 0x080fe20000410000 */
[----:B------:R-:W-:Y:S01]  /*8950*/  LOP3.LUT R36, R36, 0xffff0000, RZ, 0xc0, !PT ;  /* 0xffff000024247812 */ /* 0x000fe200078ec0ff */
[C---:B------:R-:W-:Y:S01]  /*8960*/  FMUL.FTZ R43, R40.reuse, R235 ;  /* 0x000000eb282b7220 */ /* 0x040fe20000410000 */
[----:B------:R-:W-:Y:S01]  /*8970*/  FFMA.FTZ R35, R39, R230, -R54 ;  /* 0x000000e627237223 */ /* 0x000fe20000010836 */
[C---:B------:R-:W-:Y:S01]  /*8980*/  FMUL.FTZ R54, R41.reuse, R46 ;  /* 0x0000002e29367220 */ /* 0x040fe20000410000 */
[----:B------:R-:W-:Y:S01]  /*8990*/  FMUL.FTZ R41, R41, R44 ;  /* 0x0000002c29297220 */ /* 0x000fe20000410000 */
[-C--:B------:R-:W-:Y:S01]  /*89a0*/  FMUL.FTZ R45, R40, R231.reuse ;  /* 0x000000e7282d7220 */ /* 0x080fe20000410000 */
[----:B------:R-:W-:Y:S01]  /*89b0*/  LOP3.LUT R82, R38, 0xffff0000, RZ, 0xc0, !PT ;  /* 0xffff000026527812 */ /* 0x000fe200078ec0ff */
[----:B------:R-:W-:Y:S01]  /*89c0*/  FFMA.FTZ R40, R36, R231, -R43 ;  /* 0x000000e724287223 */ /* 0x000fe2000001082b */
[----:B------:R-:W-:-:S02]  /*89d0*/  IMAD.U32 R38, R42, 0x10000, RZ ;  /* 0x000100002a267824 */ /* 0x000fc400078e00ff */
[----:B------:R-:W-:Y:S01]  /*89e0*/  FFMA.FTZ R234, R39, R234, R84 ;  /* 0x000000ea27ea7223 */ /* 0x000fe20000010054 */
[----:B------:R-:W-:Y:S01]  /*89f0*/  IMAD.U32 R43, R233, 0x10000, RZ ;  /* 0x00010000e92b7824 */ /* 0x000fe200078e00ff */
[----:B------:R-:W-:Y:S01]  /*8a00*/  LOP3.LUT R42, R42, 0xffff0000, RZ, 0xc0, !PT ;  /* 0xffff00002a2a7812 */ /* 0x000fe200078ec0ff */
[----:B------:R-:W-:Y:S01]  /*8a10*/  FFMA.FTZ R39, R37, R44, -R54 ;  /* 0x0000002c25277223 */ /* 0x000fe20000010836 */
[----:B------:R-:W-:Y:S01]  /*8a20*/  LOP3.LUT R233, R233, 0xffff0000, RZ, 0xc0, !PT ;  /* 0xffff0000e9e97812 */ /* 0x000fe200078ec0ff */
[----:B------:R-:W-:Y:S01]  /*8a30*/  FFMA.FTZ R37, R37, R46, R41 ;  /* 0x0000002e25257223 */ /* 0x000fe20000010029 */
[C---:B------:R-:W-:Y:S01]  /*8a40*/  IMAD.U32 R41, R229.reuse, 0x10000, RZ ;  /* 0x00010000e5297824 */ /* 0x040fe200078e00ff */
[----:B------:R-:W-:Y:S01]  /*8a50*/  LOP3.LUT R229, R229, 0xffff0000, RZ, 0xc0, !PT ;  /* 0xffff0000e5e57812 */ /* 0x000fe200078ec0ff */
        /* <DEDUP_REMOVED lines=21> */
.L_x_1407:
[----:B------:R-:W-:Y:S05]  /*8bb0*/  BSYNC B2 ;  /* 0x0000000000027941 */ /* 0x000fea0003800000 */
.L_x_1406:
[----:B------:R-:W-:Y:S02]  /*8bc0*/  ULDC.64 UR4, c[0x0][0x208] ;  /* 0x0000820000047ab9 */ /* 0x000fe40000000a00 */
[----:B--2---:R4:W-:Y:S04]  /*8bd0*/  STG.E.128 desc[UR4][R48.64], R36 ;  /* 0x0000002430007986 */ /* 0x0049e8000c101d04 */
[----:B---3--:R4:W-:Y:S02]  /*8be0*/  @!P4 STG.E.128 desc[UR4][R50.64], R40 ;  /* 0x000000283200c986 */ /* 0x0089e4000c101d04 */
.L_x_1397:
[----:B------:R-:W-:Y:S05]  /*8bf0*/  BSYNC B1 ;  /* 0x0000000000017941 */ /* 0x000fea0003800000 */
.L_x_1396:
        /* <DEDUP_REMOVED lines=15> */
[----:B------:R-:W-:Y:S01]  /*8cf0*/  SHF.R.S32.HI R32, RZ, 0x1f, R33 ;  /* 0x0000001fff207819 */ /* 0x000fe20000011421 */
[----:B------:R-:W-:-:S03]  /*8d00*/  IMAD.SHL.U32 R35, R33, 0x8, RZ ;  /* 0x0000000821237824 */ /* 0x000fc600078e00ff */
[----:B------:R-:W-:Y:S02]  /*8d10*/  LEA.HI R32, R32, R33, RZ, 0x3 ;  /* 0x0000002120207211 */ /* 0x000fe400078f18ff */
[----:B------:R-:W-:Y:S02]  /*8d20*/  ISETP.GE.AND P0, PT, R35, R150, PT ;  /* 0x000000962300720c */ /* 0x000fe40003f06270 */
[----:B---3--:R-:W-:Y:S02]  /*8d30*/  SHF.R.S32.HI R40, RZ, 0x3, R32 ;  /* 0x00000003ff287819 */ /* 0x008fe40000011420 */
[----:B------:R-:W-:-:S03]  /*8d40*/  LOP3.LUT R32, R172, 0x38, R35, 0xf8, !PT ;  /* 0x00000038ac207812 */ /* 0x000fc600078ef823 */
[----:B------:R-:W-:Y:S01]  /*8d50*/  IMAD R33, R40, 0x1800, R177 ;  /* 0x0000180028217824 */ /* 0x000fe200078e02b1 */
[----:B------:R-:W-:-:S05]  /*8d60*/  LOP3.LUT R32, R32, R199, RZ, 0x3c, !PT ;  /* 0x000000c720207212 */ /* 0x000fca00078e3cff */
[--C-:B------:R-:W-:Y:S01]  /*8d70*/  @!P0 SHF.R.S32.HI R37, RZ, 0x1f, R35.reuse ;  /* 0x0000001fff258819 */ /* 0x100fe20000011423 */
[----:B------:R-:W-:Y:S01]  /*8d80*/  IMAD.IADD R32, R33, 0x1, R32 ;  /* 0x0000000121207824 */ /* 0x000fe200078e0220 */
[----:B------:R-:W-:Y:S01]  /*8d90*/  @!P0 IADD3 R34, P4, P5, R90, R128, R35 ;  /* 0x000000805a228210 */ /* 0x000fe20007d9e023 */
[C---:B------:R-:W-:Y:S02]  /*8da0*/  IMAD R33, R19.reuse, 0x4800, R144 ;  /* 0x0000480013217824 */ /* 0x040fe400078e0290 */
[----:B------:R-:W-:Y:S01]  /*8db0*/  IMAD R35, R19, 0x4800, R32 ;  /* 0x0000480013237824 */ /* 0x000fe200078e0220 */
[----:B------:R-:W-:Y:S01]  /*8dc0*/  @!P0 IADD3.X R37, R89, R44, R37, P4, P5 ;  /* 0x0000002c59258210 */ /* 0x000fe200027ea425 */
[----:B------:R-:W-:Y:S01]  /*8dd0*/  IMAD R33, R33, 0x2, R18 ;  /* 0x0000000221217824 */ /* 0x000fe200078e0212 */
[----:B------:R-:W-:-:S04]  /*8de0*/  LEA R40, P4, R36, R120, 0x1 ;  /* 0x0000007824287211 */ /* 0x000fc800078808ff */
[----:B------:R-:W-:Y:S01]  /*8df0*/  LEA.HI.X R41, R36, R121, R38, 0x1, P4 ;  /* 0x0000007924297211 */ /* 0x000fe200020f0c26 */
[----:B------:R-:W-:Y:S01]  /*8e00*/  IMAD R36, R35, 0x2, R18 ;  /* 0x0000000223247824 */ /* 0x000fe200078e0212 */
[----:B------:R-:W-:-:S04]  /*8e10*/  @!P0 LEA R42, P4, R34, R120, 0x1 ;  /* 0x00000078222a8211 */ /* 0x000fc800078808ff */
[----:B------:R-:W-:Y:S02]  /*8e20*/  @!P0 LEA.HI.X R43, R34, R121, R37, 0x1, P4 ;  /* 0x00000079222b8211 */ /* 0x000fe400020f0c25 */
[----:B------:R-:W2:Y:S01]  /*8e30*/  LDS.128 R32, [R33+0x18400] ;  /* 0x0184000021207984 */ /* 0x000ea20000000c00 */
[----:B------:R-:W-:-:S03]  /*8e40*/  ISETP.GE.AND P4, PT, R22, R117, PT ;  /* 0x000000751600720c */ /* 0x000fc60003f86270 */
[----:B------:R-:W3:Y:S10]  /*8e50*/  LDS.128 R36, [R36+0x18400] ;  /* 0x0184000024247984 */ /* 0x000ef40000000c00 */
[----:B------:R-:W-:Y:S05]  /*8e60*/  @P4 BRA `(.L_x_1411) ;  /* 0x00000004006c4947 */ /* 0x000fea0003800000 */
[----:B0-----:R-:W-:Y:S01]  /*8e70*/  SHF.R.U64 R81, R64, 0x10, R65 ;  /* 0x0000001040517819 */ /* 0x001fe20000001241 */
[----:B---3--:R-:W-:Y:S01]  /*8e80*/  IMAD.U32 R53, R37, 0x10000, RZ ;  /* 0x0001000025357824 */ /* 0x008fe200078e00ff */
[--C-:B------:R-:W-:Y:S01]  /*8e90*/  SHF.R.U64 R64, R76, 0x10, R77.reuse ;  /* 0x000000104c407819 */ /* 0x100fe2000000124d */
[----:B------:R-:W-:Y:S01]  /*8ea0*/  IMAD.U32 R52, R39, 0x10000, RZ ;  /* 0x0001000027347824 */ /* 0x000fe200078e00ff */
[----:B------:R-:W-:Y:S01]  /*8eb0*/  SHF.R.U32.HI R77, RZ, 0x10, R77 ;  /* 0x00000010ff4d7819 */ /* 0x000fe2000001164d */
[----:B--2---:R-:W-:Y:S01]  /*8ec0*/  IMAD.U32 R48, R33, 0x10000, RZ ;  /* 0x0001000021307824 */ /* 0x004fe200078e00ff */
[----:B------:R-:W-:Y:S01]  /*8ed0*/  SHF.R.U32.HI R54, RZ, 0x10, R65 ;  /* 0x00000010ff367819 */ /* 0x000fe20000011641 */
[----:B------:R-:W-:Y:S01]  /*8ee0*/  IMAD.U32 R51, R35, 0x10000, RZ ;  /* 0x0001000023337824 */ /* 0x000fe200078e00ff */
[----:B------:R-:W-:Y:S02]  /*8ef0*/  PRMT R228, R228, 0x5410, R77 ;  /* 0x00005410e4e47816 */ /* 0x000fe4000000004d */
[----:B------:R-:W-:-:S02]  /*8f00*/  PRMT R223, R223, 0x5410, R54 ;  /* 0x00005410dfdf7816 */ /* 0x000fc40000000036 */
[----:B------:R-:W-:Y:S01]  /*8f10*/  SHF.R.U64 R55, R78, 0x10, R79 ;  /* 0x000000104e377819 */ /* 0x000fe2000000124f */
[----:B------:R-:W-:Y:S01]  /*8f20*/  IMAD.U32 R54, R228, 0x10000, RZ ;  /* 0x00010000e4367824 */ /* 0x000fe200078e00ff */
[--C-:B------:R-:W-:Y:S02]  /*8f30*/  SHF.R.U64 R65, R66, 0x10, R67.reuse ;  /* 0x0000001042417819 */ /* 0x100fe40000001243 */
[----:B------:R-:W-:Y:S01]  /*8f40*/  LOP3.LUT R49, R39, 0xffff0000, RZ, 0xc0, !PT ;  /* 0xffff000027317812 */ /* 0x000fe200078ec0ff */
[----:B------:R-:W-:Y:S01]  /*8f50*/  IMAD.U32 R39, R223, 0x10000, RZ ;  /* 0x00010000df277824 */ /* 0x000fe200078e00ff */
[----:B------:R-:W-:Y:S02]  /*8f60*/  SHF.R.U32.HI R66, RZ, 0x10, R67 ;  /* 0x00000010ff427819 */ /* 0x000fe40000011643 */
[----:B------:R-:W-:Y:S02]  /*8f70*/  SHF.R.U32.HI R78, RZ, 0x10, R79 ;  /* 0x00000010ff4e7819 */ /* 0x000fe4000001164f */
[----:B------:R-:W-:Y:S01]  /*8f80*/  PRMT R224, R224, 0x5410, R55 ;  /* 0x00005410e0e07816 */ /* 0x000fe20000000037 */
[-C--:B------:R-:W-:Y:S01]  /*8f90*/  FMUL.FTZ R55, R53, R54.reuse ;  /* 0x0000003635377220 */ /* 0x080fe20000410000 */
[----:B------:R-:W-:Y:S01]  /*8fa0*/  LOP3.LUT R50, R37, 0xffff0000, RZ, 0xc0, !PT ;  /* 0xffff000025327812 */ /* 0x000fe200078ec0ff */
[-C--:B------:R-:W-:Y:S01]  /*8fb0*/  FMUL.FTZ R53, R53, R39.reuse ;  /* 0x0000002735357220 */ /* 0x080fe20000410000 */
[----:B------:R-:W-:Y:S01]  /*8fc0*/  LOP3.LUT R228, R228, 0xffff0000, RZ, 0xc0, !PT ;  /* 0xffff0000e4e47812 */ /* 0x000fe200078ec0ff */
[C---:B------:R-:W-:Y:S01]  /*8fd0*/  FFMA.FTZ R39, R48.reuse, R39, -R55 ;  /* 0x0000002730277223 */ /* 0x040fe20000010837 */
[----:B------:R-:W-:Y:S01]  /*8fe0*/  PRMT R221, R221, 0x5410, R66 ;  /* 0x00005410dddd7816 */ /* 0x000fe20000000042 */
[----:B------:R-:W-:Y:S01]  /*8ff0*/  FFMA.FTZ R48, R48, R54, R53 ;  /* 0x0000003630307223 */ /* 0x000fe20000010035 */
[----:B------:R-:W-:Y:S01]  /*9000*/  PRMT R225, R225, 0x5410, R78 ;  /* 0x00005410e1e17816 */ /* 0x000fe2000000004e */
[----:B------:R-:W-:Y:S01]  /*9010*/  IMAD.U32 R37, R36, 0x10000, RZ ;  /* 0x0001000024257824 */ /* 0x000fe200078e00ff */
[----:B------:R-:W-:Y:S01]  /*9020*/  LOP3.LUT R223, R223, 0xffff0000, RZ, 0xc0, !PT ;  /* 0xffff0000dfdf7812 */ /* 0x000fe200078ec0ff */
[----:B------:R-:W-:Y:S01]  /*9030*/  IMAD.U32 R53, R221, 0x10000, RZ ;  /* 0x00010000dd357824 */ /* 0x000fe200078e00ff */
[----:B------:R-:W-:Y:S01]  /*9040*/  LOP3.LUT R47, R33, 0xffff0000, RZ, 0xc0, !PT ;  /* 0xffff0000212f7812 */ /* 0x000fe200078ec0ff */
[----:B------:R-:W-:Y:S01]  /*9050*/  IMAD.U32 R55, R225, 0x10000, RZ ;  /* 0x00010000e1377824 */ /* 0x000fe200078e00ff */
[----:B------:R-:W-:Y:S01]  /*9060*/  PRMT R227, R227, 0x5410, R64 ;  /* 0x00005410e3e37816 */ /* 0x000fe20000000040 */
[CC--:B------:R-:W-:Y:S01]  /*9070*/  FMUL.FTZ R64, R50.reuse, R228.reuse ;  /* 0x000000e432407220 */ /* 0x0c0fe20000410000 */
[----:B------:R-:W-:Y:S01]  /*9080*/  FMUL.FTZ R54, R50, R223 ;  /* 0x000000df32367220 */ /* 0x000fe20000410000 */
[----:B------:R-:W-:Y:S01]  /*9090*/  LOP3.LUT R225, R225, 0xffff0000, RZ, 0xc0, !PT ;  /* 0xffff0000e1e17812 */ /* 0x000fe200078ec0ff */
[C---:B------:R-:W-:Y:S01]  /*90a0*/  FMUL.FTZ R66, R52.reuse, R53 ;  /* 0x0000003534427220 */ /* 0x040fe20000410000 */
[----:B------:R-:W-:Y:S01]  /*90b0*/  FFMA.FTZ R50, R47, R223, -R64 ;  /* 0x000000df2f327223 */ /* 0x000fe20000010840 */
[----:B------:R-:W-:Y:S01]  /*90c0*/  FMUL.FTZ R64, R52, R55 ;  /* 0x0000003734407220 */ /* 0x000fe20000410000 */
[----:B------:R-:W-:Y:S01]  /*90d0*/  LOP3.LUT R221, R221, 0xffff0000, RZ, 0xc0, !PT ;  /* 0xffff0000dddd7812 */ /* 0x000fe200078ec0ff */
[----:B------:R-:W-:Y:S01]  /*90e0*/  FFMA.FTZ R47, R47, R228, R54 ;  /* 0x000000e42f2f7223 */ /* 0x000fe20000010036 */
[----:B------:R-:W-:Y:S01]  /*90f0*/  PRMT R222, R222, 0x5410, R81 ;  /* 0x00005410dede7816 */ /* 0x000fe20000000051 */
[C---:B------:R-:W-:Y:S01]  /*9100*/  FFMA.FTZ R52, R51.reuse, R53, -R64 ;  /* 0x0000003533347223 */ /* 0x040fe20000010840 */
[----:B------:R-:W-:Y:S01]  /*9110*/  PRMT R210, R210, 0x5410, R65 ;  /* 0x00005410d2d27816 */ /* 0x000fe20000000041 */
[----:B------:R-:W-:Y:S01]  /*9120*/  FFMA.FTZ R65, R51, R55, R66 ;  /* 0x0000003733417223 */ /* 0x000fe20000010042 */
[----:B------:R-:W-:Y:S01]  /*9130*/  LOP3.LUT R46, R35, 0xffff0000, RZ, 0xc0, !PT ;  /* 0xffff0000232e7812 */ /* 0x000fe200078ec0ff */
[----:B------:R-:W-:Y:S01]  /*9140*/  FMUL.FTZ R51, R49, R225 ;  /* 0x000000e131337220 */ /* 0x000fe20000410000 */
[----:B------:R-:W-:Y:S01]  /*9150*/  IMAD.U32 R64, R227, 0x10000, RZ ;  /* 0x00010000e3407824 */ /* 0x000fe200078e00ff */
[----:B------:R-:W-:Y:S01]  /*9160*/  LOP3.LUT R45, R36, 0xffff0000, RZ, 0xc0, !PT ;  /* 0xffff0000242d7812 */ /* 0x000fe200078ec0ff */
[----:B------:R-:W-:Y:S01]  /*9170*/  FMUL.FTZ R49, R49, R221 ;  /* 0x000000dd31317220 */ /* 0x000fe20000410000 */
[----:B------:R-:W-:Y:S01]  /*9180*/  LOP3.LUT R227, R227, 0xffff0000, RZ, 0xc0, !PT ;  /* 0xffff0000e3e37812 */ /* 0x000fe200078ec0ff */
[----:B------:R-:W-:-:S02]  /*9190*/  IMAD.U32 R54, R222, 0x10000, RZ ;  /* 0x00010000de367824 */ /* 0x000fc400078e00ff */
[----:B------:R-:W-:Y:S01]  /*91a0*/  FFMA.FTZ R221, R46, R221, -R51 ;  /* 0x000000dd2edd7223 */ /* 0x000fe20000010833 */
[C---:B------:R-:W-:Y:S01]  /*91b0*/  IMAD.U32 R33, R32.reuse, 0x10000, RZ ;  /* 0x0001000020217824 */ /* 0x040fe200078e00ff */
[----:B------:R-:W-:Y:S01]  /*91c0*/  LOP3.LUT R32, R32, 0xffff0000, RZ, 0xc0, !PT ;  /* 0xffff000020207812 */ /* 0x000fe200078ec0ff */
[----:B------:R-:W-:Y:S01]  /*91d0*/  FFMA.FTZ R46, R46, R225, R49 ;  /* 0x000000e12e2e7223 */ /* 0x000fe20000010031 */
[----:B------:R-:W-:Y:S01]  /*91e0*/  LOP3.LUT R222, R222, 0xffff0000, RZ, 0xc0, !PT ;  /* 0xffff0000dede7812 */ /* 0x000fe200078ec0ff */
[----:B------:R-:W-:Y:S01]  /*91f0*/  FMUL.FTZ R66, R37, R64 ;  /* 0x0000004025427220 */ /* 0x000fe20000410000 */
[----:B------:R-:W-:Y:S01]  /*9200*/  FMUL.FTZ R49, R45, R227 ;  /* 0x000000e32d317220 */ /* 0x000fe20000410000 */
[----:B------:R-:W-:Y:S01]  /*9210*/  FMUL.FTZ R37, R37, R54 ;  /* 0x0000003625257220 */ /* 0x000fe20000410000 */
[C---:B------:R-:W-:Y:S01]  /*9220*/  IMAD.U32 R35, R34.reuse, 0x10000, RZ ;  /* 0x0001000022237824 */ /* 0x040fe200078e00ff */
[----:B------:R-:W-:Y:S01]  /*9230*/  LOP3.LUT R36, R34, 0xffff0000, RZ, 0xc0, !PT ;  /* 0xffff000022247812 */ /* 0x000fe200078ec0ff */
[----:B------:R-:W-:-:S02]  /*9240*/  IMAD.U32 R34, R38, 0x10000, RZ ;  /* 0x0001000026227824 */ /* 0x000fc400078e00ff */
[----:B------:R-:W-:Y:S01]  /*9250*/  FFMA.FTZ R51, R32, R222, -R49 ;  /* 0x000000de20337223 */ /* 0x000fe20000010831 */
[----:B------:R-:W-:Y:S01]  /*9260*/  LOP3.LUT R38, R38, 0xffff0000, RZ, 0xc0, !PT ;  /* 0xffff000026267812 */ /* 0x000fe200078ec0ff */
[----:B------:R-:W-:Y:S01]  /*9270*/  FFMA.FTZ R64, R33, R64, R37 ;  /* 0x0000004021407223 */ /* 0x000fe20000010025 */
[----:B------:R-:W-:Y:S01]  /*9280*/  FMUL.FTZ R53, R45, R222 ;  /* 0x000000de2d357220 */ /* 0x000fe20000410000 */
[C---:B------:R-:W-:Y:S01]  /*9290*/  LOP3.LUT R49, R224.reuse, 0xffff0000, RZ, 0xc0, !PT ;  /* 0xffff0000e0317812 */ /* 0x040fe200078ec0ff */
[----:B------:R-:W-:Y:S01]  /*92a0*/  FFMA.FTZ R66, R33, R54, -R66 ;  /* 0x0000003621427223 */ /* 0x000fe20000010842 */
[----:B------:R-:W-:Y:S01]  /*92b0*/  IMAD.U32 R45, R224, 0x10000, RZ ;  /* 0x00010000e02d7824 */ /* 0x000fe200078e00ff */
[C---:B------:R-:W-:Y:S01]  /*92c0*/  LOP3.LUT R37, R210.reuse, 0xffff0000, RZ, 0xc0, !PT ;  /* 0xffff0000d2257812 */ /* 0x040fe200078ec0ff */
[----:B------:R-:W-:Y:S02]  /*92d0*/  IMAD.U32 R33, R210, 0x10000, RZ ;  /* 0x00010000d2217824 */ /* 0x000fe400078e00ff */
[----:B------:R-:W-:Y:S01]  /*92e0*/  FFMA.FTZ R53, R32, R227, R53 ;  /* 0x000000e320357223 */ /* 0x000fe20000010035 */
[----:B------:R-:W-:Y:S01]  /*92f0*/  FMUL.FTZ R32, R34, R45 ;  /* 0x0000002d22207220 */ /* 0x000fe20000410000 */
[----:B------:R-:W-:Y:S01]  /*9300*/  FMUL.FTZ R55, R38, R49 ;  /* 0x0000003126377220 */ /* 0x000fe20000410000 */
        /* <DEDUP_REMOVED lines=16> */
[----:B------:R-:W-:-:S07]  /*9410*/  F2FP.BF16.F32.PACK_AB R36, R53, R64 ;  /* 0x000000403524723e */ /* 0x000fce00000010ff */
.L_x_1411:
[----:B------:R-:W-:Y:S05]  /*9420*/  BSYNC B2 ;  /* 0x0000000000027941 */ /* 0x000fea0003800000 */
.L_x_1410:
[----:B------:R-:W-:Y:S02]  /*9430*/  ULDC.64 UR4, c[0x0][0x208] ;  /* 0x0000820000047ab9 */ /* 0x000fe40000000a00 */
[----:B--2---:R2:W-:Y:S04]  /*9440*/  STG.E.128 desc[UR4][R40.64], R32 ;  /* 0x0000002028007986 */ /* 0x0045e8000c101d04 */
[----:B---3--:R2:W-:Y:S02]  /*9450*/  @!P0 STG.E.128 desc[UR4][R42.64], R36 ;  /* 0x000000242a008986 */ /* 0x0085e4000c101d04 */
.L_x_1409:
[----:B------:R-:W-:Y:S05]  /*9460*/  BSYNC B1 ;  /* 0x0000000000017941 */ /* 0x000fea0003800000 */
.L_x_1408:
        /* <DEDUP_REMOVED lines=15> */
[----:B------:R-:W-:-:S04]  /*9560*/  LOP3.LUT R32, R172, 0x38, R33, 0xf8, !PT ;  /* 0x00000038ac207812 */ /* 0x000fc800078ef821 */
[----:B------:R-:W-:-:S05]  /*9570*/  LOP3.LUT R32, R32, R199, RZ, 0x3c, !PT ;  /* 0x000000c720207212 */ /* 0x000fca00078e3cff */
[--C-:B------:R-:W-:Y:S02]  /*9580*/  @!P0 SHF.R.S32.HI R37, RZ, 0x1f, R33.reuse ;  /* 0x0000001fff258819 */ /* 0x100fe40000011421 */
[----:B------:R-:W-:Y:S01]  /*9590*/  @!P0 IADD3 R34, P4, P5, R90, R128, R33 ;  /* 0x000000805a228210 */ /* 0x000fe20007d9e021 */
[----:B------:R-:W-:-:S03]  /*95a0*/  IMAD R33, R40, 0x1800, R177 ;  /* 0x0000180028217824 */ /* 0x000fc600078e02b1 */
[----:B------:R-:W-:Y:S01]  /*95b0*/  @!P0 IADD3.X R37, R89, R44, R37, P4, P5 ;  /* 0x0000002c59258210 */ /* 0x000fe200027ea425 */
[----:B------:R-:W-:Y:S01]  /*95c0*/  IMAD.IADD R32, R33, 0x1, R32 ;  /* 0x0000000121207824 */ /* 0x000fe200078e0220 */
[CC--:B------:R-:W-:Y:S01]  /*95d0*/  LEA R40, P4, R36.reuse, R120.reuse, 0x1 ;  /* 0x0000007824287211 */ /* 0x0c0fe200078808ff */
[C---:B------:R-:W-:Y:S02]  /*95e0*/  IMAD R33, R19.reuse, 0x4800, R142 ;  /* 0x0000480013217824 */ /* 0x040fe400078e028e */
[----:B------:R-:W-:Y:S01]  /*95f0*/  IMAD R35, R19, 0x4800, R32 ;  /* 0x0000480013237824 */ /* 0x000fe200078e0220 */
[----:B------:R-:W-:Y:S01]  /*9600*/  LEA.HI.X R41, R36, R121, R38, 0x1, P4 ;  /* 0x0000007924297211 */ /* 0x000fe200020f0c26 */
[--C-:B------:R-:W-:Y:S01]  /*9610*/  IMAD R33, R33, 0x2, R18.reuse ;  /* 0x0000000221217824 */ /* 0x100fe200078e0212 */
        /* <DEDUP_REMOVED lines=15> */
[----:B------:R-:W-:Y:S01]  /*9710*/  PRMT R204, R204, 0x5410, R61 ;  /* 0x00005410cccc7816 */ /* 0x000fe2000000003d */
[----:B------:R-:W-:Y:S01]  /*9720*/  IMAD.U32 R45, R32, 0x10000, RZ ;  /* 0x00010000202d7824 */ /* 0x000fe200078e00ff */
[----:B------:R-:W-:-:S02]  /*9730*/  PRMT R209, R209, 0x5410, R72 ;  /* 0x00005410d1d17816 */ /* 0x000fc40000000048 */
[----:B------:R-:W-:Y:S02]  /*9740*/  SHF.R.U64 R55, R62, 0x10, R63 ;  /* 0x000000103e377819 */ /* 0x000fe4000000123f */
[----:B------:R-:W-:Y:S02]  /*9750*/  SHF.R.U64 R60, R74, 0x10, R75 ;  /* 0x000000104a3c7819 */ /* 0x000fe4000000124b */
[----:B------:R-:W-:Y:S01]  /*9760*/  PRMT R203, R203, 0x5410, R54 ;  /* 0x00005410cbcb7816 */ /* 0x000fe20000000036 */
[----:B------:R-:W-:Y:S01]  /*9770*/  IMAD.U32 R54, R209, 0x10000, RZ ;  /* 0x00010000d1367824 */ /* 0x000fe200078e00ff */
[----:B------:R-:W-:Y:S01]  /*9780*/  PRMT R208, R208, 0x5410, R53 ;  /* 0x00005410d0d07816 */ /* 0x000fe20000000035 */
[----:B------:R-:W-:Y:S01]  /*9790*/  IMAD.U32 R53, R204, 0x10000, RZ ;  /* 0x00010000cc357824 */ /* 0x000fe200078e00ff */
[----:B------:R-:W-:Y:S02]  /*97a0*/  SHF.R.U32.HI R63, RZ, 0x10, R63 ;  /* 0x00000010ff3f7819 */ /* 0x000fe4000001163f */
[----:B------:R-:W-:Y:S01]  /*97b0*/  SHF.R.U32.HI R74, RZ, 0x10, R75 ;  /* 0x00000010ff4a7819 */ /* 0x000fe2000001164b */
[CC--:B------:R-:W-:Y:S01]  /*97c0*/  FMUL.FTZ R62, R50.reuse, R53.reuse ;  /* 0x00000035323e7220 */ /* 0x0c0fe20000410000 */
[----:B------:R-:W-:Y:S01]  /*97d0*/  PRMT R205, R205, 0x5410, R60 ;  /* 0x00005410cdcd7816 */ /* 0x000fe2000000003c */
[-C--:B------:R-:W-:Y:S01]  /*97e0*/  FMUL.FTZ R60, R50, R54.reuse ;  /* 0x00000036323c7220 */ /* 0x080fe20000410000 */
[----:B------:R-:W-:Y:S01]  /*97f0*/  PRMT R202, R202, 0x5410, R63 ;  /* 0x00005410caca7816 */ /* 0x000fe2000000003f */
[----:B------:R-:W-:Y:S01]  /*9800*/  FFMA.FTZ R62, R47, R54, R62 ;  /* 0x000000362f3e7223 */ /* 0x000fe2000001003e */
[----:B------:R-:W-:Y:S01]  /*9810*/  PRMT R207, R207, 0x5410, R74 ;  /* 0x00005410cfcf7816 */ /* 0x000fe2000000004a */
[----:B------:R-:W-:Y:S01]  /*9820*/  FFMA.FTZ R60, R47, R53, -R60 ;  /* 0x000000352f3c7223 */ /* 0x000fe2000001083c */
[----:B------:R-:W-:Y:S01]  /*9830*/  LOP3.LUT R51, R37, 0xffff0000, RZ, 0xc0, !PT ;  /* 0xffff000025337812 */ /* 0x000fe200078ec0ff */
[----:B------:R-:W-:Y:S01]  /*9840*/  IMAD.U32 R47, R202, 0x10000, RZ ;  /* 0x00010000ca2f7824 */ /* 0x000fe200078e00ff */
[----:B------:R-:W-:Y:S01]  /*9850*/  LOP3.LUT R209, R209, 0xffff0000, RZ, 0xc0, !PT ;  /* 0xffff0000d1d17812 */ /* 0x000fe200078ec0ff */
[----:B------:R-:W-:Y:S01]  /*9860*/  IMAD.U32 R50, R207, 0x10000, RZ ;  /* 0x00010000cf327824 */ /* 0x000fe200078e00ff */
[----:B------:R-:W-:Y:S01]  /*9870*/  LOP3.LUT R204, R204, 0xffff0000, RZ, 0xc0, !PT ;  /* 0xffff0000cccc7812 */ /* 0x000fe200078ec0ff */
[----:B------:R-:W-:Y:S01]  /*9880*/  IMAD.U32 R37, R36, 0x10000, RZ ;  /* 0x0001000024257824 */ /* 0x000fe200078e00ff */
[----:B------:R-:W-:Y:S01]  /*9890*/  PRMT R192, R192, 0x5410, R55 ;  /* 0x00005410c0c07816 */ /* 0x000fe20000000037 */
[C---:B------:R-:W-:Y:S01]  /*98a0*/  FMUL.FTZ R55, R52.reuse, R47 ;  /* 0x0000002f34377220 */ /* 0x040fe20000410000 */
[----:B------:R-:W-:Y:S01]  /*98b0*/  LOP3.LUT R48, R33, 0xffff0000, RZ, 0xc0, !PT ;  /* 0xffff000021307812 */ /* 0x000fe200078ec0ff */
[C---:B------:R-:W-:Y:S01]  /*98c0*/  FMUL.FTZ R53, R51.reuse, R209 ;  /* 0x000000d133357220 */ /* 0x040fe20000410000 */
[----:B------:R-:W-:Y:S01]  /*98d0*/  FMUL.FTZ R51, R51, R204 ;  /* 0x000000cc33337220 */ /* 0x000fe20000410000 */
[----:B------:R-:W-:Y:S01]  /*98e0*/  LOP3.LUT R39, R39, 0xffff0000, RZ, 0xc0, !PT ;  /* 0xffff000027277812 */ /* 0x000fe200078ec0ff */
[-C--:B------:R-:W-:Y:S01]  /*98f0*/  FMUL.FTZ R54, R52, R50.reuse ;  /* 0x0000003234367220 */ /* 0x080fe20000410000 */
[----:B------:R-:W-:Y:S01]  /*9900*/  LOP3.LUT R207, R207, 0xffff0000, RZ, 0xc0, !PT ;  /* 0xffff0000cfcf7812 */ /* 0x000fe200078ec0ff */
[----:B------:R-:W-:Y:S01]  /*9910*/  FFMA.FTZ R55, R49, R50, R55 ;  /* 0x0000003231377223 */ /* 0x000fe20000010037 */
[----:B------:R-:W-:Y:S01]  /*9920*/  LOP3.LUT R202, R202, 0xffff0000, RZ, 0xc0, !PT ;  /* 0xffff0000caca7812 */ /* 0x000fe200078ec0ff */
[----:B------:R-:W-:-:S02]  /*9930*/  IMAD.U32 R50, R208, 0x10000, RZ ;  /* 0x00010000d0327824 */ /* 0x000fc400078e00ff */
[C---:B------:R-:W-:Y:S01]  /*9940*/  FFMA.FTZ R53, R48.reuse, R204, -R53 ;  /* 0x000000cc30357223 */ /* 0x040fe20000010835 */
[----:B------:R-:W-:Y:S01]  /*9950*/  FFMA.FTZ R51, R48, R209, R51 ;  /* 0x000000d130337223 */ /* 0x000fe20000010033 */
[----:B------:R-:W-:Y:S01]  /*9960*/  FFMA.FTZ R54, R49, R47, -R54 ;  /* 0x0000002f31367223 */ /* 0x000fe20000010836 */
[----:B------:R-:W-:Y:S01]  /*9970*/  IMAD.U32 R48, R203, 0x10000, RZ ;  /* 0x00010000cb307824 */ /* 0x000fe200078e00ff */
[----:B------:R-:W-:Y:S01]  /*9980*/  LOP3.LUT R46, R35, 0xffff0000, RZ, 0xc0, !PT ;  /* 0xffff0000232e7812 */ /* 0x000fe200078ec0ff */
[CC--:B------:R-:W-:Y:S01]  /*9990*/  FMUL.FTZ R47, R39.reuse, R207.reuse ;  /* 0x000000cf272f7220 */ /* 0x0c0fe20000410000 */
[----:B------:R-:W-:Y:S01]  /*99a0*/  LOP3.LUT R36, R36, 0xffff0000, RZ, 0xc0, !PT ;  /* 0xffff000024247812 */ /* 0x000fe200078ec0ff */
[----:B------:R-:W-:Y:S01]  /*99b0*/  FMUL.FTZ R39, R39, R202 ;  /* 0x000000ca27277220 */ /* 0x000fe20000410000 */
[----:B------:R-:W-:Y:S01]  /*99c0*/  LOP3.LUT R208, R208, 0xffff0000, RZ, 0xc0, !PT ;  /* 0xffff0000d0d07812 */ /* 0x000fe200078ec0ff */
[----:B------:R-:W-:Y:S01]  /*99d0*/  FMUL.FTZ R52, R37, R50 ;  /* 0x0000003225347220 */ /* 0x000fe20000410000 */
[----:B------:R-:W-:Y:S01]  /*99e0*/  LOP3.LUT R203, R203, 0xffff0000, RZ, 0xc0, !PT ;  /* 0xffff0000cbcb7812 */ /* 0x000fe200078ec0ff */
[----:B------:R-:W-:Y:S01]  /*99f0*/  FMUL.FTZ R37, R37, R48 ;  /* 0x0000003025257220 */ /* 0x000fe20000410000 */
[----:B------:R-:W-:Y:S01]  /*9a00*/  LOP3.LUT R33, R32, 0xffff0000, RZ, 0xc0, !PT ;  /* 0xffff000020217812 */ /* 0x000fe200078ec0ff */
[C---:B------:R-:W-:Y:S01]  /*9a10*/  FFMA.FTZ R47, R46.reuse, R202, -R47 ;  /* 0x000000ca2e2f7223 */ /* 0x040fe2000001082f */
[----:B------:R-:W-:Y:S01]  /*9a20*/  FFMA.FTZ R64, R46, R207, R39 ;  /* 0x000000cf2e407223 */ /* 0x000fe20000010027 */
[----:B------:R-:W-:Y:S01]  /*9a30*/  FFMA.FTZ R52, R45, R48, -R52 ;  /* 0x000000302d347223 */ /* 0x000fe20000010834 */
[----:B------:R-:W-:-:S02]  /*9a40*/  IMAD.U32 R35, R38, 0x10000, RZ ;  /* 0x0001000026237824 */ /* 0x000fc400078e00ff */
[C---:B------:R-:W-:Y:S01]  /*9a50*/  FMUL.FTZ R46, R36.reuse, R208 ;  /* 0x000000d0242e7220 */ /* 0x040fe20000410000 */
[-C--:B------:R-:W-:Y:S01]  /*9a60*/  FMUL.FTZ R48, R36, R203.reuse ;  /* 0x000000cb24307220 */ /* 0x080fe20000410000 */
[----:B------:R-:W-:Y:S01]  /*9a70*/  IMAD.U32 R39, R205, 0x10000, RZ ;  /* 0x00010000cd277824 */ /* 0x000fe200078e00ff */
[----:B------:R-:W-:Y:S01]  /*9a80*/  LOP3.LUT R38, R38, 0xffff0000, RZ, 0xc0, !PT ;  /* 0xffff000026267812 */ /* 0x000fe200078ec0ff */
[----:B------:R-:W-:Y:S01]  /*9a90*/  FFMA.FTZ R45, R45, R50, R37 ;  /* 0x000000322d2d7223 */ /* 0x000fe20000010025 */
[----:B------:R-:W-:Y:S01]  /*9aa0*/  IMAD.U32 R36, R192, 0x10000, RZ ;  /* 0x00010000c0247824 */ /* 0x000fe200078e00ff */
[----:B------:R-:W-:Y:S01]  /*9ab0*/  LOP3.LUT R205, R205, 0xffff0000, RZ, 0xc0, !PT ;  /* 0xffff0000cdcd7812 */ /* 0x000fe200078ec0ff */
[----:B------:R-:W-:Y:S01]  /*9ac0*/  IMAD.U32 R32, R34, 0x10000, RZ ;  /* 0x0001000022207824 */ /* 0x000fe200078e00ff */
[----:B------:R-:W-:Y:S01]  /*9ad0*/  LOP3.LUT R37, R192, 0xffff0000, RZ, 0xc0, !PT ;  /* 0xffff0000c0257812 */ /* 0x000fe200078ec0ff */
[C---:B------:R-:W-:Y:S01]  /*9ae0*/  FFMA.FTZ R203, R33.reuse, R203, -R46 ;  /* 0x000000cb21cb7223 */ /* 0x040fe2000001082e */
[----:B------:R-:W-:Y:S01]  /*9af0*/  FFMA.FTZ R48, R33, R208, R48 ;  /* 0x000000d021307223 */ /* 0x000fe20000010030 */
[----:B------:R-:W-:Y:S01]  /*9b00*/  LOP3.LUT R34, R34, 0xffff0000, RZ, 0xc0, !PT ;  /* 0xffff000022227812 */ /* 0x000fe200078ec0ff */
[C---:B------:R-:W-:Y:S01]  /*9b10*/  FMUL.FTZ R33, R35.reuse, R39 ;  /* 0x0000002723217220 */ /* 0x040fe20000410000 */
[-C--:B------:R-:W-:Y:S01]  /*9b20*/  FMUL.FTZ R46, R35, R36.reuse ;  /* 0x00000024232e7220 */ /* 0x080fe20000410000 */
        /* <DEDUP_REMOVED lines=16> */
.L_x_1415:
[----:B------:R-:W-:Y:S05]  /*9c30*/  BSYNC B2 ;  /* 0x0000000000027941 */ /* 0x000fea0003800000 */
.L_x_1414:
[----:B------:R-:W-:Y:S02]  /*9c40*/  ULDC.64 UR4, c[0x0][0x208] ;  /* 0x0000820000047ab9 */ /* 0x000fe40000000a00 */
[----:B--2---:R2:W-:Y:S04]  /*9c50*/  STG.E.128 desc[UR4][R40.64], R32 ;  /* 0x0000002028007986 */ /* 0x0045e8000c101d04 */
[----:B---3--:R2:W-:Y:S02]  /*9c60*/  @!P0 STG.E.128 desc[UR4][R42.64], R36 ;  /* 0x000000242a008986 */ /* 0x0085e4000c101d04 */
.L_x_1413:
[----:B------:R-:W-:Y:S05]  /*9c70*/  BSYNC B1 ;  /* 0x0000000000017941 */ /* 0x000fea0003800000 */
.L_x_1412:
[----:B------:R-:W-:-:S13]  /*9c80*/  ISETP.NE.AND P0, PT, R10, RZ, PT ;  /* 0x000000ff0a00720c */ /* 0x000fda0003f05270 */
[----:B------:R-:W-:Y:S05]  /*9c90*/  @!P0 BRA `(.L_x_1366) ;  /* 0x0000000800f48947 */ /* 0x000fea0003800000 */
[----:B--2---:R-:W2:Y:S01]  /*9ca0*/  LDL R32, [R1+0x8] ;  /* 0x0000080001207983 */ /* 0x004ea20000100800 */
[----:B------:R-:W-:Y:S01]  /*9cb0*/  BSSY B1, `(.L_x_1416) ;  /* 0x0000076000017945 */ /* 0x000fe20003800000 */
[----:B--2---:R-:W-:-:S04]  /*9cc0*/  LOP3.LUT P4, RZ, R32, 0x1, RZ, 0xc0, !PT ;  /* 0x0000000120ff7812 */ /* 0x004fc8000788c0ff */
[----:B------:R-:W-:Y:S02]  /*9cd0*/  SEL R152, R122, R152, !P4 ;  /* 0x000000987a987207 */ /* 0x000fe40006000000 */
[----:B---34-:R-:W-:Y:S02]  /*9ce0*/  IADD3 R41, P0, P4, R90, R128, R13 ;  /* 0x000000805a297210 */ /* 0x018fe40007c1e00d */
[----:B------:R-:W-:Y:S02]  /*9cf0*/  SHF.R.S32.HI R33, RZ, 0x1f, R152 ;  /* 0x0000001fff217819 */ /* 0x000fe40000011498 */
[----:B------:R-:W-:Y:S02]  /*9d00*/  IADD3.X R42, R89, R44, R109, P0, P4 ;  /* 0x0000002c592a7210 */ /* 0x000fe400007e846d */
[----:B------:R-:W-:Y:S02]  /*9d10*/  LEA.HI R33, R33, R152, RZ, 0x4 ;  /* 0x0000009821217211 */ /* 0x000fe400078f20ff */
[----:B------:R-:W-:-:S02]  /*9d20*/  ISETP.GE.AND P4, PT, R166, R117, PT ;  /* 0x00000075a600720c */ /* 0x000fc40003f86270 */
[----:B------:R-:W-:Y:S02]  /*9d30*/  LEA.HI.SX32 R33, R33, R112, 0x1c ;  /* 0x0000007021217211 */ /* 0x000fe400078fe2ff */
[----:B------:R-:W-:Y:S02]  /*9d40*/  LEA R40, P0, R41, R120, 0x1 ;  /* 0x0000007829287211 */ /* 0x000fe400078008ff */
[----:B------:R-:W-:Y:S01]  /*9d50*/  SHF.R.S32.HI R32, RZ, 0x1f, R33 ;  /* 0x0000001fff207819 */ /* 0x000fe20000011421 */
[----:B------:R-:W-:Y:S01]  /*9d60*/  IMAD.SHL.U32 R43, R33, 0x8, RZ ;  /* 0x00000008212b7824 */ /* 0x000fe200078e00ff */
[----:B------:R-:W-:Y:S02]  /*9d70*/  LEA.HI.X R41, R41, R121, R42, 0x1, P0 ;  /* 0x0000007929297211 */ /* 0x000fe400000f0c2a */
        /* <DEDUP_REMOVED lines=18> */
[----:B------:R-:W-:Y:S01]  /*9ea0*/  IMAD.U32 R50, R39, 0x10000, RZ ;  /* 0x0001000027327824 */ /* 0x000fe200078e00ff */
[----:B------:R-:W-:Y:S02]  /*9eb0*/  SHF.R.U32.HI R57, RZ, 0x10, R57 ;  /* 0x00000010ff397819 */ /* 0x000fe40000011639 */
[----:B------:R-:W-:Y:S02]  /*9ec0*/  PRMT R171, R171, 0x5410, R68 ;  /* 0x00005410abab7816 */ /* 0x000fe40000000044 */
[----:B------:R-:W-:-:S02]  /*9ed0*/  SHF.R.U64 R52, R58, 0x10, R59 ;  /* 0x000000103a347819 */ /* 0x000fc4000000123b */
[----:B------:R-:W-:Y:S01]  /*9ee0*/  PRMT R158, R158, 0x5410, R57 ;  /* 0x000054109e9e7816 */ /* 0x000fe20000000039 */
[----:B------:R-:W-:Y:S01]  /*9ef0*/  IMAD.U32 R53, R171, 0x10000, RZ ;  /* 0x00010000ab357824 */ /* 0x000fe200078e00ff */
[----:B------:R-:W-:Y:S02]  /*9f00*/  SHF.R.U64 R54, R70, 0x10, R71 ;  /* 0x0000001046367819 */ /* 0x000fe40000001247 */
[----:B------:R-:W-:Y:S01]  /*9f10*/  PRMT R155, R155, 0x5410, R52 ;  /* 0x000054109b9b7816 */ /* 0x000fe20000000034 */
[----:B------:R-:W-:Y:S01]  /*9f20*/  IMAD.U32 R52, R158, 0x10000, RZ ;  /* 0x000100009e347824 */ /* 0x000fe200078e00ff */
[----:B------:R-:W-:Y:S02]  /*9f30*/  SHF.R.U32.HI R59, RZ, 0x10, R59 ;  /* 0x00000010ff3b7819 */ /* 0x000fe4000001163b */
[----:B------:R-:W-:Y:S02]  /*9f40*/  SHF.R.U32.HI R71, RZ, 0x10, R71 ;  /* 0x00000010ff477819 */ /* 0x000fe40000011647 */
[----:B------:R-:W-:Y:S01]  /*9f50*/  PRMT R159, R159, 0x5410, R54 ;  /* 0x000054109f9f7816 */ /* 0x000fe20000000036 */
[-C--:B------:R-:W-:Y:S01]  /*9f60*/  FMUL.FTZ R54, R48, R53.reuse ;  /* 0x0000003530367220 */ /* 0x080fe20000410000 */
[----:B------:R-:W-:Y:S01]  /*9f70*/  PRMT R156, R156, 0x5410, R59 ;  /* 0x000054109c9c7816 */ /* 0x000fe2000000003b */
[-C--:B------:R-:W-:Y:S01]  /*9f80*/  FMUL.FTZ R48, R48, R52.reuse ;  /* 0x0000003430307220 */ /* 0x080fe20000410000 */
[----:B------:R-:W-:Y:S01]  /*9f90*/  LOP3.LUT R49, R37, 0xffff0000, RZ, 0xc0, !PT ;  /* 0xffff000025317812 */ /* 0x000fe200078ec0ff */
[C---:B------:R-:W-:Y:S01]  /*9fa0*/  FFMA.FTZ R54, R45.reuse, R52, -R54 ;  /* 0x000000342d367223 */ /* 0x040fe20000010836 */
[----:B------:R-:W-:Y:S01]  /*9fb0*/  PRMT R168, R168, 0x5410, R71 ;  /* 0x00005410a8a87816 */ /* 0x000fe20000000047 */
[----:B------:R-:W-:Y:S01]  /*9fc0*/  FFMA.FTZ R53, R45, R53, R48 ;  /* 0x000000352d357223 */ /* 0x000fe20000010030 */
[----:B------:R-:W-:Y:S01]  /*9fd0*/  LOP3.LUT R171, R171, 0xffff0000, RZ, 0xc0, !PT ;  /* 0xffff0000abab7812 */ /* 0x000fe200078ec0ff */
[----:B------:R-:W-:Y:S01]  /*9fe0*/  IMAD.U32 R45, R156, 0x10000, RZ ;  /* 0x000100009c2d7824 */ /* 0x000fe200078e00ff */
[----:B------:R-:W-:Y:S01]  /*9ff0*/  LOP3.LUT R158, R158, 0xffff0000, RZ, 0xc0, !PT ;  /* 0xffff00009e9e7812 */ /* 0x000fe200078ec0ff */
[----:B------:R-:W-:Y:S01]  /*a000*/  IMAD.U32 R37, R36, 0x10000, RZ ;  /* 0x0001000024257824 */ /* 0x000fe200078e00ff */
[----:B------:R-:W-:Y:S01]  /*a010*/  PRMT R170, R170, 0x5410, R55 ;  /* 0x00005410aaaa7816 */ /* 0x000fe20000000037 */
[----:B------:R-:W-:Y:S01]  /*a020*/  IMAD.U32 R55, R168, 0x10000, RZ ;  /* 0x00010000a8377824 */ /* 0x000fe200078e00ff */
[----:B------:R-:W-:Y:S01]  /*a030*/  LOP3.LUT R46, R33, 0xffff0000, RZ, 0xc0, !PT ;  /* 0xffff0000212e7812 */ /* 0x000fe200078ec0ff */
[C---:B------:R-:W-:Y:S01]  /*a040*/  FMUL.FTZ R57, R49.reuse, R171 ;  /* 0x000000ab31397220 */ /* 0x040fe20000410000 */
[----:B------:R-:W-:Y:S01]  /*a050*/  LOP3.LUT R47, R36, 0xffff0000, RZ, 0xc0, !PT ;  /* 0xffff0000242f7812 */ /* 0x000fe200078ec0ff */
[-C--:B------:R-:W-:Y:S01]  /*a060*/  FMUL.FTZ R49, R49, R158.reuse ;  /* 0x0000009e31317220 */ /* 0x080fe20000410000 */
[----:B------:R-:W-:Y:S01]  /*a070*/  IMAD.U32 R36, R35, 0x10000, RZ ;  /* 0x0001000023247824 */ /* 0x000fe200078e00ff */
[----:B------:R-:W-:Y:S01]  /*a080*/  LOP3.LUT R51, R39, 0xffff0000, RZ, 0xc0, !PT ;  /* 0xffff000027337812 */ /* 0x000fe200078ec0ff */
[----:B------:R-:W-:Y:S01]  /*a090*/  FMUL.FTZ R48, R50, R45 ;  /* 0x0000002d32307220 */ /* 0x000fe20000410000 */
[----:B------:R-:W-:Y:S01]  /*a0a0*/  LOP3.LUT R168, R168, 0xffff0000, RZ, 0xc0, !PT ;  /* 0xffff0000a8a87812 */ /* 0x000fe200078ec0ff */
[----:B------:R-:W-:Y:S01]  /*a0b0*/  FMUL.FTZ R59, R50, R55 ;  /* 0x00000037323b7220 */ /* 0x000fe20000410000 */
[----:B------:R-:W-:Y:S01]  /*a0c0*/  LOP3.LUT R156, R156, 0xffff0000, RZ, 0xc0, !PT ;  /* 0xffff00009c9c7812 */ /* 0x000fe200078ec0ff */
[C---:B------:R-:W-:Y:S01]  /*a0d0*/  FFMA.FTZ R57, R46.reuse, R158, -R57 ;  /* 0x0000009e2e397223 */ /* 0x040fe20000010839 */
[----:B------:R-:W-:Y:S01]  /*a0e0*/  PRMT R157, R157, 0x5410, R56 ;  /* 0x000054109d9d7816 */ /* 0x000fe20000000038 */
[----:B------:R-:W-:Y:S01]  /*a0f0*/  FFMA.FTZ R50, R46, R171, R49 ;  /* 0x000000ab2e327223 */ /* 0x000fe20000010031 */
[----:B------:R-:W-:Y:S01]  /*a100*/  LOP3.LUT R35, R35, 0xffff0000, RZ, 0xc0, !PT ;  /* 0xffff000023237812 */ /* 0x000fe200078ec0ff */
[----:B------:R-:W-:Y:S01]  /*a110*/  FFMA.FTZ R55, R36, R55, R48 ;  /* 0x0000003724377223 */ /* 0x000fe20000010030 */
[----:B------:R-:W-:-:S02]  /*a120*/  IMAD.U32 R46, R170, 0x10000, RZ ;  /* 0x00010000aa2e7824 */ /* 0x000fc400078e00ff */
[C---:B------:R-:W-:Y:S01]  /*a130*/  FMUL.FTZ R48, R51.reuse, R168 ;  /* 0x000000a833307220 */ /* 0x040fe20000410000 */
[-C--:B------:R-:W-:Y:S01]  /*a140*/  FMUL.FTZ R52, R51, R156.reuse ;  /* 0x0000009c33347220 */ /* 0x080fe20000410000 */
[----:B------:R-:W-:Y:S01]  /*a150*/  LOP3.LUT R170, R170, 0xffff0000, RZ, 0xc0, !PT ;  /* 0xffff0000aaaa7812 */ /* 0x000fe200078ec0ff */
[----:B------:R-:W-:Y:S01]  /*a160*/  FFMA.FTZ R59, R36, R45, -R59 ;  /* 0x0000002d243b7223 */ /* 0x000fe2000001083b */
[C---:B------:R-:W-:Y:S01]  /*a170*/  IMAD.U32 R36, R157.reuse, 0x10000, RZ ;  /* 0x000100009d247824 */ /* 0x040fe200078e00ff */
[----:B------:R-:W-:Y:S01]  /*a180*/  LOP3.LUT R157, R157, 0xffff0000, RZ, 0xc0, !PT ;  /* 0xffff00009d9d7812 */ /* 0x000fe200078ec0ff */
[C---:B------:R-:W-:Y:S01]  /*a190*/  FFMA.FTZ R156, R35.reuse, R156, -R48 ;  /* 0x0000009c239c7223 */ /* 0x040fe20000010830 */
[C---:B------:R-:W-:Y:S01]  /*a1a0*/  LOP3.LUT R42, R32.reuse, 0xffff0000, RZ, 0xc0, !PT ;  /* 0xffff0000202a7812 */ /* 0x040fe200078ec0ff */
[----:B------:R-:W-:Y:S01]  /*a1b0*/  FFMA.FTZ R52, R35, R168, R52 ;  /* 0x000000a823347223 */ /* 0x000fe20000010034 */
[----:B------:R-:W-:Y:S01]  /*a1c0*/  FMUL.FTZ R48, R37, R46 ;  /* 0x0000002e25307220 */ /* 0x000fe20000410000 */
[----:B------:R-:W-:Y:S01]  /*a1d0*/  FMUL.FTZ R35, R47, R170 ;  /* 0x000000aa2f237220 */ /* 0x000fe20000410000 */
[----:B------:R-:W-:-:S02]  /*a1e0*/  IMAD.U32 R33, R32, 0x10000, RZ ;  /* 0x0001000020217824 */ /* 0x000fc400078e00ff */
[-C--:B------:R-:W-:Y:S01]  /*a1f0*/  FMUL.FTZ R37, R37, R36.reuse ;  /* 0x0000002425257220 */ /* 0x080fe20000410000 */
[-C--:B------:R-:W-:Y:S01]  /*a200*/  FMUL.FTZ R47, R47, R157.reuse ;  /* 0x0000009d2f2f7220 */ /* 0x080fe20000410000 */
[----:B------:R-:W-:Y:S01]  /*a210*/  FFMA.FTZ R157, R42, R157, -R35 ;  /* 0x0000009d2a9d7223 */ /* 0x000fe20000010823 */
[C---:B------:R-:W-:Y:S02]  /*a220*/  IMAD.U32 R39, R38.reuse, 0x10000, RZ ;  /* 0x0001000026277824 */ /* 0x040fe400078e00ff */
[C---:B------:R-:W-:Y:S01]  /*a230*/  FFMA.FTZ R48, R33.reuse, R36, -R48 ;  /* 0x0000002421307223 */ /* 0x040fe20000010830 */
[----:B------:R-:W-:Y:S01]  /*a240*/  FFMA.FTZ R37, R33, R46, R37 ;  /* 0x0000002e21257223 */ /* 0x000fe20000010025 */
[----:B------:R-:W-:Y:S01]  /*a250*/  IMAD.U32 R35, R159, 0x10000, RZ ;  /* 0x000100009f237824 */ /* 0x000fe200078e00ff */
[----:B------:R-:W-:Y:S01]  /*a260*/  LOP3.LUT R38, R38, 0xffff0000, RZ, 0xc0, !PT ;  /* 0xffff000026267812 */ /* 0x000fe200078ec0ff */
[----:B------:R-:W-:Y:S01]  /*a270*/  IMAD.U32 R33, R155, 0x10000, RZ ;  /* 0x000100009b217824 */ /* 0x000fe200078e00ff */
[----:B------:R-:W-:Y:S01]  /*a280*/  LOP3.LUT R159, R159, 0xffff0000, RZ, 0xc0, !PT ;  /* 0xffff00009f9f7812 */ /* 0x000fe200078ec0ff */
[C---:B------:R-:W-:Y:S01]  /*a290*/  IMAD.U32 R32, R34.reuse, 0x10000, RZ ;  /* 0x0001000022207824 */ /* 0x040fe200078e00ff */
[----:B------:R-:W-:Y:S01]  /*a2a0*/  LOP3.LUT R155, R155, 0xffff0000, RZ, 0xc0, !PT ;  /* 0xffff00009b9b7812 */ /* 0x000fe200078ec0ff */
[C---:B------:R-:W-:Y:S01]  /*a2b0*/  FMUL.FTZ R45, R39.reuse, R35 ;  /* 0x00000023272d7220 */ /* 0x040fe20000410000 */
[----:B------:R-:W-:Y:S01]  /*a2c0*/  FMUL.FTZ R36, R39, R33 ;  /* 0x0000002127247220 */ /* 0x000fe20000410000 */
[----:B------:R-:W-:Y:S01]  /*a2d0*/  LOP3.LUT R34, R34, 0xffff0000, RZ, 0xc0, !PT ;  /* 0xffff000022227812 */ /* 0x000fe200078ec0ff */
[----:B------:R-:W-:Y:S01]  /*a2e0*/  FMUL.FTZ R39, R38, R159 ;  /* 0x0000009f26277220 */ /* 0x000fe20000410000 */
[----:B------:R-:W-:Y:S01]  /*a2f0*/  FFMA.FTZ R42, R42, R170, R47 ;  /* 0x000000aa2a2a7223 */ /* 0x000fe2000001002f */
        /* <DEDUP_REMOVED lines=15> */
[----:B------:R-:W-:Y:S01]  /*a3f0*/  IMAD.MOV.U32 R39, RZ, RZ, R52 ;  /* 0x000000ffff277224 */ /* 0x000fe200078e0034 */
[----:B------:R-:W-:-:S07]  /*a400*/  F2FP.BF16.F32.PACK_AB R35, R156, R59 ;  /* 0x0000003b9c23723e */ /* 0x000fce00000010ff */
.L_x_1417:
[----:B------:R-:W-:Y:S05]  /*a410*/  BSYNC B1 ;  /* 0x0000000000017941 */ /* 0x000fea0003800000 */
.L_x_1416:
[----:B------:R-:W-:Y:S01]  /*a420*/  ISETP.GE.AND P0, PT, R43, R150, PT ;  /* 0x000000962b00720c */ /* 0x000fe20003f06270 */
[----:B------:R-:W-:Y:S02]  /*a430*/  ULDC.64 UR4, c[0x0][0x208] ;  /* 0x0000820000047ab9 */ /* 0x000fe40000000a00 */
[----:B--2---:R2:W-:Y:S10]  /*a440*/  STG.E.128 desc[UR4][R40.64], R32 ;  /* 0x0000002028007986 */ /* 0x0045f4000c101d04 */
[----:B------:R-:W-:Y:S05]  /*a450*/  @P0 BRA `(.L_x_1366) ;  /* 0x0000000400040947 */ /* 0x000fea0003800000 */
[--C-:B------:R-:W-:Y:S01]  /*a460*/  IADD3 R128, P0, P4, R90, R128, R43.reuse ;  /* 0x000000805a807210 */ /* 0x100fe20007c1e02b */
[----:B------:R-:W-:Y:S01]  /*a470*/  ULDC.64 UR4, c[0x0][0x208] ;  /* 0x0000820000047ab9 */ /* 0x000fe20000000a00 */
[----:B------:R-:W-:-:S04]  /*a480*/  SHF.R.S32.HI R43, RZ, 0x1f, R43 ;  /* 0x0000001fff2b7819 */ /* 0x000fc8000001142b */
[----:B------:R-:W-:Y:S02]  /*a490*/  IADD3.X R44, R89, R44, R43, P0, P4 ;  /* 0x0000002c592c7210 */ /* 0x000fe400007e842b */
[----:B------:R-:W-:-:S04]  /*a4a0*/  LEA R120, P0, R128, R120, 0x1 ;  /* 0x0000007880787211 */ /* 0x000fc800078008ff */
[----:B------:R-:W-:-:S05]  /*a4b0*/  LEA.HI.X R121, R128, R121, R44, 0x1, P0 ;  /* 0x0000007980797211 */ /* 0x000fca00000f0c2c */
[----:B---3--:R3:W-:Y:S01]  /*a4c0*/  STG.E.128 desc[UR4][R120.64], R36 ;  /* 0x0000002478007986 */ /* 0x0087e2000c101d04 */
[----:B------:R-:W-:Y:S05]  /*a4d0*/  BRA `(.L_x_1366) ;  /* 0x0000000000e47947 */ /* 0x000fea0003800000 */
.L_x_1333:
[----:B------:R-:W-:-:S04]  /*a4e0*/  ULOP3.LUT UR4, UR60, 0x1, URZ, 0xfc, !UPT ;  /* 0x000000013c047892 */ /* 0x000fc8000f8efc3f */
[----:B------:R-:W-:-:S06]  /*a4f0*/  UISETP.NE.AND UP0, UPT, UR4, 0x3, UPT ;  /* 0x000000030400788c */ /* 0x000fcc000bf05270 */
[----:B------:R-:W-:-:S13]  /*a500*/  PLOP3.LUT P1, PT, PT, PT, UP0, 0x80, 0x0 ;  /* 0x000000000000781c */ /* 0x000fda0003f2f008 */
[----:B------:R-:W-:Y:S05]  /*a510*/  @!P1 BRA `(.L_x_1418) ;  /* 0x0000000000049947 */ /* 0x000fea0003800000 */
[----:B------:R-:W-:Y:S01]  /*a520*/  BPT.TRAP 0x1 ;  /* 0x000000040000795c */ /* 0x000fe20000300000 */
.L_x_1418:
[----:B------:R-:W-:Y:S01]  /*a530*/  IMAD R4, R19, 0x8, R18 ;  /* 0x0000000813047824 */ /* 0x000fe200078e0212 */
[----:B------:R-:W-:Y:S01]  /*a540*/  SHF.L.U32 R3, R167, 0x1f, RZ ;  /* 0x0000001fa7037819 */ /* 0x000fe200000006ff */
[----:B------:R-:W-:Y:S01]  /*a550*/  IMAD R5, R24, -0x60, R2 ;  /* 0xffffffa018057824 */ /* 0x000fe200078e0202 */
[----:B------:R-:W-:Y:S02]  /*a560*/  BSSY B1, `(.L_x_1419) ;  /* 0x0000005000017945 */ /* 0x000fe40003800000 */
[----:B------:R-:W1:Y:S02]  /*a570*/  SYNCS.PHASECHK.TRANS64.TRYWAIT P4, [R4+URZ+0x2a890], R3 ;  /* 0x02a89003040075a7 */ /* 0x000e64000808017f */
[----:B------:R-:W-:-:S04]  /*a580*/  VIMNMX R5, R5, 0x60, PT ;  /* 0x0000006005057848 */ /* 0x000fc80003fe0100 */
[----:B------:R-:W-:Y:S01]  /*a590*/  ISETP.GE.AND P0, PT, R162, R5, PT ;  /* 0x00000005a200720c */ /* 0x000fe20003f06270 */
[----:B-1----:R-:W-:-:S12]  /*a5a0*/  @!P4 BRA `(.L_x_1420) ;  /* 0x000001e80004c947 */ /* 0x002fd80003800000 */
.L_x_1740:
[----:B------:R-:W-:Y:S05]  /*a5b0*/  BSYNC B1 ;  /* 0x0000000000017941 */ /* 0x000fea0003800000 */
.L_x_1419:
[----:B------:R-:W-:Y:S04]  /*a5c0*/  BSSY B1, `(.L_x_1421) ;  /* 0x0000015000017945 */ /* 0x000fe80003800000 */
[----:B------:R-:W-:Y:S05]  /*a5d0*/  @P0 BRA `(.L_x_1422) ;  /* 0x00000000004c0947 */ /* 0x000fea0003800000 */
[----:B------:R-:W-:Y:S01]  /*a5e0*/  ISETP.NE.AND P4, PT, R12, RZ, PT ;  /* 0x000000ff0c00720c */ /* 0x000fe20003f85270 */
[----:B------:R-:W-:Y:S01]  /*a5f0*/  ULDC.64 UR4, c[0x0][0x208] ;  /* 0x0000820000047ab9 */ /* 0x000fe20000000a00 */
[----:B------:R-:W-:-:S11]  /*a600*/  ISETP.NE.AND P0, PT, R11, RZ, PT ;  /* 0x000000ff0b00720c */ /* 0x000fd60003f05270 */
[----:B0-----:R-:W0:Y:S04]  /*a610*/  @P4 LDS.128 R32, [R43] ;  /* 0x000000002b204984 */ /* 0x001e280000000c00 */
[----:B------:R-:W2:Y:S04]  /*a620*/  @P0 LDS.128 R36, [R42] ;  /* 0x000000002a240984 */ /* 0x000ea80000000c00 */
[----:B0-----:R-:W-:Y:S01]  /*a630*/  @P4 STG.E.128 desc[UR4][R44.64], R32 ;  /* 0x000000202c004986 */ /* 0x001fe2000c101d04 */
[----:B------:R-:W-:-:S03]  /*a640*/  ISETP.NE.AND P4, PT, R10, RZ, PT ;  /* 0x000000ff0a00720c */ /* 0x000fc60003f85270 */
[----:B--2---:R-:W-:Y:S01]  /*a650*/  @P0 STG.E.128 desc[UR4][R44.64+0x40], R36 ;  /* 0x000040242c000986 */ /* 0x004fe2000c101d04 */
[----:B------:R-:W-:-:S09]  /*a660*/  ISETP.NE.AND P0, PT, R9, RZ, PT ;  /* 0x000000ff0900720c */ /* 0x000fd20003f05270 */
[----:B------:R-:W0:Y:S04]  /*a670*/  @P4 LDS.128 R32, [R43+0x3000] ;  /* 0x003000002b204984 */ /* 0x000e280000000c00 */
[----:B------:R-:W2:Y:S04]  /*a680*/  @P0 LDS.128 R36, [R42+0x3000] ;  /* 0x003000002a240984 */ /* 0x000ea80000000c00 */
[----:B0-----:R-:W-:Y:S01]  /*a690*/  @P4 STG.E.128 desc[UR4][R44.64+0x80], R32 ;  /* 0x000080202c004986 */ /* 0x001fe2000c101d04 */
[----:B------:R-:W-:-:S03]  /*a6a0*/  ISETP.NE.AND P4, PT, R7, RZ, PT ;  /* 0x000000ff0700720c */ /* 0x000fc60003f85270 */
[----:B--2---:R-:W-:Y:S01]  /*a6b0*/  @P0 STG.E.128 desc[UR4][R44.64+0xc0], R36 ;  /* 0x0000c0242c000986 */ /* 0x004fe2000c101d04 */
[----:B------:R-:W-:-:S09]  /*a6c0*/  ISETP.NE.AND P0, PT, R8, RZ, PT ;  /* 0x000000ff0800720c */ /* 0x000fd20003f05270 */
[----:B------:R-:W0:Y:S04]  /*a6d0*/  @P4 LDS.128 R36, [R42+0x6000] ;  /* 0x006000002a244984 */ /* 0x000e280000000c00 */
[----:B------:R-:W2:Y:S04]  /*a6e0*/  @P0 LDS.128 R32, [R43+0x6000] ;  /* 0x006000002b200984 */ /* 0x000ea80000000c00 */
[----:B0-----:R3:W-:Y:S04]  /*a6f0*/  @P4 STG.E.128 desc[UR4][R44.64+0x140], R36 ;  /* 0x000140242c004986 */ /* 0x0017e8000c101d04 */
[----:B--2---:R3:W-:Y:S02]  /*a700*/  @P0 STG.E.128 desc[UR4][R44.64+0x100], R32 ;  /* 0x000100202c000986 */ /* 0x0047e4000c101d04 */
.L_x_1422:
[----:B------:R-:W-:Y:S05]  /*a710*/  BSYNC B1 ;  /* 0x0000000000017941 */ /* 0x000fea0003800000 */
.L_x_1421:
[----:B------:R-:W-:-:S13]  /*a720*/  ISETP.GE.AND P0, PT, R185, R5, PT ;  /* 0x00000005b900720c */ /* 0x000fda0003f06270 */
[----:B------:R-:W-:Y:S05]  /*a730*/  @P0 BRA `(.L_x_1366) ;  /* 0x00000000004c0947 */ /* 0x000fea0003800000 */
[----:B------:R-:W-:Y:S01]  /*a740*/  ISETP.NE.AND P4, PT, R12, RZ, PT ;  /* 0x000000ff0c00720c */ /* 0x000fe20003f85270 */
[----:B------:R-:W-:Y:S01]  /*a750*/  ULDC.64 UR4, c[0x0][0x208] ;  /* 0x0000820000047ab9 */ /* 0x000fe20000000a00 */
[----:B------:R-:W-:-:S11]  /*a760*/  ISETP.NE.AND P0, PT, R10, RZ, PT ;  /* 0x000000ff0a00720c */ /* 0x000fd60003f05270 */
[----:B0--3--:R-:W0:Y:S04]  /*a770*/  @P4 LDS.128 R32, [R43+0x2000] ;  /* 0x002000002b204984 */ /* 0x009e280000000c00 */
[----:B------:R-:W2:Y:S04]  /*a780*/  @P0 LDS.128 R36, [R43+0x5000] ;  /* 0x005000002b240984 */ /* 0x000ea80000000c00 */
        /* <DEDUP_REMOVED lines=14> */
.L_x_1366:
[----:B------:R-:W-:Y:S05]  /*a870*/  BSYNC B0 ;  /* 0x0000000000007941 */ /* 0x000fea0003800000 */
.L_x_1332:
[----:B01234-:R-:W0:Y:S01]  /*a880*/  S2R R32, SR_TID.X ;  /* 0x0000000000207919 */ /* 0x01fe220000002100 */
[----:B------:R-:W-:Y:S01]  /*a890*/  @!PT LDS RZ, [RZ] ;  /* 0x00000000fffff984 */ /* 0x000fe20000000800 */
[----:B------:R-:W-:Y:S01]  /*a8a0*/  @!PT LDS RZ, [RZ] ;  /* 0x00000000fffff984 */ /* 0x000fe20000000800 */
[----:B------:R-:W-:Y:S01]  /*a8b0*/  @!PT LDS RZ, [RZ] ;  /* 0x00000000fffff984 */ /* 0x000fe20000000800 */
[----:B------:R-:W-:Y:S01]  /*a8c0*/  @!PT LDS RZ, [RZ] ;  /* 0x00000000fffff984 */ /* 0x000fe20000000800 */
[----:B------:R1:W-:Y:S06]  /*a8d0*/  MEMBAR.ALL.CTA ;  /* 0x0000000000007992 */ /* 0x0003ec0000008000 */
[----:B-1----:R-:W1:Y:S01]  /*a8e0*/  FENCE.VIEW.ASYNC.S ;  /* 0x00000000000073c6 */ /* 0x002e620000000000 */
[----:B------:R-:W-:Y:S05]  /*a8f0*/  WARPSYNC.ALL ;  /* 0x0000000000007948 */ /* 0x000fea0003800000 */
[----:B------:R-:W-:Y:S01]  /*a900*/  BSSY B0, `(.L_x_1423) ;  /* 0x0000009000007945 */ /* 0x000fe20003800000 */
[----:B0-----:R-:W-:Y:S01]  /*a910*/  LOP3.LUT R32, R32, 0x7f, RZ, 0xc0, !PT ;  /* 0x0000007f20207812 */ /* 0x001fe200078ec0ff */
[----:B-1----:R0:W-:Y:S03]  /*a920*/  BAR.SYNC.DEFER_BLOCKING R154, 0x80 ;  /* 0x0002009a0000751d */ /* 0x0021e60000010000 */
[----:B------:R-:W-:-:S13]  /*a930*/  ISETP.NE.AND P0, PT, R32, RZ, PT ;  /* 0x000000ff2000720c */ /* 0x000fda0003f05270 */
[----:B------:R-:W-:-:S05]  /*a940*/  @!P0 VIADD R32, R4, 0x2a8a0 ;  /* 0x0002a8a004208836 */ /* 0x000fca0000000000 */
[----:B------:R-:W-:-:S04]  /*a950*/  @!P0 PRMT R32, RZ, 0x654, R32 ;  /* 0x00000654ff208816 */ /* 0x000fc80000000020 */
[----:B------:R0:W-:Y:S01]  /*a960*/  @!P0 SYNCS.ARRIVE.TRANS64.RED.A1T0 RZ, [R32+URZ], RZ ;  /* 0x000000ff20ff89a7 */ /* 0x0001e2000810043f */
[----:B------:R-:W-:Y:S05]  /*a970*/  @!P1 BRA `(.L_x_1424) ;  /* 0x0000000000049947 */ /* 0x000fea0003800000 */
[----:B------:R-:W-:Y:S01]  /*a980*/  BPT.TRAP 0x1 ;  /* 0x000000040000795c */ /* 0x000fe20000300000 */
.L_x_1424:
[----:B------:R-:W-:Y:S05]  /*a990*/  BSYNC B0 ;  /* 0x0000000000007941 */ /* 0x000fea0003800000 */
.L_x_1423:
[----:B------:R-:W1:Y:S01]  /*a9a0*/  SYNCS.PHASECHK.TRANS64.TRYWAIT P4, [R4+URZ+0x2a8b0], R3 ;  /* 0x02a8b003040075a7 */ /* 0x000e62000808017f */
[----:B0-----:R-:W-:Y:S01]  /*a9b0*/  IMAD R32, R19, 0x3000, R27 ;  /* 0x0000300013207824 */ /* 0x001fe200078e021b */
[----:B------:R-:W-:Y:S01]  /*a9c0*/  ULDC UR61, c[0x0][0x310] ;  /* 0x0000c400003d7ab9 */ /* 0x000fe20000000800 */
[----:B------:R-:W-:Y:S01]  /*a9d0*/  ULDC.64 UR56, c[0x0][0x318] ;  /* 0x0000c60000387ab9 */ /* 0x000fe20000000a00 */
[----:B------:R-:W-:Y:S01]  /*a9e0*/  ULDC.64 UR58, c[0x0][0x308] ;  /* 0x0000c200003a7ab9 */ /* 0x000fe20000000a00 */
[----:B------:R-:W-:Y:S01]  /*a9f0*/  BSSY B0, `(.L_x_1425) ;  /* 0x0000004000007945 */ /* 0x000fe20003800000 */
[----:B------:R-:W-:Y:S01]  /*aa00*/  ISETP.GE.AND P1, PT, R162, R5, PT ;  /* 0x00000005a200720c */ /* 0x000fe20003f26270 */
[----:B------:R-:W-:Y:S02]  /*aa10*/  IMAD.IADD R34, R123, 0x1, R32 ;  /* 0x000000017b227824 */ /* 0x000fe400078e0220 */
[----:B-1----:R-:W-:Y:S10]  /*aa20*/  @!P4 BRA `(.L_x_1426) ;  /* 0x000001e000f8c947 */ /* 0x002ff40003800000 */
.L_x_1741:
[----:B------:R-:W-:Y:S05]  /*aa30*/  BSYNC B0 ;  /* 0x0000000000007941 */ /* 0x000fea0003800000 */
.L_x_1425:
[----:B------:R-:W-:Y:S01]  /*aa40*/  BSSY B0, `(.L_x_1427) ;  /* 0x000001a000007945 */ /* 0x000fe20003800000 */
[----:B------:R-:W-:Y:S02]  /*aa50*/  IMAD R44, R32, 0x2, R115 ;  /* 0x00000002202c7824 */ /* 0x000fe400078e0273 */
[----:B------:R-:W-:-:S04]  /*aa60*/  IMAD.WIDE R40, R24, 0x60, R118 ;  /* 0x0000006018287825 */ /* 0x000fc800078e0276 */
[----:B------:R-:W-:Y:S01]  /*aa70*/  IMAD R45, R34, 0x2, R115 ;  /* 0x00000002222d7824 */ /* 0x000fe200078e0273 */
[----:B------:R-:W-:Y:S06]  /*aa80*/  @P1 BRA `(.L_x_1428) ;  /* 0x0000000000541947 */ /* 0x000fec0003800000 */
[----:B0-----:R-:W-:Y:S01]  /*aa90*/  IMAD R3, R41, UR56, RZ ;  /* 0x0000003829037c24 */ /* 0x001fe2000f8e02ff */
[----:B------:R-:W-:Y:S01]  /*aaa0*/  ISETP.GE.AND P4, PT, R22, UR61, PT ;  /* 0x0000003d16007c0c */ /* 0x000fe2000bf86270 */
[----:B------:R-:W-:Y:S01]  /*aab0*/  IMAD.MOV.U32 R32, RZ, RZ, R92 ;  /* 0x000000ffff207224 */ /* 0x000fe200078e005c */
[----:B------:R-:W-:Y:S01]  /*aac0*/  ULDC.64 UR4, c[0x0][0x208] ;  /* 0x0000820000047ab9 */ /* 0x000fe20000000a00 */
        /* <DEDUP_REMOVED lines=17> */
.L_x_1428:
[----:B------:R-:W-:Y:S05]  /*abe0*/  BSYNC B0 ;  /* 0x0000000000007941 */ /* 0x000fea0003800000 */
.L_x_1427:
[----:B------:R-:W-:Y:S01]  /*abf0*/  ISETP.GE.AND P1, PT, R185, R5, PT ;  /* 0x00000005b900720c */ /* 0x000fe20003f26270 */
[----:B------:R-:W-:-:S12]  /*ac00*/  BSSY B0, `(.L_x_1429) ;  /* 0x0000019000007945 */ /* 0x000fd80003800000 */
[----:B------:R-:W-:Y:S05]  /*ac10*/  @P1 BRA `(.L_x_1430) ;  /* 0x00000000005c1947 */ /* 0x000fea0003800000 */
[----:B0-----:R-:W-:Y:S01]  /*ac20*/  IADD3 R3, P1, R40, 0x40, RZ ;  /* 0x0000004028037810 */ /* 0x001fe20007f3e0ff */
[----:B--2---:R-:W-:Y:S01]  /*ac30*/  IMAD.MOV.U32 R32, RZ, RZ, R92 ;  /* 0x000000ffff207224 */ /* 0x004fe200078e005c */
[----:B------:R-:W-:Y:S01]  /*ac40*/  ISETP.GE.AND P4, PT, R22, UR61, PT ;  /* 0x0000003d16007c0c */ /* 0x000fe2000bf86270 */
[----:B------:R-:W-:Y:S01]  /*ac50*/  IMAD.MOV.U32 R33, RZ, RZ, R6 ;  /* 0x000000ffff217224 */ /* 0x000fe200078e0006 */
[----:B------:R-:W-:Y:S01]  /*ac60*/  ULDC.64 UR4, c[0x0][0x208] ;  /* 0x0000820000047ab9 */ /* 0x000fe20000000a00 */
[----:B------:R-:W-:Y:S02]  /*ac70*/  IMAD.X R40, RZ, RZ, R41, P1 ;  /* 0x000000ffff287224 */ /* 0x000fe400008e0629 */
[----:B------:R-:W-:-:S04]  /*ac80*/  IMAD.WIDE.U32 R32, R3, UR56, R32 ;  /* 0x0000003803207c25 */ /* 0x000fc8000f8e0020 */
        /* <DEDUP_REMOVED lines=16> */
.L_x_1430:
[----:B------:R-:W-:Y:S05]  /*ad90*/  BSYNC B0 ;  /* 0x0000000000007941 */ /* 0x000fea0003800000 */
.L_x_1429:
[----:B0-----:R-:W4:Y:S01]  /*ada0*/  LDL R3, [R1+0x8] ;  /* 0x0000080001037983 */ /* 0x001f220000100800 */
[----:B------:R-:W-:Y:S02]  /*adb0*/  @!P0 VIADD R4, R4, 0x2a8c0 ;  /* 0x0002a8c004048836 */ /* 0x000fe40000000000 */
[----:B------:R-:W-:Y:S01]  /*adc0*/  VIADD R19, R19, 0x1 ;  /* 0x0000000113137836 */ /* 0x000fe20000000000 */
[----:B------:R-:W-:Y:S01]  /*add0*/  @!PT LDS RZ, [RZ] ;  /* 0x00000000fffff984 */ /* 0x000fe20000000800 */
[----:B------:R-:W-:Y:S01]  /*ade0*/  @!PT LDS RZ, [RZ] ;  /* 0x00000000fffff984 */ /* 0x000fe20000000800 */
[----:B------:R-:W-:Y:S01]  /*adf0*/  @!PT LDS RZ, [RZ] ;  /* 0x00000000fffff984 */ /* 0x000fe20000000800 */
[----:B------:R-:W-:Y:S01]  /*ae00*/  @!PT LDS RZ, [RZ] ;  /* 0x00000000fffff984 */ /* 0x000fe20000000800 */
[----:B------:R0:W-:Y:S06]  /*ae10*/  MEMBAR.ALL.CTA ;  /* 0x0000000000007992 */ /* 0x0001ec0000008000 */
[----:B0-----:R-:W0:Y:S01]  /*ae20*/  FENCE.VIEW.ASYNC.S ;  /* 0x00000000000073c6 */ /* 0x001e220000000000 */
[----:B------:R-:W-:Y:S01]  /*ae30*/  @!P0 PRMT R4, RZ, 0x654, R4 ;  /* 0x00000654ff048816 */ /* 0x000fe20000000004 */
[----:B0-----:R0:W-:Y:S01]  /*ae40*/  BAR.SYNC.DEFER_BLOCKING R154, 0x80 ;  /* 0x0002009a0000751d */ /* 0x0011e20000010000 */
[----:B------:R-:W-:-:S04]  /*ae50*/  ISETP.NE.AND P1, PT, R19, 0x2, PT ;  /* 0x000000021300780c */ /* 0x000fc80003f25270 */
[----:B------:R-:W-:Y:S01]  /*ae60*/  SEL R19, R19, RZ, P1 ;  /* 0x000000ff13137207 */ /* 0x000fe20000800000 */
[----:B------:R1:W-:Y:S01]  /*ae70*/  @!P0 SYNCS.ARRIVE.TRANS64.RED.A1T0 RZ, [R4+URZ], RZ ;  /* 0x000000ff04ff89a7 */ /* 0x0003e2000810043f */
[----:B------:R-:W-:Y:S02]  /*ae80*/  PLOP3.LUT P0, PT, PT, PT, PT, 0x8, 0x0 ;  /* 0x000000000000781c */ /* 0x000fe40003f0e170 */
[----:B-1----:R-:W-:-:S04]  /*ae90*/  SEL R4, RZ, 0x1, P1 ;  /* 0x00000001ff047807 */ /* 0x002fc80000800000 */
[----:B------:R-:W-:Y:S02]  /*aea0*/  LOP3.LUT R167, R167, R4, RZ, 0x3c, !PT ;  /* 0x00000004a7a77212 */ /* 0x000fe400078e3cff */
[----:B----4-:R-:W-:-:S13]  /*aeb0*/  LOP3.LUT P4, RZ, R3, 0x2, RZ, 0xc0, !PT ;  /* 0x0000000203ff7812 */ /* 0x010fda000788c0ff */
[----:B0-----:R-:W-:Y:S05]  /*aec0*/  @P4 BRA `(.L_x_1431) ;  /* 0xffffff7800c84947 */ /* 0x001fea000383ffff */
.L_x_1327:
[----:B------:R-:W0:Y:S01]  /*aed0*/  LDC.64 R4, c[0x0][0x9e0] ;  /* 0x00027800ff047b82 */ /* 0x000e220000000a00 */
[----:B------:R-:W-:Y:S01]  /*aee0*/  BSSY B0, `(.L_x_1432) ;  /* 0x0000005000007945 */ /* 0x000fe20003800000 */
[----:B0-----:R-:W-:-:S03]  /*aef0*/  ISETP.GE.AND P1, PT, R5, 0x1, PT ;  /* 0x000000010500780c */ /* 0x001fc60003f26270 */
[----:B------:R-:W-:Y:S10]  /*af00*/  @P0 BRA `(.L_x_1433) ;  /* 0x0000000000080947 */ /* 0x000ff40003800000 */
[----:B------:R-:W0:Y:S02]  /*af10*/  FENCE.VIEW.ASYNC.G ;  /* 0x00000000000073c6 */ /* 0x000e240000000100 */
[----:B0-----:R-:W-:Y:S06]  /*af20*/  BAR.ARV 0xc, 0x120 ;  /* 0x0304800000007b1d */ /* 0x001fec0000002000 */
.L_x_1433:
[----:B------:R-:W-:Y:S05]  /*af30*/  BSYNC B0 ;  /* 0x0000000000007941 */ /* 0x000fea0003800000 */
.L_x_1432:
[----:B------:R-:W-:Y:S01]  /*af40*/  IMAD.IADD R0, R149, 0x1, R4 ;  /* 0x0000000195007824 */ /* 0x000fe200078e0204 */
[----:B------:R-:W-:Y:S06]  /*af50*/  @!P1 BRA `(.L_x_1434) ;  /* 0x0000000000489947 */ /* 0x000fec0003800000 */
        /* <DEDUP_REMOVED lines=11> */
.L_x_1436:
[----:B------:R-:W-:-:S13]  /*b010*/  ISETP.NE.AND P0, PT, R5, 0x1, PT ;  /* 0x000000010500780c */ /* 0x000fda0003f05270 */
[----:B------:R-:W0:Y:S02]  /*b020*/  @P0 LDC.64 R6, c[0x0][0x9e8] ;  /* 0x00027a00ff060b82 */ /* 0x000e240000000a00 */
[----:B0-----:R-:W-:-:S05]  /*b030*/  @P0 IMAD.HI.U32 R4, R2, R6, RZ ;  /* 0x0000000602040227 */ /* 0x001fca00078e00ff */
[----:B------:R-:W-:-:S07]  /*b040*/  @P0 SHF.R.U32.HI R2, RZ, R7, R4 ;  /* 0x00000007ff020219 */ /* 0x000fce0000011604 */
.L_x_1437:
[----:B------:R-:W-:Y:S05]  /*b050*/  BSYNC B0 ;  /* 0x0000000000007941 */ /* 0x000fea0003800000 */
.L_x_1435:
[----:B------:R-:W-:-:S05]  /*b060*/  IMAD R3, R2, R5, R5 ;  /* 0x0000000502037224 */ /* 0x000fca00078e0205 */
[----:B------:R-:W-:-:S07]  /*b070*/  VIMNMX R0, R0, R3, PT ;  /* 0x0000000300007248 */ /* 0x000fce0003fe0100 */
.L_x_1434:
[----:B------:R-:W-:Y:S01]  /*b080*/  VIADD R0, R0, 0x5f ;  /* 0x0000005f00007836 */ /* 0x000fe20000000000 */
[----:B------:R-:W-:-:S03]  /*b090*/  ULDC UR4, c[0x0][0x9dc] ;  /* 0x0002770000047ab9 */ /* 0x000fc60000000800 */
[----:B------:R-:W-:-:S05]  /*b0a0*/  IMAD.HI R0, R0, 0x2aaaaaab, RZ ;  /* 0x2aaaaaab00007827 */ /* 0x000fca00078e02ff */
[----:B------:R-:W-:-:S04]  /*b0b0*/  SHF.R.U32.HI R3, RZ, 0x1f, R0 ;  /* 0x0000001fff037819 */ /* 0x000fc80000011600 */
[----:B------:R-:W-:Y:S01]  /*b0c0*/  LEA.HI.SX32 R2, R0, R3, 0x1c ;  /* 0x0000000300027211 */ /* 0x000fe200078fe2ff */
[----:B------:R-:W-:-:S03]  /*b0d0*/  VIADD R0, R148, -UR4 ;  /* 0x8000000494007c36 */ /* 0x000fc60008000000 */
[----:B------:R-:W-:Y:S01]  /*b0e0*/  VIMNMX R2, R153, R2, PT ;  /* 0x0000000299027248 */ /* 0x000fe20003fe0100 */
        /* <DEDUP_REMOVED lines=11> */
.L_x_1440:
[----:B------:R-:W-:-:S13]  /*b1a0*/  ISETP.NE.AND P0, PT, R5, 0x1, PT ;  /* 0x000000010500780c */ /* 0x000fda0003f05270 */
[----:B------:R-:W0:Y:S02]  /*b1b0*/  @P0 LDC.64 R6, c[0x0][0x9e8] ;  /* 0x00027a00ff060b82 */ /* 0x000e240000000a00 */
[----:B0-----:R-:W-:-:S05]  /*b1c0*/  @P0 IMAD.HI.U32 R6, R148, R6, RZ ;  /* 0x0000000694060227 */ /* 0x001fca00078e00ff */
[----:B------:R-:W-:-:S07]  /*b1d0*/  @P0 SHF.R.U32.HI R148, RZ, R7, R6 ;  /* 0x00000007ff940219 */ /* 0x000fce0000011606 */
.L_x_1441:
[----:B------:R-:W-:Y:S05]  /*b1e0*/  BSYNC B0 ;  /* 0x0000000000007941 */ /* 0x000fea0003800000 */
.L_x_1439:
[----:B------:R-:W-:-:S05]  /*b1f0*/  IMAD R3, R148, R5, RZ ;  /* 0x0000000594037224 */ /* 0x000fca00078e02ff */
[----:B------:R-:W-:-:S07]  /*b200*/  VIMNMX R0, R0, R3, !PT ;  /* 0x0000000300007248 */ /* 0x000fce0007fe0100 */
.L_x_1438:
[----:B------:R-:W-:Y:S01]  /*b210*/  IMAD.HI R0, R0, 0x2aaaaaab, RZ ;  /* 0x2aaaaaab00007827 */ /* 0x000fe200078e02ff */
[----:B------:R-:W-:Y:S02]  /*b220*/  PLOP3.LUT P0, PT, PT, PT, PT, 0x80, 0x0 ;  /* 0x000000000000781c */ /* 0x000fe40003f0f070 */
[----:B------:R-:W-:Y:S02]  /*b230*/  CS2R R86, SRZ ;  /* 0x0000000000567805 */ /* 0x000fe4000001ff00 */
[----:B------:R-:W-:Y:S01]  /*b240*/  CS2R R84, SRZ ;  /* 0x0000000000547805 */ /* 0x000fe2000001ff00 */
[----:B------:R-:W-:Y:S01]  /*b250*/  IMAD.MOV.U32 R3, RZ, RZ, RZ ;  /* 0x000000ffff037224 */ /* 0x000fe200078e00ff */
[----:B------:R-:W-:Y:S02]  /*b260*/  SHF.R.U32.HI R5, RZ, 0x1f, R0 ;  /* 0x0000001fff057819 */ /* 0x000fe40000011600 */
[----:B------:R-:W-:Y:S02]  /*b270*/  CS2R R82, SRZ ;  /* 0x0000000000527805 */ /* 0x000fe4000001ff00 */
[----:B------:R-:W-:Y:S01]  /*b280*/  CS2R R80, SRZ ;  /* 0x0000000000507805 */ /* 0x000fe2000001ff00 */
[----:B--23--:R-:W-:Y:S01]  /*b290*/  IMAD.MOV.U32 R35, RZ, RZ, RZ ;  /* 0x000000ffff237224 */ /* 0x00cfe200078e00ff */
[----:B------:R-:W-:Y:S01]  /*b2a0*/  LEA.HI.SX32 R5, R0, R5, 0x1c ;  /* 0x0000000500057211 */ /* 0x000fe200078fe2ff */
[----:B------:R-:W-:Y:S01]  /*b2b0*/  IMAD.MOV.U32 R0, RZ, RZ, RZ ;  /* 0x000000ffff007224 */ /* 0x000fe200078e00ff */
[----:B------:R-:W-:Y:S01]  /*b2c0*/  CS2R R76, SRZ ;  /* 0x00000000004c7805 */ /* 0x000fe2000001ff00 */
[----:B------:R-:W-:Y:S01]  /*b2d0*/  IMAD.MOV.U32 R78, RZ, RZ, RZ ;  /* 0x000000ffff4e7224 */ /* 0x000fe200078e00ff */
[----:B------:R-:W-:-:S02]  /*b2e0*/  VIMNMX R168, RZ, R5, !PT ;  /* 0x00000005ffa87248 */ /* 0x000fc40007fe0100 */
[----:B------:R-:W-:Y:S01]  /*b2f0*/  CS2R R74, SRZ ;  /* 0x00000000004a7805 */ /* 0x000fe2000001ff00 */
[----:B------:R-:W-:Y:S01]  /*b300*/  IMAD.MOV.U32 R73, RZ, RZ, RZ ;  /* 0x000000ffff497224 */ /* 0x000fe200078e00ff */
[----:B------:R-:W-:Y:S02]  /*b310*/  CS2R R32, SRZ ;  /* 0x0000000000207805 */ /* 0x000fe4000001ff00 */
[----:B------:R-:W-:Y:S02]  /*b320*/  ISETP.GT.AND P1, PT, R2, R168, PT ;  /* 0x000000a80200720c */ /* 0x000fe40003f24270 */
[----:B------:R-:W-:Y:S01]  /*b330*/  CS2R R30, SRZ ;  /* 0x00000000001e7805 */ /* 0x000fe2000001ff00 */
[----:B------:R-:W-:Y:S01]  /*b340*/  IMAD.MOV.U32 R70, RZ, RZ, RZ ;  /* 0x000000ffff467224 */ /* 0x000fe200078e00ff */
        /* <DEDUP_REMOVED lines=17> */
[----:B------:R-:W-:Y:S01]  /*b460*/  IMAD.MOV.U32 R91, RZ, RZ, RZ ;  /* 0x000000ffff5b7224 */ /* 0x000fe200078e00ff */
[----:B------:R-:W-:Y:S01]  /*b470*/  CS2R R88, SRZ ;  /* 0x0000000000587805 */ /* 0x000fe2000001ff00 */
[----:B------:R-:W-:Y:S01]  /*b480*/  IMAD.MOV.U32 R26, RZ, RZ, RZ ;  /* 0x000000ffff1a7224 */ /* 0x000fe200078e00ff */
[----:B------:R-:W-:Y:S01]  /*b490*/  CS2R R6, SRZ ;  /* 0x0000000000067805 */ /* 0x000fe2000001ff00 */
[----:B------:R-:W-:Y:S02]  /*b4a0*/  IMAD.MOV.U32 R93, RZ, RZ, RZ ;  /* 0x000000ffff5d7224 */ /* 0x000fe400078e00ff */
[----:B------:R-:W-:-:S02]  /*b4b0*/  IMAD.MOV.U32 R28, RZ, RZ, RZ ;  /* 0x000000ffff1c7224 */ /* 0x000fc400078e00ff */
[----:B------:R-:W-:Y:S02]  /*b4c0*/  IMAD.MOV.U32 R95, RZ, RZ, RZ ;  /* 0x000000ffff5f7224 */ /* 0x000fe400078e00ff */
[----:B------:R-:W-:Y:S01]  /*b4d0*/  IMAD.MOV.U32 R24, RZ, RZ, RZ ;  /* 0x000000ffff187224 */ /* 0x000fe200078e00ff */
[----:B------:R-:W-:Y:S06]  /*b4e0*/  @!P1 BRA `(.L_x_1442) ;  /* 0x0000014c00f09947 */ /* 0x000fec0003800000 */
[----:B------:R-:W2:Y:S04]  /*b4f0*/  LDL R4, [R1+0x40] ;  /* 0x0000400001047983 */ /* 0x000ea80000100800 */
[----:B------:R-:W0:Y:S02]  /*b500*/  SHFL.IDX PT, R0, R200, RZ, 0x1f ;  /* 0x00001fffc8007589 */ /* 0x000e2400000e0000 */
[----:B0-----:R-:W-:-:S04]  /*b510*/  LEA.HI R3, R0, R0, RZ, 0x1 ;  /* 0x0000000000037211 */ /* 0x001fc800078f08ff */
[----:B------:R-:W-:-:S05]  /*b520*/  LOP3.LUT R3, R3, 0x1e, RZ, 0xc0, !PT ;  /* 0x0000001e03037812 */ /* 0x000fca00078ec0ff */
[----:B------:R-:W-:Y:S01]  /*b530*/  IMAD.IADD R3, R0, 0x1, -R3 ;  /* 0x0000000100037824 */ /* 0x000fe200078e0a03 */
[----:B--2---:R-:W-:-:S13]  /*b540*/  R2UR UR4, R4 ;  /* 0x00000000040472ca */ /* 0x004fda00000e0000 */
[----:B------:R-:W-:Y:S02]  /*b550*/  ULOP3.LUT UP0, URZ, UR4, 0x1bf, URZ, 0xc0, !UPT ;  /* 0x000001bf043f7892 */ /* 0x000fe4000f80c03f */
[----:B------:R-:W-:-:S04]  /*b560*/  LEA R3, R3, UR4, 0xd ;  /* 0x0000000403037c11 */ /* 0x000fc8000f8e68ff */
[----:B------:R-:W-:Y:S02]  /*b570*/  SHF.R.U32.HI R3, RZ, 0x4, R3 ;  /* 0x00000004ff037819 */ /* 0x000fe40000011603 */
[----:B------:R-:W-:Y:S02]  /*b580*/  PLOP3.LUT P0, PT, PT, PT, UP0, 0x80, 0x0 ;  /* 0x000000000000781c */ /* 0x000fe40003f0f008 */
[----:B------:R-:W-:-:S11]  /*b590*/  LOP3.LUT R68, R3, 0x3fff, RZ, 0xc0, !PT ;  /* 0x00003fff03447812 */ /* 0x000fd600078ec0ff */
        /* <DEDUP_REMOVED lines=17> */
.L_x_1443:
        /* <DEDUP_REMOVED lines=12> */
.L_x_1447:
[----:B-1----:R1:W2:Y:S02]  /*b770*/  SYNCS.PHASECHK.TRANS64.TRYWAIT P0, [R18+URZ+0x2a800], R3 ;  /* 0x02a80003120075a7 */ /* 0x0022a4000800017f */
[----:B--2---:R-:W-:Y:S05]  /*b780*/  @!P0 NANOSLEEP.SYNCS 0x989680 ;  /* 0x009896800000895d */ /* 0x004fea0003900000 */
[----:B------:R-:W2:Y:S02]  /*b790*/  @!P0 SYNCS.PHASECHK.TRANS64 P0, [R18+URZ+0x2a800], R3 ;  /* 0x02a80003120085a7 */ /* 0x000ea4000800007f */
[----:B--2---:R-:W-:Y:S05]  /*b7a0*/  @!P0 BRA `(.L_x_1447) ;  /* 0xfffffffc00f08947 */ /* 0x004fea000383ffff */
.L_x_1446:
[----:B------:R-:W-:Y:S05]  /*b7b0*/  BSYNC B0 ;  /* 0x0000000000007941 */ /* 0x000fea0003800000 */
.L_x_1445:
[----:B------:R-:W-:Y:S05]  /*b7c0*/  BRA `(.L_x_1448) ;  /* 0x0000007400207947 */ /* 0x000fea0003800000 */
.L_x_1444:
[----:B------:R-:W2:Y:S01]  /*b7d0*/  LDL R0, [R1+0x40] ;  /* 0x0000400001007983 */ /* 0x000ea20000100800 */
[----:B------:R-:W0:Y:S01]  /*b7e0*/  LDC.64 R10, c[0x0][0x3d8] ;  /* 0x0000f600ff0a7b82 */ /* 0x000e220000000a00 */
[----:B-----5:R-:W-:Y:S01]  /*b7f0*/  SHF.R.S32.HI R3, RZ, 0x1f, R147 ;  /* 0x0000001fff037819 */ /* 0x020fe20000011493 */
[--C-:B------:R-:W-:Y:S01]  /*b800*/  IMAD.MOV.U32 R4, RZ, RZ, R16.reuse ;  /* 0x000000ffff047224 */ /* 0x100fe200078e0010 */
[----:B------:R-:W-:Y:S02]  /*b810*/  SHF.R.S32.HI R5, RZ, 0x1f, R16 ;  /* 0x0000001fff057819 */ /* 0x000fe40000011410 */
[----:B------:R-:W-:-:S03]  /*b820*/  SHF.R.S32.HI R9, RZ, 0x1f, R22 ;  /* 0x0000001fff097819 */ /* 0x000fc60000011416 */
[----:B------:R-:W1:Y:S01]  /*b830*/  LDC.64 R12, c[0x0][0x3e8] ;  /* 0x0000fa00ff0c7b82 */ /* 0x000e620000000a00 */
[-C--:B0-----:R-:W-:Y:S01]  /*b840*/  IMAD R8, R186, R10.reuse, RZ ;  /* 0x0000000aba087224 */ /* 0x081fe200078e02ff */
[----:B------:R-:W-:Y:S01]  /*b850*/  SHF.L.U64.HI R76, R10, 0x6, R11 ;  /* 0x000000060a4c7819 */ /* 0x000fe2000001020b */
[----:B------:R-:W-:-:S04]  /*b860*/  IMAD.WIDE.U32 R74, R147, R10, RZ ;  /* 0x0000000a934a7225 */ /* 0x000fc800078e00ff */
[----:B------:R-:W-:Y:S01]  /*b870*/  IMAD.WIDE.U32 R6, R162, R10, R4 ;  /* 0x0000000aa2067225 */ /* 0x000fe200078e0004 */
[----:B-1----:R-:W-:-:S03]  /*b880*/  SHF.L.U64.HI R69, R12, 0x6, R13 ;  /* 0x000000060c457819 */ /* 0x002fc6000001020d */
[----:B------:R-:W-:Y:S01]  /*b890*/  IMAD R85, R162, R11, R8 ;  /* 0x0000000ba2557224 */ /* 0x000fe200078e0208 */
[----:B------:R-:W-:Y:S01]  /*b8a0*/  IADD3 R81, P0, R6, R74, RZ ;  /* 0x0000004a06517210 */ /* 0x000fe20007f1e0ff */
[----:B------:R-:W-:Y:S02]  /*b8b0*/  IMAD.MOV.U32 R8, RZ, RZ, R22 ;  /* 0x000000ffff087224 */ /* 0x000fe400078e0016 */
[----:B------:R-:W-:-:S04]  /*b8c0*/  IMAD.WIDE.U32 R72, R147, R12, RZ ;  /* 0x0000000c93487225 */ /* 0x000fc800078e00ff */
[----:B------:R-:W-:-:S04]  /*b8d0*/  IMAD.WIDE.U32 R4, R162, R12, R4 ;  /* 0x0000000ca2047225 */ /* 0x000fc800078e0004 */
[----:B------:R-:W-:Y:S02]  /*b8e0*/  IMAD.SHL.U32 R78, R10, 0x40, RZ ;  /* 0x000000400a4e7824 */ /* 0x000fe400078e00ff */
[----:B------:R-:W-:Y:S01]  /*b8f0*/  IMAD.SHL.U32 R77, R12, 0x40, RZ ;  /* 0x000000400c4d7824 */ /* 0x000fe200078e00ff */
[----:B--2---:R-:W-:Y:S01]  /*b900*/  R2UR UR4, R0 ;  /* 0x00000000000472ca */ /* 0x004fe200000e0000 */
[----:B------:R-:W-:-:S04]  /*b910*/  IMAD R0, R3, R10, RZ ;  /* 0x0000000a03007224 */ /* 0x000fc800078e02ff */
[----:B------:R-:W-:Y:S02]  /*b920*/  IMAD R61, R147, R11, R0 ;  /* 0x0000000b933d7224 */ /* 0x000fe400078e0200 */
[-C--:B------:R-:W-:Y:S02]  /*b930*/  IMAD R0, R3, R12.reuse, RZ ;  /* 0x0000000c03007224 */ /* 0x080fe400078e02ff */
[----:B------:R-:W-:Y:S02]  /*b940*/  IMAD.IADD R61, R61, 0x1, R75 ;  /* 0x000000013d3d7824 */ /* 0x000fe400078e024b */
[----:B------:R-:W-:Y:S02]  /*b950*/  IMAD R3, R186, R12, RZ ;  /* 0x0000000cba037224 */ /* 0x000fe400078e02ff */
[----:B------:R-:W-:Y:S01]  /*b960*/  ULOP3.LUT UP0, URZ, UR4, 0x3ff, URZ, 0xc0, !UPT ;  /* 0x000003ff043f7892 */ /* 0x000fe2000f80c03f */
[----:B------:R-:W-:Y:S01]  /*b970*/  IADD3.X R83, R61, R7, R85, P0, !PT ;  /* 0x000000073d537210 */ /* 0x000fe200007fe455 */
[----:B------:R-:W-:Y:S01]  /*b980*/  IMAD.WIDE.U32 R6, R162, R10, R8 ;  /* 0x0000000aa2067225 */ /* 0x000fe200078e0008 */
[----:B------:R-:W-:-:S03]  /*b990*/  IADD3 R60, P0, R4, R72, RZ ;  /* 0x00000048043c7210 */ /* 0x000fc60007f1e0ff */
[----:B------:R-:W-:Y:S01]  /*b9a0*/  IMAD R79, R147, R13, R0 ;  /* 0x0000000d934f7224 */ /* 0x000fe200078e0200 */
[----:B------:R-:W-:Y:S01]  /*b9b0*/  IADD3 R71, P1, R6, R74, RZ ;  /* 0x0000004a06477210 */ /* 0x000fe20007f3e0ff */
[----:B------:R-:W-:-:S03]  /*b9c0*/  IMAD.WIDE.U32 R8, R162, R12, R8 ;  /* 0x0000000ca2087225 */ /* 0x000fc600078e0008 */
[----:B------:R-:W-:Y:S01]  /*b9d0*/  IADD3.X R85, R61, R85, R7, P1, !PT ;  /* 0x000000553d557210 */ /* 0x000fe20000ffe407 */
[----:B------:R-:W-:Y:S01]  /*b9e0*/  IMAD R3, R162, R13, R3 ;  /* 0x0000000da2037224 */ /* 0x000fe200078e0203 */
[----:B------:R-:W-:Y:S01]  /*b9f0*/  PLOP3.LUT P1, PT, PT, PT, UP0, 0x80, 0x0 ;  /* 0x000000000000781c */ /* 0x000fe20003f2f008 */
[----:B------:R-:W-:Y:S01]  /*ba00*/  IMAD.IADD R79, R79, 0x1, R73 ;  /* 0x000000014f4f7824 */ /* 0x000fe200078e0249 */
[----:B------:R-:W-:-:S04]  /*ba10*/  IADD3 R70, P2, R8, R72, RZ ;  /* 0x0000004808467210 */ /* 0x000fc80007f5e0ff */
[C---:B------:R-:W-:Y:S02]  /*ba20*/  IADD3.X R80, R79.reuse, R5, R3, P0, !PT ;  /* 0x000000054f507210 */ /* 0x040fe400007fe403 */
[----:B------:R-:W-:-:S05]  /*ba30*/  IADD3.X R82, R79, R3, R9, P2, !PT ;  /* 0x000000034f527210 */ /* 0x000fca00017fe409 */
        /* <DEDUP_REMOVED lines=17> */
.L_x_1449:
[----:B------:R-:W0:Y:S01]  /*bb50*/  LDC.64 R14, c[0x0][0x3d8] ;  /* 0x0000f600ff0e7b82 */ /* 0x000e220000000a00 */
[----:B------:R-:W-:Y:S01]  /*bb60*/  SHF.R.S32.HI R3, RZ, 0x1f, R169 ;  /* 0x0000001fff037819 */ /* 0x000fe200000114a9 */
[----:B------:R-:W-:Y:S01]  /*bb70*/  ULDC.U8 UR4, c[0x0][0x3f0] ;  /* 0x0000fc0000047ab9 */ /* 0x000fe20000000000 */
[----:B------:R-:W-:Y:S01]  /*bb80*/  BSSY B0, `(.L_x_1450) ;  /* 0x0000704000007945 */ /* 0x000fe20003800000 */
[----:B------:R-:W-:-:S04]  /*bb90*/  ISETP.NE.AND P0, PT, RZ, UR4, PT ;  /* 0x00000004ff007c0c */ /* 0x000fc8000bf05270 */
[----:B------:R-:W1:Y:S01]  /*bba0*/  LDC.64 R12, c[0x0][0x3e8] ;  /* 0x0000fa00ff0c7b82 */ /* 0x000e620000000a00 */
[-C--:B0-----:R-:W-:Y:S02]  /*bbb0*/  IMAD R0, R3, R14.reuse, RZ ;  /* 0x0000000e03007224 */ /* 0x081fe400078e02ff */
[----:B------:R-:W-:-:S04]  /*bbc0*/  IMAD.WIDE.U32 R4, R169, R14, RZ ;  /* 0x0000000ea9047225 */ /* 0x000fc800078e00ff */
[----:B------:R-:W-:Y:S02]  /*bbd0*/  IMAD.SHL.U32 R86, R4, 0x80, RZ ;  /* 0x0000008004567824 */ /* 0x000fe400078e00ff */
[-C--:B-1----:R-:W-:Y:S02]  /*bbe0*/  IMAD R8, R3, R12.reuse, RZ ;  /* 0x0000000c03087224 */ /* 0x082fe400078e02ff */
[C---:B------:R-:W-:Y:S02]  /*bbf0*/  IMAD R3, R169.reuse, R15, R0 ;  /* 0x0000000fa9037224 */ /* 0x040fe400078e0200 */
[----:B------:R-:W-:-:S04]  /*bc00*/  IMAD.WIDE.U32 R6, R169, R12, RZ ;  /* 0x0000000ca9067225 */ /* 0x000fc800078e00ff */
[----:B------:R-:W-:Y:S02]  /*bc10*/  IMAD R9, R169, R13, R8 ;  /* 0x0000000da9097224 */ /* 0x000fe400078e0208 */
[----:B------:R-:W-:Y:S02]  /*bc20*/  IMAD.IADD R5, R5, 0x1, R3 ;  /* 0x0000000105057824 */ /* 0x000fe400078e0203 */
[----:B------:R-:W-:Y:S02]  /*bc30*/  IMAD R0, R169, -0x80, R164 ;  /* 0xffffff80a9007824 */ /* 0x000fe400078e02a4 */
[----:B------:R-:W-:Y:S01]  /*bc40*/  IMAD.IADD R3, R7, 0x1, R9 ;  /* 0x0000000107037824 */ /* 0x000fe200078e0209 */
[----:B------:R-:W-:Y:S01]  /*bc50*/  SHF.L.U64.HI R84, R4, 0x7, R5 ;  /* 0x0000000704547819 */ /* 0x000fe20000010205 */
[----:B------:R-:W-:Y:S01]  /*bc60*/  IMAD.SHL.U32 R89, R6, 0x80, RZ ;  /* 0x0000008006597824 */ /* 0x000fe200078e00ff */
[----:B------:R-:W-:Y:S02]  /*bc70*/  VIMNMX R8, R0, 0x80, PT ;  /* 0x0000008000087848 */ /* 0x000fe40003fe0100 */
[----:B------:R-:W-:Y:S01]  /*bc80*/  SHF.L.U64.HI R87, R6, 0x7, R3 ;  /* 0x0000000706577819 */ /* 0x000fe20000010203 */
[----:B------:R-:W-:Y:S06]  /*bc90*/  @!P0 BRA `(.L_x_1451) ;  /* 0x0000003400ec8947 */ /* 0x000fec0003800000 */
[----:B------:R-:W0:Y:S01]  /*bca0*/  LDC R82, c[0x0][0x428] ;  /* 0x00010a00ff527b82 */ /* 0x000e220000000800 */
        /* <DEDUP_REMOVED lines=17> */
[----:B------:R-:W-:Y:S01]  /*bdc0*/  VIADD R5, R16, 0x10 ;  /* 0x0000001010057836 */ /* 0x000fe20000000000 */
[----:B------:R-:W-:Y:S01]  /*bdd0*/  ULDC.64 UR4, c[0x0][0x3c8] ;  /* 0x0000f20000047ab9 */ /* 0x000fe20000000a00 */
[----:B------:R-:W-:Y:S01]  /*bde0*/  ULDC UR6, c[0x0][0x3d4] ;  /* 0x0000f50000067ab9 */ /* 0x000fe20000000800 */
[----:B------:R-:W-:Y:S01]  /*bdf0*/  LEA R4, P3, R0, UR4, 0x1 ;  /* 0x0000000400047c11 */ /* 0x000fe2000f8608ff */
[----:B------:R-:W-:Y:S01]  /*be00*/  IMAD.X R3, R84, 0x1, R83, P1 ;  /* 0x0000000154037824 */ /* 0x000fe200008e0653 */
[----:B------:R-:W-:Y:S01]  /*be10*/  ISETP.GE.AND P2, PT, R5, UR6, PT ;  /* 0x0000000605007c0c */ /* 0x000fe2000bf46270 */
[C---:B------:R-:W-:Y:S01]  /*be20*/  VIADD R6, R16.reuse, 0x20 ;  /* 0x0000002010067836 */ /* 0x040fe20000000000 */
[----:B------:R-:W-:Y:S01]  /*be30*/  CS2R R66, SRZ ;  /* 0x0000000000427805 */ /* 0x000fe2000001ff00 */
[----:B------:R-:W-:Y:S01]  /*be40*/  VIADD R7, R16, 0x30 ;  /* 0x0000003010077836 */ /* 0x000fe20000000000 */
[----:B------:R-:W-:Y:S01]  /*be50*/  LEA.HI.X R5, R0, UR5, R3, 0x1, P3 ;  /* 0x0000000500057c11 */ /* 0x000fe200098f0c03 */
[----:B------:R-:W-:Y:S01]  /*be60*/  ULDC.64 UR4, c[0x0][0x3e0] ;  /* 0x0000f80000047ab9 */ /* 0x000fe20000000a00 */
[----:B------:R-:W-:Y:S01]  /*be70*/  IADD3 R0, P4, R89, R60, RZ ;  /* 0x0000003c59007210 */ /* 0x000fe20007f9e0ff */
[----:B------:R-:W-:Y:S01]  /*be80*/  VIADD R9, R16, 0x40 ;  /* 0x0000004010097836 */ /* 0x000fe20000000000 */
[----:B------:R-:W-:Y:S01]  /*be90*/  ISETP.GE.AND P1, PT, R6, UR6, PT ;  /* 0x0000000606007c0c */ /* 0x000fe2000bf26270 */
[----:B------:R-:W-:Y:S01]  /*bea0*/  VIADD R10, R16, 0x50 ;  /* 0x00000050100a7836 */ /* 0x000fe20000000000 */
[----:B------:R-:W-:Y:S01]  /*beb0*/  LEA R6, P6, R0, UR4, 0x1 ;  /* 0x0000000400067c11 */ /* 0x000fe2000f8c08ff */
[----:B------:R-:W-:Y:S01]  /*bec0*/  IMAD.X R3, R87, 0x1, R80, P4 ;  /* 0x0000000157037824 */ /* 0x000fe200020e0650 */
[----:B------:R-:W-:-:S02]  /*bed0*/  ISETP.GE.AND P5, PT, R7, UR6, PT ;  /* 0x0000000607007c0c */ /* 0x000fc4000bfa6270 */
[----:B------:R-:W-:Y:S02]  /*bee0*/  CS2R R62, SRZ ;  /* 0x00000000003e7805 */ /* 0x000fe4000001ff00 */
[----:B------:R-:W-:Y:S02]  /*bef0*/  ISETP.GE.AND P3, PT, R16, UR6, PT ;  /* 0x0000000610007c0c */ /* 0x000fe4000bf66270 */
[----:B------:R-:W-:Y:S02]  /*bf00*/  CS2R R56, SRZ ;  /* 0x0000000000387805 */ /* 0x000fe4000001ff00 */
[----:B------:R-:W-:Y:S02]  /*bf10*/  LEA.HI.X R7, R0, UR5, R3, 0x1, P6 ;  /* 0x0000000500077c11 */ /* 0x000fe4000b0f0c03 */
[----:B------:R-:W-:Y:S02]  /*bf20*/  CS2R R52, SRZ ;  /* 0x0000000000347805 */ /* 0x000fe4000001ff00 */
[----:B------:R-:W-:-:S02]  /*bf30*/  ISETP.GE.AND P4, PT, R9, UR6, PT ;  /* 0x0000000609007c0c */ /* 0x000fc4000bf86270 */
[----:B------:R-:W-:Y:S02]  /*bf40*/  CS2R R50, SRZ ;  /* 0x0000000000327805 */ /* 0x000fe4000001ff00 */
[----:B------:R-:W-:Y:S02]  /*bf50*/  ISETP.GE.AND P6, PT, R10, UR6, PT ;  /* 0x000000060a007c0c */ /* 0x000fe4000bfc6270 */
[----:B------:R-:W-:Y:S02]  /*bf60*/  CS2R R44, SRZ ;  /* 0x00000000002c7805 */ /* 0x000fe4000001ff00 */
[----:B------:R-:W-:Y:S02]  /*bf70*/  CS2R R70, SRZ ;  /* 0x0000000000467805 */ /* 0x000fe4000001ff00 */
[----:B------:R-:W-:Y:S02]  /*bf80*/  CS2R R64, SRZ ;  /* 0x0000000000407805 */ /* 0x000fe4000001ff00 */
[----:B------:R-:W-:-:S02]  /*bf90*/  CS2R R58, SRZ ;  /* 0x00000000003a7805 */ /* 0x000fc4000001ff00 */
[----:B------:R-:W-:Y:S02]  /*bfa0*/  CS2R R54, SRZ ;  /* 0x0000000000367805 */ /* 0x000fe4000001ff00 */
[----:B------:R-:W-:Y:S02]  /*bfb0*/  CS2R R48, SRZ ;  /* 0x0000000000307805 */ /* 0x000fe4000001ff00 */
[----:B------:R-:W-:Y:S01]  /*bfc0*/  CS2R R46, SRZ ;  /* 0x00000000002e7805 */ /* 0x000fe2000001ff00 */
[----:B------:R-:W-:Y:S02]  /*bfd0*/  ULDC.64 UR8, c[0x0][0x208] ;  /* 0x0000820000087ab9 */ /* 0x000fe40000000a00 */
        /* <DEDUP_REMOVED lines=12> */
.L_x_1453:
[----:B------:R-:W-:Y:S05]  /*c0a0*/  BSYNC B1 ;  /* 0x0000000000017941 */ /* 0x000fea0003800000 */
.L_x_1452:
[----:B------:R-:W-:Y:S01]  /*c0b0*/  ISETP.GE.AND P1, PT, R185, R8, PT ;  /* 0x00000008b900720c */ /* 0x000fe20003f26270 */
[----:B------:R-:W-:Y:S01]  /*c0c0*/  BSSY B1, `(.L_x_1454) ;  /* 0x000003e000017945 */ /* 0x000fe20003800000 */
[----:B------:R-:W-:Y:S02]  /*c0d0*/  LOP3.LUT R0, R174, 0x18, R22, 0xf8, !PT ;  /* 0x00000018ae007812 */ /* 0x000fe400078ef816 */
        /* <DEDUP_REMOVED lines=10> */
[----:B------:R-:W-:Y:S02]  /*c180*/  LOP3.LUT R11, R0, R175, RZ, 0x3c, !PT ;  /* 0x000000af000b7212 */ /* 0x000fe400078e3cff */
[----:B------:R-:W-:Y:S01]  /*c190*/  CS2R R20, SRZ ;  /* 0x0000000000147805 */ /* 0x000fe2000001ff00 */
[----:B------:R-:W-:Y:S06]  /*c1a0*/  @P1 BRA `(.L_x_1455) ;  /* 0x0000000000bc1947 */ /* 0x000fec0003800000 */
[----:B------:R-:W-:Y:S01]  /*c1b0*/  IADD3 R77, P4, P5, R60, R77, R89 ;  /* 0x0000004d3c4d7210 */ /* 0x000fe20007d9e059 */
[----:B-1----:R-:W-:Y:S01]  /*c1c0*/  VIADD R4, R16, 0x10 ;  /* 0x0000001010047836 */ /* 0x002fe20000000000 */
[----:B------:R-:W-:Y:S01]  /*c1d0*/  IADD3 R78, P2, P3, R81, R78, R86 ;  /* 0x0000004e514e7210 */ /* 0x000fe20007b5e056 */
[----:B------:R-:W-:Y:S01]  /*c1e0*/  ULDC UR8, c[0x0][0x3d4] ;  /* 0x0000f50000087ab9 */ /* 0x000fe20000000800 */
[----:B------:R-:W-:Y:S01]  /*c1f0*/  IADD3.X R0, R80, R69, R87, P4, P5 ;  /* 0x0000004550007210 */ /* 0x000fe200027ea457 */
[C---:B------:R-:W-:Y:S01]  /*c200*/  VIADD R5, R16.reuse, 0x20 ;  /* 0x0000002010057836 */ /* 0x040fe20000000000 */
[----:B------:R-:W-:Y:S01]  /*c210*/  IADD3.X R3, R83, R76, R84, P2, P3 ;  /* 0x0000004c53037210 */ /* 0x000fe200017e6454 */
[----:B------:R-:W-:Y:S01]  /*c220*/  ULDC.64 UR4, c[0x0][0x3c8] ;  /* 0x0000f20000047ab9 */ /* 0x000fe20000000a00 */
[----:B------:R-:W-:Y:S01]  /*c230*/  ISETP.GE.AND P5, PT, R16, UR8, PT ;  /* 0x0000000810007c0c */ /* 0x000fe2000bfa6270 */
[----:B------:R-:W-:Y:S01]  /*c240*/  ULDC.64 UR6, c[0x0][0x3e0] ;  /* 0x0000f80000067ab9 */ /* 0x000fe20000000a00 */
[----:B------:R-:W-:Y:S01]  /*c250*/  ISETP.GE.AND P2, PT, R4, UR8, PT ;  /* 0x0000000804007c0c */ /* 0x000fe2000bf46270 */
[----:B------:R-:W-:Y:S01]  /*c260*/  VIADD R7, R16, 0x30 ;  /* 0x0000003010077836 */ /* 0x000fe20000000000 */
[----:B------:R-:W-:-:S02]  /*c270*/  LEA R4, P3, R78, UR4, 0x1 ;  /* 0x000000044e047c11 */ /* 0x000fc4000f8608ff */
[----:B------:R-:W-:Y:S02]  /*c280*/  CS2R R42, SRZ ;  /* 0x00000000002a7805 */ /* 0x000fe4000001ff00 */
[----:B------:R-:W-:Y:S02]  /*c290*/  LEA R6, P6, R77, UR6, 0x1 ;  /* 0x000000064d067c11 */ /* 0x000fe4000f8c08ff */
[----:B------:R-:W-:Y:S02]  /*c2a0*/  CS2R R40, SRZ ;  /* 0x0000000000287805 */ /* 0x000fe4000001ff00 */
[----:B------:R-:W-:Y:S01]  /*c2b0*/  ISETP.GE.AND P4, PT, R5, UR8, PT ;  /* 0x0000000805007c0c */ /* 0x000fe2000bf86270 */
[----:B------:R-:W-:Y:S01]  /*c2c0*/  VIADD R8, R16, 0x40 ;  /* 0x0000004010087836 */ /* 0x000fe20000000000 */
[----:B------:R-:W-:Y:S01]  /*c2d0*/  LEA.HI.X R5, R78, UR5, R3, 0x1, P3 ;  /* 0x000000054e057c11 */ /* 0x000fe200098f0c03 */
[----:B------:R-:W-:Y:S01]  /*c2e0*/  ULDC.64 UR10, c[0x0][0x208] ;  /* 0x00008200000a7ab9 */ /* 0x000fe20000000a00 */
[----:B------:R-:W-:-:S02]  /*c2f0*/  ISETP.GE.AND P3, PT, R7, UR8, PT ;  /* 0x0000000807007c0c */ /* 0x000fc4000bf66270 */
[----:B------:R-:W-:Y:S01]  /*c300*/  LEA.HI.X R7, R77, UR7, R0, 0x1, P6 ;  /* 0x000000074d077c11 */ /* 0x000fe2000b0f0c00 */
[----:B------:R-:W-:Y:S01]  /*c310*/  VIADD R0, R16, 0x50 ;  /* 0x0000005010007836 */ /* 0x000fe20000000000 */
[----:B------:R2:W5:Y:S01]  /*c320*/  @!P5 LDG.E.64 R42, desc[UR10][R4.64] ;  /* 0x0000000a042ad981 */ /* 0x000562000c1e1b00 */
[----:B------:R-:W-:-:S03]  /*c330*/  ISETP.GE.AND P6, PT, R8, UR8, PT ;  /* 0x0000000808007c0c */ /* 0x000fc6000bfc6270 */
[----:B------:R2:W5:Y:S01]  /*c340*/  @!P5 LDG.E.64 R40, desc[UR10][R6.64] ;  /* 0x0000000a0628d981 */ /* 0x000562000c1e1b00 */
[----:B------:R-:W-:Y:S02]  /*c350*/  ISETP.GE.AND P5, PT, R0, UR8, PT ;  /* 0x0000000800007c0c */ /* 0x000fe4000bfa6270 */
        /* <DEDUP_REMOVED lines=20> */
.L_x_1455:
[----:B------:R-:W-:Y:S05]  /*c4a0*/  BSYNC B1 ;  /* 0x0000000000017941 */ /* 0x000fea0003800000 */
.L_x_1454:
[----:B------:R-:W-:Y:S01]  /*c4b0*/  LOP3.LUT P2, RZ, R190, 0x4, RZ, 0xc0, !PT ;  /* 0x00000004beff7812 */ /* 0x000fe2000784c0ff */
[----:B------:R-:W-:Y:S01]  /*c4c0*/  IMAD.IADD R11, R176, 0x1, R11 ;  /* 0x00000001b00b7824 */ /* 0x000fe200078e020b */
[----:B------:R-:W-:Y:S01]  /*c4d0*/  ULDC.64 UR4, c[0x0][0x3c8] ;  /* 0x0000f20000047ab9 */ /* 0x000fe20000000a00 */
[----:B-----5:R-:W-:Y:S01]  /*c4e0*/  IMAD.MOV.U32 R0, RZ, RZ, R70 ;  /* 0x000000ffff007224 */ /* 0x020fe200078e0046 */
[----:B------:R-:W-:Y:S01]  /*c4f0*/  ULDC.64 UR6, c[0x0][0x3e0] ;  /* 0x0000f80000067ab9 */ /* 0x000fe20000000a00 */
[----:B------:R-:W-:Y:S02]  /*c500*/  IMAD R60, R11, 0x2, R18 ;  /* 0x000000020b3c7824 */ /* 0x000fe400078e0212 */
[----:B------:R-:W-:Y:S01]  /*c510*/  IMAD.MOV.U32 R3, RZ, RZ, R71 ;  /* 0x000000ffff037224 */ /* 0x000fe200078e0047 */
[----:B------:R-:W-:Y:S01]  /*c520*/  PRMT R107, R0, 0x7610, R107 ;  /* 0x00007610006b7816 */ /* 0x000fe2000000006b */
[C---:B-12---:R-:W-:Y:S02]  /*c530*/  VIADD R5, R60.reuse, 0xc400 ;  /* 0x0000c4003c057836 */ /* 0x046fe40000000000 */
[----:B------:R-:W-:Y:S01]  /*c540*/  IMAD.MOV.U32 R0, RZ, RZ, R65 ;  /* 0x000000ffff007224 */ /* 0x000fe200078e0041 */
[----:B------:R-:W-:Y:S01]  /*c550*/  PRMT R108, R3, 0x7610, R108 ;  /* 0x00007610036c7816 */ /* 0x000fe2000000006c */
[----:B------:R-:W-:-:S02]  /*c560*/  VIADD R10, R60, 0xc440 ;  /* 0x0000c4403c0a7836 */ /* 0x000fc40000000000 */
[----:B------:R-:W-:Y:S01]  /*c570*/  IMAD.MOV.U32 R4, RZ, RZ, R64 ;  /* 0x000000ffff047224 */ /* 0x000fe200078e0040 */
[----:B------:R-:W-:Y:S01]  /*c580*/  PRMT R103, R0, 0x7610, R103 ;  /* 0x0000761000677816 */ /* 0x000fe20000000067 */
[----:B------:R-:W-:Y:S01]  /*c590*/  @P2 VIADD R10, R5, 0xffffffc0 ;  /* 0xffffffc0050a2836 */ /* 0x000fe20000000000 */
[----:B0-----:R-:W-:Y:S01]  /*c5a0*/  ISETP.NE.AND P2, PT, R82, 0x1, PT ;  /* 0x000000015200780c */ /* 0x001fe20003f45270 */
[----:B------:R-:W-:Y:S01]  /*c5b0*/  IMAD.MOV.U32 R3, RZ, RZ, R58 ;  /* 0x000000ffff037224 */ /* 0x000fe200078e003a */
[----:B------:R-:W-:Y:S01]  /*c5c0*/  PRMT R104, R4, 0x7610, R104 ;  /* 0x0000761004687816 */ /* 0x000fe20000000068 */
[----:B------:R-:W-:Y:S02]  /*c5d0*/  IMAD.MOV.U32 R0, RZ, RZ, R54 ;  /* 0x000000ffff007224 */ /* 0x000fe400078e0036 */
        /* <DEDUP_REMOVED lines=10> */
[----:B------:R-:W0:Y:S01]  /*c680*/  @P2 LDC R5, c[0x0][0x430] ;  /* 0x00010c00ff052b82 */ /* 0x000e220000000800 */
[----:B------:R-:W-:Y:S01]  /*c690*/  PRMT R88, R4, 0x7610, R88 ;  /* 0x0000761004587816 */ /* 0x000fe20000000058 */
[----:B------:R-:W-:Y:S01]  /*c6a0*/  IMAD.MOV.U32 R4, RZ, RZ, R66 ;  /* 0x000000ffff047224 */ /* 0x000fe200078e0042 */
[----:B------:R-:W-:Y:S01]  /*c6b0*/  PRMT R81, R3, 0x7610, R81 ;  /* 0x0000761003517816 */ /* 0x000fe20000000051 */
[----:B------:R-:W-:-:S02]  /*c6c0*/  IMAD.MOV.U32 R3, RZ, RZ, R47 ;  /* 0x000000ffff037224 */ /* 0x000fc400078e002f */
[----:B------:R-:W-:Y:S01]  /*c6d0*/  IMAD.MOV.U32 R11, RZ, RZ, R67 ;  /* 0x000000ffff0b7224 */ /* 0x000fe200078e0043 */
[----:B------:R-:W-:Y:S01]  /*c6e0*/  PRMT R110, R4, 0x7610, R110 ;  /* 0x00007610046e7816 */ /* 0x000fe2000000006e */
[----:B------:R-:W1:Y:S01]  /*c6f0*/  @P2 LDC R0, c[0x0][0x42c] ;  /* 0x00010b00ff002b82 */ /* 0x000e620000000800 */
[----:B------:R-:W-:Y:S01]  /*c700*/  PRMT R82, R3, 0x7610, R82 ;  /* 0x0000761003527816 */ /* 0x000fe20000000052 */
[----:B------:R-:W-:Y:S01]  /*c710*/  IMAD.MOV.U32 R4, RZ, RZ, R63 ;  /* 0x000000ffff047224 */ /* 0x000fe200078e003f */
[----:B------:R-:W-:Y:S01]  /*c720*/  PRMT R109, R11, 0x7610, R109 ;  /* 0x000076100b6d7816 */ /* 0x000fe2000000006d */
[----:B------:R-:W-:Y:S02]  /*c730*/  IMAD.MOV.U32 R3, RZ, RZ, R62 ;  /* 0x000000ffff037224 */ /* 0x000fe400078e003e */
[----:B------:R-:W-:Y:S01]  /*c740*/  IMAD.MOV.U32 R11, RZ, RZ, R56 ;  /* 0x000000ffff0b7224 */ /* 0x000fe200078e0038 */
[----:B------:R-:W-:Y:S01]  /*c750*/  PRMT R105, R4, 0x7610, R105 ;  /* 0x0000761004697816 */ /* 0x000fe20000000069 */
[----:B------:R-:W-:Y:S01]  /*c760*/  IMAD.MOV.U32 R4, RZ, RZ, R57 ;  /* 0x000000ffff047224 */ /* 0x000fe200078e0039 */
[----:B------:R-:W-:Y:S01]  /*c770*/  PRMT R106, R3, 0x7610, R106 ;  /* 0x00007610036a7816 */ /* 0x000fe2000000006a */
[----:B------:R-:W-:Y:S01]  /*c780*/  IMAD R3, R169, 0x80, R162 ;  /* 0x00000080a9037824 */ /* 0x000fe200078e02a2 */
[----:B------:R-:W-:Y:S01]  /*c790*/  PRMT R101, R11, 0x7610, R101 ;  /* 0x000076100b657816 */ /* 0x000fe20000000065 */
[----:B------:R-:W-:Y:S01]  /*c7a0*/  IMAD.MOV.U32 R11, RZ, RZ, R52 ;  /* 0x000000ffff0b7224 */ /* 0x000fe200078e0034 */
[----:B------:R-:W-:Y:S01]  /*c7b0*/  PRMT R102, R4, 0x7610, R102 ;  /* 0x0000761004667816 */ /* 0x000fe20000000066 */
[----:B------:R-:W-:-:S02]  /*c7c0*/  IMAD R3, R188, 0x40, R3 ;  /* 0x00000040bc037824 */ /* 0x000fc400078e0203 */
[----:B------:R-:W-:Y:S01]  /*c7d0*/  IMAD.MOV.U32 R4, RZ, RZ, R50 ;  /* 0x000000ffff047224 */ /* 0x000fe200078e0032 */
[----:B------:R-:W-:Y:S01]  /*c7e0*/  PRMT R97, R11, 0x7610, R97 ;  /* 0x000076100b617816 */ /* 0x000fe20000000061 */
[----:B------:R-:W-:Y:S02]  /*c7f0*/  IMAD.MOV.U32 R73, RZ, RZ, R79 ;  /* 0x000000ffff497224 */ /* 0x000fe400078e004f */
[----:B------:R-:W-:Y:S01]  /*c800*/  IMAD.MOV.U32 R7, RZ, RZ, R61 ;  /* 0x000000ffff077224 */ /* 0x000fe200078e003d */
[----:B------:R-:W-:Y:S01]  /*c810*/  PRMT R91, R4, 0x7610, R91 ;  /* 0x00007610045b7816 */ /* 0x000fe2000000005b */
[----:B------:R-:W-:Y:S02]  /*c820*/  IMAD.MOV.U32 R4, RZ, RZ, R51 ;  /* 0x000000ffff047224 */ /* 0x000fe400078e0033 */
[----:B-1----:R-:W-:-:S03]  /*c830*/  @P2 IMAD.HI.U32 R0, R3, R0, RZ ;  /* 0x0000000003002227 */ /* 0x002fc600078e00ff */
[----:B------:R-:W-:Y:S01]  /*c840*/  PRMT R92, R4, 0x7610, R92 ;  /* 0x00007610045c7816 */ /* 0x000fe2000000005c */
[----:B------:R-:W-:Y:S01]  /*c850*/  IMAD.MOV.U32 R4, RZ, RZ, R41 ;  /* 0x000000ffff047224 */ /* 0x000fe200078e0029 */
[----:B0-----:R-:W-:Y:S01]  /*c860*/  @P2 SHF.R.U32.HI R3, RZ, R5, R0 ;  /* 0x00000005ff032219 */ /* 0x001fe20000011600 */
[----:B------:R-:W-:Y:S02]  /*c870*/  IMAD.MOV.U32 R0, RZ, RZ, R40 ;  /* 0x000000ffff007224 */ /* 0x000fe400078e0028 */
[----:B------:R-:W-:Y:S01]  /*c880*/  IMAD.MOV.U32 R6, RZ, RZ, R74 ;  /* 0x000000ffff067224 */ /* 0x000fe200078e004a */
[----:B------:R-:W-:Y:S01]  /*c890*/  SHF.R.S32.HI R5, RZ, 0x1f, R3 ;  /* 0x0000001fff057819 */ /* 0x000fe20000011403 */
[----:B------:R-:W-:Y:S01]  /*c8a0*/  IMAD.MOV.U32 R61, RZ, RZ, R53 ;  /* 0x000000ffff3d7224 */ /* 0x000fe200078e0035 */
[----:B------:R-:W-:Y:S01]  /*c8b0*/  PRMT R79, R0, 0x7610, R79 ;  /* 0x00007610004f7816 */ /* 0x000fe2000000004f */
[----:B------:R-:W-:Y:S01]  /*c8c0*/  IMAD.MOV.U32 R11, RZ, RZ, R44 ;  /* 0x000000ffff0b7224 */ /* 0x000fe200078e002c */
[----:B------:R-:W-:Y:S01]  /*c8d0*/  PRMT R80, R4, 0x7610, R80 ;  /* 0x0000761004507816 */ /* 0x000fe20000000050 */
[----:B------:R-:W-:Y:S01]  /*c8e0*/  IMAD R0, R5, R14, RZ ;  /* 0x0000000e05007224 */ /* 0x000fe200078e02ff */
[----:B------:R-:W-:Y:S01]  /*c8f0*/  PRMT R98, R61, 0x7610, R98 ;  /* 0x000076103d627816 */ /* 0x000fe20000000062 */
[----:B------:R-:W-:Y:S01]  /*c900*/  IMAD R4, R5, R12, RZ ;  /* 0x0000000c05047224 */ /* 0x000fe200078e02ff */
[----:B------:R-:W-:Y:S01]  /*c910*/  PRMT R85, R11, 0x7610, R85 ;  /* 0x000076100b557816 */ /* 0x000fe20000000055 */
[----:B------:R-:W-:-:S04]  /*c920*/  IMAD.WIDE.U32 R6, R3, R14, R6 ;  /* 0x0000000e03067225 */ /* 0x000fc800078e0006 */
[----:B------:R-:W-:-:S04]  /*c930*/  IMAD.WIDE.U32 R72, R3, R12, R72 ;  /* 0x0000000c03487225 */ /* 0x000fc800078e0048 */
[C---:B------:R-:W-:Y:S01]  /*c940*/  IMAD R5, R3.reuse, R15, R0 ;  /* 0x0000000f03057224 */ /* 0x040fe200078e0200 */
[----:B------:R-:W-:Y:S01]  /*c950*/  LEA R0, P3, R72, UR6, 0x1 ;  /* 0x0000000648007c11 */ /* 0x000fe2000f8608ff */
[----:B------:R-:W-:Y:S01]  /*c960*/  IMAD R3, R3, R13, R4 ;  /* 0x0000000d03037224 */ /* 0x000fe200078e0204 */
[C---:B------:R-:W-:Y:S01]  /*c970*/  LEA R4, P2, R6.reuse, UR4, 0x1 ;  /* 0x0000000406047c11 */ /* 0x040fe2000f8408ff */
[----:B------:R-:W-:Y:S01]  /*c980*/  IMAD.MOV.U32 R61, RZ, RZ, R45 ;  /* 0x000000ffff3d7224 */ /* 0x000fe200078e002d */
[----:B------:R-:W-:Y:S01]  /*c990*/  UMOV UR4, 0xffffffff ;  /* 0xffffffff00047882 */ /* 0x000fe20000000000 */
[----:B------:R-:W-:Y:S02]  /*c9a0*/  IMAD.MOV.U32 R11, RZ, RZ, R36 ;  /* 0x000000ffff0b7224 */ /* 0x000fe400078e0024 */
[----:B------:R-:W-:Y:S01]  /*c9b0*/  IMAD.IADD R5, R7, 0x1, R5 ;  /* 0x0000000107057824 */ /* 0x000fe200078e0205 */
[----:B------:R-:W-:Y:S01]  /*c9c0*/  PRMT R86, R61, 0x7610, R86 ;  /* 0x000076103d567816 */ /* 0x000fe20000000056 */
[----:B------:R-:W-:Y:S01]  /*c9d0*/  IMAD.IADD R3, R73, 0x1, R3 ;  /* 0x0000000149037824 */ /* 0x000fe200078e0203 */
[----:B------:R-:W-:Y:S01]  /*c9e0*/  PRMT R69, R11, 0x7610, R69 ;  /* 0x000076100b457816 */ /* 0x000fe20000000045 */
[----:B------:R-:W-:Y:S01]  /*c9f0*/  IMAD.MOV.U32 R61, RZ, RZ, R37 ;  /* 0x000000ffff3d7224 */ /* 0x000fe200078e0025 */
[----:B------:R-:W-:Y:S01]  /*ca00*/  LEA.HI.X R5, R6, UR5, R5, 0x1, P2 ;  /* 0x0000000506057c11 */ /* 0x000fe200090f0c05 */
[----:B------:R-:W-:Y:S01]  /*ca10*/  IMAD.MOV.U32 R11, RZ, RZ, R32 ;  /* 0x000000ffff0b7224 */ /* 0x000fe200078e0020 */
[----:B------:R-:W-:Y:S01]  /*ca20*/  LEA.HI.X R3, R72, UR7, R3, 0x1, P3 ;  /* 0x0000000748037c11 */ /* 0x000fe200098f0c03 */
[----:B------:R-:W-:Y:S01]  /*ca30*/  IMAD.MOV.U32 R12, RZ, RZ, R33 ;  /* 0x000000ffff0c7224 */ /* 0x000fe200078e0021 */
[----:B------:R-:W-:-:S02]  /*ca40*/  PRMT R74, R61, 0x7610, R74 ;  /* 0x000076103d4a7816 */ /* 0x000fc4000000004a */
[----:B------:R-:W-:Y:S02]  /*ca50*/  PRMT R73, R11, 0x7610, R73 ;  /* 0x000076100b497816 */ /* 0x000fe40000000049 */
[----:B------:R-:W-:Y:S02]  /*ca60*/  PRMT R75, R12, 0x7610, R75 ;  /* 0x000076100c4b7816 */ /* 0x000fe4000000004b */
[----:B------:R-:W-:Y:S01]  /*ca70*/  LEA.HI R6, R184, R184, RZ, 0x1 ;  /* 0x000000b8b8067211 */ /* 0x000fe200078f08ff */
[----:B------:R-:W-:Y:S06]  /*ca80*/  BRA.DIV UR4, `(.L_x_1456) ;  /* 0x000001c204f47947 */ /* 0x000fec000b800000 */
.L_x_1744:
[----:B------:R-:W-:-:S03]  /*ca90*/  UMOV UR4, 0xffffffff ;  /* 0xffffffff00047882 */ /* 0x000fc60000000000 */
[----:B------:R-:W-:Y:S05]  /*caa0*/  BRA.DIV UR4, `(.L_x_1457) ;  /* 0x000001c604147947 */ /* 0x000fea000b800000 */
.L_x_1747:
[----:B------:R-:W-:-:S03]  /*cab0*/  UMOV UR4, 0xffffffff ;  /* 0xffffffff00047882 */ /* 0x000fc60000000000 */
[----:B------:R-:W-:Y:S05]  /*cac0*/  BRA.DIV UR4, `(.L_x_1458) ;  /* 0x000001c604347947 */ /* 0x000fea000b800000 */
.L_x_1750:
[----:B------:R-:W-:-:S03]  /*cad0*/  UMOV UR4, 0xffffffff ;  /* 0xffffffff00047882 */ /* 0x000fc60000000000 */
[----:B------:R-:W-:Y:S05]  /*cae0*/  BRA.DIV UR4, `(.L_x_1459) ;  /* 0x000001c604547947 */ /* 0x000fea000b800000 */
.L_x_1753:
[----:B------:R-:W-:-:S03]  /*caf0*/  UMOV UR4, 0xffffffff ;  /* 0xffffffff00047882 */ /* 0x000fc60000000000 */
[----:B------:R-:W-:Y:S05]  /*cb00*/  BRA.DIV UR4, `(.L_x_1460) ;  /* 0x000001c604747947 */ /* 0x000fea000b800000 */
.L_x_1756:
[----:B------:R-:W-:Y:S01]  /*cb10*/  UMOV UR4, 0xffffffff ;  /* 0xffffffff00047882 */ /* 0x000fe20000000000 */
[----:B------:R-:W-:Y:S02]  /*cb20*/  LOP3.LUT R5, R6, 0xfffffffe, RZ, 0xc0, !PT ;  /* 0xfffffffe06057812 */ /* 0x000fe400078ec0ff */
[----:B------:R-:W-:Y:S05]  /*cb30*/  BRA.DIV UR4, `(.L_x_1461) ;  /* 0x000001c604907947 */ /* 0x000fea000b800000 */
.L_x_1759:
[----:B------:R-:W-:Y:S01]  /*cb40*/  UMOV UR4, 0xffffffff ;  /* 0xffffffff00047882 */ /* 0x000fe20000000000 */
[----:B------:R-:W-:Y:S02]  /*cb50*/  IMAD.IADD R5, R184, 0x1, -R5 ;  /* 0x00000001b8057824 */ /* 0x000fe400078e0a05 */
[----:B------:R-:W-:Y:S05]  /*cb60*/  BRA.DIV UR4, `(.L_x_1462) ;  /* 0x000001c604ac7947 */ /* 0x000fea000b800000 */
.L_x_1762:
[----:B------:R-:W-:Y:S01]  /*cb70*/  UMOV UR4, 0xffffffff ;  /* 0xffffffff00047882 */ /* 0x000fe20000000000 */
[----:B------:R-:W-:Y:S02]  /*cb80*/  SHF.L.U32 R5, R5, 0x1f, RZ ;  /* 0x0000001f05057819 */ /* 0x000fe400000006ff */
[----:B------:R-:W-:Y:S05]  /*cb90*/  BRA.DIV UR4, `(.L_x_1463) ;  /* 0x000001c604c87947 */ /* 0x000fea000b800000 */
.L_x_1765:
[----:B------:R-:W0:Y:S01]  /*cba0*/  SYNCS.PHASECHK.TRANS64.TRYWAIT P2, [R18+URZ+0x2a800], R5 ;  /* 0x02a80005120075a7 */ /* 0x000e22000804017f */
[----:B------:R-:W-:Y:S01]  /*cbb0*/  IMAD.MOV.U32 R4, RZ, RZ, R24 ;  /* 0x000000ffff047224 */ /* 0x000fe200078e0018 */
[----:B------:R-:W-:Y:S01]  /*cbc0*/  BSSY B1, `(.L_x_1464) ;  /* 0x0000021000017945 */ /* 0x000fe20003800000 */
        /* <DEDUP_REMOVED lines=29> */
[----:B------:R-:W-:-:S02]  /*cda0*/  IMAD.MOV.U32 R4, RZ, RZ, R20 ;  /* 0x000000ffff047224 */ /* 0x000fc400078e0014 */
[----:B------:R-:W-:Y:S01]  /*cdb0*/  IMAD.MOV.U32 R6, RZ, RZ, R21 ;  /* 0x000000ffff067224 */ /* 0x000fe200078e0015 */
[----:B0-----:R-:W-:Y:S06]  /*cdc0*/  @!P2 BRA `(.L_x_1465) ;  /* 0x000001c40064a947 */ /* 0x001fec0003800000 */
.L_x_1766:
[----:B------:R-:W-:Y:S05]  /*cdd0*/  BSYNC B1 ;  /* 0x0000000000017941 */ /* 0x000fea0003800000 */
.L_x_1464:
[----:B------:R-:W-:Y:S01]  /*cde0*/  BSSY B1, `(.L_x_1466) ;  /* 0x0000134000017945 */ /* 0x000fe20003800000 */
[----:B------:R-:W-:Y:S02]  /*cdf0*/  PRMT R11, R4, 0x7610, R11 ;  /* 0x00007610040b7816 */ /* 0x000fe4000000000b */
[----:B------:R-:W-:Y:S01]  /*ce00*/  PRMT R12, R6, 0x7610, R12 ;  /* 0x00007610060c7816 */ /* 0x000fe2000000000c */
[----:B------:R-:W-:Y:S06]  /*ce10*/  @P0 BRA `(.L_x_1467) ;  /* 0x0000001000c00947 */ /* 0x000fec0003800000 */
        /* <DEDUP_REMOVED lines=15> */
[----:B------:R-:W-:Y:S02]  /*cf10*/  SHF.R.U64 R111, R66, 0x10, R67 ;  /* 0x00000010426f7819 */ /* 0x000fe40000001243 */
[--C-:B------:R-:W-:Y:S02]  /*cf20*/  SHF.R.U64 R66, R70, 0x10, R71.reuse ;  /* 0x0000001046427819 */ /* 0x100fe40000001247 */
[----:B------:R-:W-:Y:S02]  /*cf30*/  SHF.R.U32.HI R71, RZ, 0x10, R71 ;  /* 0x00000010ff477819 */ /* 0x000fe40000011647 */
[----:B------:R-:W-:Y:S02]  /*cf40*/  SHF.R.U32.HI R112, RZ, 0x10, R67 ;  /* 0x00000010ff707819 */ /* 0x000fe40000011643 */
[----:B------:R-:W-:Y:S02]  /*cf50*/  PRMT R108, R108, 0x5410, R71 ;  /* 0x000054106c6c7816 */ /* 0x000fe40000000047 */
[----:B------:R-:W-:-:S02]  /*cf60*/  PRMT R109, R109, 0x5410, R112 ;  /* 0x000054106d6d7816 */ /* 0x000fc40000000070 */
[----:B------:R-:W-:Y:S01]  /*cf70*/  PRMT R110, R110, 0x5410, R111 ;  /* 0x000054106e6e7816 */ /* 0x000fe2000000006f */
[C---:B------:R-:W-:Y:S01]  /*cf80*/  IMAD.U32 R112, R108.reuse, 0x10000, RZ ;  /* 0x000100006c707824 */ /* 0x040fe200078e00ff */
[----:B------:R-:W-:Y:S01]  /*cf90*/  PRMT R111, R107, 0x5410, R66 ;  /* 0x000054106b6f7816 */ /* 0x000fe20000000042 */
[C---:B------:R-:W-:Y:S01]  /*cfa0*/  IMAD.U32 R107, R109.reuse, 0x10000, RZ ;  /* 0x000100006d6b7824 */ /* 0x040fe200078e00ff */
[----:B------:R-:W-:Y:S02]  /*cfb0*/  LOP3.LUT R108, R108, 0xffff0000, RZ, 0xc0, !PT ;  /* 0xffff00006c6c7812 */ /* 0x000fe400078ec0ff */
[----:B------:R-:W-:Y:S02]  /*cfc0*/  LOP3.LUT R109, R109, 0xffff0000, RZ, 0xc0, !PT ;  /* 0xffff00006d6d7812 */ /* 0x000fe400078ec0ff */
[C---:B0-----:R-:W-:Y:S01]  /*cfd0*/  LOP3.LUT R67, R6.reuse, 0xffff0000, RZ, 0xc0, !PT ;  /* 0xffff000006437812 */ /* 0x041fe200078ec0ff */
[----:B------:R-:W-:Y:S01]  /*cfe0*/  IMAD.U32 R66, R6, 0x10000, RZ ;  /* 0x0001000006427824 */ /* 0x000fe200078e00ff */
[C---:B------:R-:W-:Y:S01]  /*cff0*/  LOP3.LUT R71, R7.reuse, 0xffff0000, RZ, 0xc0, !PT ;  /* 0xffff000007477812 */ /* 0x040fe200078ec0ff */
[----:B------:R-:W-:-:S02]  /*d000*/  IMAD.U32 R70, R7, 0x10000, RZ ;  /* 0x0001000007467824 */ /* 0x000fc400078e00ff */
[CC--:B------:R-:W-:Y:S01]  /*d010*/  FMUL.FTZ R113, R67.reuse, R112.reuse ;  /* 0x0000007043717220 */ /* 0x0c0fe20000410000 */
[-C--:B------:R-:W-:Y:S01]  /*d020*/  FMUL.FTZ R67, R67, R107.reuse ;  /* 0x0000006b43437220 */ /* 0x080fe20000410000 */
[C---:B------:R-:W-:Y:S01]  /*d030*/  IMAD.U32 R6, R4.reuse, 0x10000, RZ ;  /* 0x0001000004067824 */ /* 0x040fe200078e00ff */
[----:B------:R-:W-:Y:S01]  /*d040*/  LOP3.LUT R4, R4, 0xffff0000, RZ, 0xc0, !PT ;  /* 0xffff000004047812 */ /* 0x000fe200078ec0ff */
[C---:B------:R-:W-:Y:S02]  /*d050*/  IMAD.U32 R7, R5.reuse, 0x10000, RZ ;  /* 0x0001000005077824 */ /* 0x040fe400078e00ff */
[C---:B------:R-:W-:Y:S01]  /*d060*/  FFMA.FTZ R112, R66.reuse, R112, R67 ;  /* 0x0000007042707223 */ /* 0x040fe20000010043 */
[----:B------:R-:W-:Y:S01]  /*d070*/  FFMA.FTZ R113, R66, R107, -R113 ;  /* 0x0000006b42717223 */ /* 0x000fe20000010871 */
[C---:B------:R-:W-:Y:S01]  /*d080*/  IMAD.U32 R67, R110.reuse, 0x10000, RZ ;  /* 0x000100006e437824 */ /* 0x040fe200078e00ff */
[----:B------:R-:W-:Y:S01]  /*d090*/  LOP3.LUT R5, R5, 0xffff0000, RZ, 0xc0, !PT ;  /* 0xffff000005057812 */ /* 0x000fe200078ec0ff */
[CC--:B------:R-:W-:Y:S01]  /*d0a0*/  FMUL.FTZ R115, R71.reuse, R108.reuse ;  /* 0x0000006c47737220 */ /* 0x0c0fe20000410000 */
[-C--:B------:R-:W-:Y:S01]  /*d0b0*/  FMUL.FTZ R107, R71, R109.reuse ;  /* 0x0000006d476b7220 */ /* 0x080fe20000410000 */
[C---:B------:R-:W-:Y:S01]  /*d0c0*/  LOP3.LUT R66, R111.reuse, 0xffff0000, RZ, 0xc0, !PT ;  /* 0xffff00006f427812 */ /* 0x040fe200078ec0ff */
[----:B------:R-:W-:Y:S01]  /*d0d0*/  IMAD.U32 R71, R111, 0x10000, RZ ;  /* 0x000100006f477824 */ /* 0x000fe200078e00ff */
[----:B------:R-:W-:Y:S01]  /*d0e0*/  LOP3.LUT R110, R110, 0xffff0000, RZ, 0xc0, !PT ;  /* 0xffff00006e6e7812 */ /* 0x000fe200078ec0ff */
        /* <DEDUP_REMOVED lines=15> */
.L_x_1469:
[----:B------:R-:W-:Y:S05]  /*d1e0*/  BSYNC B2 ;  /* 0x0000000000027941 */ /* 0x000fea0003800000 */
.L_x_1468:
[----:B------:R-:W-:Y:S04]  /*d1f0*/  BSSY B2, `(.L_x_1470) ;  /* 0x0000030000027945 */ /* 0x000fe80003800000 */
[----:B------:R-:W-:Y:S05]  /*d200*/  @P2 BRA `(.L_x_1471) ;  /* 0x0000000000b82947 */ /* 0x000fea0003800000 */
[----:B0-----:R-:W0:Y:S01]  /*d210*/  LDS.128 R4, [R10] ;  /* 0x000000000a047984 */ /* 0x001e220000000c00 */
[--C-:B------:R-:W-:Y:S02]  /*d220*/  SHF.R.U64 R67, R62, 0x10, R63.reuse ;  /* 0x000000103e437819 */ /* 0x100fe4000000123f */
[----:B------:R-:W-:Y:S02]  /*d230*/  SHF.R.U32.HI R62, RZ, 0x10, R63 ;  /* 0x00000010ff3e7819 */ /* 0x000fe4000001163f */
[--C-:B------:R-:W-:Y:S02]  /*d240*/  SHF.R.U64 R63, R64, 0x10, R65.reuse ;  /* 0x00000010403f7819 */ /* 0x100fe40000001241 */
[----:B------:R-:W-:Y:S02]  /*d250*/  SHF.R.U32.HI R64, RZ, 0x10, R65 ;  /* 0x00000010ff407819 */ /* 0x000fe40000011641 */
[----:B------:R-:W-:Y:S02]  /*d260*/  PRMT R105, R105, 0x5410, R62 ;  /* 0x0000541069697816 */ /* 0x000fe4000000003e */
[----:B------:R-:W-:-:S02]  /*d270*/  PRMT R103, R103, 0x5410, R64 ;  /* 0x0000541067677816 */ /* 0x000fc40000000040 */
[----:B------:R-:W-:Y:S01]  /*d280*/  PRMT R104, R104, 0x5410, R63 ;  /* 0x0000541068687816 */ /* 0x000fe2000000003f */
[----:B------:R-:W-:Y:S01]  /*d290*/  IMAD.U32 R66, R105, 0x10000, RZ ;  /* 0x0001000069427824 */ /* 0x000fe200078e00ff */
        /* <DEDUP_REMOVED lines=9> */
[----:B------:R-:W-:Y:S01]  /*d330*/  FMUL.FTZ R71, R63, R67 ;  /* 0x000000433f477220 */ /* 0x000fe20000410000 */
[C---:B------:R-:W-:Y:S01]  /*d340*/  FMUL.FTZ R63, R65.reuse, R103 ;  /* 0x00000067413f7220 */ /* 0x040fe20000410000 */
[----:B------:R-:W-:Y:S02]  /*d350*/  IMAD.U32 R6, R4, 0x10000, RZ ;  /* 0x0001000004067824 */ /* 0x000fe400078e00ff */
[----:B------:R-:W-:Y:S01]  /*d360*/  FFMA.FTZ R107, R62, R67, R70 ;  /* 0x000000433e6b7223 */ /* 0x000fe20000010046 */
[-C--:B------:R-:W-:Y:S01]  /*d370*/  FMUL.FTZ R67, R65, R105.reuse ;  /* 0x0000006941437220 */ /* 0x080fe20000410000 */
[----:B------:R-:W-:Y:S01]  /*d380*/  FFMA.FTZ R105, R64, R105, -R63 ;  /* 0x0000006940697223 */ /* 0x000fe2000001083f */
[C---:B------:R-:W-:Y:S01]  /*d390*/  IMAD.U32 R7, R5.reuse, 0x10000, RZ ;  /* 0x0001000005077824 */ /* 0x040fe200078e00ff */
[----:B------:R-:W-:Y:S01]  /*d3a0*/  LOP3.LUT R4, R4, 0xffff0000, RZ, 0xc0, !PT ;  /* 0xffff000004047812 */ /* 0x000fe200078ec0ff */
[----:B------:R-:W-:Y:S01]  /*d3b0*/  IMAD.U32 R65, R104, 0x10000, RZ ;  /* 0x0001000068417824 */ /* 0x000fe200078e00ff */
[----:B------:R-:W-:Y:S01]  /*d3c0*/  LOP3.LUT R5, R5, 0xffff0000, RZ, 0xc0, !PT ;  /* 0xffff000005057812 */ /* 0x000fe200078ec0ff */
[----:B------:R-:W-:Y:S01]  /*d3d0*/  IMAD.U32 R63, R106, 0x10000, RZ ;  /* 0x000100006a3f7824 */ /* 0x000fe200078e00ff */
[----:B------:R-:W-:Y:S01]  /*d3e0*/  LOP3.LUT R104, R104, 0xffff0000, RZ, 0xc0, !PT ;  /* 0xffff000068687812 */ /* 0x000fe200078ec0ff */
[----:B------:R-:W-:Y:S01]  /*d3f0*/  FFMA.FTZ R66, R62, R66, -R71 ;  /* 0x000000423e427223 */ /* 0x000fe20000010847 */
[----:B------:R-:W-:Y:S01]  /*d400*/  LOP3.LUT R106, R106, 0xffff0000, RZ, 0xc0, !PT ;  /* 0xffff00006a6a7812 */ /* 0x000fe200078ec0ff */
        /* <DEDUP_REMOVED lines=14> */
.L_x_1471:
[----:B------:R-:W-:Y:S05]  /*d4f0*/  BSYNC B2 ;  /* 0x0000000000027941 */ /* 0x000fea0003800000 */
.L_x_1470:
[----:B------:R-:W-:Y:S04]  /*d500*/  BSSY B2, `(.L_x_1472) ;  /* 0x0000030000027945 */ /* 0x000fe80003800000 */
[----:B------:R-:W-:Y:S05]  /*d510*/  @P3 BRA `(.L_x_1473) ;  /* 0x0000000000b83947 */ /* 0x000fea0003800000 */
[----:B01----:R-:W0:Y:S01]  /*d520*/  LDS.128 R4, [R60+0x10400] ;  /* 0x010400003c047984 */ /* 0x003e220000000c00 */
[----:B------:R-:W-:Y:S02]  /*d530*/  SHF.R.U64 R62, R56, 0x10, R57 ;  /* 0x00000010383e7819 */ /* 0x000fe40000001239 */
[----:B------:R-:W-:Y:S02]  /*d540*/  SHF.R.U64 R56, R58, 0x10, R59 ;  /* 0x000000103a387819 */ /* 0x000fe4000000123b */
[----:B------:R-:W-:Y:S02]  /*d550*/  SHF.R.U32.HI R57, RZ, 0x10, R57 ;  /* 0x00000010ff397819 */ /* 0x000fe40000011639 */
        /* <DEDUP_REMOVED lines=13> */
[C---:B------:R-:W-:Y:S01]  /*d630*/  FMUL.FTZ R64, R57.reuse, R62 ;  /* 0x0000003e39407220 */ /* 0x040fe20000410000 */
[-C--:B------:R-:W-:Y:S01]  /*d640*/  FMUL.FTZ R65, R57, R63.reuse ;  /* 0x0000003f39417220 */ /* 0x080fe20000410000 */
[----:B------:R-:W-:Y:S01]  /*d650*/  FMUL.FTZ R57, R59, R100 ;  /* 0x000000643b397220 */ /* 0x000fe20000410000 */
[----:B------:R-:W-:Y:S02]  /*d660*/  IMAD.U32 R6, R4, 0x10000, RZ ;  /* 0x0001000004067824 */ /* 0x000fe400078e00ff */
[C---:B------:R-:W-:Y:S01]  /*d670*/  FFMA.FTZ R67, R56.reuse, R63, R64 ;  /* 0x0000003f38437223 */ /* 0x040fe20000010040 */
[----:B------:R-:W-:Y:S02]  /*d680*/  IMAD.U32 R7, R5, 0x10000, RZ ;  /* 0x0001000005077824 */ /* 0x000fe400078e00ff */
[----:B------:R-:W-:Y:S01]  /*d690*/  FFMA.FTZ R66, R56, R62, -R65 ;  /* 0x0000003e38427223 */ /* 0x000fe20000010841 */
[-C--:B------:R-:W-:Y:S01]  /*d6a0*/  FMUL.FTZ R63, R59, R102.reuse ;  /* 0x000000663b3f7220 */ /* 0x080fe20000410000 */
[----:B------:R-:W-:Y:S01]  /*d6b0*/  LOP3.LUT R4, R4, 0xffff0000, RZ, 0xc0, !PT ;  /* 0xffff000004047812 */ /* 0x000fe200078ec0ff */
[C---:B------:R-:W-:Y:S01]  /*d6c0*/  FFMA.FTZ R102, R58.reuse, R102, -R57 ;  /* 0x000000663a667223 */ /* 0x040fe20000010839 */
[----:B------:R-:W-:Y:S01]  /*d6d0*/  LOP3.LUT R5, R5, 0xffff0000, RZ, 0xc0, !PT ;  /* 0xffff000005057812 */ /* 0x000fe200078ec0ff */
[C---:B------:R-:W-:Y:S01]  /*d6e0*/  IMAD.U32 R59, R99.reuse, 0x10000, RZ ;  /* 0x00010000633b7824 */ /* 0x040fe200078e00ff */
[----:B------:R-:W-:Y:S01]  /*d6f0*/  LOP3.LUT R62, R99, 0xffff0000, RZ, 0xc0, !PT ;  /* 0xffff0000633e7812 */ /* 0x000fe200078ec0ff */
[C---:B------:R-:W-:Y:S01]  /*d700*/  IMAD.U32 R57, R101.reuse, 0x10000, RZ ;  /* 0x0001000065397824 */ /* 0x040fe200078e00ff */
        /* <DEDUP_REMOVED lines=15> */
.L_x_1473:
[----:B------:R-:W-:Y:S05]  /*d800*/  BSYNC B2 ;  /* 0x0000000000027941 */ /* 0x000fea0003800000 */
.L_x_1472:
[----:B------:R-:W-:Y:S04]  /*d810*/  BSSY B2, `(.L_x_1474) ;  /* 0x0000030000027945 */ /* 0x000fe80003800000 */
[----:B------:R-:W-:Y:S05]  /*d820*/  @P4 BRA `(.L_x_1475) ;  /* 0x0000000000b84947 */ /* 0x000fea0003800000 */
[----:B012---:R-:W0:Y:S01]  /*d830*/  LDS.128 R4, [R10+0x4000] ;  /* 0x004000000a047984 */ /* 0x007e220000000c00 */
        /* <DEDUP_REMOVED lines=45> */
.L_x_1475:
[----:B------:R-:W-:Y:S05]  /*db10*/  BSYNC B2 ;  /* 0x0000000000027941 */ /* 0x000fea0003800000 */
.L_x_1474:
[----:B------:R-:W-:Y:S04]  /*db20*/  BSSY B2, `(.L_x_1476) ;  /* 0x0000030000027945 */ /* 0x000fe80003800000 */
[----:B------:R-:W-:Y:S05]  /*db30*/  @P5 BRA `(.L_x_1477) ;  /* 0x0000000000b85947 */ /* 0x000fea0003800000 */
[----:B0123--:R-:W0:Y:S01]  /*db40*/  LDS.128 R4, [R60+0x14400] ;  /* 0x014400003c047984 */ /* 0x00fe220000000c00 */
[----:B------:R-:W-:Y:S02]  /*db50*/  SHF.R.U64 R50, R50, 0x10, R51 ;  /* 0x0000001032327819 */ /* 0x000fe40000001233 */
[----:B------:R-:W-:Y:S02]  /*db60*/  SHF.R.U64 R48, R48, 0x10, R49 ;  /* 0x0000001030307819 */ /* 0x000fe40000001231 */
[----:B------:R-:W-:Y:S02]  /*db70*/  SHF.R.U32.HI R51, RZ, 0x10, R51 ;  /* 0x00000010ff337819 */ /* 0x000fe40000011633 */
[----:B------:R-:W-:Y:S02]  /*db80*/  SHF.R.U32.HI R49, RZ, 0x10, R49 ;  /* 0x00000010ff317819 */ /* 0x000fe40000011631 */
[----:B------:R-:W-:Y:S02]  /*db90*/  PRMT R92, R92, 0x5410, R51 ;  /* 0x000054105c5c7816 */ /* 0x000fe40000000033 */
[----:B------:R-:W-:-:S02]  /*dba0*/  PRMT R88, R88, 0x5410, R49 ;  /* 0x0000541058587816 */ /* 0x000fc40000000031 */
[----:B------:R-:W-:Y:S01]  /*dbb0*/  PRMT R87, R87, 0x5410, R48 ;  /* 0x0000541057577816 */ /* 0x000fe20000000030 */
[C---:B------:R-:W-:Y:S01]  /*dbc0*/  IMAD.U32 R52, R92.reuse, 0x10000, RZ ;  /* 0x000100005c347824 */ /* 0x040fe200078e00ff */
[----:B------:R-:W-:Y:S01]  /*dbd0*/  LOP3.LUT R92, R92, 0xffff0000, RZ, 0xc0, !PT ;  /* 0xffff00005c5c7812 */ /* 0x000fe200078ec0ff */
[C---:B------:R-:W-:Y:S01]  /*dbe0*/  IMAD.U32 R53, R88.reuse, 0x10000, RZ ;  /* 0x0001000058357824 */ /* 0x040fe200078e00ff */
[----:B------:R-:W-:Y:S02]  /*dbf0*/  LOP3.LUT R88, R88, 0xffff0000, RZ, 0xc0, !PT ;  /* 0xffff000058587812 */ /* 0x000fe400078ec0ff */
[----:B------:R-:W-:Y:S02]  /*dc00*/  PRMT R91, R91, 0x5410, R50 ;  /* 0x000054105b5b7816 */ /* 0x000fe40000000032 */
        /* <DEDUP_REMOVED lines=33> */
.L_x_1477:
[----:B------:R-:W-:Y:S05]  /*de20*/  BSYNC B2 ;  /* 0x0000000000027941 */ /* 0x000fea0003800000 */
.L_x_1476:
[----:B------:R-:W-:Y:S05]  /*de30*/  @P6 BRA `(.L_x_1467) ;  /* 0x0000000000b86947 */ /* 0x000fea0003800000 */
[----:B01234-:R-:W0:Y:S01]  /*de40*/  LDS.128 R4, [R10+0x8000] ;  /* 0x008000000a047984 */ /* 0x01fe220000000c00 */
        /* <DEDUP_REMOVED lines=45> */
.L_x_1467:
[----:B------:R-:W-:Y:S05]  /*e120*/  BSYNC B1 ;  /* 0x0000000000017941 */ /* 0x000fea0003800000 */
.L_x_1466:
        /* <DEDUP_REMOVED lines=61> */
.L_x_1480:
[----:B------:R-:W-:Y:S05]  /*e500*/  BSYNC B1 ;  /* 0x0000000000017941 */ /* 0x000fea0003800000 */
.L_x_1479:
[----:B------:R-:W-:Y:S04]  /*e510*/  BSSY B1, `(.L_x_1481) ;  /* 0x0000030000017945 */ /* 0x000fe80003800000 */
[----:B------:R-:W-:Y:S05]  /*e520*/  @P1 BRA `(.L_x_1482) ;  /* 0x0000000000b81947 */ /* 0x000fea0003800000 */
[----:B0-----:R-:W0:Y:S01]  /*e530*/  LDS.128 R4, [R10+0x2000] ;  /* 0x002000000a047984 */ /* 0x001e220000000c00 */
        /* <DEDUP_REMOVED lines=45> */
.L_x_1482:
[----:B------:R-:W-:Y:S05]  /*e810*/  BSYNC B1 ;  /* 0x0000000000017941 */ /* 0x000fea0003800000 */
.L_x_1481:
        /* <DEDUP_REMOVED lines=19> */
[CC--:B------:R-:W-:Y:S01]  /*e950*/  FMUL.FTZ R38, R33.reuse, R36.reuse ;  /* 0x0000002421267220 */ /* 0x0c0fe20000410000 */
[----:B------:R-:W-:Y:S01]  /*e960*/  FMUL.FTZ R39, R33, R37 ;  /* 0x0000002521277220 */ /* 0x000fe20000410000 */
        /* <DEDUP_REMOVED lines=27> */
.L_x_1484:
[----:B------:R-:W-:Y:S05]  /*eb20*/  BSYNC B1 ;  /* 0x0000000000017941 */ /* 0x000fea0003800000 */
.L_x_1483:
[----:B------:R-:W-:Y:S04]  /*eb30*/  BSSY B1, `(.L_x_1485) ;  /* 0x0000030000017945 */ /* 0x000fe80003800000 */
[----:B------:R-:W-:Y:S05]  /*eb40*/  @P3 BRA `(.L_x_1486) ;  /* 0x0000000000b83947 */ /* 0x000fea0003800000 */
[----:B012---:R-:W0:Y:S01]  /*eb50*/  LDS.128 R4, [R10+0x6000] ;  /* 0x006000000a047984 */ /* 0x007e220000000c00 */
[--C-:B------:R-:W-:Y:S02]  /*eb60*/  SHF.R.U64 R30, R30, 0x10, R31.reuse ;  /* 0x000000101e1e7819 */ /* 0x100fe4000000121f */
[----:B------:R-:W-:Y:S02]  /*eb70*/  SHF.R.U32.HI R33, RZ, 0x10, R31 ;  /* 0x00000010ff217819 */ /* 0x000fe4000001161f */
[--C-:B------:R-:W-:Y:S02]  /*eb80*/  SHF.R.U64 R31, R28, 0x10, R29.reuse ;  /* 0x000000101c1f7819 */ /* 0x100fe4000000121d */
        /* <DEDUP_REMOVED lines=15> */
[C---:B------:R-:W-:Y:S01]  /*ec80*/  FMUL.FTZ R29, R31.reuse, R76 ;  /* 0x0000004c1f1d7220 */ /* 0x040fe20000410000 */
[----:B------:R-:W-:Y:S02]  /*ec90*/  IMAD.U32 R6, R4, 0x10000, RZ ;  /* 0x0001000004067824 */ /* 0x000fe400078e00ff */
[C---:B------:R-:W-:Y:S01]  /*eca0*/  FFMA.FTZ R37, R28.reuse, R33, R36 ;  /* 0x000000211c257223 */ /* 0x040fe20000010024 */
[----:B------:R-:W-:Y:S01]  /*ecb0*/  FMUL.FTZ R33, R31, R78 ;  /* 0x0000004e1f217220 */ /* 0x000fe20000410000 */
[C---:B------:R-:W-:Y:S02]  /*ecc0*/  IMAD.U32 R7, R5.reuse, 0x10000, RZ ;  /* 0x0001000005077824 */ /* 0x040fe400078e00ff */
[----:B------:R-:W-:Y:S01]  /*ecd0*/  FFMA.FTZ R34, R28, R32, -R35 ;  /* 0x000000201c227223 */ /* 0x000fe20000010823 */
[----:B------:R-:W-:Y:S01]  /*ece0*/  IMAD.U32 R31, R72, 0x10000, RZ ;  /* 0x00010000481f7824 */ /* 0x000fe200078e00ff */
[----:B------:R-:W-:Y:S01]  /*ecf0*/  LOP3.LUT R4, R4, 0xffff0000, RZ, 0xc0, !PT ;  /* 0xffff000004047812 */ /* 0x000fe200078ec0ff */
[----:B------:R-:W-:Y:S01]  /*ed00*/  FFMA.FTZ R78, R30, R78, -R29 ;  /* 0x0000004e1e4e7223 */ /* 0x000fe2000001081d */
[----:B------:R-:W-:Y:S01]  /*ed10*/  LOP3.LUT R5, R5, 0xffff0000, RZ, 0xc0, !PT ;  /* 0xffff000005057812 */ /* 0x000fe200078ec0ff */
[C---:B------:R-:W-:Y:S01]  /*ed20*/  IMAD.U32 R29, R77.reuse, 0x10000, RZ ;  /* 0x000100004d1d7824 */ /* 0x040fe200078e00ff */
        /* <DEDUP_REMOVED lines=16> */
.L_x_1486:
[----:B------:R-:W-:Y:S05]  /*ee30*/  BSYNC B1 ;  /* 0x0000000000017941 */ /* 0x000fea0003800000 */
.L_x_1485:
[----:B------:R-:W-:Y:S04]  /*ee40*/  BSSY B1, `(.L_x_1487) ;  /* 0x0000030000017945 */ /* 0x000fe80003800000 */
[----:B------:R-:W-:Y:S05]  /*ee50*/  @P4 BRA `(.L_x_1488) ;  /* 0x0000000000b84947 */ /* 0x000fea0003800000 */
[----:B0123--:R-:W0:Y:S01]  /*ee60*/  LDS.128 R4, [R60+0x16400] ;  /* 0x016400003c047984 */ /* 0x00fe220000000c00 */
[----:B------:R-:W-:Y:S02]  /*ee70*/  SHF.R.U64 R28, R26, 0x10, R27 ;  /* 0x000000101a1c7819 */ /* 0x000fe4000000121b */
[----:B------:R-:W-:Y:S02]  /*ee80*/  SHF.R.U32.HI R29, RZ, 0x10, R25 ;  /* 0x00000010ff1d7819 */ /* 0x000fe40000011619 */
[----:B------:R-:W-:Y:S02]  /*ee90*/  SHF.R.U32.HI R26, RZ, 0x10, R27 ;  /* 0x00000010ff1a7819 */ /* 0x000fe4000001161b */
[----:B------:R-:W-:Y:S02]  /*eea0*/  SHF.R.U64 R24, R24, 0x10, R25 ;  /* 0x0000001018187819 */ /* 0x000fe40000001219 */
[----:B------:R-:W-:Y:S02]  /*eeb0*/  PRMT R25, R15, 0x5410, R28 ;  /* 0x000054100f197816 */ /* 0x000fe4000000001c */
[----:B------:R-:W-:-:S02]  /*eec0*/  PRMT R28, R14, 0x5410, R29 ;  /* 0x000054100e1c7816 */ /* 0x000fc4000000001d */
[----:B------:R-:W-:Y:S02]  /*eed0*/  PRMT R61, R61, 0x5410, R26 ;  /* 0x000054103d3d7816 */ /* 0x000fe4000000001a */
[----:B------:R-:W-:Y:S01]  /*eee0*/  PRMT R27, R13, 0x5410, R24 ;  /* 0x000054100d1b7816 */ /* 0x000fe20000000018 */
[C---:B------:R-:W-:Y:S01]  /*eef0*/  IMAD.U32 R29, R28.reuse, 0x10000, RZ ;  /* 0x000100001c1d7824 */ /* 0x040fe200078e00ff */
[----:B------:R-:W-:Y:S01]  /*ef00*/  LOP3.LUT R28, R28, 0xffff0000, RZ, 0xc0, !PT ;  /* 0xffff00001c1c7812 */ /* 0x000fe200078ec0ff */
[C---:B------:R-:W-:Y:S01]  /*ef10*/  IMAD.U32 R26, R61.reuse, 0x10000, RZ ;  /* 0x000100003d1a7824 */ /* 0x040fe200078e00ff */
[----:B------:R-:W-:Y:S02]  /*ef20*/  LOP3.LUT R61, R61, 0xffff0000, RZ, 0xc0, !PT ;  /* 0xffff00003d3d7812 */ /* 0x000fe400078ec0ff */
[C---:B0-----:R-:W-:Y:S01]  /*ef30*/  LOP3.LUT R14, R6.reuse, 0xffff0000, RZ, 0xc0, !PT ;  /* 0xffff0000060e7812 */ /* 0x041fe200078ec0ff */
[----:B------:R-:W-:Y:S01]  /*ef40*/  IMAD.U32 R13, R6, 0x10000, RZ ;  /* 0x00010000060d7824 */ /* 0x000fe200078e00ff */
[C---:B------:R-:W-:Y:S01]  /*ef50*/  LOP3.LUT R24, R7.reuse, 0xffff0000, RZ, 0xc0, !PT ;  /* 0xffff000007187812 */ /* 0x040fe200078ec0ff */
[----:B------:R-:W-:-:S02]  /*ef60*/  IMAD.U32 R15, R7, 0x10000, RZ ;  /* 0x00010000070f7824 */ /* 0x000fc400078e00ff */
[CC--:B------:R-:W-:Y:S01]  /*ef70*/  FMUL.FTZ R30, R14.reuse, R29.reuse ;  /* 0x0000001d0e1e7220 */ /* 0x0c0fe20000410000 */
[----:B------:R-:W-:Y:S01]  /*ef80*/  FMUL.FTZ R14, R14, R26 ;  /* 0x0000001a0e0e7220 */ /* 0x000fe20000410000 */
[----:B------:R-:W-:Y:S02]  /*ef90*/  IMAD.U32 R6, R4, 0x10000, RZ ;  /* 0x0001000004067824 */ /* 0x000fe400078e00ff */
[C---:B------:R-:W-:Y:S01]  /*efa0*/  FMUL.FTZ R32, R24.reuse, R28 ;  /* 0x0000001c18207220 */ /* 0x040fe20000410000 */
[----:B------:R-:W-:Y:S01]  /*efb0*/  FFMA.FTZ R30, R13, R26, -R30 ;  /* 0x0000001a0d1e7223 */ /* 0x000fe2000001081e */
[----:B------:R-:W-:Y:S02]  /*efc0*/  IMAD.U32 R7, R5, 0x10000, RZ ;  /* 0x0001000005077824 */ /* 0x000fe400078e00ff */
[----:B------:R-:W-:Y:S01]  /*efd0*/  FFMA.FTZ R31, R13, R29, R14 ;  /* 0x0000001d0d1f7223 */ /* 0x000fe2000001000e */
[-C--:B------:R-:W-:Y:S01]  /*efe0*/  FMUL.FTZ R26, R24, R61.reuse ;  /* 0x0000003d181a7220 */ /* 0x080fe20000410000 */
        /* <DEDUP_REMOVED lines=21> */
.L_x_1488:
[----:B------:R-:W-:Y:S05]  /*f140*/  BSYNC B1 ;  /* 0x0000000000017941 */ /* 0x000fea0003800000 */
.L_x_1487:
        /* <DEDUP_REMOVED lines=25> */
[----:B------:R-:W-:Y:S01]  /*f2e0*/  FFMA.FTZ R24, R8, R21, R6 ;  /* 0x0000001508187223 */ /* 0x000fe20000010006 */
[-C--:B------:R-:W-:Y:S01]  /*f2f0*/  FMUL.FTZ R8, R7, R12.reuse ;  /* 0x0000000c07087220 */ /* 0x080fe20000410000 */
[C---:B------:R-:W-:Y:S01]  /*f300*/  IMAD.U32 R7, R14.reuse, 0x10000, RZ ;  /* 0x000100000e077824 */ /* 0x040fe200078e00ff */
[----:B------:R-:W-:Y:S01]  /*f310*/  LOP3.LUT R5, R5, 0xffff0000, RZ, 0xc0, !PT ;  /* 0xffff000005057812 */ /* 0x000fe200078ec0ff */
[----:B------:R-:W-:Y:S01]  /*f320*/  IMAD.U32 R6, R11, 0x10000, RZ ;  /* 0x000100000b067824 */ /* 0x000fe200078e00ff */
[----:B------:R-:W-:Y:S01]  /*f330*/  LOP3.LUT R14, R14, 0xffff0000, RZ, 0xc0, !PT ;  /* 0xffff00000e0e7812 */ /* 0x000fe200078ec0ff */
[----:B------:R-:W-:Y:S01]  /*f340*/  FFMA.FTZ R26, R9, R12, -R26 ;  /* 0x0000000c091a7223 */ /* 0x000fe2000001081a */
[----:B------:R-:W-:Y:S01]  /*f350*/  LOP3.LUT R11, R11, 0xffff0000, RZ, 0xc0, !PT ;  /* 0xffff00000b0b7812 */ /* 0x000fe200078ec0ff */
[----:B------:R-:W-:Y:S01]  /*f360*/  FFMA.FTZ R13, R9, R20, R8 ;  /* 0x00000014090d7223 */ /* 0x000fe20000010008 */
        /* <DEDUP_REMOVED lines=12> */
[----:B------:R0:W-:Y:S01]  /*f430*/  STS.128 [R10+0xa000], R4 ;  /* 0x00a000040a007388 */ /* 0x0001e20000000c00 */
[----:B------:R-:W-:Y:S05]  /*f440*/  BRA `(.L_x_1478) ;  /* 0x0000003400dc7947 */ /* 0x000fea0003800000 */
.L_x_1451:
[----:B------:R-:W0:Y:S01]  /*f450*/  LDC R75, c[0x0][0x428] ;  /* 0x00010a00ff4b7b82 */ /* 0x000e220000000800 */
[-C--:B------:R-:W-:Y:S01]  /*f460*/  ISETP.GE.AND P0, PT, R162, R8.reuse, PT ;  /* 0x00000008a200720c */ /* 0x080fe20003f06270 */
[----:B------:R-:W-:Y:S01]  /*f470*/  BSSY B1, `(.L_x_1489) ;  /* 0x000003f000017945 */ /* 0x000fe20003800000 */
[----:B------:R-:W-:Y:S01]  /*f480*/  ISETP.GE.AND P1, PT, R185, R8, PT ;  /* 0x00000008b900720c */ /* 0x000fe20003f26270 */
[----:B------:R-:W-:Y:S01]  /*f490*/  IMAD.MOV.U32 R9, RZ, RZ, R61 ;  /* 0x000000ffff097224 */ /* 0x000fe200078e003d */
[----:B------:R-:W-:Y:S01]  /*f4a0*/  CS2R R40, SRZ ;  /* 0x0000000000287805 */ /* 0x000fe2000001ff00 */
[----:B------:R-:W-:Y:S01]  /*f4b0*/  IMAD.MOV.U32 R8, RZ, RZ, R74 ;  /* 0x000000ffff087224 */ /* 0x000fe200078e004a */
[----:B------:R-:W-:Y:S01]  /*f4c0*/  CS2R R4, SRZ ;  /* 0x0000000000047805 */ /* 0x000fe2000001ff00 */
[----:B------:R-:W-:Y:S01]  /*f4d0*/  IMAD.MOV.U32 R10, RZ, RZ, R72 ;  /* 0x000000ffff0a7224 */ /* 0x000fe200078e0048 */
[----:B------:R-:W-:Y:S01]  /*f4e0*/  CS2R R6, SRZ ;  /* 0x0000000000067805 */ /* 0x000fe2000001ff00 */
[----:B------:R-:W-:Y:S01]  /*f4f0*/  IMAD.MOV.U32 R11, RZ, RZ, R79 ;  /* 0x000000ffff0b7224 */ /* 0x000fe200078e004f */
        /* <DEDUP_REMOVED lines=20> */
[----:B0-----:R-:W-:Y:S06]  /*f640*/  @P0 BRA `(.L_x_1490) ;  /* 0x0000000000840947 */ /* 0x001fec0003800000 */
[----:B------:R-:W-:Y:S01]  /*f650*/  IADD3 R4, P2, R86, R71, RZ ;  /* 0x0000004756047210 */ /* 0x000fe20007f5e0ff */
[----:B------:R-:W-:Y:S01]  /*f660*/  ULDC.64 UR4, c[0x0][0x3c8] ;  /* 0x0000f20000047ab9 */ /* 0x000fe20000000a00 */
[----:B------:R-:W-:Y:S01]  /*f670*/  IADD3 R0, P3, R89, R70, RZ ;  /* 0x0000004659007210 */ /* 0x000fe20007f7e0ff */
[----:B------:R-:W-:Y:S01]  /*f680*/  ULDC.64 UR6, c[0x0][0x3e0] ;  /* 0x0000f80000067ab9 */ /* 0x000fe20000000a00 */
[----:B------:R-:W-:Y:S01]  /*f690*/  CS2R R32, SRZ ;  /* 0x0000000000207805 */ /* 0x000fe2000001ff00 */
[----:B------:R-:W-:Y:S01]  /*f6a0*/  IMAD.X R5, R84, 0x1, R85, P2 ;  /* 0x0000000154057824 */ /* 0x000fe200010e0655 */
[----:B------:R-:W-:Y:S01]  /*f6b0*/  LEA R20, P2, R4, UR4, 0x1 ;  /* 0x0000000404147c11 */ /* 0x000fe2000f8408ff */
[----:B------:R-:W-:Y:S01]  /*f6c0*/  IMAD.X R3, R87, 0x1, R82, P3 ;  /* 0x0000000157037824 */ /* 0x000fe200018e0652 */
[----:B------:R-:W-:Y:S01]  /*f6d0*/  LEA R66, P3, R0, UR6, 0x1 ;  /* 0x0000000600427c11 */ /* 0x000fe2000f8608ff */
[----:B------:R-:W-:Y:S01]  /*f6e0*/  ULDC UR4, c[0x0][0x3d4] ;  /* 0x0000f50000047ab9 */ /* 0x000fe20000000800 */
[----:B------:R-:W-:-:S02]  /*f6f0*/  LEA.HI.X R21, R4, UR5, R5, 0x1, P2 ;  /* 0x0000000504157c11 */ /* 0x000fc400090f0c05 */
[----:B------:R-:W-:Y:S02]  /*f700*/  CS2R R34, SRZ ;  /* 0x0000000000227805 */ /* 0x000fe4000001ff00 */
[----:B------:R-:W-:Y:S02]  /*f710*/  LEA.HI.X R67, R0, UR7, R3, 0x1, P3 ;  /* 0x0000000700437c11 */ /* 0x000fe400098f0c03 */
[----:B------:R-:W-:Y:S02]  /*f720*/  CS2R R36, SRZ ;  /* 0x0000000000247805 */ /* 0x000fe4000001ff00 */
[----:B------:R-:W-:Y:S02]  /*f730*/  ISETP.GE.AND P2, PT, R22, UR4, PT ;  /* 0x0000000416007c0c */ /* 0x000fe4000bf46270 */
        /* <DEDUP_REMOVED lines=12> */
[----:B------:R0:W5:Y:S04]  /*f800*/  @!P2 LDG.E.128 R32, desc[UR8][R20.64] ;  /* 0x000000081420a981 */ /* 0x000168000c1e1d00 */
[----:B------:R0:W5:Y:S04]  /*f810*/  @!P3 LDG.E.128 R36, desc[UR8][R20.64+0x40] ;  /* 0x000040081424b981 */ /* 0x000168000c1e1d00 */
[----:B------:R0:W5:Y:S04]  /*f820*/  @!P4 LDG.E.128 R60, desc[UR8][R20.64+0x80] ;  /* 0x00008008143cc981 */ /* 0x000168000c1e1d00 */
[----:B------:R0:W5:Y:S04]  /*f830*/  @!P2 LDG.E.128 R4, desc[UR8][R66.64] ;  /* 0x000000084204a981 */ /* 0x000168000c1e1d00 */
[----:B------:R0:W5:Y:S04]  /*f840*/  @!P3 LDG.E.128 R24, desc[UR8][R66.64+0x40] ;  /* 0x000040084218b981 */ /* 0x000168000c1e1d00 */
[----:B------:R0:W5:Y:S02]  /*f850*/  @!P4 LDG.E.128 R28, desc[UR8][R66.64+0x80] ;  /* 0x00008008421cc981 */ /* 0x000164000c1e1d00 */
.L_x_1490:
[----:B------:R-:W-:Y:S05]  /*f860*/  BSYNC B1 ;  /* 0x0000000000017941 */ /* 0x000fea0003800000 */
.L_x_1489:
[----:B------:R-:W-:Y:S01]  /*f870*/  BSSY B1, `(.L_x_1491) ;  /* 0x0000027000017945 */ /* 0x000fe20003800000 */
[----:B-----5:R-:W-:Y:S01]  /*f880*/  IMAD.MOV.U32 R72, RZ, RZ, R4 ;  /* 0x000000ffff487224 */ /* 0x020fe200078e0004 */
[----:B0-----:R-:W-:Y:S01]  /*f890*/  CS2R R66, SRZ ;  /* 0x0000000000427805 */ /* 0x001fe2000001ff00 */
[----:B------:R-:W-:Y:S02]  /*f8a0*/  IMAD.MOV.U32 R73, RZ, RZ, R5 ;  /* 0x000000ffff497224 */ /* 0x000fe400078e0005 */
[----:B------:R-:W-:Y:S01]  /*f8b0*/  IMAD.MOV.U32 R74, RZ, RZ, R6 ;  /* 0x000000ffff4a7224 */ /* 0x000fe200078e0006 */
[----:B------:R-:W-:Y:S06]  /*f8c0*/  @P1 BRA `(.L_x_1492) ;  /* 0x0000000000841947 */ /* 0x000fec0003800000 */
[----:B------:R-:W-:Y:S01]  /*f8d0*/  IADD3 R78, P2, P3, R71, R78, R86 ;  /* 0x0000004e474e7210 */ /* 0x000fe20007b5e056 */
[----:B------:R-:W-:Y:S01]  /*f8e0*/  ULDC.64 UR4, c[0x0][0x3c8] ;  /* 0x0000f20000047ab9 */ /* 0x000fe20000000a00 */
[----:B------:R-:W-:Y:S01]  /*f8f0*/  IADD3 R77, P4, P5, R70, R77, R89 ;  /* 0x0000004d464d7210 */ /* 0x000fe20007d9e059 */
[----:B------:R-:W-:Y:S01]  /*f900*/  ULDC.64 UR6, c[0x0][0x3e0] ;  /* 0x0000f80000067ab9 */ /* 0x000fe20000000a00 */
[----:B------:R-:W-:Y:S02]  /*f910*/  IADD3.X R3, R85, R76, R84, P2, P3 ;  /* 0x0000004c55037210 */ /* 0x000fe400017e6454 */
[----:B------:R-:W-:Y:S02]  /*f920*/  CS2R R52, SRZ ;  /* 0x0000000000347805 */ /* 0x000fe4000001ff00 */
[----:B------:R-:W-:Y:S01]  /*f930*/  LEA R20, P2, R78, UR4, 0x1 ;  /* 0x000000044e147c11 */ /* 0x000fe2000f8408ff */
[----:B------:R-:W-:Y:S01]  /*f940*/  ULDC UR4, c[0x0][0x3d4] ;  /* 0x0000f50000047ab9 */ /* 0x000fe20000000800 */
[----:B------:R-:W-:-:S02]  /*f950*/  IADD3.X R0, R82, R69, R87, P4, P5 ;  /* 0x0000004552007210 */ /* 0x000fc400027ea457 */
[----:B------:R-:W-:Y:S02]  /*f960*/  CS2R R54, SRZ ;  /* 0x0000000000367805 */ /* 0x000fe4000001ff00 */
[C---:B------:R-:W-:Y:S02]  /*f970*/  LEA R70, P3, R77.reuse, UR6, 0x1 ;  /* 0x000000064d467c11 */ /* 0x040fe4000f8608ff */
[----:B------:R-:W-:Y:S02]  /*f980*/  CS2R R56, SRZ ;  /* 0x0000000000387805 */ /* 0x000fe4000001ff00 */
[----:B------:R-:W-:Y:S02]  /*f990*/  LEA.HI.X R21, R78, UR5, R3, 0x1, P2 ;  /* 0x000000054e157c11 */ /* 0x000fe400090f0c03 */
[----:B------:R-:W-:Y:S02]  /*f9a0*/  CS2R R58, SRZ ;  /* 0x00000000003a7805 */ /* 0x000fe4000001ff00 */
[----:B------:R-:W-:-:S02]  /*f9b0*/  LEA.HI.X R71, R77, UR7, R0, 0x1, P3 ;  /* 0x000000074d477c11 */ /* 0x000fc400098f0c00 */
        /* <DEDUP_REMOVED lines=18> */
.L_x_1492:
[----:B------:R-:W-:Y:S05]  /*fae0*/  BSYNC B1 ;  /* 0x0000000000017941 */ /* 0x000fea0003800000 */
.L_x_1491:
[----:B------:R-:W-:Y:S01]  /*faf0*/  IMAD.MOV.U32 R0, RZ, RZ, R7 ;  /* 0x000000ffff007224 */ /* 0x000fe200078e0007 */
[----:B------:R-:W-:Y:S01]  /*fb00*/  ISETP.NE.AND P2, PT, R75, 0x1, PT ;  /* 0x000000014b00780c */ /* 0x000fe20003f45270 */
[----:B------:R-:W-:Y:S01]  /*fb10*/  IMAD.MOV.U32 R3, RZ, RZ, R24 ;  /* 0x000000ffff037224 */ /* 0x000fe200078e0018 */
[----:B------:R-:W-:Y:S01]  /*fb20*/  ULDC.64 UR4, c[0x0][0x3c8] ;  /* 0x0000f20000047ab9 */ /* 0x000fe20000000a00 */
        /* <DEDUP_REMOVED lines=18> */
[----:B------:R-:W-:Y:S01]  /*fc50*/  IMAD.MOV.U32 R20, RZ, RZ, R35 ;  /* 0x000000ffff147224 */ /* 0x000fe200078e0023 */
[----:B------:R-:W-:Y:S01]  /*fc60*/  ULDC.64 UR6, c[0x0][0x3e0] ;  /* 0x0000f80000067ab9 */ /* 0x000fe20000000a00 */
[----:B------:R-:W-:Y:S01]  /*fc70*/  IMAD.MOV.U32 R70, RZ, RZ, R39 ;  /* 0x000000ffff467224 */ /* 0x000fe200078e0027 */
[----:B------:R-:W-:Y:S01]  /*fc80*/  PRMT R88, R3, 0x7610, R88 ;  /* 0x0000761003587816 */ /* 0x000fe20000000058 */
[----:B------:R-:W1:Y:S01]  /*fc90*/  @P2 LDC R0, c[0x0][0x42c] ;  /* 0x00010b00ff002b82 */ /* 0x000e620000000800 */
[----:B------:R-:W-:Y:S01]  /*fca0*/  IMAD.MOV.U32 R3, RZ, RZ, R34 ;  /* 0x000000ffff037224 */ /* 0x000fe200078e0022 */
[----:B------:R-:W-:Y:S01]  /*fcb0*/  PRMT R115, R20, 0x7610, R115 ;  /* 0x0000761014737816 */ /* 0x000fe20000000073 */
        /* <DEDUP_REMOVED lines=8> */
[----:B------:R-:W-:Y:S01]  /*fd40*/  IMAD R3, R188, 0x40, R3 ;  /* 0x00000040bc037824 */ /* 0x000fe200078e0203 */
        /* <DEDUP_REMOVED lines=13> */
[----:B-1----:R-:W-:Y:S01]  /*fe20*/  @P2 IMAD.HI.U32 R0, R3, R0, RZ ;  /* 0x0000000003002227 */ /* 0x002fe200078e00ff */
[----:B------:R-:W-:-:S02]  /*fe30*/  PRMT R76, R20, 0x7610, R76 ;  /* 0x00007610144c7816 */ /* 0x000fc4000000004c */
[----:B------:R-:W-:Y:S01]  /*fe40*/  PRMT R103, R69, 0x7610, R103 ;  /* 0x0000761045677816 */ /* 0x000fe20000000067 */
[----:B------:R-:W-:Y:S01]  /*fe50*/  IMAD.MOV.U32 R69, RZ, RZ, R62 ;  /* 0x000000ffff457224 */ /* 0x000fe200078e003e */
[----:B0-----:R-:W-:Y:S01]  /*fe60*/  @P2 SHF.R.U32.HI R3, RZ, R21, R0 ;  /* 0x00000015ff032219 */ /* 0x001fe20000011600 */
[----:B------:R-:W-:Y:S01]  /*fe70*/  IMAD.MOV.U32 R0, RZ, RZ, R40 ;  /* 0x000000ffff007224 */ /* 0x000fe200078e0028 */
[----:B------:R-:W-:Y:S02]  /*fe80*/  PRMT R108, R72, 0x7610, R108 ;  /* 0x00007610486c7816 */ /* 0x000fe4000000006c */
[----:B------:R-:W-:Y:S01]  /*fe90*/  SHF.R.S32.HI R21, RZ, 0x1f, R3 ;  /* 0x0000001fff157819 */ /* 0x000fe20000011403 */
[----:B------:R-:W-:Y:S01]  /*fea0*/  IMAD.WIDE.U32 R10, R3, R12, R10 ;  /* 0x0000000c030a7225 */ /* 0x000fe200078e000a */
[----:B------:R-:W-:Y:S02]  /*feb0*/  PRMT R75, R0, 0x7610, R75 ;  /* 0x00007610004b7816 */ /* 0x000fe4000000004b */
[----:B------:R-:W-:Y:S01]  /*fec0*/  PRMT R91, R69, 0x7610, R91 ;  /* 0x00007610455b7816 */ /* 0x000fe2000000005b */
[----:B------:R-:W-:-:S02]  /*fed0*/  IMAD R0, R21, R14, RZ ;  /* 0x0000000e15007224 */ /* 0x000fc400078e02ff */
[----:B------:R-:W-:Y:S02]  /*fee0*/  IMAD R70, R21, R12, RZ ;  /* 0x0000000c15467224 */ /* 0x000fe400078e02ff */
[----:B------:R-:W-:-:S04]  /*fef0*/  IMAD.WIDE.U32 R20, R3, R14, R8 ;  /* 0x0000000e03147225 */ /* 0x000fc800078e0008 */
[C---:B------:R-:W-:Y:S01]  /*ff00*/  IMAD R9, R3.reuse, R15, R0 ;  /* 0x0000000f03097224 */ /* 0x040fe200078e0200 */
[----:B------:R-:W-:Y:S01]  /*ff10*/  LEA R8, P2, R20, UR4, 0x1 ;  /* 0x0000000414087c11 */ /* 0x000fe2000f8408ff */
[----:B------:R-:W-:Y:S01]  /*ff20*/  IMAD R3, R3, R13, R70 ;  /* 0x0000000d03037224 */ /* 0x000fe200078e0246 */
[----:B------:R-:W-:Y:S01]  /*ff30*/  LEA R0, P3, R10, UR6, 0x1 ;  /* 0x000000060a007c11 */ /* 0x000fe2000f8608ff */
[----:B------:R-:W-:Y:S01]  /*ff40*/  IMAD.IADD R9, R21, 0x1, R9 ;  /* 0x0000000115097824 */ /* 0x000fe200078e0209 */
[----:B------:R-:W-:Y:S01]  /*ff50*/  UMOV UR4, 0xffffffff ;  /* 0xffffffff00047882 */ /* 0x000fe20000000000 */
[----:B------:R-:W-:Y:S02]  /*ff60*/  IMAD.IADD R3, R11, 0x1, R3 ;  /* 0x000000010b037824 */ /* 0x000fe400078e0203 */
        /* <DEDUP_REMOVED lines=10> */
.L_x_1769:
[----:B------:R-:W-:-:S03]  /*10010*/  UMOV UR4, 0xffffffff ;  /* 0xffffffff00047882 */ /* 0x000fc60000000000 */
[----:B------:R-:W-:Y:S05]  /*10020*/  BRA.DIV UR4, `(.L_x_1494) ;  /* 0x0000019604087947 */ /* 0x000fea000b800000 */
.L_x_1772:
[----:B------:R-:W-:-:S03]  /*10030*/  UMOV UR4, 0xffffffff ;  /* 0xffffffff00047882 */ /* 0x000fc60000000000 */
[----:B------:R-:W-:Y:S05]  /*10040*/  BRA.DIV UR4, `(.L_x_1495) ;  /* 0x0000019604287947 */ /* 0x000fea000b800000 */
.L_x_1775:
[----:B------:R-:W-:-:S03]  /*10050*/  UMOV UR4, 0xffffffff ;  /* 0xffffffff00047882 */ /* 0x000fc60000000000 */
[----:B------:R-:W-:Y:S05]  /*10060*/  BRA.DIV UR4, `(.L_x_1496) ;  /* 0x0000019604487947 */ /* 0x000fea000b800000 */
.L_x_1778:
[----:B------:R-:W-:-:S03]  /*10070*/  UMOV UR4, 0xffffffff ;  /* 0xffffffff00047882 */ /* 0x000fc60000000000 */
[----:B------:R-:W-:Y:S05]  /*10080*/  BRA.DIV UR4, `(.L_x_1497) ;  /* 0x0000019604687947 */ /* 0x000fea000b800000 */
.L_x_1781:
[----:B------:R-:W-:Y:S01]  /*10090*/  UMOV UR4, 0xffffffff ;  /* 0xffffffff00047882 */ /* 0x000fe20000000000 */
[----:B------:R-:W-:Y:S02]  /*100a0*/  LOP3.LUT R9, R10, 0xfffffffe, RZ, 0xc0, !PT ;  /* 0xfffffffe0a097812 */ /* 0x000fe400078ec0ff */
[----:B------:R-:W-:Y:S05]  /*100b0*/  BRA.DIV UR4, `(.L_x_1498) ;  /* 0x0000019604847947 */ /* 0x000fea000b800000 */
.L_x_1784:
[----:B------:R-:W-:Y:S01]  /*100c0*/  UMOV UR4, 0xffffffff ;  /* 0xffffffff00047882 */ /* 0x000fe20000000000 */
[----:B------:R-:W-:Y:S02]  /*100d0*/  IMAD.IADD R9, R184, 0x1, -R9 ;  /* 0x00000001b8097824 */ /* 0x000fe400078e0a09 */
[----:B------:R-:W-:Y:S05]  /*100e0*/  BRA.DIV UR4, `(.L_x_1499) ;  /* 0x0000019604a07947 */ /* 0x000fea000b800000 */
.L_x_1787:
[----:B------:R-:W-:Y:S01]  /*100f0*/  UMOV UR4, 0xffffffff ;  /* 0xffffffff00047882 */ /* 0x000fe20000000000 */
[----:B------:R-:W-:Y:S02]  /*10100*/  SHF.L.U32 R9, R9, 0x1f, RZ ;  /* 0x0000001f09097819 */ /* 0x000fe400000006ff */
[----:B------:R-:W-:Y:S05]  /*10110*/  BRA.DIV UR4, `(.L_x_1500) ;  /* 0x0000019604bc7947 */ /* 0x000fea000b800000 */
.L_x_1790:
        /* <DEDUP_REMOVED lines=36> */
[----:B0-----:R-:W-:Y:S06]  /*10360*/  @!P2 BRA `(.L_x_1502) ;  /* 0x000001940050a947 */ /* 0x001fec0003800000 */
.L_x_1791:
[----:B------:R-:W-:Y:S05]  /*10370*/  BSYNC B1 ;  /* 0x0000000000017941 */ /* 0x000fea0003800000 */
.L_x_1501:
[----:B------:R-:W-:Y:S01]  /*10380*/  BSSY B1, `(.L_x_1503) ;  /* 0x0000145000017945 */ /* 0x000fe20003800000 */
[----:B------:R-:W-:Y:S02]  /*10390*/  PRMT R71, R8, 0x7610, R71 ;  /* 0x0000761008477816 */ /* 0x000fe40000000047 */
[----:B------:R-:W-:Y:S01]  /*103a0*/  PRMT R72, R10, 0x7610, R72 ;  /* 0x000076100a487816 */ /* 0x000fe20000000048 */
[----:B------:R-:W-:Y:S06]  /*103b0*/  @P0 BRA `(.L_x_1504) ;  /* 0x0000001400040947 */ /* 0x000fec0003800000 */
[----:B------:R-:W1:Y:S01]  /*103c0*/  LDC R105, c[0x0][0x3d4] ;  /* 0x0000f500ff697b82 */ /* 0x000e620000000800 */
[----:B------:R-:W-:Y:S01]  /*103d0*/  BSSY B2, `(.L_x_1505) ;  /* 0x000006f000027945 */ /* 0x000fe20003800000 */
[-C--:B-1----:R-:W-:Y:S02]  /*103e0*/  ISETP.GE.AND P0, PT, R22, R105.reuse, PT ;  /* 0x000000691600720c */ /* 0x082fe40003f06270 */
[-C--:B------:R-:W-:Y:S02]  /*103f0*/  ISETP.GE.AND P2, PT, R165, R105.reuse, PT ;  /* 0x00000069a500720c */ /* 0x080fe40003f46270 */
[----:B------:R-:W-:-:S09]  /*10400*/  ISETP.GE.AND P3, PT, R166, R105, PT ;  /* 0x00000069a600720c */ /* 0x000fd20003f66270 */
[----:B------:R-:W-:Y:S05]  /*10410*/  @P0 BRA `(.L_x_1506) ;  /* 0x0000000400a80947 */ /* 0x000fea0003800000 */
[----:B------:R-:W-:Y:S02]  /*10420*/  LEA.HI R10, R105, R188, RZ, 0x1d ;  /* 0x000000bc690a7211 */ /* 0x000fe400078fe8ff */
[----:B------:R-:W-:Y:S02]  /*10430*/  LOP3.LUT R8, R174, 0x38, R22, 0xf8, !PT ;  /* 0x00000038ae087812 */ /* 0x000fe400078ef816 */
[----:B------:R-:W-:Y:S01]  /*10440*/  SHF.R.S32.HI R13, RZ, 0x1f, R10 ;  /* 0x0000001fff0d7819 */ /* 0x000fe2000001140a */
[----:B------:R-:W-:Y:S01]  /*10450*/  IMAD.SHL.U32 R11, R10, 0x8, RZ ;  /* 0x000000080a0b7824 */ /* 0x000fe200078e00ff */
[-C--:B0-----:R-:W-:Y:S02]  /*10460*/  LOP3.LUT R9, R8, R175.reuse, RZ, 0x3c, !PT ;  /* 0x000000af08097212 */ /* 0x081fe400078e3cff */
[----:B------:R-:W-:Y:S02]  /*10470*/  LEA.HI R13, R13, R10, RZ, 0x3 ;  /* 0x0000000a0d0d7211 */ /* 0x000fe400078f18ff */
[----:B------:R-:W-:Y:S01]  /*10480*/  LOP3.LUT R8, R174, 0x38, R11, 0xf8, !PT ;  /* 0x00000038ae087812 */ /* 0x000fe200078ef80b */
[----:B------:R-:W-:Y:S01]  /*10490*/  IMAD.IADD R9, R176, 0x1, R9 ;  /* 0x00000001b0097824 */ /* 0x000fe200078e0209 */
[--C-:B------:R-:W-:Y:S01]  /*104a0*/  SHF.R.U64 R119, R32, 0x10, R33.reuse ;  /* 0x0000001020777819 */ /* 0x100fe20000001221 */
[----:B------:R-:W-:Y:S01]  /*104b0*/  IMAD.SHL.U32 R13, R13, 0x400, RZ ;  /* 0x000004000d0d7824 */ /* 0x000fe200078e00ff */
[----:B------:R-:W-:Y:S01]  /*104c0*/  LOP3.LUT R8, R8, R175, RZ, 0x3c, !PT ;  /* 0x000000af08087212 */ /* 0x000fe200078e3cff */
[----:B------:R-:W-:Y:S01]  /*104d0*/  IMAD R106, R9, 0x2, R18 ;  /* 0x00000002096a7824 */ /* 0x000fe200078e0212 */
[----:B------:R-:W-:-:S02]  /*104e0*/  SHF.R.U32.HI R32, RZ, 0x10, R33 ;  /* 0x00000010ff207819 */ /* 0x000fc40000011621 */
[----:B------:R-:W-:Y:S02]  /*104f0*/  LOP3.LUT R13, R13, 0x7fffe000, RZ, 0xc0, !PT ;  /* 0x7fffe0000d0d7812 */ /* 0x000fe400078ec0ff */
[----:B------:R-:W-:Y:S02]  /*10500*/  SHF.R.U64 R33, R4, 0x10, R5 ;  /* 0x0000001004217819 */ /* 0x000fe40000001205 */
[----:B------:R-:W-:Y:S02]  /*10510*/  IADD3 R13, R8, R13, R176 ;  /* 0x0000000d080d7210 */ /* 0x000fe40007ffe0b0 */
[----:B------:R-:W0:Y:S01]  /*10520*/  LDS.128 R8, [R106+0xc400] ;  /* 0x00c400006a087984 */ /* 0x000e220000000c00 */
[----:B------:R-:W-:Y:S02]  /*10530*/  SHF.R.U64 R117, R34, 0x10, R35 ;  /* 0x0000001022757819 */ /* 0x000fe40000001223 */
[----:B------:R-:W-:Y:S01]  /*10540*/  IMAD R107, R13, 0x2, R18 ;  /* 0x000000020d6b7824 */ /* 0x000fe200078e0212 */
[----:B------:R-:W-:-:S02]  /*10550*/  SHF.R.U32.HI R4, RZ, 0x10, R5 ;  /* 0x00000010ff047819 */ /* 0x000fc40000011605 */
[--C-:B------:R-:W-:Y:S02]  /*10560*/  SHF.R.U64 R5, R6, 0x10, R7.reuse ;  /* 0x0000001006057819 */ /* 0x100fe40000001207 */
[----:B------:R-:W1:Y:S01]  /*10570*/  LDS.128 R12, [R107+0xc400] ;  /* 0x00c400006b0c7984 */ /* 0x000e620000000c00 */
[----:B------:R-:W-:Y:S02]  /*10580*/  SHF.R.U32.HI R6, RZ, 0x10, R7 ;  /* 0x00000010ff067819 */ /* 0x000fe40000011607 */
[----:B------:R-:W-:Y:S02]  /*10590*/  PRMT R114, R114, 0x5410, R117 ;  /* 0x0000541072727816 */ /* 0x000fe40000000075 */
[----:B------:R-:W-:Y:S02]  /*105a0*/  PRMT R116, R108, 0x5410, R33 ;  /* 0x000054106c747816 */ /* 0x000fe40000000021 */
[----:B------:R-:W-:Y:S02]  /*105b0*/  PRMT R117, R109, 0x5410, R4 ;  /* 0x000054106d757816 */ /* 0x000fe40000000004 */
[----:B------:R-:W-:Y:S01]  /*105c0*/  PRMT R118, R110, 0x5410, R5 ;  /* 0x000054106e767816 */ /* 0x000fe20000000005 */
[----:B------:R-:W-:Y:S01]  /*105d0*/  IMAD.U32 R109, R116, 0x10000, RZ ;  /* 0x00010000746d7824 */ /* 0x000fe200078e00ff */
[----:B------:R-:W-:Y:S01]  /*105e0*/  PRMT R111, R111, 0x5410, R6 ;  /* 0x000054106f6f7816 */ /* 0x000fe20000000006 */
[----:B------:R-:W-:Y:S01]  /*105f0*/  IMAD.U32 R110, R117, 0x10000, RZ ;  /* 0x00010000756e7824 */ /* 0x000fe200078e00ff */
[----:B------:R-:W-:-:S02]  /*10600*/  PRMT R112, R112, 0x5410, R119 ;  /* 0x0000541070707816 */ /* 0x000fc40000000077 */
[----:B------:R-:W-:Y:S02]  /*10610*/  PRMT R113, R113, 0x5410, R32 ;  /* 0x0000541071717816 */ /* 0x000fe40000000020 */
[----:B------:R-:W-:Y:S01]  /*10620*/  SHF.R.U32.HI R34, RZ, 0x10, R35 ;  /* 0x00000010ff227819 */ /* 0x000fe20000011623 */
[----:B------:R-:W-:Y:S01]  /*10630*/  IMAD.U32 R108, R112, 0x10000, RZ ;  /* 0x00010000706c7824 */ /* 0x000fe200078e00ff */
[----:B------:R-:W-:Y:S02]  /*10640*/  LOP3.LUT R116, R116, 0xffff0000, RZ, 0xc0, !PT ;  /* 0xffff000074747812 */ /* 0x000fe400078ec0ff */
[----:B------:R-:W-:Y:S02]  /*10650*/  PRMT R115, R115, 0x5410, R34 ;  /* 0x0000541073737816 */ /* 0x000fe40000000022 */
        /* <DEDUP_REMOVED lines=19> */
[----:B------:R-:W-:Y:S02]  /*10790*/  IMAD.U32 R35, R15, 0x10000, RZ ;  /* 0x000100000f237824 */ /* 0x000fe400078e00ff */
[----:B------:R-:W-:Y:S01]  /*107a0*/  FFMA.FTZ R121, R4, R109, R121 ;  /* 0x0000006d04797223 */ /* 0x000fe20000010079 */
[----:B------:R-:W-:Y:S02]  /*107b0*/  IMAD.U32 R108, R111, 0x10000, RZ ;  /* 0x000100006f6c7824 */ /* 0x000fe400078e00ff */
[-C--:B------:R-:W-:Y:S01]  /*107c0*/  FMUL.FTZ R33, R33, R11.reuse ;  /* 0x0000000b21217220 */ /* 0x080fe20000410000 */
[----:B------:R-:W-:Y:S02]  /*107d0*/  IMAD.U32 R4, R115, 0x10000, RZ ;  /* 0x0001000073047824 */ /* 0x000fe400078e00ff */
[C---:B------:R-:W-:Y:S01]  /*107e0*/  FFMA.FTZ R123, R6.reuse, R11, -R123 ;  /* 0x0000000b067b7223 */ /* 0x040fe2000001087b */
[C---:B------:R-:W-:Y:S01]  /*107f0*/  FMUL.FTZ R11, R35.reuse, R108 ;  /* 0x0000006c230b7220 */ /* 0x040fe20000410000 */
[----:B------:R-:W-:Y:S01]  /*10800*/  FFMA.FTZ R33, R6, R110, R33 ;  /* 0x0000006e06217223 */ /* 0x000fe20000010021 */
[----:B------:R-:W-:Y:S01]  /*10810*/  FMUL.FTZ R109, R35, R4 ;  /* 0x00000004236d7220 */ /* 0x000fe20000410000 */
[----:B------:R-:W-:-:S02]  /*10820*/  IMAD.U32 R34, R14, 0x10000, RZ ;  /* 0x000100000e227824 */ /* 0x000fc400078e00ff */
[----:B------:R-:W-:Y:S01]  /*10830*/  FFMA.FTZ R35, R32, R4, -R11 ;  /* 0x0000000420237223 */ /* 0x000fe2000001080b */
[C---:B------:R-:W-:Y:S01]  /*10840*/  FMUL.FTZ R4, R12.reuse, R116 ;  /* 0x000000740c047220 */ /* 0x040fe20000410000 */
[-C--:B------:R-:W-:Y:S01]  /*10850*/  FMUL.FTZ R12, R12, R112.reuse ;  /* 0x000000700c0c7220 */ /* 0x080fe20000410000 */
[----:B------:R-:W-:Y:S01]  /*10860*/  IMAD.U32 R6, R118, 0x10000, RZ ;  /* 0x0001000076067824 */ /* 0x000fe200078e00ff */
[----:B------:R-:W-:Y:S01]  /*10870*/  LOP3.LUT R14, R14, 0xffff0000, RZ, 0xc0, !PT ;  /* 0xffff00000e0e7812 */ /* 0x000fe200078ec0ff */
[----:B------:R-:W-:Y:S01]  /*10880*/  FFMA.FTZ R112, R5, R112, -R4 ;  /* 0x0000007005707223 */ /* 0x000fe20000010804 */
[----:B------:R-:W-:Y:S01]  /*10890*/  IMAD.U32 R4, R114, 0x10000, RZ ;  /* 0x0001000072047824 */ /* 0x000fe200078e00ff */
[----:B------:R-:W-:Y:S01]  /*108a0*/  LOP3.LUT R113, R113, 0xffff0000, RZ, 0xc0, !PT ;  /* 0xffff000071717812 */ /* 0x000fe200078ec0ff */
[----:B------:R-:W-:Y:S01]  /*108b0*/  FMUL.FTZ R110, R34, R6 ;  /* 0x00000006226e7220 */ /* 0x000fe20000410000 */
[----:B------:R-:W-:Y:S01]  /*108c0*/  LOP3.LUT R118, R118, 0xffff0000, RZ, 0xc0, !PT ;  /* 0xffff000076767812 */ /* 0x000fe200078ec0ff */
[----:B------:R-:W-:Y:S01]  /*108d0*/  FMUL.FTZ R34, R34, R4 ;  /* 0x0000000422227220 */ /* 0x000fe20000410000 */
[----:B------:R-:W-:Y:S01]  /*108e0*/  LOP3.LUT R15, R15, 0xffff0000, RZ, 0xc0, !PT ;  /* 0xffff00000f0f7812 */ /* 0x000fe200078ec0ff */
[----:B------:R-:W-:Y:S01]  /*108f0*/  FFMA.FTZ R109, R32, R108, R109 ;  /* 0x0000006c206d7223 */ /* 0x000fe2000001006d */
[----:B------:R-:W-:Y:S01]  /*10900*/  LOP3.LUT R114, R114, 0xffff0000, RZ, 0xc0, !PT ;  /* 0xffff000072727812 */ /* 0x000fe200078ec0ff */
[----:B------:R-:W-:Y:S01]  /*10910*/  FFMA.FTZ R110, R7, R4, -R110 ;  /* 0x00000004076e7223 */ /* 0x000fe2000001086e */
[----:B------:R-:W-:Y:S01]  /*10920*/  LOP3.LUT R111, R111, 0xffff0000, RZ, 0xc0, !PT ;  /* 0xffff00006f6f7812 */ /* 0x000fe200078ec0ff */
[----:B------:R-:W-:Y:S01]  /*10930*/  FMUL.FTZ R11, R13, R117 ;  /* 0x000000750d0b7220 */ /* 0x000fe20000410000 */
[----:B------:R-:W-:Y:S01]  /*10940*/  LOP3.LUT R115, R115, 0xffff0000, RZ, 0xc0, !PT ;  /* 0xffff000073737812 */ /* 0x000fe200078ec0ff */
[----:B------:R-:W-:Y:S01]  /*10950*/  FMUL.FTZ R108, R13, R113 ;  /* 0x000000710d6c7220 */ /* 0x000fe20000410000 */
[----:B------:R-:W-:Y:S01]  /*10960*/  FFMA.FTZ R12, R5, R116, R12 ;  /* 0x00000074050c7223 */ /* 0x000fe2000001000c */
[C---:B------:R-:W-:Y:S01]  /*10970*/  FMUL.FTZ R4, R14.reuse, R118 ;  /* 0x000000760e047220 */ /* 0x040fe20000410000 */
[----:B------:R-:W-:Y:S01]  /*10980*/  FFMA.FTZ R34, R7, R6, R34 ;  /* 0x0000000607227223 */ /* 0x000fe20000010022 */
[-C--:B------:R-:W-:Y:S01]  /*10990*/  FMUL.FTZ R5, R14, R114.reuse ;  /* 0x000000720e057220 */ /* 0x080fe20000410000 */
[C---:B------:R-:W-:Y:S01]  /*109a0*/  FMUL.FTZ R13, R15.reuse, R111 ;  /* 0x0000006f0f0d7220 */ /* 0x040fe20000410000 */
[----:B------:R-:W-:Y:S01]  /*109b0*/  FMUL.FTZ R6, R15, R115 ;  /* 0x000000730f067220 */ /* 0x000fe20000410000 */
[----:B------:R-:W-:Y:S01]  /*109c0*/  FFMA.FTZ R32, R8, R113, -R11 ;  /* 0x0000007108207223 */ /* 0x000fe2000001080b */
[C---:B------:R-:W-:Y:S01]  /*109d0*/  FFMA.FTZ R7, R9.reuse, R114, -R4 ;  /* 0x0000007209077223 */ /* 0x040fe20000010804 */
[----:B------:R-:W-:Y:S01]  /*109e0*/  FFMA.FTZ R11, R9, R118, R5 ;  /* 0x00000076090b7223 */ /* 0x000fe20000010005 */
[----:B------:R-:W-:Y:S01]  /*109f0*/  FFMA.FTZ R14, R10, R115, -R13 ;  /* 0x000000730a0e7223 */ /* 0x000fe2000001080d */
[----:B------:R-:W-:Y:S01]  /*10a00*/  FFMA.FTZ R108, R8, R117, R108 ;  /* 0x00000075086c7223 */ /* 0x000fe2000001006c */
[----:B------:R-:W-:Y:S01]  /*10a10*/  FFMA.FTZ R114, R10, R111, R6 ;  /* 0x0000006f0a727223 */ /* 0x000fe20000010006 */
[----:B------:R-:W-:-:S02]  /*10a20*/  F2FP.BF16.F32.PACK_AB R6, R7, R110 ;  /* 0x0000006e0706723e */ /* 0x000fc400000010ff */
[----:B------:R-:W-:Y:S02]  /*10a30*/  F2FP.BF16.F32.PACK_AB R4, R112, R119 ;  /* 0x000000777004723e */ /* 0x000fe400000010ff */
[----:B------:R-:W-:Y:S02]  /*10a40*/  F2FP.BF16.F32.PACK_AB R5, R32, R123 ;  /* 0x0000007b2005723e */ /* 0x000fe400000010ff */
[----:B------:R-:W-:Y:S02]  /*10a50*/  F2FP.BF16.F32.PACK_AB R10, R11, R34 ;  /* 0x000000220b0a723e */ /* 0x000fe400000010ff */
[----:B------:R-:W-:Y:S02]  /*10a60*/  F2FP.BF16.F32.PACK_AB R7, R14, R35 ;  /* 0x000000230e07723e */ /* 0x000fe400000010ff */
[----:B------:R-:W-:Y:S02]  /*10a70*/  F2FP.BF16.F32.PACK_AB R8, R12, R121 ;  /* 0x000000790c08723e */ /* 0x000fe400000010ff */
[----:B------:R-:W-:Y:S01]  /*10a80*/  F2FP.BF16.F32.PACK_AB R9, R108, R33 ;  /* 0x000000216c09723e */ /* 0x000fe200000010ff */
[----:B------:R1:W-:Y:S01]  /*10a90*/  STS.128 [R106+0xc400], R4 ;  /* 0x00c400046a007388 */ /* 0x0003e20000000c00 */
[----:B------:R-:W-:-:S05]  /*10aa0*/  F2FP.BF16.F32.PACK_AB R11, R114, R109 ;  /* 0x0000006d720b723e */ /* 0x000fca00000010ff */
[----:B------:R1:W-:Y:S02]  /*10ab0*/  STS.128 [R107+0xc400], R8 ;  /* 0x00c400086b007388 */ /* 0x0003e40000000c00 */
.L_x_1506:
[----:B------:R-:W-:Y:S05]  /*10ac0*/  BSYNC B2 ;  /* 0x0000000000027941 */ /* 0x000fea0003800000 */
.L_x_1505:
[----:B------:R-:W-:Y:S04]  /*10ad0*/  BSSY B2, `(.L_x_1507) ;  /* 0x0000068000027945 */ /* 0x000fe80003800000 */
[----:B------:R-:W-:Y:S05]  /*10ae0*/  @P2 BRA `(.L_x_1508) ;  /* 0x0000000400982947 */ /* 0x000fea0003800000 */
[----:B-1----:R-:W-:Y:S02]  /*10af0*/  LEA.HI R4, R105, R189, RZ, 0x1d ;  /* 0x000000bd69047211 */ /* 0x002fe400078fe8ff */
[----:B------:R-:W-:Y:S02]  /*10b00*/  SHF.R.U64 R34, R36, 0x10, R37 ;  /* 0x0000001024227819 */ /* 0x000fe40000001225 */
[----:B------:R-:W-:Y:S01]  /*10b10*/  SHF.R.S32.HI R7, RZ, 0x1f, R4 ;  /* 0x0000001fff077819 */ /* 0x000fe20000011404 */
[----:B------:R-:W-:Y:S01]  /*10b20*/  IMAD.SHL.U32 R5, R4, 0x8, RZ ;  /* 0x0000000804057824 */ /* 0x000fe200078e00ff */
[----:B------:R-:W-:Y:S02]  /*10b30*/  SHF.R.U64 R24, R24, 0x10, R25 ;  /* 0x0000001018187819 */ /* 0x000fe40000001219 */
[----:B------:R-:W-:Y:S02]  /*10b40*/  LEA.HI R7, R7, R4, RZ, 0x3 ;  /* 0x0000000407077211 */ /* 0x000fe400078f18ff */
[----:B------:R-:W-:-:S02]  /*10b50*/  LOP3.LUT R4, R174, 0x38, R5, 0xf8, !PT ;  /* 0x00000038ae047812 */ /* 0x000fc400078ef805 */
[----:B------:R-:W-:Y:S01]  /*10b60*/  SHF.R.U32.HI R25, RZ, 0x10, R25 ;  /* 0x00000010ff197819 */ /* 0x000fe20000011619 */
[----:B------:R-:W-:Y:S01]  /*10b70*/  IMAD.SHL.U32 R7, R7, 0x400, RZ ;  /* 0x0000040007077824 */ /* 0x000fe200078e00ff */
[----:B------:R-:W-:Y:S02]  /*10b80*/  LOP3.LUT R4, R4, R175, RZ, 0x3c, !PT ;  /* 0x000000af04047212 */ /* 0x000fe400078e3cff */
[----:B------:R-:W-:Y:S02]  /*10b90*/  PRMT R101, R101, 0x5410, R34 ;  /* 0x0000541065657816 */ /* 0x000fe40000000022 */
[----:B------:R-:W-:Y:S02]  /*10ba0*/  LOP3.LUT R7, R7, 0x7fffe000, RZ, 0xc0, !PT ;  /* 0x7fffe00007077812 */ /* 0x000fe400078ec0ff */
[----:B------:R-:W-:Y:S01]  /*10bb0*/  PRMT R97, R97, 0x5410, R24 ;  /* 0x0000541061617816 */ /* 0x000fe20000000018 */
[----:B------:R-:W-:Y:S01]  /*10bc0*/  IMAD.U32 R34, R101, 0x10000, RZ ;  /* 0x0001000065227824 */ /* 0x000fe200078e00ff */
[----:B0-----:R-:W-:-:S02]  /*10bd0*/  IADD3 R9, R4, R7, R176 ;  /* 0x0000000704097210 */ /* 0x001fc40007ffe0b0 */
[----:B------:R-:W0:Y:S01]  /*10be0*/  LDS.128 R4, [R198] ;  /* 0x00000000c6047984 */ /* 0x000e220000000c00 */
[----:B------:R-:W-:Y:S01]  /*10bf0*/  SHF.R.U32.HI R37, RZ, 0x10, R37 ;  /* 0x00000010ff257819 */ /* 0x000fe20000011625 */
[----:B------:R-:W-:Y:S01]  /*10c00*/  IMAD.U32 R36, R97, 0x10000, RZ ;  /* 0x0001000061247824 */ /* 0x000fe200078e00ff */
[----:B------:R-:W-:Y:S01]  /*10c10*/  SHF.R.U64 R14, R26, 0x10, R27 ;  /* 0x000000101a0e7819 */ /* 0x000fe2000000121b */
[----:B------:R-:W-:Y:S01]  /*10c20*/  IMAD R12, R9, 0x2, R18 ;  /* 0x00000002090c7824 */ /* 0x000fe200078e0212 */
[----:B------:R-:W-:Y:S02]  /*10c30*/  PRMT R98, R98, 0x5410, R25 ;  /* 0x0000541062627816 */ /* 0x000fe40000000019 */
[----:B------:R-:W-:Y:S02]  /*10c40*/  SHF.R.U32.HI R27, RZ, 0x10, R27 ;  /* 0x00000010ff1b7819 */ /* 0x000fe4000001161b */
[----:B------:R-:W1:Y:S01]  /*10c50*/  LDS.128 R8, [R12+0xc400] ;  /* 0x00c400000c087984 */ /* 0x000e620000000c00 */
[----:B------:R-:W-:Y:S01]  /*10c60*/  SHF.R.U64 R32, R38, 0x10, R39 ;  /* 0x0000001026207819 */ /* 0x000fe20000001227 */
[----:B------:R-:W-:Y:S01]  /*10c70*/  IMAD.U32 R33, R98, 0x10000, RZ ;  /* 0x0001000062217824 */ /* 0x000fe200078e00ff */
[----:B------:R-:W-:-:S02]  /*10c80*/  PRMT R102, R102, 0x5410, R37 ;  /* 0x0000541066667816 */ /* 0x000fc40000000025 */
[----:B------:R-:W-:Y:S02]  /*10c90*/  SHF.R.U32.HI R39, RZ, 0x10, R39 ;  /* 0x00000010ff277819 */ /* 0x000fe40000011627 */
[----:B------:R-:W-:Y:S02]  /*10ca0*/  PRMT R100, R100, 0x5410, R27 ;  /* 0x0000541064647816 */ /* 0x000fe4000000001b */
[----:B------:R-:W-:Y:S02]  /*10cb0*/  PRMT R99, R99, 0x5410, R14 ;  /* 0x0000541063637816 */ /* 0x000fe4000000000e */
[----:B------:R-:W-:Y:S01]  /*10cc0*/  PRMT R103, R103, 0x5410, R32 ;  /* 0x0000541067677816 */ /* 0x000fe20000000020 */
[----:B------:R-:W-:Y:S01]  /*10cd0*/  IMAD.U32 R35, R100, 0x10000, RZ ;  /* 0x0001000064237824 */ /* 0x000fe200078e00ff */
[----:B------:R-:W-:Y:S02]  /*10ce0*/  PRMT R104, R104, 0x5410, R39 ;  /* 0x0000541068687816 */ /* 0x000fe40000000027 */
[----:B------:R-:W-:-:S02]  /*10cf0*/  LOP3.LUT R97, R97, 0xffff0000, RZ, 0xc0, !PT ;  /* 0xffff000061617812 */ /* 0x000fc400078ec0ff */
[----:B------:R-:W-:Y:S02]  /*10d00*/  LOP3.LUT R101, R101, 0xffff0000, RZ, 0xc0, !PT ;  /* 0xffff000065657812 */ /* 0x000fe400078ec0ff */
        /* <DEDUP_REMOVED lines=17> */
[C---:B------:R-:W-:Y:S01]  /*10e20*/  FMUL.FTZ R37, R26.reuse, R33 ;  /* 0x000000211a257220 */ /* 0x040fe20000410000 */
[----:B------:R-:W-:Y:S02]  /*10e30*/  IMAD.U32 R32, R11, 0x10000, RZ ;  /* 0x000100000b207824 */ /* 0x000fe400078e00ff */
[C---:B------:R-:W-:Y:S01]  /*10e40*/  FFMA.FTZ R38, R13.reuse, R34, -R38 ;  /* 0x000000220d267223 */ /* 0x040fe20000010826 */
[----:B------:R-:W-:Y:S01]  /*10e50*/  FFMA.FTZ R106, R13, R36, R106 ;  /* 0x000000240d6a7223 */ /* 0x000fe2000001006a */
[-C--:B------:R-:W-:Y:S01]  /*10e60*/  FMUL.FTZ R39, R26, R25.reuse ;  /* 0x000000191a277220 */ /* 0x080fe20000410000 */
[----:B------:R-:W-:Y:S01]  /*10e70*/  FFMA.FTZ R37, R14, R25, -R37 ;  /* 0x000000190e257223 */ /* 0x000fe20000010825 */
[----:B------:R-:W-:Y:S02]  /*10e80*/  IMAD.U32 R13, R104, 0x10000, RZ ;  /* 0x00010000680d7824 */ /* 0x000fe400078e00ff */
[----:B------:R-:W-:Y:S01]  /*10e90*/  FMUL.FTZ R25, R32, R35 ;  /* 0x0000002320197220 */ /* 0x000fe20000410000 */
[----:B------:R-:W-:Y:S01]  /*10ea0*/  FFMA.FTZ R39, R14, R33, R39 ;  /* 0x000000210e277223 */ /* 0x000fe20000010027 */
[----:B------:R-:W-:Y:S01]  /*10eb0*/  LOP3.LUT R102, R102, 0xffff0000, RZ, 0xc0, !PT ;  /* 0xffff000066667812 */ /* 0x000fe200078ec0ff */
[-C--:B------:R-:W-:Y:S01]  /*10ec0*/  FMUL.FTZ R32, R32, R13.reuse ;  /* 0x0000000d20207220 */ /* 0x080fe20000410000 */
[----:B------:R-:W-:Y:S01]  /*10ed0*/  FFMA.FTZ R33, R24, R13, -R25 ;  /* 0x0000000d18217223 */ /* 0x000fe20000010819 */
[C---:B------:R-:W-:Y:S01]  /*10ee0*/  FMUL.FTZ R13, R8.reuse, R97 ;  /* 0x00000061080d7220 */ /* 0x040fe20000410000 */
[----:B------:R-:W-:Y:S01]  /*10ef0*/  FMUL.FTZ R25, R8, R101 ;  /* 0x0000006508197220 */ /* 0x000fe20000410000 */
[----:B------:R-:W-:-:S02]  /*10f00*/  IMAD.U32 R27, R10, 0x10000, RZ ;  /* 0x000100000a1b7824 */ /* 0x000fc400078e00ff */
[----:B------:R-:W-:Y:S01]  /*10f10*/  FFMA.FTZ R35, R24, R35, R32 ;  /* 0x0000002318237223 */ /* 0x000fe20000010020 */
[----:B------:R-:W-:Y:S02]  /*10f20*/  IMAD.U32 R14, R99, 0x10000, RZ ;  /* 0x00010000630e7824 */ /* 0x000fe400078e00ff */
[C---:B------:R-:W-:Y:S01]  /*10f30*/  FFMA.FTZ R13, R4.reuse, R101, -R13 ;  /* 0x00000065040d7223 */ /* 0x040fe2000001080d */
[----:B------:R-:W-:Y:S01]  /*10f40*/  FMUL.FTZ R24, R9, R98 ;  /* 0x0000006209187220 */ /* 0x000fe20000410000 */
[----:B------:R-:W-:Y:S01]  /*10f50*/  FFMA.FTZ R25, R4, R97, R25 ;  /* 0x0000006104197223 */ /* 0x000fe20000010019 */
[----:B------:R-:W-:Y:S01]  /*10f60*/  LOP3.LUT R10, R10, 0xffff0000, RZ, 0xc0, !PT ;  /* 0xffff00000a0a7812 */ /* 0x000fe200078ec0ff */
[----:B------:R-:W-:Y:S01]  /*10f70*/  IMAD.U32 R8, R103, 0x10000, RZ ;  /* 0x0001000067087824 */ /* 0x000fe200078e00ff */
[----:B------:R-:W-:Y:S01]  /*10f80*/  LOP3.LUT R11, R11, 0xffff0000, RZ, 0xc0, !PT ;  /* 0xffff00000b0b7812 */ /* 0x000fe200078ec0ff */
[----:B------:R-:W-:Y:S01]  /*10f90*/  FMUL.FTZ R9, R9, R102 ;  /* 0x0000006609097220 */ /* 0x000fe20000410000 */
[----:B------:R-:W-:Y:S01]  /*10fa0*/  FMUL.FTZ R4, R27, R14 ;  /* 0x0000000e1b047220 */ /* 0x000fe20000410000 */
[----:B------:R-:W-:Y:S01]  /*10fb0*/  LOP3.LUT R99, R99, 0xffff0000, RZ, 0xc0, !PT ;  /* 0xffff000063637812 */ /* 0x000fe200078ec0ff */
[----:B------:R-:W-:Y:S01]  /*10fc0*/  FFMA.FTZ R24, R5, R102, -R24 ;  /* 0x0000006605187223 */ /* 0x000fe20000010818 */
[----:B------:R-:W-:Y:S01]  /*10fd0*/  LOP3.LUT R103, R103, 0xffff0000, RZ, 0xc0, !PT ;  /* 0xffff000067677812 */ /* 0x000fe200078ec0ff */
[----:B------:R-:W-:Y:S01]  /*10fe0*/  FFMA.FTZ R98, R5, R98, R9 ;  /* 0x0000006205627223 */ /* 0x000fe20000010009 */
[----:B------:R-:W-:Y:S01]  /*10ff0*/  LOP3.LUT R104, R104, 0xffff0000, RZ, 0xc0, !PT ;  /* 0xffff000068687812 */ /* 0x000fe200078ec0ff */
[----:B------:R-:W-:Y:S01]  /*11000*/  FFMA.FTZ R26, R15, R8, -R4 ;  /* 0x000000080f1a7223 */ /* 0x000fe20000010804 */
[C---:B------:R-:W-:Y:S01]  /*11010*/  FMUL.FTZ R5, R10.reuse, R99 ;  /* 0x000000630a057220 */ /* 0x040fe20000410000 */
[----:B------:R-:W-:Y:S01]  /*11020*/  FMUL.FTZ R4, R11, R100 ;  /* 0x000000640b047220 */ /* 0x000fe20000410000 */
[----:B------:R-:W-:Y:S01]  /*11030*/  FMUL.FTZ R32, R27, R8 ;  /* 0x000000081b207220 */ /* 0x000fe20000410000 */
[-C--:B------:R-:W-:Y:S01]  /*11040*/  FMUL.FTZ R10, R10, R103.reuse ;  /* 0x000000670a0a7220 */ /* 0x080fe20000410000 */
[-C--:B------:R-:W-:Y:S01]  /*11050*/  FMUL.FTZ R11, R11, R104.reuse ;  /* 0x000000680b0b7220 */ /* 0x080fe20000410000 */
[C---:B------:R-:W-:Y:S01]  /*11060*/  FFMA.FTZ R103, R6.reuse, R103, -R5 ;  /* 0x0000006706677223 */ /* 0x040fe20000010805 */
        /* <DEDUP_REMOVED lines=14> */
.L_x_1508:
[----:B------:R-:W-:Y:S05]  /*11150*/  BSYNC B2 ;  /* 0x0000000000027941 */ /* 0x000fea0003800000 */
.L_x_1507:
[----:B------:R-:W-:Y:S05]  /*11160*/  @P3 BRA `(.L_x_1504) ;  /* 0x0000000400983947 */ /* 0x000fea0003800000 */
[----:B------:R-:W-:Y:S02]  /*11170*/  LEA.HI R105, R105, R196, RZ, 0x1d ;  /* 0x000000c469697211 */ /* 0x000fe400078fe8ff */
[----:B------:R-:W-:Y:S02]  /*11180*/  SHF.R.U64 R26, R60, 0x10, R61 ;  /* 0x000000103c1a7819 */ /* 0x000fe4000000123d */
[----:B-12---:R-:W-:Y:S01]  /*11190*/  SHF.R.S32.HI R4, RZ, 0x1f, R105 ;  /* 0x0000001fff047819 */ /* 0x006fe20000011469 */
[----:B------:R-:W-:Y:S01]  /*111a0*/  IMAD.SHL.U32 R5, R105, 0x8, RZ ;  /* 0x0000000869057824 */ /* 0x000fe200078e00ff */
[----:B------:R-:W-:Y:S02]  /*111b0*/  SHF.R.U64 R14, R28, 0x10, R29 ;  /* 0x000000101c0e7819 */ /* 0x000fe4000000121d */
[----:B------:R-:W-:Y:S02]  /*111c0*/  LEA.HI R105, R4, R105, RZ, 0x3 ;  /* 0x0000006904697211 */ /* 0x000fe400078f18ff */
[----:B------:R-:W-:-:S02]  /*111d0*/  LOP3.LUT R4, R174, 0x38, R5, 0xf8, !PT ;  /* 0x00000038ae047812 */ /* 0x000fc400078ef805 */
[----:B------:R-:W-:Y:S01]  /*111e0*/  SHF.R.U32.HI R29, RZ, 0x10, R29 ;  /* 0x00000010ff1d7819 */ /* 0x000fe2000001161d */
[----:B------:R-:W-:Y:S01]  /*111f0*/  IMAD.SHL.U32 R105, R105, 0x400, RZ ;  /* 0x0000040069697824 */ /* 0x000fe200078e00ff */
[----:B------:R-:W-:Y:S02]  /*11200*/  LOP3.LUT R4, R4, R175, RZ, 0x3c, !PT ;  /* 0x000000af04047212 */ /* 0x000fe400078e3cff */
[----:B------:R-:W-:Y:S02]  /*11210*/  SHF.R.U64 R12, R30, 0x10, R31 ;  /* 0x000000101e0c7819 */ /* 0x000fe4000000121f */
[----:B------:R-:W-:Y:S02]  /*11220*/  LOP3.LUT R105, R105, 0x7fffe000, RZ, 0xc0, !PT ;  /* 0x7fffe00069697812 */ /* 0x000fe400078ec0ff */
[----:B------:R-:W-:Y:S02]  /*11230*/  SHF.R.U64 R24, R62, 0x10, R63 ;  /* 0x000000103e187819 */ /* 0x000fe4000000123f */
[----:B------:R-:W-:-:S02]  /*11240*/  IADD3 R105, R4, R105, R176 ;  /* 0x0000006904697210 */ /* 0x000fc40007ffe0b0 */
[----:B------:R-:W1:Y:S01]  /*11250*/  LDS.128 R4, [R195] ;  /* 0x00000000c3047984 */ /* 0x000e620000000c00 */
[----:B------:R-:W-:Y:S02]  /*11260*/  SHF.R.U32.HI R31, RZ, 0x10, R31 ;  /* 0x00000010ff1f7819 */ /* 0x000fe4000001161f */
[----:B------:R-:W-:Y:S01]  /*11270*/  IMAD R105, R105, 0x2, R18 ;  /* 0x0000000269697824 */ /* 0x000fe200078e0212 */
[----:B------:R-:W-:Y:S02]  /*11280*/  PRMT R89, R89, 0x5410, R26 ;  /* 0x0000541059597816 */ /* 0x000fe4000000001a */
[----:B------:R-:W-:Y:S02]  /*11290*/  PRMT R85, R85, 0x5410, R14 ;  /* 0x0000541055557816 */ /* 0x000fe4000000000e */
[----:B0-----:R-:W0:Y:S01]  /*112a0*/  LDS.128 R8, [R105+0xc400] ;  /* 0x00c4000069087984 */ /* 0x001e220000000c00 */
[----:B------:R-:W-:Y:S02]  /*112b0*/  SHF.R.U32.HI R61, RZ, 0x10, R61 ;  /* 0x00000010ff3d7819 */ /* 0x000fe4000001163d */
[----:B------:R-:W-:Y:S01]  /*112c0*/  PRMT R86, R86, 0x5410, R29 ;  /* 0x0000541056567816 */ /* 0x000fe2000000001d */
[----:B------:R-:W-:Y:S01]  /*112d0*/  IMAD.U32 R29, R89, 0x10000, RZ ;  /* 0x00010000591d7824 */ /* 0x000fe200078e00ff */
[----:B------:R-:W-:-:S02]  /*112e0*/  PRMT R91, R91, 0x5410, R24 ;  /* 0x000054105b5b7816 */ /* 0x000fc40000000018 */
[----:B------:R-:W-:Y:S01]  /*112f0*/  PRMT R88, R88, 0x5410, R31 ;  /* 0x0000541058587816 */ /* 0x000fe2000000001f */
[----:B------:R-:W-:Y:S01]  /*11300*/  IMAD.U32 R31, R85, 0x10000, RZ ;  /* 0x00010000551f7824 */ /* 0x000fe200078e00ff */
[----:B------:R-:W-:Y:S01]  /*11310*/  SHF.R.U32.HI R63, RZ, 0x10, R63 ;  /* 0x00000010ff3f7819 */ /* 0x000fe2000001163f */
[----:B------:R-:W-:Y:S01]  /*11320*/  IMAD.U32 R28, R86, 0x10000, RZ ;  /* 0x00010000561c7824 */ /* 0x000fe200078e00ff */
[----:B------:R-:W-:Y:S01]  /*11330*/  PRMT R90, R90, 0x5410, R61 ;  /* 0x000054105a5a7816 */ /* 0x000fe2000000003d */
[----:B------:R-:W-:Y:S01]  /*11340*/  IMAD.U32 R30, R88, 0x10000, RZ ;  /* 0x00010000581e7824 */ /* 0x000fe200078e00ff */
[----:B------:R-:W-:Y:S02]  /*11350*/  PRMT R87, R87, 0x5410, R12 ;  /* 0x0000541057577816 */ /* 0x000fe4000000000c */
[----:B------:R-:W-:Y:S02]  /*11360*/  PRMT R92, R92, 0x5410, R63 ;  /* 0x000054105c5c7816 */ /* 0x000fe4000000003f */
[----:B------:R-:W-:-:S02]  /*11370*/  LOP3.LUT R85, R85, 0xffff0000, RZ, 0xc0, !PT ;  /* 0xffff000055557812 */ /* 0x000fc400078ec0ff */
[----:B------:R-:W-:Y:S02]  /*11380*/  LOP3.LUT R89, R89, 0xffff0000, RZ, 0xc0, !PT ;  /* 0xffff000059597812 */ /* 0x000fe400078ec0ff */
[----:B------:R-:W-:Y:S02]  /*11390*/  LOP3.LUT R86, R86, 0xffff0000, RZ, 0xc0, !PT ;  /* 0xffff000056567812 */ /* 0x000fe400078ec0ff */
[----:B------:R-:W-:Y:S01]  /*113a0*/  LOP3.LUT R88, R88, 0xffff0000, RZ, 0xc0, !PT ;  /* 0xffff000058587812 */ /* 0x000fe200078ec0ff */
[C---:B-1----:R-:W-:Y:S01]  /*113b0*/  IMAD.U32 R12, R4.reuse, 0x10000, RZ ;  /* 0x00010000040c7824 */ /* 0x042fe200078e00ff */
[----:B------:R-:W-:Y:S01]  /*113c0*/  LOP3.LUT R4, R4, 0xffff0000, RZ, 0xc0, !PT ;  /* 0xffff000004047812 */ /* 0x000fe200078ec0ff */
[C---:B------:R-:W-:Y:S01]  /*113d0*/  IMAD.U32 R13, R5.reuse, 0x10000, RZ ;  /* 0x00010000050d7824 */ /* 0x040fe200078e00ff */
[----:B------:R-:W-:Y:S01]  /*113e0*/  LOP3.LUT R5, R5, 0xffff0000, RZ, 0xc0, !PT ;  /* 0xffff000005057812 */ /* 0x000fe200078ec0ff */
        /* <DEDUP_REMOVED lines=8> */
[C---:B------:R-:W-:Y:S01]  /*11470*/  FMUL.FTZ R33, R24.reuse, R31 ;  /* 0x0000001f18217220 */ /* 0x040fe20000410000 */
[----:B------:R-:W-:Y:S01]  /*11480*/  FMUL.FTZ R35, R24, R29 ;  /* 0x0000001d18237220 */ /* 0x000fe20000410000 */
[----:B------:R-:W-:-:S02]  /*11490*/  IMAD.U32 R24, R90, 0x10000, RZ ;  /* 0x000100005a187824 */ /* 0x000fc400078e00ff */
[----:B------:R-:W-:Y:S01]  /*114a0*/  FMUL.FTZ R32, R25, R28 ;  /* 0x0000001c19207220 */ /* 0x000fe20000410000 */
[----:B------:R-:W-:Y:S02]  /*114b0*/  IMAD.U32 R27, R11, 0x10000, RZ ;  /* 0x000100000b1b7824 */ /* 0x000fe400078e00ff */
[C---:B------:R-:W-:Y:S01]  /*114c0*/  FFMA.FTZ R33, R12.reuse, R29, -R33 ;  /* 0x0000001d0c217223 */ /* 0x040fe20000010821 */
[----:B------:R-:W-:Y:S01]  /*114d0*/  FFMA.FTZ R35, R12, R31, R35 ;  /* 0x0000001f0c237223 */ /* 0x000fe20000010023 */
[----:B------:R-:W-:Y:S02]  /*114e0*/  IMAD.U32 R12, R92, 0x10000, RZ ;  /* 0x000100005c0c7824 */ /* 0x000fe400078e00ff */
[-C--:B------:R-:W-:Y:S01]  /*114f0*/  FMUL.FTZ R34, R25, R24.reuse ;  /* 0x0000001819227220 */ /* 0x080fe20000410000 */
[----:B------:R-:W-:Y:S01]  /*11500*/  FFMA.FTZ R32, R13, R24, -R32 ;  /* 0x000000180d207223 */ /* 0x000fe20000010820 */
[C---:B------:R-:W-:Y:S01]  /*11510*/  FMUL.FTZ R24, R27.reuse, R30 ;  /* 0x0000001e1b187220 */ /* 0x040fe20000410000 */
[----:B------:R-:W-:Y:S01]  /*11520*/  FMUL.FTZ R27, R27, R12 ;  /* 0x0000000c1b1b7220 */ /* 0x000fe20000410000 */
[----:B------:R-:W-:Y:S01]  /*11530*/  FFMA.FTZ R34, R13, R28, R34 ;  /* 0x0000001c0d227223 */ /* 0x000fe20000010022 */
[----:B------:R-:W-:Y:S01]  /*11540*/  LOP3.LUT R90, R90, 0xffff0000, RZ, 0xc0, !PT ;  /* 0xffff00005a5a7812 */ /* 0x000fe200078ec0ff */
[C---:B------:R-:W-:Y:S01]  /*11550*/  FMUL.FTZ R13, R8.reuse, R85 ;  /* 0x00000055080d7220 */ /* 0x040fe20000410000 */
[C---:B------:R-:W-:Y:S01]  /*11560*/  FFMA.FTZ R28, R15.reuse, R12, -R24 ;  /* 0x0000000c0f1c7223 */ /* 0x040fe20000010818 */
[----:B------:R-:W-:Y:S01]  /*11570*/  FFMA.FTZ R30, R15, R30, R27 ;  /* 0x0000001e0f1e7223 */ /* 0x000fe2000001001b */
[----:B------:R-:W-:Y:S01]  /*11580*/  FMUL.FTZ R25, R8, R89 ;  /* 0x0000005908197220 */ /* 0x000fe20000410000 */
[----:B------:R-:W-:-:S02]  /*11590*/  IMAD.U32 R26, R10, 0x10000, RZ ;  /* 0x000100000a1a7824 */ /* 0x000fc400078e00ff */
[C---:B------:R-:W-:Y:S01]  /*115a0*/  FFMA.FTZ R8, R4.reuse, R89, -R13 ;  /* 0x0000005904087223 */ /* 0x040fe2000001080d */
[----:B------:R-:W-:Y:S02]  /*115b0*/  IMAD.U32 R15, R87, 0x10000, RZ ;  /* 0x00010000570f7824 */ /* 0x000fe400078e00ff */
[C---:B------:R-:W-:Y:S01]  /*115c0*/  FMUL.FTZ R24, R9.reuse, R86 ;  /* 0x0000005609187220 */ /* 0x040fe20000410000 */
[-C--:B------:R-:W-:Y:S01]  /*115d0*/  FMUL.FTZ R27, R9, R90.reuse ;  /* 0x0000005a091b7220 */ /* 0x080fe20000410000 */
[----:B------:R-:W-:Y:S02]  /*115e0*/  IMAD.U32 R13, R91, 0x10000, RZ ;  /* 0x000100005b0d7824 */ /* 0x000fe400078e00ff */
[----:B------:R-:W-:Y:S01]  /*115f0*/  FFMA.FTZ R12, R4, R85, R25 ;  /* 0x00000055040c7223 */ /* 0x000fe20000010019 */
[----:B------:R-:W-:Y:S01]  /*11600*/  FMUL.FTZ R25, R26, R15 ;  /* 0x0000000f1a197220 */ /* 0x000fe20000410000 */
[C---:B------:R-:W-:Y:S01]  /*11610*/  FFMA.FTZ R9, R5.reuse, R90, -R24 ;  /* 0x0000005a05097223 */ /* 0x040fe20000010818 */
[----:B------:R-:W-:Y:S01]  /*11620*/  FFMA.FTZ R27, R5, R86, R27 ;  /* 0x00000056051b7223 */ /* 0x000fe2000001001b */
[----:B------:R-:W-:Y:S01]  /*11630*/  LOP3.LUT R10, R10, 0xffff0000, RZ, 0xc0, !PT ;  /* 0xffff00000a0a7812 */ /* 0x000fe200078ec0ff */
[-C--:B------:R-:W-:Y:S01]  /*11640*/  FMUL.FTZ R5, R26, R13.reuse ;  /* 0x0000000d1a057220 */ /* 0x080fe20000410000 */
[----:B------:R-:W-:Y:S01]  /*11650*/  LOP3.LUT R11, R11, 0xffff0000, RZ, 0xc0, !PT ;  /* 0xffff00000b0b7812 */ /* 0x000fe200078ec0ff */
[C---:B------:R-:W-:Y:S01]  /*11660*/  FFMA.FTZ R25, R14.reuse, R13, -R25 ;  /* 0x0000000d0e197223 */ /* 0x040fe20000010819 */
[----:B------:R-:W-:Y:S01]  /*11670*/  LOP3.LUT R87, R87, 0xffff0000, RZ, 0xc0, !PT ;  /* 0xffff000057577812 */ /* 0x000fe200078ec0ff */
[----:B------:R-:W-:Y:S01]  /*11680*/  FFMA.FTZ R14, R14, R15, R5 ;  /* 0x0000000f0e0e7223 */ /* 0x000fe20000010005 */
[----:B------:R-:W-:Y:S01]  /*11690*/  LOP3.LUT R91, R91, 0xffff0000, RZ, 0xc0, !PT ;  /* 0xffff00005b5b7812 */ /* 0x000fe200078ec0ff */
[----:B------:R-:W-:Y:S01]  /*116a0*/  FMUL.FTZ R24, R11, R88 ;  /* 0x000000580b187220 */ /* 0x000fe20000410000 */
[----:B------:R-:W-:Y:S01]  /*116b0*/  LOP3.LUT R92, R92, 0xffff0000, RZ, 0xc0, !PT ;  /* 0xffff00005c5c7812 */ /* 0x000fe200078ec0ff */
[----:B------:R-:W-:-:S02]  /*116c0*/  FMUL.FTZ R5, R10, R87 ;  /* 0x000000570a057220 */ /* 0x000fc40000410000 */
[-C--:B------:R-:W-:Y:S02]  /*116d0*/  FMUL.FTZ R4, R10, R91.reuse ;  /* 0x0000005b0a047220 */ /* 0x080fe40000410000 */
[-C--:B------:R-:W-:Y:S01]  /*116e0*/  FMUL.FTZ R13, R11, R92.reuse ;  /* 0x0000005c0b0d7220 */ /* 0x080fe20000410000 */
[C---:B------:R-:W-:Y:S01]  /*116f0*/  FFMA.FTZ R10, R6.reuse, R91, -R5 ;  /* 0x0000005b060a7223 */ /* 0x040fe20000010805 */
[C---:B------:R-:W-:Y:S01]  /*11700*/  FFMA.FTZ R11, R7.reuse, R92, -R24 ;  /* 0x0000005c070b7223 */ /* 0x040fe20000010818 */
[----:B------:R-:W-:Y:S01]  /*11710*/  FFMA.FTZ R87, R6, R87, R4 ;  /* 0x0000005706577223 */ /* 0x000fe20000010004 */
[----:B------:R-:W-:Y:S01]  /*11720*/  FFMA.FTZ R13, R7, R88, R13 ;  /* 0x00000058070d7223 */ /* 0x000fe2000001000d */
[----:B------:R-:W-:Y:S02]  /*11730*/  F2FP.BF16.F32.PACK_AB R4, R8, R33 ;  /* 0x000000210804723e */ /* 0x000fe400000010ff */
[----:B------:R-:W-:Y:S02]  /*11740*/  F2FP.BF16.F32.PACK_AB R5, R9, R32 ;  /* 0x000000200905723e */ /* 0x000fe400000010ff */
[----:B------:R-:W-:-:S02]  /*11750*/  F2FP.BF16.F32.PACK_AB R6, R10, R25 ;  /* 0x000000190a06723e */ /* 0x000fc400000010ff */
[----:B------:R-:W-:Y:S02]  /*11760*/  F2FP.BF16.F32.PACK_AB R7, R11, R28 ;  /* 0x0000001c0b07723e */ /* 0x000fe400000010ff */
[----:B------:R-:W-:Y:S02]  /*11770*/  F2FP.BF16.F32.PACK_AB R8, R12, R35 ;  /* 0x000000230c08723e */ /* 0x000fe400000010ff */
[----:B------:R-:W-:Y:S01]  /*11780*/  F2FP.BF16.F32.PACK_AB R9, R27, R34 ;  /* 0x000000221b09723e */ /* 0x000fe200000010ff */
[----:B------:R3:W-:Y:S01]  /*11790*/  STS.128 [R195], R4 ;  /* 0x00000004c3007388 */ /* 0x0007e20000000c00 */
[----:B------:R-:W-:Y:S02]  /*117a0*/  F2FP.BF16.F32.PACK_AB R10, R87, R14 ;  /* 0x0000000e570a723e */ /* 0x000fe400000010ff */
[----:B------:R-:W-:-:S05]  /*117b0*/  F2FP.BF16.F32.PACK_AB R11, R13, R30 ;  /* 0x0000001e0d0b723e */ /* 0x000fca00000010ff */
[----:B------:R3:W-:Y:S02]  /*117c0*/  STS.128 [R105+0xc400], R8 ;  /* 0x00c4000869007388 */ /* 0x0007e40000000c00 */
.L_x_1504:
[----:B------:R-:W-:Y:S05]  /*117d0*/  BSYNC B1 ;  /* 0x0000000000017941 */ /* 0x000fea0003800000 */
.L_x_1503:
[----:B------:R-:W-:Y:S05]  /*117e0*/  @P1 BRA `(.L_x_1478) ;  /* 0x0000001000f41947 */ /* 0x000fea0003800000 */
[----:B------:R-:W4:Y:S01]  /*117f0*/  LDC R13, c[0x0][0x3d4] ;  /* 0x0000f500ff0d7b82 */ /* 0x000f220000000800 */
[----:B------:R-:W-:Y:S01]  /*11800*/  BSSY B1, `(.L_x_1509) ;  /* 0x000006b000017945 */ /* 0x000fe20003800000 */
[-C--:B----4-:R-:W-:Y:S02]  /*11810*/  ISETP.GE.AND P0, PT, R22, R13.reuse, PT ;  /* 0x0000000d1600720c */ /* 0x090fe40003f06270 */
[-C--:B------:R-:W-:Y:S02]  /*11820*/  ISETP.GE.AND P1, PT, R165, R13.reuse, PT ;  /* 0x0000000da500720c */ /* 0x080fe40003f26270 */
[----:B------:R-:W-:-:S09]  /*11830*/  ISETP.GE.AND P2, PT, R166, R13, PT ;  /* 0x0000000da600720c */ /* 0x000fd20003f46270 */
[----:B------:R-:W-:Y:S05]  /*11840*/  @P0 BRA `(.L_x_1510) ;  /* 0x0000000400980947 */ /* 0x000fea0003800000 */
[----:B-123--:R-:W-:Y:S02]  /*11850*/  LEA.HI R4, R13, R188, RZ, 0x1d ;  /* 0x000000bc0d047211 */ /* 0x00efe400078fe8ff */
        /* <DEDUP_REMOVED lines=11> */
[----:B------:R-:W-:Y:S02]  /*11910*/  PRMT R93, R93, 0x5410, R28 ;  /* 0x000054105d5d7816 */ /* 0x000fe4000000001c */
[----:B0-----:R-:W-:-:S02]  /*11920*/  IADD3 R9, R4, R7, R177 ;  /* 0x0000000704097210 */ /* 0x001fc40007ffe0b1 */
[----:B------:R-:W0:Y:S01]  /*11930*/  LDS.128 R4, [R197] ;  /* 0x00000000c5047984 */ /* 0x000e220000000c00 */
[----:B------:R-:W-:Y:S01]  /*11940*/  PRMT R75, R75, 0x5410, R24 ;  /* 0x000054104b4b7816 */ /* 0x000fe20000000018 */
[----:B------:R-:W-:Y:S01]  /*11950*/  IMAD.U32 R31, R93, 0x10000, RZ ;  /* 0x000100005d1f7824 */ /* 0x000fe200078e00ff */
[----:B------:R-:W-:Y:S01]  /*11960*/  SHF.R.U32.HI R53, RZ, 0x10, R53 ;  /* 0x00000010ff357819 */ /* 0x000fe20000011635 */
[----:B------:R-:W-:Y:S01]  /*11970*/  IMAD R12, R9, 0x2, R18 ;  /* 0x00000002090c7824 */ /* 0x000fe200078e0212 */
[----:B------:R-:W-:Y:S01]  /*11980*/  SHF.R.U64 R14, R42, 0x10, R43 ;  /* 0x000000102a0e7819 */ /* 0x000fe2000000122b */
[----:B------:R-:W-:Y:S01]  /*11990*/  IMAD.U32 R33, R75, 0x10000, RZ ;  /* 0x000100004b217824 */ /* 0x000fe200078e00ff */
[----:B------:R-:W-:Y:S02]  /*119a0*/  PRMT R76, R76, 0x5410, R41 ;  /* 0x000054104c4c7816 */ /* 0x000fe40000000029 */
[----:B------:R-:W1:Y:S01]  /*119b0*/  LDS.128 R8, [R12+0xc400] ;  /* 0x00c400000c087984 */ /* 0x000e620000000c00 */
[----:B------:R-:W-:-:S02]  /*119c0*/  SHF.R.U32.HI R43, RZ, 0x10, R43 ;  /* 0x00000010ff2b7819 */ /* 0x000fc4000001162b */
[----:B------:R-:W-:Y:S01]  /*119d0*/  PRMT R95, R95, 0x5410, R26 ;  /* 0x000054105f5f7816 */ /* 0x000fe2000000001a */
[----:B------:R-:W-:Y:S01]  /*119e0*/  IMAD.U32 R30, R76, 0x10000, RZ ;  /* 0x000100004c1e7824 */ /* 0x000fe200078e00ff */
[----:B------:R-:W-:Y:S02]  /*119f0*/  SHF.R.U32.HI R55, RZ, 0x10, R55 ;  /* 0x00000010ff377819 */ /* 0x000fe40000011637 */
[----:B------:R-:W-:Y:S02]  /*11a00*/  PRMT R94, R94, 0x5410, R53 ;  /* 0x000054105e5e7816 */ /* 0x000fe40000000035 */
[----:B------:R-:W-:Y:S02]  /*11a10*/  PRMT R77, R77, 0x5410, R14 ;  /* 0x000054104d4d7816 */ /* 0x000fe4000000000e */
[----:B------:R-:W-:Y:S02]  /*11a20*/  PRMT R78, R78, 0x5410, R43 ;  /* 0x000054104e4e7816 */ /* 0x000fe4000000002b */
[----:B------:R-:W-:-:S02]  /*11a30*/  PRMT R96, R96, 0x5410, R55 ;  /* 0x0000541060607816 */ /* 0x000fc40000000037 */
[----:B------:R-:W-:Y:S01]  /*11a40*/  LOP3.LUT R75, R75, 0xffff0000, RZ, 0xc0, !PT ;  /* 0xffff00004b4b7812 */ /* 0x000fe200078ec0ff */
[----:B------:R-:W-:Y:S01]  /*11a50*/  IMAD.U32 R32, R78, 0x10000, RZ ;  /* 0x000100004e207824 */ /* 0x000fe200078e00ff */
        /* <DEDUP_REMOVED lines=69> */
.L_x_1510:
[----:B------:R-:W-:Y:S05]  /*11eb0*/  BSYNC B1 ;  /* 0x0000000000017941 */ /* 0x000fea0003800000 */
.L_x_1509:
[----:B------:R-:W-:Y:S04]  /*11ec0*/  BSSY B1, `(.L_x_1511) ;  /* 0x0000068000017945 */ /* 0x000fe80003800000 */
[----:B------:R-:W-:Y:S05]  /*11ed0*/  @P1 BRA `(.L_x_1512) ;  /* 0x0000000400981947 */ /* 0x000fea0003800000 */
[----:B-1234-:R-:W-:Y:S02]  /*11ee0*/  LEA.HI R4, R13, R189, RZ, 0x1d ;  /* 0x000000bd0d047211 */ /* 0x01efe400078fe8ff */
        /* <DEDUP_REMOVED lines=101> */
.L_x_1512:
[----:B------:R-:W-:Y:S05]  /*12540*/  BSYNC B1 ;  /* 0x0000000000017941 */ /* 0x000fea0003800000 */
.L_x_1511:
[----:B------:R-:W-:Y:S05]  /*12550*/  @P2 BRA `(.L_x_1478) ;  /* 0x0000000400982947 */ /* 0x000fea0003800000 */
[----:B------:R-:W-:Y:S02]  /*12560*/  LEA.HI R13, R13, R196, RZ, 0x1d ;  /* 0x000000c40d0d7211 */ /* 0x000fe400078fe8ff */
[----:B------:R-:W-:Y:S02]  /*12570*/  SHF.R.U64 R15, R48, 0x10, R49 ;  /* 0x00000010300f7819 */ /* 0x000fe40000001231 */
[----:B01234-:R-:W-:Y:S01]  /*12580*/  SHF.R.S32.HI R4, RZ, 0x1f, R13 ;  /* 0x0000001fff047819 */ /* 0x01ffe2000001140d */
        /* <DEDUP_REMOVED lines=11> */
[----:B------:R-:W-:-:S02]  /*12640*/  IADD3 R9, R4, R9, R177 ;  /* 0x0000000904097210 */ /* 0x000fc40007ffe0b1 */
[----:B------:R-:W0:Y:S01]  /*12650*/  LDS.128 R4, [R193] ;  /* 0x00000000c1047984 */ /* 0x000e220000000c00 */
[----:B------:R-:W-:Y:S01]  /*12660*/  SHF.R.U32.HI R65, RZ, 0x10, R65 ;  /* 0x00000010ff417819 */ /* 0x000fe20000011641 */
[----:B------:R-:W-:Y:S01]  /*12670*/  IMAD.U32 R25, R69, 0x10000, RZ ;  /* 0x0001000045197824 */ /* 0x000fe200078e00ff */
[----:B------:R-:W-:Y:S01]  /*12680*/  SHF.R.U64 R13, R50, 0x10, R51 ;  /* 0x00000010320d7819 */ /* 0x000fe20000001233 */
[----:B------:R-:W-:Y:S01]  /*12690*/  IMAD R12, R9, 0x2, R18 ;  /* 0x00000002090c7824 */ /* 0x000fe200078e0212 */
[----:B------:R-:W-:Y:S02]  /*126a0*/  PRMT R28, R3, 0x5410, R28 ;  /* 0x00005410031c7816 */ /* 0x000fe4000000001c */
[----:B------:R-:W-:Y:S02]  /*126b0*/  SHF.R.U64 R14, R66, 0x10, R67 ;  /* 0x00000010420e7819 */ /* 0x000fe40000001243 */
[----:B------:R-:W1:Y:S01]  /*126c0*/  LDS.128 R8, [R12+0xc400] ;  /* 0x00c400000c087984 */ /* 0x000e620000000c00 */
[----:B------:R-:W-:Y:S01]  /*126d0*/  SHF.R.U32.HI R50, RZ, 0x10, R51 ;  /* 0x00000010ff327819 */ /* 0x000fe20000011633 */
[----:B------:R-:W-:Y:S01]  /*126e0*/  IMAD.U32 R29, R28, 0x10000, RZ ;  /* 0x000100001c1d7824 */ /* 0x000fe200078e00ff */
[----:B------:R-:W-:-:S02]  /*126f0*/  SHF.R.U32.HI R67, RZ, 0x10, R67 ;  /* 0x00000010ff437819 */ /* 0x000fc40000011643 */
[----:B------:R-:W-:Y:S02]  /*12700*/  PRMT R70, R70, 0x5410, R65 ;  /* 0x0000541046467816 */ /* 0x000fe40000000041 */
[----:B------:R-:W-:Y:S02]  /*12710*/  PRMT R30, R20, 0x5410, R13 ;  /* 0x00005410141e7816 */ /* 0x000fe4000000000d */
[----:B------:R-:W-:Y:S02]  /*12720*/  PRMT R31, R21, 0x5410, R50 ;  /* 0x00005410151f7816 */ /* 0x000fe40000000032 */
[----:B------:R-:W-:Y:S02]  /*12730*/  PRMT R72, R72, 0x5410, R67 ;  /* 0x0000541048487816 */ /* 0x000fe40000000043 */
[----:B------:R-:W-:Y:S02]  /*12740*/  PRMT R71, R71, 0x5410, R14 ;  /* 0x0000541047477816 */ /* 0x000fe4000000000e */
[----:B------:R-:W-:-:S02]  /*12750*/  LOP3.LUT R26, R26, 0xffff0000, RZ, 0xc0, !PT ;  /* 0xffff00001a1a7812 */ /* 0x000fc400078ec0ff */
        /* <DEDUP_REMOVED lines=18> */
[----:B------:R-:W-:Y:S01]  /*12880*/  FFMA.FTZ R32, R0, R25, -R33 ;  /* 0x0000001900207223 */ /* 0x000fe20000010821 */
[----:B------:R-:W-:Y:S02]  /*12890*/  IMAD.U32 R24, R11, 0x10000, RZ ;  /* 0x000100000b187824 */ /* 0x000fe400078e00ff */
[-C--:B------:R-:W-:Y:S01]  /*128a0*/  FMUL.FTZ R20, R20, R15.reuse ;  /* 0x0000000f14147220 */ /* 0x080fe20000410000 */
[----:B------:R-:W-:Y:S02]  /*128b0*/  IMAD.U32 R33, R31, 0x10000, RZ ;  /* 0x000100001f217824 */ /* 0x000fe400078e00ff */
[----:B------:R-:W-:Y:S01]  /*128c0*/  FFMA.FTZ R34, R13, R15, -R34 ;  /* 0x0000000f0d227223 */ /* 0x000fe20000010822 */
[----:B------:R-:W-:Y:S02]  /*128d0*/  IMAD.U32 R25, R72, 0x10000, RZ ;  /* 0x0001000048197824 */ /* 0x000fe400078e00ff */
[----:B------:R-:W-:Y:S01]  /*128e0*/  FFMA.FTZ R35, R0, R27, R35 ;  /* 0x0000001b00237223 */ /* 0x000fe20000010023 */
[----:B------:R-:W-:Y:S01]  /*128f0*/  FMUL.FTZ R15, R24, R33 ;  /* 0x00000021180f7220 */ /* 0x000fe20000410000 */
[----:B------:R-:W-:Y:S01]  /*12900*/  LOP3.LUT R70, R70, 0xffff0000, RZ, 0xc0, !PT ;  /* 0xffff000046467812 */ /* 0x000fe200078ec0ff */
[-C--:B------:R-:W-:Y:S01]  /*12910*/  FMUL.FTZ R24, R24, R25.reuse ;  /* 0x0000001918187220 */ /* 0x080fe20000410000 */
[----:B------:R-:W-:Y:S01]  /*12920*/  FMUL.FTZ R0, R8, R26 ;  /* 0x0000001a08007220 */ /* 0x000fe20000410000 */
[----:B------:R-:W-:Y:S01]  /*12930*/  FFMA.FTZ R25, R14, R25, -R15 ;  /* 0x000000190e197223 */ /* 0x000fe2000001080f */
[----:B------:R-:W-:-:S02]  /*12940*/  IMAD.U32 R21, R10, 0x10000, RZ ;  /* 0x000100000a157824 */ /* 0x000fc400078e00ff */
[----:B------:R-:W-:Y:S01]  /*12950*/  FFMA.FTZ R33, R14, R33, R24 ;  /* 0x000000210e217223 */ /* 0x000fe20000010018 */
[----:B------:R-:W-:Y:S01]  /*12960*/  FMUL.FTZ R14, R8, R69 ;  /* 0x00000045080e7220 */ /* 0x000fe20000410000 */
[----:B------:R-:W-:Y:S02]  /*12970*/  IMAD.U32 R8, R30, 0x10000, RZ ;  /* 0x000100001e087824 */ /* 0x000fe400078e00ff */
[----:B------:R-:W-:Y:S01]  /*12980*/  FFMA.FTZ R20, R13, R29, R20 ;  /* 0x0000001d0d147223 */ /* 0x000fe20000010014 */
[----:B------:R-:W-:Y:S01]  /*12990*/  FMUL.FTZ R13, R9, R28 ;  /* 0x0000001c090d7220 */ /* 0x000fe20000410000 */
[----:B------:R-:W-:Y:S01]  /*129a0*/  FFMA.FTZ R69, R3, R69, -R0 ;  /* 0x0000004503457223 */ /* 0x000fe20000010800 */
[----:B------:R-:W-:Y:S01]  /*129b0*/  FMUL.FTZ R9, R9, R70 ;  /* 0x0000004609097220 */ /* 0x000fe20000410000 */
[----:B------:R-:W-:Y:S02]  /*129c0*/  IMAD.U32 R0, R71, 0x10000, RZ ;  /* 0x0001000047007824 */ /* 0x000fe400078e00ff */
[----:B------:R-:W-:Y:S01]  /*129d0*/  FMUL.FTZ R24, R21, R8 ;  /* 0x0000000815187220 */ /* 0x000fe20000410000 */
[C---:B------:R-:W-:Y:S01]  /*129e0*/  FFMA.FTZ R13, R4.reuse, R70, -R13 ;  /* 0x00000046040d7223 */ /* 0x040fe2000001080d */
[----:B------:R-:W-:Y:S01]  /*129f0*/  FFMA.FTZ R9, R4, R28, R9 ;  /* 0x0000001c04097223 */ /* 0x000fe20000010009 */
[----:B------:R-:W-:Y:S01]  /*12a00*/  FFMA.FTZ R14, R3, R26, R14 ;  /* 0x0000001a030e7223 */ /* 0x000fe2000001000e */
[-C--:B------:R-:W-:Y:S01]  /*12a10*/  FMUL.FTZ R4, R21, R0.reuse ;  /* 0x0000000015047220 */ /* 0x080fe20000410000 */
[----:B------:R-:W-:Y:S01]  /*12a20*/  FFMA.FTZ R24, R5, R0, -R24 ;  /* 0x0000000005187223 */ /* 0x000fe20000010818 */
[----:B------:R-:W-:-:S02]  /*12a30*/  LOP3.LUT R10, R10, 0xffff0000, RZ, 0xc0, !PT ;  /* 0xffff00000a0a7812 */ /* 0x000fc400078ec0ff */
[----:B------:R-:W-:Y:S01]  /*12a40*/  LOP3.LUT R11, R11, 0xffff0000, RZ, 0xc0, !PT ;  /* 0xffff00000b0b7812 */ /* 0x000fe200078ec0ff */
[----:B------:R-:W-:Y:S01]  /*12a50*/  FFMA.FTZ R15, R5, R8, R4 ;  /* 0x00000008050f7223 */ /* 0x000fe20000010004 */
[----:B------:R-:W-:Y:S02]  /*12a60*/  LOP3.LUT R3, R30, 0xffff0000, RZ, 0xc0, !PT ;  /* 0xffff00001e037812 */ /* 0x000fe400078ec0ff */
[----:B------:R-:W-:Y:S02]  /*12a70*/  LOP3.LUT R0, R31, 0xffff0000, RZ, 0xc0, !PT ;  /* 0xffff00001f007812 */ /* 0x000fe400078ec0ff */
[----:B------:R-:W-:Y:S01]  /*12a80*/  LOP3.LUT R71, R71, 0xffff0000, RZ, 0xc0, !PT ;  /* 0xffff000047477812 */ /* 0x000fe200078ec0ff */
[----:B------:R-:W-:Y:S01]  /*12a90*/  FMUL.FTZ R5, R10, R3 ;  /* 0x000000030a057220 */ /* 0x000fe20000410000 */
[----:B------:R-:W-:Y:S01]  /*12aa0*/  LOP3.LUT R72, R72, 0xffff0000, RZ, 0xc0, !PT ;  /* 0xffff000048487812 */ /* 0x000fe200078ec0ff */
[C---:B------:R-:W-:Y:S01]  /*12ab0*/  FMUL.FTZ R4, R11.reuse, R0 ;  /* 0x000000000b047220 */ /* 0x040fe20000410000 */
[----:B------:R-:W-:Y:S01]  /*12ac0*/  F2FP.BF16.F32.PACK_AB R8, R14, R35 ;  /* 0x000000230e08723e */ /* 0x000fe200000010ff */
[-C--:B------:R-:W-:Y:S01]  /*12ad0*/  FMUL.FTZ R10, R10, R71.reuse ;  /* 0x000000470a0a7220 */ /* 0x080fe20000410000 */
[C---:B------:R-:W-:Y:S01]  /*12ae0*/  FFMA.FTZ R71, R6.reuse, R71, -R5 ;  /* 0x0000004706477223 */ /* 0x040fe20000010805 */
[-C--:B------:R-:W-:Y:S01]  /*12af0*/  FMUL.FTZ R11, R11, R72.reuse ;  /* 0x000000480b0b7220 */ /* 0x080fe20000410000 */
[----:B------:R-:W-:Y:S01]  /*12b00*/  FFMA.FTZ R72, R7, R72, -R4 ;  /* 0x0000004807487223 */ /* 0x000fe20000010804 */
[----:B------:R-:W-:Y:S01]  /*12b10*/  FFMA.FTZ R10, R6, R3, R10 ;  /* 0x00000003060a7223 */ /* 0x000fe2000001000a */
        /* <DEDUP_REMOVED lines=10> */
.L_x_1478:
[----:B------:R-:W-:Y:S05]  /*12bc0*/  BSYNC B0 ;  /* 0x0000000000007941 */ /* 0x000fea0003800000 */
.L_x_1450:
        /* <DEDUP_REMOVED lines=8> */
.L_x_1448:
[----:B------:R-:W-:-:S06]  /*12c50*/  ULOP3.LUT UR4, UR60, 0x1, URZ, 0xfc, !UPT ;  /* 0x000000013c047892 */ /* 0x000fcc000f8efc3f */
[----:B------:R-:W-:-:S05]  /*12c60*/  IMAD.U32 R0, RZ, RZ, UR4 ;  /* 0x00000004ff007e24 */ /* 0x000fca000f8e00ff */
[----:B------:R-:W-:-:S13]  /*12c70*/  ISETP.NE.AND P0, PT, R0, 0x3, PT ;  /* 0x000000030000780c */ /* 0x000fda0003f05270 */
[----:B------:R-:W-:Y:S05]  /*12c80*/  @!P0 BRA `(.L_x_1513) ;  /* 0x0000000000048947 */ /* 0x000fea0003800000 */
[----:B------:R-:W-:Y:S01]  /*12c90*/  BPT.TRAP 0x1 ;  /* 0x000000040000795c */ /* 0x000fe20000300000 */
.L_x_1513:
[----:B01234-:R-:W-:Y:S01]  /*12ca0*/  IMAD R4, R160, 0x8, R18 ;  /* 0x00000008a0047824 */ /* 0x01ffe200078e0212 */
[----:B------:R-:W-:-:S04]  /*12cb0*/  SHF.L.U32 R3, R161, 0x1f, RZ ;  /* 0x0000001fa1037819 */ /* 0x000fc800000006ff */
[----:B------:R0:W1:Y:S01]  /*12cc0*/  SYNCS.PHASECHK.TRANS64.TRYWAIT P2, [R4+URZ+0x2a830], R3 ;  /* 0x02a83003040075a7 */ /* 0x000062000804017f */
[----:B------:R-:W-:Y:S05]  /*12cd0*/  @!P0 BRA `(.L_x_1514) ;  /* 0x0000000000048947 */ /* 0x000fea0003800000 */
[----:B------:R-:W-:Y:S01]  /*12ce0*/  BPT.TRAP 0x1 ;  /* 0x000000040000795c */ /* 0x000fe20000300000 */
.L_x_1514:
[----:B------:R-:W2:Y:S02]  /*12cf0*/  S2R R0, SR_TID.X ;  /* 0x0000000000007919 */ /* 0x000ea40000002100 */
[----:B--2---:R-:W-:-:S04]  /*12d00*/  LOP3.LUT R0, R0, 0x7f, RZ, 0xc0, !PT ;  /* 0x0000007f00007812 */ /* 0x004fc800078ec0ff */
[----:B------:R-:W-:Y:S01]  /*12d10*/  ISETP.NE.AND P1, PT, R0, RZ, PT ;  /* 0x000000ff0000720c */ /* 0x000fe20003f25270 */
[----:B-1----:R-:W-:-:S12]  /*12d20*/  @P2 BRA `(.L_x_1515) ;  /* 0x0000000000082947 */ /* 0x002fd80003800000 */
[----:B------:R-:W1:Y:S02]  /*12d30*/  SYNCS.PHASECHK.TRANS64.TRYWAIT P2, [R4+URZ+0x2a830], R3 ;  /* 0x02a83003040075a7 */ /* 0x000e64000804017f */
[----:B-1----:R-:W-:Y:S05]  /*12d40*/  @!P2 BRA `(.L_x_1516) ;  /* 0x0000016800eca947 */ /* 0x002fea0003800000 */
.L_x_1515:
[----:B------:R-:W-:Y:S05]  /*12d50*/  WARPSYNC.ALL ;  /* 0x0000000000007948 */ /* 0x000fea0003800000 */
[----:B------:R-:W-:Y:S01]  /*12d60*/  VIADD R0, R18, 0x18400 ;  /* 0x0001840012007836 */ /* 0x000fe20000000000 */
        /* <DEDUP_REMOVED lines=14> */
[----:B------:R-:W2:Y:S03]  /*12e50*/  LDC.64 R12, c[0x0][0x9e0] ;  /* 0x00027800ff0c7b82 */ /* 0x000ea60000000a00 */
[----:B------:R-:W-:Y:S01]  /*12e60*/  IMAD R6, R160, 0x900, R5 ;  /* 0x00000900a0067824 */ /* 0x000fe200078e0205 */
[----:B------:R-:W-:-:S02]  /*12e70*/  UIADD3 UR5, UR4, 0x2, URZ ;  /* 0x0000000204057890 */ /* 0x000fc4000fffe03f */
[----:B------:R-:W-:Y:S01]  /*12e80*/  UMOV UR8, UR4 ;  /* 0x0000000400087c82 */ /* 0x000fe20008000000 */
[C---:B------:R-:W-:Y:S01]  /*12e90*/  VIADD R8, R6.reuse, 0x2 ;  /* 0x0000000206087836 */ /* 0x040fe20000000000 */
[----:B------:R-:W-:Y:S01]  /*12ea0*/  R2UR UR10, R6 ;  /* 0x00000000060a72ca */ /* 0x000fe200000e0000 */
[----:B------:R-:W-:-:S05]  /*12eb0*/  IMAD.U32 R10, RZ, RZ, UR8 ;  /* 0x00000008ff0a7e24 */ /* 0x000fca000f8e00ff */
[----:B------:R3:W-:Y:S07]  /*12ec0*/  STL.64 [R1+0x38], R10 ;  /* 0x0000380a01007387 */ /* 0x0007ee0000100a00 */
[----:B------:R-:W-:Y:S01]  /*12ed0*/  HGMMA.64x96x16.F32.BF16 R24, gdesc[UR8], RZ, !UPT, gsb0 ;  /* 0x01600000081879f0 */ /* 0x000fe2000c0018ff */
[----:B------:R-:W-:Y:S01]  /*12ee0*/  R2UR UR10, R8 ;  /* 0x00000000080a72ca */ /* 0x000fe200000e0000 */
[----:B------:R-:W-:Y:S01]  /*12ef0*/  UMOV UR8, UR5 ;  /* 0x0000000500087c82 */ /* 0x000fe20008000000 */
[----:B------:R-:W-:Y:S01]  /*12f00*/  R2UR UR11, R9 ;  /* 0x00000000090b72ca */ /* 0x000fe200000e0000 */
[----:B------:R-:W-:Y:S01]  /*12f10*/  UMOV UR9, 0x40000040 ;  /* 0x4000004000097882 */ /* 0x000fe20000000000 */
[----:B------:R-:W-:Y:S01]  /*12f20*/  VIADD R8, R6, 0x4 ;  /* 0x0000000406087836 */ /* 0x000fe20000000000 */
[----:B------:R-:W-:Y:S01]  /*12f30*/  UIADD3 UR5, UR4, 0x4, URZ ;  /* 0x0000000404057890 */ /* 0x000fe2000fffe03f */
[----:B------:R-:W-:-:S02]  /*12f40*/  IMAD.MOV.U32 R9, RZ, RZ, 0x40000040 ;  /* 0x40000040ff097424 */ /* 0x000fc400078e00ff */
[----:B---3--:R-:W-:Y:S02]  /*12f50*/  IMAD.U32 R10, RZ, RZ, UR8 ;  /* 0x00000008ff0a7e24 */ /* 0x008fe4000f8e00ff */
[----:B------:R-:W-:-:S05]  /*12f60*/  IMAD.U32 R11, RZ, RZ, UR9 ;  /* 0x00000009ff0b7e24 */ /* 0x000fca000f8e00ff */
[----:B------:R3:W-:Y:S01]  /*12f70*/  STL.64 [R1+0x30], R10 ;  /* 0x0000300a01007387 */ /* 0x0007e20000100a00 */
[----:B------:R-:W-:Y:S02]  /*12f80*/  WARPGROUP.DEPBAR.LE gsb0, 0x0 ;  /* 0x00008000000079c5 */ /* 0x000fe40000010000 */
[----:B------:R-:W-:-:S06]  /*12f90*/  WARPGROUP.ARRIVE ;  /* 0x00000000000079c5 */ /* 0x000fcc0000000000 */
[----:B------:R-:W-:Y:S01]  /*12fa0*/  HGMMA.64x96x16.F32.BF16 R24, gdesc[UR8], R24, gsb0 ;  /* 0x01600000081879f0 */ /* 0x000fe20008001818 */
[----:B------:R-:W-:Y:S01]  /*12fb0*/  R2UR UR10, R8 ;  /* 0x00000000080a72ca */ /* 0x000fe200000e0000 */
[----:B------:R-:W-:Y:S01]  /*12fc0*/  UMOV UR8, UR5 ;  /* 0x0000000500087c82 */ /* 0x000fe20008000000 */
[----:B------:R-:W-:Y:S01]  /*12fd0*/  R2UR UR11, R9 ;  /* 0x00000000090b72ca */ /* 0x000fe200000e0000 */
[----:B------:R-:W-:Y:S01]  /*12fe0*/  UMOV UR9, 0x40000040 ;  /* 0x4000004000097882 */ /* 0x000fe20000000000 */
[----:B------:R-:W-:Y:S01]  /*12ff0*/  VIADD R8, R6, 0x6 ;  /* 0x0000000606087836 */ /* 0x000fe20000000000 */
[----:B------:R-:W-:Y:S01]  /*13000*/  UIADD3 UR5, UR4, 0x6, URZ ;  /* 0x0000000604057890 */ /* 0x000fe2000fffe03f */
[----:B------:R-:W-:Y:S02]  /*13010*/  IMAD.MOV.U32 R9, RZ, RZ, 0x40000040 ;  /* 0x40000040ff097424 */ /* 0x000fe400078e00ff */
        /* <DEDUP_REMOVED lines=40> */
[----:B------:R-:W-:Y:S01]  /*132a0*/  IMAD.U32 R11, RZ, RZ, UR9 ;  /* 0x00000009ff0b7e24 */ /* 0x000fe2000f8e00ff */
[----:B------:R-:W-:-:S02]  /*132b0*/  UIADD3 UR52, UR4, 0x406, URZ ;  /* 0x0000040604347890 */ /* 0x000fc4000fffe03f */
[----:B------:R-:W-:Y:S02]  /*132c0*/  UIADD3 UR48, UR4, 0x800, URZ ;  /* 0x0000080004307890 */ /* 0x000fe4000fffe03f */
[----:B------:R-:W-:Y:S01]  /*132d0*/  UIADD3 UR44, UR4, 0x802, URZ ;  /* 0x00000802042c7890 */ /* 0x000fe2000fffe03f */
[----:B------:R3:W-:Y:S04]  /*132e0*/  STL.64 [R1+0x10], R10 ;  /* 0x0000100a01007387 */ /* 0x0007e80000100a00 */
[----:B------:R-:W4:Y:S01]  /*132f0*/  LDL.LU R72, [R1+0x8] ;  /* 0x0000080001487983 */ /* 0x000f220000300800 */
[----:B------:R-:W-:Y:S02]  /*13300*/  WARPGROUP.DEPBAR.LE gsb0, 0x0 ;  /* 0x00008000000079c5 */ /* 0x000fe40000010000 */
[----:B------:R-:W-:-:S06]  /*13310*/  WARPGROUP.ARRIVE ;  /* 0x00000000000079c5 */ /* 0x000fcc0000000000 */
[----:B------:R-:W-:Y:S01]  /*13320*/  HGMMA.64x96x16.F32.BF16 R24, gdesc[UR8], R24, gsb0 ;  /* 0x01600000081879f0 */ /* 0x000fe20008001818 */
[----:B------:R-:W-:Y:S01]  /*13330*/  R2UR UR10, R8 ;  /* 0x00000000080a72ca */ /* 0x000fe200000e0000 */
[----:B------:R-:W-:Y:S01]  /*13340*/  UMOV UR8, UR5 ;  /* 0x0000000500087c82 */ /* 0x000fe20008000000 */
[----:B------:R-:W-:Y:S01]  /*13350*/  R2UR UR11, R9 ;  /* 0x00000000090b72ca */ /* 0x000fe200000e0000 */
[----:B------:R-:W-:Y:S01]  /*13360*/  UMOV UR9, 0x40000040 ;  /* 0x4000004000097882 */ /* 0x000fe20000000000 */
[----:B------:R-:W-:Y:S02]  /*13370*/  VIADD R8, R6, 0x306 ;  /* 0x0000030606087836 */ /* 0x000fe40000000000 */
[----:B------:R-:W-:Y:S01]  /*13380*/  IMAD.MOV.U32 R9, RZ, RZ, 0x40000040 ;  /* 0x40000040ff097424 */ /* 0x000fe200078e00ff */
[----:B------:R-:W-:Y:S01]  /*13390*/  UIADD3 UR40, UR4, 0x804, URZ ;  /* 0x0000080404287890 */ /* 0x000fe2000fffe03f */
[----:B------:R-:W-:Y:S01]  /*133a0*/  UMOV UR41, 0x40000040 ;  /* 0x4000004000297882 */ /* 0x000fe20000000000 */
[----:B------:R-:W-:-:S02]  /*133b0*/  WARPGROUP.DEPBAR.LE gsb0, 0x0 ;  /* 0x00008000000079c5 */ /* 0x000fc40000010000 */
[----:B------:R-:W-:Y:S01]  /*133c0*/  WARPGROUP.ARRIVE ;  /* 0x00000000000079c5 */ /* 0x000fe20000000000 */
[----:B------:R-:W-:Y:S01]  /*133d0*/  IMAD.MOV.U32 R7, RZ, RZ, 0x40000040 ;  /* 0x40000040ff077424 */ /* 0x000fe200078e00ff */
[----:B------:R-:W-:Y:S01]  /*133e0*/  UIADD3 UR36, UR4, 0x806, URZ ;  /* 0x0000080604247890 */ /* 0x000fe2000fffe03f */
[----:B------:R-:W-:Y:S01]  /*133f0*/  R2UR UR54, R8 ;  /* 0x00000000083672ca */ /* 0x000fe200000e0000 */
[----:B------:R-:W-:Y:S01]  /*13400*/  UMOV UR37, 0x40000040 ;  /* 0x4000004000257882 */ /* 0x000fe20000000000 */
[----:B01----:R-:W-:Y:S01]  /*13410*/  @!P1 VIADD R4, R4, 0x2a840 ;  /* 0x0002a84004049836 */ /* 0x003fe20000000000 */
[----:B------:R-:W-:Y:S01]  /*13420*/  HGMMA.64x96x16.F32.BF16 R24, gdesc[UR8], R24, gsb0 ;  /* 0x01600000081879f0 */ /* 0x000fe20008001818 */
[----:B------:R-:W-:Y:S01]  /*13430*/  R2UR UR55, R9 ;  /* 0x00000000093772ca */ /* 0x000fe200000e0000 */
[----:B------:R-:W-:Y:S01]  /*13440*/  VIADD R8, R6, 0x600 ;  /* 0x0000060006087836 */ /* 0x000fe20000000000 */
[----:B------:R-:W-:Y:S01]  /*13450*/  R2UR UR39, R7 ;  /* 0x00000000072772ca */ /* 0x000fe200000e0000 */
[----:B------:R-:W-:Y:S01]  /*13460*/  IMAD.MOV.U32 R9, RZ, RZ, 0x40000040 ;  /* 0x40000040ff097424 */ /* 0x000fe200078e00ff */
[----:B------:R-:W-:Y:S01]  /*13470*/  ULDC.64 UR4, c[0x0][0x9d8] ;  /* 0x0002760000047ab9 */ /* 0x000fe20000000a00 */
[----:B--2---:R-:W-:Y:S01]  /*13480*/  ISETP.GE.AND P2, PT, R13, 0x1, PT ;  /* 0x000000010d00780c */ /* 0x004fe20003f46270 */
[----:B---3--:R-:W-:Y:S01]  /*13490*/  IMAD.U32 R10, RZ, RZ, UR8 ;  /* 0x00000008ff0a7e24 */ /* 0x008fe2000f8e00ff */
[----:B------:R-:W-:Y:S01]  /*134a0*/  R2UR UR50, R8 ;  /* 0x00000000083272ca */ /* 0x000fe200000e0000 */
[----:B------:R-:W-:Y:S01]  /*134b0*/  IMAD.U32 R11, RZ, RZ, UR9 ;  /* 0x00000009ff0b7e24 */ /* 0x000fe2000f8e00ff */
[----:B------:R-:W-:-:S02]  /*134c0*/  WARPGROUP.DEPBAR.LE gsb0, 0x0 ;  /* 0x00008000000079c5 */ /* 0x000fc40000010000 */
[----:B------:R-:W-:-:S06]  /*134d0*/  WARPGROUP.ARRIVE ;  /* 0x00000000000079c5 */ /* 0x000fcc0000000000 */
[----:B------:R-:W-:Y:S01]  /*134e0*/  HGMMA.64x96x16.F32.BF16 R24, gdesc[UR52], R24, gsb0 ;  /* 0x01600000341879f0 */ /* 0x000fe20008001818 */
[----:B------:R-:W-:Y:S01]  /*134f0*/  R2UR UR51, R9 ;  /* 0x00000000093372ca */ /* 0x000fe200000e0000 */
[----:B------:R-:W-:Y:S02]  /*13500*/  VIADD R8, R6, 0x602 ;  /* 0x0000060206087836 */ /* 0x000fe40000000000 */
[----:B------:R-:W-:-:S03]  /*13510*/  IMAD.MOV.U32 R9, RZ, RZ, 0x40000040 ;  /* 0x40000040ff097424 */ /* 0x000fc600078e00ff */
[----:B------:R-:W-:Y:S02]  /*13520*/  R2UR UR46, R8 ;  /* 0x00000000082e72ca */ /* 0x000fe400000e0000 */
[----:B------:R-:W-:Y:S01]  /*13530*/  R2UR UR47, R9 ;  /* 0x00000000092f72ca */ /* 0x000fe200000e0000 */
[----:B------:R-:W-:Y:S02]  /*13540*/  WARPGROUP.DEPBAR.LE gsb0, 0x0 ;  /* 0x00008000000079c5 */ /* 0x000fe40000010000 */
[----:B------:R-:W-:-:S06]  /*13550*/  WARPGROUP.ARRIVE ;  /* 0x00000000000079c5 */ /* 0x000fcc0000000000 */
[----:B------:R-:W-:Y:S01]  /*13560*/  HGMMA.64x96x16.F32.BF16 R24, gdesc[UR48], R24, gsb0 ;  /* 0x01600000301879f0 */ /* 0x000fe20008001818 */
[----:B------:R-:W-:Y:S02]  /*13570*/  VIADD R8, R6, 0x604 ;  /* 0x0000060406087836 */ /* 0x000fe40000000000 */
[----:B------:R-:W-:-:S03]  /*13580*/  IMAD.MOV.U32 R9, RZ, RZ, 0x40000040 ;  /* 0x40000040ff097424 */ /* 0x000fc600078e00ff */
[----:B------:R-:W-:Y:S02]  /*13590*/  R2UR UR42, R8 ;  /* 0x00000000082a72ca */ /* 0x000fe400000e0000 */
[----:B------:R-:W-:Y:S01]  /*135a0*/  R2UR UR43, R9 ;  /* 0x00000000092b72ca */ /* 0x000fe200000e0000 */
[----:B------:R-:W-:Y:S02]  /*135b0*/  WARPGROUP.DEPBAR.LE gsb0, 0x0 ;  /* 0x00008000000079c5 */ /* 0x000fe40000010000 */
[----:B------:R-:W-:-:S06]  /*135c0*/  WARPGROUP.ARRIVE ;  /* 0x00000000000079c5 */ /* 0x000fcc0000000000 */
[----:B------:R-:W-:Y:S01]  /*135d0*/  HGMMA.64x96x16.F32.BF16 R24, gdesc[UR44], R24, gsb0 ;  /* 0x016000002c1879f0 */ /* 0x000fe20008001818 */
[----:B------:R-:W-:-:S05]  /*135e0*/  VIADD R6, R6, 0x606 ;  /* 0x0000060606067836 */ /* 0x000fca0000000000 */
[----:B------:R-:W-:Y:S01]  /*135f0*/  R2UR UR38, R6 ;  /* 0x00000000062672ca */ /* 0x000fe200000e0000 */
[----:B------:R-:W-:Y:S02]  /*13600*/  WARPGROUP.DEPBAR.LE gsb0, 0x0 ;  /* 0x00008000000079c5 */ /* 0x000fe40000010000 */
[----:B------:R-:W-:-:S06]  /*13610*/  WARPGROUP.ARRIVE ;  /* 0x00000000000079c5 */ /* 0x000fcc0000000000 */
[----:B------:R-:W-:Y:S03]  /*13620*/  HGMMA.64x96x16.F32.BF16 R24, gdesc[UR40], R24, gsb0 ;  /* 0x01600000281879f0 */ /* 0x000fe60008001818 */
[----:B------:R-:W-:Y:S02]  /*13630*/  WARPGROUP.DEPBAR.LE gsb0, 0x0 ;  /* 0x00008000000079c5 */ /* 0x000fe40000010000 */
[----:B------:R-:W-:-:S06]  /*13640*/  WARPGROUP.ARRIVE ;  /* 0x00000000000079c5 */ /* 0x000fcc0000000000 */
[----:B------:R-:W-:Y:S01]  /*13650*/  HGMMA.64x96x16.F32.BF16 R24, gdesc[UR36], R24, gsb0 ;  /* 0x01600000241879f0 */ /* 0x000fe20008001818 */
[----:B------:R-:W-:Y:S01]  /*13660*/  IMAD.MOV.U32 R9, RZ, RZ, -0x60 ;  /* 0xffffffa0ff097424 */ /* 0x000fe200078e00ff */
[----:B------:R-:W-:Y:S01]  /*13670*/  @!P1 PRMT R4, RZ, 0x654, R4 ;  /* 0x00000654ff049816 */ /* 0x000fe20000000004 */
[----:B------:R-:W-:Y:S01]  /*13680*/  ULOP3.LUT UR6, URZ, UR5, URZ, 0x33, !UPT ;  /* 0x000000053f067292 */ /* 0x000fe2000f8e333f */
[----:B----4-:R-:W-:Y:S01]  /*13690*/  LOP3.LUT R72, R72, 0xffefffff, RZ, 0xc0, !PT ;  /* 0xffefffff48487812 */ /* 0x010fe200078ec0ff */
[----:B------:R0:W-:Y:S03]  /*136a0*/  STL.64 [R1], R10 ;  /* 0x0000000a01007387 */ /* 0x0001e60000100a00 */
[----:B------:R-:W-:Y:S01]  /*136b0*/  @P2 LOP3.LUT R72, R72, 0x100000, RZ, 0xfc, !PT ;  /* 0x0010000048482812 */ /* 0x000fe200078efcff */
[----:B------:R-:W-:Y:S02]  /*136c0*/  WARPGROUP.DEPBAR.LE gsb0, 0x0 ;  /* 0x00008000000079c5 */ /* 0x000fe40000010000 */
[----:B------:R-:W-:Y:S01]  /*136d0*/  FMUL.FTZ R8, R37, UR4 ;  /* 0x0000000425087c20 */ /* 0x000fe20008410000 */
[----:B------:R1:W-:Y:S03]  /*136e0*/  @!P1 SYNCS.ARRIVE.TRANS64.RED.A1T0 RZ, [R4+URZ], RZ ;  /* 0x000000ff04ff99a7 */ /* 0x0003e6000810043f */
[----:B------:R2:W3:Y:S01]  /*136f0*/  MUFU.TANH R82, R8 ;  /* 0x0000000800527308 */ /* 0x0004e20000002400 */
[----:B------:R-:W-:Y:S01]  /*13700*/  FMUL.FTZ R7, R33, UR4 ;  /* 0x0000000421077c20 */ /* 0x000fe20008410000 */
[----:B------:R-:W-:Y:S01]  /*13710*/  FMUL.FTZ R33, R38, UR4 ;  /* 0x0000000426217c20 */ /* 0x000fe20008410000 */
[----:B------:R-:W-:-:S02]  /*13720*/  IMAD R38, R2, R9, 0x60 ;  /* 0x0000006002267424 */ /* 0x000fc400078e0209 */
[----:B--2---:R-:W-:-:S04]  /*13730*/  FMUL.FTZ R8, R45, UR4 ;  /* 0x000000042d087c20 */ /* 0x004fc80008410000 */
[----:B------:R2:W4:Y:S02]  /*13740*/  MUFU.TANH R74, R8 ;  /* 0x00000008004a7308 */ /* 0x0005240000002400 */
[----:B--2---:R-:W-:-:S06]  /*13750*/  FMUL.FTZ R8, R53, UR4 ;  /* 0x0000000435087c20 */ /* 0x004fcc0008410000 */
[----:B------:R2:W0:Y:S02]  /*13760*/  MUFU.TANH R20, R8 ;  /* 0x0000000800147308 */ /* 0x0004240000002400 */
[----:B--2---:R-:W-:-:S06]  /*13770*/  IMAD.IADD R8, R163, 0x1, R38 ;  /* 0x00000001a3087824 */ /* 0x004fcc00078e0226 */
[----:B------:R2:W0:Y:S01]  /*13780*/  MUFU.TANH R86, R7 ;  /* 0x0000000700567308 */ /* 0x0004220000002400 */
[----:B-1----:R-:W-:Y:S01]  /*13790*/  IADD3 R4, -R164, 0x1, R8 ;  /* 0x00000001a4047810 */ /* 0x002fe20007ffe108 */
[----:B--2---:R-:W-:Y:S01]  /*137a0*/  FMUL.FTZ R7, R41, UR4 ;  /* 0x0000000429077c20 */ /* 0x004fe20008410000 */
[----:B------:R-:W-:-:S03]  /*137b0*/  FMUL.FTZ R45, R47, UR4 ;  /* 0x000000042f2d7c20 */ /* 0x000fc60008410000 */
[----:B------:R-:W-:Y:S02]  /*137c0*/  IMAD R47, R173, -0x2, R4 ;  /* 0xfffffffead2f7824 */ /* 0x000fe400078e0204 */
[----:B------:R1:W2:Y:S01]  /*137d0*/  MUFU.TANH R78, R7 ;  /* 0x00000007004e7308 */ /* 0x0002a20000002400 */
[----:B------:R-:W-:Y:S02]  /*137e0*/  IMAD.U32 R4, RZ, RZ, UR6 ;  /* 0x00000006ff047e24 */ /* 0x000fe4000f8e00ff */
[----:B------:R-:W-:Y:S01]  /*137f0*/  FMUL.FTZ R25, R25, UR4 ;  /* 0x0000000419197c20 */ /* 0x000fe20008410000 */
[----:B------:R-:W-:Y:S01]  /*13800*/  FMUL.FTZ R29, R29, UR4 ;  /* 0x000000041d1d7c20 */ /* 0x000fe20008410000 */
[----:B-1----:R-:W-:-:S03]  /*13810*/  FMUL.FTZ R7, R49, UR4 ;  /* 0x0000000431077c20 */ /* 0x002fc60008410000 */
[----:B0-----:R0:W1:Y:S01]  /*13820*/  MUFU.TANH R10, R25 ;  /* 0x00000019000a7308 */ /* 0x0010620000002400 */
[----:B------:R1:W-:Y:S01]  /*13830*/  STL [R1+0xc], R4 ;  /* 0x00000c0401007387 */ /* 0x0003e20000100800 */
[----:B------:R-:W-:Y:S01]  /*13840*/  FMUL.FTZ R15, R24, UR4 ;  /* 0x00000004180f7c20 */ /* 0x000fe20008410000 */
[----:B------:R-:W-:-:S05]  /*13850*/  FMUL.FTZ R3, R27, UR4 ;  /* 0x000000041b037c20 */ /* 0x000fca0008410000 */
[----:B------:R3:W1:Y:S01]  /*13860*/  MUFU.TANH R14, R7 ;  /* 0x00000007000e7308 */ /* 0x0006620000002400 */
[----:B0-----:R-:W-:Y:S01]  /*13870*/  FMUL.FTZ R25, R35, UR4 ;  /* 0x0000000423197c20 */ /* 0x001fe20008410000 */
[----:B------:R0:W-:Y:S01]  /*13880*/  STL [R1+0x8], R72 ;  /* 0x0000084801007387 */ /* 0x0001e20000100800 */
[----:B------:R-:W-:Y:S01]  /*13890*/  FMUL.FTZ R11, R31, UR4 ;  /* 0x000000041f0b7c20 */ /* 0x000fe20008410000 */
[----:B------:R-:W-:Y:S01]  /*138a0*/  FMUL.FTZ R35, R39, UR4 ;  /* 0x0000000427237c20 */ /* 0x000fe20008410000 */
[----:B------:R-:W-:Y:S01]  /*138b0*/  FMUL.FTZ R41, R43, UR4 ;  /* 0x000000042b297c20 */ /* 0x000fe20008410000 */
[----:B---3--:R-:W-:Y:S02]  /*138c0*/  FMUL.FTZ R7, R57, UR4 ;  /* 0x0000000439077c20 */ /* 0x008fe40008410000 */
[----:B------:R-:W3:Y:S01]  /*138d0*/  MUFU.TANH R92, R29 ;  /* 0x0000001d005c7308 */ /* 0x000ee20000002400 */
[----:B------:R-:W-:Y:S01]  /*138e0*/  FMUL.FTZ R0, R26, UR4 ;  /* 0x000000041a007c20 */ /* 0x000fe20008410000 */
[----:B------:R-:W-:Y:S01]  /*138f0*/  FMUL.FTZ R6, R30, UR4 ;  /* 0x000000041e067c20 */ /* 0x000fe20008410000 */
[----:B------:R-:W-:Y:S01]  /*13900*/  FMUL.FTZ R32, R32, UR4 ;  /* 0x0000000420207c20 */ /* 0x000fe20008410000 */
[----:B------:R-:W-:Y:S01]  /*13910*/  FMUL.FTZ R21, R34, UR4 ;  /* 0x0000000422157c20 */ /* 0x000fe20008410000 */
[----:B------:R-:W-:Y:S01]  /*13920*/  FMUL.FTZ R36, R36, UR4 ;  /* 0x0000000424247c20 */ /* 0x000fe20008410000 */
[----:B------:R-:W-:Y:S01]  /*13930*/  FMUL.FTZ R40, R40, UR4 ;  /* 0x0000000428287c20 */ /* 0x000fe20008410000 */
[----:B------:R-:W-:Y:S01]  /*13940*/  FMUL.FTZ R37, R42, UR4 ;  /* 0x000000042a257c20 */ /* 0x000fe20008410000 */
[----:B------:R4:W0:Y:S01]  /*13950*/  MUFU.TANH R24, R7 ;  /* 0x0000000700187308 */ /* 0x0008220000002400 */
        /* <DEDUP_REMOVED lines=16> */
[----:B----4-:R-:W-:Y:S01]  /*13a60*/  FMUL.FTZ R7, R67, UR4 ;  /* 0x0000000443077c20 */ /* 0x010fe20008410000 */
[----:B------:R-:W-:Y:S01]  /*13a70*/  FMUL.FTZ R69, R69, UR4 ;  /* 0x0000000445457c20 */ /* 0x000fe20008410000 */
[----:B------:R-:W-:Y:S01]  /*13a80*/  FMUL.FTZ R29, R70, UR4 ;  /* 0x00000004461d7c20 */ /* 0x000fe20008410000 */
[----:B------:R-:W-:Y:S01]  /*13a90*/  FMUL.FTZ R31, R71, UR4 ;  /* 0x00000004471f7c20 */ /* 0x000fe20008410000 */
[----:B------:R-:W-:Y:S01]  /*13aa0*/  FMUL.FTZ R56, R56, UR4 ;  /* 0x0000000438387c20 */ /* 0x000fe20008410000 */
[----:B------:R-:W-:Y:S01]  /*13ab0*/  FMUL.FTZ R68, R68, UR4 ;  /* 0x0000000444447c20 */ /* 0x000fe20008410000 */
[----:B------:R-:W4:Y:S01]  /*13ac0*/  MUFU.TANH R15, R15 ;  /* 0x0000000f000f7308 */ /* 0x000f220000002400 */
[----:B------:R-:W-:-:S07]  /*13ad0*/  FMUL.FTZ R59, R59, UR4 ;  /* 0x000000043b3b7c20 */ /* 0x000fce0008410000 */
[----:B------:R-:W0:Y:S01]  /*13ae0*/  MUFU.TANH R0, R0 ;  /* 0x0000000000007308 */ /* 0x000e220000002400 */
[----:B------:R-:W-:-:S07]  /*13af0*/  FMUL.FTZ R28, R28, UR4 ;  /* 0x000000041c1c7c20 */ /* 0x000fce0008410000 */
[----:B------:R-:W0:Y:S01]  /*13b00*/  MUFU.TANH R3, R3 ;  /* 0x0000000300037308 */ /* 0x000e220000002400 */
[----:B------:R-:W-:-:S07]  /*13b10*/  IMAD R9, R169, 0x80, R179 ;  /* 0x00000080a9097824 */ /* 0x000fce00078e02b3 */
        /* <DEDUP_REMOVED lines=35> */
[----:B------:R-:W-:-:S07]  /*13d50*/  VIADD R46, R47, UR6 ;  /* 0x000000062f2e7c36 */ /* 0x000fce0008000000 */
[----:B------:R2:W0:Y:S01]  /*13d60*/  MUFU.TANH R73, R59 ;  /* 0x0000003b00497308 */ /* 0x0004220000002400 */
[----:B------:R-:W-:Y:S02]  /*13d70*/  IMAD R50, R173, -0x2, R38 ;  /* 0xfffffffead327824 */ /* 0x000fe400078e0226 */
[----:B------:R-:W-:Y:S02]  /*13d80*/  IMAD.IADD R30, R46, 0x1, R9 ;  /* 0x000000012e1e7824 */ /* 0x000fe400078e0209 */
[----:B--2---:R-:W-:-:S03]  /*13d90*/  IMAD.IADD R59, R47, 0x1, R12 ;  /* 0x000000012f3b7824 */ /* 0x004fc600078e020c */
[----:B------:R2:W0:Y:S02]  /*13da0*/  MUFU.TANH R94, R28 ;  /* 0x0000001c005e7308 */ /* 0x0004240000002400 */
[----:B--2---:R-:W-:Y:S01]  /*13db0*/  VIADDMNMX R28, R9, R59, R42, PT ;  /* 0x0000003b091c7246 */ /* 0x004fe2000380012a */
[----:B-1-34-:R-:W-:Y:S06]  /*13dc0*/  @!P2 BRA `(.L_x_1517) ;  /* 0x00000000004ca947 */ /* 0x01afec0003800000 */
[----:B------:R-:W-:Y:S01]  /*13dd0*/  IADD3 R4, -R164, R163, R9 ;  /* 0x000000a3a4047210 */ /* 0x000fe20007ffe109 */
[----:B------:R-:W-:Y:S03]  /*13de0*/  BSSY B0, `(.L_x_1518) ;  /* 0x000000e000007945 */ /* 0x000fe60003800000 */
        /* <DEDUP_REMOVED lines=9> */
.L_x_1519:
[----:B------:R-:W-:-:S13]  /*13e80*/  ISETP.NE.AND P2, PT, R13, 0x1, PT ;  /* 0x000000010d00780c */ /* 0x000fda0003f45270 */
[----:B------:R-:W1:Y:S02]  /*13e90*/  @P2 LDC.64 R66, c[0x0][0x9e8] ;  /* 0x00027a00ff422b82 */ /* 0x000e640000000a00 */
[----:B-1----:R-:W-:-:S05]  /*13ea0*/  @P2 IMAD.HI.U32 R8, R4, R66, RZ ;  /* 0x0000004204082227 */ /* 0x002fca00078e00ff */
[----:B------:R-:W-:-:S07]  /*13eb0*/  @P2 SHF.R.U32.HI R4, RZ, R67, R8 ;  /* 0x00000043ff042219 */ /* 0x000fce0000011608 */
.L_x_1520:
[----:B------:R-:W-:Y:S05]  /*13ec0*/  BSYNC B0 ;  /* 0x0000000000007941 */ /* 0x000fea0003800000 */
.L_x_1518:
[----:B------:R-:W-:-:S05]  /*13ed0*/  IMAD R47, R4, R13, R50 ;  /* 0x0000000d042f7224 */ /* 0x000fca00078e0232 */
[----:B------:R-:W-:Y:S02]  /*13ee0*/  VIMNMX R30, R30, R47, !PT ;  /* 0x0000002f1e1e7248 */ /* 0x000fe40007fe0100 */
[----:B------:R-:W-:-:S07]  /*13ef0*/  VIADDMNMX R28, R47, R13, R28, PT ;  /* 0x0000000d2f1c7246 */ /* 0x000fce000380011c */
.L_x_1517:
[C---:B------:R-:W-:Y:S01]  /*13f00*/  ISETP.GE.AND P3, PT, R38.reuse, 0x9, PT ;  /* 0x000000092600780c */ /* 0x040fe20003f66270 */
[----:B------:R-:W-:Y:S01]  /*13f10*/  VIADD R90, R9, 0x8 ;  /* 0x00000008095a7836 */ /* 0x000fe20000000000 */
[----:B------:R-:W-:Y:S02]  /*13f20*/  ISETP.GE.AND P2, PT, R38, 0x2, PT ;  /* 0x000000022600780c */ /* 0x000fe40003f46270 */
[----:B------:R-:W-:Y:S02]  /*13f30*/  P2R R54, PR, RZ, 0x8 ;  /* 0x00000008ff367803 */ /* 0x000fe40000000000 */
[C---:B------:R-:W-:Y:S02]  /*13f40*/  ISETP.GT.AND P3, PT, R30.reuse, 0x8, !P3 ;  /* 0x000000081e00780c */ /* 0x040fe40005f64270 */
[----:B------:R-:W-:Y:S02]  /*13f50*/  ISETP.GT.AND P4, PT, R30, 0x1, !P2 ;  /* 0x000000011e00780c */ /* 0x000fe40005784270 */
[----:B------:R-:W-:-:S02]  /*13f60*/  ISETP.LT.OR P3, PT, R28, 0x9, P3 ;  /* 0x000000091c00780c */ /* 0x000fc40001f61670 */
[----:B------:R-:W-:Y:S02]  /*13f70*/  ISETP.GE.AND P5, PT, R38, 0xa, PT ;  /* 0x0000000a2600780c */ /* 0x000fe40003fa6270 */
[----:B0-----:R-:W-:Y:S02]  /*13f80*/  FSEL R94, R94, -INF , !P3 ;  /* 0xff8000005e5e7808 */ /* 0x001fe40005800000 */
[----:B------:R-:W-:Y:S02]  /*13f90*/  ISETP.LT.OR P4, PT, R28, 0x2, P4 ;  /* 0x000000021c00780c */ /* 0x000fe40002781670 */
[----:B------:R-:W-:Y:S02]  /*13fa0*/  ISETP.GT.AND P3, PT, R30, 0x9, !P5 ;  /* 0x000000091e00780c */ /* 0x000fe40006f64270 */
[----:B------:R-:W-:Y:S02]  /*13fb0*/  FSEL R96, R10, -INF , !P4 ;  /* 0xff8000000a607808 */ /* 0x000fe40006000000 */
        /* <DEDUP_REMOVED lines=88> */
[C---:B------:R-:W-:Y:S02]  /*14540*/  ISETP.GE.AND P3, PT, R38.reuse, 0x52, PT ;  /* 0x000000522600780c */ /* 0x040fe40003f66270 */
[----:B------:R-:W-:Y:S02]  /*14550*/  ISETP.GE.AND P6, PT, R38, 0x1, PT ;  /* 0x000000012600780c */ /* 0x000fe40003fc6270 */
[----:B------:R-:W-:-:S02]  /*14560*/  ISETP.GT.AND P4, PT, R30, 0x51, !P3 ;  /* 0x000000511e00780c */ /* 0x000fc40005f84270 */
[----:B------:R-:W-:Y:S02]  /*14570*/  VIADDMNMX R90, R90, R59, R42, PT ;  /* 0x0000003b5a5a7246 */ /* 0x000fe4000380012a */
[----:B------:R-:W-:Y:S02]  /*14580*/  ISETP.LT.OR P4, PT, R28, 0x52, P4 ;  /* 0x000000521c00780c */ /* 0x000fe40002781670 */
[----:B------:R-:W-:Y:S02]  /*14590*/  IADD3 R59, R46, 0x8, R9 ;  /* 0x000000082e3b7810 */ /* 0x000fe40007ffe009 */
[----:B------:R-:W-:Y:S02]  /*145a0*/  FSEL R14, R65, -INF , !P4 ;  /* 0xff800000410e7808 */ /* 0x000fe40006000000 */
[----:B------:R-:W-:-:S04]  /*145b0*/  ISETP.GE.AND P4, PT, R38, 0x59, PT ;  /* 0x000000592600780c */ /* 0x000fc80003f86270 */
[----:B------:R-:W-:-:S04]  /*145c0*/  ISETP.GT.AND P5, PT, R30, 0x58, !P4 ;  /* 0x000000581e00780c */ /* 0x000fc800067a4270 */
[----:B------:R-:W-:-:S04]  /*145d0*/  ISETP.LT.OR P5, PT, R28, 0x59, P5 ;  /* 0x000000591c00780c */ /* 0x000fc80002fa1670 */
[----:B------:R-:W-:Y:S02]  /*145e0*/  FSEL R4, R34, -INF , !P5 ;  /* 0xff80000022047808 */ /* 0x000fe40006800000 */
        /* <DEDUP_REMOVED lines=22> */
.L_x_1523:
[----:B------:R-:W-:-:S13]  /*14750*/  ISETP.NE.AND P5, PT, R13, 0x1, PT ;  /* 0x000000010d00780c */ /* 0x000fda0003fa5270 */
[----:B------:R-:W0:Y:S02]  /*14760*/  @P5 LDC.64 R46, c[0x0][0x9e8] ;  /* 0x00027a00ff2e5b82 */ /* 0x000e240000000a00 */
[----:B0-----:R-:W-:-:S05]  /*14770*/  @P5 IMAD.HI.U32 R46, R15, R46, RZ ;  /* 0x0000002e0f2e5227 */ /* 0x001fca00078e00ff */
[----:B------:R-:W-:-:S07]  /*14780*/  @P5 SHF.R.U32.HI R15, RZ, R47, R46 ;  /* 0x0000002fff0f5219 */ /* 0x000fce000001162e */
.L_x_1524:
[----:B------:R-:W-:Y:S05]  /*14790*/  BSYNC B0 ;  /* 0x0000000000007941 */ /* 0x000fea0003800000 */
.L_x_1522:
[----:B------:R-:W-:-:S05]  /*147a0*/  IMAD R30, R15, R13, R50 ;  /* 0x0000000d0f1e7224 */ /* 0x000fca00078e0232 */
[----:B------:R-:W-:Y:S02]  /*147b0*/  VIMNMX R59, R59, R30, !PT ;  /* 0x0000001e3b3b7248 */ /* 0x000fe40007fe0100 */
[----:B------:R-:W-:-:S07]  /*147c0*/  VIADDMNMX R90, R30, R13, R90, PT ;  /* 0x0000000d1e5a7246 */ /* 0x000fce000380015a */
.L_x_1521:
[C---:B------:R-:W-:Y:S01]  /*147d0*/  ISETP.GT.AND P2, PT, R59.reuse, 0x1, !P2 ;  /* 0x000000013b00780c */ /* 0x040fe20005744270 */
[----:B------:R-:W-:Y:S01]  /*147e0*/  ULDC UR4, c[0x0][0x988] ;  /* 0x0002620000047ab9 */ /* 0x000fe20000000800 */
[----:B------:R-:W-:Y:S02]  /*147f0*/  ISETP.NE.AND P5, PT, R32, RZ, PT ;  /* 0x000000ff2000720c */ /* 0x000fe40003fa5270 */
[----:B------:R-:W-:Y:S02]  /*14800*/  ISETP.LT.OR P2, PT, R90, 0x2, P2 ;  /* 0x000000025a00780c */ /* 0x000fe40001741670 */
[----:B------:R-:W-:Y:S02]  /*14810*/  ISETP.GT.AND P6, PT, R59, RZ, !P6 ;  /* 0x000000ff3b00720c */ /* 0x000fe400077c4270 */
        /* <DEDUP_REMOVED lines=14> */
[----:B------:R-:W-:Y:S01]  /*14900*/  FSEL R34, R11, -INF , !P2 ;  /* 0xff8000000b227808 */ /* 0x000fe20005000000 */
[----:B------:R-:W-:Y:S01]  /*14910*/  IMAD.U32 R11, RZ, RZ, UR4 ;  /* 0x00000004ff0b7e24 */ /* 0x000fe2000f8e00ff */
        /* <DEDUP_REMOVED lines=21> */
[----:B------:R-:W-:Y:S02]  /*14a70*/  ISETP.GT.AND P2, PT, R59, 0x19, !P5 ;  /* 0x000000193b00780c */ /* 0x000fe40006f44270 */
[----:B------:R-:W-:-:S02]  /*14a80*/  ISETP.NE.AND P5, PT, R44, RZ, PT ;  /* 0x000000ff2c00720c */ /* 0x000fc40003fa5270 */
        /* <DEDUP_REMOVED lines=16> */
[----:B------:R-:W-:Y:S02]  /*14b90*/  FSEL R46, R41, -INF , !P2 ;  /* 0xff800000292e7808 */ /* 0x000fe40005000000 */
[----:B------:R-:W-:-:S02]  /*14ba0*/  ISETP.NE.AND P2, PT, R77, RZ, PT ;  /* 0x000000ff4d00720c */ /* 0x000fc40003f45270 */
[----:B------:R-:W-:Y:S02]  /*14bb0*/  ISETP.LT.OR P6, PT, R90, 0x1, P6 ;  /* 0x000000015a00780c */ /* 0x000fe400037c1670 */
[----:B------:R-:W-:Y:S02]  /*14bc0*/  ISETP.GT.AND P2, PT, R59, 0x28, !P2 ;  /* 0x000000283b00780c */ /* 0x000fe40005744270 */
[----:B------:R-:W-:Y:S02]  /*14bd0*/  FMNMX.FTZ R3, R28, R3, !PT ;  /* 0x000000031c037209 */ /* 0x000fe40007810000 */
[----:B------:R-:W-:Y:S02]  /*14be0*/  ISETP.LT.OR P2, PT, R90, 0x29, P2 ;  /* 0x000000295a00780c */ /* 0x000fe40001741670 */
[----:B------:R-:W-:Y:S02]  /*14bf0*/  FSEL R33, R0, -INF , !P6 ;  /* 0xff80000000217808 */ /* 0x000fe40007000000 */
[----:B------:R-:W-:Y:S01]  /*14c00*/  FSEL R48, R43, -INF , !P2 ;  /* 0xff8000002b307808 */ /* 0x000fe20005000000 */
[----:B------:R-:W0:Y:S01]  /*14c10*/  SHFL.BFLY PT, R0, R3, 0x2, 0x1f ;  /* 0x0c401f0003007f89 */ /* 0x000e2200000e0000 */
[----:B------:R-:W-:-:S02]  /*14c20*/  ISETP.NE.AND P2, PT, R79, RZ, PT ;  /* 0x000000ff4f00720c */ /* 0x000fc40003f45270 */
[----:B------:R-:W-:Y:S02]  /*14c30*/  ISETP.NE.AND P6, PT, R61, RZ, PT ;  /* 0x000000ff3d00720c */ /* 0x000fe40003fc5270 */
[C---:B------:R-:W-:Y:S02]  /*14c40*/  ISETP.GT.AND P2, PT, R59.reuse, 0x29, !P2 ;  /* 0x000000293b00780c */ /* 0x040fe40005744270 */
[C---:B------:R-:W-:Y:S02]  /*14c50*/  ISETP.GT.AND P3, PT, R59.reuse, 0x51, !P3 ;  /* 0x000000513b00780c */ /* 0x040fe40005f64270 */
[----:B------:R-:W-:Y:S02]  /*14c60*/  ISETP.LT.OR P2, PT, R90, 0x2a, P2 ;  /* 0x0000002a5a00780c */ /* 0x000fe40001741670 */
[----:B------:R-:W-:Y:S02]  /*14c70*/  ISETP.GT.AND P4, PT, R59, 0x58, !P4 ;  /* 0x000000583b00780c */ /* 0x000fe40006784270 */
[----:B------:R-:W-:-:S02]  /*14c80*/  FSEL R50, R45, -INF , !P2 ;  /* 0xff8000002d327808 */ /* 0x000fc40005000000 */
[----:B------:R-:W-:Y:S02]  /*14c90*/  ISETP.NE.AND P2, PT, R81, RZ, PT ;  /* 0x000000ff5100720c */ /* 0x000fe40003f45270 */
[C---:B------:R-:W-:Y:S02]  /*14ca0*/  ISETP.LT.OR P3, PT, R90.reuse, 0x52, P3 ;  /* 0x000000525a00780c */ /* 0x040fe40001f61670 */
[----:B------:R-:W-:Y:S02]  /*14cb0*/  ISETP.GT.AND P2, PT, R59, 0x30, !P2 ;  /* 0x000000303b00780c */ /* 0x000fe40005744270 */
[C---:B------:R-:W-:Y:S02]  /*14cc0*/  ISETP.LT.OR P4, PT, R90.reuse, 0x59, P4 ;  /* 0x000000595a00780c */ /* 0x040fe40002781670 */
[----:B------:R-:W-:Y:S02]  /*14cd0*/  ISETP.LT.OR P2, PT, R90, 0x31, P2 ;  /* 0x000000315a00780c */ /* 0x000fe40001741670 */
[----:B0-----:R-:W-:-:S02]  /*14ce0*/  FMNMX.FTZ R15, R3, R0, !PT ;  /* 0x00000000030f7209 */ /* 0x001fc40007810000 */
[----:B------:R-:W-:Y:S02]  /*14cf0*/  FSEL R52, R49, -INF , !P2 ;  /* 0xff80000031347808 */ /* 0x000fe40005000000 */
[----:B------:R-:W-:Y:S01]  /*14d00*/  ISETP.NE.AND P2, PT, R83, RZ, PT ;  /* 0x000000ff5300720c */ /* 0x000fe20003f45270 */
[----:B------:R-:W0:Y:S01]  /*14d10*/  SHFL.BFLY PT, R6, R15, 0x1, 0x1f ;  /* 0x0c201f000f067f89 */ /* 0x000e2200000e0000 */
[----:B------:R-:W-:Y:S02]  /*14d20*/  FMNMX.FTZ R3, R33, R30, !PT ;  /* 0x0000001e21037209 */ /* 0x000fe40007810000 */
[----:B------:R-:W-:Y:S02]  /*14d30*/  ISETP.GT.AND P2, PT, R59, 0x31, !P2 ;  /* 0x000000313b00780c */ /* 0x000fe40005744270 */
[----:B------:R-:W-:Y:S02]  /*14d40*/  FMNMX.FTZ R3, R32, R3, !PT ;  /* 0x0000000320037209 */ /* 0x000fe40007810000 */
[----:B------:R-:W-:-:S02]  /*14d50*/  ISETP.LT.OR P2, PT, R90, 0x32, P2 ;  /* 0x000000325a00780c */ /* 0x000fc40001741670 */
[----:B------:R-:W-:Y:S02]  /*14d60*/  FMNMX.FTZ R3, R34, R3, !PT ;  /* 0x0000000322037209 */ /* 0x000fe40007810000 */
[----:B------:R-:W-:Y:S02]  /*14d70*/  FSEL R54, R51, -INF , !P2 ;  /* 0xff80000033367808 */ /* 0x000fe40005000000 */
[----:B------:R-:W-:-:S04]  /*14d80*/  ISETP.NE.AND P2, PT, R85, RZ, PT ;  /* 0x000000ff5500720c */ /* 0x000fc80003f45270 */
[----:B------:R-:W-:-:S04]  /*14d90*/  ISETP.GT.AND P2, PT, R59, 0x38, !P2 ;  /* 0x000000383b00780c */ /* 0x000fc80005744270 */
[----:B------:R-:W-:Y:S02]  /*14da0*/  ISETP.LT.OR P2, PT, R90, 0x39, P2 ;  /* 0x000000395a00780c */ /* 0x000fe40001741670 */
[----:B0-----:R-:W-:Y:S02]  /*14db0*/  FMNMX.FTZ R6, R15, R6, !PT ;  /* 0x000000060f067209 */ /* 0x001fe40007810000 */
[----:B------:R-:W-:Y:S02]  /*14dc0*/  FSEL R56, R53, -INF , !P2 ;  /* 0xff80000035387808 */ /* 0x000fe40005000000 */
[----:B------:R-:W-:Y:S01]  /*14dd0*/  ISETP.NE.AND P2, PT, R87, RZ, PT ;  /* 0x000000ff5700720c */ /* 0x000fe20003f45270 */
[----:B------:R-:W-:Y:S01]  /*14de0*/  FMUL.FTZ R0, R6, R11 ;  /* 0x0000000b06007220 */ /* 0x000fe20000410000 */
        /* <DEDUP_REMOVED lines=14> */
[----:B------:R-:W-:Y:S02]  /*14ed0*/  FMNMX.FTZ R21, R48, R21, !PT ;  /* 0x0000001530157209 */ /* 0x000fe40007810000 */
[----:B------:R-:W-:Y:S02]  /*14ee0*/  ISETP.GT.AND P2, PT, R59, 0x41, !P2 ;  /* 0x000000413b00780c */ /* 0x000fe40005744270 */
[----:B------:R-:W-:Y:S02]  /*14ef0*/  FMNMX.FTZ R21, R50, R21, !PT ;  /* 0x0000001532157209 */ /* 0x000fe40007810000 */
[----:B------:R-:W-:-:S04]  /*14f00*/  ISETP.LT.OR P2, PT, R90, 0x42, P2 ;  /* 0x000000425a00780c */ /* 0x000fc80001741670 */
[----:B------:R-:W-:Y:S02]  /*14f10*/  FSEL R60, R73, -INF , !P2 ;  /* 0xff800000493c7808 */ /* 0x000fe40005000000 */
[----:B------:R-:W-:Y:S02]  /*14f20*/  ISETP.GT.AND P2, PT, R59, 0x48, !P5 ;  /* 0x000000483b00780c */ /* 0x000fe40006f44270 */
[----:B------:R-:W-:Y:S02]  /*14f30*/  ISETP.NE.AND P5, PT, R93, RZ, PT ;  /* 0x000000ff5d00720c */ /* 0x000fe40003fa5270 */
[----:B------:R-:W-:-:S04]  /*14f40*/  ISETP.LT.OR P2, PT, R90, 0x49, P2 ;  /* 0x000000495a00780c */ /* 0x000fc80001741670 */
[----:B------:R-:W-:Y:S02]  /*14f50*/  FSEL R62, R62, -INF , !P2 ;  /* 0xff8000003e3e7808 */ /* 0x000fe40005000000 */
[----:B------:R-:W-:-:S04]  /*14f60*/  FSETP.NEU.FTZ.AND P2, PT, R6, -INF , PT ;  /* 0xff8000000600780b */ /* 0x000fc80003f5d000 */
[----:B------:R-:W-:Y:S02]  /*14f70*/  FSEL R37, R0, RZ, P2 ;  /* 0x000000ff00257208 */ /* 0x000fe40001000000 */
[----:B------:R-:W-:Y:S02]  /*14f80*/  ISETP.GT.AND P2, PT, R59, 0x49, !P5 ;  /* 0x000000493b00780c */ /* 0x000fe40006f44270 */
[----:B------:R-:W-:Y:S01]  /*14f90*/  ISETP.NE.AND P5, PT, R65, RZ, PT ;  /* 0x000000ff4100720c */ /* 0x000fe20003fa5270 */
[-CC-:B------:R-:W-:Y:S01]  /*14fa0*/  FFMA.FTZ R25, R96, R11.reuse, -R37.reuse ;  /* 0x0000000b60197223 */ /* 0x180fe20000010825 */
[----:B------:R-:W-:Y:S01]  /*14fb0*/  ISETP.LT.OR P2, PT, R90, 0x4a, P2 ;  /* 0x0000004a5a00780c */ /* 0x000fe20001741670 */
[-CC-:B------:R-:W-:Y:S01]  /*14fc0*/  FFMA.FTZ R82, R82, R11.reuse, -R37.reuse ;  /* 0x0000000b52527223 */ /* 0x180fe20000010825 */
[-CC-:B------:R-:W-:Y:S01]  /*14fd0*/  FFMA.FTZ R148, R80, R11.reuse, -R37.reuse ;  /* 0x0000000b50947223 */ /* 0x180fe20000010825 */
[----:B------:R0:W-:Y:S01]  /*14fe0*/  MUFU.EX2 R3, R25 ;  /* 0x0000001900037308 */ /* 0x0001e20000000800 */
[----:B------:R-:W-:Y:S01]  /*14ff0*/  FSEL R0, R39, -INF , !P2 ;  /* 0xff80000027007808 */ /* 0x000fe20005000000 */
[-CC-:B------:R-:W-:Y:S01]  /*15000*/  FFMA.FTZ R154, R84, R11.reuse, -R37.reuse ;  /* 0x0000000b549a7223 */ /* 0x180fe20000010825 */
[C---:B------:R-:W-:Y:S01]  /*15010*/  ISETP.GT.AND P2, PT, R59.reuse, 0x50, !P6 ;  /* 0x000000503b00780c */ /* 0x040fe20007744270 */
[-CC-:B------:R-:W-:Y:S01]  /*15020*/  FFMA.FTZ R24, R24, R11.reuse, -R37.reuse ;  /* 0x0000000b18187223 */ /* 0x180fe20000010825 */
[----:B------:R-:W-:Y:S01]  /*15030*/  ISETP.GT.AND P5, PT, R59, 0x59, !P5 ;  /* 0x000000593b00780c */ /* 0x000fe20006fa4270 */
[-CC-:B------:R-:W-:Y:S01]  /*15040*/  FFMA.FTZ R156, R156, R11.reuse, -R37.reuse ;  /* 0x0000000b9c9c7223 */ /* 0x180fe20000010825 */
[----:B------:R-:W-:Y:S01]  /*15050*/  ISETP.LT.OR P2, PT, R90, 0x51, P2 ;  /* 0x000000515a00780c */ /* 0x000fe20001741670 */
[--C-:B------:R-:W-:Y:S01]  /*15060*/  FFMA.FTZ R158, R94, R11, -R37.reuse ;  /* 0x0000000b5e9e7223 */ /* 0x100fe20000010825 */
[----:B0-----:R-:W-:Y:S01]  /*15070*/  FMNMX.FTZ R25, R52, R21, !PT ;  /* 0x0000001534197209 */ /* 0x001fe20007810000 */
[-CC-:B------:R-:W-:Y:S01]  /*15080*/  FFMA.FTZ R92, R92, R11.reuse, -R37.reuse ;  /* 0x0000000b5c5c7223 */ /* 0x180fe20000010825 */
[----:B------:R-:W-:Y:S01]  /*15090*/  FSEL R80, R27, -INF , !P2 ;  /* 0xff8000001b507808 */ /* 0x000fe20005000000 */
[--C-:B------:R-:W-:Y:S01]  /*150a0*/  FFMA.FTZ R27, R78, R11, -R37.reuse ;  /* 0x0000000b4e1b7223 */ /* 0x100fe20000010825 */
[----:B------:R-:W-:Y:S01]  /*150b0*/  FMNMX.FTZ R25, R54, R25, !PT ;  /* 0x0000001936197209 */ /* 0x000fe20007810000 */
[----:B------:R-:W0:Y:S01]  /*150c0*/  MUFU.EX2 R156, R156 ;  /* 0x0000009c009c7308 */ /* 0x000e220000000800 */
[----:B------:R-:W-:Y:S01]  /*150d0*/  ISETP.LT.OR P5, PT, R90, 0x5a, P5 ;  /* 0x0000005a5a00780c */ /* 0x000fe20002fa1670 */
[--C-:B------:R-:W-:Y:S01]  /*150e0*/  FFMA.FTZ R152, R88, R11, -R37.reuse ;  /* 0x0000000b58987223 */ /* 0x100fe20000010825 */
[----:B------:R-:W-:Y:S01]  /*150f0*/  FMNMX.FTZ R25, R56, R25, !PT ;  /* 0x0000001938197209 */ /* 0x000fe20007810000 */
[-CC-:B------:R-:W-:Y:S01]  /*15100*/  FFMA.FTZ R86, R86, R11.reuse, -R37.reuse ;  /* 0x0000000b56567223 */ /* 0x180fe20000010825 */
[----:B------:R-:W-:Y:S01]  /*15110*/  FSEL R78, R29, -INF , !P4 ;  /* 0xff8000001d4e7808 */ /* 0x000fe20006000000 */
[--C-:B------:R-:W-:Y:S01]  /*15120*/  FFMA.FTZ R4, R4, R11, -R37.reuse ;  /* 0x0000000b04047223 */ /* 0x100fe20000010825 */
[----:B------:R-:W-:Y:S01]  /*15130*/  FMNMX.FTZ R25, R58, R25, !PT ;  /* 0x000000193a197209 */ /* 0x000fe20007810000 */
[----:B------:R-:W1:Y:S01]  /*15140*/  MUFU.EX2 R158, R158 ;  /* 0x0000009e009e7308 */ /* 0x000e620000000800 */
[----:B------:R-:W-:Y:S01]  /*15150*/  FSEL R84, R31, -INF , !P5 ;  /* 0xff8000001f547808 */ /* 0x000fe20006800000 */
[--C-:B------:R-:W-:Y:S01]  /*15160*/  FFMA.FTZ R76, R76, R11, -R37.reuse ;  /* 0x0000000b4c4c7223 */ /* 0x100fe20000010825 */
[----:B------:R-:W-:Y:S01]  /*15170*/  FMNMX.FTZ R35, R64, R25, !PT ;  /* 0x0000001940237209 */ /* 0x000fe20007810000 */
[-CC-:B------:R-:W-:Y:S01]  /*15180*/  FFMA.FTZ R14, R14, R11.reuse, -R37.reuse ;  /* 0x0000000b0e0e7223 */ /* 0x180fe20000010825 */
[-CC-:B------:R-:W-:Y:S01]  /*15190*/  FFMA.FTZ R72, R72, R11.reuse, -R37.reuse ;  /* 0x0000000b48487223 */ /* 0x180fe20000010825 */
[----:B------:R-:W-:Y:S01]  /*151a0*/  FFMA.FTZ R70, R70, R11, -R37 ;  /* 0x0000000b46467223 */ /* 0x000fe20000010825 */
[----:B------:R-:W-:Y:S01]  /*151b0*/  FMNMX.FTZ R35, R60, R35, !PT ;  /* 0x000000233c237209 */ /* 0x000fe20007810000 */
[----:B------:R2:W-:Y:S01]  /*151c0*/  MUFU.EX2 R25, R82 ;  /* 0x0000005200197308 */ /* 0x0005e20000000800 */
[----:B0-----:R-:W-:Y:S01]  /*151d0*/  FADD.FTZ R47, R156, R3 ;  /* 0x000000039c2f7221 */ /* 0x001fe20000010000 */
[--C-:B------:R-:W-:Y:S01]  /*151e0*/  FFMA.FTZ R68, R68, R11, -R37.reuse ;  /* 0x0000000b44447223 */ /* 0x100fe20000010825 */
[----:B------:R-:W-:Y:S01]  /*151f0*/  FMNMX.FTZ R35, R62, R35, !PT ;  /* 0x000000233e237209 */ /* 0x000fe20007810000 */
[-CC-:B------:R-:W-:Y:S01]  /*15200*/  FFMA.FTZ R66, R66, R11.reuse, -R37.reuse ;  /* 0x0000000b42427223 */ /* 0x180fe20000010825 */
[-CC-:B------:R-:W-:Y:S01]  /*15210*/  FFMA.FTZ R26, R26, R11.reuse, -R37.reuse ;  /* 0x0000000b1a1a7223 */ /* 0x180fe20000010825 */
[--C-:B------:R-:W-:Y:S01]  /*15220*/  FFMA.FTZ R8, R8, R11, -R37.reuse ;  /* 0x0000000b08087223 */ /* 0x100fe20000010825 */
[----:B------:R-:W-:Y:S01]  /*15230*/  FMNMX.FTZ R35, R0, R35, !PT ;  /* 0x0000002300237209 */ /* 0x000fe20007810000 */
[----:B------:R-:W0:Y:S01]  /*15240*/  MUFU.EX2 R15, R92 ;  /* 0x0000005c000f7308 */ /* 0x000e220000000800 */
[----:B--2---:R-:W-:Y:S01]  /*15250*/  FSEL R82, R7, -INF , !P3 ;  /* 0xff80000007527808 */ /* 0x004fe20005800000 */
[--C-:B------:R-:W-:Y:S01]  /*15260*/  FFMA.FTZ R7, R74, R11, -R37.reuse ;  /* 0x0000000b4a077223 */ /* 0x100fe20000010825 */
[----:B------:R-:W-:Y:S01]  /*15270*/  FMNMX.FTZ R35, R80, R35, !PT ;  /* 0x0000002350237209 */ /* 0x000fe20007810000 */
[-CC-:B------:R-:W-:Y:S01]  /*15280*/  FFMA.FTZ R20, R20, R11.reuse, -R37.reuse ;  /* 0x0000000b14147223 */ /* 0x180fe20000010825 */
[----:B------:R-:W-:Y:S01]  /*15290*/  F2FP.BF16.F32.PACK_AB R156, R3, R156 ;  /* 0x0000009c039c723e */ /* 0x000fe200000010ff */
[--C-:B------:R-:W-:Y:S01]  /*152a0*/  FFMA.FTZ R10, R10, R11, -R37.reuse ;  /* 0x0000000b0a0a7223 */ /* 0x100fe20000010825 */
[----:B------:R-:W-:Y:S01]  /*152b0*/  FMNMX.FTZ R35, R82, R35, !PT ;  /* 0x0000002352237209 */ /* 0x000fe20007810000 */
[----:B------:R-:W-:Y:S01]  /*152c0*/  MUFU.EX2 R29, R7 ;  /* 0x00000007001d7308 */ /* 0x000fe20000000800 */
[----:B------:R-:W-:Y:S01]  /*152d0*/  FFMA.FTZ R28, R28, R11, -R37 ;  /* 0x0000000b1c1c7223 */ /* 0x000fe20000010825 */
[----:B------:R-:W-:-:S02]  /*152e0*/  ISETP.GE.AND P6, PT, R13, 0x1, PT ;  /* 0x000000010d00780c */ /* 0x000fc40003fc6270 */
[----:B------:R-:W-:-:S04]  /*152f0*/  FMNMX.FTZ R35, R78, R35, !PT ;  /* 0x000000234e237209 */ /* 0x000fc80007810000 */
[----:B------:R-:W-:Y:S01]  /*15300*/  FMNMX.FTZ R35, R84, R35, !PT ;  /* 0x0000002354237209 */ /* 0x000fe20007810000 */
[----:B------:R-:W2:Y:S04]  /*15310*/  MUFU.EX2 R152, R152 ;  /* 0x0000009800987308 */ /* 0x000ea80000000800 */
[----:B------:R-:W3:Y:S04]  /*15320*/  SHFL.BFLY PT, R74, R35, 0x2, 0x1f ;  /* 0x0c401f00234a7f89 */ /* 0x000ee800000e0000 */
[----:B------:R-:W4:Y:S08]  /*15330*/  MUFU.EX2 R21, R86 ;  /* 0x0000005600157308 */ /* 0x000f300000000800 */
[----:B------:R1:W-:Y:S08]  /*15340*/  MUFU.EX2 R138, R4 ;  /* 0x00000004008a7308 */ /* 0x0003f00000000800 */
[----:B------:R-:W4:Y:S01]  /*15350*/  MUFU.EX2 R154, R154 ;  /* 0x0000009a009a7308 */ /* 0x000f220000000800 */
[----:B-1----:R-:W-:Y:S01]  /*15360*/  FADD.FTZ R4, R158, R47 ;  /* 0x0000002f9e047221 */ /* 0x002fe20000010000 */
[----:B0-----:R-:W-:-:S02]  /*15370*/  F2FP.BF16.F32.PACK_AB R158, R15, R158 ;  /* 0x0000009e0f9e723e */ /* 0x001fc400000010ff */
[----:B---3--:R-:W-:Y:S01]  /*15380*/  FMNMX.FTZ R74, R35, R74, !PT ;  /* 0x0000004a234a7209 */ /* 0x008fe20007810000 */
[----:B------:R-:W-:-:S03]  /*15390*/  FADD.FTZ R47, R15, R4 ;  /* 0x000000040f2f7221 */ /* 0x000fc60000010000 */
[----:B------:R0:W-:Y:S01]  /*153a0*/  MUFU.EX2 R35, R24 ;  /* 0x0000001800237308 */ /* 0x0001e20000000800 */
[----:B------:R-:W1:Y:S01]  /*153b0*/  SHFL.BFLY PT, R7, R74, 0x1, 0x1f ;  /* 0x0c201f004a077f89 */ /* 0x000e6200000e0000 */
[----:B--2---:R-:W-:Y:S01]  /*153c0*/  FADD.FTZ R4, R152, R47 ;  /* 0x0000002f98047221 */ /* 0x004fe20000010000 */
[----:B----4-:R-:W-:-:S03]  /*153d0*/  F2FP.BF16.F32.PACK_AB R152, R21, R152 ;  /* 0x000000981598723e */ /* 0x010fc600000010ff */
[----:B------:R-:W-:Y:S02]  /*153e0*/  FADD.FTZ R49, R21, R4 ;  /* 0x0000000415317221 */ /* 0x000fe40000010000 */
[----:B------:R-:W2:Y:S08]  /*153f0*/  MUFU.EX2 R148, R148 ;  /* 0x0000009400947308 */ /* 0x000eb00000000800 */
[----:B------:R-:W3:Y:S08]  /*15400*/  MUFU.EX2 R27, R27 ;  /* 0x0000001b001b7308 */ /* 0x000ef00000000800 */
[----:B------:R-:W4:Y:S01]  /*15410*/  MUFU.EX2 R76, R76 ;  /* 0x0000004c004c7308 */ /* 0x000f220000000800 */
[----:B-1----:R-:W-:-:S04]  /*15420*/  FMNMX.FTZ R7, R74, R7, !PT ;  /* 0x000000074a077209 */ /* 0x002fc80007810000 */
[C---:B------:R-:W-:Y:S01]  /*15430*/  FSETP.NEU.FTZ.AND P2, PT, R7.reuse, -INF , PT ;  /* 0xff8000000700780b */ /* 0x040fe20003f5d000 */
[----:B0-----:R-:W-:Y:S02]  /*15440*/  FMUL.FTZ R24, R7, R11 ;  /* 0x0000000b07187220 */ /* 0x001fe40000410000 */
[----:B------:R0:W-:Y:S03]  /*15450*/  MUFU.EX2 R43, R14 ;  /* 0x0000000e002b7308 */ /* 0x0001e60000000800 */
[----:B------:R-:W-:-:S05]  /*15460*/  FSEL R45, R24, RZ, P2 ;  /* 0x000000ff182d7208 */ /* 0x000fca0001000000 */
        /* <DEDUP_REMOVED lines=12> */
[-C--:B------:R-:W-:Y:S01]  /*15530*/  FFMA.FTZ R50, R50, R11.reuse, -R45 ;  /* 0x0000000b32327223 */ /* 0x080fe2000001082d */
[----:B0-----:R-:W-:Y:S01]  /*15540*/  FADD.FTZ R14, R154, R49 ;  /* 0x000000319a0e7221 */ /* 0x001fe20000010000 */
[----:B------:R-:W0:Y:S01]  /*15550*/  MUFU.EX2 R30, R30 ;  /* 0x0000001e001e7308 */ /* 0x000e220000000800 */
[-CC-:B------:R-:W-:Y:S01]  /*15560*/  FFMA.FTZ R52, R52, R11.reuse, -R45.reuse ;  /* 0x0000000b34347223 */ /* 0x180fe2000001082d */
[-CC-:B------:R-:W-:Y:S01]  /*15570*/  FFMA.FTZ R54, R54, R11.reuse, -R45.reuse ;  /* 0x0000000b36367223 */ /* 0x180fe2000001082d */
[----:B------:R-:W-:Y:S01]  /*15580*/  FADD.FTZ R49, R25, R14 ;  /* 0x0000000e19317221 */ /* 0x000fe20000010000 */
[-CC-:B------:R-:W-:Y:S01]  /*15590*/  FFMA.FTZ R56, R56, R11.reuse, -R45.reuse ;  /* 0x0000000b38387223 */ /* 0x180fe2000001082d */
[-CC-:B------:R-:W-:Y:S01]  /*155a0*/  FFMA.FTZ R58, R58, R11.reuse, -R45.reuse ;  /* 0x0000000b3a3a7223 */ /* 0x180fe2000001082d */
[-C--:B------:R-:W-:Y:S01]  /*155b0*/  FFMA.FTZ R64, R64, R11.reuse, -R45 ;  /* 0x0000000b40407223 */ /* 0x080fe2000001082d */
[----:B--2---:R-:W-:Y:S01]  /*155c0*/  FADD.FTZ R14, R148, R49 ;  /* 0x00000031940e7221 */ /* 0x004fe20000010000 */
[----:B------:R-:W1:Y:S01]  /*155d0*/  MUFU.EX2 R32, R32 ;  /* 0x0000002000207308 */ /* 0x000e620000000800 */
[-CC-:B------:R-:W-:Y:S01]  /*155e0*/  FFMA.FTZ R60, R60, R11.reuse, -R45.reuse ;  /* 0x0000000b3c3c7223 */ /* 0x180fe2000001082d */
[-CC-:B------:R-:W-:Y:S01]  /*155f0*/  FFMA.FTZ R62, R62, R11.reuse, -R45.reuse ;  /* 0x0000000b3e3e7223 */ /* 0x180fe2000001082d */
[----:B---3--:R-:W-:Y:S01]  /*15600*/  FADD.FTZ R49, R27, R14 ;  /* 0x0000000e1b317221 */ /* 0x008fe20000010000 */
[-CC-:B------:R-:W-:Y:S01]  /*15610*/  FFMA.FTZ R0, R0, R11.reuse, -R45.reuse ;  /* 0x0000000b00007223 */ /* 0x180fe2000001082d */
[-CC-:B------:R-:W-:Y:S01]  /*15620*/  FFMA.FTZ R80, R80, R11.reuse, -R45.reuse ;  /* 0x0000000b50507223 */ /* 0x180fe2000001082d */
[-C--:B------:R-:W-:Y:S01]  /*15630*/  FFMA.FTZ R82, R82, R11.reuse, -R45 ;  /* 0x0000000b52527223 */ /* 0x080fe2000001082d */
[----:B----4-:R-:W-:Y:S01]  /*15640*/  FADD.FTZ R14, R76, R49 ;  /* 0x000000314c0e7221 */ /* 0x010fe20000010000 */
[----:B------:R-:W2:Y:S01]  /*15650*/  MUFU.EX2 R159, R34 ;  /* 0x00000022009f7308 */ /* 0x000ea20000000800 */
[----:B0-----:R-:W-:Y:S01]  /*15660*/  FADD.FTZ R47, R33, R30 ;  /* 0x0000001e212f7221 */ /* 0x001fe20000010000 */
[-CC-:B------:R-:W-:Y:S01]  /*15670*/  FFMA.FTZ R78, R78, R11.reuse, -R45.reuse ;  /* 0x0000000b4e4e7223 */ /* 0x180fe2000001082d */
[----:B------:R-:W-:Y:S01]  /*15680*/  FADD.FTZ R49, R29, R14 ;  /* 0x0000000e1d317221 */ /* 0x000fe20000010000 */
[----:B------:R-:W-:Y:S01]  /*15690*/  FFMA.FTZ R45, R84, R11, -R45 ;  /* 0x0000000b542d7223 */ /* 0x000fe2000001082d */
[----:B------:R-:W-:-:S02]  /*156a0*/  F2FP.BF16.F32.PACK_AB R154, R25, R154 ;  /* 0x0000009a199a723e */ /* 0x000fc400000010ff */
[----:B------:R-:W-:Y:S01]  /*156b0*/  F2FP.BF16.F32.PACK_AB R148, R27, R148 ;  /* 0x000000941b94723e */ /* 0x000fe200000010ff */
[----:B------:R-:W0:Y:S01]  /*156c0*/  MUFU.EX2 R36, R36 ;  /* 0x0000002400247308 */ /* 0x000e220000000800 */
[----:B-1----:R-:W-:Y:S01]  /*156d0*/  FADD.FTZ R4, R32, R47 ;  /* 0x0000002f20047221 */ /* 0x002fe20000010000 */
[----:B------:R-:W-:Y:S02]  /*156e0*/  F2FP.BF16.F32.PACK_AB R150, R29, R76 ;  /* 0x0000004c1d96723e */ /* 0x000fe400000010ff */
[----:B------:R-:W-:-:S04]  /*156f0*/  F2FP.BF16.F32.PACK_AB R157, R30, R33 ;  /* 0x000000211e9d723e */ /* 0x000fc800000010ff */
        /* <DEDUP_REMOVED lines=29> */
[----:B------:R-:W-:-:S06]  /*158d0*/  F2FP.BF16.F32.PACK_AB R144, R31, R72 ;  /* 0x000000481f90723e */ /* 0x000fcc00000010ff */
[----:B------:R-:W-:Y:S01]  /*158e0*/  MUFU.EX2 R56, R56 ;  /* 0x0000003800387308 */ /* 0x000fe20000000800 */
[C---:B--2---:R-:W-:Y:S01]  /*158f0*/  FADD.FTZ R3, R145.reuse, R4 ;  /* 0x0000000491037221 */ /* 0x044fe20000010000 */
[----:B------:R-:W-:-:S06]  /*15900*/  F2FP.BF16.F32.PACK_AB R145, R145, R52 ;  /* 0x000000349191723e */ /* 0x000fcc00000010ff */
[----:B------:R-:W1:Y:S01]  /*15910*/  MUFU.EX2 R39, R66 ;  /* 0x0000004200277308 */ /* 0x000e620000000800 */
[----:B0-----:R-:W-:-:S07]  /*15920*/  FADD.FTZ R14, R68, R49 ;  /* 0x00000031440e7221 */ /* 0x001fce0000010000 */
[----:B-----5:R-:W-:Y:S08]  /*15930*/  MUFU.EX2 R147, R58 ;  /* 0x0000003a00937308 */ /* 0x020ff00000000800 */
[----:B------:R-:W0:Y:S01]  /*15940*/  MUFU.EX2 R26, R26 ;  /* 0x0000001a001a7308 */ /* 0x000e220000000800 */
[C---:B-1----:R-:W-:Y:S01]  /*15950*/  FADD.FTZ R49, R39.reuse, R14 ;  /* 0x0000000e27317221 */ /* 0x042fe20000010000 */
[----:B------:R-:W-:-:S06]  /*15960*/  F2FP.BF16.F32.PACK_AB R146, R39, R68 ;  /* 0x000000442792723e */ /* 0x000fcc00000010ff */
[----:B------:R-:W-:Y:S08]  /*15970*/  MUFU.EX2 R64, R64 ;  /* 0x0000004000407308 */ /* 0x000ff00000000800 */
[----:B------:R-:W-:Y:S01]  /*15980*/  MUFU.EX2 R141, R60 ;  /* 0x0000003c008d7308 */ /* 0x000fe20000000800 */
[----:B0-----:R-:W-:Y:S01]  /*15990*/  FADD.FTZ R14, R26, R49 ;  /* 0x000000311a0e7221 */ /* 0x001fe20000010000 */
[----:B------:R-:W-:-:S03]  /*159a0*/  F2FP.BF16.F32.PACK_AB R140, R35, R26 ;  /* 0x0000001a238c723e */ /* 0x000fc600000010ff */
[----:B------:R-:W-:Y:S01]  /*159b0*/  FADD.FTZ R15, R35, R14 ;  /* 0x0000000e230f7221 */ /* 0x000fe20000010000 */
[----:B------:R-:W-:Y:S02]  /*159c0*/  IMAD.IADD R14, R163, 0x1, -R164 ;  /* 0x00000001a30e7824 */ /* 0x000fe400078e0aa4 */
[----:B------:R-:W0:Y:S08]  /*159d0*/  MUFU.EX2 R8, R8 ;  /* 0x0000000800087308 */ /* 0x000e300000000800 */
[----:B------:R-:W1:Y:S08]  /*159e0*/  MUFU.EX2 R62, R62 ;  /* 0x0000003e003e7308 */ /* 0x000e700000000800 */
[----:B------:R2:W-:Y:S01]  /*159f0*/  MUFU.EX2 R143, R0 ;  /* 0x00000000008f7308 */ /* 0x0005e20000000800 */
[----:B0-----:R-:W-:-:S07]  /*15a00*/  FADD.FTZ R4, R8, R15 ;  /* 0x0000000f08047221 */ /* 0x001fce0000010000 */
[----:B------:R-:W0:Y:S01]  /*15a10*/  MUFU.EX2 R41, R20 ;  /* 0x0000001400297308 */ /* 0x000e220000000800 */
[----:B--2---:R-:W-:-:S04]  /*15a20*/  FADD.FTZ R0, R56, R3 ;  /* 0x0000000338007221 */ /* 0x004fc80000010000 */
[C---:B------:R-:W-:Y:S01]  /*15a30*/  FADD.FTZ R3, R147.reuse, R0 ;  /* 0x0000000093037221 */ /* 0x040fe20000010000 */
[----:B------:R-:W-:Y:S02]  /*15a40*/  F2FP.BF16.F32.PACK_AB R147, R147, R56 ;  /* 0x000000389393723e */ /* 0x000fe400000010ff */
[----:B------:R-:W2:Y:S01]  /*15a50*/  MUFU.EX2 R10, R10 ;  /* 0x0000000a000a7308 */ /* 0x000ea20000000800 */
[----:B------:R-:W-:-:S04]  /*15a60*/  FADD.FTZ R0, R64, R3 ;  /* 0x0000000340007221 */ /* 0x000fc80000010000 */
[C---:B------:R-:W-:Y:S01]  /*15a70*/  FADD.FTZ R3, R141.reuse, R0 ;  /* 0x000000008d037221 */ /* 0x040fe20000010000 */
[----:B------:R-:W-:Y:S02]  /*15a80*/  F2FP.BF16.F32.PACK_AB R141, R141, R64 ;  /* 0x000000408d8d723e */ /* 0x000fe400000010ff */
[----:B------:R-:W3:Y:S01]  /*15a90*/  MUFU.EX2 R80, R80 ;  /* 0x0000005000507308 */ /* 0x000ee20000000800 */
[----:B-1----:R-:W-:Y:S01]  /*15aa0*/  FADD.FTZ R0, R62, R3 ;  /* 0x000000033e007221 */ /* 0x002fe20000010000 */
[C---:B0-----:R-:W-:Y:S01]  /*15ab0*/  FADD.FTZ R15, R41.reuse, R4 ;  /* 0x00000004290f7221 */ /* 0x041fe20000010000 */
[----:B------:R-:W-:Y:S01]  /*15ac0*/  F2FP.BF16.F32.PACK_AB R142, R41, R8 ;  /* 0x00000008298e723e */ /* 0x000fe200000010ff */
[----:B------:R-:W-:Y:S02]  /*15ad0*/  VIADD R8, R2, 0xfffffffe ;  /* 0xfffffffe02087836 */ /* 0x000fe40000000000 */
[C---:B------:R-:W-:Y:S01]  /*15ae0*/  FADD.FTZ R3, R143.reuse, R0 ;  /* 0x000000008f037221 */ /* 0x040fe20000010000 */
[----:B------:R-:W-:Y:S01]  /*15af0*/  F2FP.BF16.F32.PACK_AB R143, R143, R62 ;  /* 0x0000003e8f8f723e */ /* 0x000fe200000010ff */
[----:B------:R-:W0:Y:S01]  /*15b00*/  MUFU.EX2 R137, R82 ;  /* 0x0000005200897308 */ /* 0x000e220000000800 */
[----:B--2---:R-:W-:Y:S01]  /*15b10*/  FADD.FTZ R4, R10, R15 ;  /* 0x0000000f0a047221 */ /* 0x004fe20000010000 */
[----:B------:R-:W-:-:S03]  /*15b20*/  F2FP.BF16.F32.PACK_AB R136, R43, R10 ;  /* 0x0000000a2b88723e */ /* 0x000fc600000010ff */
[----:B------:R-:W-:-:S03]  /*15b30*/  FADD.FTZ R15, R43, R4 ;  /* 0x000000042b0f7221 */ /* 0x000fc60000010000 */
[----:B------:R-:W1:Y:S01]  /*15b40*/  MUFU.EX2 R78, R78 ;  /* 0x0000004e004e7308 */ /* 0x000e620000000800 */
[----:B---3--:R-:W-:Y:S01]  /*15b50*/  FADD.FTZ R0, R80, R3 ;  /* 0x0000000350007221 */ /* 0x008fe20000010000 */
[----:B------:R-:W-:Y:S01]  /*15b60*/  FADD.FTZ R4, R138, R15 ;  /* 0x0000000f8a047221 */ /* 0x000fe20000010000 */
[----:B------:R-:W-:-:S04]  /*15b70*/  IMAD R15, R169, 0x80, R14 ;  /* 0x00000080a90f7824 */ /* 0x000fc800078e020e */
[----:B------:R-:W-:Y:S01]  /*15b80*/  IMAD.IADD R12, R15, 0x1, R12 ;  /* 0x000000010f0c7824 */ /* 0x000fe200078e020c */
[----:B------:R-:W2:Y:S01]  /*15b90*/  MUFU.EX2 R37, R28 ;  /* 0x0000001c00257308 */ /* 0x000ea20000000800 */
[C---:B0-----:R-:W-:Y:S01]  /*15ba0*/  FADD.FTZ R3, R137.reuse, R0 ;  /* 0x0000000089037221 */ /* 0x041fe20000010000 */
[----:B------:R-:W-:-:S06]  /*15bb0*/  F2FP.BF16.F32.PACK_AB R137, R137, R80 ;  /* 0x000000508989723e */ /* 0x000fcc00000010ff */
[----:B------:R-:W0:Y:S01]  /*15bc0*/  MUFU.EX2 R45, R45 ;  /* 0x0000002d002d7308 */ /* 0x000e220000000800 */
[----:B-1----:R-:W-:Y:S01]  /*15bd0*/  FADD.FTZ R0, R78, R3 ;  /* 0x000000034e007221 */ /* 0x002fe20000010000 */
[C---:B--2---:R-:W-:Y:S01]  /*15be0*/  FADD.FTZ R4, R37.reuse, R4 ;  /* 0x0000000425047221 */ /* 0x044fe20000010000 */
[----:B------:R-:W-:Y:S02]  /*15bf0*/  F2FP.BF16.F32.PACK_AB R138, R37, R138 ;  /* 0x0000008a258a723e */ /* 0x000fe400000010ff */
[C---:B0-----:R-:W-:Y:S01]  /*15c00*/  FADD.FTZ R3, R45.reuse, R0 ;  /* 0x000000002d037221 */ /* 0x041fe20000010000 */
[----:B------:R-:W-:Y:S01]  /*15c10*/  F2FP.BF16.F32.PACK_AB R139, R45, R78 ;  /* 0x0000004e2d8b723e */ /* 0x000fe200000010ff */
        /* <DEDUP_REMOVED lines=12> */
.L_x_1527:
[----:B------:R-:W-:-:S13]  /*15ce0*/  ISETP.NE.AND P2, PT, R13, 0x1, PT ;  /* 0x000000010d00780c */ /* 0x000fda0003f45270 */
[----:B------:R-:W0:Y:S02]  /*15cf0*/  @P2 LDC.64 R20, c[0x0][0x9e8] ;  /* 0x00027a00ff142b82 */ /* 0x000e240000000a00 */
[----:B0-----:R-:W-:-:S05]  /*15d00*/  @P2 IMAD.HI.U32 R2, R0, R20, RZ ;  /* 0x0000001400022227 */ /* 0x001fca00078e00ff */
[----:B------:R-:W-:-:S07]  /*15d10*/  @P2 SHF.R.U32.HI R0, RZ, R21, R2 ;  /* 0x00000015ff002219 */ /* 0x000fce0000011602 */
.L_x_1528:
[----:B------:R-:W-:Y:S05]  /*15d20*/  BSYNC B0 ;  /* 0x0000000000007941 */ /* 0x000fea0003800000 */
.L_x_1526:
[----:B------:R-:W-:-:S05]  /*15d30*/  IMAD R13, R0, R13, R13 ;  /* 0x0000000d000d7224 */ /* 0x000fca00078e020d */
[----:B------:R-:W-:-:S07]  /*15d40*/  VIMNMX R12, R12, R13, PT ;  /* 0x0000000d0c0c7248 */ /* 0x000fce0003fe0100 */
.L_x_1525:
[----:B------:R-:W-:Y:S01]  /*15d50*/  IMAD.HI R12, R12, 0x2aaaaaab, RZ ;  /* 0x2aaaaaab0c0c7827 */ /* 0x000fe200078e02ff */
[----:B------:R-:W-:Y:S01]  /*15d60*/  ULDC UR46, c[0x0][0x9e4] ;  /* 0x00027900002e7ab9 */ /* 0x000fe20000000800 */
[----:B------:R-:W-:Y:S01]  /*15d70*/  ULDC UR39, c[0x0][0x9e4] ;  /* 0x0002790000277ab9 */ /* 0x000fe20000000800 */
[----:B------:R-:W-:Y:S01]  /*15d80*/  ULDC UR38, c[0x0][0x988] ;  /* 0x0002620000267ab9 */ /* 0x000fe20000000800 */
[----:B------:R-:W-:Y:S01]  /*15d90*/  ULDC UR43, c[0x0][0x988] ;  /* 0x00026200002b7ab9 */ /* 0x000fe20000000800 */
[----:B------:R-:W-:Y:S01]  /*15da0*/  SHF.R.U32.HI R13, RZ, 0x1f, R12 ;  /* 0x0000001fff0d7819 */ /* 0x000fe2000001160c */
[----:B------:R-:W-:Y:S01]  /*15db0*/  ULDC UR42, c[0x0][0x988] ;  /* 0x00026200002a7ab9 */ /* 0x000fe20000000800 */
[----:B------:R-:W-:Y:S01]  /*15dc0*/  ULDC UR55, c[0x0][0x9d8] ;  /* 0x0002760000377ab9 */ /* 0x000fe20000000800 */
[----:B------:R-:W-:Y:S01]  /*15dd0*/  ULDC UR51, c[0x0][0x9d8] ;  /* 0x0002760000337ab9 */ /* 0x000fe20000000800 */
[----:B------:R-:W-:Y:S01]  /*15de0*/  LEA.HI.SX32 R13, R12, R13, 0x1c ;  /* 0x0000000d0c0d7211 */ /* 0x000fe200078fe2ff */
[----:B------:R-:W-:Y:S01]  /*15df0*/  ULDC UR50, c[0x0][0x9d8] ;  /* 0x0002760000327ab9 */ /* 0x000fe20000000800 */
[----:B------:R-:W-:Y:S01]  /*15e00*/  ULDC UR54, c[0x0][0x9e0] ;  /* 0x0002780000367ab9 */ /* 0x000fe20000000800 */
[----:B------:R-:W-:Y:S01]  /*15e10*/  ULDC UR47, c[0x0][0x9e0] ;  /* 0x00027800002f7ab9 */ /* 0x000fe20000000800 */
[----:B------:R-:W-:Y:S01]  /*15e20*/  VIMNMX R15, R168, R13, !PT ;  /* 0x0000000da80f7248 */ /* 0x000fe20007fe0100 */
[----:B------:R-:W-:Y:S01]  /*15e30*/  BSSY B1, `(.L_x_1529) ;  /* 0x0000398000017945 */ /* 0x000fe20003800000 */
[----:B------:R-:W-:Y:S01]  /*15e40*/  IMAD.MOV.U32 R2, RZ, RZ, 0x3f800000 ;  /* 0x3f800000ff027424 */ /* 0x000fe200078e00ff */
[----:B------:R-:W-:-:S02]  /*15e50*/  CS2R R86, SRZ ;  /* 0x0000000000567805 */ /* 0x000fc4000001ff00 */
[----:B------:R-:W-:Y:S01]  /*15e60*/  ISETP.GE.AND P2, PT, R8, R15, PT ;  /* 0x0000000f0800720c */ /* 0x000fe20003f46270 */
[----:B------:R-:W-:Y:S01]  /*15e70*/  IMAD.MOV.U32 R0, RZ, RZ, 0x3f800000 ;  /* 0x3f800000ff007424 */ /* 0x000fe200078e00ff */
        /* <DEDUP_REMOVED lines=31> */
[----:B------:R-:W-:Y:S06]  /*16070*/  @!P2 BRA `(.L_x_1530) ;  /* 0x0000003400cca947 */ /* 0x000fec0003800000 */
[----:B------:R-:W-:Y:S01]  /*16080*/  IMAD.IADD R20, R9, 0x1, R14 ;  /* 0x0000000109147824 */ /* 0x000fe200078e020e */
[----:B------:R-:W-:Y:S01]  /*16090*/  BSSY B0, `(.L_x_1531) ;  /* 0x000036d000007945 */ /* 0x000fe20003800000 */
[----:B------:R-:W-:Y:S02]  /*160a0*/  IMAD.MOV.U32 R2, RZ, RZ, 0x3f800000 ;  /* 0x3f800000ff027424 */ /* 0x000fe400078e00ff */
[----:B------:R-:W-:Y:S02]  /*160b0*/  IMAD.MOV.U32 R87, RZ, RZ, RZ ;  /* 0x000000ffff577224 */ /* 0x000fe400078e00ff */
[----:B------:R-:W-:-:S07]  /*160c0*/  VIADD R21, R20, 0x8 ;  /* 0x0000000814157836 */ /* 0x000fce0000000000 */
.L_x_1550:
[----:B------:R-:W-:-:S05]  /*160d0*/  VIADD R170, R160, 0x1 ;  /* 0x00000001a0aa7836 */ /* 0x000fca0000000000 */
[----:B------:R-:W-:-:S04]  /*160e0*/  ISETP.NE.AND P2, PT, R170, 0x2, PT ;  /* 0x00000002aa00780c */ /* 0x000fc80003f45270 */
[----:B------:R-:W-:Y:S02]  /*160f0*/  SEL R10, RZ, 0x1, P2 ;  /* 0x00000001ff0a7807 */ /* 0x000fe40001000000 */
[----:B------:R-:W-:Y:S02]  /*16100*/  SEL R170, R170, RZ, P2 ;  /* 0x000000ffaaaa7207 */ /* 0x000fe40001000000 */
[----:B------:R-:W-:Y:S01]  /*16110*/  LOP3.LUT R171, R161, R10, RZ, 0x3c, !PT ;  /* 0x0000000aa1ab7212 */ /* 0x000fe200078e3cff */
[----:B------:R-:W-:Y:S06]  /*16120*/  @!P0 BRA `(.L_x_1532) ;  /* 0x0000000000048947 */ /* 0x000fec0003800000 */
[----:B------:R-:W-:Y:S01]  /*16130*/  BPT.TRAP 0x1 ;  /* 0x000000040000795c */ /* 0x000fe20000300000 */
.L_x_1532:
[----:B------:R-:W-:Y:S01]  /*16140*/  IMAD R192, R170, 0x8, R18 ;  /* 0x00000008aac07824 */ /* 0x000fe200078e0212 */
[----:B------:R-:W-:-:S04]  /*16150*/  SHF.L.U32 R13, R171, 0x1f, RZ ;  /* 0x0000001fab0d7819 */ /* 0x000fc800000006ff */
[----:B------:R0:W1:Y:S01]  /*16160*/  SYNCS.PHASECHK.TRANS64.TRYWAIT P2, [R192+URZ+0x2a830], R13 ;  /* 0x02a8300dc00075a7 */ /* 0x000062000804017f */
[----:B------:R-:W-:Y:S05]  /*16170*/  @!P0 BRA `(.L_x_1533) ;  /* 0x0000000000048947 */ /* 0x000fea0003800000 */
[----:B------:R-:W-:Y:S01]  /*16180*/  BPT.TRAP 0x1 ;  /* 0x000000040000795c */ /* 0x000fe20000300000 */
.L_x_1533:
[----:B------:R-:W-:Y:S01]  /*16190*/  BSSY B2, `(.L_x_1534) ;  /* 0x0000006000027945 */ /* 0x000fe20003800000 */
[----:B------:R-:W-:Y:S02]  /*161a0*/  IMAD R10, R170, 0x900, R5 ;  /* 0x00000900aa0a7824 */ /* 0x000fe400078e0205 */
[----:B------:R-:W-:Y:S01]  /*161b0*/  IMAD.MOV.U32 R11, RZ, RZ, 0x40000040 ;  /* 0x40000040ff0b7424 */ /* 0x000fe200078e00ff */
[----:B-1----:R-:W-:Y:S06]  /*161c0*/  @P2 BRA `(.L_x_1535) ;  /* 0x0000000000082947 */ /* 0x002fec0003800000 */
[----:B------:R-:W1:Y:S02]  /*161d0*/  SYNCS.PHASECHK.TRANS64.TRYWAIT P2, [R192+URZ+0x2a830], R13 ;  /* 0x02a8300dc00075a7 */ /* 0x000e64000804017f */
[----:B-1----:R-:W-:Y:S05]  /*161e0*/  @!P2 BRA `(.L_x_1536) ;  /* 0x0000013400d8a947 */ /* 0x002fea0003800000 */
.L_x_1535:
[----:B------:R-:W-:Y:S05]  /*161f0*/  BSYNC B2 ;  /* 0x0000000000027941 */ /* 0x000fea0003800000 */
.L_x_1534:
[----:B------:R-:W2:Y:S04]  /*16200*/  LDL.64 R88, [R1+0x38] ;  /* 0x0000380001587983 */ /* 0x000ea80000100a00 */
[----:B------:R-:W3:Y:S04]  /*16210*/  LDL.64 R212, [R1+0x30] ;  /* 0x0000300001d47983 */ /* 0x000ee80000100a00 */
[----:B------:R-:W4:Y:S01]  /*16220*/  LDL.64 R210, [R1+0x28] ;  /* 0x0000280001d27983 */ /* 0x000f220000100a00 */
[----:B------:R-:W-:-:S03]  /*16230*/  R2UR UR6, R10 ;  /* 0x000000000a0672ca */ /* 0x000fc600000e0000 */
[----:B------:R-:W5:Y:S01]  /*16240*/  LDL.64 R208, [R1+0x20] ;  /* 0x0000200001d07983 */ /* 0x000f620000100a00 */
[----:B------:R-:W-:Y:S01]  /*16250*/  R2UR UR7, R11 ;  /* 0x000000000b0772ca */ /* 0x000fe200000e0000 */
[----:B------:R-:W-:Y:S02]  /*16260*/  VIADD R12, R10, 0x2 ;  /* 0x000000020a0c7836 */ /* 0x000fe40000000000 */
[----:B01----:R-:W-:Y:S01]  /*16270*/  IMAD.MOV.U32 R13, RZ, RZ, 0x40000040 ;  /* 0x40000040ff0d7424 */ /* 0x003fe200078e00ff */
[----:B------:R-:W5:Y:S04]  /*16280*/  LDL.64 R206, [R1+0x18] ;  /* 0x0000180001ce7983 */ /* 0x000f680000100a00 */
[----:B------:R-:W5:Y:S04]  /*16290*/  LDL.64 R204, [R1+0x10] ;  /* 0x0000100001cc7983 */ /* 0x000f680000100a00 */
[----:B------:R-:W5:Y:S01]  /*162a0*/  LDL.64 R202, [R1] ;  /* 0x0000000001ca7983 */ /* 0x000f620000100a00 */
[----:B--2---:R-:W-:-:S02]  /*162b0*/  R2UR UR4, R88 ;  /* 0x00000000580472ca */ /* 0x004fc400000e0000 */
[----:B------:R-:W-:Y:S02]  /*162c0*/  R2UR UR5, R89 ;  /* 0x00000000590572ca */ /* 0x000fe400000e0000 */
[----:B------:R-:W-:-:S11]  /*162d0*/  WARPGROUP.ARRIVE ;  /* 0x00000000000079c5 */ /* 0x000fd60000000000 */
[----:B------:R-:W-:Y:S01]  /*162e0*/  HGMMA.64x96x16.F32.BF16 R88, gdesc[UR4], RZ, !UPT, gsb0 ;  /* 0x01600000045879f0 */ /* 0x000fe2000c0018ff */
        /* <DEDUP_REMOVED lines=8> */
[----:B------:R-:W-:Y:S01]  /*16370*/  HGMMA.64x96x16.F32.BF16 R88, gdesc[UR4], R88, gsb0 ;  /* 0x01600000045879f0 */ /* 0x000fe20008001858 */
        /* <DEDUP_REMOVED lines=85> */
[----:B------:R-:W-:Y:S02]  /*168d0*/  WARPGROUP.DEPBAR.LE gsb0, 0x0 ;  /* 0x00008000000079c5 */ /* 0x000fe40000010000 */
[----:B------:R-:W-:-:S08]  /*168e0*/  WARPGROUP.ARRIVE ;  /* 0x00000000000079c5 */ /* 0x000fd00000000000 */
[----:B------:R-:W-:Y:S01]  /*168f0*/  HGMMA.64x96x16.F32.BF16 R88, gdesc[UR4], R88, gsb0 ;  /* 0x01600000045879f0 */ /* 0x000fe20008001858 */
        /* <DEDUP_REMOVED lines=67> */
.L_x_1537:
[----:B------:R-:W-:Y:S01]  /*16d30*/  SHF.L.U32 R11, R161, 0x1f, RZ ;  /* 0x0000001fa10b7819 */ /* 0x000fe200000006ff */
[----:B------:R-:W-:-:S04]  /*16d40*/  IMAD R12, R160, 0x8, R18 ;  /* 0x00000008a00c7824 */ /* 0x000fc800078e0212 */
[----:B------:R0:W1:Y:S01]  /*16d50*/  SYNCS.PHASECHK.TRANS64.TRYWAIT P2, [R12+URZ+0x2a850], R11 ;  /* 0x02a8500b0c0075a7 */ /* 0x000062000804017f */
[----:B------:R-:W-:Y:S05]  /*16d60*/  @!P0 BRA `(.L_x_1538) ;  /* 0x0000000000048947 */ /* 0x000fea0003800000 */
[----:B------:R-:W-:Y:S01]  /*16d70*/  BPT.TRAP 0x1 ;  /* 0x000000040000795c */ /* 0x000fe20000300000 */
.L_x_1538:
        /* <DEDUP_REMOVED lines=9> */
.L_x_1540:
[----:B------:R-:W-:Y:S05]  /*16e10*/  BSYNC B2 ;  /* 0x0000000000027941 */ /* 0x000fea0003800000 */
.L_x_1539:
[----:B------:R-:W-:Y:S01]  /*16e20*/  IMAD.MOV.U32 R10, RZ, RZ, R0 ;  /* 0x000000ffff0a7224 */ /* 0x000fe200078e0000 */
[----:B------:R-:W2:Y:S01]  /*16e30*/  LDL R2, [R1+0xc] ;  /* 0x00000c0001027983 */ /* 0x000ea20000100800 */
[----:B01----:R-:W-:-:S03]  /*16e40*/  IMAD.MOV.U32 R11, RZ, RZ, 0x40000040 ;  /* 0x40000040ff0b7424 */ /* 0x003fc600078e00ff */
[----:B------:R-:W-:Y:S01]  /*16e50*/  R2UR UR6, R10 ;  /* 0x000000000a0672ca */ /* 0x000fe200000e0000 */
[----:B------:R-:W3:Y:S01]  /*16e60*/  LDL R202, [R1+0x8] ;  /* 0x0000080001ca7983 */ /* 0x000ee20000100800 */
[----:B------:R-:W-:Y:S01]  /*16e70*/  R2UR UR7, R11 ;  /* 0x000000000b0772ca */ /* 0x000fe200000e0000 */
[----:B------:R-:W-:Y:S01]  /*16e80*/  WARPGROUP.ARRIVE ;  /* 0x00000000000079c5 */ /* 0x000fe20000000000 */
[----:B------:R-:W-:Y:S02]  /*16e90*/  VIADD R10, R0, 0x80 ;  /* 0x00000080000a7836 */ /* 0x000fe40000000000 */
[----:B------:R-:W-:Y:S01]  /*16ea0*/  FMUL.FTZ R13, R91, UR55 ;  /* 0x000000375b0d7c20 */ /* 0x000fe20008410000 */
[----:B------:R-:W-:Y:S02]  /*16eb0*/  IMAD.MOV.U32 R11, RZ, RZ, 0x40000040 ;  /* 0x40000040ff0b7424 */ /* 0x000fe400078e00ff */
        /* <DEDUP_REMOVED lines=8> */
[----:B------:R-:W-:Y:S01]  /*16f40*/  HGMMA.64x128x16.F32.BF16 R24, R156, gdesc[UR4].tnspB, R24, gsb0 ;  /* 0x41e000049c187df0 */ /* 0x000fe20008001818 */
[----:B------:R-:W-:Y:S01]  /*16f50*/  R2UR UR6, R10 ;  /* 0x000000000a0672ca */ /* 0x000fe200000e0000 */
[----:B------:R-:W-:Y:S01]  /*16f60*/  VIADD R10, R0, 0x100 ;  /* 0x00000100000a7836 */ /* 0x000fe20000000000 */
[----:B------:R-:W-:Y:S01]  /*16f70*/  R2UR UR7, R11 ;  /* 0x000000000b0772ca */ /* 0x000fe200000e0000 */
[----:B------:R-:W-:-:S02]  /*16f80*/  IMAD.MOV.U32 R11, RZ, RZ, 0x40000040 ;  /* 0x40000040ff0b7424 */ /* 0x000fc400078e00ff */
[----:B------:R-:W-:Y:S01]  /*16f90*/  FMUL.FTZ R118, R118, UR55 ;  /* 0x0000003776767c20 */ /* 0x000fe20008410000 */
[----:B------:R-:W0:Y:S01]  /*16fa0*/  MUFU.TANH R88, R88 ;  /* 0x0000005800587308 */ /* 0x000e220000002400 */
[----:B------:R-:W-:-:S05]  /*16fb0*/  @!P1 VIADD R192, R192, 0x2a840 ;  /* 0x0002a840c0c09836 */ /* 0x000fca0000000000 */
[----:B------:R-:W-:Y:S02]  /*16fc0*/  @!P1 PRMT R192, RZ, 0x654, R192 ;  /* 0x00000654ffc09816 */ /* 0x000fe400000000c0 */
[----:B------:R-:W1:Y:S08]  /*16fd0*/  MUFU.TANH R89, R89 ;  /* 0x0000005900597308 */ /* 0x000e700000002400 */
[----:B------:R-:W4:Y:S08]  /*16fe0*/  MUFU.TANH R13, R13 ;  /* 0x0000000d000d7308 */ /* 0x000f300000002400 */
        /* <DEDUP_REMOVED lines=8> */
[----:B------:R-:W-:-:S05]  /*17070*/  IMAD R156, R8, -0x60, RZ ;  /* 0xffffffa0089c7824 */ /* 0x000fca00078e02ff */
[----:B------:R-:W-:Y:S01]  /*17080*/  HGMMA.64x128x16.F32.BF16 R24, R152, gdesc[UR4].tnspB, R24, gsb0 ;  /* 0x41e0000498187df0 */ /* 0x000fe20008001818 */
[----:B------:R-:W-:Y:S01]  /*17090*/  R2UR UR6, R10 ;  /* 0x000000000a0672ca */ /* 0x000fe200000e0000 */
[----:B------:R-:W-:Y:S01]  /*170a0*/  VIADD R10, R0, 0x180 ;  /* 0x00000180000a7836 */ /* 0x000fe20000000000 */
[----:B------:R-:W-:Y:S01]  /*170b0*/  R2UR UR7, R11 ;  /* 0x000000000b0772ca */ /* 0x000fe200000e0000 */
[----:B------:R-:W-:Y:S01]  /*170c0*/  IMAD.MOV.U32 R11, RZ, RZ, 0x40000040 ;  /* 0x40000040ff0b7424 */ /* 0x000fe200078e00ff */
[----:B--2---:R-:W-:Y:S01]  /*170d0*/  R2UR UR4, R2 ;  /* 0x00000000020472ca */ /* 0x004fe200000e0000 */
[----:B------:R-:W-:Y:S01]  /*170e0*/  FMUL.FTZ R2, R90, UR55 ;  /* 0x000000375a027c20 */ /* 0x000fe20008410000 */
[----:B------:R-:W-:Y:S01]  /*170f0*/  FMUL.FTZ R90, R94, UR55 ;  /* 0x000000375e5a7c20 */ /* 0x000fe20008410000 */
[----:B------:R-:W-:Y:S01]  /*17100*/  FMUL.FTZ R94, R102, UR55 ;  /* 0x00000037665e7c20 */ /* 0x000fe20008410000 */
[----:B------:R-:W-:Y:S01]  /*17110*/  FMUL.FTZ R102, R114, UR55 ;  /* 0x0000003772667c20 */ /* 0x000fe20008410000 */
[----:B---3--:R-:W-:-:S02]  /*17120*/  LOP3.LUT P2, RZ, R202, 0x100000, RZ, 0xc0, !PT ;  /* 0x00100000caff7812 */ /* 0x008fc4000784c0ff */
[----:B------:R-:W2:Y:S01]  /*17130*/  MUFU.TANH R2, R2 ;  /* 0x0000000200027308 */ /* 0x000ea20000002400 */
[----:B------:R-:W-:Y:S02]  /*17140*/  WARPGROUP.DEPBAR.LE gsb0, 0x0 ;  /* 0x00008000000079c5 */ /* 0x000fe40000010000 */
[----:B------:R-:W-:Y:S01]  /*17150*/  WARPGROUP.ARRIVE ;  /* 0x00000000000079c5 */ /* 0x000fe20000000000 */
[----:B------:R-:W-:Y:S01]  /*17160*/  FMUL.FTZ R152, R129, UR55 ;  /* 0x0000003781987c20 */ /* 0x000fe20008410000 */
[----:B------:R-:W-:-:S03]  /*17170*/  FMUL.FTZ R154, R132, UR55 ;  /* 0x00000037849a7c20 */ /* 0x000fc60008410000 */
[----:B------:R-:W3:Y:S01]  /*17180*/  MUFU.TANH R90, R90 ;  /* 0x0000005a005a7308 */ /* 0x000ee20000002400 */
[----:B------:R-:W-:Y:S01]  /*17190*/  HGMMA.64x128x16.F32.BF16 R24, R148, gdesc[UR4].tnspB, R24, gsb0 ;  /* 0x41e0000494187df0 */ /* 0x000fe20008001818 */
[----:B------:R-:W-:Y:S01]  /*171a0*/  R2UR UR6, R10 ;  /* 0x000000000a0672ca */ /* 0x000fe200000e0000 */
[----:B------:R-:W-:Y:S01]  /*171b0*/  VIADD R10, R0, 0x200 ;  /* 0x00000200000a7836 */ /* 0x000fe20000000000 */
[----:B------:R-:W-:Y:S01]  /*171c0*/  R2UR UR7, R11 ;  /* 0x000000000b0772ca */ /* 0x000fe200000e0000 */
[----:B------:R-:W-:-:S03]  /*171d0*/  IMAD.MOV.U32 R11, RZ, RZ, 0x40000040 ;  /* 0x40000040ff0b7424 */ /* 0x000fc600078e00ff */
        /* <DEDUP_REMOVED lines=9> */
[----:B------:R-:W-:Y:S02]  /*17270*/  FMUL.FTZ R112, R130, UR55 ;  /* 0x0000003782707c20 */ /* 0x000fe40008410000 */
[----:B------:R-:W-:Y:S01]  /*17280*/  HGMMA.64x128x16.F32.BF16 R24, R144, gdesc[UR4].tnspB, R24, gsb0 ;  /* 0x41e0000490187df0 */ /* 0x000fe20008001818 */
[----:B------:R-:W-:Y:S01]  /*17290*/  R2UR UR6, R10 ;  /* 0x000000000a0672ca */ /* 0x000fe200000e0000 */
[----:B------:R-:W-:Y:S01]  /*172a0*/  VIADD R10, R0, 0x280 ;  /* 0x00000280000a7836 */ /* 0x000fe20000000000 */
[----:B------:R-:W-:Y:S01]  /*172b0*/  R2UR UR7, R11 ;  /* 0x000000000b0772ca */ /* 0x000fe200000e0000 */
[----:B------:R-:W-:Y:S01]  /*172c0*/  IMAD.MOV.U32 R11, RZ, RZ, 0x40000040 ;  /* 0x40000040ff0b7424 */ /* 0x000fe200078e00ff */
[----:B------:R-:W0:Y:S08]  /*172d0*/  MUFU.TANH R148, R148 ;  /* 0x0000009400947308 */ /* 0x000e300000002400 */
[----:B------:R-:W0:Y:S08]  /*172e0*/  MUFU.TANH R149, R149 ;  /* 0x0000009500957308 */ /* 0x000e300000002400 */
[----:B------:R0:W0:Y:S08]  /*172f0*/  MUFU.TANH R0, R118 ;  /* 0x0000007600007308 */ /* 0x0000300000002400 */
        /* <DEDUP_REMOVED lines=11> */
[----:B------:R-:W-:Y:S01]  /*173b0*/  FMUL.FTZ R92, R98, UR55 ;  /* 0x00000037625c7c20 */ /* 0x000fe20008410000 */
[----:B------:R-:W-:Y:S01]  /*173c0*/  R2UR UR7, R11 ;  /* 0x000000000b0772ca */ /* 0x000fe200000e0000 */
        /* <DEDUP_REMOVED lines=40> */
[----:B------:R-:W-:Y:S01]  /*17650*/  FMUL.FTZ R105, R122, UR55 ;  /* 0x000000377a697c20 */ /* 0x000fe20008410000 */
[----:B------:R-:W-:Y:S01]  /*17660*/  FMUL.FTZ R119, R125, UR55 ;  /* 0x000000377d777c20 */ /* 0x000fe20008410000 */
[----:B------:R-:W-:Y:S01]  /*17670*/  FMUL.FTZ R108, R127, UR55 ;  /* 0x000000377f6c7c20 */ /* 0x000fe20008410000 */
[----:B------:R-:W-:Y:S01]  /*17680*/  FMUL.FTZ R109, R131, UR55 ;  /* 0x00000037836d7c20 */ /* 0x000fe20008410000 */
[----:B------:R-:W0:Y:S01]  /*17690*/  MUFU.TANH R141, R141 ;  /* 0x0000008d008d7308 */ /* 0x000e220000002400 */
[----:B------:R-:W-:-:S02]  /*176a0*/  IMAD.IADD R127, R9, 0x1, R160 ;  /* 0x00000001097f7824 */ /* 0x000fc400078e02a0 */
        /* <DEDUP_REMOVED lines=10> */
[----:B------:R-:W-:Y:S01]  /*17750*/  FMUL.FTZ R136, R121, UR55 ;  /* 0x0000003779887c20 */ /* 0x000fe20008410000 */
[----:B------:R-:W-:Y:S01]  /*17760*/  FMUL.FTZ R138, R124, UR55 ;  /* 0x000000377c8a7c20 */ /* 0x000fe20008410000 */
[----:B------:R-:W-:Y:S01]  /*17770*/  FMUL.FTZ R121, R133, UR55 ;  /* 0x0000003785797c20 */ /* 0x000fe20008410000 */
[----:B------:R0:W-:Y:S03]  /*17780*/  @!P1 SYNCS.ARRIVE.TRANS64.RED.A1T0 RZ, [R192+URZ], RZ ;  /* 0x000000ffc0ff99a7 */ /* 0x0001e6000810043f */
[----:B------:R-:W0:Y:S08]  /*17790*/  MUFU.TANH R136, R136 ;  /* 0x0000008800887308 */ /* 0x000e300000002400 */
[----:B------:R-:W0:Y:S08]  /*177a0*/  MUFU.TANH R138, R138 ;  /* 0x0000008a008a7308 */ /* 0x000e300000002400 */
[----:B------:R-:W0:Y:S01]  /*177b0*/  MUFU.TANH R121, R121 ;  /* 0x0000007900797308 */ /* 0x000e220000002400 */
[----:B-1234-:R-:W-:Y:S05]  /*177c0*/  @!P2 BRA `(.L_x_1542) ;  /* 0x000000000058a947 */ /* 0x01efea0003800000 */
        /* <DEDUP_REMOVED lines=12> */
.L_x_1544:
[----:B------:R-:W-:-:S05]  /*17890*/  IMAD.U32 R116, RZ, RZ, UR46 ;  /* 0x0000002eff747e24 */ /* 0x000fca000f8e00ff */
[----:B------:R-:W-:-:S13]  /*178a0*/  ISETP.NE.AND P2, PT, R116, 0x1, PT ;  /* 0x000000017400780c */ /* 0x000fda0003f45270 */
[----:B------:R-:W1:Y:S02]  /*178b0*/  @P2 LDC.64 R10, c[0x0][0x9e8] ;  /* 0x00027a00ff0a2b82 */ /* 0x000e640000000a00 */
[----:B-1----:R-:W-:-:S04]  /*178c0*/  @P2 IMAD.HI.U32 R114, R129, R10, RZ ;  /* 0x0000000a81722227 */ /* 0x002fc800078e00ff */
[----:B------:R-:W-:Y:S01]  /*178d0*/  IMAD.MOV.U32 R10, RZ, RZ, R129 ;  /* 0x000000ffff0a7224 */ /* 0x000fe200078e0081 */
[----:B------:R-:W-:-:S07]  /*178e0*/  @P2 SHF.R.U32.HI R10, RZ, R11, R114 ;  /* 0x0000000bff0a2219 */ /* 0x000fce0000011672 */
.L_x_1545:
[----:B------:R-:W-:Y:S05]  /*178f0*/  BSYNC B2 ;  /* 0x0000000000027941 */ /* 0x000fea0003800000 */
.L_x_1543:
[----:B------:R-:W-:-:S05]  /*17900*/  IMAD R10, R10, R116, R123 ;  /* 0x000000740a0a7224 */ /* 0x000fca00078e027b */
[----:B------:R-:W-:Y:S02]  /*17910*/  VIADDMNMX R127, R10, R116, R127, PT ;  /* 0x000000740a7f7246 */ /* 0x000fe4000380017f */
[----:B------:R-:W-:-:S07]  /*17920*/  VIMNMX R125, R125, R10, !PT ;  /* 0x0000000a7d7d7248 */ /* 0x000fce0007fe0100 */
.L_x_1542:
[C---:B------:R-:W-:Y:S02]  /*17930*/  ISETP.GE.AND P3, PT, R156.reuse, 0x9, PT ;  /* 0x000000099c00780c */ /* 0x040fe40003f66270 */
[C---:B------:R-:W-:Y:S02]  /*17940*/  ISETP.GE.AND P2, PT, R156.reuse, 0x2, PT ;  /* 0x000000029c00780c */ /* 0x040fe40003f46270 */
        /* <DEDUP_REMOVED lines=34> */
[C---:B------:R-:W-:Y:S02]  /*17b70*/  ISETP.GE.AND P5, PT, R156.reuse, 0x22, PT ;  /* 0x000000229c00780c */ /* 0x040fe40003fa6270 */
        /* <DEDUP_REMOVED lines=61> */
[----:B------:R-:W-:Y:S02]  /*17f50*/  ISETP.GE.AND P4, PT, R156, 0x52, PT ;  /* 0x000000529c00780c */ /* 0x000fe40003f86270 */
[--C-:B------:R-:W-:Y:S02]  /*17f60*/  IADD3 R99, R160, 0x8, R9.reuse ;  /* 0x00000008a0637810 */ /* 0x100fe40007ffe009 */
[----:B------:R-:W-:Y:S02]  /*17f70*/  ISETP.GT.AND P5, PT, R125, 0x51, !P4 ;  /* 0x000000517d00780c */ /* 0x000fe400067a4270 */
[----:B------:R-:W-:-:S02]  /*17f80*/  IADD3 R113, R158, 0x8, R9 ;  /* 0x000000089e717810 */ /* 0x000fc40007ffe009 */
        /* <DEDUP_REMOVED lines=18> */
[----:B------:R-:W-:Y:S01]  /*180b0*/  ISETP.GT.AND P6, PT, R21, -0x1, PT ;  /* 0xffffffff1500780c */ /* 0x000fe20003fc4270 */
[----:B------:R-:W-:-:S12]  /*180c0*/  BSSY B2, `(.L_x_1547) ;  /* 0x0000011000027945 */ /* 0x000fd80003800000 */
[----:B------:R-:W-:Y:S05]  /*180d0*/  @P6 BRA `(.L_x_1548) ;  /* 0x0000000000246947 */ /* 0x000fea0003800000 */
[----:B------:R-:W-:Y:S02]  /*180e0*/  IMAD.U32 R125, RZ, RZ, UR46 ;  /* 0x0000002eff7d7e24 */ /* 0x000fe4000f8e00ff */
[----:B------:R-:W-:-:S03]  /*180f0*/  VIADD R121, R20, 0x8 ;  /* 0x0000000814797836 */ /* 0x000fc60000000000 */
[----:B------:R-:W-:Y:S02]  /*18100*/  ISETP.NE.AND P6, PT, R125, 0x1, PT ;  /* 0x000000017d00780c */ /* 0x000fe40003fc5270 */
[----:B------:R-:W-:-:S11]  /*18110*/  LOP3.LUT R121, RZ, R121, RZ, 0x33, !PT ;  /* 0x00000079ff797212 */ /* 0x000fd600078e33ff */
[----:B------:R-:W0:Y:S02]  /*18120*/  @P6 LDC.64 R10, c[0x0][0x9e8] ;  /* 0x00027a00ff0a6b82 */ /* 0x000e240000000a00 */
[----:B0-----:R-:W-:-:S05]  /*18130*/  @P6 IMAD.HI.U32 R10, R121, R10, RZ ;  /* 0x0000000a790a6227 */ /* 0x001fca00078e00ff */
[----:B------:R-:W-:-:S04]  /*18140*/  @P6 SHF.R.U32.HI R121, RZ, R11, R10 ;  /* 0x0000000bff796219 */ /* 0x000fc8000001160a */
[----:B------:R-:W-:Y:S01]  /*18150*/  LOP3.LUT R10, RZ, R121, RZ, 0x33, !PT ;  /* 0x00000079ff0a7212 */ /* 0x000fe200078e33ff */
[----:B------:R-:W-:Y:S06]  /*18160*/  BRA `(.L_x_1549) ;  /* 0x0000000000187947 */ /* 0x000fec0003800000 */
.L_x_1548:
[----:B------:R-:W-:-:S05]  /*18170*/  IMAD.U32 R125, RZ, RZ, UR46 ;  /* 0x0000002eff7d7e24 */ /* 0x000fca000f8e00ff */
[----:B------:R-:W-:-:S13]  /*18180*/  ISETP.NE.AND P6, PT, R125, 0x1, PT ;  /* 0x000000017d00780c */ /* 0x000fda0003fc5270 */
[----:B------:R-:W0:Y:S02]  /*18190*/  @P6 LDC.64 R10, c[0x0][0x9e8] ;  /* 0x00027a00ff0a6b82 */ /* 0x000e240000000a00 */
[----:B0-----:R-:W-:-:S04]  /*181a0*/  @P6 IMAD.HI.U32 R156, R21, R10, RZ ;  /* 0x0000000a159c6227 */ /* 0x001fc800078e00ff */
[----:B------:R-:W-:Y:S01]  /*181b0*/  IMAD.MOV.U32 R10, RZ, RZ, R21 ;  /* 0x000000ffff0a7224 */ /* 0x000fe200078e0015 */
[----:B------:R-:W-:-:S07]  /*181c0*/  @P6 SHF.R.U32.HI R10, RZ, R11, R156 ;  /* 0x0000000bff0a6219 */ /* 0x000fce000001169c */
.L_x_1549:
[----:B------:R-:W-:Y:S05]  /*181d0*/  BSYNC B2 ;  /* 0x0000000000027941 */ /* 0x000fea0003800000 */
.L_x_1547:
[----:B------:R-:W-:-:S05]  /*181e0*/  IMAD R10, R10, R125, R123 ;  /* 0x0000007d0a0a7224 */ /* 0x000fca00078e027b */
[----:B------:R-:W-:Y:S02]  /*181f0*/  VIADDMNMX R99, R10, R125, R99, PT ;  /* 0x0000007d0a637246 */ /* 0x000fe40003800163 */
[----:B------:R-:W-:-:S07]  /*18200*/  VIMNMX R113, R113, R10, !PT ;  /* 0x0000000a71717248 */ /* 0x000fce0007fe0100 */
.L_x_1546:
[----:B------:R-:W-:Y:S01]  /*18210*/  ISETP.GT.AND P2, PT, R113, 0x1, !P2 ;  /* 0x000000017100780c */ /* 0x000fe20005744270 */
[----:B------:R-:W-:Y:S01]  /*18220*/  @!P1 VIADD R12, R12, 0x2a860 ;  /* 0x0002a8600c0c9836 */ /* 0x000fe20000000000 */
[----:B------:R-:W-:Y:S02]  /*18230*/  FMNMX.FTZ R11, R89, R6, !PT ;  /* 0x00000006590b7209 */ /* 0x000fe40007810000 */
[----:B------:R-:W-:Y:S02]  /*18240*/  ISETP.LT.OR P2, PT, R99, 0x2, P2 ;  /* 0x000000026300780c */ /* 0x000fe40001741670 */
[----:B------:R-:W-:Y:S02]  /*18250*/  ISETP.NE.AND P6, PT, R157, RZ, PT ;  /* 0x000000ff9d00720c */ /* 0x000fe40003fc5270 */
[----:B------:R-:W-:Y:S02]  /*18260*/  FSEL R156, R13, -INF , !P2 ;  /* 0xff8000000d9c7808 */ /* 0x000fe40005000000 */
[----:B------:R-:W-:-:S02]  /*18270*/  ISETP.NE.AND P2, PT, R151, RZ, PT ;  /* 0x000000ff9700720c */ /* 0x000fc40003f45270 */
[C---:B------:R-:W-:Y:S02]  /*18280*/  ISETP.GT.AND P3, PT, R113.reuse, 0x8, !P3 ;  /* 0x000000087100780c */ /* 0x040fe40005f64270 */
[----:B------:R-:W-:Y:S02]  /*18290*/  ISETP.GT.AND P2, PT, R113, 0x9, !P2 ;  /* 0x000000097100780c */ /* 0x000fe40005744270 */
[----:B------:R-:W-:Y:S02]  /*182a0*/  FMNMX.FTZ R11, R114, R11, !PT ;  /* 0x0000000b720b7209 */ /* 0x000fe40007810000 */
[C---:B------:R-:W-:Y:S02]  /*182b0*/  ISETP.LT.OR P2, PT, R99.reuse, 0xa, P2 ;  /* 0x0000000a6300780c */ /* 0x040fe40001741670 */
[----:B------:R-:W-:Y:S02]  /*182c0*/  ISETP.LT.OR P3, PT, R99, 0x9, P3 ;  /* 0x000000096300780c */ /* 0x000fe40001f61670 */
[----:B------:R-:W-:-:S02]  /*182d0*/  FSEL R158, R91, -INF , !P2 ;  /* 0xff8000005b9e7808 */ /* 0x000fc40005000000 */
[----:B------:R-:W-:Y:S02]  /*182e0*/  ISETP.NE.AND P2, PT, R129, RZ, PT ;  /* 0x000000ff8100720c */ /* 0x000fe40003f45270 */
[----:B------:R-:W-:Y:S02]  /*182f0*/  FMNMX.FTZ R11, R116, R11, !PT ;  /* 0x0000000b740b7209 */ /* 0x000fe40007810000 */
[----:B------:R-:W-:Y:S02]  /*18300*/  ISETP.GT.AND P2, PT, R113, 0x10, !P2 ;  /* 0x000000107100780c */ /* 0x000fe40005744270 */
[----:B------:R-:W-:Y:S02]  /*18310*/  FSEL R90, R90, -INF , !P3 ;  /* 0xff8000005a5a7808 */ /* 0x000fe40005800000 */
[----:B------:R-:W-:Y:S02]  /*18320*/  ISETP.LT.OR P2, PT, R99, 0x11, P2 ;  /* 0x000000116300780c */ /* 0x000fe40001741670 */
[----:B------:R-:W-:-:S02]  /*18330*/  ISETP.NE.AND P3, PT, R155, RZ, PT ;  /* 0x000000ff9b00720c */ /* 0x000fc40003f65270 */
        /* <DEDUP_REMOVED lines=29> */
[----:B------:R-:W-:-:S02]  /*18510*/  ISETP.GT.AND P2, PT, R113, 0x21, !P6 ;  /* 0x000000217100780c */ /* 0x000fc40007744270 */
[----:B------:R-:W-:Y:S02]  /*18520*/  FMNMX.FTZ R11, R132, R11, !PT ;  /* 0x0000000b840b7209 */ /* 0x000fe40007810000 */
[----:B------:R-:W-:Y:S02]  /*18530*/  ISETP.LT.OR P2, PT, R99, 0x22, P2 ;  /* 0x000000226300780c */ /* 0x000fe40001741670 */
[----:B------:R-:W-:Y:S02]  /*18540*/  FMNMX.FTZ R11, R134, R11, !PT ;  /* 0x0000000b860b7209 */ /* 0x000fe40007810000 */
[----:B------:R-:W-:Y:S02]  /*18550*/  FSEL R98, R98, -INF , !P2 ;  /* 0xff80000062627808 */ /* 0x000fe40005000000 */
        /* <DEDUP_REMOVED lines=15> */
[----:B------:R-:W-:Y:S02]  /*18650*/  ISETP.NE.AND P6, PT, R159, RZ, PT ;  /* 0x000000ff9f00720c */ /* 0x000fe40003fc5270 */
[----:B------:R-:W-:Y:S02]  /*18660*/  ISETP.LT.OR P2, PT, R99, 0x31, P2 ;  /* 0x000000316300780c */ /* 0x000fe40001741670 */
[----:B------:R-:W-:Y:S01]  /*18670*/  ISETP.NE.AND P3, PT, R161, RZ, PT ;  /* 0x000000ffa100720c */ /* 0x000fe20003f65270 */
[----:B------:R-:W-:Y:S01]  /*18680*/  IMAD.MOV.U32 R161, RZ, RZ, R171 ;  /* 0x000000ffffa17224 */ /* 0x000fe200078e00ab */
        /* <DEDUP_REMOVED lines=9> */
[----:B------:R-:W-:Y:S02]  /*18720*/  ISETP.LT.OR P5, PT, R99, 0x59, P5 ;  /* 0x000000596300780c */ /* 0x000fe40002fa1670 */
[----:B------:R-:W-:-:S04]  /*18730*/  ISETP.GT.AND P2, PT, R113, 0x38, !P2 ;  /* 0x000000387100780c */ /* 0x000fc80005744270 */
[----:B------:R-:W-:-:S04]  /*18740*/  ISETP.LT.OR P2, PT, R99, 0x39, P2 ;  /* 0x000000396300780c */ /* 0x000fc80001741670 */
[----:B------:R-:W-:Y:S02]  /*18750*/  FSEL R208, R0, -INF , !P2 ;  /* 0xff80000000d07808 */ /* 0x000fe40005000000 */
[----:B------:R-:W-:Y:S02]  /*18760*/  ISETP.NE.AND P2, PT, R147, RZ, PT ;  /* 0x000000ff9300720c */ /* 0x000fe40003f45270 */
[----:B------:R-:W-:Y:S02]  /*18770*/  FMNMX.FTZ R0, R88, R11, !PT ;  /* 0x0000000b58007209 */ /* 0x000fe40007810000 */
[----:B------:R-:W-:-:S03]  /*18780*/  ISETP.GT.AND P2, PT, R113, 0x39, !P2 ;  /* 0x000000397100780c */ /* 0x000fc60005744270 */
[----:B------:R-:W0:Y:S01]  /*18790*/  SHFL.BFLY PT, R11, R0, 0x2, 0x1f ;  /* 0x0c401f00000b7f89 */ /* 0x000e2200000e0000 */
[----:B------:R-:W-:-:S04]  /*187a0*/  ISETP.LT.OR P2, PT, R99, 0x3a, P2 ;  /* 0x0000003a6300780c */ /* 0x000fc80001741670 */
[----:B------:R-:W-:Y:S02]  /*187b0*/  FSEL R104, R104, -INF , !P2 ;  /* 0xff80000068687808 */ /* 0x000fe40005000000 */
[----:B------:R-:W-:-:S04]  /*187c0*/  ISETP.NE.AND P2, PT, R115, RZ, PT ;  /* 0x000000ff7300720c */ /* 0x000fc80003f45270 */
[----:B------:R-:W-:-:S04]  /*187d0*/  ISETP.GT.AND P2, PT, R113, 0x40, !P2 ;  /* 0x000000407100780c */ /* 0x000fc80005744270 */
[----:B------:R-:W-:-:S04]  /*187e0*/  ISETP.LT.OR P2, PT, R99, 0x41, P2 ;  /* 0x000000416300780c */ /* 0x000fc80001741670 */
[----:B------:R-:W-:Y:S02]  /*187f0*/  FSEL R210, R105, -INF , !P2 ;  /* 0xff80000069d27808 */ /* 0x000fe40005000000 */
[----:B------:R-:W-:Y:S02]  /*18800*/  ISETP.NE.AND P2, PT, R117, RZ, PT ;  /* 0x000000ff7500720c */ /* 0x000fe40003f45270 */
[----:B0-----:R-:W-:Y:S01]  /*18810*/  FMNMX.FTZ R91, R0, R11, !PT ;  /* 0x0000000b005b7209 */ /* 0x001fe20007810000 */
[----:B------:R-:W-:Y:S01]  /*18820*/  IMAD.U32 R11, RZ, RZ, UR43 ;  /* 0x0000002bff0b7e24 */ /* 0x000fe2000f8e00ff */
        /* <DEDUP_REMOVED lines=8> */
[----:B------:R-:W-:Y:S02]  /*188b0*/  ISETP.GT.AND P2, PT, R113, 0x49, !P6 ;  /* 0x000000497100780c */ /* 0x000fe40007744270 */
[----:B------:R-:W-:Y:S02]  /*188c0*/  ISETP.NE.AND P6, PT, R119, RZ, PT ;  /* 0x000000ff7700720c */ /* 0x000fe40003fc5270 */
[----:B------:R-:W-:Y:S02]  /*188d0*/  ISETP.LT.OR P2, PT, R99, 0x4a, P2 ;  /* 0x0000004a6300780c */ /* 0x000fe40001741670 */
[----:B0-----:R-:W-:Y:S02]  /*188e0*/  FMNMX.FTZ R10, R91, R10, !PT ;  /* 0x0000000a5b0a7209 */ /* 0x001fe40007810000 */
[----:B------:R-:W-:-:S02]  /*188f0*/  FSEL R108, R108, -INF , !P2 ;  /* 0xff8000006c6c7808 */ /* 0x000fc40005000000 */
[----:B------:R-:W-:Y:S01]  /*18900*/  ISETP.GT.AND P2, PT, R113, 0x50, !P3 ;  /* 0x000000507100780c */ /* 0x000fe20005f44270 */
[----:B------:R-:W-:-:S03]  /*18910*/  FMUL.FTZ R97, R10, R11 ;  /* 0x0000000b0a617220 */ /* 0x000fc60000410000 */
[----:B------:R-:W-:-:S04]  /*18920*/  ISETP.LT.OR P2, PT, R99, 0x51, P2 ;  /* 0x000000516300780c */ /* 0x000fc80001741670 */
[----:B------:R-:W-:Y:S02]  /*18930*/  FSEL R112, R112, -INF , !P2 ;  /* 0xff80000070707808 */ /* 0x000fe40005000000 */
[----:B------:R-:W-:Y:S02]  /*18940*/  ISETP.GT.AND P2, PT, R113, RZ, !P6 ;  /* 0x000000ff7100720c */ /* 0x000fe40007744270 */
[----:B------:R-:W-:Y:S02]  /*18950*/  ISETP.NE.AND P6, PT, R153, RZ, PT ;  /* 0x000000ff9900720c */ /* 0x000fe40003fc5270 */
[----:B------:R-:W-:Y:S02]  /*18960*/  ISETP.LT.OR P2, PT, R99, 0x1, P2 ;  /* 0x000000016300780c */ /* 0x000fe40001741670 */
[----:B------:R-:W-:Y:S02]  /*18970*/  ISETP.GT.AND P3, PT, R113, 0x59, !P6 ;  /* 0x000000597100780c */ /* 0x000fe40007764270 */
[----:B------:R-:W-:-:S02]  /*18980*/  FSEL R2, R2, -INF , !P2 ;  /* 0xff80000002027808 */ /* 0x000fc40005000000 */
[C---:B------:R-:W-:Y:S02]  /*18990*/  FSETP.NEU.FTZ.AND P2, PT, R10.reuse, -INF , PT ;  /* 0xff8000000a00780b */ /* 0x040fe40003f5d000 */
[----:B------:R-:W-:Y:S02]  /*189a0*/  ISETP.LT.OR P3, PT, R99, 0x5a, P3 ;  /* 0x0000005a6300780c */ /* 0x000fe40001f61670 */
[----:B------:R-:W-:Y:S02]  /*189b0*/  FSEL R97, R97, RZ, P2 ;  /* 0x000000ff61617208 */ /* 0x000fe40001000000 */
[----:B------:R-:W-:-:S03]  /*189c0*/  FSEL R113, R10, RZ, P2 ;  /* 0x000000ff0a717208 */ /* 0x000fc60001000000 */
[--C-:B------:R-:W-:Y:S01]  /*189d0*/  FFMA.FTZ R13, R89, R11, -R97.reuse ;  /* 0x0000000b590d7223 */ /* 0x100fe20000010861 */
[----:B------:R-:W-:Y:S01]  /*189e0*/  FMNMX.FTZ R89, R2, R7, !PT ;  /* 0x0000000702597209 */ /* 0x000fe20007810000 */
[-CC-:B------:R-:W-:Y:S01]  /*189f0*/  FFMA.FTZ R122, R122, R11.reuse, -R97.reuse ;  /* 0x0000000b7a7a7223 */ /* 0x180fe20000010861 */
[-CC-:B------:R-:W-:Y:S01]  /*18a00*/  FFMA.FTZ R0, R116, R11.reuse, -R97.reuse ;  /* 0x0000000b74007223 */ /* 0x180fe20000010861 */
        /* <DEDUP_REMOVED lines=11> */
[----:B------:R0:W-:Y:S01]  /*18ac0*/  MUFU.EX2 R89, R0 ;  /* 0x0000000000597308 */ /* 0x0001e20000000800 */
[--C-:B------:R-:W-:Y:S01]  /*18ad0*/  FFMA.FTZ R96, R96, R11, -R97.reuse ;  /* 0x0000000b60607223 */ /* 0x100fe20000010861 */
[----:B------:R-:W-:Y:S01]  /*18ae0*/  FMNMX.FTZ R91, R92, R91, !PT ;  /* 0x0000005b5c5b7209 */ /* 0x000fe20007810000 */
[-CC-:B------:R-:W-:Y:S01]  /*18af0*/  FFMA.FTZ R99, R128, R11.reuse, -R97.reuse ;  /* 0x0000000b80637223 */ /* 0x180fe20000010861 */
[----:B------:R-:W-:-:S02]  /*18b00*/  FFMA.FTZ R126, R148, R11, -R97 ;  /* 0x0000000b947e7223 */ /* 0x000fc40000010861 */
[----:B------:R-:W-:Y:S02]  /*18b10*/  FMNMX.FTZ R91, R160, R91, !PT ;  /* 0x0000005ba05b7209 */ /* 0x000fe40007810000 */
[----:B------:R-:W-:Y:S01]  /*18b20*/  MUFU.EX2 R13, R13 ;  /* 0x0000000d000d7308 */ /* 0x000fe20000000800 */
[--C-:B0-----:R-:W-:Y:S01]  /*18b30*/  FFMA.FTZ R0, R118, R11, -R97.reuse ;  /* 0x0000000b76007223 */ /* 0x101fe20000010861 */
[----:B------:R-:W-:Y:S01]  /*18b40*/  FMNMX.FTZ R91, R94, R91, !PT ;  /* 0x0000005b5e5b7209 */ /* 0x000fe20007810000 */
[-CC-:B------:R-:W-:Y:S01]  /*18b50*/  FFMA.FTZ R118, R120, R11.reuse, -R97.reuse ;  /* 0x0000000b78767223 */ /* 0x180fe20000010861 */
[-CC-:B------:R-:W-:Y:S01]  /*18b60*/  FFMA.FTZ R120, R140, R11.reuse, -R97.reuse ;  /* 0x0000000b8c787223 */ /* 0x180fe20000010861 */
[----:B------:R-:W-:Y:S01]  /*18b70*/  FFMA.FTZ R140, R134, R11, -R97 ;  /* 0x0000000b868c7223 */ /* 0x000fe20000010861 */
[----:B------:R-:W-:Y:S02]  /*18b80*/  FMNMX.FTZ R93, R192, R91, !PT ;  /* 0x0000005bc05d7209 */ /* 0x000fe40007810000 */
[----:B------:R0:W-:Y:S02]  /*18b90*/  MUFU.EX2 R91, R146 ;  /* 0x00000092005b7308 */ /* 0x0001e40000000800 */
[----:B------:R-:W-:-:S04]  /*18ba0*/  FMNMX.FTZ R93, R202, R93, !PT ;  /* 0x0000005dca5d7209 */ /* 0x000fc80007810000 */
[----:B------:R-:W-:Y:S02]  /*18bb0*/  FMNMX.FTZ R93, R98, R93, !PT ;  /* 0x0000005d625d7209 */ /* 0x000fe40007810000 */
[----:B------:R-:W-:Y:S01]  /*18bc0*/  MUFU.EX2 R114, R114 ;  /* 0x0000007200727308 */ /* 0x000fe20000000800 */
[----:B0-----:R-:W-:Y:S01]  /*18bd0*/  FFMA.FTZ R146, R130, R11, -R97 ;  /* 0x0000000b82927223 */ /* 0x001fe20000010861 */
        /* <DEDUP_REMOVED lines=8> */
[----:B------:R0:W-:Y:S02]  /*18c60*/  MUFU.EX2 R95, R122 ;  /* 0x0000007a005f7308 */ /* 0x0001e40000000800 */
[----:B------:R-:W-:-:S04]  /*18c70*/  FMNMX.FTZ R101, R210, R101, !PT ;  /* 0x00000065d2657209 */ /* 0x000fc80007810000 */
[----:B------:R-:W-:Y:S02]  /*18c80*/  FMNMX.FTZ R101, R106, R101, !PT ;  /* 0x000000656a657209 */ /* 0x000fe40007810000 */
[----:B------:R-:W1:Y:S01]  /*18c90*/  MUFU.EX2 R96, R96 ;  /* 0x0000006000607308 */ /* 0x000e620000000800 */
[----:B0-----:R-:W-:Y:S01]  /*18ca0*/  FSEL R122, R109, -INF , !P4 ;  /* 0xff8000006d7a7808 */ /* 0x001fe20006000000 */
[----:B------:R-:W-:Y:S01]  /*18cb0*/  FFMA.FTZ R109, R152, R11, -R97 ;  /* 0x0000000b986d7223 */ /* 0x000fe20000010861 */
[----:B------:R-:W-:-:S04]  /*18cc0*/  FMNMX.FTZ R101, R212, R101, !PT ;  /* 0x00000065d4657209 */ /* 0x000fc80007810000 */
[----:B------:R-:W-:Y:S01]  /*18cd0*/  FMNMX.FTZ R103, R108, R101, !PT ;  /* 0x000000656c677209 */ /* 0x000fe20007810000 */
[----:B------:R-:W-:Y:S03]  /*18ce0*/  MUFU.EX2 R118, R118 ;  /* 0x0000007600767308 */ /* 0x000fe60000000800 */
[----:B------:R-:W-:-:S04]  /*18cf0*/  FMNMX.FTZ R103, R112, R103, !PT ;  /* 0x0000006770677209 */ /* 0x000fc80007810000 */
[----:B------:R-:W-:Y:S01]  /*18d00*/  FMNMX.FTZ R103, R122, R103, !PT ;  /* 0x000000677a677209 */ /* 0x000fe20007810000 */
[----:B------:R0:W-:Y:S01]  /*18d10*/  MUFU.EX2 R101, R105 ;  /* 0x0000006900657308 */ /* 0x0001e20000000800 */
[----:B-1----:R-:W-:Y:S02]  /*18d20*/  F2FP.BF16.F32.PACK_AB R152, R96, R91 ;  /* 0x0000005b6098723e */ /* 0x002fe400000010ff */
[----:B------:R-:W-:-:S04]  /*18d30*/  FMNMX.FTZ R103, R124, R103, !PT ;  /* 0x000000677c677209 */ /* 0x000fc80007810000 */
[----:B------:R-:W-:Y:S01]  /*18d40*/  FMNMX.FTZ R0, R142, R103, !PT ;  /* 0x000000678e007209 */ /* 0x000fe20007810000 */
[-CC-:B------:R-:W-:Y:S01]  /*18d50*/  FFMA.FTZ R103, R132, R11.reuse, -R97.reuse ;  /* 0x0000000b84677223 */ /* 0x180fe20000010861 */
[-CC-:B0-----:R-:W-:Y:S01]  /*18d60*/  FFMA.FTZ R105, R136, R11.reuse, -R97.reuse ;  /* 0x0000000b88697223 */ /* 0x181fe20000010861 */
[----:B------:R-:W-:Y:S01]  /*18d70*/  FFMA.FTZ R136, R150, R11, -R97 ;  /* 0x0000000b96887223 */ /* 0x000fe20000010861 */
[----:B------:R-:W0:Y:S01]  /*18d80*/  MUFU.EX2 R120, R120 ;  /* 0x0000007800787308 */ /* 0x000e220000000800 */
[----:B------:R-:W1:Y:S07]  /*18d90*/  SHFL.BFLY PT, R107, R0, 0x2, 0x1f ;  /* 0x0c401f00006b7f89 */ /* 0x000e6e00000e0000 */
[----:B------:R-:W2:Y:S08]  /*18da0*/  MUFU.EX2 R110, R110 ;  /* 0x0000006e006e7308 */ /* 0x000eb00000000800 */
[----:B------:R-:W-:Y:S01]  /*18db0*/  MUFU.EX2 R144, R144 ;  /* 0x0000009000907308 */ /* 0x000fe20000000800 */
[----:B0-----:R-:W-:-:S07]  /*18dc0*/  F2FP.BF16.F32.PACK_AB R148, R120, R95 ;  /* 0x0000005f7894723e */ /* 0x001fce00000010ff */
[----:B------:R-:W-:Y:S01]  /*18dd0*/  MUFU.EX2 R99, R99 ;  /* 0x0000006300637308 */ /* 0x000fe20000000800 */
[----:B-1----:R-:W-:Y:S01]  /*18de0*/  FMNMX.FTZ R111, R0, R107, !PT ;  /* 0x0000006b006f7209 */ /* 0x002fe20007810000 */
[-CC-:B------:R-:W-:Y:S01]  /*18df0*/  FFMA.FTZ R107, R138, R11.reuse, -R97.reuse ;  /* 0x0000000b8a6b7223 */ /* 0x180fe20000010861 */
[-CC-:B------:R-:W-:Y:S01]  /*18e00*/  FFMA.FTZ R138, R154, R11.reuse, -R97.reuse ;  /* 0x0000000b9a8a7223 */ /* 0x180fe20000010861 */
[----:B------:R-:W-:Y:S01]  /*18e10*/  FFMA.FTZ R97, R88, R11, -R97 ;  /* 0x0000000b58617223 */ /* 0x000fe20000010861 */
[----:B------:R-:W-:Y:S01]  /*18e20*/  F2FP.BF16.F32.PACK_AB R154, R118, R93 ;  /* 0x0000005d769a723e */ /* 0x000fe200000010ff */
[----:B------:R-:W0:Y:S01]  /*18e30*/  SHFL.BFLY PT, R0, R111, 0x1, 0x1f ;  /* 0x0c201f006f007f89 */ /* 0x000e2200000e0000 */
[----:B--2---:R-:W-:Y:S01]  /*18e40*/  F2FP.BF16.F32.PACK_AB R150, R110, R101 ;  /* 0x000000656e96723e */ /* 0x004fe200000010ff */
[----:B------:R-:W-:Y:S08]  /*18e50*/  MUFU.EX2 R146, R146 ;  /* 0x0000009200927308 */ /* 0x000ff00000000800 */
[----:B------:R-:W-:Y:S08]  /*18e60*/  MUFU.EX2 R103, R103 ;  /* 0x0000006700677308 */ /* 0x000ff00000000800 */
[----:B------:R-:W-:Y:S01]  /*18e70*/  MUFU.EX2 R140, R140 ;  /* 0x0000008c008c7308 */ /* 0x000fe20000000800 */
[----:B0-----:R-:W-:Y:S01]  /*18e80*/  FMNMX.FTZ R88, R111, R0, !PT ;  /* 0x000000006f587209 */ /* 0x001fe20007810000 */
[----:B------:R-:W-:Y:S01]  /*18e90*/  FADD.FTZ R0, -R113, R6 ;  /* 0x0000000671007221 */ /* 0x000fe20000010100 */
[----:B------:R-:W-:-:S05]  /*18ea0*/  @!P1 PRMT R113, RZ, 0x654, R12 ;  /* 0x00000654ff719816 */ /* 0x000fca000000000c */
[----:B------:R-:W-:Y:S01]  /*18eb0*/  MUFU.EX2 R105, R105 ;  /* 0x0000006900697308 */ /* 0x000fe20000000800 */
[C---:B------:R-:W-:Y:S01]  /*18ec0*/  FSETP.NEU.FTZ.AND P2, PT, R88.reuse, -INF , PT ;  /* 0xff8000005800780b */ /* 0x040fe20003f5d000 */
[-C--:B------:R-:W-:Y:S01]  /*18ed0*/  FMUL.FTZ R111, R88, R11.reuse ;  /* 0x0000000b586f7220 */ /* 0x080fe20000410000 */
[-C--:B------:R-:W-:Y:S01]  /*18ee0*/  FMUL.FTZ R0, R0, R11.reuse ;  /* 0x0000000b00007220 */ /* 0x080fe20000410000 */
[----:B------:R0:W-:Y:S03]  /*18ef0*/  @!P1 SYNCS.ARRIVE.TRANS64.RED.A1T0 RZ, [R113+URZ], RZ ;  /* 0x000000ff71ff99a7 */ /* 0x0001e6000810043f */
[----:B------:R-:W-:Y:S01]  /*18f00*/  FSEL R111, R111, RZ, P2 ;  /* 0x000000ff6f6f7208 */ /* 0x000fe20001000000 */
[----:B------:R-:W-:Y:S04]  /*18f10*/  MUFU.EX2 R107, R107 ;  /* 0x0000006b006b7308 */ /* 0x000fe80000000800 */
[-CC-:B------:R-:W-:Y:S01]  /*18f20*/  FFMA.FTZ R157, R2, R11.reuse, -R111.reuse ;  /* 0x0000000b029d7223 */ /* 0x180fe2000001086f */
[----:B------:R-:W-:Y:S01]  /*18f30*/  FSEL R2, R88, RZ, P2 ;  /* 0x000000ff58027208 */ /* 0x000fe20001000000 */
[-CC-:B------:R-:W-:Y:S01]  /*18f40*/  FFMA.FTZ R6, R156, R11.reuse, -R111.reuse ;  /* 0x0000000b9c067223 */ /* 0x180fe2000001086f */
[-CC-:B------:R-:W-:Y:S01]  /*18f50*/  FFMA.FTZ R159, R90, R11.reuse, -R111.reuse ;  /* 0x0000000b5a9f7223 */ /* 0x180fe2000001086f */
[----:B------:R-:W1:Y:S01]  /*18f60*/  MUFU.EX2 R0, R0 ;  /* 0x0000000000007308 */ /* 0x000e620000000800 */
[-C--:B------:R-:W-:Y:S01]  /*18f70*/  FFMA.FTZ R90, R158, R11.reuse, -R111 ;  /* 0x0000000b9e5a7223 */ /* 0x080fe2000001086f */
[----:B------:R-:W-:Y:S01]  /*18f80*/  FADD.FTZ R2, -R2, R7 ;  /* 0x0000000702027221 */ /* 0x000fe20000010100 */
[-CC-:B------:R-:W-:Y:S01]  /*18f90*/  FFMA.FTZ R153, R92, R11.reuse, -R111.reuse ;  /* 0x0000000b5c997223 */ /* 0x180fe2000001086f */
[-CC-:B------:R-:W-:Y:S01]  /*18fa0*/  FFMA.FTZ R92, R160, R11.reuse, -R111.reuse ;  /* 0x0000000ba05c7223 */ /* 0x180fe2000001086f */
[-CC-:B------:R-:W-:Y:S01]  /*18fb0*/  FFMA.FTZ R155, R94, R11.reuse, -R111.reuse ;  /* 0x0000000b5e9b7223 */ /* 0x180fe2000001086f */
[-C--:B------:R-:W-:Y:S01]  /*18fc0*/  FMUL.FTZ R2, R2, R11.reuse ;  /* 0x0000000b02027220 */ /* 0x080fe20000410000 */
        /* <DEDUP_REMOVED lines=9> */
[----:B------:R-:W2:Y:S01]  /*19060*/  MUFU.EX2 R2, R2 ;  /* 0x0000000200027308 */ /* 0x000ea20000000800 */
[----:B-1----:R-:W-:Y:S01]  /*19070*/  FFMA.FTZ R7, R0, R4, R13 ;  /* 0x0000000400077223 */ /* 0x002fe2000001000d */
[-CC-:B------:R-:W-:Y:S01]  /*19080*/  FFMA.FTZ R104, R104, R11.reuse, -R111.reuse ;  /* 0x0000000b68687223 */ /* 0x180fe2000001086f */
[-CC-:B------:R-:W-:Y:S01]  /*19090*/  FFMA.FTZ R141, R210, R11.reuse, -R111.reuse ;  /* 0x0000000bd28d7223 */ /* 0x180fe2000001086f */
[-C--:B------:R-:W-:Y:S01]  /*190a0*/  FFMA.FTZ R12, R106, R11.reuse, -R111 ;  /* 0x0000000b6a0c7223 */ /* 0x080fe2000001086f */
[----:B------:R-:W-:Y:S01]  /*190b0*/  FADD.FTZ R4, R114, R7 ;  /* 0x0000000772047221 */ /* 0x000fe20000010000 */
        /* <DEDUP_REMOVED lines=11> */
[----:B--2---:R-:W-:Y:S01]  /*19170*/  FFMA.FTZ R3, R2, R3, R157 ;  /* 0x0000000302037223 */ /* 0x004fe2000001009d */
[----:B------:R-:W-:Y:S01]  /*19180*/  FADD.FTZ R7, R91, R4 ;  /* 0x000000045b077221 */ /* 0x000fe20000010000 */
[----:B------:R-:W-:Y:S01]  /*19190*/  F2FP.BF16.F32.PACK_AB R156, R114, R13 ;  /* 0x0000000d729c723e */ /* 0x000fe200000010ff */
[----:B------:R-:W-:Y:S01]  /*191a0*/  VIADD R8, R8, 0xffffffff ;  /* 0xffffffff08087836 */ /* 0x000fe20000000000 */
[----:B------:R-:W-:Y:S01]  /*191b0*/  F2FP.BF16.F32.PACK_AB R158, R116, R89 ;  /* 0x00000059749e723e */ /* 0x000fe200000010ff */
[----:B------:R-:W-:Y:S01]  /*191c0*/  FADD.FTZ R128, R96, R7 ;  /* 0x0000000760807221 */ /* 0x000fe20000010000 */
[----:B------:R-:W-:Y:S01]  /*191d0*/  IMAD.MOV.U32 R160, RZ, RZ, R170 ;  /* 0x000000ffffa07224 */ /* 0x000fe200078e00aa */
[----:B------:R-:W2:Y:S01]  /*191e0*/  MUFU.EX2 R90, R90 ;  /* 0x0000005a005a7308 */ /* 0x000ea20000000800 */
[C---:B-1----:R-:W-:Y:S01]  /*191f0*/  FADD.FTZ R4, R6.reuse, R3 ;  /* 0x0000000306047221 */ /* 0x042fe20000010000 */
[----:B------:R-:W-:Y:S01]  /*19200*/  FADD.FTZ R7, R93, R128 ;  /* 0x000000805d077221 */ /* 0x000fe20000010000 */
[----:B------:R-:W-:Y:S01]  /*19210*/  F2FP.BF16.F32.PACK_AB R157, R6, R157 ;  /* 0x0000009d069d723e */ /* 0x000fe200000010ff */
[----:B------:R-:W-:-:S02]  /*19220*/  IMAD.MOV.U32 R6, RZ, RZ, R10 ;  /* 0x000000ffff067224 */ /* 0x000fc400078e000a */
[----:B------:R-:W-:Y:S02]  /*19230*/  FADD.FTZ R128, R118, R7 ;  /* 0x0000000776807221 */ /* 0x000fe40000010000 */
[----:B------:R-:W1:Y:S01]  /*19240*/  MUFU.EX2 R153, R153 ;  /* 0x0000009900997308 */ /* 0x000e620000000800 */
[----:B---3--:R-:W-:Y:S01]  /*19250*/  FADD.FTZ R3, R159, R4 ;  /* 0x000000049f037221 */ /* 0x008fe20000010000 */
[----:B------:R-:W-:-:S04]  /*19260*/  FADD.FTZ R7, R95, R128 ;  /* 0x000000805f077221 */ /* 0x000fc80000010000 */
[----:B------:R-:W-:Y:S02]  /*19270*/  FADD.FTZ R128, R120, R7 ;  /* 0x0000000778807221 */ /* 0x000fe40000010000 */
[----:B------:R-:W3:Y:S01]  /*19280*/  MUFU.EX2 R92, R92 ;  /* 0x0000005c005c7308 */ /* 0x000ee20000000800 */
[C---:B--2---:R-:W-:Y:S01]  /*19290*/  FADD.FTZ R4, R90.reuse, R3 ;  /* 0x000000035a047221 */ /* 0x044fe20000010000 */
[----:B------:R-:W-:Y:S01]  /*192a0*/  FADD.FTZ R7, R101, R128 ;  /* 0x0000008065077221 */ /* 0x000fe20000010000 */
[----:B------:R-:W-:-:S03]  /*192b0*/  F2FP.BF16.F32.PACK_AB R159, R90, R159 ;  /* 0x0000009f5a9f723e */ /* 0x000fc600000010ff */
[----:B------:R-:W-:Y:S02]  /*192c0*/  FADD.FTZ R7, R110, R7 ;  /* 0x000000076e077221 */ /* 0x000fe40000010000 */
[----:B------:R-:W2:Y:S01]  /*192d0*/  MUFU.EX2 R155, R155 ;  /* 0x0000009b009b7308 */ /* 0x000ea20000000800 */
[----:B-1----:R-:W-:Y:S01]  /*192e0*/  FADD.FTZ R3, R153, R4 ;  /* 0x0000000499037221 */ /* 0x002fe20000010000 */
[----:B------:R-:W-:Y:S01]  /*192f0*/  FADD.FTZ R106, R144, R7 ;  /* 0x00000007906a7221 */ /* 0x000fe20000010000 */
[----:B------:R-:W-:-:S03]  /*19300*/  F2FP.BF16.F32.PACK_AB R144, R99, R144 ;  /* 0x000000906390723e */ /* 0x000fc600000010ff */
[----:B------:R-:W-:Y:S02]  /*19310*/  FADD.FTZ R7, R99, R106 ;  /* 0x0000006a63077221 */ /* 0x000fe40000010000 */
[----:B------:R-:W1:Y:S01]  /*19320*/  MUFU.EX2 R94, R94 ;  /* 0x0000005e005e7308 */ /* 0x000e620000000800 */
[----:B---3--:R-:W-:Y:S01]  /*19330*/  FADD.FTZ R4, R92, R3 ;  /* 0x000000035c047221 */ /* 0x008fe20000010000 */
[----:B------:R-:W-:Y:S01]  /*19340*/  FADD.FTZ R106, R146, R7 ;  /* 0x00000007926a7221 */ /* 0x000fe20000010000 */
[C---:B------:R-:W-:Y:S02]  /*19350*/  F2FP.BF16.F32.PACK_AB R146, R103.reuse, R146 ;  /* 0x000000926792723e */ /* 0x040fe400000010ff */
[----:B------:R-:W-:Y:S01]  /*19360*/  F2FP.BF16.F32.PACK_AB R153, R92, R153 ;  /* 0x000000995c99723e */ /* 0x000fe200000010ff */
[----:B------:R-:W-:Y:S02]  /*19370*/  FADD.FTZ R7, R103, R106 ;  /* 0x0000006a67077221 */ /* 0x000fe40000010000 */
[----:B------:R-:W3:Y:S01]  /*19380*/  MUFU.EX2 R149, R149 ;  /* 0x0000009500957308 */ /* 0x000ee20000000800 */
[----:B--2---:R-:W-:Y:S01]  /*19390*/  FADD.FTZ R3, R155, R4 ;  /* 0x000000049b037221 */ /* 0x004fe20000010000 */
[----:B------:R-:W-:Y:S01]  /*193a0*/  FADD.FTZ R106, R140, R7 ;  /* 0x000000078c6a7221 */ /* 0x000fe20000010000 */
[----:B------:R-:W-:-:S03]  /*193b0*/  F2FP.BF16.F32.PACK_AB R140, R105, R140 ;  /* 0x0000008c698c723e */ /* 0x000fc600000010ff */
[----:B------:R-:W-:Y:S02]  /*193c0*/  FADD.FTZ R106, R105, R106 ;  /* 0x0000006a696a7221 */ /* 0x000fe40000010000 */
[----:B------:R-:W2:Y:S01]  /*193d0*/  MUFU.EX2 R98, R98 ;  /* 0x0000006200627308 */ /* 0x000ea20000000800 */
[C---:B-1----:R-:W-:Y:S01]  /*193e0*/  FADD.FTZ R4, R94.reuse, R3 ;  /* 0x000000035e047221 */ /* 0x042fe20000010000 */
[----:B------:R-:W-:Y:S01]  /*193f0*/  FADD.FTZ R7, R107, R106 ;  /* 0x0000006a6b077221 */ /* 0x000fe20000010000 */
[----:B------:R-:W-:-:S05]  /*19400*/  F2FP.BF16.F32.PACK_AB R155, R94, R155 ;  /* 0x0000009b5e9b723e */ /* 0x000fca00000010ff */
[----:B------:R-:W1:Y:S01]  /*19410*/  MUFU.EX2 R151, R151 ;  /* 0x0000009700977308 */ /* 0x000e620000000800 */
[----:B---3--:R-:W-:-:S07]  /*19420*/  FADD.FTZ R3, R149, R4 ;  /* 0x0000000495037221 */ /* 0x008fce0000010000 */
        /* <DEDUP_REMOVED lines=29> */
[C---:B---3--:R-:W-:Y:S01]  /*19600*/  FADD.FTZ R3, R108.reuse, R3 ;  /* 0x000000036c037221 */ /* 0x048fe20000010000 */
[----:B------:R-:W-:-:S06]  /*19610*/  F2FP.BF16.F32.PACK_AB R143, R108, R143 ;  /* 0x0000008f6c8f723e */ /* 0x000fcc00000010ff */
[----:B------:R-:W3:Y:S01]  /*19620*/  MUFU.EX2 R109, R109 ;  /* 0x0000006d006d7308 */ /* 0x000ee20000000800 */
[----:B--2---:R-:W-:-:S07]  /*19630*/  FADD.FTZ R96, R136, R7 ;  /* 0x0000000788607221 */ /* 0x004fce0000010000 */
[----:B------:R-:W2:Y:S01]  /*19640*/  MUFU.EX2 R122, R122 ;  /* 0x0000007a007a7308 */ /* 0x000ea20000000800 */
[----:B-1----:R-:W-:-:S07]  /*19650*/  FADD.FTZ R3, R112, R3 ;  /* 0x0000000370037221 */ /* 0x002fce0000010000 */
[----:B------:R-:W1:Y:S01]  /*19660*/  MUFU.EX2 R138, R138 ;  /* 0x0000008a008a7308 */ /* 0x000e620000000800 */
[C---:B---3--:R-:W-:Y:S01]  /*19670*/  FADD.FTZ R7, R109.reuse, R96 ;  /* 0x000000606d077221 */ /* 0x048fe20000010000 */
[----:B------:R-:W-:-:S06]  /*19680*/  F2FP.BF16.F32.PACK_AB R136, R109, R136 ;  /* 0x000000886d88723e */ /* 0x000fcc00000010ff */
[----:B------:R-:W3:Y:S01]  /*19690*/  MUFU.EX2 R124, R124 ;  /* 0x0000007c007c7308 */ /* 0x000ee20000000800 */
[C---:B--2---:R-:W-:Y:S01]  /*196a0*/  FADD.FTZ R3, R122.reuse, R3 ;  /* 0x000000037a037221 */ /* 0x044fe20000010000 */
[----:B------:R-:W-:-:S06]  /*196b0*/  F2FP.BF16.F32.PACK_AB R137, R122, R112 ;  /* 0x000000707a89723e */ /* 0x000fcc00000010ff */
[----:B------:R-:W2:Y:S01]  /*196c0*/  MUFU.EX2 R97, R97 ;  /* 0x0000006100617308 */ /* 0x000ea20000000800 */
[----:B-1----:R-:W-:Y:S01]  /*196d0*/  FADD.FTZ R96, R138, R7 ;  /* 0x000000078a607221 */ /* 0x002fe20000010000 */
[----:B------:R-:W-:-:S06]  /*196e0*/  IMAD.MOV.U32 R7, RZ, RZ, R88 ;  /* 0x000000ffff077224 */ /* 0x000fcc00078e0058 */
[----:B------:R-:W1:Y:S01]  /*196f0*/  MUFU.EX2 R111, R111 ;  /* 0x0000006f006f7308 */ /* 0x000e620000000800 */
[----:B---3--:R-:W-:Y:S01]  /*19700*/  FADD.FTZ R3, R124, R3 ;  /* 0x000000037c037221 */ /* 0x008fe20000010000 */
[C---:B--2---:R-:W-:Y:S01]  /*19710*/  FADD.FTZ R4, R97.reuse, R96 ;  /* 0x0000006061047221 */ /* 0x044fe20000010000 */
[----:B------:R-:W-:Y:S02]  /*19720*/  F2FP.BF16.F32.PACK_AB R138, R97, R138 ;  /* 0x0000008a618a723e */ /* 0x000fe400000010ff */
[C---:B-1----:R-:W-:Y:S01]  /*19730*/  FADD.FTZ R3, R111.reuse, R3 ;  /* 0x000000036f037221 */ /* 0x042fe20000010000 */
[----:B------:R-:W-:Y:S01]  /*19740*/  F2FP.BF16.F32.PACK_AB R139, R111, R124 ;  /* 0x0000007c6f8b723e */ /* 0x000fe200000010ff */
[----:B0-----:R-:W-:Y:S06]  /*19750*/  @P2 BRA `(.L_x_1550) ;  /* 0xffffffc8005c2947 */ /* 0x001fec000383ffff */
[----:B------:R-:W-:Y:S05]  /*19760*/  BSYNC B0 ;  /* 0x0000000000007941 */ /* 0x000fea0003800000 */
.L_x_1531:
[----:B------:R-:W-:Y:S02]  /*19770*/  IMAD.MOV.U32 R7, RZ, RZ, R88 ;  /* 0x000000ffff077224 */ /* 0x000fe400078e0058 */
[----:B------:R-:W-:Y:S02]  /*19780*/  IMAD.MOV.U32 R6, RZ, RZ, R10 ;  /* 0x000000ffff067224 */ /* 0x000fe400078e000a */
[----:B------:R-:W-:Y:S02]  /*19790*/  IMAD.MOV.U32 R160, RZ, RZ, R170 ;  /* 0x000000ffffa07224 */ /* 0x000fe400078e00aa */
[----:B------:R-:W-:-:S07]  /*197a0*/  IMAD.MOV.U32 R161, RZ, RZ, R171 ;  /* 0x000000ffffa17224 */ /* 0x000fce00078e00ab */
.L_x_1530:
[----:B------:R-:W-:Y:S05]  /*197b0*/  BSYNC B1 ;  /* 0x0000000000017941 */ /* 0x000fea0003800000 */
.L_x_1529:
[----:B------:R-:W0:Y:S01]  /*197c0*/  LDC R9, c[0x0][0x9e4] ;  /* 0x00027900ff097b82 */ /* 0x000e220000000800 */
[----:B------:R-:W-:Y:S01]  /*197d0*/  IADD3 R10, R163, 0x80, -R164 ;  /* 0x00000080a30a7810 */ /* 0x000fe20007ffe8a4 */
[----:B------:R-:W-:-:S04]  /*197e0*/  ULDC UR4, c[0x0][0x9dc] ;  /* 0x0002770000047ab9 */ /* 0x000fc80000000800 */
[----:B------:R-:W-:-:S04]  /*197f0*/  IMAD R10, R169, 0x80, R10 ;  /* 0x00000080a90a7824 */ /* 0x000fc800078e020a */
[----:B------:R-:W-:Y:S01]  /*19800*/  VIADD R12, R10, -UR4 ;  /* 0x800000040a0c7c36 */ /* 0x000fe20008000000 */
[----:B0-----:R-:W-:-:S13]  /*19810*/  ISETP.GE.AND P2, PT, R9, 0x1, PT ;  /* 0x000000010900780c */ /* 0x001fda0003f46270 */
[----:B------:R-:W-:Y:S05]  /*19820*/  @!P2 BRA `(.L_x_1551) ;  /* 0x000000000044a947 */ /* 0x000fea0003800000 */
        /* <DEDUP_REMOVED lines=10> */
.L_x_1553:
[----:B------:R-:W-:-:S13]  /*198d0*/  ISETP.NE.AND P2, PT, R9, 0x1, PT ;  /* 0x000000010900780c */ /* 0x000fda0003f45270 */
[----:B------:R-:W0:Y:S02]  /*198e0*/  @P2 LDC.64 R14, c[0x0][0x9e8] ;  /* 0x00027a00ff0e2b82 */ /* 0x000e240000000a00 */
[----:B0-----:R-:W-:-:S05]  /*198f0*/  @P2 IMAD.HI.U32 R14, R10, R14, RZ ;  /* 0x0000000e0a0e2227 */ /* 0x001fca00078e00ff */
[----:B------:R-:W-:-:S07]  /*19900*/  @P2 SHF.R.U32.HI R10, RZ, R15, R14 ;  /* 0x0000000fff0a2219 */ /* 0x000fce000001160e */
.L_x_1554:
[----:B------:R-:W-:Y:S05]  /*19910*/  BSYNC B0 ;  /* 0x0000000000007941 */ /* 0x000fea0003800000 */
.L_x_1552:
[----:B------:R-:W-:-:S05]  /*19920*/  IMAD R13, R10, R9, RZ ;  /* 0x000000090a0d7224 */ /* 0x000fca00078e02ff */
[----:B------:R-:W-:-:S07]  /*19930*/  VIMNMX R12, R12, R13, !PT ;  /* 0x0000000d0c0c7248 */ /* 0x000fce0007fe0100 */
.L_x_1551:
[----:B------:R-:W-:Y:S01]  /*19940*/  VIADD R12, R12, 0x5f ;  /* 0x0000005f0c0c7836 */ /* 0x000fe20000000000 */
[----:B------:R-:W-:Y:S03]  /*19950*/  BSSY B0, `(.L_x_1555) ;  /* 0x0000263000007945 */ /* 0x000fe60003800000 */
[----:B------:R-:W-:-:S05]  /*19960*/  IMAD.HI R12, R12, 0x2aaaaaab, RZ ;  /* 0x2aaaaaab0c0c7827 */ /* 0x000fca00078e02ff */
[----:B------:R-:W-:-:S04]  /*19970*/  SHF.R.U32.HI R13, RZ, 0x1f, R12 ;  /* 0x0000001fff0d7819 */ /* 0x000fc8000001160c */
[----:B------:R-:W-:-:S04]  /*19980*/  LEA.HI.SX32 R13, R12, R13, 0x1c ;  /* 0x0000000d0c0d7211 */ /* 0x000fc800078fe2ff */
[----:B------:R-:W-:-:S04]  /*19990*/  VIMNMX R14, R168, R13, !PT ;  /* 0x0000000da80e7248 */ /* 0x000fc80007fe0100 */
[----:B------:R-:W-:-:S13]  /*199a0*/  ISETP.GE.AND P2, PT, R8, R14, PT ;  /* 0x0000000e0800720c */ /* 0x000fda0003f46270 */
[----:B------:R-:W-:Y:S05]  /*199b0*/  @!P2 BRA `(.L_x_1556) ;  /* 0x000000240070a947 */ /* 0x000fea0003800000 */
[----:B------:R-:W-:Y:S01]  /*199c0*/  BSSY B1, `(.L_x_1556) ;  /* 0x000025b000017945 */ /* 0x000fe20003800000 */
[----:B------:R-:W-:Y:S02]  /*199d0*/  IMAD.MOV.U32 R13, RZ, RZ, R7 ;  /* 0x000000ffff0d7224 */ /* 0x000fe400078e0007 */
[----:B------:R-:W-:Y:S02]  /*199e0*/  IMAD.MOV.U32 R12, RZ, RZ, R6 ;  /* 0x000000ffff0c7224 */ /* 0x000fe400078e0006 */
[----:B------:R-:W-:Y:S02]  /*199f0*/  IMAD.MOV.U32 R20, RZ, RZ, R161 ;  /* 0x000000ffff147224 */ /* 0x000fe400078e00a1 */
[----:B------:R-:W-:-:S07]  /*19a00*/  IMAD.MOV.U32 R21, RZ, RZ, R160 ;  /* 0x000000ffff157224 */ /* 0x000fce00078e00a0 */
.L_x_1567:
[----:B------:R-:W-:-:S05]  /*19a10*/  VIADD R15, R21, 0x1 ;  /* 0x00000001150f7836 */ /* 0x000fca0000000000 */
[----:B------:R-:W-:-:S04]  /*19a20*/  ISETP.NE.AND P2, PT, R15, 0x2, PT ;  /* 0x000000020f00780c */ /* 0x000fc80003f45270 */
[----:B------:R-:W-:Y:S02]  /*19a30*/  SEL R15, R15, RZ, P2 ;  /* 0x000000ff0f0f7207 */ /* 0x000fe40001000000 */
[----:B------:R-:W-:-:S03]  /*19a40*/  SEL R161, RZ, 0x1, P2 ;  /* 0x00000001ffa17807 */ /* 0x000fc60001000000 */
[----:B------:R-:W-:Y:S01]  /*19a50*/  IMAD.MOV.U32 R160, RZ, RZ, R15 ;  /* 0x000000ffffa07224 */ /* 0x000fe200078e000f */
[----:B------:R-:W-:Y:S01]  /*19a60*/  LOP3.LUT R161, R20, R161, RZ, 0x3c, !PT ;  /* 0x000000a114a17212 */ /* 0x000fe200078e3cff */
[----:B------:R-:W-:Y:S06]  /*19a70*/  @!P0 BRA `(.L_x_1557) ;  /* 0x0000000000048947 */ /* 0x000fec0003800000 */
[----:B------:R-:W-:Y:S01]  /*19a80*/  BPT.TRAP 0x1 ;  /* 0x000000040000795c */ /* 0x000fe20000300000 */
.L_x_1557:
[----:B------:R-:W-:Y:S01]  /*19a90*/  IMAD R10, R160, 0x8, R18 ;  /* 0x00000008a00a7824 */ /* 0x000fe200078e0212 */
[----:B------:R-:W-:-:S04]  /*19aa0*/  SHF.L.U32 R11, R161, 0x1f, RZ ;  /* 0x0000001fa10b7819 */ /* 0x000fc800000006ff */
[----:B------:R0:W1:Y:S01]  /*19ab0*/  SYNCS.PHASECHK.TRANS64.TRYWAIT P2, [R10+URZ+0x2a830], R11 ;  /* 0x02a8300b0a0075a7 */ /* 0x000062000804017f */
[----:B------:R-:W-:Y:S05]  /*19ac0*/  @!P0 BRA `(.L_x_1558) ;  /* 0x0000000000048947 */ /* 0x000fea0003800000 */
[----:B------:R-:W-:Y:S01]  /*19ad0*/  BPT.TRAP 0x1 ;  /* 0x000000040000795c */ /* 0x000fe20000300000 */
.L_x_1558:
[----:B------:R-:W-:Y:S01]  /*19ae0*/  BSSY B2, `(.L_x_1559) ;  /* 0x0000006000027945 */ /* 0x000fe20003800000 */
[----:B------:R-:W-:Y:S02]  /*19af0*/  IMAD R6, R160, 0x900, R5 ;  /* 0x00000900a0067824 */ /* 0x000fe400078e0205 */
[----:B------:R-:W-:Y:S01]  /*19b00*/  IMAD.MOV.U32 R7, RZ, RZ, 0x40000040 ;  /* 0x40000040ff077424 */ /* 0x000fe200078e00ff */
[----:B-1----:R-:W-:Y:S06]  /*19b10*/  @P2 BRA `(.L_x_1560) ;  /* 0x0000000000082947 */ /* 0x002fec0003800000 */
[----:B------:R-:W1:Y:S02]  /*19b20*/  SYNCS.PHASECHK.TRANS64.TRYWAIT P2, [R10+URZ+0x2a830], R11 ;  /* 0x02a8300b0a0075a7 */ /* 0x000e64000804017f */
[----:B-1----:R-:W-:Y:S05]  /*19b30*/  @!P2 BRA `(.L_x_1561) ;  /* 0x000000fc00aca947 */ /* 0x002fea0003800000 */
.L_x_1560:
[----:B------:R-:W-:Y:S05]  /*19b40*/  BSYNC B2 ;  /* 0x0000000000027941 */ /* 0x000fea0003800000 */
.L_x_1559:
[----:B------:R-:W2:Y:S04]  /*19b50*/  LDL.64 R88, [R1+0x38] ;  /* 0x0000380001587983 */ /* 0x000ea80000100a00 */
[----:B------:R-:W3:Y:S04]  /*19b60*/  LDL.64 R210, [R1+0x30] ;  /* 0x0000300001d27983 */ /* 0x000ee80000100a00 */
[----:B------:R-:W4:Y:S01]  /*19b70*/  LDL.64 R208, [R1+0x28] ;  /* 0x0000280001d07983 */ /* 0x000f220000100a00 */
[----:B------:R-:W-:-:S03]  /*19b80*/  R2UR UR6, R6 ;  /* 0x00000000060672ca */ /* 0x000fc600000e0000 */
[----:B------:R-:W5:Y:S01]  /*19b90*/  LDL.64 R206, [R1+0x20] ;  /* 0x0000200001ce7983 */ /* 0x000f620000100a00 */
[----:B------:R-:W-:Y:S01]  /*19ba0*/  R2UR UR7, R7 ;  /* 0x00000000070772ca */ /* 0x000fe200000e0000 */
[----:B01----:R-:W-:Y:S02]  /*19bb0*/  VIADD R10, R6, 0x2 ;  /* 0x00000002060a7836 */ /* 0x003fe40000000000 */
[----:B------:R-:W-:Y:S01]  /*19bc0*/  IMAD.MOV.U32 R11, RZ, RZ, 0x40000040 ;  /* 0x40000040ff0b7424 */ /* 0x000fe200078e00ff */
        /* <DEDUP_REMOVED lines=171> */
.L_x_1562:
[----:B------:R-:W-:Y:S01]  /*1a680*/  SHF.L.U32 R7, R20, 0x1f, RZ ;  /* 0x0000001f14077819 */ /* 0x000fe200000006ff */
[----:B------:R-:W-:-:S04]  /*1a690*/  IMAD R20, R21, 0x8, R18 ;  /* 0x0000000815147824 */ /* 0x000fc800078e0212 */
[----:B------:R0:W1:Y:S01]  /*1a6a0*/  SYNCS.PHASECHK.TRANS64.TRYWAIT P2, [R20+URZ+0x2a850], R7 ;  /* 0x02a85007140075a7 */ /* 0x000062000804017f */
[----:B------:R-:W-:Y:S05]  /*1a6b0*/  @!P0 BRA `(.L_x_1563) ;  /* 0x0000000000048947 */ /* 0x000fea0003800000 */
[----:B------:R-:W-:Y:S01]  /*1a6c0*/  BPT.TRAP 0x1 ;  /* 0x000000040000795c */ /* 0x000fe20000300000 */
.L_x_1563:
[----:B------:R-:W-:Y:S04]  /*1a6d0*/  BSSY B2, `(.L_x_1564) ;  /* 0x0000004000027945 */ /* 0x000fe80003800000 */
[----:B-1----:R-:W-:Y:S05]  /*1a6e0*/  @P2 BRA `(.L_x_1565) ;  /* 0x0000000000082947 */ /* 0x002fea0003800000 */
[----:B------:R-:W1:Y:S02]  /*1a6f0*/  SYNCS.PHASECHK.TRANS64.TRYWAIT P2, [R20+URZ+0x2a850], R7 ;  /* 0x02a85007140075a7 */ /* 0x000e64000804017f */
[----:B-1----:R-:W-:Y:S05]  /*1a700*/  @!P2 BRA `(.L_x_1566) ;  /* 0x000000f000cca947 */ /* 0x002fea0003800000 */
.L_x_1565:
[----:B------:R-:W-:Y:S05]  /*1a710*/  BSYNC B2 ;  /* 0x0000000000027941 */ /* 0x000fea0003800000 */
.L_x_1564:
[----:B------:R-:W-:Y:S01]  /*1a720*/  VIADD R0, R18, 0x400 ;  /* 0x0000040012007836 */ /* 0x000fe20000000000 */
[----:B------:R-:W-:Y:S01]  /*1a730*/  WARPGROUP.ARRIVE ;  /* 0x00000000000079c5 */ /* 0x000fe20000000000 */
[----:B------:R-:W-:Y:S02]  /*1a740*/  IMAD.MOV.U32 R11, RZ, RZ, 0x40000040 ;  /* 0x40000040ff0b7424 */ /* 0x000fe400078e00ff */
[----:B------:R-:W-:Y:S01]  /*1a750*/  FMUL.FTZ R2, R88, UR51 ;  /* 0x0000003358027c20 */ /* 0x000fe20008410000 */
[----:B01----:R-:W-:Y:S01]  /*1a760*/  IMAD.MOV.U32 R7, RZ, RZ, 0x40000040 ;  /* 0x40000040ff077424 */ /* 0x003fe200078e00ff */
[----:B------:R-:W-:Y:S01]  /*1a770*/  SHF.R.U32.HI R0, RZ, 0x4, R0 ;  /* 0x00000004ff007819 */ /* 0x000fe20000011600 */
[----:B------:R-:W-:Y:S01]  /*1a780*/  FMUL.FTZ R192, R89, UR51 ;  /* 0x0000003359c07c20 */ /* 0x000fe20008410000 */
[----:B------:R-:W-:Y:S01]  /*1a790*/  R2UR UR7, R11 ;  /* 0x000000000b0772ca */ /* 0x000fe200000e0000 */
        /* <DEDUP_REMOVED lines=12> */
[----:B------:R-:W-:Y:S01]  /*1a860*/  FMUL.FTZ R214, R109, UR51 ;  /* 0x000000336dd67c20 */ /* 0x000fe20008410000 */
[----:B------:R-:W-:Y:S01]  /*1a870*/  FMUL.FTZ R112, R112, UR51 ;  /* 0x0000003370707c20 */ /* 0x000fe20008410000 */
[C---:B------:R-:W-:Y:S01]  /*1a880*/  VIADD R6, R10.reuse, 0x80 ;  /* 0x000000800a067836 */ /* 0x040fe20000000000 */
[----:B------:R-:W-:Y:S01]  /*1a890*/  R2UR UR6, R10 ;  /* 0x000000000a0672ca */ /* 0x000fe200000e0000 */
        /* <DEDUP_REMOVED lines=12> */
[----:B------:R-:W-:Y:S01]  /*1a960*/  HGMMA.64x128x16.F32.BF16 R24, R156, gdesc[UR4].tnspB, R24, gsb0 ;  /* 0x41e000049c187df0 */ /* 0x000fe20008001818 */
[----:B------:R-:W-:Y:S01]  /*1a970*/  R2UR UR6, R6 ;  /* 0x00000000060672ca */ /* 0x000fe200000e0000 */
[----:B------:R-:W-:Y:S01]  /*1a980*/  VIADD R6, R10, 0x100 ;  /* 0x000001000a067836 */ /* 0x000fe20000000000 */
[----:B------:R-:W-:Y:S01]  /*1a990*/  R2UR UR7, R7 ;  /* 0x00000000070772ca */ /* 0x000fe200000e0000 */
[----:B------:R-:W-:Y:S01]  /*1a9a0*/  IMAD.MOV.U32 R7, RZ, RZ, 0x40000040 ;  /* 0x40000040ff077424 */ /* 0x000fe200078e00ff */
[----:B-1----:R-:W-:Y:S01]  /*1a9b0*/  FMNMX.FTZ R11, R192, R11, !PT ;  /* 0x0000000bc00b7209 */ /* 0x002fe20007810000 */
[----:B------:R-:W-:Y:S01]  /*1a9c0*/  FMUL.FTZ R222, R133, UR51 ;  /* 0x0000003385de7c20 */ /* 0x000fe20008410000 */
[----:B------:R-:W1:Y:S01]  /*1a9d0*/  MUFU.TANH R204, R204 ;  /* 0x000000cc00cc7308 */ /* 0x000e620000002400 */
[----:B------:R-:W-:Y:S01]  /*1a9e0*/  FMUL.FTZ R108, R111, UR51 ;  /* 0x000000336f6c7c20 */ /* 0x000fe20008410000 */
[----:B--2---:R-:W-:Y:S01]  /*1a9f0*/  FMNMX.FTZ R11, R92, R11, !PT ;  /* 0x0000000b5c0b7209 */ /* 0x004fe20007810000 */
[----:B------:R-:W-:Y:S01]  /*1aa00*/  FMUL.FTZ R88, R90, UR51 ;  /* 0x000000335a587c20 */ /* 0x000fe20008410000 */
[----:B------:R-:W-:Y:S01]  /*1aa10*/  FMUL.FTZ R90, R91, UR51 ;  /* 0x000000335b5a7c20 */ /* 0x000fe20008410000 */
[----:B------:R-:W-:-:S02]  /*1aa20*/  IMAD.MOV.U32 R93, RZ, RZ, 0x40000040 ;  /* 0x40000040ff5d7424 */ /* 0x000fc400078e00ff */
        /* <DEDUP_REMOVED lines=11> */
[----:B-1----:R-:W-:Y:S01]  /*1aae0*/  FMNMX.FTZ R11, R204, R11, !PT ;  /* 0x0000000bcc0b7209 */ /* 0x002fe20007810000 */
        /* <DEDUP_REMOVED lines=11> */
[C---:B------:R-:W-:Y:S01]  /*1aba0*/  ISETP.GT.AND P2, PT, R8.reuse, R14, PT ;  /* 0x0000000e0800720c */ /* 0x040fe20003f44270 */
[----:B------:R-:W-:-:S02]  /*1abb0*/  VIADD R8, R8, 0xffffffff ;  /* 0xffffffff08087836 */ /* 0x000fc40000000000 */
        /* <DEDUP_REMOVED lines=21> */
[----:B------:R-:W-:Y:S02]  /*1ad10*/  R2UR UR6, R6 ;  /* 0x00000000060672ca */ /* 0x000fe400000e0000 */
[----:B------:R-:W-:Y:S02]  /*1ad20*/  R2UR UR7, R7 ;  /* 0x00000000070772ca */ /* 0x000fe400000e0000 */
        /* <DEDUP_REMOVED lines=29> */
[----:B------:R-:W-:Y:S01]  /*1af00*/  FMUL.FTZ R154, R121, UR51 ;  /* 0x00000033799a7c20 */ /* 0x000fe20008410000 */
[----:B------:R-:W-:-:S04]  /*1af10*/  WARPGROUP.ARRIVE ;  /* 0x00000000000079c5 */ /* 0x000fc80000000000 */
[----:B------:R-:W0:Y:S02]  /*1af20*/  MUFU.TANH R152, R0 ;  /* 0x0000000000987308 */ /* 0x000e240000002400 */
[----:B------:R-:W-:Y:S01]  /*1af30*/  HGMMA.64x128x16.F32.BF16 R24, R148, gdesc[UR4].tnspB, R24, gsb0 ;  /* 0x41e0000494187df0 */ /* 0x000fe20008001818 */
[----:B------:R-:W-:Y:S01]  /*1af40*/  R2UR UR7, R93 ;  /* 0x000000005d0772ca */ /* 0x000fe200000e0000 */
[----:B------:R-:W-:-:S04]  /*1af50*/  IMAD.MOV.U32 R93, RZ, RZ, 0x40000040 ;  /* 0x40000040ff5d7424 */ /* 0x000fc800078e00ff */
        /* <DEDUP_REMOVED lines=11> */
[----:B------:R-:W-:-:S04]  /*1b010*/  FMNMX.FTZ R11, R224, R11, !PT ;  /* 0x0000000be00b7209 */ /* 0x000fc80007810000 */
[----:B------:R-:W-:-:S05]  /*1b020*/  FMNMX.FTZ R11, R222, R11, !PT ;  /* 0x0000000bde0b7209 */ /* 0x000fca0007810000 */
[----:B------:R-:W0:Y:S02]  /*1b030*/  SHFL.BFLY PT, R0, R11, 0x2, 0x1f ;  /* 0x0c401f000b007f89 */ /* 0x000e2400000e0000 */
[----:B0-----:R-:W-:Y:S01]  /*1b040*/  FMNMX.FTZ R0, R11, R0, !PT ;  /* 0x000000000b007209 */ /* 0x001fe20007810000 */
[----:B------:R-:W-:-:S04]  /*1b050*/  IMAD.U32 R11, RZ, RZ, UR42 ;  /* 0x0000002aff0b7e24 */ /* 0x000fc8000f8e00ff */
[----:B------:R-:W0:Y:S02]  /*1b060*/  SHFL.BFLY PT, R7, R0, 0x1, 0x1f ;  /* 0x0c201f0000077f89 */ /* 0x000e2400000e0000 */
[----:B0-----:R-:W-:Y:S02]  /*1b070*/  FMNMX.FTZ R6, R0, R7, !PT ;  /* 0x0000000700067209 */ /* 0x001fe40007810000 */
[----:B------:R-:W-:-:S03]  /*1b080*/  FMNMX.FTZ R7, R88, R13, !PT ;  /* 0x0000000d58077209 */ /* 0x000fc60007810000 */
[----:B------:R-:W-:Y:S01]  /*1b090*/  FMUL.FTZ R111, R6, R11 ;  /* 0x0000000b066f7220 */ /* 0x000fe20000410000 */
[----:B------:R-:W-:Y:S01]  /*1b0a0*/  FMNMX.FTZ R7, R90, R7, !PT ;  /* 0x000000075a077209 */ /* 0x000fe20007810000 */
[----:B------:R-:W-:Y:S01]  /*1b0b0*/  FADD.FTZ R0, -R6, R12 ;  /* 0x0000000c06007221 */ /* 0x000fe20000010100 */
[----:B------:R-:W-:Y:S02]  /*1b0c0*/  VIADD R12, R10, 0x280 ;  /* 0x000002800a0c7836 */ /* 0x000fe40000000000 */
[--C-:B------:R-:W-:Y:S01]  /*1b0d0*/  FFMA.FTZ R91, R92, R11, -R111.reuse ;  /* 0x0000000b5c5b7223 */ /* 0x100fe2000001086f */
[----:B------:R-:W-:Y:S01]  /*1b0e0*/  VIADD R92, R10, 0x180 ;  /* 0x000001800a5c7836 */ /* 0x000fe20000000000 */
[----:B------:R-:W-:Y:S01]  /*1b0f0*/  FMNMX.FTZ R7, R94, R7, !PT ;  /* 0x000000075e077209 */ /* 0x000fe20007810000 */
[-CC-:B------:R-:W-:Y:S01]  /*1b100*/  FFMA.FTZ R89, R2, R11.reuse, -R111.reuse ;  /* 0x0000000b02597223 */ /* 0x180fe2000001086f */
[-CC-:B------:R-:W-:Y:S01]  /*1b110*/  FFMA.FTZ R21, R204, R11.reuse, -R111.reuse ;  /* 0x0000000bcc157223 */ /* 0x180fe2000001086f */
[--C-:B------:R-:W-:Y:S01]  /*1b120*/  FFMA.FTZ R99, R208, R11, -R111.reuse ;  /* 0x0000000bd0637223 */ /* 0x100fe2000001086f */
[----:B------:R-:W-:Y:S01]  /*1b130*/  R2UR UR6, R92 ;  /* 0x000000005c0672ca */ /* 0x000fe200000e0000 */
[----:B------:R-:W-:Y:S01]  /*1b140*/  VIADD R92, R10, 0x200 ;  /* 0x000002000a5c7836 */ /* 0x000fe20000000000 */
        /* <DEDUP_REMOVED lines=18> */
[-C--:B------:R-:W-:Y:S01]  /*1b270*/  FFMA.FTZ R120, R222, R11.reuse, -R111 ;  /* 0x0000000bde787223 */ /* 0x080fe2000001086f */
[----:B------:R-:W-:Y:S01]  /*1b280*/  FMUL.FTZ R0, R0, R11 ;  /* 0x0000000b00007220 */ /* 0x000fe20000410000 */
[----:B------:R-:W-:-:S02]  /*1b290*/  WARPGROUP.DEPBAR.LE gsb0, 0x0 ;  /* 0x00008000000079c5 */ /* 0x000fc40000010000 */
[----:B------:R-:W-:Y:S01]  /*1b2a0*/  WARPGROUP.ARRIVE ;  /* 0x00000000000079c5 */ /* 0x000fe20000000000 */
[----:B------:R-:W-:Y:S01]  /*1b2b0*/  FMNMX.FTZ R7, R104, R7, !PT ;  /* 0x0000000768077209 */ /* 0x000fe20007810000 */
[----:B------:R-:W-:Y:S01]  /*1b2c0*/  FMUL.FTZ R148, R123, UR51 ;  /* 0x000000337b947c20 */ /* 0x000fe20008410000 */
[----:B------:R-:W-:Y:S01]  /*1b2d0*/  FMUL.FTZ R150, R127, UR51 ;  /* 0x000000337f967c20 */ /* 0x000fe20008410000 */
[----:B------:R-:W-:Y:S01]  /*1b2e0*/  MUFU.EX2 R0, R0 ;  /* 0x0000000000007308 */ /* 0x000fe20000000800 */
[----:B------:R-:W-:Y:S01]  /*1b2f0*/  FMNMX.FTZ R7, R106, R7, !PT ;  /* 0x000000076a077209 */ /* 0x000fe20007810000 */
[----:B------:R-:W-:Y:S01]  /*1b300*/  HGMMA.64x128x16.F32.BF16 R24, R144, gdesc[UR4].tnspB, R24, gsb0 ;  /* 0x41e0000490187df0 */ /* 0x000fe20008001818 */
[----:B------:R-:W-:Y:S01]  /*1b310*/  R2UR UR6, R92 ;  /* 0x000000005c0672ca */ /* 0x000fe200000e0000 */
[--C-:B------:R-:W-:Y:S01]  /*1b320*/  FFMA.FTZ R92, R124, R11, -R111.reuse ;  /* 0x0000000b7c5c7223 */ /* 0x100fe2000001086f */
[----:B------:R-:W-:Y:S02]  /*1b330*/  FMNMX.FTZ R7, R110, R7, !PT ;  /* 0x000000076e077209 */ /* 0x000fe40007810000 */
[----:B------:R-:W-:Y:S01]  /*1b340*/  R2UR UR7, R93 ;  /* 0x000000005d0772ca */ /* 0x000fe200000e0000 */
[----:B------:R-:W0:Y:S01]  /*1b350*/  MUFU.TANH R148, R148 ;  /* 0x0000009400947308 */ /* 0x000e220000002400 */
[----:B------:R-:W-:Y:S01]  /*1b360*/  FMNMX.FTZ R7, R108, R7, !PT ;  /* 0x000000076c077209 */ /* 0x000fe20007810000 */
[----:B------:R-:W-:-:S03]  /*1b370*/  FFMA.FTZ R93, R128, R11, -R111 ;  /* 0x0000000b805d7223 */ /* 0x000fc6000001086f */
[----:B------:R-:W-:-:S03]  /*1b380*/  FMNMX.FTZ R7, R114, R7, !PT ;  /* 0x0000000772077209 */ /* 0x000fc60007810000 */
[----:B------:R-:W1:Y:S01]  /*1b390*/  MUFU.TANH R150, R150 ;  /* 0x0000009600967308 */ /* 0x000e620000002400 */
[----:B------:R-:W-:-:S04]  /*1b3a0*/  FMNMX.FTZ R7, R132, R7, !PT ;  /* 0x0000000784077209 */ /* 0x000fc80007810000 */
[----:B------:R-:W-:-:S03]  /*1b3b0*/  FMNMX.FTZ R7, R118, R7, !PT ;  /* 0x0000000776077209 */ /* 0x000fc60007810000 */
[----:B------:R-:W-:Y:S01]  /*1b3c0*/  MUFU.EX2 R89, R89 ;  /* 0x0000005900597308 */ /* 0x000fe20000000800 */
[----:B------:R-:W-:-:S04]  /*1b3d0*/  FMNMX.FTZ R7, R226, R7, !PT ;  /* 0x00000007e2077209 */ /* 0x000fc80007810000 */
[----:B------:R-:W-:-:S03]  /*1b3e0*/  FMNMX.FTZ R7, R122, R7, !PT ;  /* 0x000000077a077209 */ /* 0x000fc60007810000 */
[----:B------:R-:W2:Y:S01]  /*1b3f0*/  MUFU.EX2 R192, R192 ;  /* 0x000000c000c07308 */ /* 0x000ea20000000800 */
[----:B0-----:R-:W-:-:S04]  /*1b400*/  FMNMX.FTZ R7, R148, R7, !PT ;  /* 0x0000000794077209 */ /* 0x001fc80007810000 */
[----:B------:R-:W-:-:S03]  /*1b410*/  FMNMX.FTZ R7, R126, R7, !PT ;  /* 0x000000077e077209 */ /* 0x000fc60007810000 */
[----:B------:R-:W-:Y:S01]  /*1b420*/  MUFU.EX2 R91, R91 ;  /* 0x0000005b005b7308 */ /* 0x000fe20000000800 */
[----:B-1----:R-:W-:-:S04]  /*1b430*/  FMNMX.FTZ R7, R150, R7, !PT ;  /* 0x0000000796077209 */ /* 0x002fc80007810000 */
[----:B------:R-:W-:-:S03]  /*1b440*/  FMNMX.FTZ R7, R130, R7, !PT ;  /* 0x0000000782077209 */ /* 0x000fc60007810000 */
[----:B------:R-:W0:Y:S01]  /*1b450*/  MUFU.EX2 R202, R202 ;  /* 0x000000ca00ca7308 */ /* 0x000e220000000800 */
[----:B------:R-:W-:Y:S02]  /*1b460*/  FMNMX.FTZ R7, R228, R7, !PT ;  /* 0x00000007e4077209 */ /* 0x000fe40007810000 */
[----:B--2---:R-:W-:Y:S02]  /*1b470*/  F2FP.BF16.F32.PACK_AB R156, R192, R89 ;  /* 0x00000059c09c723e */ /* 0x004fe400000010ff */
[----:B------:R-:W-:-:S03]  /*1b480*/  FMNMX.FTZ R7, R134, R7, !PT ;  /* 0x0000000786077209 */ /* 0x000fc60007810000 */
[----:B------:R-:W-:Y:S01]  /*1b490*/  MUFU.EX2 R21, R21 ;  /* 0x0000001500157308 */ /* 0x000fe20000000800 */
[----:B------:R-:W-:-:S05]  /*1b4a0*/  FMNMX.FTZ R7, R230, R7, !PT ;  /* 0x00000007e6077209 */ /* 0x000fca0007810000 */
[----:B------:R-:W1:Y:S02]  /*1b4b0*/  SHFL.BFLY PT, R2, R7, 0x2, 0x1f ;  /* 0x0c401f0007027f89 */ /* 0x000e6400000e0000 */
[----:B------:R-:W2:Y:S01]  /*1b4c0*/  MUFU.EX2 R204, R204 ;  /* 0x000000cc00cc7308 */ /* 0x000ea20000000800 */
[----:B0-----:R-:W-:-:S07]  /*1b4d0*/  F2FP.BF16.F32.PACK_AB R158, R202, R91 ;  /* 0x0000005bca9e723e */ /* 0x001fce00000010ff */
[----:B------:R-:W-:Y:S08]  /*1b4e0*/  MUFU.EX2 R101, R101 ;  /* 0x0000006500657308 */ /* 0x000ff00000000800 */
[----:B------:R-:W-:Y:S01]  /*1b4f0*/  MUFU.EX2 R206, R206 ;  /* 0x000000ce00ce7308 */ /* 0x000fe20000000800 */
[----:B--2---:R-:W-:Y:S02]  /*1b500*/  F2FP.BF16.F32.PACK_AB R152, R204, R21 ;  /* 0x00000015cc98723e */ /* 0x004fe400000010ff */
[----:B-1----:R-:W-:-:S05]  /*1b510*/  FMNMX.FTZ R2, R7, R2, !PT ;  /* 0x0000000207027209 */ /* 0x002fca0007810000 */
[----:B------:R-:W-:Y:S01]  /*1b520*/  MUFU.EX2 R99, R99 ;  /* 0x0000006300637308 */ /* 0x000fe20000000800 */
[----:B------:R-:W0:Y:S07]  /*1b530*/  SHFL.BFLY PT, R7, R2, 0x1, 0x1f ;  /* 0x0c201f0002077f89 */ /* 0x000e2e00000e0000 */
[----:B------:R-:W-:Y:S08]  /*1b540*/  MUFU.EX2 R208, R208 ;  /* 0x000000d000d07308 */ /* 0x000ff00000000800 */
[----:B------:R-:W-:Y:S08]  /*1b550*/  MUFU.EX2 R97, R97 ;  /* 0x0000006100617308 */ /* 0x000ff00000000800 */
[----:B------:R-:W-:Y:S01]  /*1b560*/  MUFU.EX2 R210, R210 ;  /* 0x000000d200d27308 */ /* 0x000fe20000000800 */
[----:B0-----:R-:W-:-:S05]  /*1b570*/  FMNMX.FTZ R7, R2, R7, !PT ;  /* 0x0000000702077209 */ /* 0x001fca0007810000 */
[----:B------:R-:W-:Y:S01]  /*1b580*/  FADD.FTZ R2, -R7, R13 ;  /* 0x0000000d07027221 */ /* 0x000fe20000010100 */
[----:B------:R-:W-:Y:S01]  /*1b590*/  IMAD.MOV.U32 R13, RZ, RZ, 0x40000040 ;  /* 0x40000040ff0d7424 */ /* 0x000fe200078e00ff */
[----:B------:R-:W-:Y:S02]  /*1b5a0*/  MUFU.EX2 R103, R103 ;  /* 0x0000006700677308 */ /* 0x000fe40000000800 */
[----:B------:R-:W-:-:S06]  /*1b5b0*/  FMUL.FTZ R2, R2, R11 ;  /* 0x0000000b02027220 */ /* 0x000fcc0000410000 */
[----:B------:R-:W-:Y:S08]  /*1b5c0*/  MUFU.EX2 R2, R2 ;  /* 0x0000000200027308 */ /* 0x000ff00000000800 */
[----:B------:R-:W-:Y:S01]  /*1b5d0*/  MUFU.EX2 R105, R105 ;  /* 0x0000006900697308 */ /* 0x000fe20000000800 */
[----:B------:R-:W-:Y:S02]  /*1b5e0*/  WARPGROUP.DEPBAR.LE gsb0, 0x0 ;  /* 0x00008000000079c5 */ /* 0x000fe40000010000 */
[----:B------:R-:W-:Y:S01]  /*1b5f0*/  WARPGROUP.ARRIVE ;  /* 0x00000000000079c5 */ /* 0x000fe20000000000 */
[-CC-:B------:R-:W-:Y:S01]  /*1b600*/  FFMA.FTZ R144, R112, R11.reuse, -R111.reuse ;  /* 0x0000000b70907223 */ /* 0x180fe2000001086f */
[-CC-:B------:R-:W-:Y:S01]  /*1b610*/  FFMA.FTZ R146, R116, R11.reuse, -R111.reuse ;  /* 0x0000000b74927223 */ /* 0x180fe2000001086f */
[-CC-:B------:R-:W-:Y:S01]  /*1b620*/  FFMA.FTZ R112, R154, R11.reuse, -R111.reuse ;  /* 0x0000000b9a707223 */ /* 0x180fe2000001086f */
[-C--:B------:R-:W-:Y:S01]  /*1b630*/  FFMA.FTZ R116, R220, R11.reuse, -R111 ;  /* 0x0000000bdc747223 */ /* 0x080fe2000001086f */
[-C--:B------:R-:W-:Y:S01]  /*1b640*/  FMUL.FTZ R111, R7, R11.reuse ;  /* 0x0000000b076f7220 */ /* 0x080fe20000410000 */
[----:B------:R-:W-:Y:S01]  /*1b650*/  HGMMA.64x128x16.F32.BF16 R24, R140, gdesc[UR4].tnspB, R24, gsb0 ;  /* 0x41e000048c187df0 */ /* 0x000fe20008001818 */
[----:B------:R-:W-:Y:S01]  /*1b660*/  R2UR UR6, R12 ;  /* 0x000000000c0672ca */ /* 0x000fe200000e0000 */
[----:B------:R-:W-:Y:S01]  /*1b670*/  @!P1 IMAD R12, R15, 0x8, R18 ;  /* 0x000000080f0c9824 */ /* 0x000fe200078e0212 */
[----:B------:R-:W-:Y:S01]  /*1b680*/  R2UR UR7, R13 ;  /* 0x000000000d0772ca */ /* 0x000fe200000e0000 */
[-CC-:B------:R-:W-:Y:S01]  /*1b690*/  FFMA.FTZ R157, R88, R11.reuse, -R111.reuse ;  /* 0x0000000b589d7223 */ /* 0x180fe2000001086f */
[-CC-:B------:R-:W-:Y:S01]  /*1b6a0*/  FFMA.FTZ R88, R90, R11.reuse, -R111.reuse ;  /* 0x0000000b5a587223 */ /* 0x180fe2000001086f */
[-CC-:B------:R-:W-:Y:S01]  /*1b6b0*/  FFMA.FTZ R159, R94, R11.reuse, -R111.reuse ;  /* 0x0000000b5e9f7223 */ /* 0x180fe2000001086f */
[----:B------:R-:W-:Y:S01]  /*1b6c0*/  FFMA.FTZ R90, R170, R11, -R111 ;  /* 0x0000000baa5a7223 */ /* 0x000fe2000001086f */
[----:B------:R-:W-:-:S02]  /*1b6d0*/  @!P1 VIADD R12, R12, 0x2a840 ;  /* 0x0002a8400c0c9836 */ /* 0x000fc40000000000 */
[-CC-:B------:R-:W-:Y:S01]  /*1b6e0*/  FFMA.FTZ R153, R96, R11.reuse, -R111.reuse ;  /* 0x0000000b60997223 */ /* 0x180fe2000001086f */
[----:B------:R-:W0:Y:S01]  /*1b6f0*/  MUFU.EX2 R157, R157 ;  /* 0x0000009d009d7308 */ /* 0x000e220000000800 */
[-C--:B------:R-:W-:Y:S01]  /*1b700*/  FFMA.FTZ R94, R98, R11.reuse, -R111 ;  /* 0x0000000b625e7223 */ /* 0x080fe2000001086f */
[----:B------:R-:W-:Y:S01]  /*1b710*/  FFMA.FTZ R15, R0, R4, R89 ;  /* 0x00000004000f7223 */ /* 0x000fe20000010059 */
[----:B------:R-:W-:Y:S01]  /*1b720*/  @!P1 PRMT R13, RZ, 0x654, R12 ;  /* 0x00000654ff0d9816 */ /* 0x000fe2000000000c */
[-CC-:B------:R-:W-:Y:S01]  /*1b730*/  FFMA.FTZ R155, R100, R11.reuse, -R111.reuse ;  /* 0x0000000b649b7223 */ /* 0x180fe2000001086f */
[-C--:B------:R-:W-:Y:S01]  /*1b740*/  FFMA.FTZ R96, R102, R11.reuse, -R111 ;  /* 0x0000000b66607223 */ /* 0x080fe2000001086f */
[----:B------:R-:W-:Y:S01]  /*1b750*/  FADD.FTZ R4, R192, R15 ;  /* 0x0000000fc0047221 */ /* 0x000fe20000010000 */
        /* <DEDUP_REMOVED lines=13> */
[-CC-:B------:R-:W-:Y:S01]  /*1b830*/  FFMA.FTZ R228, R228, R11.reuse, -R111.reuse ;  /* 0x0000000be4e47223 */ /* 0x180fe2000001086f */
[----:B------:R-:W-:Y:S01]  /*1b840*/  FFMA.FTZ R134, R134, R11, -R111 ;  /* 0x0000000b86867223 */ /* 0x000fe2000001086f */
[----:B------:R-:W-:-:S02]  /*1b850*/  F2FP.BF16.F32.PACK_AB R154, R206, R101 ;  /* 0x00000065ce9a723e */ /* 0x000fc400000010ff */
        /* <DEDUP_REMOVED lines=18> */
[----:B------:R-:W-:Y:S01]  /*1b980*/  MUFU.EX2 R95, R95 ;  /* 0x0000005f005f7308 */ /* 0x000fe20000000800 */
[----:B------:R-:W-:Y:S07]  /*1b990*/  HGMMA.64x128x16.F32.BF16 R24, R136, gdesc[UR4].tnspB, R24, gsb0 ;  /* 0x41e0000488187df0 */ /* 0x000fee0008001818 */
[----:B------:R-:W-:Y:S08]  /*1b9a0*/  MUFU.EX2 R141, R141 ;  /* 0x0000008d008d7308 */ /* 0x000ff00000000800 */
[----:B------:R-:W0:Y:S08]  /*1b9b0*/  MUFU.EX2 R112, R112 ;  /* 0x0000007000707308 */ /* 0x000e300000000800 */
[----:B------:R-:W-:Y:S08]  /*1b9c0*/  MUFU.EX2 R107, R107 ;  /* 0x0000006b006b7308 */ /* 0x000ff00000000800 */
[----:B------:R-:W-:Y:S01]  /*1b9d0*/  MUFU.EX2 R126, R126 ;  /* 0x0000007e007e7308 */ /* 0x000fe20000000800 */
[----:B0-----:R-:W-:-:S07]  /*1b9e0*/  F2FP.BF16.F32.PACK_AB R140, R112, R95 ;  /* 0x0000005f708c723e */ /* 0x001fce00000010ff */
[----:B------:R-:W0:Y:S08]  /*1b9f0*/  MUFU.EX2 R92, R92 ;  /* 0x0000005c005c7308 */ /* 0x000e300000000800 */
[----:B------:R1:W-:Y:S08]  /*1ba00*/  MUFU.EX2 R143, R150 ;  /* 0x00000096008f7308 */ /* 0x0003f00000000800 */
[----:B------:R-:W-:Y:S01]  /*1ba10*/  MUFU.EX2 R93, R93 ;  /* 0x0000005d005d7308 */ /* 0x000fe20000000800 */
[----:B-1----:R-:W-:-:S02]  /*1ba20*/  F2FP.BF16.F32.PACK_AB R150, R210, R97 ;  /* 0x00000061d296723e */ /* 0x002fc400000010ff */
[----:B0-----:R-:W-:-:S05]  /*1ba30*/  F2FP.BF16.F32.PACK_AB R142, R92, R107 ;  /* 0x0000006b5c8e723e */ /* 0x001fca00000010ff */
[----:B------:R-:W-:Y:S08]  /*1ba40*/  MUFU.EX2 R130, R130 ;  /* 0x0000008200827308 */ /* 0x000ff00000000800 */
[----:B------:R-:W0:Y:S08]  /*1ba50*/  MUFU.EX2 R116, R116 ;  /* 0x0000007400747308 */ /* 0x000e300000000800 */
[----:B------:R-:W-:Y:S08]  /*1ba60*/  MUFU.EX2 R109, R109 ;  /* 0x0000006d006d7308 */ /* 0x000ff00000000800 */
[----:B------:R-:W-:Y:S08]  /*1ba70*/  MUFU.EX2 R134, R134 ;  /* 0x0000008600867308 */ /* 0x000ff00000000800 */
[----:B------:R-:W1:Y:S01]  /*1ba80*/  MUFU.EX2 R120, R120 ;  /* 0x0000007800787308 */ /* 0x000e620000000800 */
[----:B------:R-:W-:-:S02]  /*1ba90*/  WARPGROUP.DEPBAR.LE gsb0, 0x0 ;  /* 0x00008000000079c5 */ /* 0x000fc40000010000 */
[----:B------:R2:W-:Y:S05]  /*1baa0*/  @!P1 SYNCS.ARRIVE.TRANS64.RED.A1T0 RZ, [R13+URZ], RZ ;  /* 0x000000ff0dff99a7 */ /* 0x0005ea000810043f */
[----:B------:R-:W-:Y:S01]  /*1bab0*/  MUFU.EX2 R137, R228 ;  /* 0x000000e400897308 */ /* 0x000fe20000000800 */
[----:B0-----:R-:W-:Y:S02]  /*1bac0*/  F2FP.BF16.F32.PACK_AB R136, R116, R93 ;  /* 0x0000005d7488723e */ /* 0x001fe400000010ff */
[----:B-1----:R-:W-:Y:S01]  /*1bad0*/  F2FP.BF16.F32.PACK_AB R138, R120, R109 ;  /* 0x0000006d788a723e */ /* 0x002fe200000010ff */
[----:B--2---:R-:W-:Y:S02]  /*1bae0*/  @!P1 VIADD R13, R20, 0x2a860 ;  /* 0x0002a860140d9836 */ /* 0x004fe40000000000 */
[----:B------:R-:W-:Y:S01]  /*1baf0*/  FADD.FTZ R20, R88, R3 ;  /* 0x0000000358147221 */ /* 0x000fe20000010000 */
[----:B------:R-:W-:Y:S01]  /*1bb00*/  FADD.FTZ R3, R91, R4 ;  /* 0x000000045b037221 */ /* 0x000fe20000010000 */
[----:B------:R-:W-:Y:S01]  /*1bb10*/  FFMA.FTZ R4, R226, R11, -R111 ;  /* 0x0000000be2047223 */ /* 0x000fe2000001086f */
[----:B------:R-:W-:Y:S01]  /*1bb20*/  @!P1 PRMT R15, RZ, 0x654, R13 ;  /* 0x00000654ff0f9816 */ /* 0x000fe2000000000d */
[----:B------:R-:W-:Y:S01]  /*1bb30*/  FADD.FTZ R13, R159, R20 ;  /* 0x000000149f0d7221 */ /* 0x000fe20000010000 */
[----:B------:R-:W-:Y:S01]  /*1bb40*/  FADD.FTZ R20, R202, R3 ;  /* 0x00000003ca147221 */ /* 0x000fe20000010000 */
[----:B------:R-:W-:-:S02]  /*1bb50*/  F2FP.BF16.F32.PACK_AB R159, R90, R159 ;  /* 0x0000009f5a9f723e */ /* 0x000fc400000010ff */
[----:B------:R-:W0:Y:S01]  /*1bb60*/  MUFU.EX2 R4, R4 ;  /* 0x0000000400047308 */ /* 0x000e220000000800 */
[----:B------:R-:W-:Y:S01]  /*1bb70*/  FADD.FTZ R100, R90, R13 ;  /* 0x0000000d5a647221 */ /* 0x000fe20000010000 */
[----:B------:R-:W-:Y:S01]  /*1bb80*/  FADD.FTZ R3, R21, R20 ;  /* 0x0000001415037221 */ /* 0x000fe20000010000 */
[-CC-:B------:R-:W-:Y:S01]  /*1bb90*/  FFMA.FTZ R20, R148, R11.reuse, -R111.reuse ;  /* 0x0000000b94147223 */ /* 0x180fe2000001086f */
[----:B------:R-:W-:Y:S01]  /*1bba0*/  FFMA.FTZ R111, R230, R11, -R111 ;  /* 0x0000000be66f7223 */ /* 0x000fe2000001086f */
[----:B------:R-:W-:Y:S01]  /*1bbb0*/  FADD.FTZ R13, R153, R100 ;  /* 0x00000064990d7221 */ /* 0x000fe20000010000 */
[----:B------:R-:W-:Y:S01]  /*1bbc0*/  FADD.FTZ R100, R204, R3 ;  /* 0x00000003cc647221 */ /* 0x000fe20000010000 */
[----:B------:R1:W-:Y:S01]  /*1bbd0*/  @!P1 SYNCS.ARRIVE.TRANS64.RED.A1T0 RZ, [R15+URZ], RZ ;  /* 0x000000ff0fff99a7 */ /* 0x0003e2000810043f */
[C---:B------:R-:W-:Y:S01]  /*1bbe0*/  F2FP.BF16.F32.PACK_AB R153, R94.reuse, R153 ;  /* 0x000000995e99723e */ /* 0x040fe200000010ff */
[----:B------:R-:W-:Y:S01]  /*1bbf0*/  FADD.FTZ R102, R94, R13 ;  /* 0x0000000d5e667221 */ /* 0x000fe20000010000 */
[----:B------:R-:W-:Y:S01]  /*1bc00*/  FADD.FTZ R3, R101, R100 ;  /* 0x0000006465037221 */ /* 0x000fe20000010000 */
[----:B------:R-:W-:Y:S01]  /*1bc10*/  MUFU.EX2 R20, R20 ;  /* 0x0000001400147308 */ /* 0x000fe20000000800 */
[----:B------:R-:W-:Y:S01]  /*1bc20*/  F2FP.BF16.F32.PACK_AB R148, R208, R99 ;  /* 0x00000063d094723e */ /* 0x000fe200000010ff */
[----:B------:R-:W-:Y:S01]  /*1bc30*/  FADD.FTZ R13, R155, R102 ;  /* 0x000000669b0d7221 */ /* 0x000fe20000010000 */
[----:B------:R-:W-:Y:S01]  /*1bc40*/  FADD.FTZ R100, R206, R3 ;  /* 0x00000003ce647221 */ /* 0x000fe20000010000 */
[----:B------:R-:W-:Y:S01]  /*1bc50*/  F2FP.BF16.F32.PACK_AB R155, R96, R155 ;  /* 0x0000009b609b723e */ /* 0x000fe200000010ff */
[----:B------:R-:W-:-:S02]  /*1bc60*/  IMAD.MOV.U32 R21, RZ, RZ, R160 ;  /* 0x000000ffff157224 */ /* 0x000fc400078e00a0 */
[----:B------:R-:W-:Y:S01]  /*1bc70*/  FADD.FTZ R102, R96, R13 ;  /* 0x0000000d60667221 */ /* 0x000fe20000010000 */
[----:B------:R-:W-:Y:S01]  /*1bc80*/  FADD.FTZ R3, R99, R100 ;  /* 0x0000006463037221 */ /* 0x000fe20000010000 */
[----:B------:R-:W2:Y:S02]  /*1bc90*/  MUFU.EX2 R111, R111 ;  /* 0x0000006f006f7308 */ /* 0x000ea40000000800 */
        /* <DEDUP_REMOVED lines=16> */
[----:B------:R-:W-:Y:S01]  /*1bda0*/  F2FP.BF16.F32.PACK_AB R146, R105, R146 ;  /* 0x000000926992723e */ /* 0x000fe200000010ff */
[----:B------:R-:W-:Y:S02]  /*1bdb0*/  IMAD.MOV.U32 R12, RZ, RZ, R6 ;  /* 0x000000ffff0c7224 */ /* 0x000fe400078e0006 */
[----:B------:R-:W-:Y:S01]  /*1bdc0*/  FADD.FTZ R3, R147, R88 ;  /* 0x0000005893037221 */ /* 0x000fe20000010000 */
[----:B------:R-:W-:Y:S01]  /*1bdd0*/  FADD.FTZ R90, R105, R90 ;  /* 0x0000005a695a7221 */ /* 0x000fe20000010000 */
[C---:B0-----:R-:W-:Y:S02]  /*1bde0*/  F2FP.BF16.F32.PACK_AB R147, R4.reuse, R147 ;  /* 0x000000930493723e */ /* 0x041fe400000010ff */
[----:B------:R-:W-:Y:S01]  /*1bdf0*/  FADD.FTZ R88, R4, R3 ;  /* 0x0000000304587221 */ /* 0x000fe20000010000 */
[----:B------:R-:W-:Y:S01]  /*1be00*/  FADD.FTZ R3, R95, R90 ;  /* 0x0000005a5f037221 */ /* 0x000fe20000010000 */
[----:B--2---:R-:W-:-:S02]  /*1be10*/  F2FP.BF16.F32.PACK_AB R139, R111, R134 ;  /* 0x000000866f8b723e */ /* 0x004fc400000010ff */
[----:B------:R-:W-:Y:S01]  /*1be20*/  FADD.FTZ R13, R141, R88 ;  /* 0x000000588d0d7221 */ /* 0x000fe20000010000 */
[----:B------:R-:W-:Y:S01]  /*1be30*/  FADD.FTZ R10, R112, R3 ;  /* 0x00000003700a7221 */ /* 0x000fe20000010000 */
[C---:B------:R-:W-:Y:S02]  /*1be40*/  F2FP.BF16.F32.PACK_AB R141, R20.reuse, R141 ;  /* 0x0000008d148d723e */ /* 0x040fe400000010ff */
[----:B------:R-:W-:Y:S01]  /*1be50*/  FADD.FTZ R13, R20, R13 ;  /* 0x0000000d140d7221 */ /* 0x000fe20000010000 */
[----:B------:R-:W-:Y:S01]  /*1be60*/  FADD.FTZ R3, R107, R10 ;  /* 0x0000000a6b037221 */ /* 0x000fe20000010000 */
[----:B------:R-:W-:Y:S02]  /*1be70*/  IMAD.MOV.U32 R20, RZ, RZ, R161 ;  /* 0x000000ffff147224 */ /* 0x000fe400078e00a1 */
[----:B------:R-:W-:Y:S01]  /*1be80*/  FADD.FTZ R13, R126, R13 ;  /* 0x0000000d7e0d7221 */ /* 0x000fe20000010000 */
[----:B------:R-:W-:-:S03]  /*1be90*/  FADD.FTZ R10, R92, R3 ;  /* 0x000000035c0a7221 */ /* 0x000fc60000010000 */
[----:B------:R-:W-:Y:S01]  /*1bea0*/  FADD.FTZ R13, R143, R13 ;  /* 0x0000000d8f0d7221 */ /* 0x000fe20000010000 */
[----:B------:R-:W-:Y:S01]  /*1beb0*/  FADD.FTZ R3, R93, R10 ;  /* 0x0000000a5d037221 */ /* 0x000fe20000010000 */
[----:B------:R-:W-:Y:S02]  /*1bec0*/  F2FP.BF16.F32.PACK_AB R143, R143, R126 ;  /* 0x0000007e8f8f723e */ /* 0x000fe400000010ff */
        /* <DEDUP_REMOVED lines=8> */
[----:B------:R-:W-:Y:S01]  /*1bf50*/  IMAD.MOV.U32 R13, RZ, RZ, R7 ;  /* 0x000000ffff0d7224 */ /* 0x000fe200078e0007 */
[----:B-1----:R-:W-:Y:S06]  /*1bf60*/  @P2 BRA `(.L_x_1567) ;  /* 0xffffffd800a82947 */ /* 0x002fec000383ffff */
[----:B------:R-:W-:Y:S05]  /*1bf70*/  BSYNC B1 ;  /* 0x0000000000017941 */ /* 0x000fea0003800000 */
.L_x_1556:
[----:B------:R-:W-:Y:S05]  /*1bf80*/  BSYNC B0 ;  /* 0x0000000000007941 */ /* 0x000fea0003800000 */
.L_x_1555:
[----:B------:R-:W-:Y:S01]  /*1bf90*/  ISETP.GE.AND P2, PT, R8, R168, PT ;  /* 0x000000a80800720c */ /* 0x000fe20003f46270 */
[----:B------:R-:W-:-:S12]  /*1bfa0*/  BSSY B0, `(.L_x_1568) ;  /* 0x0000373000007945 */ /* 0x000fd80003800000 */
[----:B------:R-:W-:Y:S05]  /*1bfb0*/  @!P2 BRA `(.L_x_1569) ;  /* 0x0000003400c4a947 */ /* 0x000fea0003800000 */
[----:B------:R-:W-:Y:S02]  /*1bfc0*/  IMAD R14, R169, 0x80, R179 ;  /* 0x00000080a90e7824 */ /* 0x000fe400078e02b3 */
[----:B------:R-:W-:Y:S02]  /*1bfd0*/  IMAD.MOV.U32 R12, RZ, RZ, R7 ;  /* 0x000000ffff0c7224 */ /* 0x000fe400078e0007 */
[----:B------:R-:W-:Y:S02]  /*1bfe0*/  VIADD R14, R14, 0x8 ;  /* 0x000000080e0e7836 */ /* 0x000fe40000000000 */
[----:B------:R-:W-:Y:S02]  /*1bff0*/  IMAD.MOV.U32 R13, RZ, RZ, R6 ;  /* 0x000000ffff0d7224 */ /* 0x000fe400078e0006 */
[----:B------:R-:W-:Y:S01]  /*1c000*/  IMAD.MOV.U32 R20, RZ, RZ, R161 ;  /* 0x000000ffff147224 */ /* 0x000fe200078e00a1 */
[----:B------:R-:W-:Y:S01]  /*1c010*/  IADD3 R14, R14, R163, -R164 ;  /* 0x000000a30e0e7210 */ /* 0x000fe20007ffe8a4 */
[----:B------:R-:W-:-:S07]  /*1c020*/  IMAD.MOV.U32 R21, RZ, RZ, R160 ;  /* 0x000000ffff157224 */ /* 0x000fce00078e00a0 */
.L_x_1588:
[----:B------:R-:W-:-:S05]  /*1c030*/  VIADD R6, R21, 0x1 ;  /* 0x0000000115067836 */ /* 0x000fca0000000000 */
[----:B------:R-:W-:-:S04]  /*1c040*/  ISETP.NE.AND P2, PT, R6, 0x2, PT ;  /* 0x000000020600780c */ /* 0x000fc80003f45270 */
[----:B------:R-:W-:Y:S02]  /*1c050*/  SEL R161, RZ, 0x1, P2 ;  /* 0x00000001ffa17807 */ /* 0x000fe40001000000 */
[----:B------:R-:W-:Y:S02]  /*1c060*/  SEL R160, R6, RZ, P2 ;  /* 0x000000ff06a07207 */ /* 0x000fe40001000000 */
[----:B------:R-:W-:Y:S01]  /*1c070*/  LOP3.LUT R161, R20, R161, RZ, 0x3c, !PT ;  /* 0x000000a114a17212 */ /* 0x000fe200078e3cff */
[----:B------:R-:W-:Y:S06]  /*1c080*/  @!P0 BRA `(.L_x_1570) ;  /* 0x0000000000048947 */ /* 0x000fec0003800000 */
[----:B------:R-:W-:Y:S01]  /*1c090*/  BPT.TRAP 0x1 ;  /* 0x000000040000795c */ /* 0x000fe20000300000 */
.L_x_1570:
[----:B------:R-:W-:Y:S01]  /*1c0a0*/  IMAD R15, R160, 0x8, R18 ;  /* 0x00000008a00f7824 */ /* 0x000fe200078e0212 */
[----:B------:R-:W-:-:S04]  /*1c0b0*/  SHF.L.U32 R10, R161, 0x1f, RZ ;  /* 0x0000001fa10a7819 */ /* 0x000fc800000006ff */
[----:B------:R0:W1:Y:S01]  /*1c0c0*/  SYNCS.PHASECHK.TRANS64.TRYWAIT P2, [R15+URZ+0x2a830], R10 ;  /* 0x02a8300a0f0075a7 */ /* 0x000062000804017f */
[----:B------:R-:W-:Y:S05]  /*1c0d0*/  @!P0 BRA `(.L_x_1571) ;  /* 0x0000000000048947 */ /* 0x000fea0003800000 */
[----:B------:R-:W-:Y:S01]  /*1c0e0*/  BPT.TRAP 0x1 ;  /* 0x000000040000795c */ /* 0x000fe20000300000 */
.L_x_1571:
[----:B------:R-:W-:Y:S01]  /*1c0f0*/  BSSY B1, `(.L_x_1572) ;  /* 0x0000006000017945 */ /* 0x000fe20003800000 */
[----:B------:R-:W-:Y:S02]  /*1c100*/  IMAD R6, R160, 0x900, R5 ;  /* 0x00000900a0067824 */ /* 0x000fe400078e0205 */
[----:B------:R-:W-:Y:S01]  /*1c110*/  IMAD.MOV.U32 R7, RZ, RZ, 0x40000040 ;  /* 0x40000040ff077424 */ /* 0x000fe200078e00ff */
[----:B-1----:R-:W-:Y:S06]  /*1c120*/  @P2 BRA `(.L_x_1573) ;  /* 0x0000000000082947 */ /* 0x002fec0003800000 */
[----:B------:R-:W1:Y:S02]  /*1c130*/  SYNCS.PHASECHK.TRANS64.TRYWAIT P2, [R15+URZ+0x2a830], R10 ;  /* 0x02a8300a0f0075a7 */ /* 0x000e64000804017f */
[----:B-1----:R-:W-:Y:S05]  /*1c140*/  @!P2 BRA `(.L_x_1574) ;  /* 0x000000d80050a947 */ /* 0x002fea0003800000 */
.L_x_1573:
[----:B------:R-:W-:Y:S05]  /*1c150*/  BSYNC B1 ;  /* 0x0000000000017941 */ /* 0x000fea0003800000 */
.L_x_1572:
        /* <DEDUP_REMOVED lines=179> */
.L_x_1575:
[----:B------:R-:W-:Y:S01]  /*1cc90*/  SHF.L.U32 R7, R20, 0x1f, RZ ;  /* 0x0000001f14077819 */ /* 0x000fe200000006ff */
[----:B------:R-:W-:-:S04]  /*1cca0*/  IMAD R10, R21, 0x8, R18 ;  /* 0x00000008150a7824 */ /* 0x000fc800078e0212 */
[----:B------:R0:W1:Y:S01]  /*1ccb0*/  SYNCS.PHASECHK.TRANS64.TRYWAIT P2, [R10+URZ+0x2a850], R7 ;  /* 0x02a850070a0075a7 */ /* 0x000062000804017f */
[----:B------:R-:W-:Y:S05]  /*1ccc0*/  @!P0 BRA `(.L_x_1576) ;  /* 0x0000000000048947 */ /* 0x000fea0003800000 */
[----:B------:R-:W-:Y:S01]  /*1ccd0*/  BPT.TRAP 0x1 ;  /* 0x000000040000795c */ /* 0x000fe20000300000 */
.L_x_1576:
        /* <DEDUP_REMOVED lines=9> */
.L_x_1578:
[----:B------:R-:W-:Y:S05]  /*1cd70*/  BSYNC B1 ;  /* 0x0000000000017941 */ /* 0x000fea0003800000 */
.L_x_1577:
[----:B------:R-:W-:Y:S01]  /*1cd80*/  IMAD.MOV.U32 R6, RZ, RZ, R0 ;  /* 0x000000ffff067224 */ /* 0x000fe200078e0000 */
[----:B------:R-:W2:Y:S01]  /*1cd90*/  LDL R2, [R1+0xc] ;  /* 0x00000c0001027983 */ /* 0x000ea20000100800 */
[----:B01----:R-:W-:Y:S01]  /*1cda0*/  IMAD.MOV.U32 R7, RZ, RZ, 0x40000040 ;  /* 0x40000040ff077424 */ /* 0x003fe200078e00ff */
[----:B------:R-:W-:Y:S01]  /*1cdb0*/  WARPGROUP.ARRIVE ;  /* 0x00000000000079c5 */ /* 0x000fe20000000000 */
[----:B------:R-:W-:Y:S01]  /*1cdc0*/  FMUL.FTZ R11, R91, UR50 ;  /* 0x000000325b0b7c20 */ /* 0x000fe20008410000 */
[----:B------:R-:W-:Y:S01]  /*1cdd0*/  R2UR UR6, R6 ;  /* 0x00000000060672ca */ /* 0x000fe200000e0000 */
[----:B------:R-:W-:Y:S01]  /*1cde0*/  VIADD R6, R0, 0x80 ;  /* 0x0000008000067836 */ /* 0x000fe20000000000 */
[----:B------:R-:W-:Y:S01]  /*1cdf0*/  R2UR UR7, R7 ;  /* 0x00000000070772ca */ /* 0x000fe200000e0000 */
[----:B------:R-:W-:Y:S02]  /*1ce00*/  IMAD.MOV.U32 R7, RZ, RZ, 0x40000040 ;  /* 0x40000040ff077424 */ /* 0x000fe400078e00ff */
[----:B------:R-:W-:Y:S01]  /*1ce10*/  FMUL.FTZ R21, R94, UR50 ;  /* 0x000000325e157c20 */ /* 0x000fe20008410000 */
[----:B------:R-:W-:-:S02]  /*1ce20*/  @!P1 VIADD R15, R15, 0x2a840 ;  /* 0x0002a8400f0f9836 */ /* 0x000fc40000000000 */
        /* <DEDUP_REMOVED lines=15> */
[----:B------:R-:W-:Y:S01]  /*1cf20*/  FMUL.FTZ R125, R128, UR50 ;  /* 0x00000032807d7c20 */ /* 0x000fe20008410000 */
[----:B------:R-:W-:Y:S01]  /*1cf30*/  FMUL.FTZ R118, R118, UR50 ;  /* 0x0000003276767c20 */ /* 0x000fe20008410000 */
[----:B------:R-:W-:Y:S01]  /*1cf40*/  FMUL.FTZ R134, R134, UR50 ;  /* 0x0000003286867c20 */ /* 0x000fe20008410000 */
[----:B------:R-:W-:Y:S01]  /*1cf50*/  ISETP.GE.AND P2, PT, R9, 0x1, PT ;  /* 0x000000010900780c */ /* 0x000fe20003f46270 */
[----:B------:R-:W0:Y:S08]  /*1cf60*/  MUFU.TANH R20, R20 ;  /* 0x0000001400147308 */ /* 0x000e300000002400 */
[----:B------:R-:W1:Y:S08]  /*1cf70*/  MUFU.TANH R11, R11 ;  /* 0x0000000b000b7308 */ /* 0x000e700000002400 */
        /* <DEDUP_REMOVED lines=12> */
[----:B------:R-:W-:-:S06]  /*1d040*/  WARPGROUP.ARRIVE ;  /* 0x00000000000079c5 */ /* 0x000fcc0000000000 */
        /* <DEDUP_REMOVED lines=10> */
[----:B------:R-:W-:-:S02]  /*1d0f0*/  FMUL.FTZ R121, R124, UR50 ;  /* 0x000000327c797c20 */ /* 0x000fc40008410000 */
[----:B------:R-:W2:Y:S01]  /*1d100*/  MUFU.TANH R2, R2 ;  /* 0x0000000200027308 */ /* 0x000ea20000002400 */
[----:B------:R-:W-:Y:S02]  /*1d110*/  WARPGROUP.DEPBAR.LE gsb0, 0x0 ;  /* 0x00008000000079c5 */ /* 0x000fe40000010000 */
[----:B------:R-:W-:Y:S01]  /*1d120*/  WARPGROUP.ARRIVE ;  /* 0x00000000000079c5 */ /* 0x000fe20000000000 */
[----:B------:R-:W-:-:S04]  /*1d130*/  IMAD R152, R8, -0x60, RZ ;  /* 0xffffffa008987824 */ /* 0x000fc800078e02ff */
[----:B------:R-:W0:Y:S01]  /*1d140*/  MUFU.TANH R90, R90 ;  /* 0x0000005a005a7308 */ /* 0x000e220000002400 */
[----:B------:R-:W-:Y:S01]  /*1d150*/  HGMMA.64x128x16.F32.BF16 R24, R148, gdesc[UR4].tnspB, R24, gsb0 ;  /* 0x41e0000494187df0 */ /* 0x000fe20008001818 */
[----:B------:R-:W-:Y:S01]  /*1d160*/  R2UR UR6, R6 ;  /* 0x00000000060672ca */ /* 0x000fe200000e0000 */
[----:B------:R-:W-:Y:S01]  /*1d170*/  VIADD R6, R0, 0x200 ;  /* 0x0000020000067836 */ /* 0x000fe20000000000 */
[----:B------:R-:W-:Y:S01]  /*1d180*/  R2UR UR7, R7 ;  /* 0x00000000070772ca */ /* 0x000fe200000e0000 */
[----:B------:R-:W-:-:S03]  /*1d190*/  IMAD.MOV.U32 R7, RZ, RZ, 0x40000040 ;  /* 0x40000040ff077424 */ /* 0x000fc600078e00ff */
        /* <DEDUP_REMOVED lines=17> */
[----:B------:R-:W0:Y:S01]  /*1d2b0*/  MUFU.TANH R148, R148 ;  /* 0x0000009400947308 */ /* 0x000e220000002400 */
[----:B------:R-:W-:-:S07]  /*1d2c0*/  IMAD R131, R169, 0x80, R179 ;  /* 0x00000080a9837824 */ /* 0x000fce00078e02b3 */
[----:B------:R-:W0:Y:S08]  /*1d2d0*/  MUFU.TANH R149, R149 ;  /* 0x0000009500957308 */ /* 0x000e300000002400 */
[----:B------:R-:W0:Y:S08]  /*1d2e0*/  MUFU.TANH R150, R150 ;  /* 0x0000009600967308 */ /* 0x000e300000002400 */
        /* <DEDUP_REMOVED lines=23> */
[----:B------:R-:W-:Y:S01]  /*1d460*/  @!P1 PRMT R6, RZ, 0x654, R15 ;  /* 0x00000654ff069816 */ /* 0x000fe2000000000f */
[----:B------:R-:W0:Y:S01]  /*1d470*/  MUFU.TANH R144, R144 ;  /* 0x0000009000907308 */ /* 0x000e220000002400 */
[----:B------:R-:W-:-:S07]  /*1d480*/  IADD3 R7, R152, 0x1, R163 ;  /* 0x0000000198077810 */ /* 0x000fce0007ffe0a3 */
        /* <DEDUP_REMOVED lines=11> */
[----:B------:R0:W0:Y:S08]  /*1d540*/  MUFU.TANH R15, R134 ;  /* 0x00000086000f7308 */ /* 0x0000300000002400 */
        /* <DEDUP_REMOVED lines=19> */
[----:B------:R5:W-:Y:S01]  /*1d680*/  @!P1 SYNCS.ARRIVE.TRANS64.RED.A1T0 RZ, [R6+URZ], RZ ;  /* 0x000000ff06ff99a7 */ /* 0x000be2000810043f */
[----:B------:R-:W-:-:S03]  /*1d690*/  IMAD R129, R173, -0x2, R152 ;  /* 0xfffffffead817824 */ /* 0x000fc600078e0298 */
[----:B------:R-:W0:Y:S01]  /*1d6a0*/  MUFU.TANH R136, R136 ;  /* 0x0000008800887308 */ /* 0x000e220000002400 */
[----:B-----5:R-:W-:-:S07]  /*1d6b0*/  IMAD.IADD R6, R7, 0x1, -R164 ;  /* 0x0000000107067824 */ /* 0x020fce00078e0aa4 */
[----:B------:R-:W0:Y:S01]  /*1d6c0*/  MUFU.TANH R138, R138 ;  /* 0x0000008a008a7308 */ /* 0x000e220000002400 */
[----:B------:R-:W-:-:S04]  /*1d6d0*/  IMAD R6, R173, -0x2, R6 ;  /* 0xfffffffead067824 */ /* 0x000fc800078e0206 */
[C---:B------:R-:W-:Y:S02]  /*1d6e0*/  VIADD R156, R6.reuse, UR47 ;  /* 0x0000002f069c7c36 */ /* 0x040fe40008000000 */
[----:B------:R-:W-:Y:S02]  /*1d6f0*/  VIADD R154, R6, UR4 ;  /* 0x00000004069a7c36 */ /* 0x000fe40008000000 */
[C---:B------:R-:W-:Y:S02]  /*1d700*/  IMAD.IADD R135, R131.reuse, 0x1, R156 ;  /* 0x0000000183877824 */ /* 0x040fe400078e029c */
[----:B------:R-:W-:Y:S01]  /*1d710*/  IMAD.IADD R133, R131, 0x1, R154 ;  /* 0x0000000183857824 */ /* 0x000fe200078e029a */
[----:B-1234-:R-:W-:Y:S06]  /*1d720*/  @!P2 BRA `(.L_x_1580) ;  /* 0x000000000058a947 */ /* 0x01efec0003800000 */
[----:B------:R-:W-:Y:S01]  /*1d730*/  IADD3 R108, R131, R163, -R164 ;  /* 0x000000a3836c7210 */ /* 0x000fe20007ffe8a4 */
[----:B------:R-:W-:Y:S03]  /*1d740*/  BSSY B1, `(.L_x_1581) ;  /* 0x0000011000017945 */ /* 0x000fe60003800000 */
        /* <DEDUP_REMOVED lines=10> */
.L_x_1582:
[----:B------:R-:W-:Y:S01]  /*1d7f0*/  IMAD.U32 R110, RZ, RZ, UR39 ;  /* 0x00000027ff6e7e24 */ /* 0x000fe2000f8e00ff */
[----:B------:R-:W-:-:S04]  /*1d800*/  IADD3 R137, R131, R163, -R164 ;  /* 0x000000a383897210 */ /* 0x000fc80007ffe8a4 */
[----:B------:R-:W-:-:S13]  /*1d810*/  ISETP.NE.AND P2, PT, R110, 0x1, PT ;  /* 0x000000016e00780c */ /* 0x000fda0003f45270 */
[----:B------:R-:W1:Y:S02]  /*1d820*/  @P2 LDC.64 R6, c[0x0][0x9e8] ;  /* 0x00027a00ff062b82 */ /* 0x000e640000000a00 */
[----:B-1----:R-:W-:-:S05]  /*1d830*/  @P2 IMAD.HI.U32 R6, R137, R6, RZ ;  /* 0x0000000689062227 */ /* 0x002fca00078e00ff */
[----:B------:R-:W-:-:S07]  /*1d840*/  @P2 SHF.R.U32.HI R137, RZ, R7, R6 ;  /* 0x00000007ff892219 */ /* 0x000fce0000011606 */
.L_x_1583:
[----:B------:R-:W-:Y:S05]  /*1d850*/  BSYNC B1 ;  /* 0x0000000000017941 */ /* 0x000fea0003800000 */
.L_x_1581:
[----:B------:R-:W-:-:S05]  /*1d860*/  IMAD R6, R137, R110, R129 ;  /* 0x0000006e89067224 */ /* 0x000fca00078e0281 */
[----:B------:R-:W-:Y:S02]  /*1d870*/  VIADDMNMX R135, R6, R110, R135, PT ;  /* 0x0000006e06877246 */ /* 0x000fe40003800187 */
[----:B------:R-:W-:-:S07]  /*1d880*/  VIMNMX R133, R133, R6, !PT ;  /* 0x0000000685857248 */ /* 0x000fce0007fe0100 */
.L_x_1580:
        /* <DEDUP_REMOVED lines=124> */
[----:B------:R-:W-:-:S03]  /*1e050*/  VIADD R131, R131, 0x8 ;  /* 0x0000000883837836 */ /* 0x000fc60000000000 */
[----:B------:R-:W-:Y:S02]  /*1e060*/  ISETP.NE.AND P6, PT, R125, 0x1, PT ;  /* 0x000000017d00780c */ /* 0x000fe40003fc5270 */
[----:B------:R-:W-:-:S04]  /*1e070*/  IADD3 R131, R131, R163, -R164 ;  /* 0x000000a383837210 */ /* 0x000fc80007ffe8a4 */
[----:B------:R-:W-:-:S07]  /*1e080*/  LOP3.LUT R131, RZ, R131, RZ, 0x33, !PT ;  /* 0x00000083ff837212 */ /* 0x000fce00078e33ff */
[----:B------:R-:W0:Y:S02]  /*1e090*/  @P6 LDC.64 R6, c[0x0][0x9e8] ;  /* 0x00027a00ff066b82 */ /* 0x000e240000000a00 */
[----:B0-----:R-:W-:-:S05]  /*1e0a0*/  @P6 IMAD.HI.U32 R6, R131, R6, RZ ;  /* 0x0000000683066227 */ /* 0x001fca00078e00ff */
[----:B------:R-:W-:-:S04]  /*1e0b0*/  @P6 SHF.R.U32.HI R131, RZ, R7, R6 ;  /* 0x00000007ff836219 */ /* 0x000fc80000011606 */
[----:B------:R-:W-:Y:S01]  /*1e0c0*/  LOP3.LUT R6, RZ, R131, RZ, 0x33, !PT ;  /* 0x00000083ff067212 */ /* 0x000fe200078e33ff */
[----:B------:R-:W-:Y:S06]  /*1e0d0*/  BRA `(.L_x_1587) ;  /* 0x0000000000187947 */ /* 0x000fec0003800000 */
.L_x_1586:
[----:B------:R-:W-:-:S05]  /*1e0e0*/  IMAD.U32 R125, RZ, RZ, UR39 ;  /* 0x00000027ff7d7e24 */ /* 0x000fca000f8e00ff */
[----:B------:R-:W-:-:S13]  /*1e0f0*/  ISETP.NE.AND P6, PT, R125, 0x1, PT ;  /* 0x000000017d00780c */ /* 0x000fda0003fc5270 */
[----:B------:R-:W0:Y:S02]  /*1e100*/  @P6 LDC.64 R6, c[0x0][0x9e8] ;  /* 0x00027a00ff066b82 */ /* 0x000e240000000a00 */
[----:B0-----:R-:W-:-:S04]  /*1e110*/  @P6 IMAD.HI.U32 R152, R14, R6, RZ ;  /* 0x000000060e986227 */ /* 0x001fc800078e00ff */
[----:B------:R-:W-:Y:S01]  /*1e120*/  IMAD.MOV.U32 R6, RZ, RZ, R14 ;  /* 0x000000ffff067224 */ /* 0x000fe200078e000e */
[----:B------:R-:W-:-:S07]  /*1e130*/  @P6 SHF.R.U32.HI R6, RZ, R7, R152 ;  /* 0x00000007ff066219 */ /* 0x000fce0000011698 */
.L_x_1587:
[----:B------:R-:W-:Y:S05]  /*1e140*/  BSYNC B1 ;  /* 0x0000000000017941 */ /* 0x000fea0003800000 */
.L_x_1585:
[----:B------:R-:W-:-:S05]  /*1e150*/  IMAD R6, R6, R125, R129 ;  /* 0x0000007d06067224 */ /* 0x000fca00078e0281 */
[----:B------:R-:W-:Y:S02]  /*1e160*/  VIADDMNMX R107, R6, R125, R107, PT ;  /* 0x0000007d066b7246 */ /* 0x000fe4000380016b */
[----:B------:R-:W-:-:S07]  /*1e170*/  VIMNMX R109, R109, R6, !PT ;  /* 0x000000066d6d7248 */ /* 0x000fce0007fe0100 */
.L_x_1584:
[----:B------:R-:W-:Y:S01]  /*1e180*/  ISETP.GT.AND P2, PT, R109, 0x1, !P2 ;  /* 0x000000016d00780c */ /* 0x000fe20005744270 */
[----:B------:R-:W-:Y:S01]  /*1e190*/  @!P1 VIADD R10, R10, 0x2a860 ;  /* 0x0002a8600a0a9836 */ /* 0x000fe20000000000 */
[----:B------:R-:W-:Y:S02]  /*1e1a0*/  ISETP.NE.AND P6, PT, R157, RZ, PT ;  /* 0x000000ff9d00720c */ /* 0x000fe40003fc5270 */
[----:B------:R-:W-:Y:S02]  /*1e1b0*/  ISETP.LT.OR P2, PT, R107, 0x2, P2 ;  /* 0x000000026b00780c */ /* 0x000fe40001741670 */
[----:B------:R-:W-:Y:S02]  /*1e1c0*/  ISETP.GT.AND P3, PT, R109, 0x8, !P3 ;  /* 0x000000086d00780c */ /* 0x000fe40005f64270 */
[----:B------:R-:W-:Y:S01]  /*1e1d0*/  FSEL R152, R11, -INF , !P2 ;  /* 0xff8000000b987808 */ /* 0x000fe20005000000 */
[----:B------:R-:W-:Y:S01]  /*1e1e0*/  IMAD.U32 R11, RZ, RZ, UR38 ;  /* 0x00000026ff0b7e24 */ /* 0x000fe2000f8e00ff */
[----:B------:R-:W-:-:S02]  /*1e1f0*/  ISETP.NE.AND P2, PT, R153, RZ, PT ;  /* 0x000000ff9900720c */ /* 0x000fc40003f45270 */
[----:B------:R-:W-:Y:S02]  /*1e200*/  ISETP.LT.OR P3, PT, R107, 0x9, P3 ;  /* 0x000000096b00780c */ /* 0x000fe40001f61670 */
[----:B------:R-:W-:Y:S02]  /*1e210*/  ISETP.GT.AND P2, PT, R109, 0x9, !P2 ;  /* 0x000000096d00780c */ /* 0x000fe40005744270 */
[----:B------:R-:W-:Y:S02]  /*1e220*/  FMNMX.FTZ R7, R214, R13, !PT ;  /* 0x0000000dd6077209 */ /* 0x000fe40007810000 */
[----:B------:R-:W-:Y:S02]  /*1e230*/  ISETP.LT.OR P2, PT, R107, 0xa, P2 ;  /* 0x0000000a6b00780c */ /* 0x000fe40001741670 */
[----:B------:R-:W-:Y:S02]  /*1e240*/  FSEL R154, R21, -INF , !P3 ;  /* 0xff800000159a7808 */ /* 0x000fe40005800000 */
[----:B------:R-:W-:-:S02]  /*1e250*/  FSEL R88, R88, -INF , !P2 ;  /* 0xff80000058587808 */ /* 0x000fc40005000000 */
[----:B------:R-:W-:Y:S02]  /*1e260*/  ISETP.NE.AND P2, PT, R137, RZ, PT ;  /* 0x000000ff8900720c */ /* 0x000fe40003f45270 */
[----:B------:R-:W-:Y:S02]  /*1e270*/  ISETP.NE.AND P3, PT, R155, RZ, PT ;  /* 0x000000ff9b00720c */ /* 0x000fe40003f65270 */
        /* <DEDUP_REMOVED lines=55> */
[----:B------:R-:W-:Y:S02]  /*1e5f0*/  ISETP.NE.AND P3, PT, R171, RZ, PT ;  /* 0x000000ffab00720c */ /* 0x000fe40003f65270 */
        /* <DEDUP_REMOVED lines=10> */
[----:B------:R-:W-:Y:S02]  /*1e6a0*/  ISETP.GT.AND P2, PT, R109, 0x38, !P2 ;  /* 0x000000386d00780c */ /* 0x000fe40005744270 */
[----:B------:R-:W-:Y:S02]  /*1e6b0*/  FSEL R100, R100, -INF , !P4 ;  /* 0xff80000064647808 */ /* 0x000fe40006000000 */
        /* <DEDUP_REMOVED lines=13> */
[----:B0-----:R-:W-:Y:S02]  /*1e790*/  FMNMX.FTZ R89, R0, R7, !PT ;  /* 0x0000000700597209 */ /* 0x001fe40007810000 */
        /* <DEDUP_REMOVED lines=22> */
[----:B------:R-:W-:Y:S02]  /*1e900*/  FSETP.NEU.FTZ.AND P2, PT, R6, -INF , PT ;  /* 0xff8000000600780b */ /* 0x000fe40003f5d000 */
        /* <DEDUP_REMOVED lines=14> */
[----:B------:R0:W-:Y:S01]  /*1e9f0*/  MUFU.EX2 R89, R146 ;  /* 0x0000009200597308 */ /* 0x0001e20000000800 */
        /* <DEDUP_REMOVED lines=8> */
[-CC-:B0-----:R-:W-:Y:S01]  /*1ea80*/  FFMA.FTZ R146, R122, R11.reuse, -R7.reuse ;  /* 0x0000000b7a927223 */ /* 0x181fe20000010807 */
[--C-:B------:R-:W-:Y:S01]  /*1ea90*/  FFMA.FTZ R101, R128, R11, -R7.reuse ;  /* 0x0000000b80657223 */ /* 0x100fe20000010807 */
[----:B------:R-:W-:Y:S01]  /*1eaa0*/  FMNMX.FTZ R93, R92, R91, !PT ;  /* 0x0000005b5c5d7209 */ /* 0x000fe20007810000 */
[-CC-:B------:R-:W-:Y:S01]  /*1eab0*/  FFMA.FTZ R142, R130, R11.reuse, -R7.reuse ;  /* 0x0000000b828e7223 */ /* 0x180fe20000010807 */
[----:B------:R0:W-:Y:S01]  /*1eac0*/  MUFU.EX2 R91, R148 ;  /* 0x00000094005b7308 */ /* 0x0001e20000000800 */
[--C-:B------:R-:W-:Y:S01]  /*1ead0*/  FFMA.FTZ R105, R134, R11, -R7.reuse ;  /* 0x0000000b86697223 */ /* 0x100fe20000010807 */
[----:B------:R-:W-:Y:S01]  /*1eae0*/  FMNMX.FTZ R93, R170, R93, !PT ;  /* 0x0000005daa5d7209 */ /* 0x000fe20007810000 */
[-CC-:B------:R-:W-:Y:S01]  /*1eaf0*/  FFMA.FTZ R136, R136, R11.reuse, -R7.reuse ;  /* 0x0000000b88887223 */ /* 0x180fe20000010807 */
[-CC-:B------:R-:W-:Y:S01]  /*1eb00*/  FFMA.FTZ R138, R138, R11.reuse, -R7.reuse ;  /* 0x0000000b8a8a7223 */ /* 0x180fe20000010807 */
[----:B------:R-:W-:Y:S01]  /*1eb10*/  FFMA.FTZ R109, R20, R11, -R7 ;  /* 0x0000000b146d7223 */ /* 0x000fe20000010807 */
[----:B------:R-:W-:-:S02]  /*1eb20*/  FMNMX.FTZ R93, R94, R93, !PT ;  /* 0x0000005d5e5d7209 */ /* 0x000fc40007810000 */
[----:B------:R-:W-:Y:S01]  /*1eb30*/  MUFU.EX2 R21, R21 ;  /* 0x0000001500157308 */ /* 0x000fe20000000800 */
[--C-:B0-----:R-:W-:Y:S01]  /*1eb40*/  FFMA.FTZ R148, R114, R11, -R7.reuse ;  /* 0x0000000b72947223 */ /* 0x101fe20000010807 */
[----:B------:R-:W-:Y:S02]  /*1eb50*/  FMNMX.FTZ R93, R192, R93, !PT ;  /* 0x0000005dc05d7209 */ /* 0x000fe40007810000 */
[----:B------:R-:W-:Y:S01]  /*1eb60*/  FSEL R114, R15, -INF , !P5 ;  /* 0xff8000000f727808 */ /* 0x000fe20006800000 */
[--C-:B------:R-:W-:Y:S01]  /*1eb70*/  FFMA.FTZ R15, R116, R11, -R7.reuse ;  /* 0x0000000b740f7223 */ /* 0x100fe20000010807 */
[----:B------:R-:W-:Y:S01]  /*1eb80*/  FMNMX.FTZ R95, R202, R93, !PT ;  /* 0x0000005dca5f7209 */ /* 0x000fe20007810000 */
[----:B------:R-:W-:Y:S01]  /*1eb90*/  FFMA.FTZ R116, R120, R11, -R7 ;  /* 0x0000000b78747223 */ /* 0x000fe20000010807 */
        /* <DEDUP_REMOVED lines=19> */
[----:B------:R0:W-:Y:S03]  /*1ecd0*/  MUFU.EX2 R97, R118 ;  /* 0x0000007600617308 */ /* 0x0001e60000000800 */
[----:B------:R-:W1:Y:S05]  /*1ece0*/  SHFL.BFLY PT, R103, R0, 0x2, 0x1f ;  /* 0x0c401f0000677f89 */ /* 0x000e6a00000e0000 */
[----:B------:R-:W-:Y:S01]  /*1ecf0*/  MUFU.EX2 R148, R148 ;  /* 0x0000009400947308 */ /* 0x000fe20000000800 */
[----:B0-----:R-:W-:-:S05]  /*1ed00*/  FSEL R118, R6, RZ, P2 ;  /* 0x000000ff06767208 */ /* 0x001fca0001000000 */
[----:B------:R-:W-:Y:S02]  /*1ed10*/  FADD.FTZ R118, -R118, R13 ;  /* 0x0000000d76767221 */ /* 0x000fe40000010100 */
[----:B------:R0:W-:Y:S02]  /*1ed20*/  MUFU.EX2 R13, R109 ;  /* 0x0000006d000d7308 */ /* 0x0001e40000000800 */
[----:B------:R-:W-:-:S06]  /*1ed30*/  FMUL.FTZ R118, R118, R11 ;  /* 0x0000000b76767220 */ /* 0x000fcc0000410000 */
[----:B------:R-:W-:Y:S01]  /*1ed40*/  MUFU.EX2 R150, R150 ;  /* 0x0000009600967308 */ /* 0x000fe20000000800 */
[----:B-1----:R-:W-:Y:S01]  /*1ed50*/  FMNMX.FTZ R107, R0, R103, !PT ;  /* 0x00000067006b7209 */ /* 0x002fe20007810000 */
[----:B------:R-:W-:-:S04]  /*1ed60*/  FFMA.FTZ R103, R132, R11, -R7 ;  /* 0x0000000b84677223 */ /* 0x000fc80000010807 */
[----:B------:R-:W1:Y:S02]  /*1ed70*/  SHFL.BFLY PT, R0, R107, 0x1, 0x1f ;  /* 0x0c201f006b007f89 */ /* 0x000e6400000e0000 */
[----:B------:R-:W-:Y:S08]  /*1ed80*/  MUFU.EX2 R15, R15 ;  /* 0x0000000f000f7308 */ /* 0x000ff00000000800 */
[----:B------:R-:W-:Y:S08]  /*1ed90*/  MUFU.EX2 R116, R116 ;  /* 0x0000007400747308 */ /* 0x000ff00000000800 */
[----:B------:R-:W-:Y:S01]  /*1eda0*/  MUFU.EX2 R146, R146 ;  /* 0x0000009200927308 */ /* 0x000fe20000000800 */
[----:B-1----:R-:W-:-:S07]  /*1edb0*/  FMNMX.FTZ R7, R107, R0, !PT ;  /* 0x000000006b077209 */ /* 0x002fce0007810000 */
[----:B------:R-:W-:Y:S01]  /*1edc0*/  MUFU.EX2 R99, R99 ;  /* 0x0000006300637308 */ /* 0x000fe20000000800 */
[C---:B------:R-:W-:Y:S01]  /*1edd0*/  FSETP.NEU.FTZ.AND P2, PT, R7.reuse, -INF , PT ;  /* 0xff8000000700780b */ /* 0x040fe20003f5d000 */
[----:B------:R-:W-:-:S03]  /*1ede0*/  FMUL.FTZ R107, R7, R11 ;  /* 0x0000000b076b7220 */ /* 0x000fc60000410000 */
[----:B0-----:R-:W-:-:S03]  /*1edf0*/  FSEL R109, R7, RZ, P2 ;  /* 0x000000ff076d7208 */ /* 0x001fc60001000000 */
[----:B------:R-:W0:Y:S01]  /*1ee00*/  MUFU.EX2 R0, R118 ;  /* 0x0000007600007308 */ /* 0x000e220000000800 */
[----:B------:R-:W-:Y:S02]  /*1ee10*/  FSEL R107, R107, RZ, P2 ;  /* 0x000000ff6b6b7208 */ /* 0x000fe40001000000 */
[C---:B------:R-:W-:Y:S01]  /*1ee20*/  ISETP.GT.AND P2, PT, R8.reuse, R168, PT ;  /* 0x000000a80800720c */ /* 0x040fe20003f44270 */
[----:B------:R-:W-:Y:S02]  /*1ee30*/  VIADD R8, R8, 0xffffffff ;  /* 0xffffffff08087836 */ /* 0x000fe40000000000 */
[-CC-:B------:R-:W-:Y:S01]  /*1ee40*/  FFMA.FTZ R157, R2, R11.reuse, -R107.reuse ;  /* 0x0000000b029d7223 */ /* 0x180fe2000001086b */
        /* <DEDUP_REMOVED lines=9> */
[-C--:B------:R-:W-:Y:S01]  /*1eee0*/  FFMA.FTZ R92, R92, R11.reuse, -R107 ;  /* 0x0000000b5c5c7223 */ /* 0x080fe2000001086b */
[----:B0-----:R-:W-:Y:S01]  /*1eef0*/  FFMA.FTZ R109, R0, R4, R21 ;  /* 0x00000004006d7223 */ /* 0x001fe20000010015 */
[-CC-:B------:R-:W-:Y:S01]  /*1ef00*/  FFMA.FTZ R149, R170, R11.reuse, -R107.reuse ;  /* 0x0000000baa957223 */ /* 0x180fe2000001086b */
[-C--:B------:R-:W-:Y:S01]  /*1ef10*/  FFMA.FTZ R94, R94, R11.reuse, -R107 ;  /* 0x0000000b5e5e7223 */ /* 0x080fe2000001086b */
[----:B------:R-:W0:Y:S01]  /*1ef20*/  MUFU.EX2 R2, R2 ;  /* 0x0000000200027308 */ /* 0x000e220000000800 */
[----:B------:R-:W-:Y:S01]  /*1ef30*/  FADD.FTZ R4, R144, R109 ;  /* 0x0000006d90047221 */ /* 0x000fe20000010000 */
[-CC-:B------:R-:W-:Y:S01]  /*1ef40*/  FFMA.FTZ R151, R192, R11.reuse, -R107.reuse ;  /* 0x0000000bc0977223 */ /* 0x180fe2000001086b */
[-CC-:B------:R-:W-:Y:S01]  /*1ef50*/  FFMA.FTZ R145, R96, R11.reuse, -R107.reuse ;  /* 0x0000000b60917223 */ /* 0x180fe2000001086b */
[-CC-:B------:R-:W-:Y:S01]  /*1ef60*/  FFMA.FTZ R96, R98, R11.reuse, -R107.reuse ;  /* 0x0000000b62607223 */ /* 0x180fe2000001086b */
[----:B------:R-:W-:Y:S01]  /*1ef70*/  FADD.FTZ R109, R89, R4 ;  /* 0x00000004596d7221 */ /* 0x000fe20000010000 */
[-CC-:B------:R-:W-:Y:S01]  /*1ef80*/  FFMA.FTZ R202, R202, R11.reuse, -R107.reuse ;  /* 0x0000000bcaca7223 */ /* 0x180fe2000001086b */
[-C--:B------:R-:W-:Y:S01]  /*1ef90*/  FFMA.FTZ R147, R204, R11.reuse, -R107 ;  /* 0x0000000bcc937223 */ /* 0x080fe2000001086b */
[----:B------:R-:W1:Y:S01]  /*1efa0*/  MUFU.EX2 R20, R20 ;  /* 0x0000001400147308 */ /* 0x000e620000000800 */
[----:B------:R-:W-:Y:S01]  /*1efb0*/  FADD.FTZ R4, R108, R109 ;  /* 0x0000006d6c047221 */ /* 0x000fe20000010000 */
[-CC-:B------:R-:W-:Y:S01]  /*1efc0*/  FFMA.FTZ R141, R208, R11.reuse, -R107.reuse ;  /* 0x0000000bd08d7223 */ /* 0x180fe2000001086b */
[-CC-:B------:R-:W-:Y:S01]  /*1efd0*/  FFMA.FTZ R143, R210, R11.reuse, -R107.reuse ;  /* 0x0000000bd28f7223 */ /* 0x180fe2000001086b */
[-CC-:B------:R-:W-:Y:S01]  /*1efe0*/  FFMA.FTZ R104, R104, R11.reuse, -R107.reuse ;  /* 0x0000000b68687223 */ /* 0x180fe2000001086b */
[----:B------:R-:W-:Y:S01]  /*1eff0*/  FADD.FTZ R109, R91, R4 ;  /* 0x000000045b6d7221 */ /* 0x000fe20000010000 */
[-CC-:B------:R-:W-:Y:S01]  /*1f000*/  FFMA.FTZ R212, R212, R11.reuse, -R107.reuse ;  /* 0x0000000bd4d47223 */ /* 0x180fe2000001086b */
[----:B------:R-:W-:Y:S01]  /*1f010*/  FFMA.FTZ R100, R100, R11, -R107 ;  /* 0x0000000b64647223 */ /* 0x000fe2000001086b */
[----:B------:R-:W2:Y:S01]  /*1f020*/  MUFU.EX2 R159, R159 ;  /* 0x0000009f009f7308 */ /* 0x000ea20000000800 */
[----:B0-----:R-:W-:Y:S01]  /*1f030*/  FFMA.FTZ R3, R2, R3, R157 ;  /* 0x0000000302037223 */ /* 0x001fe2000001009d */
[----:B------:R-:W-:Y:S01]  /*1f040*/  FADD.FTZ R98, R110, R109 ;  /* 0x0000006d6e627221 */ /* 0x000fe20000010000 */
[--C-:B------:R-:W-:Y:S01]  /*1f050*/  FFMA.FTZ R114, R114, R11, -R107.reuse ;  /* 0x0000000b72727223 */ /* 0x100fe2000001086b */
[----:B------:R-:W-:Y:S01]  /*1f060*/  F2FP.BF16.F32.PACK_AB R156, R144, R21 ;  /* 0x00000015909c723e */ /* 0x000fe200000010ff */
[-CC-:B------:R-:W-:Y:S01]  /*1f070*/  FFMA.FTZ R106, R106, R11.reuse, -R107.reuse ;  /* 0x0000000b6a6a7223 */ /* 0x180fe2000001086b */
[----:B------:R-:W-:Y:S01]  /*1f080*/  FADD.FTZ R109, R93, R98 ;  /* 0x000000625d6d7221 */ /* 0x000fe20000010000 */
[----:B------:R-:W-:Y:S01]  /*1f090*/  FFMA.FTZ R98, R206, R11, -R107 ;  /* 0x0000000bce627223 */ /* 0x000fe2000001086b */
[----:B------:R-:W0:Y:S01]  /*1f0a0*/  MUFU.EX2 R88, R88 ;  /* 0x0000005800587308 */ /* 0x000e220000000800 */
[----:B-1----:R-:W-:Y:S01]  /*1f0b0*/  FADD.FTZ R4, R20, R3 ;  /* 0x0000000314047221 */ /* 0x002fe20000010000 */
[----:B------:R-:W-:Y:S01]  /*1f0c0*/  FADD.FTZ R109, R112, R109 ;  /* 0x0000006d706d7221 */ /* 0x000fe20000010000 */
[----:B------:R-:W-:Y:S01]  /*1f0d0*/  F2FP.BF16.F32.PACK_AB R157, R20, R157 ;  /* 0x0000009d149d723e */ /* 0x000fe200000010ff */
[----:B------:R-:W-:Y:S01]  /*1f0e0*/  IMAD.MOV.U32 R20, RZ, RZ, R161 ;  /* 0x000000ffff147224 */ /* 0x000fe200078e00a1 */
[----:B------:R-:W-:Y:S01]  /*1f0f0*/  F2FP.BF16.F32.PACK_AB R158, R108, R89 ;  /* 0x000000596c9e723e */ /* 0x000fe200000010ff */
[----:B------:R-:W-:Y:S01]  /*1f100*/  FADD.FTZ R118, R148, R109 ;  /* 0x0000006d94767221 */ /* 0x000fe20000010000 */
[----:B------:R-:W-:Y:S01]  /*1f110*/  F2FP.BF16.F32.PACK_AB R152, R110, R91 ;  /* 0x0000005b6e98723e */ /* 0x000fe200000010ff */
[----:B------:R-:W1:Y:S01]  /*1f120*/  MUFU.EX2 R153, R153 ;  /* 0x0000009900997308 */ /* 0x000e620000000800 */
[----:B--2---:R-:W-:Y:S01]  /*1f130*/  FADD.FTZ R3, R159, R4 ;  /* 0x000000049f037221 */ /* 0x004fe20000010000 */
[----:B------:R-:W-:Y:S01]  /*1f140*/  FADD.FTZ R109, R95, R118 ;  /* 0x000000765f6d7221 */ /* 0x000fe20000010000 */
[----:B------:R-:W-:-:S02]  /*1f150*/  F2FP.BF16.F32.PACK_AB R154, R112, R93 ;  /* 0x0000005d709a723e */ /* 0x000fc400000010ff */
[----:B------:R-:W-:Y:S01]  /*1f160*/  F2FP.BF16.F32.PACK_AB R148, R95, R148 ;  /* 0x000000945f94723e */ /* 0x000fe200000010ff */
[----:B------:R-:W-:Y:S01]  /*1f170*/  FADD.FTZ R118, R150, R109 ;  /* 0x0000006d96767221 */ /* 0x000fe20000010000 */
[----:B------:R-:W-:Y:S01]  /*1f180*/  @!P1 PRMT R109, RZ, 0x654, R10 ;  /* 0x00000654ff6d9816 */ /* 0x000fe2000000000a */
[----:B------:R-:W2:Y:S01]  /*1f190*/  MUFU.EX2 R90, R90 ;  /* 0x0000005a005a7308 */ /* 0x000ea20000000800 */
[----:B0-----:R-:W-:Y:S01]  /*1f1a0*/  FADD.FTZ R4, R88, R3 ;  /* 0x0000000358047221 */ /* 0x001fe20000010000 */
[C---:B------:R-:W-:Y:S01]  /*1f1b0*/  FADD.FTZ R118, R15.reuse, R118 ;  /* 0x000000760f767221 */ /* 0x040fe20000010000 */
[----:B------:R-:W-:Y:S01]  /*1f1c0*/  FFMA.FTZ R10, R102, R11, -R107 ;  /* 0x0000000b660a7223 */ /* 0x000fe2000001086b */
[----:B------:R0:W-:Y:S01]  /*1f1d0*/  @!P1 SYNCS.ARRIVE.TRANS64.RED.A1T0 RZ, [R109+URZ], RZ ;  /* 0x000000ff6dff99a7 */ /* 0x0001e2000810043f */
[----:B------:R-:W-:Y:S02]  /*1f1e0*/  F2FP.BF16.F32.PACK_AB R150, R15, R150 ;  /* 0x000000960f96723e */ /* 0x000fe400000010ff */
[----:B------:R-:W-:Y:S01]  /*1f1f0*/  F2FP.BF16.F32.PACK_AB R144, R116, R97 ;  /* 0x000000617490723e */ /* 0x000fe200000010ff */
[----:B------:R-:W3:Y:S01]  /*1f200*/  MUFU.EX2 R155, R155 ;  /* 0x0000009b009b7308 */ /* 0x000ee20000000800 */
[----:B-1----:R-:W-:Y:S01]  /*1f210*/  FADD.FTZ R3, R153, R4 ;  /* 0x0000000499037221 */ /* 0x002fe20000010000 */
[----:B------:R-:W-:Y:S01]  /*1f220*/  F2FP.BF16.F32.PACK_AB R159, R88, R159 ;  /* 0x0000009f589f723e */ /* 0x000fe200000010ff */
[----:B0-----:R-:W-:-:S05]  /*1f230*/  FADD.FTZ R109, R97, R118 ;  /* 0x00000076616d7221 */ /* 0x001fca0000010000 */
[----:B------:R-:W0:Y:S01]  /*1f240*/  MUFU.EX2 R92, R92 ;  /* 0x0000005c005c7308 */ /* 0x000e220000000800 */
[----:B--2---:R-:W-:Y:S01]  /*1f250*/  FADD.FTZ R4, R90, R3 ;  /* 0x000000035a047221 */ /* 0x004fe20000010000 */
[----:B------:R-:W-:Y:S01]  /*1f260*/  FADD.FTZ R109, R116, R109 ;  /* 0x0000006d746d7221 */ /* 0x000fe20000010000 */
[----:B------:R-:W-:-:S03]  /*1f270*/  F2FP.BF16.F32.PACK_AB R153, R90, R153 ;  /* 0x000000995a99723e */ /* 0x000fc600000010ff */
[----:B------:R-:W-:Y:S01]  /*1f280*/  FADD.FTZ R102, R146, R109 ;  /* 0x0000006d92667221 */ /* 0x000fe20000010000 */
[----:B------:R-:W-:Y:S01]  /*1f290*/  F2FP.BF16.F32.PACK_AB R146, R99, R146 ;  /* 0x000000926392723e */ /* 0x000fe200000010ff */
[----:B------:R-:W1:Y:S01]  /*1f2a0*/  MUFU.EX2 R149, R149 ;  /* 0x0000009500957308 */ /* 0x000e620000000800 */
[----:B---3--:R-:W-:Y:S01]  /*1f2b0*/  FADD.FTZ R3, R155, R4 ;  /* 0x000000049b037221 */ /* 0x008fe20000010000 */
[----:B------:R-:W-:-:S06]  /*1f2c0*/  FADD.FTZ R109, R99, R102 ;  /* 0x00000066636d7221 */ /* 0x000fcc0000010000 */
        /* <DEDUP_REMOVED lines=12> */
[----:B------:R-:W-:Y:S01]  /*1f390*/  F2FP.BF16.F32.PACK_AB R151, R12, R151 ;  /* 0x000000970c97723e */ /* 0x000fe200000010ff */
[----:B------:R-:W-:-:S05]  /*1f3a0*/  IMAD.MOV.U32 R12, RZ, RZ, R7 ;  /* 0x000000ffff0c7224 */ /* 0x000fca00078e0007 */
        /* <DEDUP_REMOVED lines=16> */
[----:B------:R-:W-:-:S06]  /*1f4b0*/  F2FP.BF16.F32.PACK_AB R140, R101, R140 ;  /* 0x0000008c658c723e */ /* 0x000fcc00000010ff */
[----:B------:R-:W2:Y:S01]  /*1f4c0*/  MUFU.EX2 R143, R143 ;  /* 0x0000008f008f7308 */ /* 0x000ea20000000800 */
[C---:B0-----:R-:W-:Y:S01]  /*1f4d0*/  FADD.FTZ R4, R10.reuse, R3 ;  /* 0x000000030a047221 */ /* 0x041fe20000010000 */
[----:B------:R-:W-:-:S06]  /*1f4e0*/  F2FP.BF16.F32.PACK_AB R141, R10, R141 ;  /* 0x0000008d0a8d723e */ /* 0x000fcc00000010ff */
[----:B------:R-:W0:Y:S01]  /*1f4f0*/  MUFU.EX2 R103, R103 ;  /* 0x0000006700677308 */ /* 0x000e220000000800 */
[----:B-1----:R-:W-:Y:S01]  /*1f500*/  FADD.FTZ R102, R142, R21 ;  /* 0x000000158e667221 */ /* 0x002fe20000010000 */
[----:B------:R-:W-:-:S06]  /*1f510*/  IMAD.MOV.U32 R21, RZ, RZ, R160 ;  /* 0x000000ffff157224 */ /* 0x000fcc00078e00a0 */
[----:B------:R-:W1:Y:S01]  /*1f520*/  MUFU.EX2 R104, R104 ;  /* 0x0000006800687308 */ /* 0x000e620000000800 */
[----:B--2---:R-:W-:-:S07]  /*1f530*/  FADD.FTZ R3, R143, R4 ;  /* 0x000000048f037221 */ /* 0x004fce0000010000 */
[----:B------:R-:W2:Y:S01]  /*1f540*/  MUFU.EX2 R105, R105 ;  /* 0x0000006900697308 */ /* 0x000ea20000000800 */
[C---:B0-----:R-:W-:Y:S01]  /*1f550*/  FADD.FTZ R102, R103.reuse, R102 ;  /* 0x0000006667667221 */ /* 0x041fe20000010000 */
[----:B------:R-:W-:-:S06]  /*1f560*/  F2FP.BF16.F32.PACK_AB R142, R103, R142 ;  /* 0x0000008e678e723e */ /* 0x000fcc00000010ff */
        /* <DEDUP_REMOVED lines=10> */
[----:B------:R-:W1:Y:S01]  /*1f610*/  MUFU.EX2 R114, R114 ;  /* 0x0000007200727308 */ /* 0x000e620000000800 */
[C---:B--2---:R-:W-:Y:S01]  /*1f620*/  FADD.FTZ R3, R100.reuse, R3 ;  /* 0x0000000364037221 */ /* 0x044fe20000010000 */
[----:B------:R-:W-:-:S06]  /*1f630*/  F2FP.BF16.F32.PACK_AB R137, R100, R212 ;  /* 0x000000d46489723e */ /* 0x000fcc00000010ff */
[----:B------:R-:W2:Y:S01]  /*1f640*/  MUFU.EX2 R106, R106 ;  /* 0x0000006a006a7308 */ /* 0x000ea20000000800 */
[----:B0-----:R-:W-:Y:S01]  /*1f650*/  FADD.FTZ R102, R138, R15 ;  /* 0x0000000f8a667221 */ /* 0x001fe20000010000 */
[----:B------:R-:W-:-:S03]  /*1f660*/  F2FP.BF16.F32.PACK_AB R138, R13, R138 ;  /* 0x0000008a0d8a723e */ /* 0x000fc600000010ff */
[----:B------:R-:W-:Y:S01]  /*1f670*/  FADD.FTZ R4, R13, R102 ;  /* 0x000000660d047221 */ /* 0x000fe20000010000 */
[----:B------:R-:W-:Y:S02]  /*1f680*/  IMAD.MOV.U32 R13, RZ, RZ, R6 ;  /* 0x000000ffff0d7224 */ /* 0x000fe400078e0006 */
[----:B-1----:R-:W-:-:S04]  /*1f690*/  FADD.FTZ R3, R114, R3 ;  /* 0x0000000372037221 */ /* 0x002fc80000010000 */
[C---:B--2---:R-:W-:Y:S01]  /*1f6a0*/  FADD.FTZ R3, R106.reuse, R3 ;  /* 0x000000036a037221 */ /* 0x044fe20000010000 */
[----:B------:R-:W-:Y:S01]  /*1f6b0*/  F2FP.BF16.F32.PACK_AB R139, R106, R114 ;  /* 0x000000726a8b723e */ /* 0x000fe200000010ff */
[----:B------:R-:W-:Y:S06]  /*1f6c0*/  @P2 BRA `(.L_x_1588) ;  /* 0xffffffc800582947 */ /* 0x000fec000383ffff */
.L_x_1569:
[----:B------:R-:W-:Y:S05]  /*1f6d0*/  BSYNC B0 ;  /* 0x0000000000007941 */ /* 0x000fea0003800000 */
.L_x_1568:
        /* <DEDUP_REMOVED lines=67> */
.L_x_1589:
[----:B------:R-:W-:Y:S01]  /*1fb10*/  IMAD R13, R160, 0x8, R18 ;  /* 0x00000008a00d7824 */ /* 0x000fe200078e0212 */
[----:B------:R-:W-:-:S04]  /*1fb20*/  SHF.L.U32 R0, R161, 0x1f, RZ ;  /* 0x0000001fa1007819 */ /* 0x000fc800000006ff */
[----:B------:R0:W1:Y:S01]  /*1fb30*/  SYNCS.PHASECHK.TRANS64.TRYWAIT P2, [R13+URZ+0x2a850], R0 ;  /* 0x02a850000d0075a7 */ /* 0x000062000804017f */
[----:B------:R-:W-:Y:S05]  /*1fb40*/  @!P0 BRA `(.L_x_1590) ;  /* 0x0000000000048947 */ /* 0x000fea0003800000 */
[----:B------:R-:W-:Y:S01]  /*1fb50*/  BPT.TRAP 0x1 ;  /* 0x000000040000795c */ /* 0x000fe20000300000 */
.L_x_1590:
        /* <DEDUP_REMOVED lines=9> */
.L_x_1592:
[----:B------:R-:W-:Y:S05]  /*1fbf0*/  BSYNC B0 ;  /* 0x0000000000007941 */ /* 0x000fea0003800000 */
.L_x_1591:
[----:B------:R-:W-:Y:S01]  /*1fc00*/  IMAD.MOV.U32 R9, RZ, RZ, 0x40000040 ;  /* 0x40000040ff097424 */ /* 0x000fe200078e00ff */
[C---:B------:R-:W-:Y:S01]  /*1fc10*/  R2UR UR6, R8.reuse ;  /* 0x00000000080672ca */ /* 0x040fe200000e0000 */
[----:B------:R-:W-:Y:S01]  /*1fc20*/  WARPGROUP.ARRIVE ;  /* 0x00000000000079c5 */ /* 0x000fe20000000000 */
[----:B------:R-:W-:Y:S01]  /*1fc30*/  VIADD R14, R8, 0x80 ;  /* 0x00000080080e7836 */ /* 0x000fe20000000000 */
[----:B------:R-:W2:Y:S01]  /*1fc40*/  SHFL.BFLY PT, R5, R4, 0x2, 0x1f ;  /* 0x0c401f0004057f89 */ /* 0x000ea200000e0000 */
[----:B------:R-:W-:Y:S01]  /*1fc50*/  R2UR UR7, R9 ;  /* 0x00000000090772ca */ /* 0x000fe200000e0000 */
[----:B------:R-:W-:Y:S02]  /*1fc60*/  IMAD.MOV.U32 R15, RZ, RZ, 0x40000040 ;  /* 0x40000040ff0f7424 */ /* 0x000fe400078e00ff */
[----:B------:R-:W-:Y:S01]  /*1fc70*/  IMAD.MOV.U32 R9, RZ, RZ, 0x40000040 ;  /* 0x40000040ff097424 */ /* 0x000fe200078e00ff */
[----:B01----:R-:W0:Y:S01]  /*1fc80*/  SHFL.BFLY PT, R0, R3, 0x2, 0x1f ;  /* 0x0c401f0003007f89 */ /* 0x003e2200000e0000 */
[----:B------:R-:W-:-:S02]  /*1fc90*/  @!P1 VIADD R12, R13, 0x2a860 ;  /* 0x0002a8600d0c9836 */ /* 0x000fc40000000000 */
[----:B------:R-:W-:Y:S02]  /*1fca0*/  VIADD R160, R160, 0x1 ;  /* 0x00000001a0a07836 */ /* 0x000fe40000000000 */
[----:B------:R-:W-:Y:S01]  /*1fcb0*/  VIADD R184, R184, 0x1 ;  /* 0x00000001b8b87836 */ /* 0x000fe20000000000 */
[----:B------:R-:W-:Y:S02]  /*1fcc0*/  @!P1 PRMT R12, RZ, 0x654, R12 ;  /* 0x00000654ff0c9816 */ /* 0x000fe4000000000c */
[----:B------:R-:W-:Y:S01]  /*1fcd0*/  ISETP.NE.AND P2, PT, R160, 0x2, PT ;  /* 0x00000002a000780c */ /* 0x000fe20003f45270 */
[----:B------:R-:W-:Y:S01]  /*1fce0*/  HGMMA.64x128x16.F32.BF16 R24, R156, gdesc[UR4].tnspB, R24, gsb0 ;  /* 0x41e000049c187df0 */ /* 0x000fe20008001818 */
[----:B------:R-:W-:Y:S01]  /*1fcf0*/  R2UR UR6, R14 ;  /* 0x000000000e0672ca */ /* 0x000fe200000e0000 */
[----:B------:R-:W-:Y:S01]  /*1fd00*/  VIADD R14, R8, 0x100 ;  /* 0x00000100080e7836 */ /* 0x000fe20000000000 */
[----:B------:R-:W-:Y:S01]  /*1fd10*/  R2UR UR7, R15 ;  /* 0x000000000f0772ca */ /* 0x000fe200000e0000 */
[----:B------:R-:W-:Y:S01]  /*1fd20*/  IMAD.MOV.U32 R15, RZ, RZ, 0x40000040 ;  /* 0x40000040ff0f7424 */ /* 0x000fe200078e00ff */
[----:B------:R-:W-:Y:S01]  /*1fd30*/  SEL R160, R160, RZ, P2 ;  /* 0x000000ffa0a07207 */ /* 0x000fe20001000000 */
[----:B--2---:R-:W-:Y:S01]  /*1fd40*/  FADD.FTZ R5, R5, R4 ;  /* 0x0000000405057221 */ /* 0x004fe20000010000 */
[----:B------:R-:W-:-:S02]  /*1fd50*/  IMAD.MOV.U32 R4, RZ, RZ, RZ ;  /* 0x000000ffff047224 */ /* 0x000fc400078e00ff */
[----:B0-----:R-:W-:Y:S01]  /*1fd60*/  FADD.FTZ R2, R0, R3 ;  /* 0x0000000300027221 */ /* 0x001fe20000010000 */
[----:B------:R-:W-:Y:S01]  /*1fd70*/  IMAD.MOV.U32 R3, RZ, RZ, -0x800000 ;  /* 0xff800000ff037424 */ /* 0x000fe200078e00ff */
[----:B------:R-:W0:Y:S01]  /*1fd80*/  SHFL.BFLY PT, R0, R5, 0x1, 0x1f ;  /* 0x0c201f0005007f89 */ /* 0x000e2200000e0000 */
        /* <DEDUP_REMOVED lines=19> */
[----:B0-----:R-:W-:Y:S01]  /*1fec0*/  FADD.FTZ R14, R5, R0 ;  /* 0x00000000050e7221 */ /* 0x001fe20000010000 */
[----:B------:R-:W-:Y:S02]  /*1fed0*/  R2UR UR7, R15 ;  /* 0x000000000f0772ca */ /* 0x000fe400000e0000 */
[----:B------:R-:W-:Y:S02]  /*1fee0*/  SEL R0, RZ, 0x1, P2 ;  /* 0x00000001ff007807 */ /* 0x000fe40001000000 */
[----:B------:R-:W-:Y:S02]  /*1fef0*/  FSETP.NE.FTZ.AND P0, PT, R14, RZ, PT ;  /* 0x000000ff0e00720b */ /* 0x000fe40003f15000 */
[----:B------:R-:W-:Y:S01]  /*1ff00*/  LOP3.LUT R161, R161, R0, RZ, 0x3c, !PT ;  /* 0x00000000a1a17212 */ /* 0x000fe200078e3cff */
[----:B------:R-:W-:-:S10]  /*1ff10*/  IMAD.MOV.U32 R0, RZ, RZ, -0x800000 ;  /* 0xff800000ff007424 */ /* 0x000fd400078e00ff */
[----:B------:R-:W-:Y:S01]  /*1ff20*/  @P0 MUFU.RCP R4, R14 ;  /* 0x0000000e00040308 */ /* 0x000fe20000001000 */
[----:B------:R-:W-:Y:S01]  /*1ff30*/  @P0 FMUL.FTZ R5, R11, 0.69314718246459960938 ;  /* 0x3f3172180b050820 */ /* 0x000fe20000410000 */
[----:B------:R-:W-:Y:S02]  /*1ff40*/  WARPGROUP.DEPBAR.LE gsb0, 0x0 ;  /* 0x00008000000079c5 */ /* 0x000fe40000010000 */
[----:B------:R-:W-:-:S06]  /*1ff50*/  WARPGROUP.ARRIVE ;  /* 0x00000000000079c5 */ /* 0x000fcc0000000000 */
[----:B------:R-:W-:Y:S01]  /*1ff60*/  HGMMA.64x128x16.F32.BF16 R24, R140, gdesc[UR4].tnspB, R24, gsb0 ;  /* 0x41e000048c187df0 */ /* 0x000fe20008001818 */
[----:B------:R-:W-:Y:S02]  /*1ff70*/  R2UR UR6, R8 ;  /* 0x00000000080672ca */ /* 0x000fe400000e0000 */
[----:B------:R-:W-:Y:S01]  /*1ff80*/  R2UR UR7, R9 ;  /* 0x00000000090772ca */ /* 0x000fe200000e0000 */
[----:B------:R-:W0:Y:S01]  /*1ff90*/  @P0 MUFU.LG2 R8, R14 ;  /* 0x0000000e00080308 */ /* 0x000e220000000c00 */
[----:B------:R-:W1:Y:S01]  /*1ffa0*/  SHFL.BFLY PT, R9, R2, 0x1, 0x1f ;  /* 0x0c201f0002097f89 */ /* 0x000e6200000e0000 */
[----:B0-----:R-:W-:-:S04]  /*1ffb0*/  @P0 FMUL.FTZ R8, R8, 0.69314718246459960938 ;  /* 0x3f31721808080820 */ /* 0x001fc80000410000 */
[----:B------:R-:W-:Y:S01]  /*1ffc0*/  @P0 FFMA.FTZ R0, R5, R6, R8 ;  /* 0x0000000605000223 */ /* 0x000fe20000010008 */
[----:B------:R-:W-:Y:S01]  /*1ffd0*/  PLOP3.LUT P0, PT, PT, PT, PT, 0x8, 0x0 ;  /* 0x000000000000781c */ /* 0x000fe20003f0e170 */
[----:B-1----:R-:W-:Y:S01]  /*1ffe0*/  FADD.FTZ R15, R2, R9 ;  /* 0x00000009020f7221 */ /* 0x002fe20000010000 */
[----:B------:R-:W-:-:S04]  /*1fff0*/  IMAD.MOV.U32 R2, RZ, RZ, RZ ;  /* 0x000000ffff027224 */ /* 0x000fc800078e00ff */
[----:B------:R-:W-:-:S13]  /*20000*/  FSETP.NE.FTZ.AND P3, PT, R15, RZ, PT ;  /* 0x000000ff0f00720b */ /* 0x000fda0003f75000 */
[----:B------:R-:W0:Y:S01]  /*20010*/  @P3 MUFU.LG2 R9, R15 ;  /* 0x0000000f00093308 */ /* 0x000e220000000c00 */
[----:B------:R-:W-:-:S07]  /*20020*/  @P3 FMUL.FTZ R11, R11, 0.69314718246459960938 ;  /* 0x3f3172180b0b3820 */ /* 0x000fce0000410000 */
[----:B------:R-:W1:Y:S01]  /*20030*/  @P3 MUFU.RCP R2, R15 ;  /* 0x0000000f00023308 */ /* 0x000e620000001000 */
[----:B0-----:R-:W-:-:S04]  /*20040*/  @P3 FMUL.FTZ R10, R9, 0.69314718246459960938 ;  /* 0x3f317218090a3820 */ /* 0x001fc80000410000 */
[----:B------:R-:W-:Y:S01]  /*20050*/  @P3 FFMA.FTZ R3, R11, R7, R10 ;  /* 0x000000070b033223 */ /* 0x000fe2000001000a */
[----:B------:R-:W-:Y:S02]  /*20060*/  WARPGROUP.DEPBAR.LE gsb0, 0x0 ;  /* 0x00008000000079c5 */ /* 0x000fe40000010000 */
[----:B------:R-:W-:-:S06]  /*20070*/  WARPGROUP.ARRIVE ;  /* 0x00000000000079c5 */ /* 0x000fcc0000000000 */
[----:B------:R-:W-:Y:S03]  /*20080*/  HGMMA.64x128x16.F32.BF16 R24, R136, gdesc[UR4].tnspB, R24, gsb0 ;  /* 0x41e0000488187df0 */ /* 0x000fe60008001818 */
[----:B------:R-:W-:Y:S02]  /*20090*/  WARPGROUP.DEPBAR.LE gsb0, 0x0 ;  /* 0x00008000000079c5 */ /* 0x000fe40000010000 */
[----:B------:R0:W-:Y:S01]  /*200a0*/  @!P1 SYNCS.ARRIVE.TRANS64.RED.A1T0 RZ, [R12+URZ], RZ ;  /* 0x000000ff0cff99a7 */ /* 0x0001e2000810043f */
[-C--:B-1----:R-:W-:Y:S01]  /*200b0*/  FMUL.FTZ R95, R26, R2.reuse ;  /* 0x000000021a5f7220 */ /* 0x082fe20000410000 */
[----:B------:R-:W-:Y:S01]  /*200c0*/  FMUL.FTZ R93, R30, R2 ;  /* 0x000000021e5d7220 */ /* 0x000fe20000410000 */
[-C--:B------:R-:W-:Y:S01]  /*200d0*/  FMUL.FTZ R6, R28, R4.reuse ;  /* 0x000000041c067220 */ /* 0x080fe20000410000 */
[----:B------:R-:W-:Y:S01]  /*200e0*/  FMUL.FTZ R88, R32, R4 ;  /* 0x0000000420587220 */ /* 0x000fe20000410000 */
        /* <DEDUP_REMOVED lines=59> */
[----:B0-----:R-:W-:-:S07]  /*204a0*/  FMUL.FTZ R87, R87, R2 ;  /* 0x0000000257577220 */ /* 0x001fce0000410000 */
.L_x_1442:
        /* <DEDUP_REMOVED lines=10> */
[----:B------:R-:W-:Y:S01]  /*20550*/  ULDC.64 UR4, c[0x0][0xbd8] ;  /* 0x0002f60000047ab9 */ /* 0x000fe20000000a00 */
[----:B------:R-:W-:Y:S01]  /*20560*/  F2FP.BF16.F32.PACK_AB R6, R7, R6 ;  /* 0x000000060706723e */ /* 0x000fe200000010ff */
[----:B------:R-:W-:Y:S01]  /*20570*/  ULDC.64 UR6, c[0x0][0x208] ;  /* 0x0000820000067ab9 */ /* 0x000fe20000000a00 */
        /* <DEDUP_REMOVED lines=9> */
[C---:B------:R-:W-:Y:S02]  /*20610*/  IADD3 R105, P0, R4.reuse, 0x4060, RZ ;  /* 0x0000406004697810 */ /* 0x040fe40007f1e0ff */
[----:B------:R-:W-:Y:S01]  /*20620*/  SHF.R.U64 R15, R15, 0x3, RZ ;  /* 0x000000030f0f7819 */ /* 0x000fe200000012ff */
[--C-:B------:R-:W-:Y:S01]  /*20630*/  IMAD.X R9, RZ, RZ, R5.reuse, P6 ;  /* 0x000000ffff097224 */ /* 0x100fe200030e0605 */
[C---:B------:R-:W-:Y:S01]  /*20640*/  IADD3 R79, P5, R4.reuse, 0x40, RZ ;  /* 0x00000040044f7810 */ /* 0x040fe20007fbe0ff */
[----:B------:R-:W-:Y:S01]  /*20650*/  IMAD.X R29, RZ, RZ, R5, P0 ;  /* 0x000000ffff1d7224 */ /* 0x000fe200000e0605 */
[----:B------:R-:W-:-:S02]  /*20660*/  IADD3 R97, P4, R4, 0x60, RZ ;  /* 0x0000006004617810 */ /* 0x000fc40007f9e0ff */
[C---:B------:R-:W-:Y:S01]  /*20670*/  IADD3 R99, P3, R4.reuse, 0x4000, RZ ;  /* 0x0000400004637810 */ /* 0x040fe20007f7e0ff */
[--C-:B------:R-:W-:Y:S01]  /*20680*/  IMAD.X R11, RZ, RZ, R5.reuse, P5 ;  /* 0x000000ffff0b7224 */ /* 0x100fe200028e0605 */
[C---:B------:R-:W-:Y:S01]  /*20690*/  IADD3 R101, P2, R4.reuse, 0x4020, RZ ;  /* 0x0000402004657810 */ /* 0x040fe20007f5e0ff */
[--C-:B------:R-:W-:Y:S01]  /*206a0*/  IMAD.X R13, RZ, RZ, R5.reuse, P4 ;  /* 0x000000ffff0d7224 */ /* 0x100fe200020e0605 */
[----:B------:R-:W-:Y:S02]  /*206b0*/  IADD3 R103, P1, R4, 0x4040, RZ ;  /* 0x0000404004677810 */ /* 0x000fe40007f3e0ff */
[----:B------:R-:W-:Y:S01]  /*206c0*/  LOP3.LUT R2, R71, 0x380, RZ, 0xc0, !PT ;  /* 0x0000038047027812 */ /* 0x000fe200078ec0ff */
[--C-:B------:R-:W-:Y:S01]  /*206d0*/  IMAD.X R25, RZ, RZ, R5.reuse, P2 ;  /* 0x000000ffff197224 */ /* 0x100fe200010e0605 */
[----:B------:R-:W-:Y:S01]  /*206e0*/  LOP3.LUT R4, R15, R4, RZ, 0x3c, !PT ;  /* 0x000000040f047212 */ /* 0x000fe200078e3cff */
[--C-:B------:R-:W-:Y:S01]  /*206f0*/  IMAD.X R15, RZ, RZ, R5.reuse, P3 ;  /* 0x000000ffff0f7224 */ /* 0x100fe200018e0605 */
[----:B------:R-:W-:Y:S01]  /*20700*/  ISETP.NE.U32.AND P0, PT, RZ, UR4, PT ;  /* 0x00000004ff007c0c */ /* 0x000fe2000bf05070 */
[----:B------:R-:W-:Y:S01]  /*20710*/  IMAD.X R27, RZ, RZ, R5, P1 ;  /* 0x000000ffff1b7224 */ /* 0x000fe200008e0605 */
[----:B------:R-:W-:-:S02]  /*20720*/  SHF.R.U64 R2, R2, 0x3, RZ ;  /* 0x0000000302027819 */ /* 0x000fc400000012ff */
[----:B------:R-:W-:Y:S02]  /*20730*/  LOP3.LUT R10, R79, 0x380, RZ, 0xc0, !PT ;  /* 0x000003804f0a7812 */ /* 0x000fe400078ec0ff */
[----:B------:R-:W-:Y:S02]  /*20740*/  MOV R92, R4 ;  /* 0x00000004005c7202 */ /* 0x000fe40000000f00 */
[----:B------:R-:W-:Y:S02]  /*20750*/  F2FP.BF16.F32.PACK_AB R5, R28, R95 ;  /* 0x0000005f1c05723e */ /* 0x000fe400000010ff */
[----:B------:R-:W-:Y:S01]  /*20760*/  ISETP.NE.AND.EX P0, PT, RZ, UR5, PT, P0 ;  /* 0x00000005ff007c0c */ /* 0x000fe2000bf05300 */
[----:B------:R-:W-:Y:S01]  /*20770*/  ULDC.64 UR4, c[0x0][0xbe0] ;  /* 0x0002f80000047ab9 */ /* 0x000fe20000000a00 */
[----:B------:R-:W-:Y:S02]  /*20780*/  LOP3.LUT R28, R103, 0x380, RZ, 0xc0, !PT ;  /* 0x00000380671c7812 */ /* 0x000fe400078ec0ff */
[----:B------:R-:W-:-:S02]  /*20790*/  LOP3.LUT R12, R97, 0x380, RZ, 0xc0, !PT ;  /* 0x00000380610c7812 */ /* 0x000fc400078ec0ff */
[----:B------:R-:W-:Y:S02]  /*207a0*/  LOP3.LUT R14, R99, 0x380, RZ, 0xc0, !PT ;  /* 0x00000380630e7812 */ /* 0x000fe400078ec0ff */
[----:B------:R-:W-:Y:S02]  /*207b0*/  LOP3.LUT R8, R2, R71, RZ, 0x3c, !PT ;  /* 0x0000004702087212 */ /* 0x000fe400078e3cff */
[----:B------:R-:W-:Y:S02]  /*207c0*/  LOP3.LUT R34, R105, 0x380, RZ, 0xc0, !PT ;  /* 0x0000038069227812 */ /* 0x000fe400078ec0ff */
[----:B------:R-:W-:Y:S02]  /*207d0*/  SHF.R.U64 R10, R10, 0x3, RZ ;  /* 0x000000030a0a7819 */ /* 0x000fe400000012ff */
[----:B------:R-:W-:Y:S02]  /*207e0*/  LOP3.LUT R2, R101, 0x380, RZ, 0xc0, !PT ;  /* 0x0000038065027812 */ /* 0x000fe400078ec0ff */
[----:B------:R-:W-:-:S02]  /*207f0*/  ISETP.NE.U32.AND P1, PT, RZ, UR4, PT ;  /* 0x00000004ff007c0c */ /* 0x000fc4000bf25070 */
[----:B------:R-:W-:Y:S02]  /*20800*/  SHF.R.U64 R28, R28, 0x3, RZ ;  /* 0x000000031c1c7819 */ /* 0x000fe400000012ff */
[----:B------:R-:W-:Y:S02]  /*20810*/  SHF.R.U64 R12, R12, 0x3, RZ ;  /* 0x000000030c0c7819 */ /* 0x000fe400000012ff */
[----:B------:R-:W-:Y:S02]  /*20820*/  SHF.R.U64 R14, R14, 0x3, RZ ;  /* 0x000000030e0e7819 */ /* 0x000fe400000012ff */
[----:B------:R-:W-:Y:S02]  /*20830*/  SHF.R.U64 R34, R34, 0x3, RZ ;  /* 0x0000000322227819 */ /* 0x000fe400000012ff */
[----:B------:R-:W-:Y:S02]  /*20840*/  LOP3.LUT R10, R10, R79, RZ, 0x3c, !PT ;  /* 0x0000004f0a0a7212 */ /* 0x000fe400078e3cff */
[----:B------:R-:W-:Y:S01]  /*20850*/  F2FP.BF16.F32.PACK_AB R4, R89, R24 ;  /* 0x000000185904723e */ /* 0x000fe200000010ff */
[----:B------:R-:W-:Y:S01]  /*20860*/  BAR.SYNC.DEFER_BLOCKING 0x1, 0x100 ;  /* 0x0044000000007b1d */ /* 0x000fe20000010000 */
[----:B------:R-:W-:-:S02]  /*20870*/  SHF.R.U64 R2, R2, 0x3, RZ ;  /* 0x0000000302027819 */ /* 0x000fc400000012ff */
[----:B------:R-:W-:Y:S02]  /*20880*/  ISETP.NE.AND.EX P1, PT, RZ, UR5, PT, P1 ;  /* 0x00000005ff007c0c */ /* 0x000fe4000bf25310 */
[----:B------:R-:W-:Y:S02]  /*20890*/  LOP3.LUT R26, R28, R103, RZ, 0x3c, !PT ;  /* 0x000000671c1a7212 */ /* 0x000fe400078e3cff */
[----:B------:R-:W-:Y:S02]  /*208a0*/  LOP3.LUT R12, R12, R97, RZ, 0x3c, !PT ;  /* 0x000000610c0c7212 */ /* 0x000fe400078e3cff */
[----:B------:R-:W-:Y:S02]  /*208b0*/  LOP3.LUT R14, R14, R99, RZ, 0x3c, !PT ;  /* 0x000000630e0e7212 */ /* 0x000fe400078e3cff */
[----:B------:R-:W-:Y:S02]  /*208c0*/  LOP3.LUT R28, R34, R105, RZ, 0x3c, !PT ;  /* 0x00000069221c7212 */ /* 0x000fe400078e3cff */
[----:B------:R-:W-:-:S02]  /*208d0*/  LOP3.LUT R24, R2, R101, RZ, 0x3c, !PT ;  /* 0x0000006502187212 */ /* 0x000fc400078e3cff */
[----:B------:R-:W-:Y:S02]  /*208e0*/  MOV R34, R8 ;  /* 0x0000000800227202 */ /* 0x000fe40000000f00 */
[----:B------:R-:W-:Y:S02]  /*208f0*/  MOV R90, R10 ;  /* 0x0000000a005a7202 */ /* 0x000fe40000000f00 */
[----:B------:R-:W-:Y:S02]  /*20900*/  F2FP.BF16.F32.PACK_AB R8, R33, R88 ;  /* 0x000000582108723e */ /* 0x000fe400000010ff */
[----:B------:R-:W-:Y:S02]  /*20910*/  F2FP.BF16.F32.PACK_AB R9, R30, R91 ;  /* 0x0000005b1e09723e */ /* 0x000fe400000010ff */
[----:B------:R-:W-:Y:S01]  /*20920*/  F2FP.BF16.F32.PACK_AB R10, R37, R36 ;  /* 0x00000024250a723e */ /* 0x000fe200000010ff */
[----:B------:R2:W-:Y:S01]  /*20930*/  STSM.16.M88.4 [R92], R4 ;  /* 0x000000045c007844 */ /* 0x0005e20000000200 */
[----:B------:R-:W-:Y:S01]  /*20940*/  F2FP.BF16.F32.PACK_AB R11, R39, R38 ;  /* 0x00000026270b723e */ /* 0x000fe200000010ff */
[----:B------:R-:W3:Y:S01]  /*20950*/  LDC.64 R36, c[0x0][0xbd8] ;  /* 0x0002f600ff247b82 */ /* 0x000ee20000000a00 */
[----:B------:R-:W-:-:S02]  /*20960*/  MOV R89, R12 ;  /* 0x0000000c00597202 */ /* 0x000fc40000000f00 */
[----:B------:R-:W-:Y:S01]  /*20970*/  MOV R79, R14 ;  /* 0x0000000e004f7202 */ /* 0x000fe20000000f00 */
[----:B------:R4:W-:Y:S01]  /*20980*/  STSM.16.M88.4 [R34], R8 ;  /* 0x0000000822007844 */ /* 0x0009e20000000200 */
[----:B------:R-:W-:Y:S02]  /*20990*/  MOV R72, R24 ;  /* 0x0000001800487202 */ /* 0x000fe40000000f00 */
[----:B------:R-:W-:Y:S02]  /*209a0*/  MOV R71, R26 ;  /* 0x0000001a00477202 */ /* 0x000fe40000000f00 */
[----:B------:R-:W-:Y:S01]  /*209b0*/  F2FP.BF16.F32.PACK_AB R12, R49, R48 ;  /* 0x00000030310c723e */ /* 0x000fe200000010ff */
[----:B------:R-:W-:Y:S01]  /*209c0*/  ULDC UR4, c[0x0][0xa88] ;  /* 0x0002a20000047ab9 */ /* 0x000fe20000000800 */
[----:B------:R-:W-:Y:S01]  /*209d0*/  F2FP.BF16.F32.PACK_AB R13, R51, R50 ;  /* 0x00000032330d723e */ /* 0x000fe200000010ff */
[----:B------:R-:W-:Y:S01]  /*209e0*/  IMAD.MOV.U32 R49, RZ, RZ, RZ ;  /* 0x000000ffff317224 */ /* 0x000fe200078e00ff */
[----:B------:R-:W-:-:S02]  /*209f0*/  F2FP.BF16.F32.PACK_AB R14, R53, R52 ;  /* 0x00000034350e723e */ /* 0x000fc400000010ff */
[----:B--2---:R-:W-:Y:S02]  /*20a00*/  F2FP.BF16.F32.PACK_AB R4, R41, R40 ;  /* 0x000000282904723e */ /* 0x004fe400000010ff */
[----:B------:R-:W-:Y:S02]  /*20a10*/  F2FP.BF16.F32.PACK_AB R5, R43, R42 ;  /* 0x0000002a2b05723e */ /* 0x000fe400000010ff */
[----:B------:R-:W-:Y:S01]  /*20a20*/  F2FP.BF16.F32.PACK_AB R6, R45, R44 ;  /* 0x0000002c2d06723e */ /* 0x000fe200000010ff */
[----:B----4-:R-:W2:Y:S01]  /*20a30*/  @P1 LDC.64 R8, c[0x0][0xbe0] ;  /* 0x0002f800ff081b82 */ /* 0x010ea20000000a00 */
[----:B------:R-:W-:Y:S02]  /*20a40*/  F2FP.BF16.F32.PACK_AB R7, R47, R46 ;  /* 0x0000002e2f07723e */ /* 0x000fe400000010ff */
[----:B------:R-:W-:Y:S01]  /*20a50*/  F2FP.BF16.F32.PACK_AB R15, R55, R54 ;  /* 0x00000036370f723e */ /* 0x000fe200000010ff */
[----:B---3--:R-:W-:Y:S01]  /*20a60*/  IMAD.WIDE R36, R183, 0x4, R36 ;  /* 0x00000004b7247825 */ /* 0x008fe200078e0224 */
[----:B------:R-:W-:Y:S01]  /*20a70*/  MOV R2, R28 ;  /* 0x0000001c00027202 */ /* 0x000fe20000000f00 */
[----:B------:R3:W-:Y:S01]  /*20a80*/  STSM.16.M88.4 [R90], R4 ;  /* 0x000000045a007844 */ /* 0x0007e20000000200 */
[----:B------:R-:W-:-:S02]  /*20a90*/  F2FP.BF16.F32.PACK_AB R24, R57, R56 ;  /* 0x000000383918723e */ /* 0x000fc400000010ff */
[----:B------:R-:W-:Y:S01]  /*20aa0*/  F2FP.BF16.F32.PACK_AB R25, R59, R58 ;  /* 0x0000003a3b19723e */ /* 0x000fe200000010ff */
[----:B------:R-:W-:Y:S01]  /*20ab0*/  STSM.16.M88.4 [R89], R12 ;  /* 0x0000000c59007844 */ /* 0x000fe20000000200 */
[----:B------:R-:W-:Y:S02]  /*20ac0*/  F2FP.BF16.F32.PACK_AB R26, R61, R60 ;  /* 0x0000003c3d1a723e */ /* 0x000fe400000010ff */
[----:B------:R-:W-:Y:S02]  /*20ad0*/  F2FP.BF16.F32.PACK_AB R27, R63, R62 ;  /* 0x0000003e3f1b723e */ /* 0x000fe400000010ff */
[----:B------:R-:W-:Y:S02]  /*20ae0*/  F2FP.BF16.F32.PACK_AB R28, R65, R64 ;  /* 0x00000040411c723e */ /* 0x000fe400000010ff */
[----:B------:R-:W-:Y:S01]  /*20af0*/  F2FP.BF16.F32.PACK_AB R29, R67, R66 ;  /* 0x00000042431d723e */ /* 0x000fe200000010ff */
[----:B------:R-:W-:Y:S01]  /*20b00*/  STSM.16.M88.4 [R79], R24 ;  /* 0x000000184f007844 */ /* 0x000fe20000000200 */
[----:B------:R-:W-:-:S02]  /*20b10*/  F2FP.BF16.F32.PACK_AB R30, R69, R68 ;  /* 0x00000044451e723e */ /* 0x000fc400000010ff */
[----:B------:R-:W-:Y:S02]  /*20b20*/  F2FP.BF16.F32.PACK_AB R33, R75, R74 ;  /* 0x0000004a4b21723e */ /* 0x000fe400000010ff */
[----:B------:R-:W-:Y:S01]  /*20b30*/  F2FP.BF16.F32.PACK_AB R34, R77, R76 ;  /* 0x0000004c4d22723e */ /* 0x000fe200000010ff */
[----:B------:R-:W-:Y:S01]  /*20b40*/  STSM.16.M88.4 [R72], R28 ;  /* 0x0000001c48007844 */ /* 0x000fe20000000200 */
[----:B---3--:R-:W-:Y:S02]  /*20b50*/  F2FP.BF16.F32.PACK_AB R4, R81, R80 ;  /* 0x000000505104723e */ /* 0x008fe400000010ff */
[----:B------:R-:W-:Y:S01]  /*20b60*/  F2FP.BF16.F32.PACK_AB R5, R83, R82 ;  /* 0x000000525305723e */ /* 0x000fe200000010ff */
[----:B------:R-:W-:Y:S01]  /*20b70*/  STSM.16.M88.4 [R71], R32 ;  /* 0x0000002047007844 */ /* 0x000fe20000000200 */
[----:B------:R-:W-:Y:S02]  /*20b80*/  F2FP.BF16.F32.PACK_AB R6, R85, R84 ;  /* 0x000000545506723e */ /* 0x000fe400000010ff */
[----:B------:R-:W-:-:S05]  /*20b90*/  F2FP.BF16.F32.PACK_AB R7, R87, R86 ;  /* 0x000000565707723e */ /* 0x000fca00000010ff */
[----:B------:R3:W-:Y:S01]  /*20ba0*/  STSM.16.M88.4 [R2], R4 ;  /* 0x0000000402007844 */ /* 0x0007e20000000200 */
[----:B------:R-:W-:Y:S01]  /*20bb0*/  BAR.SYNC.DEFER_BLOCKING 0x1, 0x100 ;  /* 0x0044000000007b1d */ /* 0x000fe20000010000 */
[----:B------:R-:W-:Y:S02]  /*20bc0*/  IMAD.U32 R48, RZ, RZ, UR4 ;  /* 0x00000004ff307e24 */ /* 0x000fe4000f8e00ff */
[----:B--2---:R-:W-:-:S04]  /*20bd0*/  @P1 IMAD.WIDE R8, R183, 0x4, R8 ;  /* 0x00000004b7081825 */ /* 0x004fc800078e0208 */
[----:B------:R-:W-:-:S04]  /*20be0*/  IMAD R11, R180, 0x40, R178 ;  /* 0x00000040b40b7824 */ /* 0x000fc800078e02b2 */
[----:B---3--:R-:W-:Y:S01]  /*20bf0*/  IMAD.WIDE R4, R11, 0x2, R20 ;  /* 0x000000020b047825 */ /* 0x008fe200078e0214 */
[----:B------:R2:W5:Y:S04]  /*20c00*/  @P0 LDG.E R49, desc[UR6][R36.64] ;  /* 0x0000000624310981 */ /* 0x000568000c1e1900 */
[----:B------:R2:W5:Y:S01]  /*20c10*/  @P1 LDG.E R48, desc[UR6][R8.64] ;  /* 0x0000000608301981 */ /* 0x000562000c1e1900 */
[----:B------:R-:W-:Y:S05]  /*20c20*/  @P1 BRA `(.L_x_1596) ;  /* 0x0000000000141947 */ /* 0x000fea0003800000 */
[----:B------:R-:W-:Y:S05]  /*20c30*/  @!P0 BRA `(.L_x_1596) ;  /* 0x0000000000108947 */ /* 0x000fea0003800000 */
[----:B------:R-:W-:Y:S02]  /*20c40*/  ULDC.64 UR4, c[0x0][0x208] ;  /* 0x0000820000047ab9 */ /* 0x000fe40000000a00 */
[----:B------:R-:W3:Y:S04]  /*20c50*/  LDG.E R7, desc[UR4][R36.64] ;  /* 0x0000000424077981 */ /* 0x000ee8000c1e1900 */
[----:B-----5:R-:W3:Y:S02]  /*20c60*/  LDG.E R48, desc[UR4][R36.64+0x4] ;  /* 0x0000040424307981 */ /* 0x020ee4000c1e1900 */
[----:B---3--:R-:W-:-:S07]  /*20c70*/  IMAD.IADD R48, R48, 0x1, -R7 ;  /* 0x0000000130307824 */ /* 0x008fce00078e0a07 */
.L_x_1596:
[----:B------:R-:W-:Y:S01]  /*20c80*/  SHF.R.S32.HI R50, RZ, 0x1f, R182 ;  /* 0x0000001fff327819 */ /* 0x000fe200000114b6 */
[----:B------:R-:W-:Y:S01]  /*20c90*/  ULDC.64 UR4, c[0x0][0xb70] ;  /* 0x0002dc0000047ab9 */ /* 0x000fe20000000a00 */
[--C-:B-----5:R-:W-:Y:S01]  /*20ca0*/  SHF.R.S32.HI R21, RZ, 0x1f, R49.reuse ;  /* 0x0000001fff157819 */ /* 0x120fe20000011431 */
[----:B------:R-:W-:Y:S01]  /*20cb0*/  IMAD.MOV.U32 R20, RZ, RZ, R49 ;  /* 0x000000ffff147224 */ /* 0x000fe200078e0031 */
[----:B------:R-:W-:Y:S01]  /*20cc0*/  SHF.R.S32.HI R2, RZ, 0x1f, R183 ;  /* 0x0000001fff027819 */ /* 0x000fe200000114b7 */
[----:B------:R-:W-:Y:S01]  /*20cd0*/  IMAD R7, R50, UR4, RZ ;  /* 0x0000000432077c24 */ /* 0x000fe2000f8e02ff */
[----:B------:R-:W-:Y:S01]  /*20ce0*/  SEL R51, R183, RZ, !P0 ;  /* 0x000000ffb7337207 */ /* 0x000fe20004000000 */
[----:B------:R-:W-:Y:S01]  /*20cf0*/  IMAD R11, R187, 0x80, R179 ;  /* 0x00000080bb0b7824 */ /* 0x000fe200078e02b3 */
[----:B------:R-:W-:Y:S01]  /*20d00*/  SEL R52, R2, RZ, !P0 ;  /* 0x000000ff02347207 */ /* 0x000fe20004000000 */
[----:B--2---:R-:W-:Y:S01]  /*20d10*/  IMAD R9, R182, UR5, R7 ;  /* 0x00000005b6097c24 */ /* 0x004fe2000f8e0207 */
[----:B------:R-:W-:Y:S01]  /*20d20*/  IADD3 R37, P1, R4, 0x1000, RZ ;  /* 0x0000100004257810 */ /* 0x000fe20007f3e0ff */
[----:B------:R-:W-:Y:S01]  /*20d30*/  IMAD.WIDE.U32 R6, R182, UR4, R20 ;  /* 0x00000004b6067c25 */ /* 0x000fe2000f8e0014 */
[----:B------:R-:W-:Y:S01]  /*20d40*/  ULDC.64 UR4, c[0x0][0xb78] ;  /* 0x0002de0000047ab9 */ /* 0x000fe20000000a00 */
[----:B------:R-:W-:Y:S01]  /*20d50*/  IADD3 R33, P2, R4, 0x2000, RZ ;  /* 0x0000200004217810 */ /* 0x000fe20007f5e0ff */
[----:B------:R-:W-:Y:S01]  /*20d60*/  ULDC.64 UR6, c[0x0][0x208] ;  /* 0x0000820000067ab9 */ /* 0x000fe20000000a00 */
[----:B------:R-:W-:Y:S01]  /*20d70*/  IMAD.IADD R7, R7, 0x1, R9 ;  /* 0x0000000107077824 */ /* 0x000fe200078e0209 */
[----:B------:R-:W-:Y:S01]  /*20d80*/  SHF.R.S32.HI R9, RZ, 0x1f, R11 ;  /* 0x0000001fff097819 */ /* 0x000fe2000001140b */
[----:B------:R-:W-:Y:S01]  /*20d90*/  IMAD R2, R52, UR4, RZ ;  /* 0x0000000434027c24 */ /* 0x000fe2000f8e02ff */
[----:B------:R-:W-:Y:S01]  /*20da0*/  LOP3.LUT R36, R37, 0x380, RZ, 0xc0, !PT ;  /* 0x0000038025247812 */ /* 0x000fe200078ec0ff */
[----:B------:R-:W-:Y:S01]  /*20db0*/  IMAD.WIDE.U32 R6, R51, UR4, R6 ;  /* 0x0000000433067c25 */ /* 0x000fe2000f8e0006 */
[----:B------:R-:W-:-:S02]  /*20dc0*/  LOP3.LUT R32, R33, 0x380, RZ, 0xc0, !PT ;  /* 0x0000038021207812 */ /* 0x000fc400078ec0ff */
[----:B------:R-:W-:Y:S01]  /*20dd0*/  SHF.R.U64 R36, R36, 0x3, RZ ;  /* 0x0000000324247819 */ /* 0x000fe200000012ff */
[----:B------:R-:W-:Y:S01]  /*20de0*/  IMAD R8, R51, UR5, R2 ;  /* 0x0000000533087c24 */ /* 0x000fe2000f8e0202 */
[----:B------:R-:W-:Y:S01]  /*20df0*/  IADD3 R2, P0, R11, R6, RZ ;  /* 0x000000060b027210 */ /* 0x000fe20007f1e0ff */
[----:B------:R-:W-:Y:S01]  /*20e00*/  ULDC.64 UR4, c[0x0][0xb40] ;  /* 0x0002d00000047ab9 */ /* 0x000fe20000000a00 */
[----:B------:R-:W-:Y:S02]  /*20e10*/  SHF.R.U64 R32, R32, 0x3, RZ ;  /* 0x0000000320207819 */ /* 0x000fe400000012ff */
[----:B------:R-:W-:Y:S02]  /*20e20*/  IADD3.X R7, R9, R7, R8, P0, !PT ;  /* 0x0000000709077210 */ /* 0x000fe400007fe408 */
[----:B------:R-:W-:Y:S02]  /*20e30*/  LEA R46, P0, R2, UR4, 0x2 ;  /* 0x00000004022e7c11 */ /* 0x000fe4000f8010ff */
[----:B------:R-:W-:Y:S01]  /*20e40*/  LOP3.LUT R36, R36, R37, RZ, 0x3c, !PT ;  /* 0x0000002524247212 */ /* 0x000fe200078e3cff */
[----:B------:R-:W-:Y:S01]  /*20e50*/  IMAD.X R37, RZ, RZ, R5, P1 ;  /* 0x000000ffff257224 */ /* 0x000fe200008e0605 */
[----:B------:R-:W-:Y:S01]  /*20e60*/  LEA.HI.X R47, R2, UR5, R7, 0x2, P0 ;  /* 0x00000005022f7c11 */ /* 0x000fe200080f1407 */
[----:B------:R-:W-:Y:S01]  /*20e70*/  VIADD R7, R11, 0x8 ;  /* 0x000000080b077836 */ /* 0x000fe20000000000 */
[----:B------:R-:W-:Y:S01]  /*20e80*/  LOP3.LUT P0, RZ, R191, 0x3, RZ, 0xc0, !PT ;  /* 0x00000003bfff7812 */ /* 0x000fe2000780c0ff */
[----:B------:R-:W-:Y:S01]  /*20e90*/  ULDC.64 UR4, c[0x0][0xaa0] ;  /* 0x0002a80000047ab9 */ /* 0x000fe20000000a00 */
[----:B------:R-:W-:Y:S01]  /*20ea0*/  LOP3.LUT R32, R32, R33, RZ, 0x3c, !PT ;  /* 0x0000002120207212 */ /* 0x000fe200078e3cff */
[----:B------:R-:W-:Y:S01]  /*20eb0*/  IMAD.X R33, RZ, RZ, R5, P2 ;  /* 0x000000ffff217224 */ /* 0x000fe200010e0605 */
[----:B------:R-:W-:-:S02]  /*20ec0*/  IADD3 R29, P6, R4, 0x3000, RZ ;  /* 0x00003000041d7810 */ /* 0x000fc40007fde0ff */
[C---:B------:R-:W-:Y:S02]  /*20ed0*/  IADD3 R25, P5, R4.reuse, 0x4000, RZ ;  /* 0x0000400004197810 */ /* 0x040fe40007fbe0ff */
[C---:B------:R-:W-:Y:S02]  /*20ee0*/  IADD3 R13, P4, R4.reuse, 0x5000, RZ ;  /* 0x00005000040d7810 */ /* 0x040fe40007f9e0ff */
[C---:B------:R-:W-:Y:S02]  /*20ef0*/  IADD3 R9, P3, R4.reuse, 0x6000, RZ ;  /* 0x0000600004097810 */ /* 0x040fe40007f7e0ff */
[----:B------:R-:W-:Y:S02]  /*20f00*/  ISETP.GE.OR P1, PT, R11, R48, P0 ;  /* 0x000000300b00720c */ /* 0x000fe40000726670 */
[----:B------:R-:W-:Y:S02]  /*20f10*/  IADD3 R11, P2, R4, 0x7000, RZ ;  /* 0x00007000040b7810 */ /* 0x000fe40007f5e0ff */
[----:B------:R-:W-:-:S02]  /*20f20*/  LOP3.LUT R28, R29, 0x380, RZ, 0xc0, !PT ;  /* 0x000003801d1c7812 */ /* 0x000fc400078ec0ff */
[----:B------:R-:W-:Y:S02]  /*20f30*/  LOP3.LUT R24, R25, 0x380, RZ, 0xc0, !PT ;  /* 0x0000038019187812 */ /* 0x000fe400078ec0ff */
[----:B------:R-:W-:Y:S02]  /*20f40*/  LOP3.LUT R12, R13, 0x380, RZ, 0xc0, !PT ;  /* 0x000003800d0c7812 */ /* 0x000fe400078ec0ff */
[----:B------:R-:W-:Y:S02]  /*20f50*/  LOP3.LUT R8, R9, 0x380, RZ, 0xc0, !PT ;  /* 0x0000038009087812 */ /* 0x000fe400078ec0ff */
[----:B------:R-:W-:Y:S01]  /*20f60*/  LOP3.LUT R41, R4, 0x380, RZ, 0xc0, !PT ;  /* 0x0000038004297812 */ /* 0x000fe200078ec0ff */
[----:B------:R2:W-:Y:S01]  /*20f70*/  @!P1 STG.E desc[UR6][R46.64], R0 ;  /* 0x000000002e009986 */ /* 0x0005e2000c101906 */
[----:B------:R-:W-:Y:S01]  /*20f80*/  ISETP.GE.OR P0, PT, R7, R48, P0 ;  /* 0x000000300700720c */ /* 0x000fe20000706670 */
[----:B------:R-:W-:Y:S01]  /*20f90*/  IMAD.X R7, RZ, RZ, R5, P2 ;  /* 0x000000ffff077224 */ /* 0x000fe200010e0605 */
[----:B------:R-:W-:-:S02]  /*20fa0*/  LOP3.LUT R2, R11, 0x380, RZ, 0xc0, !PT ;  /* 0x000003800b027812 */ /* 0x000fc400078ec0ff */
[----:B------:R-:W-:Y:S02]  /*20fb0*/  SHF.R.U64 R28, R28, 0x3, RZ ;  /* 0x000000031c1c7819 */ /* 0x000fe400000012ff */
[----:B------:R-:W-:Y:S02]  /*20fc0*/  SHF.R.U64 R24, R24, 0x3, RZ ;  /* 0x0000000318187819 */ /* 0x000fe400000012ff */
[----:B------:R-:W-:Y:S02]  /*20fd0*/  SHF.R.U64 R12, R12, 0x3, RZ ;  /* 0x000000030c0c7819 */ /* 0x000fe400000012ff */
[----:B------:R-:W-:Y:S02]  /*20fe0*/  SHF.R.U64 R8, R8, 0x3, RZ ;  /* 0x0000000308087819 */ /* 0x000fe400000012ff */
[----:B------:R-:W-:Y:S01]  /*20ff0*/  SHF.R.U64 R41, R41, 0x3, RZ ;  /* 0x0000000329297819 */ /* 0x000fe200000012ff */
[----:B------:R3:W-:Y:S01]  /*21000*/  @!P0 STG.E desc[UR6][R46.64+0x20], R3 ;  /* 0x000020032e008986 */ /* 0x0007e2000c101906 */
[----:B------:R-:W-:-:S02]  /*21010*/  SHF.R.U64 R2, R2, 0x3, RZ ;  /* 0x0000000302027819 */ /* 0x000fc400000012ff */
[----:B------:R-:W-:Y:S01]  /*21020*/  LOP3.LUT R28, R28, R29, RZ, 0x3c, !PT ;  /* 0x0000001d1c1c7212 */ /* 0x000fe200078e3cff */
[--C-:B------:R-:W-:Y:S01]  /*21030*/  IMAD.X R29, RZ, RZ, R5.reuse, P6 ;  /* 0x000000ffff1d7224 */ /* 0x100fe200030e0605 */
[----:B------:R-:W-:Y:S01]  /*21040*/  LOP3.LUT R24, R24, R25, RZ, 0x3c, !PT ;  /* 0x0000001918187212 */ /* 0x000fe200078e3cff */
[--C-:B------:R-:W-:Y:S01]  /*21050*/  IMAD.X R25, RZ, RZ, R5.reuse, P5 ;  /* 0x000000ffff197224 */ /* 0x100fe200028e0605 */
[----:B------:R-:W-:Y:S01]  /*21060*/  LOP3.LUT R12, R12, R13, RZ, 0x3c, !PT ;  /* 0x0000000d0c0c7212 */ /* 0x000fe200078e3cff */
[--C-:B------:R-:W-:Y:S01]  /*21070*/  IMAD.X R13, RZ, RZ, R5.reuse, P4 ;  /* 0x000000ffff0d7224 */ /* 0x100fe200020e0605 */
[----:B------:R-:W-:Y:S01]  /*21080*/  LOP3.LUT R8, R8, R9, RZ, 0x3c, !PT ;  /* 0x0000000908087212 */ /* 0x000fe200078e3cff */
[--C-:B------:R-:W-:Y:S01]  /*21090*/  IMAD.X R9, RZ, RZ, R5.reuse, P3 ;  /* 0x000000ffff097224 */ /* 0x100fe200018e0605 */
[----:B------:R-:W-:Y:S01]  /*210a0*/  LOP3.LUT R40, R41, R4, RZ, 0x3c, !PT ;  /* 0x0000000429287212 */ /* 0x000fe200078e3cff */
[----:B------:R-:W-:Y:S01]  /*210b0*/  IMAD.MOV.U32 R41, RZ, RZ, R5 ;  /* 0x000000ffff297224 */ /* 0x000fe200078e0005 */
[----:B------:R-:W-:Y:S01]  /*210c0*/  LOP3.LUT R6, R2, R11, RZ, 0x3c, !PT ;  /* 0x0000000b02067212 */ /* 0x000fe200078e3cff */
[----:B------:R-:W5:Y:S01]  /*210d0*/  LD.E.128 R36, desc[UR6][R36.64] ;  /* 0x0000000624247980 */ /* 0x000f62000c101d00 */
[----:B------:R-:W-:-:S03]  /*210e0*/  SHF.R.S32.HI R45, RZ, 0x1f, R178 ;  /* 0x0000001fff2d7819 */ /* 0x000fc600000114b2 */
[----:B------:R-:W5:Y:S01]  /*210f0*/  LD.E.128 R40, desc[UR6][R40.64] ;  /* 0x0000000628287980 */ /* 0x000f62000c101d00 */
[----:B------:R-:W-:-:S03]  /*21100*/  IMAD.MOV.U32 R44, RZ, RZ, R178 ;  /* 0x000000ffff2c7224 */ /* 0x000fc600078e00b2 */
[----:B------:R-:W5:Y:S04]  /*21110*/  LD.E.128 R32, desc[UR6][R32.64] ;  /* 0x0000000620207980 */ /* 0x000f68000c101d00 */
[----:B------:R-:W5:Y:S04]  /*21120*/  LD.E.128 R28, desc[UR6][R28.64] ;  /* 0x000000061c1c7980 */ /* 0x000f68000c101d00 */
        /* <DEDUP_REMOVED lines=11> */
[----:B---3--:R-:W-:-:S04]  /*211e0*/  IMAD.WIDE.U32 R2, R49, UR4, R44 ;  /* 0x0000000431027c25 */ /* 0x008fc8000f8e002c */
        /* <DEDUP_REMOVED lines=8> */
[----:B------:R-:W-:-:S02]  /*21270*/  VIADD R20, R180, 0x40 ;  /* 0x00000040b4147836 */ /* 0x000fc40000000000 */
[C---:B------:R-:W-:Y:S02]  /*21280*/  IMAD R45, R182.reuse, UR5, R45 ;  /* 0x00000005b62d7c24 */ /* 0x040fe4000f8e022d */
        /* <DEDUP_REMOVED lines=8> */
[----:B------:R-:W-:Y:S01]  /*21310*/  ISETP.GE.AND P1, PT, R21, R47, PT ;  /* 0x0000002f1500720c */ /* 0x000fe20003f26270 */
[C---:B------:R-:W-:Y:S01]  /*21320*/  IMAD.WIDE.U32 R44, R51.reuse, UR4, R2 ;  /* 0x00000004332c7c25 */ /* 0x040fe2000f8e0002 */
[----:B------:R-:W-:Y:S01]  /*21330*/  SHF.R.S32.HI R181, RZ, 0x1f, R180 ;  /* 0x0000001fffb57819 */ /* 0x000fe200000114b4 */
[----:B--2---:R2:W-:Y:S01]  /*21340*/  SYNCS.ARRIVE.TRANS64.RED.A1T0 RZ, [R0+URZ], RZ ;  /* 0x000000ff00ff79a7 */ /* 0x0045e2000810043f */
[----:B------:R-:W-:Y:S01]  /*21350*/  BSSY B1, `(.L_x_1597) ;  /* 0x0000016000017945 */ /* 0x000fe20003800000 */
[----:B------:R-:W-:-:S02]  /*21360*/  IMAD R47, R51, UR5, R20 ;  /* 0x00000005332f7c24 */ /* 0x000fc4000f8e0214 */
[----:B------:R-:W-:-:S04]  /*21370*/  IMAD.WIDE R20, R187, 0x80, R180 ;  /* 0x00000080bb147825 */ /* 0x000fc800078e02b4 */
[----:B------:R-:W-:Y:S01]  /*21380*/  IMAD.IADD R49, R45, 0x1, R47 ;  /* 0x000000012d317824 */ /* 0x000fe200078e022f */
[----:B--2---:R-:W-:Y:S06]  /*21390*/  @P2 BRA `(.L_x_1598) ;  /* 0x0000000000442947 */ /* 0x004fec0003800000 */
[----:B------:R-:W-:Y:S01]  /*213a0*/  ULDC.64 UR4, c[0x0][0xad8] ;  /* 0x0002b60000047ab9 */ /* 0x000fe20000000a00 */
[C---:B------:R-:W-:Y:S01]  /*213b0*/  VIADD R0, R178.reuse, 0x40 ;  /* 0x00000040b2007836 */ /* 0x040fe20000000000 */
        /* <DEDUP_REMOVED lines=13> */
[----:B-----5:R2:W-:Y:S04]  /*21490*/  @!P2 STG.E.128 desc[UR8][R46.64], R40 ;  /* 0x000000282e00a986 */ /* 0x0205e8000c101d08 */
[----:B------:R2:W-:Y:S02]  /*214a0*/  @!P3 STG.E.128 desc[UR8][R46.64+0x80], R24 ;  /* 0x000080182e00b986 */ /* 0x0005e4000c101d08 */
.L_x_1598:
[----:B------:R-:W-:Y:S05]  /*214b0*/  BSYNC B1 ;  /* 0x0000000000017941 */ /* 0x000fea0003800000 */
.L_x_1597:
[----:B------:R-:W-:Y:S04]  /*214c0*/  BSSY B1, `(.L_x_1599) ;  /* 0x0000015000017945 */ /* 0x000fe80003800000 */
[----:B------:R-:W-:Y:S05]  /*214d0*/  @P4 BRA `(.L_x_1600) ;  /* 0x00000000004c4947 */ /* 0x000fea0003800000 */
[----:B--2--5:R-:W-:Y:S01]  /*214e0*/  IADD3 R25, P2, R20, 0x20, RZ ;  /* 0x0000002014197810 */ /* 0x024fe20007f5e0ff */
        /* <DEDUP_REMOVED lines=16> */
[----:B------:R3:W-:Y:S04]  /*215f0*/  @!P3 STG.E.128 desc[UR8][R24.64], R36 ;  /* 0x000000241800b986 */ /* 0x0007e8000c101d08 */
[----:B------:R3:W-:Y:S02]  /*21600*/  @!P4 STG.E.128 desc[UR8][R24.64+0x80], R12 ;  /* 0x0000800c1800c986 */ /* 0x0007e4000c101d08 */
.L_x_1600:
[----:B------:R-:W-:Y:S05]  /*21610*/  BSYNC B1 ;  /* 0x0000000000017941 */ /* 0x000fea0003800000 */
.L_x_1599:
[----:B------:R-:W-:Y:S04]  /*21620*/  BSSY B1, `(.L_x_1601) ;  /* 0x0000015000017945 */ /* 0x000fe80003800000 */
[----:B------:R-:W-:Y:S05]  /*21630*/  @P0 BRA `(.L_x_1602) ;  /* 0x00000000004c0947 */ /* 0x000fea0003800000 */
[----:B---3-5:R-:W-:Y:S01]  /*21640*/  IADD3 R13, P0, R20, 0x40, RZ ;  /* 0x00000040140d7810 */ /* 0x028fe20007f1e0ff */
        /* <DEDUP_REMOVED lines=18> */
.L_x_1602:
[----:B------:R-:W-:Y:S05]  /*21770*/  BSYNC B1 ;  /* 0x0000000000017941 */ /* 0x000fea0003800000 */
.L_x_1601:
[----:B------:R-:W-:Y:S05]  /*21780*/  @P1 BRA `(.L_x_1603) ;  /* 0x0000000800f81947 */ /* 0x000fea0003800000 */
[----:B----45:R-:W-:Y:S01]  /*21790*/  IADD3 R9, P0, R20, 0x60, RZ ;  /* 0x0000006014097810 */ /* 0x030fe20007f1e0ff */
        /* <DEDUP_REMOVED lines=21> */
.L_x_1595:
[----:B------:R-:W-:Y:S01]  /*218f0*/  ULDC.64 UR4, c[0x0][0xbd8] ;  /* 0x0002f60000047ab9 */ /* 0x000fe20000000a00 */
[----:B------:R-:W2:Y:S01]  /*21900*/  LDC.64 R2, c[0x0][0xbd8] ;  /* 0x0002f600ff027b82 */ /* 0x000ea20000000a00 */
[----:B------:R-:W-:Y:S01]  /*21910*/  ISETP.NE.U32.AND P0, PT, RZ, UR4, PT ;  /* 0x00000004ff007c0c */ /* 0x000fe2000bf05070 */
[----:B------:R-:W-:Y:S01]  /*21920*/  IMAD.MOV.U32 R7, RZ, RZ, RZ ;  /* 0x000000ffff077224 */ /* 0x000fe200078e00ff */
[----:B------:R-:W-:Y:S02]  /*21930*/  ULDC.64 UR6, c[0x0][0x208] ;  /* 0x0000820000067ab9 */ /* 0x000fe40000000a00 */
[----:B------:R-:W-:Y:S01]  /*21940*/  ISETP.NE.AND.EX P0, PT, RZ, UR5, PT, P0 ;  /* 0x00000005ff007c0c */ /* 0x000fe2000bf05300 */
[----:B------:R-:W-:Y:S02]  /*21950*/  ULDC.64 UR4, c[0x0][0xbe0] ;  /* 0x0002f80000047ab9 */ /* 0x000fe40000000a00 */
[----:B------:R-:W-:-:S04]  /*21960*/  ISETP.NE.U32.AND P1, PT, RZ, UR4, PT ;  /* 0x00000004ff007c0c */ /* 0x000fc8000bf25070 */
[----:B------:R-:W-:Y:S01]  /*21970*/  ISETP.NE.AND.EX P1, PT, RZ, UR5, PT, P1 ;  /* 0x00000005ff007c0c */ /* 0x000fe2000bf25310 */
[----:B------:R-:W3:Y:S01]  /*21980*/  S2R R8, SR_TID.X ;  /* 0x0000000000087919 */ /* 0x000ee20000002100 */
[----:B--2---:R-:W-:-:S11]  /*21990*/  IMAD.WIDE R2, R183, 0x4, R2 ;  /* 0x00000004b7027825 */ /* 0x004fd600078e0202 */
[----:B------:R-:W2:Y:S01]  /*219a0*/  @P1 LDC.64 R4, c[0x0][0xbe0] ;  /* 0x0002f800ff041b82 */ /* 0x000ea20000000a00 */
[----:B------:R-:W-:Y:S02]  /*219b0*/  ULDC UR4, c[0x0][0xa88] ;  /* 0x0002a20000047ab9 */ /* 0x000fe40000000800 */
[----:B------:R-:W-:Y:S01]  /*219c0*/  IMAD.U32 R0, RZ, RZ, UR4 ;  /* 0x00000004ff007e24 */ /* 0x000fe2000f8e00ff */
[----:B------:R4:W5:Y:S01]  /*219d0*/  @P0 LDG.E R7, desc[UR6][R2.64] ;  /* 0x0000000602070981 */ /* 0x000962000c1e1900 */
[----:B---3--:R-:W-:Y:S02]  /*219e0*/  VIADD R6, R8, 0xffffff80 ;  /* 0xffffff8008067836 */ /* 0x008fe40000000000 */
[----:B--2---:R-:W-:-:S03]  /*219f0*/  @P1 IMAD.WIDE R4, R183, 0x4, R4 ;  /* 0x00000004b7041825 */ /* 0x004fc600078e0204 */
[----:B------:R-:W-:Y:S02]  /*21a00*/  ISETP.GT.AND P2, PT, R6, 0x7f, PT ;  /* 0x0000007f0600780c */ /* 0x000fe40003f44270 */
[----:B------:R4:W5:Y:S01]  /*21a10*/  @P1 LDG.E R0, desc[UR6][R4.64] ;  /* 0x0000000604001981 */ /* 0x000962000c1e1900 */
[----:B------:R-:W-:Y:S10]  /*21a20*/  @P1 BRA `(.L_x_1604) ;  /* 0x0000000000141947 */ /* 0x000ff40003800000 */
[----:B------:R-:W-:Y:S05]  /*21a30*/  @!P0 BRA `(.L_x_1604) ;  /* 0x0000000000108947 */ /* 0x000fea0003800000 */
[----:B------:R-:W-:Y:S02]  /*21a40*/  ULDC.64 UR4, c[0x0][0x208] ;  /* 0x0000820000047ab9 */ /* 0x000fe40000000a00 */
[----:B----4-:R-:W2:Y:S04]  /*21a50*/  LDG.E R5, desc[UR4][R2.64] ;  /* 0x0000000402057981 */ /* 0x010ea8000c1e1900 */
[----:B-----5:R-:W2:Y:S02]  /*21a60*/  LDG.E R0, desc[UR4][R2.64+0x4] ;  /* 0x0000040402007981 */ /* 0x020ea4000c1e1900 */
[----:B--2---:R-:W-:-:S07]  /*21a70*/  IMAD.IADD R0, R0, 0x1, -R5 ;  /* 0x0000000100007824 */ /* 0x004fce00078e0a05 */
.L_x_1604:
[----:B----4-:R-:W-:Y:S01]  /*21a80*/  SHF.R.S32.HI R2, RZ, 0x1f, R183 ;  /* 0x0000001fff027819 */ /* 0x010fe200000114b7 */
[----:B------:R-:W-:Y:S01]  /*21a90*/  BSSY B1, `(.L_x_1605) ;  /* 0x000001d000017945 */ /* 0x000fe20003800000 */
[----:B------:R-:W-:Y:S02]  /*21aa0*/  SHF.R.S32.HI R9, RZ, 0x1f, R182 ;  /* 0x0000001fff097819 */ /* 0x000fe400000114b6 */
[----:B------:R-:W-:Y:S02]  /*21ab0*/  SHF.R.S32.HI R13, RZ, 0x1f, R178 ;  /* 0x0000001fff0d7819 */ /* 0x000fe400000114b2 */
[----:B------:R-:W-:Y:S02]  /*21ac0*/  SEL R11, R183, RZ, !P0 ;  /* 0x000000ffb70b7207 */ /* 0x000fe40004000000 */
[----:B------:R-:W-:Y:S02]  /*21ad0*/  SEL R10, R2, RZ, !P0 ;  /* 0x000000ff020a7207 */ /* 0x000fe40004000000 */
[----:B-----5:R-:W-:Y:S01]  /*21ae0*/  SHF.R.S32.HI R6, RZ, 0x1f, R7 ;  /* 0x0000001fff067819 */ /* 0x020fe20000011407 */
[----:B------:R-:W-:Y:S06]  /*21af0*/  @P2 BRA `(.L_x_1606) ;  /* 0x0000000000582947 */ /* 0x000fec0003800000 */
[----:B------:R-:W-:-:S04]  /*21b00*/  IMAD R2, R187, 0x80, R8 ;  /* 0x00000080bb027824 */ /* 0x000fc800078e0208 */
        /* <DEDUP_REMOVED lines=21> */
.L_x_1606:
[----:B------:R-:W-:Y:S05]  /*21c60*/  BSYNC B1 ;  /* 0x0000000000017941 */ /* 0x000fea0003800000 */
.L_x_1605:
[----:B------:R-:W-:Y:S01]  /*21c70*/  ULDC.64 UR4, c[0x0][0xaa0] ;  /* 0x0002a80000047ab9 */ /* 0x000fe20000000a00 */
[----:B------:R-:W-:Y:S01]  /*21c80*/  IMAD.MOV.U32 R2, RZ, RZ, R178 ;  /* 0x000000ffff027224 */ /* 0x000fe200078e00b2 */
[----:B------:R-:W-:Y:S01]  /*21c90*/  BSSY B1, `(.L_x_1607) ;  /* 0x000002d000017945 */ /* 0x000fe20003800000 */
[----:B--2---:R-:W-:Y:S02]  /*21ca0*/  IMAD.MOV.U32 R3, RZ, RZ, R13 ;  /* 0x000000ffff037224 */ /* 0x004fe400078e000d */
[----:B------:R-:W-:Y:S02]  /*21cb0*/  IMAD R4, R6, UR4, RZ ;  /* 0x0000000406047c24 */ /* 0x000fe4000f8e02ff */
[----:B------:R-:W-:-:S04]  /*21cc0*/  IMAD.WIDE.U32 R2, R7, UR4, R2 ;  /* 0x0000000407027c25 */ /* 0x000fc8000f8e0002 */
[----:B------:R-:W-:Y:S01]  /*21cd0*/  IMAD R7, R7, UR5, R4 ;  /* 0x0000000507077c24 */ /* 0x000fe2000f8e0204 */
[----:B------:R-:W-:Y:S01]  /*21ce0*/  ULDC.64 UR4, c[0x0][0xae0] ;  /* 0x0002b80000047ab9 */ /* 0x000fe20000000a00 */
[C---:B------:R-:W-:Y:S02]  /*21cf0*/  VIADD R4, R180.reuse, 0x20 ;  /* 0x00000020b4047836 */ /* 0x040fe40000000000 */
[----:B------:R-:W-:Y:S02]  /*21d00*/  IMAD.IADD R3, R3, 0x1, R7 ;  /* 0x0000000103037824 */ /* 0x000fe400078e0207 */
[----:B------:R-:W-:Y:S02]  /*21d10*/  IMAD R7, R187, -0x80, R0 ;  /* 0xffffff80bb077824 */ /* 0x000fe400078e0200 */
[----:B------:R-:W-:Y:S02]  /*21d20*/  IMAD R5, R9, UR4, RZ ;  /* 0x0000000409057c24 */ /* 0x000fe4000f8e02ff */
[C---:B------:R-:W-:Y:S01]  /*21d30*/  VIADD R0, R180.reuse, 0x40 ;  /* 0x00000040b4007836 */ /* 0x040fe20000000000 */
[-C--:B------:R-:W-:Y:S01]  /*21d40*/  ISETP.GE.AND P2, PT, R180, R7.reuse, PT ;  /* 0x00000007b400720c */ /* 0x080fe20003f46270 */
[----:B------:R-:W-:Y:S01]  /*21d50*/  IMAD R5, R182, UR5, R5 ;  /* 0x00000005b6057c24 */ /* 0x000fe2000f8e0205 */
[-C--:B------:R-:W-:Y:S01]  /*21d60*/  ISETP.GE.AND P3, PT, R4, R7.reuse, PT ;  /* 0x000000070400720c */ /* 0x080fe20003f66270 */
[----:B------:R-:W-:Y:S01]  /*21d70*/  IMAD.WIDE.U32 R2, R182, UR4, R2 ;  /* 0x00000004b6027c25 */ /* 0x000fe2000f8e0002 */
[----:B------:R-:W-:Y:S01]  /*21d80*/  ULDC.64 UR4, c[0x0][0xae8] ;  /* 0x0002ba0000047ab9 */ /* 0x000fe20000000a00 */
[----:B------:R-:W-:-:S02]  /*21d90*/  ISETP.GE.AND P1, PT, R0, R7, PT ;  /* 0x000000070000720c */ /* 0x000fc40003f26270 */
        /* <DEDUP_REMOVED lines=28> */
.L_x_1608:
[----:B------:R-:W-:Y:S05]  /*21f60*/  BSYNC B1 ;  /* 0x0000000000017941 */ /* 0x000fea0003800000 */
.L_x_1607:
[----:B------:R-:W-:Y:S04]  /*21f70*/  BSSY B1, `(.L_x_1609) ;  /* 0x0000015000017945 */ /* 0x000fe80003800000 */
[----:B------:R-:W-:Y:S05]  /*21f80*/  @P3 BRA `(.L_x_1610) ;  /* 0x00000000004c3947 */ /* 0x000fea0003800000 */
[----:B--2---:R-:W-:Y:S01]  /*21f90*/  IADD3 R9, P2, R6, 0x20, RZ ;  /* 0x0000002006097810 */ /* 0x004fe20007f5e0ff */
        /* <DEDUP_REMOVED lines=18> */
.L_x_1610:
[----:B------:R-:W-:Y:S05]  /*220c0*/  BSYNC B1 ;  /* 0x0000000000017941 */ /* 0x000fea0003800000 */
.L_x_1609:
[----:B------:R-:W-:Y:S04]  /*220d0*/  BSSY B1, `(.L_x_1611) ;  /* 0x0000015000017945 */ /* 0x000fe80003800000 */
[----:B------:R-:W-:Y:S05]  /*220e0*/  @P1 BRA `(.L_x_1612) ;  /* 0x00000000004c1947 */ /* 0x000fea0003800000 */
[----:B--23--:R-:W-:Y:S01]  /*220f0*/  IADD3 R9, P1, R6, 0x40, RZ ;  /* 0x0000004006097810 */ /* 0x00cfe20007f3e0ff */
        /* <DEDUP_REMOVED lines=18> */
.L_x_1612:
[----:B------:R-:W-:Y:S05]  /*22220*/  BSYNC B1 ;  /* 0x0000000000017941 */ /* 0x000fea0003800000 */
.L_x_1611:
        /* <DEDUP_REMOVED lines=20> */
.L_x_1603:
[----:B------:R-:W-:Y:S05]  /*22370*/  BSYNC B0 ;  /* 0x0000000000007941 */ /* 0x000fea0003800000 */
.L_x_1594:
[----:B------:R-:W-:Y:S02]  /*22380*/  ULDC UR4, c[0x0][0xc14] ;  /* 0x0003050000047ab9 */ /* 0x000fe40000000800 */
[----:B-1----:R-:W-:-:S13]  /*22390*/  ISETP.GE.AND P0, PT, R171, UR4, PT ;  /* 0x00000004ab007c0c */ /* 0x002fda000bf06270 */
[----:B------:R-:W-:Y:S05]  /*223a0*/  @!P0 BRA `(.L_x_1613) ;  /* 0xfffffdec00748947 */ /* 0x000fea000383ffff */
[----:B------:R-:W-:Y:S05]  /*223b0*/  BRA `(.L_x_1315) ;  /* 0x0000006800507947 */ /* 0x000fea0003800000 */
.L_x_1313:
[----:B------:R-:W-:-:S08]  /*223c0*/  NOP ;  /* 0x0000000000007918 */ /* 0x000fd00000000000 */
[----:B------:R-:W0:-:S00]  /*223d0*/  USETMAXREG.DEALLOC.CTAPOOL 0x18 ;  /* 0x00000018000079c8 */ /* 0x000e0000080e0500 */
[----:B0-----:R-:W-:-:S06]  /*223e0*/  LOP3.LUT R0, R0, 0x3, RZ, 0xc0, !PT ;  /* 0x0000000300007812 */ /* 0x001fcc00078ec0ff */
[----:B------:R-:W0:Y:S02]  /*223f0*/  SHFL.IDX PT, R0, R0, RZ, 0x1f ;  /* 0x00001fff00007589 */ /* 0x000e2400000e0000 */
[----:B0-----:R-:W-:-:S13]  /*22400*/  ISETP.NE.AND P0, PT, R0, RZ, PT ;  /* 0x000000ff0000720c */ /* 0x001fda0003f05270 */
[----:B------:R-:W-:Y:S05]  /*22410*/  @P0 BRA `(.L_x_1315) ;  /* 0x0000006800380947 */ /* 0x000fea0003800000 */
[----:B------:R-:W2:Y:S01]  /*22420*/  LDL.LU R6, [R1+0x8] ;  /* 0x0000080001067983 */ /* 0x000ea20000300800 */
[----:B------:R-:W-:Y:S01]  /*22430*/  LOP3.LUT R7, R4, 0x1f, RZ, 0xc0, !PT ;  /* 0x0000001f04077812 */ /* 0x000fe200078ec0ff */
[----:B------:R-:W-:Y:S01]  /*22440*/  ULDC UR5, c[0x0][0xc14] ;  /* 0x0003050000057ab9 */ /* 0x000fe20000000800 */
[----:B------:R-:W-:Y:S01]  /*22450*/  CS2R R16, SRZ ;  /* 0x0000000000107805 */ /* 0x000fe2000001ff00 */
[----:B------:R-:W-:Y:S01]  /*22460*/  ULDC.64 UR6, c[0x0][0x208] ;  /* 0x0000820000067ab9 */ /* 0x000fe20000000a00 */
[----:B------:R-:W-:Y:S01]  /*22470*/  ISETP.NE.AND P0, PT, R7, 0x1f, PT ;  /* 0x0000001f0700780c */ /* 0x000fe20003f05270 */
[----:B------:R-:W-:Y:S01]  /*22480*/  ULDC UR4, c[0x0][0xc10] ;  /* 0x0003040000047ab9 */ /* 0x000fe20000000800 */
[----:B--2---:R-:W-:-:S11]  /*22490*/  LOP3.LUT R6, R6, 0xffffff7f, RZ, 0xc0, !PT ;  /* 0xffffff7f06067812 */ /* 0x004fd600078ec0ff */
        /* <DEDUP_REMOVED lines=48> */
.L_x_1618:
        /* <DEDUP_REMOVED lines=17> */
.L_x_1617:
[----:B------:R-:W-:Y:S05]  /*228b0*/  BSYNC B0 ;  /* 0x0000000000007941 */ /* 0x000fea0003800000 */
.L_x_1616:
        /* <DEDUP_REMOVED lines=25> */
.L_x_1614:
        /* <DEDUP_REMOVED lines=21> */
.L_x_1619:
[----:B-12---:R-:W-:Y:S02]  /*22ba0*/  IMAD.MOV R0, RZ, RZ, -R3 ;  /* 0x000000ffff007224 */ /* 0x006fe400078e0a03 */
[----:B---3--:R-:W-:Y:S02]  /*22bb0*/  IMAD R16, R16, UR4, R5 ;  /* 0x0000000410107c24 */ /* 0x008fe4000f8e0205 */
[----:B------:R-:W-:Y:S01]  /*22bc0*/  IMAD R5, R0, R9, RZ ;  /* 0x0000000900057224 */ /* 0x000fe200078e02ff */
[----:B------:R-:W-:Y:S01]  /*22bd0*/  IABS R0, R6 ;  /* 0x0000000600007213 */ /* 0x000fe20000000000 */
[----:B------:R-:W-:-:S04]  /*22be0*/  IMAD.MOV.U32 R2, RZ, RZ, RZ ;  /* 0x000000ffff027224 */ /* 0x000fc800078e00ff */
[----:B------:R-:W-:Y:S01]  /*22bf0*/  IMAD.HI.U32 R2, R3, R5, R2 ;  /* 0x0000000503027227 */ /* 0x000fe200078e0002 */
[----:B------:R-:W-:-:S03]  /*22c00*/  IADD3 R5, -R16, UR6, RZ ;  /* 0x0000000610057c10 */ /* 0x000fc6000fffe1ff */
[----:B------:R-:W-:Y:S01]  /*22c10*/  IMAD.MOV R0, RZ, RZ, -R0 ;  /* 0x000000ffff007224 */ /* 0x000fe200078e0a00 */
        /* <DEDUP_REMOVED lines=16> */
[----:B------:R-:W-:Y:S02]  /*22d20*/  IMAD R5, R6, R2, R5 ;  /* 0x0000000206057224 */ /* 0x000fe400078e0205 */
[----:B------:R-:W-:Y:S01]  /*22d30*/  IMAD.MOV.U32 R2, RZ, RZ, RZ ;  /* 0x000000ffff027224 */ /* 0x000fe200078e00ff */
[----:B------:R-:W-:-:S04]  /*22d40*/  VIADDMNMX R8, R3, UR4, R8, PT ;  /* 0x0000000403087c46 */ /* 0x000fc8000b800108 */
[-C--:B------:R-:W-:Y:S02]  /*22d50*/  IABS R4, R8.reuse ;  /* 0x0000000800047213 */ /* 0x080fe40000000000 */
[----:B------:R-:W-:Y:S02]  /*22d60*/  IABS R6, R8 ;  /* 0x0000000800067213 */ /* 0x000fe40000000000 */
[----:B------:R-:W1:Y:S08]  /*22d70*/  I2F.RP R7, R4 ;  /* 0x0000000400077306 */ /* 0x000e700000209400 */
[----:B-1----:R-:W1:Y:S02]  /*22d80*/  MUFU.RCP R7, R7 ;  /* 0x0000000700077308 */ /* 0x002e640000001000 */
[----:B-1----:R-:W-:Y:S01]  /*22d90*/  VIADD R3, R7, 0xffffffe ;  /* 0x0ffffffe07037836 */ /* 0x002fe20000000000 */
[----:B------:R-:W-:-:S05]  /*22da0*/  IABS R7, R5 ;  /* 0x0000000500077213 */ /* 0x000fca0000000000 */
[----:B------:R-:W1:Y:S02]  /*22db0*/  F2I.FTZ.U32.TRUNC.NTZ R3, R3 ;  /* 0x0000000300037305 */ /* 0x000e64000021f000 */
[----:B-1----:R-:W-:-:S04]  /*22dc0*/  IMAD.MOV R9, RZ, RZ, -R3 ;  /* 0x000000ffff097224 */ /* 0x002fc800078e0a03 */
[----:B------:R-:W-:-:S04]  /*22dd0*/  IMAD R9, R9, R4, RZ ;  /* 0x0000000409097224 */ /* 0x000fc800078e02ff */
[----:B------:R-:W-:-:S04]  /*22de0*/  IMAD.HI.U32 R2, R3, R9, R2 ;  /* 0x0000000903027227 */ /* 0x000fc800078e0002 */
[----:B------:R-:W-:Y:S02]  /*22df0*/  IMAD.MOV R3, RZ, RZ, -R6 ;  /* 0x000000ffff037224 */ /* 0x000fe400078e0a06 */
[----:B------:R-:W-:-:S04]  /*22e00*/  IMAD.HI.U32 R2, R2, R7, RZ ;  /* 0x0000000702027227 */ /* 0x000fc800078e00ff */
[----:B------:R-:W-:-:S05]  /*22e10*/  IMAD R3, R2, R3, R7 ;  /* 0x0000000302037224 */ /* 0x000fca00078e0207 */
[----:B------:R-:W-:-:S13]  /*22e20*/  ISETP.GT.U32.AND P0, PT, R4, R3, PT ;  /* 0x000000030400720c */ /* 0x000fda0003f04070 */
[----:B------:R-:W-:Y:S02]  /*22e30*/  @!P0 IMAD.IADD R3, R3, 0x1, -R4 ;  /* 0x0000000103038824 */ /* 0x000fe400078e0a04 */
[----:B------:R-:W-:-:S03]  /*22e40*/  @!P0 VIADD R2, R2, 0x1 ;  /* 0x0000000102028836 */ /* 0x000fc60000000000 */
[----:B------:R-:W-:Y:S02]  /*22e50*/  ISETP.GE.U32.AND P0, PT, R3, R4, PT ;  /* 0x000000040300720c */ /* 0x000fe40003f06070 */
[C---:B------:R-:W-:Y:S01]  /*22e60*/  LOP3.LUT R3, R5.reuse, R8, RZ, 0x3c, !PT ;  /* 0x0000000805037212 */ /* 0x040fe200078e3cff */
[----:B------:R-:W-:-:S10]  /*22e70*/  IMAD.IADD R5, R5, 0x1, R0 ;  /* 0x0000000105057824 */ /* 0x000fd400078e0200 */
        /* <DEDUP_REMOVED lines=10> */
.L_x_1615:
[----:B------:R-:W-:Y:S02]  /*22f20*/  IMAD.MOV.U32 R17, RZ, RZ, RZ ;  /* 0x000000ffff117224 */ /* 0x000fe400078e00ff */
[----:B------:R-:W-:Y:S02]  /*22f30*/  IMAD.U32 R16, RZ, RZ, UR6 ;  /* 0x00000006ff107e24 */ /* 0x000fe4000f8e00ff */
[----:B------:R-:W-:-:S07]  /*22f40*/  IMAD.MOV.U32 R18, RZ, RZ, RZ ;  /* 0x000000ffff127224 */ /* 0x000fce00078e00ff */
.L_x_1620:
[----:B------:R-:W2:Y:S01]  /*22f50*/  LDL.LU R2, [R1+0x8] ;  /* 0x0000080001027983 */ /* 0x000ea20000300800 */
[----:B------:R-:W1:Y:S02]  /*22f60*/  S2R R5, SR_TID.X ;  /* 0x0000000000057919 */ /* 0x000e640000002100 */
[----:B-1----:R-:W-:-:S04]  /*22f70*/  LOP3.LUT R5, R5, 0x1f, RZ, 0xc0, !PT ;  /* 0x0000001f05057812 */ /* 0x002fc800078ec0ff */
[----:B------:R-:W-:-:S13]  /*22f80*/  ISETP.NE.AND P0, PT, R5, RZ, PT ;  /* 0x000000ff0500720c */ /* 0x000fda0003f05270 */
[----:B------:R-:W1:Y:S01]  /*22f90*/  @!P0 S2R R3, SR_CgaCtaId ;  /* 0x0000000000038919 */ /* 0x000e620000008800 */
[----:B------:R-:W-:-:S04]  /*22fa0*/  @!P0 MOV R0, 0x400 ;  /* 0x0000040000008802 */ /* 0x000fc80000000f00 */
[----:B-1----:R-:W-:-:S05]  /*22fb0*/  @!P0 LEA R0, R3, R0, 0x18 ;  /* 0x0000000003008211 */ /* 0x002fca00078ec0ff */
[----:B------:R1:W-:Y:S02]  /*22fc0*/  @!P0 STS.128 [R0+0x2a8d0], R16 ;  /* 0x02a8d01000008388 */ /* 0x0003e40000000c00 */
[----:B-1----:R-:W-:Y:S01]  /*22fd0*/  IMAD.MOV.U32 R0, RZ, RZ, 0x1 ;  /* 0x00000001ff007424 */ /* 0x002fe200078e00ff */
        /* <DEDUP_REMOVED lines=9> */
[----:B------:R-:W2:Y:S01]  /*23070*/  S2R R4, SR_TID.X ;  /* 0x0000000000047919 */ /* 0x000ea20000002100 */
[----:B------:R-:W-:Y:S01]  /*23080*/  ISETP.NE.AND P1, PT, R5, RZ, PT ;  /* 0x000000ff0500720c */ /* 0x000fe20003f25270 */
[----:B-1----:R-:W-:Y:S01]  /*23090*/  IMAD.MOV.U32 R0, RZ, RZ, 0x1 ;  /* 0x00000001ff007424 */ /* 0x002fe200078e00ff */
[----:B------:R-:W-:Y:S01]  /*230a0*/  LOP3.LUT R2, R2, 0xffffffbf, RZ, 0xc0, !PT ;  /* 0xffffffbf02027812 */ /* 0x000fe200078ec0ff */
[----:B------:R1:W-:Y:S01]  /*230b0*/  STL [R1+0x28], RZ ;  /* 0x000028ff01007387 */ /* 0x0003e20000100800 */
[----:B------:R-:W-:Y:S01]  /*230c0*/  ULDC.64 UR38, c[0x0][0x198] ;  /* 0x0000660000267ab9 */ /* 0x000fe20000000a00 */
[----:B------:R-:W-:Y:S01]  /*230d0*/  ULDC UR36, c[0x0][0xc] ;  /* 0x0000030000247ab9 */ /* 0x000fe20000000800 */
[----:B------:R-:W-:Y:S01]  /*230e0*/  LOP3.LUT R2, R2, 0xfffffffd, RZ, 0xc0, !PT ;  /* 0xfffffffd02027812 */ /* 0x000fe200078ec0ff */
[----:B------:R1:W-:Y:S01]  /*230f0*/  STL [R1+0x14], R0 ;  /* 0x0000140001007387 */ /* 0x0003e20000100800 */
[----:B------:R-:W-:-:S03]  /*23100*/  ULOP3.LUT UR37, UR60, 0x2, URZ, 0xfc, !UPT ;  /* 0x000000023c257892 */ /* 0x000fc6000f8efc3f */
[----:B------:R1:W-:Y:S04]  /*23110*/  STL [R1+0x4], RZ ;  /* 0x000004ff01007387 */ /* 0x0003e80000100800 */
[----:B------:R1:W-:Y:S04]  /*23120*/  STL [R1], RZ ;  /* 0x000000ff01007387 */ /* 0x0003e80000100800 */
[----:B------:R1:W-:Y:S01]  /*23130*/  STL [R1+0x10], R0 ;  /* 0x0000100001007387 */ /* 0x0003e20000100800 */
[----:B--2---:R-:W-:-:S04]  /*23140*/  LOP3.LUT R4, R4, 0x7f, RZ, 0xc0, !PT ;  /* 0x0000007f04047812 */ /* 0x004fc800078ec0ff */
[C---:B------:R-:W-:Y:S02]  /*23150*/  ISETP.NE.AND P2, PT, R4.reuse, RZ, PT ;  /* 0x000000ff0400720c */ /* 0x040fe40003f45270 */
[----:B------:R-:W-:-:S11]  /*23160*/  ISETP.NE.OR P0, PT, R4, RZ, !P1 ;  /* 0x000000ff0400720c */ /* 0x000fd60004f05670 */
[----:B------:R-:W-:-:S04]  /*23170*/  @P2 LOP3.LUT R2, R2, 0x2, RZ, 0xfc, !PT ;  /* 0x0000000202022812 */ /* 0x000fc800078efcff */
[----:B------:R-:W-:-:S05]  /*23180*/  @P0 LOP3.LUT R2, R2, 0x40, RZ, 0xfc, !PT ;  /* 0x0000004002020812 */ /* 0x000fca00078efcff */
[----:B------:R1:W-:Y:S02]  /*23190*/  STL [R1+0x8], R2 ;  /* 0x0000080201007387 */ /* 0x0003e40000100800 */
.L_x_1727:
[----:B------:R-:W-:Y:S05]  /*231a0*/  YIELD ;  /* 0x0000000000007946 */ /* 0x000fea0003800000 */
[----:B------:R-:W-:Y:S01]  /*231b0*/  ULDC.64 UR4, c[0x0][0xa28] ;  /* 0x00028a0000047ab9 */ /* 0x000fe20000000a00 */
[----:B------:R-:W-:Y:S01]  /*231c0*/  IMAD.MOV.U32 R5, RZ, RZ, RZ ;  /* 0x000000ffff057224 */ /* 0x000fe200078e00ff */
[----:B------:R-:W-:Y:S01]  /*231d0*/  ISETP.NE.U32.AND P0, PT, RZ, UR4, PT ;  /* 0x00000004ff007c0c */ /* 0x000fe2000bf05070 */
[----:B------:R-:W-:Y:S01]  /*231e0*/  ULDC.64 UR6, c[0x0][0x208] ;  /* 0x0000820000067ab9 */ /* 0x000fe20000000a00 */
[----:B-1----:R-:W-:Y:S01]  /*231f0*/  IMAD.MOV.U32 R0, RZ, RZ, RZ ;  /* 0x000000ffff007224 */ /* 0x002fe200078e00ff */
[----:B------:R-:W-:Y:S01]  /*23200*/  ULDC.64 UR8, c[0x0][0xa08] ;  /* 0x0002820000087ab9 */ /* 0x000fe20000000a00 */
[----:B------:R-:W-:Y:S01]  /*23210*/  ISETP.NE.AND.EX P0, PT, RZ, UR5, PT, P0 ;  /* 0x00000005ff007c0c */ /* 0x000fe2000bf05300 */
[----:B------:R-:W-:Y:S01]  /*23220*/  ULDC.64 UR4, c[0x0][0xa00] ;  /* 0x0002800000047ab9 */ /* 0x000fe20000000a00 */
[----:B------:R-:W-:-:S11]  /*23230*/  ULDC.64 UR10, c[0x0][0xa10] ;  /* 0x00028400000a7ab9 */ /* 0x000fd60000000a00 */
[----:B--2---:R-:W1:Y:S01]  /*23240*/  @P0 LDC.64 R2, c[0x0][0xa28] ;  /* 0x00028a00ff020b82 */ /* 0x004e620000000a00 */
[----:B------:R-:W-:Y:S01]  /*23250*/  ISETP.NE.U32.AND P2, PT, RZ, UR4, PT ;  /* 0x00000004ff007c0c */ /* 0x000fe2000bf45070 */
[----:B-1----:R-:W-:-:S05]  /*23260*/  @P0 IMAD.WIDE R2, R19, 0x4, R2 ;  /* 0x0000000413020825 */ /* 0x002fca00078e0202 */
[----:B------:R1:W5:Y:S01]  /*23270*/  @P0 LDG.E R5, desc[UR6][R2.64] ;  /* 0x0000000602050981 */ /* 0x000362000c1e1900 */
[----:B------:R-:W-:Y:S01]  /*23280*/  ISETP.NE.AND.EX P2, PT, RZ, UR5, PT, P2 ;  /* 0x00000005ff007c0c */ /* 0x000fe2000bf45320 */
[----:B------:R-:W-:Y:S01]  /*23290*/  ULDC.64 UR4, c[0x0][0xa18] ;  /* 0x0002860000047ab9 */ /* 0x000fe20000000a00 */
[----:B-1----:R-:W1:Y:S02]  /*232a0*/  LDC.64 R2, c[0x0][0xa00] ;  /* 0x00028000ff027b82 */ /* 0x002e640000000a00 */
[----:B-1----:R-:W-:-:S09]  /*232b0*/  IMAD.WIDE R2, R19, 0x4, R2 ;  /* 0x0000000413027825 */ /* 0x002fd200078e0202 */
[----:B------:R-:W2:Y:S01]  /*232c0*/  @P2 LDG.E R0, desc[UR6][R2.64] ;  /* 0x0000000602002981 */ /* 0x000ea2000c1e1900 */
[----:B------:R-:W-:Y:S01]  /*232d0*/  ISETP.NE.U32.AND P0, PT, RZ, UR4, PT ;  /* 0x00000004ff007c0c */ /* 0x000fe2000bf05070 */
[----:B------:R-:W-:-:S03]  /*232e0*/  ULDC UR4, c[0x0][0x288] ;  /* 0x0000a20000047ab9 */ /* 0x000fc60000000800 */
[----:B------:R-:W-:-:S13]  /*232f0*/  ISETP.NE.AND.EX P0, PT, RZ, UR5, PT, P0 ;  /* 0x00000005ff007c0c */ /* 0x000fda000bf05300 */
[----:B------:R-:W1:Y:S01]  /*23300*/  @P0 LDC.64 R6, c[0x0][0xa18] ;  /* 0x00028600ff060b82 */ /* 0x000e620000000a00 */
[----:B------:R-:W-:-:S04]  /*23310*/  ISETP.NE.U32.AND P1, PT, RZ, UR8, PT ;  /* 0x00000008ff007c0c */ /* 0x000fc8000bf25070 */
[----:B------:R-:W-:Y:S02]  /*23320*/  ISETP.NE.AND.EX P3, PT, RZ, UR9, PT, P1 ;  /* 0x00000009ff007c0c */ /* 0x000fe4000bf65310 */
[----:B------:R-:W-:-:S04]  /*23330*/  ISETP.NE.U32.AND P1, PT, RZ, UR10, PT ;  /* 0x0000000aff007c0c */ /* 0x000fc8000bf25070 */
[----:B------:R-:W-:Y:S01]  /*23340*/  ISETP.NE.AND.EX P1, PT, RZ, UR11, PT, P1 ;  /* 0x0000000bff007c0c */ /* 0x000fe2000bf25310 */
        /* <DEDUP_REMOVED lines=8> */
[----:B------:R-:W-:Y:S01]  /*233d0*/  ULDC UR6, c[0x0][0x338] ;  /* 0x0000ce0000067ab9 */ /* 0x000fe20000000800 */
[----:B------:R-:W-:Y:S01]  /*233e0*/  ULDC UR5, c[0x0][0x2e0] ;  /* 0x0000b80000057ab9 */ /* 0x000fe20000000800 */
[----:B------:R-:W-:Y:S01]  /*233f0*/  USEL UR4, UR4, 0x1, UP0 ;  /* 0x0000000104047887 */ /* 0x000fe20008000000 */
[----:B0-----:R-:W-:-:S03]  /*23400*/  IMAD.U32 R11, RZ, RZ, UR6 ;  /* 0x00000006ff0b7e24 */ /* 0x001fc6000f8e00ff */
[----:B------:R-:W-:-:S06]  /*23410*/  UIMAD UR4, UR4, UR5, URZ ;  /* 0x00000005040472a4 */ /* 0x000fcc000f8e023f */
[----:B------:R-:W-:Y:S01]  /*23420*/  IMAD.U32 R8, RZ, RZ, UR4 ;  /* 0x00000004ff087e24 */ /* 0x000fe2000f8e00ff */
[----:B-1----:R-:W-:Y:S06]  /*23430*/  @P0 BRA `(.L_x_1622) ;  /* 0x0000000000140947 */ /* 0x002fec0003800000 */
[----:B------:R-:W-:Y:S05]  /*23440*/  @!P2 BRA `(.L_x_1622) ;  /* 0x000000000010a947 */ /* 0x000fea0003800000 */
[----:B------:R-:W-:Y:S02]  /*23450*/  ULDC.64 UR4, c[0x0][0x208] ;  /* 0x0000820000047ab9 */ /* 0x000fe40000000a00 */
[----:B------:R-:W2:Y:S04]  /*23460*/  LDG.E R7, desc[UR4][R2.64] ;  /* 0x0000000402077981 */ /* 0x000ea8000c1e1900 */
[----:B-----5:R-:W2:Y:S02]  /*23470*/  LDG.E R0, desc[UR4][R2.64+0x4] ;  /* 0x0000040402007981 */ /* 0x020ea4000c1e1900 */
[----:B--2---:R-:W-:-:S07]  /*23480*/  IMAD.IADD R0, R0, 0x1, -R7 ;  /* 0x0000000100007824 */ /* 0x004fce00078e0a07 */
.L_x_1622:
[----:B------:R-:W0:Y:S01]  /*23490*/  LDC.64 R6, c[0x0][0xa08] ;  /* 0x00028200ff067b82 */ /* 0x000e220000000a00 */
[----:B------:R-:W-:Y:S01]  /*234a0*/  IMAD.MOV.U32 R9, RZ, RZ, RZ ;  /* 0x000000ffff097224 */ /* 0x000fe200078e00ff */
[----:B------:R-:W-:-:S06]  /*234b0*/  ULDC.64 UR4, c[0x0][0x208] ;  /* 0x0000820000047ab9 */ /* 0x000fcc0000000a00 */
[----:B------:R-:W1:Y:S01]  /*234c0*/  LDC.64 R2, c[0x0][0xa10] ;  /* 0x00028400ff027b82 */ /* 0x000e620000000a00 */
[----:B0-----:R-:W-:-:S05]  /*234d0*/  IMAD.WIDE R6, R19, 0x4, R6 ;  /* 0x0000000413067825 */ /* 0x001fca00078e0206 */
[----:B------:R-:W2:Y:S01]  /*234e0*/  @P3 LDG.E R9, desc[UR4][R6.64] ;  /* 0x0000000406093981 */ /* 0x000ea2000c1e1900 */
[----:B------:R-:W-:Y:S02]  /*234f0*/  IMAD.MOV.U32 R4, RZ, RZ, RZ ;  /* 0x000000ffff047224 */ /* 0x000fe400078e00ff */
[----:B-1----:R-:W-:-:S05]  /*23500*/  IMAD.WIDE R2, R19, 0x4, R2 ;  /* 0x0000000413027825 */ /* 0x002fca00078e0202 */
[----:B------:R0:W5:Y:S01]  /*23510*/  @P1 LDG.E R4, desc[UR4][R2.64] ;  /* 0x0000000402041981 */ /* 0x000162000c1e1900 */
[----:B------:R-:W-:Y:S02]  /*23520*/  ULDC.64 UR4, c[0x0][0xa20] ;  /* 0x0002880000047ab9 */ /* 0x000fe40000000a00 */
[----:B------:R-:W-:-:S04]  /*23530*/  ISETP.NE.U32.AND P0, PT, RZ, UR4, PT ;  /* 0x00000004ff007c0c */ /* 0x000fc8000bf05070 */
[----:B------:R-:W-:Y:S01]  /*23540*/  ISETP.NE.AND.EX P0, PT, RZ, UR5, PT, P0 ;  /* 0x00000005ff007c0c */ /* 0x000fe2000bf05300 */
[----:B--2--5:R-:W-:-:S05]  /*23550*/  IMAD.IADD R9, R9, 0x1, R5 ;  /* 0x0000000109097824 */ /* 0x024fca00078e0205 */
[----:B------:R0:W-:Y:S07]  /*23560*/  STL [R1+0xc], R9 ;  /* 0x00000c0901007387 */ /* 0x0001ee0000100800 */
[----:B------:R-:W-:Y:S05]  /*23570*/  @!P0 BRA `(.L_x_1623) ;  /* 0x0000000000148947 */ /* 0x000fea0003800000 */
[----:B0-----:R-:W0:Y:S01]  /*23580*/  LDC.64 R8, c[0x0][0xa20] ;  /* 0x00028800ff087b82 */ /* 0x001e220000000a00 */
[----:B------:R-:W-:Y:S01]  /*23590*/  ULDC.64 UR4, c[0x0][0x208] ;  /* 0x0000820000047ab9 */ /* 0x000fe20000000a00 */
[----:B0-----:R-:W-:-:S06]  /*235a0*/  IMAD.WIDE R8, R19, 0x4, R8 ;  /* 0x0000000413087825 */ /* 0x001fcc00078e0208 */
[----:B------:R1:W5:Y:S01]  /*235b0*/  LDG.E R8, desc[UR4][R8.64] ;  /* 0x0000000408087981 */ /* 0x000362000c1e1900 */
[----:B------:R-:W-:Y:S05]  /*235c0*/  BRA `(.L_x_1624) ;  /* 0x0000000000147947 */ /* 0x000fea0003800000 */
.L_x_1623:
[----:B------:R-:W-:Y:S05]  /*235d0*/  @!P3 BRA `(.L_x_1624) ;  /* 0x000000000010b947 */ /* 0x000fea0003800000 */
[----:B------:R-:W-:Y:S02]  /*235e0*/  ULDC.64 UR4, c[0x0][0x208] ;  /* 0x0000820000047ab9 */ /* 0x000fe40000000a00 */
[----:B------:R-:W2:Y:S04]  /*235f0*/  LDG.E R8, desc[UR4][R6.64] ;  /* 0x0000000406087981 */ /* 0x000ea8000c1e1900 */
[----:B------:R-:W2:Y:S02]  /*23600*/  LDG.E R6, desc[UR4][R6.64+0x4] ;  /* 0x0000040406067981 */ /* 0x000ea4000c1e1900 */
[----:B--2---:R-:W-:-:S07]  /*23610*/  IMAD.IADD R8, R6, 0x1, -R8 ;  /* 0x0000000106087824 */ /* 0x004fce00078e0a08 */
.L_x_1624:
[----:B------:R-:W-:Y:S02]  /*23620*/  ULDC.64 UR4, c[0x0][0x208] ;  /* 0x0000820000047ab9 */ /* 0x000fe40000000a00 */
[----:B------:R-:W2:Y:S04]  /*23630*/  @P1 LDG.E R6, desc[UR4][R2.64] ;  /* 0x0000000402061981 */ /* 0x000ea8000c1e1900 */
[----:B0-----:R-:W2:Y:S01]  /*23640*/  @P1 LDG.E R2, desc[UR4][R2.64+0x4] ;  /* 0x0000040402021981 */ /* 0x001ea2000c1e1900 */
[----:B-----5:R-:W-:Y:S02]  /*23650*/  IMAD.IADD R7, R8, 0x1, -R5 ;  /* 0x0000000108077824 */ /* 0x020fe400078e0a05 */
[----:B--2---:R-:W-:Y:S01]  /*23660*/  @P1 IMAD.IADD R11, R2, 0x1, -R6 ;  /* 0x00000001020b1824 */ /* 0x004fe200078e0a06 */
[----:B------:R-:W-:-:S03]  /*23670*/  LEA R6, R17, 0x80, 0x7 ;  /* 0x0000008011067811 */ /* 0x000fc600078e38ff */
[----:B------:R-:W-:-:S04]  /*23680*/  IMAD.IADD R5, R7, 0x1, R11 ;  /* 0x0000000107057824 */ /* 0x000fc800078e020b */
[C---:B------:R-:W-:Y:S01]  /*23690*/  VIADD R20, R5.reuse, 0x5f ;  /* 0x0000005f05147836 */ /* 0x040fe20000000000 */
[----:B------:R-:W-:-:S03]  /*236a0*/  IADD3 R6, R5, R6, -R0 ;  /* 0x0000000605067210 */ /* 0x000fc60007ffe800 */
[----:B------:R-:W-:-:S05]  /*236b0*/  IMAD.HI R20, R20, 0x2aaaaaab, RZ ;  /* 0x2aaaaaab14147827 */ /* 0x000fca00078e02ff */
[----:B------:R-:W-:-:S04]  /*236c0*/  SHF.R.U32.HI R2, RZ, 0x1f, R20 ;  /* 0x0000001fff027819 */ /* 0x000fc80000011614 */
[----:B------:R-:W-:Y:S02]  /*236d0*/  LEA.HI.SX32 R20, R20, R2, 0x1c ;  /* 0x0000000214147211 */ /* 0x000fe400078fe2ff */
[----:B------:R-:W0:Y:S02]  /*236e0*/  LDC.64 R2, c[0x0][0x9e0] ;  /* 0x00027800ff027b82 */ /* 0x000e240000000a00 */
[----:B0-----:R-:W-:Y:S01]  /*236f0*/  ISETP.GE.AND P2, PT, R3, 0x1, PT ;  /* 0x000000010300780c */ /* 0x001fe20003f46270 */
[----:B------:R-:W-:-:S12]  /*23700*/  IMAD.IADD R2, R6, 0x1, R2 ;  /* 0x0000000106027824 */ /* 0x000fd800078e0202 */
[----:B------:R-:W-:Y:S05]  /*23710*/  @!P2 BRA `(.L_x_1625) ;  /* 0x000000000048a947 */ /* 0x000fea0003800000 */
[C---:B------:R-:W-:Y:S01]  /*23720*/  ISETP.GT.AND P0, PT, R6.reuse, RZ, PT ;  /* 0x000000ff0600720c */ /* 0x040fe20003f04270 */
[----:B------:R-:W-:Y:S01]  /*23730*/  BSSY B0, `(.L_x_1626) ;  /* 0x000000e000007945 */ /* 0x000fe20003800000 */
[----:B------:R-:W-:-:S11]  /*23740*/  VIADD R10, R6, 0xffffffff ;  /* 0xffffffff060a7836 */ /* 0x000fd60000000000 */
[----:B------:R-:W-:Y:S05]  /*23750*/  @P0 BRA `(.L_x_1627) ;  /* 0x00000000001c0947 */ /* 0x000fea0003800000 */
[----:B------:R-:W-:Y:S01]  /*23760*/  ISETP.NE.AND P0, PT, R3, 0x1, PT ;  /* 0x000000010300780c */ /* 0x000fe20003f05270 */
[----:B------:R-:W-:-:S12]  /*23770*/  IMAD.MOV R10, RZ, RZ, -R6 ;  /* 0x000000ffff0a7224 */ /* 0x000fd800078e0a06 */
[----:B-1----:R-:W0:Y:S02]  /*23780*/  @P0 LDC.64 R8, c[0x0][0x9e8] ;  /* 0x00027a00ff080b82 */ /* 0x002e240000000a00 */
[----:B0-----:R-:W-:-:S05]  /*23790*/  @P0 IMAD.HI.U32 R8, R10, R8, RZ ;  /* 0x000000080a080227 */ /* 0x001fca00078e00ff */
[----:B------:R-:W-:-:S04]  /*237a0*/  @P0 SHF.R.U32.HI R10, RZ, R9, R8 ;  /* 0x00000009ff0a0219 */ /* 0x000fc80000011608 */
[----:B------:R-:W-:Y:S01]  /*237b0*/  LOP3.LUT R10, RZ, R10, RZ, 0x33, !PT ;  /* 0x0000000aff0a7212 */ /* 0x000fe200078e33ff */
[----:B------:R-:W-:Y:S06]  /*237c0*/  BRA `(.L_x_1628) ;  /* 0x0000000000107947 */ /* 0x000fec0003800000 */
.L_x_1627:
[----:B------:R-:W-:-:S13]  /*237d0*/  ISETP.NE.AND P0, PT, R3, 0x1, PT ;  /* 0x000000010300780c */ /* 0x000fda0003f05270 */
[----:B-1----:R-:W0:Y:S02]  /*237e0*/  @P0 LDC.64 R8, c[0x0][0x9e8] ;  /* 0x00027a00ff080b82 */ /* 0x002e240000000a00 */
[----:B0-----:R-:W-:-:S05]  /*237f0*/  @P0 IMAD.HI.U32 R8, R10, R8, RZ ;  /* 0x000000080a080227 */ /* 0x001fca00078e00ff */
[----:B------:R-:W-:-:S07]  /*23800*/  @P0 SHF.R.U32.HI R10, RZ, R9, R8 ;  /* 0x00000009ff0a0219 */ /* 0x000fce0000011608 */
.L_x_1628:
[----:B------:R-:W-:Y:S05]  /*23810*/  BSYNC B0 ;  /* 0x0000000000007941 */ /* 0x000fea0003800000 */
.L_x_1626:
[----:B------:R-:W-:-:S05]  /*23820*/  IMAD R10, R10, R3, R3 ;  /* 0x000000030a0a7224 */ /* 0x000fca00078e0203 */
[----:B------:R-:W-:-:S07]  /*23830*/  VIMNMX R2, R2, R10, PT ;  /* 0x0000000a02027248 */ /* 0x000fce0003fe0100 */
.L_x_1625:
        /* <DEDUP_REMOVED lines=10> */
[----:B-1----:R-:W0:Y:S02]  /*238e0*/  @P0 LDC.64 R8, c[0x0][0x9e8] ;  /* 0x00027a00ff080b82 */ /* 0x002e240000000a00 */
[----:B0-----:R-:W-:-:S05]  /*238f0*/  @P0 IMAD.HI.U32 R8, R10, R8, RZ ;  /* 0x000000080a080227 */ /* 0x001fca00078e00ff */
[----:B------:R-:W-:-:S04]  /*23900*/  @P0 SHF.R.U32.HI R10, RZ, R9, R8 ;  /* 0x00000009ff0a0219 */ /* 0x000fc80000011608 */
[----:B------:R-:W-:Y:S01]  /*23910*/  LOP3.LUT R10, RZ, R10, RZ, 0x33, !PT ;  /* 0x0000000aff0a7212 */ /* 0x000fe200078e33ff */
[----:B------:R-:W-:Y:S06]  /*23920*/  BRA `(.L_x_1632) ;  /* 0x0000000000147947 */ /* 0x000fec0003800000 */
.L_x_1631:
[----:B------:R-:W-:Y:S01]  /*23930*/  ISETP.NE.AND P0, PT, R3, 0x1, PT ;  /* 0x000000010300780c */ /* 0x000fe20003f05270 */
[----:B------:R-:W-:-:S12]  /*23940*/  IMAD.MOV.U32 R10, RZ, RZ, R0 ;  /* 0x000000ffff0a7224 */ /* 0x000fd800078e0000 */
[----:B-1----:R-:W0:Y:S02]  /*23950*/  @P0 LDC.64 R8, c[0x0][0x9e8] ;  /* 0x00027a00ff080b82 */ /* 0x002e240000000a00 */
[----:B0-----:R-:W-:-:S05]  /*23960*/  @P0 IMAD.HI.U32 R8, R0, R8, RZ ;  /* 0x0000000800080227 */ /* 0x001fca00078e00ff */
[----:B------:R-:W-:-:S07]  /*23970*/  @P0 SHF.R.U32.HI R10, RZ, R9, R8 ;  /* 0x00000009ff0a0219 */ /* 0x000fce0000011608 */
.L_x_1632:
[----:B------:R-:W-:Y:S05]  /*23980*/  BSYNC B0 ;  /* 0x0000000000007941 */ /* 0x000fea0003800000 */
.L_x_1630:
[----:B------:R-:W-:-:S05]  /*23990*/  IMAD R3, R10, R3, RZ ;  /* 0x000000030a037224 */ /* 0x000fca00078e02ff */
[----:B------:R-:W-:-:S07]  /*239a0*/  VIMNMX R5, R5, R3, !PT ;  /* 0x0000000305057248 */ /* 0x000fce0007fe0100 */
.L_x_1629:
[----:B------:R-:W-:Y:S01]  /*239b0*/  VIADD R3, R2, 0x5f ;  /* 0x0000005f02037836 */ /* 0x000fe20000000000 */
[----:B------:R-:W-:Y:S01]  /*239c0*/  BSSY B0, `(.L_x_1633) ;  /* 0x00000e9000007945 */ /* 0x000fe20003800000 */
[----:B------:R-:W-:Y:S01]  /*239d0*/  IMAD.HI R5, R5, 0x2aaaaaab, RZ ;  /* 0x2aaaaaab05057827 */ /* 0x000fe200078e02ff */
[----:B------:R-:W-:-:S03]  /*239e0*/  PLOP3.LUT P2, PT, PT, PT, PT, 0x80, 0x0 ;  /* 0x000000000000781c */ /* 0x000fc60003f4f070 */
[----:B------:R-:W-:-:S05]  /*239f0*/  IMAD.HI R3, R3, 0x2aaaaaab, RZ ;  /* 0x2aaaaaab03037827 */ /* 0x000fca00078e02ff */
[----:B------:R-:W-:-:S04]  /*23a00*/  SHF.R.U32.HI R2, RZ, 0x1f, R3 ;  /* 0x0000001fff027819 */ /* 0x000fc80000011603 */
[----:B------:R-:W-:Y:S02]  /*23a10*/  LEA.HI.SX32 R3, R3, R2, 0x1c ;  /* 0x0000000203037211 */ /* 0x000fe400078fe2ff */
[----:B------:R-:W-:Y:S02]  /*23a20*/  SHF.R.U32.HI R2, RZ, 0x1f, R5 ;  /* 0x0000001fff027819 */ /* 0x000fe40000011605 */
[----:B------:R-:W-:Y:S02]  /*23a30*/  VIMNMX R3, R20, R3, PT ;  /* 0x0000000314037248 */ /* 0x000fe40003fe0100 */
[----:B------:R-:W-:-:S04]  /*23a40*/  LEA.HI.SX32 R2, R5, R2, 0x1c ;  /* 0x0000000205027211 */ /* 0x000fc800078fe2ff */
[----:B------:R-:W-:-:S05]  /*23a50*/  VIMNMX R2, RZ, R2, !PT ;  /* 0x00000002ff027248 */ /* 0x000fca0007fe0100 */
[--C-:B------:R-:W-:Y:S02]  /*23a60*/  IMAD R2, R2, 0x60, -R7.reuse ;  /* 0x0000006002027824 */ /* 0x100fe400078e0a07 */
[----:B------:R-:W-:-:S03]  /*23a70*/  IMAD R7, R3, 0x60, -R7 ;  /* 0x0000006003077824 */ /* 0x000fc600078e0a07 */
[----:B------:R-:W-:Y:S02]  /*23a80*/  VIMNMX R3, RZ, R2, !PT ;  /* 0x00000002ff037248 */ /* 0x000fe40007fe0100 */
[----:B------:R-:W-:-:S03]  /*23a90*/  VIMNMX R11, R7, R11, PT ;  /* 0x0000000b070b7248 */ /* 0x000fc60003fe0100 */
[----:B-1----:R-:W-:Y:S01]  /*23aa0*/  IMAD.WIDE.U32 R8, R3, -0x55555555, RZ ;  /* 0xaaaaaaab03087825 */ /* 0x002fe200078e00ff */
[----:B------:R-:W-:-:S04]  /*23ab0*/  ISETP.GT.AND P0, PT, R11, R3, PT ;  /* 0x000000030b00720c */ /* 0x000fc80003f04270 */
[----:B------:R-:W-:-:S05]  /*23ac0*/  SHF.R.U32.HI R2, RZ, 0x6, R9 ;  /* 0x00000006ff027819 */ /* 0x000fca0000011609 */
[----:B------:R-:W-:-:S04]  /*23ad0*/  IMAD.MOV.U32 R7, RZ, RZ, R2 ;  /* 0x000000ffff077224 */ /* 0x000fc800078e0002 */
[----:B------:R-:W-:-:S04]  /*23ae0*/  @P0 VIADD R3, R11, 0x5f ;  /* 0x0000005f0b030836 */ /* 0x000fc80000000000 */
[----:B------:R-:W-:-:S05]  /*23af0*/  @P0 IMAD.HI R3, R3, 0x2aaaaaab, RZ ;  /* 0x2aaaaaab03030827 */ /* 0x000fca00078e02ff */
[----:B------:R-:W-:-:S04]  /*23b00*/  @P0 SHF.R.U32.HI R5, RZ, 0x1f, R3 ;  /* 0x0000001fff050819 */ /* 0x000fc80000011603 */
[----:B------:R-:W-:-:S04]  /*23b10*/  @P0 LEA.HI.SX32 R7, R3, R5, 0x1c ;  /* 0x0000000503070211 */ /* 0x000fc800078fe2ff */
[----:B------:R-:W-:-:S13]  /*23b20*/  ISETP.GT.AND P0, PT, R7, R2, PT ;  /* 0x000000020700720c */ /* 0x000fda0003f04270 */
[----:B------:R-:W-:Y:S05]  /*23b30*/  @!P0 BRA `(.L_x_1634) ;  /* 0x0000000c00448947 */ /* 0x000fea0003800000 */
[----:B------:R-:W0:Y:S01]  /*23b40*/  LDC R3, c[0x0][0x428] ;  /* 0x00010a00ff037b82 */ /* 0x000e220000000800 */
[----:B------:R-:W-:Y:S01]  /*23b50*/  UMOV UR4, 0xffffffff ;  /* 0xffffffff00047882 */ /* 0x000fe20000000000 */
[----:B0-----:R-:W-:Y:S01]  /*23b60*/  ISETP.NE.AND P0, PT, R3, 0x1, PT ;  /* 0x000000010300780c */ /* 0x001fe20003f05270 */
[----:B------:R-:W-:-:S12]  /*23b70*/  IMAD.MOV.U32 R3, RZ, RZ, R18 ;  /* 0x000000ffff037224 */ /* 0x000fd800078e0012 */
[----:B------:R-:W0:Y:S08]  /*23b80*/  @P0 LDC R5, c[0x0][0x42c] ;  /* 0x00010b00ff050b82 */ /* 0x000e300000000800 */
[----:B------:R-:W1:Y:S01]  /*23b90*/  @P0 LDC R8, c[0x0][0x430] ;  /* 0x00010c00ff080b82 */ /* 0x000e620000000800 */
[----:B0-----:R-:W-:-:S05]  /*23ba0*/  @P0 IMAD.HI.U32 R5, R18, R5, RZ ;  /* 0x0000000512050227 */ /* 0x001fca00078e00ff */
[----:B-1----:R-:W-:Y:S02]  /*23bb0*/  @P0 SHF.R.U32.HI R3, RZ, R8, R5 ;  /* 0x00000008ff030219 */ /* 0x002fe40000011605 */
[----:B------:R-:W-:Y:S01]  /*23bc0*/  SEL R5, R19, RZ, !P1 ;  /* 0x000000ff13057207 */ /* 0x000fe20004800000 */
[----:B------:R-:W-:Y:S06]  /*23bd0*/  BRA.DIV UR4, `(.L_x_1635) ;  /* 0x0000005e04e87947 */ /* 0x000fec000b800000 */
.L_x_1794:
[----:B------:R-:W-:-:S03]  /*23be0*/  UMOV UR4, 0xffffffff ;  /* 0xffffffff00047882 */ /* 0x000fc60000000000 */
[----:B------:R-:W-:Y:S05]  /*23bf0*/  BRA.DIV UR4, `(.L_x_1636) ;  /* 0x0000006204147947 */ /* 0x000fea000b800000 */
[----:B------:R-:W-:-:S13]  /*23c00*/  ELECT P6, URZ, PT ;  /* 0x00000000003f782f */ /* 0x000fda00038c0000 */
.L_x_1797:
        /* <DEDUP_REMOVED lines=12> */
.L_x_1798:
[----:B------:R-:W-:Y:S05]  /*23cd0*/  BSYNC B1 ;  /* 0x0000000000017941 */ /* 0x000fea0003800000 */
.L_x_1637:
        /* <DEDUP_REMOVED lines=8> */
.L_x_1799:
        /* <DEDUP_REMOVED lines=11> */
.L_x_1642:
        /* <DEDUP_REMOVED lines=13> */
[----:B------:R-:W-:-:S04]  /*23ee0*/  IMAD R9, R7, 0x60, R4 ;  /* 0x0000006007097824 */ /* 0x000fc800078e0204 */
[----:B------:R-:W-:-:S05]  /*23ef0*/  VIADD R9, R9, 0xffffffa0 ;  /* 0xffffffa009097836 */ /* 0x000fca0000000000 */
        /* <DEDUP_REMOVED lines=15> */
.L_x_1800:
        /* <DEDUP_REMOVED lines=8> */
.L_x_1644:
[----:B01----:R-:W2:Y:S01]  /*24070*/  LDL R10, [R1+0x4] ;  /* 0x00000400010a7983 */ /* 0x003ea20000100800 */
        /* <DEDUP_REMOVED lines=11> */
[----:B------:R-:W-:-:S13]  /*24130*/  R2UR UR6, R8 ;  /* 0x00000000080672ca */ /* 0x000fda00000e0000 */
[----:B------:R-:W-:Y:S02]  /*24140*/  UIADD3 UR8, UR6, 0x400, URZ ;  /* 0x0000040006087890 */ /* 0x000fe4000fffe03f */
[----:B------:R-:W-:-:S03]  /*24150*/  UIADD3 UR14, UR6, 0x3400, URZ ;  /* 0x00003400060e7890 */ /* 0x000fc6000fffe03f */
[----:B------:R-:W-:-:S04]  /*24160*/  UMOV UR6, 0x0 ;  /* 0x0000000000067882 */ /* 0x000fc80000000000 */
[----:B------:R0:W-:Y:S02]  /*24170*/  UTMALDG.4D [UR8], [UR4], desc[UR6] ;  /* 0x00000608040075b4 */ /* 0x0001e40008019000 */
[----:B0-----:R-:W-:Y:S01]  /*24180*/  UMOV UR8, UR14 ;  /* 0x0000000e00087c82 */ /* 0x001fe20008000000 */
[----:B------:R-:W-:Y:S02]  /*24190*/  UMOV UR10, UR15 ;  /* 0x0000000f000a7c82 */ /* 0x000fe40008000000 */
[----:B------:R1:W-:Y:S02]  /*241a0*/  UTMALDG.4D [UR8], [UR4], desc[UR6] ;  /* 0x00000608040075b4 */ /* 0x0003e40008019000 */
[----:B-1----:R-:W-:Y:S01]  /*241b0*/  NOP ;  /* 0x0000000000007918 */ /* 0x002fe20000000000 */
.L_x_1640:
[----:B------:R-:W-:Y:S05]  /*241c0*/  BSYNC B1 ;  /* 0x0000000000017941 */ /* 0x000fea0003800000 */
.L_x_1639:
[----:B0-----:R-:W2:Y:S04]  /*241d0*/  LDL.LU R8, [R1+0x4] ;  /* 0x0000040001087983 */ /* 0x001ea80000300800 */
[----:B------:R-:W3:Y:S01]  /*241e0*/  LDL.LU R10, [R1+0x14] ;  /* 0x00001400010a7983 */ /* 0x000ee20000300800 */
[----:B------:R-:W-:Y:S01]  /*241f0*/  VIADD R7, R7, 0xfffffffe ;  /* 0xfffffffe07077836 */ /* 0x000fe20000000000 */
[----:B------:R-:W-:Y:S01]  /*24200*/  PLOP3.LUT P2, PT, PT, PT, PT, 0x8, 0x0 ;  /* 0x000000000000781c */ /* 0x000fe20003f4e170 */
[----:B--2---:R-:W-:-:S05]  /*24210*/  VIADD R8, R8, 0x1 ;  /* 0x0000000108087836 */ /* 0x004fca0000000000 */
[----:B------:R-:W-:-:S04]  /*24220*/  ISETP.NE.AND P0, PT, R8, 0x2, PT ;  /* 0x000000020800780c */ /* 0x000fc80003f05270 */
[----:B------:R-:W-:Y:S02]  /*24230*/  SEL R9, RZ, 0x1, P0 ;  /* 0x00000001ff097807 */ /* 0x000fe40000000000 */
[----:B------:R-:W-:Y:S02]  /*24240*/  SEL R8, R8, RZ, P0 ;  /* 0x000000ff08087207 */ /* 0x000fe40000000000 */
[----:B---3--:R-:W-:Y:S02]  /*24250*/  LOP3.LUT R10, R10, R9, RZ, 0x3c, !PT ;  /* 0x000000090a0a7212 */ /* 0x008fe400078e3cff */
[----:B------:R-:W-:-:S03]  /*24260*/  ISETP.GE.AND P0, PT, R7, R2, PT ;  /* 0x000000020700720c */ /* 0x000fc60003f06270 */
[----:B------:R0:W-:Y:S04]  /*24270*/  STL [R1+0x14], R10 ;  /* 0x0000140a01007387 */ /* 0x0001e80000100800 */
[----:B------:R0:W-:Y:S06]  /*24280*/  STL [R1+0x4], R8 ;  /* 0x0000040801007387 */ /* 0x0001ec0000100800 */
[----:B------:R-:W-:Y:S05]  /*24290*/  @!P0 BRA `(.L_x_1634) ;  /* 0x00000004006c8947 */ /* 0x000fea0003800000 */
.L_x_1651:
[----:B------:R-:W-:Y:S05]  /*242a0*/  YIELD ;  /* 0x0000000000007946 */ /* 0x000fea0003800000 */
[----:B------:R-:W-:Y:S04]  /*242b0*/  BSSY B1, `(.L_x_1645) ;  /* 0x000004d000017945 */ /* 0x000fe80003800000 */
[----:B-1----:R-:W-:Y:S05]  /*242c0*/  @!P6 BRA `(.L_x_1646) ;  /* 0x00000004002ce947 */ /* 0x002fea0003800000 */
[----:B0-----:R-:W2:Y:S04]  /*242d0*/  LDL R8, [R1+0x4] ;  /* 0x0000040001087983 */ /* 0x001ea80000100800 */
[----:B------:R-:W3:Y:S01]  /*242e0*/  LDL R9, [R1+0x14] ;  /* 0x0000140001097983 */ /* 0x000ee20000100800 */
[----:B--2---:R-:W-:Y:S01]  /*242f0*/  IMAD R8, R8, 0x8, R11 ;  /* 0x0000000808087824 */ /* 0x004fe200078e020b */
[----:B---3--:R-:W-:-:S04]  /*24300*/  SHF.L.U32 R9, R9, 0x1f, RZ ;  /* 0x0000001f09097819 */ /* 0x008fc800000006ff */
[----:B------:R-:W0:Y:S02]  /*24310*/  SYNCS.PHASECHK.TRANS64.TRYWAIT P0, [R8+URZ+0x2a8a0], R9 ;  /* 0x02a8a009080075a7 */ /* 0x000e24000800017f */
[----:B0-----:R-:W-:Y:S05]  /*24320*/  @!P0 BRA `(.L_x_1647) ;  /* 0x0000005800a48947 */ /* 0x001fea0003800000 */
.L_x_1801:
        /* <DEDUP_REMOVED lines=11> */
.L_x_1648:
        /* <DEDUP_REMOVED lines=13> */
[----:B------:R-:W-:-:S05]  /*244b0*/  IMAD R10, R7, 0x60, R4 ;  /* 0x00000060070a7824 */ /* 0x000fca00078e0204 */
[----:B------:R-:W-:-:S07]  /*244c0*/  R2UR UR11, R10 ;  /* 0x000000000a0b72ca */ /* 0x000fce00000e0000 */
        /* <DEDUP_REMOVED lines=14> */
.L_x_1802:
        /* <DEDUP_REMOVED lines=8> */
.L_x_1650:
        /* <DEDUP_REMOVED lines=21> */
.L_x_1646:
[----:B------:R-:W-:Y:S05]  /*24780*/  BSYNC B1 ;  /* 0x0000000000017941 */ /* 0x000fea0003800000 */
.L_x_1645:
[----:B0-----:R-:W2:Y:S04]  /*24790*/  LDL.LU R8, [R1+0x4] ;  /* 0x0000040001087983 */ /* 0x001ea80000300800 */
[----:B------:R-:W3:Y:S01]  /*247a0*/  LDL.LU R10, [R1+0x14] ;  /* 0x00001400010a7983 */ /* 0x000ee20000300800 */
[----:B--2---:R-:W-:-:S05]  /*247b0*/  VIADD R8, R8, 0x1 ;  /* 0x0000000108087836 */ /* 0x004fca0000000000 */
[----:B------:R-:W-:-:S04]  /*247c0*/  ISETP.NE.AND P0, PT, R8, 0x2, PT ;  /* 0x000000020800780c */ /* 0x000fc80003f05270 */
[----:B------:R-:W-:Y:S02]  /*247d0*/  SEL R9, RZ, 0x1, P0 ;  /* 0x00000001ff097807 */ /* 0x000fe40000000000 */
[----:B------:R-:W-:Y:S02]  /*247e0*/  SEL R8, R8, RZ, P0 ;  /* 0x000000ff08087207 */ /* 0x000fe40000000000 */
[----:B---3--:R-:W-:Y:S02]  /*247f0*/  LOP3.LUT R10, R10, R9, RZ, 0x3c, !PT ;  /* 0x000000090a0a7212 */ /* 0x008fe400078e3cff */
[C---:B------:R-:W-:Y:S01]  /*24800*/  ISETP.GT.AND P0, PT, R7.reuse, R2, PT ;  /* 0x000000020700720c */ /* 0x040fe20003f04270 */
[----:B------:R-:W-:Y:S02]  /*24810*/  VIADD R7, R7, 0xffffffff ;  /* 0xffffffff07077836 */ /* 0x000fe40000000000 */
[----:B------:R1:W-:Y:S04]  /*24820*/  STL [R1+0x14], R10 ;  /* 0x0000140a01007387 */ /* 0x0003e80000100800 */
[----:B------:R1:W-:Y:S06]  /*24830*/  STL [R1+0x4], R8 ;  /* 0x0000040801007387 */ /* 0x0003ec0000100800 */
[----:B------:R-:W-:Y:S05]  /*24840*/  @P0 BRA `(.L_x_1651) ;  /* 0xfffffff800940947 */ /* 0x000fea000383ffff */
.L_x_1634:
[----:B------:R-:W-:Y:S05]  /*24850*/  BSYNC B0 ;  /* 0x0000000000007941 */ /* 0x000fea0003800000 */
.L_x_1633:
[----:B------:R-:W2:Y:S01]  /*24860*/  LDC.64 R2, c[0x0][0x9e0] ;  /* 0x00027800ff027b82 */ /* 0x000ea20000000a00 */
[----:B------:R-:W-:Y:S07]  /*24870*/  @!P2 WARPSYNC.ALL ;  /* 0x000000000000a948 */ /* 0x000fee0003800000 */
[----:B------:R-:W-:Y:S01]  /*24880*/  @!P2 BAR.SYNC.DEFER_BLOCKING 0xc, 0x120 ;  /* 0x030480000000ab1d */ /* 0x000fe20000010000 */
[----:B--2---:R-:W-:Y:S01]  /*24890*/  ISETP.GE.AND P1, PT, R3, 0x1, PT ;  /* 0x000000010300780c */ /* 0x004fe20003f26270 */
        /* <DEDUP_REMOVED lines=8> */
[----:B------:R-:W2:Y:S02]  /*24920*/  @P0 LDC.64 R4, c[0x0][0x9e8] ;  /* 0x00027a00ff040b82 */ /* 0x000ea40000000a00 */
[----:B--2---:R-:W-:-:S05]  /*24930*/  @P0 IMAD.HI.U32 R4, R6, R4, RZ ;  /* 0x0000000406040227 */ /* 0x004fca00078e00ff */
[----:B------:R-:W-:-:S04]  /*24940*/  @P0 SHF.R.U32.HI R6, RZ, R5, R4 ;  /* 0x00000005ff060219 */ /* 0x000fc80000011604 */
[----:B------:R-:W-:Y:S01]  /*24950*/  LOP3.LUT R7, RZ, R6, RZ, 0x33, !PT ;  /* 0x00000006ff077212 */ /* 0x000fe200078e33ff */
[----:B------:R-:W-:Y:S06]  /*24960*/  BRA `(.L_x_1655) ;  /* 0x0000000000107947 */ /* 0x000fec0003800000 */
.L_x_1654:
[----:B------:R-:W-:-:S13]  /*24970*/  ISETP.NE.AND P0, PT, R3, 0x1, PT ;  /* 0x000000010300780c */ /* 0x000fda0003f05270 */
[----:B------:R-:W2:Y:S02]  /*24980*/  @P0 LDC.64 R4, c[0x0][0x9e8] ;  /* 0x00027a00ff040b82 */ /* 0x000ea40000000a00 */
[----:B--2---:R-:W-:-:S05]  /*24990*/  @P0 IMAD.HI.U32 R4, R7, R4, RZ ;  /* 0x0000000407040227 */ /* 0x004fca00078e00ff */
[----:B------:R-:W-:-:S07]  /*249a0*/  @P0 SHF.R.U32.HI R7, RZ, R5, R4 ;  /* 0x00000005ff070219 */ /* 0x000fce0000011604 */
.L_x_1655:
[----:B------:R-:W-:Y:S05]  /*249b0*/  BSYNC B0 ;  /* 0x0000000000007941 */ /* 0x000fea0003800000 */
.L_x_1653:
[----:B------:R-:W-:-:S05]  /*249c0*/  IMAD R7, R7, R3, R3 ;  /* 0x0000000307077224 */ /* 0x000fca00078e0203 */
[----:B------:R-:W-:-:S07]  /*249d0*/  VIMNMX R2, R2, R7, PT ;  /* 0x0000000702027248 */ /* 0x000fce0003fe0100 */
.L_x_1652:
[----:B------:R-:W-:Y:S01]  /*249e0*/  VIADD R2, R2, 0x5f ;  /* 0x0000005f02027836 */ /* 0x000fe20000000000 */
[----:B------:R-:W-:-:S03]  /*249f0*/  ULDC UR4, c[0x0][0x9dc] ;  /* 0x0002770000047ab9 */ /* 0x000fc60000000800 */
[----:B------:R-:W-:-:S05]  /*24a00*/  IMAD.HI R2, R2, 0x2aaaaaab, RZ ;  /* 0x2aaaaaab02027827 */ /* 0x000fca00078e02ff */
[----:B------:R-:W-:-:S04]  /*24a10*/  SHF.R.U32.HI R5, RZ, 0x1f, R2 ;  /* 0x0000001fff057819 */ /* 0x000fc80000011602 */
[----:B------:R-:W-:Y:S01]  /*24a20*/  LEA.HI.SX32 R5, R2, R5, 0x1c ;  /* 0x0000000502057211 */ /* 0x000fe200078fe2ff */
[----:B------:R-:W-:-:S03]  /*24a30*/  VIADD R2, R0, -UR4 ;  /* 0x8000000400027c36 */ /* 0x000fc60008000000 */
[----:B------:R-:W-:-:S05]  /*24a40*/  VIMNMX R6, R20, R5, PT ;  /* 0x0000000514067248 */ /* 0x000fca0003fe0100 */
[----:B------:R2:W-:Y:S01]  /*24a50*/  STL [R1+0x24], R6 ;  /* 0x0000240601007387 */ /* 0x0005e20000100800 */
[----:B------:R-:W-:Y:S05]  /*24a60*/  @!P1 BRA `(.L_x_1656) ;  /* 0x0000000000449947 */ /* 0x000fea0003800000 */
[----:B------:R-:W-:Y:S01]  /*24a70*/  ISETP.GT.AND P0, PT, R0, -0x1, PT ;  /* 0xffffffff0000780c */ /* 0x000fe20003f04270 */
[----:B------:R-:W-:-:S12]  /*24a80*/  BSSY B0, `(.L_x_1657) ;  /* 0x000000d000007945 */ /* 0x000fd80003800000 */
[----:B------:R-:W-:Y:S05]  /*24a90*/  @P0 BRA `(.L_x_1658) ;  /* 0x00000000001c0947 */ /* 0x000fea0003800000 */
[----:B------:R-:W-:Y:S02]  /*24aa0*/  ISETP.NE.AND P0, PT, R3, 0x1, PT ;  /* 0x000000010300780c */ /* 0x000fe40003f05270 */
[----:B------:R-:W-:-:S11]  /*24ab0*/  LOP3.LUT R7, RZ, R0, RZ, 0x33, !PT ;  /* 0x00000000ff077212 */ /* 0x000fd600078e33ff */
[----:B------:R-:W3:Y:S02]  /*24ac0*/  @P0 LDC.64 R4, c[0x0][0x9e8] ;  /* 0x00027a00ff040b82 */ /* 0x000ee40000000a00 */
[----:B---3--:R-:W-:-:S05]  /*24ad0*/  @P0 IMAD.HI.U32 R4, R7, R4, RZ ;  /* 0x0000000407040227 */ /* 0x008fca00078e00ff */
[----:B------:R-:W-:-:S04]  /*24ae0*/  @P0 SHF.R.U32.HI R7, RZ, R5, R4 ;  /* 0x00000005ff070219 */ /* 0x000fc80000011604 */
[----:B------:R-:W-:Y:S01]  /*24af0*/  LOP3.LUT R0, RZ, R7, RZ, 0x33, !PT ;  /* 0x00000007ff007212 */ /* 0x000fe200078e33ff */
[----:B------:R-:W-:Y:S06]  /*24b00*/  BRA `(.L_x_1659) ;  /* 0x0000000000107947 */ /* 0x000fec0003800000 */
.L_x_1658:
[----:B------:R-:W-:-:S13]  /*24b10*/  ISETP.NE.AND P0, PT, R3, 0x1, PT ;  /* 0x000000010300780c */ /* 0x000fda0003f05270 */
[----:B------:R-:W3:Y:S02]  /*24b20*/  @P0 LDC.64 R4, c[0x0][0x9e8] ;  /* 0x00027a00ff040b82 */ /* 0x000ee40000000a00 */
[----:B---3--:R-:W-:-:S05]  /*24b30*/  @P0 IMAD.HI.U32 R4, R0, R4, RZ ;  /* 0x0000000400040227 */ /* 0x008fca00078e00ff */
[----:B------:R-:W-:-:S07]  /*24b40*/  @P0 SHF.R.U32.HI R0, RZ, R5, R4 ;  /* 0x00000005ff000219 */ /* 0x000fce0000011604 */
.L_x_1659:
[----:B------:R-:W-:Y:S05]  /*24b50*/  BSYNC B0 ;  /* 0x0000000000007941 */ /* 0x000fea0003800000 */
.L_x_1657:
[----:B------:R-:W-:-:S05]  /*24b60*/  IMAD R3, R0, R3, RZ ;  /* 0x0000000300037224 */ /* 0x000fca00078e02ff */
[----:B------:R-:W-:-:S07]  /*24b70*/  VIMNMX R2, R2, R3, !PT ;  /* 0x0000000302027248 */ /* 0x000fce0007fe0100 */
.L_x_1656:
[----:B------:R-:W-:Y:S01]  /*24b80*/  IMAD.HI R2, R2, 0x2aaaaaab, RZ ;  /* 0x2aaaaaab02027827 */ /* 0x000fe200078e02ff */
[----:B------:R-:W-:Y:S04]  /*24b90*/  BSSY B6, `(.L_x_1660) ;  /* 0x0000318000067945 */ /* 0x000fe80003800000 */
[----:B------:R-:W-:-:S04]  /*24ba0*/  SHF.R.U32.HI R3, RZ, 0x1f, R2 ;  /* 0x0000001fff037819 */ /* 0x000fc80000011602 */
[----:B------:R-:W-:-:S04]  /*24bb0*/  LEA.HI.SX32 R3, R2, R3, 0x1c ;  /* 0x0000000302037211 */ /* 0x000fc800078fe2ff */
[----:B------:R-:W-:-:S04]  /*24bc0*/  VIMNMX R0, RZ, R3, !PT ;  /* 0x00000003ff007248 */ /* 0x000fc80007fe0100 */
[----:B------:R-:W-:Y:S01]  /*24bd0*/  ISETP.GT.AND P0, PT, R6, R0, PT ;  /* 0x000000000600720c */ /* 0x000fe20003f04270 */
[----:B------:R3:W-:-:S12]  /*24be0*/  STL [R1+0x18], R0 ;  /* 0x0000180001007387 */ /* 0x0007d80000100800 */
[----:B---3--:R-:W-:Y:S05]  /*24bf0*/  @P0 BRA `(.L_x_1661) ;  /* 0x0000000000480947 */ /* 0x008fea0003800000 */
[----:B------:R-:W3:Y:S02]  /*24c00*/  S2R R0, SR_TID.X ;  /* 0x0000000000007919 */ /* 0x000ee40000002100 */
[----:B---3--:R-:W-:-:S04]  /*24c10*/  LOP3.LUT R0, R0, 0x1f, RZ, 0xc0, !PT ;  /* 0x0000001f00007812 */ /* 0x008fc800078ec0ff */
[----:B------:R-:W-:-:S13]  /*24c20*/  ISETP.NE.AND P1, PT, R0, RZ, PT ;  /* 0x000000ff0000720c */ /* 0x000fda0003f25270 */
[----:B------:R-:W-:Y:S05]  /*24c30*/  @P1 BRA `(.L_x_1662) ;  /* 0x0000003000341947 */ /* 0x000fea0003800000 */
[----:B------:R-:W3:Y:S01]  /*24c40*/  S2R R7, SR_LANEID ;  /* 0x0000000000077919 */ /* 0x000ee20000000000 */
[----:B------:R-:W-:Y:S01]  /*24c50*/  VOTEU.ANY UR4, UPT, PT ;  /* 0x0000000000047886 */ /* 0x000fe200038e0100 */
[----:B------:R-:W4:Y:S01]  /*24c60*/  LDC.64 R2, c[0x0][0xc38] ;  /* 0x00030e00ff027b82 */ /* 0x000f220000000a00 */
[----:B------:R-:W3:Y:S01]  /*24c70*/  FLO.U32 R0, UR4 ;  /* 0x0000000400007d00 */ /* 0x000ee200080e0000 */
[----:B------:R-:W-:-:S07]  /*24c80*/  ULDC.64 UR6, c[0x0][0x208] ;  /* 0x0000820000067ab9 */ /* 0x000fce0000000a00 */
[----:B------:R-:W4:Y:S01]  /*24c90*/  POPC R5, UR4 ;  /* 0x0000000400057d09 */ /* 0x000f220008000000 */
[----:B---3--:R-:W-:-:S13]  /*24ca0*/  ISETP.EQ.U32.AND P0, PT, R0, R7, PT ;  /* 0x000000070000720c */ /* 0x008fda0003f02070 */
[----:B----4-:R-:W3:Y:S01]  /*24cb0*/  @P0 ATOMG.E.ADD.STRONG.GPU PT, R3, desc[UR6][R2.64], R5 ;  /* 0x00000005020309a8 */ /* 0x010ee200081ee1c6 */
[----:B------:R-:W4:Y:S02]  /*24cc0*/  S2R R4, SR_LTMASK ;  /* 0x0000000000047919 */ /* 0x000f240000003900 */
[----:B----4-:R-:W-:-:S04]  /*24cd0*/  LOP3.LUT R4, R4, UR4, RZ, 0xc0, !PT ;  /* 0x0000000404047c12 */ /* 0x010fc8000f8ec0ff */
[----:B------:R-:W4:Y:S01]  /*24ce0*/  POPC R7, R4 ;  /* 0x0000000400077309 */ /* 0x000f220000000000 */
[----:B---3--:R-:W4:Y:S02]  /*24cf0*/  SHFL.IDX PT, R0, R3, R0, 0x1f ;  /* 0x00001f0003007589 */ /* 0x008f2400000e0000 */
[----:B----4-:R-:W-:Y:S01]  /*24d00*/  IADD3 R16, R0, UR36, R7 ;  /* 0x0000002400107c10 */ /* 0x010fe2000fffe007 */
[----:B------:R-:W-:Y:S06]  /*24d10*/  BRA `(.L_x_1662) ;  /* 0x0000002c00fc7947 */ /* 0x000fec0003800000 */
.L_x_1661:
[----:B------:R-:W3:Y:S01]  /*24d20*/  S2R R3, SR_CgaCtaId ;  /* 0x0000000000037919 */ /* 0x000ee20000008800 */
[----:B------:R-:W-:-:S04]  /*24d30*/  MOV R0, 0x400 ;  /* 0x0000040000007802 */ /* 0x000fc80000000f00 */
[----:B---3--:R-:W-:-:S05]  /*24d40*/  LEA R2, R3, R0, 0x18 ;  /* 0x0000000003027211 */ /* 0x008fca00078ec0ff */
[----:B------:R3:W-:Y:S01]  /*24d50*/  STL [R1+0x20], R2 ;  /* 0x0000200201007387 */ /* 0x0007e20000100800 */
[----:B------:R-:W-:-:S05]  /*24d60*/  VIADD R0, R2, 0x18400 ;  /* 0x0001840002007836 */ /* 0x000fca0000000000 */
[----:B------:R-:W-:-:S13]  /*24d70*/  LOP3.LUT P0, RZ, R0, 0x3ff, RZ, 0xc0, !PT ;  /* 0x000003ff00ff7812 */ /* 0x000fda000780c0ff */
[----:B---3--:R-:W-:Y:S05]  /*24d80*/  @!P0 BRA `(.L_x_1663) ;  /* 0x0000000000408947 */ /* 0x008fea0003800000 */
[----:B------:R-:W-:Y:S01]  /*24d90*/  MOV R2, 0x0 ;  /* 0x0000000000027802 */ /* 0x000fe20000000f00 */
[----:B------:R-:W-:Y:S01]  /*24da0*/  ULDC.64 UR6, c[0x4][0x108] ;  /* 0x0100420000067ab9 */ /* 0x000fe20000000a00 */
[----:B------:R-:W-:Y:S01]  /*24db0*/  ULDC.64 UR8, c[0x4][0x110] ;  /* 0x0100440000087ab9 */ /* 0x000fe20000000a00 */
[----:B------:R-:W-:Y:S01]  /*24dc0*/  ULDC.64 UR4, c[0x4][0x90] ;  /* 0x0100240000047ab9 */ /* 0x000fe20000000a00 */
[----:B------:R-:W-:Y:S02]  /*24dd0*/  IMAD.U32 R4, RZ, RZ, UR6 ;  /* 0x00000006ff047e24 */ /* 0x000fe4000f8e00ff */
[----:B------:R-:W3:Y:S01]  /*24de0*/  LDC.64 R2, c[0x4][R2] ;  /* 0x0100000002027b82 */ /* 0x000ee20000000a00 */
[----:B------:R-:W-:Y:S02]  /*24df0*/  IMAD.U32 R5, RZ, RZ, UR7 ;  /* 0x00000007ff057e24 */ /* 0x000fe4000f8e00ff */
[----:B--2---:R-:W-:Y:S02]  /*24e00*/  IMAD.U32 R6, RZ, RZ, UR8 ;  /* 0x00000008ff067e24 */ /* 0x004fe4000f8e00ff */
[----:B------:R-:W-:-:S02]  /*24e10*/  IMAD.U32 R7, RZ, RZ, UR9 ;  /* 0x00000009ff077e24 */ /* 0x000fc4000f8e00ff */
[----:B01----:R-:W-:Y:S02]  /*24e20*/  IMAD.U32 R10, RZ, RZ, UR4 ;  /* 0x00000004ff0a7e24 */ /* 0x003fe4000f8e00ff */
[----:B------:R-:W-:Y:S02]  /*24e30*/  IMAD.U32 R11, RZ, RZ, UR5 ;  /* 0x00000005ff0b7e24 */ /* 0x000fe4000f8e00ff */
[----:B------:R-:W-:Y:S02]  /*24e40*/  IMAD.MOV.U32 R8, RZ, RZ, 0x70 ;  /* 0x00000070ff087424 */ /* 0x000fe400078e00ff */
[----:B------:R-:W-:Y:S02]  /*24e50*/  IMAD.MOV.U32 R12, RZ, RZ, 0x1 ;  /* 0x00000001ff0c7424 */ /* 0x000fe400078e00ff */
[----:B------:R-:W-:-:S07]  /*24e60*/  IMAD.MOV.U32 R13, RZ, RZ, RZ ;  /* 0x000000ffff0d7224 */ /* 0x000fce00078e00ff */
[----:B------:R-:W-:-:S07]  /*24e70*/  LEPC R20, `(.L_x_1663) ;  /* 0x000000001014794e */ /* 0x000fce0000000000 */
[----:B---3--:R-:W-:Y:S05]  /*24e80*/  CALL.ABS.NOINC R2 ;  /* 0x0000000002007343 */ /* 0x008fea0003c00000 */
.L_x_1663:
[----:B------:R-:W3:Y:S02]  /*24e90*/  LDL R2, [R1+0x20] ;  /* 0x0000200001027983 */ /* 0x000ee40000100800 */
[----:B---3--:R-:W-:-:S05]  /*24ea0*/  VIADD R0, R2, 0x400 ;  /* 0x0000040002007836 */ /* 0x008fca0000000000 */
[----:B------:R-:W-:-:S13]  /*24eb0*/  LOP3.LUT P0, RZ, R0, 0x3ff, RZ, 0xc0, !PT ;  /* 0x000003ff00ff7812 */ /* 0x000fda000780c0ff */
[----:B------:R-:W-:Y:S05]  /*24ec0*/  @!P0 BRA `(.L_x_1664) ;  /* 0x0000000000808947 */ /* 0x000fea0003800000 */
[----:B------:R-:W-:Y:S01]  /*24ed0*/  MOV R0, 0x0 ;  /* 0x0000000000007802 */ /* 0x000fe20000000f00 */
[----:B------:R-:W-:Y:S01]  /*24ee0*/  ULDC.64 UR6, c[0x4][0x108] ;  /* 0x0100420000067ab9 */ /* 0x000fe20000000a00 */
[----:B------:R-:W-:Y:S01]  /*24ef0*/  ULDC.64 UR8, c[0x4][0x110] ;  /* 0x0100440000087ab9 */ /* 0x000fe20000000a00 */
[----:B------:R-:W-:Y:S01]  /*24f00*/  ULDC.64 UR4, c[0x4][0x98] ;  /* 0x0100260000047ab9 */ /* 0x000fe20000000a00 */
[----:B------:R3:W4:Y:S01]  /*24f10*/  LDC.64 R2, c[0x4][R0] ;  /* 0x0100000000027b82 */ /* 0x0007220000000a00 */
[----:B------:R-:W-:Y:S02]  /*24f20*/  IMAD.U32 R4, RZ, RZ, UR6 ;  /* 0x00000006ff047e24 */ /* 0x000fe4000f8e00ff */
[----:B------:R-:W-:Y:S02]  /*24f30*/  IMAD.U32 R5, RZ, RZ, UR7 ;  /* 0x00000007ff057e24 */ /* 0x000fe4000f8e00ff */
[----:B--2---:R-:W-:Y:S02]  /*24f40*/  IMAD.U32 R6, RZ, RZ, UR8 ;  /* 0x00000008ff067e24 */ /* 0x004fe4000f8e00ff */
[----:B------:R-:W-:-:S02]  /*24f50*/  IMAD.U32 R7, RZ, RZ, UR9 ;  /* 0x00000009ff077e24 */ /* 0x000fc4000f8e00ff */
[----:B01----:R-:W-:Y:S02]  /*24f60*/  IMAD.U32 R10, RZ, RZ, UR4 ;  /* 0x00000004ff0a7e24 */ /* 0x003fe4000f8e00ff */
[----:B------:R-:W-:Y:S02]  /*24f70*/  IMAD.U32 R11, RZ, RZ, UR5 ;  /* 0x00000005ff0b7e24 */ /* 0x000fe4000f8e00ff */
[----:B------:R-:W-:Y:S02]  /*24f80*/  IMAD.MOV.U32 R8, RZ, RZ, 0x70 ;  /* 0x00000070ff087424 */ /* 0x000fe400078e00ff */
[----:B------:R-:W-:Y:S02]  /*24f90*/  IMAD.MOV.U32 R12, RZ, RZ, 0x1 ;  /* 0x00000001ff0c7424 */ /* 0x000fe400078e00ff */
[----:B---3--:R-:W-:-:S07]  /*24fa0*/  IMAD.MOV.U32 R13, RZ, RZ, RZ ;  /* 0x000000ffff0d7224 */ /* 0x008fce00078e00ff */
[----:B------:R-:W-:-:S07]  /*24fb0*/  LEPC R20, `(.L_x_1665) ;  /* 0x000000001014794e */ /* 0x000fce0000000000 */
[----:B----4-:R-:W-:Y:S05]  /*24fc0*/  CALL.ABS.NOINC R2 ;  /* 0x0000000002007343 */ /* 0x010fea0003c00000 */
.L_x_1665:
        /* <DEDUP_REMOVED lines=16> */
.L_x_1664:
[----:B------:R-:W3:Y:S01]  /*250d0*/  LDL.LU R4, [R1+0x2c] ;  /* 0x00002c0001047983 */ /* 0x000ee20000300800 */
[----:B------:R-:W4:Y:S01]  /*250e0*/  LDC R0, c[0x0][0x428] ;  /* 0x00010a00ff007b82 */ /* 0x000f220000000800 */
[----:B------:R-:W-:Y:S01]  /*250f0*/  ULDC.64 UR4, c[0x0][0x9f8] ;  /* 0x00027e0000047ab9 */ /* 0x000fe20000000a00 */
[----:B------:R-:W-:Y:S01]  /*25100*/  ULDC.64 UR6, c[0x0][0x208] ;  /* 0x0000820000067ab9 */ /* 0x000fe20000000a00 */
[----:B------:R-:W0:Y:S01]  /*25110*/  S2R R5, SR_TID.X ;  /* 0x0000000000057919 */ /* 0x000e220000002100 */
[----:B----4-:R-:W-:Y:S01]  /*25120*/  ISETP.NE.AND P0, PT, R0, 0x1, PT ;  /* 0x000000010000780c */ /* 0x010fe20003f05270 */
[----:B------:R-:W-:Y:S01]  /*25130*/  IMAD.MOV.U32 R0, RZ, RZ, R18 ;  /* 0x000000ffff007224 */ /* 0x000fe200078e0012 */
[----:B0-----:R-:W-:-:S11]  /*25140*/  LOP3.LUT R5, R5, 0x1f, RZ, 0xc0, !PT ;  /* 0x0000001f05057812 */ /* 0x001fd600078ec0ff */
[----:B------:R-:W0:Y:S08]  /*25150*/  @P0 LDC R3, c[0x0][0x42c] ;  /* 0x00010b00ff030b82 */ /* 0x000e300000000800 */
[----:B------:R-:W4:Y:S01]  /*25160*/  @P0 LDC R2, c[0x0][0x430] ;  /* 0x00010c00ff020b82 */ /* 0x000f220000000800 */
[----:B0-----:R-:W-:-:S05]  /*25170*/  @P0 IMAD.HI.U32 R3, R18, R3, RZ ;  /* 0x0000000312030227 */ /* 0x001fca00078e00ff */
[----:B----4-:R-:W-:Y:S02]  /*25180*/  @P0 SHF.R.U32.HI R0, RZ, R2, R3 ;  /* 0x00000002ff000219 */ /* 0x010fe40000011603 */
[----:B------:R-:W-:-:S04]  /*25190*/  ISETP.NE.U32.AND P0, PT, RZ, UR4, PT ;  /* 0x00000004ff007c0c */ /* 0x000fc8000bf05070 */
[----:B------:R-:W-:Y:S01]  /*251a0*/  ISETP.NE.AND.EX P0, PT, RZ, UR5, PT, P0 ;  /* 0x00000005ff007c0c */ /* 0x000fe2000bf05300 */
[----:B------:R-:W-:-:S12]  /*251b0*/  ULDC.64 UR4, c[0x0][0xa00] ;  /* 0x0002800000047ab9 */ /* 0x000fd80000000a00 */
[----:B--2---:R-:W0:Y:S01]  /*251c0*/  @P0 LDC.64 R6, c[0x0][0x9f8] ;  /* 0x00027e00ff060b82 */ /* 0x004e220000000a00 */
[----:B------:R-:W-:-:S04]  /*251d0*/  ISETP.NE.AND P6, PT, R5, RZ, PT ;  /* 0x000000ff0500720c */ /* 0x000fc80003fc5270 */
[----:B------:R-:W-:-:S09]  /*251e0*/  PLOP3.LUT P1, PT, P6, PT, PT, 0x8, 0x0 ;  /* 0x000000000000781c */ /* 0x000fd2000372e170 */
[----:B------:R-:W-:Y:S01]  /*251f0*/  VOTEU.ALL UP1, P6 ;  /* 0x00000000003f7886 */ /* 0x000fe20003020000 */
[----:B0-----:R-:W-:-:S04]  /*25200*/  @P0 IMAD.WIDE R6, R19, 0x4, R6 ;  /* 0x0000000413060825 */ /* 0x001fc800078e0206 */
[----:B------:R-:W-:-:S04]  /*25210*/  @!UP1 UIADD3 UR8, UP0, UR38, 0x270, URZ ;  /* 0x0000027026089890 */ /* 0x000fc8000ff1e03f */
[----:B------:R-:W-:-:S03]  /*25220*/  @!UP1 UIADD3.X UR9, URZ, UR39, URZ, UP0, !UPT ;  /* 0x000000273f099290 */ /* 0x000fc600087fe43f */
[----:B------:R-:W-:Y:S01]  /*25230*/  VOTEU.ALL UP0, P6 ;  /* 0x00000000003f7886 */ /* 0x000fe20003000000 */
[----:B---3--:R-:W-:Y:S02]  /*25240*/  IMAD R3, R17, 0x80, R4 ;  /* 0x0000008011037824 */ /* 0x008fe400078e0204 */
[----:B------:R-:W-:-:S06]  /*25250*/  IMAD.MOV.U32 R4, RZ, RZ, R19 ;  /* 0x000000ffff047224 */ /* 0x000fcc00078e0013 */
[----:B------:R0:W5:Y:S01]  /*25260*/  @P0 LDG.E R4, desc[UR6][R6.64] ;  /* 0x0000000606040981 */ /* 0x000162000c1e1900 */
[----:B------:R-:W-:-:S04]  /*25270*/  ISETP.NE.U32.AND P0, PT, RZ, UR4, PT ;  /* 0x00000004ff007c0c */ /* 0x000fc8000bf05070 */
[----:B------:R-:W-:-:S04]  /*25280*/  ISETP.NE.AND.EX P0, PT, RZ, UR5, PT, P0 ;  /* 0x00000005ff007c0c */ /* 0x000fc8000bf05300 */
[----:B------:R-:W-:-:S09]  /*25290*/  SEL R2, R19, RZ, !P0 ;  /* 0x000000ff13027207 */ /* 0x000fd20004000000 */
.L_x_1666:
        /* <DEDUP_REMOVED lines=9> */
[----:B--2---:R-:W-:Y:S05]  /*25330*/  @P1 BRA.U.ANY `(.L_x_1666) ;  /* 0xfffffffd00d81947 */ /* 0x004fea000393ffff */
[----:B------:R-:W2:Y:S01]  /*25340*/  S2R R5, SR_TID.X ;  /* 0x0000000000057919 */ /* 0x000ea20000002100 */
[----:B------:R-:W-:Y:S01]  /*25350*/  UMOV UR4, 0x40 ;  /* 0x0000004000047882 */ /* 0x000fe20000000000 */
[----:B--2---:R-:W-:-:S04]  /*25360*/  LOP3.LUT R5, R5, 0x1f, RZ, 0xc0, !PT ;  /* 0x0000001f05057812 */ /* 0x004fc800078ec0ff */
[----:B------:R-:W-:-:S04]  /*25370*/  ISETP.NE.AND P2, PT, R5, RZ, PT ;  /* 0x000000ff0500720c */ /* 0x000fc80003f45270 */
[----:B------:R-:W-:-:S09]  /*25380*/  PLOP3.LUT P1, PT, P2, PT, PT, 0x8, 0x0 ;  /* 0x000000000000781c */ /* 0x000fd2000172e170 */
[----:B------:R-:W-:-:S05]  /*25390*/  VOTEU.ALL UP0, P2 ;  /* 0x00000000003f7886 */ /* 0x000fca0001000000 */
.L_x_1667:
        /* <DEDUP_REMOVED lines=15> */
.L_x_1668:
        /* <DEDUP_REMOVED lines=9> */
[----:B------:R-:W2:Y:S01]  /*25520*/  LDL R5, [R1+0x24] ;  /* 0x0000240001057983 */ /* 0x000ea20000100800 */
[----:B-1----:R-:W1:Y:S01]  /*25530*/  LDC.64 R8, c[0x0][0x3f8] ;  /* 0x0000fe00ff087b82 */ /* 0x002e620000000a00 */
[----:B------:R-:W-:Y:S02]  /*25540*/  ULDC.64 UR4, c[0x0][0xa08] ;  /* 0x0002820000047ab9 */ /* 0x000fe40000000a00 */
[----:B-1----:R-:W-:Y:S01]  /*25550*/  LOP3.LUT P0, RZ, R8, UR4, RZ, 0xfc, !PT ;  /* 0x0000000408ff7c12 */ /* 0x002fe2000f80fcff */
[----:B------:R-:W-:-:S03]  /*25560*/  UMOV UR4, 0xffffffff ;  /* 0xffffffff00047882 */ /* 0x000fc60000000000 */
[----:B------:R-:W-:-:S04]  /*25570*/  LOP3.LUT P0, RZ, R9, UR5, RZ, 0xfc, P0 ;  /* 0x0000000509ff7c12 */ /* 0x000fc8000800fcff */
[----:B0----5:R-:W-:Y:S01]  /*25580*/  SEL R6, R4, RZ, !P0 ;  /* 0x000000ff04067207 */ /* 0x021fe20004000000 */
[----:B--2---:R-:W-:Y:S01]  /*25590*/  VIADD R5, R5, 0xffffffff ;  /* 0xffffffff05057836 */ /* 0x004fe20000000000 */
[----:B------:R-:W-:Y:S07]  /*255a0*/  BRA.DIV UR4, `(.L_x_1669) ;  /* 0x0000004a042c7947 */ /* 0x000fee000b800000 */
.L_x_1805:
[----:B------:R-:W-:Y:S01]  /*255b0*/  UMOV UR4, 0xffffffff ;  /* 0xffffffff00047882 */ /* 0x000fe20000000000 */
[----:B------:R-:W-:Y:S02]  /*255c0*/  SHF.R.S32.HI R17, RZ, 0x1f, R4 ;  /* 0x0000001fff117819 */ /* 0x000fe40000011404 */
[----:B------:R-:W-:Y:S05]  /*255d0*/  BRA.DIV UR4, `(.L_x_1670) ;  /* 0x0000004a04547947 */ /* 0x000fea000b800000 */
[----:B------:R-:W-:-:S13]  /*255e0*/  ELECT P6, URZ, PT ;  /* 0x00000000003f782f */ /* 0x000fda00038c0000 */
.L_x_1808:
[----:B------:R-:W-:Y:S05]  /*255f0*/  @!P6 BRA `(.L_x_1671) ;  /* 0x000000040028e947 */ /* 0x000fea0003800000 */
[----:B------:R-:W-:-:S04]  /*25600*/  ISETP.NE.U32.AND P0, PT, R8, RZ, PT ;  /* 0x000000ff0800720c */ /* 0x000fc80003f05070 */
        /* <DEDUP_REMOVED lines=20> */
.L_x_1672:
        /* <DEDUP_REMOVED lines=9> */
.L_x_1809:
        /* <DEDUP_REMOVED lines=11> */
.L_x_1674:
        /* <DEDUP_REMOVED lines=33> */
.L_x_1671:
        /* <DEDUP_REMOVED lines=47> */
.L_x_1810:
[----:B------:R-:W-:Y:S05]  /*25d90*/  BSYNC B0 ;  /* 0x0000000000007941 */ /* 0x000fea0003800000 */
.L_x_1675:
[----:B0-----:R-:W2:Y:S04]  /*25da0*/  LDL R3, [R1+0x24] ;  /* 0x0000240001037983 */ /* 0x001ea80000100800 */
[----:B------:R-:W3:Y:S01]  /*25db0*/  LDL R10, [R1+0x18] ;  /* 0x00001800010a7983 */ /* 0x000ee20000100800 */
[----:B------:R-:W-:Y:S01]  /*25dc0*/  BSSY B0, `(.L_x_1677) ;  /* 0x00001a3000007945 */ /* 0x000fe20003800000 */
[----:B--2---:R-:W-:-:S05]  /*25dd0*/  VIADD R7, R3, 0xfffffffe ;  /* 0xfffffffe03077836 */ /* 0x004fca0000000000 */
[----:B---3--:R-:W-:-:S13]  /*25de0*/  ISETP.GE.AND P0, PT, R7, R10, PT ;  /* 0x0000000a0700720c */ /* 0x008fda0003f06270 */
[----:B------:R-:W-:Y:S05]  /*25df0*/  @!P0 BRA `(.L_x_1678) ;  /* 0x00000018007c8947 */ /* 0x000fea0003800000 */
[----:B------:R-:W-:Y:S01]  /*25e00*/  IMAD.MOV R13, RZ, RZ, -R3 ;  /* 0x000000ffff0d7224 */ /* 0x000fe200078e0a03 */
[----:B------:R-:W-:Y:S01]  /*25e10*/  LOP3.LUT R2, RZ, R10, RZ, 0x33, !PT ;  /* 0x0000000aff027212 */ /* 0x000fe200078e33ff */
[----:B------:R-:W-:Y:S03]  /*25e20*/  BSSY B1, `(.L_x_1679) ;  /* 0x000008c000017945 */ /* 0x000fe60003800000 */
        /* <DEDUP_REMOVED lines=36> */
.L_x_1683:
[----:B0-----:R-:W0:Y:S01]  /*26070*/  S2R R8, SR_CgaCtaId ;  /* 0x0000000000087919 */ /* 0x001e220000008800 */
[----:B------:R-:W-:-:S04]  /*26080*/  MOV R3, 0x400 ;  /* 0x0000040000037802 */ /* 0x000fc80000000f00 */
[----:B0-----:R-:W-:Y:S02]  /*26090*/  LEA R3, R8, R3, 0x18 ;  /* 0x0000000308037211 */ /* 0x001fe400078ec0ff */
[----:B------:R-:W-:-:S03]  /*260a0*/  SHF.L.U32 R8, R14, 0x1f, RZ ;  /* 0x0000001f0e087819 */ /* 0x000fc600000006ff */
[----:B------:R-:W-:-:S04]  /*260b0*/  IMAD R3, R12, 0x8, R3 ;  /* 0x000000080c037824 */ /* 0x000fc800078e0203 */
[----:B------:R-:W0:Y:S02]  /*260c0*/  SYNCS.PHASECHK.TRANS64.TRYWAIT P0, [R3+URZ+0x2a840], R8 ;  /* 0x02a84008030075a7 */ /* 0x000e24000800017f */
[----:B0-----:R-:W-:Y:S05]  /*260d0*/  @!P0 BRA `(.L_x_1684) ;  /* 0x0000003c00e88947 */ /* 0x001fea0003800000 */
.L_x_1811:
        /* <DEDUP_REMOVED lines=11> */
.L_x_1685:
        /* <DEDUP_REMOVED lines=37> */
.L_x_1812:
[----:B------:R-:W1:Y:S01]  /*263e0*/  S2R R9, SR_TID.X ;  /* 0x0000000000097919 */ /* 0x000e620000002100 */
[----:B------:R-:W-:-:S04]  /*263f0*/  UPRMT UR4, UR37, 0x9910, URZ ;  /* 0x0000991025047896 */ /* 0x000fc8000800003f */
[----:B------:R-:W-:Y:S01]  /*26400*/  UISETP.NE.AND UP0, UPT, UR4, 0x2, UPT ;  /* 0x000000020400788c */ /* 0x000fe2000bf05270 */
[----:B-1----:R-:W-:-:S04]  /*26410*/  LOP3.LUT R9, R9, 0x7f, RZ, 0xc0, !PT ;  /* 0x0000007f09097812 */ /* 0x002fc800078ec0ff */
[----:B------:R-:W-:-:S13]  /*26420*/  ISETP.NE.AND P0, PT, R9, RZ, PT ;  /* 0x000000ff0900720c */ /* 0x000fda0003f05270 */
[----:B0-----:R-:W-:-:S04]  /*26430*/  @!P0 IMAD.MOV.U32 R8, RZ, RZ, 0x6000 ;  /* 0x00006000ff088424 */ /* 0x001fc800078e00ff */
[----:B------:R0:W-:Y:S01]  /*26440*/  @!P0 SYNCS.ARRIVE.TRANS64 RZ, [R3+URZ+0x2a850], R8 ;  /* 0x02a8500803ff89a7 */ /* 0x0001e2000800003f */
[----:B------:R-:W-:-:S13]  /*26450*/  PLOP3.LUT P0, PT, PT, PT, UP0, 0x40, 0x0 ;  /* 0x000000000000781c */ /* 0x000fda0003f0e808 */
[----:B0-----:R-:W-:Y:S05]  /*26460*/  @!P0 BRA `(.L_x_1687) ;  /* 0x0000000000048947 */ /* 0x001fea0003800000 */
[----:B------:R-:W-:Y:S01]  /*26470*/  BPT.TRAP 0x1 ;  /* 0x000000040000795c */ /* 0x000fe20000300000 */
.L_x_1687:
[----:B------:R-:W2:Y:S02]  /*26480*/  LDL R8, [R1+0x8] ;  /* 0x0000080001087983 */ /* 0x000ea40000100800 */
[----:B--2---:R-:W-:-:S13]  /*26490*/  LOP3.LUT P0, RZ, R8, 0x40, RZ, 0xc0, !PT ;  /* 0x0000004008ff7812 */ /* 0x004fda000780c0ff */
[----:B------:R-:W-:Y:S05]  /*264a0*/  @P0 BRA `(.L_x_1688) ;  /* 0x0000000000040947 */ /* 0x000fea0003800000 */
[----:B------:R-:W-:Y:S01]  /*264b0*/  BPT.TRAP 0x1 ;  /* 0x000000040000795c */ /* 0x000fe20000300000 */
.L_x_1688:
[----:B------:R-:W2:Y:S01]  /*264c0*/  LDL.LU R9, [R1] ;  /* 0x0000000001097983 */ /* 0x000ea20000300800 */
        /* <DEDUP_REMOVED lines=22> */
[----:B------:R0:W-:Y:S01]  /*26630*/  UTMALDG.4D [UR8], [UR4], desc[UR6] ;  /* 0x00000608040075b4 */ /* 0x0001e20008019000 */
[----:B------:R-:W-:Y:S01]  /*26640*/  IMAD.MOV.U32 R5, RZ, RZ, R7 ;  /* 0x000000ffff057224 */ /* 0x000fe200078e0007 */
[----:B0-----:R-:W-:Y:S01]  /*26650*/  UMOV UR8, UR14 ;  /* 0x0000000e00087c82 */ /* 0x001fe20008000000 */
[----:B------:R-:W-:Y:S02]  /*26660*/  UMOV UR10, UR15 ;  /* 0x0000000f000a7c82 */ /* 0x000fe40008000000 */
[----:B------:R0:W-:Y:S02]  /*26670*/  UTMALDG.4D [UR8], [UR4], desc[UR6] ;  /* 0x00000608040075b4 */ /* 0x0001e40008019000 */
[----:B0-----:R-:W-:Y:S01]  /*26680*/  NOP ;  /* 0x0000000000007918 */ /* 0x001fe20000000000 */
.L_x_1682:
[----:B------:R-:W-:Y:S05]  /*26690*/  BSYNC B2 ;  /* 0x0000000000027941 */ /* 0x000fea0003800000 */
.L_x_1681:
[----:B------:R-:W2:Y:S04]  /*266a0*/  LDL R2, [R1+0x24] ;  /* 0x0000240001027983 */ /* 0x000ea80000100800 */
[----:B------:R0:W-:Y:S04]  /*266b0*/  STL [R1+0x10], R14 ;  /* 0x0000100e01007387 */ /* 0x0001e80000100800 */
[----:B------:R0:W-:Y:S02]  /*266c0*/  STL [R1], R12 ;  /* 0x0000000c01007387 */ /* 0x0001e40000100800 */
[----:B0-2---:R-:W-:-:S07]  /*266d0*/  VIADD R7, R2, 0xfffffffd ;  /* 0xfffffffd02077836 */ /* 0x005fce0000000000 */
.L_x_1680:
[----:B------:R-:W-:Y:S05]  /*266e0*/  BSYNC B1 ;  /* 0x0000000000017941 */ /* 0x000fea0003800000 */
.L_x_1679:
[----:B------:R-:W2:Y:S01]  /*266f0*/  LDL.LU R2, [R1+0x24] ;  /* 0x0000240001027983 */ /* 0x000ea20000300800 */
[----:B------:R-:W-:Y:S01]  /*26700*/  VIADD R13, R13, 0xfffffffe ;  /* 0xfffffffe0d0d7836 */ /* 0x000fe20000000000 */
[----:B--2---:R-:W-:-:S04]  /*26710*/  LOP3.LUT R2, RZ, R2, RZ, 0x33, !PT ;  /* 0x00000002ff027212 */ /* 0x004fc800078e33ff */
[----:B------:R-:W-:-:S13]  /*26720*/  ISETP.NE.AND P0, PT, R13, R2, PT ;  /* 0x000000020d00720c */ /* 0x000fda0003f05270 */
[----:B------:R-:W-:Y:S05]  /*26730*/  @!P0 BRA `(.L_x_1678) ;  /* 0x00000010002c8947 */ /* 0x000fea0003800000 */
[----:B------:R-:W-:-:S07]  /*26740*/  IMAD.MOV.U32 R13, RZ, RZ, R6 ;  /* 0x000000ffff0d7224 */ /* 0x000fce00078e0006 */
.L_x_1705:
        /* <DEDUP_REMOVED lines=24> */
[--C-:B------:R-:W-:Y:S01]  /*268d0*/  SHF.R.S32.HI R3, RZ, 0x1f, R2.reuse ;  /* 0x0000001fff037819 */ /* 0x100fe20000011402 */
[----:B------:R-:W-:Y:S02]  /*268e0*/  IMAD.MOV R12, RZ, RZ, -R2 ;  /* 0x000000ffff0c7224 */ /* 0x000fe400078e0a02 */
[C---:B------:R-:W-:Y:S02]  /*268f0*/  IMAD R10, R4.reuse, UR7, R10 ;  /* 0x00000007040a7c24 */ /* 0x040fe4000f8e020a */
[----:B------:R-:W-:-:S04]  /*26900*/  IMAD.WIDE.U32 R2, R4, UR6, R2 ;  /* 0x0000000604027c25 */ /* 0x000fc8000f8e0002 */
[----:B------:R-:W-:Y:S01]  /*26910*/  IMAD.IADD R3, R10, 0x1, R3 ;  /* 0x000000010a037824 */ /* 0x000fe200078e0203 */
[----:B------:R-:W-:Y:S01]  /*26920*/  LEA R10, P0, R2, UR4, 0x2 ;  /* 0x00000004020a7c11 */ /* 0x000fe2000f8010ff */
[----:B------:R-:W-:-:S03]  /*26930*/  IMAD R12, R11, R12, R7 ;  /* 0x0000000c0b0c7224 */ /* 0x000fc600078e0207 */
[----:B------:R-:W-:-:S05]  /*26940*/  LEA.HI.X R11, R2, UR5, R3, 0x2, P0 ;  /* 0x00000005020b7c11 */ /* 0x000fca00080f1403 */
[----:B------:R0:W5:Y:S04]  /*26950*/  LDG.E R13, desc[UR8][R10.64] ;  /* 0x000000080a0d7981 */ /* 0x000168000c1e1900 */
.L_x_1691:
[----:B------:R-:W1:Y:S01]  /*26960*/  S2R R3, SR_CgaCtaId ;  /* 0x0000000000037919 */ /* 0x000e620000008800 */
[----:B------:R-:W-:-:S04]  /*26970*/  MOV R2, 0x400 ;  /* 0x0000040000027802 */ /* 0x000fc80000000f00 */
[----:B-1----:R-:W-:Y:S02]  /*26980*/  LEA R2, R3, R2, 0x18 ;  /* 0x0000000203027211 */ /* 0x002fe400078ec0ff */
[----:B------:R-:W-:-:S03]  /*26990*/  SHF.L.U32 R3, R9, 0x1f, RZ ;  /* 0x0000001f09037819 */ /* 0x000fc600000006ff */
[----:B------:R-:W-:-:S04]  /*269a0*/  IMAD R2, R8, 0x8, R2 ;  /* 0x0000000808027824 */ /* 0x000fc800078e0202 */
[----:B------:R-:W1:Y:S02]  /*269b0*/  SYNCS.PHASECHK.TRANS64.TRYWAIT P0, [R2+URZ+0x2a840], R3 ;  /* 0x02a84003020075a7 */ /* 0x000e64000800017f */
[----:B-1----:R-:W-:Y:S05]  /*269c0*/  @!P0 BRA `(.L_x_1692) ;  /* 0x0000003400d48947 */ /* 0x002fea0003800000 */
.L_x_1813:
        /* <DEDUP_REMOVED lines=11> */
.L_x_1693:
        /* <DEDUP_REMOVED lines=37> */
.L_x_1814:
        /* <DEDUP_REMOVED lines=10> */
.L_x_1695:
[----:B------:R-:W2:Y:S02]  /*26d70*/  LDL R3, [R1+0x8] ;  /* 0x0000080001037983 */ /* 0x000ea40000100800 */
[----:B--2---:R-:W-:-:S13]  /*26d80*/  LOP3.LUT P0, RZ, R3, 0x40, RZ, 0xc0, !PT ;  /* 0x0000004003ff7812 */ /* 0x004fda000780c0ff */
[----:B------:R-:W-:Y:S05]  /*26d90*/  @P0 BRA `(.L_x_1696) ;  /* 0x0000000000040947 */ /* 0x000fea0003800000 */
[----:B------:R-:W-:Y:S01]  /*26da0*/  BPT.TRAP 0x1 ;  /* 0x000000040000795c */ /* 0x000fe20000300000 */
.L_x_1696:
        /* <DEDUP_REMOVED lines=29> */
.L_x_1690:
[----:B------:R-:W-:Y:S05]  /*26f80*/  BSYNC B1 ;  /* 0x0000000000017941 */ /* 0x000fea0003800000 */
.L_x_1689:
        /* <DEDUP_REMOVED lines=31> */
[----:B------:R-:W-:-:S06]  /*27180*/  LEA.HI.X R13, R2, UR5, R3, 0x2, P0 ;  /* 0x00000005020d7c11 */ /* 0x000fcc00080f1403 */
[----:B------:R1:W5:Y:S03]  /*27190*/  LDG.E R13, desc[UR8][R12.64] ;  /* 0x000000080c0d7981 */ /* 0x000366000c1e1900 */
.L_x_1699:
[----:B------:R-:W2:Y:S01]  /*271a0*/  S2R R3, SR_CgaCtaId ;  /* 0x0000000000037919 */ /* 0x000ea20000008800 */
[----:B------:R-:W-:-:S04]  /*271b0*/  MOV R2, 0x400 ;  /* 0x0000040000027802 */ /* 0x000fc80000000f00 */
[----:B--2---:R-:W-:Y:S02]  /*271c0*/  LEA R2, R3, R2, 0x18 ;  /* 0x0000000203027211 */ /* 0x004fe400078ec0ff */
[----:B------:R-:W-:-:S03]  /*271d0*/  SHF.L.U32 R3, R14, 0x1f, RZ ;  /* 0x0000001f0e037819 */ /* 0x000fc600000006ff */
[----:B------:R-:W-:-:S04]  /*271e0*/  IMAD R2, R15, 0x8, R2 ;  /* 0x000000080f027824 */ /* 0x000fc800078e0202 */
[----:B------:R-:W2:Y:S02]  /*271f0*/  SYNCS.PHASECHK.TRANS64.TRYWAIT P0, [R2+URZ+0x2a840], R3 ;  /* 0x02a84003020075a7 */ /* 0x000ea4000800017f */
[----:B--2---:R-:W-:Y:S05]  /*27200*/  @!P0 BRA `(.L_x_1700) ;  /* 0x0000002c00ec8947 */ /* 0x004fea0003800000 */
.L_x_1815:
        /* <DEDUP_REMOVED lines=11> */
.L_x_1701:
        /* <DEDUP_REMOVED lines=21> */
[----:B------:R-:W-:-:S04]  /*27410*/  UIMAD UR11, UR11, 0x60, UR5 ;  /* 0x000000600b0b78a4 */ /* 0x000fc8000f8e0205 */
        /* <DEDUP_REMOVED lines=14> */
.L_x_1816:
[----:B------:R-:W1:Y:S01]  /*27500*/  S2R R3, SR_TID.X ;  /* 0x0000000000037919 */ /* 0x000e620000002100 */
[----:B------:R-:W-:-:S04]  /*27510*/  UPRMT UR4, UR37, 0x9910, URZ ;  /* 0x0000991025047896 */ /* 0x000fc8000800003f */
[----:B------:R-:W-:Y:S01]  /*27520*/  UISETP.NE.AND UP0, UPT, UR4, 0x2, UPT ;  /* 0x000000020400788c */ /* 0x000fe2000bf05270 */
[----:B-1----:R-:W-:-:S04]  /*27530*/  LOP3.LUT R3, R3, 0x7f, RZ, 0xc0, !PT ;  /* 0x0000007f03037812 */ /* 0x002fc800078ec0ff */
[----:B------:R-:W-:-:S13]  /*27540*/  ISETP.NE.AND P0, PT, R3, RZ, PT ;  /* 0x000000ff0300720c */ /* 0x000fda0003f05270 */
[----:B------:R-:W-:-:S04]  /*27550*/  @!P0 IMAD.MOV.U32 R3, RZ, RZ, 0x6000 ;  /* 0x00006000ff038424 */ /* 0x000fc800078e00ff */
[----:B------:R1:W-:Y:S01]  /*27560*/  @!P0 SYNCS.ARRIVE.TRANS64 RZ, [R2+URZ+0x2a850], R3 ;  /* 0x02a8500302ff89a7 */ /* 0x0003e2000800003f */
[----:B------:R-:W-:-:S13]  /*27570*/  PLOP3.LUT P0, PT, PT, PT, UP0, 0x40, 0x0 ;  /* 0x000000000000781c */ /* 0x000fda0003f0e808 */
[----:B-1----:R-:W-:Y:S05]  /*27580*/  @!P0 BRA `(.L_x_1703) ;  /* 0x0000000000048947 */ /* 0x002fea0003800000 */
[----:B------:R-:W-:Y:S01]  /*27590*/  BPT.TRAP 0x1 ;  /* 0x000000040000795c */ /* 0x000fe20000300000 */
.L_x_1703:
[----:B------:R-:W2:Y:S02]  /*275a0*/  LDL R3, [R1+0x8] ;  /* 0x0000080001037983 */ /* 0x000ea40000100800 */
[----:B--2---:R-:W-:-:S13]  /*275b0*/  LOP3.LUT P0, RZ, R3, 0x40, RZ, 0xc0, !PT ;  /* 0x0000004003ff7812 */ /* 0x004fda000780c0ff */
[----:B------:R-:W-:Y:S05]  /*275c0*/  @P0 BRA `(.L_x_1704) ;  /* 0x0000000000040947 */ /* 0x000fea0003800000 */
[----:B------:R-:W-:Y:S01]  /*275d0*/  BPT.TRAP 0x1 ;  /* 0x000000040000795c */ /* 0x000fe20000300000 */
.L_x_1704:
[----:B------:R-:W2:Y:S01]  /*275e0*/  LDL R3, [R1+0xc] ;  /* 0x00000c0001037983 */ /* 0x000ea20000100800 */
        /* <DEDUP_REMOVED lines=27> */
.L_x_1698:
[----:B------:R-:W-:Y:S05]  /*277a0*/  BSYNC B1 ;  /* 0x0000000000017941 */ /* 0x000fea0003800000 */
.L_x_1697:
[----:B------:R-:W2:Y:S01]  /*277b0*/  LDL R2, [R1+0x18] ;  /* 0x0000180001027983 */ /* 0x000ea20000100800 */
[----:B------:R-:W-:Y:S01]  /*277c0*/  VIADD R7, R7, 0xfffffffe ;  /* 0xfffffffe07077836 */ /* 0x000fe20000000000 */
[----:B--2---:R-:W-:-:S13]  /*277d0*/  ISETP.GT.AND P0, PT, R11, R2, PT ;  /* 0x000000020b00720c */ /* 0x004fda0003f04270 */
[----:B------:R-:W-:Y:S05]  /*277e0*/  @P0 BRA `(.L_x_1705) ;  /* 0xffffffec00d80947 */ /* 0x000fea000383ffff */
.L_x_1678:
[----:B------:R-:W-:Y:S05]  /*277f0*/  BSYNC B0 ;  /* 0x0000000000007941 */ /* 0x000fea0003800000 */
.L_x_1677:
        /* <DEDUP_REMOVED lines=9> */
[----:B------:R-:W-:Y:S01]  /*27890*/  ULDC.64 UR6, c[0x0][0x208] ;  /* 0x0000820000067ab9 */ /* 0x000fe20000000a00 */
        /* <DEDUP_REMOVED lines=8> */
.L_x_1707:
[----:B------:R-:W-:Y:S05]  /*27920*/  BSYNC B0 ;  /* 0x0000000000007941 */ /* 0x000fea0003800000 */
.L_x_1706:
        /* <DEDUP_REMOVED lines=11> */
.L_x_1817:
[----:B------:R-:W2:Y:S01]  /*279e0*/  S2R R4, SR_TID.X ;  /* 0x0000000000047919 */ /* 0x000ea20000002100 */
[----:B------:R-:W-:-:S04]  /*279f0*/  UPRMT UR4, UR37, 0x9910, URZ ;  /* 0x0000991025047896 */ /* 0x000fc8000800003f */
[----:B------:R-:W-:Y:S01]  /*27a00*/  UISETP.NE.AND UP0, UPT, UR4, 0x2, UPT ;  /* 0x000000020400788c */ /* 0x000fe2000bf05270 */
[----:B--2---:R-:W-:-:S04]  /*27a10*/  LOP3.LUT R4, R4, 0x7f, RZ, 0xc0, !PT ;  /* 0x0000007f04047812 */ /* 0x004fc800078ec0ff */
[----:B------:R-:W-:-:S13]  /*27a20*/  ISETP.NE.AND P0, PT, R4, RZ, PT ;  /* 0x000000ff0400720c */ /* 0x000fda0003f05270 */
[----:B-1----:R-:W-:-:S04]  /*27a30*/  @!P0 IMAD.MOV.U32 R2, RZ, RZ, 0x6000 ;  /* 0x00006000ff028424 */ /* 0x002fc800078e00ff */
[----:B------:R1:W-:Y:S01]  /*27a40*/  @!P0 SYNCS.ARRIVE.TRANS64 RZ, [R3+URZ+0x2a850], R2 ;  /* 0x02a8500203ff89a7 */ /* 0x0003e2000800003f */
[----:B------:R-:W-:-:S13]  /*27a50*/  PLOP3.LUT P0, PT, PT, PT, UP0, 0x40, 0x0 ;  /* 0x000000000000781c */ /* 0x000fda0003f0e808 */
[----:B-1----:R-:W-:Y:S05]  /*27a60*/  @!P0 BRA `(.L_x_1711) ;  /* 0x0000000000048947 */ /* 0x002fea0003800000 */
[----:B------:R-:W-:Y:S01]  /*27a70*/  BPT.TRAP 0x1 ;  /* 0x000000040000795c */ /* 0x000fe20000300000 */
.L_x_1711:
[----:B------:R-:W2:Y:S02]  /*27a80*/  LDL R2, [R1+0x8] ;  /* 0x0000080001027983 */ /* 0x000ea40000100800 */
[----:B--2---:R-:W-:-:S13]  /*27a90*/  LOP3.LUT P0, RZ, R2, 0x40, RZ, 0xc0, !PT ;  /* 0x0000004002ff7812 */ /* 0x004fda000780c0ff */
[----:B------:R-:W-:Y:S05]  /*27aa0*/  @P0 BRA `(.L_x_1712) ;  /* 0x0000000000040947 */ /* 0x000fea0003800000 */
[----:B------:R-:W-:Y:S01]  /*27ab0*/  BPT.TRAP 0x1 ;  /* 0x000000040000795c */ /* 0x000fe20000300000 */
.L_x_1712:
[----:B------:R-:W2:Y:S01]  /*27ac0*/  LDL R2, [R1] ;  /* 0x0000000001027983 */ /* 0x000ea20000100800 */
        /* <DEDUP_REMOVED lines=26> */
.L_x_1709:
[----:B------:R-:W-:Y:S05]  /*27c70*/  BSYNC B0 ;  /* 0x0000000000007941 */ /* 0x000fea0003800000 */
.L_x_1708:
        /* <DEDUP_REMOVED lines=9> */
.L_x_1662:
[----:B------:R-:W-:Y:S05]  /*27d10*/  BSYNC B6 ;  /* 0x0000000000067941 */ /* 0x000fea0003800000 */
.L_x_1660:
[----:B------:R-:W-:-:S03]  /*27d20*/  UMOV UR4, 0xffffffff ;  /* 0xffffffff00047882 */ /* 0x000fc60000000000 */
[----:B------:R-:W-:Y:S05]  /*27d30*/  BRA.DIV UR4, `(.L_x_1713) ;  /* 0x00000026045c7947 */ /* 0x000fea000b800000 */
[----:B------:R3:W4:Y:S04]  /*27d40*/  SHFL.IDX PT, R4, R16, RZ, 0x1f ;  /* 0x00001fff10047589 */ /* 0x00072800000e0000 */
[----:B------:R-:W0:Y:S02]  /*27d50*/  SHFL.IDX PT, R16, R16, 0x1, 0x1f ;  /* 0x00201f0010107f89 */ /* 0x000e2400000e0000 */
.L_x_1821:
[----:B------:R-:W5:Y:S01]  /*27d60*/  S2R R7, SR_TID.X ;  /* 0x0000000000077919 */ /* 0x000f620000002100 */
[----:B------:R-:W-:Y:S01]  /*27d70*/  ULDC UR4, c[0x0][0xc14] ;  /* 0x0003050000047ab9 */ /* 0x000fe20000000800 */
[----:B------:R-:W-:Y:S01]  /*27d80*/  BSSY B0, `(.L_x_1714) ;  /* 0x000000c000007945 */ /* 0x000fe20003800000 */
[----:B-1----:R-:W-:Y:S02]  /*27d90*/  IMAD.U32 R0, RZ, RZ, UR4 ;  /* 0x00000004ff007e24 */ /* 0x002fe4000f8e00ff */
[----:B------:R-:W-:Y:S01]  /*27da0*/  IMAD.MOV.U32 R17, RZ, RZ, RZ ;  /* 0x000000ffff117224 */ /* 0x000fe200078e00ff */
[----:B-----5:R-:W-:-:S04]  /*27db0*/  LOP3.LUT R7, R7, 0x1f, RZ, 0xc0, !PT ;  /* 0x0000001f07077812 */ /* 0x020fc800078ec0ff */
        /* <DEDUP_REMOVED lines=8> */
.L_x_1715:
[----:B------:R-:W-:Y:S05]  /*27e40*/  BSYNC B0 ;  /* 0x0000000000007941 */ /* 0x000fea0003800000 */
.L_x_1714:
[----:B------:R-:W-:-:S03]  /*27e50*/  UMOV UR4, 0xffffffff ;  /* 0xffffffff00047882 */ /* 0x000fc60000000000 */
[----:B------:R-:W-:Y:S05]  /*27e60*/  BRA.DIV UR4, `(.L_x_1716) ;  /* 0x00000026045c7947 */ /* 0x000fea000b800000 */
        /* <DEDUP_REMOVED lines=9> */
[----:B-1----:R-:W-:-:S05]  /*27f00*/  IMAD.IADD R3, R13, 0x1, R14 ;  /* 0x000000010d037824 */ /* 0x002fca00078e020e */
[----:B------:R-:W0:Y:S02]  /*27f10*/  SHFL.UP PT, R14, R3, 0x4, RZ ;  /* 0x04800000030e7989 */ /* 0x000e2400000e00ff */
[----:B0-----:R-:W-:Y:S02]  /*27f20*/  SEL R14, R14, RZ, P0 ;  /* 0x000000ff0e0e7207 */ /* 0x001fe40000000000 */
[----:B------:R-:W-:-:S03]  /*27f30*/  ISETP.GE.U32.AND P0, PT, R7, 0x10, PT ;  /* 0x000000100700780c */ /* 0x000fc60003f06070 */
[----:B------:R-:W-:-:S05]  /*27f40*/  IMAD.IADD R5, R3, 0x1, R14 ;  /* 0x0000000103057824 */ /* 0x000fca00078e020e */
[----:B------:R-:W2:Y:S02]  /*27f50*/  SHFL.UP PT, R14, R5, 0x8, RZ ;  /* 0x05000000050e7989 */ /* 0x000ea400000e00ff */
[----:B--2---:R-:W-:-:S05]  /*27f60*/  SEL R6, R14, RZ, P1 ;  /* 0x000000ff0e067207 */ /* 0x004fca0000800000 */
[----:B------:R-:W-:-:S05]  /*27f70*/  IMAD.IADD R6, R5, 0x1, R6 ;  /* 0x0000000105067824 */ /* 0x000fca00078e0206 */
[----:B------:R-:W0:Y:S02]  /*27f80*/  SHFL.UP PT, R14, R6, 0x10, RZ ;  /* 0x06000000060e7989 */ /* 0x000e2400000e00ff */
[----:B0-----:R-:W-:-:S05]  /*27f90*/  SEL R7, R14, RZ, P0 ;  /* 0x000000ff0e077207 */ /* 0x001fca0000000000 */
[----:B------:R-:W-:-:S05]  /*27fa0*/  IMAD.IADD R2, R6, 0x1, R7 ;  /* 0x0000000106027824 */ /* 0x000fca00078e0207 */
[----:B------:R0:W1:Y:S02]  /*27fb0*/  SHFL.IDX PT, R14, R2, 0x1f, 0x1f ;  /* 0x03e01f00020e7f89 */ /* 0x00006400000e0000 */
.L_x_1829:
[----:B------:R-:W-:Y:S02]  /*27fc0*/  ULDC UR4, c[0x0][0xc10] ;  /* 0x0003040000047ab9 */ /* 0x000fe40000000800 */
[----:B------:R-:W-:-:S04]  /*27fd0*/  IMAD.U32 R5, RZ, RZ, UR4 ;  /* 0x00000004ff057e24 */ /* 0x000fc8000f8e00ff */
[----:B-1----:R-:W-:-:S04]  /*27fe0*/  IMAD R3, R14, R5, RZ ;  /* 0x000000050e037224 */ /* 0x002fc800078e02ff */
[----:B---3--:R-:W-:-:S05]  /*27ff0*/  IMAD.IADD R16, R16, 0x1, R3 ;  /* 0x0000000110107824 */ /* 0x008fca00078e0203 */
[----:B----4-:R-:W-:-:S13]  /*28000*/  ISETP.GT.AND P0, PT, R16, R4, PT ;  /* 0x000000041000720c */ /* 0x010fda0003f04270 */
[----:B------:R-:W-:Y:S05]  /*28010*/  @P0 BRA `(.L_x_1717) ;  /* 0x0000000000b80947 */ /* 0x000fea0003800000 */
[----:B------:R-:W1:Y:S02]  /*28020*/  LDC R0, c[0x0][0xc14] ;  /* 0x00030500ff007b82 */ /* 0x000e640000000800 */
.L_x_1722:
        /* <DEDUP_REMOVED lines=11> */
[----:B0-----:R-:W0:Y:S01]  /*280e0*/  LDC.64 R2, c[0x0][0xc58] ;  /* 0x00031600ff027b82 */ /* 0x001e220000000a00 */
[----:B------:R-:W-:Y:S01]  /*280f0*/  ULDC.64 UR4, c[0x0][0x208] ;  /* 0x0000820000047ab9 */ /* 0x000fe20000000a00 */
[----:B0-----:R-:W-:-:S05]  /*28100*/  IMAD.WIDE R2, R5, 0x4, R2 ;  /* 0x0000000405027825 */ /* 0x001fca00078e0202 */
[----:B------:R1:W5:Y:S02]  /*28110*/  LDG.E R17, desc[UR4][R2.64] ;  /* 0x0000000402117981 */ /* 0x000364000c1e1900 */
.L_x_1720:
[----:B------:R-:W-:Y:S05]  /*28120*/  BSYNC B0 ;  /* 0x0000000000007941 */ /* 0x000fea0003800000 */
.L_x_1719:
[----:B------:R-:W-:-:S03]  /*28130*/  UMOV UR4, 0xffffffff ;  /* 0xffffffff00047882 */ /* 0x000fc60000000000 */
[----:B------:R-:W-:Y:S05]  /*28140*/  BRA.DIV UR4, `(.L_x_1721) ;  /* 0x0000002604747947 */ /* 0x000fea000b800000 */
[----:B-----5:R-:W2:Y:S01]  /*28150*/  SHFL.UP PT, R14, R17, 0x1, RZ ;  /* 0x04200000110e7989 */ /* 0x020ea200000e00ff */
[C---:B------:R-:W-:Y:S02]  /*28160*/  ISETP.NE.AND P0, PT, R7.reuse, RZ, PT ;  /* 0x000000ff0700720c */ /* 0x040fe40003f05270 */
[C---:B------:R-:W-:Y:S02]  /*28170*/  ISETP.GE.U32.AND P1, PT, R7.reuse, 0x2, PT ;  /* 0x000000020700780c */ /* 0x040fe40003f26070 */
[----:B--2---:R-:W-:Y:S02]  /*28180*/  SEL R14, R14, RZ, P0 ;  /* 0x000000ff0e0e7207 */ /* 0x004fe40000000000 */
[----:B------:R-:W-:-:S03]  /*28190*/  ISETP.GE.U32.AND P0, PT, R7, 0x4, PT ;  /* 0x000000040700780c */ /* 0x000fc60003f06070 */
[----:B------:R-:W-:-:S05]  /*281a0*/  IMAD.IADD R13, R17, 0x1, R14 ;  /* 0x00000001110d7824 */ /* 0x000fca00078e020e */
[----:B------:R-:W2:Y:S02]  /*281b0*/  SHFL.UP PT, R14, R13, 0x2, RZ ;  /* 0x044000000d0e7989 */ /* 0x000ea400000e00ff */
[----:B--2---:R-:W-:Y:S02]  /*281c0*/  SEL R14, R14, RZ, P1 ;  /* 0x000000ff0e0e7207 */ /* 0x004fe40000800000 */
[----:B------:R-:W-:-:S03]  /*281d0*/  ISETP.GE.U32.AND P1, PT, R7, 0x8, PT ;  /* 0x000000080700780c */ /* 0x000fc60003f26070 */
[----:B-1----:R-:W-:-:S05]  /*281e0*/  IMAD.IADD R3, R13, 0x1, R14 ;  /* 0x000000010d037824 */ /* 0x002fca00078e020e */
        /* <DEDUP_REMOVED lines=11> */
.L_x_1837:
[----:B------:R-:W-:Y:S02]  /*282a0*/  ULDC UR4, c[0x0][0xc10] ;  /* 0x0003040000047ab9 */ /* 0x000fe40000000800 */
[----:B------:R-:W-:-:S04]  /*282b0*/  IMAD.U32 R5, RZ, RZ, UR4 ;  /* 0x00000004ff057e24 */ /* 0x000fc8000f8e00ff */
[----:B-1----:R-:W-:-:S04]  /*282c0*/  IMAD R3, R14, R5, RZ ;  /* 0x000000050e037224 */ /* 0x002fc800078e02ff */
[----:B------:R-:W-:-:S05]  /*282d0*/  IMAD.IADD R16, R3, 0x1, R16 ;  /* 0x0000000103107824 */ /* 0x000fca00078e0210 */
[----:B------:R-:W-:-:S13]  /*282e0*/  ISETP.GT.AND P0, PT, R16, R4, PT ;  /* 0x000000041000720c */ /* 0x000fda0003f04270 */
[----:B------:R-:W-:Y:S05]  /*282f0*/  @!P0 BRA `(.L_x_1722) ;  /* 0xfffffffc004c8947 */ /* 0x000fea000383ffff */
.L_x_1717:
        /* <DEDUP_REMOVED lines=8> */
.L_x_1841:
[----:B------:R-:W-:Y:S01]  /*28380*/  ISETP.NE.AND P0, PT, R3, RZ, PT ;  /* 0x000000ff0300720c */ /* 0x000fe20003f05270 */
[----:B------:R-:W-:-:S12]  /*28390*/  IMAD.MOV.U32 R7, RZ, RZ, RZ ;  /* 0x000000ffff077224 */ /* 0x000fd800078e00ff */
[----:B------:R-:W-:Y:S05]  /*283a0*/  @!P0 BRA `(.L_x_1724) ;  /* 0x0000000000108947 */ /* 0x000fea0003800000 */
[----:B------:R-:W-:Y:S01]  /*283b0*/  UMOV UR4, 0xffffffff ;  /* 0xffffffff00047882 */ /* 0x000fe20000000000 */
[----:B------:R-:W-:Y:S02]  /*283c0*/  VIADD R12, R6, 0xffffffff ;  /* 0xffffffff060c7836 */ /* 0x000fe40000000000 */
[----:B------:R-:W-:Y:S05]  /*283d0*/  BRA.DIV UR4, `(.L_x_1725) ;  /* 0x0000002604e87947 */ /* 0x000fea000b800000 */
[----:B------:R3:W4:Y:S02]  /*283e0*/  SHFL.IDX PT, R7, R2, R12, 0x1f ;  /* 0x00001f0c02077589 */ /* 0x00072400000e0000 */
.L_x_1724:
[----:B0--3--:R-:W0:Y:S01]  /*283f0*/  LDC.64 R2, c[0x0][0xc68] ;  /* 0x00031a00ff027b82 */ /* 0x009e220000000a00 */
[----:B------:R-:W-:Y:S01]  /*28400*/  IMAD.IADD R19, R6, 0x1, R19 ;  /* 0x0000000106137824 */ /* 0x000fe200078e0213 */
[----:B------:R-:W-:-:S03]  /*28410*/  ULDC.64 UR4, c[0x0][0x208] ;  /* 0x0000820000047ab9 */ /* 0x000fc60000000a00 */
[----:B0-----:R-:W-:-:S05]  /*28420*/  IMAD.WIDE R2, R19, 0x4, R2 ;  /* 0x0000000413027825 */ /* 0x001fca00078e0202 */
[----:B------:R-:W1:Y:S01]  /*28430*/  LDG.E R9, desc[UR4][R2.64] ;  /* 0x0000000402097981 */ /* 0x000e62000c1e1900 */
[----:B----4-:R-:W-:-:S04]  /*28440*/  IMAD R16, R7, R5, R16 ;  /* 0x0000000507107224 */ /* 0x010fc800078e0210 */
[----:B------:R-:W-:Y:S02]  /*28450*/  IMAD.IADD R7, R4, 0x1, -R16 ;  /* 0x0000000104077824 */ /* 0x000fe400078e0a10 */
[----:B-12---:R-:W-:-:S05]  /*28460*/  IMAD R6, R17, R9, RZ ;  /* 0x0000000911067224 */ /* 0x006fca00078e02ff */
[----:B------:R-:W-:-:S04]  /*28470*/  IABS R8, R6 ;  /* 0x0000000600087213 */ /* 0x000fc80000000000 */
[----:B------:R-:W0:Y:S08]  /*28480*/  I2F.RP R11, R8 ;  /* 0x00000008000b7306 */ /* 0x000e300000209400 */
[----:B0-----:R-:W0:Y:S02]  /*28490*/  MUFU.RCP R11, R11 ;  /* 0x0000000b000b7308 */ /* 0x001e240000001000 */
[----:B0-----:R-:W-:-:S06]  /*284a0*/  VIADD R12, R11, 0xffffffe ;  /* 0x0ffffffe0b0c7836 */ /* 0x001fcc0000000000 */
[----:B------:R-:W0:Y:S02]  /*284b0*/  F2I.FTZ.U32.TRUNC.NTZ R3, R12 ;  /* 0x0000000c00037305 */ /* 0x000e24000021f000 */
[----:B0-----:R-:W-:-:S04]  /*284c0*/  IMAD.MOV R2, RZ, RZ, -R3 ;  /* 0x000000ffff027224 */ /* 0x001fc800078e0a03 */
[----:B------:R-:W-:Y:S02]  /*284d0*/  IMAD R10, R2, R8, RZ ;  /* 0x00000008020a7224 */ /* 0x000fe400078e02ff */
[----:B------:R-:W-:-:S04]  /*284e0*/  IMAD.MOV.U32 R2, RZ, RZ, RZ ;  /* 0x000000ffff027224 */ /* 0x000fc800078e00ff */
[----:B------:R-:W-:Y:S01]  /*284f0*/  IMAD.HI.U32 R10, R3, R10, R2 ;  /* 0x0000000a030a7227 */ /* 0x000fe200078e0002 */
[----:B------:R-:W-:Y:S02]  /*28500*/  IABS R3, R7 ;  /* 0x0000000700037213 */ /* 0x000fe40000000000 */
[----:B------:R-:W-:-:S03]  /*28510*/  IABS R2, R6 ;  /* 0x0000000600027213 */ /* 0x000fc60000000000 */
[----:B------:R-:W-:-:S04]  /*28520*/  IMAD.HI.U32 R10, R10, R3, RZ ;  /* 0x000000030a0a7227 */ /* 0x000fc800078e00ff */
[----:B------:R-:W-:-:S04]  /*28530*/  IMAD.MOV R2, RZ, RZ, -R2 ;  /* 0x000000ffff027224 */ /* 0x000fc800078e0a02 */
[----:B------:R-:W-:-:S05]  /*28540*/  IMAD R3, R10, R2, R3 ;  /* 0x000000020a037224 */ /* 0x000fca00078e0203 */
[----:B------:R-:W-:-:S13]  /*28550*/  ISETP.GT.U32.AND P0, PT, R8, R3, PT ;  /* 0x000000030800720c */ /* 0x000fda0003f04070 */
[----:B------:R-:W-:Y:S02]  /*28560*/  @!P0 IMAD.IADD R3, R3, 0x1, -R8 ;  /* 0x0000000103038824 */ /* 0x000fe400078e0a08 */
[----:B------:R-:W-:-:S03]  /*28570*/  @!P0 VIADD R10, R10, 0x1 ;  /* 0x000000010a0a8836 */ /* 0x000fc60000000000 */
[----:B------:R-:W-:Y:S02]  /*28580*/  ISETP.GE.U32.AND P0, PT, R3, R8, PT ;  /* 0x000000080300720c */ /* 0x000fe40003f06070 */
[----:B------:R-:W-:-:S11]  /*28590*/  LOP3.LUT R3, R7, R6, RZ, 0x3c, !PT ;  /* 0x0000000607037212 */ /* 0x000fd600078e3cff */
        /* <DEDUP_REMOVED lines=10> */
[----:B------:R-:W-:-:S04]  /*28640*/  VIADDMNMX R9, R8, R5, R9, PT ;  /* 0x0000000508097246 */ /* 0x000fc80003800109 */
        /* <DEDUP_REMOVED lines=13> */
[----:B------:R-:W-:Y:S01]  /*28720*/  IMAD R8, R2, R8, R3 ;  /* 0x0000000802087224 */ /* 0x000fe200078e0203 */
[----:B------:R-:W-:-:S04]  /*28730*/  LOP3.LUT R3, R6, R9, RZ, 0x3c, !PT ;  /* 0x0000000906037212 */ /* 0x000fc800078e3cff */
[----:B------:R-:W-:-:S13]  /*28740*/  ISETP.GT.U32.AND P0, PT, R5, R8, PT ;  /* 0x000000080500720c */ /* 0x000fda0003f04070 */
[----:B------:R-:W-:Y:S02]  /*28750*/  @!P0 IMAD.IADD R8, R8, 0x1, -R5 ;  /* 0x0000000108088824 */ /* 0x000fe400078e0a05 */
[----:B------:R-:W-:-:S03]  /*28760*/  @!P0 VIADD R2, R2, 0x1 ;  /* 0x0000000102028836 */ /* 0x000fc60000000000 */
[----:B------:R-:W-:-:S13]  /*28770*/  ISETP.GE.U32.AND P0, PT, R8, R5, PT ;  /* 0x000000050800720c */ /* 0x000fda0003f06070 */
[----:B------:R-:W-:Y:S01]  /*28780*/  @P0 VIADD R2, R2, 0x1 ;  /* 0x0000000102020836 */ /* 0x000fe20000000000 */
[----:B------:R-:W-:Y:S01]  /*28790*/  ISETP.GE.AND P0, PT, R3, RZ, PT ;  /* 0x000000ff0300720c */ /* 0x000fe20003f06270 */
[----:B------:R-:W-:-:S12]  /*287a0*/  IMAD.IADD R3, R6, 0x1, R4 ;  /* 0x0000000106037824 */ /* 0x000fd800078e0204 */
        /* <DEDUP_REMOVED lines=8> */
.L_x_1718:
[----:B------:R-:W-:Y:S01]  /*28830*/  UMOV UR4, URZ ;  /* 0x0000003f00047c82 */ /* 0x000fe20008000000 */
[----:B------:R-:W-:Y:S01]  /*28840*/  UMOV UR5, URZ ;  /* 0x0000003f00057c82 */ /* 0x000fe20008000000 */
[----:B------:R-:W-:Y:S01]  /*28850*/  ULDC UR6, c[0x0][0xc14] ;  /* 0x0003050000067ab9 */ /* 0x000fe20000000800 */
[----:B------:R-:W-:Y:S02]  /*28860*/  IMAD.MOV.U32 R16, RZ, RZ, R4 ;  /* 0x000000ffff107224 */ /* 0x000fe400078e0004 */
[----:B------:R-:W-:Y:S02]  /*28870*/  IMAD.U32 R17, RZ, RZ, UR4 ;  /* 0x00000004ff117e24 */ /* 0x000fe4000f8e00ff */
[----:B------:R-:W-:Y:S02]  /*28880*/  IMAD.U32 R18, RZ, RZ, UR5 ;  /* 0x00000005ff127e24 */ /* 0x000fe4000f8e00ff */
[----:B------:R-:W-:-:S07]  /*28890*/  IMAD.U32 R19, RZ, RZ, UR6 ;  /* 0x00000006ff137e24 */ /* 0x000fce000f8e00ff */
.L_x_1726:
        /* <DEDUP_REMOVED lines=12> */
.L_x_1621:
        /* <DEDUP_REMOVED lines=12> */
.L_x_1844:
[----:B------:R-:W-:Y:S05]  /*28a20*/  BSYNC B0 ;  /* 0x0000000000007941 */ /* 0x000fea0003800000 */
.L_x_1728:
[----:B------:R-:W-:-:S03]  /*28a30*/  UMOV UR4, 0xffffffff ;  /* 0xffffffff00047882 */ /* 0x000fc60000000000 */
[----:B------:R-:W-:Y:S05]  /*28a40*/  BRA.DIV UR4, `(.L_x_1730) ;  /* 0x0000002204887947 */ /* 0x000fea000b800000 */
[----:B------:R-:W2:Y:S02]  /*28a50*/  S2R R2, SR_TID.X ;  /* 0x0000000000027919 */ /* 0x000ea40000002100 */
[----:B--2---:R-:W-:-:S04]  /*28a60*/  SHF.R.U32.HI R2, RZ, 0x5, R2 ;  /* 0x00000005ff027819 */ /* 0x004fc80000011602 */
[----:B------:R-:W-:-:S05]  /*28a70*/  LOP3.LUT R2, R2, 0x3, RZ, 0xc0, !PT ;  /* 0x0000000302027812 */ /* 0x000fca00078ec0ff */
[----:B------:R2:W3:Y:S02]  /*28a80*/  SHFL.IDX PT, R14, R2, RZ, 0x1f ;  /* 0x00001fff020e7589 */ /* 0x0004e400000e0000 */
.L_x_1847:
[----:B---3--:R-:W-:-:S13]  /*28a90*/  ISETP.NE.AND P0, PT, R14, RZ, PT ;  /* 0x000000ff0e00720c */ /* 0x008fda0003f05270 */
[----:B------:R-:W-:Y:S05]  /*28aa0*/  @P0 BRA `(.L_x_1315) ;  /* 0x0000000000940947 */ /* 0x000fea0003800000 */
[----:B------:R-:W-:-:S03]  /*28ab0*/  UMOV UR4, 0xffffffff ;  /* 0xffffffff00047882 */ /* 0x000fc60000000000 */
[----:B------:R-:W-:Y:S05]  /*28ac0*/  BRA.DIV UR4, `(.L_x_1731) ;  /* 0x00000022049c7947 */ /* 0x000fea000b800000 */
[----:B------:R-:W-:-:S13]  /*28ad0*/  ELECT P6, URZ, PT ;  /* 0x00000000003f782f */ /* 0x000fda00038c0000 */
.L_x_1850:
[----:B------:R-:W-:Y:S05]  /*28ae0*/  @!P6 BRA `(.L_x_1315) ;  /* 0x000000000084e947 */ /* 0x000fea0003800000 */
[----:B------:R-:W-:-:S06]  /*28af0*/  ULOP3.LUT UR4, UR60, 0x2, URZ, 0xfc, !UPT ;  /* 0x000000023c047892 */ /* 0x000fcc000f8efc3f */
[----:B--2---:R-:W-:-:S05]  /*28b00*/  IMAD.U32 R2, RZ, RZ, UR4 ;  /* 0x00000004ff027e24 */ /* 0x004fca000f8e00ff */
[----:B------:R-:W-:-:S13]  /*28b10*/  ISETP.NE.AND P2, PT, R2, 0x3, PT ;  /* 0x000000030200780c */ /* 0x000fda0003f45270 */
[----:B------:R-:W-:Y:S05]  /*28b20*/  @!P2 BRA `(.L_x_1732) ;  /* 0x000000000004a947 */ /* 0x000fea0003800000 */
[----:B------:R-:W-:Y:S01]  /*28b30*/  BPT.TRAP 0x1 ;  /* 0x000000040000795c */ /* 0x000fe20000300000 */
.L_x_1732:
        /* <DEDUP_REMOVED lines=14> */
.L_x_1851:
[----:B------:R-:W2:Y:S02]  /*28c20*/  SYNCS.PHASECHK.TRANS64.TRYWAIT P0, [R7+URZ], R2 ;  /* 0x00000002070075a7 */ /* 0x000ea4000800017f */
[----:B--2---:R-:W-:Y:S05]  /*28c30*/  @!P0 BRA `(.L_x_1734) ;  /* 0x0000002000748947 */ /* 0x004fea0003800000 */
.L_x_1852:
[----:B------:R-:W-:Y:S05]  /*28c40*/  @!P2 BRA `(.L_x_1735) ;  /* 0x000000000004a947 */ /* 0x000fea0003800000 */
[----:B------:R-:W-:Y:S01]  /*28c50*/  BPT.TRAP 0x1 ;  /* 0x000000040000795c */ /* 0x000fe20000300000 */
.L_x_1735:
[----:B------:R-:W3:Y:S01]  /*28c60*/  LDL.LU R4, [R1] ;  /* 0x0000000001047983 */ /* 0x000ee20000300800 */
[----:B------:R-:W-:-:S04]  /*28c70*/  VIADD R0, R0, 0x2a860 ;  /* 0x0002a86000007836 */ /* 0x000fc80000000000 */
[----:B---3--:R-:W-:-:S04]  /*28c80*/  IMAD R4, R4, 0x8, R0 ;  /* 0x0000000804047824 */ /* 0x008fc800078e0200 */
[----:B------:R-:W3:Y:S02]  /*28c90*/  SYNCS.PHASECHK.TRANS64.TRYWAIT P0, [R4+URZ], R5 ;  /* 0x00000005040075a7 */ /* 0x000ee4000800017f */
[----:B---3--:R-:W-:Y:S05]  /*28ca0*/  @!P0 BRA `(.L_x_1736) ;  /* 0x00000020006c8947 */ /* 0x008fea0003800000 */
.L_x_1853:
[----:B------:R-:W-:-:S07]  /*28cb0*/  IMAD R3, R3, 0x8, R0 ;  /* 0x0000000803037824 */ /* 0x000fce00078e0200 */
.L_x_1737:
[----:B----4-:R4:W0:Y:S02]  /*28cc0*/  SYNCS.PHASECHK.TRANS64.TRYWAIT P0, [R3+URZ], R2 ;  /* 0x00000002030075a7 */ /* 0x010824000800017f */
[----:B0-----:R-:W-:Y:S05]  /*28cd0*/  @!P0 NANOSLEEP.SYNCS 0x989680 ;  /* 0x009896800000895d */ /* 0x001fea0003900000 */
[----:B------:R-:W0:Y:S02]  /*28ce0*/  @!P0 SYNCS.PHASECHK.TRANS64 P0, [R3+URZ], R2 ;  /* 0x00000002030085a7 */ /* 0x000e24000800007f */
[----:B0-----:R-:W-:Y:S05]  /*28cf0*/  @!P0 BRA `(.L_x_1737) ;  /* 0xfffffffc00f08947 */ /* 0x001fea000383ffff */
.L_x_1315:
[----:B------:R-:W-:Y:S05]  /*28d00*/  BSYNC B7 ;  /* 0x0000000000077941 */ /* 0x000fea0003800000 */
.L_x_1312:
[----:B------:R-:W-:Y:S05]  /*28d10*/  EXIT ;  /* 0x000000000000794d */ /* 0x000fea0003800000 */
.L_x_1341:
[----:B0-----:R0:W1:Y:S02]  /*28d20*/  SYNCS.PHASECHK.TRANS64.TRYWAIT P5, [R4+URZ+0x2a890], R3 ;  /* 0x02a89003040075a7 */ /* 0x00106400080a017f */
[----:B-1----:R-:W-:Y:S05]  /*28d30*/  @!P5 NANOSLEEP.SYNCS 0x989680 ;  /* 0x009896800000d95d */ /* 0x002fea0003900000 */
[----:B------:R-:W1:Y:S02]  /*28d40*/  @!P5 SYNCS.PHASECHK.TRANS64 P5, [R4+URZ+0x2a890], R3 ;  /* 0x02a890030400d5a7 */ /* 0x000e6400080a007f */
[----:B-1----:R-:W-:Y:S05]  /*28d50*/  @!P5 BRA `(.L_x_1341) ;  /* 0xfffffffc00f0d947 */ /* 0x002fea000383ffff */
[----:B------:R-:W-:Y:S05]  /*28d60*/  BRA `(.L_x_1738) ;  /* 0xfffffdac00647947 */ /* 0x000fea000383ffff */
.L_x_1395:
[----:B-1----:R1:W3:Y:S02]  /*28d70*/  SYNCS.PHASECHK.TRANS64.TRYWAIT P5, [R4+URZ+0x2a890], R3 ;  /* 0x02a89003040075a7 */ /* 0x0022e400080a017f */
[----:B---3--:R-:W-:Y:S05]  /*28d80*/  @!P5 NANOSLEEP.SYNCS 0x989680 ;  /* 0x009896800000d95d */ /* 0x008fea0003900000 */
[----:B------:R-:W3:Y:S02]  /*28d90*/  @!P5 SYNCS.PHASECHK.TRANS64 P5, [R4+URZ+0x2a890], R3 ;  /* 0x02a890030400d5a7 */ /* 0x000ee400080a007f */
[----:B---3--:R-:W-:Y:S05]  /*28da0*/  @!P5 BRA `(.L_x_1395) ;  /* 0xfffffffc00f0d947 */ /* 0x008fea000383ffff */
[----:B------:R-:W-:Y:S05]  /*28db0*/  BRA `(.L_x_1739) ;  /* 0xfffffde4004c7947 */ /* 0x000fea000383ffff */
.L_x_1420:
[----:B-1----:R1:W2:Y:S02]  /*28dc0*/  SYNCS.PHASECHK.TRANS64.TRYWAIT P4, [R4+URZ+0x2a890], R3 ;  /* 0x02a89003040075a7 */ /* 0x0022a4000808017f */
[----:B--2---:R-:W-:Y:S05]  /*28dd0*/  @!P4 NANOSLEEP.SYNCS 0x989680 ;  /* 0x009896800000c95d */ /* 0x004fea0003900000 */
[----:B------:R-:W2:Y:S02]  /*28de0*/  @!P4 SYNCS.PHASECHK.TRANS64 P4, [R4+URZ+0x2a890], R3 ;  /* 0x02a890030400c5a7 */ /* 0x000ea4000808007f */
[----:B--2---:R-:W-:Y:S05]  /*28df0*/  @!P4 BRA `(.L_x_1420) ;  /* 0xfffffffc00f0c947 */ /* 0x004fea000383ffff */
[----:B------:R-:W-:Y:S05]  /*28e00*/  BRA `(.L_x_1740) ;  /* 0xfffffe1400e87947 */ /* 0x000fea000383ffff */
.L_x_1426:
[----:B0-----:R0:W1:Y:S02]  /*28e10*/  SYNCS.PHASECHK.TRANS64.TRYWAIT P4, [R4+URZ+0x2a8b0], R3 ;  /* 0x02a8b003040075a7 */ /* 0x001064000808017f */
[----:B-1----:R-:W-:Y:S05]  /*28e20*/  @!P4 NANOSLEEP.SYNCS 0x989680 ;  /* 0x009896800000c95d */ /* 0x002fea0003900000 */
[----:B------:R-:W1:Y:S02]  /*28e30*/  @!P4 SYNCS.PHASECHK.TRANS64 P4, [R4+URZ+0x2a8b0], R3 ;  /* 0x02a8b0030400c5a7 */ /* 0x000e64000808007f */
[----:B-1----:R-:W-:Y:S05]  /*28e40*/  @!P4 BRA `(.L_x_1426) ;  /* 0xfffffffc00f0c947 */ /* 0x002fea000383ffff */
[----:B------:R-:W-:Y:S05]  /*28e50*/  BRA `(.L_x_1741) ;  /* 0xfffffe1800f47947 */ /* 0x000fea000383ffff */
.L_x_1456:
        /* <DEDUP_REMOVED lines=8> */
.L_x_1743:
[----:B------:R-:W-:Y:S05]  /*28ee0*/  BSYNC B1 ;  /* 0x0000000000017941 */ /* 0x000fea0003800000 */
.L_x_1742:
[----:B------:R-:W-:Y:S05]  /*28ef0*/  BRA `(.L_x_1744) ;  /* 0xfffffe3800e47947 */ /* 0x000fea000383ffff */
.L_x_1457:
        /* <DEDUP_REMOVED lines=8> */
.L_x_1746:
[----:B------:R-:W-:Y:S05]  /*28f80*/  BSYNC B1 ;  /* 0x0000000000017941 */ /* 0x000fea0003800000 */
.L_x_1745:
[----:B------:R-:W-:Y:S05]  /*28f90*/  BRA `(.L_x_1747) ;  /* 0xfffffe3800c47947 */ /* 0x000fea000383ffff */
.L_x_1458:
        /* <DEDUP_REMOVED lines=8> */
.L_x_1749:
[----:B------:R-:W-:Y:S05]  /*29020*/  BSYNC B1 ;  /* 0x0000000000017941 */ /* 0x000fea0003800000 */
.L_x_1748:
[----:B------:R-:W-:Y:S05]  /*29030*/  BRA `(.L_x_1750) ;  /* 0xfffffe3800a47947 */ /* 0x000fea000383ffff */
.L_x_1459:
        /* <DEDUP_REMOVED lines=8> */
.L_x_1752:
[----:B------:R-:W-:Y:S05]  /*290c0*/  BSYNC B1 ;  /* 0x0000000000017941 */ /* 0x000fea0003800000 */
.L_x_1751:
[----:B------:R-:W-:Y:S05]  /*290d0*/  BRA `(.L_x_1753) ;  /* 0xfffffe3800847947 */ /* 0x000fea000383ffff */
.L_x_1460:
[----:B------:R-:W-:Y:S01]  /*290e0*/  BSSY B1, `(.L_x_1754) ;  /* 0x0000008000017945 */ /* 0x000fe20003800000 */
[----:B------:R-:W-:Y:S02]  /*290f0*/  IMAD.MOV.U32 R13, RZ, RZ, R5 ;  /* 0x000000ffff0d7224 */ /* 0x000fe400078e0005 */
[----:B------:R-:W-:Y:S02]  /*29100*/  IMAD.MOV.U32 R12, RZ, RZ, 0x1 ;  /* 0x00000001ff0c7424 */ /* 0x000fe400078e00ff */
[----:B------:R-:W-:Y:S02]  /*29110*/  IMAD.MOV.U32 R11, RZ, RZ, 0x1c1f ;  /* 0x00001c1fff0b7424 */ /* 0x000fe400078e00ff */
[----:B------:R-:W-:-:S07]  /*29120*/  IMAD.MOV.U32 R15, RZ, RZ, -0x1 ;  /* 0xffffffffff0f7424 */ /* 0x000fce00078e00ff */
[----:B------:R-:W-:Y:S05]  /*29130*/  WARPSYNC.COLLECTIVE R15, `(.L_x_1755) ;  /* 0x000000000f087348 */ /* 0x000fea0003c00000 */
[----:B------:R0:W1:Y:S02]  /*29140*/  SHFL.IDX P6, R14, R13, R12, R11 ;  /* 0x0000000c0d0e7389 */ /* 0x00006400000c000b */
[----:B01----:R-:W-:Y:S01]  /*29150*/  ENDCOLLECTIVE ;  /* 0x000000000000791b */ /* 0x003fe20003800000 */
.L_x_1755:
[----:B------:R-:W-:Y:S05]  /*29160*/  BSYNC B1 ;  /* 0x0000000000017941 */ /* 0x000fea0003800000 */
.L_x_1754:
[----:B------:R-:W-:Y:S05]  /*29170*/  BRA `(.L_x_1756) ;  /* 0xfffffe3800647947 */ /* 0x000fea000383ffff */
.L_x_1461:
        /* <DEDUP_REMOVED lines=8> */
.L_x_1758:
[----:B------:R-:W-:Y:S05]  /*29200*/  BSYNC B1 ;  /* 0x0000000000017941 */ /* 0x000fea0003800000 */
.L_x_1757:
[----:B------:R-:W-:Y:S05]  /*29210*/  BRA `(.L_x_1759) ;  /* 0xfffffe3800487947 */ /* 0x000fea000383ffff */
.L_x_1462:
        /* <DEDUP_REMOVED lines=8> */
.L_x_1761:
[----:B------:R-:W-:Y:S05]  /*292a0*/  BSYNC B1 ;  /* 0x0000000000017941 */ /* 0x000fea0003800000 */
.L_x_1760:
[----:B------:R-:W-:Y:S05]  /*292b0*/  BRA `(.L_x_1762) ;  /* 0xfffffe38002c7947 */ /* 0x000fea000383ffff */
.L_x_1463:
        /* <DEDUP_REMOVED lines=8> */
.L_x_1764:
[----:B------:R-:W-:Y:S05]  /*29340*/  BSYNC B1 ;  /* 0x0000000000017941 */ /* 0x000fea0003800000 */
.L_x_1763:
[----:B------:R-:W-:Y:S05]  /*29350*/  BRA `(.L_x_1765) ;  /* 0xfffffe3800107947 */ /* 0x000fea000383ffff */
.L_x_1465:
[----:B0-----:R0:W1:Y:S02]  /*29360*/  SYNCS.PHASECHK.TRANS64.TRYWAIT P2, [R18+URZ+0x2a800], R5 ;  /* 0x02a80005120075a7 */ /* 0x001064000804017f */
[----:B-1----:R-:W-:Y:S05]  /*29370*/  @!P2 NANOSLEEP.SYNCS 0x989680 ;  /* 0x009896800000a95d */ /* 0x002fea0003900000 */
[----:B------:R-:W1:Y:S02]  /*29380*/  @!P2 SYNCS.PHASECHK.TRANS64 P2, [R18+URZ+0x2a800], R5 ;  /* 0x02a800051200a5a7 */ /* 0x000e64000804007f */
[----:B-1----:R-:W-:Y:S05]  /*29390*/  @!P2 BRA `(.L_x_1465) ;  /* 0xfffffffc00f0a947 */ /* 0x002fea000383ffff */
[----:B------:R-:W-:Y:S05]  /*293a0*/  BRA `(.L_x_1766) ;  /* 0xfffffe3800887947 */ /* 0x000fea000383ffff */
.L_x_1493:
        /* <DEDUP_REMOVED lines=8> */
.L_x_1768:
[----:B------:R-:W-:Y:S05]  /*29430*/  BSYNC B1 ;  /* 0x0000000000017941 */ /* 0x000fea0003800000 */
.L_x_1767:
[----:B------:R-:W-:Y:S05]  /*29440*/  BRA `(.L_x_1769) ;  /* 0xfffffe6800f07947 */ /* 0x000fea000383ffff */
.L_x_1494:
        /* <DEDUP_REMOVED lines=8> */
.L_x_1771:
[----:B------:R-:W-:Y:S05]  /*294d0*/  BSYNC B1 ;  /* 0x0000000000017941 */ /* 0x000fea0003800000 */
.L_x_1770:
[----:B------:R-:W-:Y:S05]  /*294e0*/  BRA `(.L_x_1772) ;  /* 0xfffffe6800d07947 */ /* 0x000fea000383ffff */
.L_x_1495:
        /* <DEDUP_REMOVED lines=8> */
.L_x_1774:
[----:B------:R-:W-:Y:S05]  /*29570*/  BSYNC B1 ;  /* 0x0000000000017941 */ /* 0x000fea0003800000 */
.L_x_1773:
[----:B------:R-:W-:Y:S05]  /*29580*/  BRA `(.L_x_1775) ;  /* 0xfffffe6800b07947 */ /* 0x000fea000383ffff */
.L_x_1496:
        /* <DEDUP_REMOVED lines=8> */
.L_x_1777:
[----:B------:R-:W-:Y:S05]  /*29610*/  BSYNC B1 ;  /* 0x0000000000017941 */ /* 0x000fea0003800000 */
.L_x_1776:
[----:B------:R-:W-:Y:S05]  /*29620*/  BRA `(.L_x_1778) ;  /* 0xfffffe6800907947 */ /* 0x000fea000383ffff */
.L_x_1497:
        /* <DEDUP_REMOVED lines=8> */
.L_x_1780:
[----:B------:R-:W-:Y:S05]  /*296b0*/  BSYNC B1 ;  /* 0x0000000000017941 */ /* 0x000fea0003800000 */
.L_x_1779:
[----:B------:R-:W-:Y:S05]  /*296c0*/  BRA `(.L_x_1781) ;  /* 0xfffffe6800707947 */ /* 0x000fea000383ffff */
.L_x_1498:
        /* <DEDUP_REMOVED lines=8> */
.L_x_1783:
[----:B------:R-:W-:Y:S05]  /*29750*/  BSYNC B1 ;  /* 0x0000000000017941 */ /* 0x000fea0003800000 */
.L_x_1782:
[----:B------:R-:W-:Y:S05]  /*29760*/  BRA `(.L_x_1784) ;  /* 0xfffffe6800547947 */ /* 0x000fea000383ffff */
.L_x_1499:
        /* <DEDUP_REMOVED lines=8> */
.L_x_1786:
[----:B------:R-:W-:Y:S05]  /*297f0*/  BSYNC B1 ;  /* 0x0000000000017941 */ /* 0x000fea0003800000 */
.L_x_1785:
[----:B------:R-:W-:Y:S05]  /*29800*/  BRA `(.L_x_1787) ;  /* 0xfffffe6800387947 */ /* 0x000fea000383ffff */
.L_x_1500:
        /* <DEDUP_REMOVED lines=8> */
.L_x_1789:
[----:B------:R-:W-:Y:S05]  /*29890*/  BSYNC B1 ;  /* 0x0000000000017941 */ /* 0x000fea0003800000 */
.L_x_1788:
[----:B------:R-:W-:Y:S05]  /*298a0*/  BRA `(.L_x_1790) ;  /* 0xfffffe68001c7947 */ /* 0x000fea000383ffff */
.L_x_1502:
[----:B0-----:R0:W1:Y:S02]  /*298b0*/  SYNCS.PHASECHK.TRANS64.TRYWAIT P2, [R18+URZ+0x2a800], R9 ;  /* 0x02a80009120075a7 */ /* 0x001064000804017f */
[----:B-1----:R-:W-:Y:S05]  /*298c0*/  @!P2 NANOSLEEP.SYNCS 0x989680 ;  /* 0x009896800000a95d */ /* 0x002fea0003900000 */
[----:B------:R-:W1:Y:S02]  /*298d0*/  @!P2 SYNCS.PHASECHK.TRANS64 P2, [R18+URZ+0x2a800], R9 ;  /* 0x02a800091200a5a7 */ /* 0x000e64000804007f */
[----:B-1----:R-:W-:Y:S05]  /*298e0*/  @!P2 BRA `(.L_x_1502) ;  /* 0xfffffffc00f0a947 */ /* 0x002fea000383ffff */
[----:B------:R-:W-:Y:S05]  /*298f0*/  BRA `(.L_x_1791) ;  /* 0xfffffe68009c7947 */ /* 0x000fea000383ffff */
.L_x_1516:
[----:B-1----:R1:W2:Y:S02]  /*29900*/  SYNCS.PHASECHK.TRANS64.TRYWAIT P2, [R4+URZ+0x2a830], R3 ;  /* 0x02a83003040075a7 */ /* 0x0022a4000804017f */
[----:B--2---:R-:W-:Y:S05]  /*29910*/  @!P2 NANOSLEEP.SYNCS 0x989680 ;  /* 0x009896800000a95d */ /* 0x004fea0003900000 */
[----:B------:R-:W2:Y:S02]  /*29920*/  @!P2 SYNCS.PHASECHK.TRANS64 P2, [R4+URZ+0x2a830], R3 ;  /* 0x02a830030400a5a7 */ /* 0x000ea4000804007f */
[----:B--2---:R-:W-:Y:S05]  /*29930*/  @!P2 BRA `(.L_x_1516) ;  /* 0xfffffffc00f0a947 */ /* 0x004fea000383ffff */
[----:B------:R-:W-:Y:S05]  /*29940*/  BRA `(.L_x_1515) ;  /* 0xfffffe9400007947 */ /* 0x000fea000383ffff */
.L_x_1536:
[----:B-1----:R1:W2:Y:S02]  /*29950*/  SYNCS.PHASECHK.TRANS64.TRYWAIT P2, [R192+URZ+0x2a830], R13 ;  /* 0x02a8300dc00075a7 */ /* 0x0022a4000804017f */
[----:B--2---:R-:W-:Y:S05]  /*29960*/  @!P2 NANOSLEEP.SYNCS 0x989680 ;  /* 0x009896800000a95d */ /* 0x004fea0003900000 */
[----:B------:R-:W2:Y:S02]  /*29970*/  @!P2 SYNCS.PHASECHK.TRANS64 P2, [R192+URZ+0x2a830], R13 ;  /* 0x02a8300dc000a5a7 */ /* 0x000ea4000804007f */
[----:B--2---:R-:W-:Y:S05]  /*29980*/  @!P2 BRA `(.L_x_1536) ;  /* 0xfffffffc00f0a947 */ /* 0x004fea000383ffff */
[----:B------:R-:W-:Y:S05]  /*29990*/  BRA `(.L_x_1535) ;  /* 0xfffffec800147947 */ /* 0x000fea000383ffff */
.L_x_1541:
[----:B-1----:R1:W2:Y:S02]  /*299a0*/  SYNCS.PHASECHK.TRANS64.TRYWAIT P2, [R12+URZ+0x2a850], R11 ;  /* 0x02a8500b0c0075a7 */ /* 0x0022a4000804017f */
[----:B--2---:R-:W-:Y:S05]  /*299b0*/  @!P2 NANOSLEEP.SYNCS 0x989680 ;  /* 0x009896800000a95d */ /* 0x004fea0003900000 */
[----:B------:R-:W2:Y:S02]  /*299c0*/  @!P2 SYNCS.PHASECHK.TRANS64 P2, [R12+URZ+0x2a850], R11 ;  /* 0x02a8500b0c00a5a7 */ /* 0x000ea4000804007f */
[----:B--2---:R-:W-:Y:S05]  /*299d0*/  @!P2 BRA `(.L_x_1541) ;  /* 0xfffffffc00f0a947 */ /* 0x004fea000383ffff */
[----:B------:R-:W-:Y:S05]  /*299e0*/  BRA `(.L_x_1540) ;  /* 0xfffffed400087947 */ /* 0x000fea000383ffff */
.L_x_1561:
[----:B-1----:R1:W2:Y:S02]  /*299f0*/  SYNCS.PHASECHK.TRANS64.TRYWAIT P2, [R10+URZ+0x2a830], R11 ;  /* 0x02a8300b0a0075a7 */ /* 0x0022a4000804017f */
[----:B--2---:R-:W-:Y:S05]  /*29a00*/  @!P2 NANOSLEEP.SYNCS 0x989680 ;  /* 0x009896800000a95d */ /* 0x004fea0003900000 */
[----:B------:R-:W2:Y:S02]  /*29a10*/  @!P2 SYNCS.PHASECHK.TRANS64 P2, [R10+URZ+0x2a830], R11 ;  /* 0x02a8300b0a00a5a7 */ /* 0x000ea4000804007f */
[----:B--2---:R-:W-:Y:S05]  /*29a20*/  @!P2 BRA `(.L_x_1561) ;  /* 0xfffffffc00f0a947 */ /* 0x004fea000383ffff */
[----:B------:R-:W-:Y:S05]  /*29a30*/  BRA `(.L_x_1560) ;  /* 0xffffff0000407947 */ /* 0x000fea000383ffff */
.L_x_1566:
[----:B-1----:R1:W2:Y:S02]  /*29a40*/  SYNCS.PHASECHK.TRANS64.TRYWAIT P2, [R20+URZ+0x2a850], R7 ;  /* 0x02a85007140075a7 */ /* 0x0022a4000804017f */
[----:B--2---:R-:W-:Y:S05]  /*29a50*/  @!P2 NANOSLEEP.SYNCS 0x989680 ;  /* 0x009896800000a95d */ /* 0x004fea0003900000 */
[----:B------:R-:W2:Y:S02]  /*29a60*/  @!P2 SYNCS.PHASECHK.TRANS64 P2, [R20+URZ+0x2a850], R7 ;  /* 0x02a850071400a5a7 */ /* 0x000ea4000804007f */
[----:B--2---:R-:W-:Y:S05]  /*29a70*/  @!P2 BRA `(.L_x_1566) ;  /* 0xfffffffc00f0a947 */ /* 0x004fea000383ffff */
[----:B------:R-:W-:Y:S05]  /*29a80*/  BRA `(.L_x_1565) ;  /* 0xffffff0c00207947 */ /* 0x000fea000383ffff */
.L_x_1574:
[----:B-1----:R1:W2:Y:S02]  /*29a90*/  SYNCS.PHASECHK.TRANS64.TRYWAIT P2, [R15+URZ+0x2a830], R10 ;  /* 0x02a8300a0f0075a7 */ /* 0x0022a4000804017f */
[----:B--2---:R-:W-:Y:S05]  /*29aa0*/  @!P2 NANOSLEEP.SYNCS 0x989680 ;  /* 0x009896800000a95d */ /* 0x004fea0003900000 */
[----:B------:R-:W2:Y:S02]  /*29ab0*/  @!P2 SYNCS.PHASECHK.TRANS64 P2, [R15+URZ+0x2a830], R10 ;  /* 0x02a8300a0f00a5a7 */ /* 0x000ea4000804007f */
[----:B--2---:R-:W-:Y:S05]  /*29ac0*/  @!P2 BRA `(.L_x_1574) ;  /* 0xfffffffc00f0a947 */ /* 0x004fea000383ffff */
[----:B------:R-:W-:Y:S05]  /*29ad0*/  BRA `(.L_x_1573) ;  /* 0xffffff24009c7947 */ /* 0x000fea000383ffff */
.L_x_1579:
[----:B-1----:R1:W2:Y:S02]  /*29ae0*/  SYNCS.PHASECHK.TRANS64.TRYWAIT P2, [R10+URZ+0x2a850], R7 ;  /* 0x02a850070a0075a7 */ /* 0x0022a4000804017f */
[----:B--2---:R-:W-:Y:S05]  /*29af0*/  @!P2 NANOSLEEP.SYNCS 0x989680 ;  /* 0x009896800000a95d */ /* 0x004fea0003900000 */
[----:B------:R-:W2:Y:S02]  /*29b00*/  @!P2 SYNCS.PHASECHK.TRANS64 P2, [R10+URZ+0x2a850], R7 ;  /* 0x02a850070a00a5a7 */ /* 0x000ea4000804007f */
[----:B--2---:R-:W-:Y:S05]  /*29b10*/  @!P2 BRA `(.L_x_1579) ;  /* 0xfffffffc00f0a947 */ /* 0x004fea000383ffff */
[----:B------:R-:W-:Y:S05]  /*29b20*/  BRA `(.L_x_1578) ;  /* 0xffffff3000907947 */ /* 0x000fea000383ffff */
.L_x_1593:
[----:B-1----:R1:W2:Y:S02]  /*29b30*/  SYNCS.PHASECHK.TRANS64.TRYWAIT P0, [R13+URZ+0x2a850], R0 ;  /* 0x02a850000d0075a7 */ /* 0x0022a4000800017f */
[----:B--2---:R-:W-:Y:S05]  /*29b40*/  @!P0 NANOSLEEP.SYNCS 0x989680 ;  /* 0x009896800000895d */ /* 0x004fea0003900000 */
[----:B------:R-:W2:Y:S02]  /*29b50*/  @!P0 SYNCS.PHASECHK.TRANS64 P0, [R13+URZ+0x2a850], R0 ;  /* 0x02a850000d0085a7 */ /* 0x000ea4000800007f */
[----:B--2---:R-:W-:Y:S05]  /*29b60*/  @!P0 BRA `(.L_x_1593) ;  /* 0xfffffffc00f08947 */ /* 0x004fea000383ffff */
[----:B------:R-:W-:Y:S05]  /*29b70*/  BRA `(.L_x_1592) ;  /* 0xffffff60001c7947 */ /* 0x000fea000383ffff */
.L_x_1635:
        /* <DEDUP_REMOVED lines=11> */
.L_x_1793:
[----:B------:R-:W-:Y:S05]  /*29c30*/  BSYNC B1 ;  /* 0x0000000000017941 */ /* 0x000fea0003800000 */
.L_x_1792:
[----:B------:R-:W-:Y:S05]  /*29c40*/  BRA `(.L_x_1794) ;  /* 0xffffff9c00e47947 */ /* 0x000fea000383ffff */
.L_x_1636:
[----:B------:R-:W-:Y:S01]  /*29c50*/  BSSY B1, `(.L_x_1795) ;  /* 0x0000006000017945 */ /* 0x000fe20003800000 */
[----:B------:R-:W-:-:S07]  /*29c60*/  IMAD.MOV.U32 R15, RZ, RZ, -0x1 ;  /* 0xffffffffff0f7424 */ /* 0x000fce00078e00ff */
[----:B------:R-:W-:Y:S05]  /*29c70*/  WARPSYNC.COLLECTIVE R15, `(.L_x_1796) ;  /* 0x000000000f0c7348 */ /* 0x000fea0003c00000 */
[----:B------:R-:W-:Y:S02]  /*29c80*/  ELECT P6, UR62, PT ;  /* 0x00000000003e782f */ /* 0x000fe400038c0000 */
[----:B------:R-:W-:Y:S01]  /*29c90*/  MOV R14, UR62 ;  /* 0x0000003e000e7c02 */ /* 0x000fe20008000f00 */
[----:B------:R-:W-:Y:S10]  /*29ca0*/  ENDCOLLECTIVE ;  /* 0x000000000000791b */ /* 0x000ff40003800000 */
.L_x_1796:
[----:B------:R-:W-:Y:S05]  /*29cb0*/  BSYNC B1 ;  /* 0x0000000000017941 */ /* 0x000fea0003800000 */
.L_x_1795:
[----:B------:R-:W-:Y:S05]  /*29cc0*/  BRA `(.L_x_1797) ;  /* 0xffffff9c00d07947 */ /* 0x000fea000383ffff */
.L_x_1638:
[----:B0-----:R0:W1:Y:S02]  /*29cd0*/  SYNCS.PHASECHK.TRANS64.TRYWAIT P0, [R11+URZ+0x2a820], R8 ;  /* 0x02a820080b0075a7 */ /* 0x001064000800017f */
[----:B-1----:R-:W-:Y:S05]  /*29ce0*/  @!P0 NANOSLEEP.SYNCS 0x989680 ;  /* 0x009896800000895d */ /* 0x002fea0003900000 */
[----:B------:R-:W1:Y:S02]  /*29cf0*/  @!P0 SYNCS.PHASECHK.TRANS64 P0, [R11+URZ+0x2a820], R8 ;  /* 0x02a820080b0085a7 */ /* 0x000e64000800007f */
[----:B-1----:R-:W-:Y:S05]  /*29d00*/  @!P0 BRA `(.L_x_1638) ;  /* 0xfffffffc00f08947 */ /* 0x002fea000383ffff */
[----:B------:R-:W-:Y:S05]  /*29d10*/  BRA `(.L_x_1798) ;  /* 0xffffff9c00ec7947 */ /* 0x000fea000383ffff */
.L_x_1641:
[----:B0-----:R0:W1:Y:S02]  /*29d20*/  SYNCS.PHASECHK.TRANS64.TRYWAIT P0, [R8+URZ+0x2a8a0], R10 ;  /* 0x02a8a00a080075a7 */ /* 0x001064000800017f */
[----:B-1----:R-:W-:Y:S05]  /*29d30*/  @!P0 NANOSLEEP.SYNCS 0x989680 ;  /* 0x009896800000895d */ /* 0x002fea0003900000 */
[----:B------:R-:W1:Y:S02]  /*29d40*/  @!P0 SYNCS.PHASECHK.TRANS64 P0, [R8+URZ+0x2a8a0], R10 ;  /* 0x02a8a00a080085a7 */ /* 0x000e64000800007f */
[----:B-1----:R-:W-:Y:S05]  /*29d50*/  @!P0 BRA `(.L_x_1641) ;  /* 0xfffffffc00f08947 */ /* 0x002fea000383ffff */
[----:B------:R-:W-:Y:S05]  /*29d60*/  BRA `(.L_x_1799) ;  /* 0xffffff9c00fc7947 */ /* 0x000fea000383ffff */
.L_x_1643:
[----:B-1----:R1:W2:Y:S02]  /*29d70*/  SYNCS.PHASECHK.TRANS64.TRYWAIT P0, [R8+URZ+0x2a8c0], R10 ;  /* 0x02a8c00a080075a7 */ /* 0x0022a4000800017f */
[----:B--2---:R-:W-:Y:S05]  /*29d80*/  @!P0 NANOSLEEP.SYNCS 0x989680 ;  /* 0x009896800000895d */ /* 0x004fea0003900000 */
[----:B------:R-:W2:Y:S02]  /*29d90*/  @!P0 SYNCS.PHASECHK.TRANS64 P0, [R8+URZ+0x2a8c0], R10 ;  /* 0x02a8c00a080085a7 */ /* 0x000ea4000800007f */
[----:B--2---:R-:W-:Y:S05]  /*29da0*/  @!P0 BRA `(.L_x_1643) ;  /* 0xfffffffc00f08947 */ /* 0x004fea000383ffff */
[----:B------:R-:W-:Y:S05]  /*29db0*/  BRA `(.L_x_1800) ;  /* 0xffffffa0008c7947 */ /* 0x000fea000383ffff */
.L_x_1647:
[----:B0-----:R0:W1:Y:S02]  /*29dc0*/  SYNCS.PHASECHK.TRANS64.TRYWAIT P0, [R8+URZ+0x2a8a0], R9 ;  /* 0x02a8a009080075a7 */ /* 0x001064000800017f */
[----:B-1----:R-:W-:Y:S05]  /*29dd0*/  @!P0 NANOSLEEP.SYNCS 0x989680 ;  /* 0x009896800000895d */ /* 0x002fea0003900000 */
[----:B------:R-:W1:Y:S02]  /*29de0*/  @!P0 SYNCS.PHASECHK.TRANS64 P0, [R8+URZ+0x2a8a0], R9 ;  /* 0x02a8a009080085a7 */ /* 0x000e64000800007f */
[----:B-1----:R-:W-:Y:S05]  /*29df0*/  @!P0 BRA `(.L_x_1647) ;  /* 0xfffffffc00f08947 */ /* 0x002fea000383ffff */
[----:B------:R-:W-:Y:S05]  /*29e00*/  BRA `(.L_x_1801) ;  /* 0xffffffa400487947 */ /* 0x000fea000383ffff */
.L_x_1649:
[----:B-1----:R1:W2:Y:S02]  /*29e10*/  SYNCS.PHASECHK.TRANS64.TRYWAIT P1, [R8+URZ+0x2a8c0], R9 ;  /* 0x02a8c009080075a7 */ /* 0x0022a4000802017f */
[----:B--2---:R-:W-:Y:S05]  /*29e20*/  @!P1 NANOSLEEP.SYNCS 0x989680 ;  /* 0x009896800000995d */ /* 0x004fea0003900000 */
[----:B------:R-:W2:Y:S02]  /*29e30*/  @!P1 SYNCS.PHASECHK.TRANS64 P1, [R8+URZ+0x2a8c0], R9 ;  /* 0x02a8c009080095a7 */ /* 0x000ea4000802007f */
[----:B--2---:R-:W-:Y:S05]  /*29e40*/  @!P1 BRA `(.L_x_1649) ;  /* 0xfffffffc00f09947 */ /* 0x004fea000383ffff */
[----:B------:R-:W-:Y:S05]  /*29e50*/  BRA `(.L_x_1802) ;  /* 0xffffffa400d47947 */ /* 0x000fea000383ffff */
.L_x_1669:
        /* <DEDUP_REMOVED lines=11> */
.L_x_1804:
[----:B------:R-:W-:Y:S05]  /*29f10*/  BSYNC B0 ;  /* 0x0000000000007941 */ /* 0x000fea0003800000 */
.L_x_1803:
[----:B------:R-:W-:Y:S05]  /*29f20*/  BRA `(.L_x_1805) ;  /* 0xffffffb400a07947 */ /* 0x000fea000383ffff */
.L_x_1670:
[----:B------:R-:W-:Y:S01]  /*29f30*/  BSSY B0, `(.L_x_1806) ;  /* 0x0000006000007945 */ /* 0x000fe20003800000 */
[----:B------:R-:W-:-:S07]  /*29f40*/  IMAD.MOV.U32 R15, RZ, RZ, -0x1 ;  /* 0xffffffffff0f7424 */ /* 0x000fce00078e00ff */
[----:B------:R-:W-:Y:S05]  /*29f50*/  WARPSYNC.COLLECTIVE R15, `(.L_x_1807) ;  /* 0x000000000f0c7348 */ /* 0x000fea0003c00000 */
[----:B------:R-:W-:Y:S02]  /*29f60*/  ELECT P6, UR62, PT ;  /* 0x00000000003e782f */ /* 0x000fe400038c0000 */
[----:B------:R-:W-:Y:S01]  /*29f70*/  MOV R14, UR62 ;  /* 0x0000003e000e7c02 */ /* 0x000fe20008000f00 */
[----:B------:R-:W-:Y:S10]  /*29f80*/  ENDCOLLECTIVE ;  /* 0x000000000000791b */ /* 0x000ff40003800000 */
.L_x_1807:
[----:B------:R-:W-:Y:S05]  /*29f90*/  BSYNC B0 ;  /* 0x0000000000007941 */ /* 0x000fea0003800000 */
.L_x_1806:
[----:B------:R-:W-:Y:S05]  /*29fa0*/  BRA `(.L_x_1808) ;  /* 0xffffffb400907947 */ /* 0x000fea000383ffff */
.L_x_1673:
[----:B0-----:R0:W1:Y:S02]  /*29fb0*/  SYNCS.PHASECHK.TRANS64.TRYWAIT P0, [R7+URZ+0x2a840], R10 ;  /* 0x02a8400a070075a7 */ /* 0x001064000800017f */
[----:B-1----:R-:W-:Y:S05]  /*29fc0*/  @!P0 NANOSLEEP.SYNCS 0x989680 ;  /* 0x009896800000895d */ /* 0x002fea0003900000 */
[----:B------:R-:W1:Y:S02]  /*29fd0*/  @!P0 SYNCS.PHASECHK.TRANS64 P0, [R7+URZ+0x2a840], R10 ;  /* 0x02a8400a070085a7 */ /* 0x000e64000800007f */
[----:B-1----:R-:W-:Y:S05]  /*29fe0*/  @!P0 BRA `(.L_x_1673) ;  /* 0xfffffffc00f08947 */ /* 0x002fea000383ffff */
[----:B------:R-:W-:Y:S05]  /*29ff0*/  BRA `(.L_x_1809) ;  /* 0xffffffb400f87947 */ /* 0x000fea000383ffff */
.L_x_1676:
        /* <DEDUP_REMOVED lines=8> */
.L_x_1684:
[----:B0-----:R0:W1:Y:S02]  /*2a080*/  SYNCS.PHASECHK.TRANS64.TRYWAIT P0, [R3+URZ+0x2a840], R8 ;  /* 0x02a84008030075a7 */ /* 0x001064000800017f */
[----:B-1----:R-:W-:Y:S05]  /*2a090*/  @!P0 NANOSLEEP.SYNCS 0x989680 ;  /* 0x009896800000895d */ /* 0x002fea0003900000 */
[----:B------:R-:W1:Y:S02]  /*2a0a0*/  @!P0 SYNCS.PHASECHK.TRANS64 P0, [R3+URZ+0x2a840], R8 ;  /* 0x02a84008030085a7 */ /* 0x000e64000800007f */
[----:B-1----:R-:W-:Y:S05]  /*2a0b0*/  @!P0 BRA `(.L_x_1684) ;  /* 0xfffffffc00f08947 */ /* 0x002fea000383ffff */
[----:B------:R-:W-:Y:S05]  /*2a0c0*/  BRA `(.L_x_1811) ;  /* 0xffffffc000047947 */ /* 0x000fea000383ffff */
.L_x_1686:
[----:B0-----:R0:W1:Y:S02]  /*2a0d0*/  SYNCS.PHASECHK.TRANS64.TRYWAIT P0, [R3+URZ+0x2a860], R8 ;  /* 0x02a86008030075a7 */ /* 0x001064000800017f */
[----:B-1----:R-:W-:Y:S05]  /*2a0e0*/  @!P0 NANOSLEEP.SYNCS 0x989680 ;  /* 0x009896800000895d */ /* 0x002fea0003900000 */
[----:B------:R-:W1:Y:S02]  /*2a0f0*/  @!P0 SYNCS.PHASECHK.TRANS64 P0, [R3+URZ+0x2a860], R8 ;  /* 0x02a86008030085a7 */ /* 0x000e64000800007f */
[----:B-1----:R-:W-:Y:S05]  /*2a100*/  @!P0 BRA `(.L_x_1686) ;  /* 0xfffffffc00f08947 */ /* 0x002fea000383ffff */
[----:B------:R-:W-:Y:S05]  /*2a110*/  BRA `(.L_x_1812) ;  /* 0xffffffc000b07947 */ /* 0x000fea000383ffff */
.L_x_1692:
[----:B-1----:R1:W2:Y:S02]  /*2a120*/  SYNCS.PHASECHK.TRANS64.TRYWAIT P0, [R2+URZ+0x2a840], R3 ;  /* 0x02a84003020075a7 */ /* 0x0022a4000800017f */
[----:B--2---:R-:W-:Y:S05]  /*2a130*/  @!P0 NANOSLEEP.SYNCS 0x989680 ;  /* 0x009896800000895d */ /* 0x004fea0003900000 */
[----:B------:R-:W2:Y:S02]  /*2a140*/  @!P0 SYNCS.PHASECHK.TRANS64 P0, [R2+URZ+0x2a840], R3 ;  /* 0x02a84003020085a7 */ /* 0x000ea4000800007f */
[----:B--2---:R-:W-:Y:S05]  /*2a150*/  @!P0 BRA `(.L_x_1692) ;  /* 0xfffffffc00f08947 */ /* 0x004fea000383ffff */
[----:B------:R-:W-:Y:S05]  /*2a160*/  BRA `(.L_x_1813) ;  /* 0xffffffc800187947 */ /* 0x000fea000383ffff */
.L_x_1694:
[----:B0-----:R0:W1:Y:S02]  /*2a170*/  SYNCS.PHASECHK.TRANS64.TRYWAIT P0, [R2+URZ+0x2a860], R3 ;  /* 0x02a86003020075a7 */ /* 0x001064000800017f */
[----:B-1----:R-:W-:Y:S05]  /*2a180*/  @!P0 NANOSLEEP.SYNCS 0x989680 ;  /* 0x009896800000895d */ /* 0x002fea0003900000 */
[----:B------:R-:W1:Y:S02]  /*2a190*/  @!P0 SYNCS.PHASECHK.TRANS64 P0, [R2+URZ+0x2a860], R3 ;  /* 0x02a86003020085a7 */ /* 0x000e64000800007f */
[----:B-1----:R-:W-:Y:S05]  /*2a1a0*/  @!P0 BRA `(.L_x_1694) ;  /* 0xfffffffc00f08947 */ /* 0x002fea000383ffff */
[----:B------:R-:W-:Y:S05]  /*2a1b0*/  BRA `(.L_x_1814) ;  /* 0xffffffc800c47947 */ /* 0x000fea000383ffff */
.L_x_1700:
[----:B--2---:R2:W3:Y:S02]  /*2a1c0*/  SYNCS.PHASECHK.TRANS64.TRYWAIT P0, [R2+URZ+0x2a840], R3 ;  /* 0x02a84003020075a7 */ /* 0x0044e4000800017f */
[----:B---3--:R-:W-:Y:S05]  /*2a1d0*/  @!P0 NANOSLEEP.SYNCS 0x989680 ;  /* 0x009896800000895d */ /* 0x008fea0003900000 */
[----:B------:R-:W3:Y:S02]  /*2a1e0*/  @!P0 SYNCS.PHASECHK.TRANS64 P0, [R2+URZ+0x2a840], R3 ;  /* 0x02a84003020085a7 */ /* 0x000ee4000800007f */
[----:B---3--:R-:W-:Y:S05]  /*2a1f0*/  @!P0 BRA `(.L_x_1700) ;  /* 0xfffffffc00f08947 */ /* 0x008fea000383ffff */
[----:B------:R-:W-:Y:S05]  /*2a200*/  BRA `(.L_x_1815) ;  /* 0xffffffd000007947 */ /* 0x000fea000383ffff */
.L_x_1702:
[----:B0-----:R0:W1:Y:S02]  /*2a210*/  SYNCS.PHASECHK.TRANS64.TRYWAIT P0, [R2+URZ+0x2a860], R9 ;  /* 0x02a86009020075a7 */ /* 0x001064000800017f */
[----:B-1----:R-:W-:Y:S05]  /*2a220*/  @!P0 NANOSLEEP.SYNCS 0x989680 ;  /* 0x009896800000895d */ /* 0x002fea0003900000 */
[----:B------:R-:W1:Y:S02]  /*2a230*/  @!P0 SYNCS.PHASECHK.TRANS64 P0, [R2+URZ+0x2a860], R9 ;  /* 0x02a86009020085a7 */ /* 0x000e64000800007f */
[----:B-1----:R-:W-:Y:S05]  /*2a240*/  @!P0 BRA `(.L_x_1702) ;  /* 0xfffffffc00f08947 */ /* 0x002fea000383ffff */
[----:B------:R-:W-:Y:S05]  /*2a250*/  BRA `(.L_x_1816) ;  /* 0xffffffd000a87947 */ /* 0x000fea000383ffff */
.L_x_1710:
[----:B-1----:R1:W2:Y:S02]  /*2a260*/  SYNCS.PHASECHK.TRANS64.TRYWAIT P0, [R3+URZ+0x2a860], R2 ;  /* 0x02a86002030075a7 */ /* 0x0022a4000800017f */
[----:B--2---:R-:W-:Y:S05]  /*2a270*/  @!P0 NANOSLEEP.SYNCS 0x989680 ;  /* 0x009896800000895d */ /* 0x004fea0003900000 */
[----:B------:R-:W2:Y:S02]  /*2a280*/  @!P0 SYNCS.PHASECHK.TRANS64 P0, [R3+URZ+0x2a860], R2 ;  /* 0x02a86002030085a7 */ /* 0x000ea4000800007f */
[----:B--2---:R-:W-:Y:S05]  /*2a290*/  @!P0 BRA `(.L_x_1710) ;  /* 0xfffffffc00f08947 */ /* 0x004fea000383ffff */
[----:B------:R-:W-:Y:S05]  /*2a2a0*/  BRA `(.L_x_1817) ;  /* 0xffffffd400cc7947 */ /* 0x000fea000383ffff */
.L_x_1713:
[----:B------:R-:W-:Y:S01]  /*2a2b0*/  BSSY B0, `(.L_x_1818) ;  /* 0x0000008000007945 */ /* 0x000fe20003800000 */
[----:B------:R-:W-:Y:S02]  /*2a2c0*/  IMAD.MOV.U32 R13, RZ, RZ, R16 ;  /* 0x000000ffff0d7224 */ /* 0x000fe400078e0010 */
[----:B------:R-:W-:Y:S02]  /*2a2d0*/  IMAD.MOV.U32 R12, RZ, RZ, RZ ;  /* 0x000000ffff0c7224 */ /* 0x000fe400078e00ff */
[----:B------:R-:W-:Y:S02]  /*2a2e0*/  IMAD.MOV.U32 R11, RZ, RZ, 0x1f ;  /* 0x0000001fff0b7424 */ /* 0x000fe400078e00ff */
[----:B0-----:R-:W-:-:S07]  /*2a2f0*/  IMAD.MOV.U32 R15, RZ, RZ, -0x1 ;  /* 0xffffffffff0f7424 */ /* 0x001fce00078e00ff */
[----:B-12---:R-:W-:Y:S05]  /*2a300*/  WARPSYNC.COLLECTIVE R15, `(.L_x_1819) ;  /* 0x000000000f087348 */ /* 0x006fea0003c00000 */
[----:B------:R0:W3:Y:S02]  /*2a310*/  SHFL.IDX P6, R14, R13, R12, R11 ;  /* 0x0000000c0d0e7389 */ /* 0x0000e400000c000b */
[----:B0123--:R-:W-:Y:S01]  /*2a320*/  ENDCOLLECTIVE ;  /* 0x000000000000791b */ /* 0x00ffe20003800000 */
.L_x_1819:
[----:B------:R-:W-:Y:S05]  /*2a330*/  BSYNC B0 ;  /* 0x0000000000007941 */ /* 0x000fea0003800000 */
.L_x_1818:
        /* <DEDUP_REMOVED lines=8> */
.L_x_1820:
[----:B------:R-:W-:Y:S01]  /*2a3c0*/  IMAD.MOV.U32 R16, RZ, RZ, R14 ;  /* 0x000000ffff107224 */ /* 0x000fe200078e000e */
[----:B------:R-:W-:Y:S06]  /*2a3d0*/  BRA `(.L_x_1821) ;  /* 0xffffffd800607947 */ /* 0x000fec000383ffff */
.L_x_1716:
[----:B------:R-:W-:Y:S01]  /*2a3e0*/  BSSY B0, `(.L_x_1822) ;  /* 0x0000008000007945 */ /* 0x000fe20003800000 */
[----:B-----5:R-:W-:Y:S02]  /*2a3f0*/  IMAD.MOV.U32 R13, RZ, RZ, R17 ;  /* 0x000000ffff0d7224 */ /* 0x020fe400078e0011 */
[----:B------:R-:W-:Y:S02]  /*2a400*/  IMAD.MOV.U32 R12, RZ, RZ, 0x1 ;  /* 0x00000001ff0c7424 */ /* 0x000fe400078e00ff */
[----:B------:R-:W-:Y:S02]  /*2a410*/  IMAD.MOV.U32 R11, RZ, RZ, RZ ;  /* 0x000000ffff0b7224 */ /* 0x000fe400078e00ff */
[----:B0-----:R-:W-:-:S07]  /*2a420*/  IMAD.MOV.U32 R15, RZ, RZ, -0x1 ;  /* 0xffffffffff0f7424 */ /* 0x001fce00078e00ff */
[----:B-1234-:R-:W-:Y:S05]  /*2a430*/  WARPSYNC.COLLECTIVE R15, `(.L_x_1823) ;  /* 0x000000000f087348 */ /* 0x01efea0003c00000 */
[----:B------:R0:W0:Y:S02]  /*2a440*/  SHFL.UP P6, R14, R13, R12, R11 ;  /* 0x0400000c0d0e7389 */ /* 0x00002400000c000b */
[----:B01234-:R-:W-:Y:S01]  /*2a450*/  ENDCOLLECTIVE ;  /* 0x000000000000791b */ /* 0x01ffe20003800000 */
.L_x_1823:
[----:B------:R-:W-:Y:S05]  /*2a460*/  BSYNC B0 ;  /* 0x0000000000007941 */ /* 0x000fea0003800000 */
.L_x_1822:
        /* <DEDUP_REMOVED lines=10> */
.L_x_1824:
        /* <DEDUP_REMOVED lines=8> */
.L_x_1825:
        /* <DEDUP_REMOVED lines=8> */
.L_x_1826:
        /* <DEDUP_REMOVED lines=8> */
.L_x_1827:
        /* <DEDUP_REMOVED lines=8> */
.L_x_1828:
[----:B------:R-:W-:Y:S05]  /*2a710*/  BRA `(.L_x_1829) ;  /* 0xffffffd800287947 */ /* 0x000fea000383ffff */
.L_x_1721:
        /* <DEDUP_REMOVED lines=8> */
.L_x_1831:
[----:B------:R-:W-:Y:S05]  /*2a7a0*/  BSYNC B0 ;  /* 0x0000000000007941 */ /* 0x000fea0003800000 */
.L_x_1830:
        /* <DEDUP_REMOVED lines=10> */
.L_x_1832:
        /* <DEDUP_REMOVED lines=8> */
.L_x_1833:
        /* <DEDUP_REMOVED lines=8> */
.L_x_1834:
        /* <DEDUP_REMOVED lines=8> */
.L_x_1835:
        /* <DEDUP_REMOVED lines=8> */
.L_x_1836:
[----:B------:R-:W-:Y:S05]  /*2aa50*/  BRA `(.L_x_1837) ;  /* 0xffffffd800107947 */ /* 0x000fea000383ffff */
.L_x_1723:
[----:B------:R-:W-:Y:S01]  /*2aa60*/  BSSY B0, `(.L_x_1838) ;  /* 0x0000006000007945 */ /* 0x000fe20003800000 */
[----:B------:R-:W-:Y:S01]  /*2aa70*/  PLOP3.LUT P6, PT, P6, PT, PT, 0x8, 0x0 ;  /* 0x000000000000781c */ /* 0x000fe200037ce170 */
[----:B------:R-:W-:-:S12]  /*2aa80*/  IMAD.MOV.U32 R15, RZ, RZ, -0x1 ;  /* 0xffffffffff0f7424 */ /* 0x000fd800078e00ff */
[----:B0-----:R-:W-:Y:S05]  /*2aa90*/  WARPSYNC.COLLECTIVE R15, `(.L_x_1839) ;  /* 0x000000000f087348 */ /* 0x001fea0003c00000 */
[----:B------:R-:W-:Y:S01]  /*2aaa0*/  VOTE.ANY R14, PT, P6 ;  /* 0x00000000000e7806 */ /* 0x000fe200030e0100 */
[----:B0-----:R-:W-:Y:S06]  /*2aab0*/  ENDCOLLECTIVE ;  /* 0x000000000000791b */ /* 0x001fec0003800000 */
.L_x_1839:
[----:B------:R-:W-:Y:S05]  /*2aac0*/  BSYNC B0 ;  /* 0x0000000000007941 */ /* 0x000fea0003800000 */
.L_x_1838:
        /* <DEDUP_REMOVED lines=9> */
.L_x_1840:
[----:B------:R-:W-:Y:S01]  /*2ab60*/  IMAD.MOV.U32 R17, RZ, RZ, R14 ;  /* 0x000000ffff117224 */ /* 0x000fe200078e000e */
[----:B------:R-:W-:Y:S06]  /*2ab70*/  BRA `(.L_x_1841) ;  /* 0xffffffd800007947 */ /* 0x000fec000383ffff */
.L_x_1725:
[----:B------:R-:W-:Y:S01]  /*2ab80*/  BSSY B0, `(.L_x_1842) ;  /* 0x0000007000007945 */ /* 0x000fe20003800000 */
[----:B------:R-:W-:Y:S02]  /*2ab90*/  IMAD.MOV.U32 R13, RZ, RZ, R2 ;  /* 0x000000ffff0d7224 */ /* 0x000fe400078e0002 */
[----:B------:R-:W-:Y:S02]  /*2aba0*/  IMAD.MOV.U32 R11, RZ, RZ, 0x1f ;  /* 0x0000001fff0b7424 */ /* 0x000fe400078e00ff */
[----:B------:R-:W-:-:S07]  /*2abb0*/  IMAD.MOV.U32 R15, RZ, RZ, -0x1 ;  /* 0xffffffffff0f7424 */ /* 0x000fce00078e00ff */
[----:B012---:R-:W-:Y:S05]  /*2abc0*/  WARPSYNC.COLLECTIVE R15, `(.L_x_1843) ;  /* 0x000000000f087348 */ /* 0x007fea0003c00000 */
[----:B------:R3:W4:Y:S02]  /*2abd0*/  SHFL.IDX P6, R14, R13, R12, R11 ;  /* 0x0000000c0d0e7389 */ /* 0x00072400000c000b */
[----:B01234-:R-:W-:Y:S01]  /*2abe0*/  ENDCOLLECTIVE ;  /* 0x000000000000791b */ /* 0x01ffe20003800000 */
.L_x_1843:
[----:B------:R-:W-:Y:S05]  /*2abf0*/  BSYNC B0 ;  /* 0x0000000000007941 */ /* 0x000fea0003800000 */
.L_x_1842:
[----:B------:R-:W-:Y:S01]  /*2ac00*/  IMAD.MOV.U32 R7, RZ, RZ, R14 ;  /* 0x000000ffff077224 */ /* 0x000fe200078e000e */
[----:B------:R-:W-:Y:S06]  /*2ac10*/  BRA `(.L_x_1724) ;  /* 0xffffffd400f47947 */ /* 0x000fec000383ffff */
.L_x_1729:
[----:B-1----:R1:W2:Y:S02]  /*2ac20*/  SYNCS.PHASECHK.TRANS64.TRYWAIT P0, [R0+URZ+0x2a820], R3 ;  /* 0x02a82003000075a7 */ /* 0x0022a4000800017f */
[----:B--2---:R-:W-:Y:S05]  /*2ac30*/  @!P0 NANOSLEEP.SYNCS 0x989680 ;  /* 0x009896800000895d */ /* 0x004fea0003900000 */
[----:B------:R-:W2:Y:S02]  /*2ac40*/  @!P0 SYNCS.PHASECHK.TRANS64 P0, [R0+URZ+0x2a820], R3 ;  /* 0x02a82003000085a7 */ /* 0x000ea4000800007f */
[----:B--2---:R-:W-:Y:S05]  /*2ac50*/  @!P0 BRA `(.L_x_1729) ;  /* 0xfffffffc00f08947 */ /* 0x004fea000383ffff */
[----:B------:R-:W-:Y:S05]  /*2ac60*/  BRA `(.L_x_1844) ;  /* 0xffffffdc006c7947 */ /* 0x000fea000383ffff */
.L_x_1730:
        /* <DEDUP_REMOVED lines=11> */
.L_x_1846:
[----:B------:R-:W-:Y:S05]  /*2ad20*/  BSYNC B0 ;  /* 0x0000000000007941 */ /* 0x000fea0003800000 */
.L_x_1845:
[----:B------:R-:W-:Y:S05]  /*2ad30*/  BRA `(.L_x_1847) ;  /* 0xffffffdc00547947 */ /* 0x000fea000383ffff */
.L_x_1731:
[----:B------:R-:W-:Y:S01]  /*2ad40*/  BSSY B0, `(.L_x_1848) ;  /* 0x0000006000007945 */ /* 0x000fe20003800000 */
[----:B------:R-:W-:-:S07]  /*2ad50*/  IMAD.MOV.U32 R15, RZ, RZ, -0x1 ;  /* 0xffffffffff0f7424 */ /* 0x000fce00078e00ff */
[----:B012---:R-:W-:Y:S05]  /*2ad60*/  WARPSYNC.COLLECTIVE R15, `(.L_x_1849) ;  /* 0x000000000f0c7348 */ /* 0x007fea0003c00000 */
[----:B------:R-:W-:Y:S02]  /*2ad70*/  ELECT P6, UR62, PT ;  /* 0x00000000003e782f */ /* 0x000fe400038c0000 */
[----:B------:R-:W-:Y:S01]  /*2ad80*/  MOV R14, UR62 ;  /* 0x0000003e000e7c02 */ /* 0x000fe20008000f00 */
[----:B012---:R-:W-:Y:S10]  /*2ad90*/  ENDCOLLECTIVE ;  /* 0x000000000000791b */ /* 0x007ff40003800000 */
.L_x_1849:
[----:B------:R-:W-:Y:S05]  /*2ada0*/  BSYNC B0 ;  /* 0x0000000000007941 */ /* 0x000fea0003800000 */
.L_x_1848:
[----:B------:R-:W-:Y:S05]  /*2adb0*/  BRA `(.L_x_1850) ;  /* 0xffffffdc00487947 */ /* 0x000fea000383ffff */
.L_x_1733:
[----:B-1----:R1:W2:Y:S02]  /*2adc0*/  SYNCS.PHASECHK.TRANS64.TRYWAIT P0, [R6+URZ], R5 ;  /* 0x00000005060075a7 */ /* 0x0022a4000800017f */
[----:B--2---:R-:W-:Y:S05]  /*2add0*/  @!P0 NANOSLEEP.SYNCS 0x989680 ;  /* 0x009896800000895d */ /* 0x004fea0003900000 */
[----:B------:R-:W2:Y:S02]  /*2ade0*/  @!P0 SYNCS.PHASECHK.TRANS64 P0, [R6+URZ], R5 ;  /* 0x00000005060085a7 */ /* 0x000ea4000800007f */
[----:B--2---:R-:W-:Y:S05]  /*2adf0*/  @!P0 BRA `(.L_x_1733) ;  /* 0xfffffffc00f08947 */ /* 0x004fea000383ffff */
[----:B------:R-:W-:Y:S05]  /*2ae00*/  BRA `(.L_x_1851) ;  /* 0xffffffdc00847947 */ /* 0x000fea000383ffff */
.L_x_1734:
[----:B--2---:R2:W3:Y:S02]  /*2ae10*/  SYNCS.PHASECHK.TRANS64.TRYWAIT P0, [R7+URZ], R2 ;  /* 0x00000002070075a7 */ /* 0x0044e4000800017f */
[----:B---3--:R-:W-:Y:S05]  /*2ae20*/  @!P0 NANOSLEEP.SYNCS 0x989680 ;  /* 0x009896800000895d */ /* 0x008fea0003900000 */
[----:B------:R-:W3:Y:S02]  /*2ae30*/  @!P0 SYNCS.PHASECHK.TRANS64 P0, [R7+URZ], R2 ;  /* 0x00000002070085a7 */ /* 0x000ee4000800007f */
[----:B---3--:R-:W-:Y:S05]  /*2ae40*/  @!P0 BRA `(.L_x_1734) ;  /* 0xfffffffc00f08947 */ /* 0x008fea000383ffff */
[----:B------:R-:W-:Y:S05]  /*2ae50*/  BRA `(.L_x_1852) ;  /* 0xffffffdc00787947 */ /* 0x000fea000383ffff */
.L_x_1736:
[----:B---3--:R3:W4:Y:S02]  /*2ae60*/  SYNCS.PHASECHK.TRANS64.TRYWAIT P0, [R4+URZ], R5 ;  /* 0x00000005040075a7 */ /* 0x008724000800017f */
[----:B----4-:R-:W-:Y:S05]  /*2ae70*/  @!P0 NANOSLEEP.SYNCS 0x989680 ;  /* 0x009896800000895d */ /* 0x010fea0003900000 */
[----:B------:R-:W4:Y:S02]  /*2ae80*/  @!P0 SYNCS.PHASECHK.TRANS64 P0, [R4+URZ], R5 ;  /* 0x00000005040085a7 */ /* 0x000f24000800007f */
[----:B----4-:R-:W-:Y:S05]  /*2ae90*/  @!P0 BRA `(.L_x_1736) ;  /* 0xfffffffc00f08947 */ /* 0x010fea000383ffff */
[----:B------:R-:W-:Y:S05]  /*2aea0*/  BRA `(.L_x_1853) ;  /* 0xffffffdc00807947 */ /* 0x000fea000383ffff */
.L_x_1854:
        /* <DEDUP_REMOVED lines=13> */
.L_x_11937:


//--------------------- .text._ZN7cutlass13device_kernelIN5flash11enable_sm90INS1_16FlashAttnFwdSm90INS1_25CollectiveMainloopFwdSm90ILi2EN4cute5tupleIJNS5_1CILi1EEES8_S8_EEENS6_IJNS7_ILi128EEESA_NS7_ILi192EEEEEELi128ENS_10bfloat16_tEfNS_4arch4Sm90ELb1ELb0ELb1ELb0ELb0ELb0ELb0ELb1ELb1ELb0ELb0ELb0EEENS1_21CollectiveEpilogueFwdINS6_IJSA_SA_SA_EEES9_SD_SF_Li256ELb0ELb0ELb0ELb0EEENS1_30DynamicPersistentTileSchedulerILi256ELi32ELb0ELb0ELb1EEEEEEEEEvNT_6ParamsE --------------------------
	.section	.text._ZN7cutlass13device_kernelIN5flash11enable_sm90INS1_16FlashAttnFwdSm90INS1_25CollectiveMainloopFwdSm90ILi2EN4cute5tupleIJNS5_1CILi1EEES8_S8_EEENS6_IJNS7_ILi128EEESA_NS7_ILi192EEEEEELi128ENS_10bfloat16_tEfNS_4arch4Sm90ELb1ELb0ELb1ELb0ELb0ELb0ELb0ELb1ELb1ELb0ELb0ELb0EEENS1_21CollectiveEpilogueFwdINS6_IJSA_SA_SA_EEES9_SD_SF_Li256ELb0ELb0ELb0ELb0EEENS1_30DynamicPersistentTileSchedulerILi256ELi32ELb0ELb0ELb1EEEEEEEEEvNT_6ParamsE,"ax",@progbits
	.align	128
.text._ZN7cutlass13device_kernelIN5flash11enable_sm90INS1_16FlashAttnFwdSm90INS1_25CollectiveMainloopFwdSm90ILi2EN4cute5tupleIJNS5_1CILi1EEES8_S8_EEENS6_IJNS7_ILi128EEESA_NS7_ILi192EEEEEELi128ENS_10bfloat16_tEfNS_4arch4Sm90ELb1ELb0ELb1ELb0ELb0ELb0ELb0ELb1ELb1ELb0ELb0ELb0EEENS1_21CollectiveEpilogueFwdINS6_IJSA_SA_SA_EEES9_SD_SF_Li256ELb0ELb0ELb0ELb0EEENS1_30DynamicPersistentTileSchedulerILi256ELi32ELb0ELb0ELb1EEEEEEEEEvNT_6ParamsE:
        .type           _ZN7cutlass13device_kernelIN5flash11enable_sm90INS1_16FlashAttnFwdSm90INS1_25CollectiveMainloopFwdSm90ILi2EN4cute5tupleIJNS5_1CILi1EEES8_S8_EEENS6_IJNS7_ILi128EEESA_NS7_ILi192EEEEEELi128ENS_10bfloat16_tEfNS_4arch4Sm90ELb1ELb0ELb1ELb0ELb0ELb0ELb0ELb1ELb1ELb0ELb0ELb0EEENS1_21CollectiveEpilogueFwdINS6_IJSA_SA_SA_EEES9_SD_SF_Li256ELb0ELb0ELb0ELb0EEENS1_30DynamicPersistentTileSchedulerILi256ELi32ELb0ELb0ELb1EEEEEEEEEvNT_6ParamsE,@function
        .size           _ZN7cutlass13device_kernelIN5flash11enable_sm90INS1_16FlashAttnFwdSm90INS1_25CollectiveMainloopFwdSm90ILi2EN4cute5tupleIJNS5_1CILi1EEES8_S8_EEENS6_IJNS7_ILi128EEESA_NS7_ILi192EEEEEELi128ENS_10bfloat16_tEfNS_4arch4Sm90ELb1ELb0ELb1ELb0ELb0ELb0ELb0ELb1ELb1ELb0ELb0ELb0EEENS1_21CollectiveEpilogueFwdINS6_IJSA_SA_SA_EEES9_SD_SF_Li256ELb0ELb0ELb0ELb0EEENS1_30DynamicPersistentTileSchedulerILi256ELi32ELb0ELb0ELb1EEEEEEEEEvNT_6ParamsE,(.L_x_11938 - _ZN7cutlass13device_kernelIN5flash11enable_sm90INS1_16FlashAttnFwdSm90INS1_25CollectiveMainloopFwdSm90ILi2EN4cute5tupleIJNS5_1CILi1EEES8_S8_EEENS6_IJNS7_ILi128EEESA_NS7_ILi192EEEEEELi128ENS_10bfloat16_tEfNS_4arch4Sm90ELb1ELb0ELb1ELb0ELb0ELb0ELb0ELb1ELb1ELb0ELb0ELb0EEENS1_21CollectiveEpilogueFwdINS6_IJSA_SA_SA_EEES9_SD_SF_Li256ELb0ELb0ELb0ELb0EEENS1_30DynamicPersistentTileSchedulerILi256ELi32ELb0ELb0ELb1EEEEEEEEEvNT_6ParamsE)
        .other          _ZN7cutlass13device_kernelIN5flash11enable_sm90INS1_16FlashAttnFwdSm90INS1_25CollectiveMainloopFwdSm90ILi2EN4cute5tupleIJNS5_1CILi1EEES8_S8_EEENS6_IJNS7_ILi128EEESA_NS7_ILi192EEEEEELi128ENS_10bfloat16_tEfNS_4arch4Sm90ELb1ELb0ELb1ELb0ELb0ELb0ELb0ELb1ELb1ELb0ELb0ELb0EEENS1_21CollectiveEpilogueFwdINS6_IJSA_SA_SA_EEES9_SD_SF_Li256ELb0ELb0ELb0ELb0EEENS1_30DynamicPersistentTileSchedulerILi256ELi32ELb0ELb0ELb1EEEEEEEEEvNT_6ParamsE,@"STO_CUDA_ENTRY STV_DEFAULT"
_ZN7cutlass13device_kernelIN5flash11enable_sm90INS1_16FlashAttnFwdSm90INS1_25CollectiveMainloopFwdSm90ILi2EN4cute5tupleIJNS5_1CILi1EEES8_S8_EEENS6_IJNS7_ILi128EEESA_NS7_ILi192EEEEEELi128ENS_10bfloat16_tEfNS_4arch4Sm90ELb1ELb0ELb1ELb0ELb0ELb0ELb0ELb1ELb1ELb0ELb0ELb0EEENS1_21CollectiveEpilogueFwdINS6_IJSA_SA_SA_EEES9_SD_SF_Li256ELb0ELb0ELb0ELb0EEENS1_30DynamicPersistentTileSchedulerILi256ELi32ELb0ELb0ELb1EEEEEEEEEvNT_6ParamsE:
        /* <DEDUP_REMOVED lines=24> */
.L_x_1856:
[----:B------:R-:W-:Y:S05]  /*0180*/  BSYNC B0 ;  /* 0x0000000000007941 */ /* 0x000fea0003800000 */
.L_x_1855:
        /* <DEDUP_REMOVED lines=37> */
.L_x_1857:
        /* <DEDUP_REMOVED lines=22> */
.L_x_1858:
        /* <DEDUP_REMOVED lines=18> */
.L_x_1859:
        /* <DEDUP_REMOVED lines=22> */
.L_x_1860:
        /* <DEDUP_REMOVED lines=22> */
.L_x_1861:
[----:B-1----:R-:W-:Y:S01]  /*0920*/  UMOV UR4, 0x1 ;  /* 0x0000000100047882 */ /* 0x002fe20000000000 */
[----:B------:R-:W-:Y:S01]  /*0930*/  PLOP3.LUT P0, PT, PT, PT, UP0, 0x80, 0x0 ;  /* 0x000000000000781c */ /* 0x000fe20003f0f008 */
[----:B------:R-:W-:Y:S01]  /*0940*/  USEL UR4, UR4, 0x2, !UP0 ;  /* 0x0000000204047887 */ /* 0x000fe2000c000000 */
[----:B------:R-:W-:-:S05]  /*0950*/  NOP ;  /* 0x0000000000007918 */ /* 0x000fca0000000000 */
[----:B------:R-:W-:-:S05]  /*0960*/  IMAD.U32 R2, RZ, RZ, UR4 ;  /* 0x00000004ff027e24 */ /* 0x000fca000f8e00ff */
[----:B------:R1:W-:Y:S01]  /*0970*/  STL [R1], R2 ;  /* 0x0000000201007387 */ /* 0x0003e20000100800 */
[----:B--23--:R-:W-:Y:S06]  /*0980*/  BAR.SYNC.DEFER_BLOCKING 0x0 ;  /* 0x0000000000007b1d */ /* 0x00cfec0000010000 */
[----:B------:R-:W-:Y:S05]  /*0990*/  @!P0 BRA `(.L_x_1862) ;  /* 0x000000b800e88947 */ /* 0x000fea0003800000 */
.L_x_1863:
        /* <DEDUP_REMOVED lines=13> */
[----:B------:R-:W-:Y:S01]  /*0a70*/  UMOV UR46, URZ ;  /* 0x0000003f002e7c82 */ /* 0x000fe20008000000 */
[----:B-1----:R-:W1:Y:S01]  /*0a80*/  S2R R2, SR_TID.X ;  /* 0x0000000000027919 */ /* 0x002e620000002100 */
[----:B------:R-:W-:-:S04]  /*0a90*/  UMOV UR36, URZ ;  /* 0x0000003f00247c82 */ /* 0x000fc80008000000 */
[----:B------:R-:W4:Y:S01]  /*0aa0*/  S2UR UR6, SR_SWINHI ;  /* 0x00000000000679c3 */ /* 0x000f220000002f00 */
[----:B---3--:R-:W-:-:S07]  /*0ab0*/  ULEA UR38, UR4, UR38, 0x18 ;  /* 0x0000002604267291 */ /* 0x008fce000f8ec03f */
[----:B------:R-:W-:Y:S01]  /*0ac0*/  UMOV UR4, UR38 ;  /* 0x0000002600047c82 */ /* 0x000fe20008000000 */
[----:B----4-:R-:W-:Y:S02]  /*0ad0*/  UMOV UR5, UR6 ;  /* 0x0000000600057c82 */ /* 0x010fe40008000000 */
[----:B------:R-:W-:Y:S01]  /*0ae0*/  IMAD.U32 R17, RZ, RZ, UR5 ;  /* 0x00000005ff117e24 */ /* 0x000fe2000f8e00ff */
[----:B-1----:R-:W-:Y:S01]  /*0af0*/  IADD3 R191, R2, -0x80, RZ ;  /* 0xffffff8002bf7810 */ /* 0x002fe20007ffe0ff */
[----:B------:R-:W-:Y:S01]  /*0b00*/  IMAD.U32 R16, RZ, RZ, UR4 ;  /* 0x00000004ff107e24 */ /* 0x000fe2000f8e00ff */
[----:B------:R-:W-:Y:S02]  /*0b10*/  UMOV UR4, UR7 ;  /* 0x0000000700047c82 */ /* 0x000fe40008000000 */
[----:B------:R-:W-:-:S04]  /*0b20*/  SHF.R.S32.HI R0, RZ, 0x1f, R191 ;  /* 0x0000001fff007819 */ /* 0x000fc800000114bf */
[CC--:B------:R-:W-:Y:S02]  /*0b30*/  LEA.HI R2, R0.reuse, R191.reuse, RZ, 0x4 ;  /* 0x000000bf00027211 */ /* 0x0c0fe400078f20ff */
[----:B------:R-:W-:Y:S02]  /*0b40*/  LEA.HI R189, R0, R191, RZ, 0x5 ;  /* 0x000000bf00bd7211 */ /* 0x000fe400078f28ff */
[----:B------:R-:W-:Y:S02]  /*0b50*/  SHF.R.S32.HI R5, RZ, 0x4, R2 ;  /* 0x00000004ff057819 */ /* 0x000fe40000011402 */
[----:B------:R-:W-:Y:S02]  /*0b60*/  SHF.R.S32.HI R189, RZ, 0x5, R189 ;  /* 0x00000005ffbd7819 */ /* 0x000fe400000114bd */
[C---:B------:R-:W-:Y:S02]  /*0b70*/  LEA.HI R4, R2.reuse, R5, RZ, 0x1 ;  /* 0x0000000502047211 */ /* 0x040fe400078f08ff */
[----:B------:R-:W-:-:S02]  /*0b80*/  LOP3.LUT R2, R2, 0x3fffff0, RZ, 0xc0, !PT ;  /* 0x03fffff002027812 */ /* 0x000fc400078ec0ff */
[----:B------:R-:W-:Y:S02]  /*0b90*/  LOP3.LUT R4, R4, 0x1ffffffe, RZ, 0xc0, !PT ;  /* 0x1ffffffe04047812 */ /* 0x000fe400078ec0ff */
[----:B------:R-:W-:-:S03]  /*0ba0*/  IADD3 R2, R191, -R2, RZ ;  /* 0x80000002bf027210 */ /* 0x000fc60007ffe0ff */
        /* <DEDUP_REMOVED lines=17> */
[----:B------:R-:W-:Y:S01]  /*0cc0*/  UMOV UR5, URZ ;  /* 0x0000003f00057c82 */ /* 0x000fe20008000000 */
[----:B------:R-:W-:Y:S01]  /*0cd0*/  LEA.HI R6, R6, R187, RZ, 0x5 ;  /* 0x000000bb06067211 */ /* 0x000fe200078f28ff */
[----:B------:R-:W-:Y:S01]  /*0ce0*/  IMAD.U32 R186, RZ, RZ, UR5 ;  /* 0x00000005ffba7e24 */ /* 0x000fe2000f8e00ff */
[--C-:B------:R-:W-:Y:S02]  /*0cf0*/  SHF.R.S32.HI R5, RZ, 0x2, R7.reuse ;  /* 0x00000002ff057819 */ /* 0x100fe40000011407 */
[----:B------:R-:W-:Y:S02]  /*0d00*/  SHF.R.S32.HI R8, RZ, 0x1f, R7 ;  /* 0x0000001fff087819 */ /* 0x000fe40000011407 */
[----:B------:R-:W-:Y:S02]  /*0d10*/  SHF.R.S32.HI R6, RZ, 0x5, R6 ;  /* 0x00000005ff067819 */ /* 0x000fe40000011406 */
[----:B------:R-:W-:-:S02]  /*0d20*/  LEA.HI R8, R8, R5, RZ, 0x3 ;  /* 0x0000000508087211 */ /* 0x000fc400078f18ff */
[----:B------:R-:W-:Y:S02]  /*0d30*/  LOP3.LUT R22, R7, 0x7ffffffc, RZ, 0xc0, !PT ;  /* 0x7ffffffc07167812 */ /* 0x000fe400078ec0ff */
[----:B------:R-:W-:Y:S02]  /*0d40*/  LOP3.LUT R8, R8, 0xfffffff8, RZ, 0xc0, !PT ;  /* 0xfffffff808087812 */ /* 0x000fe400078ec0ff */
[----:B------:R-:W-:Y:S01]  /*0d50*/  SHF.L.U32 R18, R2, 0x3, RZ ;  /* 0x0000000302127819 */ /* 0x000fe200000006ff */
[----:B------:R-:W-:Y:S01]  /*0d60*/  IMAD.IADD R22, R187, 0x1, -R22 ;  /* 0x00000001bb167824 */ /* 0x000fe200078e0a16 */
[----:B------:R-:W-:Y:S02]  /*0d70*/  IADD3 R9, R5, -R8, RZ ;  /* 0x8000000805097210 */ /* 0x000fe40007ffe0ff */
[----:B------:R-:W-:Y:S02]  /*0d80*/  LOP3.LUT R5, R3, 0x3fffffe, RZ, 0xc0, !PT ;  /* 0x03fffffe03057812 */ /* 0x000fe400078ec0ff */
[----:B------:R-:W-:Y:S01]  /*0d90*/  SHF.L.U32 R3, R4, 0x3, RZ ;  /* 0x0000000304037819 */ /* 0x000fe200000006ff */
[----:B------:R-:W-:-:S02]  /*0da0*/  IMAD R6, R6, 0x10, R9 ;  /* 0x0000001006067824 */ /* 0x000fc400078e0209 */
[----:B------:R-:W-:Y:S02]  /*0db0*/  IMAD.IADD R5, R188, 0x1, -R5 ;  /* 0x00000001bc057824 */ /* 0x000fe400078e0a05 */
[----:B------:R-:W-:-:S03]  /*0dc0*/  IMAD.WIDE R16, R3, 0x2, R16 ;  /* 0x0000000203107825 */ /* 0x000fc600078e0210 */
[----:B------:R-:W-:-:S07]  /*0dd0*/  LEA R23, R5, R6, 0x6 ;  /* 0x0000000605177211 */ /* 0x000fce00078e30ff */
.L_x_1910:
        /* <DEDUP_REMOVED lines=11> */
[----:B--2-4-:R-:W-:Y:S05]  /*0e90*/  @!P0 BRA `(.L_x_1864) ;  /* 0x0000000000208947 */ /* 0x014fea0003800000 */
        /* <DEDUP_REMOVED lines=8> */
.L_x_1864:
[----:B------:R-:W-:Y:S01]  /*0f20*/  ULDC UR6, c[0x0][0xdc4] ;  /* 0x0003710000067ab9 */ /* 0x000fe20000000800 */
[----:B------:R-:W-:Y:S01]  /*0f30*/  UMOV UR60, UR7 ;  /* 0x00000007003c7c82 */ /* 0x000fe20008000000 */
[----:B------:R-:W-:-:S11]  /*0f40*/  UISETP.NE.AND UP0, UPT, UR6, 0x1, UPT ;  /* 0x000000010600788c */ /* 0x000fd6000bf05270 */
[----:B------:R-:W-:Y:S02]  /*0f50*/  @UP0 ULDC.64 UR10, c[0x0][0xdc8] ;  /* 0x00037200000a0ab9 */ /* 0x000fe40000000a00 */
[----:B------:R-:W-:-:S04]  /*0f60*/  UIMAD.WIDE.U32 UR4, UR7, UR10, URZ ;  /* 0x0000000a070472a5 */ /* 0x000fc8000f8e003f */
[----:B------:R-:W-:-:S04]  /*0f70*/  @UP0 USHF.R.U32.HI UR60, URZ, UR11, UR5 ;  /* 0x0000000b3f3c0299 */ /* 0x000fc80008011605 */
[----:B------:R-:W-:-:S12]  /*0f80*/  UIMAD UR4, UR60, UR6, URZ ;  /* 0x000000063c0472a4 */ /* 0x000fd8000f8e023f */
.L_x_1865:
[----:B------:R-:W-:Y:S01]  /*0f90*/  ULOP3.LUT UR5, URZ, UR60, URZ, 0x33, !UPT ;  /* 0x0000003c3f057292 */ /* 0x000fe2000f8e333f */
[----:B------:R-:W-:Y:S01]  /*0fa0*/  PLOP3.LUT P0, PT, PT, PT, PT, 0x80, 0x0 ;  /* 0x000000000000781c */ /* 0x000fe20003f0f070 */
[----:B------:R-:W-:Y:S01]  /*0fb0*/  ULDC.64 UR10, c[0x0][0x3f8] ;  /* 0x0000fe00000a7ab9 */ /* 0x000fe20000000a00 */
[----:B------:R-:W-:Y:S01]  /*0fc0*/  ULDC UR6, c[0x0][0xdac] ;  /* 0x00036b0000067ab9 */ /* 0x000fe20000000800 */
[----:B------:R-:W-:Y:S01]  /*0fd0*/  UISETP.NE.U32.AND UP0, UPT, UR10, URZ, UPT ;  /* 0x0000003f0a00728c */ /* 0x000fe2000bf05070 */
[----:B------:R-:W-:Y:S01]  /*0fe0*/  MOV R0, RZ ;  /* 0x000000ff00007202 */ /* 0x000fe20000000f00 */
[----:B------:R-:W-:Y:S01]  /*0ff0*/  UIADD3 UR5, UR5, UR6, URZ ;  /* 0x0000000605057290 */ /* 0x000fe2000fffe03f */
[----:B------:R-:W-:Y:S01]  /*1000*/  CS2R R2, SRZ ;  /* 0x0000000000027805 */ /* 0x000fe2000001ff00 */
[----:B------:R-:W-:Y:S01]  /*1010*/  UISETP.NE.AND.EX UP0, UPT, UR11, URZ, UPT, UP0 ;  /* 0x0000003f0b00728c */ /* 0x000fe2000bf05300 */
[----:B------:R-:W-:Y:S01]  /*1020*/  CS2R R86, SRZ ;  /* 0x0000000000567805 */ /* 0x000fe2000001ff00 */
[----:B------:R-:W-:Y:S01]  /*1030*/  USHF.L.U32 UR42, UR5, 0x7, URZ ;  /* 0x00000007052a7899 */ /* 0x000fe2000800063f */
[----:B------:R-:W-:Y:S01]  /*1040*/  CS2R R84, SRZ ;  /* 0x0000000000547805 */ /* 0x000fe2000001ff00 */
[----:B------:R-:W-:Y:S01]  /*1050*/  ULDC UR37, c[0x0][0x404] ;  /* 0x0001010000257ab9 */ /* 0x000fe20000000800 */
[----:B------:R-:W-:Y:S01]  /*1060*/  ULDC UR9, c[0x0][0x288] ;  /* 0x0000a20000097ab9 */ /* 0x000fe20000000800 */
[----:B------:R-:W-:Y:S01]  /*1070*/  UIADD3 UR4, UR7, -UR4, URZ ;  /* 0x8000000407047290 */ /* 0x000fe2000fffe03f */
[----:B------:R-:W-:Y:S01]  /*1080*/  CS2R R82, SRZ ;  /* 0x0000000000527805 */ /* 0x000fe2000001ff00 */
[----:B------:R-:W-:Y:S01]  /*1090*/  USEL UR37, UR37, 0x1, UP0 ;  /* 0x0000000125257887 */ /* 0x000fe20008000000 */
[----:B------:R-:W-:Y:S01]  /*10a0*/  CS2R R80, SRZ ;  /* 0x0000000000507805 */ /* 0x000fe2000001ff00 */
[----:B------:R-:W-:Y:S01]  /*10b0*/  UIADD3 UR5, UR42, 0xff, -UR9 ;  /* 0x000000ff2a057890 */ /* 0x000fe2000fffe809 */
[----:B------:R-:W-:Y:S01]  /*10c0*/  CS2R R78, SRZ ;  /* 0x00000000004e7805 */ /* 0x000fe2000001ff00 */
[----:B------:R-:W-:Y:S01]  /*10d0*/  ULDC UR10, c[0x0][0xdc4] ;  /* 0x00037100000a7ab9 */ /* 0x000fe20000000800 */
[----:B------:R-:W-:Y:S01]  /*10e0*/  ULDC UR7, c[0x0][0x2e0] ;  /* 0x0000b80000077ab9 */ /* 0x000fe20000000800 */
[----:B------:R-:W-:Y:S01]  /*10f0*/  UIMAD UR10, UR8, UR10, UR4 ;  /* 0x0000000a080a72a4 */ /* 0x000fe2000f8e0204 */
[----:B------:R-:W-:Y:S01]  /*1100*/  CS2R R76, SRZ ;  /* 0x00000000004c7805 */ /* 0x000fe2000001ff00 */
[----:B------:R-:W-:Y:S01]  /*1110*/  UIMAD UR4, UR37, UR7, 0x7f ;  /* 0x0000007f250474a4 */ /* 0x000fe2000f8e0207 */
[----:B------:R-:W-:Y:S01]  /*1120*/  CS2R R74, SRZ ;  /* 0x00000000004a7805 */ /* 0x000fe2000001ff00 */
[----:B------:R-:W-:Y:S01]  /*1130*/  UIMAD UR6, UR37, UR7, UR5 ;  /* 0x00000007250672a4 */ /* 0x000fe2000f8e0205 */
[----:B------:R-:W-:Y:S01]  /*1140*/  CS2R R72, SRZ ;  /* 0x0000000000487805 */ /* 0x000fe2000001ff00 */
[----:B------:R-:W-:Y:S01]  /*1150*/  USHF.R.S32.HI UR5, URZ, 0x1f, UR4 ;  /* 0x0000001f3f057899 */ /* 0x000fe20008011404 */
[----:B------:R-:W-:Y:S01]  /*1160*/  CS2R R70, SRZ ;  /* 0x0000000000467805 */ /* 0x000fe2000001ff00 */
[----:B------:R-:W-:Y:S01]  /*1170*/  USHF.R.S32.HI UR7, URZ, 0x1f, UR6 ;  /* 0x0000001f3f077899 */ /* 0x000fe20008011406 */
[----:B------:R-:W-:Y:S01]  /*1180*/  CS2R R68, SRZ ;  /* 0x0000000000447805 */ /* 0x000fe2000001ff00 */
[----:B------:R-:W-:Y:S01]  /*1190*/  ULEA.HI UR5, UR5, UR4, URZ, 0x7 ;  /* 0x0000000405057291 */ /* 0x000fe2000f8f383f */
[----:B------:R-:W-:Y:S01]  /*11a0*/  CS2R R66, SRZ ;  /* 0x0000000000427805 */ /* 0x000fe2000001ff00 */
[----:B------:R-:W-:Y:S01]  /*11b0*/  ULEA.HI UR7, UR7, UR6, URZ, 0x7 ;  /* 0x0000000607077291 */ /* 0x000fe2000f8f383f */
[----:B------:R-:W-:Y:S01]  /*11c0*/  CS2R R64, SRZ ;  /* 0x0000000000407805 */ /* 0x000fe2000001ff00 */
[----:B------:R-:W-:Y:S01]  /*11d0*/  USHF.R.S32.HI UR40, URZ, 0x7, UR5 ;  /* 0x000000073f287899 */ /* 0x000fe20008011405 */
[----:B------:R-:W-:Y:S01]  /*11e0*/  CS2R R62, SRZ ;  /* 0x00000000003e7805 */ /* 0x000fe2000001ff00 */
[----:B------:R-:W-:Y:S01]  /*11f0*/  USHF.R.S32.HI UR7, URZ, 0x7, UR7 ;  /* 0x000000073f077899 */ /* 0x000fe20008011407 */
[----:B------:R-:W-:Y:S01]  /*1200*/  CS2R R60, SRZ ;  /* 0x00000000003c7805 */ /* 0x000fe2000001ff00 */
[----:B------:R-:W-:Y:S01]  /*1210*/  ULDC UR43, c[0x0][0xdb8] ;  /* 0x00036e00002b7ab9 */ /* 0x000fe20000000800 */
[----:B------:R-:W-:Y:S01]  /*1220*/  UMOV UR44, UR10 ;  /* 0x0000000a002c7c82 */ /* 0x000fe20008000000 */
[----:B------:R-:W-:Y:S01]  /*1230*/  UISETP.LT.AND UP0, UPT, UR40, UR7, UPT ;  /* 0x000000072800728c */ /* 0x000fe2000bf01270 */
[----:B------:R-:W-:Y:S01]  /*1240*/  CS2R R58, SRZ ;  /* 0x00000000003a7805 */ /* 0x000fe2000001ff00 */
[----:B------:R-:W-:Y:S01]  /*1250*/  UISETP.NE.AND UP1, UPT, UR43, 0x1, UPT ;  /* 0x000000012b00788c */ /* 0x000fe2000bf25270 */
[----:B------:R-:W-:Y:S01]  /*1260*/  CS2R R56, SRZ ;  /* 0x0000000000387805 */ /* 0x000fe2000001ff00 */
[----:B------:R-:W-:Y:S01]  /*1270*/  USEL UR40, UR40, UR7, UP0 ;  /* 0x0000000728287287 */ /* 0x000fe20008000000 */
[----:B------:R-:W-:-:S02]  /*1280*/  CS2R R54, SRZ ;  /* 0x0000000000367805 */ /* 0x000fc4000001ff00 */
[----:B------:R-:W-:Y:S02]  /*1290*/  CS2R R52, SRZ ;  /* 0x0000000000347805 */ /* 0x000fe4000001ff00 */
[----:B------:R-:W-:Y:S01]  /*12a0*/  CS2R R50, SRZ ;  /* 0x0000000000327805 */ /* 0x000fe2000001ff00 */
[----:B------:R-:W-:Y:S01]  /*12b0*/  UISETP.GE.AND UP0, UPT, UR40, 0x1, UPT ;  /* 0x000000012800788c */ /* 0x000fe2000bf06270 */
[----:B------:R-:W-:Y:S02]  /*12c0*/  CS2R R48, SRZ ;  /* 0x0000000000307805 */ /* 0x000fe4000001ff00 */
[----:B------:R-:W-:Y:S02]  /*12d0*/  CS2R R46, SRZ ;  /* 0x00000000002e7805 */ /* 0x000fe4000001ff00 */
[----:B------:R-:W-:Y:S02]  /*12e0*/  CS2R R44, SRZ ;  /* 0x00000000002c7805 */ /* 0x000fe4000001ff00 */
[----:B------:R-:W-:Y:S01]  /*12f0*/  CS2R R42, SRZ ;  /* 0x00000000002a7805 */ /* 0x000fe2000001ff00 */
[----:B------:R-:W-:Y:S01]  /*1300*/  @UP1 ULDC UR8, c[0x0][0xdbc] ;  /* 0x00036f0000081ab9 */ /* 0x000fe20000000800 */
[----:B------:R-:W-:Y:S01]  /*1310*/  PLOP3.LUT P1, PT, PT, PT, UP0, 0x80, 0x0 ;  /* 0x000000000000781c */ /* 0x000fe20003f2f008 */
[----:B------:R-:W-:Y:S01]  /*1320*/  UIMAD.WIDE.U32 UR4, UR10, UR8, URZ ;  /* 0x000000080a0472a5 */ /* 0x000fe2000f8e003f */
[----:B------:R-:W-:Y:S01]  /*1330*/  CS2R R40, SRZ ;  /* 0x0000000000287805 */ /* 0x000fe2000001ff00 */
[----:B------:R-:W-:Y:S01]  /*1340*/  @UP1 ULDC UR6, c[0x0][0xdc0] ;  /* 0x0003700000061ab9 */ /* 0x000fe20000000800 */
[----:B------:R-:W-:Y:S01]  /*1350*/  CS2R R38, SRZ ;  /* 0x0000000000267805 */ /* 0x000fe2000001ff00 */
[----:B------:R-:W-:Y:S01]  /*1360*/  @UP1 USHF.R.U32.HI UR44, URZ, UR6, UR5 ;  /* 0x000000063f2c1299 */ /* 0x000fe20008011605 */
[----:B------:R-:W-:-:S02]  /*1370*/  CS2R R36, SRZ ;  /* 0x0000000000247805 */ /* 0x000fc4000001ff00 */
[----:B------:R-:W-:Y:S02]  /*1380*/  CS2R R34, SRZ ;  /* 0x0000000000227805 */ /* 0x000fe4000001ff00 */
[----:B------:R-:W-:Y:S01]  /*1390*/  CS2R R32, SRZ ;  /* 0x0000000000207805 */ /* 0x000fe2000001ff00 */
[----:B------:R-:W-:Y:S01]  /*13a0*/  UIADD3 UR4, -UR44, URZ, URZ ;  /* 0x0000003f2c047290 */ /* 0x000fe2000fffe13f */
[----:B------:R-:W-:Y:S01]  /*13b0*/  CS2R R6, SRZ ;  /* 0x0000000000067805 */ /* 0x000fe2000001ff00 */
[----:B------:R-:W-:Y:S01]  /*13c0*/  IMAD.MOV.U32 R30, RZ, RZ, RZ ;  /* 0x000000ffff1e7224 */ /* 0x000fe200078e00ff */
[----:B------:R-:W-:Y:S01]  /*13d0*/  CS2R R8, SRZ ;  /* 0x0000000000087805 */ /* 0x000fe2000001ff00 */
[----:B------:R-:W-:Y:S01]  /*13e0*/  UIMAD UR43, UR43, UR4, UR10 ;  /* 0x000000042b2b72a4 */ /* 0x000fe2000f8e020a */
[----:B------:R-:W-:Y:S01]  /*13f0*/  IMAD.MOV.U32 R25, RZ, RZ, RZ ;  /* 0x000000ffff197224 */ /* 0x000fe200078e00ff */
[----:B------:R-:W-:Y:S01]  /*1400*/  MOV R10, RZ ;  /* 0x000000ff000a7202 */ /* 0x000fe20000000f00 */
[----:B------:R-:W-:Y:S09]  /*1410*/  @!P1 BRA `(.L_x_1866) ;  /* 0x0000009c00949947 */ /* 0x000ff20003800000 */
        /* <DEDUP_REMOVED lines=28> */
.L_x_1867:
[----:B------:R-:W-:Y:S02]  /*15e0*/  R2UR UR6, R186 ;  /* 0x00000000ba0672ca */ /* 0x000fe400000e0000 */
[----:B------:R-:W-:-:S11]  /*15f0*/  R2UR UR5, R190 ;  /* 0x00000000be0572ca */ /* 0x000fd600000e0000 */
[----:B------:R-:W-:Y:S02]  /*1600*/  ULEA.HI UR4, UR6, UR6, URZ, 0x1 ;  /* 0x0000000606047291 */ /* 0x000fe4000f8f083f */
[----:B------:R-:W-:Y:S02]  /*1610*/  IMAD.U32 R2, RZ, RZ, UR5 ;  /* 0x00000005ff027e24 */ /* 0x000fe4000f8e00ff */
[----:B------:R-:W-:-:S03]  /*1620*/  ULOP3.LUT UR4, UR4, 0xfffffffe, URZ, 0xc0, !UPT ;  /* 0xfffffffe04047892 */ /* 0x000fc6000f8ec03f */
[----:B------:R-:W-:Y:S01]  /*1630*/  ISETP.NE.AND P0, PT, R2, 0x3, PT ;  /* 0x000000030200780c */ /* 0x000fe20003f05270 */
[----:B------:R-:W-:-:S06]  /*1640*/  UIADD3 UR4, UR6, -UR4, URZ ;  /* 0x8000000406047290 */ /* 0x000fcc000fffe03f */
[----:B------:R-:W-:-:S05]  /*1650*/  IMAD.U32 R0, RZ, RZ, UR4 ;  /* 0x00000004ff007e24 */ /* 0x000fca000f8e00ff */
[----:B------:R-:W-:-:S04]  /*1660*/  SHF.L.U32 R0, R0, 0x1f, RZ ;  /* 0x0000001f00007819 */ /* 0x000fc800000006ff */
[----:B------:R-:W1:Y:S02]  /*1670*/  SYNCS.PHASECHK.TRANS64.TRYWAIT P1, [UR38+0x34800], R0 ;  /* 0x03480000ff0075a7 */ /* 0x000e640008020166 */
[----:B-1----:R-:W-:Y:S05]  /*1680*/  @!P1 BRA `(.L_x_1868) ;  /* 0x000000dc00a49947 */ /* 0x002fea0003800000 */
.L_x_1969:
[----:B------:R-:W-:Y:S05]  /*1690*/  @!P0 BRA `(.L_x_1869) ;  /* 0x0000000000048947 */ /* 0x000fea0003800000 */
[----:B------:R-:W-:Y:S01]  /*16a0*/  BPT.TRAP 0x1 ;  /* 0x000000040000795c */ /* 0x000fe20000300000 */
.L_x_1869:
[----:B-1----:R-:W-:Y:S01]  /*16b0*/  IMAD.U32 R3, RZ, RZ, UR46 ;  /* 0x0000002eff037e24 */ /* 0x002fe2000f8e00ff */
[----:B------:R-:W-:-:S04]  /*16c0*/  MOV R0, UR36 ;  /* 0x0000002400007c02 */ /* 0x000fc80008000f00 */
[----:B------:R-:W-:Y:S02]  /*16d0*/  LEA R0, R0, UR38, 0x3 ;  /* 0x0000002600007c11 */ /* 0x000fe4000f8e18ff */
[----:B------:R-:W-:-:S04]  /*16e0*/  SHF.L.U32 R3, R3, 0x1f, RZ ;  /* 0x0000001f03037819 */ /* 0x000fc800000006ff */
[----:B------:R1:W2:Y:S01]  /*16f0*/  SYNCS.PHASECHK.TRANS64.TRYWAIT P2, [R0+URZ+0x34830], R3 ;  /* 0x03483003000075a7 */ /* 0x0002a2000804017f */
[----:B------:R-:W-:Y:S05]  /*1700*/  @!P0 BRA `(.L_x_1870) ;  /* 0x0000000000048947 */ /* 0x000fea0003800000 */
[----:B------:R-:W-:Y:S01]  /*1710*/  BPT.TRAP 0x1 ;  /* 0x000000040000795c */ /* 0x000fe20000300000 */
.L_x_1870:
[----:B------:R-:W3:Y:S01]  /*1720*/  S2R R2, SR_TID.X ;  /* 0x0000000000027919 */ /* 0x000ee20000002100 */
[----:B------:R-:W-:Y:S01]  /*1730*/  IMAD.MOV.U32 R151, RZ, RZ, RZ ;  /* 0x000000ffff977224 */ /* 0x000fe200078e00ff */
[----:B---3--:R-:W-:Y:S01]  /*1740*/  LOP3.LUT P1, RZ, R2, 0x7f, RZ, 0xc0, !PT ;  /* 0x0000007f02ff7812 */ /* 0x008fe2000782c0ff */
[----:B--2---:R-:W-:-:S12]  /*1750*/  @P2 BRA `(.L_x_1871) ;  /* 0x0000000000082947 */ /* 0x004fd80003800000 */
[----:B------:R-:W2:Y:S02]  /*1760*/  SYNCS.PHASECHK.TRANS64.TRYWAIT P2, [R0+URZ+0x34830], R3 ;  /* 0x03483003000075a7 */ /* 0x000ea4000804017f */
[----:B--2---:R-:W-:Y:S05]  /*1770*/  @!P2 BRA `(.L_x_1872) ;  /* 0x000000dc0080a947 */ /* 0x004fea0003800000 */
.L_x_1871:
        /* <DEDUP_REMOVED lines=10> */
[----:B-12---:R-:W-:Y:S01]  /*1820*/  @!P1 VIADD R0, R0, 0x34840 ;  /* 0x0003484000009836 */ /* 0x006fe20000000000 */
[----:B------:R-:W-:Y:S01]  /*1830*/  UMOV UR17, 0x40000040 ;  /* 0x4000004000117882 */ /* 0x000fe20000000000 */
[----:B------:R-:W-:Y:S01]  /*1840*/  UMOV UR19, 0x40000040 ;  /* 0x4000004000137882 */ /* 0x000fe20000000000 */
[----:B------:R-:W-:Y:S01]  /*1850*/  ULOP3.LUT UR39, UR4, 0x10000, URZ, 0xfc, !UPT ;  /* 0x0001000004277892 */ /* 0x000fe2000f8efc3f */
[--C-:B------:R-:W-:Y:S01]  /*1860*/  IMAD.MOV.U32 R150, RZ, RZ, R151.reuse ;  /* 0x000000ffff967224 */ /* 0x100fe200078e0097 */
[----:B------:R-:W-:Y:S01]  /*1870*/  ULOP3.LUT UR4, UR41, 0x10000, URZ, 0xfc, !UPT ;  /* 0x0001000029047892 */ /* 0x000fe2000f8efc3f */
[----:B------:R-:W-:Y:S01]  /*1880*/  @!P1 PRMT R0, RZ, 0x654, R0 ;  /* 0x00000654ff009816 */ /* 0x000fe20000000000 */
[----:B------:R-:W-:Y:S01]  /*1890*/  UIMAD UR5, UR36, 0xc00, UR39 ;  /* 0x00000c00240578a4 */ /* 0x000fe2000f8e0227 */
[--C-:B------:R-:W-:Y:S01]  /*18a0*/  IMAD.MOV.U32 R149, RZ, RZ, R151.reuse ;  /* 0x000000ffff957224 */ /* 0x100fe200078e0097 */
[----:B------:R-:W-:Y:S01]  /*18b0*/  UIADD3 UR6, UR4, 0x2, URZ ;  /* 0x0000000204067890 */ /* 0x000fe2000fffe03f */
[-C--:B------:R-:W-:Y:S01]  /*18c0*/  MOV R148, R151.reuse ;  /* 0x0000009700947202 */ /* 0x080fe20000000f00 */
[----:B------:R-:W-:Y:S01]  /*18d0*/  UIADD3 UR7, UR5, 0x2, URZ ;  /* 0x0000000205077890 */ /* 0x000fe2000fffe03f */
[--C-:B------:R-:W-:Y:S01]  /*18e0*/  IMAD.MOV.U32 R147, RZ, RZ, R151.reuse ;  /* 0x000000ffff937224 */ /* 0x100fe200078e0097 */
[----:B------:R-:W-:Y:S01]  /*18f0*/  UMOV UR8, UR4 ;  /* 0x0000000400087c82 */ /* 0x000fe20008000000 */
[----:B------:R-:W-:Y:S01]  /*1900*/  UMOV UR10, UR5 ;  /* 0x00000005000a7c82 */ /* 0x000fe20008000000 */
[----:B------:R-:W-:Y:S01]  /*1910*/  MOV R10, UR8 ;  /* 0x00000008000a7c02 */ /* 0x000fe20008000f00 */
[----:B------:R-:W-:Y:S01]  /*1920*/  HGMMA.64x128x16.F32.BF16 R24, gdesc[UR8], RZ, !UPT, gsb0 ;  /* 0x01e00000081879f0 */ /* 0x000fe2000c0018ff */
[----:B------:R-:W-:Y:S01]  /*1930*/  UMOV UR8, UR6 ;  /* 0x0000000600087c82 */ /* 0x000fe20008000000 */
[----:B------:R-:W-:Y:S01]  /*1940*/  UMOV UR9, 0x40000040 ;  /* 0x4000004000097882 */ /* 0x000fe20000000000 */
[----:B------:R-:W-:Y:S01]  /*1950*/  UMOV UR10, UR7 ;  /* 0x00000007000a7c82 */ /* 0x000fe20008000000 */
[----:B------:R-:W-:Y:S01]  /*1960*/  UMOV UR11, 0x40000040 ;  /* 0x40000040000b7882 */ /* 0x000fe20000000000 */
[----:B------:R-:W-:Y:S01]  /*1970*/  UIADD3 UR6, UR4, 0x4, URZ ;  /* 0x0000000404067890 */ /* 0x000fe2000fffe03f */
[----:B------:R-:W-:Y:S01]  /*1980*/  IMAD.U32 R8, RZ, RZ, UR8 ;  /* 0x00000008ff087e24 */ /* 0x000fe2000f8e00ff */
[----:B------:R-:W-:Y:S01]  /*1990*/  UIADD3 UR7, UR5, 0x4, URZ ;  /* 0x0000000405077890 */ /* 0x000fe2000fffe03f */
[----:B------:R-:W-:Y:S01]  /*19a0*/  MOV R9, UR9 ;  /* 0x0000000900097c02 */ /* 0x000fe20008000f00 */
[----:B------:R-:W-:Y:S01]  /*19b0*/  UIADD3 UR12, UR4, 0x400, URZ ;  /* 0x00000400040c7890 */ /* 0x000fe2000fffe03f */
[--C-:B------:R-:W-:Y:S01]  /*19c0*/  IMAD.MOV.U32 R146, RZ, RZ, R151.reuse ;  /* 0x000000ffff927224 */ /* 0x100fe200078e0097 */
[----:B------:R-:W-:Y:S01]  /*19d0*/  UIADD3 UR14, UR5, 0x400, URZ ;  /* 0x00000400050e7890 */ /* 0x000fe2000fffe03f */
[-C--:B------:R-:W-:Y:S01]  /*19e0*/  MOV R145, R151.reuse ;  /* 0x0000009700917202 */ /* 0x080fe20000000f00 */
[----:B------:R-:W-:Y:S01]  /*19f0*/  UIADD3 UR16, UR4, 0x402, URZ ;  /* 0x0000040204107890 */ /* 0x000fe2000fffe03f */
[--C-:B------:R-:W-:Y:S01]  /*1a00*/  IMAD.MOV.U32 R144, RZ, RZ, R151.reuse ;  /* 0x000000ffff907224 */ /* 0x100fe200078e0097 */
[----:B------:R-:W-:Y:S01]  /*1a10*/  UIADD3 UR18, UR5, 0x402, URZ ;  /* 0x0000040205127890 */ /* 0x000fe2000fffe03f */
[--C-:B------:R-:W-:Y:S01]  /*1a20*/  IMAD.MOV.U32 R143, RZ, RZ, R151.reuse ;  /* 0x000000ffff8f7224 */ /* 0x100fe200078e0097 */
        /* <DEDUP_REMOVED lines=61> */
[----:B------:R-:W-:Y:S01]  /*1e00*/  HGMMA.64x128x16.F32.BF16 R24, gdesc[UR8], R24, gsb0 ;  /* 0x01e00000081879f0 */ /* 0x000fe20008001818 */
[----:B------:R-:W-:Y:S01]  /*1e10*/  UMOV UR8, UR6 ;  /* 0x0000000600087c82 */ /* 0x000fe20008000000 */
[----:B------:R-:W-:Y:S01]  /*1e20*/  UMOV UR9, 0x40000040 ;  /* 0x4000004000097882 */ /* 0x000fe20000000000 */
[----:B------:R-:W-:Y:S01]  /*1e30*/  UMOV UR10, UR7 ;  /* 0x00000007000a7c82 */ /* 0x000fe20008000000 */
[----:B------:R-:W-:Y:S01]  /*1e40*/  UMOV UR11, 0x40000040 ;  /* 0x40000040000b7882 */ /* 0x000fe20000000000 */
[----:B------:R-:W-:Y:S01]  /*1e50*/  IMAD.U32 R6, RZ, RZ, UR8 ;  /* 0x00000008ff067e24 */ /* 0x000fe2000f8e00ff */
[----:B------:R-:W-:Y:S01]  /*1e60*/  ULDC UR6, c[0x0][0x288] ;  /* 0x0000a20000067ab9 */ /* 0x000fe20000000800 */
[----:B------:R-:W-:Y:S01]  /*1e70*/  IMAD.U32 R7, RZ, RZ, UR9 ;  /* 0x00000009ff077e24 */ /* 0x000fe2000f8e00ff */
[----:B------:R-:W-:Y:S02]  /*1e80*/  WARPGROUP.DEPBAR.LE gsb0, 0x0 ;  /* 0x00008000000079c5 */ /* 0x000fe40000010000 */
[----:B------:R-:W-:-:S06]  /*1e90*/  WARPGROUP.ARRIVE ;  /* 0x00000000000079c5 */ /* 0x000fcc0000000000 */
[----:B------:R-:W-:Y:S01]  /*1ea0*/  HGMMA.64x128x16.F32.BF16 R24, gdesc[UR8], R24, gsb0 ;  /* 0x01e00000081879f0 */ /* 0x000fe20008001818 */
[----:B------:R-:W-:Y:S02]  /*1eb0*/  UIADD3 UR8, UR4, 0x6, URZ ;  /* 0x0000000604087890 */ /* 0x000fe4000fffe03f */
[----:B------:R-:W-:Y:S01]  /*1ec0*/  UIADD3 UR10, UR5, 0x6, URZ ;  /* 0x00000006050a7890 */ /* 0x000fe2000fffe03f */
[----:B------:R-:W-:Y:S01]  /*1ed0*/  UMOV UR9, 0x40000040 ;  /* 0x4000004000097882 */ /* 0x000fe20000000000 */
[----:B------:R-:W-:Y:S01]  /*1ee0*/  UMOV UR11, 0x40000040 ;  /* 0x40000040000b7882 */ /* 0x000fe20000000000 */
[----:B------:R-:W-:Y:S01]  /*1ef0*/  UMOV UR4, 0xffffff80 ;  /* 0xffffff8000047882 */ /* 0x000fe20000000000 */
[----:B------:R-:W-:Y:S01]  /*1f00*/  ULDC UR5, c[0x0][0x2e0] ;  /* 0x0000b80000057ab9 */ /* 0x000fe20000000800 */
[----:B------:R-:W-:-:S04]  /*1f10*/  UIMAD UR4, UR40, UR4, 0x80 ;  /* 0x00000080280474a4 */ /* 0x000fc8000f8e0204 */
[----:B------:R-:W-:Y:S02]  /*1f20*/  UIMAD UR4, UR37, UR5, UR4 ;  /* 0x00000005250472a4 */ /* 0x000fe4000f8e0204 */
[----:B------:R-:W-:Y:S02]  /*1f30*/  UIMAD UR37, UR37, UR5, -UR6 ;  /* 0x00000005252572a4 */ /* 0x000fe4000f8e0a06 */
[----:B------:R-:W-:Y:S02]  /*1f40*/  UIADD3 UR7, UR4, 0x1, -UR6 ;  /* 0x0000000104077890 */ /* 0x000fe4000fffe806 */
[----:B------:R-:W-:-:S04]  /*1f50*/  UIADD3 UR37, UR42, UR37, URZ ;  /* 0x000000252a257290 */ /* 0x000fc8000fffe03f */
[----:B------:R-:W-:Y:S01]  /*1f60*/  MOV R5, UR7 ;  /* 0x0000000700057c02 */ /* 0x000fe20008000f00 */
[----:B------:R-:W-:-:S04]  /*1f70*/  UIADD3 UR7, UR40, -0x2, URZ ;  /* 0xfffffffe28077890 */ /* 0x000fc8000fffe03f */
[----:B------:R-:W-:Y:S01]  /*1f80*/  IMAD R94, R22, -0x2, R5 ;  /* 0xfffffffe165e7824 */ /* 0x000fe200078e0205 */
[----:B------:R-:W-:Y:S02]  /*1f90*/  WARPGROUP.DEPBAR.LE gsb0, 0x0 ;  /* 0x00008000000079c5 */ /* 0x000fe40000010000 */
[----:B------:R-:W-:-:S06]  /*1fa0*/  WARPGROUP.ARRIVE ;  /* 0x00000000000079c5 */ /* 0x000fcc0000000000 */
[----:B------:R-:W-:Y:S01]  /*1fb0*/  HGMMA.64x128x16.F32.BF16 R24, gdesc[UR8], R24, gsb0 ;  /* 0x01e00000081879f0 */ /* 0x000fe20008001818 */
[----:B------:R-:W-:Y:S02]  /*1fc0*/  ULDC UR10, c[0x0][0x9d8] ;  /* 0x00027600000a7ab9 */ /* 0x000fe40000000800 */
        /* <DEDUP_REMOVED lines=33> */
[----:B------:R-:W-:-:S02]  /*21e0*/  IMAD.U32 R45, RZ, RZ, UR4 ;  /* 0x00000004ff2d7e24 */ /* 0x000fc4000f8e00ff */
[----:B------:R-:W-:Y:S01]  /*21f0*/  FMUL.FTZ R31, R31, UR10 ;  /* 0x0000000a1f1f7c20 */ /* 0x000fe20008410000 */
[----:B------:R-:W-:Y:S02]  /*2200*/  VIADD R49, R23, UR42 ;  /* 0x0000002a17317c36 */ /* 0x000fe40008000000 */
[----:B------:R-:W-:Y:S01]  /*2210*/  FMUL.FTZ R34, R34, UR10 ;  /* 0x0000000a22227c20 */ /* 0x000fe20008410000 */
[----:B------:R-:W-:Y:S02]  /*2220*/  IMAD R45, R22, -0x2, R45 ;  /* 0xfffffffe162d7824 */ /* 0x000fe400078e022d */
[----:B------:R-:W-:Y:S01]  /*2230*/  FMUL.FTZ R35, R35, UR10 ;  /* 0x0000000a23237c20 */ /* 0x000fe20008410000 */
[----:B------:R-:W-:Y:S01]  /*2240*/  FMUL.FTZ R38, R38, UR10 ;  /* 0x0000000a26267c20 */ /* 0x000fe20008410000 */
[----:B------:R-:W2:Y:S01]  /*2250*/  MUFU.TANH R27, R27 ;  /* 0x0000001b001b7308 */ /* 0x000ea20000002400 */
[----:B------:R-:W-:Y:S01]  /*2260*/  IADD3 R14, R94, 0x8, R49 ;  /* 0x000000085e0e7810 */ /* 0x000fe20007ffe031 */
[----:B------:R-:W-:Y:S01]  /*2270*/  FMUL.FTZ R21, R37, UR10 ;  /* 0x0000000a25157c20 */ /* 0x000fe20008410000 */
[----:B------:R-:W-:Y:S01]  /*2280*/  FMUL.FTZ R37, R53, UR10 ;  /* 0x0000000a35257c20 */ /* 0x000fe20008410000 */
[----:B------:R-:W-:Y:S01]  /*2290*/  FMUL.FTZ R39, R39, UR10 ;  /* 0x0000000a27277c20 */ /* 0x000fe20008410000 */
[----:B------:R-:W-:Y:S01]  /*22a0*/  VIMNMX R14, R45, R14, PT ;  /* 0x0000000e2d0e7248 */ /* 0x000fe20003fe0100 */
[----:B------:R-:W-:Y:S01]  /*22b0*/  FMUL.FTZ R42, R42, UR10 ;  /* 0x0000000a2a2a7c20 */ /* 0x000fe20008410000 */
[----:B------:R-:W-:Y:S01]  /*22c0*/  FMUL.FTZ R43, R43, UR10 ;  /* 0x0000000a2b2b7c20 */ /* 0x000fe20008410000 */
[----:B------:R-:W3:Y:S01]  /*22d0*/  MUFU.TANH R30, R30 ;  /* 0x0000001e001e7308 */ /* 0x000ee20000002400 */
[----:B------:R-:W-:Y:S01]  /*22e0*/  ISETP.GT.AND P2, PT, R14, RZ, PT ;  /* 0x000000ff0e00720c */ /* 0x000fe20003f44270 */
[----:B------:R-:W-:Y:S01]  /*22f0*/  FMUL.FTZ R46, R46, UR10 ;  /* 0x0000000a2e2e7c20 */ /* 0x000fe20008410000 */
[C---:B------:R-:W-:Y:S01]  /*2300*/  ISETP.GT.AND P3, PT, R14.reuse, 0x1, PT ;  /* 0x000000010e00780c */ /* 0x040fe20003f64270 */
[----:B------:R-:W-:Y:S01]  /*2310*/  FMUL.FTZ R47, R47, UR10 ;  /* 0x0000000a2f2f7c20 */ /* 0x000fe20008410000 */
[----:B------:R-:W-:Y:S01]  /*2320*/  ISETP.GT.AND P4, PT, R14, 0x8, PT ;  /* 0x000000080e00780c */ /* 0x000fe20003f84270 */
[----:B------:R-:W-:Y:S01]  /*2330*/  FMUL.FTZ R50, R50, UR10 ;  /* 0x0000000a32327c20 */ /* 0x000fe20008410000 */
[----:B-1----:R-:W-:Y:S01]  /*2340*/  FSEL R96, R26, -INF , P2 ;  /* 0xff8000001a607808 */ /* 0x002fe20001000000 */
[----:B------:R-:W1:Y:S01]  /*2350*/  MUFU.TANH R31, R31 ;  /* 0x0000001f001f7308 */ /* 0x000e620000002400 */
[----:B--2---:R-:W-:Y:S01]  /*2360*/  FSEL R53, R27, -INF , P3 ;  /* 0xff8000001b357808 */ /* 0x004fe20001800000 */
[----:B------:R-:W-:Y:S01]  /*2370*/  FMUL.FTZ R51, R51, UR10 ;  /* 0x0000000a33337c20 */ /* 0x000fe20008410000 */
[----:B------:R-:W-:Y:S01]  /*2380*/  ISETP.GT.AND P2, PT, R14, 0x9, PT ;  /* 0x000000090e00780c */ /* 0x000fe20003f44270 */
[----:B------:R-:W-:Y:S01]  /*2390*/  FMUL.FTZ R54, R54, UR10 ;  /* 0x0000000a36367c20 */ /* 0x000fe20008410000 */
[----:B------:R-:W-:Y:S01]  /*23a0*/  FMNMX.FTZ R5, R96, R53, !PT ;  /* 0x0000003560057209 */ /* 0x000fe20007810000 */
[----:B------:R-:W-:Y:S01]  /*23b0*/  FMUL.FTZ R20, R36, UR10 ;  /* 0x0000000a24147c20 */ /* 0x000fe20008410000 */
[----:B------:R-:W-:Y:S01]  /*23c0*/  ISETP.GT.AND P3, PT, R14, 0x10, PT ;  /* 0x000000100e00780c */ /* 0x000fe20003f64270 */
        /* <DEDUP_REMOVED lines=21> */
[----:B------:R-:W-:Y:S01]  /*2520*/  FMNMX.FTZ R27, R102, R27, !PT ;  /* 0x0000001b661b7209 */ /* 0x000fe20007810000 */
[----:B------:R-:W-:Y:S01]  /*2530*/  FMUL.FTZ R4, R28, UR10 ;  /* 0x0000000a1c047c20 */ /* 0x000fe20008410000 */
[----:B------:R-:W-:Y:S01]  /*2540*/  FMUL.FTZ R28, R44, UR10 ;  /* 0x0000000a2c1c7c20 */ /* 0x000fe20008410000 */
[----:B------:R-:W2:Y:S01]  /*2550*/  MUFU.TANH R39, R39 ;  /* 0x0000002700277308 */ /* 0x000ea20000002400 */
[----:B---3--:R-:W-:Y:S01]  /*2560*/  FSEL R106, R35, -INF , P2 ;  /* 0xff800000236a7808 */ /* 0x008fe20001000000 */
[----:B------:R-:W-:Y:S01]  /*2570*/  FMUL.FTZ R70, R70, UR10 ;  /* 0x0000000a46467c20 */ /* 0x000fe20008410000 */
[----:B------:R-:W-:Y:S01]  /*2580*/  ISETP.GT.AND P2, PT, R14, 0x19, PT ;  /* 0x000000190e00780c */ /* 0x000fe20003f44270 */
        /* <DEDUP_REMOVED lines=24> */
[----:B------:R-:W-:Y:S01]  /*2710*/  ULDC UR4, c[0x0][0x988] ;  /* 0x0002620000047ab9 */ /* 0x000fe20000000800 */
[----:B------:R-:W-:Y:S01]  /*2720*/  FMNMX.FTZ R27, R118, R27, !PT ;  /* 0x0000001b761b7209 */ /* 0x000fe20007810000 */
[----:B------:R-:W-:Y:S01]  /*2730*/  FMUL.FTZ R25, R41, UR10 ;  /* 0x0000000a29197c20 */ /* 0x000fe20008410000 */
[----:B------:R-:W-:Y:S01]  /*2740*/  VIADDMNMX R45, R49, R94, R45, PT ;  /* 0x0000005e312d7246 */ /* 0x000fe2000380012d */
[----:B------:R-:W3:Y:S01]  /*2750*/  MUFU.TANH R47, R47 ;  /* 0x0000002f002f7308 */ /* 0x000ee20000002400 */
[----:B-1----:R-:W-:Y:S01]  /*2760*/  FSEL R92, R43, -INF , P2 ;  /* 0xff8000002b5c7808 */ /* 0x002fe20001000000 */
[----:B------:R-:W-:Y:S01]  /*2770*/  FMUL.FTZ R41, R57, UR10 ;  /* 0x0000000a39297c20 */ /* 0x000fe20008410000 */
[----:B------:R-:W-:Y:S01]  /*2780*/  ISETP.GT.AND P2, PT, R14, 0x29, PT ;  /* 0x000000290e00780c */ /* 0x000fe20003f44270 */
[----:B------:R-:W-:Y:S01]  /*2790*/  FMUL.FTZ R61, R61, UR10 ;  /* 0x0000000a3d3d7c20 */ /* 0x000fe20008410000 */
[----:B------:R-:W-:Y:S01]  /*27a0*/  FMNMX.FTZ R27, R92, R27, !PT ;  /* 0x0000001b5c1b7209 */ /* 0x000fe20007810000 */
[----:B------:R-:W-:Y:S01]  /*27b0*/  FMUL.FTZ R64, R64, UR10 ;  /* 0x0000000a40407c20 */ /* 0x000fe20008410000 */
[----:B------:R-:W-:Y:S01]  /*27c0*/  ISETP.GT.AND P4, PT, R45, 0x8, PT ;  /* 0x000000082d00780c */ /* 0x000fe20003f84270 */
[----:B------:R-:W-:Y:S01]  /*27d0*/  MUFU.TANH R50, R50 ;  /* 0x0000003200327308 */ /* 0x000fe20000002400 */
[----:B--2---:R-:W-:Y:S01]  /*27e0*/  FSEL R90, R46, -INF , P3 ;  /* 0xff8000002e5a7808 */ /* 0x004fe20001800000 */
[----:B------:R-:W-:Y:S01]  /*27f0*/  FMUL.FTZ R65, R65, UR10 ;  /* 0x0000000a41417c20 */ /* 0x000fe20008410000 */
[----:B------:R-:W-:Y:S01]  /*2800*/  ISETP.GT.AND P3, PT, R14, 0x30, PT ;  /* 0x000000300e00780c */ /* 0x000fe20003f64270 */
        /* <DEDUP_REMOVED lines=9> */
[----:B------:R-:W-:Y:S01]  /*28a0*/  FMNMX.FTZ R27, R88, R27, !PT ;  /* 0x0000001b581b7209 */ /* 0x000fe20007810000 */
[----:B------:R-:W-:Y:S01]  /*28b0*/  FMUL.FTZ R77, R77, UR10 ;  /* 0x0000000a4d4d7c20 */ /* 0x000fe20008410000 */
[----:B------:R-:W-:Y:S01]  /*28c0*/  FMUL.FTZ R80, R80, UR10 ;  /* 0x0000000a50507c20 */ /* 0x000fe20008410000 */
[----:B------:R-:W-:Y:S01]  /*28d0*/  MUFU.TANH R52, R54 ;  /* 0x0000003600347308 */ /* 0x000fe20000002400 */
[----:B------:R-:W-:Y:S01]  /*28e0*/  FMUL.FTZ R81, R81, UR10 ;  /* 0x0000000a51517c20 */ /* 0x000fe20008410000 */
[----:B------:R-:W-:Y:S01]  /*28f0*/  FMUL.FTZ R84, R84, UR10 ;  /* 0x0000000a54547c20 */ /* 0x000fe20008410000 */
[----:B------:R-:W-:Y:S01]  /*2900*/  FMUL.FTZ R85, R85, UR10 ;  /* 0x0000000a55557c20 */ /* 0x000fe20008410000 */
[----:B------:R2:W-:Y:S04]  /*2910*/  @!P1 SYNCS.ARRIVE.TRANS64.RED.A1T0 RZ, [R0+URZ], RZ ;  /* 0x000000ff00ff99a7 */ /* 0x0005e8000810043f */
[----:B------:R-:W3:Y:S01]  /*2920*/  MUFU.TANH R55, R55 ;  /* 0x0000003700377308 */ /* 0x000ee20000002400 */
[----:B-1----:R-:W-:-:S02]  /*2930*/  FSEL R56, R51, -INF , P2 ;  /* 0xff80000033387808 */ /* 0x002fc40001000000 */
[----:B------:R-:W-:-:S05]  /*2940*/  ISETP.GT.AND P2, PT, R14, 0x39, PT ;  /* 0x000000390e00780c */ /* 0x000fca0003f44270 */
[----:B------:R-:W1:Y:S08]  /*2950*/  MUFU.TANH R58, R58 ;  /* 0x0000003a003a7308 */ /* 0x000e700000002400 */
[----:B------:R4:W-:Y:S01]  /*2960*/  MUFU.TANH R5, R66 ;  /* 0x0000004200057308 */ /* 0x0009e20000002400 */
[----:B---3--:R-:W-:Y:S02]  /*2970*/  FSEL R46, R55, -INF , P2 ;  /* 0xff800000372e7808 */ /* 0x008fe40001000000 */
[----:B------:R-:W-:-:S05]  /*2980*/  ISETP.GT.AND P2, PT, R14, 0x41, PT ;  /* 0x000000410e00780c */ /* 0x000fca0003f44270 */
[----:B------:R-:W3:Y:S01]  /*2990*/  MUFU.TANH R59, R59 ;  /* 0x0000003b003b7308 */ /* 0x000ee20000002400 */
[----:B----4-:R-:W-:Y:S02]  /*29a0*/  FSEL R66, R50, -INF , P3 ;  /* 0xff80000032427808 */ /* 0x010fe40001800000 */
[----:B------:R-:W-:Y:S02]  /*29b0*/  ISETP.GT.AND P3, PT, R14, 0x38, PT ;  /* 0x000000380e00780c */ /* 0x000fe40003f64270 */
[----:B------:R-:W-:Y:S02]  /*29c0*/  FMNMX.FTZ R27, R66, R27, !PT ;  /* 0x0000001b421b7209 */ /* 0x000fe40007810000 */
[----:B------:R-:W-:Y:S01]  /*29d0*/  FSEL R52, R52, -INF , P3 ;  /* 0xff80000034347808 */ /* 0x000fe20001800000 */
[----:B------:R-:W4:Y:S01]  /*29e0*/  MUFU.TANH R62, R62 ;  /* 0x0000003e003e7308 */ /* 0x000f220000002400 */
[----:B------:R-:W-:Y:S02]  /*29f0*/  FMNMX.FTZ R27, R56, R27, !PT ;  /* 0x0000001b381b7209 */ /* 0x000fe40007810000 */
[----:B------:R-:W-:-:S02]  /*2a00*/  ISETP.GT.AND P3, PT, R14, 0x40, PT ;  /* 0x000000400e00780c */ /* 0x000fc40003f64270 */
[----:B------:R-:W-:Y:S02]  /*2a10*/  FMNMX.FTZ R27, R52, R27, !PT ;  /* 0x0000001b341b7209 */ /* 0x000fe40007810000 */
[----:B-1----:R-:W-:Y:S01]  /*2a20*/  FSEL R38, R58, -INF , P3 ;  /* 0xff8000003a267808 */ /* 0x002fe20001800000 */
[----:B------:R-:W1:Y:S01]  /*2a30*/  MUFU.TANH R63, R63 ;  /* 0x0000003f003f7308 */ /* 0x000e620000002400 */
[----:B------:R-:W-:Y:S02]  /*2a40*/  FMNMX.FTZ R27, R46, R27, !PT ;  /* 0x0000001b2e1b7209 */ /* 0x000fe40007810000 */
[----:B------:R-:W-:Y:S02]  /*2a50*/  ISETP.GT.AND P3, PT, R14, 0x48, PT ;  /* 0x000000480e00780c */ /* 0x000fe40003f64270 */
[----:B---3--:R-:W-:Y:S02]  /*2a60*/  FSEL R26, R59, -INF , P2 ;  /* 0xff8000003b1a7808 */ /* 0x008fe40001000000 */
[----:B------:R-:W-:Y:S01]  /*2a70*/  FMNMX.FTZ R27, R38, R27, !PT ;  /* 0x0000001b261b7209 */ /* 0x000fe20007810000 */
[----:B------:R-:W3:Y:S01]  /*2a80*/  MUFU.TANH R44, R67 ;  /* 0x00000043002c7308 */ /* 0x000ee20000002400 */
[----:B------:R-:W-:-:S02]  /*2a90*/  ISETP.GT.AND P2, PT, R14, 0x49, PT ;  /* 0x000000490e00780c */ /* 0x000fc40003f44270 */
[----:B----4-:R-:W-:Y:S02]  /*2aa0*/  FSEL R30, R62, -INF , P3 ;  /* 0xff8000003e1e7808 */ /* 0x010fe40001800000 */
[----:B------:R-:W-:Y:S02]  /*2ab0*/  FMNMX.FTZ R27, R26, R27, !PT ;  /* 0x0000001b1a1b7209 */ /* 0x000fe40007810000 */
[----:B------:R-:W-:Y:S01]  /*2ac0*/  ISETP.GT.AND P3, PT, R14, 0x50, PT ;  /* 0x000000500e00780c */ /* 0x000fe20003f64270 */
[----:B------:R-:W4:Y:S01]  /*2ad0*/  MUFU.TANH R48, R70 ;  /* 0x0000004600307308 */ /* 0x000f220000002400 */
[----:B-1----:R-:W-:Y:S02]  /*2ae0*/  FSEL R34, R63, -INF , P2 ;  /* 0xff8000003f227808 */ /* 0x002fe40001000000 */
[----:B------:R-:W-:Y:S02]  /*2af0*/  FMNMX.FTZ R27, R30, R27, !PT ;  /* 0x0000001b1e1b7209 */ /* 0x000fe40007810000 */
[----:B------:R-:W-:-:S02]  /*2b00*/  ISETP.GT.AND P2, PT, R14, 0x51, PT ;  /* 0x000000510e00780c */ /* 0x000fc40003f44270 */
[----:B------:R-:W-:Y:S01]  /*2b10*/  FSEL R42, R5, -INF , P3 ;  /* 0xff800000052a7808 */ /* 0x000fe20001800000 */
[----:B------:R-:W1:Y:S01]  /*2b20*/  MUFU.TANH R54, R71 ;  /* 0x0000004700367308 */ /* 0x000e620000002400 */
[----:B------:R-:W-:Y:S01]  /*2b30*/  FMNMX.FTZ R27, R34, R27, !PT ;  /* 0x0000001b221b7209 */ /* 0x000fe20007810000 */
[----:B------:R-:W-:Y:S01]  /*2b40*/  FMUL.FTZ R5, R60, UR10 ;  /* 0x0000000a3c057c20 */ /* 0x000fe20008410000 */
        /* <DEDUP_REMOVED lines=12> */
[----:B------:R-:W-:Y:S01]  /*2c10*/  FMNMX.FTZ R27, R54, R27, !PT ;  /* 0x0000001b361b7209 */ /* 0x000fe20007810000 */
[----:B------:R-:W1:Y:S01]  /*2c20*/  MUFU.TANH R70, R78 ;  /* 0x0000004e00467308 */ /* 0x000e620000002400 */
[----:B---3--:R-:W-:Y:S02]  /*2c30*/  FSEL R58, R74, -INF , P3 ;  /* 0xff8000004a3a7808 */ /* 0x008fe40001800000 */
[----:B------:R-:W-:Y:S02]  /*2c40*/  ISETP.GT.AND P3, PT, R14, 0x68, PT ;  /* 0x000000680e00780c */ /* 0x000fe40003f64270 */
[----:B------:R-:W-:-:S03]  /*2c50*/  FMNMX.FTZ R27, R58, R27, !PT ;  /* 0x0000001b3a1b7209 */ /* 0x000fc60007810000 */
[----:B------:R-:W3:Y:S01]  /*2c60*/  MUFU.TANH R79, R79 ;  /* 0x0000004f004f7308 */ /* 0x000ee20000002400 */
[----:B----4-:R-:W-:Y:S02]  /*2c70*/  FSEL R62, R75, -INF , P2 ;  /* 0xff8000004b3e7808 */ /* 0x010fe40001000000 */
[----:B------:R-:W-:Y:S02]  /*2c80*/  ISETP.GT.AND P2, PT, R14, 0x69, PT ;  /* 0x000000690e00780c */ /* 0x000fe40003f44270 */
[----:B------:R-:W-:-:S03]  /*2c90*/  FMNMX.FTZ R27, R62, R27, !PT ;  /* 0x0000001b3e1b7209 */ /* 0x000fc60007810000 */
[----:B------:R-:W4:Y:S01]  /*2ca0*/  MUFU.TANH R82, R82 ;  /* 0x0000005200527308 */ /* 0x000f220000002400 */
[----:B-1----:R-:W-:Y:S02]  /*2cb0*/  FSEL R70, R70, -INF , P3 ;  /* 0xff80000046467808 */ /* 0x002fe40001800000 */
[----:B------:R-:W-:Y:S02]  /*2cc0*/  ISETP.GT.AND P3, PT, R14, 0x70, PT ;  /* 0x000000700e00780c */ /* 0x000fe40003f64270 */
[----:B------:R-:W-:-:S03]  /*2cd0*/  FMNMX.FTZ R27, R70, R27, !PT ;  /* 0x0000001b461b7209 */ /* 0x000fc60007810000 */
        /* <DEDUP_REMOVED lines=12> */
[----:B------:R-:W-:Y:S01]  /*2da0*/  MUFU.TANH R27, R5 ;  /* 0x00000005001b7308 */ /* 0x000fe20000002400 */
[----:B---3--:R-:W-:Y:S02]  /*2db0*/  FSEL R82, R86, -INF , P3 ;  /* 0xff80000056527808 */ /* 0x008fe40001800000 */
[----:B------:R-:W-:Y:S02]  /*2dc0*/  ISETP.GT.AND P3, PT, R45, 0x1, PT ;  /* 0x000000012d00780c */ /* 0x000fe40003f64270 */
[----:B------:R-:W-:-:S03]  /*2dd0*/  FMNMX.FTZ R31, R82, R31, !PT ;  /* 0x0000001f521f7209 */ /* 0x000fc60007810000 */
[----:B------:R-:W-:Y:S01]  /*2de0*/  MUFU.TANH R2, R2 ;  /* 0x0000000200027308 */ /* 0x000fe20000002400 */
[----:B----4-:R-:W-:-:S04]  /*2df0*/  FSEL R86, R87, -INF , P2 ;  /* 0xff80000057567808 */ /* 0x010fc80001000000 */
[----:B------:R-:W-:-:S03]  /*2e00*/  FMNMX.FTZ R31, R86, R31, !PT ;  /* 0x0000001f561f7209 */ /* 0x000fc60007810000 */
[----:B------:R-:W1:Y:S02]  /*2e10*/  MUFU.TANH R3, R3 ;  /* 0x0000000300037308 */ /* 0x000e640000002400 */
[----:B------:R-:W3:Y:S06]  /*2e20*/  SHFL.BFLY PT, R14, R31, 0x2, 0x1f ;  /* 0x0c401f001f0e7f89 */ /* 0x000eec00000e0000 */
[----:B------:R-:W4:Y:S08]  /*2e30*/  MUFU.TANH R4, R4 ;  /* 0x0000000400047308 */ /* 0x000f300000002400 */
[----:B------:R-:W5:Y:S01]  /*2e40*/  MUFU.TANH R12, R12 ;  /* 0x0000000c000c7308 */ /* 0x000f620000002400 */
[----:B-1----:R-:W-:-:S02]  /*2e50*/  FSEL R3, R3, -INF , P3 ;  /* 0xff80000003037808 */ /* 0x002fc40001800000 */
[----:B------:R-:W-:-:S05]  /*2e60*/  ISETP.GT.AND P3, PT, R45, 0x10, PT ;  /* 0x000000102d00780c */ /* 0x000fca0003f64270 */
[----:B------:R-:W1:Y:S01]  /*2e70*/  MUFU.TANH R13, R13 ;  /* 0x0000000d000d7308 */ /* 0x000e620000002400 */
[----:B---3--:R-:W-:-:S05]  /*2e80*/  FMNMX.FTZ R5, R31, R14, !PT ;  /* 0x0000000e1f057209 */ /* 0x008fca0007810000 */
[----:B------:R-:W3:Y:S02]  /*2e90*/  SHFL.BFLY PT, R14, R5, 0x1, 0x1f ;  /* 0x0c201f00050e7f89 */ /* 0x000ee400000e0000 */
[----:B------:R-:W2:Y:S08]  /*2ea0*/  MUFU.TANH R15, R15 ;  /* 0x0000000f000f7308 */ /* 0x000eb00000002400 */
[----:B------:R-:W2:Y:S08]  /*2eb0*/  MUFU.TANH R20, R20 ;  /* 0x0000001400147308 */ /* 0x000eb00000002400 */
[----:B------:R-:W2:Y:S01]  /*2ec0*/  MUFU.TANH R21, R21 ;  /* 0x0000001500157308 */ /* 0x000ea20000002400 */
[----:B---3--:R-:W-:-:S07]  /*2ed0*/  FMNMX.FTZ R14, R5, R14, !PT ;  /* 0x0000000e050e7209 */ /* 0x008fce0007810000 */
[----:B------:R-:W3:Y:S01]  /*2ee0*/  MUFU.TANH R24, R24 ;  /* 0x0000001800187308 */ /* 0x000ee20000002400 */
[----:B------:R-:W-:Y:S01]  /*2ef0*/  MOV R5, UR4 ;  /* 0x0000000400057c02 */ /* 0x000fe20008000f00 */
[----:B------:R-:W-:Y:S01]  /*2f00*/  USHF.R.S32.HI UR4, URZ, 0x1f, UR37 ;  /* 0x0000001f3f047899 */ /* 0x000fe20008011425 */
[----:B------:R-:W-:-:S03]  /*2f10*/  FSETP.NEU.FTZ.AND P2, PT, R14, -INF , PT ;  /* 0xff8000000e00780b */ /* 0x000fc60003f5d000 */
[----:B------:R-:W-:Y:S01]  /*2f20*/  FMUL.FTZ R31, R14, R5 ;  /* 0x000000050e1f7220 */ /* 0x000fe20000410000 */
[----:B------:R-:W-:Y:S01]  /*2f30*/  ULEA.HI UR4, UR4, UR37, URZ, 0x7 ;  /* 0x0000002504047291 */ /* 0x000fe2000f8f383f */
[----:B------:R-:W3:Y:S03]  /*2f40*/  MUFU.TANH R25, R25 ;  /* 0x0000001900197308 */ /* 0x000ee60000002400 */
[----:B------:R-:W-:Y:S01]  /*2f50*/  FSEL R35, R31, RZ, P2 ;  /* 0x000000ff1f237208 */ /* 0x000fe20001000000 */
[----:B------:R-:W-:Y:S01]  /*2f60*/  USHF.R.S32.HI UR4, URZ, 0x7, UR4 ;  /* 0x000000073f047899 */ /* 0x000fe20008011404 */
[----:B------:R-:W-:-:S03]  /*2f70*/  ISETP.GT.AND P2, PT, R45, RZ, PT ;  /* 0x000000ff2d00720c */ /* 0x000fc60003f44270 */
[-CC-:B------:R-:W-:Y:S01]  /*2f80*/  FFMA.FTZ R181, R96, R5.reuse, -R35.reuse ;  /* 0x0000000560b57223 */ /* 0x180fe20000010823 */
[----:B------:R-:W-:Y:S01]  /*2f90*/  FSEL R94, R2, -INF , P2 ;  /* 0xff800000025e7808 */ /* 0x000fe20001000000 */
[-CC-:B------:R-:W-:Y:S01]  /*2fa0*/  FFMA.FTZ R183, R98, R5.reuse, -R35.reuse ;  /* 0x0000000562b77223 */ /* 0x180fe20000010823 */
[C---:B------:R-:W-:Y:S01]  /*2fb0*/  ISETP.GT.AND P2, PT, R45.reuse, 0x9, PT ;  /* 0x000000092d00780c */ /* 0x040fe20003f44270 */
[-CC-:B------:R-:W-:Y:S01]  /*2fc0*/  FFMA.FTZ R2, R100, R5.reuse, -R35.reuse ;  /* 0x0000000564027223 */ /* 0x180fe20000010823 */
[----:B----4-:R-:W-:Y:S01]  /*2fd0*/  FSEL R96, R4, -INF , P4 ;  /* 0xff80000004607808 */ /* 0x010fe20002000000 */
[--C-:B------:R-:W-:Y:S01]  /*2fe0*/  FFMA.FTZ R177, R102, R5, -R35.reuse ;  /* 0x0000000566b17223 */ /* 0x100fe20000010823 */
[----:B------:R-:W-:Y:S01]  /*2ff0*/  FMNMX.FTZ R31, R94, R3, !PT ;  /* 0x000000035e1f7209 */ /* 0x000fe20007810000 */
[----:B------:R-:W4:Y:S01]  /*3000*/  MUFU.TANH R28, R28 ;  /* 0x0000001c001c7308 */ /* 0x000f220000002400 */
[----:B-----5:R-:W-:Y:S01]  /*3010*/  FSEL R98, R12, -INF , P2 ;  /* 0xff8000000c627808 */ /* 0x020fe20001000000 */
[--C-:B------:R-:W-:Y:S01]  /*3020*/  FFMA.FTZ R4, R106, R5, -R35.reuse ;  /* 0x000000056a047223 */ /* 0x100fe20000010823 */
[----:B------:R-:W-:Y:S01]  /*3030*/  FMNMX.FTZ R31, R96, R31, !PT ;  /* 0x0000001f601f7209 */ /* 0x000fe20007810000 */
[-CC-:B------:R-:W-:Y:S01]  /*3040*/  FFMA.FTZ R179, R110, R5.reuse, -R35.reuse ;  /* 0x000000056eb37223 */ /* 0x180fe20000010823 */
[----:B------:R-:W-:Y:S01]  /*3050*/  ISETP.GT.AND P2, PT, R45, 0x11, PT ;  /* 0x000000112d00780c */ /* 0x000fe20003f44270 */
[--C-:B------:R-:W-:Y:S01]  /*3060*/  FFMA.FTZ R173, R118, R5, -R35.reuse ;  /* 0x0000000576ad7223 */ /* 0x100fe20000010823 */
[----:B-1----:R-:W-:Y:S01]  /*3070*/  FSEL R100, R13, -INF , P3 ;  /* 0xff8000000d647808 */ /* 0x002fe20001800000 */
[----:B------:R-:W1:Y:S01]  /*3080*/  MUFU.TANH R29, R29 ;  /* 0x0000001d001d7308 */ /* 0x000e620000002400 */
[----:B------:R-:W-:Y:S01]  /*3090*/  FMNMX.FTZ R31, R98, R31, !PT ;  /* 0x0000001f621f7209 */ /* 0x000fe20007810000 */
[-CC-:B------:R-:W-:Y:S01]  /*30a0*/  FFMA.FTZ R175, R90, R5.reuse, -R35.reuse ;  /* 0x000000055aaf7223 */ /* 0x180fe20000010823 */
[----:B------:R-:W-:Y:S01]  /*30b0*/  ISETP.GT.AND P3, PT, R45, 0x18, PT ;  /* 0x000000182d00780c */ /* 0x000fe20003f64270 */
[-CC-:B------:R-:W-:Y:S01]  /*30c0*/  FFMA.FTZ R169, R66, R5.reuse, -R35.reuse ;  /* 0x0000000542a97223 */ /* 0x180fe20000010823 */
[----:B--2---:R-:W-:Y:S01]  /*30d0*/  FSEL R102, R15, -INF , P2 ;  /* 0xff8000000f667808 */ /* 0x004fe20001000000 */
[--C-:B------:R-:W-:Y:S01]  /*30e0*/  FFMA.FTZ R171, R52, R5, -R35.reuse ;  /* 0x0000000534ab7223 */ /* 0x100fe20000010823 */
[----:B------:R-:W-:Y:S01]  /*30f0*/  FMNMX.FTZ R31, R100, R31, !PT ;  /* 0x0000001f641f7209 */ /* 0x000fe20007810000 */
[----:B------:R-:W2:Y:S01]  /*3100*/  MUFU.TANH R32, R32 ;  /* 0x0000002000207308 */ /* 0x000ea20000002400 */
[----:B------:R-:W-:Y:S01]  /*3110*/  ISETP.GT.AND P2, PT, R45, 0x19, PT ;  /* 0x000000192d00780c */ /* 0x000fe20003f44270 */
[-CC-:B------:R-:W-:Y:S01]  /*3120*/  FFMA.FTZ R50, R53, R5.reuse, -R35.reuse ;  /* 0x0000000535327223 */ /* 0x180fe20000010823 */
[----:B------:R-:W-:Y:S01]  /*3130*/  FSEL R104, R20, -INF , P3 ;  /* 0xff80000014687808 */ /* 0x000fe20001800000 */
[--C-:B------:R-:W-:Y:S01]  /*3140*/  FFMA.FTZ R20, R114, R5, -R35.reuse ;  /* 0x0000000572147223 */ /* 0x100fe20000010823 */
[----:B------:R-:W-:Y:S01]  /*3150*/  FMNMX.FTZ R31, R102, R31, !PT ;  /* 0x0000001f661f7209 */ /* 0x000fe20007810000 */
[-CC-:B------:R-:W-:Y:S01]  /*3160*/  FFMA.FTZ R161, R42, R5.reuse, -R35.reuse ;  /* 0x000000052aa17223 */ /* 0x180fe20000010823 */
[----:B------:R-:W-:Y:S01]  /*3170*/  ISETP.GT.AND P3, PT, R45, 0x20, PT ;  /* 0x000000202d00780c */ /* 0x000fe20003f64270 */
[----:B------:R-:W5:Y:S01]  /*3180*/  MUFU.TANH R33, R33 ;  /* 0x0000002100217308 */ /* 0x000f620000002400 */
[----:B------:R-:W-:Y:S01]  /*3190*/  FSEL R106, R21, -INF , P2 ;  /* 0xff800000156a7808 */ /* 0x000fe20001000000 */
[--C-:B------:R-:W-:Y:S01]  /*31a0*/  FFMA.FTZ R167, R30, R5, -R35.reuse ;  /* 0x000000051ea77223 */ /* 0x100fe20000010823 */
[----:B------:R-:W-:Y:S01]  /*31b0*/  FMNMX.FTZ R31, R104, R31, !PT ;  /* 0x0000001f681f7209 */ /* 0x000fe20007810000 */
[-CC-:B------:R-:W-:Y:S01]  /*31c0*/  FFMA.FTZ R30, R34, R5.reuse, -R35.reuse ;  /* 0x00000005221e7223 */ /* 0x180fe20000010823 */
[C---:B------:R-:W-:Y:S01]  /*31d0*/  ISETP.GT.AND P2, PT, R45.reuse, 0x21, PT ;  /* 0x000000212d00780c */ /* 0x040fe20003f44270 */
[--C-:B------:R-:W-:Y:S01]  /*31e0*/  FFMA.FTZ R34, R44, R5, -R35.reuse ;  /* 0x000000052c227223 */ /* 0x100fe20000010823 */
[----:B---3--:R-:W-:Y:S01]  /*31f0*/  FSEL R108, R24, -INF , P3 ;  /* 0xff800000186c7808 */ /* 0x008fe20001800000 */
[----:B------:R-:W3:Y:S01]  /*3200*/  MUFU.TANH R36, R36 ;  /* 0x0000002400247308 */ /* 0x000ee20000002400 */
[----:B------:R-:W-:Y:S01]  /*3210*/  FMNMX.FTZ R31, R106, R31, !PT ;  /* 0x0000001f6a1f7209 */ /* 0x000fe20007810000 */
[-CC-:B------:R-:W-:Y:S01]  /*3220*/  FFMA.FTZ R24, R92, R5.reuse, -R35.reuse ;  /* 0x000000055c187223 */ /* 0x180fe20000010823 */
[----:B------:R-:W-:Y:S01]  /*3230*/  ISETP.GT.AND P3, PT, R45, 0x28, PT ;  /* 0x000000282d00780c */ /* 0x000fe20003f64270 */
[-CC-:B------:R-:W-:Y:S01]  /*3240*/  FFMA.FTZ R165, R38, R5.reuse, -R35.reuse ;  /* 0x0000000526a57223 */ /* 0x180fe20000010823 */
[----:B------:R-:W-:Y:S01]  /*3250*/  FSEL R110, R25, -INF , P2 ;  /* 0xff800000196e7808 */ /* 0x000fe20001000000 */
[--C-:B------:R-:W-:Y:S01]  /*3260*/  FFMA.FTZ R26, R26, R5, -R35.reuse ;  /* 0x000000051a1a7223 */ /* 0x100fe20000010823 */
[----:B------:R-:W-:Y:S01]  /*3270*/  FMNMX.FTZ R31, R108, R31, !PT ;  /* 0x0000001f6c1f7209 */ /* 0x000fe20007810000 */
[----:B------:R-:W3:Y:S01]  /*3280*/  MUFU.TANH R37, R37 ;  /* 0x0000002500257308 */ /* 0x000ee20000002400 */
[C---:B------:R-:W-:Y:S01]  /*3290*/  ISETP.GT.AND P2, PT, R45.reuse, 0x29, PT ;  /* 0x000000292d00780c */ /* 0x040fe20003f44270 */
[-CC-:B------:R-:W-:Y:S01]  /*32a0*/  FFMA.FTZ R163, R48, R5.reuse, -R35.reuse ;  /* 0x0000000530a37223 */ /* 0x180fe20000010823 */
[----:B----4-:R-:W-:Y:S01]  /*32b0*/  FSEL R112, R28, -INF , P3 ;  /* 0xff8000001c707808 */ /* 0x010fe20001800000 */
[--C-:B------:R-:W-:Y:S01]  /*32c0*/  FFMA.FTZ R28, R88, R5, -R35.reuse ;  /* 0x00000005581c7223 */ /* 0x100fe20000010823 */
[----:B------:R-:W-:Y:S01]  /*32d0*/  FMNMX.FTZ R31, R110, R31, !PT ;  /* 0x0000001f6e1f7209 */ /* 0x000fe20007810000 */
[-CC-:B------:R-:W-:Y:S01]  /*32e0*/  FFMA.FTZ R38, R54, R5.reuse, -R35.reuse ;  /* 0x0000000536267223 */ /* 0x180fe20000010823 */
[----:B------:R-:W-:Y:S01]  /*32f0*/  ISETP.GT.AND P3, PT, R45, 0x30, PT ;  /* 0x000000302d00780c */ /* 0x000fe20003f64270 */
[----:B------:R-:W4:Y:S01]  /*3300*/  MUFU.TANH R40, R40 ;  /* 0x0000002800287308 */ /* 0x000f220000002400 */
[----:B-1----:R-:W-:Y:S01]  /*3310*/  FSEL R114, R29, -INF , P2 ;  /* 0xff8000001d727808 */ /* 0x002fe20001000000 */
[--C-:B------:R-:W-:Y:S01]  /*3320*/  FFMA.FTZ R157, R58, R5, -R35.reuse ;  /* 0x000000053a9d7223 */ /* 0x100fe20000010823 */
[----:B------:R-:W-:Y:S01]  /*3330*/  FMNMX.FTZ R31, R112, R31, !PT ;  /* 0x0000001f701f7209 */ /* 0x000fe20007810000 */
[-CC-:B------:R-:W-:Y:S01]  /*3340*/  FFMA.FTZ R62, R62, R5.reuse, -R35.reuse ;  /* 0x000000053e3e7223 */ /* 0x180fe20000010823 */
[C---:B------:R-:W-:Y:S01]  /*3350*/  ISETP.GT.AND P2, PT, R45.reuse, 0x31, PT ;  /* 0x000000312d00780c */ /* 0x040fe20003f44270 */
[--C-:B------:R-:W-:Y:S01]  /*3360*/  FFMA.FTZ R70, R70, R5, -R35.reuse ;  /* 0x0000000546467223 */ /* 0x100fe20000010823 */
[----:B--2---:R-:W-:Y:S01]  /*3370*/  FSEL R116, R32, -INF , P3 ;  /* 0xff80000020747808 */ /* 0x004fe20001800000 */
[----:B------:R-:W1:Y:S01]  /*3380*/  MUFU.TANH R41, R41 ;  /* 0x0000002900297308 */ /* 0x000e620000002400 */
[----:B------:R-:W-:Y:S01]  /*3390*/  FMNMX.FTZ R31, R114, R31, !PT ;  /* 0x0000001f721f7209 */ /* 0x000fe20007810000 */
[-CC-:B------:R-:W-:Y:S01]  /*33a0*/  FFMA.FTZ R32, R56, R5.reuse, -R35.reuse ;  /* 0x0000000538207223 */ /* 0x180fe20000010823 */
[----:B------:R-:W-:Y:S01]  /*33b0*/  ISETP.GT.AND P3, PT, R45, 0x38, PT ;  /* 0x000000382d00780c */ /* 0x000fe20003f64270 */
[-CC-:B------:R-:W-:Y:S01]  /*33c0*/  FFMA.FTZ R74, R74, R5.reuse, -R35.reuse ;  /* 0x000000054a4a7223 */ /* 0x180fe20000010823 */
[----:B-----5:R-:W-:Y:S01]  /*33d0*/  FSEL R118, R33, -INF , P2 ;  /* 0xff80000021767808 */ /* 0x020fe20001000000 */
[--C-:B------:R-:W-:Y:S01]  /*33e0*/  FFMA.FTZ R60, R60, R5, -R35.reuse ;  /* 0x000000053c3c7223 */ /* 0x100fe20000010823 */
[----:B------:R-:W-:Y:S01]  /*33f0*/  FMNMX.FTZ R31, R116, R31, !PT ;  /* 0x0000001f741f7209 */ /* 0x000fe20007810000 */
[----:B------:R-:W2:Y:S01]  /*3400*/  MUFU.TANH R61, R61 ;  /* 0x0000003d003d7308 */ /* 0x000ea20000002400 */
[C---:B------:R-:W-:Y:S01]  /*3410*/  ISETP.GT.AND P2, PT, R45.reuse, 0x39, PT ;  /* 0x000000392d00780c */ /* 0x040fe20003f44270 */
[-CC-:B------:R-:W-:Y:S01]  /*3420*/  FFMA.FTZ R78, R78, R5.reuse, -R35.reuse ;  /* 0x000000054e4e7223 */ /* 0x180fe20000010823 */
[----:B---3--:R-:W-:Y:S01]  /*3430*/  FSEL R120, R36, -INF , P3 ;  /* 0xff80000024787808 */ /* 0x008fe20001800000 */
[--C-:B------:R-:W-:Y:S01]  /*3440*/  FFMA.FTZ R36, R46, R5, -R35.reuse ;  /* 0x000000052e247223 */ /* 0x100fe20000010823 */
[----:B------:R-:W-:Y:S01]  /*3450*/  FMNMX.FTZ R31, R118, R31, !PT ;  /* 0x0000001f761f7209 */ /* 0x000fe20007810000 */
[-CC-:B------:R-:W-:Y:S01]  /*3460*/  FFMA.FTZ R82, R82, R5.reuse, -R35.reuse ;  /* 0x0000000552527223 */ /* 0x180fe20000010823 */
[----:B------:R-:W-:Y:S01]  /*3470*/  ISETP.GT.AND P3, PT, R45, 0x40, PT ;  /* 0x000000402d00780c */ /* 0x000fe20003f64270 */
[----:B------:R-:W3:Y:S01]  /*3480*/  MUFU.TANH R64, R64 ;  /* 0x0000004000407308 */ /* 0x000ee20000002400 */
[----:B------:R-:W-:Y:S01]  /*3490*/  FSEL R92, R37, -INF , P2 ;  /* 0xff800000255c7808 */ /* 0x000fe20001000000 */
[----:B------:R-:W-:Y:S01]  /*34a0*/  FFMA.FTZ R35, R86, R5, -R35 ;  /* 0x0000000556237223 */ /* 0x000fe20000010823 */
[----:B------:R-:W-:Y:S01]  /*34b0*/  FMNMX.FTZ R31, R120, R31, !PT ;  /* 0x0000001f781f7209 */ /* 0x000fe20007810000 */
[----:B------:R-:W-:Y:S01]  /*34c0*/  UISETP.LT.AND UP0, UPT, URZ, UR4, UPT ;  /* 0x000000043f00728c */ /* 0x000fe2000bf01270 */
[----:B------:R-:W-:-:S02]  /*34d0*/  ISETP.GT.AND P2, PT, R45, 0x41, PT ;  /* 0x000000412d00780c */ /* 0x000fc40003f44270 */
[----:B----4-:R-:W-:Y:S01]  /*34e0*/  FSEL R40, R40, -INF , P3 ;  /* 0xff80000028287808 */ /* 0x010fe20001800000 */
[----:B------:R-:W4:Y:S01]  /*34f0*/  MUFU.TANH R65, R65 ;  /* 0x0000004100417308 */ /* 0x000f220000002400 */
[----:B------:R-:W-:Y:S01]  /*3500*/  FMNMX.FTZ R31, R92, R31, !PT ;  /* 0x0000001f5c1f7209 */ /* 0x000fe20007810000 */
[----:B------:R-:W-:Y:S01]  /*3510*/  USEL UR47, URZ, UR4, !UP0 ;  /* 0x000000043f2f7287 */ /* 0x000fe2000c000000 */
[----:B------:R-:W-:Y:S02]  /*3520*/  ISETP.GT.AND P3, PT, R45, 0x48, PT ;  /* 0x000000482d00780c */ /* 0x000fe40003f64270 */
[----:B-1----:R-:W-:Y:S01]  /*3530*/  FSEL R90, R41, -INF , P2 ;  /* 0xff800000295a7808 */ /* 0x002fe20001000000 */
[----:B------:R-:W-:Y:S01]  /*3540*/  UISETP.GE.AND UP0, UPT, UR7, UR47, UPT ;  /* 0x0000002f0700728c */ /* 0x000fe2000bf06270 */
[----:B------:R-:W-:Y:S01]  /*3550*/  FMNMX.FTZ R31, R40, R31, !PT ;  /* 0x0000001f281f7209 */ /* 0x000fe20007810000 */
[----:B------:R-:W1:Y:S01]  /*3560*/  MUFU.TANH R68, R68 ;  /* 0x0000004400447308 */ /* 0x000e620000002400 */
[----:B------:R-:W-:-:S02]  /*3570*/  ISETP.GT.AND P2, PT, R45, 0x49, PT ;  /* 0x000000492d00780c */ /* 0x000fc40003f44270 */
[----:B------:R-:W-:Y:S02]  /*3580*/  FSEL R122, R27, -INF , P3 ;  /* 0xff8000001b7a7808 */ /* 0x000fe40001800000 */
[----:B------:R-:W-:Y:S02]  /*3590*/  FMNMX.FTZ R31, R90, R31, !PT ;  /* 0x0000001f5a1f7209 */ /* 0x000fe40007810000 */
[----:B------:R-:W-:Y:S01]  /*35a0*/  ISETP.GT.AND P3, PT, R45, 0x50, PT ;  /* 0x000000502d00780c */ /* 0x000fe20003f64270 */
[----:B------:R-:W5:Y:S01]  /*35b0*/  MUFU.TANH R69, R69 ;  /* 0x0000004500457308 */ /* 0x000f620000002400 */
[----:B--2---:R-:W-:Y:S02]  /*35c0*/  FSEL R88, R61, -INF , P2 ;  /* 0xff8000003d587808 */ /* 0x004fe40001000000 */
[----:B------:R-:W-:Y:S02]  /*35d0*/  FMNMX.FTZ R31, R122, R31, !PT ;  /* 0x0000001f7a1f7209 */ /* 0x000fe40007810000 */
[----:B------:R-:W-:-:S02]  /*35e0*/  ISETP.GT.AND P2, PT, R45, 0x51, PT ;  /* 0x000000512d00780c */ /* 0x000fc40003f44270 */
[----:B---3--:R-:W-:Y:S01]  /*35f0*/  FSEL R64, R64, -INF , P3 ;  /* 0xff80000040407808 */ /* 0x008fe20001800000 */
[----:B------:R-:W2:Y:S01]  /*3600*/  MUFU.TANH R72, R72 ;  /* 0x0000004800487308 */ /* 0x000ea20000002400 */
[----:B------:R-:W-:Y:S02]  /*3610*/  FMNMX.FTZ R31, R88, R31, !PT ;  /* 0x0000001f581f7209 */ /* 0x000fe40007810000 */
[----:B------:R-:W-:Y:S02]  /*3620*/  ISETP.GT.AND P3, PT, R45, 0x58, PT ;  /* 0x000000582d00780c */ /* 0x000fe40003f64270 */
[----:B----4-:R-:W-:Y:S02]  /*3630*/  FSEL R66, R65, -INF , P2 ;  /* 0xff80000041427808 */ /* 0x010fe40001000000 */
[----:B------:R-:W-:Y:S01]  /*3640*/  FMNMX.FTZ R31, R64, R31, !PT ;  /* 0x0000001f401f7209 */ /* 0x000fe20007810000 */
[----:B------:R-:W3:Y:S01]  /*3650*/  MUFU.TANH R73, R73 ;  /* 0x0000004900497308 */ /* 0x000ee20000002400 */
[----:B------:R-:W-:-:S02]  /*3660*/  ISETP.GT.AND P2, PT, R45, 0x59, PT ;  /* 0x000000592d00780c */ /* 0x000fc40003f44270 */
[----:B-1----:R-:W-:Y:S02]  /*3670*/  FSEL R68, R68, -INF , P3 ;  /* 0xff80000044447808 */ /* 0x002fe40001800000 */
[----:B------:R-:W-:Y:S02]  /*3680*/  FMNMX.FTZ R31, R66, R31, !PT ;  /* 0x0000001f421f7209 */ /* 0x000fe40007810000 */
[----:B------:R-:W-:Y:S01]  /*3690*/  ISETP.GT.AND P3, PT, R45, 0x60, PT ;  /* 0x000000602d00780c */ /* 0x000fe20003f64270 */
[----:B------:R-:W1:Y:S01]  /*36a0*/  MUFU.TANH R76, R76 ;  /* 0x0000004c004c7308 */ /* 0x000e620000002400 */
[----:B-----5:R-:W-:Y:S02]  /*36b0*/  FSEL R56, R69, -INF , P2 ;  /* 0xff80000045387808 */ /* 0x020fe40001000000 */
[----:B------:R-:W-:Y:S02]  /*36c0*/  FMNMX.FTZ R31, R68, R31, !PT ;  /* 0x0000001f441f7209 */ /* 0x000fe40007810000 */
[----:B------:R-:W-:-:S02]  /*36d0*/  ISETP.GT.AND P2, PT, R45, 0x61, PT ;  /* 0x000000612d00780c */ /* 0x000fc40003f44270 */
[----:B--2---:R-:W-:Y:S01]  /*36e0*/  FSEL R72, R72, -INF , P3 ;  /* 0xff80000048487808 */ /* 0x004fe20001800000 */
[----:B------:R-:W2:Y:S01]  /*36f0*/  MUFU.TANH R77, R77 ;  /* 0x0000004d004d7308 */ /* 0x000ea20000002400 */
[----:B------:R-:W-:Y:S02]  /*3700*/  FMNMX.FTZ R31, R56, R31, !PT ;  /* 0x0000001f381f7209 */ /* 0x000fe40007810000 */
[----:B------:R-:W-:Y:S02]  /*3710*/  ISETP.GT.AND P3, PT, R45, 0x68, PT ;  /* 0x000000682d00780c */ /* 0x000fe40003f64270 */
[----:B---3--:R-:W-:Y:S02]  /*3720*/  FSEL R52, R73, -INF , P2 ;  /* 0xff80000049347808 */ /* 0x008fe40001000000 */
[----:B------:R-:W-:Y:S01]  /*3730*/  FMNMX.FTZ R31, R72, R31, !PT ;  /* 0x0000001f481f7209 */ /* 0x000fe20007810000 */
[----:B------:R-:W3:Y:S01]  /*3740*/  MUFU.TANH R80, R80 ;  /* 0x0000005000507308 */ /* 0x000ee20000002400 */
[----:B------:R-:W-:-:S02]  /*3750*/  ISETP.GT.AND P2, PT, R45, 0x69, PT ;  /* 0x000000692d00780c */ /* 0x000fc40003f44270 */
[----:B-1----:R-:W-:Y:S02]  /*3760*/  FSEL R76, R76, -INF , P3 ;  /* 0xff8000004c4c7808 */ /* 0x002fe40001800000 */
[----:B------:R-:W-:Y:S02]  /*3770*/  FMNMX.FTZ R31, R52, R31, !PT ;  /* 0x0000001f341f7209 */ /* 0x000fe40007810000 */
[----:B------:R-:W-:Y:S01]  /*3780*/  ISETP.GT.AND P3, PT, R45, 0x70, PT ;  /* 0x000000702d00780c */ /* 0x000fe20003f64270 */
[----:B------:R-:W1:Y:S01]  /*3790*/  MUFU.TANH R81, R81 ;  /* 0x0000005100517308 */ /* 0x000e620000002400 */
[----:B--2---:R-:W-:Y:S02]  /*37a0*/  FSEL R46, R77, -INF , P2 ;  /* 0xff8000004d2e7808 */ /* 0x004fe40001000000 */
[----:B------:R-:W-:Y:S02]  /*37b0*/  FMNMX.FTZ R31, R76, R31, !PT ;  /* 0x0000001f4c1f7209 */ /* 0x000fe40007810000 */
[----:B------:R-:W-:-:S02]  /*37c0*/  ISETP.GT.AND P2, PT, R45, 0x71, PT ;  /* 0x000000712d00780c */ /* 0x000fc40003f44270 */
[----:B------:R-:W-:Y:S01]  /*37d0*/  FMNMX.FTZ R31, R46, R31, !PT ;  /* 0x0000001f2e1f7209 */ /* 0x000fe20007810000 */
[----:B------:R-:W2:Y:S01]  /*37e0*/  MUFU.TANH R84, R84 ;  /* 0x0000005400547308 */ /* 0x000ea20000002400 */
[----:B---3--:R-:W-:Y:S02]  /*37f0*/  FSEL R80, R80, -INF , P3 ;  /* 0xff80000050507808 */ /* 0x008fe40001800000 */
[----:B------:R-:W-:Y:S02]  /*3800*/  ISETP.GT.AND P3, PT, R45, 0x78, PT ;  /* 0x000000782d00780c */ /* 0x000fe40003f64270 */
[----:B------:R-:W-:-:S03]  /*3810*/  FMNMX.FTZ R31, R80, R31, !PT ;  /* 0x0000001f501f7209 */ /* 0x000fc60007810000 */
[----:B------:R-:W3:Y:S01]  /*3820*/  MUFU.TANH R85, R85 ;  /* 0x0000005500557308 */ /* 0x000ee20000002400 */
[----:B-1----:R-:W-:Y:S02]  /*3830*/  FSEL R124, R81, -INF , P2 ;  /* 0xff800000517c7808 */ /* 0x002fe40001000000 */
[----:B------:R-:W-:Y:S02]  /*3840*/  ISETP.GT.AND P2, PT, R45, 0x79, PT ;  /* 0x000000792d00780c */ /* 0x000fe40003f44270 */
[----:B------:R-:W-:-:S03]  /*3850*/  FMNMX.FTZ R31, R124, R31, !PT ;  /* 0x0000001f7c1f7209 */ /* 0x000fc60007810000 */
[----:B------:R-:W-:Y:S01]  /*3860*/  MUFU.EX2 R181, R181 ;  /* 0x000000b500b57308 */ /* 0x000fe20000000800 */
[----:B--2---:R-:W-:-:S04]  /*3870*/  FSEL R84, R84, -INF , P3 ;  /* 0xff80000054547808 */ /* 0x004fc80001800000 */
[----:B------:R-:W-:-:S03]  /*3880*/  FMNMX.FTZ R31, R84, R31, !PT ;  /* 0x0000001f541f7209 */ /* 0x000fc60007810000 */
[----:B------:R-:W1:Y:S01]  /*3890*/  MUFU.EX2 R50, R50 ;  /* 0x0000003200327308 */ /* 0x000e620000000800 */
[----:B---3--:R-:W-:-:S04]  /*38a0*/  FSEL R126, R85, -INF , P2 ;  /* 0xff800000557e7808 */ /* 0x008fc80001000000 */
[----:B------:R-:W-:-:S03]  /*38b0*/  FMNMX.FTZ R31, R126, R31, !PT ;  /* 0x0000001f7e1f7209 */ /* 0x000fc60007810000 */
[----:B------:R-:W2:Y:S02]  /*38c0*/  MUFU.EX2 R183, R183 ;  /* 0x000000b700b77308 */ /* 0x000ea40000000800 */
[----:B------:R-:W3:Y:S06]  /*38d0*/  SHFL.BFLY PT, R12, R31, 0x2, 0x1f ;  /* 0x0c401f001f0c7f89 */ /* 0x000eec00000e0000 */
[----:B------:R-:W4:Y:S01]  /*38e0*/  MUFU.EX2 R2, R2 ;  /* 0x0000000200027308 */ /* 0x000f220000000800 */
[----:B-1----:R-:W-:Y:S01]  /*38f0*/  FADD.FTZ R42, R181, R50 ;  /* 0x00000032b52a7221 */ /* 0x002fe20000010000 */
[----:B------:R-:W-:-:S06]  /*3900*/  F2FP.BF16.F32.PACK_AB R181, R50, R181 ;  /* 0x000000b532b5723e */ /* 0x000fcc00000010ff */
[----:B------:R-:W1:Y:S08]  /*3910*/  MUFU.EX2 R177, R177 ;  /* 0x000000b100b17308 */ /* 0x000e700000000800 */
[----:B------:R-:W5:Y:S01]  /*3920*/  MUFU.EX2 R4, R4 ;  /* 0x0000000400047308 */ /* 0x000f620000000800 */
[----:B---3--:R-:W-:-:S05]  /*3930*/  FMNMX.FTZ R13, R31, R12, !PT ;  /* 0x0000000c1f0d7209 */ /* 0x008fca0007810000 */
[----:B------:R-:W3:Y:S02]  /*3940*/  SHFL.BFLY PT, R12, R13, 0x1, 0x1f ;  /* 0x0c201f000d0c7f89 */ /* 0x000ee400000e0000 */
[----:B------:R-:W5:Y:S08]  /*3950*/  MUFU.EX2 R179, R179 ;  /* 0x000000b300b37308 */ /* 0x000f700000000800 */
[----:B------:R-:W-:Y:S08]  /*3960*/  MUFU.EX2 R20, R20 ;  /* 0x0000001400147308 */ /* 0x000ff00000000800 */
[----:B------:R-:W-:Y:S01]  /*3970*/  MUFU.EX2 R173, R173 ;  /* 0x000000ad00ad7308 */ /* 0x000fe20000000800 */
[----:B---3--:R-:W-:-:S07]  /*3980*/  FMNMX.FTZ R12, R13, R12, !PT ;  /* 0x0000000c0d0c7209 */ /* 0x008fce0007810000 */
[----:B------:R-:W-:Y:S01]  /*3990*/  MUFU.EX2 R24, R24 ;  /* 0x0000001800187308 */ /* 0x000fe20000000800 */
[C---:B------:R-:W-:Y:S01]  /*39a0*/  FSETP.NEU.FTZ.AND P2, PT, R12.reuse, -INF , PT ;  /* 0xff8000000c00780b */ /* 0x040fe20003f5d000 */
[----:B------:R-:W-:-:S06]  /*39b0*/  FMUL.FTZ R13, R12, R5 ;  /* 0x000000050c0d7220 */ /* 0x000fcc0000410000 */
[----:B------:R-:W-:Y:S01]  /*39c0*/  MUFU.EX2 R175, R175 ;  /* 0x000000af00af7308 */ /* 0x000fe20000000800 */
[----:B------:R-:W-:Y:S02]  /*39d0*/  FSEL R13, R13, RZ, P2 ;  /* 0x000000ff0d0d7208 */ /* 0x000fe40001000000 */
[----:B------:R-:W-:-:S03]  /*39e0*/  PLOP3.LUT P2, PT, PT, PT, UP0, 0x80, 0x0 ;  /* 0x000000000000781c */ /* 0x000fc60003f4f008 */
        /* <DEDUP_REMOVED lines=13> */
[----:B------:R-:W3:Y:S01]  /*3ac0*/  MUFU.EX2 R94, R94 ;  /* 0x0000005e005e7308 */ /* 0x000ee20000000800 */
[----:B--2---:R-:W-:Y:S01]  /*3ad0*/  FADD.FTZ R3, R183, R42 ;  /* 0x0000002ab7037221 */ /* 0x004fe20000010000 */
[-CC-:B------:R-:W-:Y:S01]  /*3ae0*/  FFMA.FTZ R116, R116, R5.reuse, -R13.reuse ;  /* 0x0000000574747223 */ /* 0x180fe2000001080d */
[-CC-:B------:R-:W-:Y:S01]  /*3af0*/  FFMA.FTZ R118, R118, R5.reuse, -R13.reuse ;  /* 0x0000000576767223 */ /* 0x180fe2000001080d */
[-C--:B------:R-:W-:Y:S01]  /*3b00*/  FFMA.FTZ R120, R120, R5.reuse, -R13 ;  /* 0x0000000578787223 */ /* 0x080fe2000001080d */
[----:B----4-:R-:W-:Y:S01]  /*3b10*/  FADD.FTZ R42, R2, R3 ;  /* 0x00000003022a7221 */ /* 0x010fe20000010000 */
[-CC-:B------:R-:W-:Y:S01]  /*3b20*/  FFMA.FTZ R92, R92, R5.reuse, -R13.reuse ;  /* 0x000000055c5c7223 */ /* 0x180fe2000001080d */
[-CC-:B------:R-:W-:Y:S01]  /*3b30*/  FFMA.FTZ R40, R40, R5.reuse, -R13.reuse ;  /* 0x0000000528287223 */ /* 0x180fe2000001080d */
[----:B------:R-:W2:Y:S01]  /*3b40*/  MUFU.EX2 R96, R96 ;  /* 0x0000006000607308 */ /* 0x000ea20000000800 */
[----:B-1----:R-:W-:Y:S01]  /*3b50*/  FADD.FTZ R3, R177, R42 ;  /* 0x0000002ab1037221 */ /* 0x002fe20000010000 */
[-CC-:B------:R-:W-:Y:S01]  /*3b60*/  FFMA.FTZ R90, R90, R5.reuse, -R13.reuse ;  /* 0x000000055a5a7223 */ /* 0x180fe2000001080d */
[-CC-:B------:R-:W-:Y:S01]  /*3b70*/  FFMA.FTZ R122, R122, R5.reuse, -R13.reuse ;  /* 0x000000057a7a7223 */ /* 0x180fe2000001080d */
[-C--:B------:R-:W-:Y:S01]  /*3b80*/  FFMA.FTZ R88, R88, R5.reuse, -R13 ;  /* 0x0000000558587223 */ /* 0x080fe2000001080d */
[----:B-----5:R-:W-:Y:S01]  /*3b90*/  FADD.FTZ R42, R4, R3 ;  /* 0x00000003042a7221 */ /* 0x020fe20000010000 */
[-CC-:B------:R-:W-:Y:S01]  /*3ba0*/  FFMA.FTZ R64, R64, R5.reuse, -R13.reuse ;  /* 0x0000000540407223 */ /* 0x180fe2000001080d */
[-C--:B------:R-:W-:Y:S01]  /*3bb0*/  FFMA.FTZ R66, R66, R5.reuse, -R13 ;  /* 0x0000000542427223 */ /* 0x080fe2000001080d */
[----:B------:R-:W1:Y:S01]  /*3bc0*/  MUFU.EX2 R21, R98 ;  /* 0x0000006200157308 */ /* 0x000e620000000800 */
[----:B------:R-:W-:Y:S01]  /*3bd0*/  FADD.FTZ R39, R179, R42 ;  /* 0x0000002ab3277221 */ /* 0x000fe20000010000 */
[----:B---3--:R-:W-:Y:S01]  /*3be0*/  FADD.FTZ R3, R94, R15 ;  /* 0x0000000f5e037221 */ /* 0x008fe20000010000 */
[----:B------:R-:W-:Y:S01]  /*3bf0*/  FFMA.FTZ R68, R68, R5, -R13 ;  /* 0x0000000544447223 */ /* 0x000fe2000001080d */
[----:B------:R-:W-:Y:S01]  /*3c00*/  F2FP.BF16.F32.PACK_AB R183, R2, R183 ;  /* 0x000000b702b7723e */ /* 0x000fe200000010ff */
[----:B------:R-:W-:Y:S01]  /*3c10*/  FADD.FTZ R44, R20, R39 ;  /* 0x00000027142c7221 */ /* 0x000fe20000010000 */
[-CC-:B------:R-:W-:Y:S01]  /*3c20*/  FFMA.FTZ R56, R56, R5.reuse, -R13.reuse ;  /* 0x0000000538387223 */ /* 0x180fe2000001080d */
[-C--:B------:R-:W-:Y:S01]  /*3c30*/  FFMA.FTZ R72, R72, R5.reuse, -R13 ;  /* 0x0000000548487223 */ /* 0x080fe2000001080d */
[----:B------:R-:W3:Y:S01]  /*3c40*/  MUFU.EX2 R100, R100 ;  /* 0x0000006400647308 */ /* 0x000ee20000000800 */
[----:B--2---:R-:W-:Y:S01]  /*3c50*/  FADD.FTZ R42, R96, R3 ;  /* 0x00000003602a7221 */ /* 0x004fe20000010000 */
[----:B------:R-:W-:Y:S01]  /*3c60*/  FADD.FTZ R41, R173, R44 ;  /* 0x0000002cad297221 */ /* 0x000fe20000010000 */
[-CC-:B------:R-:W-:Y:S01]  /*3c70*/  FFMA.FTZ R52, R52, R5.reuse, -R13.reuse ;  /* 0x0000000534347223 */ /* 0x180fe2000001080d */
[-CC-:B------:R-:W-:Y:S01]  /*3c80*/  FFMA.FTZ R76, R76, R5.reuse, -R13.reuse ;  /* 0x000000054c4c7223 */ /* 0x180fe2000001080d */
[-C--:B------:R-:W-:Y:S01]  /*3c90*/  FFMA.FTZ R46, R46, R5.reuse, -R13 ;  /* 0x000000052e2e7223 */ /* 0x080fe2000001080d */
[----:B------:R-:W-:Y:S01]  /*3ca0*/  FADD.FTZ R44, R24, R41 ;  /* 0x00000029182c7221 */ /* 0x000fe20000010000 */
[-CC-:B------:R-:W-:Y:S01]  /*3cb0*/  FFMA.FTZ R80, R80, R5.reuse, -R13.reuse ;  /* 0x0000000550507223 */ /* 0x180fe2000001080d */
[----:B------:R2:W4:Y:S01]  /*3cc0*/  MUFU.EX2 R25, R102 ;  /* 0x0000006600197308 */ /* 0x0005220000000800 */
[----:B-1----:R-:W-:Y:S01]  /*3cd0*/  FADD.FTZ R3, R21, R42 ;  /* 0x0000002a15037221 */ /* 0x002fe20000010000 */
[----:B------:R-:W-:Y:S01]  /*3ce0*/  FADD.FTZ R41, R175, R44 ;  /* 0x0000002caf297221 */ /* 0x000fe20000010000 */
[-CC-:B------:R-:W-:Y:S01]  /*3cf0*/  FFMA.FTZ R124, R124, R5.reuse, -R13.reuse ;  /* 0x000000057c7c7223 */ /* 0x180fe2000001080d */
[-CC-:B------:R-:W-:Y:S01]  /*3d00*/  FFMA.FTZ R84, R84, R5.reuse, -R13.reuse ;  /* 0x0000000554547223 */ /* 0x180fe2000001080d */
[----:B------:R-:W-:Y:S01]  /*3d10*/  FFMA.FTZ R126, R126, R5, -R13 ;  /* 0x000000057e7e7223 */ /* 0x000fe2000001080d */
[----:B------:R-:W-:Y:S01]  /*3d20*/  F2FP.BF16.F32.PACK_AB R180, R15, R94 ;  /* 0x0000005e0fb4723e */ /* 0x000fe200000010ff */
[----:B------:R-:W-:Y:S01]  /*3d30*/  IMAD.MOV.U32 R98, RZ, RZ, R151 ;  /* 0x000000ffff627224 */ /* 0x000fe200078e0097 */
[----:B------:R-:W1:Y:S01]  /*3d40*/  MUFU.EX2 R28, R28 ;  /* 0x0000001c001c7308 */ /* 0x000e620000000800 */
[----:B---3--:R-:W-:Y:S01]  /*3d50*/  FADD.FTZ R42, R100, R3 ;  /* 0x00000003642a7221 */ /* 0x008fe20000010000 */
[----:B------:R-:W-:Y:S01]  /*3d60*/  F2FP.BF16.F32.PACK_AB R182, R21, R96 ;  /* 0x0000006015b6723e */ /* 0x000fe200000010ff */
[--C-:B--2---:R-:W-:Y:S01]  /*3d70*/  IMAD.MOV.U32 R102, RZ, RZ, R151.reuse ;  /* 0x000000ffff667224 */ /* 0x104fe200078e0097 */
[----:B------:R-:W-:Y:S01]  /*3d80*/  F2FP.BF16.F32.PACK_AB R177, R4, R177 ;  /* 0x000000b104b1723e */ /* 0x000fe200000010ff */
[----:B------:R-:W-:Y:S01]  /*3d90*/  IMAD.MOV.U32 R96, RZ, RZ, R151 ;  /* 0x000000ffff607224 */ /* 0x000fe200078e0097 */
[----:B------:R-:W-:-:S02]  /*3da0*/  F2FP.BF16.F32.PACK_AB R179, R20, R179 ;  /* 0x000000b314b3723e */ /* 0x000fc400000010ff */
[----:B------:R-:W2:Y:S01]  /*3db0*/  MUFU.EX2 R104, R104 ;  /* 0x0000006800687308 */ /* 0x000ea20000000800 */
[C---:B----4-:R-:W-:Y:S01]  /*3dc0*/  FADD.FTZ R3, R25.reuse, R42 ;  /* 0x0000002a19037221 */ /* 0x050fe20000010000 */
[----:B------:R-:W-:Y:S02]  /*3dd0*/  F2FP.BF16.F32.PACK_AB R176, R25, R100 ;  /* 0x0000006419b0723e */ /* 0x000fe400000010ff */
[----:B------:R-:W-:Y:S02]  /*3de0*/  F2FP.BF16.F32.PACK_AB R173, R24, R173 ;  /* 0x000000ad18ad723e */ /* 0x000fe400000010ff */
[----:B------:R-:W-:Y:S02]  /*3df0*/  MOV R100, R151 ;  /* 0x0000009700647202 */ /* 0x000fe40000000f00 */
[----:B------:R-:W3:Y:S01]  /*3e00*/  MUFU.EX2 R169, R169 ;  /* 0x000000a900a97308 */ /* 0x000ee20000000800 */
[C---:B-1----:R-:W-:Y:S01]  /*3e10*/  FADD.FTZ R44, R28.reuse, R41 ;  /* 0x000000291c2c7221 */ /* 0x042fe20000010000 */
[----:B------:R-:W-:-:S02]  /*3e20*/  F2FP.BF16.F32.PACK_AB R175, R28, R175 ;  /* 0x000000af1caf723e */ /* 0x000fc400000010ff */
[----:B------:R-:W-:-:S04]  /*3e30*/  MOV R94, R151 ;  /* 0x00000097005e7202 */ /* 0x000fc80000000f00 */
[----:B------:R1:W4:Y:S01]  /*3e40*/  MUFU.EX2 R27, R106 ;  /* 0x0000006a001b7308 */ /* 0x0003220000000800 */
[----:B--2---:R-:W-:-:S07]  /*3e50*/  FADD.FTZ R42, R104, R3 ;  /* 0x00000003682a7221 */ /* 0x004fce0000010000 */
[----:B------:R-:W2:Y:S01]  /*3e60*/  MUFU.EX2 R32, R32 ;  /* 0x0000002000207308 */ /* 0x000ea20000000800 */
[----:B---3--:R-:W-:Y:S01]  /*3e70*/  FADD.FTZ R43, R169, R44 ;  /* 0x0000002ca92b7221 */ /* 0x008fe20000010000 */
[----:B-1----:R-:W-:-:S06]  /*3e80*/  MOV R106, R151 ;  /* 0x00000097006a7202 */ /* 0x002fcc0000000f00 */
[----:B------:R-:W1:Y:S01]  /*3e90*/  MUFU.EX2 R108, R108 ;  /* 0x0000006c006c7308 */ /* 0x000e620000000800 */
[C---:B----4-:R-:W-:Y:S01]  /*3ea0*/  FADD.FTZ R3, R27.reuse, R42 ;  /* 0x0000002a1b037221 */ /* 0x050fe20000010000 */
[----:B------:R-:W-:Y:S01]  /*3eb0*/  F2FP.BF16.F32.PACK_AB R178, R27, R104 ;  /* 0x000000681bb2723e */ /* 0x000fe200000010ff */
[----:B------:R-:W-:-:S05]  /*3ec0*/  IMAD.MOV.U32 R104, RZ, RZ, R151 ;  /* 0x000000ffff687224 */ /* 0x000fca00078e0097 */
[----:B------:R-:W3:Y:S01]  /*3ed0*/  MUFU.EX2 R171, R171 ;  /* 0x000000ab00ab7308 */ /* 0x000ee20000000800 */
[C---:B--2---:R-:W-:Y:S01]  /*3ee0*/  FADD.FTZ R44, R32.reuse, R43 ;  /* 0x0000002b202c7221 */ /* 0x044fe20000010000 */
[----:B------:R-:W-:-:S06]  /*3ef0*/  F2FP.BF16.F32.PACK_AB R169, R32, R169 ;  /* 0x000000a920a9723e */ /* 0x000fcc00000010ff */
[----:B------:R2:W4:Y:S01]  /*3f00*/  MUFU.EX2 R29, R110 ;  /* 0x0000006e001d7308 */ /* 0x0005220000000800 */
[----:B-1----:R-:W-:-:S07]  /*3f10*/  FADD.FTZ R42, R108, R3 ;  /* 0x000000036c2a7221 */ /* 0x002fce0000010000 */
[----:B------:R-:W1:Y:S01]  /*3f20*/  MUFU.EX2 R36, R36 ;  /* 0x0000002400247308 */ /* 0x000e620000000800 */
[----:B---3--:R-:W-:Y:S01]  /*3f30*/  FADD.FTZ R43, R171, R44 ;  /* 0x0000002cab2b7221 */ /* 0x008fe20000010000 */
[----:B--2---:R-:W-:-:S06]  /*3f40*/  IMAD.MOV.U32 R110, RZ, RZ, R151 ;  /* 0x000000ffff6e7224 */ /* 0x004fcc00078e0097 */
[----:B------:R-:W2:Y:S01]  /*3f50*/  MUFU.EX2 R112, R112 ;  /* 0x0000007000707308 */ /* 0x000ea20000000800 */
[C---:B----4-:R-:W-:Y:S01]  /*3f60*/  FADD.FTZ R3, R29.reuse, R42 ;  /* 0x0000002a1d037221 */ /* 0x050fe20000010000 */
[----:B------:R-:W-:Y:S01]  /*3f70*/  F2FP.BF16.F32.PACK_AB R172, R29, R108 ;  /* 0x0000006c1dac723e */ /* 0x000fe200000010ff */
[----:B------:R-:W-:-:S05]  /*3f80*/  IMAD.MOV.U32 R108, RZ, RZ, R151 ;  /* 0x000000ffff6c7224 */ /* 0x000fca00078e0097 */
[----:B------:R-:W3:Y:S01]  /*3f90*/  MUFU.EX2 R165, R165 ;  /* 0x000000a500a57308 */ /* 0x000ee20000000800 */
[C---:B-1----:R-:W-:Y:S01]  /*3fa0*/  FADD.FTZ R42, R36.reuse, R43 ;  /* 0x0000002b242a7221 */ /* 0x042fe20000010000 */
[----:B------:R-:W-:-:S06]  /*3fb0*/  F2FP.BF16.F32.PACK_AB R171, R36, R171 ;  /* 0x000000ab24ab723e */ /* 0x000fcc00000010ff */
[----:B------:R1:W4:Y:S01]  /*3fc0*/  MUFU.EX2 R31, R114 ;  /* 0x00000072001f7308 */ /* 0x0003220000000800 */
[----:B--2---:R-:W-:-:S07]  /*3fd0*/  FADD.FTZ R0, R112, R3 ;  /* 0x0000000370007221 */ /* 0x004fce0000010000 */
[----:B------:R-:W2:Y:S01]  /*3fe0*/  MUFU.EX2 R26, R26 ;  /* 0x0000001a001a7308 */ /* 0x000ea20000000800 */
[----:B---3--:R-:W-:Y:S01]  /*3ff0*/  FADD.FTZ R45, R165, R42 ;  /* 0x0000002aa52d7221 */ /* 0x008fe20000010000 */
[----:B-1----:R-:W-:-:S06]  /*4000*/  IMAD.MOV.U32 R114, RZ, RZ, R151 ;  /* 0x000000ffff727224 */ /* 0x002fcc00078e0097 */
[----:B------:R-:W1:Y:S01]  /*4010*/  MUFU.EX2 R116, R116 ;  /* 0x0000007400747308 */ /* 0x000e620000000800 */
[C---:B----4-:R-:W-:Y:S01]  /*4020*/  FADD.FTZ R3, R31.reuse, R0 ;  /* 0x000000001f037221 */ /* 0x050fe20000010000 */
[----:B------:R-:W-:Y:S02]  /*4030*/  F2FP.BF16.F32.PACK_AB R174, R31, R112 ;  /* 0x000000701fae723e */ /* 0x000fe400000010ff */
[----:B------:R-:W-:-:S04]  /*4040*/  MOV R112, R151 ;  /* 0x0000009700707202 */ /* 0x000fc80000000f00 */
[----:B------:R-:W3:Y:S01]  /*4050*/  MUFU.EX2 R167, R167 ;  /* 0x000000a700a77308 */ /* 0x000ee20000000800 */
[C---:B--2---:R-:W-:Y:S01]  /*4060*/  FADD.FTZ R42, R26.reuse, R45 ;  /* 0x0000002d1a2a7221 */ /* 0x044fe20000010000 */
[----:B------:R-:W-:-:S06]  /*4070*/  F2FP.BF16.F32.PACK_AB R165, R26, R165 ;  /* 0x000000a51aa5723e */ /* 0x000fcc00000010ff */
[----:B------:R2:W4:Y:S01]  /*4080*/  MUFU.EX2 R33, R118 ;  /* 0x0000007600217308 */ /* 0x0005220000000800 */
[----:B-1----:R-:W-:-:S07]  /*4090*/  FADD.FTZ R0, R116, R3 ;  /* 0x0000000374007221 */ /* 0x002fce0000010000 */
[----:B------:R-:W1:Y:S01]  /*40a0*/  MUFU.EX2 R30, R30 ;  /* 0x0000001e001e7308 */ /* 0x000e620000000800 */
[----:B---3--:R-:W-:Y:S01]  /*40b0*/  FADD.FTZ R45, R167, R42 ;  /* 0x0000002aa72d7221 */ /* 0x008fe20000010000 */
[----:B--2---:R-:W-:-:S06]  /*40c0*/  MOV R118, R151 ;  /* 0x0000009700767202 */ /* 0x004fcc0000000f00 */
[----:B------:R-:W2:Y:S01]  /*40d0*/  MUFU.EX2 R120, R120 ;  /* 0x0000007800787308 */ /* 0x000ea20000000800 */
[C---:B----4-:R-:W-:Y:S01]  /*40e0*/  FADD.FTZ R3, R33.reuse, R0 ;  /* 0x0000000021037221 */ /* 0x050fe20000010000 */
[----:B------:R-:W-:Y:S01]  /*40f0*/  F2FP.BF16.F32.PACK_AB R168, R33, R116 ;  /* 0x0000007421a8723e */ /* 0x000fe200000010ff */
[----:B------:R-:W-:-:S05]  /*4100*/  IMAD.MOV.U32 R116, RZ, RZ, R151 ;  /* 0x000000ffff747224 */ /* 0x000fca00078e0097 */
[----:B------:R-:W3:Y:S01]  /*4110*/  MUFU.EX2 R161, R161 ;  /* 0x000000a100a17308 */ /* 0x000ee20000000800 */
[C---:B-1----:R-:W-:Y:S01]  /*4120*/  FADD.FTZ R42, R30.reuse, R45 ;  /* 0x0000002d1e2a7221 */ /* 0x042fe20000010000 */
[----:B------:R-:W-:-:S06]  /*4130*/  F2FP.BF16.F32.PACK_AB R167, R30, R167 ;  /* 0x000000a71ea7723e */ /* 0x000fcc00000010ff */
[----:B------:R-:W-:Y:S01]  /*4140*/  MUFU.EX2 R155, R35 ;  /* 0x00000023009b7308 */ /* 0x000fe20000000800 */
[----:B--2---:R-:W-:-:S07]  /*4150*/  FADD.FTZ R0, R120, R3 ;  /* 0x0000000378007221 */ /* 0x004fce0000010000 */
[----:B------:R1:W2:Y:S01]  /*4160*/  MUFU.EX2 R35, R92 ;  /* 0x0000005c00237308 */ /* 0x0002a20000000800 */
[----:B---3--:R-:W-:-:S07]  /*4170*/  FADD.FTZ R45, R161, R42 ;  /* 0x0000002aa12d7221 */ /* 0x008fce0000010000 */
[----:B------:R-:W3:Y:S01]  /*4180*/  MUFU.EX2 R34, R34 ;  /* 0x0000002200227308 */ /* 0x000ee20000000800 */
[----:B-1----:R-:W-:-:S07]  /*4190*/  IMAD.MOV.U32 R92, RZ, RZ, R151 ;  /* 0x000000ffff5c7224 */ /* 0x002fce00078e0097 */
[----:B------:R-:W1:Y:S01]  /*41a0*/  MUFU.EX2 R40, R40 ;  /* 0x0000002800287308 */ /* 0x000e620000000800 */
[C---:B--2---:R-:W-:Y:S01]  /*41b0*/  FADD.FTZ R3, R35.reuse, R0 ;  /* 0x0000000023037221 */ /* 0x044fe20000010000 */
[----:B------:R-:W-:Y:S01]  /*41c0*/  F2FP.BF16.F32.PACK_AB R170, R35, R120 ;  /* 0x0000007823aa723e */ /* 0x000fe200000010ff */
[----:B------:R-:W-:-:S05]  /*41d0*/  IMAD.MOV.U32 R120, RZ, RZ, R151 ;  /* 0x000000ffff787224 */ /* 0x000fca00078e0097 */
[----:B------:R-:W2:Y:S01]  /*41e0*/  MUFU.EX2 R163, R163 ;  /* 0x000000a300a37308 */ /* 0x000ea20000000800 */
[C---:B---3--:R-:W-:Y:S01]  /*41f0*/  FADD.FTZ R42, R34.reuse, R45 ;  /* 0x0000002d222a7221 */ /* 0x048fe20000010000 */
[----:B------:R-:W-:-:S06]  /*4200*/  F2FP.BF16.F32.PACK_AB R161, R34, R161 ;  /* 0x000000a122a1723e */ /* 0x000fcc00000010ff */
[----:B------:R3:W4:Y:S01]  /*4210*/  MUFU.EX2 R37, R90 ;  /* 0x0000005a00257308 */ /* 0x0007220000000800 */
[----:B-1----:R-:W-:-:S07]  /*4220*/  FADD.FTZ R0, R40, R3 ;  /* 0x0000000328007221 */ /* 0x002fce0000010000 */
[----:B------:R-:W1:Y:S01]  /*4230*/  MUFU.EX2 R38, R38 ;  /* 0x0000002600267308 */ /* 0x000e620000000800 */
[----:B--2---:R-:W-:Y:S01]  /*4240*/  FADD.FTZ R45, R163, R42 ;  /* 0x0000002aa32d7221 */ /* 0x004fe20000010000 */
[----:B---3--:R-:W-:-:S06]  /*4250*/  IMAD.MOV.U32 R90, RZ, RZ, R151 ;  /* 0x000000ffff5a7224 */ /* 0x008fcc00078e0097 */
[----:B------:R-:W2:Y:S01]  /*4260*/  MUFU.EX2 R122, R122 ;  /* 0x0000007a007a7308 */ /* 0x000ea20000000800 */
[C---:B----4-:R-:W-:Y:S01]  /*4270*/  FADD.FTZ R3, R37.reuse, R0 ;  /* 0x0000000025037221 */ /* 0x050fe20000010000 */
[----:B------:R-:W-:-:S06]  /*4280*/  F2FP.BF16.F32.PACK_AB R164, R37, R40 ;  /* 0x0000002825a4723e */ /* 0x000fcc00000010ff */
[----:B------:R-:W3:Y:S01]  /*4290*/  MUFU.EX2 R157, R157 ;  /* 0x0000009d009d7308 */ /* 0x000ee20000000800 */
[C---:B-1----:R-:W-:Y:S01]  /*42a0*/  FADD.FTZ R2, R38.reuse, R45 ;  /* 0x0000002d26027221 */ /* 0x042fe20000010000 */
[----:B------:R-:W-:-:S06]  /*42b0*/  F2FP.BF16.F32.PACK_AB R163, R38, R163 ;  /* 0x000000a326a3723e */ /* 0x000fcc00000010ff */
        /* <DEDUP_REMOVED lines=12> */
[----:B------:R-:W2:Y:S01]  /*4380*/  MUFU.EX2 R41, R66 ;  /* 0x0000004200297308 */ /* 0x000ea20000000800 */
[----:B-1----:R-:W-:-:S07]  /*4390*/  FADD.FTZ R0, R64, R3 ;  /* 0x0000000340007221 */ /* 0x002fce0000010000 */
[----:B------:R-:W1:Y:S01]  /*43a0*/  MUFU.EX2 R159, R74 ;  /* 0x0000004a009f7308 */ /* 0x000e620000000800 */
[----:B---3--:R-:W-:-:S07]  /*43b0*/  FADD.FTZ R2, R70, R47 ;  /* 0x0000002f46027221 */ /* 0x008fce0000010000 */
[----:B------:R-:W3:Y:S01]  /*43c0*/  MUFU.EX2 R68, R68 ;  /* 0x0000004400447308 */ /* 0x000ee20000000800 */
[C---:B--2---:R-:W-:Y:S01]  /*43d0*/  FADD.FTZ R3, R41.reuse, R0 ;  /* 0x0000000029037221 */ /* 0x044fe20000010000 */
[----:B------:R-:W-:-:S06]  /*43e0*/  F2FP.BF16.F32.PACK_AB R160, R41, R64 ;  /* 0x0000004029a0723e */ /* 0x000fcc00000010ff */
[----:B------:R-:W2:Y:S01]  /*43f0*/  MUFU.EX2 R60, R60 ;  /* 0x0000003c003c7308 */ /* 0x000ea20000000800 */
[C---:B-1----:R-:W-:Y:S01]  /*4400*/  FADD.FTZ R47, R159.reuse, R2 ;  /* 0x000000029f2f7221 */ /* 0x042fe20000010000 */
[----:B------:R-:W-:-:S06]  /*4410*/  F2FP.BF16.F32.PACK_AB R159, R159, R70 ;  /* 0x000000469f9f723e */ /* 0x000fcc00000010ff */
[----:B------:R-:W1:Y:S01]  /*4420*/  MUFU.EX2 R43, R56 ;  /* 0x00000038002b7308 */ /* 0x000e620000000800 */
[----:B---3--:R-:W-:-:S07]  /*4430*/  FADD.FTZ R0, R68, R3 ;  /* 0x0000000344007221 */ /* 0x008fce0000010000 */
        /* <DEDUP_REMOVED lines=11> */
[----:B-1----:R-:W-:-:S04]  /*44f0*/  FADD.FTZ R2, R82, R49 ;  /* 0x0000003152027221 */ /* 0x002fc80000010000 */
[C---:B------:R-:W-:Y:S01]  /*4500*/  FADD.FTZ R3, R155.reuse, R2 ;  /* 0x000000029b037221 */ /* 0x040fe20000010000 */
[----:B------:R-:W-:Y:S02]  /*4510*/  F2FP.BF16.F32.PACK_AB R155, R155, R82 ;  /* 0x000000529b9b723e */ /* 0x000fe400000010ff */
[----:B------:R-:W1:Y:S01]  /*4520*/  MUFU.EX2 R45, R46 ;  /* 0x0000002e002d7308 */ /* 0x000e620000000800 */
[C---:B---3--:R-:W-:Y:S01]  /*4530*/  FADD.FTZ R49, R13.reuse, R0 ;  /* 0x000000000d317221 */ /* 0x048fe20000010000 */
[----:B------:R-:W-:Y:S02]  /*4540*/  F2FP.BF16.F32.PACK_AB R156, R13, R72 ;  /* 0x000000480d9c723e */ /* 0x000fe400000010ff */
[----:B------:R-:W-:-:S04]  /*4550*/  MOV R2, 0x3f800000 ;  /* 0x3f80000000027802 */ /* 0x000fc80000000f00 */
[----:B------:R-:W3:Y:S01]  /*4560*/  MUFU.EX2 R80, R80 ;  /* 0x0000005000507308 */ /* 0x000ee20000000800 */
[----:B--2---:R-:W-:-:S07]  /*4570*/  FADD.FTZ R0, R76, R49 ;  /* 0x000000314c007221 */ /* 0x004fce0000010000 */
[----:B------:R2:W4:Y:S01]  /*4580*/  MUFU.EX2 R47, R124 ;  /* 0x0000007c002f7308 */ /* 0x0005220000000800 */
[C---:B-1----:R-:W-:Y:S01]  /*4590*/  FADD.FTZ R21, R45.reuse, R0 ;  /* 0x000000002d157221 */ /* 0x042fe20000010000 */
[----:B------:R-:W-:-:S06]  /*45a0*/  F2FP.BF16.F32.PACK_AB R158, R45, R76 ;  /* 0x0000004c2d9e723e */ /* 0x000fcc00000010ff */
[----:B------:R-:W1:Y:S01]  /*45b0*/  MUFU.EX2 R84, R84 ;  /* 0x0000005400547308 */ /* 0x000e620000000800 */
[----:B---3--:R-:W-:Y:S01]  /*45c0*/  FADD.FTZ R0, R80, R21 ;  /* 0x0000001550007221 */ /* 0x008fe20000010000 */
[----:B--2---:R-:W-:-:S06]  /*45d0*/  MOV R124, R151 ;  /* 0x00000097007c7202 */ /* 0x004fcc0000000f00 */
[----:B------:R2:W3:Y:S01]  /*45e0*/  MUFU.EX2 R15, R126 ;  /* 0x0000007e000f7308 */ /* 0x0004e20000000800 */
[C---:B----4-:R-:W-:Y:S01]  /*45f0*/  FADD.FTZ R21, R47.reuse, R0 ;  /* 0x000000002f157221 */ /* 0x050fe20000010000 */
[----:B------:R-:W-:Y:S01]  /*4600*/  F2FP.BF16.F32.PACK_AB R152, R47, R80 ;  /* 0x000000502f98723e */ /* 0x000fe200000010ff */
[----:B------:R-:W-:Y:S02]  /*4610*/  IMAD.MOV.U32 R0, RZ, RZ, 0x3f800000 ;  /* 0x3f800000ff007424 */ /* 0x000fe400078e00ff */
[----:B-1----:R-:W-:Y:S01]  /*4620*/  FADD.FTZ R4, R84, R21 ;  /* 0x0000001554047221 */ /* 0x002fe20000010000 */
[----:B--2---:R-:W-:-:S03]  /*4630*/  IMAD.MOV.U32 R126, RZ, RZ, R151 ;  /* 0x000000ffff7e7224 */ /* 0x004fc600078e0097 */
[C---:B---3--:R-:W-:Y:S01]  /*4640*/  FADD.FTZ R4, R15.reuse, R4 ;  /* 0x000000040f047221 */ /* 0x048fe20000010000 */
[----:B------:R-:W-:Y:S01]  /*4650*/  F2FP.BF16.F32.PACK_AB R154, R15, R84 ;  /* 0x000000540f9a723e */ /* 0x000fe200000010ff */
[----:B------:R-:W-:Y:S06]  /*4660*/  @!P2 BRA `(.L_x_1873) ;  /* 0x000000340028a947 */ /* 0x000fec0003800000 */
[----:B------:R-:W-:Y:S01]  /*4670*/  IMAD.MOV.U32 R15, RZ, RZ, R14 ;  /* 0x000000ffff0f7224 */ /* 0x000fe200078e000e */
[----:B------:R-:W-:Y:S01]  /*4680*/  MOV R0, 0x3f800000 ;  /* 0x3f80000000007802 */ /* 0x000fe20000000f00 */
[----:B------:R-:W-:Y:S01]  /*4690*/  IMAD.MOV.U32 R13, RZ, RZ, R12 ;  /* 0x000000ffff0d7224 */ /* 0x000fe200078e000c */
        /* <DEDUP_REMOVED lines=34> */
[----:B------:R-:W-:Y:S01]  /*48c0*/  ULDC UR59, c[0x0][0x2e0] ;  /* 0x0000b800003b7ab9 */ /* 0x000fe20000000800 */
[----:B------:R-:W-:Y:S01]  /*48d0*/  ULDC UR58, c[0x0][0x288] ;  /* 0x0000a200003a7ab9 */ /* 0x000fe20000000800 */
[----:B------:R-:W-:Y:S01]  /*48e0*/  ULDC UR61, c[0x0][0x404] ;  /* 0x00010100003d7ab9 */ /* 0x000fe20000000800 */
[----:B------:R-:W-:Y:S01]  /*48f0*/  ULDC UR5, c[0x0][0x9d8] ;  /* 0x0002760000057ab9 */ /* 0x000fe20000000800 */
[----:B------:R-:W-:-:S05]  /*4900*/  ULDC.64 UR40, c[0x0][0x3f8] ;  /* 0x0000fe0000287ab9 */ /* 0x000fca0000000a00 */
.L_x_1882:
[----:B------:R-:W-:-:S04]  /*4910*/  UIADD3 UR6, UR4, 0x1, URZ ;  /* 0x0000000104067890 */ /* 0x000fc8000fffe03f */
[----:B------:R-:W-:-:S04]  /*4920*/  UISETP.NE.AND UP0, UPT, UR6, 0x2, UPT ;  /* 0x000000020600788c */ /* 0x000fc8000bf05270 */
[----:B------:R-:W-:Y:S02]  /*4930*/  USEL UR46, URZ, 0x1, UP0 ;  /* 0x000000013f2e7887 */ /* 0x000fe40008000000 */
[----:B------:R-:W-:Y:S02]  /*4940*/  USEL UR36, UR6, URZ, UP0 ;  /* 0x0000003f06247287 */ /* 0x000fe40008000000 */
[----:B------:R-:W-:Y:S01]  /*4950*/  ULOP3.LUT UR46, UR45, UR46, URZ, 0x3c, !UPT ;  /* 0x0000002e2d2e7292 */ /* 0x000fe2000f8e3c3f */
[----:B------:R-:W-:Y:S11]  /*4960*/  @!P0 BRA `(.L_x_1874) ;  /* 0x0000000000048947 */ /* 0x000ff60003800000 */
[----:B------:R-:W-:Y:S01]  /*4970*/  BPT.TRAP 0x1 ;  /* 0x000000040000795c */ /* 0x000fe20000300000 */
.L_x_1874:
[----:B------:R-:W-:Y:S01]  /*4980*/  ULEA UR37, UR36, UR38, 0x3 ;  /* 0x0000002624257291 */ /* 0x000fe2000f8e183f */
[----:B------:R-:W-:-:S05]  /*4990*/  IMAD.U32 R5, RZ, RZ, UR46 ;  /* 0x0000002eff057e24 */ /* 0x000fca000f8e00ff */
[----:B------:R-:W-:-:S04]  /*49a0*/  SHF.L.U32 R5, R5, 0x1f, RZ ;  /* 0x0000001f05057819 */ /* 0x000fc800000006ff */
[----:B------:R1:W2:Y:S01]  /*49b0*/  SYNCS.PHASECHK.TRANS64.TRYWAIT P2, [UR37+0x34830], R5 ;  /* 0x03483005ff0075a7 */ /* 0x0002a20008040165 */
[----:B------:R-:W-:Y:S05]  /*49c0*/  @!P0 BRA `(.L_x_1875) ;  /* 0x0000000000048947 */ /* 0x000fea0003800000 */
[----:B------:R-:W-:Y:S01]  /*49d0*/  BPT.TRAP 0x1 ;  /* 0x000000040000795c */ /* 0x000fe20000300000 */
.L_x_1875:
[----:B--2---:R-:W-:Y:S05]  /*49e0*/  @P2 BRA `(.L_x_1876) ;  /* 0x0000000000082947 */ /* 0x004fea0003800000 */
[----:B------:R-:W2:Y:S02]  /*49f0*/  SYNCS.PHASECHK.TRANS64.TRYWAIT P2, [UR37+0x34830], R5 ;  /* 0x03483005ff0075a7 */ /* 0x000ea40008040165 */
[----:B--2---:R-:W-:Y:S05]  /*4a00*/  @!P2 BRA `(.L_x_1877) ;  /* 0x000000a800f0a947 */ /* 0x004fea0003800000 */
.L_x_1876:
        /* <DEDUP_REMOVED lines=94> */
[----:B------:R-:W-:Y:S01]  /*4ff0*/  R2UR UR52, R6 ;  /* 0x00000000063472ca */ /* 0x000fe200000e0000 */
[----:B------:R-:W-:Y:S01]  /*5000*/  UIADD3 UR54, UR6, 0x4, URZ ;  /* 0x0000000406367890 */ /* 0x000fe2000fffe03f */
[----:B------:R-:W-:Y:S01]  /*5010*/  R2UR UR53, R7 ;  /* 0x00000000073572ca */ /* 0x000fe200000e0000 */
[----:B------:R-:W-:Y:S01]  /*5020*/  UMOV UR55, 0x40000040 ;  /* 0x4000004000377882 */ /* 0x000fe20000000000 */
[----:B------:R-:W-:Y:S02]  /*5030*/  WARPGROUP.DEPBAR.LE gsb0, 0x0 ;  /* 0x00008000000079c5 */ /* 0x000fe40000010000 */
[----:B------:R-:W-:-:S09]  /*5040*/  WARPGROUP.ARRIVE ;  /* 0x00000000000079c5 */ /* 0x000fd20000000000 */
        /* <DEDUP_REMOVED lines=35> */
.L_x_1878:
[----:B------:R-:W-:Y:S01]  /*5280*/  ULEA UR6, UR4, UR38, 0x3 ;  /* 0x0000002604067291 */ /* 0x000fe2000f8e183f */
[----:B------:R-:W-:-:S05]  /*5290*/  IMAD.U32 R0, RZ, RZ, UR45 ;  /* 0x0000002dff007e24 */ /* 0x000fca000f8e00ff */
[----:B------:R-:W-:-:S04]  /*52a0*/  SHF.L.U32 R0, R0, 0x1f, RZ ;  /* 0x0000001f00007819 */ /* 0x000fc800000006ff */
[----:B------:R3:W4:Y:S01]  /*52b0*/  SYNCS.PHASECHK.TRANS64.TRYWAIT P2, [UR6+0x34850], R0 ;  /* 0x03485000ff0075a7 */ /* 0x0007220008040146 */
[----:B------:R-:W-:Y:S05]  /*52c0*/  @!P0 BRA `(.L_x_1879) ;  /* 0x0000000000048947 */ /* 0x000fea0003800000 */
[----:B------:R-:W-:Y:S01]  /*52d0*/  BPT.TRAP 0x1 ;  /* 0x000000040000795c */ /* 0x000fe20000300000 */
.L_x_1879:
[----:B----4-:R-:W-:Y:S05]  /*52e0*/  @P2 BRA `(.L_x_1880) ;  /* 0x0000000000082947 */ /* 0x010fea0003800000 */
[----:B------:R-:W4:Y:S02]  /*52f0*/  SYNCS.PHASECHK.TRANS64.TRYWAIT P2, [UR6+0x34850], R0 ;  /* 0x03485000ff0075a7 */ /* 0x000f240008040146 */
[----:B----4-:R-:W-:Y:S05]  /*5300*/  @!P2 BRA `(.L_x_1881) ;  /* 0x000000a000c8a947 */ /* 0x010fea0003800000 */
.L_x_1880:
[----:B------:R-:W-:Y:S01]  /*5310*/  UIADD3 UR10, UR38, 0x400, URZ ;  /* 0x00000400260a7890 */ /* 0x000fe2000fffe03f */
[----:B------:R-:W-:Y:S01]  /*5320*/  WARPGROUP.ARRIVE ;  /* 0x00000000000079c5 */ /* 0x000fe20000000000 */
[----:B------:R-:W-:Y:S01]  /*5330*/  UMOV UR11, 0x40000040 ;  /* 0x40000040000b7882 */ /* 0x000fe20000000000 */
[----:B------:R-:W-:Y:S01]  /*5340*/  UISETP.NE.U32.AND UP0, UPT, UR40, URZ, UPT ;  /* 0x0000003f2800728c */ /* 0x000fe2000bf05070 */
[----:B-1-3--:R-:W-:Y:S01]  /*5350*/  FMUL.FTZ R0, R26, UR5 ;  /* 0x000000051a007c20 */ /* 0x00afe20008410000 */
[----:B------:R-:W-:Y:S01]  /*5360*/  USHF.R.U32.HI UR10, URZ, 0x4, UR10 ;  /* 0x000000043f0a7899 */ /* 0x000fe2000801160a */
[----:B------:R-:W-:Y:S01]  /*5370*/  FMUL.FTZ R26, R39, UR5 ;  /* 0x00000005271a7c20 */ /* 0x000fe20008410000 */
[----:B------:R-:W-:Y:S01]  /*5380*/  UISETP.NE.AND.EX UP0, UPT, UR41, URZ, UPT, UP0 ;  /* 0x0000003f2900728c */ /* 0x000fe2000bf05300 */
[----:B--2---:R-:W-:Y:S01]  /*5390*/  FMUL.FTZ R5, R24, UR5 ;  /* 0x0000000518057c20 */ /* 0x004fe20008410000 */
[----:B------:R-:W-:Y:S01]  /*53a0*/  ULOP3.LUT UR10, UR10, 0x3fff, URZ, 0xc0, !UPT ;  /* 0x00003fff0a0a7892 */ /* 0x000fe2000f8ec03f */
[----:B------:R-:W-:Y:S01]  /*53b0*/  FMUL.FTZ R12, R25, UR5 ;  /* 0x00000005190c7c20 */ /* 0x000fe20008410000 */
[----:B------:R-:W-:Y:S01]  /*53c0*/  FMUL.FTZ R25, R38, UR5 ;  /* 0x0000000526197c20 */ /* 0x000fe20008410000 */
[----:B------:R-:W-:Y:S01]  /*53d0*/  FMUL.FTZ R38, R40, UR5 ;  /* 0x0000000528267c20 */ /* 0x000fe20008410000 */
[----:B------:R-:W-:Y:S01]  /*53e0*/  ULOP3.LUT UR10, UR10, 0x4000000, URZ, 0xfc, !UPT ;  /* 0x040000000a0a7892 */ /* 0x000fe2000f8efc3f */
[----:B------:R-:W1:Y:S01]  /*53f0*/  MUFU.TANH R5, R5 ;  /* 0x0000000500057308 */ /* 0x000e620000002400 */
[----:B------:R-:W-:Y:S01]  /*5400*/  FMUL.FTZ R198, R41, UR5 ;  /* 0x0000000529c67c20 */ /* 0x000fe20008410000 */
[----:B------:R-:W-:Y:S01]  /*5410*/  FMUL.FTZ R37, R37, UR5 ;  /* 0x0000000525257c20 */ /* 0x000fe20008410000 */
[----:B------:R-:W-:Y:S01]  /*5420*/  ULEA UR4, UR4, UR10, 0xb ;  /* 0x0000000a04047291 */ /* 0x000fe2000f8e583f */
[----:B------:R-:W-:Y:S01]  /*5430*/  FMUL.FTZ R44, R44, UR5 ;  /* 0x000000052c2c7c20 */ /* 0x000fe20008410000 */
[----:B------:R-:W-:Y:S01]  /*5440*/  FMUL.FTZ R196, R45, UR5 ;  /* 0x000000052dc47c20 */ /* 0x000fe20008410000 */
[----:B------:R-:W-:Y:S01]  /*5450*/  FMUL.FTZ R48, R48, UR5 ;  /* 0x0000000530307c20 */ /* 0x000fe20008410000 */
[----:B------:R-:W-:Y:S01]  /*5460*/  FMUL.FTZ R49, R49, UR5 ;  /* 0x0000000531317c20 */ /* 0x000fe20008410000 */
[----:B------:R-:W2:Y:S01]  /*5470*/  MUFU.TANH R12, R12 ;  /* 0x0000000c000c7308 */ /* 0x000ea20000002400 */
[----:B------:R-:W-:Y:S01]  /*5480*/  FMUL.FTZ R52, R52, UR5 ;  /* 0x0000000534347c20 */ /* 0x000fe20008410000 */
[----:B------:R-:W-:Y:S01]  /*5490*/  UMOV UR10, UR4 ;  /* 0x00000004000a7c82 */ /* 0x000fe20008000000 */
[----:B------:R-:W-:Y:S01]  /*54a0*/  FMUL.FTZ R53, R53, UR5 ;  /* 0x0000000535357c20 */ /* 0x000fe20008410000 */
[----:B------:R-:W-:Y:S01]  /*54b0*/  HGMMA.64x128x16.F32.BF16 R88, R180, gdesc[UR8].tnspB, R88, gsb0 ;  /* 0x41e00008b4587df0 */ /* 0x000fe20008001858 */
[----:B------:R-:W-:Y:S01]  /*54c0*/  UIADD3 UR10, UR4, 0x80, URZ ;  /* 0x00000080040a7890 */ /* 0x000fe2000fffe03f */
[----:B------:R-:W-:Y:S01]  /*54d0*/  FMUL.FTZ R56, R56, UR5 ;  /* 0x0000000538387c20 */ /* 0x000fe20008410000 */
[----:B------:R-:W-:Y:S01]  /*54e0*/  UMOV UR11, 0x40000040 ;  /* 0x40000040000b7882 */ /* 0x000fe20000000000 */
        /* <DEDUP_REMOVED lines=34> */
[----:B------:R-:W-:-:S06]  /*5710*/  UMOV UR45, UR46 ;  /* 0x0000002e002d7c82 */ /* 0x000fcc0008000000 */
[----:B------:R-:W-:Y:S08]  /*5720*/  MUFU.TANH R48, R48 ;  /* 0x0000003000307308 */ /* 0x000ff00000002400 */
[----:B------:R-:W-:Y:S08]  /*5730*/  MUFU.TANH R49, R49 ;  /* 0x0000003100317308 */ /* 0x000ff00000002400 */
[----:B------:R-:W-:Y:S08]  /*5740*/  MUFU.TANH R52, R52 ;  /* 0x0000003400347308 */ /* 0x000ff00000002400 */
[----:B------:R-:W-:Y:S08]  /*5750*/  MUFU.TANH R53, R53 ;  /* 0x0000003500357308 */ /* 0x000ff00000002400 */
[----:B------:R-:W-:Y:S08]  /*5760*/  MUFU.TANH R56, R56 ;  /* 0x0000003800387308 */ /* 0x000ff00000002400 */
[----:B------:R-:W-:Y:S08]  /*5770*/  MUFU.TANH R57, R57 ;  /* 0x0000003900397308 */ /* 0x000ff00000002400 */
[----:B------:R3:W-:Y:S08]  /*5780*/  MUFU.TANH R42, R61 ;  /* 0x0000003d002a7308 */ /* 0x0007f00000002400 */
[----:B------:R-:W-:Y:S01]  /*5790*/  MUFU.TANH R64, R64 ;  /* 0x0000004000407308 */ /* 0x000fe20000002400 */
[----:B---3--:R-:W-:-:S07]  /*57a0*/  FMUL.FTZ R61, R79, UR5 ;  /* 0x000000054f3d7c20 */ /* 0x008fce0008410000 */
[----:B------:R-:W-:Y:S08]  /*57b0*/  MUFU.TANH R68, R68 ;  /* 0x0000004400447308 */ /* 0x000ff00000002400 */
[----:B------:R3:W-:Y:S08]  /*57c0*/  MUFU.TANH R50, R69 ;  /* 0x0000004500327308 */ /* 0x0007f00000002400 */
[----:B------:R-:W-:Y:S01]  /*57d0*/  MUFU.TANH R58, R77 ;  /* 0x0000004d003a7308 */ /* 0x000fe20000002400 */
[----:B---3--:R-:W-:-:S07]  /*57e0*/  FMUL.FTZ R69, R87, UR5 ;  /* 0x0000000557457c20 */ /* 0x008fce0008410000 */
[----:B------:R-:W-:Y:S08]  /*57f0*/  MUFU.TANH R81, R81 ;  /* 0x0000005100517308 */ /* 0x000ff00000002400 */
[----:B------:R-:W-:Y:S01]  /*5800*/  MUFU.TANH R0, R0 ;  /* 0x0000000000007308 */ /* 0x000fe20000002400 */
[----:B------:R-:W-:Y:S02]  /*5810*/  WARPGROUP.DEPBAR.LE gsb0, 0x0 ;  /* 0x00008000000079c5 */ /* 0x000fe40000010000 */
[----:B------:R-:W-:Y:S01]  /*5820*/  WARPGROUP.ARRIVE ;  /* 0x00000000000079c5 */ /* 0x000fe20000000000 */
[----:B------:R-:W-:Y:S01]  /*5830*/  FMUL.FTZ R180, R36, UR5 ;  /* 0x0000000524b47c20 */ /* 0x000fe20008410000 */
[----:B------:R-:W-:Y:S01]  /*5840*/  FMUL.FTZ R36, R59, UR5 ;  /* 0x000000053b247c20 */ /* 0x000fe20008410000 */
[----:B------:R-:W-:-:S02]  /*5850*/  FMUL.FTZ R59, R78, UR5 ;  /* 0x000000054e3b7c20 */ /* 0x000fc40008410000 */
[----:B------:R-:W-:Y:S01]  /*5860*/  MUFU.TANH R2, R2 ;  /* 0x0000000200027308 */ /* 0x000fe20000002400 */
[----:B------:R-:W-:Y:S01]  /*5870*/  HGMMA.64x128x16.F32.BF16 R88, R176, gdesc[UR8].tnspB, R88, gsb0 ;  /* 0x41e00008b0587df0 */ /* 0x000fe20008001858 */
[----:B------:R-:W-:Y:S01]  /*5880*/  UIADD3 UR10, UR4, 0x100, URZ ;  /* 0x00000100040a7890 */ /* 0x000fe2000fffe03f */
[----:B------:R-:W-:-:S05]  /*5890*/  UMOV UR11, 0x40000040 ;  /* 0x40000040000b7882 */ /* 0x000fca0000000000 */
        /* <DEDUP_REMOVED lines=25> */
[----:B------:R-:W-:Y:S01]  /*5a30*/  UMOV UR10, 0xffffff80 ;  /* 0xffffff80000a7882 */ /* 0x000fe20000000000 */
[----:B------:R-:W-:Y:S01]  /*5a40*/  USEL UR11, UR61, 0x1, UP0 ;  /* 0x000000013d0b7887 */ /* 0x000fe20008000000 */
[----:B------:R-:W3:Y:S01]  /*5a50*/  MUFU.TANH R176, R176 ;  /* 0x000000b000b07308 */ /* 0x000ee20000002400 */
[----:B------:R-:W-:Y:S01]  /*5a60*/  UIMAD UR10, UR7, UR10, 0x1 ;  /* 0x00000001070a74a4 */ /* 0x000fe2000f8e020a */
[----:B------:R-:W-:Y:S01]  /*5a70*/  FMUL.FTZ R33, R54, UR5 ;  /* 0x0000000536217c20 */ /* 0x000fe20008410000 */
[----:B------:R-:W-:Y:S01]  /*5a80*/  FMUL.FTZ R28, R43, UR5 ;  /* 0x000000052b1c7c20 */ /* 0x000fe20008410000 */
[----:B------:R-:W-:Y:S01]  /*5a90*/  FMUL.FTZ R43, R62, UR5 ;  /* 0x000000053e2b7c20 */ /* 0x000fe20008410000 */
[----:B------:R-:W-:Y:S01]  /*5aa0*/  UIADD3 UR10, UR42, UR10, URZ ;  /* 0x0000000a2a0a7290 */ /* 0x000fe2000fffe03f */
[----:B------:R-:W-:Y:S01]  /*5ab0*/  FMUL.FTZ R32, R51, UR5 ;  /* 0x0000000533207c20 */ /* 0x000fe20008410000 */
[----:B------:R-:W-:Y:S01]  /*5ac0*/  FMUL.FTZ R51, R67, UR5 ;  /* 0x0000000543337c20 */ /* 0x000fe20008410000 */
[----:B------:R-:W4:Y:S01]  /*5ad0*/  MUFU.TANH R177, R177 ;  /* 0x000000b100b17308 */ /* 0x000f220000002400 */
[----:B------:R-:W-:Y:S01]  /*5ae0*/  UIMAD UR10, UR11, UR59, UR10 ;  /* 0x0000003b0b0a72a4 */ /* 0x000fe2000f8e020a */
[----:B------:R-:W-:Y:S01]  /*5af0*/  FMUL.FTZ R67, R86, UR5 ;  /* 0x0000000556437c20 */ /* 0x000fe20008410000 */
[----:B------:R-:W-:-:S02]  /*5b00*/  UISETP.GT.AND UP0, UPT, UR7, UR47, UPT ;  /* 0x0000002f0700728c */ /* 0x000fc4000bf04270 */
[----:B------:R-:W-:Y:S01]  /*5b10*/  UIADD3 UR10, UR10, -UR58, URZ ;  /* 0x8000003a0a0a7290 */ /* 0x000fe2000fffe03f */
[----:B------:R-:W-:Y:S02]  /*5b20*/  UMOV UR11, 0x40000040 ;  /* 0x40000040000b7882 */ /* 0x000fe40000000000 */
[----:B------:R-:W5:Y:S01]  /*5b30*/  MUFU.TANH R178, R178 ;  /* 0x000000b200b27308 */ /* 0x000f620000002400 */
[----:B------:R-:W-:Y:S02]  /*5b40*/  UIADD3 UR7, UR7, -0x1, URZ ;  /* 0xffffffff07077890 */ /* 0x000fe4000fffe03f */
[----:B------:R-:W-:Y:S01]  /*5b50*/  MOV R39, UR10 ;  /* 0x0000000a00277c02 */ /* 0x000fe20008000f00 */
[----:B------:R-:W-:-:S04]  /*5b60*/  UIADD3 UR10, UR4, 0x180, URZ ;  /* 0x00000180040a7890 */ /* 0x000fc8000fffe03f */
[----:B------:R-:W-:Y:S01]  /*5b70*/  IMAD R40, R22, -0x2, R39 ;  /* 0xfffffffe16287824 */ /* 0x000fe200078e0227 */
[----:B------:R-:W5:Y:S03]  /*5b80*/  MUFU.TANH R179, R179 ;  /* 0x000000b300b37308 */ /* 0x000f660000002400 */
[----:B------:R-:W-:-:S04]  /*5b90*/  IMAD.IADD R41, R23, 0x1, R40 ;  /* 0x0000000117297824 */ /* 0x000fc800078e0228 */
[C---:B------:R-:W-:Y:S01]  /*5ba0*/  VIADD R71, R41.reuse, 0x8 ;  /* 0x0000000829477836 */ /* 0x040fe20000000000 */
[C---:B------:R-:W-:Y:S01]  /*5bb0*/  ISETP.GT.AND P2, PT, R41.reuse, RZ, PT ;  /* 0x000000ff2900720c */ /* 0x040fe20003f44270 */
[----:B------:R-:W-:Y:S01]  /*5bc0*/  MUFU.TANH R40, R60 ;  /* 0x0000003c00287308 */ /* 0x000fe20000002400 */
[----:B------:R-:W-:Y:S02]  /*5bd0*/  ISETP.GT.AND P3, PT, R41, 0x1, PT ;  /* 0x000000012900780c */ /* 0x000fe40003f64270 */
[----:B-1----:R-:W-:Y:S02]  /*5be0*/  FSEL R182, R5, -INF , P2 ;  /* 0xff80000005b67808 */ /* 0x002fe40001000000 */
[----:B------:R-:W-:Y:S02]  /*5bf0*/  ISETP.GT.AND P2, PT, R41, 0x8, PT ;  /* 0x000000082900780c */ /* 0x000fe40003f44270 */
[----:B--2---:R-:W-:Y:S01]  /*5c00*/  FSEL R206, R12, -INF , P3 ;  /* 0xff8000000cce7808 */ /* 0x004fe20001800000 */
[----:B------:R1:W-:Y:S01]  /*5c10*/  MUFU.TANH R46, R65 ;  /* 0x00000041002e7308 */ /* 0x0003e20000002400 */
[----:B------:R-:W-:-:S02]  /*5c20*/  FMNMX.FTZ R5, R182, R13, !PT ;  /* 0x0000000db6057209 */ /* 0x000fc40007810000 */
[C---:B------:R-:W-:Y:S02]  /*5c30*/  ISETP.GT.AND P3, PT, R41.reuse, 0x9, PT ;  /* 0x000000092900780c */ /* 0x040fe40003f64270 */
[----:B---3--:R-:W-:Y:S02]  /*5c40*/  FSEL R204, R176, -INF , P2 ;  /* 0xff800000b0cc7808 */ /* 0x008fe40001000000 */
[----:B------:R-:W-:Y:S01]  /*5c50*/  FMNMX.FTZ R5, R206, R5, !PT ;  /* 0x00000005ce057209 */ /* 0x000fe20007810000 */
[----:B------:R2:W-:Y:S01]  /*5c60*/  MUFU.TANH R54, R73 ;  /* 0x0000004900367308 */ /* 0x0005e20000002400 */
[----:B------:R-:W-:Y:S01]  /*5c70*/  ISETP.GT.AND P2, PT, R41, 0x10, PT ;  /* 0x000000102900780c */ /* 0x000fe20003f44270 */
[----:B-1----:R-:W-:Y:S01]  /*5c80*/  FMUL.FTZ R65, R83, UR5 ;  /* 0x0000000553417c20 */ /* 0x002fe20008410000 */
[----:B----4-:R-:W-:Y:S02]  /*5c90*/  FSEL R208, R177, -INF , P3 ;  /* 0xff800000b1d07808 */ /* 0x010fe40001800000 */
[----:B------:R-:W-:-:S02]  /*5ca0*/  FMNMX.FTZ R5, R204, R5, !PT ;  /* 0x00000005cc057209 */ /* 0x000fc40007810000 */
[C---:B------:R-:W-:Y:S01]  /*5cb0*/  ISETP.GT.AND P3, PT, R41.reuse, 0x11, PT ;  /* 0x000000112900780c */ /* 0x040fe20003f64270 */
[----:B------:R-:W-:Y:S01]  /*5cc0*/  MUFU.TANH R60, R85 ;  /* 0x00000055003c7308 */ /* 0x000fe20000002400 */
[----:B-----5:R-:W-:Y:S02]  /*5cd0*/  FSEL R176, R178, -INF , P2 ;  /* 0xff800000b2b07808 */ /* 0x020fe40001000000 */
[----:B------:R-:W-:Y:S02]  /*5ce0*/  FMNMX.FTZ R5, R208, R5, !PT ;  /* 0x00000005d0057209 */ /* 0x000fe40007810000 */
[----:B------:R-:W-:Y:S02]  /*5cf0*/  ISETP.GT.AND P2, PT, R41, 0x18, PT ;  /* 0x000000182900780c */ /* 0x000fe40003f44270 */
[----:B------:R-:W-:Y:S01]  /*5d00*/  FSEL R202, R179, -INF , P3 ;  /* 0xff800000b3ca7808 */ /* 0x000fe20001800000 */
[----:B------:R-:W1:Y:S01]  /*5d10*/  MUFU.TANH R28, R28 ;  /* 0x0000001c001c7308 */ /* 0x000e620000002400 */
[----:B------:R-:W-:-:S02]  /*5d20*/  FMNMX.FTZ R5, R176, R5, !PT ;  /* 0x00000005b0057209 */ /* 0x000fc40007810000 */
[C---:B------:R-:W-:Y:S02]  /*5d30*/  ISETP.GT.AND P3, PT, R41.reuse, 0x19, PT ;  /* 0x000000192900780c */ /* 0x040fe40003f64270 */
[----:B------:R-:W-:Y:S02]  /*5d40*/  FSEL R178, R180, -INF , P2 ;  /* 0xff800000b4b27808 */ /* 0x000fe40001000000 */
[----:B------:R-:W-:Y:S01]  /*5d50*/  FMNMX.FTZ R5, R202, R5, !PT ;  /* 0x00000005ca057209 */ /* 0x000fe20007810000 */
[----:B------:R-:W-:Y:S01]  /*5d60*/  MUFU.TANH R29, R29 ;  /* 0x0000001d001d7308 */ /* 0x000fe20000002400 */
[----:B------:R-:W-:Y:S02]  /*5d70*/  ISETP.GT.AND P2, PT, R41, 0x20, PT ;  /* 0x000000202900780c */ /* 0x000fe40003f44270 */
[----:B------:R-:W-:Y:S02]  /*5d80*/  FSEL R200, R37, -INF , P3 ;  /* 0xff80000025c87808 */ /* 0x000fe40001800000 */
[----:B------:R-:W-:-:S02]  /*5d90*/  FMNMX.FTZ R5, R178, R5, !PT ;  /* 0x00000005b2057209 */ /* 0x000fc40007810000 */
[C---:B------:R-:W-:Y:S01]  /*5da0*/  ISETP.GT.AND P3, PT, R41.reuse, 0x21, PT ;  /* 0x000000212900780c */ /* 0x040fe20003f64270 */
[----:B------:R-:W3:Y:S01]  /*5db0*/  MUFU.TANH R32, R32 ;  /* 0x0000002000207308 */ /* 0x000ee20000002400 */
[----:B------:R-:W-:Y:S02]  /*5dc0*/  FMNMX.FTZ R5, R200, R5, !PT ;  /* 0x00000005c8057209 */ /* 0x000fe40007810000 */
[----:B------:R-:W-:Y:S02]  /*5dd0*/  FSEL R198, R198, -INF , P3 ;  /* 0xff800000c6c67808 */ /* 0x000fe40001800000 */
[----:B------:R-:W-:Y:S02]  /*5de0*/  ISETP.GT.AND P3, PT, R41, 0x29, PT ;  /* 0x000000292900780c */ /* 0x000fe40003f64270 */
[----:B------:R-:W-:Y:S01]  /*5df0*/  ISETP.GT.AND P5, PT, R71, RZ, PT ;  /* 0x000000ff4700720c */ /* 0x000fe20003fa4270 */
[----:B------:R-:W-:Y:S01]  /*5e00*/  MUFU.TANH R33, R33 ;  /* 0x0000002100217308 */ /* 0x000fe20000002400 */
[----:B------:R-:W-:-:S02]  /*5e10*/  FSEL R196, R196, -INF , P3 ;  /* 0xff800000c4c47808 */ /* 0x000fc40001800000 */
[----:B------:R-:W-:Y:S02]  /*5e20*/  ISETP.GT.AND P3, PT, R41, 0x31, PT ;  /* 0x000000312900780c */ /* 0x000fe40003f64270 */
[----:B------:R-:W-:Y:S02]  /*5e30*/  ISETP.GT.AND P6, PT, R71, 0x1, PT ;  /* 0x000000014700780c */ /* 0x000fe40003fc4270 */
[----:B------:R-:W-:Y:S01]  /*5e40*/  FSEL R192, R49, -INF , P3 ;  /* 0xff80000031c07808 */ /* 0x000fe20001800000 */
[----:B------:R-:W-:Y:S01]  /*5e50*/  FMUL.FTZ R49, R70, UR5 ;  /* 0x0000000546317c20 */ /* 0x000fe20008410000 */
[----:B------:R-:W-:Y:S01]  /*5e60*/  ISETP.GT.AND P3, PT, R41, 0x39, PT ;  /* 0x000000392900780c */ /* 0x000fe20003f64270 */
[----:B------:R-:W-:Y:S01]  /*5e70*/  MUFU.TANH R43, R43 ;  /* 0x0000002b002b7308 */ /* 0x000fe20000002400 */
[----:B------:R-:W-:Y:S02]  /*5e80*/  FSEL R66, R0, -INF , P5 ;  /* 0xff80000000427808 */ /* 0x000fe40002800000 */
[----:B------:R-:W-:-:S02]  /*5e90*/  FSEL R70, R2, -INF , P6 ;  /* 0xff80000002467808 */ /* 0x000fc40003000000 */
[----:B--2---:R-:W-:Y:S02]  /*5ea0*/  FMNMX.FTZ R73, R66, R15, !PT ;  /* 0x0000000f42497209 */ /* 0x004fe40007810000 */
[C---:B------:R-:W-:Y:S01]  /*5eb0*/  ISETP.GT.AND P4, PT, R71.reuse, 0x9, PT ;  /* 0x000000094700780c */ /* 0x040fe20003f84270 */
[----:B------:R-:W-:Y:S01]  /*5ec0*/  MUFU.TANH R51, R51 ;  /* 0x0000003300337308 */ /* 0x000fe20000002400 */
[----:B------:R-:W-:Y:S02]  /*5ed0*/  FMNMX.FTZ R73, R70, R73, !PT ;  /* 0x0000004946497209 */ /* 0x000fe40007810000 */
[C---:B------:R-:W-:Y:S02]  /*5ee0*/  ISETP.GT.AND P5, PT, R71.reuse, 0x10, PT ;  /* 0x000000104700780c */ /* 0x040fe40003fa4270 */
[----:B------:R-:W-:Y:S02]  /*5ef0*/  FSEL R20, R20, -INF , P4 ;  /* 0xff80000014147808 */ /* 0x000fe40002000000 */
[C---:B------:R-:W-:Y:S01]  /*5f00*/  ISETP.GT.AND P6, PT, R71.reuse, 0x11, PT ;  /* 0x000000114700780c */ /* 0x040fe20003fc4270 */
[----:B------:R-:W-:Y:S01]  /*5f10*/  MUFU.TANH R49, R49 ;  /* 0x0000003100317308 */ /* 0x000fe20000002400 */
[----:B------:R-:W-:-:S02]  /*5f20*/  ISETP.GT.AND P4, PT, R71, 0x19, PT ;  /* 0x000000194700780c */ /* 0x000fc40003f84270 */
[----:B------:R-:W-:Y:S02]  /*5f30*/  FSEL R24, R24, -INF , P6 ;  /* 0xff80000018187808 */ /* 0x000fe40003000000 */
[----:B------:R-:W-:Y:S02]  /*5f40*/  FSEL R26, R26, -INF , P4 ;  /* 0xff8000001a1a7808 */ /* 0x000fe40002000000 */
[C---:B------:R-:W-:Y:S01]  /*5f50*/  ISETP.GT.AND P6, PT, R71.reuse, 0x21, PT ;  /* 0x000000214700780c */ /* 0x040fe20003fc4270 */
[----:B------:R-:W-:Y:S01]  /*5f60*/  MUFU.TANH R61, R61 ;  /* 0x0000003d003d7308 */ /* 0x000fe20000002400 */
[----:B------:R-:W-:Y:S02]  /*5f70*/  ISETP.GT.AND P4, PT, R71, 0x29, PT ;  /* 0x000000294700780c */ /* 0x000fe40003f84270 */
[----:B-1----:R-:W-:Y:S02]  /*5f80*/  FSEL R28, R28, -INF , P6 ;  /* 0xff8000001c1c7808 */ /* 0x002fe40003000000 */
[----:B------:R-:W-:-:S02]  /*5f90*/  FSEL R82, R30, -INF , P4 ;  /* 0xff8000001e527808 */ /* 0x000fc40002000000 */
[C---:B------:R-:W-:Y:S01]  /*5fa0*/  ISETP.GT.AND P6, PT, R71.reuse, 0x31, PT ;  /* 0x000000314700780c */ /* 0x040fe20003fc4270 */
[----:B------:R-:W-:Y:S01]  /*5fb0*/  MUFU.TANH R63, R63 ;  /* 0x0000003f003f7308 */ /* 0x000fe20000002400 */
[C---:B------:R-:W-:Y:S02]  /*5fc0*/  ISETP.GT.AND P4, PT, R71.reuse, 0x39, PT ;  /* 0x000000394700780c */ /* 0x040fe40003f84270 */
[----:B---3--:R-:W-:Y:S02]  /*5fd0*/  FSEL R32, R32, -INF , P6 ;  /* 0xff80000020207808 */ /* 0x008fe40003000000 */
[----:B------:R-:W-:Y:S01]  /*5fe0*/  ISETP.GT.AND P6, PT, R71, 0x41, PT ;  /* 0x000000414700780c */ /* 0x000fe20003fc4270 */
[----:B------:R-:W-:Y:S02]  /*5ff0*/  WARPGROUP.DEPBAR.LE gsb0, 0x0 ;  /* 0x00008000000079c5 */ /* 0x000fe40000010000 */
[----:B------:R-:W-:Y:S01]  /*6000*/  WARPGROUP.ARRIVE ;  /* 0x00000000000079c5 */ /* 0x000fe20000000000 */
[----:B------:R-:W-:Y:S01]  /*6010*/  FSEL R172, R38, -INF , P2 ;  /* 0xff80000026ac7808 */ /* 0x000fe20001000000 */
[----:B------:R-:W-:Y:S01]  /*6020*/  MUFU.TANH R65, R65 ;  /* 0x0000004100417308 */ /* 0x000fe20000002400 */
[----:B------:R-:W-:-:S02]  /*6030*/  ISETP.GT.AND P2, PT, R41, 0x28, PT ;  /* 0x000000282900780c */ /* 0x000fc40003f44270 */
[----:B------:R-:W-:Y:S01]  /*6040*/  FMNMX.FTZ R5, R172, R5, !PT ;  /* 0x00000005ac057209 */ /* 0x000fe20007810000 */
[----:B------:R-:W-:Y:S01]  /*6050*/  HGMMA.64x128x16.F32.BF16 R88, R168, gdesc[UR8].tnspB, R88, gsb0 ;  /* 0x41e00008a8587df0 */ /* 0x000fe20008001858 */
[----:B------:R-:W-:Y:S01]  /*6060*/  UIADD3 UR10, UR4, 0x200, URZ ;  /* 0x00000200040a7890 */ /* 0x000fe2000fffe03f */
[----:B------:R-:W-:Y:S01]  /*6070*/  FSEL R174, R44, -INF , P2 ;  /* 0xff8000002cae7808 */ /* 0x000fe20001000000 */
[----:B------:R-:W-:Y:S01]  /*6080*/  UMOV UR11, 0x40000040 ;  /* 0x40000040000b7882 */ /* 0x000fe20000000000 */
[----:B------:R-:W-:Y:S01]  /*6090*/  FMNMX.FTZ R5, R198, R5, !PT ;  /* 0x00000005c6057209 */ /* 0x000fe20007810000 */
[----:B------:R-:W-:Y:S01]  /*60a0*/  MUFU.TANH R67, R67 ;  /* 0x0000004300437308 */ /* 0x000fe20000002400 */
[----:B------:R-:W-:Y:S02]  /*60b0*/  ISETP.GT.AND P2, PT, R41, 0x30, PT ;  /* 0x000000302900780c */ /* 0x000fe40003f44270 */
[----:B------:R-:W-:Y:S02]  /*60c0*/  FMNMX.FTZ R5, R174, R5, !PT ;  /* 0x00000005ae057209 */ /* 0x000fe40007810000 */
[----:B------:R-:W-:-:S02]  /*60d0*/  FSEL R194, R48, -INF , P2 ;  /* 0xff80000030c27808 */ /* 0x000fc40001000000 */
[----:B------:R-:W-:Y:S01]  /*60e0*/  FMNMX.FTZ R37, R196, R5, !PT ;  /* 0x00000005c4257209 */ /* 0x000fe20007810000 */
[----:B------:R-:W-:Y:S01]  /*60f0*/  MUFU.TANH R69, R69 ;  /* 0x0000004500457308 */ /* 0x000fe20000002400 */
[----:B------:R-:W-:Y:S02]  /*6100*/  ISETP.GT.AND P2, PT, R41, 0x38, PT ;  /* 0x000000382900780c */ /* 0x000fe40003f44270 */
[----:B------:R-:W-:Y:S02]  /*6110*/  FMNMX.FTZ R37, R194, R37, !PT ;  /* 0x00000025c2257209 */ /* 0x000fe40007810000 */
[----:B------:R-:W-:Y:S02]  /*6120*/  FSEL R36, R36, -INF , P6 ;  /* 0xff80000024247808 */ /* 0x000fe40003000000 */
[----:B------:R-:W-:Y:S01]  /*6130*/  FMNMX.FTZ R37, R192, R37, !PT ;  /* 0x00000025c0257209 */ /* 0x000fe20007810000 */
[----:B------:R1:W2:Y:S01]  /*6140*/  MUFU.TANH R5, R72 ;  /* 0x0000004800057308 */ /* 0x0002a20000002400 */
[----:B------:R-:W-:Y:S01]  /*6150*/  ISETP.GT.AND P6, PT, R71, 0x51, PT ;  /* 0x000000514700780c */ /* 0x000fe20003fc4270 */
[----:B------:R-:W-:-:S02]  /*6160*/  WARPGROUP.DEPBAR.LE gsb0, 0x0 ;  /* 0x00008000000079c5 */ /* 0x000fc40000010000 */
[----:B------:R-:W-:Y:S01]  /*6170*/  WARPGROUP.ARRIVE ;  /* 0x00000000000079c5 */ /* 0x000fe20000000000 */
[----:B------:R-:W-:Y:S02]  /*6180*/  FSEL R170, R52, -INF , P2 ;  /* 0xff80000034aa7808 */ /* 0x000fe40001000000 */
[----:B------:R-:W-:Y:S02]  /*6190*/  ISETP.GT.AND P2, PT, R41, 0x40, PT ;  /* 0x000000402900780c */ /* 0x000fe40003f44270 */
[----:B------:R-:W-:Y:S01]  /*61a0*/  FSEL R168, R53, -INF , P3 ;  /* 0xff80000035a87808 */ /* 0x000fe20001800000 */
[----:B------:R-:W-:Y:S01]  /*61b0*/  HGMMA.64x128x16.F32.BF16 R88, R164, gdesc[UR8].tnspB, R88, gsb0 ;  /* 0x41e00008a4587df0 */ /* 0x000fe20008001858 */
[----:B------:R-:W-:Y:S01]  /*61c0*/  FMNMX.FTZ R37, R170, R37, !PT ;  /* 0x00000025aa257209 */ /* 0x000fe20007810000 */
[----:B------:R-:W-:Y:S01]  /*61d0*/  UIADD3 UR10, UR4, 0x280, URZ ;  /* 0x00000280040a7890 */ /* 0x000fe2000fffe03f */
[C---:B------:R-:W-:Y:S01]  /*61e0*/  ISETP.GT.AND P3, PT, R41.reuse, 0x41, PT ;  /* 0x000000412900780c */ /* 0x040fe20003f64270 */
[----:B------:R-:W-:Y:S01]  /*61f0*/  UMOV UR11, 0x40000040 ;  /* 0x40000040000b7882 */ /* 0x000fe20000000000 */
[----:B-1----:R-:W-:Y:S01]  /*6200*/  FSEL R72, R56, -INF , P2 ;  /* 0xff80000038487808 */ /* 0x002fe20001000000 */
[----:B------:R-:W-:Y:S01]  /*6210*/  FMUL.FTZ R53, R74, UR5 ;  /* 0x000000054a357c20 */ /* 0x000fe20008410000 */
[----:B------:R-:W-:Y:S01]  /*6220*/  FMNMX.FTZ R37, R168, R37, !PT ;  /* 0x00000025a8257209 */ /* 0x000fe20007810000 */
[----:B------:R-:W1:Y:S01]  /*6230*/  MUFU.TANH R56, R76 ;  /* 0x0000004c00387308 */ /* 0x000e620000002400 */
[----:B------:R-:W-:-:S02]  /*6240*/  ISETP.GT.AND P2, PT, R41, 0x48, PT ;  /* 0x000000482900780c */ /* 0x000fc40003f44270 */
[----:B------:R-:W-:Y:S01]  /*6250*/  FSEL R38, R57, -INF , P3 ;  /* 0xff80000039267808 */ /* 0x000fe20001800000 */
[----:B------:R-:W-:Y:S01]  /*6260*/  FMUL.FTZ R57, R75, UR5 ;  /* 0x000000054b397c20 */ /* 0x000fe20008410000 */
[----:B------:R-:W-:Y:S02]  /*6270*/  FMNMX.FTZ R37, R72, R37, !PT ;  /* 0x0000002548257209 */ /* 0x000fe40007810000 */
[C---:B------:R-:W-:Y:S01]  /*6280*/  ISETP.GT.AND P3, PT, R41.reuse, 0x49, PT ;  /* 0x000000492900780c */ /* 0x040fe20003f64270 */
[----:B------:R-:W-:Y:S01]  /*6290*/  MUFU.TANH R53, R53 ;  /* 0x0000003500357308 */ /* 0x000fe20000002400 */
[----:B------:R-:W-:Y:S02]  /*62a0*/  FSEL R40, R40, -INF , P2 ;  /* 0xff80000028287808 */ /* 0x000fe40001000000 */
[----:B------:R-:W-:Y:S02]  /*62b0*/  FMNMX.FTZ R37, R38, R37, !PT ;  /* 0x0000002526257209 */ /* 0x000fe40007810000 */
[----:B------:R-:W-:-:S02]  /*62c0*/  ISETP.GT.AND P2, PT, R41, 0x50, PT ;  /* 0x000000502900780c */ /* 0x000fc40003f44270 */
[----:B------:R-:W-:Y:S01]  /*62d0*/  FSEL R42, R42, -INF , P3 ;  /* 0xff8000002a2a7808 */ /* 0x000fe20001800000 */
[----:B------:R-:W-:Y:S01]  /*62e0*/  MUFU.TANH R57, R57 ;  /* 0x0000003900397308 */ /* 0x000fe20000002400 */
[----:B------:R-:W-:Y:S02]  /*62f0*/  FMNMX.FTZ R37, R40, R37, !PT ;  /* 0x0000002528257209 */ /* 0x000fe40007810000 */
[C---:B------:R-:W-:Y:S02]  /*6300*/  ISETP.GT.AND P3, PT, R41.reuse, 0x51, PT ;  /* 0x000000512900780c */ /* 0x040fe40003f64270 */
[----:B------:R-:W-:Y:S02]  /*6310*/  FSEL R44, R64, -INF , P2 ;  /* 0xff800000402c7808 */ /* 0x000fe40001000000 */
[----:B------:R-:W-:Y:S01]  /*6320*/  FMNMX.FTZ R37, R42, R37, !PT ;  /* 0x000000252a257209 */ /* 0x000fe20007810000 */
[----:B------:R-:W3:Y:S01]  /*6330*/  MUFU.TANH R64, R80 ;  /* 0x0000005000407308 */ /* 0x000ee20000002400 */
[----:B------:R-:W-:-:S02]  /*6340*/  ISETP.GT.AND P2, PT, R41, 0x58, PT ;  /* 0x000000582900780c */ /* 0x000fc40003f44270 */
[----:B------:R-:W-:Y:S02]  /*6350*/  FSEL R46, R46, -INF , P3 ;  /* 0xff8000002e2e7808 */ /* 0x000fe40001800000 */
[----:B------:R-:W-:Y:S02]  /*6360*/  FMNMX.FTZ R37, R44, R37, !PT ;  /* 0x000000252c257209 */ /* 0x000fe40007810000 */
[C---:B------:R-:W-:Y:S02]  /*6370*/  ISETP.GT.AND P3, PT, R41.reuse, 0x59, PT ;  /* 0x000000592900780c */ /* 0x040fe40003f64270 */
[----:B------:R-:W-:Y:S02]  /*6380*/  FSEL R48, R68, -INF , P2 ;  /* 0xff80000044307808 */ /* 0x000fe40001000000 */
[----:B------:R-:W-:Y:S01]  /*6390*/  FMNMX.FTZ R37, R46, R37, !PT ;  /* 0x000000252e257209 */ /* 0x000fe20007810000 */
[----:B------:R-:W4:Y:S01]  /*63a0*/  MUFU.TANH R68, R84 ;  /* 0x0000005400447308 */ /* 0x000f220000002400 */
[----:B------:R-:W-:-:S02]  /*63b0*/  ISETP.GT.AND P2, PT, R41, 0x60, PT ;  /* 0x000000602900780c */ /* 0x000fc40003f44270 */
[----:B------:R-:W-:Y:S02]  /*63c0*/  FSEL R50, R50, -INF , P3 ;  /* 0xff80000032327808 */ /* 0x000fe40001800000 */
[----:B------:R-:W-:Y:S02]  /*63d0*/  FMNMX.FTZ R37, R48, R37, !PT ;  /* 0x0000002530257209 */ /* 0x000fe40007810000 */
[----:B------:R-:W-:Y:S02]  /*63e0*/  ISETP.GT.AND P3, PT, R41, 0x61, PT ;  /* 0x000000612900780c */ /* 0x000fe40003f64270 */
[----:B--2---:R-:W-:Y:S02]  /*63f0*/  FSEL R52, R5, -INF , P2 ;  /* 0xff80000005347808 */ /* 0x004fe40001000000 */
[----:B------:R-:W-:Y:S01]  /*6400*/  FMNMX.FTZ R37, R50, R37, !PT ;  /* 0x0000002532257209 */ /* 0x000fe20007810000 */
[----:B------:R-:W2:Y:S01]  /*6410*/  LDC R5, c[0x0][0x988] ;  /* 0x00026200ff057b82 */ /* 0x000ea20000000800 */
[----:B------:R-:W-:-:S02]  /*6420*/  ISETP.GT.AND P2, PT, R41, 0x68, PT ;  /* 0x000000682900780c */ /* 0x000fc40003f44270 */
[----:B------:R-:W-:Y:S02]  /*6430*/  FSEL R54, R54, -INF , P3 ;  /* 0xff80000036367808 */ /* 0x000fe40001800000 */
[----:B------:R-:W-:Y:S02]  /*6440*/  FMNMX.FTZ R37, R52, R37, !PT ;  /* 0x0000002534257209 */ /* 0x000fe40007810000 */
[C---:B------:R-:W-:Y:S02]  /*6450*/  ISETP.GT.AND P3, PT, R41.reuse, 0x69, PT ;  /* 0x000000692900780c */ /* 0x040fe40003f64270 */
[----:B-1----:R-:W-:Y:S02]  /*6460*/  FSEL R56, R56, -INF , P2 ;  /* 0xff80000038387808 */ /* 0x002fe40001000000 */
[----:B------:R-:W-:Y:S02]  /*6470*/  FMNMX.FTZ R37, R54, R37, !PT ;  /* 0x0000002536257209 */ /* 0x000fe40007810000 */
[----:B------:R-:W-:-:S02]  /*6480*/  ISETP.GT.AND P2, PT, R41, 0x70, PT ;  /* 0x000000702900780c */ /* 0x000fc40003f44270 */
[----:B------:R-:W-:Y:S02]  /*6490*/  FSEL R58, R58, -INF , P3 ;  /* 0xff8000003a3a7808 */ /* 0x000fe40001800000 */
[----:B------:R-:W-:Y:S02]  /*64a0*/  FMNMX.FTZ R37, R56, R37, !PT ;  /* 0x0000002538257209 */ /* 0x000fe40007810000 */
[C---:B------:R-:W-:Y:S02]  /*64b0*/  ISETP.GT.AND P3, PT, R41.reuse, 0x71, PT ;  /* 0x000000712900780c */ /* 0x040fe40003f64270 */
[----:B---3--:R-:W-:Y:S02]  /*64c0*/  FSEL R64, R64, -INF , P2 ;  /* 0xff80000040407808 */ /* 0x008fe40001000000 */
[----:B------:R-:W-:Y:S02]  /*64d0*/  FMNMX.FTZ R37, R58, R37, !PT ;  /* 0x000000253a257209 */ /* 0x000fe40007810000 */
[----:B------:R-:W-:-:S02]  /*64e0*/  ISETP.GT.AND P2, PT, R41, 0x78, PT ;  /* 0x000000782900780c */ /* 0x000fc40003f44270 */
[----:B------:R-:W-:Y:S02]  /*64f0*/  FSEL R62, R81, -INF , P3 ;  /* 0xff800000513e7808 */ /* 0x000fe40001800000 */
[----:B------:R-:W-:Y:S02]  /*6500*/  FMNMX.FTZ R37, R64, R37, !PT ;  /* 0x0000002540257209 */ /* 0x000fe40007810000 */
[----:B------:R-:W-:Y:S02]  /*6510*/  ISETP.GT.AND P3, PT, R41, 0x79, PT ;  /* 0x000000792900780c */ /* 0x000fe40003f64270 */
[----:B----4-:R-:W-:Y:S02]  /*6520*/  FSEL R68, R68, -INF , P2 ;  /* 0xff80000044447808 */ /* 0x010fe40001000000 */
[----:B------:R-:W-:Y:S02]  /*6530*/  FMNMX.FTZ R37, R62, R37, !PT ;  /* 0x000000253e257209 */ /* 0x000fe40007810000 */
[----:B------:R-:W-:-:S02]  /*6540*/  FSEL R60, R60, -INF , P3 ;  /* 0xff8000003c3c7808 */ /* 0x000fc40001800000 */
[----:B------:R-:W-:Y:S02]  /*6550*/  FMNMX.FTZ R37, R68, R37, !PT ;  /* 0x0000002544257209 */ /* 0x000fe40007810000 */
[----:B------:R-:W-:Y:S02]  /*6560*/  ISETP.GT.AND P3, PT, R71, 0x8, PT ;  /* 0x000000084700780c */ /* 0x000fe40003f64270 */
[----:B------:R-:W-:Y:S02]  /*6570*/  FMNMX.FTZ R37, R60, R37, !PT ;  /* 0x000000253c257209 */ /* 0x000fe40007810000 */
[----:B------:R-:W-:Y:S02]  /*6580*/  FSEL R0, R14, -INF , P3 ;  /* 0xff8000000e007808 */ /* 0x000fe40001800000 */
[----:B------:R-:W-:Y:S01]  /*6590*/  FSEL R74, R21, -INF , P5 ;  /* 0xff800000154a7808 */ /* 0x000fe20002800000 */
[----:B------:R-:W1:Y:S01]  /*65a0*/  SHFL.BFLY PT, R12, R37, 0x2, 0x1f ;  /* 0x0c401f00250c7f89 */ /* 0x000e6200000e0000 */
[----:B------:R-:W-:-:S02]  /*65b0*/  FMNMX.FTZ R73, R0, R73, !PT ;  /* 0x0000004900497209 */ /* 0x000fc40007810000 */
[----:B------:R-:W-:Y:S02]  /*65c0*/  ISETP.GT.AND P3, PT, R71, 0x18, PT ;  /* 0x000000184700780c */ /* 0x000fe40003f64270 */
[----:B------:R-:W-:Y:S02]  /*65d0*/  FMNMX.FTZ R73, R20, R73, !PT ;  /* 0x0000004914497209 */ /* 0x000fe40007810000 */
[----:B------:R-:W-:Y:S02]  /*65e0*/  FSEL R76, R25, -INF , P3 ;  /* 0xff800000194c7808 */ /* 0x000fe40001800000 */
[----:B------:R-:W-:Y:S02]  /*65f0*/  FMNMX.FTZ R73, R74, R73, !PT ;  /* 0x000000494a497209 */ /* 0x000fe40007810000 */
[----:B------:R-:W-:Y:S02]  /*6600*/  ISETP.GT.AND P5, PT, R71, 0x20, PT ;  /* 0x000000204700780c */ /* 0x000fe40003fa4270 */
[----:B------:R-:W-:-:S02]  /*6610*/  FMNMX.FTZ R73, R24, R73, !PT ;  /* 0x0000004918497209 */ /* 0x000fc40007810000 */
[----:B------:R-:W-:Y:S02]  /*6620*/  FSEL R78, R27, -INF , P5 ;  /* 0xff8000001b4e7808 */ /* 0x000fe40002800000 */
[----:B------:R-:W-:Y:S02]  /*6630*/  FMNMX.FTZ R73, R76, R73, !PT ;  /* 0x000000494c497209 */ /* 0x000fe40007810000 */
[----:B------:R-:W-:Y:S02]  /*6640*/  ISETP.GT.AND P3, PT, R71, 0x28, PT ;  /* 0x000000284700780c */ /* 0x000fe40003f64270 */
[----:B------:R-:W-:Y:S02]  /*6650*/  FMNMX.FTZ R73, R26, R73, !PT ;  /* 0x000000491a497209 */ /* 0x000fe40007810000 */
[----:B------:R-:W-:Y:S02]  /*6660*/  FSEL R80, R29, -INF , P3 ;  /* 0xff8000001d507808 */ /* 0x000fe40001800000 */
[----:B-1----:R-:W-:-:S02]  /*6670*/  FMNMX.FTZ R39, R37, R12, !PT ;  /* 0x0000000c25277209 */ /* 0x002fc40007810000 */
[----:B------:R-:W-:Y:S02]  /*6680*/  FMNMX.FTZ R73, R78, R73, !PT ;  /* 0x000000494e497209 */ /* 0x000fe40007810000 */
[----:B------:R-:W-:Y:S01]  /*6690*/  ISETP.GT.AND P5, PT, R71, 0x30, PT ;  /* 0x000000304700780c */ /* 0x000fe20003fa4270 */
[----:B------:R-:W1:Y:S01]  /*66a0*/  SHFL.BFLY PT, R12, R39, 0x1, 0x1f ;  /* 0x0c201f00270c7f89 */ /* 0x000e6200000e0000 */
[----:B------:R-:W-:Y:S02]  /*66b0*/  FMNMX.FTZ R73, R28, R73, !PT ;  /* 0x000000491c497209 */ /* 0x000fe40007810000 */
[----:B------:R-:W-:Y:S02]  /*66c0*/  FSEL R84, R31, -INF , P5 ;  /* 0xff8000001f547808 */ /* 0x000fe40002800000 */
[----:B------:R-:W-:Y:S02]  /*66d0*/  FMNMX.FTZ R73, R80, R73, !PT ;  /* 0x0000004950497209 */ /* 0x000fe40007810000 */
[----:B------:R-:W-:Y:S01]  /*66e0*/  ISETP.GT.AND P3, PT, R71, 0x38, PT ;  /* 0x000000384700780c */ /* 0x000fe20003f64270 */
[----:B------:R-:W-:-:S02]  /*66f0*/  WARPGROUP.DEPBAR.LE gsb0, 0x0 ;  /* 0x00008000000079c5 */ /* 0x000fc40000010000 */
[----:B------:R-:W-:Y:S01]  /*6700*/  WARPGROUP.ARRIVE ;  /* 0x00000000000079c5 */ /* 0x000fe20000000000 */
[----:B------:R-:W-:Y:S02]  /*6710*/  FMNMX.FTZ R73, R82, R73, !PT ;  /* 0x0000004952497209 */ /* 0x000fe40007810000 */
[----:B------:R-:W-:Y:S02]  /*6720*/  FSEL R86, R33, -INF , P3 ;  /* 0xff80000021567808 */ /* 0x000fe40001800000 */
[----:B------:R-:W-:Y:S01]  /*6730*/  FMNMX.FTZ R73, R84, R73, !PT ;  /* 0x0000004954497209 */ /* 0x000fe20007810000 */
[----:B------:R-:W-:Y:S01]  /*6740*/  HGMMA.64x128x16.F32.BF16 R88, R160, gdesc[UR8].tnspB, R88, gsb0 ;  /* 0x41e00008a0587df0 */ /* 0x000fe20008001858 */
[----:B------:R-:W-:Y:S01]  /*6750*/  UIADD3 UR10, UR4, 0x300, URZ ;  /* 0x00000300040a7890 */ /* 0x000fe2000fffe03f */
[----:B------:R-:W-:Y:S01]  /*6760*/  ISETP.GT.AND P5, PT, R71, 0x40, PT ;  /* 0x000000404700780c */ /* 0x000fe20003fa4270 */
[----:B------:R-:W-:Y:S01]  /*6770*/  UMOV UR11, 0x40000040 ;  /* 0x40000040000b7882 */ /* 0x000fe20000000000 */
[----:B------:R-:W-:-:S02]  /*6780*/  FMNMX.FTZ R73, R32, R73, !PT ;  /* 0x0000004920497209 */ /* 0x000fc40007810000 */
[----:B------:R-:W-:Y:S02]  /*6790*/  FSEL R164, R34, -INF , P4 ;  /* 0xff80000022a47808 */ /* 0x000fe40002000000 */
[----:B-1----:R-:W-:Y:S02]  /*67a0*/  FMNMX.FTZ R12, R39, R12, !PT ;  /* 0x0000000c270c7209 */ /* 0x002fe40007810000 */
[----:B------:R-:W-:Y:S02]  /*67b0*/  FMNMX.FTZ R73, R86, R73, !PT ;  /* 0x0000004956497209 */ /* 0x000fe40007810000 */
[----:B------:R-:W-:Y:S01]  /*67c0*/  FSEL R34, R35, -INF , P5 ;  /* 0xff80000023227808 */ /* 0x000fe20002800000 */
[----:B--2---:R-:W-:Y:S01]  /*67d0*/  FMUL.FTZ R39, R12, R5 ;  /* 0x000000050c277220 */ /* 0x004fe20000410000 */
[----:B------:R-:W-:Y:S02]  /*67e0*/  FMNMX.FTZ R73, R164, R73, !PT ;  /* 0x00000049a4497209 */ /* 0x000fe40007810000 */
[----:B------:R-:W-:-:S02]  /*67f0*/  FSETP.NEU.FTZ.AND P2, PT, R12, -INF , PT ;  /* 0xff8000000c00780b */ /* 0x000fc40003f5d000 */
[----:B------:R-:W-:Y:S02]  /*6800*/  ISETP.GT.AND P3, PT, R71, 0x48, PT ;  /* 0x000000484700780c */ /* 0x000fe40003f64270 */
[----:B------:R-:W-:Y:S02]  /*6810*/  FMNMX.FTZ R73, R34, R73, !PT ;  /* 0x0000004922497209 */ /* 0x000fe40007810000 */
[----:B------:R-:W-:Y:S02]  /*6820*/  FSEL R39, R39, RZ, P2 ;  /* 0x000000ff27277208 */ /* 0x000fe40001000000 */
[----:B------:R-:W-:Y:S02]  /*6830*/  ISETP.GT.AND P4, PT, R71, 0x49, PT ;  /* 0x000000494700780c */ /* 0x000fe40003f84270 */
[----:B------:R-:W-:Y:S01]  /*6840*/  FSEL R166, R43, -INF , P3 ;  /* 0xff8000002ba67808 */ /* 0x000fe20001800000 */
[--C-:B------:R-:W-:Y:S01]  /*6850*/  FFMA.FTZ R30, R194, R5, -R39.reuse ;  /* 0x00000005c21e7223 */ /* 0x100fe20000010827 */
[----:B------:R-:W-:Y:S01]  /*6860*/  FMNMX.FTZ R73, R36, R73, !PT ;  /* 0x0000004924497209 */ /* 0x000fe20007810000 */
[-CC-:B------:R-:W-:Y:S01]  /*6870*/  FFMA.FTZ R29, R196, R5.reuse, -R39.reuse ;  /* 0x00000005c41d7223 */ /* 0x180fe20000010827 */
[----:B------:R-:W-:Y:S01]  /*6880*/  ISETP.GT.AND P5, PT, R71, 0x50, PT ;  /* 0x000000504700780c */ /* 0x000fe20003fa4270 */
        /* <DEDUP_REMOVED lines=54> */
[----:B------:R-:W-:Y:S01]  /*6bf0*/  FFMA.FTZ R60, R60, R5, -R39 ;  /* 0x000000053c3c7223 */ /* 0x000fe20000010827 */
[----:B------:R-:W-:Y:S01]  /*6c00*/  FMNMX.FTZ R73, R72, R73, !PT ;  /* 0x0000004948497209 */ /* 0x000fe20007810000 */
[----:B------:R-:W-:Y:S01]  /*6c10*/  MUFU.EX2 R37, R37 ;  /* 0x0000002500257308 */ /* 0x000fe20000000800 */
[----:B------:R-:W-:-:S02]  /*6c20*/  ISETP.GT.AND P3, PT, R71, 0x78, PT ;  /* 0x000000784700780c */ /* 0x000fc40003f64270 */
[----:B------:R-:W-:Y:S02]  /*6c30*/  FSEL R208, R65, -INF , P6 ;  /* 0xff80000041d07808 */ /* 0x000fe40003000000 */
[----:B------:R-:W-:Y:S02]  /*6c40*/  FMNMX.FTZ R73, R206, R73, !PT ;  /* 0x00000049ce497209 */ /* 0x000fe40007810000 */
[----:B------:R-:W-:Y:S01]  /*6c50*/  ISETP.GT.AND P4, PT, R71, 0x79, PT ;  /* 0x000000794700780c */ /* 0x000fe20003f84270 */
[----:B------:R-:W-:Y:S01]  /*6c60*/  MUFU.EX2 R180, R180 ;  /* 0x000000b400b47308 */ /* 0x000fe20000000800 */
[----:B------:R-:W-:Y:S02]  /*6c70*/  FMNMX.FTZ R73, R208, R73, !PT ;  /* 0x00000049d0497209 */ /* 0x000fe40007810000 */
[----:B------:R-:W-:-:S05]  /*6c80*/  FSEL R210, R69, -INF , P4 ;  /* 0xff80000045d27808 */ /* 0x000fca0002000000 */
[----:B------:R-:W-:Y:S08]  /*6c90*/  MUFU.EX2 R182, R182 ;  /* 0x000000b600b67308 */ /* 0x000ff00000000800 */
[----:B------:R-:W-:Y:S08]  /*6ca0*/  MUFU.EX2 R41, R41 ;  /* 0x0000002900297308 */ /* 0x000ff00000000800 */
[----:B------:R-:W-:Y:S08]  /*6cb0*/  MUFU.EX2 R176, R176 ;  /* 0x000000b000b07308 */ /* 0x000ff00000000800 */
[----:B------:R-:W-:Y:S08]  /*6cc0*/  MUFU.EX2 R21, R21 ;  /* 0x0000001500157308 */ /* 0x000ff00000000800 */
[----:B------:R-:W-:Y:S01]  /*6cd0*/  MUFU.EX2 R178, R178 ;  /* 0x000000b200b27308 */ /* 0x000fe20000000800 */
[----:B------:R-:W-:-:S02]  /*6ce0*/  WARPGROUP.DEPBAR.LE gsb0, 0x0 ;  /* 0x00008000000079c5 */ /* 0x000fc40000010000 */
[----:B------:R-:W-:Y:S01]  /*6cf0*/  WARPGROUP.ARRIVE ;  /* 0x00000000000079c5 */ /* 0x000fe20000000000 */
[----:B------:R-:W-:Y:S01]  /*6d00*/  FSEL R160, R67, -INF , P3 ;  /* 0xff80000043a07808 */ /* 0x000fe20001800000 */
[-CC-:B------:R-:W-:Y:S01]  /*6d10*/  FFMA.FTZ R162, R48, R5.reuse, -R39.reuse ;  /* 0x0000000530a27223 */ /* 0x180fe20000010827 */
[----:B------:R-:W-:Y:S02]  /*6d20*/  FFMA.FTZ R48, R64, R5, -R39 ;  /* 0x0000000540307223 */ /* 0x000fe40000010827 */
[----:B------:R-:W-:Y:S01]  /*6d30*/  MUFU.EX2 R25, R25 ;  /* 0x0000001900197308 */ /* 0x000fe20000000800 */
[----:B------:R-:W-:Y:S01]  /*6d40*/  FMNMX.FTZ R73, R160, R73, !PT ;  /* 0x00000049a0497209 */ /* 0x000fe20007810000 */
[----:B------:R-:W-:Y:S01]  /*6d50*/  HGMMA.64x128x16.F32.BF16 R88, R156, gdesc[UR8].tnspB, R88, gsb0 ;  /* 0x41e000089c587df0 */ /* 0x000fe20008001858 */
[----:B------:R-:W-:Y:S02]  /*6d60*/  UIADD3 UR10, UR4, 0x380, URZ ;  /* 0x00000380040a7890 */ /* 0x000fe4000fffe03f */
[----:B------:R-:W-:Y:S01]  /*6d70*/  FMNMX.FTZ R73, R210, R73, !PT ;  /* 0x00000049d2497209 */ /* 0x000fe20007810000 */
[----:B------:R-:W-:Y:S01]  /*6d80*/  UMOV UR11, 0x40000040 ;  /* 0x40000040000b7882 */ /* 0x000fe20000000000 */
[----:B------:R-:W-:Y:S01]  /*6d90*/  UMOV UR4, UR36 ;  /* 0x0000002400047c82 */ /* 0x000fe20008000000 */
[----:B------:R-:W-:Y:S02]  /*6da0*/  MUFU.EX2 R172, R172 ;  /* 0x000000ac00ac7308 */ /* 0x000fe40000000800 */
[----:B------:R-:W1:Y:S06]  /*6db0*/  SHFL.BFLY PT, R2, R73, 0x2, 0x1f ;  /* 0x0c401f0049027f89 */ /* 0x000e6c00000e0000 */
        /* <DEDUP_REMOVED lines=8> */
[----:B-1----:R-:W-:-:S07]  /*6e40*/  FMNMX.FTZ R14, R2, R55, !PT ;  /* 0x00000037020e7209 */ /* 0x002fce0007810000 */
[----:B------:R-:W-:Y:S01]  /*6e50*/  MUFU.EX2 R33, R33 ;  /* 0x0000002100217308 */ /* 0x000fe20000000800 */
[----:B------:R-:W-:Y:S02]  /*6e60*/  FSEL R2, R12, RZ, P2 ;  /* 0x000000ff0c027208 */ /* 0x000fe40001000000 */
[C---:B------:R-:W-:Y:S01]  /*6e70*/  FSETP.NEU.FTZ.AND P2, PT, R14.reuse, -INF , PT ;  /* 0xff8000000e00780b */ /* 0x040fe20003f5d000 */
[-C--:B------:R-:W-:Y:S02]  /*6e80*/  FMUL.FTZ R39, R14, R5.reuse ;  /* 0x000000050e277220 */ /* 0x080fe40000410000 */
[----:B------:R-:W-:Y:S02]  /*6e90*/  FADD.FTZ R2, -R2, R13 ;  /* 0x0000000d02027221 */ /* 0x000fe40000010100 */
[----:B------:R-:W-:Y:S01]  /*6ea0*/  MUFU.EX2 R35, R35 ;  /* 0x0000002300237308 */ /* 0x000fe20000000800 */
[----:B------:R-:W-:Y:S01]  /*6eb0*/  FSEL R39, R39, RZ, P2 ;  /* 0x000000ff27277208 */ /* 0x000fe20001000000 */
[----:B------:R-:W-:-:S04]  /*6ec0*/  FMUL.FTZ R2, R2, R5 ;  /* 0x0000000502027220 */ /* 0x000fc80000410000 */
[-CC-:B------:R-:W-:Y:S01]  /*6ed0*/  FFMA.FTZ R183, R0, R5.reuse, -R39.reuse ;  /* 0x0000000500b77223 */ /* 0x180fe20000010827 */
[----:B------:R-:W-:Y:S01]  /*6ee0*/  FSEL R0, R14, RZ, P2 ;  /* 0x000000ff0e007208 */ /* 0x000fe20001000000 */
[----:B------:R-:W1:Y:S01]  /*6ef0*/  MUFU.EX2 R2, R2 ;  /* 0x0000000200027308 */ /* 0x000e620000000800 */
[-CC-:B------:R-:W-:Y:S01]  /*6f00*/  FFMA.FTZ R181, R66, R5.reuse, -R39.reuse ;  /* 0x0000000542b57223 */ /* 0x180fe20000010827 */
[-CC-:B------:R-:W-:Y:S01]  /*6f10*/  FFMA.FTZ R52, R70, R5.reuse, -R39.reuse ;  /* 0x0000000546347223 */ /* 0x180fe20000010827 */
[-C--:B------:R-:W-:Y:S01]  /*6f20*/  FFMA.FTZ R20, R20, R5.reuse, -R39 ;  /* 0x0000000514147223 */ /* 0x080fe20000010827 */
        /* <DEDUP_REMOVED lines=8> */
[----:B------:R-:W-:Y:S01]  /*6fb0*/  MOV R36, UR37 ;  /* 0x0000002500247c02 */ /* 0x000fe20008000f00 */
[-CC-:B------:R-:W-:Y:S01]  /*6fc0*/  FFMA.FTZ R26, R26, R5.reuse, -R39.reuse ;  /* 0x000000051a1a7223 */ /* 0x180fe20000010827 */
[-CC-:B------:R-:W-:Y:S01]  /*6fd0*/  FFMA.FTZ R173, R78, R5.reuse, -R39.reuse ;  /* 0x000000054ead7223 */ /* 0x180fe20000010827 */
[-CC-:B------:R-:W-:Y:S01]  /*6fe0*/  FFMA.FTZ R28, R28, R5.reuse, -R39.reuse ;  /* 0x000000051c1c7223 */ /* 0x180fe20000010827 */
[-C--:B------:R-:W-:Y:S01]  /*6ff0*/  FFMA.FTZ R175, R80, R5.reuse, -R39 ;  /* 0x0000000550af7223 */ /* 0x080fe20000010827 */
[----:B-1----:R-:W-:Y:S01]  /*7000*/  FFMA.FTZ R15, R2, R4, R37 ;  /* 0x00000004020f7223 */ /* 0x002fe20000010025 */
[----:B------:R-:W1:Y:S01]  /*7010*/  MUFU.EX2 R0, R0 ;  /* 0x0000000000007308 */ /* 0x000e620000000800 */
[-CC-:B------:R-:W-:Y:S01]  /*7020*/  FFMA.FTZ R54, R82, R5.reuse, -R39.reuse ;  /* 0x0000000552367223 */ /* 0x180fe20000010827 */
[-C--:B------:R-:W-:Y:S01]  /*7030*/  FFMA.FTZ R169, R84, R5.reuse, -R39 ;  /* 0x0000000554a97223 */ /* 0x080fe20000010827 */
[----:B------:R-:W-:Y:S01]  /*7040*/  FADD.FTZ R15, R180, R15 ;  /* 0x0000000fb40f7221 */ /* 0x000fe20000010000 */
[-CC-:B------:R-:W-:Y:S01]  /*7050*/  FFMA.FTZ R32, R32, R5.reuse, -R39.reuse ;  /* 0x0000000520207223 */ /* 0x180fe20000010827 */
[-CC-:B------:R-:W-:Y:S01]  /*7060*/  FFMA.FTZ R171, R86, R5.reuse, -R39.reuse ;  /* 0x0000000556ab7223 */ /* 0x180fe20000010827 */
[-C--:B------:R-:W-:Y:S01]  /*7070*/  FFMA.FTZ R56, R164, R5.reuse, -R39 ;  /* 0x00000005a4387223 */ /* 0x080fe20000010827 */
[----:B------:R-:W-:Y:S01]  /*7080*/  FADD.FTZ R4, R182, R15 ;  /* 0x0000000fb6047221 */ /* 0x000fe20000010000 */
[----:B------:R-:W2:Y:S01]  /*7090*/  MUFU.EX2 R52, R52 ;  /* 0x0000003400347308 */ /* 0x000ea20000000800 */
[-CC-:B------:R-:W-:Y:S01]  /*70a0*/  FFMA.FTZ R167, R166, R5.reuse, -R39.reuse ;  /* 0x00000005a6a77223 */ /* 0x180fe20000010827 */
[-CC-:B------:R-:W-:Y:S01]  /*70b0*/  FFMA.FTZ R161, R196, R5.reuse, -R39.reuse ;  /* 0x00000005c4a17223 */ /* 0x180fe20000010827 */
[----:B------:R-:W-:Y:S01]  /*70c0*/  FADD.FTZ R15, R41, R4 ;  /* 0x00000004290f7221 */ /* 0x000fe20000010000 */
[-CC-:B------:R-:W-:Y:S01]  /*70d0*/  FFMA.FTZ R163, R198, R5.reuse, -R39.reuse ;  /* 0x00000005c6a37223 */ /* 0x180fe20000010827 */
[-CC-:B------:R-:W-:Y:S01]  /*70e0*/  FFMA.FTZ R200, R200, R5.reuse, -R39.reuse ;  /* 0x00000005c8c87223 */ /* 0x180fe20000010827 */
[----:B------:R-:W-:Y:S01]  /*70f0*/  FFMA.FTZ R168, R168, R5, -R39 ;  /* 0x00000005a8a87223 */ /* 0x000fe20000010827 */
[----:B------:R-:W-:Y:S01]  /*7100*/  FADD.FTZ R4, R176, R15 ;  /* 0x0000000fb0047221 */ /* 0x000fe20000010000 */
[----:B------:R-:W3:Y:S01]  /*7110*/  MUFU.EX2 R183, R183 ;  /* 0x000000b700b77308 */ /* 0x000ee20000000800 */
[----:B-1----:R-:W-:Y:S01]  /*7120*/  FFMA.FTZ R3, R0, R3, R181 ;  /* 0x0000000300037223 */ /* 0x002fe200000100b5 */
[C---:B------:R-:W-:Y:S01]  /*7130*/  F2FP.BF16.F32.PACK_AB R176, R21.reuse, R176 ;  /* 0x000000b015b0723e */ /* 0x040fe200000010ff */
[----:B------:R-:W-:Y:S01]  /*7140*/  FADD.FTZ R15, R21, R4 ;  /* 0x00000004150f7221 */ /* 0x000fe20000010000 */
[-CC-:B------:R-:W-:Y:S01]  /*7150*/  FFMA.FTZ R202, R202, R5.reuse, -R39.reuse ;  /* 0x00000005caca7223 */ /* 0x180fe20000010827 */
[-CC-:B------:R-:W-:Y:S01]  /*7160*/  FFMA.FTZ R204, R204, R5.reuse, -R39.reuse ;  /* 0x00000005cccc7223 */ /* 0x180fe20000010827 */
[-C--:B------:R-:W-:Y:S01]  /*7170*/  FFMA.FTZ R72, R72, R5.reuse, -R39 ;  /* 0x0000000548487223 */ /* 0x080fe20000010827 */
[----:B------:R-:W-:Y:S01]  /*7180*/  FADD.FTZ R4, R178, R15 ;  /* 0x0000000fb2047221 */ /* 0x000fe20000010000 */
[----:B------:R-:W1:Y:S01]  /*7190*/  MUFU.EX2 R20, R20 ;  /* 0x0000001400147308 */ /* 0x000e620000000800 */
[-CC-:B------:R-:W-:Y:S01]  /*71a0*/  FFMA.FTZ R206, R206, R5.reuse, -R39.reuse ;  /* 0x00000005cece7223 */ /* 0x180fe20000010827 */
[----:B------:R-:W-:Y:S01]  /*71b0*/  FFMA.FTZ R208, R208, R5, -R39 ;  /* 0x00000005d0d07223 */ /* 0x000fe20000010827 */
[----:B------:R-:W-:Y:S01]  /*71c0*/  FADD.FTZ R15, R25, R4 ;  /* 0x00000004190f7221 */ /* 0x000fe20000010000 */
[----:B--2---:R-:W-:Y:S01]  /*71d0*/  FADD.FTZ R4, R52, R3 ;  /* 0x0000000334047221 */ /* 0x004fe20000010000 */
[----:B------:R-:W-:-:S02]  /*71e0*/  @!P1 VIADD R3, R36, 0x34840 ;  /* 0x0003484024039836 */ /* 0x000fc40000000000 */
[----:B------:R-:W-:Y:S01]  /*71f0*/  FFMA.FTZ R36, R194, R5, -R39 ;  /* 0x00000005c2247223 */ /* 0x000fe20000010827 */
[----:B------:R-:W-:Y:S01]  /*7200*/  FADD.FTZ R58, R172, R15 ;  /* 0x0000000fac3a7221 */ /* 0x000fe20000010000 */
[----:B------:R-:W-:Y:S01]  /*7210*/  MUFU.EX2 R177, R177 ;  /* 0x000000b100b17308 */ /* 0x000fe20000000800 */
[----:B---3--:R-:W-:Y:S01]  /*7220*/  FADD.FTZ R15, R183, R4 ;  /* 0x00000004b70f7221 */ /* 0x008fe20000010000 */
[----:B------:R-:W-:Y:S01]  /*7230*/  @!P1 PRMT R3, RZ, 0x654, R3 ;  /* 0x00000654ff039816 */ /* 0x000fe20000000003 */
[----:B------:R-:W-:Y:S01]  /*7240*/  FADD.FTZ R55, R27, R58 ;  /* 0x0000003a1b377221 */ /* 0x000fe20000010000 */
[----:B------:R-:W-:Y:S02]  /*7250*/  PLOP3.LUT P2, PT, PT, PT, UP0, 0x80, 0x0 ;  /* 0x000000000000781c */ /* 0x000fe40003f4f008 */
[----:B------:R-:W-:Y:S01]  /*7260*/  F2FP.BF16.F32.PACK_AB R180, R180, R37 ;  /* 0x00000025b4b4723e */ /* 0x000fe200000010ff */
[----:B------:R-:W-:Y:S01]  /*7270*/  FADD.FTZ R58, R174, R55 ;  /* 0x00000037ae3a7221 */ /* 0x000fe20000010000 */
[----:B------:R-:W-:Y:S01]  /*7280*/  MUFU.EX2 R24, R24 ;  /* 0x0000001800187308 */ /* 0x000fe20000000800 */
[----:B-1----:R-:W-:Y:S01]  /*7290*/  FADD.FTZ R4, R20, R15 ;  /* 0x0000000f14047221 */ /* 0x002fe20000010000 */
[----:B------:R-:W-:-:S02]  /*72a0*/  IMAD.U32 R55, RZ, RZ, UR6 ;  /* 0x00000006ff377e24 */ /* 0x000fc4000f8e00ff */
[----:B------:R-:W-:Y:S01]  /*72b0*/  FADD.FTZ R15, R29, R58 ;  /* 0x0000003a1d0f7221 */ /* 0x000fe20000010000 */
[----:B------:R-:W-:Y:S01]  /*72c0*/  FFMA.FTZ R58, R192, R5, -R39 ;  /* 0x00000005c03a7223 */ /* 0x000fe20000010827 */
[----:B------:R-:W-:Y:S01]  /*72d0*/  F2FP.BF16.F32.PACK_AB R182, R41, R182 ;  /* 0x000000b629b6723e */ /* 0x000fe200000010ff */
[----:B------:R-:W-:Y:S02]  /*72e0*/  WARPGROUP.DEPBAR.LE gsb0, 0x0 ;  /* 0x00008000000079c5 */ /* 0x000fe40000010000 */
[----:B------:R-:W-:Y:S01]  /*72f0*/  WARPGROUP.ARRIVE ;  /* 0x00000000000079c5 */ /* 0x000fe20000000000 */
[----:B------:R-:W-:Y:S01]  /*7300*/  MUFU.EX2 R179, R179 ;  /* 0x000000b300b37308 */ /* 0x000fe20000000800 */
[----:B------:R-:W-:Y:S02]  /*7310*/  @!P1 IADD3 R55, R55, 0x34860, RZ ;  /* 0x0003486037379810 */ /* 0x000fe40007ffe0ff */
[----:B------:R-:W-:Y:S02]  /*7320*/  F2FP.BF16.F32.PACK_AB R178, R25, R178 ;  /* 0x000000b219b2723e */ /* 0x000fe400000010ff */
[----:B------:R-:W-:Y:S01]  /*7330*/  HGMMA.64x128x16.F32.BF16 R88, R152, gdesc[UR8].tnspB, R88, gsb0 ;  /* 0x41e0000898587df0 */ /* 0x000fe20008001858 */
[----:B------:R-:W-:-:S02]  /*7340*/  @!P1 PRMT R55, RZ, 0x654, R55 ;  /* 0x00000654ff379816 */ /* 0x000fc40000000037 */
[----:B------:R-:W-:Y:S01]  /*7350*/  MUFU.EX2 R26, R26 ;  /* 0x0000001a001a7308 */ /* 0x000fe20000000800 */
[----:B------:R-:W-:Y:S02]  /*7360*/  F2FP.BF16.F32.PACK_AB R172, R27, R172 ;  /* 0x000000ac1bac723e */ /* 0x000fe400000010ff */
[----:B------:R-:W-:Y:S02]  /*7370*/  F2FP.BF16.F32.PACK_AB R174, R29, R174 ;  /* 0x000000ae1dae723e */ /* 0x000fe400000010ff */
[----:B------:R-:W-:Y:S02]  /*7380*/  F2FP.BF16.F32.PACK_AB R181, R52, R181 ;  /* 0x000000b534b5723e */ /* 0x000fe400000010ff */
[----:B------:R-:W-:Y:S01]  /*7390*/  F2FP.BF16.F32.PACK_AB R183, R20, R183 ;  /* 0x000000b714b7723e */ /* 0x000fe200000010ff */
[----:B------:R-:W-:Y:S08]  /*73a0*/  MUFU.EX2 R173, R173 ;  /* 0x000000ad00ad7308 */ /* 0x000ff00000000800 */
[----:B------:R-:W-:Y:S08]  /*73b0*/  MUFU.EX2 R28, R28 ;  /* 0x0000001c001c7308 */ /* 0x000ff00000000800 */
[----:B------:R1:W-:Y:S08]  /*73c0*/  MUFU.EX2 R13, R60 ;  /* 0x0000003c000d7308 */ /* 0x0003f00000000800 */
[----:B------:R-:W-:Y:S01]  /*73d0*/  MUFU.EX2 R175, R175 ;  /* 0x000000af00af7308 */ /* 0x000fe20000000800 */
[----:B-1----:R-:W-:-:S04]  /*73e0*/  FADD.FTZ R60, R30, R15 ;  /* 0x0000000f1e3c7221 */ /* 0x002fc80000010000 */
[----:B------:R-:W-:-:S03]  /*73f0*/  FADD.FTZ R15, R31, R60 ;  /* 0x0000003c1f0f7221 */ /* 0x000fc60000010000 */
[----:B------:R-:W1:Y:S01]  /*7400*/  MUFU.EX2 R38, R38 ;  /* 0x0000002600267308 */ /* 0x000e620000000800 */
[----:B------:R-:W-:Y:S01]  /*7410*/  FADD.FTZ R60, R170, R15 ;  /* 0x0000000faa3c7221 */ /* 0x000fe20000010000 */
[----:B------:R-:W-:-:S03]  /*7420*/  F2FP.BF16.F32.PACK_AB R170, R33, R170 ;  /* 0x000000aa21aa723e */ /* 0x000fc600000010ff */
[----:B------:R-:W-:-:S03]  /*7430*/  FADD.FTZ R60, R33, R60 ;  /* 0x0000003c213c7221 */ /* 0x000fc60000010000 */
[----:B------:R-:W-:Y:S01]  /*7440*/  MUFU.EX2 R54, R54 ;  /* 0x0000003600367308 */ /* 0x000fe20000000800 */
[----:B------:R-:W-:-:S07]  /*7450*/  FADD.FTZ R15, R35, R60 ;  /* 0x0000003c230f7221 */ /* 0x000fce0000010000 */
[----:B------:R-:W2:Y:S01]  /*7460*/  MUFU.EX2 R40, R40 ;  /* 0x0000002800287308 */ /* 0x000ea20000000800 */
[C---:B-1----:R-:W-:Y:S01]  /*7470*/  FADD.FTZ R15, R38.reuse, R15 ;  /* 0x0000000f260f7221 */ /* 0x042fe20000010000 */
[----:B------:R-:W-:-:S06]  /*7480*/  F2FP.BF16.F32.PACK_AB R164, R38, R35 ;  /* 0x0000002326a4723e */ /* 0x000fcc00000010ff */
[----:B------:R-:W-:Y:S08]  /*7490*/  MUFU.EX2 R169, R169 ;  /* 0x000000a900a97308 */ /* 0x000ff00000000800 */
[----:B------:R-:W1:Y:S01]  /*74a0*/  MUFU.EX2 R43, R43 ;  /* 0x0000002b002b7308 */ /* 0x000e620000000800 */
[----:B--2---:R-:W-:-:S07]  /*74b0*/  FADD.FTZ R60, R40, R15 ;  /* 0x0000000f283c7221 */ /* 0x004fce0000010000 */
[----:B------:R-:W-:Y:S08]  /*74c0*/  MUFU.EX2 R32, R32 ;  /* 0x0000002000207308 */ /* 0x000ff00000000800 */
[----:B------:R-:W2:Y:S01]  /*74d0*/  MUFU.EX2 R42, R42 ;  /* 0x0000002a002a7308 */ /* 0x000ea20000000800 */
[C---:B-1----:R-:W-:Y:S01]  /*74e0*/  FADD.FTZ R15, R43.reuse, R60 ;  /* 0x0000003c2b0f7221 */ /* 0x042fe20000010000 */
[----:B------:R-:W-:-:S06]  /*74f0*/  F2FP.BF16.F32.PACK_AB R166, R43, R40 ;  /* 0x000000282ba6723e */ /* 0x000fcc00000010ff */
[----:B------:R-:W-:Y:S08]  /*7500*/  MUFU.EX2 R171, R171 ;  /* 0x000000ab00ab7308 */ /* 0x000ff00000000800 */
[----:B------:R-:W1:Y:S01]  /*7510*/  MUFU.EX2 R45, R45 ;  /* 0x0000002d002d7308 */ /* 0x000e620000000800 */
[----:B--2---:R-:W-:-:S07]  /*7520*/  FADD.FTZ R60, R42, R15 ;  /* 0x0000000f2a3c7221 */ /* 0x004fce0000010000 */
[----:B------:R-:W-:Y:S08]  /*7530*/  MUFU.EX2 R56, R56 ;  /* 0x0000003800387308 */ /* 0x000ff00000000800 */
[----:B------:R-:W2:Y:S08]  /*7540*/  MUFU.EX2 R162, R162 ;  /* 0x000000a200a27308 */ /* 0x000eb00000000800 */
[----:B------:R-:W-:Y:S08]  /*7550*/  MUFU.EX2 R165, R165 ;  /* 0x000000a500a57308 */ /* 0x000ff00000000800 */
[----:B------:R-:W3:Y:S01]  /*7560*/  MUFU.EX2 R47, R47 ;  /* 0x0000002f002f7308 */ /* 0x000ee20000000800 */
[----:B------:R-:W-:-:S02]  /*7570*/  WARPGROUP.DEPBAR.LE gsb0, 0x0 ;  /* 0x00008000000079c5 */ /* 0x000fc40000010000 */
[----:B------:R4:W-:Y:S05]  /*7580*/  @!P1 SYNCS.ARRIVE.TRANS64.RED.A1T0 RZ, [R3+URZ], RZ ;  /* 0x000000ff03ff99a7 */ /* 0x0009ea000810043f */
[----:B------:R-:W-:Y:S01]  /*7590*/  MUFU.EX2 R34, R34 ;  /* 0x0000002200227308 */ /* 0x000fe20000000800 */
[----:B----4-:R-:W-:Y:S01]  /*75a0*/  FADD.FTZ R3, R177, R4 ;  /* 0x00000004b1037221 */ /* 0x010fe20000010000 */
[----:B------:R1:W-:Y:S01]  /*75b0*/  @!P1 SYNCS.ARRIVE.TRANS64.RED.A1T0 RZ, [R55+URZ], RZ ;  /* 0x000000ff37ff99a7 */ /* 0x0003e2000810043f */
[----:B------:R-:W-:-:S05]  /*75c0*/  F2FP.BF16.F32.PACK_AB R177, R24, R177 ;  /* 0x000000b118b1723e */ /* 0x000fca00000010ff */
[----:B------:R-:W4:Y:S01]  /*75d0*/  MUFU.EX2 R44, R44 ;  /* 0x0000002c002c7308 */ /* 0x000f220000000800 */
[----:B------:R-:W-:-:S04]  /*75e0*/  FADD.FTZ R4, R24, R3 ;  /* 0x0000000318047221 */ /* 0x000fc80000010000 */
[----:B------:R-:W-:Y:S01]  /*75f0*/  FADD.FTZ R3, R179, R4 ;  /* 0x00000004b3037221 */ /* 0x000fe20000010000 */
[----:B-1----:R-:W-:Y:S01]  /*7600*/  FADD.FTZ R55, R45, R60 ;  /* 0x0000003c2d377221 */ /* 0x002fe20000010000 */
[C---:B------:R-:W-:Y:S01]  /*7610*/  F2FP.BF16.F32.PACK_AB R179, R26.reuse, R179 ;  /* 0x000000b31ab3723e */ /* 0x040fe200000010ff */
[----:B------:R-:W-:Y:S01]  /*7620*/  MUFU.EX2 R167, R167 ;  /* 0x000000a700a77308 */ /* 0x000fe20000000800 */
[----:B------:R-:W-:Y:S01]  /*7630*/  FADD.FTZ R4, R26, R3 ;  /* 0x000000031a047221 */ /* 0x000fe20000010000 */
[----:B--2---:R-:W-:Y:S01]  /*7640*/  FADD.FTZ R60, R162, R55 ;  /* 0x00000037a23c7221 */ /* 0x004fe20000010000 */
[----:B---3--:R-:W-:Y:S02]  /*7650*/  F2FP.BF16.F32.PACK_AB R162, R47, R162 ;  /* 0x000000a22fa2723e */ /* 0x008fe400000010ff */
[----:B------:R-:W-:Y:S01]  /*7660*/  FADD.FTZ R3, R173, R4 ;  /* 0x00000004ad037221 */ /* 0x000fe20000010000 */
[----:B------:R-:W-:Y:S01]  /*7670*/  FADD.FTZ R21, R47, R60 ;  /* 0x0000003c2f157221 */ /* 0x000fe20000010000 */
[C---:B------:R-:W-:Y:S01]  /*7680*/  F2FP.BF16.F32.PACK_AB R173, R28.reuse, R173 ;  /* 0x000000ad1cad723e */ /* 0x040fe200000010ff */
[----:B------:R-:W1:Y:S01]  /*7690*/  MUFU.EX2 R49, R49 ;  /* 0x0000003100317308 */ /* 0x000e620000000800 */
[----:B------:R-:W-:Y:S01]  /*76a0*/  FADD.FTZ R4, R28, R3 ;  /* 0x000000031c047221 */ /* 0x000fe20000010000 */
[----:B----4-:R-:W-:-:S03]  /*76b0*/  FADD.FTZ R60, R44, R21 ;  /* 0x000000152c3c7221 */ /* 0x010fc60000010000 */
[----:B------:R-:W-:Y:S01]  /*76c0*/  FADD.FTZ R3, R175, R4 ;  /* 0x00000004af037221 */ /* 0x000fe20000010000 */
[C---:B------:R-:W-:Y:S02]  /*76d0*/  F2FP.BF16.F32.PACK_AB R175, R54.reuse, R175 ;  /* 0x000000af36af723e */ /* 0x040fe400000010ff */
[----:B------:R-:W2:Y:S01]  /*76e0*/  MUFU.EX2 R36, R36 ;  /* 0x0000002400247308 */ /* 0x000ea20000000800 */
[----:B------:R-:W-:-:S04]  /*76f0*/  FADD.FTZ R4, R54, R3 ;  /* 0x0000000336047221 */ /* 0x000fc80000010000 */
[----:B------:R-:W-:Y:S01]  /*7700*/  FADD.FTZ R3, R169, R4 ;  /* 0x00000004a9037221 */ /* 0x000fe20000010000 */
[C---:B------:R-:W-:Y:S02]  /*7710*/  F2FP.BF16.F32.PACK_AB R169, R32.reuse, R169 ;  /* 0x000000a920a9723e */ /* 0x040fe400000010ff */
[----:B------:R-:W-:Y:S01]  /*7720*/  MUFU.EX2 R46, R46 ;  /* 0x0000002e002e7308 */ /* 0x000fe20000000800 */
[----:B------:R-:W-:Y:S01]  /*7730*/  FADD.FTZ R4, R32, R3 ;  /* 0x0000000320047221 */ /* 0x000fe20000010000 */
[----:B-1----:R-:W-:Y:S01]  /*7740*/  FADD.FTZ R21, R49, R60 ;  /* 0x0000003c31157221 */ /* 0x002fe20000010000 */
[-CC-:B------:R-:W-:Y:S01]  /*7750*/  FFMA.FTZ R3, R160, R5.reuse, -R39.reuse ;  /* 0x00000005a0037223 */ /* 0x180fe20000010827 */
[----:B------:R-:W-:Y:S01]  /*7760*/  FFMA.FTZ R39, R210, R5, -R39 ;  /* 0x00000005d2277223 */ /* 0x000fe20000010827 */
[----:B------:R-:W-:Y:S01]  /*7770*/  FADD.FTZ R15, R171, R4 ;  /* 0x00000004ab0f7221 */ /* 0x000fe20000010000 */
[----:B------:R-:W-:Y:S02]  /*7780*/  F2FP.BF16.F32.PACK_AB R160, R45, R42 ;  /* 0x0000002a2da0723e */ /* 0x000fe400000010ff */
[----:B------:R-:W1:Y:S01]  /*7790*/  MUFU.EX2 R161, R161 ;  /* 0x000000a100a17308 */ /* 0x000e620000000800 */
[----:B------:R-:W-:Y:S01]  /*77a0*/  FADD.FTZ R4, R56, R15 ;  /* 0x0000000f38047221 */ /* 0x000fe20000010000 */
[----:B------:R-:W-:-:S02]  /*77b0*/  F2FP.BF16.F32.PACK_AB R156, R49, R44 ;  /* 0x0000002c319c723e */ /* 0x000fc400000010ff */
[----:B------:R-:W-:Y:S01]  /*77c0*/  F2FP.BF16.F32.PACK_AB R171, R56, R171 ;  /* 0x000000ab38ab723e */ /* 0x000fe200000010ff */
[----:B------:R-:W-:Y:S01]  /*77d0*/  FADD.FTZ R15, R165, R4 ;  /* 0x00000004a50f7221 */ /* 0x000fe20000010000 */
[C---:B------:R-:W-:Y:S02]  /*77e0*/  F2FP.BF16.F32.PACK_AB R165, R34.reuse, R165 ;  /* 0x000000a522a5723e */ /* 0x040fe400000010ff */
[----:B------:R-:W3:Y:S01]  /*77f0*/  MUFU.EX2 R51, R51 ;  /* 0x0000003300337308 */ /* 0x000ee20000000800 */
[----:B------:R-:W-:-:S04]  /*7800*/  FADD.FTZ R4, R34, R15 ;  /* 0x0000000f22047221 */ /* 0x000fc80000010000 */
[----:B------:R-:W-:Y:S01]  /*7810*/  FADD.FTZ R15, R167, R4 ;  /* 0x00000004a70f7221 */ /* 0x000fe20000010000 */
[C---:B--2---:R-:W-:Y:S02]  /*7820*/  F2FP.BF16.F32.PACK_AB R167, R36.reuse, R167 ;  /* 0x000000a724a7723e */ /* 0x044fe400000010ff */
[----:B------:R-:W2:Y:S01]  /*7830*/  MUFU.EX2 R58, R58 ;  /* 0x0000003a003a7308 */ /* 0x000ea20000000800 */
[----:B------:R-:W-:-:S04]  /*7840*/  FADD.FTZ R4, R36, R15 ;  /* 0x0000000f24047221 */ /* 0x000fc80000010000 */
[----:B-1----:R-:W-:-:S03]  /*7850*/  FADD.FTZ R15, R161, R4 ;  /* 0x00000004a10f7221 */ /* 0x002fc60000010000 */
[----:B------:R-:W-:Y:S01]  /*7860*/  MUFU.EX2 R48, R48 ;  /* 0x0000003000307308 */ /* 0x000fe20000000800 */
[----:B---3--:R-:W-:-:S07]  /*7870*/  F2FP.BF16.F32.PACK_AB R158, R51, R46 ;  /* 0x0000002e339e723e */ /* 0x008fce00000010ff */
[----:B------:R-:W1:Y:S01]  /*7880*/  MUFU.EX2 R163, R163 ;  /* 0x000000a300a37308 */ /* 0x000e620000000800 */
[C---:B--2---:R-:W-:Y:S01]  /*7890*/  FADD.FTZ R4, R58.reuse, R15 ;  /* 0x0000000f3a047221 */ /* 0x044fe20000010000 */
[----:B------:R-:W-:-:S06]  /*78a0*/  F2FP.BF16.F32.PACK_AB R161, R58, R161 ;  /* 0x000000a13aa1723e */ /* 0x000fcc00000010ff */
[----:B------:R-:W2:Y:S08]  /*78b0*/  MUFU.EX2 R53, R53 ;  /* 0x0000003500357308 */ /* 0x000eb00000000800 */
[----:B------:R-:W3:Y:S01]  /*78c0*/  MUFU.EX2 R200, R200 ;  /* 0x000000c800c87308 */ /* 0x000ee20000000800 */
[----:B-1----:R-:W-:-:S07]  /*78d0*/  FADD.FTZ R4, R163, R4 ;  /* 0x00000004a3047221 */ /* 0x002fce0000010000 */
[----:B------:R1:W-:Y:S01]  /*78e0*/  MUFU.EX2 R62, R168 ;  /* 0x000000a8003e7308 */ /* 0x0003e20000000800 */
[----:B--2---:R-:W-:-:S07]  /*78f0*/  F2FP.BF16.F32.PACK_AB R152, R53, R48 ;  /* 0x000000303598723e */ /* 0x004fce00000010ff */
[----:B------:R-:W2:Y:S01]  /*7900*/  MUFU.EX2 R50, R50 ;  /* 0x0000003200327308 */ /* 0x000ea20000000800 */
[----:B-1----:R-:W-:Y:S01]  /*7910*/  F2FP.BF16.F32.PACK_AB R168, R31, R30 ;  /* 0x0000001e1fa8723e */ /* 0x002fe200000010ff */
[----:B------:R-:W-:Y:S01]  /*7920*/  FADD.FTZ R30, R46, R21 ;  /* 0x000000152e1e7221 */ /* 0x000fe20000010000 */
[C---:B---3--:R-:W-:Y:S01]  /*7930*/  FADD.FTZ R4, R200.reuse, R4 ;  /* 0x00000004c8047221 */ /* 0x048fe20000010000 */
[----:B------:R-:W-:Y:S02]  /*7940*/  F2FP.BF16.F32.PACK_AB R163, R200, R163 ;  /* 0x000000a3c8a3723e */ /* 0x000fe400000010ff */
[----:B------:R-:W-:Y:S02]  /*7950*/  FADD.FTZ R21, R51, R30 ;  /* 0x0000001e33157221 */ /* 0x000fe40000010000 */
[----:B------:R-:W1:Y:S02]  /*7960*/  MUFU.EX2 R157, R202 ;  /* 0x000000ca009d7308 */ /* 0x000e640000000800 */
[----:B------:R-:W-:-:S04]  /*7970*/  FADD.FTZ R30, R48, R21 ;  /* 0x00000015301e7221 */ /* 0x000fc80000010000 */
[----:B------:R-:W-:Y:S02]  /*7980*/  FADD.FTZ R15, R53, R30 ;  /* 0x0000001e350f7221 */ /* 0x000fe40000010000 */
[----:B------:R-:W3:Y:S01]  /*7990*/  MUFU.EX2 R204, R204 ;  /* 0x000000cc00cc7308 */ /* 0x000ee20000000800 */
[----:B--2---:R-:W-:Y:S01]  /*79a0*/  F2FP.BF16.F32.PACK_AB R154, R13, R50 ;  /* 0x000000320d9a723e */ /* 0x004fe200000010ff */
[----:B------:R-:W-:-:S06]  /*79b0*/  FADD.FTZ R30, R50, R15 ;  /* 0x0000000f321e7221 */ /* 0x000fcc0000010000 */
[----:B------:R-:W2:Y:S01]  /*79c0*/  MUFU.EX2 R72, R72 ;  /* 0x0000004800487308 */ /* 0x000ea20000000800 */
[----:B-1----:R-:W-:Y:S01]  /*79d0*/  FADD.FTZ R15, R157, R4 ;  /* 0x000000049d0f7221 */ /* 0x002fe20000010000 */
[----:B------:R-:W-:Y:S01]  /*79e0*/  FADD.FTZ R4, R13, R30 ;  /* 0x0000001e0d047221 */ /* 0x000fe20000010000 */
[C---:B------:R-:W-:Y:S01]  /*79f0*/  F2FP.BF16.F32.PACK_AB R157, R62.reuse, R157 ;  /* 0x0000009d3e9d723e */ /* 0x040fe200000010ff */
[----:B------:R-:W-:Y:S02]  /*7a00*/  IMAD.MOV.U32 R13, RZ, RZ, R12 ;  /* 0x000000ffff0d7224 */ /* 0x000fe400078e000c */
[----:B------:R-:W-:Y:S02]  /*7a10*/  FADD.FTZ R15, R62, R15 ;  /* 0x0000000f3e0f7221 */ /* 0x000fe40000010000 */
[----:B------:R-:W1:Y:S02]  /*7a20*/  MUFU.EX2 R206, R206 ;  /* 0x000000ce00ce7308 */ /* 0x000e640000000800 */
[----:B---3--:R-:W-:-:S06]  /*7a30*/  FADD.FTZ R15, R204, R15 ;  /* 0x0000000fcc0f7221 */ /* 0x008fcc0000010000 */
[----:B------:R-:W3:Y:S01]  /*7a40*/  MUFU.EX2 R153, R208 ;  /* 0x000000d000997308 */ /* 0x000ee20000000800 */
[C---:B--2---:R-:W-:Y:S01]  /*7a50*/  FADD.FTZ R15, R72.reuse, R15 ;  /* 0x0000000f480f7221 */ /* 0x044fe20000010000 */
[----:B------:R-:W-:-:S06]  /*7a60*/  F2FP.BF16.F32.PACK_AB R159, R72, R204 ;  /* 0x000000cc489f723e */ /* 0x000fcc00000010ff */
[----:B------:R-:W2:Y:S01]  /*7a70*/  MUFU.EX2 R30, R3 ;  /* 0x00000003001e7308 */ /* 0x000ea20000000800 */
[----:B-1----:R-:W-:-:S07]  /*7a80*/  FADD.FTZ R15, R206, R15 ;  /* 0x0000000fce0f7221 */ /* 0x002fce0000010000 */
[----:B------:R-:W1:Y:S01]  /*7a90*/  MUFU.EX2 R39, R39 ;  /* 0x0000002700277308 */ /* 0x000e620000000800 */
[C---:B---3--:R-:W-:Y:S01]  /*7aa0*/  FADD.FTZ R15, R153.reuse, R15 ;  /* 0x0000000f990f7221 */ /* 0x048fe20000010000 */
[----:B------:R-:W-:-:S03]  /*7ab0*/  F2FP.BF16.F32.PACK_AB R153, R153, R206 ;  /* 0x000000ce9999723e */ /* 0x000fc600000010ff */
[----:B--2---:R-:W-:-:S04]  /*7ac0*/  FADD.FTZ R15, R30, R15 ;  /* 0x0000000f1e0f7221 */ /* 0x004fc80000010000 */
[C---:B-1----:R-:W-:Y:S01]  /*7ad0*/  FADD.FTZ R3, R39.reuse, R15 ;  /* 0x0000000f27037221 */ /* 0x042fe20000010000 */
[----:B------:R-:W-:Y:S01]  /*7ae0*/  F2FP.BF16.F32.PACK_AB R155, R39, R30 ;  /* 0x0000001e279b723e */ /* 0x000fe200000010ff */
[----:B------:R-:W-:Y:S01]  /*7af0*/  IMAD.MOV.U32 R15, RZ, RZ, R14 ;  /* 0x000000ffff0f7224 */ /* 0x000fe200078e000e */
[----:B------:R-:W-:Y:S06]  /*7b00*/  @P2 BRA `(.L_x_1882) ;  /* 0xffffffcc00802947 */ /* 0x000fec000383ffff */
.L_x_1873:
[----:B------:R-:W-:-:S13]  /*7b10*/  ISETP.LE.AND P2, PT, RZ, UR7, PT ;  /* 0x00000007ff007c0c */ /* 0x000fda000bf43270 */
[----:B------:R-:W-:Y:S05]  /*7b20*/  @!P2 BRA `(.L_x_1883) ;  /* 0x000000280054a947 */ /* 0x000fea0003800000 */
[----:B------:R-:W-:Y:S01]  /*7b30*/  MOV R13, R14 ;  /* 0x0000000e000d7202 */ /* 0x000fe20000000f00 */
[----:B------:R-:W-:Y:S01]  /*7b40*/  IMAD.MOV.U32 R15, RZ, RZ, R12 ;  /* 0x000000ffff0f7224 */ /* 0x000fe200078e000c */
[----:B------:R-:W-:Y:S01]  /*7b50*/  UMOV UR37, UR46 ;  /* 0x0000002e00257c82 */ /* 0x000fe20008000000 */
[----:B------:R-:W-:Y:S01]  /*7b60*/  UMOV UR4, UR36 ;  /* 0x0000002400047c82 */ /* 0x000fe20008000000 */
[----:B------:R-:W-:-:S05]  /*7b70*/  ULDC UR5, c[0x0][0x9d8] ;  /* 0x0002760000057ab9 */ /* 0x000fca0000000800 */
.L_x_1892:
[----:B------:R-:W-:-:S04]  /*7b80*/  UIADD3 UR36, UR4, 0x1, URZ ;  /* 0x0000000104247890 */ /* 0x000fc8000fffe03f */
[----:B------:R-:W-:-:S04]  /*7b90*/  UISETP.NE.AND UP0, UPT, UR36, 0x2, UPT ;  /* 0x000000022400788c */ /* 0x000fc8000bf05270 */
[----:B------:R-:W-:Y:S02]  /*7ba0*/  USEL UR46, URZ, 0x1, UP0 ;  /* 0x000000013f2e7887 */ /* 0x000fe40008000000 */
[----:B------:R-:W-:Y:S02]  /*7bb0*/  USEL UR36, UR36, URZ, UP0 ;  /* 0x0000003f24247287 */ /* 0x000fe40008000000 */
[----:B------:R-:W-:Y:S01]  /*7bc0*/  ULOP3.LUT UR46, UR37, UR46, URZ, 0x3c, !UPT ;  /* 0x0000002e252e7292 */ /* 0x000fe2000f8e3c3f */
[----:B------:R-:W-:Y:S11]  /*7bd0*/  @!P0 BRA `(.L_x_1884) ;  /* 0x0000000000048947 */ /* 0x000ff60003800000 */
[----:B------:R-:W-:Y:S01]  /*7be0*/  BPT.TRAP 0x1 ;  /* 0x000000040000795c */ /* 0x000fe20000300000 */
.L_x_1884:
[----:B------:R-:W-:Y:S01]  /*7bf0*/  ULEA UR6, UR36, UR38, 0x3 ;  /* 0x0000002624067291 */ /* 0x000fe2000f8e183f */
[----:B------:R-:W-:-:S05]  /*7c00*/  IMAD.U32 R5, RZ, RZ, UR46 ;  /* 0x0000002eff057e24 */ /* 0x000fca000f8e00ff */
[----:B------:R-:W-:-:S04]  /*7c10*/  SHF.L.U32 R5, R5, 0x1f, RZ ;  /* 0x0000001f05057819 */ /* 0x000fc800000006ff */
[----:B------:R1:W2:Y:S01]  /*7c20*/  SYNCS.PHASECHK.TRANS64.TRYWAIT P2, [UR6+0x34830], R5 ;  /* 0x03483005ff0075a7 */ /* 0x0002a20008040146 */
[----:B------:R-:W-:Y:S05]  /*7c30*/  @!P0 BRA `(.L_x_1885) ;  /* 0x0000000000048947 */ /* 0x000fea0003800000 */
[----:B------:R-:W-:Y:S01]  /*7c40*/  BPT.TRAP 0x1 ;  /* 0x000000040000795c */ /* 0x000fe20000300000 */
.L_x_1885:
[----:B--2---:R-:W-:Y:S05]  /*7c50*/  @P2 BRA `(.L_x_1886) ;  /* 0x0000000000082947 */ /* 0x004fea0003800000 */
[----:B------:R-:W2:Y:S02]  /*7c60*/  SYNCS.PHASECHK.TRANS64.TRYWAIT P2, [UR6+0x34830], R5 ;  /* 0x03483005ff0075a7 */ /* 0x000ea40008040146 */
[----:B--2---:R-:W-:Y:S05]  /*7c70*/  @!P2 BRA `(.L_x_1887) ;  /* 0x000000780084a947 */ /* 0x004fea0003800000 */
.L_x_1886:
        /* <DEDUP_REMOVED lines=135> */
.L_x_1888:
[----:B------:R-:W-:Y:S01]  /*84f0*/  ULEA UR6, UR4, UR38, 0x3 ;  /* 0x0000002604067291 */ /* 0x000fe2000f8e183f */
[----:B------:R-:W-:-:S04]  /*8500*/  MOV R0, UR37 ;  /* 0x0000002500007c02 */ /* 0x000fc80008000f00 */
[----:B------:R-:W-:-:S04]  /*8510*/  SHF.L.U32 R0, R0, 0x1f, RZ ;  /* 0x0000001f00007819 */ /* 0x000fc800000006ff */
[----:B------:R3:W4:Y:S01]  /*8520*/  SYNCS.PHASECHK.TRANS64.TRYWAIT P2, [UR6+0x34850], R0 ;  /* 0x03485000ff0075a7 */ /* 0x0007220008040146 */
[----:B------:R-:W-:Y:S05]  /*8530*/  @!P0 BRA `(.L_x_1889) ;  /* 0x0000000000048947 */ /* 0x000fea0003800000 */
[----:B------:R-:W-:Y:S01]  /*8540*/  BPT.TRAP 0x1 ;  /* 0x000000040000795c */ /* 0x000fe20000300000 */
.L_x_1889:
[----:B----4-:R-:W-:Y:S05]  /*8550*/  @P2 BRA `(.L_x_1890) ;  /* 0x0000000000082947 */ /* 0x010fea0003800000 */
[----:B------:R-:W4:Y:S02]  /*8560*/  SYNCS.PHASECHK.TRANS64.TRYWAIT P2, [UR6+0x34850], R0 ;  /* 0x03485000ff0075a7 */ /* 0x000f240008040146 */
[----:B----4-:R-:W-:Y:S05]  /*8570*/  @!P2 BRA `(.L_x_1891) ;  /* 0x00000070005ca947 */ /* 0x010fea0003800000 */
.L_x_1890:
        /* <DEDUP_REMOVED lines=27> */
[----:B------:R-:W3:Y:S01]  /*8730*/  MUFU.TANH R26, R26 ;  /* 0x0000001a001a7308 */ /* 0x000ee20000002400 */
[----:B------:R-:W-:Y:S01]  /*8740*/  UMOV UR11, 0x40000040 ;  /* 0x40000040000b7882 */ /* 0x000fe20000000000 */
[----:B--2---:R-:W-:Y:S01]  /*8750*/  FMNMX.FTZ R5, R0, R15, !PT ;  /* 0x0000000f00057209 */ /* 0x004fe20007810000 */
[----:B------:R-:W-:Y:S01]  /*8760*/  FMUL.FTZ R212, R57, UR5 ;  /* 0x0000000539d47c20 */ /* 0x000fe20008410000 */
[----:B------:R-:W-:Y:S01]  /*8770*/  FMUL.FTZ R214, R60, UR5 ;  /* 0x000000053cd67c20 */ /* 0x000fe20008410000 */
[----:B------:R-:W-:Y:S01]  /*8780*/  FMUL.FTZ R216, R61, UR5 ;  /* 0x000000053dd87c20 */ /* 0x000fe20008410000 */
[----:B------:R-:W-:Y:S01]  /*8790*/  FMUL.FTZ R24, R27, UR5 ;  /* 0x000000051b187c20 */ /* 0x000fe20008410000 */
[----:B-1----:R-:W-:Y:S01]  /*87a0*/  FMNMX.FTZ R5, R14, R5, !PT ;  /* 0x000000050e057209 */ /* 0x002fe20007810000 */
        /* <DEDUP_REMOVED lines=39> */
[----:B------:R-:W-:Y:S01]  /*8a20*/  UMOV UR37, UR46 ;  /* 0x0000002e00257c82 */ /* 0x000fe20008000000 */
        /* <DEDUP_REMOVED lines=12> */
[----:B------:R-:W-:Y:S01]  /*8af0*/  MUFU.TANH R218, R218 ;  /* 0x000000da00da7308 */ /* 0x000fe20000002400 */
[----:B------:R-:W-:Y:S02]  /*8b00*/  WARPGROUP.DEPBAR.LE gsb0, 0x0 ;  /* 0x00008000000079c5 */ /* 0x000fe40000010000 */
[----:B------:R-:W-:Y:S01]  /*8b10*/  WARPGROUP.ARRIVE ;  /* 0x00000000000079c5 */ /* 0x000fe20000000000 */
[----:B------:R-:W-:Y:S01]  /*8b20*/  FMUL.FTZ R180, R29, UR5 ;  /* 0x000000051db47c20 */ /* 0x000fe20008410000 */
[----:B------:R-:W-:-:S03]  /*8b30*/  FMUL.FTZ R182, R32, UR5 ;  /* 0x0000000520b67c20 */ /* 0x000fc60008410000 */
[----:B------:R-:W1:Y:S01]  /*8b40*/  MUFU.TANH R28, R28 ;  /* 0x0000001c001c7308 */ /* 0x000e620000002400 */
[----:B------:R-:W-:Y:S01]  /*8b50*/  FMUL.FTZ R32, R34, UR5 ;  /* 0x0000000522207c20 */ /* 0x000fe20008410000 */
[----:B------:R-:W-:Y:S01]  /*8b60*/  FMUL.FTZ R34, R35, UR5 ;  /* 0x0000000523227c20 */ /* 0x000fe20008410000 */
[----:B------:R-:W-:Y:S01]  /*8b70*/  HGMMA.64x128x16.F32.BF16 R88, R176, gdesc[UR8].tnspB, R88, gsb0 ;  /* 0x41e00008b0587df0 */ /* 0x000fe20008001858 */
[----:B------:R-:W-:Y:S01]  /*8b80*/  UIADD3 UR10, UR4, 0x100, URZ ;  /* 0x00000100040a7890 */ /* 0x000fe2000fffe03f */
[----:B--2---:R-:W-:Y:S01]  /*8b90*/  FMNMX.FTZ R27, R24, R27, !PT ;  /* 0x0000001b181b7209 */ /* 0x004fe20007810000 */
[----:B------:R-:W-:Y:S02]  /*8ba0*/  UMOV UR11, 0x40000040 ;  /* 0x40000040000b7882 */ /* 0x000fe40000000000 */
[----:B------:R-:W2:Y:S08]  /*8bb0*/  MUFU.TANH R180, R180 ;  /* 0x000000b400b47308 */ /* 0x000eb00000002400 */
[----:B------:R-:W3:Y:S01]  /*8bc0*/  MUFU.TANH R182, R182 ;  /* 0x000000b600b67308 */ /* 0x000ee20000002400 */
[----:B-1----:R-:W-:-:S07]  /*8bd0*/  FMNMX.FTZ R27, R28, R27, !PT ;  /* 0x0000001b1c1b7209 */ /* 0x002fce0007810000 */
[----:B------:R-:W1:Y:S01]  /*8be0*/  MUFU.TANH R30, R30 ;  /* 0x0000001e001e7308 */ /* 0x000e620000002400 */
[----:B--2---:R-:W-:-:S07]  /*8bf0*/  FMNMX.FTZ R5, R180, R5, !PT ;  /* 0x00000005b4057209 */ /* 0x004fce0007810000 */
[----:B------:R-:W2:Y:S01]  /*8c00*/  MUFU.TANH R32, R32 ;  /* 0x0000002000207308 */ /* 0x000ea20000002400 */
[----:B---3--:R-:W-:-:S04]  /*8c10*/  FMNMX.FTZ R5, R182, R5, !PT ;  /* 0x00000005b6057209 */ /* 0x008fc80007810000 */
        /* <DEDUP_REMOVED lines=9> */
[----:B------:R-:W-:Y:S01]  /*8cb0*/  MUFU.TANH R222, R222 ;  /* 0x000000de00de7308 */ /* 0x000fe20000002400 */
[----:B------:R-:W-:-:S04]  /*8cc0*/  FMNMX.FTZ R5, R44, R5, !PT ;  /* 0x000000052c057209 */ /* 0x000fc80007810000 */
[----:B------:R-:W-:-:S03]  /*8cd0*/  FMNMX.FTZ R5, R202, R5, !PT ;  /* 0x00000005ca057209 */ /* 0x000fc60007810000 */
        /* <DEDUP_REMOVED lines=15> */
[----:B------:R-:W-:Y:S01]  /*8dd0*/  MUFU.TANH R84, R84 ;  /* 0x0000005400547308 */ /* 0x000fe20000002400 */
[----:B------:R-:W-:Y:S02]  /*8de0*/  WARPGROUP.DEPBAR.LE gsb0, 0x0 ;  /* 0x00008000000079c5 */ /* 0x000fe40000010000 */
[----:B------:R-:W-:Y:S01]  /*8df0*/  WARPGROUP.ARRIVE ;  /* 0x00000000000079c5 */ /* 0x000fe20000000000 */
[----:B------:R-:W-:Y:S01]  /*8e00*/  FMUL.FTZ R178, R48, UR5 ;  /* 0x0000000530b27c20 */ /* 0x000fe20008410000 */
[----:B------:R-:W-:Y:S01]  /*8e10*/  FMUL.FTZ R176, R47, UR5 ;  /* 0x000000052fb07c20 */ /* 0x000fe20008410000 */
[----:B------:R-:W-:Y:S01]  /*8e20*/  FMUL.FTZ R48, R50, UR5 ;  /* 0x0000000532307c20 */ /* 0x000fe20008410000 */
[----:B------:R-:W-:Y:S01]  /*8e30*/  FMUL.FTZ R50, R51, UR5 ;  /* 0x0000000533327c20 */ /* 0x000fe20008410000 */
[----:B------:R-:W-:Y:S01]  /*8e40*/  MUFU.TANH R234, R234 ;  /* 0x000000ea00ea7308 */ /* 0x000fe20000002400 */
[----:B------:R-:W-:Y:S01]  /*8e50*/  HGMMA.64x128x16.F32.BF16 R88, R172, gdesc[UR8].tnspB, R88, gsb0 ;  /* 0x41e00008ac587df0 */ /* 0x000fe20008001858 */
[----:B------:R-:W-:Y:S01]  /*8e60*/  UIADD3 UR10, UR4, 0x180, URZ ;  /* 0x00000180040a7890 */ /* 0x000fe2000fffe03f */
[----:B--2---:R-:W-:Y:S01]  /*8e70*/  FMNMX.FTZ R31, R46, R31, !PT ;  /* 0x0000001f2e1f7209 */ /* 0x004fe20007810000 */
[----:B------:R-:W-:-:S04]  /*8e80*/  UMOV UR11, 0x40000040 ;  /* 0x40000040000b7882 */ /* 0x000fc80000000000 */
[----:B------:R-:W1:Y:S08]  /*8e90*/  MUFU.TANH R178, R178 ;  /* 0x000000b200b27308 */ /* 0x000e700000002400 */
[----:B------:R-:W2:Y:S08]  /*8ea0*/  MUFU.TANH R176, R176 ;  /* 0x000000b000b07308 */ /* 0x000eb00000002400 */
[----:B------:R-:W3:Y:S01]  /*8eb0*/  MUFU.TANH R48, R48 ;  /* 0x0000003000307308 */ /* 0x000ee20000002400 */
[----:B-1----:R-:W-:-:S04]  /*8ec0*/  FMNMX.FTZ R5, R178, R5, !PT ;  /* 0x00000005b2057209 */ /* 0x002fc80007810000 */
[----:B------:R-:W-:-:S03]  /*8ed0*/  FMNMX.FTZ R5, R204, R5, !PT ;  /* 0x00000005cc057209 */ /* 0x000fc60007810000 */
[----:B------:R-:W1:Y:S01]  /*8ee0*/  MUFU.TANH R50, R50 ;  /* 0x0000003200327308 */ /* 0x000e620000002400 */
[----:B------:R-:W-:Y:S02]  /*8ef0*/  FMNMX.FTZ R5, R206, R5, !PT ;  /* 0x00000005ce057209 */ /* 0x000fe40007810000 */
[----:B--2---:R-:W-:Y:S02]  /*8f00*/  FMNMX.FTZ R31, R176, R31, !PT ;  /* 0x0000001fb01f7209 */ /* 0x004fe40007810000 */
[----:B------:R-:W-:-:S03]  /*8f10*/  FMNMX.FTZ R5, R208, R5, !PT ;  /* 0x00000005d0057209 */ /* 0x000fc60007810000 */
[----:B------:R-:W2:Y:S01]  /*8f20*/  MUFU.TANH R52, R52 ;  /* 0x0000003400347308 */ /* 0x000ea20000002400 */
[----:B------:R-:W-:Y:S02]  /*8f30*/  FMNMX.FTZ R5, R210, R5, !PT ;  /* 0x00000005d2057209 */ /* 0x000fe40007810000 */
[----:B---3--:R-:W-:Y:S02]  /*8f40*/  FMNMX.FTZ R33, R48, R31, !PT ;  /* 0x0000001f30217209 */ /* 0x008fe40007810000 */
[----:B------:R-:W-:-:S03]  /*8f50*/  FMNMX.FTZ R5, R212, R5, !PT ;  /* 0x00000005d4057209 */ /* 0x000fc60007810000 */
[----:B------:R-:W3:Y:S01]  /*8f60*/  MUFU.TANH R54, R54 ;  /* 0x0000003600367308 */ /* 0x000ee20000002400 */
[----:B------:R-:W-:Y:S02]  /*8f70*/  FMNMX.FTZ R5, R214, R5, !PT ;  /* 0x00000005d6057209 */ /* 0x000fe40007810000 */
[----:B-1----:R-:W-:Y:S02]  /*8f80*/  FMNMX.FTZ R33, R50, R33, !PT ;  /* 0x0000002132217209 */ /* 0x002fe40007810000 */
[----:B------:R-:W-:-:S03]  /*8f90*/  FMNMX.FTZ R5, R216, R5, !PT ;  /* 0x00000005d8057209 */ /* 0x000fc60007810000 */
[----:B------:R-:W1:Y:S01]  /*8fa0*/  MUFU.TANH R56, R56 ;  /* 0x0000003800387308 */ /* 0x000e620000002400 */
[----:B------:R-:W-:Y:S02]  /*8fb0*/  FMNMX.FTZ R5, R218, R5, !PT ;  /* 0x00000005da057209 */ /* 0x000fe40007810000 */
[----:B--2---:R-:W-:-:S05]  /*8fc0*/  FMNMX.FTZ R33, R52, R33, !PT ;  /* 0x0000002134217209 */ /* 0x004fca0007810000 */
[----:B------:R-:W2:Y:S01]  /*8fd0*/  MUFU.TANH R58, R58 ;  /* 0x0000003a003a7308 */ /* 0x000ea20000002400 */
[----:B---3--:R-:W-:-:S07]  /*8fe0*/  FMNMX.FTZ R33, R54, R33, !PT ;  /* 0x0000002136217209 */ /* 0x008fce0007810000 */
[----:B------:R-:W3:Y:S01]  /*8ff0*/  MUFU.TANH R60, R60 ;  /* 0x0000003c003c7308 */ /* 0x000ee20000002400 */
[----:B-1----:R-:W-:-:S07]  /*9000*/  FMNMX.FTZ R35, R56, R33, !PT ;  /* 0x0000002138237209 */ /* 0x002fce0007810000 */
[----:B------:R-:W1:Y:S01]  /*9010*/  MUFU.TANH R62, R62 ;  /* 0x0000003e003e7308 */ /* 0x000e620000002400 */
[----:B--2---:R-:W-:-:S07]  /*9020*/  FMNMX.FTZ R35, R58, R35, !PT ;  /* 0x000000233a237209 */ /* 0x004fce0007810000 */
[----:B------:R-:W2:Y:S01]  /*9030*/  MUFU.TANH R64, R64 ;  /* 0x0000004000407308 */ /* 0x000ea20000002400 */
[----:B---3--:R-:W-:-:S07]  /*9040*/  FMNMX.FTZ R35, R60, R35, !PT ;  /* 0x000000233c237209 */ /* 0x008fce0007810000 */
[----:B------:R-:W3:Y:S01]  /*9050*/  MUFU.TANH R66, R66 ;  /* 0x0000004200427308 */ /* 0x000ee20000002400 */
[----:B-1----:R-:W-:-:S07]  /*9060*/  FMNMX.FTZ R35, R62, R35, !PT ;  /* 0x000000233e237209 */ /* 0x002fce0007810000 */
[----:B------:R-:W-:Y:S01]  /*9070*/  MUFU.TANH R72, R72 ;  /* 0x0000004800487308 */ /* 0x000fe20000002400 */
[----:B--2---:R-:W-:-:S07]  /*9080*/  FMNMX.FTZ R39, R64, R35, !PT ;  /* 0x0000002340277209 */ /* 0x004fce0007810000 */
[----:B------:R-:W-:Y:S01]  /*9090*/  MUFU.TANH R74, R74 ;  /* 0x0000004a004a7308 */ /* 0x000fe20000002400 */
[----:B---3--:R-:W-:-:S07]  /*90a0*/  FMNMX.FTZ R39, R66, R39, !PT ;  /* 0x0000002742277209 */ /* 0x008fce0007810000 */
        /* <DEDUP_REMOVED lines=12> */
[----:B------:R-:W-:-:S05]  /*9170*/  UMOV UR11, 0x40000040 ;  /* 0x40000040000b7882 */ /* 0x000fca0000000000 */
[----:B------:R-:W1:Y:S08]  /*9180*/  MUFU.TANH R172, R172 ;  /* 0x000000ac00ac7308 */ /* 0x000e700000002400 */
        /* <DEDUP_REMOVED lines=9> */
[----:B------:R-:W-:-:S04]  /*9220*/  FMNMX.FTZ R5, R224, R5, !PT ;  /* 0x00000005e0057209 */ /* 0x000fc80007810000 */
[----:B------:R-:W-:Y:S02]  /*9230*/  FMNMX.FTZ R5, R226, R5, !PT ;  /* 0x00000005e2057209 */ /* 0x000fe40007810000 */
[----:B-1----:R-:W-:Y:S02]  /*9240*/  FMNMX.FTZ R39, R70, R39, !PT ;  /* 0x0000002746277209 */ /* 0x002fe40007810000 */
        /* <DEDUP_REMOVED lines=9> */
[----:B------:R-:W-:-:S03]  /*92e0*/  FMNMX.FTZ R43, R80, R41, !PT ;  /* 0x00000029502b7209 */ /* 0x000fc60007810000 */
[----:B------:R-:W1:Y:S01]  /*92f0*/  SHFL.BFLY PT, R2, R5, 0x2, 0x1f ;  /* 0x0c401f0005027f89 */ /* 0x000e6200000e0000 */
[----:B------:R-:W-:-:S04]  /*9300*/  FMNMX.FTZ R43, R82, R43, !PT ;  /* 0x0000002b522b7209 */ /* 0x000fc80007810000 */
[----:B--2---:R-:W-:Y:S02]  /*9310*/  FMNMX.FTZ R43, R86, R43, !PT ;  /* 0x0000002b562b7209 */ /* 0x004fe40007810000 */
        /* <DEDUP_REMOVED lines=11> */
[----:B------:R-:W-:Y:S01]  /*93d0*/  MUFU.EX2 R31, R0 ;  /* 0x00000000001f7308 */ /* 0x000fe20000000800 */
[-C--:B------:R-:W-:Y:S01]  /*93e0*/  FMUL.FTZ R2, R2, R5.reuse ;  /* 0x0000000502027220 */ /* 0x080fe20000410000 */
[----:B------:R-:W-:Y:S02]  /*93f0*/  WARPGROUP.DEPBAR.LE gsb0, 0x0 ;  /* 0x00008000000079c5 */ /* 0x000fe40000010000 */
[----:B------:R-:W-:Y:S01]  /*9400*/  WARPGROUP.ARRIVE ;  /* 0x00000000000079c5 */ /* 0x000fe20000000000 */
[----:B------:R-:W-:Y:S01]  /*9410*/  FMUL.FTZ R168, R87, UR5 ;  /* 0x0000000557a87c20 */ /* 0x000fe20008410000 */
[-CC-:B------:R-:W-:Y:S01]  /*9420*/  FFMA.FTZ R170, R14, R5.reuse, -R37.reuse ;  /* 0x000000050eaa7223 */ /* 0x180fe20000010825 */
[-CC-:B------:R-:W-:Y:S01]  /*9430*/  FFMA.FTZ R21, R26, R5.reuse, -R37.reuse ;  /* 0x000000051a157223 */ /* 0x180fe20000010825 */
[----:B------:R1:W-:Y:S01]  /*9440*/  MUFU.EX2 R27, R194 ;  /* 0x000000c2001b7308 */ /* 0x0003e20000000800 */
[-CC-:B------:R-:W-:Y:S01]  /*9450*/  FFMA.FTZ R44, R202, R5.reuse, -R37.reuse ;  /* 0x00000005ca2c7223 */ /* 0x180fe20000010825 */
[----:B------:R-:W-:Y:S01]  /*9460*/  HGMMA.64x128x16.F32.BF16 R88, R164, gdesc[UR8].tnspB, R88, gsb0 ;  /* 0x41e00008a4587df0 */ /* 0x000fe20008001858 */
[----:B------:R-:W-:Y:S01]  /*9470*/  UIADD3 UR10, UR4, 0x280, URZ ;  /* 0x00000280040a7890 */ /* 0x000fe2000fffe03f */
[-CC-:B------:R-:W-:Y:S01]  /*9480*/  FFMA.FTZ R53, R84, R5.reuse, -R37.reuse ;  /* 0x0000000554357223 */ /* 0x180fe20000010825 */
[----:B------:R-:W-:Y:S01]  /*9490*/  UMOV UR11, 0x40000040 ;  /* 0x40000040000b7882 */ /* 0x000fe20000000000 */
[-CC-:B------:R-:W-:Y:S01]  /*94a0*/  FFMA.FTZ R26, R180, R5.reuse, -R37.reuse ;  /* 0x00000005b41a7223 */ /* 0x180fe20000010825 */
[-CC-:B------:R-:W-:Y:S01]  /*94b0*/  FFMA.FTZ R25, R182, R5.reuse, -R37.reuse ;  /* 0x00000005b6197223 */ /* 0x180fe20000010825 */
[----:B------:R-:W2:Y:S01]  /*94c0*/  MUFU.TANH R168, R168 ;  /* 0x000000a800a87308 */ /* 0x000ea20000002400 */
[-CC-:B-1----:R-:W-:Y:S01]  /*94d0*/  FFMA.FTZ R194, R204, R5.reuse, -R37.reuse ;  /* 0x00000005ccc27223 */ /* 0x182fe20000010825 */
        /* <DEDUP_REMOVED lines=9> */
[----:B------:R-:W-:-:S05]  /*9570*/  FFMA.FTZ R84, R234, R5, -R37 ;  /* 0x00000005ea547223 */ /* 0x000fca0000010825 */
[----:B------:R3:W-:Y:S01]  /*9580*/  MUFU.EX2 R35, R206 ;  /* 0x000000ce00237308 */ /* 0x0007e20000000800 */
[----:B--2---:R-:W-:Y:S01]  /*9590*/  FMNMX.FTZ R0, R168, R43, !PT ;  /* 0x0000002ba8007209 */ /* 0x004fe20007810000 */
[-CC-:B------:R-:W-:Y:S01]  /*95a0*/  FFMA.FTZ R43, R218, R5.reuse, -R37.reuse ;  /* 0x00000005da2b7223 */ /* 0x180fe20000010825 */
[----:B-1----:R-:W-:-:S03]  /*95b0*/  FFMA.FTZ R198, R172, R5, -R37 ;  /* 0x00000005acc67223 */ /* 0x002fc60000010825 */
[----:B------:R-:W1:Y:S02]  /*95c0*/  SHFL.BFLY PT, R49, R0, 0x2, 0x1f ;  /* 0x0c401f0000317f89 */ /* 0x000e6400000e0000 */
[----:B------:R-:W-:Y:S01]  /*95d0*/  MUFU.EX2 R2, R2 ;  /* 0x0000000200027308 */ /* 0x000fe20000000800 */
[----:B---3--:R-:W-:-:S07]  /*95e0*/  FFMA.FTZ R206, R232, R5, -R37 ;  /* 0x00000005e8ce7223 */ /* 0x008fce0000010825 */
[----:B------:R-:W-:Y:S08]  /*95f0*/  MUFU.EX2 R15, R15 ;  /* 0x0000000f000f7308 */ /* 0x000ff00000000800 */
[----:B------:R-:W2:Y:S01]  /*9600*/  MUFU.EX2 R170, R170 ;  /* 0x000000aa00aa7308 */ /* 0x000ea20000000800 */
[----:B-1----:R-:W-:Y:S01]  /*9610*/  FMNMX.FTZ R55, R0, R49, !PT ;  /* 0x0000003100377209 */ /* 0x002fe20007810000 */
[----:B------:R-:W-:-:S06]  /*9620*/  FFMA.FTZ R49, R226, R5, -R37 ;  /* 0x00000005e2317223 */ /* 0x000fcc0000010825 */
[----:B------:R-:W-:Y:S01]  /*9630*/  MUFU.EX2 R21, R21 ;  /* 0x0000001500157308 */ /* 0x000fe20000000800 */
[----:B------:R-:W1:Y:S07]  /*9640*/  SHFL.BFLY PT, R14, R55, 0x1, 0x1f ;  /* 0x0c201f00370e7f89 */ /* 0x000e6e00000e0000 */
[----:B------:R-:W3:Y:S01]  /*9650*/  MUFU.EX2 R26, R26 ;  /* 0x0000001a001a7308 */ /* 0x000ee20000000800 */
[----:B--2---:R-:W-:-:S07]  /*9660*/  F2FP.BF16.F32.PACK_AB R180, R170, R15 ;  /* 0x0000000faab4723e */ /* 0x004fce00000010ff */
[----:B------:R-:W-:Y:S08]  /*9670*/  MUFU.EX2 R25, R25 ;  /* 0x0000001900197308 */ /* 0x000ff00000000800 */
[----:B------:R-:W-:Y:S01]  /*9680*/  MUFU.EX2 R44, R44 ;  /* 0x0000002c002c7308 */ /* 0x000fe20000000800 */
[----:B---3--:R-:W-:Y:S02]  /*9690*/  F2FP.BF16.F32.PACK_AB R182, R26, R21 ;  /* 0x000000151ab6723e */ /* 0x008fe400000010ff */
[----:B-1----:R-:W-:-:S05]  /*96a0*/  FMNMX.FTZ R14, R55, R14, !PT ;  /* 0x0000000e370e7209 */ /* 0x002fca0007810000 */
[C---:B------:R-:W-:Y:S01]  /*96b0*/  FADD.FTZ R0, -R14.reuse, R13 ;  /* 0x0000000d0e007221 */ /* 0x040fe20000010100 */
[-C--:B------:R-:W-:Y:S01]  /*96c0*/  FMUL.FTZ R13, R14, R5.reuse ;  /* 0x000000050e0d7220 */ /* 0x080fe20000410000 */
[----:B------:R-:W-:Y:S02]  /*96d0*/  MUFU.EX2 R33, R178 ;  /* 0x000000b200217308 */ /* 0x000fe40000000800 */
[-C--:B------:R-:W-:Y:S01]  /*96e0*/  FMUL.FTZ R0, R0, R5.reuse ;  /* 0x0000000500007220 */ /* 0x080fe20000410000 */
[-CC-:B------:R-:W-:Y:S01]  /*96f0*/  FFMA.FTZ R181, R20, R5.reuse, -R13.reuse ;  /* 0x0000000514b57223 */ /* 0x180fe2000001080d */
[-CC-:B------:R-:W-:Y:S01]  /*9700*/  FFMA.FTZ R20, R24, R5.reuse, -R13.reuse ;  /* 0x0000000518147223 */ /* 0x180fe2000001080d */
[-CC-:B------:R-:W-:Y:S01]  /*9710*/  FFMA.FTZ R183, R28, R5.reuse, -R13.reuse ;  /* 0x000000051cb77223 */ /* 0x180fe2000001080d */
[-CC-:B------:R-:W-:Y:S01]  /*9720*/  FFMA.FTZ R24, R30, R5.reuse, -R13.reuse ;  /* 0x000000051e187223 */ /* 0x180fe2000001080d */
[-CC-:B------:R-:W-:Y:S01]  /*9730*/  FFMA.FTZ R177, R32, R5.reuse, -R13.reuse ;  /* 0x0000000520b17223 */ /* 0x180fe2000001080d */
[----:B------:R-:W-:Y:S01]  /*9740*/  MUFU.EX2 R0, R0 ;  /* 0x0000000000007308 */ /* 0x000fe20000000800 */
[-CC-:B------:R-:W-:Y:S01]  /*9750*/  FFMA.FTZ R32, R42, R5.reuse, -R13.reuse ;  /* 0x000000052a207223 */ /* 0x180fe2000001080d */
[----:B------:R-:W-:Y:S01]  /*9760*/  MOV R42, UR6 ;  /* 0x00000006002a7c02 */ /* 0x000fe20008000f00 */
[-CC-:B------:R-:W-:Y:S01]  /*9770*/  FFMA.FTZ R28, R34, R5.reuse, -R13.reuse ;  /* 0x00000005221c7223 */ /* 0x180fe2000001080d */
[-CC-:B------:R-:W-:Y:S01]  /*9780*/  FFMA.FTZ R179, R36, R5.reuse, -R13.reuse ;  /* 0x0000000524b37223 */ /* 0x180fe2000001080d */
[-CC-:B------:R-:W-:Y:S01]  /*9790*/  FFMA.FTZ R175, R46, R5.reuse, -R13.reuse ;  /* 0x000000052eaf7223 */ /* 0x180fe2000001080d */
[-CC-:B------:R-:W-:Y:S01]  /*97a0*/  FFMA.FTZ R30, R38, R5.reuse, -R13.reuse ;  /* 0x00000005261e7223 */ /* 0x180fe2000001080d */
[----:B------:R-:W-:Y:S01]  /*97b0*/  @!P1 VIADD R42, R42, 0x34860 ;  /* 0x000348602a2a9836 */ /* 0x000fe20000000000 */
[----:B------:R-:W1:Y:S01]  /*97c0*/  MUFU.EX2 R181, R181 ;  /* 0x000000b500b57308 */ /* 0x000e620000000800 */
[-CC-:B------:R-:W-:Y:S01]  /*97d0*/  FFMA.FTZ R173, R40, R5.reuse, -R13.reuse ;  /* 0x0000000528ad7223 */ /* 0x180fe2000001080d */
[-CC-:B------:R-:W-:Y:S01]  /*97e0*/  FFMA.FTZ R34, R176, R5.reuse, -R13.reuse ;  /* 0x00000005b0227223 */ /* 0x180fe2000001080d */
[-CC-:B------:R-:W-:Y:S01]  /*97f0*/  FFMA.FTZ R169, R48, R5.reuse, -R13.reuse ;  /* 0x0000000530a97223 */ /* 0x180fe2000001080d */
[----:B------:R-:W-:Y:S01]  /*9800*/  @!P1 PRMT R46, RZ, 0x654, R42 ;  /* 0x00000654ff2e9816 */ /* 0x000fe2000000002a */
[-CC-:B------:R-:W-:Y:S01]  /*9810*/  FFMA.FTZ R36, R50, R5.reuse, -R13.reuse ;  /* 0x0000000532247223 */ /* 0x180fe2000001080d */
[-CC-:B------:R-:W-:Y:S01]  /*9820*/  FFMA.FTZ R171, R52, R5.reuse, -R13.reuse ;  /* 0x0000000534ab7223 */ /* 0x180fe2000001080d */
[-CC-:B------:R-:W-:Y:S01]  /*9830*/  FFMA.FTZ R38, R54, R5.reuse, -R13.reuse ;  /* 0x0000000536267223 */ /* 0x180fe2000001080d */
[----:B------:R-:W2:Y:S01]  /*9840*/  MUFU.EX2 R20, R20 ;  /* 0x0000001400147308 */ /* 0x000ea20000000800 */
        /* <DEDUP_REMOVED lines=8> */
[----:B-1----:R-:W-:Y:S01]  /*98d0*/  FFMA.FTZ R3, R0, R3, R181 ;  /* 0x0000000300037223 */ /* 0x002fe200000100b5 */
[-CC-:B------:R-:W-:Y:S01]  /*98e0*/  FFMA.FTZ R76, R76, R5.reuse, -R13.reuse ;  /* 0x000000054c4c7223 */ /* 0x180fe2000001080d */
[-CC-:B------:R-:W-:Y:S01]  /*98f0*/  FFMA.FTZ R78, R78, R5.reuse, -R13.reuse ;  /* 0x000000054e4e7223 */ /* 0x180fe2000001080d */
[-CC-:B------:R-:W-:Y:S01]  /*9900*/  FFMA.FTZ R80, R80, R5.reuse, -R13.reuse ;  /* 0x0000000550507223 */ /* 0x180fe2000001080d */
[-CC-:B------:R-:W-:Y:S01]  /*9910*/  FFMA.FTZ R82, R82, R5.reuse, -R13.reuse ;  /* 0x0000000552527223 */ /* 0x180fe2000001080d */
[----:B------:R-:W-:Y:S01]  /*9920*/  FFMA.FTZ R86, R86, R5, -R13 ;  /* 0x0000000556567223 */ /* 0x000fe2000001080d */
[----:B------:R-:W-:Y:S01]  /*9930*/  F2FP.BF16.F32.PACK_AB R174, R44, R31 ;  /* 0x0000001f2cae723e */ /* 0x000fe200000010ff */
[----:B------:R-:W-:Y:S01]  /*9940*/  MUFU.EX2 R24, R24 ;  /* 0x0000001800187308 */ /* 0x000fe20000000800 */
[C---:B--2---:R-:W-:Y:S01]  /*9950*/  FADD.FTZ R42, R20.reuse, R3 ;  /* 0x00000003142a7221 */ /* 0x044fe20000010000 */
[----:B------:R-:W-:-:S06]  /*9960*/  F2FP.BF16.F32.PACK_AB R181, R20, R181 ;  /* 0x000000b514b5723e */ /* 0x000fcc00000010ff */
[----:B------:R-:W-:Y:S01]  /*9970*/  MUFU.EX2 R177, R177 ;  /* 0x000000b100b17308 */ /* 0x000fe20000000800 */
[----:B------:R-:W-:Y:S02]  /*9980*/  WARPGROUP.DEPBAR.LE gsb0, 0x0 ;  /* 0x00008000000079c5 */ /* 0x000fe40000010000 */
[----:B------:R-:W-:Y:S01]  /*9990*/  WARPGROUP.ARRIVE ;  /* 0x00000000000079c5 */ /* 0x000fe20000000000 */
[-CC-:B------:R-:W-:Y:S01]  /*99a0*/  FFMA.FTZ R164, R192, R5.reuse, -R37.reuse ;  /* 0x00000005c0a47223 */ /* 0x180fe20000010825 */
[-CC-:B------:R-:W-:Y:S01]  /*99b0*/  FFMA.FTZ R166, R196, R5.reuse, -R37.reuse ;  /* 0x00000005c4a67223 */ /* 0x180fe20000010825 */
[-CC-:B------:R-:W-:Y:S01]  /*99c0*/  FFMA.FTZ R192, R200, R5.reuse, -R37.reuse ;  /* 0x00000005c8c07223 */ /* 0x180fe20000010825 */
[-CC-:B------:R-:W-:Y:S01]  /*99d0*/  FFMA.FTZ R196, R208, R5.reuse, -R37.reuse ;  /* 0x00000005d0c47223 */ /* 0x180fe20000010825 */
[-C--:B------:R-:W-:Y:S01]  /*99e0*/  FFMA.FTZ R200, R220, R5.reuse, -R37 ;  /* 0x00000005dcc87223 */ /* 0x080fe20000010825 */
[----:B------:R-:W-:Y:S01]  /*99f0*/  HGMMA.64x128x16.F32.BF16 R88, R160, gdesc[UR8].tnspB, R88, gsb0 ;  /* 0x41e00008a0587df0 */ /* 0x000fe20008001858 */
[----:B------:R-:W-:Y:S01]  /*9a00*/  UIADD3 UR10, UR4, 0x300, URZ ;  /* 0x00000300040a7890 */ /* 0x000fe2000fffe03f */
[----:B------:R-:W1:Y:S01]  /*9a10*/  MUFU.EX2 R164, R164 ;  /* 0x000000a400a47308 */ /* 0x000e620000000800 */
[----:B------:R-:W-:Y:S01]  /*9a20*/  UMOV UR11, 0x40000040 ;  /* 0x40000040000b7882 */ /* 0x000fe20000000000 */
[----:B------:R-:W-:Y:S01]  /*9a30*/  UIADD3 UR4, UR4, 0x380, URZ ;  /* 0x0000038004047890 */ /* 0x000fe2000fffe03f */
[-CC-:B------:R-:W-:Y:S01]  /*9a40*/  FFMA.FTZ R165, R56, R5.reuse, -R13.reuse ;  /* 0x0000000538a57223 */ /* 0x180fe2000001080d */
[----:B------:R-:W-:-:S04]  /*9a50*/  FFMA.FTZ R167, R60, R5, -R13 ;  /* 0x000000053ca77223 */ /* 0x000fc8000001080d */
[----:B------:R-:W-:Y:S08]  /*9a60*/  MUFU.EX2 R28, R28 ;  /* 0x0000001c001c7308 */ /* 0x000ff00000000800 */
[----:B------:R-:W-:Y:S01]  /*9a70*/  MUFU.EX2 R179, R179 ;  /* 0x000000b300b37308 */ /* 0x000fe20000000800 */
[----:B-1----:R-:W-:-:S07]  /*9a80*/  F2FP.BF16.F32.PACK_AB R176, R164, R25 ;  /* 0x00000019a4b0723e */ /* 0x002fce00000010ff */
[----:B------:R-:W1:Y:S08]  /*9a90*/  MUFU.EX2 R166, R166 ;  /* 0x000000a600a67308 */ /* 0x000e700000000800 */
[----:B------:R-:W-:Y:S08]  /*9aa0*/  MUFU.EX2 R30, R30 ;  /* 0x0000001e001e7308 */ /* 0x000ff00000000800 */
[----:B------:R-:W-:Y:S01]  /*9ab0*/  MUFU.EX2 R173, R173 ;  /* 0x000000ad00ad7308 */ /* 0x000fe20000000800 */
[----:B-1----:R-:W-:-:S07]  /*9ac0*/  F2FP.BF16.F32.PACK_AB R178, R166, R27 ;  /* 0x0000001ba6b2723e */ /* 0x002fce00000010ff */
[----:B------:R-:W1:Y:S08]  /*9ad0*/  MUFU.EX2 R192, R192 ;  /* 0x000000c000c07308 */ /* 0x000e700000000800 */
[----:B------:R-:W-:Y:S08]  /*9ae0*/  MUFU.EX2 R32, R32 ;  /* 0x0000002000207308 */ /* 0x000ff00000000800 */
        /* <DEDUP_REMOVED lines=14> */
[----:B------:R-:W-:Y:S01]  /*9bd0*/  FFMA.FTZ R162, R216, R5, -R37 ;  /* 0x00000005d8a27223 */ /* 0x000fe20000010825 */
[----:B------:R-:W-:Y:S02]  /*9be0*/  IMAD.U32 R37, RZ, RZ, UR36 ;  /* 0x00000024ff257e24 */ /* 0x000fe4000f8e00ff */
[----:B------:R-:W-:Y:S01]  /*9bf0*/  MUFU.EX2 R40, R40 ;  /* 0x0000002800287308 */ /* 0x000fe20000000800 */
[----:B------:R-:W-:Y:S01]  /*9c00*/  HGMMA.64x128x16.F32.BF16 R88, R156, gdesc[UR8].tnspB, R88, gsb0 ;  /* 0x41e000089c587df0 */ /* 0x000fe20008001858 */
[----:B------:R-:W-:Y:S01]  /*9c10*/  UMOV UR10, UR4 ;  /* 0x00000004000a7c82 */ /* 0x000fe20008000000 */
[----:B------:R-:W-:Y:S01]  /*9c20*/  UMOV UR11, 0x40000040 ;  /* 0x40000040000b7882 */ /* 0x000fe20000000000 */
[----:B------:R-:W-:Y:S01]  /*9c30*/  @!P1 LEA R37, R37, UR38, 0x3 ;  /* 0x0000002625259c11 */ /* 0x000fe2000f8e18ff */
[----:B------:R-:W-:-:S03]  /*9c40*/  UIADD3 UR4, UR7, -0x1, URZ ;  /* 0xffffffff07047890 */ /* 0x000fc6000fffe03f */
[----:B------:R-:W-:Y:S01]  /*9c50*/  MUFU.EX2 R160, R160 ;  /* 0x000000a000a07308 */ /* 0x000fe20000000800 */
[----:B------:R-:W-:-:S03]  /*9c60*/  @!P1 VIADD R37, R37, 0x34840 ;  /* 0x0003484025259836 */ /* 0x000fc60000000000 */
[----:B------:R-:W-:Y:S01]  /*9c70*/  UMOV UR7, UR4 ;  /* 0x0000000400077c82 */ /* 0x000fe20008000000 */
[----:B------:R-:W-:Y:S01]  /*9c80*/  UMOV UR4, UR36 ;  /* 0x0000002400047c82 */ /* 0x000fe20008000000 */
[----:B------:R-:W-:Y:S02]  /*9c90*/  @!P1 PRMT R37, RZ, 0x654, R37 ;  /* 0x00000654ff259816 */ /* 0x000fe40000000025 */
        /* <DEDUP_REMOVED lines=8> */
[----:B------:R-:W-:Y:S01]  /*9d20*/  MUFU.EX2 R68, R68 ;  /* 0x0000004400447308 */ /* 0x000fe20000000800 */
[----:B-1----:R-:W-:-:S07]  /*9d30*/  F2FP.BF16.F32.PACK_AB R161, R66, R64 ;  /* 0x0000004042a1723e */ /* 0x002fce00000010ff */
[----:B------:R-:W-:Y:S08]  /*9d40*/  MUFU.EX2 R200, R200 ;  /* 0x000000c800c87308 */ /* 0x000ff00000000800 */
[----:B------:R-:W1:Y:S08]  /*9d50*/  MUFU.EX2 R70, R70 ;  /* 0x0000004600467308 */ /* 0x000e700000000800 */
[----:B------:R-:W-:Y:S08]  /*9d60*/  MUFU.EX2 R47, R47 ;  /* 0x0000002f002f7308 */ /* 0x000ff00000000800 */
[----:B------:R-:W-:Y:S01]  /*9d70*/  MUFU.EX2 R72, R72 ;  /* 0x0000004800487308 */ /* 0x000fe20000000800 */
[----:B-1----:R-:W-:-:S07]  /*9d80*/  F2FP.BF16.F32.PACK_AB R163, R70, R68 ;  /* 0x0000004446a3723e */ /* 0x002fce00000010ff */
[----:B------:R-:W1:Y:S08]  /*9d90*/  MUFU.EX2 R202, R202 ;  /* 0x000000ca00ca7308 */ /* 0x000e700000000800 */
[----:B------:R-:W2:Y:S08]  /*9da0*/  MUFU.EX2 R74, R74 ;  /* 0x0000004a004a7308 */ /* 0x000eb00000000800 */
[----:B------:R-:W-:Y:S01]  /*9db0*/  MUFU.EX2 R49, R49 ;  /* 0x0000003100317308 */ /* 0x000fe20000000800 */
[----:B------:R-:W-:-:S02]  /*9dc0*/  WARPGROUP.DEPBAR.LE gsb0, 0x0 ;  /* 0x00008000000079c5 */ /* 0x000fc40000010000 */
[----:B------:R-:W-:-:S05]  /*9dd0*/  WARPGROUP.ARRIVE ;  /* 0x00000000000079c5 */ /* 0x000fca0000000000 */
[----:B------:R-:W-:Y:S01]  /*9de0*/  MUFU.EX2 R76, R76 ;  /* 0x0000004c004c7308 */ /* 0x000fe20000000800 */
[----:B-1----:R-:W-:Y:S02]  /*9df0*/  F2FP.BF16.F32.PACK_AB R156, R202, R47 ;  /* 0x0000002fca9c723e */ /* 0x002fe400000010ff */
[----:B--2---:R-:W-:Y:S01]  /*9e00*/  F2FP.BF16.F32.PACK_AB R157, R74, R72 ;  /* 0x000000484a9d723e */ /* 0x004fe200000010ff */
[----:B------:R-:W-:Y:S04]  /*9e10*/  HGMMA.64x128x16.F32.BF16 R88, R152, gdesc[UR8].tnspB, R88, gsb0 ;  /* 0x41e0000898587df0 */ /* 0x000fe80008001858 */
[----:B------:R-:W1:Y:S08]  /*9e20*/  MUFU.EX2 R204, R204 ;  /* 0x000000cc00cc7308 */ /* 0x000e700000000800 */
[----:B------:R-:W2:Y:S08]  /*9e30*/  MUFU.EX2 R78, R78 ;  /* 0x0000004e004e7308 */ /* 0x000eb00000000800 */
[----:B------:R-:W-:Y:S01]  /*9e40*/  MUFU.EX2 R51, R51 ;  /* 0x0000003300337308 */ /* 0x000fe20000000800 */
[----:B-1----:R-:W-:-:S07]  /*9e50*/  F2FP.BF16.F32.PACK_AB R158, R204, R49 ;  /* 0x00000031cc9e723e */ /* 0x002fce00000010ff */
[----:B------:R-:W-:Y:S01]  /*9e60*/  MUFU.EX2 R80, R80 ;  /* 0x0000005000507308 */ /* 0x000fe20000000800 */
[----:B--2---:R-:W-:-:S07]  /*9e70*/  F2FP.BF16.F32.PACK_AB R159, R78, R76 ;  /* 0x0000004c4e9f723e */ /* 0x004fce00000010ff */
[----:B------:R-:W1:Y:S08]  /*9e80*/  MUFU.EX2 R206, R206 ;  /* 0x000000ce00ce7308 */ /* 0x000e700000000800 */
[----:B------:R-:W2:Y:S08]  /*9e90*/  MUFU.EX2 R82, R82 ;  /* 0x0000005200527308 */ /* 0x000eb00000000800 */
[----:B------:R-:W-:Y:S08]  /*9ea0*/  MUFU.EX2 R53, R53 ;  /* 0x0000003500357308 */ /* 0x000ff00000000800 */
[----:B------:R-:W-:Y:S08]  /*9eb0*/  MUFU.EX2 R86, R86 ;  /* 0x0000005600567308 */ /* 0x000ff00000000800 */
[----:B------:R-:W3:Y:S01]  /*9ec0*/  MUFU.EX2 R84, R84 ;  /* 0x0000005400547308 */ /* 0x000ee20000000800 */
[----:B------:R-:W-:-:S02]  /*9ed0*/  WARPGROUP.DEPBAR.LE gsb0, 0x0 ;  /* 0x00008000000079c5 */ /* 0x000fc40000010000 */
[----:B------:R4:W-:Y:S01]  /*9ee0*/  @!P1 SYNCS.ARRIVE.TRANS64.RED.A1T0 RZ, [R37+URZ], RZ ;  /* 0x000000ff25ff99a7 */ /* 0x0009e2000810043f */
[----:B-1----:R-:W-:Y:S02]  /*9ef0*/  F2FP.BF16.F32.PACK_AB R152, R206, R51 ;  /* 0x00000033ce98723e */ /* 0x002fe400000010ff */
[----:B--2---:R-:W-:Y:S02]  /*9f00*/  F2FP.BF16.F32.PACK_AB R153, R82, R80 ;  /* 0x000000505299723e */ /* 0x004fe400000010ff */
[----:B---3--:R-:W-:Y:S01]  /*9f10*/  F2FP.BF16.F32.PACK_AB R154, R84, R53 ;  /* 0x00000035549a723e */ /* 0x008fe200000010ff */
[----:B----4-:R-:W-:Y:S01]  /*9f20*/  FFMA.FTZ R37, R2, R4, R15 ;  /* 0x0000000402257223 */ /* 0x010fe2000001000f */
[----:B------:R1:W-:Y:S03]  /*9f30*/  @!P1 SYNCS.ARRIVE.TRANS64.RED.A1T0 RZ, [R46+URZ], RZ ;  /* 0x000000ff2eff99a7 */ /* 0x0003e6000810043f */
[----:B------:R-:W-:Y:S01]  /*9f40*/  FADD.FTZ R4, R170, R37 ;  /* 0x00000025aa047221 */ /* 0x000fe20000010000 */
[----:B------:R-:W-:Y:S01]  /*9f50*/  FADD.FTZ R37, R183, R42 ;  /* 0x0000002ab7257221 */ /* 0x000fe20000010000 */
[----:B------:R-:W-:-:S02]  /*9f60*/  F2FP.BF16.F32.PACK_AB R183, R24, R183 ;  /* 0x000000b718b7723e */ /* 0x000fc400000010ff */
[----:B------:R-:W-:Y:S01]  /*9f70*/  FADD.FTZ R3, R21, R4 ;  /* 0x0000000415037221 */ /* 0x000fe20000010000 */
[----:B-1----:R-:W-:Y:S01]  /*9f80*/  FADD.FTZ R46, R24, R37 ;  /* 0x00000025182e7221 */ /* 0x002fe20000010000 */
[-CC-:B------:R-:W-:Y:S01]  /*9f90*/  FFMA.FTZ R4, R62, R5.reuse, -R13.reuse ;  /* 0x000000053e047223 */ /* 0x180fe2000001080d */
[----:B------:R-:W-:Y:S01]  /*9fa0*/  FFMA.FTZ R13, R168, R5, -R13 ;  /* 0x00000005a80d7223 */ /* 0x000fe2000001080d */
[----:B------:R-:W-:Y:S01]  /*9fb0*/  FADD.FTZ R42, R26, R3 ;  /* 0x000000031a2a7221 */ /* 0x000fe20000010000 */
[----:B------:R-:W-:Y:S01]  /*9fc0*/  FADD.FTZ R37, R177, R46 ;  /* 0x0000002eb1257221 */ /* 0x000fe20000010000 */
[C---:B------:R-:W-:Y:S02]  /*9fd0*/  F2FP.BF16.F32.PACK_AB R177, R28.reuse, R177 ;  /* 0x000000b11cb1723e */ /* 0x040fe400000010ff */
[----:B------:R-:W-:Y:S01]  /*9fe0*/  FADD.FTZ R3, R25, R42 ;  /* 0x0000002a19037221 */ /* 0x000fe20000010000 */
[----:B------:R-:W-:Y:S01]  /*9ff0*/  FADD.FTZ R46, R28, R37 ;  /* 0x000000251c2e7221 */ /* 0x000fe20000010000 */
[----:B------:R-:W-:Y:S01]  /*a000*/  MUFU.EX2 R4, R4 ;  /* 0x0000000400047308 */ /* 0x000fe20000000800 */
[----:B------:R-:W-:Y:S01]  /*a010*/  F2FP.BF16.F32.PACK_AB R168, R194, R33 ;  /* 0x00000021c2a8723e */ /* 0x000fe200000010ff */
[----:B------:R-:W-:Y:S01]  /*a020*/  FADD.FTZ R42, R164, R3 ;  /* 0x00000003a42a7221 */ /* 0x000fe20000010000 */
[----:B------:R-:W-:Y:S01]  /*a030*/  FADD.FTZ R37, R179, R46 ;  /* 0x0000002eb3257221 */ /* 0x000fe20000010000 */
[----:B------:R-:W-:-:S02]  /*a040*/  F2FP.BF16.F32.PACK_AB R164, R160, R39 ;  /* 0x00000027a0a4723e */ /* 0x000fc400000010ff */
[----:B------:R-:W-:Y:S01]  /*a050*/  FADD.FTZ R3, R27, R42 ;  /* 0x0000002a1b037221 */ /* 0x000fe20000010000 */
[C---:B------:R-:W-:Y:S01]  /*a060*/  FADD.FTZ R46, R30.reuse, R37 ;  /* 0x000000251e2e7221 */ /* 0x040fe20000010000 */
[----:B------:R-:W1:Y:S01]  /*a070*/  MUFU.EX2 R13, R13 ;  /* 0x0000000d000d7308 */ /* 0x000e620000000800 */
[----:B------:R-:W-:Y:S01]  /*a080*/  F2FP.BF16.F32.PACK_AB R179, R30, R179 ;  /* 0x000000b31eb3723e */ /* 0x000fe200000010ff */
[----:B------:R-:W-:Y:S01]  /*a090*/  FADD.FTZ R42, R166, R3 ;  /* 0x00000003a62a7221 */ /* 0x000fe20000010000 */
[----:B------:R-:W-:Y:S01]  /*a0a0*/  FADD.FTZ R37, R173, R46 ;  /* 0x0000002ead257221 */ /* 0x000fe20000010000 */
[----:B------:R-:W-:Y:S02]  /*a0b0*/  F2FP.BF16.F32.PACK_AB R166, R162, R41 ;  /* 0x00000029a2a6723e */ /* 0x000fe400000010ff */
[----:B------:R-:W-:Y:S01]  /*a0c0*/  FADD.FTZ R3, R29, R42 ;  /* 0x0000002a1d037221 */ /* 0x000fe20000010000 */
[C---:B------:R-:W-:Y:S01]  /*a0d0*/  FADD.FTZ R46, R32.reuse, R37 ;  /* 0x00000025202e7221 */ /* 0x040fe20000010000 */
        /* <DEDUP_REMOVED lines=9> */
[----:B-1----:R-:W-:-:S02]  /*a170*/  F2FP.BF16.F32.PACK_AB R155, R13, R86 ;  /* 0x000000560d9b723e */ /* 0x002fc400000010ff */
[----:B------:R-:W-:Y:S01]  /*a180*/  FADD.FTZ R3, R33, R42 ;  /* 0x0000002a21037221 */ /* 0x000fe20000010000 */
[C---:B------:R-:W-:Y:S01]  /*a190*/  FADD.FTZ R26, R36.reuse, R15 ;  /* 0x0000000f241a7221 */ /* 0x040fe20000010000 */
        /* <DEDUP_REMOVED lines=40> */
[----:B------:R-:W-:-:S04]  /*a420*/  FADD.FTZ R3, R53, R4 ;  /* 0x0000000435037221 */ /* 0x000fc80000010000 */
[----:B------:R-:W-:Y:S01]  /*a430*/  FADD.FTZ R4, R84, R3 ;  /* 0x0000000354047221 */ /* 0x000fe20000010000 */
[----:B------:R-:W-:Y:S01]  /*a440*/  FADD.FTZ R3, R13, R15 ;  /* 0x0000000f0d037221 */ /* 0x000fe20000010000 */
[----:B------:R-:W-:Y:S01]  /*a450*/  IMAD.MOV.U32 R13, RZ, RZ, R14 ;  /* 0x000000ffff0d7224 */ /* 0x000fe200078e000e */
[----:B------:R-:W-:Y:S01]  /*a460*/  MOV R15, R12 ;  /* 0x0000000c000f7202 */ /* 0x000fe20000000f00 */
[----:B------:R-:W-:Y:S06]  /*a470*/  @P2 BRA `(.L_x_1892) ;  /* 0xffffffd400c02947 */ /* 0x000fec000383ffff */
.L_x_1883:
        /* <DEDUP_REMOVED lines=67> */
.L_x_1893:
[----:B------:R-:W-:Y:S01]  /*a8b0*/  ULEA UR5, UR36, UR38, 0x3 ;  /* 0x0000002624057291 */ /* 0x000fe2000f8e183f */
[----:B------:R-:W-:-:S05]  /*a8c0*/  IMAD.U32 R0, RZ, RZ, UR46 ;  /* 0x0000002eff007e24 */ /* 0x000fca000f8e00ff */
[----:B------:R-:W-:-:S04]  /*a8d0*/  SHF.L.U32 R0, R0, 0x1f, RZ ;  /* 0x0000001f00007819 */ /* 0x000fc800000006ff */
[----:B------:R1:W2:Y:S01]  /*a8e0*/  SYNCS.PHASECHK.TRANS64.TRYWAIT P2, [UR5+0x34850], R0 ;  /* 0x03485000ff0075a7 */ /* 0x0002a20008040145 */
[----:B------:R-:W-:Y:S05]  /*a8f0*/  @!P0 BRA `(.L_x_1894) ;  /* 0x0000000000048947 */ /* 0x000fea0003800000 */
[----:B------:R-:W-:Y:S01]  /*a900*/  BPT.TRAP 0x1 ;  /* 0x000000040000795c */ /* 0x000fe20000300000 */
.L_x_1894:
[----:B--2---:R-:W-:Y:S05]  /*a910*/  @P2 BRA `(.L_x_1895) ;  /* 0x0000000000082947 */ /* 0x004fea0003800000 */
[----:B------:R-:W2:Y:S02]  /*a920*/  SYNCS.PHASECHK.TRANS64.TRYWAIT P0, [UR5+0x34850], R0 ;  /* 0x03485000ff0075a7 */ /* 0x000ea40008000145 */
[----:B--2---:R-:W-:Y:S05]  /*a930*/  @!P0 BRA `(.L_x_1896) ;  /* 0x0000004c00848947 */ /* 0x004fea0003800000 */
.L_x_1895:
[----:B------:R-:W-:Y:S01]  /*a940*/  UIADD3 UR38, UR38, 0x400, URZ ;  /* 0x0000040026267890 */ /* 0x000fe2000fffe03f */
[----:B------:R-:W-:Y:S01]  /*a950*/  WARPGROUP.ARRIVE ;  /* 0x00000000000079c5 */ /* 0x000fe20000000000 */
[----:B------:R-:W-:Y:S01]  /*a960*/  UMOV UR7, 0x40000040 ;  /* 0x4000004000077882 */ /* 0x000fe20000000000 */
[----:B--2---:R-:W2:Y:S01]  /*a970*/  SHFL.BFLY PT, R7, R4, 0x2, 0x1f ;  /* 0x0c401f0004077f89 */ /* 0x004ea200000e0000 */
[----:B------:R-:W-:Y:S01]  /*a980*/  USHF.R.U32.HI UR38, URZ, 0x4, UR38 ;  /* 0x000000043f267899 */ /* 0x000fe20008011626 */
[----:B------:R-:W-:Y:S02]  /*a990*/  MOV R11, RZ ;  /* 0x000000ff000b7202 */ /* 0x000fe40000000f00 */
[----:B-1----:R-:W1:Y:S01]  /*a9a0*/  SHFL.BFLY PT, R0, R3, 0x2, 0x1f ;  /* 0x0c401f0003007f89 */ /* 0x002e6200000e0000 */
[----:B------:R-:W-:Y:S01]  /*a9b0*/  ULOP3.LUT UR38, UR38, 0x3fff, URZ, 0xc0, !UPT ;  /* 0x00003fff26267892 */ /* 0x000fe2000f8ec03f */
[----:B------:R-:W-:-:S03]  /*a9c0*/  R2UR UR8, R186 ;  /* 0x00000000ba0872ca */ /* 0x000fc600000e0000 */
[----:B------:R-:W-:-:S04]  /*a9d0*/  ULOP3.LUT UR4, UR38, 0x4000000, URZ, 0xfc, !UPT ;  /* 0x0400000026047892 */ /* 0x000fc8000f8efc3f */
[----:B------:R-:W-:Y:S02]  /*a9e0*/  ULEA UR4, UR36, UR4, 0xb ;  /* 0x0000000424047291 */ /* 0x000fe4000f8e583f */
[----:B------:R-:W-:-:S04]  /*a9f0*/  UIADD3 UR36, UR36, 0x1, URZ ;  /* 0x0000000124247890 */ /* 0x000fc8000fffe03f */
[----:B------:R-:W-:Y:S01]  /*aa00*/  UIADD3 UR8, UR8, 0x1, URZ ;  /* 0x0000000108087890 */ /* 0x000fe2000fffe03f */
[----:B------:R-:W-:Y:S01]  /*aa10*/  UMOV UR6, UR4 ;  /* 0x0000000400067c82 */ /* 0x000fe20008000000 */
[----:B------:R-:W-:Y:S01]  /*aa20*/  UISETP.NE.AND UP0, UPT, UR36, 0x2, UPT ;  /* 0x000000022400788c */ /* 0x000fe2000bf05270 */
[----:B------:R-:W-:Y:S01]  /*aa30*/  HGMMA.64x128x16.F32.BF16 R24, R180, gdesc[UR4].tnspB, R24, gsb0 ;  /* 0x41e00004b4187df0 */ /* 0x000fe20008001818 */
[----:B------:R-:W-:Y:S01]  /*aa40*/  UIADD3 UR6, UR4, 0x80, URZ ;  /* 0x0000008004067890 */ /* 0x000fe2000fffe03f */
[----:B--2---:R-:W-:Y:S01]  /*aa50*/  FADD.FTZ R7, R7, R4 ;  /* 0x0000000407077221 */ /* 0x004fe20000010000 */
[----:B------:R-:W-:Y:S01]  /*aa60*/  UMOV UR7, 0x40000040 ;  /* 0x4000004000077882 */ /* 0x000fe20000000000 */
[----:B------:R-:W-:Y:S02]  /*aa70*/  IMAD.MOV.U32 R4, RZ, RZ, RZ ;  /* 0x000000ffff047224 */ /* 0x000fe400078e00ff */
[----:B-1----:R-:W-:Y:S01]  /*aa80*/  FADD.FTZ R2, R0, R3 ;  /* 0x0000000300027221 */ /* 0x002fe20000010000 */
[----:B------:R-:W-:Y:S01]  /*aa90*/  IMAD.U32 R186, RZ, RZ, UR8 ;  /* 0x00000008ffba7e24 */ /* 0x000fe2000f8e00ff */
[----:B------:R-:W1:Y:S01]  /*aaa0*/  SHFL.BFLY PT, R0, R7, 0x1, 0x1f ;  /* 0x0c201f0007007f89 */ /* 0x000e6200000e0000 */
[----:B------:R-:W-:-:S03]  /*aab0*/  USEL UR36, UR36, URZ, UP0 ;  /* 0x0000003f24247287 */ /* 0x000fc60008000000 */
[----:B------:R-:W2:Y:S01]  /*aac0*/  SHFL.BFLY PT, R9, R2, 0x1, 0x1f ;  /* 0x0c201f0002097f89 */ /* 0x000ea200000e0000 */
[----:B-1----:R-:W-:Y:S01]  /*aad0*/  FADD.FTZ R10, R7, R0 ;  /* 0x00000000070a7221 */ /* 0x002fe20000010000 */
[----:B------:R-:W-:Y:S01]  /*aae0*/  MOV R7, UR5 ;  /* 0x0000000500077c02 */ /* 0x000fe20008000f00 */
[----:B------:R-:W-:Y:S02]  /*aaf0*/  IMAD.MOV.U32 R0, RZ, RZ, -0x800000 ;  /* 0xff800000ff007424 */ /* 0x000fe400078e00ff */
[----:B--2---:R-:W-:Y:S01]  /*ab00*/  FADD.FTZ R9, R2, R9 ;  /* 0x0000000902097221 */ /* 0x004fe20000010000 */
[----:B------:R-:W-:Y:S01]  /*ab10*/  FSETP.NE.FTZ.AND P0, PT, R10, RZ, PT ;  /* 0x000000ff0a00720b */ /* 0x000fe20003f15000 */
[----:B------:R-:W-:Y:S02]  /*ab20*/  @!P1 VIADD R7, R7, 0x34860 ;  /* 0x0003486007079836 */ /* 0x000fe40000000000 */
[----:B------:R-:W-:Y:S01]  /*ab30*/  IMAD.MOV.U32 R2, RZ, RZ, -0x800000 ;  /* 0xff800000ff027424 */ /* 0x000fe200078e00ff */
[----:B------:R-:W-:-:S02]  /*ab40*/  FSETP.NE.FTZ.AND P2, PT, R9, RZ, PT ;  /* 0x000000ff0900720b */ /* 0x000fc40003f55000 */
[----:B------:R-:W-:-:S07]  /*ab50*/  @!P1 PRMT R7, RZ, 0x654, R7 ;  /* 0x00000654ff079816 */ /* 0x000fce0000000007 */
[----:B------:R-:W1:Y:S01]  /*ab60*/  @P0 MUFU.LG2 R6, R10 ;  /* 0x0000000a00060308 */ /* 0x000e620000000c00 */
[----:B------:R-:W-:-:S03]  /*ab70*/  @P0 FMUL.FTZ R3, R5, 0.69314718246459960938 ;  /* 0x3f31721805030820 */ /* 0x000fc60000410000 */
[----:B------:R-:W-:-:S04]  /*ab80*/  @P2 FMUL.FTZ R20, R5, 0.69314718246459960938 ;  /* 0x3f31721805142820 */ /* 0x000fc80000410000 */
[----:B------:R-:W2:Y:S08]  /*ab90*/  @P2 MUFU.LG2 R8, R9 ;  /* 0x0000000900082308 */ /* 0x000eb00000000c00 */
[----:B------:R-:W3:Y:S01]  /*aba0*/  @P0 MUFU.RCP R4, R10 ;  /* 0x0000000a00040308 */ /* 0x000ee20000001000 */
[----:B-1----:R-:W-:-:S04]  /*abb0*/  @P0 FMUL.FTZ R6, R6, 0.69314718246459960938 ;  /* 0x3f31721806060820 */ /* 0x002fc80000410000 */
[----:B------:R-:W-:Y:S01]  /*abc0*/  @P0 FFMA.FTZ R2, R3, R12, R6 ;  /* 0x0000000c03020223 */ /* 0x000fe20000010006 */
[----:B------:R-:W-:Y:S02]  /*abd0*/  PLOP3.LUT P0, PT, PT, PT, PT, 0x8, 0x0 ;  /* 0x000000000000781c */ /* 0x000fe40003f0e170 */
[----:B------:R-:W1:Y:S01]  /*abe0*/  @P2 MUFU.RCP R11, R9 ;  /* 0x00000009000b2308 */ /* 0x000e620000001000 */
        /* <DEDUP_REMOVED lines=40> */
[-C--:B---3--:R-:W-:Y:S01]  /*ae70*/  FMUL.FTZ R10, R24, R4.reuse ;  /* 0x00000004180a7220 */ /* 0x088fe20000410000 */
        /* <DEDUP_REMOVED lines=31> */
[-C--:B-1----:R-:W-:Y:S01]  /*b070*/  FMUL.FTZ R9, R26, R11.reuse ;  /* 0x0000000b1a097220 */ /* 0x082fe20000410000 */
        /* <DEDUP_REMOVED lines=31> */
.L_x_1866:
        /* <DEDUP_REMOVED lines=8> */
[----:B------:R-:W-:Y:S01]  /*b2f0*/  IADD3 R31, R23, UR42, RZ ;  /* 0x0000002a171f7c10 */ /* 0x000fe2000fffe0ff */
[----:B------:R-:W-:Y:S01]  /*b300*/  BAR.SYNC.DEFER_BLOCKING 0x1, 0x100 ;  /* 0x0044000000007b1d */ /* 0x000fe20000010000 */
[C---:B------:R-:W-:Y:S01]  /*b310*/  IADD3 R27, P2, R16.reuse, 0x20, RZ ;  /* 0x00000020101b7810 */ /* 0x040fe20007f5e0ff */
[----:B------:R-:W-:Y:S01]  /*b320*/  USHF.R.S32.HI UR5, URZ, 0x1f, UR43 ;  /* 0x0000001f3f057899 */ /* 0x000fe2000801142b */
[C---:B------:R-:W-:Y:S01]  /*b330*/  IADD3 R15, P4, R16.reuse, 0x4000, RZ ;  /* 0x00004000100f7810 */ /* 0x040fe20007f9e0ff */
[----:B------:R-:W-:Y:S01]  /*b340*/  VIADD R4, R31, 0x8 ;  /* 0x000000081f047836 */ /* 0x000fe20000000000 */
[C---:B------:R-:W-:Y:S01]  /*b350*/  LOP3.LUT R5, R16.reuse, 0x380, RZ, 0xc0, !PT ;  /* 0x0000038010057812 */ /* 0x040fe200078ec0ff */
[----:B------:R-:W-:Y:S01]  /*b360*/  ULDC UR10, c[0x0][0xa88] ;  /* 0x0002a200000a7ab9 */ /* 0x000fe20000000800 */
[C---:B------:R-:W-:Y:S01]  /*b370*/  IADD3 R11, P6, R16.reuse, 0x40, RZ ;  /* 0x00000040100b7810 */ /* 0x040fe20007fde0ff */
[----:B------:R-:W1:Y:S01]  /*b380*/  LDC.64 R88, c[0x0][0xb78] ;  /* 0x0002de00ff587b82 */ /* 0x000e620000000a00 */
[----:B------:R-:W-:Y:S01]  /*b390*/  LOP3.LUT R26, R27, 0x380, RZ, 0xc0, !PT ;  /* 0x000003801b1a7812 */ /* 0x000fe200078ec0ff */
[----:B------:R-:W-:Y:S01]  /*b3a0*/  ULDC.64 UR8, c[0x0][0xb70] ;  /* 0x0002dc0000087ab9 */ /* 0x000fe20000000a00 */
[----:B------:R-:W-:Y:S01]  /*b3b0*/  LOP3.LUT P0, RZ, R187, 0x3, RZ, 0xc0, !PT ;  /* 0x00000003bbff7812 */ /* 0x000fe2000780c0ff */
[----:B------:R-:W-:Y:S01]  /*b3c0*/  UIMAD UR5, UR5, UR8, URZ ;  /* 0x00000008050572a4 */ /* 0x000fe2000f8e023f */
[----:B------:R-:W-:Y:S01]  /*b3d0*/  LOP3.LUT R14, R15, 0x380, RZ, 0xc0, !PT ;  /* 0x000003800f0e7812 */ /* 0x000fe200078ec0ff */
[----:B------:R-:W-:Y:S01]  /*b3e0*/  UIMAD.WIDE.U32 UR6, UR43, UR8, URZ ;  /* 0x000000082b0672a5 */ /* 0x000fe2000f8e003f */
[----:B------:R-:W-:Y:S01]  /*b3f0*/  IADD3 R21, P5, R16, 0x60, RZ ;  /* 0x0000006010157810 */ /* 0x000fe20007fbe0ff */
[----:B------:R-:W-:Y:S01]  /*b400*/  USHF.R.S32.HI UR8, URZ, 0x1f, UR44 ;  /* 0x0000001f3f087899 */ /* 0x000fe2000801142c */
[----:B------:R-:W-:Y:S01]  /*b410*/  SHF.R.U64 R5, R5, 0x3, RZ ;  /* 0x0000000305057819 */ /* 0x000fe200000012ff */
[----:B------:R-:W-:Y:S01]  /*b420*/  UIMAD UR5, UR43, UR9, UR5 ;  /* 0x000000092b0572a4 */ /* 0x000fe2000f8e0205 */
[----:B------:R-:W-:Y:S01]  /*b430*/  LOP3.LUT R24, R11, 0x380, RZ, 0xc0, !PT ;  /* 0x000003800b187812 */ /* 0x000fe200078ec0ff */
[----:B------:R-:W-:Y:S01]  /*b440*/  ULDC.64 UR12, c[0x0][0x208] ;  /* 0x00008200000c7ab9 */ /* 0x000fe20000000a00 */
[----:B------:R-:W-:Y:S01]  /*b450*/  SHF.R.U64 R26, R26, 0x3, RZ ;  /* 0x000000031a1a7819 */ /* 0x000fe200000012ff */
[----:B------:R-:W-:Y:S01]  /*b460*/  UIADD3 UR5, UR7, UR5, URZ ;  /* 0x0000000507057290 */ /* 0x000fe2000fffe03f */
[----:B------:R-:W-:-:S02]  /*b470*/  ISETP.GE.OR P1, PT, R4, UR10, P0 ;  /* 0x0000000a04007c0c */ /* 0x000fc40008726670 */
[----:B------:R-:W-:Y:S02]  /*b480*/  SHF.R.U64 R14, R14, 0x3, RZ ;  /* 0x000000030e0e7819 */ /* 0x000fe400000012ff */
[----:B------:R-:W-:Y:S02]  /*b490*/  LOP3.LUT R20, R21, 0x380, RZ, 0xc0, !PT ;  /* 0x0000038015147812 */ /* 0x000fe400078ec0ff */
[----:B------:R-:W-:Y:S01]  /*b4a0*/  LOP3.LUT R4, R5, R16, RZ, 0x3c, !PT ;  /* 0x0000001005047212 */ /* 0x000fe200078e3cff */
[----:B------:R-:W-:Y:S01]  /*b4b0*/  IMAD.MOV.U32 R5, RZ, RZ, R17 ;  /* 0x000000ffff057224 */ /* 0x000fe200078e0011 */
[----:B------:R-:W-:Y:S02]  /*b4c0*/  SHF.R.U64 R24, R24, 0x3, RZ ;  /* 0x0000000318187819 */ /* 0x000fe400000012ff */
[----:B------:R-:W-:Y:S02]  /*b4d0*/  LOP3.LUT R26, R26, R27, RZ, 0x3c, !PT ;  /* 0x0000001b1a1a7212 */ /* 0x000fe400078e3cff */
[----:B------:R-:W-:-:S02]  /*b4e0*/  LOP3.LUT R14, R14, R15, RZ, 0x3c, !PT ;  /* 0x0000000f0e0e7212 */ /* 0x000fc400078e3cff */
[----:B------:R-:W-:Y:S02]  /*b4f0*/  IADD3.X R27, RZ, R17, RZ, P2, !PT ;  /* 0x00000011ff1b7210 */ /* 0x000fe400017fe4ff */
[----:B------:R-:W-:Y:S02]  /*b500*/  SHF.R.U64 R20, R20, 0x3, RZ ;  /* 0x0000000314147819 */ /* 0x000fe400000012ff */
[----:B------:R-:W-:Y:S02]  /*b510*/  IADD3 R15, P2, R16, 0x4040, RZ ;  /* 0x00004040100f7810 */ /* 0x000fe40007f5e0ff */
[----:B------:R-:W-:Y:S02]  /*b520*/  LOP3.LUT R24, R24, R11, RZ, 0x3c, !PT ;  /* 0x0000000b18187212 */ /* 0x000fe400078e3cff */
[----:B------:R-:W-:Y:S02]  /*b530*/  MOV R11, R4 ;  /* 0x00000004000b7202 */ /* 0x000fe40000000f00 */
[----:B------:R-:W-:Y:S01]  /*b540*/  F2FP.BF16.F32.PACK_AB R4, R25, R10 ;  /* 0x0000000a1904723e */ /* 0x000fe200000010ff */
[----:B------:R-:W-:Y:S01]  /*b550*/  IMAD.X R25, RZ, RZ, R17, P6 ;  /* 0x000000ffff197224 */ /* 0x000fe200030e0611 */
[----:B------:R-:W-:-:S02]  /*b560*/  LOP3.LUT R20, R20, R21, RZ, 0x3c, !PT ;  /* 0x0000001514147212 */ /* 0x000fc400078e3cff */
[C---:B------:R-:W-:Y:S02]  /*b570*/  IADD3 R13, P3, R16.reuse, 0x4020, RZ ;  /* 0x00004020100d7810 */ /* 0x040fe40007f7e0ff */
[----:B------:R-:W-:Y:S02]  /*b580*/  LOP3.LUT R10, R15, 0x380, RZ, 0xc0, !PT ;  /* 0x000003800f0a7812 */ /* 0x000fe400078ec0ff */
[----:B------:R-:W-:Y:S02]  /*b590*/  IADD3 R21, P6, R16, 0x4060, RZ ;  /* 0x0000406010157810 */ /* 0x000fe40007fde0ff */
[----:B------:R-:W-:Y:S02]  /*b5a0*/  F2FP.BF16.F32.PACK_AB R5, R8, R9 ;  /* 0x000000090805723e */ /* 0x000fe400000010ff */
[----:B------:R-:W-:Y:S02]  /*b5b0*/  F2FP.BF16.F32.PACK_AB R6, R6, R3 ;  /* 0x000000030606723e */ /* 0x000fe400000010ff */
[----:B------:R-:W-:-:S02]  /*b5c0*/  F2FP.BF16.F32.PACK_AB R7, R7, R30 ;  /* 0x0000001e0707723e */ /* 0x000fc400000010ff */
[----:B------:R-:W-:Y:S02]  /*b5d0*/  LOP3.LUT R12, R13, 0x380, RZ, 0xc0, !PT ;  /* 0x000003800d0c7812 */ /* 0x000fe400078ec0ff */
[----:B------:R-:W-:Y:S01]  /*b5e0*/  SHF.R.U64 R10, R10, 0x3, RZ ;  /* 0x000000030a0a7819 */ /* 0x000fe200000012ff */
[----:B------:R2:W-:Y:S01]  /*b5f0*/  STSM.16.M88.4 [R11], R4 ;  /* 0x000000040b007844 */ /* 0x0005e20000000200 */
[----:B------:R-:W-:Y:S02]  /*b600*/  LOP3.LUT R8, R21, 0x380, RZ, 0xc0, !PT ;  /* 0x0000038015087812 */ /* 0x000fe400078ec0ff */
[----:B------:R-:W-:Y:S02]  /*b610*/  SHF.R.U64 R12, R12, 0x3, RZ ;  /* 0x000000030c0c7819 */ /* 0x000fe400000012ff */
[----:B------:R-:W-:Y:S02]  /*b620*/  LOP3.LUT R10, R10, R15, RZ, 0x3c, !PT ;  /* 0x0000000f0a0a7212 */ /* 0x000fe400078e3cff */
[----:B------:R-:W-:-:S02]  /*b630*/  SHF.R.U64 R8, R8, 0x3, RZ ;  /* 0x0000000308087819 */ /* 0x000fc400000012ff */
[----:B------:R-:W-:Y:S02]  /*b640*/  MOV R28, R24 ;  /* 0x00000018001c7202 */ /* 0x000fe40000000f00 */
[----:B------:R-:W-:Y:S01]  /*b650*/  LOP3.LUT R12, R12, R13, RZ, 0x3c, !PT ;  /* 0x0000000d0c0c7212 */ /* 0x000fe200078e3cff */
[--C-:B------:R-:W-:Y:S01]  /*b660*/  IMAD.X R13, RZ, RZ, R17.reuse, P3 ;  /* 0x000000ffff0d7224 */ /* 0x100fe200018e0611 */
[----:B------:R-:W-:Y:S01]  /*b670*/  LOP3.LUT R8, R8, R21, RZ, 0x3c, !PT ;  /* 0x0000001508087212 */ /* 0x000fe200078e3cff */
[--C-:B------:R-:W-:Y:S01]  /*b680*/  IMAD.X R21, RZ, RZ, R17.reuse, P5 ;  /* 0x000000ffff157224 */ /* 0x100fe200028e0611 */
[----:B------:R-:W-:Y:S01]  /*b690*/  IADD3.X R9, RZ, R17, RZ, P6, !PT ;  /* 0x00000011ff097210 */ /* 0x000fe200037fe4ff */
[----:B--2---:R-:W-:Y:S01]  /*b6a0*/  IMAD.X R11, RZ, RZ, R17, P2 ;  /* 0x000000ffff0b7224 */ /* 0x004fe200010e0611 */
[----:B------:R-:W-:Y:S02]  /*b6b0*/  MOV R29, R26 ;  /* 0x0000001a001d7202 */ /* 0x000fe40000000f00 */
[----:B------:R-:W-:-:S02]  /*b6c0*/  IADD3.X R15, RZ, R17, RZ, P4, !PT ;  /* 0x00000011ff0f7210 */ /* 0x000fc400027fe4ff */
[----:B------:R-:W-:Y:S01]  /*b6d0*/  MOV R24, R10 ;  /* 0x0000000a00187202 */ /* 0x000fe20000000f00 */
[----:B-1----:R-:W-:Y:S01]  /*b6e0*/  IMAD R10, R88, UR8, RZ ;  /* 0x00000008580a7c24 */ /* 0x002fe2000f8e02ff */
[----:B------:R-:W-:Y:S02]  /*b6f0*/  F2FP.BF16.F32.PACK_AB R4, R33, R32 ;  /* 0x000000202104723e */ /* 0x000fe400000010ff */
[----:B------:R-:W-:Y:S01]  /*b700*/  F2FP.BF16.F32.PACK_AB R5, R35, R34 ;  /* 0x000000222305723e */ /* 0x000fe200000010ff */
[----:B------:R-:W-:Y:S01]  /*b710*/  IMAD R30, R89, UR44, R10 ;  /* 0x0000002c591e7c24 */ /* 0x000fe2000f8e020a */
[----:B------:R-:W-:Y:S02]  /*b720*/  F2FP.BF16.F32.PACK_AB R6, R37, R36 ;  /* 0x000000242506723e */ /* 0x000fe400000010ff */
[----:B------:R-:W-:Y:S02]  /*b730*/  F2FP.BF16.F32.PACK_AB R7, R39, R38 ;  /* 0x000000262707723e */ /* 0x000fe400000010ff */
[----:B------:R-:W-:-:S02]  /*b740*/  MOV R3, R8 ;  /* 0x0000000800037202 */ /* 0x000fc40000000f00 */
[----:B------:R-:W-:Y:S01]  /*b750*/  MOV R26, R14 ;  /* 0x0000000e001a7202 */ /* 0x000fe20000000f00 */
[----:B------:R1:W-:Y:S01]  /*b760*/  STSM.16.M88.4 [R29], R4 ;  /* 0x000000041d007844 */ /* 0x0003e20000000200 */
[----:B------:R-:W-:Y:S02]  /*b770*/  MOV R25, R12 ;  /* 0x0000000c00197202 */ /* 0x000fe40000000f00 */
[----:B------:R-:W-:Y:S02]  /*b780*/  F2FP.BF16.F32.PACK_AB R8, R41, R40 ;  /* 0x000000282908723e */ /* 0x000fe400000010ff */
[----:B------:R-:W-:Y:S02]  /*b790*/  F2FP.BF16.F32.PACK_AB R9, R43, R42 ;  /* 0x0000002a2b09723e */ /* 0x000fe400000010ff */
[----:B------:R-:W-:Y:S02]  /*b7a0*/  F2FP.BF16.F32.PACK_AB R10, R45, R44 ;  /* 0x0000002c2d0a723e */ /* 0x000fe400000010ff */
[----:B------:R-:W-:-:S02]  /*b7b0*/  F2FP.BF16.F32.PACK_AB R11, R47, R46 ;  /* 0x0000002e2f0b723e */ /* 0x000fc400000010ff */
[----:B------:R-:W-:Y:S01]  /*b7c0*/  MOV R27, R20 ;  /* 0x00000014001b7202 */ /* 0x000fe20000000f00 */
[----:B------:R-:W-:Y:S01]  /*b7d0*/  IMAD.U32 R21, RZ, RZ, UR7 ;  /* 0x00000007ff157e24 */ /* 0x000fe2000f8e00ff */
[----:B------:R-:W-:Y:S01]  /*b7e0*/  F2FP.BF16.F32.PACK_AB R12, R49, R48 ;  /* 0x00000030310c723e */ /* 0x000fe200000010ff */
[----:B------:R-:W-:Y:S01]  /*b7f0*/  STSM.16.M88.4 [R28], R8 ;  /* 0x000000081c007844 */ /* 0x000fe20000000200 */
[----:B------:R-:W-:Y:S01]  /*b800*/  F2FP.BF16.F32.PACK_AB R13, R51, R50 ;  /* 0x00000032330d723e */ /* 0x000fe200000010ff */
[----:B------:R-:W-:Y:S01]  /*b810*/  IMAD.U32 R20, RZ, RZ, UR6 ;  /* 0x00000006ff147e24 */ /* 0x000fe2000f8e00ff */
[----:B------:R-:W-:Y:S01]  /*b820*/  F2FP.BF16.F32.PACK_AB R14, R53, R52 ;  /* 0x00000034350e723e */ /* 0x000fe200000010ff */
[----:B------:R-:W-:Y:S01]  /*b830*/  ULDC.64 UR6, c[0x0][0xb40] ;  /* 0x0002d00000067ab9 */ /* 0x000fe20000000a00 */
[----:B------:R-:W-:Y:S02]  /*b840*/  F2FP.BF16.F32.PACK_AB R15, R55, R54 ;  /* 0x00000036370f723e */ /* 0x000fe400000010ff */
[----:B------:R-:W-:-:S02]  /*b850*/  F2FP.BF16.F32.PACK_AB R64, R65, R64 ;  /* 0x000000404140723e */ /* 0x000fc400000010ff */
[----:B-1----:R-:W-:Y:S01]  /*b860*/  F2FP.BF16.F32.PACK_AB R4, R57, R56 ;  /* 0x000000383904723e */ /* 0x002fe200000010ff */
[----:B------:R-:W-:Y:S01]  /*b870*/  STSM.16.M88.4 [R27], R12 ;  /* 0x0000000c1b007844 */ /* 0x000fe20000000200 */
[----:B------:R-:W-:Y:S02]  /*b880*/  F2FP.BF16.F32.PACK_AB R5, R59, R58 ;  /* 0x0000003a3b05723e */ /* 0x000fe400000010ff */
[----:B------:R-:W-:Y:S02]  /*b890*/  F2FP.BF16.F32.PACK_AB R6, R61, R60 ;  /* 0x0000003c3d06723e */ /* 0x000fe400000010ff */
[----:B------:R-:W-:Y:S02]  /*b8a0*/  F2FP.BF16.F32.PACK_AB R7, R63, R62 ;  /* 0x0000003e3f07723e */ /* 0x000fe400000010ff */
[----:B------:R-:W-:Y:S02]  /*b8b0*/  F2FP.BF16.F32.PACK_AB R65, R67, R66 ;  /* 0x000000424341723e */ /* 0x000fe400000010ff */
[----:B------:R-:W-:Y:S01]  /*b8c0*/  F2FP.BF16.F32.PACK_AB R72, R73, R72 ;  /* 0x000000484948723e */ /* 0x000fe200000010ff */
[----:B------:R1:W-:Y:S01]  /*b8d0*/  STSM.16.M88.4 [R26], R4 ;  /* 0x000000041a007844 */ /* 0x0003e20000000200 */
[----:B------:R-:W-:-:S02]  /*b8e0*/  F2FP.BF16.F32.PACK_AB R66, R69, R68 ;  /* 0x000000444542723e */ /* 0x000fc400000010ff */
[----:B------:R-:W-:Y:S01]  /*b8f0*/  F2FP.BF16.F32.PACK_AB R67, R71, R70 ;  /* 0x000000464743723e */ /* 0x000fe200000010ff */
[----:B------:R-:W2:Y:S01]  /*b900*/  SHFL.IDX PT, R6, R189, RZ, 0x1f ;  /* 0x00001fffbd067589 */ /* 0x000ea200000e0000 */
[----:B------:R-:W-:Y:S02]  /*b910*/  F2FP.BF16.F32.PACK_AB R73, R75, R74 ;  /* 0x0000004a4b49723e */ /* 0x000fe400000010ff */
[----:B------:R-:W-:Y:S01]  /*b920*/  F2FP.BF16.F32.PACK_AB R80, R81, R80 ;  /* 0x000000505150723e */ /* 0x000fe200000010ff */
[----:B------:R3:W-:Y:S01]  /*b930*/  STSM.16.M88.4 [R25], R64 ;  /* 0x0000004019007844 */ /* 0x0007e20000000200 */
[----:B------:R-:W-:Y:S02]  /*b940*/  F2FP.BF16.F32.PACK_AB R74, R77, R76 ;  /* 0x0000004c4d4a723e */ /* 0x000fe400000010ff */
[----:B------:R-:W-:Y:S02]  /*b950*/  F2FP.BF16.F32.PACK_AB R75, R79, R78 ;  /* 0x0000004e4f4b723e */ /* 0x000fe400000010ff */
[----:B------:R-:W-:-:S02]  /*b960*/  F2FP.BF16.F32.PACK_AB R81, R83, R82 ;  /* 0x000000525351723e */ /* 0x000fc400000010ff */
[----:B------:R-:W-:Y:S01]  /*b970*/  F2FP.BF16.F32.PACK_AB R82, R85, R84 ;  /* 0x000000545552723e */ /* 0x000fe200000010ff */
[----:B------:R3:W-:Y:S01]  /*b980*/  STSM.16.M88.4 [R24], R72 ;  /* 0x0000004818007844 */ /* 0x0007e20000000200 */
[----:B------:R-:W-:Y:S02]  /*b990*/  F2FP.BF16.F32.PACK_AB R83, R87, R86 ;  /* 0x000000565753723e */ /* 0x000fe400000010ff */
[----:B------:R-:W-:Y:S02]  /*b9a0*/  MOV R21, UR5 ;  /* 0x0000000500157c02 */ /* 0x000fe40008000f00 */
[----:B------:R-:W-:Y:S01]  /*b9b0*/  SHF.R.S32.HI R29, RZ, 0x1f, R31 ;  /* 0x0000001fff1d7819 */ /* 0x000fe2000001141f */
[----:B------:R3:W-:Y:S01]  /*b9c0*/  STSM.16.M88.4 [R3], R80 ;  /* 0x0000005003007844 */ /* 0x0007e20000000200 */
[C---:B------:R-:W-:Y:S01]  /*b9d0*/  ISETP.GE.OR P0, PT, R31.reuse, UR10, P0 ;  /* 0x0000000a1f007c0c */ /* 0x040fe20008706670 */
[----:B------:R-:W-:Y:S01]  /*b9e0*/  IMAD.WIDE.U32 R20, R88, UR44, R20 ;  /* 0x0000002c58147c25 */ /* 0x000fe2000f8e0014 */
[----:B------:R-:W-:Y:S01]  /*b9f0*/  @!PT LDS RZ, [RZ] ;  /* 0x00000000fffff984 */ /* 0x000fe20000000800 */
[----:B------:R-:W-:Y:S01]  /*ba00*/  @!PT LDS RZ, [RZ] ;  /* 0x00000000fffff984 */ /* 0x000fe20000000800 */
[----:B------:R-:W-:Y:S01]  /*ba10*/  @!PT LDS RZ, [RZ] ;  /* 0x00000000fffff984 */ /* 0x000fe20000000800 */
[----:B------:R4:W-:Y:S06]  /*ba20*/  MEMBAR.ALL.CTA ;  /* 0x0000000000007992 */ /* 0x0009ec0000008000 */
[----:B----4-:R-:W4:Y:S02]  /*ba30*/  FENCE.VIEW.ASYNC.S ;  /* 0x00000000000073c6 */ /* 0x010f240000000000 */
[----:B----4-:R-:W-:Y:S06]  /*ba40*/  BAR.ARV 0x1, 0x120 ;  /* 0x0044800000007b1d */ /* 0x010fec0000002000 */
[----:B------:R-:W-:-:S04]  /*ba50*/  IADD3 R20, P2, R31, R20, RZ ;  /* 0x000000141f147210 */ /* 0x000fc80007f5e0ff */
[----:B------:R-:W-:Y:S02]  /*ba60*/  IADD3.X R29, R29, R21, R30, P2, !PT ;  /* 0x000000151d1d7210 */ /* 0x000fe400017fe41e */
[----:B-1----:R-:W-:-:S04]  /*ba70*/  LEA R4, P2, R20, UR6, 0x2 ;  /* 0x0000000614047c11 */ /* 0x002fc8000f8410ff */
[----:B------:R-:W-:-:S05]  /*ba80*/  LEA.HI.X R5, R20, UR7, R29, 0x2, P2 ;  /* 0x0000000714057c11 */ /* 0x000fca00090f141d */
        /* <DEDUP_REMOVED lines=25> */
.L_x_1900:
[----:B------:R-:W-:Y:S05]  /*bc20*/  BSYNC B0 ;  /* 0x0000000000007941 */ /* 0x000fea0003800000 */
.L_x_1899:
[----:B------:R-:W-:Y:S05]  /*bc30*/  BRA `(.L_x_1898) ;  /* 0x0000000800307947 */ /* 0x000fea0003800000 */
.L_x_1897:
        /* <DEDUP_REMOVED lines=10> */
[----:B------:R-:W-:Y:S01]  /*bce0*/  IMAD.U32 R2, RZ, RZ, UR42 ;  /* 0x0000002aff027e24 */ /* 0x000fe2000f8e00ff */
[----:B------:R-:W-:-:S04]  /*bcf0*/  ULDC UR5, c[0x0][0xa88] ;  /* 0x0002a20000057ab9 */ /* 0x000fc80000000800 */
[----:B----4-:R-:W-:-:S04]  /*bd00*/  IADD3 R2, R2, -0x80, R0 ;  /* 0xffffff8002027810 */ /* 0x010fc80007ffe000 */
[----:B------:R-:W-:-:S13]  /*bd10*/  ISETP.GE.AND P0, PT, R2, UR5, PT ;  /* 0x0000000502007c0c */ /* 0x000fda000bf06270 */
[----:B------:R-:W-:Y:S05]  /*bd20*/  @P0 BRA `(.L_x_1902) ;  /* 0x0000000000440947 */ /* 0x000fea0003800000 */
[----:B------:R-:W4:Y:S01]  /*bd30*/  LDC.64 R4, c[0x0][0xb70] ;  /* 0x0002dc00ff047b82 */ /* 0x000f220000000a00 */
[----:B------:R-:W-:Y:S01]  /*bd40*/  SHF.R.S32.HI R3, RZ, 0x1f, R2 ;  /* 0x0000001fff037819 */ /* 0x000fe20000011402 */
[----:B------:R-:W-:Y:S01]  /*bd50*/  ULDC.64 UR8, c[0x0][0xb40] ;  /* 0x0002d00000087ab9 */ /* 0x000fe20000000a00 */
[----:B------:R-:W-:-:S05]  /*bd60*/  ULDC.64 UR10, c[0x0][0x208] ;  /* 0x00008200000a7ab9 */ /* 0x000fca0000000a00 */
[----:B------:R-:W5:Y:S01]  /*bd70*/  LDC.64 R10, c[0x0][0xb78] ;  /* 0x0002de00ff0a7b82 */ /* 0x000f620000000a00 */
[C---:B----4-:R-:W-:Y:S02]  /*bd80*/  IMAD R0, R4.reuse, UR6, RZ ;  /* 0x0000000604007c24 */ /* 0x050fe4000f8e02ff */
[----:B------:R-:W-:-:S04]  /*bd90*/  IMAD.WIDE.U32 R2, R4, UR43, R2 ;  /* 0x0000002b04027c25 */ /* 0x000fc8000f8e0002 */
[----:B------:R-:W-:Y:S02]  /*bda0*/  IMAD R5, R5, UR43, R0 ;  /* 0x0000002b05057c24 */ /* 0x000fe4000f8e0200 */
[C---:B-----5:R-:W-:Y:S02]  /*bdb0*/  IMAD R0, R10.reuse, UR7, RZ ;  /* 0x000000070a007c24 */ /* 0x060fe4000f8e02ff */
[----:B------:R-:W-:Y:S02]  /*bdc0*/  IMAD.IADD R3, R3, 0x1, R5 ;  /* 0x0000000103037824 */ /* 0x000fe400078e0205 */
[----:B------:R-:W-:Y:S02]  /*bdd0*/  IMAD R5, R11, UR44, R0 ;  /* 0x0000002c0b057c24 */ /* 0x000fe4000f8e0200 */
[----:B------:R-:W-:-:S05]  /*bde0*/  IMAD.WIDE.U32 R2, R10, UR44, R2 ;  /* 0x0000002c0a027c25 */ /* 0x000fca000f8e0002 */
[----:B------:R-:W-:Y:S02]  /*bdf0*/  IADD3 R3, R3, R5, RZ ;  /* 0x0000000503037210 */ /* 0x000fe40007ffe0ff */
[----:B------:R-:W-:-:S04]  /*be00*/  LEA R4, P0, R2, UR8, 0x2 ;  /* 0x0000000802047c11 */ /* 0x000fc8000f8010ff */
[----:B------:R-:W-:Y:S01]  /*be10*/  LEA.HI.X R5, R2, UR9, R3, 0x2, P0 ;  /* 0x0000000902057c11 */ /* 0x000fe200080f1403 */
[----:B------:R-:W-:-:S05]  /*be20*/  IMAD.MOV.U32 R3, RZ, RZ, -0x800000 ;  /* 0xff800000ff037424 */ /* 0x000fca00078e00ff */
[----:B------:R4:W-:Y:S03]  /*be30*/  STG.E desc[UR10][R4.64], R3 ;  /* 0x0000000304007986 */ /* 0x0009e6000c10190a */
.L_x_1902:
[----:B------:R-:W-:Y:S05]  /*be40*/  BSYNC B0 ;  /* 0x0000000000007941 */ /* 0x000fea0003800000 */
.L_x_1901:
        /* <DEDUP_REMOVED lines=9> */
[C---:B------:R-:W-:Y:S01]  /*bee0*/  VIADD R4, R184.reuse, 0x20 ;  /* 0x00000020b8047836 */ /* 0x040fe20000000000 */
[----:B------:R-:W-:Y:S01]  /*bef0*/  IADD3 R0, R184, 0x40, RZ ;  /* 0x00000040b8007810 */ /* 0x000fe20007ffe0ff */
[----:B------:R-:W-:Y:S01]  /*bf00*/  IMAD.IADD R3, R3, 0x1, R5 ;  /* 0x0000000103037824 */ /* 0x000fe200078e0205 */
[----:B-1----:R-:W-:-:S02]  /*bf10*/  IADD3 R5, R12, UR60, RZ ;  /* 0x0000003c0c057c10 */ /* 0x002fc4000fffe0ff */
[----:B------:R-:W-:Y:S01]  /*bf20*/  ISETP.GE.AND P0, PT, R0, UR42, PT ;  /* 0x0000002a00007c0c */ /* 0x000fe2000bf06270 */
[----:B---3--:R-:W-:Y:S01]  /*bf30*/  IMAD R0, R8, UR7, RZ ;  /* 0x0000000708007c24 */ /* 0x008fe2000f8e02ff */
[----:B------:R-:W-:Y:S01]  /*bf40*/  ISETP.GE.AND P4, PT, R4, UR42, PT ;  /* 0x0000002a04007c0c */ /* 0x000fe2000bf86270 */
[----:B------:R-:W-:Y:S02]  /*bf50*/  VIADD R4, R184, 0x60 ;  /* 0x00000060b8047836 */ /* 0x000fe40000000000 */
[----:B------:R-:W-:Y:S02]  /*bf60*/  IMAD R9, R9, UR44, R0 ;  /* 0x0000002c09097c24 */ /* 0x000fe4000f8e0200 */
[----:B------:R-:W-:Y:S01]  /*bf70*/  IMAD.WIDE.U32 R6, R8, UR44, R2 ;  /* 0x0000002c08067c25 */ /* 0x000fe2000f8e0002 */
[----:B------:R-:W-:-:S03]  /*bf80*/  ISETP.GE.AND P1, PT, R4, UR42, PT ;  /* 0x0000002a04007c0c */ /* 0x000fc6000bf26270 */
[----:B------:R-:W-:-:S04]  /*bf90*/  IMAD.WIDE R4, R5, 0x80, R184 ;  /* 0x0000008005047825 */ /* 0x000fc800078e02b8 */
[----:B------:R-:W-:Y:S01]  /*bfa0*/  IMAD.IADD R11, R7, 0x1, R9 ;  /* 0x00000001070b7824 */ /* 0x000fe200078e0209 */
[----:B------:R-:W-:Y:S06]  /*bfb0*/  @P2 BRA `(.L_x_1904) ;  /* 0x0000000000442947 */ /* 0x000fec0003800000 */
[----:B------:R-:W-:Y:S01]  /*bfc0*/  ULDC.64 UR6, c[0x0][0xad8] ;  /* 0x0002b60000067ab9 */ /* 0x000fe20000000a00 */
[----:B------:R-:W-:Y:S01]  /*bfd0*/  MOV R2, R6 ;  /* 0x0000000600027202 */ /* 0x000fe20000000f00 */
[----:B------:R-:W-:Y:S01]  /*bfe0*/  IMAD R9, R5, UR6, RZ ;  /* 0x0000000605097c24 */ /* 0x000fe2000f8e02ff */
[----:B------:R-:W-:Y:S01]  /*bff0*/  ULDC UR5, c[0x0][0xa8c] ;  /* 0x0002a30000057ab9 */ /* 0x000fe20000000800 */
[C---:B------:R-:W-:Y:S01]  /*c000*/  VIADD R0, R18.reuse, 0x40 ;  /* 0x0000004012007836 */ /* 0x040fe20000000000 */
[----:B------:R-:W-:Y:S01]  /*c010*/  ISETP.GE.AND P2, PT, R18, UR5, PT ;  /* 0x0000000512007c0c */ /* 0x000fe2000bf46270 */
[----:B------:R-:W-:Y:S01]  /*c020*/  IMAD.MOV.U32 R3, RZ, RZ, R11 ;  /* 0x000000ffff037224 */ /* 0x000fe200078e000b */
[----:B------:R-:W-:Y:S01]  /*c030*/  ULDC.64 UR8, c[0x0][0x208] ;  /* 0x0000820000087ab9 */ /* 0x000fe20000000a00 */
[----:B------:R-:W-:Y:S01]  /*c040*/  IMAD R9, R4, UR7, R9 ;  /* 0x0000000704097c24 */ /* 0x000fe2000f8e0209 */
[----:B------:R-:W-:Y:S01]  /*c050*/  ISETP.GE.AND P3, PT, R0, UR5, PT ;  /* 0x0000000500007c0c */ /* 0x000fe2000bf66270 */
[----:B------:R-:W-:Y:S01]  /*c060*/  IMAD.WIDE.U32 R2, R4, UR6, R2 ;  /* 0x0000000604027c25 */ /* 0x000fe2000f8e0002 */
[----:B------:R-:W-:-:S03]  /*c070*/  ULDC.64 UR6, c[0x0][0xa80] ;  /* 0x0002a00000067ab9 */ /* 0x000fc60000000a00 */
[----:B------:R-:W-:Y:S01]  /*c080*/  IMAD.IADD R3, R3, 0x1, R9 ;  /* 0x0000000103037824 */ /* 0x000fe200078e0209 */
[----:B------:R-:W-:-:S04]  /*c090*/  LEA R8, P5, R2, UR6, 0x1 ;  /* 0x0000000602087c11 */ /* 0x000fc8000f8a08ff */
[----:B------:R-:W-:-:S05]  /*c0a0*/  LEA.HI.X R9, R2, UR7, R3, 0x1, P5 ;  /* 0x0000000702097c11 */ /* 0x000fca000a8f0c03 */
[----:B------:R1:W-:Y:S04]  /*c0b0*/  @!P2 STG.E.128 desc[UR8][R8.64], RZ ;  /* 0x000000ff0800a986 */ /* 0x0003e8000c101d08 */
[----:B------:R1:W-:Y:S02]  /*c0c0*/  @!P3 STG.E.128 desc[UR8][R8.64+0x80], RZ ;  /* 0x000080ff0800b986 */ /* 0x0003e4000c101d08 */
.L_x_1904:
[----:B------:R-:W-:Y:S05]  /*c0d0*/  BSYNC B0 ;  /* 0x0000000000007941 */ /* 0x000fea0003800000 */
.L_x_1903:
[----:B------:R-:W-:Y:S04]  /*c0e0*/  BSSY B0, `(.L_x_1905) ;  /* 0x0000015000007945 */ /* 0x000fe80003800000 */
[----:B------:R-:W-:Y:S05]  /*c0f0*/  @P4 BRA `(.L_x_1906) ;  /* 0x00000000004c4947 */ /* 0x000fea0003800000 */
[----:B-1----:R-:W-:Y:S01]  /*c100*/  IADD3 R9, P2, R4, 0x20, RZ ;  /* 0x0000002004097810 */ /* 0x002fe20007f5e0ff */
[----:B------:R-:W-:Y:S01]  /*c110*/  ULDC.64 UR6, c[0x0][0xad8] ;  /* 0x0002b60000067ab9 */ /* 0x000fe20000000a00 */
[----:B------:R-:W-:Y:S01]  /*c120*/  MOV R3, R11 ;  /* 0x0000000b00037202 */ /* 0x000fe20000000f00 */
[----:B------:R-:W-:Y:S01]  /*c130*/  IMAD.MOV.U32 R2, RZ, RZ, R6 ;  /* 0x000000ffff027224 */ /* 0x000fe200078e0006 */
[----:B------:R-:W-:Y:S01]  /*c140*/  IADD3.X R0, RZ, R5, RZ, P2, !PT ;  /* 0x00000005ff007210 */ /* 0x000fe200017fe4ff */
[C---:B------:R-:W-:Y:S01]  /*c150*/  VIADD R8, R18.reuse, 0x40 ;  /* 0x0000004012087836 */ /* 0x040fe20000000000 */
[----:B------:R-:W-:Y:S01]  /*c160*/  ULDC UR5, c[0x0][0xa8c] ;  /* 0x0002a30000057ab9 */ /* 0x000fe20000000800 */
[----:B------:R-:W-:Y:S01]  /*c170*/  IMAD.WIDE.U32 R2, R9, UR6, R2 ;  /* 0x0000000609027c25 */ /* 0x000fe2000f8e0002 */
[----:B------:R-:W-:Y:S01]  /*c180*/  ISETP.GE.AND P3, PT, R18, UR5, PT ;  /* 0x0000000512007c0c */ /* 0x000fe2000bf66270 */
[----:B------:R-:W-:Y:S01]  /*c190*/  ULDC.64 UR8, c[0x0][0x208] ;  /* 0x0000820000087ab9 */ /* 0x000fe20000000a00 */
[----:B------:R-:W-:Y:S01]  /*c1a0*/  ISETP.GE.AND P4, PT, R8, UR5, PT ;  /* 0x0000000508007c0c */ /* 0x000fe2000bf86270 */
[----:B------:R-:W-:-:S04]  /*c1b0*/  IMAD R0, R0, UR6, RZ ;  /* 0x0000000600007c24 */ /* 0x000fc8000f8e02ff */
[----:B------:R-:W-:Y:S01]  /*c1c0*/  IMAD R9, R9, UR7, R0 ;  /* 0x0000000709097c24 */ /* 0x000fe2000f8e0200 */
[----:B------:R-:W-:Y:S02]  /*c1d0*/  ULDC.64 UR6, c[0x0][0xa80] ;  /* 0x0002a00000067ab9 */ /* 0x000fe40000000a00 */
[----:B------:R-:W-:Y:S01]  /*c1e0*/  LEA R8, P2, R2, UR6, 0x1 ;  /* 0x0000000602087c11 */ /* 0x000fe2000f8408ff */
[----:B------:R-:W-:-:S05]  /*c1f0*/  IMAD.IADD R3, R3, 0x1, R9 ;  /* 0x0000000103037824 */ /* 0x000fca00078e0209 */
[----:B------:R-:W-:-:S05]  /*c200*/  LEA.HI.X R9, R2, UR7, R3, 0x1, P2 ;  /* 0x0000000702097c11 */ /* 0x000fca00090f0c03 */
[----:B------:R2:W-:Y:S04]  /*c210*/  @!P3 STG.E.128 desc[UR8][R8.64], RZ ;  /* 0x000000ff0800b986 */ /* 0x0005e8000c101d08 */
[----:B------:R2:W-:Y:S02]  /*c220*/  @!P4 STG.E.128 desc[UR8][R8.64+0x80], RZ ;  /* 0x000080ff0800c986 */ /* 0x0005e4000c101d08 */
.L_x_1906:
[----:B------:R-:W-:Y:S05]  /*c230*/  BSYNC B0 ;  /* 0x0000000000007941 */ /* 0x000fea0003800000 */
.L_x_1905:
[----:B------:R-:W-:Y:S04]  /*c240*/  BSSY B0, `(.L_x_1907) ;  /* 0x0000015000007945 */ /* 0x000fe80003800000 */
[----:B------:R-:W-:Y:S05]  /*c250*/  @P0 BRA `(.L_x_1908) ;  /* 0x00000000004c0947 */ /* 0x000fea0003800000 */
[----:B-12---:R-:W-:Y:S01]  /*c260*/  IADD3 R9, P0, R4, 0x40, RZ ;  /* 0x0000004004097810 */ /* 0x006fe20007f1e0ff */
[----:B------:R-:W-:Y:S01]  /*c270*/  ULDC.64 UR6, c[0x0][0xad8] ;  /* 0x0002b60000067ab9 */ /* 0x000fe20000000a00 */
[----:B------:R-:W-:Y:S01]  /*c280*/  IMAD.MOV.U32 R2, RZ, RZ, R6 ;  /* 0x000000ffff027224 */ /* 0x000fe200078e0006 */
[C---:B------:R-:W-:Y:S01]  /*c290*/  IADD3 R8, R18.reuse, 0x40, RZ ;  /* 0x0000004012087810 */ /* 0x040fe20007ffe0ff */
[----:B------:R-:W-:Y:S01]  /*c2a0*/  IMAD.MOV.U32 R3, RZ, RZ, R11 ;  /* 0x000000ffff037224 */ /* 0x000fe200078e000b */
[----:B------:R-:W-:Y:S01]  /*c2b0*/  ULDC UR5, c[0x0][0xa8c] ;  /* 0x0002a30000057ab9 */ /* 0x000fe20000000800 */
[----:B------:R-:W-:Y:S01]  /*c2c0*/  IMAD.X R0, RZ, RZ, R5, P0 ;  /* 0x000000ffff007224 */ /* 0x000fe200000e0605 */
[----:B------:R-:W-:Y:S01]  /*c2d0*/  ISETP.GE.AND P2, PT, R18, UR5, PT ;  /* 0x0000000512007c0c */ /* 0x000fe2000bf46270 */
[----:B------:R-:W-:Y:S01]  /*c2e0*/  IMAD.WIDE.U32 R2, R9, UR6, R2 ;  /* 0x0000000609027c25 */ /* 0x000fe2000f8e0002 */
[----:B------:R-:W-:Y:S01]  /*c2f0*/  ISETP.GE.AND P3, PT, R8, UR5, PT ;  /* 0x0000000508007c0c */ /* 0x000fe2000bf66270 */
[----:B------:R-:W-:-:S02]  /*c300*/  ULDC.64 UR8, c[0x0][0x208] ;  /* 0x0000820000087ab9 */ /* 0x000fc40000000a00 */
[----:B------:R-:W-:-:S04]  /*c310*/  IMAD R0, R0, UR6, RZ ;  /* 0x0000000600007c24 */ /* 0x000fc8000f8e02ff */
[----:B------:R-:W-:Y:S01]  /*c320*/  IMAD R9, R9, UR7, R0 ;  /* 0x0000000709097c24 */ /* 0x000fe2000f8e0200 */
[----:B------:R-:W-:Y:S02]  /*c330*/  ULDC.64 UR6, c[0x0][0xa80] ;  /* 0x0002a00000067ab9 */ /* 0x000fe40000000a00 */
[----:B------:R-:W-:Y:S02]  /*c340*/  LEA R8, P0, R2, UR6, 0x1 ;  /* 0x0000000602087c11 */ /* 0x000fe4000f8008ff */
[----:B------:R-:W-:-:S04]  /*c350*/  IADD3 R3, R3, R9, RZ ;  /* 0x0000000903037210 */ /* 0x000fc80007ffe0ff */
[----:B------:R-:W-:-:S05]  /*c360*/  LEA.HI.X R9, R2, UR7, R3, 0x1, P0 ;  /* 0x0000000702097c11 */ /* 0x000fca00080f0c03 */
[----:B------:R3:W-:Y:S04]  /*c370*/  @!P2 STG.E.128 desc[UR8][R8.64], RZ ;  /* 0x000000ff0800a986 */ /* 0x0007e8000c101d08 */
[----:B------:R3:W-:Y:S02]  /*c380*/  @!P3 STG.E.128 desc[UR8][R8.64+0x80], RZ ;  /* 0x000080ff0800b986 */ /* 0x0007e4000c101d08 */
.L_x_1908:
[----:B------:R-:W-:Y:S05]  /*c390*/  BSYNC B0 ;  /* 0x0000000000007941 */ /* 0x000fea0003800000 */
.L_x_1907:
        /* <DEDUP_REMOVED lines=21> */
.L_x_1909:
[----:B------:R-:W-:Y:S05]  /*c4f0*/  BSYNC B0 ;  /* 0x0000000000007941 */ /* 0x000fea0003800000 */
.L_x_1898:
[----:B---3--:R-:W3:Y:S02]  /*c500*/  LDC R0, c[0x0][0xda8] ;  /* 0x00036a00ff007b82 */ /* 0x008ee40000000800 */
[----:B---3--:R-:W-:-:S13]  /*c510*/  ISETP.LE.AND P0, PT, R0, UR4, PT ;  /* 0x0000000400007c0c */ /* 0x008fda000bf03270 */
[----:B------:R-:W-:Y:S05]  /*c520*/  @!P0 BRA `(.L_x_1910) ;  /* 0xffffff48002c8947 */ /* 0x000fea000383ffff */
[----:B------:R-:W-:Y:S05]  /*c530*/  EXIT ;  /* 0x000000000000794d */ /* 0x000fea0003800000 */
.L_x_1862:
        /* <DEDUP_REMOVED lines=8> */
[----:B------:R-:W-:Y:S01]  /*c5c0*/  MOV R17, 0x1 ;  /* 0x0000000100117802 */ /* 0x000fe20000000f00 */
[----:B------:R-:W-:-:S05]  /*c5d0*/  IMAD.MOV.U32 R16, RZ, RZ, RZ ;  /* 0x000000ffff107224 */ /* 0x000fca00078e00ff */
[----:B------:R-:W1:Y:S02]  /*c5e0*/  LDC R0, c[0x0][0xda8] ;  /* 0x00036a00ff007b82 */ /* 0x000e640000000800 */
[----:B-1----:R-:W-:-:S13]  /*c5f0*/  ISETP.LE.AND P0, PT, R0, UR4, PT ;  /* 0x0000000400007c0c */ /* 0x002fda000bf03270 */
[----:B------:R-:W-:Y:S05]  /*c600*/  @P0 BRA `(.L_x_1911) ;  /* 0x0000002800ec0947 */ /* 0x000fea0003800000 */
[----:B------:R-:W1:Y:S01]  /*c610*/  S2R R2, SR_TID.X ;  /* 0x0000000000027919 */ /* 0x000e620000002100 */
[----:B------:R-:W-:Y:S01]  /*c620*/  IMAD.U32 R18, RZ, RZ, UR4 ;  /* 0x00000004ff127e24 */ /* 0x000fe2000f8e00ff */
[----:B------:R-:W-:Y:S01]  /*c630*/  MOV R16, RZ ;  /* 0x000000ff00107202 */ /* 0x000fe20000000f00 */
[----:B------:R-:W-:Y:S01]  /*c640*/  IMAD.MOV.U32 R17, RZ, RZ, 0x1 ;  /* 0x00000001ff117424 */ /* 0x000fe200078e00ff */
[----:B------:R-:W-:Y:S01]  /*c650*/  ULDC UR48, c[0x0][0xc] ;  /* 0x0000030000307ab9 */ /* 0x000fe20000000800 */
[----:B------:R-:W-:Y:S01]  /*c660*/  ULDC.64 UR44, c[0x0][0x198] ;  /* 0x00006600002c7ab9 */ /* 0x000fe20000000a00 */
[----:B------:R-:W-:Y:S01]  /*c670*/  UMOV UR47, URZ ;  /* 0x0000003f002f7c82 */ /* 0x000fe20008000000 */
[----:B-1----:R-:W-:-:S07]  /*c680*/  LOP3.LUT R19, R2, 0x1f, RZ, 0xc0, !PT ;  /* 0x0000001f02137812 */ /* 0x002fce00078ec0ff */
.L_x_1959:
        /* <DEDUP_REMOVED lines=21> */
.L_x_1912:
[----:B------:R-:W-:Y:S01]  /*c7e0*/  ULDC UR9, c[0x0][0xdc4] ;  /* 0x0003710000097ab9 */ /* 0x000fe20000000800 */
[----:B------:R-:W-:Y:S01]  /*c7f0*/  UMOV UR7, UR8 ;  /* 0x0000000800077c82 */ /* 0x000fe20008000000 */
[----:B------:R-:W-:-:S11]  /*c800*/  UISETP.NE.AND UP0, UPT, UR9, 0x1, UPT ;  /* 0x000000010900788c */ /* 0x000fd6000bf05270 */
[----:B------:R-:W-:Y:S02]  /*c810*/  @UP0 ULDC.64 UR10, c[0x0][0xdc8] ;  /* 0x00037200000a0ab9 */ /* 0x000fe40000000a00 */
[----:B------:R-:W-:-:S04]  /*c820*/  UIMAD.WIDE.U32 UR4, UR8, UR10, URZ ;  /* 0x0000000a080472a5 */ /* 0x000fc8000f8e003f */
[----:B------:R-:W-:-:S04]  /*c830*/  @UP0 USHF.R.U32.HI UR7, URZ, UR11, UR5 ;  /* 0x0000000b3f070299 */ /* 0x000fc80008011605 */
[----:B------:R-:W-:-:S12]  /*c840*/  UIMAD UR4, UR7, UR9, URZ ;  /* 0x00000009070472a4 */ /* 0x000fd8000f8e023f */
.L_x_1913:
[----:B------:R-:W-:Y:S01]  /*c850*/  ULOP3.LUT UR5, URZ, UR7, URZ, 0x33, !UPT ;  /* 0x000000073f057292 */ /* 0x000fe2000f8e333f */
[----:B------:R-:W-:Y:S01]  /*c860*/  BSSY B6, `(.L_x_1914) ;  /* 0x0000286000067945 */ /* 0x000fe20003800000 */
[----:B------:R-:W-:Y:S01]  /*c870*/  ULDC.64 UR10, c[0x0][0x3f8] ;  /* 0x0000fe00000a7ab9 */ /* 0x000fe20000000a00 */
[----:B------:R-:W-:Y:S01]  /*c880*/  ULDC UR7, c[0x0][0xdac] ;  /* 0x00036b0000077ab9 */ /* 0x000fe20000000800 */
[----:B------:R-:W-:Y:S02]  /*c890*/  UISETP.NE.U32.AND UP0, UPT, UR10, URZ, UPT ;  /* 0x0000003f0a00728c */ /* 0x000fe4000bf05070 */
[----:B------:R-:W-:Y:S02]  /*c8a0*/  UIADD3 UR5, UR5, UR7, URZ ;  /* 0x0000000705057290 */ /* 0x000fe4000fffe03f */
[----:B------:R-:W-:Y:S02]  /*c8b0*/  UISETP.NE.AND.EX UP0, UPT, UR11, URZ, UPT, UP0 ;  /* 0x0000003f0b00728c */ /* 0x000fe4000bf05300 */
[----:B------:R-:W-:Y:S01]  /*c8c0*/  USHF.L.U32 UR41, UR5, 0x7, URZ ;  /* 0x0000000705297899 */ /* 0x000fe2000800063f */
[----:B------:R-:W-:Y:S01]  /*c8d0*/  ULDC UR7, c[0x0][0x404] ;  /* 0x0001010000077ab9 */ /* 0x000fe20000000800 */
[----:B------:R-:W-:Y:S01]  /*c8e0*/  ULDC UR10, c[0x0][0x288] ;  /* 0x0000a200000a7ab9 */ /* 0x000fe20000000800 */
[----:B------:R-:W-:-:S02]  /*c8f0*/  USEL UR7, UR7, 0x1, UP0 ;  /* 0x0000000107077887 */ /* 0x000fc40008000000 */
[----:B------:R-:W-:Y:S01]  /*c900*/  UIADD3 UR5, UR41, 0xff, -UR10 ;  /* 0x000000ff29057890 */ /* 0x000fe2000fffe80a */
[----:B------:R-:W-:Y:S02]  /*c910*/  ULDC UR9, c[0x0][0xdb8] ;  /* 0x00036e0000097ab9 */ /* 0x000fe40000000800 */
[----:B------:R-:W-:Y:S01]  /*c920*/  ULDC UR10, c[0x0][0x2e0] ;  /* 0x0000b800000a7ab9 */ /* 0x000fe20000000800 */
[----:B------:R-:W-:Y:S02]  /*c930*/  UISETP.NE.AND UP1, UPT, UR9, 0x1, UPT ;  /* 0x000000010900788c */ /* 0x000fe4000bf25270 */
[----:B------:R-:W-:Y:S02]  /*c940*/  UIMAD UR11, UR7, UR10, 0x7f ;  /* 0x0000007f070b74a4 */ /* 0x000fe4000f8e020a */
[----:B------:R-:W-:Y:S02]  /*c950*/  UIMAD UR5, UR7, UR10, UR5 ;  /* 0x0000000a070572a4 */ /* 0x000fe4000f8e0205 */
[----:B------:R-:W-:-:S02]  /*c960*/  USHF.R.S32.HI UR10, URZ, 0x1f, UR11 ;  /* 0x0000001f3f0a7899 */ /* 0x000fc4000801140b */
[----:B------:R-:W-:Y:S02]  /*c970*/  USHF.R.S32.HI UR7, URZ, 0x1f, UR5 ;  /* 0x0000001f3f077899 */ /* 0x000fe40008011405 */
[----:B------:R-:W-:Y:S02]  /*c980*/  ULEA.HI UR10, UR10, UR11, URZ, 0x7 ;  /* 0x0000000b0a0a7291 */ /* 0x000fe4000f8f383f */
[----:B------:R-:W-:Y:S02]  /*c990*/  ULEA.HI UR7, UR7, UR5, URZ, 0x7 ;  /* 0x0000000507077291 */ /* 0x000fe4000f8f383f */
[----:B------:R-:W-:Y:S02]  /*c9a0*/  USHF.R.S32.HI UR10, URZ, 0x7, UR10 ;  /* 0x000000073f0a7899 */ /* 0x000fe4000801140a */
[----:B------:R-:W-:Y:S02]  /*c9b0*/  USHF.R.S32.HI UR7, URZ, 0x7, UR7 ;  /* 0x000000073f077899 */ /* 0x000fe40008011407 */
[----:B------:R-:W-:-:S02]  /*c9c0*/  UIADD3 UR4, UR8, -UR4, URZ ;  /* 0x8000000408047290 */ /* 0x000fc4000fffe03f */
[----:B------:R-:W-:Y:S01]  /*c9d0*/  UISETP.LT.AND UP0, UPT, UR10, UR7, UPT ;  /* 0x000000070a00728c */ /* 0x000fe2000bf01270 */
[----:B------:R-:W-:-:S03]  /*c9e0*/  ULDC UR8, c[0x0][0xdc4] ;  /* 0x0003710000087ab9 */ /* 0x000fc60000000800 */
[----:B------:R-:W-:Y:S02]  /*c9f0*/  USEL UR39, UR10, UR7, UP0 ;  /* 0x000000070a277287 */ /* 0x000fe40008000000 */
[----:B------:R-:W-:-:S03]  /*ca00*/  UIMAD UR6, UR6, UR8, UR4 ;  /* 0x00000008060672a4 */ /* 0x000fc6000f8e0204 */
[----:B------:R-:W-:Y:S01]  /*ca10*/  @UP1 ULDC UR4, c[0x0][0xdbc] ;  /* 0x00036f0000041ab9 */ /* 0x000fe20000000800 */
[----:B------:R-:W-:Y:S01]  /*ca20*/  ISETP.LT.AND P0, PT, RZ, UR39, PT ;  /* 0x00000027ff007c0c */ /* 0x000fe2000bf01270 */
[----:B------:R-:W-:Y:S01]  /*ca30*/  UIMAD.WIDE.U32 UR4, UR6, UR4, URZ ;  /* 0x00000004060472a5 */ /* 0x000fe2000f8e003f */
[----:B------:R-:W-:Y:S01]  /*ca40*/  @UP1 ULDC UR8, c[0x0][0xdc0] ;  /* 0x0003700000081ab9 */ /* 0x000fe20000000800 */
[----:B------:R-:W-:Y:S02]  /*ca50*/  UMOV UR43, UR6 ;  /* 0x00000006002b7c82 */ /* 0x000fe40008000000 */
[----:B------:R-:W-:-:S04]  /*ca60*/  @UP1 USHF.R.U32.HI UR43, URZ, UR8, UR5 ;  /* 0x000000083f2b1299 */ /* 0x000fc80008011605 */
[----:B------:R-:W-:-:S04]  /*ca70*/  UIADD3 UR42, -UR43, URZ, URZ ;  /* 0x0000003f2b2a7290 */ /* 0x000fc8000fffe13f */
[----:B------:R-:W-:Y:S01]  /*ca80*/  UIMAD UR42, UR9, UR42, UR6 ;  /* 0x0000002a092a72a4 */ /* 0x000fe2000f8e0206 */
[----:B------:R-:W-:Y:S11]  /*ca90*/  @P0 BRA `(.L_x_1915) ;  /* 0x0000000000440947 */ /* 0x000ff60003800000 */
[----:B------:R-:W-:Y:S01]  /*caa0*/  ISETP.NE.AND P0, PT, R19, RZ, PT ;  /* 0x000000ff1300720c */ /* 0x000fe20003f05270 */
[----:B------:R-:W-:-:S12]  /*cab0*/  IMAD.MOV.U32 R13, RZ, RZ, R18 ;  /* 0x000000ffff0d7224 */ /* 0x000fd800078e0012 */
        /* <DEDUP_REMOVED lines=15> */
.L_x_1915:
        /* <DEDUP_REMOVED lines=11> */
[----:B------:R-:W-:Y:S01]  /*cc60*/  MOV R4, UR6 ;  /* 0x0000000600047c02 */ /* 0x000fe20008000f00 */
[----:B------:R-:W-:Y:S01]  /*cc70*/  IMAD.U32 R5, RZ, RZ, UR7 ;  /* 0x00000007ff057e24 */ /* 0x000fe2000f8e00ff */
[----:B------:R-:W1:Y:S01]  /*cc80*/  LDC.64 R2, c[0x4][R2] ;  /* 0x0100000002027b82 */ /* 0x000e620000000a00 */
        /* <DEDUP_REMOVED lines=9> */
.L_x_1917:
        /* <DEDUP_REMOVED lines=9> */
[----:B------:R-:W-:Y:S01]  /*cdb0*/  MOV R4, UR6 ;  /* 0x0000000600047c02 */ /* 0x000fe20008000f00 */
[----:B------:R-:W-:Y:S01]  /*cdc0*/  IMAD.U32 R5, RZ, RZ, UR7 ;  /* 0x00000007ff057e24 */ /* 0x000fe2000f8e00ff */
[----:B------:R-:W-:Y:S01]  /*cdd0*/  MOV R7, UR9 ;  /* 0x0000000900077c02 */ /* 0x000fe20008000f00 */
[----:B------:R-:W-:Y:S01]  /*cde0*/  IMAD.U32 R6, RZ, RZ, UR8 ;  /* 0x00000008ff067e24 */ /* 0x000fe2000f8e00ff */
[----:B------:R-:W-:Y:S01]  /*cdf0*/  MOV R8, 0x70 ;  /* 0x0000007000087802 */ /* 0x000fe20000000f00 */
[----:B------:R-:W-:-:S02]  /*ce00*/  IMAD.U32 R10, RZ, RZ, UR4 ;  /* 0x00000004ff0a7e24 */ /* 0x000fc4000f8e00ff */
[----:B------:R-:W-:Y:S02]  /*ce10*/  IMAD.U32 R11, RZ, RZ, UR5 ;  /* 0x00000005ff0b7e24 */ /* 0x000fe4000f8e00ff */
[----:B------:R-:W-:Y:S02]  /*ce20*/  IMAD.MOV.U32 R12, RZ, RZ, 0x1 ;  /* 0x00000001ff0c7424 */ /* 0x000fe400078e00ff */
[----:B-1----:R-:W-:-:S07]  /*ce30*/  IMAD.MOV.U32 R13, RZ, RZ, RZ ;  /* 0x000000ffff0d7224 */ /* 0x002fce00078e00ff */
[----:B------:R-:W-:-:S07]  /*ce40*/  LEPC R20, `(.L_x_1919) ;  /* 0x000000001014794e */ /* 0x000fce0000000000 */
[----:B--2---:R-:W-:Y:S05]  /*ce50*/  CALL.ABS.NOINC R2 ;  /* 0x0000000002007343 */ /* 0x004fea0003c00000 */
.L_x_1919:
        /* <DEDUP_REMOVED lines=16> */
.L_x_1918:
[----:B------:R-:W-:Y:S01]  /*cf60*/  ULDC.64 UR4, c[0x0][0x9f8] ;  /* 0x00027e0000047ab9 */ /* 0x000fe20000000a00 */
[----:B------:R-:W-:Y:S01]  /*cf70*/  MOV R5, UR43 ;  /* 0x0000002b00057c02 */ /* 0x000fe20008000f00 */
[----:B------:R-:W-:Y:S01]  /*cf80*/  IMAD.U32 R0, RZ, RZ, UR43 ;  /* 0x0000002bff007e24 */ /* 0x000fe2000f8e00ff */
[----:B------:R-:W-:Y:S01]  /*cf90*/  ISETP.NE.U32.AND P0, PT, RZ, UR4, PT ;  /* 0x00000004ff007c0c */ /* 0x000fe2000bf05070 */
[----:B------:R-:W-:Y:S01]  /*cfa0*/  ULDC.64 UR6, c[0x0][0x208] ;  /* 0x0000820000067ab9 */ /* 0x000fe20000000a00 */
[----:B------:R-:W1:Y:S02]  /*cfb0*/  LDC R4, c[0x0][0x428] ;  /* 0x00010a00ff047b82 */ /* 0x000e640000000800 */
[----:B------:R-:W-:-:S13]  /*cfc0*/  ISETP.NE.AND.EX P0, PT, RZ, UR5, PT, P0 ;  /* 0x00000005ff007c0c */ /* 0x000fda000bf05300 */
[----:B------:R-:W2:Y:S02]  /*cfd0*/  @P0 LDC.64 R2, c[0x0][0x9f8] ;  /* 0x00027e00ff020b82 */ /* 0x000ea40000000a00 */
[----:B--2---:R-:W-:-:S05]  /*cfe0*/  @P0 IMAD.WIDE R2, R5, 0x4, R2 ;  /* 0x0000000405020825 */ /* 0x004fca00078e0202 */
[----:B------:R2:W3:Y:S01]  /*cff0*/  @P0 LDG.E R0, desc[UR6][R2.64] ;  /* 0x0000000602000981 */ /* 0x0004e2000c1e1900 */
[----:B-1----:R-:W-:Y:S01]  /*d000*/  ISETP.NE.AND P0, PT, R4, 0x1, PT ;  /* 0x000000010400780c */ /* 0x002fe20003f05270 */
[----:B------:R-:W-:Y:S01]  /*d010*/  IMAD.U32 R4, RZ, RZ, UR42 ;  /* 0x0000002aff047e24 */ /* 0x000fe2000f8e00ff */
[----:B------:R-:W-:Y:S01]  /*d020*/  ISETP.NE.AND P1, PT, R19, RZ, PT ;  /* 0x000000ff1300720c */ /* 0x000fe20003f25270 */
[----:B------:R-:W-:Y:S01]  /*d030*/  UMOV UR40, URZ ;  /* 0x0000003f00287c82 */ /* 0x000fe20008000000 */
[----:B------:R-:W-:Y:S01]  /*d040*/  UMOV UR8, 0x40 ;  /* 0x0000004000087882 */ /* 0x000fe20000000000 */
[----:B------:R-:W-:Y:S01]  /*d050*/  UMOV UR9, UR41 ;  /* 0x0000002900097c82 */ /* 0x000fe20008000000 */
[----:B------:R-:W-:Y:S01]  /*d060*/  UMOV UR10, UR42 ;  /* 0x0000002a000a7c82 */ /* 0x000fe20008000000 */
[----:B------:R-:W-:Y:S01]  /*d070*/  UMOV UR11, UR43 ;  /* 0x0000002b000b7c82 */ /* 0x000fe20008000000 */
[----:B------:R-:W-:Y:S01]  /*d080*/  UMOV UR12, 0x80 ;  /* 0x00000080000c7882 */ /* 0x000fe20000000000 */
[----:B--2---:R-:W1:Y:S01]  /*d090*/  LDC.64 R2, c[0x0][0x3f8] ;  /* 0x0000fe00ff027b82 */ /* 0x004e620000000a00 */
[----:B------:R-:W-:Y:S01]  /*d0a0*/  UMOV UR13, UR41 ;  /* 0x00000029000d7c82 */ /* 0x000fe20008000000 */
[----:B------:R-:W-:Y:S01]  /*d0b0*/  UMOV UR14, UR42 ;  /* 0x0000002a000e7c82 */ /* 0x000fe20008000000 */
[----:B------:R-:W-:Y:S01]  /*d0c0*/  UMOV UR15, UR43 ;  /* 0x0000002b000f7c82 */ /* 0x000fe20008000000 */
[----:B------:R-:W-:-:S02]  /*d0d0*/  UMOV UR6, 0xffffffff ;  /* 0xffffffff00067882 */ /* 0x000fc40000000000 */
[----:B------:R-:W-:Y:S02]  /*d0e0*/  VOTEU.ALL UP1, P1 ;  /* 0x00000000003f7886 */ /* 0x000fe40000820000 */
[----:B------:R-:W2:Y:S03]  /*d0f0*/  @P0 LDC R5, c[0x0][0x42c] ;  /* 0x00010b00ff050b82 */ /* 0x000ea60000000800 */
[----:B------:R-:W-:-:S04]  /*d100*/  @!UP1 UIADD3 UR4, UP0, UR44, 0x270, URZ ;  /* 0x000002702c049890 */ /* 0x000fc8000ff1e03f */
[----:B------:R-:W-:Y:S01]  /*d110*/  @!UP1 UIADD3.X UR5, URZ, UR45, URZ, UP0, !UPT ;  /* 0x0000002d3f059290 */ /* 0x000fe200087fe43f */
[----:B------:R-:W4:Y:S08]  /*d120*/  @P0 LDC R6, c[0x0][0x430] ;  /* 0x00010c00ff060b82 */ /* 0x000f300000000800 */
[----:B------:R1:W-:Y:S01]  /*d130*/  @!UP1 UTMAPF.L2.4D [UR40], [UR4] ;  /* 0x00000028040095b8 */ /* 0x0003e20008018000 */
[----:B--2---:R-:W-:Y:S01]  /*d140*/  @P0 IMAD.HI.U32 R5, R5, UR42, RZ ;  /* 0x0000002a05050c27 */ /* 0x004fe2000f8e00ff */
[----:B------:R2:W-:Y:S04]  /*d150*/  @!UP1 UTMAPF.L2.4D [UR8], [UR4] ;  /* 0x00000008040095b8 */ /* 0x0005e80008018000 */
[----:B----4-:R-:W-:Y:S01]  /*d160*/  @P0 SHF.R.U32.HI R4, RZ, R6, R5 ;  /* 0x00000006ff040219 */ /* 0x010fe20000011605 */
[----:B------:R2:W-:Y:S01]  /*d170*/  @!UP1 UTMAPF.L2.4D [UR12], [UR4] ;  /* 0x0000000c040095b8 */ /* 0x0005e20008018000 */
[----:B-1----:R-:W-:-:S02]  /*d180*/  ISETP.NE.U32.AND P0, PT, R2, RZ, PT ;  /* 0x000000ff0200720c */ /* 0x002fc40003f05070 */
[----:B------:R-:W-:Y:S02]  /*d190*/  MOV R5, UR39 ;  /* 0x0000002700057c02 */ /* 0x000fe40008000f00 */
[----:B------:R-:W-:-:S03]  /*d1a0*/  ISETP.NE.AND.EX P0, PT, R3, RZ, PT, P0 ;  /* 0x000000ff0300720c */ /* 0x000fc60003f05300 */
[----:B------:R-:W-:Y:S01]  /*d1b0*/  VIADD R5, R5, 0xffffffff ;  /* 0xffffffff05057836 */ /* 0x000fe20000000000 */
[----:B---3--:R-:W-:Y:S01]  /*d1c0*/  SEL R6, R0, RZ, !P0 ;  /* 0x000000ff00067207 */ /* 0x008fe20004000000 */
[----:B--2---:R-:W-:Y:S08]  /*d1d0*/  BRA.DIV UR6, `(.L_x_1920) ;  /* 0x0000002606747947 */ /* 0x004ff0000b800000 */
.L_x_1971:
[----:B------:R-:W-:Y:S01]  /*d1e0*/  UMOV UR4, 0xffffffff ;  /* 0xffffffff00047882 */ /* 0x000fe20000000000 */
[----:B------:R-:W-:Y:S02]  /*d1f0*/  SHF.R.S32.HI R12, RZ, 0x1f, R0 ;  /* 0x0000001fff0c7819 */ /* 0x000fe40000011400 */
[----:B------:R-:W-:Y:S05]  /*d200*/  BRA.DIV UR4, `(.L_x_1921) ;  /* 0x0000002604947947 */ /* 0x000fea000b800000 */
[----:B------:R-:W-:-:S13]  /*d210*/  ELECT P6, URZ, PT ;  /* 0x00000000003f782f */ /* 0x000fda00038c0000 */
.L_x_1974:
[----:B------:R-:W-:Y:S05]  /*d220*/  @!P6 BRA `(.L_x_1922) ;  /* 0x0000000000f4e947 */ /* 0x000fea0003800000 */
[----:B------:R-:W-:Y:S01]  /*d230*/  IMAD.MOV.U32 R6, RZ, RZ, R0 ;  /* 0x000000ffff067224 */ /* 0x000fe200078e0000 */
[----:B------:R-:W-:Y:S06]  /*d240*/  @!P0 BRA `(.L_x_1923) ;  /* 0x00000000004c8947 */ /* 0x000fec0003800000 */
[----:B------:R-:W1:Y:S01]  /*d250*/  LDC R11, c[0x0][0x41c] ;  /* 0x00010700ff0b7b82 */ /* 0x000e620000000800 */
[----:B------:R-:W-:Y:S01]  /*d260*/  MOV R10, R5 ;  /* 0x00000005000a7202 */ /* 0x000fe20000000f00 */
[----:B------:R-:W-:Y:S01]  /*d270*/  ULDC.64 UR4, c[0x0][0x408] ;  /* 0x0001020000047ab9 */ /* 0x000fe20000000a00 */
[----:B------:R-:W-:Y:S01]  /*d280*/  ULDC.64 UR6, c[0x0][0x208] ;  /* 0x0000820000067ab9 */ /* 0x000fe20000000a00 */
        /* <DEDUP_REMOVED lines=13> */
[----:B------:R-:W-:-:S05]  /*d360*/  IADD3 R10, -R10, RZ, RZ ;  /* 0x000000ff0a0a7210 */ /* 0x000fca0007ffe1ff */
[----:B------:R-:W-:-:S07]  /*d370*/  IMAD R5, R11, R10, R5 ;  /* 0x0000000a0b057224 */ /* 0x000fce00078e0205 */
.L_x_1923:
[----:B------:R-:W2:Y:S01]  /*d380*/  S2R R7, SR_TID.X ;  /* 0x0000000000077919 */ /* 0x000ea20000002100 */
[----:B-1----:R-:W-:Y:S02]  /*d390*/  LEA R8, R16, UR38, 0x3 ;  /* 0x0000002610087c11 */ /* 0x002fe4000f8e18ff */
[----:B--2---:R-:W-:Y:S02]  /*d3a0*/  LOP3.LUT R9, R7, 0x7f, RZ, 0xc0, !PT ;  /* 0x0000007f07097812 */ /* 0x004fe400078ec0ff */
[----:B------:R-:W-:Y:S02]  /*d3b0*/  SHF.L.U32 R7, R17, 0x1f, RZ ;  /* 0x0000001f11077819 */ /* 0x000fe400000006ff */
[----:B------:R-:W-:Y:S02]  /*d3c0*/  ISETP.NE.AND P3, PT, R9, RZ, PT ;  /* 0x000000ff0900720c */ /* 0x000fe40003f65270 */
[----:B------:R-:W1:Y:S02]  /*d3d0*/  SYNCS.PHASECHK.TRANS64.TRYWAIT P2, [R8+URZ+0x34840], R7 ;  /* 0x03484007080075a7 */ /* 0x000e64000804017f */
[----:B-1----:R-:W-:Y:S09]  /*d3e0*/  @!P2 BRA `(.L_x_1924) ;  /* 0x00000024003ca947 */ /* 0x002ff20003800000 */
.L_x_1975:
[----:B------:R-:W-:Y:S05]  /*d3f0*/  @P3 BRA `(.L_x_1925) ;  /* 0x0000000000143947 */ /* 0x000fea0003800000 */
[----:B------:R-:W-:Y:S01]  /*d400*/  ISETP.NE.AND P2, PT, R19, RZ, PT ;  /* 0x000000ff1300720c */ /* 0x000fe20003f45270 */
[----:B-1----:R-:W-:-:S04]  /*d410*/  IMAD.MOV.U32 R7, RZ, RZ, 0xc000 ;  /* 0x0000c000ff077424 */ /* 0x002fc800078e00ff */
[----:B------:R2:W-:Y:S08]  /*d420*/  SYNCS.ARRIVE.TRANS64 RZ, [R8+URZ+0x34830], R7 ;  /* 0x0348300708ff79a7 */ /* 0x0005f0000800003f */
[----:B------:R-:W-:Y:S05]  /*d430*/  @!P2 BRA `(.L_x_1925) ;  /* 0x000000000004a947 */ /* 0x000fea0003800000 */
[----:B------:R-:W-:Y:S01]  /*d440*/  BPT.TRAP 0x1 ;  /* 0x000000040000795c */ /* 0x000fe20000300000 */
.L_x_1925:
        /* <DEDUP_REMOVED lines=13> */
[----:B------:R-:W-:Y:S02]  /*d520*/  USHF.L.U32 UR11, UR11, 0x7, URZ ;  /* 0x000000070b0b7899 */ /* 0x000fe4000800063f */
[----:B------:R-:W-:Y:S02]  /*d530*/  UIADD3 UR14, UR8, 0x1c400, URZ ;  /* 0x0001c400080e7890 */ /* 0x000fe4000fffe03f */
[----:B------:R-:W-:Y:S02]  /*d540*/  UIADD3 UR15, UR8, 0x20400, URZ ;  /* 0x00020400080f7890 */ /* 0x000fe4000fffe03f */
[----:B------:R-:W-:-:S03]  /*d550*/  UIADD3 UR17, UR8, 0x24400, URZ ;  /* 0x0002440008117890 */ /* 0x000fc6000fffe03f */
[----:B------:R-:W-:Y:S01]  /*d560*/  UMOV UR8, UR14 ;  /* 0x0000000e00087c82 */ /* 0x000fe20008000000 */
[----:B------:R-:W-:Y:S01]  /*d570*/  UMOV UR14, 0x80 ;  /* 0x00000080000e7882 */ /* 0x000fe20000000000 */
[----:B------:R3:W-:Y:S02]  /*d580*/  UTMALDG.4D [UR8], [UR4], desc[UR6] ;  /* 0x00000608040075b4 */ /* 0x0007e40008019000 */
[----:B---3--:R-:W-:Y:S01]  /*d590*/  UMOV UR8, UR15 ;  /* 0x0000000f00087c82 */ /* 0x008fe20008000000 */
[----:B------:R-:W-:Y:S02]  /*d5a0*/  UMOV UR10, UR16 ;  /* 0x00000010000a7c82 */ /* 0x000fe40008000000 */
[----:B------:R3:W-:Y:S02]  /*d5b0*/  UTMALDG.4D [UR8], [UR4], desc[UR6] ;  /* 0x00000608040075b4 */ /* 0x0007e40008019000 */
[----:B---3--:R-:W-:Y:S01]  /*d5c0*/  UMOV UR8, UR17 ;  /* 0x0000001100087c82 */ /* 0x008fe20008000000 */
[----:B------:R-:W-:-:S02]  /*d5d0*/  UMOV UR10, UR14 ;  /* 0x0000000e000a7c82 */ /* 0x000fc40008000000 */
[----:B------:R3:W-:Y:S02]  /*d5e0*/  UTMALDG.4D [UR8], [UR4], desc[UR6] ;  /* 0x00000608040075b4 */ /* 0x0007e40008019000 */
[----:B---3--:R-:W-:Y:S01]  /*d5f0*/  NOP ;  /* 0x0000000000007918 */ /* 0x008fe20000000000 */
.L_x_1922:
        /* <DEDUP_REMOVED lines=9> */
[----:B-12---:R-:W-:Y:S01]  /*d690*/  @P2 IMAD.MOV.U32 R7, RZ, RZ, 0xc000 ;  /* 0x0000c000ff072424 */ /* 0x006fe200078e00ff */
        /* <DEDUP_REMOVED lines=13> */
[----:B-1----:R-:W-:Y:S01]  /*d770*/  MOV R7, UR14 ;  /* 0x0000000e00077c02 */ /* 0x002fe20008000f00 */
[----:B------:R-:W-:Y:S01]  /*d780*/  UMOV UR29, UR43 ;  /* 0x0000002b001d7c82 */ /* 0x000fe20008000000 */
[----:B------:R-:W-:Y:S01]  /*d790*/  UMOV UR26, 0x40 ;  /* 0x00000040001a7882 */ /* 0x000fe20000000000 */
[----:B------:R-:W-:Y:S01]  /*d7a0*/  UMOV UR25, UR9 ;  /* 0x0000000900197c82 */ /* 0x000fe20008000000 */
[----:B------:R-:W-:Y:S01]  /*d7b0*/  SHF.L.U32 R7, R7, 0x1f, RZ ;  /* 0x0000001f07077819 */ /* 0x000fe200000006ff */
[----:B------:R-:W-:Y:S01]  /*d7c0*/  UMOV UR19, UR41 ;  /* 0x0000002900137c82 */ /* 0x000fe20008000000 */
        /* <DEDUP_REMOVED lines=9> */
.L_x_1976:
[----:B------:R-:W-:-:S06]  /*d860*/  UISETP.GE.AND UP0, UPT, UR39, 0x2, UPT ;  /* 0x000000022700788c */ /* 0x000fcc000bf06270 */
[----:B------:R-:W-:-:S13]  /*d870*/  PLOP3.LUT P2, PT, PT, PT, UP0, 0x80, 0x0 ;  /* 0x000000000000781c */ /* 0x000fda0003f4f008 */
[----:B------:R-:W-:Y:S05]  /*d880*/  @!P2 BRA `(.L_x_1927) ;  /* 0x000000140020a947 */ /* 0x000fea0003800000 */
[----:B------:R-:W-:Y:S02]  /*d890*/  ULOP3.LUT UR4, UR39, 0x1, URZ, 0xc0, !UPT ;  /* 0x0000000127047892 */ /* 0x000fe4000f8ec03f */
[----:B------:R-:W-:Y:S02]  /*d8a0*/  UIADD3 UR46, UR39, -0x2, URZ ;  /* 0xfffffffe272e7890 */ /* 0x000fe4000fffe03f */
[----:B------:R-:W-:Y:S01]  /*d8b0*/  UISETP.NE.U32.AND UP0, UPT, UR4, 0x1, UPT ;  /* 0x000000010400788c */ /* 0x000fe2000bf05070 */
[----:B------:R-:W-:-:S03]  /*d8c0*/  ULDC.64 UR36, c[0x0][0x408] ;  /* 0x0001020000247ab9 */ /* 0x000fc60000000a00 */
[----:B-1----:R-:W-:Y:S02]  /*d8d0*/  IMAD.U32 R7, RZ, RZ, UR46 ;  /* 0x0000002eff077e24 */ /* 0x002fe4000f8e00ff */
[----:B------:R-:W-:-:S13]  /*d8e0*/  PLOP3.LUT P2, PT, PT, PT, UP0, 0x80, 0x0 ;  /* 0x000000000000781c */ /* 0x000fda0003f4f008 */
[----:B------:R-:W-:Y:S05]  /*d8f0*/  @!P2 BRA `(.L_x_1928) ;  /* 0x0000000400b8a947 */ /* 0x000fea0003800000 */
[----:B------:R-:W-:Y:S01]  /*d900*/  VIADD R7, R16, 0x1 ;  /* 0x0000000110077836 */ /* 0x000fe20000000000 */
[----:B------:R-:W-:Y:S04]  /*d910*/  BSSY B0, `(.L_x_1929) ;  /* 0x0000068000007945 */ /* 0x000fe80003800000 */
[----:B------:R-:W-:-:S04]  /*d920*/  ISETP.NE.AND P2, PT, R7, 0x2, PT ;  /* 0x000000020700780c */ /* 0x000fc80003f45270 */
[----:B------:R-:W-:Y:S02]  /*d930*/  SEL R10, RZ, 0x1, P2 ;  /* 0x00000001ff0a7807 */ /* 0x000fe40001000000 */
[----:B------:R-:W-:Y:S02]  /*d940*/  SEL R7, R7, RZ, P2 ;  /* 0x000000ff07077207 */ /* 0x000fe40001000000 */
[----:B------:R-:W-:Y:S01]  /*d950*/  LOP3.LUT R10, R17, R10, RZ, 0x3c, !PT ;  /* 0x0000000a110a7212 */ /* 0x000fe200078e3cff */
[----:B------:R-:W-:Y:S06]  /*d960*/  @!P6 BRA `(.L_x_1930) ;  /* 0x000000040088e947 */ /* 0x000fec0003800000 */
[----:B------:R-:W-:Y:S01]  /*d970*/  MOV R9, R6 ;  /* 0x0000000600097202 */ /* 0x000fe20000000f00 */
[----:B------:R-:W-:Y:S01]  /*d980*/  IMAD.U32 R8, RZ, RZ, UR46 ;  /* 0x0000002eff087e24 */ /* 0x000fe2000f8e00ff */
[----:B------:R-:W-:Y:S06]  /*d990*/  @!P0 BRA `(.L_x_1931) ;  /* 0x0000000000548947 */ /* 0x000fec0003800000 */
[----:B------:R-:W-:Y:S01]  /*d9a0*/  ULDC UR7, c[0x0][0x41c] ;  /* 0x0001070000077ab9 */ /* 0x000fe20000000800 */
[----:B------:R-:W-:Y:S01]  /*d9b0*/  UMOV UR6, UR46 ;  /* 0x0000002e00067c82 */ /* 0x000fe20008000000 */
[----:B------:R-:W-:Y:S01]  /*d9c0*/  UISETP.NE.AND UP0, UPT, UR7, 0x1, UPT ;  /* 0x000000010700788c */ /* 0x000fe2000bf05270 */
[----:B------:R-:W-:-:S10]  /*d9d0*/  ULDC.64 UR10, c[0x0][0x208] ;  /* 0x00008200000a7ab9 */ /* 0x000fd40000000a00 */
[----:B------:R-:W-:Y:S02]  /*d9e0*/  @UP0 ULDC.64 UR8, c[0x0][0x420] ;  /* 0x0001080000080ab9 */ /* 0x000fe40000000a00 */
[----:B------:R-:W-:-:S04]  /*d9f0*/  UIMAD.WIDE.U32 UR4, UR46, UR8, URZ ;  /* 0x000000082e0472a5 */ /* 0x000fc8000f8e003f */
[----:B------:R-:W-:-:S03]  /*da00*/  @UP0 USHF.R.U32.HI UR6, URZ, UR9, UR5 ;  /* 0x000000093f060299 */ /* 0x000fc60008011605 */
[----:B------:R-:W-:Y:S01]  /*da10*/  ULDC.64 UR8, c[0x0][0x408] ;  /* 0x0001020000087ab9 */ /* 0x000fe20000000a00 */
[----:B------:R-:W-:Y:S01]  /*da20*/  USHF.R.S32.HI UR4, URZ, 0x1f, UR6 ;  /* 0x0000001f3f047899 */ /* 0x000fe20008011406 */
[----:B------:R-:W-:Y:S02]  /*da30*/  IMAD R11, R12, UR8, RZ ;  /* 0x000000080c0b7c24 */ /* 0x000fe4000f8e02ff */
[----:B------:R-:W-:Y:S02]  /*da40*/  IMAD.U32 R8, RZ, RZ, UR6 ;  /* 0x00000006ff087e24 */ /* 0x000fe4000f8e00ff */
[----:B------:R-:W-:Y:S01]  /*da50*/  IMAD R11, R0, UR9, R11 ;  /* 0x00000009000b7c24 */ /* 0x000fe2000f8e020b */
[----:B------:R-:W-:-:S03]  /*da60*/  MOV R9, UR4 ;  /* 0x0000000400097c02 */ /* 0x000fc60008000f00 */
[----:B------:R-:W-:-:S04]  /*da70*/  IMAD.WIDE.U32 R8, R0, UR8, R8 ;  /* 0x0000000800087c25 */ /* 0x000fc8000f8e0008 */
[----:B------:R-:W-:Y:S01]  /*da80*/  IMAD.IADD R9, R11, 0x1, R9 ;  /* 0x000000010b097824 */ /* 0x000fe200078e0209 */
[----:B------:R-:W-:-:S04]  /*da90*/  LEA R2, P2, R8, R2, 0x2 ;  /* 0x0000000208027211 */ /* 0x000fc800078410ff */
[----:B------:R-:W-:-:S05]  /*daa0*/  LEA.HI.X R3, R8, R3, R9, 0x2, P2 ;  /* 0x0000000308037211 */ /* 0x000fca00010f1409 */
[----:B------:R1:W5:Y:S01]  /*dab0*/  LDG.E R9, desc[UR10][R2.64] ;  /* 0x0000000a02097981 */ /* 0x000362000c1e1900 */
[----:B------:R-:W-:-:S04]  /*dac0*/  UIADD3 UR4, -UR6, URZ, URZ ;  /* 0x0000003f06047290 */ /* 0x000fc8000fffe13f */
[----:B------:R-:W-:-:S06]  /*dad0*/  UIMAD UR4, UR7, UR4, UR46 ;  /* 0x00000004070472a4 */ /* 0x000fcc000f8e022e */
[----:B-1----:R-:W-:-:S07]  /*dae0*/  IMAD.U32 R8, RZ, RZ, UR4 ;  /* 0x00000004ff087e24 */ /* 0x002fce000f8e00ff */
.L_x_1931:
[----:B------:R-:W1:Y:S01]  /*daf0*/  S2R R2, SR_TID.X ;  /* 0x0000000000027919 */ /* 0x000e620000002100 */
[----:B------:R-:W-:Y:S02]  /*db00*/  LEA R3, R7, UR38, 0x3 ;  /* 0x0000002607037c11 */ /* 0x000fe4000f8e18ff */
[----:B-1----:R-:W-:Y:S02]  /*db10*/  LOP3.LUT R11, R2, 0x7f, RZ, 0xc0, !PT ;  /* 0x0000007f020b7812 */ /* 0x002fe400078ec0ff */
[----:B------:R-:W-:Y:S02]  /*db20*/  SHF.L.U32 R2, R10, 0x1f, RZ ;  /* 0x0000001f0a027819 */ /* 0x000fe400000006ff */
[----:B------:R-:W-:Y:S02]  /*db30*/  ISETP.NE.AND P2, PT, R11, RZ, PT ;  /* 0x000000ff0b00720c */ /* 0x000fe40003f45270 */
[----:B------:R-:W1:Y:S02]  /*db40*/  SYNCS.PHASECHK.TRANS64.TRYWAIT P3, [R3+URZ+0x34840], R2 ;  /* 0x03484002030075a7 */ /* 0x000e64000806017f */
[----:B-1----:R-:W-:Y:S09]  /*db50*/  @!P3 BRA `(.L_x_1932) ;  /* 0x0000001c008cb947 */ /* 0x002ff20003800000 */
.L_x_1977:
[----:B------:R-:W-:Y:S05]  /*db60*/  @P2 BRA `(.L_x_1933) ;  /* 0x0000000000142947 */ /* 0x000fea0003800000 */
[----:B------:R-:W-:Y:S02]  /*db70*/  ISETP.NE.AND P3, PT, R19, RZ, PT ;  /* 0x000000ff1300720c */ /* 0x000fe40003f65270 */
[----:B-1----:R-:W-:-:S04]  /*db80*/  MOV R2, 0xc000 ;  /* 0x0000c00000027802 */ /* 0x002fc80000000f00 */
[----:B------:R2:W-:Y:S07]  /*db90*/  SYNCS.ARRIVE.TRANS64 RZ, [R3+URZ+0x34830], R2 ;  /* 0x0348300203ff79a7 */ /* 0x0005ee000800003f */
[----:B------:R-:W-:Y:S05]  /*dba0*/  @!P3 BRA `(.L_x_1933) ;  /* 0x000000000004b947 */ /* 0x000fea0003800000 */
[----:B------:R-:W-:Y:S01]  /*dbb0*/  BPT.TRAP 0x1 ;  /* 0x000000040000795c */ /* 0x000fe20000300000 */
.L_x_1933:
        /* <DEDUP_REMOVED lines=14> */
[----:B-12---:R-:W-:Y:S01]  /*dca0*/  SHF.L.U32 R3, R17, 0x1f, RZ ;  /* 0x0000001f11037819 */ /* 0x006fe200000006ff */
[----:B------:R-:W-:Y:S01]  /*dcb0*/  UIADD3 UR9, UR9, 0x34830, URZ ;  /* 0x0003483009097890 */ /* 0x000fe2000fffe03f */
[----:B------:R-:W-:Y:S01]  /*dcc0*/  LEA R2, R16, UR19, 0x3 ;  /* 0x0000001310027c11 */ /* 0x000fe2000f8e18ff */
[----:B------:R-:W-:-:S02]  /*dcd0*/  USHF.L.U32 UR11, UR11, 0x7, URZ ;  /* 0x000000070b0b7899 */ /* 0x000fc4000800063f */
        /* <DEDUP_REMOVED lines=13> */
.L_x_1978:
[----:B------:R-:W-:Y:S05]  /*ddb0*/  @P2 BRA `(.L_x_1935) ;  /* 0x0000000000182947 */ /* 0x000fea0003800000 */
[----:B------:R-:W-:Y:S01]  /*ddc0*/  ISETP.NE.AND P2, PT, R19, RZ, PT ;  /* 0x000000ff1300720c */ /* 0x000fe20003f45270 */
[----:B-1----:R-:W-:Y:S01]  /*ddd0*/  IMAD.MOV.U32 R3, RZ, RZ, 0x8000 ;  /* 0x00008000ff037424 */ /* 0x002fe200078e00ff */
[----:B------:R-:W-:-:S04]  /*dde0*/  LEA R2, R16, UR38, 0x3 ;  /* 0x0000002610027c11 */ /* 0x000fc8000f8e18ff */
[----:B------:R2:W-:Y:S07]  /*ddf0*/  SYNCS.ARRIVE.TRANS64 RZ, [R2+URZ+0x34850], R3 ;  /* 0x0348500302ff79a7 */ /* 0x0005ee000800003f */
[----:B------:R-:W-:Y:S05]  /*de00*/  @!P2 BRA `(.L_x_1935) ;  /* 0x000000000004a947 */ /* 0x000fea0003800000 */
[----:B------:R-:W-:Y:S01]  /*de10*/  BPT.TRAP 0x1 ;  /* 0x000000040000795c */ /* 0x000fe20000300000 */
.L_x_1935:
        /* <DEDUP_REMOVED lines=10> */
[----:B------:R-:W-:-:S03]  /*dec0*/  MOV R5, R8 ;  /* 0x0000000800057202 */ /* 0x000fc60000000f00 */
[----:B------:R-:W-:Y:S02]  /*ded0*/  ULEA UR6, UR9, UR38, 0xf ;  /* 0x0000002609067291 */ /* 0x000fe4000f8e783f */
[----:B------:R-:W-:Y:S02]  /*dee0*/  ULEA UR9, UR9, UR38, 0x3 ;  /* 0x0000002609097291 */ /* 0x000fe4000f8e183f */
[----:B------:R-:W-:Y:S02]  /*def0*/  USHF.L.U32 UR11, UR11, 0x7, URZ ;  /* 0x000000070b0b7899 */ /* 0x000fe4000800063f */
[----:B------:R-:W-:Y:S02]  /*df00*/  UIADD3 UR8, UR6, 0x400, URZ ;  /* 0x0000040006087890 */ /* 0x000fe4000fffe03f */
[----:B------:R-:W-:Y:S02]  /*df10*/  UIADD3 UR9, UR9, 0x34850, URZ ;  /* 0x0003485009097890 */ /* 0x000fe4000fffe03f */
[----:B------:R-:W-:-:S03]  /*df20*/  UIADD3 UR14, UR6, 0x4400, URZ ;  /* 0x00004400060e7890 */ /* 0x000fc6000fffe03f */
[----:B------:R-:W-:-:S04]  /*df30*/  UMOV UR6, 0x0 ;  /* 0x0000000000067882 */ /* 0x000fc80000000000 */
[----:B------:R3:W-:Y:S02]  /*df40*/  UTMALDG.4D [UR8], [UR4], desc[UR6] ;  /* 0x00000608040075b4 */ /* 0x0007e40008019000 */
[----:B---3--:R-:W-:Y:S01]  /*df50*/  UMOV UR8, UR14 ;  /* 0x0000000e00087c82 */ /* 0x008fe20008000000 */
[----:B------:R-:W-:Y:S02]  /*df60*/  UMOV UR10, UR15 ;  /* 0x0000000f000a7c82 */ /* 0x000fe40008000000 */
[----:B------:R3:W-:Y:S02]  /*df70*/  UTMALDG.4D [UR8], [UR4], desc[UR6] ;  /* 0x00000608040075b4 */ /* 0x0007e40008019000 */
[----:B---3--:R-:W-:Y:S01]  /*df80*/  NOP ;  /* 0x0000000000007918 */ /* 0x008fe20000000000 */
.L_x_1930:
[----:B------:R-:W-:Y:S05]  /*df90*/  BSYNC B0 ;  /* 0x0000000000007941 */ /* 0x000fea0003800000 */
.L_x_1929:
[----:B------:R-:W-:Y:S01]  /*dfa0*/  UIADD3 UR4, UR39, -0x3, URZ ;  /* 0xfffffffd27047890 */ /* 0x000fe2000fffe03f */
[----:B------:R-:W-:Y:S02]  /*dfb0*/  IMAD.MOV.U32 R16, RZ, RZ, R7 ;  /* 0x000000ffff107224 */ /* 0x000fe400078e0007 */
[----:B------:R-:W-:-:S03]  /*dfc0*/  IMAD.MOV.U32 R17, RZ, RZ, R10 ;  /* 0x000000ffff117224 */ /* 0x000fc600078e000a */
[----:B------:R-:W-:-:S07]  /*dfd0*/  MOV R7, UR4 ;  /* 0x0000000400077c02 */ /* 0x000fce0008000f00 */
.L_x_1928:
[----:B------:R-:W-:Y:S01]  /*dfe0*/  ISETP.NE.AND P2, PT, RZ, UR46, PT ;  /* 0x0000002eff007c0c */ /* 0x000fe2000bf45270 */
[----:B------:R-:W-:-:S12]  /*dff0*/  BSSY B0, `(.L_x_1927) ;  /* 0x00000d1000007945 */ /* 0x000fd80003800000 */
[----:B------:R-:W-:Y:S05]  /*e000*/  @!P2 BRA `(.L_x_1936) ;  /* 0x0000000c003ca947 */ /* 0x000fea0003800000 */
[----:B------:R-:W-:-:S07]  /*e010*/  IMAD.MOV.U32 R8, RZ, RZ, R6 ;  /* 0x000000ffff087224 */ /* 0x000fce00078e0006 */
.L_x_1951:
[----:B------:R-:W-:Y:S01]  /*e020*/  VIADD R10, R16, 0x1 ;  /* 0x00000001100a7836 */ /* 0x000fe20000000000 */
[----:B------:R-:W-:Y:S05]  /*e030*/  YIELD ;  /* 0x0000000000007946 */ /* 0x000fea0003800000 */
[----:B------:R-:W-:Y:S01]  /*e040*/  ISETP.NE.AND P2, PT, R10, 0x2, PT ;  /* 0x000000020a00780c */ /* 0x000fe20003f45270 */
[----:B------:R-:W-:Y:S03]  /*e050*/  BSSY B1, `(.L_x_1937) ;  /* 0x0000062000017945 */ /* 0x000fe60003800000 */
[----:B-12---:R-:W-:-:S02]  /*e060*/  SEL R2, RZ, 0x1, P2 ;  /* 0x00000001ff027807 */ /* 0x006fc40001000000 */
[----:B------:R-:W-:Y:S02]  /*e070*/  SEL R10, R10, RZ, P2 ;  /* 0x000000ff0a0a7207 */ /* 0x000fe40001000000 */
[----:B------:R-:W-:Y:S01]  /*e080*/  LOP3.LUT R11, R17, R2, RZ, 0x3c, !PT ;  /* 0x00000002110b7212 */ /* 0x000fe200078e3cff */
[----:B------:R-:W-:Y:S06]  /*e090*/  @!P6 BRA `(.L_x_1938) ;  /* 0x000000040074e947 */ /* 0x000fec0003800000 */
[----:B------:R-:W-:Y:S01]  /*e0a0*/  MOV R13, R7 ;  /* 0x00000007000d7202 */ /* 0x000fe20000000f00 */
[----:B------:R-:W-:Y:S06]  /*e0b0*/  @!P0 BRA `(.L_x_1939) ;  /* 0x0000000000488947 */ /* 0x000fec0003800000 */
[----:B------:R-:W1:Y:S01]  /*e0c0*/  LDC R13, c[0x0][0x41c] ;  /* 0x00010700ff0d7b82 */ /* 0x000e620000000800 */
[----:B------:R-:W-:Y:S01]  /*e0d0*/  IMAD R14, R12, UR36, RZ ;  /* 0x000000240c0e7c24 */ /* 0x000fe2000f8e02ff */
[----:B------:R-:W-:-:S03]  /*e0e0*/  ULDC.64 UR4, c[0x0][0x208] ;  /* 0x0000820000047ab9 */ /* 0x000fc60000000a00 */
        /* <DEDUP_REMOVED lines=10> */
[----:B------:R-:W-:-:S05]  /*e190*/  IMAD.WIDE.U32 R2, R0, UR36, R2 ;  /* 0x0000002400027c25 */ /* 0x000fca000f8e0002 */
[----:B------:R-:W-:Y:S02]  /*e1a0*/  IADD3 R14, R14, R3, RZ ;  /* 0x000000030e0e7210 */ /* 0x000fe40007ffe0ff */
[----:B-1----:R-:W-:-:S04]  /*e1b0*/  LEA R8, P2, R2, R8, 0x2 ;  /* 0x0000000802087211 */ /* 0x002fc800078410ff */
[----:B------:R-:W-:-:S05]  /*e1c0*/  LEA.HI.X R9, R2, R9, R14, 0x2, P2 ;  /* 0x0000000902097211 */ /* 0x000fca00010f140e */
[----:B------:R1:W5:Y:S04]  /*e1d0*/  LDG.E R8, desc[UR4][R8.64] ;  /* 0x0000000408087981 */ /* 0x000368000c1e1900 */
.L_x_1939:
[----:B------:R-:W1:Y:S01]  /*e1e0*/  S2R R2, SR_TID.X ;  /* 0x0000000000027919 */ /* 0x000e620000002100 */
[----:B------:R-:W-:Y:S02]  /*e1f0*/  LEA R3, R10, UR38, 0x3 ;  /* 0x000000260a037c11 */ /* 0x000fe4000f8e18ff */
[----:B-1----:R-:W-:Y:S02]  /*e200*/  LOP3.LUT R9, R2, 0x7f, RZ, 0xc0, !PT ;  /* 0x0000007f02097812 */ /* 0x002fe400078ec0ff */
[----:B------:R-:W-:Y:S02]  /*e210*/  SHF.L.U32 R2, R11, 0x1f, RZ ;  /* 0x0000001f0b027819 */ /* 0x000fe400000006ff */
[----:B------:R-:W-:Y:S02]  /*e220*/  ISETP.NE.AND P2, PT, R9, RZ, PT ;  /* 0x000000ff0900720c */ /* 0x000fe40003f45270 */
[----:B------:R-:W1:Y:S02]  /*e230*/  SYNCS.PHASECHK.TRANS64.TRYWAIT P3, [R3+URZ+0x34840], R2 ;  /* 0x03484002030075a7 */ /* 0x000e64000806017f */
[----:B-1----:R-:W-:Y:S09]  /*e240*/  @!P3 BRA `(.L_x_1940) ;  /* 0x0000001400f8b947 */ /* 0x002ff20003800000 */
.L_x_1979:
[----:B------:R-:W-:Y:S05]  /*e250*/  @P2 BRA `(.L_x_1941) ;  /* 0x0000000000142947 */ /* 0x000fea0003800000 */
[----:B------:R-:W-:Y:S01]  /*e260*/  ISETP.NE.AND P3, PT, R19, RZ, PT ;  /* 0x000000ff1300720c */ /* 0x000fe20003f65270 */
[----:B-1----:R-:W-:-:S04]  /*e270*/  IMAD.MOV.U32 R2, RZ, RZ, 0xc000 ;  /* 0x0000c000ff027424 */ /* 0x002fc800078e00ff */
[----:B------:R2:W-:Y:S08]  /*e280*/  SYNCS.ARRIVE.TRANS64 RZ, [R3+URZ+0x34830], R2 ;  /* 0x0348300203ff79a7 */ /* 0x0005f0000800003f */
[----:B------:R-:W-:Y:S05]  /*e290*/  @!P3 BRA `(.L_x_1941) ;  /* 0x000000000004b947 */ /* 0x000fea0003800000 */
[----:B------:R-:W-:Y:S01]  /*e2a0*/  BPT.TRAP 0x1 ;  /* 0x000000040000795c */ /* 0x000fe20000300000 */
.L_x_1941:
        /* <DEDUP_REMOVED lines=16> */
[----:B-12---:R-:W-:Y:S01]  /*e3b0*/  LEA R2, R16, UR19, 0x3 ;  /* 0x0000001310027c11 */ /* 0x006fe2000f8e18ff */
        /* <DEDUP_REMOVED lines=14> */
.L_x_1980:
[----:B------:R-:W-:Y:S05]  /*e4a0*/  @P2 BRA `(.L_x_1943) ;  /* 0x0000000000142947 */ /* 0x000fea0003800000 */
[----:B------:R-:W-:Y:S01]  /*e4b0*/  ISETP.NE.AND P2, PT, R19, RZ, PT ;  /* 0x000000ff1300720c */ /* 0x000fe20003f45270 */
[----:B------:R-:W-:-:S04]  /*e4c0*/  IMAD.MOV.U32 R3, RZ, RZ, 0x8000 ;  /* 0x00008000ff037424 */ /* 0x000fc800078e00ff */
[----:B------:R2:W-:Y:S08]  /*e4d0*/  SYNCS.ARRIVE.TRANS64 RZ, [R2+URZ+0x50], R3 ;  /* 0x0000500302ff79a7 */ /* 0x0005f0000800003f */
[----:B------:R-:W-:Y:S05]  /*e4e0*/  @!P2 BRA `(.L_x_1943) ;  /* 0x000000000004a947 */ /* 0x000fea0003800000 */
[----:B------:R-:W-:Y:S01]  /*e4f0*/  BPT.TRAP 0x1 ;  /* 0x000000040000795c */ /* 0x000fe20000300000 */
.L_x_1943:
        /* <DEDUP_REMOVED lines=10> */
[----:B------:R-:W-:Y:S01]  /*e5a0*/  MOV R5, R13 ;  /* 0x0000000d00057202 */ /* 0x000fe20000000f00 */
[----:B------:R-:W-:-:S02]  /*e5b0*/  IMAD.MOV.U32 R6, RZ, RZ, R8 ;  /* 0x000000ffff067224 */ /* 0x000fc400078e0008 */
        /* <DEDUP_REMOVED lines=11> */
.L_x_1938:
[----:B------:R-:W-:Y:S05]  /*e670*/  BSYNC B1 ;  /* 0x0000000000017941 */ /* 0x000fea0003800000 */
.L_x_1937:
[----:B------:R-:W-:Y:S01]  /*e680*/  VIADD R16, R10, 0x1 ;  /* 0x000000010a107836 */ /* 0x000fe20000000000 */
[----:B------:R-:W-:Y:S04]  /*e690*/  BSSY B1, `(.L_x_1944) ;  /* 0x0000063000017945 */ /* 0x000fe80003800000 */
[----:B------:R-:W-:-:S04]  /*e6a0*/  ISETP.NE.AND P2, PT, R16, 0x2, PT ;  /* 0x000000021000780c */ /* 0x000fc80003f45270 */
[----:B-12---:R-:W-:Y:S02]  /*e6b0*/  SEL R2, RZ, 0x1, P2 ;  /* 0x00000001ff027807 */ /* 0x006fe40001000000 */
[----:B------:R-:W-:Y:S02]  /*e6c0*/  SEL R16, R16, RZ, P2 ;  /* 0x000000ff10107207 */ /* 0x000fe40001000000 */
[----:B------:R-:W-:Y:S01]  /*e6d0*/  LOP3.LUT R17, R11, R2, RZ, 0x3c, !PT ;  /* 0x000000020b117212 */ /* 0x000fe200078e3cff */
[----:B------:R-:W-:Y:S06]  /*e6e0*/  @!P6 BRA `(.L_x_1945) ;  /* 0x000000040074e947 */ /* 0x000fec0003800000 */
[----:B------:R-:W-:Y:S01]  /*e6f0*/  IADD3 R13, R7, -0x1, RZ ;  /* 0xffffffff070d7810 */ /* 0x000fe20007ffe0ff */
[----:B------:R-:W-:Y:S06]  /*e700*/  @!P0 BRA `(.L_x_1946) ;  /* 0x0000000000488947 */ /* 0x000fec0003800000 */
        /* <DEDUP_REMOVED lines=13> */
[----:B------:R-:W-:-:S05]  /*e7e0*/  IMAD.WIDE.U32 R2, R0, UR36, R2 ;  /* 0x0000002400027c25 */ /* 0x000fca000f8e0002 */
[----:B------:R-:W-:Y:S02]  /*e7f0*/  IADD3 R14, R14, R3, RZ ;  /* 0x000000030e0e7210 */ /* 0x000fe40007ffe0ff */
[----:B-1----:R-:W-:-:S04]  /*e800*/  LEA R8, P2, R2, R8, 0x2 ;  /* 0x0000000802087211 */ /* 0x002fc800078410ff */
[----:B------:R-:W-:-:S05]  /*e810*/  LEA.HI.X R9, R2, R9, R14, 0x2, P2 ;  /* 0x0000000902097211 */ /* 0x000fca00010f140e */
[----:B------:R1:W5:Y:S04]  /*e820*/  LDG.E R8, desc[UR4][R8.64] ;  /* 0x0000000408087981 */ /* 0x000368000c1e1900 */
.L_x_1946:
[----:B------:R-:W1:Y:S01]  /*e830*/  S2R R2, SR_TID.X ;  /* 0x0000000000027919 */ /* 0x000e620000002100 */
[----:B------:R-:W-:Y:S02]  /*e840*/  SHF.L.U32 R3, R17, 0x1f, RZ ;  /* 0x0000001f11037819 */ /* 0x000fe400000006ff */
[----:B-1----:R-:W-:Y:S02]  /*e850*/  LOP3.LUT R9, R2, 0x7f, RZ, 0xc0, !PT ;  /* 0x0000007f02097812 */ /* 0x002fe400078ec0ff */
[----:B------:R-:W-:Y:S02]  /*e860*/  LEA R2, R16, UR38, 0x3 ;  /* 0x0000002610027c11 */ /* 0x000fe4000f8e18ff */
[----:B------:R-:W-:Y:S02]  /*e870*/  ISETP.NE.AND P2, PT, R9, RZ, PT ;  /* 0x000000ff0900720c */ /* 0x000fe40003f45270 */
[----:B------:R-:W1:Y:S02]  /*e880*/  SYNCS.PHASECHK.TRANS64.TRYWAIT P3, [R2+URZ+0x34840], R3 ;  /* 0x03484003020075a7 */ /* 0x000e64000806017f */
[----:B-1----:R-:W-:Y:S09]  /*e890*/  @!P3 BRA `(.L_x_1947) ;  /* 0x00000010008cb947 */ /* 0x002ff20003800000 */
.L_x_1981:
[----:B------:R-:W-:Y:S05]  /*e8a0*/  @P2 BRA `(.L_x_1948) ;  /* 0x0000000000142947 */ /* 0x000fea0003800000 */
[----:B------:R-:W-:Y:S01]  /*e8b0*/  ISETP.NE.AND P3, PT, R19, RZ, PT ;  /* 0x000000ff1300720c */ /* 0x000fe20003f65270 */
[----:B-1----:R-:W-:-:S04]  /*e8c0*/  IMAD.MOV.U32 R3, RZ, RZ, 0xc000 ;  /* 0x0000c000ff037424 */ /* 0x002fc800078e00ff */
[----:B------:R2:W-:Y:S08]  /*e8d0*/  SYNCS.ARRIVE.TRANS64 RZ, [R2+URZ+0x34830], R3 ;  /* 0x0348300302ff79a7 */ /* 0x0005f0000800003f */
[----:B------:R-:W-:Y:S05]  /*e8e0*/  @!P3 BRA `(.L_x_1948) ;  /* 0x000000000004b947 */ /* 0x000fea0003800000 */
[----:B------:R-:W-:Y:S01]  /*e8f0*/  BPT.TRAP 0x1 ;  /* 0x000000040000795c */ /* 0x000fe20000300000 */
.L_x_1948:
        /* <DEDUP_REMOVED lines=14> */
[----:B-12---:R-:W-:Y:S01]  /*e9e0*/  LEA R2, R10, UR19, 0x3 ;  /* 0x000000130a027c11 */ /* 0x006fe2000f8e18ff */
[----:B------:R-:W-:-:S02]  /*e9f0*/  ULEA UR9, UR9, UR19, 0x3 ;  /* 0x0000001309097291 */ /* 0x000fc4000f8e183f */
[----:B------:R-:W-:Y:S02]  /*ea00*/  USHF.L.U32 UR11, UR11, 0x7, URZ ;  /* 0x000000070b0b7899 */ /* 0x000fe4000800063f */
        /* <DEDUP_REMOVED lines=14> */
.L_x_1982:
[----:B------:R-:W-:Y:S05]  /*eaf0*/  @P2 BRA `(.L_x_1950) ;  /* 0x0000000000142947 */ /* 0x000fea0003800000 */
[----:B------:R-:W-:Y:S01]  /*eb00*/  ISETP.NE.AND P2, PT, R19, RZ, PT ;  /* 0x000000ff1300720c */ /* 0x000fe20003f45270 */
[----:B------:R-:W-:-:S04]  /*eb10*/  IMAD.MOV.U32 R3, RZ, RZ, 0x8000 ;  /* 0x00008000ff037424 */ /* 0x000fc800078e00ff */
[----:B------:R2:W-:Y:S08]  /*eb20*/  SYNCS.ARRIVE.TRANS64 RZ, [R2+URZ+0x50], R3 ;  /* 0x0000500302ff79a7 */ /* 0x0005f0000800003f */
[----:B------:R-:W-:Y:S05]  /*eb30*/  @!P2 BRA `(.L_x_1950) ;  /* 0x000000000004a947 */ /* 0x000fea0003800000 */
[----:B------:R-:W-:Y:S01]  /*eb40*/  BPT.TRAP 0x1 ;  /* 0x000000040000795c */ /* 0x000fe20000300000 */
.L_x_1950:
        /* <DEDUP_REMOVED lines=23> */
.L_x_1945:
[----:B------:R-:W-:Y:S05]  /*ecc0*/  BSYNC B1 ;  /* 0x0000000000017941 */ /* 0x000fea0003800000 */
.L_x_1944:
[C---:B------:R-:W-:Y:S01]  /*ecd0*/  ISETP.GT.AND P2, PT, R7.reuse, 0x1, PT ;  /* 0x000000010700780c */ /* 0x040fe20003f44270 */
[----:B------:R-:W-:-:S12]  /*ece0*/  VIADD R7, R7, 0xfffffffe ;  /* 0xfffffffe07077836 */ /* 0x000fd80000000000 */
[----:B------:R-:W-:Y:S05]  /*ecf0*/  @P2 BRA `(.L_x_1951) ;  /* 0xfffffff000c82947 */ /* 0x000fea000383ffff */
.L_x_1936:
[----:B------:R-:W-:Y:S05]  /*ed00*/  BSYNC B0 ;  /* 0x0000000000007941 */ /* 0x000fea0003800000 */
.L_x_1927:
[----:B------:R-:W-:Y:S04]  /*ed10*/  BSSY B0, `(.L_x_1952) ;  /* 0x000000f000007945 */ /* 0x000fe80003800000 */
[----:B------:R-:W-:Y:S05]  /*ed20*/  @P1 BRA `(.L_x_1953) ;  /* 0x0000000000341947 */ /* 0x000fea0003800000 */
[----:B-1----:R-:W1:Y:S01]  /*ed30*/  S2R R7, SR_LANEID ;  /* 0x0000000000077919 */ /* 0x002e620000000000 */
[----:B------:R-:W-:Y:S01]  /*ed40*/  VOTEU.ANY UR4, UPT, PT ;  /* 0x0000000000047886 */ /* 0x000fe200038e0100 */
[----:B--2---:R-:W2:Y:S01]  /*ed50*/  LDC.64 R2, c[0x0][0xdf0] ;  /* 0x00037c00ff027b82 */ /* 0x004ea20000000a00 */
        /* <DEDUP_REMOVED lines=10> */
.L_x_1953:
[----:B------:R-:W-:Y:S05]  /*ee00*/  BSYNC B0 ;  /* 0x0000000000007941 */ /* 0x000fea0003800000 */
.L_x_1952:
[----:B------:R-:W-:Y:S04]  /*ee10*/  BSSY B0, `(.L_x_1954) ;  /* 0x0000024000007945 */ /* 0x000fe80003800000 */
[----:B------:R-:W-:Y:S05]  /*ee20*/  @!P6 BRA `(.L_x_1955) ;  /* 0x000000000088e947 */ /* 0x000fea0003800000 */
[----:B------:R-:W3:Y:S01]  /*ee30*/  S2R R0, SR_TID.X ;  /* 0x0000000000007919 */ /* 0x000ee20000002100 */
[----:B-12---:R-:W-:Y:S02]  /*ee40*/  LEA R3, R16, UR38, 0x3 ;  /* 0x0000002610037c11 */ /* 0x006fe4000f8e18ff */
[----:B---3--:R-:W-:Y:S02]  /*ee50*/  LOP3.LUT R2, R0, 0x7f, RZ, 0xc0, !PT ;  /* 0x0000007f00027812 */ /* 0x008fe400078ec0ff */
[----:B------:R-:W-:Y:S02]  /*ee60*/  SHF.L.U32 R0, R17, 0x1f, RZ ;  /* 0x0000001f11007819 */ /* 0x000fe400000006ff */
[----:B------:R-:W-:Y:S02]  /*ee70*/  ISETP.NE.AND P1, PT, R2, RZ, PT ;  /* 0x000000ff0200720c */ /* 0x000fe40003f25270 */
[----:B------:R-:W1:Y:S02]  /*ee80*/  SYNCS.PHASECHK.TRANS64.TRYWAIT P0, [R3+URZ+0x34860], R0 ;  /* 0x03486000030075a7 */ /* 0x000e64000800017f */
[----:B-1----:R-:W-:Y:S09]  /*ee90*/  @!P0 BRA `(.L_x_1956) ;  /* 0x0000000c00348947 */ /* 0x002ff20003800000 */
.L_x_1983:
[----:B------:R-:W-:Y:S05]  /*eea0*/  @P1 BRA `(.L_x_1957) ;  /* 0x0000000000141947 */ /* 0x000fea0003800000 */
[----:B------:R-:W-:Y:S02]  /*eeb0*/  ISETP.NE.AND P0, PT, R19, RZ, PT ;  /* 0x000000ff1300720c */ /* 0x000fe40003f05270 */
[----:B-1----:R-:W-:-:S04]  /*eec0*/  MOV R0, 0x8000 ;  /* 0x0000800000007802 */ /* 0x002fc80000000f00 */
[----:B------:R2:W-:Y:S07]  /*eed0*/  SYNCS.ARRIVE.TRANS64 RZ, [R3+URZ+0x34850], R0 ;  /* 0x0348500003ff79a7 */ /* 0x0005ee000800003f */
[----:B------:R-:W-:Y:S05]  /*eee0*/  @!P0 BRA `(.L_x_1957) ;  /* 0x0000000000048947 */ /* 0x000fea0003800000 */
[----:B------:R-:W-:Y:S01]  /*eef0*/  BPT.TRAP 0x1 ;  /* 0x000000040000795c */ /* 0x000fe20000300000 */
.L_x_1957:
        /* <DEDUP_REMOVED lines=21> */
.L_x_1955:
[----:B------:R-:W-:Y:S05]  /*f050*/  BSYNC B0 ;  /* 0x0000000000007941 */ /* 0x000fea0003800000 */
.L_x_1954:
[----:B------:R-:W-:Y:S02]  /*f060*/  VIADD R16, R16, 0x1 ;  /* 0x0000000110107836 */ /* 0x000fe40000000000 */
[----:B------:R-:W-:-:S03]  /*f070*/  IMAD.MOV.U32 R13, RZ, RZ, R18 ;  /* 0x000000ffff0d7224 */ /* 0x000fc600078e0012 */
[----:B------:R-:W-:-:S04]  /*f080*/  ISETP.NE.AND P0, PT, R16, 0x2, PT ;  /* 0x000000021000780c */ /* 0x000fc80003f05270 */
[----:B-12---:R-:W-:Y:S02]  /*f090*/  SEL R0, RZ, 0x1, P0 ;  /* 0x00000001ff007807 */ /* 0x006fe40000000000 */
[----:B------:R-:W-:Y:S02]  /*f0a0*/  SEL R16, R16, RZ, P0 ;  /* 0x000000ff10107207 */ /* 0x000fe40000000000 */
[----:B------:R-:W-:-:S07]  /*f0b0*/  LOP3.LUT R17, R17, R0, RZ, 0x3c, !PT ;  /* 0x0000000011117212 */ /* 0x000fce00078e3cff */
.L_x_1916:
[----:B------:R-:W-:Y:S05]  /*f0c0*/  BSYNC B6 ;  /* 0x0000000000067941 */ /* 0x000fea0003800000 */
.L_x_1914:
[----:B------:R-:W-:-:S03]  /*f0d0*/  UMOV UR4, 0xffffffff ;  /* 0xffffffff00047882 */ /* 0x000fc60000000000 */
[----:B------:R-:W-:Y:S05]  /*f0e0*/  BRA.DIV UR4, `(.L_x_1958) ;  /* 0x0000000a04b47947 */ /* 0x000fea000b800000 */
[----:B------:R1:W2:Y:S02]  /*f0f0*/  SHFL.IDX PT, R14, R13, RZ, 0x1f ;  /* 0x00001fff0d0e7589 */ /* 0x0002a400000e0000 */
.L_x_1986:
[----:B------:R-:W-:Y:S01]  /*f100*/  ISETP.NE.AND P0, PT, R19, RZ, PT ;  /* 0x000000ff1300720c */ /* 0x000fe20003f05270 */
[----:B------:R-:W-:Y:S05]  /*f110*/  WARPSYNC.ALL ;  /* 0x0000000000007948 */ /* 0x000fea0003800000 */
[----:B------:R-:W-:Y:S01]  /*f120*/  BAR.SYNC.DEFER_BLOCKING 0x4, 0x120 ;  /* 0x0104800000007b1d */ /* 0x000fe20000010000 */
[----:B--2---:R-:W-:-:S05]  /*f130*/  MOV R18, R14 ;  /* 0x0000000e00127202 */ /* 0x004fca0000000f00 */
[----:B------:R-:W-:Y:S01]  /*f140*/  ULDC UR4, c[0x0][0xda8] ;  /* 0x00036a0000047ab9 */ /* 0x000fe20000000800 */
[----:B------:R-:W-:Y:S01]  /*f150*/  @!P0 MOV R0, 0x400 ;  /* 0x0000040000008802 */ /* 0x000fe20000000f00 */
[----:B------:R-:W2:Y:S03]  /*f160*/  @!P0 S2R R3, SR_CgaCtaId ;  /* 0x0000000000038919 */ /* 0x000ea60000008800 */
[----:B--2---:R-:W-:-:S05]  /*f170*/  @!P0 LEA R0, R3, R0, 0x18 ;  /* 0x0000000003008211 */ /* 0x004fca00078ec0ff */
[----:B------:R2:W-:Y:S01]  /*f180*/  @!P0 STS [R0+0x348d0], R13 ;  /* 0x0348d00d00008388 */ /* 0x0005e20000000800 */
[----:B------:R-:W-:Y:S06]  /*f190*/  BAR.ARV 0x5, 0x120 ;  /* 0x0144800000007b1d */ /* 0x000fec0000002000 */
[----:B------:R-:W-:-:S13]  /*f1a0*/  ISETP.GE.AND P0, PT, R18, UR4, PT ;  /* 0x0000000412007c0c */ /* 0x000fda000bf06270 */
[----:B--2---:R-:W-:Y:S05]  /*f1b0*/  @!P0 BRA `(.L_x_1959) ;  /* 0xffffffd400348947 */ /* 0x004fea000383ffff */
.L_x_1911:
        /* <DEDUP_REMOVED lines=11> */
.L_x_1987:
        /* <DEDUP_REMOVED lines=16> */
.L_x_1963:
[----:B------:R-:W-:Y:S01]  /*f370*/  IADD3 R3, R7, 0x34840, RZ ;  /* 0x0003484007037810 */ /* 0x000fe20007ffe0ff */
[----:B------:R-:W-:Y:S01]  /*f380*/  VIADD R0, R16, 0x1 ;  /* 0x0000000110007836 */ /* 0x000fe20000000000 */
[----:B------:R-:W-:-:S03]  /*f390*/  SHF.L.U32 R4, R17, 0x1f, RZ ;  /* 0x0000001f11047819 */ /* 0x000fc600000006ff */
[----:B------:R-:W-:Y:S01]  /*f3a0*/  IMAD R5, R16, 0x8, R3 ;  /* 0x0000000810057824 */ /* 0x000fe200078e0203 */
[----:B------:R-:W-:-:S03]  /*f3b0*/  ISETP.NE.AND P1, PT, R0, 0x2, PT ;  /* 0x000000020000780c */ /* 0x000fc60003f25270 */
[----:B------:R-:W2:Y:S01]  /*f3c0*/  SYNCS.PHASECHK.TRANS64.TRYWAIT P0, [R5+URZ], R4 ;  /* 0x00000004050075a7 */ /* 0x000ea2000800017f */
[----:B------:R-:W-:-:S04]  /*f3d0*/  SEL R2, RZ, 0x1, P1 ;  /* 0x00000001ff027807 */ /* 0x000fc80000800000 */
[----:B------:R-:W-:Y:S02]  /*f3e0*/  LOP3.LUT R17, R17, R2, RZ, 0x3c, !PT ;  /* 0x0000000211117212 */ /* 0x000fe400078e3cff */
[----:B------:R-:W-:Y:S02]  /*f3f0*/  SEL R2, R0, RZ, P1 ;  /* 0x000000ff00027207 */ /* 0x000fe40000800000 */
[----:B------:R-:W-:Y:S02]  /*f400*/  SHF.L.U32 R0, R17, 0x1f, RZ ;  /* 0x0000001f11007819 */ /* 0x000fe400000006ff */
[----:B------:R-:W-:Y:S01]  /*f410*/  LEA R3, R2, R3, 0x3 ;  /* 0x0000000302037211 */ /* 0x000fe200078e18ff */
[----:B--2---:R-:W-:Y:S06]  /*f420*/  @!P0 BRA `(.L_x_1964) ;  /* 0x00000008001c8947 */ /* 0x004fec0003800000 */
.L_x_1988:
[----:B------:R-:W3:Y:S02]  /*f430*/  SYNCS.PHASECHK.TRANS64.TRYWAIT P0, [R3+URZ], R0 ;  /* 0x00000000030075a7 */ /* 0x000ee4000800017f */
[----:B---3--:R-:W-:Y:S05]  /*f440*/  @!P0 BRA `(.L_x_1965) ;  /* 0x0000000800288947 */ /* 0x008fea0003800000 */
.L_x_1989:
[----:B------:R-:W-:Y:S05]  /*f450*/  @!P2 BRA `(.L_x_1966) ;  /* 0x000000000004a947 */ /* 0x000fea0003800000 */
[----:B------:R-:W-:Y:S01]  /*f460*/  BPT.TRAP 0x1 ;  /* 0x000000040000795c */ /* 0x000fe20000300000 */
.L_x_1966:
[----:B---3--:R-:W-:-:S05]  /*f470*/  VIADD R3, R7, 0x34860 ;  /* 0x0003486007037836 */ /* 0x008fca0000000000 */
[----:B--2---:R-:W-:-:S04]  /*f480*/  LEA R5, R16, R3, 0x3 ;  /* 0x0000000310057211 */ /* 0x004fc800078e18ff */
[----:B------:R-:W2:Y:S02]  /*f490*/  SYNCS.PHASECHK.TRANS64.TRYWAIT P0, [R5+URZ], R4 ;  /* 0x00000004050075a7 */ /* 0x000ea4000800017f */
[----:B--2---:R-:W-:Y:S05]  /*f4a0*/  @!P0 BRA `(.L_x_1967) ;  /* 0x0000000800248947 */ /* 0x004fea0003800000 */
.L_x_1990:
[----:B------:R-:W-:-:S07]  /*f4b0*/  IMAD R3, R2, 0x8, R3 ;  /* 0x0000000802037824 */ /* 0x000fce00078e0203 */
.L_x_1968:
[----:B---3--:R3:W4:Y:S02]  /*f4c0*/  SYNCS.PHASECHK.TRANS64.TRYWAIT P0, [R3+URZ], R0 ;  /* 0x00000000030075a7 */ /* 0x008724000800017f */
[----:B----4-:R-:W-:Y:S05]  /*f4d0*/  @!P0 NANOSLEEP.SYNCS 0x989680 ;  /* 0x009896800000895d */ /* 0x010fea0003900000 */
[----:B------:R-:W4:Y:S02]  /*f4e0*/  @!P0 SYNCS.PHASECHK.TRANS64 P0, [R3+URZ], R0 ;  /* 0x00000000030085a7 */ /* 0x000f24000800007f */
[----:B----4-:R-:W-:Y:S05]  /*f4f0*/  @!P0 BRA `(.L_x_1968) ;  /* 0xfffffffc00f08947 */ /* 0x010fea000383ffff */
.L_x_1962:
[----:B------:R-:W-:Y:S05]  /*f500*/  BSYNC B0 ;  /* 0x0000000000007941 */ /* 0x000fea0003800000 */
.L_x_1961:
[----:B------:R-:W-:Y:S05]  /*f510*/  EXIT ;  /* 0x000000000000794d */ /* 0x000fea0003800000 */
.L_x_1868:
[----:B-1----:R-:W-:-:S04]  /*f520*/  MOV R3, UR38 ;  /* 0x0000002600037c02 */ /* 0x002fc80008000f00 */
[----:B------:R1:W2:Y:S03]  /*f530*/  SYNCS.PHASECHK.TRANS64.TRYWAIT P1, [R3+URZ+0x34800], R0 ;  /* 0x03480000030075a7 */ /* 0x0002a6000802017f */
[----:B--2---:R-:W-:Y:S05]  /*f540*/  @!P1 NANOSLEEP.SYNCS 0x989680 ;  /* 0x009896800000995d */ /* 0x004fea0003900000 */
[----:B------:R-:W2:Y:S02]  /*f550*/  @!P1 SYNCS.PHASECHK.TRANS64 P1, [R3+URZ+0x34800], R0 ;  /* 0x03480000030095a7 */ /* 0x000ea4000802007f */
[----:B--2---:R-:W-:Y:S05]  /*f560*/  @!P1 BRA `(.L_x_1868) ;  /* 0xfffffffc00ec9947 */ /* 0x004fea000383ffff */
[----:B------:R-:W-:Y:S05]  /*f570*/  BRA `(.L_x_1969) ;  /* 0xffffff2000447947 */ /* 0x000fea000383ffff */
.L_x_1872:
[----:B--2---:R2:W3:Y:S02]  /*f580*/  SYNCS.PHASECHK.TRANS64.TRYWAIT P2, [R0+URZ+0x34830], R3 ;  /* 0x03483003000075a7 */ /* 0x0044e4000804017f */
[----:B---3--:R-:W-:Y:S05]  /*f590*/  @!P2 NANOSLEEP.SYNCS 0x989680 ;  /* 0x009896800000a95d */ /* 0x008fea0003900000 */
[----:B------:R-:W3:Y:S02]  /*f5a0*/  @!P2 SYNCS.PHASECHK.TRANS64 P2, [R0+URZ+0x34830], R3 ;  /* 0x034830030000a5a7 */ /* 0x000ee4000804007f */
[----:B---3--:R-:W-:Y:S05]  /*f5b0*/  @!P2 BRA `(.L_x_1872) ;  /* 0xfffffffc00f0a947 */ /* 0x008fea000383ffff */
[----:B------:R-:W-:Y:S05]  /*f5c0*/  BRA `(.L_x_1871) ;  /* 0xffffff20006c7947 */ /* 0x000fea000383ffff */
.L_x_1877:
[----:B--2---:R-:W-:-:S04]  /*f5d0*/  IMAD.U32 R12, RZ, RZ, UR37 ;  /* 0x00000025ff0c7e24 */ /* 0x004fc8000f8e00ff */
[----:B------:R2:W3:Y:S03]  /*f5e0*/  SYNCS.PHASECHK.TRANS64.TRYWAIT P2, [R12+URZ+0x34830], R5 ;  /* 0x034830050c0075a7 */ /* 0x0004e6000804017f */
[----:B---3--:R-:W-:Y:S05]  /*f5f0*/  @!P2 NANOSLEEP.SYNCS 0x989680 ;  /* 0x009896800000a95d */ /* 0x008fea0003900000 */
[----:B------:R-:W3:Y:S02]  /*f600*/  @!P2 SYNCS.PHASECHK.TRANS64 P2, [R12+URZ+0x34830], R5 ;  /* 0x034830050c00a5a7 */ /* 0x000ee4000804007f */
[----:B---3--:R-:W-:Y:S05]  /*f610*/  @!P2 BRA `(.L_x_1877) ;  /* 0xfffffffc00eca947 */ /* 0x008fea000383ffff */
[----:B------:R-:W-:Y:S05]  /*f620*/  BRA `(.L_x_1876) ;  /* 0xffffff5000f87947 */ /* 0x000fea000383ffff */
.L_x_1881:
[----:B-12---:R-:W-:-:S04]  /*f630*/  MOV R5, UR6 ;  /* 0x0000000600057c02 */ /* 0x006fc80008000f00 */
[----:B------:R1:W2:Y:S03]  /*f640*/  SYNCS.PHASECHK.TRANS64.TRYWAIT P2, [R5+URZ+0x34850], R0 ;  /* 0x03485000050075a7 */ /* 0x0002a6000804017f */
[----:B--2---:R-:W-:Y:S05]  /*f650*/  @!P2 NANOSLEEP.SYNCS 0x989680 ;  /* 0x009896800000a95d */ /* 0x004fea0003900000 */
[----:B------:R-:W2:Y:S02]  /*f660*/  @!P2 SYNCS.PHASECHK.TRANS64 P2, [R5+URZ+0x34850], R0 ;  /* 0x034850000500a5a7 */ /* 0x000ea4000804007f */
[----:B--2---:R-:W-:Y:S05]  /*f670*/  @!P2 BRA `(.L_x_1881) ;  /* 0xfffffffc00eca947 */ /* 0x004fea000383ffff */
[----:B------:R-:W-:Y:S05]  /*f680*/  BRA `(.L_x_1880) ;  /* 0xffffff5c00207947 */ /* 0x000fea000383ffff */
.L_x_1887:
[----:B--2---:R-:W-:-:S04]  /*f690*/  IMAD.U32 R12, RZ, RZ, UR6 ;  /* 0x00000006ff0c7e24 */ /* 0x004fc8000f8e00ff */
[----:B------:R2:W3:Y:S03]  /*f6a0*/  SYNCS.PHASECHK.TRANS64.TRYWAIT P2, [R12+URZ+0x34830], R5 ;  /* 0x034830050c0075a7 */ /* 0x0004e6000804017f */
[----:B---3--:R-:W-:Y:S05]  /*f6b0*/  @!P2 NANOSLEEP.SYNCS 0x989680 ;  /* 0x009896800000a95d */ /* 0x008fea0003900000 */
[----:B------:R-:W3:Y:S02]  /*f6c0*/  @!P2 SYNCS.PHASECHK.TRANS64 P2, [R12+URZ+0x34830], R5 ;  /* 0x034830050c00a5a7 */ /* 0x000ee4000804007f */
[----:B---3--:R-:W-:Y:S05]  /*f6d0*/  @!P2 BRA `(.L_x_1887) ;  /* 0xfffffffc00eca947 */ /* 0x008fea000383ffff */
[----:B------:R-:W-:Y:S05]  /*f6e0*/  BRA `(.L_x_1886) ;  /* 0xffffff8400647947 */ /* 0x000fea000383ffff */
.L_x_1891:
[----:B-12---:R-:W-:-:S04]  /*f6f0*/  MOV R5, UR6 ;  /* 0x0000000600057c02 */ /* 0x006fc80008000f00 */
[----:B------:R1:W2:Y:S03]  /*f700*/  SYNCS.PHASECHK.TRANS64.TRYWAIT P2, [R5+URZ+0x34850], R0 ;  /* 0x03485000050075a7 */ /* 0x0002a6000804017f */
[----:B--2---:R-:W-:Y:S05]  /*f710*/  @!P2 NANOSLEEP.SYNCS 0x989680 ;  /* 0x009896800000a95d */ /* 0x004fea0003900000 */
[----:B------:R-:W2:Y:S02]  /*f720*/  @!P2 SYNCS.PHASECHK.TRANS64 P2, [R5+URZ+0x34850], R0 ;  /* 0x034850000500a5a7 */ /* 0x000ea4000804007f */
[----:B--2---:R-:W-:Y:S05]  /*f730*/  @!P2 BRA `(.L_x_1891) ;  /* 0xfffffffc00eca947 */ /* 0x004fea000383ffff */
[----:B------:R-:W-:Y:S05]  /*f740*/  BRA `(.L_x_1890) ;  /* 0xffffff8c008c7947 */ /* 0x000fea000383ffff */
.L_x_1896:
[----:B--2---:R-:W-:-:S04]  /*f750*/  IMAD.U32 R7, RZ, RZ, UR5 ;  /* 0x00000005ff077e24 */ /* 0x004fc8000f8e00ff */
[----:B------:R2:W3:Y:S03]  /*f760*/  SYNCS.PHASECHK.TRANS64.TRYWAIT P0, [R7+URZ+0x34850], R0 ;  /* 0x03485000070075a7 */ /* 0x0004e6000800017f */
[----:B---3--:R-:W-:Y:S05]  /*f770*/  @!P0 NANOSLEEP.SYNCS 0x989680 ;  /* 0x009896800000895d */ /* 0x008fea0003900000 */
[----:B------:R-:W3:Y:S02]  /*f780*/  @!P0 SYNCS.PHASECHK.TRANS64 P0, [R7+URZ+0x34850], R0 ;  /* 0x03485000070085a7 */ /* 0x000ee4000800007f */
[----:B---3--:R-:W-:Y:S05]  /*f790*/  @!P0 BRA `(.L_x_1896) ;  /* 0xfffffffc00ec8947 */ /* 0x008fea000383ffff */
[----:B------:R-:W-:Y:S05]  /*f7a0*/  BRA `(.L_x_1895) ;  /* 0xffffffb000647947 */ /* 0x000fea000383ffff */
.L_x_1920:
[----:B------:R-:W1:Y:S01]  /*f7b0*/  S2R R7, SR_TID.X ;  /* 0x0000000000077919 */ /* 0x000e620000002100 */
[----:B------:R-:W-:Y:S01]  /*f7c0*/  IMAD.MOV.U32 R12, RZ, RZ, RZ ;  /* 0x000000ffff0c7224 */ /* 0x000fe200078e00ff */
[----:B------:R-:W-:Y:S01]  /*f7d0*/  MOV R11, 0x1f ;  /* 0x0000001f000b7802 */ /* 0x000fe20000000f00 */
[----:B------:R-:W-:Y:S01]  /*f7e0*/  IMAD.MOV.U32 R15, RZ, RZ, -0x1 ;  /* 0xffffffffff0f7424 */ /* 0x000fe200078e00ff */
[----:B-1----:R-:W-:-:S04]  /*f7f0*/  SHF.R.U32.HI R7, RZ, 0x5, R7 ;  /* 0x00000005ff077819 */ /* 0x002fc80000011607 */
[----:B------:R-:W-:-:S04]  /*f800*/  LOP3.LUT R7, R7, 0x3, RZ, 0xc0, !PT ;  /* 0x0000000307077812 */ /* 0x000fc800078ec0ff */
[----:B------:R-:W-:-:S07]  /*f810*/  MOV R13, R7 ;  /* 0x00000007000d7202 */ /* 0x000fce0000000f00 */
[----:B------:R-:W-:Y:S05]  /*f820*/  WARPSYNC.COLLECTIVE R15, `(.L_x_1970) ;  /* 0x000000000f087348 */ /* 0x000fea0003c00000 */
[----:B------:R1:W2:Y:S02]  /*f830*/  SHFL.IDX P6, R14, R13, R12, R11 ;  /* 0x0000000c0d0e7389 */ /* 0x0002a400000c000b */
[----:B-12---:R-:W-:Y:S01]  /*f840*/  ENDCOLLECTIVE ;  /* 0x000000000000791b */ /* 0x006fe20003800000 */
.L_x_1970:
[----:B------:R-:W-:Y:S05]  /*f850*/  BRA `(.L_x_1971) ;  /* 0xffffffd800607947 */ /* 0x000fea000383ffff */
.L_x_1921:
[----:B------:R-:W-:Y:S01]  /*f860*/  BSSY B0, `(.L_x_1972) ;  /* 0x0000006000007945 */ /* 0x000fe20003800000 */
[----:B------:R-:W-:-:S07]  /*f870*/  MOV R15, 0xffffffff ;  /* 0xffffffff000f7802 */ /* 0x000fce0000000f00 */
[----:B------:R-:W-:Y:S05]  /*f880*/  WARPSYNC.COLLECTIVE R15, `(.L_x_1973) ;  /* 0x000000000f0c7348 */ /* 0x000fea0003c00000 */
[----:B------:R-:W-:Y:S02]  /*f890*/  ELECT P6, UR62, PT ;  /* 0x00000000003e782f */ /* 0x000fe400038c0000 */
[----:B------:R-:W-:Y:S01]  /*f8a0*/  MOV R14, UR62 ;  /* 0x0000003e000e7c02 */ /* 0x000fe20008000f00 */
[----:B------:R-:W-:Y:S10]  /*f8b0*/  ENDCOLLECTIVE ;  /* 0x000000000000791b */ /* 0x000ff40003800000 */
.L_x_1973:
[----:B------:R-:W-:Y:S05]  /*f8c0*/  BSYNC B0 ;  /* 0x0000000000007941 */ /* 0x000fea0003800000 */
.L_x_1972:
[----:B------:R-:W-:Y:S05]  /*f8d0*/  BRA `(.L_x_1974) ;  /* 0xffffffd800507947 */ /* 0x000fea000383ffff */
.L_x_1924:
[----:B-1----:R1:W2:Y:S02]  /*f8e0*/  SYNCS.PHASECHK.TRANS64.TRYWAIT P2, [R8+URZ+0x34840], R7 ;  /* 0x03484007080075a7 */ /* 0x0022a4000804017f */
[----:B--2---:R-:W-:Y:S05]  /*f8f0*/  @!P2 NANOSLEEP.SYNCS 0x989680 ;  /* 0x009896800000a95d */ /* 0x004fea0003900000 */
[----:B------:R-:W2:Y:S02]  /*f900*/  @!P2 SYNCS.PHASECHK.TRANS64 P2, [R8+URZ+0x34840], R7 ;  /* 0x034840070800a5a7 */ /* 0x000ea4000804007f */
[----:B--2---:R-:W-:Y:S05]  /*f910*/  @!P2 BRA `(.L_x_1924) ;  /* 0xfffffffc00f0a947 */ /* 0x004fea000383ffff */
[----:B------:R-:W-:Y:S05]  /*f920*/  BRA `(.L_x_1975) ;  /* 0xffffffd800b07947 */ /* 0x000fea000383ffff */
.L_x_1926:
[----:B-1----:R-:W-:-:S04]  /*f930*/  IMAD.U32 R8, RZ, RZ, UR38 ;  /* 0x00000026ff087e24 */ /* 0x002fc8000f8e00ff */
[----:B------:R1:W2:Y:S03]  /*f940*/  SYNCS.PHASECHK.TRANS64.TRYWAIT P2, [R8+URZ+0x34820], R7 ;  /* 0x03482007080075a7 */ /* 0x0002a6000804017f */
[----:B--2---:R-:W-:Y:S05]  /*f950*/  @!P2 NANOSLEEP.SYNCS 0x989680 ;  /* 0x009896800000a95d */ /* 0x004fea0003900000 */
[----:B------:R-:W2:Y:S02]  /*f960*/  @!P2 SYNCS.PHASECHK.TRANS64 P2, [R8+URZ+0x34820], R7 ;  /* 0x034820070800a5a7 */ /* 0x000ea4000804007f */
[----:B--2---:R-:W-:Y:S05]  /*f970*/  @!P2 BRA `(.L_x_1926) ;  /* 0xfffffffc00eca947 */ /* 0x004fea000383ffff */
[----:B------:R-:W-:Y:S05]  /*f980*/  BRA `(.L_x_1976) ;  /* 0xffffffdc00b47947 */ /* 0x000fea000383ffff */
.L_x_1932:
[----:B-1----:R1:W2:Y:S02]  /*f990*/  SYNCS.PHASECHK.TRANS64.TRYWAIT P3, [R3+URZ+0x34840], R2 ;  /* 0x03484002030075a7 */ /* 0x0022a4000806017f */
[----:B--2---:R-:W-:Y:S05]  /*f9a0*/  @!P3 NANOSLEEP.SYNCS 0x989680 ;  /* 0x009896800000b95d */ /* 0x004fea0003900000 */
[----:B------:R-:W2:Y:S02]  /*f9b0*/  @!P3 SYNCS.PHASECHK.TRANS64 P3, [R3+URZ+0x34840], R2 ;  /* 0x034840020300b5a7 */ /* 0x000ea4000806007f */
[----:B--2---:R-:W-:Y:S05]  /*f9c0*/  @!P3 BRA `(.L_x_1932) ;  /* 0xfffffffc00f0b947 */ /* 0x004fea000383ffff */
[----:B------:R-:W-:Y:S05]  /*f9d0*/  BRA `(.L_x_1977) ;  /* 0xffffffe000607947 */ /* 0x000fea000383ffff */
.L_x_1934:
[----:B-1----:R1:W2:Y:S02]  /*f9e0*/  SYNCS.PHASECHK.TRANS64.TRYWAIT P3, [R2+URZ+0x60], R3 ;  /* 0x00006003020075a7 */ /* 0x0022a4000806017f */
[----:B--2---:R-:W-:Y:S05]  /*f9f0*/  @!P3 NANOSLEEP.SYNCS 0x989680 ;  /* 0x009896800000b95d */ /* 0x004fea0003900000 */
[----:B------:R-:W2:Y:S02]  /*fa00*/  @!P3 SYNCS.PHASECHK.TRANS64 P3, [R2+URZ+0x60], R3 ;  /* 0x000060030200b5a7 */ /* 0x000ea4000806007f */
[----:B--2---:R-:W-:Y:S05]  /*fa10*/  @!P3 BRA `(.L_x_1934) ;  /* 0xfffffffc00f0b947 */ /* 0x004fea000383ffff */
[----:B------:R-:W-:Y:S05]  /*fa20*/  BRA `(.L_x_1978) ;  /* 0xffffffe000e07947 */ /* 0x000fea000383ffff */
.L_x_1940:
[----:B-1----:R1:W2:Y:S02]  /*fa30*/  SYNCS.PHASECHK.TRANS64.TRYWAIT P3, [R3+URZ+0x34840], R2 ;  /* 0x03484002030075a7 */ /* 0x0022a4000806017f */
[----:B--2---:R-:W-:Y:S05]  /*fa40*/  @!P3 NANOSLEEP.SYNCS 0x989680 ;  /* 0x009896800000b95d */ /* 0x004fea0003900000 */
[----:B------:R-:W2:Y:S02]  /*fa50*/  @!P3 SYNCS.PHASECHK.TRANS64 P3, [R3+URZ+0x34840], R2 ;  /* 0x034840020300b5a7 */ /* 0x000ea4000806007f */
[----:B--2---:R-:W-:Y:S05]  /*fa60*/  @!P3 BRA `(.L_x_1940) ;  /* 0xfffffffc00f0b947 */ /* 0x004fea000383ffff */
[----:B------:R-:W-:Y:S05]  /*fa70*/  BRA `(.L_x_1979) ;  /* 0xffffffe400f47947 */ /* 0x000fea000383ffff */
.L_x_1942:
[----:B-1----:R1:W2:Y:S02]  /*fa80*/  SYNCS.PHASECHK.TRANS64.TRYWAIT P3, [R2+URZ+0x60], R17 ;  /* 0x00006011020075a7 */ /* 0x0022a4000806017f */
[----:B--2---:R-:W-:Y:S05]  /*fa90*/  @!P3 NANOSLEEP.SYNCS 0x989680 ;  /* 0x009896800000b95d */ /* 0x004fea0003900000 */
[----:B------:R-:W2:Y:S02]  /*faa0*/  @!P3 SYNCS.PHASECHK.TRANS64 P3, [R2+URZ+0x60], R17 ;  /* 0x000060110200b5a7 */ /* 0x000ea4000806007f */
[----:B--2---:R-:W-:Y:S05]  /*fab0*/  @!P3 BRA `(.L_x_1942) ;  /* 0xfffffffc00f0b947 */ /* 0x004fea000383ffff */
[----:B------:R-:W-:Y:S05]  /*fac0*/  BRA `(.L_x_1980) ;  /* 0xffffffe800747947 */ /* 0x000fea000383ffff */
.L_x_1947:
[----:B-1----:R1:W2:Y:S02]  /*fad0*/  SYNCS.PHASECHK.TRANS64.TRYWAIT P3, [R2+URZ+0x34840], R3 ;  /* 0x03484003020075a7 */ /* 0x0022a4000806017f */
[----:B--2---:R-:W-:Y:S05]  /*fae0*/  @!P3 NANOSLEEP.SYNCS 0x989680 ;  /* 0x009896800000b95d */ /* 0x004fea0003900000 */
[----:B------:R-:W2:Y:S02]  /*faf0*/  @!P3 SYNCS.PHASECHK.TRANS64 P3, [R2+URZ+0x34840], R3 ;  /* 0x034840030200b5a7 */ /* 0x000ea4000806007f */
[----:B--2---:R-:W-:Y:S05]  /*fb00*/  @!P3 BRA `(.L_x_1947) ;  /* 0xfffffffc00f0b947 */ /* 0x004fea000383ffff */
[----:B------:R-:W-:Y:S05]  /*fb10*/  BRA `(.L_x_1981) ;  /* 0xffffffec00607947 */ /* 0x000fea000383ffff */
.L_x_1949:
[----:B-1----:R1:W2:Y:S02]  /*fb20*/  SYNCS.PHASECHK.TRANS64.TRYWAIT P3, [R2+URZ+0x60], R11 ;  /* 0x0000600b020075a7 */ /* 0x0022a4000806017f */
[----:B--2---:R-:W-:Y:S05]  /*fb30*/  @!P3 NANOSLEEP.SYNCS 0x989680 ;  /* 0x009896800000b95d */ /* 0x004fea0003900000 */
[----:B------:R-:W2:Y:S02]  /*fb40*/  @!P3 SYNCS.PHASECHK.TRANS64 P3, [R2+URZ+0x60], R11 ;  /* 0x0000600b0200b5a7 */ /* 0x000ea4000806007f */
[----:B--2---:R-:W-:Y:S05]  /*fb50*/  @!P3 BRA `(.L_x_1949) ;  /* 0xfffffffc00f0b947 */ /* 0x004fea000383ffff */
[----:B------:R-:W-:Y:S05]  /*fb60*/  BRA `(.L_x_1982) ;  /* 0xffffffec00e07947 */ /* 0x000fea000383ffff */
.L_x_1956:
[----:B-1----:R1:W2:Y:S02]  /*fb70*/  SYNCS.PHASECHK.TRANS64.TRYWAIT P0, [R3+URZ+0x34860], R0 ;  /* 0x03486000030075a7 */ /* 0x0022a4000800017f */
[----:B--2---:R-:W-:Y:S05]  /*fb80*/  @!P0 NANOSLEEP.SYNCS 0x989680 ;  /* 0x009896800000895d */ /* 0x004fea0003900000 */
[----:B------:R-:W2:Y:S02]  /*fb90*/  @!P0 SYNCS.PHASECHK.TRANS64 P0, [R3+URZ+0x34860], R0 ;  /* 0x03486000030085a7 */ /* 0x000ea4000800007f */
[----:B--2---:R-:W-:Y:S05]  /*fba0*/  @!P0 BRA `(.L_x_1956) ;  /* 0xfffffffc00f08947 */ /* 0x004fea000383ffff */
[----:B------:R-:W-:Y:S05]  /*fbb0*/  BRA `(.L_x_1983) ;  /* 0xfffffff000b87947 */ /* 0x000fea000383ffff */
.L_x_1958:
[----:B------:R-:W-:Y:S01]  /*fbc0*/  BSSY B0, `(.L_x_1984) ;  /* 0x0000007000007945 */ /* 0x000fe20003800000 */
[----:B------:R-:W-:Y:S01]  /*fbd0*/  MOV R12, RZ ;  /* 0x000000ff000c7202 */ /* 0x000fe20000000f00 */
[----:B------:R-:W-:Y:S01]  /*fbe0*/  IMAD.MOV.U32 R11, RZ, RZ, 0x1f ;  /* 0x0000001fff0b7424 */ /* 0x000fe200078e00ff */
[----:B------:R-:W-:-:S07]  /*fbf0*/  MOV R15, 0xffffffff ;  /* 0xffffffff000f7802 */ /* 0x000fce0000000f00 */
[----:B------:R-:W-:Y:S05]  /*fc00*/  WARPSYNC.COLLECTIVE R15, `(.L_x_1985) ;  /* 0x000000000f087348 */ /* 0x000fea0003c00000 */
[----:B------:R1:W2:Y:S02]  /*fc10*/  SHFL.IDX P6, R14, R13, R12, R11 ;  /* 0x0000000c0d0e7389 */ /* 0x0002a400000c000b */
[----:B-12---:R-:W-:Y:S01]  /*fc20*/  ENDCOLLECTIVE ;  /* 0x000000000000791b */ /* 0x006fe20003800000 */
.L_x_1985:
[----:B------:R-:W-:Y:S05]  /*fc30*/  BSYNC B0 ;  /* 0x0000000000007941 */ /* 0x000fea0003800000 */
.L_x_1984:
[----:B------:R-:W-:Y:S05]  /*fc40*/  BRA `(.L_x_1986) ;  /* 0xfffffff4002c7947 */ /* 0x000fea000383ffff */
.L_x_1960:
[----:B--2---:R2:W3:Y:S02]  /*fc50*/  SYNCS.PHASECHK.TRANS64.TRYWAIT P0, [R7+URZ+0x34820], R0 ;  /* 0x03482000070075a7 */ /* 0x0044e4000800017f */
[----:B---3--:R-:W-:Y:S05]  /*fc60*/  @!P0 NANOSLEEP.SYNCS 0x989680 ;  /* 0x009896800000895d */ /* 0x008fea0003900000 */
[----:B------:R-:W3:Y:S02]  /*fc70*/  @!P0 SYNCS.PHASECHK.TRANS64 P0, [R7+URZ+0x34820], R0 ;  /* 0x03482000070085a7 */ /* 0x000ee4000800007f */
[----:B---3--:R-:W-:Y:S05]  /*fc80*/  @!P0 BRA `(.L_x_1960) ;  /* 0xfffffffc00f08947 */ /* 0x008fea000383ffff */
[----:B------:R-:W-:Y:S05]  /*fc90*/  BRA `(.L_x_1987) ;  /* 0xfffffff400747947 */ /* 0x000fea000383ffff */
.L_x_1964:
[----:B--2---:R2:W3:Y:S02]  /*fca0*/  SYNCS.PHASECHK.TRANS64.TRYWAIT P0, [R5+URZ], R4 ;  /* 0x00000004050075a7 */ /* 0x0044e4000800017f */
[----:B---3--:R-:W-:Y:S05]  /*fcb0*/  @!P0 NANOSLEEP.SYNCS 0x989680 ;  /* 0x009896800000895d */ /* 0x008fea0003900000 */
[----:B------:R-:W3:Y:S02]  /*fcc0*/  @!P0 SYNCS.PHASECHK.TRANS64 P0, [R5+URZ], R4 ;  /* 0x00000004050085a7 */ /* 0x000ee4000800007f */
[----:B---3--:R-:W-:Y:S05]  /*fcd0*/  @!P0 BRA `(.L_x_1964) ;  /* 0xfffffffc00f08947 */ /* 0x008fea000383ffff */
[----:B------:R-:W-:Y:S05]  /*fce0*/  BRA `(.L_x_1988) ;  /* 0xfffffff400d07947 */ /* 0x000fea000383ffff */
.L_x_1965:
[----:B---3--:R3:W4:Y:S02]  /*fcf0*/  SYNCS.PHASECHK.TRANS64.TRYWAIT P0, [R3+URZ], R0 ;  /* 0x00000000030075a7 */ /* 0x008724000800017f */
[----:B----4-:R-:W-:Y:S05]  /*fd00*/  @!P0 NANOSLEEP.SYNCS 0x989680 ;  /* 0x009896800000895d */ /* 0x010fea0003900000 */
[----:B------:R-:W4:Y:S02]  /*fd10*/  @!P0 SYNCS.PHASECHK.TRANS64 P0, [R3+URZ], R0 ;  /* 0x00000000030085a7 */ /* 0x000f24000800007f */
[----:B----4-:R-:W-:Y:S05]  /*fd20*/  @!P0 BRA `(.L_x_1965) ;  /* 0xfffffffc00f08947 */ /* 0x010fea000383ffff */
[----:B------:R-:W-:Y:S05]  /*fd30*/  BRA `(.L_x_1989) ;  /* 0xfffffff400c47947 */ /* 0x000fea000383ffff */
.L_x_1967:
[----:B--2---:R2:W3:Y:S02]  /*fd40*/  SYNCS.PHASECHK.TRANS64.TRYWAIT P0, [R5+URZ], R4 ;  /* 0x00000004050075a7 */ /* 0x0044e4000800017f */
[----:B---3--:R-:W-:Y:S05]  /*fd50*/  @!P0 NANOSLEEP.SYNCS 0x989680 ;  /* 0x009896800000895d */ /* 0x008fea0003900000 */
[----:B------:R-:W3:Y:S02]  /*fd60*/  @!P0 SYNCS.PHASECHK.TRANS64 P0, [R5+URZ], R4 ;  /* 0x00000004050085a7 */ /* 0x000ee4000800007f */
[----:B---3--:R-:W-:Y:S05]  /*fd70*/  @!P0 BRA `(.L_x_1967) ;  /* 0xfffffffc00f08947 */ /* 0x008fea000383ffff */
[----:B------:R-:W-:Y:S05]  /*fd80*/  BRA `(.L_x_1990) ;  /* 0xfffffff400c87947 */ /* 0x000fea000383ffff */
.L_x_1991:
        /* <DEDUP_REMOVED lines=15> */
.L_x_11938:


//--------------------- .text._ZN7cutlass13device_kernelIN5flash11enable_sm90INS1_16FlashAttnFwdSm90INS1_25CollectiveMainloopFwdSm90ILi2EN4cute5tupleIJNS5_1CILi1EEES8_S8_EEENS6_IJNS7_ILi128EEESA_NS7_ILi192EEEEEELi128ENS_10bfloat16_tEfNS_4arch4Sm90ELb1ELb0ELb1ELb1ELb0ELb0ELb0ELb1ELb1ELb0ELb0ELb0EEENS1_21CollectiveEpilogueFwdINS6_IJSA_SA_SA_EEES9_SD_SF_Li256ELb1ELb0ELb0ELb0EEENS1_36VarlenDynamicPersistentTileSchedulerILi128ELi128ELi256ELi32ELb0ELb0ELb1ELb1ELb1ELb1EEEEEEEEEvNT_6ParamsE --------------------------
	.section	.text._ZN7cutlass13device_kernelIN5flash11enable_sm90INS1_16FlashAttnFwdSm90INS1_25CollectiveMainloopFwdSm90ILi2EN4cute5tupleIJNS5_1CILi1EEES8_S8_EEENS6_IJNS7_ILi128EEESA_NS7_ILi192EEEEEELi128ENS_10bfloat16_tEfNS_4arch4Sm90ELb1ELb0ELb1ELb1ELb0ELb0ELb0ELb1ELb1ELb0ELb0ELb0EEENS1_21CollectiveEpilogueFwdINS6_IJSA_SA_SA_EEES9_SD_SF_Li256ELb1ELb0ELb0ELb0EEENS1_36VarlenDynamicPersistentTileSchedulerILi128ELi128ELi256ELi32ELb0ELb0ELb1ELb1ELb1ELb1EEEEEEEEEvNT_6ParamsE,"ax",@progbits
	.align	128
.text._ZN7cutlass13device_kernelIN5flash11enable_sm90INS1_16FlashAttnFwdSm90INS1_25CollectiveMainloopFwdSm90ILi2EN4cute5tupleIJNS5_1CILi1EEES8_S8_EEENS6_IJNS7_ILi128EEESA_NS7_ILi192EEEEEELi128ENS_10bfloat16_tEfNS_4arch4Sm90ELb1ELb0ELb1ELb1ELb0ELb0ELb0ELb1ELb1ELb0ELb0ELb0EEENS1_21CollectiveEpilogueFwdINS6_IJSA_SA_SA_EEES9_SD_SF_Li256ELb1ELb0ELb0ELb0EEENS1_36VarlenDynamicPersistentTileSchedulerILi128ELi128ELi256ELi32ELb0ELb0ELb1ELb1ELb1ELb1EEEEEEEEEvNT_6ParamsE:
        .type           _ZN7cutlass13device_kernelIN5flash11enable_sm90INS1_16FlashAttnFwdSm90INS1_25CollectiveMainloopFwdSm90ILi2EN4cute5tupleIJNS5_1CILi1EEES8_S8_EEENS6_IJNS7_ILi128EEESA_NS7_ILi192EEEEEELi128ENS_10bfloat16_tEfNS_4arch4Sm90ELb1ELb0ELb1ELb1ELb0ELb0ELb0ELb1ELb1ELb0ELb0ELb0EEENS1_21CollectiveEpilogueFwdINS6_IJSA_SA_SA_EEES9_SD_SF_Li256ELb1ELb0ELb0ELb0EEENS1_36VarlenDynamicPersistentTileSchedulerILi128ELi128ELi256ELi32ELb0ELb0ELb1ELb1ELb1ELb1EEEEEEEEEvNT_6ParamsE,@function
        .size           _ZN7cutlass13device_kernelIN5flash11enable_sm90INS1_16FlashAttnFwdSm90INS1_25CollectiveMainloopFwdSm90ILi2EN4cute5tupleIJNS5_1CILi1EEES8_S8_EEENS6_IJNS7_ILi128EEESA_NS7_ILi192EEEEEELi128ENS_10bfloat16_tEfNS_4arch4Sm90ELb1ELb0ELb1ELb1ELb0ELb0ELb0ELb1ELb1ELb0ELb0ELb0EEENS1_21CollectiveEpilogueFwdINS6_IJSA_SA_SA_EEES9_SD_SF_Li256ELb1ELb0ELb0ELb0EEENS1_36VarlenDynamicPersistentTileSchedulerILi128ELi128ELi256ELi32ELb0ELb0ELb1ELb1ELb1ELb1EEEEEEEEEvNT_6ParamsE,(.L_x_11939 - _ZN7cutlass13device_kernelIN5flash11enable_sm90INS1_16FlashAttnFwdSm90INS1_25CollectiveMainloopFwdSm90ILi2EN4cute5tupleIJNS5_1CILi1EEES8_S8_EEENS6_IJNS7_ILi128EEESA_NS7_ILi192EEEEEELi128ENS_10bfloat16_tEfNS_4arch4Sm90ELb1ELb0ELb1ELb1ELb0ELb0ELb0ELb1ELb1ELb0ELb0ELb0EEENS1_21CollectiveEpilogueFwdINS6_IJSA_SA_SA_EEES9_SD_SF_Li256ELb1ELb0ELb0ELb0EEENS1_36VarlenDynamicPersistentTileSchedulerILi128ELi128ELi256ELi32ELb0ELb0ELb1ELb1ELb1ELb1EEEEEEEEEvNT_6ParamsE)
        .other          _ZN7cutlass13device_kernelIN5flash11enable_sm90INS1_16FlashAttnFwdSm90INS1_25CollectiveMainloopFwdSm90ILi2EN4cute5tupleIJNS5_1CILi1EEES8_S8_EEENS6_IJNS7_ILi128EEESA_NS7_ILi192EEEEEELi128ENS_10bfloat16_tEfNS_4arch4Sm90ELb1ELb0ELb1ELb1ELb0ELb0ELb0ELb1ELb1ELb0ELb0ELb0EEENS1_21CollectiveEpilogueFwdINS6_IJSA_SA_SA_EEES9_SD_SF_Li256ELb1ELb0ELb0ELb0EEENS1_36VarlenDynamicPersistentTileSchedulerILi128ELi128ELi256ELi32ELb0ELb0ELb1ELb1ELb1ELb1EEEEEEEEEvNT_6ParamsE,@"STO_CUDA_ENTRY STV_DEFAULT"
_ZN7cutlass13device_kernelIN5flash11enable_sm90INS1_16FlashAttnFwdSm90INS1_25CollectiveMainloopFwdSm90ILi2EN4cute5tupleIJNS5_1CILi1EEES8_S8_EEENS6_IJNS7_ILi128EEESA_NS7_ILi192EEEEEELi128ENS_10bfloat16_tEfNS_4arch4Sm90ELb1ELb0ELb1ELb1ELb0ELb0ELb0ELb1ELb1ELb0ELb0ELb0EEENS1_21CollectiveEpilogueFwdINS6_IJSA_SA_SA_EEES9_SD_SF_Li256ELb1ELb0ELb0ELb0EEENS1_36VarlenDynamicPersistentTileSchedulerILi128ELi128ELi256ELi32ELb0ELb0ELb1ELb1ELb1ELb1EEEEEEEEEvNT_6ParamsE:
        /* <DEDUP_REMOVED lines=21> */
.L_x_1993:
[----:B------:R-:W-:Y:S05]  /*0150*/  BSYNC B0 ;  /* 0x0000000000007941 */ /* 0x000fea0003800000 */
.L_x_1992:
        /* <DEDUP_REMOVED lines=41> */
.L_x_1994:
        /* <DEDUP_REMOVED lines=22> */
.L_x_1995:
        /* <DEDUP_REMOVED lines=18> */
.L_x_1996:
        /* <DEDUP_REMOVED lines=22> */
.L_x_1997:
        /* <DEDUP_REMOVED lines=22> */
.L_x_1998:
        /* <DEDUP_REMOVED lines=8> */
.L_x_2000:
        /* <DEDUP_REMOVED lines=16> */
[----:B------:R-:W-:Y:S01]  /*0ab0*/  UMOV UR37, URZ ;  /* 0x0000003f00257c82 */ /* 0x000fe20008000000 */
[----:B------:R-:W-:Y:S01]  /*0ac0*/  R2UR UR5, R46 ;  /* 0x000000002e0572ca */ /* 0x000fe200000e0000 */
[----:B------:R-:W0:Y:S01]  /*0ad0*/  S2R R0, SR_TID.X ;  /* 0x0000000000007919 */ /* 0x000e220000002100 */
[----:B------:R-:W-:Y:S01]  /*0ae0*/  UMOV UR36, URZ ;  /* 0x0000003f00247c82 */ /* 0x000fe20008000000 */
        /* <DEDUP_REMOVED lines=17> */
[----:B------:R-:W-:-:S05]  /*0c00*/  LOP3.LUT R17, R6, 0x7ffffffc, RZ, 0xc0, !PT ;  /* 0x7ffffffc06117812 */ /* 0x000fca00078ec0ff */
[----:B------:R-:W-:Y:S01]  /*0c10*/  IMAD.IADD R17, R188, 0x1, -R17 ;  /* 0x00000001bc117824 */ /* 0x000fe200078e0a11 */
[----:B--2---:R-:W-:Y:S02]  /*0c20*/  R2UR UR4, R2 ;  /* 0x00000000020472ca */ /* 0x004fe400000e0000 */
[----:B------:R-:W-:-:S04]  /*0c30*/  SHF.R.S32.HI R2, RZ, 0x1f, R6 ;  /* 0x0000001fff027819 */ /* 0x000fc80000011406 */
[----:B------:R-:W-:-:S04]  /*0c40*/  LEA.HI R2, R2, R5, RZ, 0x3 ;  /* 0x0000000502027211 */ /* 0x000fc800078f18ff */
[----:B------:R-:W-:Y:S02]  /*0c50*/  LOP3.LUT R8, R2, 0xfffffff8, RZ, 0xc0, !PT ;  /* 0xfffffff802087812 */ /* 0x000fe400078ec0ff */
[CC--:B------:R-:W-:Y:S01]  /*0c60*/  LEA.HI R2, R3.reuse, R192.reuse, RZ, 0x4 ;  /* 0x000000c003027211 */ /* 0x0c0fe200078f20ff */
[----:B------:R-:W-:Y:S01]  /*0c70*/  ULOP3.LUT UR4, UR4, 0x1, URZ, 0xfc, !UPT ;  /* 0x0000000104047892 */ /* 0x000fe2000f8efc3f */
[----:B------:R-:W-:Y:S01]  /*0c80*/  LEA.HI R3, R3, R192, RZ, 0x3 ;  /* 0x000000c003037211 */ /* 0x000fe200078f18ff */
[----:B------:R-:W-:Y:S01]  /*0c90*/  IMAD.IADD R8, R5, 0x1, -R8 ;  /* 0x0000000105087824 */ /* 0x000fe200078e0a08 */
[----:B------:R-:W-:Y:S02]  /*0ca0*/  SHF.R.S32.HI R7, RZ, 0x4, R2 ;  /* 0x00000004ff077819 */ /* 0x000fe40000011402 */
[C---:B------:R-:W-:Y:S01]  /*0cb0*/  LOP3.LUT R5, R2.reuse, 0x3fffff0, RZ, 0xc0, !PT ;  /* 0x03fffff002057812 */ /* 0x040fe200078ec0ff */
[----:B------:R-:W-:Y:S01]  /*0cc0*/  IMAD R9, R9, 0x10, R8 ;  /* 0x0000001009097824 */ /* 0x000fe200078e0208 */
[----:B------:R-:W-:Y:S01]  /*0cd0*/  LEA.HI R2, R2, R7, RZ, 0x1 ;  /* 0x0000000702027211 */ /* 0x000fe200078f08ff */
[----:B------:R-:W-:Y:S01]  /*0ce0*/  IMAD.U32 R191, RZ, RZ, UR4 ;  /* 0x00000004ffbf7e24 */ /* 0x000fe2000f8e00ff */
[----:B------:R-:W-:Y:S01]  /*0cf0*/  UMOV UR4, URZ ;  /* 0x0000003f00047c82 */ /* 0x000fe20008000000 */
[----:B------:R-:W-:Y:S01]  /*0d00*/  IMAD.IADD R5, R192, 0x1, -R5 ;  /* 0x00000001c0057824 */ /* 0x000fe200078e0a05 */
[----:B------:R-:W-:Y:S01]  /*0d10*/  LOP3.LUT R2, R2, 0x1ffffffe, RZ, 0xc0, !PT ;  /* 0x1ffffffe02027812 */ /* 0x000fe200078ec0ff */
[----:B------:R-:W-:Y:S01]  /*0d20*/  IMAD R22, R0, 0x40, R9 ;  /* 0x0000004000167824 */ /* 0x000fe200078e0209 */
[----:B------:R-:W-:Y:S01]  /*0d30*/  SHF.R.S32.HI R18, RZ, 0x3, R3 ;  /* 0x00000003ff127819 */ /* 0x000fe20000011403 */
[----:B------:R-:W-:Y:S01]  /*0d40*/  IMAD.U32 R187, RZ, RZ, UR4 ;  /* 0x00000004ffbb7e24 */ /* 0x000fe2000f8e00ff */
[----:B------:R-:W-:Y:S01]  /*0d50*/  LEA R5, R5, R4, 0x6 ;  /* 0x0000000405057211 */ /* 0x000fe200078e30ff */
[----:B------:R-:W-:-:S04]  /*0d60*/  IMAD.IADD R2, R7, 0x1, -R2 ;  /* 0x0000000107027824 */ /* 0x000fc800078e0a02 */
[----:B------:R-:W-:Y:S01]  /*0d70*/  IMAD R190, R2, 0x8, R5 ;  /* 0x0000000802be7824 */ /* 0x000fe200078e0205 */
[----:B------:R-:W-:-:S05]  /*0d80*/  LOP3.LUT R5, R3, 0x1ffffff8, RZ, 0xc0, !PT ;  /* 0x1ffffff803057812 */ /* 0x000fca00078ec0ff */
[----:B------:R-:W-:-:S05]  /*0d90*/  IMAD.IADD R5, R192, 0x1, -R5 ;  /* 0x00000001c0057824 */ /* 0x000fca00078e0a05 */
[----:B------:R-:W-:-:S07]  /*0da0*/  SHF.L.U32 R16, R5, 0x3, RZ ;  /* 0x0000000305107819 */ /* 0x000fce00000006ff */
.L_x_2054:
[----:B0-----:R-:W0:Y:S01]  /*0db0*/  LDC.64 R2, c[0x0][0xc60] ;  /* 0x00031800ff027b82 */ /* 0x001e220000000a00 */
        /* <DEDUP_REMOVED lines=13> */
[----:B------:R-:W-:Y:S01]  /*0e90*/  IMAD.U32 R23, RZ, RZ, UR4 ;  /* 0x00000004ff177e24 */ /* 0x000fe2000f8e00ff */
[----:B------:R-:W-:-:S04]  /*0ea0*/  @UP0 ULEA UR6, UP2, UR4, UR6, 0x2 ;  /* 0x0000000604060291 */ /* 0x000fc8000f84103f */
[----:B------:R-:W-:Y:S02]  /*0eb0*/  @UP0 ULEA.HI.X UR7, UR4, UR7, UR12, 0x2, UP2 ;  /* 0x0000000704070291 */ /* 0x000fe400090f140c */
[----:B------:R-:W-:Y:S01]  /*0ec0*/  IMAD.U32 R185, RZ, RZ, UR12 ;  /* 0x0000000cffb97e24 */ /* 0x000fe2000f8e00ff */
[----:B------:R-:W-:Y:S01]  /*0ed0*/  @UP1 ULEA UR8, UP0, UR4, UR8, 0x2 ;  /* 0x0000000804081291 */ /* 0x000fe2000f80103f */
[----:B------:R-:W-:-:S03]  /*0ee0*/  IMAD.U32 R2, RZ, RZ, UR6 ;  /* 0x00000006ff027e24 */ /* 0x000fc6000f8e00ff */
[----:B------:R-:W-:Y:S01]  /*0ef0*/  @UP1 ULEA.HI.X UR9, UR4, UR9, UR12, 0x2, UP0 ;  /* 0x0000000904091291 */ /* 0x000fe200080f140c */
[----:B------:R-:W-:Y:S01]  /*0f00*/  IMAD.U32 R3, RZ, RZ, UR7 ;  /* 0x00000007ff037e24 */ /* 0x000fe2000f8e00ff */
[----:B------:R-:W-:Y:S01]  /*0f10*/  ULDC.64 UR6, c[0x0][0x3f8] ;  /* 0x0000fe0000067ab9 */ /* 0x000fe20000000a00 */
[----:B---3-5:R-:W-:Y:S01]  /*0f20*/  IMAD.U32 R4, RZ, RZ, UR8 ;  /* 0x00000008ff047e24 */ /* 0x028fe2000f8e00ff */
[----:B------:R-:W-:Y:S02]  /*0f30*/  ULDC UR4, c[0x0][0x404] ;  /* 0x0001010000047ab9 */ /* 0x000fe40000000800 */
[----:B------:R-:W-:Y:S01]  /*0f40*/  MOV R5, UR9 ;  /* 0x0000000900057c02 */ /* 0x000fe20008000f00 */
[----:B------:R-:W2:Y:S01]  /*0f50*/  @P0 LDG.E R2, desc[UR10][R2.64] ;  /* 0x0000000a02020981 */ /* 0x000ea2000c1e1900 */
[----:B------:R-:W-:Y:S01]  /*0f60*/  UISETP.NE.U32.AND UP0, UPT, UR6, URZ, UPT ;  /* 0x0000003f0600728c */ /* 0x000fe2000bf05070 */
[----:B------:R-:W-:Y:S02]  /*0f70*/  ULDC.64 UR8, c[0x0][0xa20] ;  /* 0x0002880000087ab9 */ /* 0x000fe40000000a00 */
[----:B------:R-:W3:Y:S01]  /*0f80*/  @P2 LDG.E R4, desc[UR10][R4.64] ;  /* 0x0000000a04042981 */ /* 0x000ee2000c1e1900 */
[----:B------:R-:W-:Y:S01]  /*0f90*/  UISETP.NE.AND.EX UP0, UPT, UR7, URZ, UPT, UP0 ;  /* 0x0000003f0700728c */ /* 0x000fe2000bf05300 */
[----:B------:R-:W-:Y:S01]  /*0fa0*/  ISETP.NE.U32.AND P1, PT, RZ, UR8, PT ;  /* 0x00000008ff007c0c */ /* 0x000fe2000bf25070 */
[----:B------:R-:W-:Y:S01]  /*0fb0*/  ULDC UR6, c[0x0][0x2e0] ;  /* 0x0000b80000067ab9 */ /* 0x000fe20000000800 */
[----:B------:R-:W-:Y:S01]  /*0fc0*/  UMOV UR60, URZ ;  /* 0x0000003f003c7c82 */ /* 0x000fe20008000000 */
[----:B------:R-:W-:Y:S01]  /*0fd0*/  USEL UR4, UR4, 0x1, UP0 ;  /* 0x0000000104047887 */ /* 0x000fe20008000000 */
[----:B------:R-:W-:Y:S01]  /*0fe0*/  ISETP.NE.AND.EX P1, PT, RZ, UR9, PT, P1 ;  /* 0x00000009ff007c0c */ /* 0x000fe2000bf25310 */
[----:B------:R-:W-:Y:S01]  /*0ff0*/  ULDC UR39, c[0x0][0x288] ;  /* 0x0000a20000277ab9 */ /* 0x000fe20000000800 */
[----:B------:R-:W-:Y:S01]  /*1000*/  IMAD.U32 R184, RZ, RZ, UR5 ;  /* 0x00000005ffb87e24 */ /* 0x000fe2000f8e00ff */
[----:B------:R-:W-:Y:S01]  /*1010*/  UIMAD UR6, UR4, UR6, URZ ;  /* 0x00000006040672a4 */ /* 0x000fe2000f8e023f */
[----:B--2---:R-:W-:-:S02]  /*1020*/  @P0 R2UR UR60, R2 ;  /* 0x00000000023c02ca */ /* 0x004fc400000e0000 */
[----:B---3--:R-:W-:Y:S01]  /*1030*/  @P2 R2UR UR39, R4 ;  /* 0x00000000042722ca */ /* 0x008fe200000e0000 */
[----:B-1--4-:R-:W-:-:S14]  /*1040*/  @P2 BRA `(.L_x_2001) ;  /* 0x00000000003c2947 */ /* 0x012fdc0003800000 */
[----:B------:R-:W-:Y:S02]  /*1050*/  ULDC.64 UR4, c[0x0][0xa00] ;  /* 0x0002800000047ab9 */ /* 0x000fe40000000a00 */
[----:B------:R-:W-:-:S04]  /*1060*/  ISETP.NE.U32.AND P0, PT, RZ, UR4, PT ;  /* 0x00000004ff007c0c */ /* 0x000fc8000bf05070 */
[----:B------:R-:W-:-:S13]  /*1070*/  ISETP.NE.AND.EX P0, PT, RZ, UR5, PT, P0 ;  /* 0x00000005ff007c0c */ /* 0x000fda000bf05300 */
[----:B------:R-:W-:Y:S05]  /*1080*/  @!P0 BRA `(.L_x_2001) ;  /* 0x00000000002c8947 */ /* 0x000fea0003800000 */
[----:B------:R-:W-:Y:S01]  /*1090*/  R2UR UR7, R23 ;  /* 0x00000000170772ca */ /* 0x000fe200000e0000 */
[----:B------:R-:W-:Y:S01]  /*10a0*/  ULDC.64 UR4, c[0x0][0xa00] ;  /* 0x0002800000047ab9 */ /* 0x000fe20000000a00 */
[----:B------:R-:W-:-:S11]  /*10b0*/  ULDC.64 UR10, c[0x0][0x208] ;  /* 0x00008200000a7ab9 */ /* 0x000fd60000000a00 */
[----:B------:R-:W-:-:S06]  /*10c0*/  UIMAD.WIDE UR4, UR7, 0x4, UR4 ;  /* 0x00000004070478a5 */ /* 0x000fcc000f8e0204 */
[----:B------:R-:W-:Y:S02]  /*10d0*/  IMAD.U32 R2, RZ, RZ, UR4 ;  /* 0x00000004ff027e24 */ /* 0x000fe4000f8e00ff */
[----:B------:R-:W-:-:S05]  /*10e0*/  IMAD.U32 R3, RZ, RZ, UR5 ;  /* 0x00000005ff037e24 */ /* 0x000fca000f8e00ff */
[----:B------:R-:W2:Y:S04]  /*10f0*/  LDG.E R4, desc[UR10][R2.64] ;  /* 0x0000000a02047981 */ /* 0x000ea8000c1e1900 */
[----:B------:R-:W3:Y:S01]  /*1100*/  LDG.E R0, desc[UR10][R2.64+0x4] ;  /* 0x0000040a02007981 */ /* 0x000ee2000c1e1900 */
[----:B--2---:R-:W-:Y:S02]  /*1110*/  R2UR UR39, R4 ;  /* 0x00000000042772ca */ /* 0x004fe400000e0000 */
[----:B---3--:R-:W-:-:S13]  /*1120*/  R2UR UR4, R0 ;  /* 0x00000000000472ca */ /* 0x008fda00000e0000 */
[----:B------:R-:W-:-:S12]  /*1130*/  UIADD3 UR39, -UR39, UR4, URZ ;  /* 0x0000000427277290 */ /* 0x000fd8000fffe13f */
.L_x_2001:
[----:B------:R-:W-:Y:S01]  /*1140*/  IMAD.U32 R186, RZ, RZ, UR61 ;  /* 0x0000003dffba7e24 */ /* 0x000fe2000f8e00ff */
[----:B------:R-:W-:Y:S06]  /*1150*/  @!P1 BRA `(.L_x_2002) ;  /* 0x0000000000289947 */ /* 0x000fec0003800000 */
[----:B------:R-:W-:Y:S01]  /*1160*/  R2UR UR5, R23 ;  /* 0x00000000170572ca */ /* 0x000fe200000e0000 */
[----:B------:R-:W-:Y:S01]  /*1170*/  ULDC.64 UR6, c[0x0][0x208] ;  /* 0x0000820000067ab9 */ /* 0x000fe20000000a00 */
[----:B------:R-:W-:-:S11]  /*1180*/  R2UR UR10, R185 ;  /* 0x00000000b90a72ca */ /* 0x000fd600000e0000 */
[----:B------:R-:W-:-:S04]  /*1190*/  ULEA UR4, UP0, UR5, UR8, 0x2 ;  /* 0x0000000805047291 */ /* 0x000fc8000f80103f */
[----:B------:R-:W-:Y:S02]  /*11a0*/  ULEA.HI.X UR5, UR5, UR9, UR10, 0x2, UP0 ;  /* 0x0000000905057291 */ /* 0x000fe400080f140a */
[----:B------:R-:W-:-:S04]  /*11b0*/  IMAD.U32 R2, RZ, RZ, UR4 ;  /* 0x00000004ff027e24 */ /* 0x000fc8000f8e00ff */
[----:B------:R-:W-:-:S05]  /*11c0*/  IMAD.U32 R3, RZ, RZ, UR5 ;  /* 0x00000005ff037e24 */ /* 0x000fca000f8e00ff */
[----:B------:R-:W2:Y:S02]  /*11d0*/  LDG.E R2, desc[UR6][R2.64] ;  /* 0x0000000602027981 */ /* 0x000ea4000c1e1900 */
[----:B--2---:R-:W-:Y:S01]  /*11e0*/  R2UR UR6, R2 ;  /* 0x00000000020672ca */ /* 0x004fe200000e0000 */
[----:B------:R-:W-:-:S14]  /*11f0*/  BRA `(.L_x_2003) ;  /* 0x00000000003c7947 */ /* 0x000fdc0003800000 */
.L_x_2002:
        /* <DEDUP_REMOVED lines=8> */
[----:B------:R-:W-:Y:S01]  /*1280*/  IMAD.U32 R2, RZ, RZ, UR4 ;  /* 0x00000004ff027e24 */ /* 0x000fe2000f8e00ff */
[----:B------:R-:W-:-:S05]  /*1290*/  MOV R3, UR5 ;  /* 0x0000000500037c02 */ /* 0x000fca0008000f00 */
[----:B------:R-:W2:Y:S04]  /*12a0*/  LDG.E R4, desc[UR6][R2.64] ;  /* 0x0000000602047981 */ /* 0x000ea8000c1e1900 */
[----:B------:R-:W3:Y:S01]  /*12b0*/  LDG.E R0, desc[UR6][R2.64+0x4] ;  /* 0x0000040602007981 */ /* 0x000ee2000c1e1900 */
[----:B--2---:R-:W-:Y:S02]  /*12c0*/  R2UR UR6, R4 ;  /* 0x00000000040672ca */ /* 0x004fe400000e0000 */
[----:B---3--:R-:W-:-:S13]  /*12d0*/  R2UR UR4, R0 ;  /* 0x00000000000472ca */ /* 0x008fda00000e0000 */
[----:B------:R-:W-:-:S12]  /*12e0*/  UIADD3 UR6, -UR6, UR4, URZ ;  /* 0x0000000406067290 */ /* 0x000fd8000fffe13f */
.L_x_2003:
[----:B------:R-:W-:Y:S01]  /*12f0*/  UIADD3 UR60, -UR60, UR6, URZ ;  /* 0x000000063c3c7290 */ /* 0x000fe2000fffe13f */
[----:B------:R-:W-:Y:S01]  /*1300*/  PLOP3.LUT P0, PT, PT, PT, PT, 0x80, 0x0 ;  /* 0x000000000000781c */ /* 0x000fe20003f0f070 */
[----:B------:R-:W-:Y:S01]  /*1310*/  ULEA UR5, UR61, 0xff, 0x7 ;  /* 0x000000ff3d057891 */ /* 0x000fe2000f8e383f */
[----:B------:R-:W-:Y:S01]  /*1320*/  IMAD.MOV.U32 R0, RZ, RZ, RZ ;  /* 0x000000ffff007224 */ /* 0x000fe200078e00ff */
[----:B------:R-:W-:Y:S01]  /*1330*/  UIADD3 UR4, UR60, 0x7f, URZ ;  /* 0x0000007f3c047890 */ /* 0x000fe2000fffe03f */
[----:B------:R-:W-:Y:S01]  /*1340*/  IMAD.MOV.U32 R2, RZ, RZ, RZ ;  /* 0x000000ffff027224 */ /* 0x000fe200078e00ff */
[----:B------:R-:W-:Y:S01]  /*1350*/  UIADD3 UR6, UR60, UR5, -UR39 ;  /* 0x000000053c067290 */ /* 0x000fe2000fffe827 */
        /* <DEDUP_REMOVED lines=12> */
[----:B------:R-:W-:-:S02]  /*1420*/  CS2R R74, SRZ ;  /* 0x00000000004a7805 */ /* 0x000fc4000001ff00 */
[----:B------:R-:W-:Y:S02]  /*1430*/  CS2R R72, SRZ ;  /* 0x0000000000487805 */ /* 0x000fe4000001ff00 */
[----:B------:R-:W-:Y:S01]  /*1440*/  CS2R R70, SRZ ;  /* 0x0000000000467805 */ /* 0x000fe2000001ff00 */
[----:B------:R-:W-:Y:S01]  /*1450*/  UISETP.LT.AND UP0, UPT, UR5, UR7, UPT ;  /* 0x000000070500728c */ /* 0x000fe2000bf01270 */
[----:B------:R-:W-:Y:S02]  /*1460*/  CS2R R68, SRZ ;  /* 0x0000000000447805 */ /* 0x000fe4000001ff00 */
[----:B------:R-:W-:Y:S02]  /*1470*/  CS2R R66, SRZ ;  /* 0x0000000000427805 */ /* 0x000fe4000001ff00 */
[----:B------:R-:W-:Y:S01]  /*1480*/  CS2R R64, SRZ ;  /* 0x0000000000407805 */ /* 0x000fe2000001ff00 */
[----:B------:R-:W-:Y:S01]  /*1490*/  USEL UR8, UR5, UR7, UP0 ;  /* 0x0000000705087287 */ /* 0x000fe20008000000 */
[----:B------:R-:W-:-:S02]  /*14a0*/  CS2R R62, SRZ ;  /* 0x00000000003e7805 */ /* 0x000fc4000001ff00 */
[----:B------:R-:W-:Y:S02]  /*14b0*/  CS2R R60, SRZ ;  /* 0x00000000003c7805 */ /* 0x000fe4000001ff00 */
[----:B------:R-:W-:Y:S01]  /*14c0*/  CS2R R58, SRZ ;  /* 0x00000000003a7805 */ /* 0x000fe2000001ff00 */
[----:B------:R-:W-:Y:S01]  /*14d0*/  UISETP.GE.AND UP0, UPT, UR8, 0x1, UPT ;  /* 0x000000010800788c */ /* 0x000fe2000bf06270 */
[----:B------:R-:W-:Y:S01]  /*14e0*/  CS2R R56, SRZ ;  /* 0x0000000000387805 */ /* 0x000fe2000001ff00 */
[----:B------:R-:W-:Y:S01]  /*14f0*/  IMAD.U32 R90, RZ, RZ, UR8 ;  /* 0x00000008ff5a7e24 */ /* 0x000fe2000f8e00ff */
[----:B------:R-:W-:Y:S02]  /*1500*/  CS2R R54, SRZ ;  /* 0x0000000000367805 */ /* 0x000fe4000001ff00 */
[----:B------:R-:W-:Y:S02]  /*1510*/  CS2R R52, SRZ ;  /* 0x0000000000347805 */ /* 0x000fe4000001ff00 */
[----:B------:R-:W-:-:S02]  /*1520*/  CS2R R50, SRZ ;  /* 0x0000000000327805 */ /* 0x000fc4000001ff00 */
[----:B------:R-:W-:Y:S02]  /*1530*/  PLOP3.LUT P1, PT, PT, PT, UP0, 0x80, 0x0 ;  /* 0x000000000000781c */ /* 0x000fe40003f2f008 */
        /* <DEDUP_REMOVED lines=10> */
[----:B------:R-:W-:Y:S01]  /*15e0*/  IMAD.MOV.U32 R8, RZ, RZ, RZ ;  /* 0x000000ffff087224 */ /* 0x000fe200078e00ff */
[----:B------:R-:W-:Y:S01]  /*15f0*/  MOV R14, RZ ;  /* 0x000000ff000e7202 */ /* 0x000fe20000000f00 */
[----:B------:R-:W-:-:S02]  /*1600*/  IMAD.MOV.U32 R91, RZ, RZ, RZ ;  /* 0x000000ffff5b7224 */ /* 0x000fc400078e00ff */
[----:B------:R-:W-:Y:S02]  /*1610*/  IMAD.MOV.U32 R12, RZ, RZ, RZ ;  /* 0x000000ffff0c7224 */ /* 0x000fe400078e00ff */
        /* <DEDUP_REMOVED lines=26> */
[----:B------:R-:W-:Y:S01]  /*17c0*/  MOV R8, 0x70 ;  /* 0x0000007000087802 */ /* 0x000fe20000000f00 */
[----:B------:R-:W-:Y:S02]  /*17d0*/  IMAD.U32 R6, RZ, RZ, UR4 ;  /* 0x00000004ff067e24 */ /* 0x000fe4000f8e00ff */
[----:B------:R-:W-:-:S02]  /*17e0*/  IMAD.U32 R7, RZ, RZ, UR5 ;  /* 0x00000005ff077e24 */ /* 0x000fc4000f8e00ff */
[----:B------:R-:W-:Y:S02]  /*17f0*/  IMAD.U32 R11, RZ, RZ, UR7 ;  /* 0x00000007ff0b7e24 */ /* 0x000fe4000f8e00ff */
[----:B------:R-:W-:Y:S02]  /*1800*/  IMAD.MOV.U32 R12, RZ, RZ, 0x1 ;  /* 0x00000001ff0c7424 */ /* 0x000fe400078e00ff */
[----:B0-----:R-:W-:-:S07]  /*1810*/  IMAD.MOV.U32 R13, RZ, RZ, RZ ;  /* 0x000000ffff0d7224 */ /* 0x001fce00078e00ff */
[----:B------:R-:W-:-:S07]  /*1820*/  LEPC R20, `(.L_x_2005) ;  /* 0x000000001014794e */ /* 0x000fce0000000000 */
[----:B-1----:R-:W-:Y:S05]  /*1830*/  CALL.ABS.NOINC R2 ;  /* 0x0000000002007343 */ /* 0x002fea0003c00000 */
.L_x_2005:
        /* <DEDUP_REMOVED lines=9> */
[----:B------:R-:W0:Y:S02]  /*18d0*/  SYNCS.PHASECHK.TRANS64.TRYWAIT P1, [UR38+0x34800], R0 ;  /* 0x03480000ff0075a7 */ /* 0x000e240008020166 */
[----:B0-----:R-:W-:Y:S05]  /*18e0*/  @!P1 BRA `(.L_x_2006) ;  /* 0x00000110001c9947 */ /* 0x001fea0003800000 */
.L_x_2142:
[----:B------:R-:W-:Y:S05]  /*18f0*/  @!P0 BRA `(.L_x_2007) ;  /* 0x0000000000048947 */ /* 0x000fea0003800000 */
[----:B------:R-:W-:Y:S01]  /*1900*/  BPT.TRAP 0x1 ;  /* 0x000000040000795c */ /* 0x000fe20000300000 */
.L_x_2007:
[----:B0-----:R-:W-:Y:S02]  /*1910*/  IMAD.U32 R0, RZ, RZ, UR36 ;  /* 0x00000024ff007e24 */ /* 0x001fe4000f8e00ff */
[----:B------:R-:W-:-:S03]  /*1920*/  IMAD.U32 R3, RZ, RZ, UR37 ;  /* 0x00000025ff037e24 */ /* 0x000fc6000f8e00ff */
[----:B------:R-:W-:Y:S02]  /*1930*/  LEA R0, R0, UR38, 0x3 ;  /* 0x0000002600007c11 */ /* 0x000fe4000f8e18ff */
[----:B------:R-:W-:-:S04]  /*1940*/  SHF.L.U32 R3, R3, 0x1f, RZ ;  /* 0x0000001f03037819 */ /* 0x000fc800000006ff */
[----:B------:R0:W1:Y:S01]  /*1950*/  SYNCS.PHASECHK.TRANS64.TRYWAIT P2, [R0+URZ+0x34830], R3 ;  /* 0x03483003000075a7 */ /* 0x000062000804017f */
[----:B------:R-:W-:Y:S05]  /*1960*/  @!P0 BRA `(.L_x_2008) ;  /* 0x0000000000048947 */ /* 0x000fea0003800000 */
[----:B------:R-:W-:Y:S01]  /*1970*/  BPT.TRAP 0x1 ;  /* 0x000000040000795c */ /* 0x000fe20000300000 */
.L_x_2008:
[----:B------:R-:W2:Y:S01]  /*1980*/  S2R R2, SR_TID.X ;  /* 0x0000000000027919 */ /* 0x000ea20000002100 */
[----:B------:R-:W-:Y:S01]  /*1990*/  IMAD.MOV.U32 R151, RZ, RZ, RZ ;  /* 0x000000ffff977224 */ /* 0x000fe200078e00ff */
[----:B--2---:R-:W-:Y:S01]  /*19a0*/  LOP3.LUT P1, RZ, R2, 0x7f, RZ, 0xc0, !PT ;  /* 0x0000007f02ff7812 */ /* 0x004fe2000782c0ff */
[----:B-1----:R-:W-:-:S12]  /*19b0*/  @P2 BRA `(.L_x_2009) ;  /* 0x0000000000082947 */ /* 0x002fd80003800000 */
[----:B------:R-:W1:Y:S02]  /*19c0*/  SYNCS.PHASECHK.TRANS64.TRYWAIT P2, [R0+URZ+0x34830], R3 ;  /* 0x03483003000075a7 */ /* 0x000e64000804017f */
[----:B-1----:R-:W-:Y:S05]  /*19d0*/  @!P2 BRA `(.L_x_2010) ;  /* 0x0000010c00f8a947 */ /* 0x002fea0003800000 */
.L_x_2009:
        /* <DEDUP_REMOVED lines=10> */
[----:B01----:R-:W-:Y:S01]  /*1a80*/  @!P1 VIADD R0, R0, 0x34840 ;  /* 0x0003484000009836 */ /* 0x003fe20000000000 */
        /* <DEDUP_REMOVED lines=9> */
[--C-:B------:R-:W-:Y:S01]  /*1b20*/  IMAD.MOV.U32 R148, RZ, RZ, R151.reuse ;  /* 0x000000ffff947224 */ /* 0x100fe200078e0097 */
        /* <DEDUP_REMOVED lines=14> */
[----:B------:R-:W-:Y:S01]  /*1c10*/  UIADD3 UR52, UR4, 0x6, URZ ;  /* 0x0000000604347890 */ /* 0x000fe2000fffe03f */
[----:B------:R-:W-:Y:S01]  /*1c20*/  R2UR UR7, R90 ;  /* 0x000000005a0772ca */ /* 0x000fe200000e0000 */
[----:B------:R-:W-:Y:S01]  /*1c30*/  UIADD3 UR54, UR5, 0x6, URZ ;  /* 0x0000000605367890 */ /* 0x000fe2000fffe03f */
[-C--:B------:R-:W-:Y:S01]  /*1c40*/  MOV R146, R151.reuse ;  /* 0x0000009700927202 */ /* 0x080fe20000000f00 */
        /* <DEDUP_REMOVED lines=68> */
[----:B------:R-:W-:Y:S01]  /*2090*/  IMAD.MOV.U32 R89, RZ, RZ, R151 ;  /* 0x000000ffff597224 */ /* 0x000fe200078e0097 */
[----:B------:R-:W-:Y:S02]  /*20a0*/  WARPGROUP.DEPBAR.LE gsb0, 0x0 ;  /* 0x00008000000079c5 */ /* 0x000fe40000010000 */
[----:B------:R-:W-:-:S06]  /*20b0*/  WARPGROUP.ARRIVE ;  /* 0x00000000000079c5 */ /* 0x000fcc0000000000 */
[----:B------:R-:W-:Y:S01]  /*20c0*/  HGMMA.64x128x16.F32.BF16 R24, gdesc[UR12], R24, gsb0 ;  /* 0x01e000000c1879f0 */ /* 0x000fe20008001818 */
[----:B------:R-:W-:Y:S02]  /*20d0*/  UIADD3 UR12, UR4, 0x404, URZ ;  /* 0x00000404040c7890 */ /* 0x000fe4000fffe03f */
[----:B------:R-:W-:Y:S01]  /*20e0*/  UIADD3 UR14, UR5, 0x404, URZ ;  /* 0x00000404050e7890 */ /* 0x000fe2000fffe03f */
[----:B------:R-:W-:Y:S01]  /*20f0*/  UMOV UR13, 0x40000040 ;  /* 0x40000040000d7882 */ /* 0x000fe20000000000 */
[----:B------:R-:W-:Y:S01]  /*2100*/  UMOV UR15, 0x40000040 ;  /* 0x40000040000f7882 */ /* 0x000fe20000000000 */
[----:B------:R-:W-:Y:S02]  /*2110*/  UMOV UR4, 0xffffff80 ;  /* 0xffffff8000047882 */ /* 0x000fe40000000000 */
[----:B------:R-:W-:-:S04]  /*2120*/  UIMAD UR4, UR7, UR4, 0x80 ;  /* 0x00000080070474a4 */ /* 0x000fc8000f8e0204 */
[----:B------:R-:W-:-:S04]  /*2130*/  UIADD3 UR4, UR60, UR4, URZ ;  /* 0x000000043c047290 */ /* 0x000fc8000fffe03f */
[----:B------:R-:W-:Y:S02]  /*2140*/  UIADD3 UR5, -UR39, 0x1, UR4 ;  /* 0x0000000127057890 */ /* 0x000fe4000fffe104 */
[----:B------:R-:W-:Y:S01]  /*2150*/  IMAD.U32 R12, RZ, RZ, UR4 ;  /* 0x00000004ff0c7e24 */ /* 0x000fe2000f8e00ff */
[----:B------:R-:W-:-:S03]  /*2160*/  ULDC UR4, c[0x0][0x988] ;  /* 0x0002620000047ab9 */ /* 0x000fc60000000800 */
[----:B------:R-:W-:Y:S01]  /*2170*/  IMAD.U32 R90, RZ, RZ, UR5 ;  /* 0x00000005ff5a7e24 */ /* 0x000fe2000f8e00ff */
[----:B------:R-:W-:-:S03]  /*2180*/  UIADD3 UR5, UR60, -UR39, URZ ;  /* 0x800000273c057290 */ /* 0x000fc6000fffe03f */
[----:B------:R-:W-:Y:S01]  /*2190*/  IMAD R90, R17, -0x2, R90 ;  /* 0xfffffffe115a7824 */ /* 0x000fe200078e025a */
[----:B------:R-:W-:Y:S01]  /*21a0*/  ULEA UR5, UR61, UR5, 0x7 ;  /* 0x000000053d057291 */ /* 0x000fe2000f8e383f */
        /* <DEDUP_REMOVED lines=35> */
[----:B------:R-:W-:Y:S02]  /*23e0*/  IMAD.U32 R45, RZ, RZ, UR61 ;  /* 0x0000003dff2d7e24 */ /* 0x000fe4000f8e00ff */
[----:B------:R-:W-:Y:S01]  /*23f0*/  FMUL.FTZ R30, R30, UR6 ;  /* 0x000000061e1e7c20 */ /* 0x000fe20008410000 */
[----:B------:R-:W-:Y:S01]  /*2400*/  FMUL.FTZ R31, R31, UR6 ;  /* 0x000000061f1f7c20 */ /* 0x000fe20008410000 */
[----:B------:R-:W0:Y:S01]  /*2410*/  MUFU.TANH R26, R26 ;  /* 0x0000001a001a7308 */ /* 0x000e220000002400 */
[----:B------:R-:W-:-:S02]  /*2420*/  IMAD R45, R45, 0x80, R22 ;  /* 0x000000802d2d7824 */ /* 0x000fc400078e0216 */
[----:B------:R-:W-:Y:S01]  /*2430*/  FMUL.FTZ R21, R41, UR6 ;  /* 0x0000000629157c20 */ /* 0x000fe20008410000 */
[----:B------:R-:W-:Y:S02]  /*2440*/  IMAD R41, R17, -0x2, R12 ;  /* 0xfffffffe11297824 */ /* 0x000fe400078e020c */
[----:B------:R-:W-:Y:S01]  /*2450*/  FMUL.FTZ R34, R34, UR6 ;  /* 0x0000000622227c20 */ /* 0x000fe20008410000 */
[----:B------:R-:W-:Y:S01]  /*2460*/  FMUL.FTZ R11, R32, UR6 ;  /* 0x00000006200b7c20 */ /* 0x000fe20008410000 */
[----:B------:R-:W-:Y:S01]  /*2470*/  IADD3 R12, R90, 0x8, R45 ;  /* 0x000000085a0c7810 */ /* 0x000fe20007ffe02d */
[----:B------:R-:W-:Y:S01]  /*2480*/  FMUL.FTZ R32, R49, UR6 ;  /* 0x0000000631207c20 */ /* 0x000fe20008410000 */
[----:B------:R-:W1:Y:S01]  /*2490*/  MUFU.TANH R27, R27 ;  /* 0x0000001b001b7308 */ /* 0x000e620000002400 */
[----:B------:R-:W-:Y:S01]  /*24a0*/  FMUL.FTZ R35, R35, UR6 ;  /* 0x0000000623237c20 */ /* 0x000fe20008410000 */
[----:B------:R-:W-:Y:S01]  /*24b0*/  VIMNMX R49, R41, R12, PT ;  /* 0x0000000c29317248 */ /* 0x000fe20003fe0100 */
[----:B------:R-:W-:Y:S01]  /*24c0*/  FMUL.FTZ R38, R38, UR6 ;  /* 0x0000000626267c20 */ /* 0x000fe20008410000 */
[----:B------:R-:W-:Y:S01]  /*24d0*/  FMUL.FTZ R13, R33, UR6 ;  /* 0x00000006210d7c20 */ /* 0x000fe20008410000 */
[----:B------:R-:W-:Y:S01]  /*24e0*/  FMUL.FTZ R33, R53, UR6 ;  /* 0x0000000635217c20 */ /* 0x000fe20008410000 */
[----:B------:R-:W-:Y:S01]  /*24f0*/  ISETP.GT.AND P2, PT, R49, RZ, PT ;  /* 0x000000ff3100720c */ /* 0x000fe20003f44270 */
[----:B------:R-:W-:Y:S01]  /*2500*/  FMUL.FTZ R39, R39, UR6 ;  /* 0x0000000627277c20 */ /* 0x000fe20008410000 */
[----:B------:R-:W2:Y:S01]  /*2510*/  MUFU.TANH R30, R30 ;  /* 0x0000001e001e7308 */ /* 0x000ea20000002400 */
[C---:B------:R-:W-:Y:S01]  /*2520*/  ISETP.GT.AND P3, PT, R49.reuse, 0x1, PT ;  /* 0x000000013100780c */ /* 0x040fe20003f64270 */
[----:B------:R-:W-:Y:S01]  /*2530*/  FMUL.FTZ R42, R42, UR6 ;  /* 0x000000062a2a7c20 */ /* 0x000fe20008410000 */
[----:B------:R-:W-:Y:S01]  /*2540*/  ISETP.GT.AND P4, PT, R49, 0x8, PT ;  /* 0x000000083100780c */ /* 0x000fe20003f84270 */
[----:B------:R-:W-:Y:S01]  /*2550*/  FMUL.FTZ R43, R43, UR6 ;  /* 0x000000062b2b7c20 */ /* 0x000fe20008410000 */
[----:B0-----:R-:W-:Y:S01]  /*2560*/  FSEL R92, R26, -INF , P2 ;  /* 0xff8000001a5c7808 */ /* 0x001fe20001000000 */
[----:B------:R-:W-:Y:S01]  /*2570*/  FMUL.FTZ R46, R46, UR6 ;  /* 0x000000062e2e7c20 */ /* 0x000fe20008410000 */
[----:B------:R-:W-:Y:S01]  /*2580*/  ISETP.GT.AND P2, PT, R49, 0x9, PT ;  /* 0x000000093100780c */ /* 0x000fe20003f44270 */
[----:B------:R-:W0:Y:S01]  /*2590*/  MUFU.TANH R31, R31 ;  /* 0x0000001f001f7308 */ /* 0x000e220000002400 */
        /* <DEDUP_REMOVED lines=62> */
[----:B------:R-:W-:Y:S01]  /*2980*/  VIADDMNMX R41, R45, R90, R41, PT ;  /* 0x0000005a2d297246 */ /* 0x000fe20003800129 */
[----:B------:R-:W2:Y:S01]  /*2990*/  MUFU.TANH R47, R47 ;  /* 0x0000002f002f7308 */ /* 0x000ea20000002400 */
[----:B0-----:R-:W-:Y:S01]  /*29a0*/  FSEL R118, R43, -INF , P2 ;  /* 0xff8000002b767808 */ /* 0x001fe20001000000 */
[----:B------:R-:W-:Y:S01]  /*29b0*/  FMUL.FTZ R61, R61, UR6 ;  /* 0x000000063d3d7c20 */ /* 0x000fe20008410000 */
[----:B------:R-:W-:Y:S01]  /*29c0*/  ISETP.GT.AND P2, PT, R49, 0x29, PT ;  /* 0x000000293100780c */ /* 0x000fe20003f44270 */
[----:B------:R-:W-:Y:S01]  /*29d0*/  FMUL.FTZ R64, R64, UR6 ;  /* 0x0000000640407c20 */ /* 0x000fe20008410000 */
[----:B------:R-:W-:Y:S01]  /*29e0*/  FMNMX.FTZ R27, R118, R27, !PT ;  /* 0x0000001b761b7209 */ /* 0x000fe20007810000 */
[----:B------:R-:W-:Y:S01]  /*29f0*/  FMUL.FTZ R65, R65, UR6 ;  /* 0x0000000641417c20 */ /* 0x000fe20008410000 */
[----:B------:R-:W-:Y:S01]  /*2a00*/  ISETP.GT.AND P4, PT, R41, 0x8, PT ;  /* 0x000000082900780c */ /* 0x000fe20003f84270 */
[----:B------:R-:W-:Y:S01]  /*2a10*/  MUFU.TANH R50, R50 ;  /* 0x0000003200327308 */ /* 0x000fe20000002400 */
[----:B-1----:R-:W-:Y:S01]  /*2a20*/  FSEL R88, R46, -INF , P3 ;  /* 0xff8000002e587808 */ /* 0x002fe20001800000 */
[----:B------:R-:W-:Y:S01]  /*2a30*/  FMUL.FTZ R68, R68, UR6 ;  /* 0x0000000644447c20 */ /* 0x000fe20008410000 */
[----:B------:R-:W-:Y:S01]  /*2a40*/  ISETP.GT.AND P3, PT, R49, 0x30, PT ;  /* 0x000000303100780c */ /* 0x000fe20003f64270 */
        /* <DEDUP_REMOVED lines=11> */
[----:B------:R1:W-:Y:S01]  /*2b00*/  @!P1 SYNCS.ARRIVE.TRANS64.RED.A1T0 RZ, [R0+URZ], RZ ;  /* 0x000000ff00ff99a7 */ /* 0x0003e2000810043f */
[----:B------:R-:W3:Y:S08]  /*2b10*/  MUFU.TANH R5, R54 ;  /* 0x0000003600057308 */ /* 0x000ef00000002400 */
[----:B------:R-:W4:Y:S08]  /*2b20*/  MUFU.TANH R44, R55 ;  /* 0x00000037002c7308 */ /* 0x000f300000002400 */
[----:B------:R2:W-:Y:S08]  /*2b30*/  MUFU.TANH R12, R66 ;  /* 0x00000042000c7308 */ /* 0x0005f00000002400 */
[----:B------:R5:W1:Y:S01]  /*2b40*/  MUFU.TANH R40, R58 ;  /* 0x0000003a00287308 */ /* 0x000a620000002400 */
[----:B--2---:R-:W-:-:S02]  /*2b50*/  FSEL R66, R47, -INF , P2 ;  /* 0xff8000002f427808 */ /* 0x004fc40001000000 */
[----:B------:R-:W-:Y:S02]  /*2b60*/  ISETP.GT.AND P2, PT, R49, 0x31, PT ;  /* 0x000000313100780c */ /* 0x000fe40003f44270 */
[----:B------:R-:W-:Y:S02]  /*2b70*/  FMNMX.FTZ R27, R66, R27, !PT ;  /* 0x0000001b421b7209 */ /* 0x000fe40007810000 */
[----:B0-----:R-:W-:Y:S01]  /*2b80*/  FSEL R54, R51, -INF , P2 ;  /* 0xff80000033367808 */ /* 0x001fe20001000000 */
[----:B------:R-:W0:Y:S01]  /*2b90*/  MUFU.TANH R59, R59 ;  /* 0x0000003b003b7308 */ /* 0x000e220000002400 */
[----:B-----5:R-:W-:Y:S02]  /*2ba0*/  FSEL R58, R50, -INF , P3 ;  /* 0xff800000323a7808 */ /* 0x020fe40001800000 */
[----:B------:R-:W-:Y:S02]  /*2bb0*/  ISETP.GT.AND P3, PT, R49, 0x38, PT ;  /* 0x000000383100780c */ /* 0x000fe40003f64270 */
[----:B------:R-:W-:-:S02]  /*2bc0*/  FMNMX.FTZ R27, R58, R27, !PT ;  /* 0x0000001b3a1b7209 */ /* 0x000fc40007810000 */
[----:B------:R-:W-:Y:S01]  /*2bd0*/  ISETP.GT.AND P2, PT, R49, 0x39, PT ;  /* 0x000000393100780c */ /* 0x000fe20003f44270 */
[----:B------:R-:W2:Y:S01]  /*2be0*/  MUFU.TANH R62, R62 ;  /* 0x0000003e003e7308 */ /* 0x000ea20000002400 */
[----:B---3--:R-:W-:Y:S01]  /*2bf0*/  FSEL R50, R5, -INF , P3 ;  /* 0xff80000005327808 */ /* 0x008fe20001800000 */
[----:B------:R-:W-:Y:S01]  /*2c00*/  FMUL.FTZ R5, R60, UR6 ;  /* 0x000000063c057c20 */ /* 0x000fe20008410000 */
[----:B------:R-:W-:Y:S01]  /*2c10*/  FMNMX.FTZ R27, R54, R27, !PT ;  /* 0x0000001b361b7209 */ /* 0x000fe20007810000 */
[----:B------:R-:W-:Y:S01]  /*2c20*/  USHF.R.S32.HI UR6, URZ, 0x1f, UR5 ;  /* 0x0000001f3f067899 */ /* 0x000fe20008011405 */
[C---:B------:R-:W-:Y:S02]  /*2c30*/  ISETP.GT.AND P3, PT, R49.reuse, 0x40, PT ;  /* 0x000000403100780c */ /* 0x040fe40003f64270 */
[----:B----4-:R-:W-:Y:S01]  /*2c40*/  FSEL R44, R44, -INF , P2 ;  /* 0xff8000002c2c7808 */ /* 0x010fe20001000000 */
[----:B------:R-:W3:Y:S01]  /*2c50*/  MUFU.TANH R63, R63 ;  /* 0x0000003f003f7308 */ /* 0x000ee20000002400 */
[----:B------:R-:W-:Y:S01]  /*2c60*/  FMNMX.FTZ R27, R50, R27, !PT ;  /* 0x0000001b321b7209 */ /* 0x000fe20007810000 */
[----:B------:R-:W-:Y:S01]  /*2c70*/  ULEA.HI UR6, UR6, UR5, URZ, 0x7 ;  /* 0x0000000506067291 */ /* 0x000fe2000f8f383f */
[----:B------:R-:W-:-:S02]  /*2c80*/  ISETP.GT.AND P2, PT, R49, 0x41, PT ;  /* 0x000000413100780c */ /* 0x000fc40003f44270 */
[----:B-1----:R-:W-:Y:S01]  /*2c90*/  FSEL R40, R40, -INF , P3 ;  /* 0xff80000028287808 */ /* 0x002fe20001800000 */
[----:B------:R-:W-:Y:S01]  /*2ca0*/  USHF.R.S32.HI UR6, URZ, 0x7, UR6 ;  /* 0x000000073f067899 */ /* 0x000fe20008011406 */
[----:B------:R-:W-:Y:S01]  /*2cb0*/  FMNMX.FTZ R27, R44, R27, !PT ;  /* 0x0000001b2c1b7209 */ /* 0x000fe20007810000 */
[----:B------:R-:W1:Y:S01]  /*2cc0*/  MUFU.TANH R67, R67 ;  /* 0x0000004300437308 */ /* 0x000e620000002400 */
[----:B------:R-:W-:Y:S01]  /*2cd0*/  ISETP.GT.AND P3, PT, R49, 0x48, PT ;  /* 0x000000483100780c */ /* 0x000fe20003f64270 */
[----:B------:R-:W-:Y:S01]  /*2ce0*/  UISETP.LT.AND UP0, UPT, URZ, UR6, UPT ;  /* 0x000000063f00728c */ /* 0x000fe2000bf01270 */
[----:B0-----:R-:W-:Y:S02]  /*2cf0*/  FSEL R30, R59, -INF , P2 ;  /* 0xff8000003b1e7808 */ /* 0x001fe40001000000 */
[----:B------:R-:W-:Y:S01]  /*2d00*/  FMNMX.FTZ R27, R40, R27, !PT ;  /* 0x0000001b281b7209 */ /* 0x000fe20007810000 */
[----:B------:R-:W-:Y:S01]  /*2d10*/  USEL UR10, URZ, UR6, !UP0 ;  /* 0x000000063f0a7287 */ /* 0x000fe2000c000000 */
[----:B------:R-:W-:Y:S01]  /*2d20*/  ISETP.GT.AND P2, PT, R49, 0x49, PT ;  /* 0x000000493100780c */ /* 0x000fe20003f44270 */
[----:B------:R-:W0:Y:S01]  /*2d30*/  MUFU.TANH R48, R70 ;  /* 0x0000004600307308 */ /* 0x000e220000002400 */
[----:B--2---:R-:W-:-:S02]  /*2d40*/  FSEL R26, R62, -INF , P3 ;  /* 0xff8000003e1a7808 */ /* 0x004fc40001800000 */
[----:B------:R-:W-:Y:S02]  /*2d50*/  FMNMX.FTZ R27, R30, R27, !PT ;  /* 0x0000001b1e1b7209 */ /* 0x000fe40007810000 */
[----:B------:R-:W-:Y:S02]  /*2d60*/  ISETP.GT.AND P3, PT, R49, 0x50, PT ;  /* 0x000000503100780c */ /* 0x000fe40003f64270 */
[----:B---3--:R-:W-:Y:S01]  /*2d70*/  FSEL R34, R63, -INF , P2 ;  /* 0xff8000003f227808 */ /* 0x008fe20001000000 */
[----:B------:R-:W2:Y:S01]  /*2d80*/  MUFU.TANH R52, R71 ;  /* 0x0000004700347308 */ /* 0x000ea20000002400 */
[----:B------:R-:W-:Y:S02]  /*2d90*/  FMNMX.FTZ R27, R26, R27, !PT ;  /* 0x0000001b1a1b7209 */ /* 0x000fe40007810000 */
[----:B------:R-:W-:Y:S02]  /*2da0*/  ISETP.GT.AND P2, PT, R49, 0x51, PT ;  /* 0x000000513100780c */ /* 0x000fe40003f44270 */
[----:B------:R-:W-:-:S02]  /*2db0*/  FSEL R38, R12, -INF , P3 ;  /* 0xff8000000c267808 */ /* 0x000fc40001800000 */
[----:B------:R-:W-:Y:S01]  /*2dc0*/  FMNMX.FTZ R27, R34, R27, !PT ;  /* 0x0000001b221b7209 */ /* 0x000fe20007810000 */
[----:B------:R-:W3:Y:S01]  /*2dd0*/  MUFU.TANH R56, R74 ;  /* 0x0000004a00387308 */ /* 0x000ee20000002400 */
[----:B------:R-:W-:Y:S02]  /*2de0*/  ISETP.GT.AND P3, PT, R49, 0x58, PT ;  /* 0x000000583100780c */ /* 0x000fe40003f64270 */
[----:B-1----:R-:W-:Y:S02]  /*2df0*/  FSEL R42, R67, -INF , P2 ;  /* 0xff800000432a7808 */ /* 0x002fe40001000000 */
[----:B------:R-:W-:Y:S02]  /*2e00*/  FMNMX.FTZ R27, R38, R27, !PT ;  /* 0x0000001b261b7209 */ /* 0x000fe40007810000 */
[----:B------:R-:W-:Y:S01]  /*2e10*/  ISETP.GT.AND P2, PT, R49, 0x59, PT ;  /* 0x000000593100780c */ /* 0x000fe20003f44270 */
[----:B------:R-:W1:Y:S01]  /*2e20*/  MUFU.TANH R75, R75 ;  /* 0x0000004b004b7308 */ /* 0x000e620000002400 */
[----:B0-----:R-:W-:-:S02]  /*2e30*/  FSEL R48, R48, -INF , P3 ;  /* 0xff80000030307808 */ /* 0x001fc40001800000 */
[----:B------:R-:W-:Y:S02]  /*2e40*/  FMNMX.FTZ R27, R42, R27, !PT ;  /* 0x0000001b2a1b7209 */ /* 0x000fe40007810000 */
[C---:B------:R-:W-:Y:S02]  /*2e50*/  ISETP.GT.AND P3, PT, R49.reuse, 0x60, PT ;  /* 0x000000603100780c */ /* 0x040fe40003f64270 */
[----:B--2---:R-:W-:Y:S01]  /*2e60*/  FSEL R52, R52, -INF , P2 ;  /* 0xff80000034347808 */ /* 0x004fe20001000000 */
[----:B------:R-:W0:Y:S01]  /*2e70*/  MUFU.TANH R70, R78 ;  /* 0x0000004e00467308 */ /* 0x000e220000002400 */
[----:B------:R-:W-:Y:S02]  /*2e80*/  FMNMX.FTZ R27, R48, R27, !PT ;  /* 0x0000001b301b7209 */ /* 0x000fe40007810000 */
[----:B------:R-:W-:Y:S02]  /*2e90*/  ISETP.GT.AND P2, PT, R49, 0x61, PT ;  /* 0x000000613100780c */ /* 0x000fe40003f44270 */
[----:B---3--:R-:W-:-:S02]  /*2ea0*/  FSEL R56, R56, -INF , P3 ;  /* 0xff80000038387808 */ /* 0x008fc40001800000 */
[----:B------:R-:W-:Y:S01]  /*2eb0*/  FMNMX.FTZ R27, R52, R27, !PT ;  /* 0x0000001b341b7209 */ /* 0x000fe20007810000 */
[----:B------:R-:W2:Y:S01]  /*2ec0*/  MUFU.TANH R74, R79 ;  /* 0x0000004f004a7308 */ /* 0x000ea20000002400 */
        /* <DEDUP_REMOVED lines=8> */
[----:B------:R-:W-:Y:S01]  /*2f50*/  FMNMX.FTZ R27, R70, R27, !PT ;  /* 0x0000001b461b7209 */ /* 0x000fe20007810000 */
[----:B------:R-:W0:Y:S01]  /*2f60*/  MUFU.TANH R78, R83 ;  /* 0x00000053004e7308 */ /* 0x000e220000002400 */
[----:B--2---:R-:W-:Y:S02]  /*2f70*/  FSEL R74, R74, -INF , P2 ;  /* 0xff8000004a4a7808 */ /* 0x004fe40001000000 */
[----:B------:R-:W-:Y:S02]  /*2f80*/  ISETP.GT.AND P2, PT, R49, 0x71, PT ;  /* 0x000000713100780c */ /* 0x000fe40003f44270 */
[----:B------:R-:W-:-:S03]  /*2f90*/  FMNMX.FTZ R31, R74, R27, !PT ;  /* 0x0000001b4a1f7209 */ /* 0x000fc60007810000 */
[----:B------:R-:W2:Y:S01]  /*2fa0*/  MUFU.TANH R86, R86 ;  /* 0x0000005600567308 */ /* 0x000ea20000002400 */
[----:B-1----:R-:W-:Y:S02]  /*2fb0*/  FSEL R60, R82, -INF , P3 ;  /* 0xff800000523c7808 */ /* 0x002fe40001800000 */
[----:B------:R-:W-:Y:S02]  /*2fc0*/  ISETP.GT.AND P3, PT, R49, 0x78, PT ;  /* 0x000000783100780c */ /* 0x000fe40003f64270 */
[----:B------:R-:W-:-:S03]  /*2fd0*/  FMNMX.FTZ R31, R60, R31, !PT ;  /* 0x0000001f3c1f7209 */ /* 0x000fc60007810000 */
[----:B------:R-:W1:Y:S01]  /*2fe0*/  MUFU.TANH R87, R87 ;  /* 0x0000005700577308 */ /* 0x000e620000002400 */
[----:B0-----:R-:W-:Y:S02]  /*2ff0*/  FSEL R78, R78, -INF , P2 ;  /* 0xff8000004e4e7808 */ /* 0x001fe40001000000 */
[----:B------:R-:W-:Y:S02]  /*3000*/  ISETP.GT.AND P2, PT, R49, 0x79, PT ;  /* 0x000000793100780c */ /* 0x000fe40003f44270 */
[----:B------:R-:W-:-:S03]  /*3010*/  FMNMX.FTZ R31, R78, R31, !PT ;  /* 0x0000001f4e1f7209 */ /* 0x000fc60007810000 */
[----:B------:R-:W-:Y:S01]  /*3020*/  MUFU.TANH R27, R5 ;  /* 0x00000005001b7308 */ /* 0x000fe20000002400 */
[----:B--2---:R-:W-:Y:S02]  /*3030*/  FSEL R82, R86, -INF , P3 ;  /* 0xff80000056527808 */ /* 0x004fe40001800000 */
[----:B------:R-:W-:Y:S02]  /*3040*/  ISETP.GT.AND P3, PT, R41, 0x1, PT ;  /* 0x000000012900780c */ /* 0x000fe40003f64270 */
[----:B------:R-:W-:-:S03]  /*3050*/  FMNMX.FTZ R31, R82, R31, !PT ;  /* 0x0000001f521f7209 */ /* 0x000fc60007810000 */
[----:B------:R-:W-:Y:S01]  /*3060*/  MUFU.TANH R2, R2 ;  /* 0x0000000200027308 */ /* 0x000fe20000002400 */
[----:B-1----:R-:W-:-:S04]  /*3070*/  FSEL R86, R87, -INF , P2 ;  /* 0xff80000057567808 */ /* 0x002fc80001000000 */
[----:B------:R-:W-:-:S03]  /*3080*/  FMNMX.FTZ R31, R86, R31, !PT ;  /* 0x0000001f561f7209 */ /* 0x000fc60007810000 */
[----:B------:R-:W0:Y:S02]  /*3090*/  MUFU.TANH R3, R3 ;  /* 0x0000000300037308 */ /* 0x000e240000002400 */
[----:B------:R-:W1:Y:S06]  /*30a0*/  SHFL.BFLY PT, R12, R31, 0x2, 0x1f ;  /* 0x0c401f001f0c7f89 */ /* 0x000e6c00000e0000 */
[----:B------:R-:W2:Y:S08]  /*30b0*/  MUFU.TANH R4, R4 ;  /* 0x0000000400047308 */ /* 0x000eb00000002400 */
[----:B------:R-:W3:Y:S01]  /*30c0*/  MUFU.TANH R10, R10 ;  /* 0x0000000a000a7308 */ /* 0x000ee20000002400 */
[----:B0-----:R-:W-:-:S02]  /*30d0*/  FSEL R3, R3, -INF , P3 ;  /* 0xff80000003037808 */ /* 0x001fc40001800000 */
[----:B------:R-:W-:-:S05]  /*30e0*/  ISETP.GT.AND P3, PT, R41, 0x10, PT ;  /* 0x000000102900780c */ /* 0x000fca0003f64270 */
[----:B------:R-:W0:Y:S01]  /*30f0*/  MUFU.TANH R11, R11 ;  /* 0x0000000b000b7308 */ /* 0x000e220000002400 */
[----:B-1----:R-:W-:-:S05]  /*3100*/  FMNMX.FTZ R5, R31, R12, !PT ;  /* 0x0000000c1f057209 */ /* 0x002fca0007810000 */
[----:B------:R-:W1:Y:S02]  /*3110*/  SHFL.BFLY PT, R12, R5, 0x1, 0x1f ;  /* 0x0c201f00050c7f89 */ /* 0x000e6400000e0000 */
[----:B------:R-:W4:Y:S08]  /*3120*/  MUFU.TANH R13, R13 ;  /* 0x0000000d000d7308 */ /* 0x000f300000002400 */
[----:B------:R-:W5:Y:S08]  /*3130*/  MUFU.TANH R14, R14 ;  /* 0x0000000e000e7308 */ /* 0x000f700000002400 */
[----:B------:R-:W5:Y:S01]  /*3140*/  MUFU.TANH R15, R15 ;  /* 0x0000000f000f7308 */ /* 0x000f620000002400 */
[----:B-1----:R-:W-:-:S07]  /*3150*/  FMNMX.FTZ R12, R5, R12, !PT ;  /* 0x0000000c050c7209 */ /* 0x002fce0007810000 */
[----:B------:R-:W1:Y:S01]  /*3160*/  MUFU.TANH R20, R20 ;  /* 0x0000001400147308 */ /* 0x000e620000002400 */
[----:B------:R-:W-:Y:S01]  /*3170*/  MOV R5, UR4 ;  /* 0x0000000400057c02 */ /* 0x000fe20008000f00 */
[----:B------:R-:W-:Y:S01]  /*3180*/  UIADD3 UR4, UR7, -0x2, URZ ;  /* 0xfffffffe07047890 */ /* 0x000fe2000fffe03f */
[----:B------:R-:W-:-:S03]  /*3190*/  FSETP.NEU.FTZ.AND P2, PT, R12, -INF , PT ;  /* 0xff8000000c00780b */ /* 0x000fc60003f5d000 */
[----:B------:R-:W-:Y:S01]  /*31a0*/  FMUL.FTZ R31, R12, R5 ;  /* 0x000000050c1f7220 */ /* 0x000fe20000410000 */
[----:B------:R-:W-:Y:S01]  /*31b0*/  UISETP.GE.AND UP0, UPT, UR4, UR10, UPT ;  /* 0x0000000a0400728c */ /* 0x000fe2000bf06270 */
[----:B------:R-:W1:Y:S03]  /*31c0*/  MUFU.TANH R21, R21 ;  /* 0x0000001500157308 */ /* 0x000e660000002400 */
[----:B------:R-:W-:Y:S02]  /*31d0*/  FSEL R35, R31, RZ, P2 ;  /* 0x000000ff1f237208 */ /* 0x000fe40001000000 */
[----:B------:R-:W-:-:S03]  /*31e0*/  ISETP.GT.AND P2, PT, R41, RZ, PT ;  /* 0x000000ff2900720c */ /* 0x000fc60003f44270 */
[-CC-:B------:R-:W-:Y:S01]  /*31f0*/  FFMA.FTZ R181, R92, R5.reuse, -R35.reuse ;  /* 0x000000055cb57223 */ /* 0x180fe20000010823 */
[----:B------:R-:W-:Y:S01]  /*3200*/  FSEL R90, R2, -INF , P2 ;  /* 0xff800000025a7808 */ /* 0x000fe20001000000 */
[-CC-:B------:R-:W-:Y:S01]  /*3210*/  FFMA.FTZ R183, R94, R5.reuse, -R35.reuse ;  /* 0x000000055eb77223 */ /* 0x180fe20000010823 */
[C---:B------:R-:W-:Y:S01]  /*3220*/  ISETP.GT.AND P2, PT, R41.reuse, 0x9, PT ;  /* 0x000000092900780c */ /* 0x040fe20003f44270 */
[-CC-:B------:R-:W-:Y:S01]  /*3230*/  FFMA.FTZ R2, R96, R5.reuse, -R35.reuse ;  /* 0x0000000560027223 */ /* 0x180fe20000010823 */
[----:B--2---:R-:W-:Y:S01]  /*3240*/  FSEL R92, R4, -INF , P4 ;  /* 0xff800000045c7808 */ /* 0x004fe20002000000 */
[--C-:B------:R-:W-:Y:S01]  /*3250*/  FFMA.FTZ R177, R98, R5, -R35.reuse ;  /* 0x0000000562b17223 */ /* 0x100fe20000010823 */
[----:B------:R-:W-:Y:S01]  /*3260*/  FMNMX.FTZ R31, R90, R3, !PT ;  /* 0x000000035a1f7209 */ /* 0x000fe20007810000 */
[----:B------:R-:W2:Y:S01]  /*3270*/  MUFU.TANH R24, R24 ;  /* 0x0000001800187308 */ /* 0x000ea20000002400 */
[----:B---3--:R-:W-:Y:S01]  /*3280*/  FSEL R94, R10, -INF , P2 ;  /* 0xff8000000a5e7808 */ /* 0x008fe20001000000 */
[--C-:B------:R-:W-:Y:S01]  /*3290*/  FFMA.FTZ R4, R102, R5, -R35.reuse ;  /* 0x0000000566047223 */ /* 0x100fe20000010823 */
[----:B------:R-:W-:Y:S01]  /*32a0*/  FMNMX.FTZ R31, R92, R31, !PT ;  /* 0x0000001f5c1f7209 */ /* 0x000fe20007810000 */
[-CC-:B------:R-:W-:Y:S01]  /*32b0*/  FFMA.FTZ R179, R106, R5.reuse, -R35.reuse ;  /* 0x000000056ab37223 */ /* 0x180fe20000010823 */
[----:B------:R-:W-:Y:S01]  /*32c0*/  ISETP.GT.AND P2, PT, R41, 0x11, PT ;  /* 0x000000112900780c */ /* 0x000fe20003f44270 */
[--C-:B------:R-:W-:Y:S01]  /*32d0*/  FFMA.FTZ R173, R114, R5, -R35.reuse ;  /* 0x0000000572ad7223 */ /* 0x100fe20000010823 */
[----:B0-----:R-:W-:Y:S01]  /*32e0*/  FSEL R96, R11, -INF , P3 ;  /* 0xff8000000b607808 */ /* 0x001fe20001800000 */
[----:B------:R-:W0:Y:S01]  /*32f0*/  MUFU.TANH R25, R25 ;  /* 0x0000001900197308 */ /* 0x000e220000002400 */
[----:B------:R-:W-:Y:S01]  /*3300*/  FMNMX.FTZ R31, R94, R31, !PT ;  /* 0x0000001f5e1f7209 */ /* 0x000fe20007810000 */
[-CC-:B------:R-:W-:Y:S01]  /*3310*/  FFMA.FTZ R175, R88, R5.reuse, -R35.reuse ;  /* 0x0000000558af7223 */ /* 0x180fe20000010823 */
[----:B------:R-:W-:Y:S01]  /*3320*/  ISETP.GT.AND P3, PT, R41, 0x18, PT ;  /* 0x000000182900780c */ /* 0x000fe20003f64270 */
[-CC-:B------:R-:W-:Y:S01]  /*3330*/  FFMA.FTZ R169, R58, R5.reuse, -R35.reuse ;  /* 0x000000053aa97223 */ /* 0x180fe20000010823 */
[----:B----4-:R-:W-:Y:S01]  /*3340*/  FSEL R98, R13, -INF , P2 ;  /* 0xff8000000d627808 */ /* 0x010fe20001000000 */
[--C-:B------:R-:W-:Y:S01]  /*3350*/  FFMA.FTZ R171, R50, R5, -R35.reuse ;  /* 0x0000000532ab7223 */ /* 0x100fe20000010823 */
[----:B------:R-:W-:Y:S01]  /*3360*/  FMNMX.FTZ R31, R96, R31, !PT ;  /* 0x0000001f601f7209 */ /* 0x000fe20007810000 */
[----:B------:R-:W3:Y:S01]  /*3370*/  MUFU.TANH R28, R28 ;  /* 0x0000001c001c7308 */ /* 0x000ee20000002400 */
[----:B------:R-:W-:Y:S01]  /*3380*/  ISETP.GT.AND P2, PT, R41, 0x19, PT ;  /* 0x000000192900780c */ /* 0x000fe20003f44270 */
[-CC-:B------:R-:W-:Y:S01]  /*3390*/  FFMA.FTZ R165, R40, R5.reuse, -R35.reuse ;  /* 0x0000000528a57223 */ /* 0x180fe20000010823 */
[----:B-----5:R-:W-:Y:S01]  /*33a0*/  FSEL R100, R14, -INF , P3 ;  /* 0xff8000000e647808 */ /* 0x020fe20001800000 */
[--C-:B------:R-:W-:Y:S01]  /*33b0*/  FFMA.FTZ R14, R110, R5, -R35.reuse ;  /* 0x000000056e0e7223 */ /* 0x100fe20000010823 */
[----:B------:R-:W-:Y:S01]  /*33c0*/  FMNMX.FTZ R31, R98, R31, !PT ;  /* 0x0000001f621f7209 */ /* 0x000fe20007810000 */
[-CC-:B------:R-:W-:Y:S01]  /*33d0*/  FFMA.FTZ R46, R53, R5.reuse, -R35.reuse ;  /* 0x00000005352e7223 */ /* 0x180fe20000010823 */
[----:B------:R-:W-:Y:S01]  /*33e0*/  ISETP.GT.AND P3, PT, R41, 0x20, PT ;  /* 0x000000202900780c */ /* 0x000fe20003f64270 */
[----:B------:R-:W4:Y:S01]  /*33f0*/  MUFU.TANH R32, R32 ;  /* 0x0000002000207308 */ /* 0x000f220000002400 */
[----:B------:R-:W-:Y:S01]  /*3400*/  FSEL R102, R15, -INF , P2 ;  /* 0xff8000000f667808 */ /* 0x000fe20001000000 */
[--C-:B------:R-:W-:Y:S01]  /*3410*/  FFMA.FTZ R161, R38, R5, -R35.reuse ;  /* 0x0000000526a17223 */ /* 0x100fe20000010823 */
[----:B------:R-:W-:Y:S01]  /*3420*/  FMNMX.FTZ R31, R100, R31, !PT ;  /* 0x0000001f641f7209 */ /* 0x000fe20007810000 */
[-CC-:B------:R-:W-:Y:S01]  /*3430*/  FFMA.FTZ R167, R26, R5.reuse, -R35.reuse ;  /* 0x000000051aa77223 */ /* 0x180fe20000010823 */
[C---:B------:R-:W-:Y:S01]  /*3440*/  ISETP.GT.AND P2, PT, R41.reuse, 0x21, PT ;  /* 0x000000212900780c */ /* 0x040fe20003f44270 */
[--C-:B------:R-:W-:Y:S01]  /*3450*/  FFMA.FTZ R26, R34, R5, -R35.reuse ;  /* 0x00000005221a7223 */ /* 0x100fe20000010823 */
[----:B-1----:R-:W-:Y:S01]  /*3460*/  FSEL R104, R20, -INF , P3 ;  /* 0xff80000014687808 */ /* 0x002fe20001800000 */
[----:B------:R-:W1:Y:S01]  /*3470*/  MUFU.TANH R29, R29 ;  /* 0x0000001d001d7308 */ /* 0x000e620000002400 */
[----:B------:R-:W-:Y:S01]  /*3480*/  FMNMX.FTZ R31, R102, R31, !PT ;  /* 0x0000001f661f7209 */ /* 0x000fe20007810000 */
[-CC-:B------:R-:W-:Y:S01]  /*3490*/  FFMA.FTZ R20, R118, R5.reuse, -R35.reuse ;  /* 0x0000000576147223 */ /* 0x180fe20000010823 */
[----:B------:R-:W-:Y:S01]  /*34a0*/  ISETP.GT.AND P3, PT, R41, 0x28, PT ;  /* 0x000000282900780c */ /* 0x000fe20003f64270 */
[-CC-:B------:R-:W-:Y:S01]  /*34b0*/  FFMA.FTZ R34, R42, R5.reuse, -R35.reuse ;  /* 0x000000052a227223 */ /* 0x180fe20000010823 */
[----:B------:R-:W-:Y:S01]  /*34c0*/  FSEL R106, R21, -INF , P2 ;  /* 0xff800000156a7808 */ /* 0x000fe20001000000 */
[--C-:B------:R-:W-:Y:S01]  /*34d0*/  FFMA.FTZ R30, R30, R5, -R35.reuse ;  /* 0x000000051e1e7223 */ /* 0x100fe20000010823 */
[----:B------:R-:W-:Y:S01]  /*34e0*/  FMNMX.FTZ R31, R104, R31, !PT ;  /* 0x0000001f681f7209 */ /* 0x000fe20007810000 */
[----:B------:R-:W5:Y:S01]  /*34f0*/  MUFU.TANH R33, R33 ;  /* 0x0000002100217308 */ /* 0x000f620000002400 */
[C---:B------:R-:W-:Y:S01]  /*3500*/  ISETP.GT.AND P2, PT, R41.reuse, 0x29, PT ;  /* 0x000000292900780c */ /* 0x040fe20003f44270 */
[-CC-:B------:R-:W-:Y:S01]  /*3510*/  FFMA.FTZ R163, R48, R5.reuse, -R35.reuse ;  /* 0x0000000530a37223 */ /* 0x180fe20000010823 */
[----:B--2---:R-:W-:Y:S01]  /*3520*/  FSEL R108, R24, -INF , P3 ;  /* 0xff800000186c7808 */ /* 0x004fe20001800000 */
[--C-:B------:R-:W-:Y:S01]  /*3530*/  FFMA.FTZ R24, R66, R5, -R35.reuse ;  /* 0x0000000542187223 */ /* 0x100fe20000010823 */
[----:B------:R-:W-:Y:S01]  /*3540*/  FMNMX.FTZ R31, R106, R31, !PT ;  /* 0x0000001f6a1f7209 */ /* 0x000fe20007810000 */
[-CC-:B------:R-:W-:Y:S01]  /*3550*/  FFMA.FTZ R52, R52, R5.reuse, -R35.reuse ;  /* 0x0000000534347223 */ /* 0x180fe20000010823 */
[----:B------:R-:W-:Y:S01]  /*3560*/  ISETP.GT.AND P3, PT, R41, 0x30, PT ;  /* 0x000000302900780c */ /* 0x000fe20003f64270 */
[----:B------:R-:W2:Y:S01]  /*3570*/  MUFU.TANH R36, R36 ;  /* 0x0000002400247308 */ /* 0x000ea20000002400 */
[----:B0-----:R-:W-:Y:S01]  /*3580*/  FSEL R110, R25, -INF , P2 ;  /* 0xff800000196e7808 */ /* 0x001fe20001000000 */
[--C-:B------:R-:W-:Y:S01]  /*3590*/  FFMA.FTZ R56, R56, R5, -R35.reuse ;  /* 0x0000000538387223 */ /* 0x100fe20000010823 */
[----:B------:R-:W-:Y:S01]  /*35a0*/  FMNMX.FTZ R31, R108, R31, !PT ;  /* 0x0000001f6c1f7209 */ /* 0x000fe20007810000 */
[-CC-:B------:R-:W-:Y:S01]  /*35b0*/  FFMA.FTZ R62, R62, R5.reuse, -R35.reuse ;  /* 0x000000053e3e7223 */ /* 0x180fe20000010823 */
[C---:B------:R-:W-:Y:S01]  /*35c0*/  ISETP.GT.AND P2, PT, R41.reuse, 0x31, PT ;  /* 0x000000312900780c */ /* 0x040fe20003f44270 */
[--C-:B------:R-:W-:Y:S01]  /*35d0*/  FFMA.FTZ R70, R70, R5, -R35.reuse ;  /* 0x0000000546467223 */ /* 0x100fe20000010823 */
[----:B---3--:R-:W-:Y:S01]  /*35e0*/  FSEL R112, R28, -INF , P3 ;  /* 0xff8000001c707808 */ /* 0x008fe20001800000 */
[----:B------:R-:W0:Y:S01]  /*35f0*/  MUFU.TANH R37, R37 ;  /* 0x0000002500257308 */ /* 0x000e220000002400 */
[----:B------:R-:W-:Y:S01]  /*3600*/  FMNMX.FTZ R31, R110, R31, !PT ;  /* 0x0000001f6e1f7209 */ /* 0x000fe20007810000 */
[-CC-:B------:R-:W-:Y:S01]  /*3610*/  FFMA.FTZ R28, R54, R5.reuse, -R35.reuse ;  /* 0x00000005361c7223 */ /* 0x180fe20000010823 */
[C---:B------:R-:W-:Y:S01]  /*3620*/  ISETP.GT.AND P3, PT, R41.reuse, 0x38, PT ;  /* 0x000000382900780c */ /* 0x040fe20003f64270 */
[-CC-:B------:R-:W-:Y:S01]  /*3630*/  FFMA.FTZ R74, R74, R5.reuse, -R35.reuse ;  /* 0x000000054a4a7223 */ /* 0x180fe20000010823 */
[----:B----4-:R-:W-:Y:S01]  /*3640*/  FSEL R114, R32, -INF , P2 ;  /* 0xff80000020727808 */ /* 0x010fe20001000000 */
[--C-:B------:R-:W-:Y:S01]  /*3650*/  FFMA.FTZ R32, R44, R5, -R35.reuse ;  /* 0x000000052c207223 */ /* 0x100fe20000010823 */
[----:B------:R-:W-:Y:S01]  /*3660*/  FMNMX.FTZ R31, R112, R31, !PT ;  /* 0x0000001f701f7209 */ /* 0x000fe20007810000 */
[----:B------:R-:W3:Y:S01]  /*3670*/  MUFU.TANH R61, R61 ;  /* 0x0000003d003d7308 */ /* 0x000ee20000002400 */
[----:B------:R-:W-:Y:S01]  /*3680*/  ISETP.GT.AND P2, PT, R41, 0x39, PT ;  /* 0x000000392900780c */ /* 0x000fe20003f44270 */
[-CC-:B------:R-:W-:Y:S01]  /*3690*/  FFMA.FTZ R60, R60, R5.reuse, -R35.reuse ;  /* 0x000000053c3c7223 */ /* 0x180fe20000010823 */
[----:B-1----:R-:W-:Y:S01]  /*36a0*/  FSEL R116, R29, -INF , P3 ;  /* 0xff8000001d747808 */ /* 0x002fe20001800000 */
[--C-:B------:R-:W-:Y:S01]  /*36b0*/  FFMA.FTZ R78, R78, R5, -R35.reuse ;  /* 0x000000054e4e7223 */ /* 0x100fe20000010823 */
[----:B------:R-:W-:Y:S01]  /*36c0*/  FMNMX.FTZ R31, R114, R31, !PT ;  /* 0x0000001f721f7209 */ /* 0x000fe20007810000 */
[-CC-:B------:R-:W-:Y:S01]  /*36d0*/  FFMA.FTZ R82, R82, R5.reuse, -R35.reuse ;  /* 0x0000000552527223 */ /* 0x180fe20000010823 */
[----:B------:R-:W-:Y:S01]  /*36e0*/  ISETP.GT.AND P3, PT, R41, 0x40, PT ;  /* 0x000000402900780c */ /* 0x000fe20003f64270 */
[----:B------:R-:W1:Y:S01]  /*36f0*/  MUFU.TANH R64, R64 ;  /* 0x0000004000407308 */ /* 0x000e620000002400 */
[----:B-----5:R-:W-:Y:S01]  /*3700*/  FSEL R118, R33, -INF , P2 ;  /* 0xff80000021767808 */ /* 0x020fe20001000000 */
[----:B------:R-:W-:Y:S01]  /*3710*/  FFMA.FTZ R35, R86, R5, -R35 ;  /* 0x0000000556237223 */ /* 0x000fe20000010823 */
[----:B------:R-:W-:-:S02]  /*3720*/  FMNMX.FTZ R31, R116, R31, !PT ;  /* 0x0000001f741f7209 */ /* 0x000fc40007810000 */
[C---:B------:R-:W-:Y:S02]  /*3730*/  ISETP.GT.AND P2, PT, R41.reuse, 0x41, PT ;  /* 0x000000412900780c */ /* 0x040fe40003f44270 */
[----:B--2---:R-:W-:Y:S01]  /*3740*/  FSEL R36, R36, -INF , P3 ;  /* 0xff80000024247808 */ /* 0x004fe20001800000 */
[----:B------:R-:W2:Y:S01]  /*3750*/  MUFU.TANH R65, R65 ;  /* 0x0000004100417308 */ /* 0x000ea20000002400 */
[----:B------:R-:W-:Y:S02]  /*3760*/  FMNMX.FTZ R31, R118, R31, !PT ;  /* 0x0000001f761f7209 */ /* 0x000fe40007810000 */
[----:B------:R-:W-:Y:S02]  /*3770*/  ISETP.GT.AND P3, PT, R41, 0x48, PT ;  /* 0x000000482900780c */ /* 0x000fe40003f64270 */
[----:B0-----:R-:W-:Y:S02]  /*3780*/  FSEL R88, R37, -INF , P2 ;  /* 0xff80000025587808 */ /* 0x001fe40001000000 */
[----:B------:R-:W-:Y:S01]  /*3790*/  FMNMX.FTZ R31, R36, R31, !PT ;  /* 0x0000001f241f7209 */ /* 0x000fe20007810000 */
[----:B------:R-:W0:Y:S01]  /*37a0*/  MUFU.TANH R68, R68 ;  /* 0x0000004400447308 */ /* 0x000e220000002400 */
[----:B------:R-:W-:-:S02]  /*37b0*/  ISETP.GT.AND P2, PT, R41, 0x49, PT ;  /* 0x000000492900780c */ /* 0x000fc40003f44270 */
[----:B------:R-:W-:Y:S02]  /*37c0*/  FSEL R120, R27, -INF , P3 ;  /* 0xff8000001b787808 */ /* 0x000fe40001800000 */
[----:B------:R-:W-:Y:S02]  /*37d0*/  FMNMX.FTZ R31, R88, R31, !PT ;  /* 0x0000001f581f7209 */ /* 0x000fe40007810000 */
[----:B------:R-:W-:Y:S01]  /*37e0*/  ISETP.GT.AND P3, PT, R41, 0x50, PT ;  /* 0x000000502900780c */ /* 0x000fe20003f64270 */
[----:B------:R-:W4:Y:S01]  /*37f0*/  MUFU.TANH R69, R69 ;  /* 0x0000004500457308 */ /* 0x000f220000002400 */
[----:B---3--:R-:W-:Y:S02]  /*3800*/  FSEL R66, R61, -INF , P2 ;  /* 0xff8000003d427808 */ /* 0x008fe40001000000 */
[----:B------:R-:W-:Y:S02]  /*3810*/  FMNMX.FTZ R31, R120, R31, !PT ;  /* 0x0000001f781f7209 */ /* 0x000fe40007810000 */
[----:B------:R-:W-:-:S02]  /*3820*/  ISETP.GT.AND P2, PT, R41, 0x51, PT ;  /* 0x000000512900780c */ /* 0x000fc40003f44270 */
[----:B-1----:R-:W-:Y:S01]  /*3830*/  FSEL R64, R64, -INF , P3 ;  /* 0xff80000040407808 */ /* 0x002fe20001800000 */
[----:B------:R-:W1:Y:S01]  /*3840*/  MUFU.TANH R72, R72 ;  /* 0x0000004800487308 */ /* 0x000e620000002400 */
[----:B------:R-:W-:Y:S02]  /*3850*/  FMNMX.FTZ R31, R66, R31, !PT ;  /* 0x0000001f421f7209 */ /* 0x000fe40007810000 */
[----:B------:R-:W-:Y:S02]  /*3860*/  ISETP.GT.AND P3, PT, R41, 0x58, PT ;  /* 0x000000582900780c */ /* 0x000fe40003f64270 */
[----:B--2---:R-:W-:Y:S02]  /*3870*/  FSEL R58, R65, -INF , P2 ;  /* 0xff800000413a7808 */ /* 0x004fe40001000000 */
[----:B------:R-:W-:Y:S01]  /*3880*/  FMNMX.FTZ R31, R64, R31, !PT ;  /* 0x0000001f401f7209 */ /* 0x000fe20007810000 */
[----:B------:R-:W2:Y:S01]  /*3890*/  MUFU.TANH R73, R73 ;  /* 0x0000004900497308 */ /* 0x000ea20000002400 */
[----:B------:R-:W-:-:S02]  /*38a0*/  ISETP.GT.AND P2, PT, R41, 0x59, PT ;  /* 0x000000592900780c */ /* 0x000fc40003f44270 */
[----:B0-----:R-:W-:Y:S02]  /*38b0*/  FSEL R68, R68, -INF , P3 ;  /* 0xff80000044447808 */ /* 0x001fe40001800000 */
[----:B------:R-:W-:Y:S02]  /*38c0*/  FMNMX.FTZ R31, R58, R31, !PT ;  /* 0x0000001f3a1f7209 */ /* 0x000fe40007810000 */
[----:B------:R-:W-:Y:S01]  /*38d0*/  ISETP.GT.AND P3, PT, R41, 0x60, PT ;  /* 0x000000602900780c */ /* 0x000fe20003f64270 */
[----:B------:R-:W0:Y:S01]  /*38e0*/  MUFU.TANH R76, R76 ;  /* 0x0000004c004c7308 */ /* 0x000e220000002400 */
[----:B----4-:R-:W-:Y:S02]  /*38f0*/  FSEL R54, R69, -INF , P2 ;  /* 0xff80000045367808 */ /* 0x010fe40001000000 */
        /* <DEDUP_REMOVED lines=14> */
[----:B-1----:R-:W-:Y:S02]  /*39e0*/  FSEL R44, R77, -INF , P2 ;  /* 0xff8000004d2c7808 */ /* 0x002fe40001000000 */
[----:B------:R-:W-:Y:S02]  /*39f0*/  FMNMX.FTZ R31, R76, R31, !PT ;  /* 0x0000001f4c1f7209 */ /* 0x000fe40007810000 */
[----:B------:R-:W-:-:S02]  /*3a00*/  ISETP.GT.AND P2, PT, R41, 0x71, PT ;  /* 0x000000712900780c */ /* 0x000fc40003f44270 */
[----:B------:R-:W-:Y:S01]  /*3a10*/  FMNMX.FTZ R31, R44, R31, !PT ;  /* 0x0000001f2c1f7209 */ /* 0x000fe20007810000 */
[----:B------:R-:W1:Y:S01]  /*3a20*/  MUFU.TANH R84, R84 ;  /* 0x0000005400547308 */ /* 0x000e620000002400 */
[----:B--2---:R-:W-:Y:S02]  /*3a30*/  FSEL R80, R80, -INF , P3 ;  /* 0xff80000050507808 */ /* 0x004fe40001800000 */
[----:B------:R-:W-:Y:S02]  /*3a40*/  ISETP.GT.AND P3, PT, R41, 0x78, PT ;  /* 0x000000782900780c */ /* 0x000fe40003f64270 */
[----:B------:R-:W-:-:S03]  /*3a50*/  FMNMX.FTZ R31, R80, R31, !PT ;  /* 0x0000001f501f7209 */ /* 0x000fc60007810000 */
[----:B------:R-:W2:Y:S01]  /*3a60*/  MUFU.TANH R85, R85 ;  /* 0x0000005500557308 */ /* 0x000ea20000002400 */
[----:B0-----:R-:W-:Y:S02]  /*3a70*/  FSEL R40, R81, -INF , P2 ;  /* 0xff80000051287808 */ /* 0x001fe40001000000 */
[----:B------:R-:W-:Y:S02]  /*3a80*/  ISETP.GT.AND P2, PT, R41, 0x79, PT ;  /* 0x000000792900780c */ /* 0x000fe40003f44270 */
[----:B------:R-:W-:-:S03]  /*3a90*/  FMNMX.FTZ R31, R40, R31, !PT ;  /* 0x0000001f281f7209 */ /* 0x000fc60007810000 */
[----:B------:R-:W-:Y:S01]  /*3aa0*/  MUFU.EX2 R181, R181 ;  /* 0x000000b500b57308 */ /* 0x000fe20000000800 */
[----:B-1----:R-:W-:-:S04]  /*3ab0*/  FSEL R84, R84, -INF , P3 ;  /* 0xff80000054547808 */ /* 0x002fc80001800000 */
[----:B------:R-:W-:-:S03]  /*3ac0*/  FMNMX.FTZ R31, R84, R31, !PT ;  /* 0x0000001f541f7209 */ /* 0x000fc60007810000 */
[----:B------:R-:W0:Y:S01]  /*3ad0*/  MUFU.EX2 R46, R46 ;  /* 0x0000002e002e7308 */ /* 0x000e220000000800 */
[----:B--2---:R-:W-:-:S04]  /*3ae0*/  FSEL R122, R85, -INF , P2 ;  /* 0xff800000557a7808 */ /* 0x004fc80001000000 */
[----:B------:R-:W-:-:S03]  /*3af0*/  FMNMX.FTZ R31, R122, R31, !PT ;  /* 0x0000001f7a1f7209 */ /* 0x000fc60007810000 */
[----:B------:R-:W1:Y:S02]  /*3b00*/  MUFU.EX2 R183, R183 ;  /* 0x000000b700b77308 */ /* 0x000e640000000800 */
[----:B------:R-:W2:Y:S06]  /*3b10*/  SHFL.BFLY PT, R10, R31, 0x2, 0x1f ;  /* 0x0c401f001f0a7f89 */ /* 0x000eac00000e0000 */
[----:B------:R-:W3:Y:S01]  /*3b20*/  MUFU.EX2 R2, R2 ;  /* 0x0000000200027308 */ /* 0x000ee20000000800 */
[----:B0-----:R-:W-:Y:S01]  /*3b30*/  FADD.FTZ R38, R181, R46 ;  /* 0x0000002eb5267221 */ /* 0x001fe20000010000 */
[----:B------:R-:W-:-:S06]  /*3b40*/  F2FP.BF16.F32.PACK_AB R181, R46, R181 ;  /* 0x000000b52eb5723e */ /* 0x000fcc00000010ff */
[----:B------:R-:W0:Y:S08]  /*3b50*/  MUFU.EX2 R177, R177 ;  /* 0x000000b100b17308 */ /* 0x000e300000000800 */
[----:B------:R-:W4:Y:S01]  /*3b60*/  MUFU.EX2 R4, R4 ;  /* 0x0000000400047308 */ /* 0x000f220000000800 */
[----:B--2---:R-:W-:-:S05]  /*3b70*/  FMNMX.FTZ R11, R31, R10, !PT ;  /* 0x0000000a1f0b7209 */ /* 0x004fca0007810000 */
[----:B------:R-:W2:Y:S02]  /*3b80*/  SHFL.BFLY PT, R10, R11, 0x1, 0x1f ;  /* 0x0c201f000b0a7f89 */ /* 0x000ea400000e0000 */
[----:B------:R-:W5:Y:S08]  /*3b90*/  MUFU.EX2 R179, R179 ;  /* 0x000000b300b37308 */ /* 0x000f700000000800 */
[----:B------:R-:W-:Y:S08]  /*3ba0*/  MUFU.EX2 R14, R14 ;  /* 0x0000000e000e7308 */ /* 0x000ff00000000800 */
[----:B------:R-:W-:Y:S01]  /*3bb0*/  MUFU.EX2 R173, R173 ;  /* 0x000000ad00ad7308 */ /* 0x000fe20000000800 */
[----:B--2---:R-:W-:-:S07]  /*3bc0*/  FMNMX.FTZ R10, R11, R10, !PT ;  /* 0x0000000a0b0a7209 */ /* 0x004fce0007810000 */
        /* <DEDUP_REMOVED lines=28> */
[----:B0-----:R-:W-:Y:S01]  /*3d90*/  FADD.FTZ R3, R177, R38 ;  /* 0x00000026b1037221 */ /* 0x001fe20000010000 */
[-CC-:B------:R-:W-:Y:S01]  /*3da0*/  FFMA.FTZ R88, R88, R5.reuse, -R11.reuse ;  /* 0x0000000558587223 */ /* 0x180fe2000001080b */
[-CC-:B------:R-:W-:Y:S01]  /*3db0*/  FFMA.FTZ R120, R120, R5.reuse, -R11.reuse ;  /* 0x0000000578787223 */ /* 0x180fe2000001080b */
[-C--:B------:R-:W-:Y:S01]  /*3dc0*/  FFMA.FTZ R66, R66, R5.reuse, -R11 ;  /* 0x0000000542427223 */ /* 0x080fe2000001080b */
[----:B----4-:R-:W-:Y:S01]  /*3dd0*/  FADD.FTZ R38, R4, R3 ;  /* 0x0000000304267221 */ /* 0x010fe20000010000 */
[-CC-:B------:R-:W-:Y:S01]  /*3de0*/  FFMA.FTZ R64, R64, R5.reuse, -R11.reuse ;  /* 0x0000000540407223 */ /* 0x180fe2000001080b */
[-C--:B------:R-:W-:Y:S01]  /*3df0*/  FFMA.FTZ R58, R58, R5.reuse, -R11 ;  /* 0x000000053a3a7223 */ /* 0x080fe2000001080b */
[----:B------:R-:W0:Y:S01]  /*3e00*/  MUFU.EX2 R15, R94 ;  /* 0x0000005e000f7308 */ /* 0x000e220000000800 */
[----:B-----5:R-:W-:Y:S01]  /*3e10*/  FADD.FTZ R37, R179, R38 ;  /* 0x00000026b3257221 */ /* 0x020fe20000010000 */
[----:B--2---:R-:W-:Y:S01]  /*3e20*/  FADD.FTZ R3, R90, R13 ;  /* 0x0000000d5a037221 */ /* 0x004fe20000010000 */
[-CC-:B------:R-:W-:Y:S01]  /*3e30*/  FFMA.FTZ R68, R68, R5.reuse, -R11.reuse ;  /* 0x0000000544447223 */ /* 0x180fe2000001080b */
[-C--:B------:R-:W-:Y:S01]  /*3e40*/  FFMA.FTZ R54, R54, R5.reuse, -R11 ;  /* 0x0000000536367223 */ /* 0x080fe2000001080b */
[----:B------:R-:W-:Y:S01]  /*3e50*/  FADD.FTZ R42, R14, R37 ;  /* 0x000000250e2a7221 */ /* 0x000fe20000010000 */
[----:B------:R-:W-:Y:S01]  /*3e60*/  FFMA.FTZ R72, R72, R5, -R11 ;  /* 0x0000000548487223 */ /* 0x000fe2000001080b */
[----:B------:R-:W-:Y:S01]  /*3e70*/  F2FP.BF16.F32.PACK_AB R183, R2, R183 ;  /* 0x000000b702b7723e */ /* 0x000fe200000010ff */
[----:B------:R-:W2:Y:S01]  /*3e80*/  MUFU.EX2 R96, R96 ;  /* 0x0000006000607308 */ /* 0x000ea20000000800 */
        /* <DEDUP_REMOVED lines=8> */
[----:B0-----:R-:W-:Y:S01]  /*3f10*/  FADD.FTZ R3, R15, R38 ;  /* 0x000000260f037221 */ /* 0x001fe20000010000 */
[----:B------:R-:W-:Y:S01]  /*3f20*/  FADD.FTZ R39, R175, R42 ;  /* 0x0000002aaf277221 */ /* 0x000fe20000010000 */
[-CC-:B------:R-:W-:Y:S01]  /*3f30*/  FFMA.FTZ R40, R40, R5.reuse, -R11.reuse ;  /* 0x0000000528287223 */ /* 0x180fe2000001080b */
[-CC-:B------:R-:W-:Y:S01]  /*3f40*/  FFMA.FTZ R84, R84, R5.reuse, -R11.reuse ;  /* 0x0000000554547223 */ /* 0x180fe2000001080b */
[----:B------:R-:W-:Y:S01]  /*3f50*/  FFMA.FTZ R122, R122, R5, -R11 ;  /* 0x000000057a7a7223 */ /* 0x000fe2000001080b */
[----:B------:R-:W-:Y:S01]  /*3f60*/  F2FP.BF16.F32.PACK_AB R180, R13, R90 ;  /* 0x0000005a0db4723e */ /* 0x000fe200000010ff */
[----:B------:R-:W-:Y:S01]  /*3f70*/  IMAD.MOV.U32 R94, RZ, RZ, R151 ;  /* 0x000000ffff5e7224 */ /* 0x000fe200078e0097 */
[----:B------:R-:W0:Y:S01]  /*3f80*/  MUFU.EX2 R24, R24 ;  /* 0x0000001800187308 */ /* 0x000e220000000800 */
[----:B--2---:R-:W-:Y:S01]  /*3f90*/  FADD.FTZ R38, R96, R3 ;  /* 0x0000000360267221 */ /* 0x004fe20000010000 */
[----:B------:R-:W-:Y:S01]  /*3fa0*/  F2FP.BF16.F32.PACK_AB R182, R15, R92 ;  /* 0x0000005c0fb6723e */ /* 0x000fe200000010ff */
[----:B------:R-:W-:Y:S01]  /*3fb0*/  IMAD.MOV.U32 R92, RZ, RZ, R151 ;  /* 0x000000ffff5c7224 */ /* 0x000fe200078e0097 */
[----:B------:R-:W-:-:S02]  /*3fc0*/  F2FP.BF16.F32.PACK_AB R177, R4, R177 ;  /* 0x000000b104b1723e */ /* 0x000fc400000010ff */
[----:B------:R-:W-:Y:S02]  /*3fd0*/  F2FP.BF16.F32.PACK_AB R179, R14, R179 ;  /* 0x000000b30eb3723e */ /* 0x000fe400000010ff */
[----:B------:R-:W2:Y:S01]  /*3fe0*/  MUFU.EX2 R100, R100 ;  /* 0x0000006400647308 */ /* 0x000ea20000000800 */
[C---:B-1----:R-:W-:Y:S01]  /*3ff0*/  FADD.FTZ R3, R21.reuse, R38 ;  /* 0x0000002615037221 */ /* 0x042fe20000010000 */
[----:B------:R-:W-:Y:S01]  /*4000*/  F2FP.BF16.F32.PACK_AB R176, R21, R96 ;  /* 0x0000006015b0723e */ /* 0x000fe200000010ff */
[----:B------:R-:W-:Y:S01]  /*4010*/  IMAD.MOV.U32 R96, RZ, RZ, R151 ;  /* 0x000000ffff607224 */ /* 0x000fe200078e0097 */
[----:B------:R-:W-:Y:S02]  /*4020*/  F2FP.BF16.F32.PACK_AB R173, R20, R173 ;  /* 0x000000ad14ad723e */ /* 0x000fe400000010ff */
[----:B------:R-:W-:Y:S02]  /*4030*/  MOV R98, R151 ;  /* 0x0000009700627202 */ /* 0x000fe40000000f00 */
[----:B------:R-:W1:Y:S01]  /*4040*/  MUFU.EX2 R169, R169 ;  /* 0x000000a900a97308 */ /* 0x000e620000000800 */
[C---:B0-----:R-:W-:Y:S01]  /*4050*/  FADD.FTZ R42, R24.reuse, R39 ;  /* 0x00000027182a7221 */ /* 0x041fe20000010000 */
[----:B------:R-:W-:-:S02]  /*4060*/  F2FP.BF16.F32.PACK_AB R175, R24, R175 ;  /* 0x000000af18af723e */ /* 0x000fc400000010ff */
[----:B------:R-:W-:-:S04]  /*4070*/  MOV R90, R151 ;  /* 0x00000097005a7202 */ /* 0x000fc80000000f00 */
[----:B------:R0:W3:Y:S01]  /*4080*/  MUFU.EX2 R25, R102 ;  /* 0x0000006600197308 */ /* 0x0000e20000000800 */
[----:B--2---:R-:W-:-:S07]  /*4090*/  FADD.FTZ R38, R100, R3 ;  /* 0x0000000364267221 */ /* 0x004fce0000010000 */
[----:B------:R-:W2:Y:S01]  /*40a0*/  MUFU.EX2 R28, R28 ;  /* 0x0000001c001c7308 */ /* 0x000ea20000000800 */
[----:B-1----:R-:W-:Y:S01]  /*40b0*/  FADD.FTZ R41, R169, R42 ;  /* 0x0000002aa9297221 */ /* 0x002fe20000010000 */
[----:B0-----:R-:W-:-:S06]  /*40c0*/  IMAD.MOV.U32 R102, RZ, RZ, R151 ;  /* 0x000000ffff667224 */ /* 0x001fcc00078e0097 */
[----:B------:R-:W0:Y:S01]  /*40d0*/  MUFU.EX2 R104, R104 ;  /* 0x0000006800687308 */ /* 0x000e220000000800 */
[C---:B---3--:R-:W-:Y:S01]  /*40e0*/  FADD.FTZ R3, R25.reuse, R38 ;  /* 0x0000002619037221 */ /* 0x048fe20000010000 */
[----:B------:R-:W-:Y:S01]  /*40f0*/  F2FP.BF16.F32.PACK_AB R178, R25, R100 ;  /* 0x0000006419b2723e */ /* 0x000fe200000010ff */
[----:B------:R-:W-:-:S05]  /*4100*/  IMAD.MOV.U32 R100, RZ, RZ, R151 ;  /* 0x000000ffff647224 */ /* 0x000fca00078e0097 */
[----:B------:R-:W1:Y:S01]  /*4110*/  MUFU.EX2 R171, R171 ;  /* 0x000000ab00ab7308 */ /* 0x000e620000000800 */
[C---:B--2---:R-:W-:Y:S01]  /*4120*/  FADD.FTZ R42, R28.reuse, R41 ;  /* 0x000000291c2a7221 */ /* 0x044fe20000010000 */
[----:B------:R-:W-:-:S06]  /*4130*/  F2FP.BF16.F32.PACK_AB R169, R28, R169 ;  /* 0x000000a91ca9723e */ /* 0x000fcc00000010ff */
[----:B------:R2:W3:Y:S01]  /*4140*/  MUFU.EX2 R27, R106 ;  /* 0x0000006a001b7308 */ /* 0x0004e20000000800 */
[----:B0-----:R-:W-:-:S07]  /*4150*/  FADD.FTZ R38, R104, R3 ;  /* 0x0000000368267221 */ /* 0x001fce0000010000 */
[----:B------:R-:W0:Y:S01]  /*4160*/  MUFU.EX2 R32, R32 ;  /* 0x0000002000207308 */ /* 0x000e220000000800 */
[----:B-1----:R-:W-:Y:S01]  /*4170*/  FADD.FTZ R41, R171, R42 ;  /* 0x0000002aab297221 */ /* 0x002fe20000010000 */
[----:B--2---:R-:W-:-:S06]  /*4180*/  MOV R106, R151 ;  /* 0x00000097006a7202 */ /* 0x004fcc0000000f00 */
[----:B------:R-:W1:Y:S01]  /*4190*/  MUFU.EX2 R108, R108 ;  /* 0x0000006c006c7308 */ /* 0x000e620000000800 */
[C---:B---3--:R-:W-:Y:S01]  /*41a0*/  FADD.FTZ R3, R27.reuse, R38 ;  /* 0x000000261b037221 */ /* 0x048fe20000010000 */
[----:B------:R-:W-:Y:S01]  /*41b0*/  F2FP.BF16.F32.PACK_AB R172, R27, R104 ;  /* 0x000000681bac723e */ /* 0x000fe200000010ff */
[----:B------:R-:W-:-:S05]  /*41c0*/  IMAD.MOV.U32 R104, RZ, RZ, R151 ;  /* 0x000000ffff687224 */ /* 0x000fca00078e0097 */
[----:B------:R-:W2:Y:S01]  /*41d0*/  MUFU.EX2 R165, R165 ;  /* 0x000000a500a57308 */ /* 0x000ea20000000800 */
[C---:B0-----:R-:W-:Y:S01]  /*41e0*/  FADD.FTZ R38, R32.reuse, R41 ;  /* 0x0000002920267221 */ /* 0x041fe20000010000 */
[----:B------:R-:W-:-:S06]  /*41f0*/  F2FP.BF16.F32.PACK_AB R171, R32, R171 ;  /* 0x000000ab20ab723e */ /* 0x000fcc00000010ff */
[----:B------:R0:W3:Y:S01]  /*4200*/  MUFU.EX2 R29, R110 ;  /* 0x0000006e001d7308 */ /* 0x0000e20000000800 */
[----:B-1----:R-:W-:-:S07]  /*4210*/  FADD.FTZ R0, R108, R3 ;  /* 0x000000036c007221 */ /* 0x002fce0000010000 */
[----:B------:R-:W1:Y:S01]  /*4220*/  MUFU.EX2 R30, R30 ;  /* 0x0000001e001e7308 */ /* 0x000e620000000800 */
[----:B--2---:R-:W-:Y:S01]  /*4230*/  FADD.FTZ R43, R165, R38 ;  /* 0x00000026a52b7221 */ /* 0x004fe20000010000 */
[----:B0-----:R-:W-:-:S06]  /*4240*/  IMAD.MOV.U32 R110, RZ, RZ, R151 ;  /* 0x000000ffff6e7224 */ /* 0x001fcc00078e0097 */
[----:B------:R-:W0:Y:S01]  /*4250*/  MUFU.EX2 R112, R112 ;  /* 0x0000007000707308 */ /* 0x000e220000000800 */
[C---:B---3--:R-:W-:Y:S01]  /*4260*/  FADD.FTZ R3, R29.reuse, R0 ;  /* 0x000000001d037221 */ /* 0x048fe20000010000 */
[----:B------:R-:W-:Y:S01]  /*4270*/  F2FP.BF16.F32.PACK_AB R174, R29, R108 ;  /* 0x0000006c1dae723e */ /* 0x000fe200000010ff */
[----:B------:R-:W-:-:S05]  /*4280*/  IMAD.MOV.U32 R108, RZ, RZ, R151 ;  /* 0x000000ffff6c7224 */ /* 0x000fca00078e0097 */
[----:B------:R-:W2:Y:S01]  /*4290*/  MUFU.EX2 R167, R167 ;  /* 0x000000a700a77308 */ /* 0x000ea20000000800 */
[C---:B-1----:R-:W-:Y:S01]  /*42a0*/  FADD.FTZ R38, R30.reuse, R43 ;  /* 0x0000002b1e267221 */ /* 0x042fe20000010000 */
[----:B------:R-:W-:-:S06]  /*42b0*/  F2FP.BF16.F32.PACK_AB R165, R30, R165 ;  /* 0x000000a51ea5723e */ /* 0x000fcc00000010ff */
[----:B------:R1:W3:Y:S01]  /*42c0*/  MUFU.EX2 R31, R114 ;  /* 0x00000072001f7308 */ /* 0x0002e20000000800 */
[----:B0-----:R-:W-:-:S07]  /*42d0*/  FADD.FTZ R0, R112, R3 ;  /* 0x0000000370007221 */ /* 0x001fce0000010000 */
[----:B------:R-:W0:Y:S01]  /*42e0*/  MUFU.EX2 R26, R26 ;  /* 0x0000001a001a7308 */ /* 0x000e220000000800 */
[----:B--2---:R-:W-:Y:S01]  /*42f0*/  FADD.FTZ R43, R167, R38 ;  /* 0x00000026a72b7221 */ /* 0x004fe20000010000 */
[----:B-1----:R-:W-:-:S06]  /*4300*/  MOV R114, R151 ;  /* 0x0000009700727202 */ /* 0x002fcc0000000f00 */
        /* <DEDUP_REMOVED lines=19> */
[----:B------:R-:W-:Y:S01]  /*4440*/  MUFU.EX2 R155, R35 ;  /* 0x00000023009b7308 */ /* 0x000fe20000000800 */
[----:B0-----:R-:W-:-:S07]  /*4450*/  FADD.FTZ R0, R36, R3 ;  /* 0x0000000324007221 */ /* 0x001fce0000010000 */
[----:B------:R0:W1:Y:S01]  /*4460*/  MUFU.EX2 R35, R88 ;  /* 0x0000005800237308 */ /* 0x0000620000000800 */
[----:B--2---:R-:W-:-:S07]  /*4470*/  FADD.FTZ R43, R163, R38 ;  /* 0x00000026a32b7221 */ /* 0x004fce0000010000 */
[----:B------:R-:W2:Y:S01]  /*4480*/  MUFU.EX2 R52, R52 ;  /* 0x0000003400347308 */ /* 0x000ea20000000800 */
[----:B0-----:R-:W-:-:S07]  /*4490*/  IMAD.MOV.U32 R88, RZ, RZ, R151 ;  /* 0x000000ffff587224 */ /* 0x001fce00078e0097 */
[----:B------:R-:W0:Y:S01]  /*44a0*/  MUFU.EX2 R120, R120 ;  /* 0x0000007800787308 */ /* 0x000e220000000800 */
[C---:B-1----:R-:W-:Y:S01]  /*44b0*/  FADD.FTZ R3, R35.reuse, R0 ;  /* 0x0000000023037221 */ /* 0x042fe20000010000 */
[----:B------:R-:W-:-:S06]  /*44c0*/  F2FP.BF16.F32.PACK_AB R164, R35, R36 ;  /* 0x0000002423a4723e */ /* 0x000fcc00000010ff */
        /* <DEDUP_REMOVED lines=37> */
[----:B-1----:R-:W-:-:S04]  /*4720*/  FADD.FTZ R2, R82, R47 ;  /* 0x0000002f52027221 */ /* 0x002fc80000010000 */
[C---:B------:R-:W-:Y:S01]  /*4730*/  FADD.FTZ R3, R155.reuse, R2 ;  /* 0x000000029b037221 */ /* 0x040fe20000010000 */
[----:B------:R-:W-:Y:S01]  /*4740*/  F2FP.BF16.F32.PACK_AB R155, R155, R82 ;  /* 0x000000529b9b723e */ /* 0x000fe200000010ff */
[----:B------:R-:W-:Y:S01]  /*4750*/  IMAD.MOV.U32 R2, RZ, RZ, 0x3f800000 ;  /* 0x3f800000ff027424 */ /* 0x000fe200078e00ff */
        /* <DEDUP_REMOVED lines=10> */
[----:B------:R2:W3:Y:S01]  /*4800*/  MUFU.EX2 R13, R122 ;  /* 0x0000007a000d7308 */ /* 0x0004e20000000800 */
[C---:B0-----:R-:W-:Y:S01]  /*4810*/  FADD.FTZ R15, R45.reuse, R0 ;  /* 0x000000002d0f7221 */ /* 0x041fe20000010000 */
[----:B------:R-:W-:Y:S01]  /*4820*/  F2FP.BF16.F32.PACK_AB R152, R45, R80 ;  /* 0x000000502d98723e */ /* 0x000fe200000010ff */
[----:B------:R-:W-:Y:S02]  /*4830*/  IMAD.MOV.U32 R0, RZ, RZ, 0x3f800000 ;  /* 0x3f800000ff007424 */ /* 0x000fe400078e00ff */
[----:B-1----:R-:W-:Y:S01]  /*4840*/  FADD.FTZ R4, R84, R15 ;  /* 0x0000000f54047221 */ /* 0x002fe20000010000 */
[----:B--2---:R-:W-:-:S03]  /*4850*/  MOV R122, R151 ;  /* 0x00000097007a7202 */ /* 0x004fc60000000f00 */
[C---:B---3--:R-:W-:Y:S01]  /*4860*/  FADD.FTZ R4, R13.reuse, R4 ;  /* 0x000000040d047221 */ /* 0x048fe20000010000 */
[----:B------:R-:W-:Y:S01]  /*4870*/  F2FP.BF16.F32.PACK_AB R154, R13, R84 ;  /* 0x000000540d9a723e */ /* 0x000fe200000010ff */
[----:B------:R-:W-:Y:S06]  /*4880*/  @!P2 BRA `(.L_x_2011) ;  /* 0x000000340020a947 */ /* 0x000fec0003800000 */
[----:B------:R-:W-:Y:S01]  /*4890*/  IMAD.MOV.U32 R13, RZ, RZ, R12 ;  /* 0x000000ffff0d7224 */ /* 0x000fe200078e000c */
[----:B------:R-:W-:Y:S01]  /*48a0*/  CS2R R150, SRZ ;  /* 0x0000000000967805 */ /* 0x000fe2000001ff00 */
        /* <DEDUP_REMOVED lines=33> */
[----:B------:R-:W-:Y:S01]  /*4ac0*/  UMOV UR5, UR37 ;  /* 0x0000002500057c82 */ /* 0x000fe20008000000 */
[----:B------:R-:W-:Y:S01]  /*4ad0*/  UMOV UR6, UR36 ;  /* 0x0000002400067c82 */ /* 0x000fe20008000000 */
[----:B------:R-:W-:-:S05]  /*4ae0*/  ULDC UR7, c[0x0][0x9d8] ;  /* 0x0002760000077ab9 */ /* 0x000fca0000000800 */
.L_x_2020:
[----:B------:R-:W-:-:S04]  /*4af0*/  UIADD3 UR8, UR6, 0x1, URZ ;  /* 0x0000000106087890 */ /* 0x000fc8000fffe03f */
[----:B------:R-:W-:-:S04]  /*4b00*/  UISETP.NE.AND UP0, UPT, UR8, 0x2, UPT ;  /* 0x000000020800788c */ /* 0x000fc8000bf05270 */
[----:B------:R-:W-:Y:S02]  /*4b10*/  USEL UR37, URZ, 0x1, UP0 ;  /* 0x000000013f257887 */ /* 0x000fe40008000000 */
[----:B------:R-:W-:Y:S02]  /*4b20*/  USEL UR36, UR8, URZ, UP0 ;  /* 0x0000003f08247287 */ /* 0x000fe40008000000 */
[----:B------:R-:W-:Y:S01]  /*4b30*/  ULOP3.LUT UR37, UR5, UR37, URZ, 0x3c, !UPT ;  /* 0x0000002505257292 */ /* 0x000fe2000f8e3c3f */
[----:B------:R-:W-:Y:S11]  /*4b40*/  @!P0 BRA `(.L_x_2012) ;  /* 0x0000000000048947 */ /* 0x000ff60003800000 */
[----:B------:R-:W-:Y:S01]  /*4b50*/  BPT.TRAP 0x1 ;  /* 0x000000040000795c */ /* 0x000fe20000300000 */
.L_x_2012:
[----:B------:R-:W-:Y:S01]  /*4b60*/  ULEA UR8, UR36, UR38, 0x3 ;  /* 0x0000002624087291 */ /* 0x000fe2000f8e183f */
[----:B------:R-:W-:-:S05]  /*4b70*/  IMAD.U32 R5, RZ, RZ, UR37 ;  /* 0x00000025ff057e24 */ /* 0x000fca000f8e00ff */
[----:B------:R-:W-:-:S04]  /*4b80*/  SHF.L.U32 R5, R5, 0x1f, RZ ;  /* 0x0000001f05057819 */ /* 0x000fc800000006ff */
[----:B------:R0:W1:Y:S01]  /*4b90*/  SYNCS.PHASECHK.TRANS64.TRYWAIT P2, [UR8+0x34830], R5 ;  /* 0x03483005ff0075a7 */ /* 0x0000620008040148 */
[----:B------:R-:W-:Y:S05]  /*4ba0*/  @!P0 BRA `(.L_x_2013) ;  /* 0x0000000000048947 */ /* 0x000fea0003800000 */
[----:B------:R-:W-:Y:S01]  /*4bb0*/  BPT.TRAP 0x1 ;  /* 0x000000040000795c */ /* 0x000fe20000300000 */
.L_x_2013:
[----:B-1----:R-:W-:Y:S05]  /*4bc0*/  @P2 BRA `(.L_x_2014) ;  /* 0x0000000000082947 */ /* 0x002fea0003800000 */
[----:B------:R-:W1:Y:S02]  /*4bd0*/  SYNCS.PHASECHK.TRANS64.TRYWAIT P2, [UR8+0x34830], R5 ;  /* 0x03483005ff0075a7 */ /* 0x000e640008040148 */
[----:B-1----:R-:W-:Y:S05]  /*4be0*/  @!P2 BRA `(.L_x_2015) ;  /* 0x000000dc0088a947 */ /* 0x002fea0003800000 */
.L_x_2014:
        /* <DEDUP_REMOVED lines=141> */
.L_x_2016:
[----:B------:R-:W-:Y:S01]  /*54c0*/  ULEA UR9, UR6, UR38, 0x3 ;  /* 0x0000002606097291 */ /* 0x000fe2000f8e183f */
[----:B------:R-:W-:-:S05]  /*54d0*/  IMAD.U32 R0, RZ, RZ, UR5 ;  /* 0x00000005ff007e24 */ /* 0x000fca000f8e00ff */
[----:B------:R-:W-:-:S04]  /*54e0*/  SHF.L.U32 R0, R0, 0x1f, RZ ;  /* 0x0000001f00007819 */ /* 0x000fc800000006ff */
[----:B------:R2:W3:Y:S01]  /*54f0*/  SYNCS.PHASECHK.TRANS64.TRYWAIT P2, [UR9+0x34850], R0 ;  /* 0x03485000ff0075a7 */ /* 0x0004e20008040149 */
[----:B------:R-:W-:Y:S05]  /*5500*/  @!P0 BRA `(.L_x_2017) ;  /* 0x0000000000048947 */ /* 0x000fea0003800000 */
[----:B------:R-:W-:Y:S01]  /*5510*/  BPT.TRAP 0x1 ;  /* 0x000000040000795c */ /* 0x000fe20000300000 */
.L_x_2017:
[----:B---3--:R-:W-:Y:S05]  /*5520*/  @P2 BRA `(.L_x_2018) ;  /* 0x0000000000082947 */ /* 0x008fea0003800000 */
[----:B------:R-:W3:Y:S02]  /*5530*/  SYNCS.PHASECHK.TRANS64.TRYWAIT P2, [UR9+0x34850], R0 ;  /* 0x03485000ff0075a7 */ /* 0x000ee40008040149 */
[----:B---3--:R-:W-:Y:S05]  /*5540*/  @!P2 BRA `(.L_x_2019) ;  /* 0x000000d40048a947 */ /* 0x008fea0003800000 */
.L_x_2018:
[----:B------:R-:W-:Y:S01]  /*5550*/  UIADD3 UR5, UR38, 0x400, URZ ;  /* 0x0000040026057890 */ /* 0x000fe2000fffe03f */
[----:B------:R-:W-:Y:S01]  /*5560*/  WARPGROUP.ARRIVE ;  /* 0x00000000000079c5 */ /* 0x000fe20000000000 */
[----:B------:R-:W-:Y:S01]  /*5570*/  UMOV UR15, 0x40000040 ;  /* 0x40000040000f7882 */ /* 0x000fe20000000000 */
[----:B01----:R-:W-:Y:S01]  /*5580*/  FMUL.FTZ R5, R24, UR7 ;  /* 0x0000000718057c20 */ /* 0x003fe20008410000 */
[----:B------:R-:W-:Y:S01]  /*5590*/  USHF.R.U32.HI UR5, URZ, 0x4, UR5 ;  /* 0x000000043f057899 */ /* 0x000fe20008011605 */
[----:B------:R-:W-:Y:S01]  /*55a0*/  FMUL.FTZ R10, R25, UR7 ;  /* 0x00000007190a7c20 */ /* 0x000fe20008410000 */
[----:B------:R-:W-:Y:S01]  /*55b0*/  FMUL.FTZ R15, R34, UR7 ;  /* 0x00000007220f7c20 */ /* 0x000fe20008410000 */
[----:B------:R-:W-:Y:S01]  /*55c0*/  FMUL.FTZ R24, R39, UR7 ;  /* 0x0000000727187c20 */ /* 0x000fe20008410000 */
[----:B------:R-:W-:Y:S01]  /*55d0*/  ULOP3.LUT UR5, UR5, 0x3fff, URZ, 0xc0, !UPT ;  /* 0x00003fff05057892 */ /* 0x000fe2000f8ec03f */
[----:B------:R-:W-:Y:S01]  /*55e0*/  MUFU.TANH R5, R5 ;  /* 0x0000000500057308 */ /* 0x000fe20000002400 */
[----:B------:R-:W-:Y:S01]  /*55f0*/  FMUL.FTZ R20, R35, UR7 ;  /* 0x0000000723147c20 */ /* 0x000fe20008410000 */
[----:B------:R-:W-:Y:S01]  /*5600*/  FMUL.FTZ R35, R36, UR7 ;  /* 0x0000000724237c20 */ /* 0x000fe20008410000 */
[----:B------:R-:W-:Y:S01]  /*5610*/  ULOP3.LUT UR5, UR5, 0x4000000, URZ, 0xfc, !UPT ;  /* 0x0400000005057892 */ /* 0x000fe2000f8efc3f */
[----:B------:R-:W-:Y:S01]  /*5620*/  FMUL.FTZ R200, R37, UR7 ;  /* 0x0000000725c87c20 */ /* 0x000fe20008410000 */
[----:B------:R-:W-:Y:S01]  /*5630*/  FMUL.FTZ R36, R40, UR7 ;  /* 0x0000000728247c20 */ /* 0x000fe20008410000 */
[----:B------:R-:W-:Y:S01]  /*5640*/  FMUL.FTZ R198, R41, UR7 ;  /* 0x0000000729c67c20 */ /* 0x000fe20008410000 */
[----:B------:R-:W-:Y:S01]  /*5650*/  ULEA UR5, UR6, UR5, 0xb ;  /* 0x0000000506057291 */ /* 0x000fe2000f8e583f */
[----:B------:R-:W0:Y:S01]  /*5660*/  MUFU.TANH R10, R10 ;  /* 0x0000000a000a7308 */ /* 0x000e220000002400 */
[----:B------:R-:W-:Y:S01]  /*5670*/  FMUL.FTZ R44, R44, UR7 ;  /* 0x000000072c2c7c20 */ /* 0x000fe20008410000 */
[----:B------:R-:W-:Y:S01]  /*5680*/  UMOV UR6, 0xffffff80 ;  /* 0xffffff8000067882 */ /* 0x000fe20000000000 */
[----:B------:R-:W-:Y:S01]  /*5690*/  FMUL.FTZ R45, R45, UR7 ;  /* 0x000000072d2d7c20 */ /* 0x000fe20008410000 */
[----:B------:R-:W-:Y:S01]  /*56a0*/  UIMAD UR6, UR4, UR6, 0x1 ;  /* 0x00000001040674a4 */ /* 0x000fe2000f8e0206 */
[----:B------:R-:W-:Y:S01]  /*56b0*/  FMUL.FTZ R48, R48, UR7 ;  /* 0x0000000730307c20 */ /* 0x000fe20008410000 */
[----:B------:R-:W-:Y:S01]  /*56c0*/  UMOV UR14, UR5 ;  /* 0x00000005000e7c82 */ /* 0x000fe20008000000 */
[----:B------:R-:W-:Y:S01]  /*56d0*/  FMUL.FTZ R49, R49, UR7 ;  /* 0x0000000731317c20 */ /* 0x000fe20008410000 */
[----:B------:R-:W-:Y:S01]  /*56e0*/  HGMMA.64x128x16.F32.BF16 R88, R180, gdesc[UR12].tnspB, R88, gsb0 ;  /* 0x41e0000cb4587df0 */ /* 0x000fe20008001858 */
[----:B------:R-:W-:Y:S01]  /*56f0*/  UIADD3 UR14, UR5, 0x80, URZ ;  /* 0x00000080050e7890 */ /* 0x000fe2000fffe03f */
[----:B------:R-:W-:Y:S01]  /*5700*/  MUFU.TANH R35, R35 ;  /* 0x0000002300237308 */ /* 0x000fe20000002400 */
[----:B------:R-:W-:Y:S01]  /*5710*/  UMOV UR15, 0x40000040 ;  /* 0x40000040000f7882 */ /* 0x000fe20000000000 */
[----:B------:R-:W-:Y:S01]  /*5720*/  ULEA UR6, UR61, UR6, 0x7 ;  /* 0x000000063d067291 */ /* 0x000fe2000f8e383f */
[----:B------:R-:W-:Y:S01]  /*5730*/  FMUL.FTZ R52, R52, UR7 ;  /* 0x0000000734347c20 */ /* 0x000fe20008410000 */
[----:B------:R-:W-:Y:S01]  /*5740*/  FMUL.FTZ R53, R53, UR7 ;  /* 0x0000000735357c20 */ /* 0x000fe20008410000 */
[----:B------:R-:W-:Y:S01]  /*5750*/  FMUL.FTZ R56, R56, UR7 ;  /* 0x0000000738387c20 */ /* 0x000fe20008410000 */
[----:B------:R-:W-:Y:S01]  /*5760*/  UIADD3 UR6, -UR39, UR6, UR60 ;  /* 0x0000000627067290 */ /* 0x000fe2000fffe13c */
[----:B------:R-:W-:Y:S01]  /*5770*/  FMUL.FTZ R57, R57, UR7 ;  /* 0x0000000739397c20 */ /* 0x000fe20008410000 */
[----:B------:R-:W-:Y:S01]  /*5780*/  MUFU.TANH R200, R200 ;  /* 0x000000c800c87308 */ /* 0x000fe20000002400 */
[----:B------:R-:W-:Y:S01]  /*5790*/  FMUL.FTZ R60, R60, UR7 ;  /* 0x000000073c3c7c20 */ /* 0x000fe20008410000 */
[----:B------:R-:W-:Y:S01]  /*57a0*/  FMUL.FTZ R21, R38, UR7 ;  /* 0x0000000726157c20 */ /* 0x000fe20008410000 */
[----:B------:R-:W-:Y:S01]  /*57b0*/  FMUL.FTZ R61, R61, UR7 ;  /* 0x000000073d3d7c20 */ /* 0x000fe20008410000 */
[----:B------:R-:W-:Y:S01]  /*57c0*/  MOV R34, UR6 ;  /* 0x0000000600227c02 */ /* 0x000fe20008000f00 */
[----:B------:R-:W-:Y:S01]  /*57d0*/  FMUL.FTZ R64, R64, UR7 ;  /* 0x0000000740407c20 */ /* 0x000fe20008410000 */
[----:B------:R-:W-:Y:S01]  /*57e0*/  FMUL.FTZ R68, R68, UR7 ;  /* 0x0000000744447c20 */ /* 0x000fe20008410000 */
[----:B------:R-:W-:Y:S01]  /*57f0*/  FMUL.FTZ R2, R27, UR7 ;  /* 0x000000071b027c20 */ /* 0x000fe20008410000 */
[----:B------:R-:W-:Y:S01]  /*5800*/  MUFU.TANH R36, R36 ;  /* 0x0000002400247308 */ /* 0x000fe20000002400 */
[----:B------:R-:W-:-:S02]  /*5810*/  IMAD R39, R17, -0x2, R34 ;  /* 0xfffffffe11277824 */ /* 0x000fc400078e0222 */
[----:B------:R-:W-:Y:S01]  /*5820*/  FMUL.FTZ R65, R65, UR7 ;  /* 0x0000000741417c20 */ /* 0x000fe20008410000 */
[----:B------:R-:W-:Y:S01]  /*5830*/  FMUL.FTZ R25, R42, UR7 ;  /* 0x000000072a197c20 */ /* 0x000fe20008410000 */
[----:B------:R-:W-:Y:S01]  /*5840*/  FMUL.FTZ R27, R46, UR7 ;  /* 0x000000072e1b7c20 */ /* 0x000fe20008410000 */
[----:B------:R-:W-:Y:S02]  /*5850*/  IMAD.IADD R39, R22, 0x1, R39 ;  /* 0x0000000116277824 */ /* 0x000fe400078e0227 */
[----:B------:R-:W-:Y:S01]  /*5860*/  FMUL.FTZ R69, R69, UR7 ;  /* 0x0000000745457c20 */ /* 0x000fe20008410000 */
[----:B------:R-:W-:Y:S01]  /*5870*/  FMUL.FTZ R73, R73, UR7 ;  /* 0x0000000749497c20 */ /* 0x000fe20008410000 */
[----:B------:R-:W-:Y:S01]  /*5880*/  MUFU.TANH R198, R198 ;  /* 0x000000c600c67308 */ /* 0x000fe20000002400 */
[----:B------:R-:W-:Y:S01]  /*5890*/  FMUL.FTZ R76, R76, UR7 ;  /* 0x000000074c4c7c20 */ /* 0x000fe20008410000 */
[----:B------:R-:W-:Y:S01]  /*58a0*/  ISETP.GT.AND P2, PT, R39, RZ, PT ;  /* 0x000000ff2700720c */ /* 0x000fe20003f44270 */
[----:B------:R-:W-:Y:S01]  /*58b0*/  FMUL.FTZ R14, R31, UR7 ;  /* 0x000000071f0e7c20 */ /* 0x000fe20008410000 */
[----:B------:R-:W-:Y:S01]  /*58c0*/  ISETP.GT.AND P3, PT, R39, 0x1, PT ;  /* 0x000000012700780c */ /* 0x000fe20003f64270 */
[----:B------:R-:W-:Y:S01]  /*58d0*/  FMUL.FTZ R31, R54, UR7 ;  /* 0x00000007361f7c20 */ /* 0x000fe20008410000 */
[----:B------:R-:W-:Y:S01]  /*58e0*/  FMUL.FTZ R77, R77, UR7 ;  /* 0x000000074d4d7c20 */ /* 0x000fe20008410000 */
[----:B------:R-:W-:Y:S01]  /*58f0*/  FMUL.FTZ R80, R80, UR7 ;  /* 0x0000000750507c20 */ /* 0x000fe20008410000 */
[----:B0-----:R-:W-:Y:S01]  /*5900*/  FSEL R204, R10, -INF , P3 ;  /* 0xff8000000acc7808 */ /* 0x001fe20001800000 */
[----:B------:R-:W-:Y:S01]  /*5910*/  MUFU.TANH R44, R44 ;  /* 0x0000002c002c7308 */ /* 0x000fe20000002400 */
[----:B------:R-:W-:Y:S01]  /*5920*/  ISETP.GT.AND P3, PT, R39, 0x9, PT ;  /* 0x000000092700780c */ /* 0x000fe20003f64270 */
[----:B------:R-:W-:Y:S01]  /*5930*/  FMUL.FTZ R81, R81, UR7 ;  /* 0x0000000751517c20 */ /* 0x000fe20008410000 */
[----:B------:R-:W-:Y:S01]  /*5940*/  FMUL.FTZ R84, R84, UR7 ;  /* 0x0000000754547c20 */ /* 0x000fe20008410000 */
[----:B--2---:R-:W-:Y:S01]  /*5950*/  FMUL.FTZ R0, R26, UR7 ;  /* 0x000000071a007c20 */ /* 0x004fe20008410000 */
        /* <DEDUP_REMOVED lines=12> */
[----:B------:R-:W-:-:S02]  /*5a20*/  UISETP.GT.AND UP0, UPT, UR4, UR10, UPT ;  /* 0x0000000a0400728c */ /* 0x000fc4000bf04270 */
[----:B------:R-:W-:Y:S01]  /*5a30*/  UIADD3 UR4, UR4, -0x1, URZ ;  /* 0xffffffff04047890 */ /* 0x000fe2000fffe03f */
[----:B------:R-:W-:-:S04]  /*5a40*/  UMOV UR6, UR36 ;  /* 0x0000002400067c82 */ /* 0x000fc80008000000 */
        /* <DEDUP_REMOVED lines=8> */
[----:B0-----:R-:W-:-:S07]  /*5ad0*/  FMUL.FTZ R61, R82, UR7 ;  /* 0x00000007523d7c20 */ /* 0x001fce0008410000 */
[----:B------:R-:W-:Y:S08]  /*5ae0*/  MUFU.TANH R46, R68 ;  /* 0x00000044002e7308 */ /* 0x000ff00000002400 */
[----:B------:R-:W-:Y:S08]  /*5af0*/  MUFU.TANH R65, R65 ;  /* 0x0000004100417308 */ /* 0x000ff00000002400 */
[----:B------:R-:W-:Y:S01]  /*5b00*/  MUFU.TANH R69, R69 ;  /* 0x0000004500457308 */ /* 0x000fe20000002400 */
[----:B------:R-:W-:-:S02]  /*5b10*/  WARPGROUP.DEPBAR.LE gsb0, 0x0 ;  /* 0x00008000000079c5 */ /* 0x000fc40000010000 */
[----:B------:R-:W-:Y:S01]  /*5b20*/  WARPGROUP.ARRIVE ;  /* 0x00000000000079c5 */ /* 0x000fe20000000000 */
[----:B------:R-:W-:Y:S02]  /*5b30*/  FSEL R180, R5, -INF , P2 ;  /* 0xff80000005b47808 */ /* 0x000fe40001000000 */
[----:B------:R-:W-:Y:S02]  /*5b40*/  ISETP.GT.AND P2, PT, R39, 0x8, PT ;  /* 0x000000082700780c */ /* 0x000fe40003f44270 */
[----:B------:R-:W-:Y:S01]  /*5b50*/  MUFU.TANH R54, R76 ;  /* 0x0000004c00367308 */ /* 0x000fe20000002400 */
[----:B------:R-:W-:Y:S01]  /*5b60*/  FMNMX.FTZ R5, R180, R11, !PT ;  /* 0x0000000bb4057209 */ /* 0x000fe20007810000 */
[----:B------:R-:W-:Y:S01]  /*5b70*/  HGMMA.64x128x16.F32.BF16 R88, R176, gdesc[UR12].tnspB, R88, gsb0 ;  /* 0x41e0000cb0587df0 */ /* 0x000fe20008001858 */
[----:B------:R-:W-:Y:S01]  /*5b80*/  UIADD3 UR14, UR5, 0x100, URZ ;  /* 0x00000100050e7890 */ /* 0x000fe2000fffe03f */
[----:B------:R-:W-:Y:S01]  /*5b90*/  UMOV UR15, 0x40000040 ;  /* 0x40000040000f7882 */ /* 0x000fe20000000000 */
        /* <DEDUP_REMOVED lines=27> */
[----:B------:R-:W0:Y:S01]  /*5d50*/  MUFU.TANH R176, R176 ;  /* 0x000000b000b07308 */ /* 0x000e220000002400 */
[----:B------:R-:W-:Y:S01]  /*5d60*/  UMOV UR15, 0x40000040 ;  /* 0x40000040000f7882 */ /* 0x000fe20000000000 */
[----:B------:R-:W-:Y:S01]  /*5d70*/  FMUL.FTZ R33, R58, UR7 ;  /* 0x000000073a217c20 */ /* 0x000fe20008410000 */
[----:B------:R-:W-:Y:S01]  /*5d80*/  FMUL.FTZ R28, R47, UR7 ;  /* 0x000000072f1c7c20 */ /* 0x000fe20008410000 */
[----:B------:R-:W-:Y:S01]  /*5d90*/  FMUL.FTZ R47, R70, UR7 ;  /* 0x00000007462f7c20 */ /* 0x000fe20008410000 */
[----:B------:R-:W-:Y:S01]  /*5da0*/  FMUL.FTZ R32, R55, UR7 ;  /* 0x0000000737207c20 */ /* 0x000fe20008410000 */
[----:B------:R-:W-:-:S02]  /*5db0*/  FMUL.FTZ R55, R78, UR7 ;  /* 0x000000074e377c20 */ /* 0x000fc40008410000 */
[----:B------:R-:W1:Y:S08]  /*5dc0*/  MUFU.TANH R177, R177 ;  /* 0x000000b100b17308 */ /* 0x000e700000002400 */
[----:B------:R-:W2:Y:S01]  /*5dd0*/  MUFU.TANH R178, R178 ;  /* 0x000000b200b27308 */ /* 0x000ea20000002400 */
[----:B0-----:R-:W-:Y:S02]  /*5de0*/  FSEL R182, R176, -INF , P2 ;  /* 0xff800000b0b67808 */ /* 0x001fe40001000000 */
[----:B------:R-:W-:-:S02]  /*5df0*/  ISETP.GT.AND P2, PT, R39, 0x10, PT ;  /* 0x000000102700780c */ /* 0x000fc40003f44270 */
[----:B------:R-:W-:-:S03]  /*5e00*/  FMNMX.FTZ R5, R182, R5, !PT ;  /* 0x00000005b6057209 */ /* 0x000fc60007810000 */
[----:B------:R-:W0:Y:S01]  /*5e10*/  MUFU.TANH R179, R179 ;  /* 0x000000b300b37308 */ /* 0x000e220000002400 */
[----:B-1----:R-:W-:Y:S02]  /*5e20*/  FSEL R206, R177, -INF , P3 ;  /* 0xff800000b1ce7808 */ /* 0x002fe40001800000 */
[----:B------:R-:W-:Y:S02]  /*5e30*/  ISETP.GT.AND P3, PT, R39, 0x11, PT ;  /* 0x000000112700780c */ /* 0x000fe40003f64270 */
[----:B------:R-:W-:-:S03]  /*5e40*/  FMNMX.FTZ R5, R206, R5, !PT ;  /* 0x00000005ce057209 */ /* 0x000fc60007810000 */
[----:B------:R-:W-:Y:S01]  /*5e50*/  MUFU.TANH R58, R85 ;  /* 0x00000055003a7308 */ /* 0x000fe20000002400 */
[----:B--2---:R-:W-:Y:S02]  /*5e60*/  FSEL R176, R178, -INF , P2 ;  /* 0xff800000b2b07808 */ /* 0x004fe40001000000 */
[----:B------:R-:W-:Y:S02]  /*5e70*/  ISETP.GT.AND P2, PT, R39, 0x18, PT ;  /* 0x000000182700780c */ /* 0x000fe40003f44270 */
[----:B------:R-:W-:Y:S02]  /*5e80*/  FMNMX.FTZ R5, R176, R5, !PT ;  /* 0x00000005b0057209 */ /* 0x000fe40007810000 */
[----:B------:R-:W-:Y:S01]  /*5e90*/  FSEL R178, R35, -INF , P2 ;  /* 0xff80000023b27808 */ /* 0x000fe20001000000 */
[----:B------:R-:W-:Y:S01]  /*5ea0*/  MUFU.TANH R28, R28 ;  /* 0x0000001c001c7308 */ /* 0x000fe20000002400 */
[----:B0-----:R-:W-:Y:S02]  /*5eb0*/  FSEL R202, R179, -INF , P3 ;  /* 0xff800000b3ca7808 */ /* 0x001fe40001800000 */
[----:B------:R-:W-:-:S02]  /*5ec0*/  ISETP.GT.AND P3, PT, R39, 0x19, PT ;  /* 0x000000192700780c */ /* 0x000fc40003f64270 */
[----:B------:R-:W-:Y:S02]  /*5ed0*/  FMNMX.FTZ R5, R202, R5, !PT ;  /* 0x00000005ca057209 */ /* 0x000fe40007810000 */
[C---:B------:R-:W-:Y:S01]  /*5ee0*/  ISETP.GT.AND P2, PT, R39.reuse, 0x20, PT ;  /* 0x000000202700780c */ /* 0x040fe20003f44270 */
[----:B------:R-:W-:Y:S01]  /*5ef0*/  MUFU.TANH R29, R29 ;  /* 0x0000001d001d7308 */ /* 0x000fe20000002400 */
[----:B------:R-:W-:Y:S02]  /*5f00*/  FSEL R200, R200, -INF , P3 ;  /* 0xff800000c8c87808 */ /* 0x000fe40001800000 */
[----:B------:R-:W-:Y:S02]  /*5f10*/  FMNMX.FTZ R5, R178, R5, !PT ;  /* 0x00000005b2057209 */ /* 0x000fe40007810000 */
[----:B------:R-:W-:Y:S02]  /*5f20*/  ISETP.GT.AND P3, PT, R39, 0x21, PT ;  /* 0x000000212700780c */ /* 0x000fe40003f64270 */
[----:B------:R-:W-:Y:S01]  /*5f30*/  FMNMX.FTZ R5, R200, R5, !PT ;  /* 0x00000005c8057209 */ /* 0x000fe20007810000 */
[----:B------:R-:W-:Y:S01]  /*5f40*/  MUFU.TANH R32, R32 ;  /* 0x0000002000207308 */ /* 0x000fe20000002400 */
[----:B------:R-:W-:-:S02]  /*5f50*/  FSEL R198, R198, -INF , P3 ;  /* 0xff800000c6c67808 */ /* 0x000fc40001800000 */
[----:B------:R-:W-:-:S04]  /*5f60*/  ISETP.GT.AND P3, PT, R39, 0x29, PT ;  /* 0x000000292700780c */ /* 0x000fc80003f64270 */
[----:B------:R-:W-:Y:S01]  /*5f70*/  FSEL R196, R45, -INF , P3 ;  /* 0xff8000002dc47808 */ /* 0x000fe20001800000 */
[----:B------:R-:W-:Y:S01]  /*5f80*/  FMUL.FTZ R45, R66, UR7 ;  /* 0x00000007422d7c20 */ /* 0x000fe20008410000 */
[----:B------:R-:W-:Y:S01]  /*5f90*/  ISETP.GT.AND P3, PT, R39, 0x31, PT ;  /* 0x000000312700780c */ /* 0x000fe20003f64270 */
        /* <DEDUP_REMOVED lines=12> */
[----:B------:R-:W-:Y:S02]  /*6060*/  FSEL R172, R36, -INF , P2 ;  /* 0xff80000024ac7808 */ /* 0x000fe40001000000 */
[----:B------:R-:W-:Y:S02]  /*6070*/  ISETP.GT.AND P2, PT, R39, 0x28, PT ;  /* 0x000000282700780c */ /* 0x000fe40003f44270 */
[----:B------:R-:W-:Y:S01]  /*6080*/  FMNMX.FTZ R5, R172, R5, !PT ;  /* 0x00000005ac057209 */ /* 0x000fe20007810000 */
[----:B------:R-:W-:Y:S01]  /*6090*/  HGMMA.64x128x16.F32.BF16 R88, R168, gdesc[UR12].tnspB, R88, gsb0 ;  /* 0x41e0000ca8587df0 */ /* 0x000fe20008001858 */
[----:B------:R-:W-:Y:S01]  /*60a0*/  UIADD3 UR14, UR5, 0x200, URZ ;  /* 0x00000200050e7890 */ /* 0x000fe2000fffe03f */
[----:B------:R-:W-:Y:S01]  /*60b0*/  FSEL R174, R44, -INF , P2 ;  /* 0xff8000002cae7808 */ /* 0x000fe20001000000 */
[----:B------:R-:W-:Y:S01]  /*60c0*/  UMOV UR15, 0x40000040 ;  /* 0x40000040000f7882 */ /* 0x000fe20000000000 */
[----:B------:R-:W-:-:S02]  /*60d0*/  FMNMX.FTZ R5, R198, R5, !PT ;  /* 0x00000005c6057209 */ /* 0x000fc40007810000 */
[C---:B------:R-:W-:Y:S02]  /*60e0*/  ISETP.GT.AND P2, PT, R39.reuse, 0x30, PT ;  /* 0x000000302700780c */ /* 0x040fe40003f44270 */
[----:B------:R-:W-:Y:S01]  /*60f0*/  FMNMX.FTZ R35, R174, R5, !PT ;  /* 0x00000005ae237209 */ /* 0x000fe20007810000 */
[----:B------:R-:W-:Y:S01]  /*6100*/  FMUL.FTZ R5, R72, UR7 ;  /* 0x0000000748057c20 */ /* 0x000fe20008410000 */
[----:B------:R-:W-:Y:S02]  /*6110*/  FSEL R194, R48, -INF , P2 ;  /* 0xff80000030c27808 */ /* 0x000fe40001000000 */
[----:B------:R-:W-:Y:S02]  /*6120*/  FMNMX.FTZ R35, R196, R35, !PT ;  /* 0x00000023c4237209 */ /* 0x000fe40007810000 */
[----:B------:R-:W-:Y:S01]  /*6130*/  ISETP.GT.AND P2, PT, R39, 0x38, PT ;  /* 0x000000382700780c */ /* 0x000fe20003f44270 */
[----:B------:R-:W0:Y:S01]  /*6140*/  MUFU.TANH R5, R5 ;  /* 0x0000000500057308 */ /* 0x000e220000002400 */
[----:B------:R-:W-:Y:S01]  /*6150*/  FMNMX.FTZ R35, R194, R35, !PT ;  /* 0x00000023c2237209 */ /* 0x000fe20007810000 */
[----:B------:R-:W-:-:S02]  /*6160*/  WARPGROUP.DEPBAR.LE gsb0, 0x0 ;  /* 0x00008000000079c5 */ /* 0x000fc40000010000 */
[----:B------:R-:W-:Y:S01]  /*6170*/  WARPGROUP.ARRIVE ;  /* 0x00000000000079c5 */ /* 0x000fe20000000000 */
[----:B------:R-:W-:Y:S01]  /*6180*/  FSEL R170, R49, -INF , P3 ;  /* 0xff80000031aa7808 */ /* 0x000fe20001800000 */
[----:B------:R-:W-:Y:S01]  /*6190*/  FMUL.FTZ R49, R67, UR7 ;  /* 0x0000000743317c20 */ /* 0x000fe20008410000 */
[----:B------:R-:W-:Y:S01]  /*61a0*/  ISETP.GT.AND P3, PT, R39, 0x39, PT ;  /* 0x000000392700780c */ /* 0x000fe20003f64270 */
[----:B------:R-:W-:Y:S01]  /*61b0*/  FMUL.FTZ R67, R87, UR7 ;  /* 0x0000000757437c20 */ /* 0x000fe20008410000 */
[----:B------:R-:W-:Y:S01]  /*61c0*/  FSEL R168, R52, -INF , P2 ;  /* 0xff80000034a87808 */ /* 0x000fe20001000000 */
[----:B------:R-:W-:Y:S01]  /*61d0*/  HGMMA.64x128x16.F32.BF16 R88, R164, gdesc[UR12].tnspB, R88, gsb0 ;  /* 0x41e0000ca4587df0 */ /* 0x000fe20008001858 */
[----:B------:R-:W-:Y:S01]  /*61e0*/  FMNMX.FTZ R35, R170, R35, !PT ;  /* 0x00000023aa237209 */ /* 0x000fe20007810000 */
[----:B------:R-:W-:Y:S01]  /*61f0*/  UIADD3 UR14, UR5, 0x280, URZ ;  /* 0x00000280050e7890 */ /* 0x000fe2000fffe03f */
[----:B------:R-:W-:Y:S01]  /*6200*/  ISETP.GT.AND P2, PT, R39, 0x40, PT ;  /* 0x000000402700780c */ /* 0x000fe20003f44270 */
[----:B------:R-:W-:Y:S01]  /*6210*/  UMOV UR15, 0x40000040 ;  /* 0x40000040000f7882 */ /* 0x000fe20000000000 */
[----:B------:R-:W-:Y:S01]  /*6220*/  FSEL R72, R53, -INF , P3 ;  /* 0xff80000035487808 */ /* 0x000fe20001800000 */
[----:B------:R-:W1:Y:S01]  /*6230*/  MUFU.TANH R52, R73 ;  /* 0x0000004900347308 */ /* 0x000e620000002400 */
[----:B------:R-:W-:Y:S01]  /*6240*/  FMNMX.FTZ R35, R168, R35, !PT ;  /* 0x00000023a8237209 */ /* 0x000fe20007810000 */
[----:B------:R-:W-:Y:S01]  /*6250*/  FMUL.FTZ R53, R71, UR7 ;  /* 0x0000000747357c20 */ /* 0x000fe20008410000 */
[----:B------:R-:W-:-:S02]  /*6260*/  ISETP.GT.AND P3, PT, R39, 0x41, PT ;  /* 0x000000412700780c */ /* 0x000fc40003f64270 */
[----:B------:R-:W-:Y:S02]  /*6270*/  FSEL R68, R56, -INF , P2 ;  /* 0xff80000038447808 */ /* 0x000fe40001000000 */
[----:B------:R-:W-:Y:S01]  /*6280*/  FMNMX.FTZ R35, R72, R35, !PT ;  /* 0x0000002348237209 */ /* 0x000fe20007810000 */
[----:B------:R-:W2:Y:S01]  /*6290*/  MUFU.TANH R56, R77 ;  /* 0x0000004d00387308 */ /* 0x000ea20000002400 */
[----:B------:R-:W-:Y:S02]  /*62a0*/  ISETP.GT.AND P2, PT, R39, 0x48, PT ;  /* 0x000000482700780c */ /* 0x000fe40003f44270 */
[----:B------:R-:W-:Y:S01]  /*62b0*/  FSEL R36, R57, -INF , P3 ;  /* 0xff80000039247808 */ /* 0x000fe20001800000 */
[----:B------:R-:W-:Y:S01]  /*62c0*/  FMUL.FTZ R57, R75, UR7 ;  /* 0x000000074b397c20 */ /* 0x000fe20008410000 */
[----:B------:R-:W-:Y:S02]  /*62d0*/  FMNMX.FTZ R35, R68, R35, !PT ;  /* 0x0000002344237209 */ /* 0x000fe40007810000 */
[----:B------:R-:W-:Y:S01]  /*62e0*/  ISETP.GT.AND P3, PT, R39, 0x49, PT ;  /* 0x000000492700780c */ /* 0x000fe20003f64270 */
[----:B------:R-:W3:Y:S01]  /*62f0*/  MUFU.TANH R49, R49 ;  /* 0x0000003100317308 */ /* 0x000ee20000002400 */
[----:B------:R-:W-:-:S02]  /*6300*/  FSEL R38, R38, -INF , P2 ;  /* 0xff80000026267808 */ /* 0x000fc40001000000 */
[----:B------:R-:W-:Y:S02]  /*6310*/  FMNMX.FTZ R35, R36, R35, !PT ;  /* 0x0000002324237209 */ /* 0x000fe40007810000 */
[C---:B------:R-:W-:Y:S02]  /*6320*/  ISETP.GT.AND P2, PT, R39.reuse, 0x50, PT ;  /* 0x000000502700780c */ /* 0x040fe40003f44270 */
[----:B------:R-:W-:Y:S01]  /*6330*/  FSEL R40, R40, -INF , P3 ;  /* 0xff80000028287808 */ /* 0x000fe20001800000 */
[----:B------:R-:W4:Y:S01]  /*6340*/  MUFU.TANH R53, R53 ;  /* 0x0000003500357308 */ /* 0x000f220000002400 */
[----:B------:R-:W-:Y:S02]  /*6350*/  FMNMX.FTZ R35, R38, R35, !PT ;  /* 0x0000002326237209 */ /* 0x000fe40007810000 */
[----:B------:R-:W-:Y:S02]  /*6360*/  ISETP.GT.AND P3, PT, R39, 0x51, PT ;  /* 0x000000512700780c */ /* 0x000fe40003f64270 */
[----:B------:R-:W-:-:S02]  /*6370*/  FSEL R42, R42, -INF , P2 ;  /* 0xff8000002a2a7808 */ /* 0x000fc40001000000 */
[----:B------:R-:W-:Y:S01]  /*6380*/  FMNMX.FTZ R35, R40, R35, !PT ;  /* 0x0000002328237209 */ /* 0x000fe20007810000 */
[----:B------:R-:W5:Y:S01]  /*6390*/  MUFU.TANH R57, R57 ;  /* 0x0000003900397308 */ /* 0x000f620000002400 */
[----:B------:R-:W-:Y:S02]  /*63a0*/  ISETP.GT.AND P2, PT, R39, 0x58, PT ;  /* 0x000000582700780c */ /* 0x000fe40003f44270 */
[----:B------:R-:W-:Y:S01]  /*63b0*/  FSEL R44, R65, -INF , P3 ;  /* 0xff800000412c7808 */ /* 0x000fe20001800000 */
[----:B------:R-:W-:Y:S01]  /*63c0*/  FMUL.FTZ R65, R86, UR7 ;  /* 0x0000000756417c20 */ /* 0x000fe20008410000 */
[----:B------:R-:W-:Y:S02]  /*63d0*/  FMNMX.FTZ R35, R42, R35, !PT ;  /* 0x000000232a237209 */ /* 0x000fe40007810000 */
[----:B------:R-:W-:Y:S01]  /*63e0*/  ISETP.GT.AND P3, PT, R39, 0x59, PT ;  /* 0x000000592700780c */ /* 0x000fe20003f64270 */
[----:B------:R-:W-:Y:S01]  /*63f0*/  MUFU.TANH R67, R67 ;  /* 0x0000004300437308 */ /* 0x000fe20000002400 */
[----:B------:R-:W-:-:S02]  /*6400*/  FSEL R46, R46, -INF , P2 ;  /* 0xff8000002e2e7808 */ /* 0x000fc40001000000 */
[----:B------:R-:W-:Y:S02]  /*6410*/  FMNMX.FTZ R35, R44, R35, !PT ;  /* 0x000000232c237209 */ /* 0x000fe40007810000 */
[----:B------:R-:W-:Y:S02]  /*6420*/  ISETP.GT.AND P2, PT, R39, 0x60, PT ;  /* 0x000000602700780c */ /* 0x000fe40003f44270 */
[----:B------:R-:W-:Y:S01]  /*6430*/  FSEL R48, R69, -INF , P3 ;  /* 0xff80000045307808 */ /* 0x000fe20001800000 */
[C---:B------:R-:W-:Y:S01]  /*6440*/  VIADD R69, R39.reuse, 0x8 ;  /* 0x0000000827457836 */ /* 0x040fe20000000000 */
[----:B------:R-:W-:Y:S01]  /*6450*/  FMNMX.FTZ R35, R46, R35, !PT ;  /* 0x000000232e237209 */ /* 0x000fe20007810000 */
[----:B------:R-:W5:Y:S01]  /*6460*/  MUFU.TANH R65, R65 ;  /* 0x0000004100417308 */ /* 0x000f620000002400 */
[----:B------:R-:W-:Y:S02]  /*6470*/  ISETP.GT.AND P3, PT, R39, 0x61, PT ;  /* 0x000000612700780c */ /* 0x000fe40003f64270 */
[----:B0-----:R-:W-:-:S02]  /*6480*/  FSEL R50, R5, -INF , P2 ;  /* 0xff80000005327808 */ /* 0x001fc40001000000 */
[----:B------:R-:W-:Y:S01]  /*6490*/  FMNMX.FTZ R35, R48, R35, !PT ;  /* 0x0000002330237209 */ /* 0x000fe20007810000 */
[----:B------:R-:W0:Y:S01]  /*64a0*/  LDC R5, c[0x0][0x988] ;  /* 0x00026200ff057b82 */ /* 0x000e220000000800 */
[C---:B------:R-:W-:Y:S02]  /*64b0*/  ISETP.GT.AND P2, PT, R39.reuse, 0x68, PT ;  /* 0x000000682700780c */ /* 0x040fe40003f44270 */
[----:B-1----:R-:W-:Y:S02]  /*64c0*/  FSEL R52, R52, -INF , P3 ;  /* 0xff80000034347808 */ /* 0x002fe40001800000 */
[----:B------:R-:W-:Y:S02]  /*64d0*/  FMNMX.FTZ R35, R50, R35, !PT ;  /* 0x0000002332237209 */ /* 0x000fe40007810000 */
[----:B------:R-:W-:Y:S02]  /*64e0*/  ISETP.GT.AND P3, PT, R39, 0x69, PT ;  /* 0x000000692700780c */ /* 0x000fe40003f64270 */
[----:B------:R-:W-:-:S02]  /*64f0*/  FSEL R54, R54, -INF , P2 ;  /* 0xff80000036367808 */ /* 0x000fc40001000000 */
[----:B------:R-:W-:Y:S02]  /*6500*/  FMNMX.FTZ R35, R52, R35, !PT ;  /* 0x0000002334237209 */ /* 0x000fe40007810000 */
[C---:B------:R-:W-:Y:S02]  /*6510*/  ISETP.GT.AND P2, PT, R39.reuse, 0x70, PT ;  /* 0x000000702700780c */ /* 0x040fe40003f44270 */
[----:B--2---:R-:W-:Y:S02]  /*6520*/  FSEL R56, R56, -INF , P3 ;  /* 0xff80000038387808 */ /* 0x004fe40001800000 */
[----:B------:R-:W-:Y:S02]  /*6530*/  FMNMX.FTZ R35, R54, R35, !PT ;  /* 0x0000002336237209 */ /* 0x000fe40007810000 */
[----:B------:R-:W-:Y:S02]  /*6540*/  ISETP.GT.AND P3, PT, R39, 0x71, PT ;  /* 0x000000712700780c */ /* 0x000fe40003f64270 */
[----:B------:R-:W-:-:S02]  /*6550*/  FSEL R62, R80, -INF , P2 ;  /* 0xff800000503e7808 */ /* 0x000fc40001000000 */
[----:B------:R-:W-:Y:S02]  /*6560*/  FMNMX.FTZ R35, R56, R35, !PT ;  /* 0x0000002338237209 */ /* 0x000fe40007810000 */
[C---:B------:R-:W-:Y:S02]  /*6570*/  ISETP.GT.AND P2, PT, R39.reuse, 0x78, PT ;  /* 0x000000782700780c */ /* 0x040fe40003f44270 */
[----:B------:R-:W-:Y:S02]  /*6580*/  FSEL R60, R60, -INF , P3 ;  /* 0xff8000003c3c7808 */ /* 0x000fe40001800000 */
[----:B------:R-:W-:Y:S02]  /*6590*/  FMNMX.FTZ R35, R62, R35, !PT ;  /* 0x000000233e237209 */ /* 0x000fe40007810000 */
[----:B------:R-:W-:Y:S02]  /*65a0*/  ISETP.GT.AND P3, PT, R39, 0x79, PT ;  /* 0x000000792700780c */ /* 0x000fe40003f64270 */
[----:B------:R-:W-:-:S02]  /*65b0*/  FSEL R64, R64, -INF , P2 ;  /* 0xff80000040407808 */ /* 0x000fc40001000000 */
[----:B------:R-:W-:Y:S02]  /*65c0*/  FMNMX.FTZ R35, R60, R35, !PT ;  /* 0x000000233c237209 */ /* 0x000fe40007810000 */
[C---:B------:R-:W-:Y:S02]  /*65d0*/  ISETP.GT.AND P5, PT, R69.reuse, RZ, PT ;  /* 0x000000ff4500720c */ /* 0x040fe40003fa4270 */
[----:B------:R-:W-:Y:S02]  /*65e0*/  FSEL R58, R58, -INF , P3 ;  /* 0xff8000003a3a7808 */ /* 0x000fe40001800000 */
[----:B------:R-:W-:Y:S02]  /*65f0*/  FMNMX.FTZ R35, R64, R35, !PT ;  /* 0x0000002340237209 */ /* 0x000fe40007810000 */
[----:B------:R-:W-:Y:S02]  /*6600*/  ISETP.GT.AND P6, PT, R69, 0x1, PT ;  /* 0x000000014500780c */ /* 0x000fe40003fc4270 */
[----:B------:R-:W-:-:S02]  /*6610*/  FSEL R0, R0, -INF , P5 ;  /* 0xff80000000007808 */ /* 0x000fc40002800000 */
[----:B------:R-:W-:Y:S02]  /*6620*/  FMNMX.FTZ R35, R58, R35, !PT ;  /* 0x000000233a237209 */ /* 0x000fe40007810000 */
[C---:B------:R-:W-:Y:S02]  /*6630*/  ISETP.GT.AND P3, PT, R69.reuse, 0x8, PT ;  /* 0x000000084500780c */ /* 0x040fe40003f64270 */
[----:B------:R-:W-:Y:S01]  /*6640*/  FSEL R70, R2, -INF , P6 ;  /* 0xff80000002467808 */ /* 0x000fe20003000000 */
[----:B------:R-:W1:Y:S01]  /*6650*/  SHFL.BFLY PT, R10, R35, 0x2, 0x1f ;  /* 0x0c401f00230a7f89 */ /* 0x000e6200000e0000 */
        /* <DEDUP_REMOVED lines=10> */
[C---:B------:R-:W-:Y:S02]  /*6700*/  ISETP.GT.AND P3, PT, R69.reuse, 0x18, PT ;  /* 0x000000184500780c */ /* 0x040fe40003f64270 */
[----:B------:R-:W-:Y:S02]  /*6710*/  FSEL R20, R20, -INF , P6 ;  /* 0xff80000014147808 */ /* 0x000fe40003000000 */
[----:B------:R-:W-:Y:S02]  /*6720*/  FMNMX.FTZ R71, R74, R71, !PT ;  /* 0x000000474a477209 */ /* 0x000fe40007810000 */
[----:B------:R-:W-:Y:S01]  /*6730*/  ISETP.GT.AND P4, PT, R69, 0x19, PT ;  /* 0x000000194500780c */ /* 0x000fe20003f84270 */
[----:B------:R-:W-:Y:S02]  /*6740*/  WARPGROUP.DEPBAR.LE gsb0, 0x0 ;  /* 0x00008000000079c5 */ /* 0x000fe40000010000 */
[----:B------:R-:W-:Y:S01]  /*6750*/  WARPGROUP.ARRIVE ;  /* 0x00000000000079c5 */ /* 0x000fe20000000000 */
[----:B------:R-:W-:-:S02]  /*6760*/  FSEL R76, R21, -INF , P3 ;  /* 0xff800000154c7808 */ /* 0x000fc40001800000 */
[----:B------:R-:W-:Y:S02]  /*6770*/  FMNMX.FTZ R71, R20, R71, !PT ;  /* 0x0000004714477209 */ /* 0x000fe40007810000 */
[----:B------:R-:W-:Y:S01]  /*6780*/  ISETP.GT.AND P5, PT, R69, 0x20, PT ;  /* 0x000000204500780c */ /* 0x000fe20003fa4270 */
[----:B------:R-:W-:Y:S01]  /*6790*/  HGMMA.64x128x16.F32.BF16 R88, R160, gdesc[UR12].tnspB, R88, gsb0 ;  /* 0x41e0000ca0587df0 */ /* 0x000fe20008001858 */
[----:B------:R-:W-:Y:S01]  /*67a0*/  FSEL R24, R24, -INF , P4 ;  /* 0xff80000018187808 */ /* 0x000fe20002000000 */
[----:B------:R-:W-:Y:S01]  /*67b0*/  UIADD3 UR14, UR5, 0x300, URZ ;  /* 0x00000300050e7890 */ /* 0x000fe2000fffe03f */
[----:B------:R-:W-:Y:S01]  /*67c0*/  FMNMX.FTZ R71, R76, R71, !PT ;  /* 0x000000474c477209 */ /* 0x000fe20007810000 */
[----:B------:R-:W-:Y:S01]  /*67d0*/  UMOV UR15, 0x40000040 ;  /* 0x40000040000f7882 */ /* 0x000fe20000000000 */
[----:B-1----:R-:W-:Y:S02]  /*67e0*/  FMNMX.FTZ R37, R35, R10, !PT ;  /* 0x0000000a23257209 */ /* 0x002fe40007810000 */
[----:B------:R-:W-:-:S02]  /*67f0*/  ISETP.GT.AND P6, PT, R69, 0x21, PT ;  /* 0x000000214500780c */ /* 0x000fc40003fc4270 */
[----:B------:R-:W-:Y:S01]  /*6800*/  FSEL R78, R25, -INF , P5 ;  /* 0xff800000194e7808 */ /* 0x000fe20002800000 */
[----:B------:R-:W1:Y:S01]  /*6810*/  SHFL.BFLY PT, R10, R37, 0x1, 0x1f ;  /* 0x0c201f00250a7f89 */ /* 0x000e6200000e0000 */
[----:B------:R-:W-:Y:S02]  /*6820*/  FMNMX.FTZ R71, R24, R71, !PT ;  /* 0x0000004718477209 */ /* 0x000fe40007810000 */
[C---:B------:R-:W-:Y:S02]  /*6830*/  ISETP.GT.AND P3, PT, R69.reuse, 0x28, PT ;  /* 0x000000284500780c */ /* 0x040fe40003f64270 */
[----:B------:R-:W-:Y:S02]  /*6840*/  FSEL R26, R26, -INF , P6 ;  /* 0xff8000001a1a7808 */ /* 0x000fe40003000000 */
[----:B------:R-:W-:Y:S02]  /*6850*/  FMNMX.FTZ R71, R78, R71, !PT ;  /* 0x000000474e477209 */ /* 0x000fe40007810000 */
[----:B------:R-:W-:-:S02]  /*6860*/  ISETP.GT.AND P4, PT, R69, 0x29, PT ;  /* 0x000000294500780c */ /* 0x000fc40003f84270 */
[----:B------:R-:W-:Y:S02]  /*6870*/  FSEL R80, R27, -INF , P3 ;  /* 0xff8000001b507808 */ /* 0x000fe40001800000 */
        /* <DEDUP_REMOVED lines=13> */
[----:B-1----:R-:W-:Y:S02]  /*6950*/  FMNMX.FTZ R10, R37, R10, !PT ;  /* 0x0000000a250a7209 */ /* 0x002fe40007810000 */
[----:B------:R-:W-:Y:S02]  /*6960*/  ISETP.GT.AND P5, PT, R69, 0x40, PT ;  /* 0x000000404500780c */ /* 0x000fe40003fa4270 */
[----:B------:R-:W-:Y:S01]  /*6970*/  FSEL R164, R32, -INF , P4 ;  /* 0xff80000020a47808 */ /* 0x000fe20002000000 */
[----:B0-----:R-:W-:Y:S01]  /*6980*/  FMUL.FTZ R37, R10, R5 ;  /* 0x000000050a257220 */ /* 0x001fe20000410000 */
[----:B------:R-:W-:-:S02]  /*6990*/  FMNMX.FTZ R71, R86, R71, !PT ;  /* 0x0000004756477209 */ /* 0x000fc40007810000 */
[----:B------:R-:W-:Y:S02]  /*69a0*/  ISETP.GT.AND P6, PT, R69, 0x41, PT ;  /* 0x000000414500780c */ /* 0x000fe40003fc4270 */
[----:B------:R-:W-:Y:S02]  /*69b0*/  FSEL R32, R33, -INF , P5 ;  /* 0xff80000021207808 */ /* 0x000fe40002800000 */
[----:B------:R-:W-:Y:S02]  /*69c0*/  FMNMX.FTZ R71, R164, R71, !PT ;  /* 0x00000047a4477209 */ /* 0x000fe40007810000 */
[----:B------:R-:W-:Y:S02]  /*69d0*/  FSETP.NEU.FTZ.AND P2, PT, R10, -INF , PT ;  /* 0xff8000000a00780b */ /* 0x000fe40003f5d000 */
[----:B------:R-:W-:Y:S02]  /*69e0*/  ISETP.GT.AND P3, PT, R69, 0x48, PT ;  /* 0x000000484500780c */ /* 0x000fe40003f64270 */
[----:B------:R-:W-:-:S02]  /*69f0*/  FSEL R34, R34, -INF , P6 ;  /* 0xff80000022227808 */ /* 0x000fc40003000000 */
        /* <DEDUP_REMOVED lines=21> */
[----:B---3--:R-:W-:Y:S01]  /*6b50*/  FSEL R198, R49, -INF , P6 ;  /* 0xff80000031c67808 */ /* 0x008fe20003000000 */
        /* <DEDUP_REMOVED lines=11> */
[----:B----4-:R-:W-:Y:S01]  /*6c10*/  FSEL R168, R53, -INF , P4 ;  /* 0xff80000035a87808 */ /* 0x010fe20002000000 */
        /* <DEDUP_REMOVED lines=11> */
[----:B-----5:R-:W-:Y:S01]  /*6cd0*/  FSEL R72, R57, -INF , P6 ;  /* 0xff80000039487808 */ /* 0x020fe20003000000 */
        /* <DEDUP_REMOVED lines=16> */
[----:B------:R-:W-:Y:S01]  /*6de0*/  FFMA.FTZ R58, R58, R5, -R37 ;  /* 0x000000053a3a7223 */ /* 0x000fe20000010825 */
[----:B------:R-:W-:Y:S01]  /*6df0*/  FSEL R206, R61, -INF , P5 ;  /* 0xff8000003dce7808 */ /* 0x000fe20002800000 */
[----:B------:R-:W-:Y:S01]  /*6e00*/  MUFU.EX2 R35, R35 ;  /* 0x0000002300237308 */ /* 0x000fe20000000800 */
[----:B------:R-:W-:-:S02]  /*6e10*/  FMNMX.FTZ R71, R68, R71, !PT ;  /* 0x0000004744477209 */ /* 0x000fc40007810000 */
[----:B------:R-:W-:Y:S02]  /*6e20*/  ISETP.GT.AND P3, PT, R69, 0x78, PT ;  /* 0x000000784500780c */ /* 0x000fe40003f64270 */
[----:B------:R-:W-:Y:S01]  /*6e30*/  FSEL R208, R63, -INF , P6 ;  /* 0xff8000003fd07808 */ /* 0x000fe20003000000 */
[----:B------:R-:W-:Y:S02]  /*6e40*/  WARPGROUP.DEPBAR.LE gsb0, 0x0 ;  /* 0x00008000000079c5 */ /* 0x000fe40000010000 */
[----:B------:R-:W-:Y:S01]  /*6e50*/  WARPGROUP.ARRIVE ;  /* 0x00000000000079c5 */ /* 0x000fe20000000000 */
[----:B------:R-:W-:Y:S01]  /*6e60*/  FMNMX.FTZ R71, R206, R71, !PT ;  /* 0x00000047ce477209 */ /* 0x000fe20007810000 */
[-CC-:B------:R-:W-:Y:S01]  /*6e70*/  FFMA.FTZ R162, R46, R5.reuse, -R37.reuse ;  /* 0x000000052ea27223 */ /* 0x180fe20000010825 */
[----:B------:R-:W-:Y:S01]  /*6e80*/  ISETP.GT.AND P4, PT, R69, 0x79, PT ;  /* 0x000000794500780c */ /* 0x000fe20003f84270 */
[----:B------:R-:W-:Y:S01]  /*6e90*/  FFMA.FTZ R46, R62, R5, -R37 ;  /* 0x000000053e2e7223 */ /* 0x000fe20000010825 */
[----:B------:R-:W-:Y:S01]  /*6ea0*/  FSEL R160, R65, -INF , P3 ;  /* 0xff80000041a07808 */ /* 0x000fe20001800000 */
[----:B------:R-:W-:Y:S01]  /*6eb0*/  HGMMA.64x128x16.F32.BF16 R88, R156, gdesc[UR12].tnspB, R88, gsb0 ;  /* 0x41e0000c9c587df0 */ /* 0x000fe20008001858 */
[----:B------:R-:W-:Y:S01]  /*6ec0*/  FMNMX.FTZ R71, R208, R71, !PT ;  /* 0x00000047d0477209 */ /* 0x000fe20007810000 */
[----:B------:R-:W-:Y:S01]  /*6ed0*/  UIADD3 UR14, UR5, 0x380, URZ ;  /* 0x00000380050e7890 */ /* 0x000fe2000fffe03f */
[----:B------:R-:W-:Y:S01]  /*6ee0*/  FSEL R210, R67, -INF , P4 ;  /* 0xff80000043d27808 */ /* 0x000fe20002000000 */
[----:B------:R-:W-:Y:S01]  /*6ef0*/  UMOV UR15, 0x40000040 ;  /* 0x40000040000f7882 */ /* 0x000fe20000000000 */
[----:B------:R-:W-:Y:S01]  /*6f00*/  FMNMX.FTZ R71, R160, R71, !PT ;  /* 0x00000047a0477209 */ /* 0x000fe20007810000 */
[----:B------:R-:W-:Y:S01]  /*6f10*/  MUFU.EX2 R180, R180 ;  /* 0x000000b400b47308 */ /* 0x000fe20000000800 */
[----:B------:R-:W-:-:S02]  /*6f20*/  UMOV UR5, UR37 ;  /* 0x0000002500057c82 */ /* 0x000fc40008000000 */
[----:B------:R-:W-:-:S05]  /*6f30*/  FMNMX.FTZ R71, R210, R71, !PT ;  /* 0x00000047d2477209 */ /* 0x000fca0007810000 */
        /* <DEDUP_REMOVED lines=10> */
[----:B0-----:R-:W-:-:S02]  /*6fe0*/  FMNMX.FTZ R12, R2, R53, !PT ;  /* 0x00000035020c7209 */ /* 0x001fc40007810000 */
[----:B------:R-:W-:Y:S02]  /*6ff0*/  FSEL R2, R10, RZ, P2 ;  /* 0x000000ff0a027208 */ /* 0x000fe40001000000 */
[C---:B------:R-:W-:Y:S01]  /*7000*/  FSETP.NEU.FTZ.AND P2, PT, R12.reuse, -INF , PT ;  /* 0xff8000000c00780b */ /* 0x040fe20003f5d000 */
[-C--:B------:R-:W-:Y:S02]  /*7010*/  FMUL.FTZ R37, R12, R5.reuse ;  /* 0x000000050c257220 */ /* 0x080fe40000410000 */
[----:B------:R-:W-:Y:S01]  /*7020*/  MUFU.EX2 R25, R25 ;  /* 0x0000001900197308 */ /* 0x000fe20000000800 */
[----:B------:R-:W-:Y:S02]  /*7030*/  FADD.FTZ R2, -R2, R11 ;  /* 0x0000000b02027221 */ /* 0x000fe40000010100 */
[----:B------:R-:W-:Y:S02]  /*7040*/  FSEL R37, R37, RZ, P2 ;  /* 0x000000ff25257208 */ /* 0x000fe40001000000 */
[----:B------:R-:W-:-:S03]  /*7050*/  FMUL.FTZ R2, R2, R5 ;  /* 0x0000000502027220 */ /* 0x000fc60000410000 */
[----:B------:R-:W-:Y:S01]  /*7060*/  MUFU.EX2 R174, R174 ;  /* 0x000000ae00ae7308 */ /* 0x000fe20000000800 */
[-CC-:B------:R-:W-:Y:S01]  /*7070*/  FFMA.FTZ R181, R0, R5.reuse, -R37.reuse ;  /* 0x0000000500b57223 */ /* 0x180fe20000010825 */
[----:B------:R-:W-:Y:S01]  /*7080*/  FSEL R0, R12, RZ, P2 ;  /* 0x000000ff0c007208 */ /* 0x000fe20001000000 */
[-CC-:B------:R-:W-:Y:S01]  /*7090*/  FFMA.FTZ R50, R70, R5.reuse, -R37.reuse ;  /* 0x0000000546327223 */ /* 0x180fe20000010825 */
[-CC-:B------:R-:W-:Y:S01]  /*70a0*/  FFMA.FTZ R183, R66, R5.reuse, -R37.reuse ;  /* 0x0000000542b77223 */ /* 0x180fe20000010825 */
[-CC-:B------:R-:W-:Y:S01]  /*70b0*/  FFMA.FTZ R14, R14, R5.reuse, -R37.reuse ;  /* 0x000000050e0e7223 */ /* 0x180fe20000010825 */
[-C--:B------:R-:W-:Y:S01]  /*70c0*/  FFMA.FTZ R177, R74, R5.reuse, -R37 ;  /* 0x000000054ab17223 */ /* 0x080fe20000010825 */
[----:B------:R-:W-:Y:S01]  /*70d0*/  FADD.FTZ R0, -R0, R13 ;  /* 0x0000000d00007221 */ /* 0x000fe20000010100 */
[----:B------:R-:W0:Y:S01]  /*70e0*/  MUFU.EX2 R2, R2 ;  /* 0x0000000200027308 */ /* 0x000e220000000800 */
[-CC-:B------:R-:W-:Y:S01]  /*70f0*/  FFMA.FTZ R20, R20, R5.reuse, -R37.reuse ;  /* 0x0000000514147223 */ /* 0x180fe20000010825 */
[-CC-:B------:R-:W-:Y:S01]  /*7100*/  FFMA.FTZ R165, R32, R5.reuse, -R37.reuse ;  /* 0x0000000520a57223 */ /* 0x180fe20000010825 */
[-C--:B------:R-:W-:Y:S01]  /*7110*/  FMUL.FTZ R0, R0, R5.reuse ;  /* 0x0000000500007220 */ /* 0x080fe20000410000 */
[-CC-:B------:R-:W-:Y:S01]  /*7120*/  FFMA.FTZ R179, R76, R5.reuse, -R37.reuse ;  /* 0x000000054cb37223 */ /* 0x180fe20000010825 */
[----:B------:R-:W-:Y:S01]  /*7130*/  FFMA.FTZ R32, R34, R5, -R37 ;  /* 0x0000000522207223 */ /* 0x000fe20000010825 */
[----:B------:R-:W-:-:S02]  /*7140*/  IMAD.U32 R34, RZ, RZ, UR8 ;  /* 0x00000008ff227e24 */ /* 0x000fc4000f8e00ff */
        /* <DEDUP_REMOVED lines=10> */
[----:B0-----:R-:W-:Y:S01]  /*71f0*/  FFMA.FTZ R13, R2, R4, R35 ;  /* 0x00000004020d7223 */ /* 0x001fe20000010023 */
[-CC-:B------:R-:W-:Y:S01]  /*7200*/  FFMA.FTZ R54, R164, R5.reuse, -R37.reuse ;  /* 0x00000005a4367223 */ /* 0x180fe20000010825 */
[-CC-:B------:R-:W-:Y:S01]  /*7210*/  FFMA.FTZ R167, R166, R5.reuse, -R37.reuse ;  /* 0x00000005a6a77223 */ /* 0x180fe20000010825 */
[-C--:B------:R-:W-:Y:S01]  /*7220*/  FFMA.FTZ R161, R196, R5.reuse, -R37 ;  /* 0x00000005c4a17223 */ /* 0x080fe20000010825 */
[----:B------:R-:W-:Y:S01]  /*7230*/  FADD.FTZ R13, R180, R13 ;  /* 0x0000000db40d7221 */ /* 0x000fe20000010000 */
        /* <DEDUP_REMOVED lines=11> */
[----:B------:R-:W-:Y:S01]  /*72f0*/  FADD.FTZ R4, R176, R13 ;  /* 0x0000000db0047221 */ /* 0x000fe20000010000 */
[----:B-1----:R-:W-:Y:S01]  /*7300*/  FFMA.FTZ R3, R0, R3, R181 ;  /* 0x0000000300037223 */ /* 0x002fe200000100b5 */
[C---:B------:R-:W-:Y:S01]  /*7310*/  F2FP.BF16.F32.PACK_AB R176, R15.reuse, R176 ;  /* 0x000000b00fb0723e */ /* 0x040fe200000010ff */
[----:B------:R-:W-:Y:S01]  /*7320*/  FFMA.FTZ R208, R208, R5, -R37 ;  /* 0x00000005d0d07223 */ /* 0x000fe20000010825 */
[----:B------:R-:W-:Y:S01]  /*7330*/  FADD.FTZ R13, R15, R4 ;  /* 0x000000040f0d7221 */ /* 0x000fe20000010000 */
[----:B------:R-:W-:-:S02]  /*7340*/  PLOP3.LUT P2, PT, PT, PT, UP0, 0x80, 0x0 ;  /* 0x000000000000781c */ /* 0x000fc40003f4f008 */
[----:B------:R-:W1:Y:S01]  /*7350*/  MUFU.EX2 R14, R14 ;  /* 0x0000000e000e7308 */ /* 0x000e620000000800 */
[----:B------:R-:W-:Y:S01]  /*7360*/  FADD.FTZ R4, R178, R13 ;  /* 0x0000000db2047221 */ /* 0x000fe20000010000 */
[----:B------:R-:W-:Y:S02]  /*7370*/  F2FP.BF16.F32.PACK_AB R180, R180, R35 ;  /* 0x00000023b4b4723e */ /* 0x000fe400000010ff */
[----:B------:R-:W-:Y:S01]  /*7380*/  F2FP.BF16.F32.PACK_AB R182, R39, R182 ;  /* 0x000000b627b6723e */ /* 0x000fe200000010ff */
[----:B------:R-:W-:Y:S01]  /*7390*/  FADD.FTZ R13, R21, R4 ;  /* 0x00000004150d7221 */ /* 0x000fe20000010000 */
[----:B0-----:R-:W-:Y:S01]  /*73a0*/  FADD.FTZ R4, R50, R3 ;  /* 0x0000000332047221 */ /* 0x001fe20000010000 */
[----:B------:R-:W-:Y:S01]  /*73b0*/  @!P1 VIADD R3, R34, 0x34840 ;  /* 0x0003484022039836 */ /* 0x000fe20000000000 */
[----:B------:R-:W-:Y:S01]  /*73c0*/  MUFU.EX2 R177, R177 ;  /* 0x000000b100b17308 */ /* 0x000fe20000000800 */
[----:B------:R-:W-:Y:S01]  /*73d0*/  FADD.FTZ R56, R172, R13 ;  /* 0x0000000dac387221 */ /* 0x000fe20000010000 */
[----:B--2---:R-:W-:Y:S01]  /*73e0*/  FADD.FTZ R13, R183, R4 ;  /* 0x00000004b70d7221 */ /* 0x004fe20000010000 */
[----:B------:R-:W-:Y:S01]  /*73f0*/  FFMA.FTZ R34, R194, R5, -R37 ;  /* 0x00000005c2227223 */ /* 0x000fe20000010825 */
[----:B------:R-:W-:Y:S01]  /*7400*/  @!P1 PRMT R3, RZ, 0x654, R3 ;  /* 0x00000654ff039816 */ /* 0x000fe20000000003 */
[----:B------:R-:W-:-:S02]  /*7410*/  WARPGROUP.DEPBAR.LE gsb0, 0x0 ;  /* 0x00008000000079c5 */ /* 0x000fc40000010000 */
[----:B------:R-:W-:Y:S01]  /*7420*/  WARPGROUP.ARRIVE ;  /* 0x00000000000079c5 */ /* 0x000fe20000000000 */
[----:B------:R-:W0:Y:S01]  /*7430*/  MUFU.EX2 R27, R27 ;  /* 0x0000001b001b7308 */ /* 0x000e220000000800 */
[----:B------:R-:W-:Y:S01]  /*7440*/  FADD.FTZ R53, R25, R56 ;  /* 0x0000003819357221 */ /* 0x000fe20000010000 */
[----:B-1----:R-:W-:Y:S01]  /*7450*/  FADD.FTZ R4, R14, R13 ;  /* 0x0000000d0e047221 */ /* 0x002fe20000010000 */
[----:B------:R-:W-:Y:S02]  /*7460*/  F2FP.BF16.F32.PACK_AB R178, R21, R178 ;  /* 0x000000b215b2723e */ /* 0x000fe400000010ff */
[----:B------:R-:W-:Y:S01]  /*7470*/  HGMMA.64x128x16.F32.BF16 R88, R152, gdesc[UR12].tnspB, R88, gsb0 ;  /* 0x41e0000c98587df0 */ /* 0x000fe20008001858 */
[----:B------:R-:W-:Y:S01]  /*7480*/  FADD.FTZ R56, R174, R53 ;  /* 0x00000035ae387221 */ /* 0x000fe20000010000 */
[----:B------:R-:W-:Y:S01]  /*7490*/  IMAD.U32 R53, RZ, RZ, UR9 ;  /* 0x00000009ff357e24 */ /* 0x000fe2000f8e00ff */
[----:B------:R-:W-:Y:S01]  /*74a0*/  MUFU.EX2 R20, R20 ;  /* 0x0000001400147308 */ /* 0x000fe20000000800 */
[----:B------:R-:W-:-:S02]  /*74b0*/  F2FP.BF16.F32.PACK_AB R172, R25, R172 ;  /* 0x000000ac19ac723e */ /* 0x000fc400000010ff */
[----:B------:R-:W-:Y:S01]  /*74c0*/  @!P1 VIADD R53, R53, 0x34860 ;  /* 0x0003486035359836 */ /* 0x000fe20000000000 */
[----:B------:R-:W-:Y:S02]  /*74d0*/  F2FP.BF16.F32.PACK_AB R181, R50, R181 ;  /* 0x000000b532b5723e */ /* 0x000fe400000010ff */
[----:B------:R-:W-:Y:S02]  /*74e0*/  F2FP.BF16.F32.PACK_AB R183, R14, R183 ;  /* 0x000000b70eb7723e */ /* 0x000fe400000010ff */
[----:B------:R-:W1:Y:S01]  /*74f0*/  MUFU.EX2 R28, R28 ;  /* 0x0000001c001c7308 */ /* 0x000e620000000800 */
[C---:B0-----:R-:W-:Y:S01]  /*7500*/  FADD.FTZ R13, R27.reuse, R56 ;  /* 0x000000381b0d7221 */ /* 0x041fe20000010000 */
[----:B------:R-:W-:Y:S01]  /*7510*/  @!P1 PRMT R53, RZ, 0x654, R53 ;  /* 0x00000654ff359816 */ /* 0x000fe20000000035 */
[----:B------:R-:W-:Y:S01]  /*7520*/  FFMA.FTZ R56, R198, R5, -R37 ;  /* 0x00000005c6387223 */ /* 0x000fe20000010825 */
[----:B------:R-:W-:-:S04]  /*7530*/  F2FP.BF16.F32.PACK_AB R174, R27, R174 ;  /* 0x000000ae1bae723e */ /* 0x000fc800000010ff */
[----:B------:R-:W-:Y:S08]  /*7540*/  MUFU.EX2 R179, R179 ;  /* 0x000000b300b37308 */ /* 0x000ff00000000800 */
[----:B------:R-:W0:Y:S08]  /*7550*/  MUFU.EX2 R29, R29 ;  /* 0x0000001d001d7308 */ /* 0x000e300000000800 */
[----:B------:R-:W-:Y:S08]  /*7560*/  MUFU.EX2 R24, R24 ;  /* 0x0000001800187308 */ /* 0x000ff00000000800 */
[----:B------:R-:W2:Y:S08]  /*7570*/  MUFU.EX2 R170, R170 ;  /* 0x000000aa00aa7308 */ /* 0x000eb00000000800 */
[----:B------:R-:W-:Y:S08]  /*7580*/  MUFU.EX2 R173, R173 ;  /* 0x000000ad00ad7308 */ /* 0x000ff00000000800 */
[----:B------:R-:W3:Y:S08]  /*7590*/  MUFU.EX2 R31, R31 ;  /* 0x0000001f001f7308 */ /* 0x000ef00000000800 */
[----:B------:R-:W-:Y:S08]  /*75a0*/  MUFU.EX2 R26, R26 ;  /* 0x0000001a001a7308 */ /* 0x000ff00000000800 */
[----:B------:R-:W4:Y:S08]  /*75b0*/  MUFU.EX2 R33, R33 ;  /* 0x0000002100217308 */ /* 0x000f300000000800 */
[----:B------:R1:W-:Y:S08]  /*75c0*/  MUFU.EX2 R11, R58 ;  /* 0x0000003a000b7308 */ /* 0x0003f00000000800 */
[----:B------:R-:W-:Y:S01]  /*75d0*/  MUFU.EX2 R175, R175 ;  /* 0x000000af00af7308 */ /* 0x000fe20000000800 */
[----:B-1----:R-:W-:-:S04]  /*75e0*/  FADD.FTZ R58, R28, R13 ;  /* 0x0000000d1c3a7221 */ /* 0x002fc80000010000 */
[----:B0-----:R-:W-:-:S03]  /*75f0*/  FADD.FTZ R13, R29, R58 ;  /* 0x0000003a1d0d7221 */ /* 0x001fc60000010000 */
[----:B------:R-:W0:Y:S01]  /*7600*/  MUFU.EX2 R36, R36 ;  /* 0x0000002400247308 */ /* 0x000e220000000800 */
[----:B--2---:R-:W-:Y:S01]  /*7610*/  FADD.FTZ R58, R170, R13 ;  /* 0x0000000daa3a7221 */ /* 0x004fe20000010000 */
[----:B---3--:R-:W-:-:S03]  /*7620*/  F2FP.BF16.F32.PACK_AB R170, R31, R170 ;  /* 0x000000aa1faa723e */ /* 0x008fc600000010ff */
[----:B------:R-:W-:-:S03]  /*7630*/  FADD.FTZ R58, R31, R58 ;  /* 0x0000003a1f3a7221 */ /* 0x000fc60000010000 */
[----:B------:R-:W-:Y:S01]  /*7640*/  MUFU.EX2 R52, R52 ;  /* 0x0000003400347308 */ /* 0x000fe20000000800 */
[----:B----4-:R-:W-:-:S07]  /*7650*/  FADD.FTZ R13, R33, R58 ;  /* 0x0000003a210d7221 */ /* 0x010fce0000010000 */
[----:B------:R-:W1:Y:S01]  /*7660*/  MUFU.EX2 R38, R38 ;  /* 0x0000002600267308 */ /* 0x000e620000000800 */
[C---:B0-----:R-:W-:Y:S01]  /*7670*/  FADD.FTZ R13, R36.reuse, R13 ;  /* 0x0000000d240d7221 */ /* 0x041fe20000010000 */
[----:B------:R-:W-:-:S06]  /*7680*/  F2FP.BF16.F32.PACK_AB R164, R36, R33 ;  /* 0x0000002124a4723e */ /* 0x000fcc00000010ff */
[----:B------:R-:W-:Y:S08]  /*7690*/  MUFU.EX2 R169, R169 ;  /* 0x000000a900a97308 */ /* 0x000ff00000000800 */
[----:B------:R-:W0:Y:S01]  /*76a0*/  MUFU.EX2 R41, R41 ;  /* 0x0000002900297308 */ /* 0x000e220000000800 */
[----:B-1----:R-:W-:-:S07]  /*76b0*/  FADD.FTZ R58, R38, R13 ;  /* 0x0000000d263a7221 */ /* 0x002fce0000010000 */
[----:B------:R-:W-:Y:S01]  /*76c0*/  MUFU.EX2 R30, R30 ;  /* 0x0000001e001e7308 */ /* 0x000fe20000000800 */
[----:B------:R-:W-:Y:S02]  /*76d0*/  WARPGROUP.DEPBAR.LE gsb0, 0x0 ;  /* 0x00008000000079c5 */ /* 0x000fe40000010000 */
[----:B------:R1:W-:Y:S05]  /*76e0*/  @!P1 SYNCS.ARRIVE.TRANS64.RED.A1T0 RZ, [R3+URZ], RZ ;  /* 0x000000ff03ff99a7 */ /* 0x0003ea000810043f */
[----:B------:R-:W2:Y:S01]  /*76f0*/  MUFU.EX2 R40, R40 ;  /* 0x0000002800287308 */ /* 0x000ea20000000800 */
[C---:B0-----:R-:W-:Y:S01]  /*7700*/  FADD.FTZ R13, R41.reuse, R58 ;  /* 0x0000003a290d7221 */ /* 0x041fe20000010000 */
[----:B------:R-:W-:Y:S01]  /*7710*/  F2FP.BF16.F32.PACK_AB R166, R41, R38 ;  /* 0x0000002629a6723e */ /* 0x000fe200000010ff */
[----:B-1----:R-:W-:Y:S01]  /*7720*/  FADD.FTZ R3, R177, R4 ;  /* 0x00000004b1037221 */ /* 0x002fe20000010000 */
[----:B------:R0:W-:Y:S01]  /*7730*/  @!P1 SYNCS.ARRIVE.TRANS64.RED.A1T0 RZ, [R53+URZ], RZ ;  /* 0x000000ff35ff99a7 */ /* 0x0001e2000810043f */
[----:B------:R-:W-:-:S03]  /*7740*/  F2FP.BF16.F32.PACK_AB R177, R20, R177 ;  /* 0x000000b114b1723e */ /* 0x000fc600000010ff */
[----:B------:R-:W-:Y:S01]  /*7750*/  MUFU.EX2 R171, R171 ;  /* 0x000000ab00ab7308 */ /* 0x000fe20000000800 */
[----:B------:R-:W-:-:S04]  /*7760*/  FADD.FTZ R4, R20, R3 ;  /* 0x0000000314047221 */ /* 0x000fc80000010000 */
[----:B------:R-:W-:Y:S01]  /*7770*/  FADD.FTZ R3, R179, R4 ;  /* 0x00000004b3037221 */ /* 0x000fe20000010000 */
[C---:B------:R-:W-:Y:S02]  /*7780*/  F2FP.BF16.F32.PACK_AB R179, R24.reuse, R179 ;  /* 0x000000b318b3723e */ /* 0x040fe400000010ff */
[----:B------:R-:W0:Y:S01]  /*7790*/  MUFU.EX2 R43, R43 ;  /* 0x0000002b002b7308 */ /* 0x000e220000000800 */
[----:B------:R-:W-:Y:S01]  /*77a0*/  FADD.FTZ R4, R24, R3 ;  /* 0x0000000318047221 */ /* 0x000fe20000010000 */
[----:B--2---:R-:W-:-:S03]  /*77b0*/  FADD.FTZ R58, R40, R13 ;  /* 0x0000000d283a7221 */ /* 0x004fc60000010000 */
[----:B------:R-:W-:Y:S01]  /*77c0*/  FADD.FTZ R3, R173, R4 ;  /* 0x00000004ad037221 */ /* 0x000fe20000010000 */
[C---:B------:R-:W-:Y:S02]  /*77d0*/  F2FP.BF16.F32.PACK_AB R173, R26.reuse, R173 ;  /* 0x000000ad1aad723e */ /* 0x040fe400000010ff */
[----:B------:R-:W1:Y:S01]  /*77e0*/  MUFU.EX2 R54, R54 ;  /* 0x0000003600367308 */ /* 0x000e620000000800 */
[----:B------:R-:W-:-:S04]  /*77f0*/  FADD.FTZ R4, R26, R3 ;  /* 0x000000031a047221 */ /* 0x000fc80000010000 */
[----:B------:R-:W-:Y:S01]  /*7800*/  FADD.FTZ R3, R175, R4 ;  /* 0x00000004af037221 */ /* 0x000fe20000010000 */
[C---:B------:R-:W-:Y:S02]  /*7810*/  F2FP.BF16.F32.PACK_AB R175, R52.reuse, R175 ;  /* 0x000000af34af723e */ /* 0x040fe400000010ff */
[----:B------:R-:W2:Y:S01]  /*7820*/  MUFU.EX2 R162, R162 ;  /* 0x000000a200a27308 */ /* 0x000ea20000000800 */
[----:B------:R-:W-:Y:S01]  /*7830*/  FADD.FTZ R4, R52, R3 ;  /* 0x0000000334047221 */ /* 0x000fe20000010000 */
[----:B0-----:R-:W-:-:S03]  /*7840*/  FADD.FTZ R53, R43, R58 ;  /* 0x0000003a2b357221 */ /* 0x001fc60000010000 */
[----:B------:R-:W-:Y:S01]  /*7850*/  FADD.FTZ R3, R169, R4 ;  /* 0x00000004a9037221 */ /* 0x000fe20000010000 */
[C---:B------:R-:W-:Y:S02]  /*7860*/  F2FP.BF16.F32.PACK_AB R169, R30.reuse, R169 ;  /* 0x000000a91ea9723e */ /* 0x040fe400000010ff */
[----:B------:R-:W0:Y:S01]  /*7870*/  MUFU.EX2 R165, R165 ;  /* 0x000000a500a57308 */ /* 0x000e220000000800 */
[----:B------:R-:W-:Y:S01]  /*7880*/  FADD.FTZ R4, R30, R3 ;  /* 0x000000031e047221 */ /* 0x000fe20000010000 */
[-CC-:B------:R-:W-:Y:S01]  /*7890*/  FFMA.FTZ R3, R160, R5.reuse, -R37.reuse ;  /* 0x00000005a0037223 */ /* 0x180fe20000010825 */
[----:B------:R-:W-:Y:S01]  /*78a0*/  FFMA.FTZ R37, R210, R5, -R37 ;  /* 0x00000005d2257223 */ /* 0x000fe20000010825 */
[----:B------:R-:W-:Y:S01]  /*78b0*/  F2FP.BF16.F32.PACK_AB R160, R43, R40 ;  /* 0x000000282ba0723e */ /* 0x000fe200000010ff */
[----:B------:R-:W-:Y:S01]  /*78c0*/  FADD.FTZ R13, R171, R4 ;  /* 0x00000004ab0d7221 */ /* 0x000fe20000010000 */
[C---:B-1----:R-:W-:Y:S02]  /*78d0*/  F2FP.BF16.F32.PACK_AB R171, R54.reuse, R171 ;  /* 0x000000ab36ab723e */ /* 0x042fe400000010ff */
[----:B------:R-:W1:Y:S01]  /*78e0*/  MUFU.EX2 R45, R45 ;  /* 0x0000002d002d7308 */ /* 0x000e620000000800 */
[----:B------:R-:W-:Y:S01]  /*78f0*/  FADD.FTZ R4, R54, R13 ;  /* 0x0000000d36047221 */ /* 0x000fe20000010000 */
[----:B--2---:R-:W-:-:S06]  /*7900*/  FADD.FTZ R58, R162, R53 ;  /* 0x00000035a23a7221 */ /* 0x004fcc0000010000 */
        /* <DEDUP_REMOVED lines=12> */
[----:B------:R-:W-:Y:S01]  /*79d0*/  MUFU.EX2 R44, R44 ;  /* 0x0000002c002c7308 */ /* 0x000fe20000000800 */
[C---:B--2---:R-:W-:Y:S01]  /*79e0*/  FADD.FTZ R15, R47.reuse, R58 ;  /* 0x0000003a2f0f7221 */ /* 0x044fe20000010000 */
[----:B------:R-:W-:-:S06]  /*79f0*/  F2FP.BF16.F32.PACK_AB R156, R47, R42 ;  /* 0x0000002a2f9c723e */ /* 0x000fcc00000010ff */
[----:B------:R-:W1:Y:S01]  /*7a00*/  MUFU.EX2 R161, R161 ;  /* 0x000000a100a17308 */ /* 0x000e620000000800 */
[C---:B0-----:R-:W-:Y:S01]  /*7a10*/  FADD.FTZ R4, R34.reuse, R13 ;  /* 0x0000000d22047221 */ /* 0x041fe20000010000 */
[----:B------:R-:W-:-:S06]  /*7a20*/  F2FP.BF16.F32.PACK_AB R167, R34, R167 ;  /* 0x000000a722a7723e */ /* 0x000fcc00000010ff */
[----:B------:R-:W0:Y:S08]  /*7a30*/  MUFU.EX2 R49, R49 ;  /* 0x0000003100317308 */ /* 0x000e300000000800 */
[----:B------:R-:W2:Y:S01]  /*7a40*/  MUFU.EX2 R56, R56 ;  /* 0x0000003800387308 */ /* 0x000ea20000000800 */
[----:B-1----:R-:W-:-:S07]  /*7a50*/  FADD.FTZ R13, R161, R4 ;  /* 0x00000004a10d7221 */ /* 0x002fce0000010000 */
[----:B------:R-:W-:Y:S01]  /*7a60*/  MUFU.EX2 R46, R46 ;  /* 0x0000002e002e7308 */ /* 0x000fe20000000800 */
[----:B0-----:R-:W-:-:S07]  /*7a70*/  F2FP.BF16.F32.PACK_AB R158, R49, R44 ;  /* 0x0000002c319e723e */ /* 0x001fce00000010ff */
[----:B------:R-:W0:Y:S01]  /*7a80*/  MUFU.EX2 R163, R163 ;  /* 0x000000a300a37308 */ /* 0x000e220000000800 */
[C---:B--2---:R-:W-:Y:S01]  /*7a90*/  FADD.FTZ R4, R56.reuse, R13 ;  /* 0x0000000d38047221 */ /* 0x044fe20000010000 */
[----:B------:R-:W-:-:S06]  /*7aa0*/  F2FP.BF16.F32.PACK_AB R161, R56, R161 ;  /* 0x000000a138a1723e */ /* 0x000fcc00000010ff */
[----:B------:R-:W1:Y:S08]  /*7ab0*/  MUFU.EX2 R51, R51 ;  /* 0x0000003300337308 */ /* 0x000e700000000800 */
[----:B------:R2:W3:Y:S01]  /*7ac0*/  MUFU.EX2 R55, R168 ;  /* 0x000000a800377308 */ /* 0x0004e20000000800 */
[----:B0-----:R-:W-:-:S07]  /*7ad0*/  FADD.FTZ R4, R163, R4 ;  /* 0x00000004a3047221 */ /* 0x001fce0000010000 */
[----:B------:R-:W0:Y:S01]  /*7ae0*/  MUFU.EX2 R48, R48 ;  /* 0x0000003000307308 */ /* 0x000e220000000800 */
[----:B--2---:R-:W-:Y:S01]  /*7af0*/  F2FP.BF16.F32.PACK_AB R168, R29, R28 ;  /* 0x0000001c1da8723e */ /* 0x004fe200000010ff */
[----:B------:R-:W-:Y:S01]  /*7b00*/  FADD.FTZ R28, R44, R15 ;  /* 0x0000000f2c1c7221 */ /* 0x000fe20000010000 */
[----:B-1----:R-:W-:-:S03]  /*7b10*/  F2FP.BF16.F32.PACK_AB R152, R51, R46 ;  /* 0x0000002e3398723e */ /* 0x002fc600000010ff */
[----:B------:R-:W-:Y:S02]  /*7b20*/  FADD.FTZ R15, R49, R28 ;  /* 0x0000001c310f7221 */ /* 0x000fe40000010000 */
[----:B------:R-:W1:Y:S01]  /*7b30*/  MUFU.EX2 R157, R202 ;  /* 0x000000ca009d7308 */ /* 0x000e620000000800 */
[C---:B---3--:R-:W-:Y:S01]  /*7b40*/  FADD.FTZ R4, R55.reuse, R4 ;  /* 0x0000000437047221 */ /* 0x048fe20000010000 */
[----:B------:R-:W-:Y:S01]  /*7b50*/  FADD.FTZ R28, R46, R15 ;  /* 0x0000000f2e1c7221 */ /* 0x000fe20000010000 */
[----:B------:R-:W-:-:S03]  /*7b60*/  F2FP.BF16.F32.PACK_AB R163, R55, R163 ;  /* 0x000000a337a3723e */ /* 0x000fc600000010ff */
[----:B------:R-:W-:Y:S02]  /*7b70*/  FADD.FTZ R13, R51, R28 ;  /* 0x0000001c330d7221 */ /* 0x000fe40000010000 */
[----:B------:R-:W2:Y:S01]  /*7b80*/  MUFU.EX2 R72, R72 ;  /* 0x0000004800487308 */ /* 0x000ea20000000800 */
[----:B0-----:R-:W-:Y:S01]  /*7b90*/  F2FP.BF16.F32.PACK_AB R154, R11, R48 ;  /* 0x000000300b9a723e */ /* 0x001fe200000010ff */
[----:B------:R-:W-:-:S06]  /*7ba0*/  FADD.FTZ R28, R48, R13 ;  /* 0x0000000d301c7221 */ /* 0x000fcc0000010000 */
[----:B------:R-:W0:Y:S01]  /*7bb0*/  MUFU.EX2 R204, R204 ;  /* 0x000000cc00cc7308 */ /* 0x000e220000000800 */
[----:B-1----:R-:W-:Y:S01]  /*7bc0*/  FADD.FTZ R13, R157, R4 ;  /* 0x000000049d0d7221 */ /* 0x002fe20000010000 */
[----:B------:R-:W-:Y:S01]  /*7bd0*/  FADD.FTZ R4, R11, R28 ;  /* 0x0000001c0b047221 */ /* 0x000fe20000010000 */
[----:B------:R-:W-:-:S05]  /*7be0*/  IMAD.MOV.U32 R11, RZ, RZ, R10 ;  /* 0x000000ffff0b7224 */ /* 0x000fca00078e000a */
        /* <DEDUP_REMOVED lines=12> */
[----:B------:R-:W-:-:S03]  /*7cb0*/  F2FP.BF16.F32.PACK_AB R153, R153, R206 ;  /* 0x000000ce9999723e */ /* 0x000fc600000010ff */
[----:B-1----:R-:W-:-:S04]  /*7cc0*/  FADD.FTZ R13, R28, R13 ;  /* 0x0000000d1c0d7221 */ /* 0x002fc80000010000 */
[C---:B--2---:R-:W-:Y:S01]  /*7cd0*/  FADD.FTZ R3, R37.reuse, R13 ;  /* 0x0000000d25037221 */ /* 0x044fe20000010000 */
[----:B------:R-:W-:Y:S02]  /*7ce0*/  F2FP.BF16.F32.PACK_AB R155, R37, R28 ;  /* 0x0000001c259b723e */ /* 0x000fe400000010ff */
[----:B------:R-:W-:Y:S01]  /*7cf0*/  MOV R13, R12 ;  /* 0x0000000c000d7202 */ /* 0x000fe20000000f00 */
[----:B------:R-:W-:Y:S06]  /*7d00*/  @P2 BRA `(.L_x_2020) ;  /* 0xffffffcc00782947 */ /* 0x000fec000383ffff */
.L_x_2011:
[----:B------:R-:W-:-:S13]  /*7d10*/  ISETP.LE.AND P2, PT, RZ, UR4, PT ;  /* 0x00000004ff007c0c */ /* 0x000fda000bf43270 */
[----:B------:R-:W-:Y:S05]  /*7d20*/  @!P2 BRA `(.L_x_2021) ;  /* 0x00000028006ca947 */ /* 0x000fea0003800000 */
[----:B------:R-:W-:Y:S01]  /*7d30*/  IMAD.MOV.U32 R11, RZ, RZ, R12 ;  /* 0x000000ffff0b7224 */ /* 0x000fe200078e000c */
[----:B------:R-:W-:Y:S01]  /*7d40*/  UMOV UR5, UR37 ;  /* 0x0000002500057c82 */ /* 0x000fe20008000000 */
[----:B------:R-:W-:Y:S01]  /*7d50*/  IMAD.MOV.U32 R13, RZ, RZ, R10 ;  /* 0x000000ffff0d7224 */ /* 0x000fe200078e000a */
[----:B------:R-:W-:Y:S01]  /*7d60*/  UMOV UR6, UR36 ;  /* 0x0000002400067c82 */ /* 0x000fe20008000000 */
[----:B------:R-:W-:-:S05]  /*7d70*/  ULDC UR7, c[0x0][0x9d8] ;  /* 0x0002760000077ab9 */ /* 0x000fca0000000800 */
.L_x_2030:
[----:B------:R-:W-:-:S04]  /*7d80*/  UIADD3 UR9, UR6, 0x1, URZ ;  /* 0x0000000106097890 */ /* 0x000fc8000fffe03f */
[----:B------:R-:W-:-:S04]  /*7d90*/  UISETP.NE.AND UP0, UPT, UR9, 0x2, UPT ;  /* 0x000000020900788c */ /* 0x000fc8000bf05270 */
[----:B------:R-:W-:Y:S02]  /*7da0*/  USEL UR9, UR9, URZ, UP0 ;  /* 0x0000003f09097287 */ /* 0x000fe40008000000 */
[----:B------:R-:W-:-:S04]  /*7db0*/  USEL UR37, URZ, 0x1, UP0 ;  /* 0x000000013f257887 */ /* 0x000fc80008000000 */
[----:B------:R-:W-:Y:S01]  /*7dc0*/  ULOP3.LUT UR37, UR5, UR37, URZ, 0x3c, !UPT ;  /* 0x0000002505257292 */ /* 0x000fe2000f8e3c3f */
[----:B------:R-:W-:Y:S01]  /*7dd0*/  UMOV UR36, UR9 ;  /* 0x0000000900247c82 */ /* 0x000fe20008000000 */
[----:B------:R-:W-:Y:S10]  /*7de0*/  @!P0 BRA `(.L_x_2022) ;  /* 0x0000000000048947 */ /* 0x000ff40003800000 */
[----:B------:R-:W-:Y:S01]  /*7df0*/  BPT.TRAP 0x1 ;  /* 0x000000040000795c */ /* 0x000fe20000300000 */
.L_x_2022:
[----:B------:R-:W-:Y:S01]  /*7e00*/  ULEA UR8, UR36, UR38, 0x3 ;  /* 0x0000002624087291 */ /* 0x000fe2000f8e183f */
[----:B------:R-:W-:-:S05]  /*7e10*/  IMAD.U32 R5, RZ, RZ, UR37 ;  /* 0x00000025ff057e24 */ /* 0x000fca000f8e00ff */
[----:B------:R-:W-:-:S04]  /*7e20*/  SHF.L.U32 R5, R5, 0x1f, RZ ;  /* 0x0000001f05057819 */ /* 0x000fc800000006ff */
[----:B------:R0:W1:Y:S01]  /*7e30*/  SYNCS.PHASECHK.TRANS64.TRYWAIT P2, [UR8+0x34830], R5 ;  /* 0x03483005ff0075a7 */ /* 0x0000620008040148 */
[----:B------:R-:W-:Y:S05]  /*7e40*/  @!P0 BRA `(.L_x_2023) ;  /* 0x0000000000048947 */ /* 0x000fea0003800000 */
[----:B------:R-:W-:Y:S01]  /*7e50*/  BPT.TRAP 0x1 ;  /* 0x000000040000795c */ /* 0x000fe20000300000 */
.L_x_2023:
[----:B-1----:R-:W-:Y:S05]  /*7e60*/  @P2 BRA `(.L_x_2024) ;  /* 0x0000000000082947 */ /* 0x002fea0003800000 */
[----:B------:R-:W1:Y:S02]  /*7e70*/  SYNCS.PHASECHK.TRANS64.TRYWAIT P2, [UR8+0x34830], R5 ;  /* 0x03483005ff0075a7 */ /* 0x000e640008040148 */
[----:B-1----:R-:W-:Y:S05]  /*7e80*/  @!P2 BRA `(.L_x_2025) ;  /* 0x000000ac0010a947 */ /* 0x002fea0003800000 */
.L_x_2024:
        /* <DEDUP_REMOVED lines=141> */
.L_x_2026:
[----:B------:R-:W-:Y:S01]  /*8760*/  ULEA UR8, UR6, UR38, 0x3 ;  /* 0x0000002606087291 */ /* 0x000fe2000f8e183f */
[----:B------:R-:W-:-:S05]  /*8770*/  IMAD.U32 R0, RZ, RZ, UR5 ;  /* 0x00000005ff007e24 */ /* 0x000fca000f8e00ff */
[----:B------:R-:W-:-:S04]  /*8780*/  SHF.L.U32 R0, R0, 0x1f, RZ ;  /* 0x0000001f00007819 */ /* 0x000fc800000006ff */
[----:B------:R2:W3:Y:S01]  /*8790*/  SYNCS.PHASECHK.TRANS64.TRYWAIT P2, [UR8+0x34850], R0 ;  /* 0x03485000ff0075a7 */ /* 0x0004e20008040148 */
[----:B------:R-:W-:Y:S05]  /*87a0*/  @!P0 BRA `(.L_x_2027) ;  /* 0x0000000000048947 */ /* 0x000fea0003800000 */
[----:B------:R-:W-:Y:S01]  /*87b0*/  BPT.TRAP 0x1 ;  /* 0x000000040000795c */ /* 0x000fe20000300000 */
.L_x_2027:
[----:B---3--:R-:W-:Y:S05]  /*87c0*/  @P2 BRA `(.L_x_2028) ;  /* 0x0000000000082947 */ /* 0x008fea0003800000 */
[----:B------:R-:W3:Y:S02]  /*87d0*/  SYNCS.PHASECHK.TRANS64.TRYWAIT P2, [UR8+0x34850], R0 ;  /* 0x03485000ff0075a7 */ /* 0x000ee40008040148 */
[----:B---3--:R-:W-:Y:S05]  /*87e0*/  @!P2 BRA `(.L_x_2029) ;  /* 0x000000a000d0a947 */ /* 0x008fea0003800000 */
.L_x_2028:
[----:B------:R-:W-:Y:S01]  /*87f0*/  UIADD3 UR5, UR38, 0x400, URZ ;  /* 0x0000040026057890 */ /* 0x000fe2000fffe03f */
[----:B------:R-:W-:Y:S01]  /*8800*/  WARPGROUP.ARRIVE ;  /* 0x00000000000079c5 */ /* 0x000fe20000000000 */
[----:B------:R-:W-:Y:S01]  /*8810*/  UMOV UR15, 0x40000040 ;  /* 0x40000040000f7882 */ /* 0x000fe20000000000 */
[----:B0-2---:R-:W-:Y:S01]  /*8820*/  FMUL.FTZ R0, R24, UR7 ;  /* 0x0000000718007c20 */ /* 0x005fe20008410000 */
[----:B------:R-:W-:Y:S01]  /*8830*/  USHF.R.U32.HI UR5, URZ, 0x4, UR5 ;  /* 0x000000043f057899 */ /* 0x000fe20008011605 */
[----:B------:R-:W-:Y:S01]  /*8840*/  FMUL.FTZ R12, R25, UR7 ;  /* 0x00000007190c7c20 */ /* 0x000fe20008410000 */
[----:B------:R-:W-:Y:S01]  /*8850*/  FMUL.FTZ R24, R28, UR7 ;  /* 0x000000071c187c20 */ /* 0x000fe20008410000 */
[----:B------:R-:W-:Y:S01]  /*8860*/  FMUL.FTZ R32, R32, UR7 ;  /* 0x0000000720207c20 */ /* 0x000fe20008410000 */
[----:B------:R-:W-:Y:S01]  /*8870*/  ULOP3.LUT UR5, UR5, 0x3fff, URZ, 0xc0, !UPT ;  /* 0x00003fff05057892 */ /* 0x000fe2000f8ec03f */
[----:B------:R-:W1:Y:S01]  /*8880*/  MUFU.TANH R0, R0 ;  /* 0x0000000000007308 */ /* 0x000e620000002400 */
        /* <DEDUP_REMOVED lines=17> */
[----:B------:R-:W2:Y:S01]  /*89a0*/  MUFU.TANH R24, R24 ;  /* 0x0000001800187308 */ /* 0x000ea20000002400 */
[----:B------:R-:W-:Y:S01]  /*89b0*/  UMOV UR15, 0x40000040 ;  /* 0x40000040000f7882 */ /* 0x000fe20000000000 */
[----:B-1----:R-:W-:Y:S01]  /*89c0*/  FMNMX.FTZ R5, R0, R13, !PT ;  /* 0x0000000d00057209 */ /* 0x002fe20007810000 */
[----:B------:R-:W-:Y:S01]  /*89d0*/  FMUL.FTZ R20, R27, UR7 ;  /* 0x000000071b147c20 */ /* 0x000fe20008410000 */
[----:B------:R-:W-:Y:S01]  /*89e0*/  FMUL.FTZ R214, R60, UR7 ;  /* 0x000000073cd67c20 */ /* 0x000fe20008410000 */
[----:B------:R-:W-:Y:S01]  /*89f0*/  FMUL.FTZ R26, R30, UR7 ;  /* 0x000000071e1a7c20 */ /* 0x000fe20008410000 */
[----:B------:R-:W-:Y:S01]  /*8a00*/  FMUL.FTZ R216, R61, UR7 ;  /* 0x000000073dd87c20 */ /* 0x000fe20008410000 */
[----:B0-----:R-:W-:Y:S01]  /*8a10*/  FMNMX.FTZ R5, R12, R5, !PT ;  /* 0x000000050c057209 */ /* 0x001fe20007810000 */
        /* <DEDUP_REMOVED lines=41> */
[----:B------:R-:W-:Y:S01]  /*8cb0*/  ISETP.LT.AND P2, PT, RZ, UR4, PT ;  /* 0x00000004ff007c0c */ /* 0x000fe2000bf41270 */
[----:B------:R-:W-:-:S06]  /*8cc0*/  UIADD3 UR6, UR4, -0x1, URZ ;  /* 0xffffffff04067890 */ /* 0x000fcc000fffe03f */
[----:B------:R-:W-:Y:S01]  /*8cd0*/  MUFU.TANH R202, R202 ;  /* 0x000000ca00ca7308 */ /* 0x000fe20000002400 */
[----:B------:R-:W-:Y:S01]  /*8ce0*/  UMOV UR4, UR6 ;  /* 0x0000000600047c82 */ /* 0x000fe20008000000 */
[----:B------:R-:W-:-:S06]  /*8cf0*/  UMOV UR6, UR36 ;  /* 0x0000002400067c82 */ /* 0x000fcc0008000000 */
[----:B------:R-:W-:Y:S08]  /*8d00*/  MUFU.TANH R206, R206 ;  /* 0x000000ce00ce7308 */ /* 0x000ff00000002400 */
[----:B------:R-:W-:Y:S08]  /*8d10*/  MUFU.TANH R208, R208 ;  /* 0x000000d000d07308 */ /* 0x000ff00000002400 */
[----:B------:R-:W-:Y:S08]  /*8d20*/  MUFU.TANH R210, R210 ;  /* 0x000000d200d27308 */ /* 0x000ff00000002400 */
[----:B------:R-:W0:Y:S08]  /*8d30*/  MUFU.TANH R14, R14 ;  /* 0x0000000e000e7308 */ /* 0x000e300000002400 */
[----:B------:R-:W-:Y:S08]  /*8d40*/  MUFU.TANH R212, R212 ;  /* 0x000000d400d47308 */ /* 0x000ff00000002400 */
[----:B------:R-:W1:Y:S01]  /*8d50*/  MUFU.TANH R20, R20 ;  /* 0x0000001400147308 */ /* 0x000e620000002400 */
[----:B0-----:R-:W-:-:S07]  /*8d60*/  FMNMX.FTZ R25, R14, R11, !PT ;  /* 0x0000000b0e197209 */ /* 0x001fce0007810000 */
[----:B------:R-:W-:Y:S08]  /*8d70*/  MUFU.TANH R214, R214 ;  /* 0x000000d600d67308 */ /* 0x000ff00000002400 */
[----:B------:R-:W0:Y:S01]  /*8d80*/  MUFU.TANH R26, R26 ;  /* 0x0000001a001a7308 */ /* 0x000e220000002400 */
[----:B-1----:R-:W-:-:S07]  /*8d90*/  FMNMX.FTZ R25, R20, R25, !PT ;  /* 0x0000001914197209 */ /* 0x002fce0007810000 */
[----:B------:R-:W-:Y:S08]  /*8da0*/  MUFU.TANH R216, R216 ;  /* 0x000000d800d87308 */ /* 0x000ff00000002400 */
[----:B------:R-:W1:Y:S01]  /*8db0*/  MUFU.TANH R28, R28 ;  /* 0x0000001c001c7308 */ /* 0x000e620000002400 */
[----:B0-----:R-:W-:Y:S01]  /*8dc0*/  FMNMX.FTZ R25, R26, R25, !PT ;  /* 0x000000191a197209 */ /* 0x001fe20007810000 */
[----:B------:R-:W-:-:S02]  /*8dd0*/  WARPGROUP.DEPBAR.LE gsb0, 0x0 ;  /* 0x00008000000079c5 */ /* 0x000fc40000010000 */
[----:B------:R-:W-:Y:S01]  /*8de0*/  WARPGROUP.ARRIVE ;  /* 0x00000000000079c5 */ /* 0x000fe20000000000 */
[----:B------:R-:W-:Y:S01]  /*8df0*/  FMUL.FTZ R180, R29, UR7 ;  /* 0x000000071db47c20 */ /* 0x000fe20008410000 */
[----:B------:R-:W-:Y:S02]  /*8e00*/  FMUL.FTZ R182, R33, UR7 ;  /* 0x0000000721b67c20 */ /* 0x000fe40008410000 */
[----:B------:R-:W-:Y:S02]  /*8e10*/  MUFU.TANH R218, R218 ;  /* 0x000000da00da7308 */ /* 0x000fe40000002400 */
[----:B------:R-:W-:Y:S01]  /*8e20*/  HGMMA.64x128x16.F32.BF16 R88, R176, gdesc[UR12].tnspB, R88, gsb0 ;  /* 0x41e0000cb0587df0 */ /* 0x000fe20008001858 */
[----:B------:R-:W-:Y:S01]  /*8e30*/  UIADD3 UR14, UR5, 0x100, URZ ;  /* 0x00000100050e7890 */ /* 0x000fe2000fffe03f */
[----:B------:R-:W-:-:S04]  /*8e40*/  UMOV UR15, 0x40000040 ;  /* 0x40000040000f7882 */ /* 0x000fc80000000000 */
[----:B------:R-:W0:Y:S01]  /*8e50*/  MUFU.TANH R180, R180 ;  /* 0x000000b400b47308 */ /* 0x000e220000002400 */
[----:B-1----:R-:W-:-:S07]  /*8e60*/  FMNMX.FTZ R25, R28, R25, !PT ;  /* 0x000000191c197209 */ /* 0x002fce0007810000 */
[----:B------:R-:W1:Y:S08]  /*8e70*/  MUFU.TANH R182, R182 ;  /* 0x000000b600b67308 */ /* 0x000e700000002400 */
[----:B------:R-:W2:Y:S01]  /*8e80*/  MUFU.TANH R30, R30 ;  /* 0x0000001e001e7308 */ /* 0x000ea20000002400 */
[----:B0-----:R-:W-:-:S04]  /*8e90*/  FMNMX.FTZ R5, R180, R5, !PT ;  /* 0x00000005b4057209 */ /* 0x001fc80007810000 */
[----:B------:R-:W-:-:S03]  /*8ea0*/  FMNMX.FTZ R5, R32, R5, !PT ;  /* 0x0000000520057209 */ /* 0x000fc60007810000 */
[----:B------:R-:W0:Y:S01]  /*8eb0*/  MUFU.TANH R34, R34 ;  /* 0x0000002200227308 */ /* 0x000e220000002400 */
[----:B-1----:R-:W-:-:S04]  /*8ec0*/  FMNMX.FTZ R5, R182, R5, !PT ;  /* 0x00000005b6057209 */ /* 0x002fc80007810000 */
[----:B------:R-:W-:-:S03]  /*8ed0*/  FMNMX.FTZ R5, R194, R5, !PT ;  /* 0x00000005c2057209 */ /* 0x000fc60007810000 */
[----:B------:R-:W1:Y:S01]  /*8ee0*/  MUFU.TANH R36, R36 ;  /* 0x0000002400247308 */ /* 0x000e620000002400 */
[----:B------:R-:W-:Y:S02]  /*8ef0*/  FMNMX.FTZ R5, R196, R5, !PT ;  /* 0x00000005c4057209 */ /* 0x000fe40007810000 */
[----:B--2---:R-:W-:Y:S02]  /*8f00*/  FMNMX.FTZ R27, R30, R25, !PT ;  /* 0x000000191e1b7209 */ /* 0x004fe40007810000 */
[----:B------:R-:W-:-:S03]  /*8f10*/  FMNMX.FTZ R5, R198, R5, !PT ;  /* 0x00000005c6057209 */ /* 0x000fc60007810000 */
[----:B------:R-:W-:Y:S01]  /*8f20*/  MUFU.TANH R220, R220 ;  /* 0x000000dc00dc7308 */ /* 0x000fe20000002400 */
[----:B------:R-:W-:Y:S02]  /*8f30*/  FMNMX.FTZ R5, R200, R5, !PT ;  /* 0x00000005c8057209 */ /* 0x000fe40007810000 */
[----:B0-----:R-:W-:Y:S02]  /*8f40*/  FMNMX.FTZ R27, R34, R27, !PT ;  /* 0x0000001b221b7209 */ /* 0x001fe40007810000 */
[----:B------:R-:W-:-:S03]  /*8f50*/  FMNMX.FTZ R5, R204, R5, !PT ;  /* 0x00000005cc057209 */ /* 0x000fc60007810000 */
[----:B------:R-:W0:Y:S01]  /*8f60*/  MUFU.TANH R38, R38 ;  /* 0x0000002600267308 */ /* 0x000e220000002400 */
[----:B------:R-:W-:Y:S02]  /*8f70*/  FMNMX.FTZ R5, R202, R5, !PT ;  /* 0x00000005ca057209 */ /* 0x000fe40007810000 */
[----:B-1----:R-:W-:-:S05]  /*8f80*/  FMNMX.FTZ R27, R36, R27, !PT ;  /* 0x0000001b241b7209 */ /* 0x002fca0007810000 */
        /* <DEDUP_REMOVED lines=8> */
[----:B0-----:R-:W-:-:S07]  /*9010*/  FMNMX.FTZ R29, R42, R29, !PT ;  /* 0x0000001d2a1d7209 */ /* 0x001fce0007810000 */
[----:B------:R-:W-:Y:S08]  /*9020*/  MUFU.TANH R228, R228 ;  /* 0x000000e400e47308 */ /* 0x000ff00000002400 */
[----:B------:R-:W0:Y:S01]  /*9030*/  MUFU.TANH R46, R46 ;  /* 0x0000002e002e7308 */ /* 0x000e220000002400 */
[----:B-1----:R-:W-:-:S07]  /*9040*/  FMNMX.FTZ R29, R44, R29, !PT ;  /* 0x0000001d2c1d7209 */ /* 0x002fce0007810000 */
[----:B------:R-:W-:Y:S08]  /*9050*/  MUFU.TANH R230, R230 ;  /* 0x000000e600e67308 */ /* 0x000ff00000002400 */
[----:B------:R-:W-:Y:S01]  /*9060*/  MUFU.TANH R232, R232 ;  /* 0x000000e800e87308 */ /* 0x000fe20000002400 */
[----:B0-----:R-:W-:-:S07]  /*9070*/  FMNMX.FTZ R29, R46, R29, !PT ;  /* 0x0000001d2e1d7209 */ /* 0x001fce0007810000 */
        /* <DEDUP_REMOVED lines=11> */
[----:B------:R-:W0:Y:S08]  /*9130*/  MUFU.TANH R176, R176 ;  /* 0x000000b000b07308 */ /* 0x000e300000002400 */
[----:B------:R-:W1:Y:S08]  /*9140*/  MUFU.TANH R178, R178 ;  /* 0x000000b200b27308 */ /* 0x000e700000002400 */
[----:B------:R-:W2:Y:S01]  /*9150*/  MUFU.TANH R48, R48 ;  /* 0x0000003000307308 */ /* 0x000ea20000002400 */
[----:B0-----:R-:W-:-:S07]  /*9160*/  FMNMX.FTZ R5, R176, R5, !PT ;  /* 0x00000005b0057209 */ /* 0x001fce0007810000 */
[----:B------:R-:W0:Y:S01]  /*9170*/  MUFU.TANH R50, R50 ;  /* 0x0000003200327308 */ /* 0x000e220000002400 */
[----:B-1----:R-:W-:-:S04]  /*9180*/  FMNMX.FTZ R5, R178, R5, !PT ;  /* 0x00000005b2057209 */ /* 0x002fc80007810000 */
[----:B------:R-:W-:-:S03]  /*9190*/  FMNMX.FTZ R5, R206, R5, !PT ;  /* 0x00000005ce057209 */ /* 0x000fc60007810000 */
[----:B------:R-:W-:Y:S01]  /*91a0*/  MUFU.TANH R234, R234 ;  /* 0x000000ea00ea7308 */ /* 0x000fe20000002400 */
[----:B------:R-:W-:Y:S02]  /*91b0*/  FMNMX.FTZ R5, R208, R5, !PT ;  /* 0x00000005d0057209 */ /* 0x000fe40007810000 */
[----:B--2---:R-:W-:Y:S02]  /*91c0*/  FMNMX.FTZ R31, R48, R29, !PT ;  /* 0x0000001d301f7209 */ /* 0x004fe40007810000 */
[----:B------:R-:W-:-:S03]  /*91d0*/  FMNMX.FTZ R5, R210, R5, !PT ;  /* 0x00000005d2057209 */ /* 0x000fc60007810000 */
[----:B------:R-:W1:Y:S01]  /*91e0*/  MUFU.TANH R54, R54 ;  /* 0x0000003600367308 */ /* 0x000e620000002400 */
[----:B------:R-:W-:Y:S02]  /*91f0*/  FMNMX.FTZ R5, R212, R5, !PT ;  /* 0x00000005d4057209 */ /* 0x000fe40007810000 */
[----:B0-----:R-:W-:Y:S02]  /*9200*/  FMNMX.FTZ R31, R50, R31, !PT ;  /* 0x0000001f321f7209 */ /* 0x001fe40007810000 */
[----:B------:R-:W-:Y:S02]  /*9210*/  FMNMX.FTZ R5, R214, R5, !PT ;  /* 0x00000005d6057209 */ /* 0x000fe40007810000 */
[----:B------:R-:W-:Y:S01]  /*9220*/  FMNMX.FTZ R31, R52, R31, !PT ;  /* 0x0000001f341f7209 */ /* 0x000fe20007810000 */
[----:B------:R-:W0:Y:S01]  /*9230*/  MUFU.TANH R56, R56 ;  /* 0x0000003800387308 */ /* 0x000e220000002400 */
[----:B------:R-:W-:-:S04]  /*9240*/  FMNMX.FTZ R5, R216, R5, !PT ;  /* 0x00000005d8057209 */ /* 0x000fc80007810000 */
[----:B------:R-:W-:-:S03]  /*9250*/  FMNMX.FTZ R5, R218, R5, !PT ;  /* 0x00000005da057209 */ /* 0x000fc60007810000 */
[----:B------:R-:W2:Y:S01]  /*9260*/  MUFU.TANH R58, R58 ;  /* 0x0000003a003a7308 */ /* 0x000ea20000002400 */
[----:B-1----:R-:W-:-:S07]  /*9270*/  FMNMX.FTZ R31, R54, R31, !PT ;  /* 0x0000001f361f7209 */ /* 0x002fce0007810000 */
[----:B------:R-:W1:Y:S01]  /*9280*/  MUFU.TANH R60, R60 ;  /* 0x0000003c003c7308 */ /* 0x000e620000002400 */
[----:B0-----:R-:W-:-:S07]  /*9290*/  FMNMX.FTZ R33, R56, R31, !PT ;  /* 0x0000001f38217209 */ /* 0x001fce0007810000 */
[----:B------:R-:W0:Y:S01]  /*92a0*/  MUFU.TANH R62, R62 ;  /* 0x0000003e003e7308 */ /* 0x000e220000002400 */
[----:B--2---:R-:W-:-:S07]  /*92b0*/  FMNMX.FTZ R33, R58, R33, !PT ;  /* 0x000000213a217209 */ /* 0x004fce0007810000 */
[----:B------:R-:W2:Y:S01]  /*92c0*/  MUFU.TANH R64, R64 ;  /* 0x0000004000407308 */ /* 0x000ea20000002400 */
[----:B-1----:R-:W-:-:S07]  /*92d0*/  FMNMX.FTZ R33, R60, R33, !PT ;  /* 0x000000213c217209 */ /* 0x002fce0007810000 */
[----:B------:R-:W1:Y:S01]  /*92e0*/  MUFU.TANH R66, R66 ;  /* 0x0000004200427308 */ /* 0x000e620000002400 */
[----:B0-----:R-:W-:-:S07]  /*92f0*/  FMNMX.FTZ R33, R62, R33, !PT ;  /* 0x000000213e217209 */ /* 0x001fce0007810000 */
[----:B------:R-:W-:Y:S01]  /*9300*/  MUFU.TANH R72, R72 ;  /* 0x0000004800487308 */ /* 0x000fe20000002400 */
[----:B--2---:R-:W-:-:S07]  /*9310*/  FMNMX.FTZ R37, R64, R33, !PT ;  /* 0x0000002140257209 */ /* 0x004fce0007810000 */
[----:B------:R-:W-:Y:S01]  /*9320*/  MUFU.TANH R74, R74 ;  /* 0x0000004a004a7308 */ /* 0x000fe20000002400 */
[----:B-1----:R-:W-:-:S07]  /*9330*/  FMNMX.FTZ R37, R66, R37, !PT ;  /* 0x0000002542257209 */ /* 0x002fce0007810000 */
        /* <DEDUP_REMOVED lines=20> */
[----:B------:R-:W1:Y:S01]  /*9480*/  MUFU.TANH R86, R86 ;  /* 0x0000005600567308 */ /* 0x000e620000002400 */
[----:B------:R-:W-:Y:S02]  /*9490*/  FMNMX.FTZ R5, R222, R5, !PT ;  /* 0x00000005de057209 */ /* 0x000fe40007810000 */
[----:B--2---:R-:W-:Y:S02]  /*94a0*/  FMNMX.FTZ R37, R68, R37, !PT ;  /* 0x0000002544257209 */ /* 0x004fe40007810000 */
[----:B------:R-:W-:-:S04]  /*94b0*/  FMNMX.FTZ R5, R224, R5, !PT ;  /* 0x00000005e0057209 */ /* 0x000fc80007810000 */
[----:B------:R-:W-:Y:S02]  /*94c0*/  FMNMX.FTZ R5, R226, R5, !PT ;  /* 0x00000005e2057209 */ /* 0x000fe40007810000 */
[----:B0-----:R-:W-:Y:S02]  /*94d0*/  FMNMX.FTZ R37, R70, R37, !PT ;  /* 0x0000002546257209 */ /* 0x001fe40007810000 */
        /* <DEDUP_REMOVED lines=10> */
[----:B------:R-:W0:Y:S01]  /*9580*/  SHFL.BFLY PT, R2, R5, 0x2, 0x1f ;  /* 0x0c401f0005027f89 */ /* 0x000e2200000e0000 */
[----:B------:R-:W-:-:S04]  /*9590*/  FMNMX.FTZ R41, R82, R41, !PT ;  /* 0x0000002952297209 */ /* 0x000fc80007810000 */
[----:B-1----:R-:W-:Y:S02]  /*95a0*/  FMNMX.FTZ R41, R86, R41, !PT ;  /* 0x0000002956297209 */ /* 0x002fe40007810000 */
[----:B0-----:R-:W-:Y:S02]  /*95b0*/  FMNMX.FTZ R2, R5, R2, !PT ;  /* 0x0000000205027209 */ /* 0x001fe40007810000 */
[----:B------:R-:W0:Y:S03]  /*95c0*/  LDC R5, c[0x0][0x988] ;  /* 0x00026200ff057b82 */ /* 0x000e260000000800 */
        /* <DEDUP_REMOVED lines=9> */
[-C--:B------:R-:W-:Y:S01]  /*9660*/  FMUL.FTZ R2, R2, R5.reuse ;  /* 0x0000000502027220 */ /* 0x080fe20000410000 */
[----:B------:R0:W-:Y:S01]  /*9670*/  MUFU.EX2 R25, R194 ;  /* 0x000000c200197308 */ /* 0x0001e20000000800 */
[----:B------:R-:W-:Y:S02]  /*9680*/  WARPGROUP.DEPBAR.LE gsb0, 0x0 ;  /* 0x00008000000079c5 */ /* 0x000fe40000010000 */
[----:B------:R-:W-:Y:S01]  /*9690*/  WARPGROUP.ARRIVE ;  /* 0x00000000000079c5 */ /* 0x000fe20000000000 */
[----:B------:R-:W-:Y:S01]  /*96a0*/  FMUL.FTZ R168, R87, UR7 ;  /* 0x0000000757a87c20 */ /* 0x000fe20008410000 */
[-CC-:B------:R-:W-:Y:S01]  /*96b0*/  FFMA.FTZ R170, R12, R5.reuse, -R35.reuse ;  /* 0x000000050caa7223 */ /* 0x180fe20000010823 */
[-CC-:B------:R-:W-:Y:S01]  /*96c0*/  FFMA.FTZ R15, R24, R5.reuse, -R35.reuse ;  /* 0x00000005180f7223 */ /* 0x180fe20000010823 */
[-CC-:B------:R-:W-:Y:S01]  /*96d0*/  FFMA.FTZ R21, R32, R5.reuse, -R35.reuse ;  /* 0x0000000520157223 */ /* 0x180fe20000010823 */
[----:B------:R1:W-:Y:S01]  /*96e0*/  MUFU.EX2 R27, R198 ;  /* 0x000000c6001b7308 */ /* 0x0003e20000000800 */
[----:B------:R-:W-:Y:S01]  /*96f0*/  HGMMA.64x128x16.F32.BF16 R88, R164, gdesc[UR12].tnspB, R88, gsb0 ;  /* 0x41e0000ca4587df0 */ /* 0x000fe20008001858 */
[----:B------:R-:W-:Y:S01]  /*9700*/  UIADD3 UR14, UR5, 0x280, URZ ;  /* 0x00000280050e7890 */ /* 0x000fe2000fffe03f */
[-CC-:B0-----:R-:W-:Y:S01]  /*9710*/  FFMA.FTZ R194, R202, R5.reuse, -R35.reuse ;  /* 0x00000005cac27223 */ /* 0x181fe20000010823 */
[----:B------:R-:W-:Y:S01]  /*9720*/  UMOV UR15, 0x40000040 ;  /* 0x40000040000f7882 */ /* 0x000fe20000000000 */
[-CC-:B------:R-:W-:Y:S01]  /*9730*/  FFMA.FTZ R51, R84, R5.reuse, -R35.reuse ;  /* 0x0000000554337223 */ /* 0x180fe20000010823 */
[-CC-:B------:R-:W-:Y:S01]  /*9740*/  FFMA.FTZ R24, R180, R5.reuse, -R35.reuse ;  /* 0x00000005b4187223 */ /* 0x180fe20000010823 */
[-CC-:B------:R-:W-:Y:S01]  /*9750*/  FFMA.FTZ R32, R182, R5.reuse, -R35.reuse ;  /* 0x00000005b6207223 */ /* 0x180fe20000010823 */
[----:B------:R-:W0:Y:S01]  /*9760*/  MUFU.TANH R168, R168 ;  /* 0x000000a800a87308 */ /* 0x000e220000002400 */
        /* <DEDUP_REMOVED lines=12> */
[----:B0-----:R-:W-:Y:S01]  /*9830*/  FMNMX.FTZ R0, R168, R41, !PT ;  /* 0x00000029a8007209 */ /* 0x001fe20007810000 */
[-CC-:B------:R-:W-:Y:S01]  /*9840*/  FFMA.FTZ R41, R218, R5.reuse, -R35.reuse ;  /* 0x00000005da297223 */ /* 0x180fe20000010823 */
[----:B-1----:R-:W-:-:S03]  /*9850*/  FFMA.FTZ R204, R224, R5, -R35 ;  /* 0x00000005e0cc7223 */ /* 0x002fc60000010823 */
[----:B------:R-:W0:Y:S02]  /*9860*/  SHFL.BFLY PT, R47, R0, 0x2, 0x1f ;  /* 0x0c401f00002f7f89 */ /* 0x000e2400000e0000 */
[----:B------:R-:W-:Y:S01]  /*9870*/  MUFU.EX2 R2, R2 ;  /* 0x0000000200027308 */ /* 0x000fe20000000800 */
[----:B--2---:R-:W-:-:S07]  /*9880*/  FFMA.FTZ R206, R228, R5, -R35 ;  /* 0x00000005e4ce7223 */ /* 0x004fce0000010823 */
[----:B------:R-:W-:Y:S08]  /*9890*/  MUFU.EX2 R13, R13 ;  /* 0x0000000d000d7308 */ /* 0x000ff00000000800 */
[----:B------:R-:W1:Y:S01]  /*98a0*/  MUFU.EX2 R170, R170 ;  /* 0x000000aa00aa7308 */ /* 0x000e620000000800 */
[----:B0-----:R-:W-:Y:S01]  /*98b0*/  FMNMX.FTZ R53, R0, R47, !PT ;  /* 0x0000002f00357209 */ /* 0x001fe20007810000 */
[----:B------:R-:W-:-:S06]  /*98c0*/  FFMA.FTZ R47, R226, R5, -R35 ;  /* 0x00000005e22f7223 */ /* 0x000fcc0000010823 */
[----:B------:R-:W-:Y:S01]  /*98d0*/  MUFU.EX2 R15, R15 ;  /* 0x0000000f000f7308 */ /* 0x000fe20000000800 */
[----:B------:R-:W0:Y:S07]  /*98e0*/  SHFL.BFLY PT, R12, R53, 0x1, 0x1f ;  /* 0x0c201f00350c7f89 */ /* 0x000e2e00000e0000 */
[----:B------:R-:W2:Y:S01]  /*98f0*/  MUFU.EX2 R24, R24 ;  /* 0x0000001800187308 */ /* 0x000ea20000000800 */
[----:B-1----:R-:W-:-:S07]  /*9900*/  F2FP.BF16.F32.PACK_AB R180, R170, R13 ;  /* 0x0000000daab4723e */ /* 0x002fce00000010ff */
[----:B------:R-:W-:Y:S08]  /*9910*/  MUFU.EX2 R21, R21 ;  /* 0x0000001500157308 */ /* 0x000ff00000000800 */
[----:B------:R-:W-:Y:S01]  /*9920*/  MUFU.EX2 R32, R32 ;  /* 0x0000002000207308 */ /* 0x000fe20000000800 */
[----:B--2---:R-:W-:Y:S02]  /*9930*/  F2FP.BF16.F32.PACK_AB R182, R24, R15 ;  /* 0x0000000f18b6723e */ /* 0x004fe400000010ff */
[----:B0-----:R-:W-:-:S05]  /*9940*/  FMNMX.FTZ R12, R53, R12, !PT ;  /* 0x0000000c350c7209 */ /* 0x001fca0007810000 */
        /* <DEDUP_REMOVED lines=10> */
[----:B------:R-:W-:Y:S01]  /*99f0*/  FFMA.FTZ R30, R42, R5, -R11 ;  /* 0x000000052a1e7223 */ /* 0x000fe2000001080b */
[----:B------:R-:W-:-:S02]  /*9a00*/  IMAD.U32 R42, RZ, RZ, UR8 ;  /* 0x00000008ff2a7e24 */ /* 0x000fc4000f8e00ff */
[-CC-:B------:R-:W-:Y:S01]  /*9a10*/  FFMA.FTZ R26, R34, R5.reuse, -R11.reuse ;  /* 0x00000005221a7223 */ /* 0x180fe2000001080b */
[-CC-:B------:R-:W-:Y:S01]  /*9a20*/  FFMA.FTZ R179, R36, R5.reuse, -R11.reuse ;  /* 0x0000000524b37223 */ /* 0x180fe2000001080b */
[-CC-:B------:R-:W-:Y:S01]  /*9a30*/  FFMA.FTZ R175, R44, R5.reuse, -R11.reuse ;  /* 0x000000052caf7223 */ /* 0x180fe2000001080b */
[-CC-:B------:R-:W-:Y:S01]  /*9a40*/  FFMA.FTZ R28, R38, R5.reuse, -R11.reuse ;  /* 0x00000005261c7223 */ /* 0x180fe2000001080b */
[----:B------:R-:W-:Y:S01]  /*9a50*/  @!P1 IADD3 R42, R42, 0x34860, RZ ;  /* 0x000348602a2a9810 */ /* 0x000fe20007ffe0ff */
[----:B------:R-:W0:Y:S01]  /*9a60*/  MUFU.EX2 R181, R181 ;  /* 0x000000b500b57308 */ /* 0x000e220000000800 */
[-CC-:B------:R-:W-:Y:S01]  /*9a70*/  FFMA.FTZ R173, R40, R5.reuse, -R11.reuse ;  /* 0x0000000528ad7223 */ /* 0x180fe2000001080b */
[-CC-:B------:R-:W-:Y:S01]  /*9a80*/  FFMA.FTZ R34, R46, R5.reuse, -R11.reuse ;  /* 0x000000052e227223 */ /* 0x180fe2000001080b */
[----:B------:R-:W-:Y:S01]  /*9a90*/  @!P1 PRMT R44, RZ, 0x654, R42 ;  /* 0x00000654ff2c9816 */ /* 0x000fe2000000002a */
        /* <DEDUP_REMOVED lines=17> */
[-CC-:B------:R-:W-:Y:S01]  /*9bb0*/  FFMA.FTZ R82, R82, R5.reuse, -R11.reuse ;  /* 0x0000000552527223 */ /* 0x180fe2000001080b */
[----:B------:R-:W-:Y:S01]  /*9bc0*/  FFMA.FTZ R86, R86, R5, -R11 ;  /* 0x0000000556567223 */ /* 0x000fe2000001080b */
[----:B------:R-:W-:Y:S01]  /*9bd0*/  F2FP.BF16.F32.PACK_AB R174, R194, R29 ;  /* 0x0000001dc2ae723e */ /* 0x000fe200000010ff */
[----:B------:R-:W-:Y:S01]  /*9be0*/  MUFU.EX2 R20, R20 ;  /* 0x0000001400147308 */ /* 0x000fe20000000800 */
[C---:B-1----:R-:W-:Y:S01]  /*9bf0*/  FADD.FTZ R42, R14.reuse, R3 ;  /* 0x000000030e2a7221 */ /* 0x042fe20000010000 */
[----:B------:R-:W-:-:S06]  /*9c00*/  F2FP.BF16.F32.PACK_AB R181, R14, R181 ;  /* 0x000000b50eb5723e */ /* 0x000fcc00000010ff */
[----:B------:R-:W-:Y:S01]  /*9c10*/  MUFU.EX2 R177, R177 ;  /* 0x000000b100b17308 */ /* 0x000fe20000000800 */
[----:B------:R-:W-:Y:S02]  /*9c20*/  WARPGROUP.DEPBAR.LE gsb0, 0x0 ;  /* 0x00008000000079c5 */ /* 0x000fe40000010000 */
[----:B------:R-:W-:Y:S01]  /*9c30*/  WARPGROUP.ARRIVE ;  /* 0x00000000000079c5 */ /* 0x000fe20000000000 */
[-CC-:B------:R-:W-:Y:S01]  /*9c40*/  FFMA.FTZ R164, R196, R5.reuse, -R35.reuse ;  /* 0x00000005c4a47223 */ /* 0x180fe20000010823 */
[-CC-:B------:R-:W-:Y:S01]  /*9c50*/  FFMA.FTZ R166, R200, R5.reuse, -R35.reuse ;  /* 0x00000005c8a67223 */ /* 0x180fe20000010823 */
[-CC-:B------:R-:W-:Y:S01]  /*9c60*/  FFMA.FTZ R196, R178, R5.reuse, -R35.reuse ;  /* 0x00000005b2c47223 */ /* 0x180fe20000010823 */
[-C--:B------:R-:W-:Y:S01]  /*9c70*/  FFMA.FTZ R200, R172, R5.reuse, -R35 ;  /* 0x00000005acc87223 */ /* 0x080fe20000010823 */
[----:B------:R-:W-:Y:S01]  /*9c80*/  MUFU.EX2 R26, R26 ;  /* 0x0000001a001a7308 */ /* 0x000fe20000000800 */
[----:B------:R-:W-:Y:S01]  /*9c90*/  HGMMA.64x128x16.F32.BF16 R88, R160, gdesc[UR12].tnspB, R88, gsb0 ;  /* 0x41e0000ca0587df0 */ /* 0x000fe20008001858 */
[----:B------:R-:W-:Y:S01]  /*9ca0*/  UIADD3 UR14, UR5, 0x300, URZ ;  /* 0x00000300050e7890 */ /* 0x000fe2000fffe03f */
[-CC-:B------:R-:W-:Y:S01]  /*9cb0*/  FFMA.FTZ R165, R56, R5.reuse, -R11.reuse ;  /* 0x0000000538a57223 */ /* 0x180fe2000001080b */
[----:B------:R-:W-:Y:S01]  /*9cc0*/  UMOV UR15, 0x40000040 ;  /* 0x40000040000f7882 */ /* 0x000fe20000000000 */
[----:B------:R-:W-:-:S03]  /*9cd0*/  FFMA.FTZ R167, R60, R5, -R11 ;  /* 0x000000053ca77223 */ /* 0x000fc6000001080b */
[----:B------:R-:W-:Y:S08]  /*9ce0*/  MUFU.EX2 R179, R179 ;  /* 0x000000b300b37308 */ /* 0x000ff00000000800 */
[----:B------:R-:W0:Y:S08]  /*9cf0*/  MUFU.EX2 R164, R164 ;  /* 0x000000a400a47308 */ /* 0x000e300000000800 */
[----:B------:R-:W-:Y:S08]  /*9d00*/  MUFU.EX2 R28, R28 ;  /* 0x0000001c001c7308 */ /* 0x000ff00000000800 */
[----:B------:R-:W-:Y:S01]  /*9d10*/  MUFU.EX2 R173, R173 ;  /* 0x000000ad00ad7308 */ /* 0x000fe20000000800 */
[----:B0-----:R-:W-:-:S07]  /*9d20*/  F2FP.BF16.F32.PACK_AB R178, R164, R25 ;  /* 0x00000019a4b2723e */ /* 0x001fce00000010ff */
[----:B------:R-:W0:Y:S08]  /*9d30*/  MUFU.EX2 R166, R166 ;  /* 0x000000a600a67308 */ /* 0x000e300000000800 */
[----:B------:R-:W-:Y:S08]  /*9d40*/  MUFU.EX2 R30, R30 ;  /* 0x0000001e001e7308 */ /* 0x000ff00000000800 */
[----:B------:R-:W-:Y:S01]  /*9d50*/  MUFU.EX2 R175, R175 ;  /* 0x000000af00af7308 */ /* 0x000fe20000000800 */
[----:B0-----:R-:W-:-:S07]  /*9d60*/  F2FP.BF16.F32.PACK_AB R172, R166, R27 ;  /* 0x0000001ba6ac723e */ /* 0x001fce00000010ff */
[----:B------:R-:W-:Y:S08]  /*9d70*/  MUFU.EX2 R34, R34 ;  /* 0x0000002200227308 */ /* 0x000ff00000000800 */
[----:B------:R0:W-:Y:S08]  /*9d80*/  MUFU.EX2 R31, R176 ;  /* 0x000000b0001f7308 */ /* 0x0001f00000000800 */
[----:B------:R-:W-:Y:S01]  /*9d90*/  MUFU.EX2 R169, R169 ;  /* 0x000000a900a97308 */ /* 0x000fe20000000800 */
[----:B0-----:R-:W-:-:S07]  /*9da0*/  F2FP.BF16.F32.PACK_AB R176, R32, R21 ;  /* 0x0000001520b0723e */ /* 0x001fce00000010ff */
        /* <DEDUP_REMOVED lines=14> */
[----:B------:R-:W-:Y:S01]  /*9e90*/  UIADD3 UR14, UR5, 0x380, URZ ;  /* 0x00000380050e7890 */ /* 0x000fe2000fffe03f */
[----:B------:R-:W-:Y:S01]  /*9ea0*/  @!P1 LEA R35, R35, UR38, 0x3 ;  /* 0x0000002623239c11 */ /* 0x000fe2000f8e18ff */
[----:B------:R-:W-:Y:S01]  /*9eb0*/  UMOV UR15, 0x40000040 ;  /* 0x40000040000f7882 */ /* 0x000fe20000000000 */
[----:B------:R-:W-:-:S03]  /*9ec0*/  UMOV UR5, UR37 ;  /* 0x0000002500057c82 */ /* 0x000fc60008000000 */
[----:B------:R-:W-:Y:S01]  /*9ed0*/  MUFU.EX2 R160, R160 ;  /* 0x000000a000a07308 */ /* 0x000fe20000000800 */
[----:B------:R-:W-:-:S05]  /*9ee0*/  @!P1 VIADD R35, R35, 0x34840 ;  /* 0x0003484023239836 */ /* 0x000fca0000000000 */
[----:B------:R-:W-:Y:S02]  /*9ef0*/  @!P1 PRMT R35, RZ, 0x654, R35 ;  /* 0x00000654ff239816 */ /* 0x000fe40000000023 */
[----:B------:R-:W-:Y:S08]  /*9f00*/  MUFU.EX2 R39, R214 ;  /* 0x000000d600277308 */ /* 0x000ff00000000800 */
[----:B------:R-:W-:Y:S08]  /*9f10*/  MUFU.EX2 R167, R167 ;  /* 0x000000a700a77308 */ /* 0x000ff00000000800 */
[----:B------:R-:W-:Y:S08]  /*9f20*/  MUFU.EX2 R162, R162 ;  /* 0x000000a200a27308 */ /* 0x000ff00000000800 */
[----:B------:R-:W-:Y:S08]  /*9f30*/  MUFU.EX2 R41, R41 ;  /* 0x0000002900297308 */ /* 0x000ff00000000800 */
[----:B------:R-:W-:Y:S08]  /*9f40*/  MUFU.EX2 R64, R64 ;  /* 0x0000004000407308 */ /* 0x000ff00000000800 */
[----:B------:R-:W-:Y:S08]  /*9f50*/  MUFU.EX2 R200, R200 ;  /* 0x000000c800c87308 */ /* 0x000ff00000000800 */
[----:B------:R-:W0:Y:S08]  /*9f60*/  MUFU.EX2 R66, R66 ;  /* 0x0000004200427308 */ /* 0x000e300000000800 */
[----:B------:R-:W-:Y:S08]  /*9f70*/  MUFU.EX2 R43, R43 ;  /* 0x0000002b002b7308 */ /* 0x000ff00000000800 */
[----:B------:R-:W-:Y:S01]  /*9f80*/  MUFU.EX2 R68, R68 ;  /* 0x0000004400447308 */ /* 0x000fe20000000800 */
[----:B0-----:R-:W-:-:S07]  /*9f90*/  F2FP.BF16.F32.PACK_AB R161, R66, R64 ;  /* 0x0000004042a1723e */ /* 0x001fce00000010ff */
[----:B------:R-:W-:Y:S08]  /*9fa0*/  MUFU.EX2 R202, R202 ;  /* 0x000000ca00ca7308 */ /* 0x000ff00000000800 */
[----:B------:R-:W0:Y:S08]  /*9fb0*/  MUFU.EX2 R70, R70 ;  /* 0x0000004600467308 */ /* 0x000e300000000800 */
[----:B------:R-:W-:Y:S08]  /*9fc0*/  MUFU.EX2 R45, R45 ;  /* 0x0000002d002d7308 */ /* 0x000ff00000000800 */
[----:B------:R-:W-:Y:S01]  /*9fd0*/  MUFU.EX2 R72, R72 ;  /* 0x0000004800487308 */ /* 0x000fe20000000800 */
[----:B0-----:R-:W-:-:S07]  /*9fe0*/  F2FP.BF16.F32.PACK_AB R163, R70, R68 ;  /* 0x0000004446a3723e */ /* 0x001fce00000010ff */
[----:B------:R-:W0:Y:S08]  /*9ff0*/  MUFU.EX2 R204, R204 ;  /* 0x000000cc00cc7308 */ /* 0x000e300000000800 */
[----:B------:R-:W1:Y:S08]  /*a000*/  MUFU.EX2 R74, R74 ;  /* 0x0000004a004a7308 */ /* 0x000e700000000800 */
[----:B------:R-:W-:Y:S01]  /*a010*/  MUFU.EX2 R47, R47 ;  /* 0x0000002f002f7308 */ /* 0x000fe20000000800 */
[----:B------:R-:W-:-:S02]  /*a020*/  WARPGROUP.DEPBAR.LE gsb0, 0x0 ;  /* 0x00008000000079c5 */ /* 0x000fc40000010000 */
[----:B------:R-:W-:-:S05]  /*a030*/  WARPGROUP.ARRIVE ;  /* 0x00000000000079c5 */ /* 0x000fca0000000000 */
[----:B------:R-:W-:Y:S01]  /*a040*/  MUFU.EX2 R76, R76 ;  /* 0x0000004c004c7308 */ /* 0x000fe20000000800 */
[----:B0-----:R-:W-:Y:S02]  /*a050*/  F2FP.BF16.F32.PACK_AB R156, R204, R45 ;  /* 0x0000002dcc9c723e */ /* 0x001fe400000010ff */
[----:B-1----:R-:W-:Y:S01]  /*a060*/  F2FP.BF16.F32.PACK_AB R157, R74, R72 ;  /* 0x000000484a9d723e */ /* 0x002fe200000010ff */
[----:B------:R-:W-:Y:S04]  /*a070*/  HGMMA.64x128x16.F32.BF16 R88, R152, gdesc[UR12].tnspB, R88, gsb0 ;  /* 0x41e0000c98587df0 */ /* 0x000fe80008001858 */
[----:B------:R-:W0:Y:S08]  /*a080*/  MUFU.EX2 R206, R206 ;  /* 0x000000ce00ce7308 */ /* 0x000e300000000800 */
[----:B------:R-:W1:Y:S08]  /*a090*/  MUFU.EX2 R78, R78 ;  /* 0x0000004e004e7308 */ /* 0x000e700000000800 */
[----:B------:R-:W-:Y:S01]  /*a0a0*/  MUFU.EX2 R49, R49 ;  /* 0x0000003100317308 */ /* 0x000fe20000000800 */
[----:B0-----:R-:W-:-:S07]  /*a0b0*/  F2FP.BF16.F32.PACK_AB R158, R206, R47 ;  /* 0x0000002fce9e723e */ /* 0x001fce00000010ff */
[----:B------:R-:W-:Y:S01]  /*a0c0*/  MUFU.EX2 R80, R80 ;  /* 0x0000005000507308 */ /* 0x000fe20000000800 */
[----:B-1----:R-:W-:-:S07]  /*a0d0*/  F2FP.BF16.F32.PACK_AB R159, R78, R76 ;  /* 0x0000004c4e9f723e */ /* 0x002fce00000010ff */
[----:B------:R-:W0:Y:S08]  /*a0e0*/  MUFU.EX2 R208, R208 ;  /* 0x000000d000d07308 */ /* 0x000e300000000800 */
[----:B------:R-:W1:Y:S08]  /*a0f0*/  MUFU.EX2 R82, R82 ;  /* 0x0000005200527308 */ /* 0x000e700000000800 */
[----:B------:R-:W-:Y:S08]  /*a100*/  MUFU.EX2 R51, R51 ;  /* 0x0000003300337308 */ /* 0x000ff00000000800 */
[----:B------:R-:W-:Y:S08]  /*a110*/  MUFU.EX2 R86, R86 ;  /* 0x0000005600567308 */ /* 0x000ff00000000800 */
[----:B------:R-:W2:Y:S01]  /*a120*/  MUFU.EX2 R84, R84 ;  /* 0x0000005400547308 */ /* 0x000ea20000000800 */
[----:B------:R-:W-:-:S02]  /*a130*/  WARPGROUP.DEPBAR.LE gsb0, 0x0 ;  /* 0x00008000000079c5 */ /* 0x000fc40000010000 */
[----:B------:R3:W-:Y:S01]  /*a140*/  @!P1 SYNCS.ARRIVE.TRANS64.RED.A1T0 RZ, [R35+URZ], RZ ;  /* 0x000000ff23ff99a7 */ /* 0x0007e2000810043f */
[----:B0-----:R-:W-:Y:S02]  /*a150*/  F2FP.BF16.F32.PACK_AB R152, R208, R49 ;  /* 0x00000031d098723e */ /* 0x001fe400000010ff */
[----:B-1----:R-:W-:Y:S02]  /*a160*/  F2FP.BF16.F32.PACK_AB R153, R82, R80 ;  /* 0x000000505299723e */ /* 0x002fe400000010ff */
[----:B--2---:R-:W-:Y:S01]  /*a170*/  F2FP.BF16.F32.PACK_AB R154, R84, R51 ;  /* 0x00000033549a723e */ /* 0x004fe200000010ff */
[----:B---3--:R-:W-:Y:S01]  /*a180*/  FFMA.FTZ R35, R2, R4, R13 ;  /* 0x0000000402237223 */ /* 0x008fe2000001000d */
[----:B------:R0:W-:Y:S03]  /*a190*/  @!P1 SYNCS.ARRIVE.TRANS64.RED.A1T0 RZ, [R44+URZ], RZ ;  /* 0x000000ff2cff99a7 */ /* 0x0001e6000810043f */
[----:B------:R-:W-:Y:S01]  /*a1a0*/  FADD.FTZ R4, R170, R35 ;  /* 0x00000023aa047221 */ /* 0x000fe20000010000 */
[----:B------:R-:W-:Y:S01]  /*a1b0*/  FADD.FTZ R35, R183, R42 ;  /* 0x0000002ab7237221 */ /* 0x000fe20000010000 */
[----:B------:R-:W-:-:S02]  /*a1c0*/  F2FP.BF16.F32.PACK_AB R183, R20, R183 ;  /* 0x000000b714b7723e */ /* 0x000fc400000010ff */
[----:B------:R-:W-:Y:S01]  /*a1d0*/  FADD.FTZ R3, R15, R4 ;  /* 0x000000040f037221 */ /* 0x000fe20000010000 */
[----:B0-----:R-:W-:Y:S01]  /*a1e0*/  FADD.FTZ R44, R20, R35 ;  /* 0x00000023142c7221 */ /* 0x001fe20000010000 */
        /* <DEDUP_REMOVED lines=13> */
[----:B------:R-:W-:Y:S01]  /*a2c0*/  FADD.FTZ R44, R28, R35 ;  /* 0x000000231c2c7221 */ /* 0x000fe20000010000 */
[----:B------:R-:W0:Y:S01]  /*a2d0*/  MUFU.EX2 R11, R11 ;  /* 0x0000000b000b7308 */ /* 0x000e220000000800 */
        /* <DEDUP_REMOVED lines=9> */
[----:B------:R-:W-:Y:S02]  /*a370*/  F2FP.BF16.F32.PACK_AB R166, R162, R39 ;  /* 0x00000027a2a6723e */ /* 0x000fe400000010ff */
[----:B------:R-:W-:Y:S01]  /*a380*/  FADD.FTZ R3, R29, R42 ;  /* 0x0000002a1d037221 */ /* 0x000fe20000010000 */
[C---:B------:R-:W-:Y:S01]  /*a390*/  FADD.FTZ R44, R34.reuse, R35 ;  /* 0x00000023222c7221 */ /* 0x040fe20000010000 */
[----:B------:R-:W-:Y:S02]  /*a3a0*/  F2FP.BF16.F32.PACK_AB R175, R34, R175 ;  /* 0x000000af22af723e */ /* 0x000fe400000010ff */
[----:B------:R-:W-:Y:S01]  /*a3b0*/  FADD.FTZ R42, R194, R3 ;  /* 0x00000003c22a7221 */ /* 0x000fe20000010000 */
[----:B------:R-:W-:Y:S01]  /*a3c0*/  FADD.FTZ R13, R169, R44 ;  /* 0x0000002ca90d7221 */ /* 0x000fe20000010000 */
[----:B0-----:R-:W-:-:S02]  /*a3d0*/  F2FP.BF16.F32.PACK_AB R155, R11, R86 ;  /* 0x000000560b9b723e */ /* 0x001fc400000010ff */
        /* <DEDUP_REMOVED lines=45> */
[----:B------:R-:W-:Y:S02]  /*a6b0*/  IMAD.MOV.U32 R11, RZ, RZ, R12 ;  /* 0x000000ffff0b7224 */ /* 0x000fe400078e000c */
[----:B------:R-:W-:Y:S01]  /*a6c0*/  IMAD.MOV.U32 R13, RZ, RZ, R10 ;  /* 0x000000ffff0d7224 */ /* 0x000fe200078e000a */
[----:B------:R-:W-:Y:S06]  /*a6d0*/  @P2 BRA `(.L_x_2030) ;  /* 0xffffffd400a82947 */ /* 0x000fec000383ffff */
.L_x_2021:
        /* <DEDUP_REMOVED lines=67> */
.L_x_2031:
[----:B------:R-:W-:Y:S01]  /*ab10*/  ULEA UR5, UR36, UR38, 0x3 ;  /* 0x0000002624057291 */ /* 0x000fe2000f8e183f */
[----:B------:R-:W-:-:S05]  /*ab20*/  IMAD.U32 R0, RZ, RZ, UR37 ;  /* 0x00000025ff007e24 */ /* 0x000fca000f8e00ff */
[----:B------:R-:W-:-:S04]  /*ab30*/  SHF.L.U32 R0, R0, 0x1f, RZ ;  /* 0x0000001f00007819 */ /* 0x000fc800000006ff */
[----:B------:R0:W1:Y:S01]  /*ab40*/  SYNCS.PHASECHK.TRANS64.TRYWAIT P2, [UR5+0x34850], R0 ;  /* 0x03485000ff0075a7 */ /* 0x0000620008040145 */
[----:B------:R-:W-:Y:S05]  /*ab50*/  @!P0 BRA `(.L_x_2032) ;  /* 0x0000000000048947 */ /* 0x000fea0003800000 */
[----:B------:R-:W-:Y:S01]  /*ab60*/  BPT.TRAP 0x1 ;  /* 0x000000040000795c */ /* 0x000fe20000300000 */
.L_x_2032:
[----:B-1----:R-:W-:Y:S05]  /*ab70*/  @P2 BRA `(.L_x_2033) ;  /* 0x0000000000082947 */ /* 0x002fea0003800000 */
[----:B------:R-:W1:Y:S02]  /*ab80*/  SYNCS.PHASECHK.TRANS64.TRYWAIT P0, [UR5+0x34850], R0 ;  /* 0x03485000ff0075a7 */ /* 0x000e640008000145 */
[----:B-1----:R-:W-:Y:S05]  /*ab90*/  @!P0 BRA `(.L_x_2034) ;  /* 0x0000007c00fc8947 */ /* 0x002fea0003800000 */
.L_x_2033:
[----:B------:R-:W-:Y:S01]  /*aba0*/  UIADD3 UR38, UR38, 0x400, URZ ;  /* 0x0000040026267890 */ /* 0x000fe2000fffe03f */
[----:B------:R-:W-:Y:S01]  /*abb0*/  WARPGROUP.ARRIVE ;  /* 0x00000000000079c5 */ /* 0x000fe20000000000 */
[----:B------:R-:W-:Y:S01]  /*abc0*/  UMOV UR7, 0x40000040 ;  /* 0x4000004000077882 */ /* 0x000fe20000000000 */
[----:B01----:R-:W0:Y:S01]  /*abd0*/  SHFL.BFLY PT, R0, R3, 0x2, 0x1f ;  /* 0x0c401f0003007f89 */ /* 0x003e2200000e0000 */
[----:B------:R-:W-:Y:S01]  /*abe0*/  USHF.R.U32.HI UR38, URZ, 0x4, UR38 ;  /* 0x000000043f267899 */ /* 0x000fe20008011626 */
[----:B------:R-:W-:Y:S02]  /*abf0*/  R2UR UR8, R187 ;  /* 0x00000000bb0872ca */ /* 0x000fe400000e0000 */
[----:B------:R-:W1:Y:S01]  /*ac00*/  SHFL.BFLY PT, R7, R4, 0x2, 0x1f ;  /* 0x0c401f0004077f89 */ /* 0x000e6200000e0000 */
[----:B------:R-:W-:Y:S01]  /*ac10*/  ULOP3.LUT UR38, UR38, 0x3fff, URZ, 0xc0, !UPT ;  /* 0x00003fff26267892 */ /* 0x000fe2000f8ec03f */
[----:B------:R-:W-:-:S03]  /*ac20*/  MOV R13, UR5 ;  /* 0x00000005000d7c02 */ /* 0x000fc60008000f00 */
[----:B------:R-:W-:-:S04]  /*ac30*/  ULOP3.LUT UR4, UR38, 0x4000000, URZ, 0xfc, !UPT ;  /* 0x0400000026047892 */ /* 0x000fc8000f8efc3f */
[----:B------:R-:W-:Y:S02]  /*ac40*/  ULEA UR4, UR36, UR4, 0xb ;  /* 0x0000000424047291 */ /* 0x000fe4000f8e583f */
[----:B------:R-:W-:Y:S02]  /*ac50*/  UIADD3 UR36, UR36, 0x1, URZ ;  /* 0x0000000124247890 */ /* 0x000fe4000fffe03f */
[----:B------:R-:W-:Y:S02]  /*ac60*/  UIADD3 UR8, UR8, 0x1, URZ ;  /* 0x0000000108087890 */ /* 0x000fe4000fffe03f */
[----:B------:R-:W-:Y:S01]  /*ac70*/  UISETP.NE.AND UP0, UPT, UR36, 0x2, UPT ;  /* 0x000000022400788c */ /* 0x000fe2000bf05270 */
[----:B------:R-:W-:Y:S02]  /*ac80*/  UMOV UR6, UR4 ;  /* 0x0000000400067c82 */ /* 0x000fe40008000000 */
[----:B------:R-:W-:Y:S01]  /*ac90*/  HGMMA.64x128x16.F32.BF16 R24, R180, gdesc[UR4].tnspB, R24, gsb0 ;  /* 0x41e00004b4187df0 */ /* 0x000fe20008001818 */
[----:B------:R-:W-:Y:S01]  /*aca0*/  UIADD3 UR6, UR4, 0x80, URZ ;  /* 0x0000008004067890 */ /* 0x000fe2000fffe03f */
[----:B0-----:R-:W-:Y:S01]  /*acb0*/  FADD.FTZ R2, R0, R3 ;  /* 0x0000000300027221 */ /* 0x001fe20000010000 */
[----:B------:R-:W-:Y:S01]  /*acc0*/  UMOV UR7, 0x40000040 ;  /* 0x4000004000077882 */ /* 0x000fe20000000000 */
[----:B------:R-:W-:-:S02]  /*acd0*/  IMAD.MOV.U32 R3, RZ, RZ, RZ ;  /* 0x000000ffff037224 */ /* 0x000fc400078e00ff */
[----:B-1----:R-:W-:Y:S01]  /*ace0*/  FADD.FTZ R7, R7, R4 ;  /* 0x0000000407077221 */ /* 0x002fe20000010000 */
[----:B------:R-:W-:Y:S01]  /*acf0*/  IMAD.MOV.U32 R4, RZ, RZ, RZ ;  /* 0x000000ffff047224 */ /* 0x000fe200078e00ff */
[----:B------:R-:W0:Y:S01]  /*ad00*/  SHFL.BFLY PT, R9, R2, 0x1, 0x1f ;  /* 0x0c201f0002097f89 */ /* 0x000e2200000e0000 */
[----:B------:R-:W-:Y:S01]  /*ad10*/  IMAD.U32 R187, RZ, RZ, UR8 ;  /* 0x00000008ffbb7e24 */ /* 0x000fe2000f8e00ff */
[----:B------:R-:W-:Y:S02]  /*ad20*/  USEL UR36, UR36, URZ, UP0 ;  /* 0x0000003f24247287 */ /* 0x000fe40008000000 */
[----:B------:R-:W1:Y:S01]  /*ad30*/  SHFL.BFLY PT, R0, R7, 0x1, 0x1f ;  /* 0x0c201f0007007f89 */ /* 0x000e6200000e0000 */
[----:B0-----:R-:W-:Y:S01]  /*ad40*/  FADD.FTZ R9, R2, R9 ;  /* 0x0000000902097221 */ /* 0x001fe20000010000 */
[----:B------:R-:W-:Y:S02]  /*ad50*/  IMAD.MOV.U32 R2, RZ, RZ, -0x800000 ;  /* 0xff800000ff027424 */ /* 0x000fe400078e00ff */
[----:B-1----:R-:W-:-:S02]  /*ad60*/  FADD.FTZ R11, R7, R0 ;  /* 0x00000000070b7221 */ /* 0x002fc40000010000 */
[----:B------:R-:W-:Y:S01]  /*ad70*/  FSETP.NE.FTZ.AND P2, PT, R9, RZ, PT ;  /* 0x000000ff0900720b */ /* 0x000fe20003f55000 */
[----:B------:R-:W-:Y:S02]  /*ad80*/  IMAD.MOV.U32 R0, RZ, RZ, -0x800000 ;  /* 0xff800000ff007424 */ /* 0x000fe400078e00ff */
[----:B------:R-:W-:-:S10]  /*ad90*/  FSETP.NE.FTZ.AND P0, PT, R11, RZ, PT ;  /* 0x000000ff0b00720b */ /* 0x000fd40003f15000 */
[----:B------:R-:W0:Y:S01]  /*ada0*/  @P2 MUFU.LG2 R8, R9 ;  /* 0x0000000900082308 */ /* 0x000e220000000c00 */
[C---:B------:R-:W-:Y:S02]  /*adb0*/  @P2 FMUL.FTZ R14, R5.reuse, 0.69314718246459960938 ;  /* 0x3f317218050e2820 */ /* 0x040fe40000410000 */
[----:B------:R-:W-:-:S05]  /*adc0*/  @P0 FMUL.FTZ R7, R5, 0.69314718246459960938 ;  /* 0x3f31721805070820 */ /* 0x000fca0000410000 */
[----:B------:R-:W1:Y:S08]  /*add0*/  @P0 MUFU.LG2 R6, R11 ;  /* 0x0000000b00060308 */ /* 0x000e700000000c00 */
[----:B------:R-:W2:Y:S01]  /*ade0*/  @P0 MUFU.RCP R3, R11 ;  /* 0x0000000b00030308 */ /* 0x000ea20000001000 */
[----:B0-----:R-:W-:Y:S01]  /*adf0*/  @P2 FMUL.FTZ R5, R8, 0.69314718246459960938 ;  /* 0x3f31721808052820 */ /* 0x001fe20000410000 */
[----:B------:R-:W-:-:S03]  /*ae00*/  @!P1 VIADD R8, R13, 0x34860 ;  /* 0x000348600d089836 */ /* 0x000fc60000000000 */
[----:B------:R-:W-:Y:S02]  /*ae10*/  @P2 FFMA.FTZ R0, R14, R12, R5 ;  /* 0x0000000c0e002223 */ /* 0x000fe40000010005 */
[----:B------:R-:W-:Y:S01]  /*ae20*/  @!P1 PRMT R8, RZ, 0x654, R8 ;  /* 0x00000654ff089816 */ /* 0x000fe20000000008 */
[----:B------:R-:W0:Y:S01]  /*ae30*/  @P2 MUFU.RCP R4, R9 ;  /* 0x0000000900042308 */ /* 0x000e220000001000 */
[----:B-1----:R-:W-:-:S04]  /*ae40*/  @P0 FMUL.FTZ R6, R6, 0.69314718246459960938 ;  /* 0x3f31721806060820 */ /* 0x002fc80000410000 */
        /* <DEDUP_REMOVED lines=42> */
[-C--:B0-----:R-:W-:Y:S01]  /*b0f0*/  FMUL.FTZ R7, R31, R4.reuse ;  /* 0x000000041f077220 */ /* 0x081fe20000410000 */
[-C--:B------:R-:W-:Y:S01]  /*b100*/  FMUL.FTZ R95, R24, R3.reuse ;  /* 0x00000003185f7220 */ /* 0x080fe20000410000 */
[-C--:B------:R-:W-:Y:S01]  /*b110*/  FMUL.FTZ R14, R25, R3.reuse ;  /* 0x00000003190e7220 */ /* 0x080fe20000410000 */
[-C--:B------:R-:W-:Y:S01]  /*b120*/  FMUL.FTZ R91, R28, R3.reuse ;  /* 0x000000031c5b7220 */ /* 0x080fe20000410000 */
[-C--:B------:R-:W-:Y:S01]  /*b130*/  FMUL.FTZ R6, R29, R3.reuse ;  /* 0x000000031d067220 */ /* 0x080fe20000410000 */
        /* <DEDUP_REMOVED lines=57> */
.L_x_2004:
[----:B------:R-:W0:Y:S01]  /*b4d0*/  S2R R4, SR_CgaCtaId ;  /* 0x0000000000047919 */ /* 0x000e220000008800 */
[----:B------:R-:W-:Y:S01]  /*b4e0*/  MOV R3, 0x400 ;  /* 0x0000040000037802 */ /* 0x000fe20000000f00 */
[----:B------:R-:W-:Y:S01]  /*b4f0*/  BSSY B0, `(.L_x_2035) ;  /* 0x0000217000007945 */ /* 0x000fe20003800000 */
[----:B------:R-:W-:Y:S02]  /*b500*/  BAR.SYNC.DEFER_BLOCKING 0x5, 0x120 ;  /* 0x0144800000007b1d */ /* 0x000fe40000010000 */
[----:B0-----:R-:W-:-:S05]  /*b510*/  LEA R3, R4, R3, 0x18 ;  /* 0x0000000304037211 */ /* 0x001fca00078ec0ff */
[----:B------:R-:W0:Y:S02]  /*b520*/  LDS.128 R44, [R3+0x348d0] ;  /* 0x0348d000032c7984 */ /* 0x000e240000000c00 */
[----:B0-----:R-:W-:Y:S02]  /*b530*/  R2UR UR61, R45 ;  /* 0x000000002d3d72ca */ /* 0x001fe400000e0000 */
[----:B------:R-:W-:Y:S01]  /*b540*/  R2UR UR5, R46 ;  /* 0x000000002e0572ca */ /* 0x000fe200000e0000 */
[----:B------:R-:W-:Y:S06]  /*b550*/  BAR.ARV 0x4, 0x120 ;  /* 0x0104800000007b1d */ /* 0x000fec0000002000 */
[----:B------:R-:W-:Y:S08]  /*b560*/  @P0 BRA `(.L_x_2036) ;  /* 0x0000001400400947 */ /* 0x000ff00003800000 */
[----:B------:R-:W0:Y:S01]  /*b570*/  S2R R4, SR_SWINHI ;  /* 0x0000000000047919 */ /* 0x000e220000002f00 */
[----:B------:R-:W-:Y:S01]  /*b580*/  F2FP.BF16.F32.PACK_AB R7, R7, R8 ;  /* 0x000000080707723e */ /* 0x000fe200000010ff */
[----:B------:R-:W-:Y:S01]  /*b590*/  ULDC.64 UR8, c[0x0][0xbe0] ;  /* 0x0002f80000087ab9 */ /* 0x000fe20000000a00 */
[----:B------:R-:W-:Y:S01]  /*b5a0*/  F2FP.BF16.F32.PACK_AB R6, R6, R91 ;  /* 0x0000005b0606723e */ /* 0x000fe200000010ff */
[----:B------:R-:W-:Y:S01]  /*b5b0*/  UISETP.NE.U32.AND UP0, UPT, UR8, URZ, UPT ;  /* 0x0000003f0800728c */ /* 0x000fe2000bf05070 */
[----:B------:R-:W-:Y:S01]  /*b5c0*/  R2UR UR6, R185 ;  /* 0x00000000b90672ca */ /* 0x000fe200000e0000 */
[----:B------:R-:W-:Y:S01]  /*b5d0*/  ULDC.64 UR12, c[0x0][0x208] ;  /* 0x00008200000c7ab9 */ /* 0x000fe20000000a00 */
[----:B------:R-:W-:Y:S01]  /*b5e0*/  R2UR UR4, R23 ;  /* 0x00000000170472ca */ /* 0x000fe200000e0000 */
[----:B------:R-:W-:Y:S01]  /*b5f0*/  UISETP.NE.AND.EX UP0, UPT, UR9, URZ, UPT, UP0 ;  /* 0x0000003f0900728c */ /* 0x000fe2000bf05300 */
[----:B------:R-:W-:Y:S02]  /*b600*/  F2FP.BF16.F32.PACK_AB R64, R65, R64 ;  /* 0x000000404140723e */ /* 0x000fe400000010ff */
[----:B------:R-:W-:-:S02]  /*b610*/  F2FP.BF16.F32.PACK_AB R65, R67, R66 ;  /* 0x000000424341723e */ /* 0x000fc400000010ff */
[----:B------:R-:W-:Y:S02]  /*b620*/  F2FP.BF16.F32.PACK_AB R72, R73, R72 ;  /* 0x000000484948723e */ /* 0x000fe400000010ff */
[----:B------:R-:W-:Y:S02]  /*b630*/  F2FP.BF16.F32.PACK_AB R66, R69, R68 ;  /* 0x000000444542723e */ /* 0x000fe400000010ff */
[----:B------:R-:W-:Y:S02]  /*b640*/  F2FP.BF16.F32.PACK_AB R67, R71, R70 ;  /* 0x000000464743723e */ /* 0x000fe400000010ff */
[----:B------:R-:W-:Y:S01]  /*b650*/  F2FP.BF16.F32.PACK_AB R73, R75, R74 ;  /* 0x0000004a4b49723e */ /* 0x000fe200000010ff */
[----:B------:R-:W-:Y:S01]  /*b660*/  USHF.L.U64.HI UR11, UR4, 0x2, UR6 ;  /* 0x00000002040b7899 */ /* 0x000fe20008010206 */
[----:B------:R-:W-:Y:S01]  /*b670*/  F2FP.BF16.F32.PACK_AB R80, R81, R80 ;  /* 0x000000505150723e */ /* 0x000fe200000010ff */
[----:B------:R-:W-:Y:S01]  /*b680*/  USHF.L.U32 UR10, UR4, 0x2, URZ ;  /* 0x00000002040a7899 */ /* 0x000fe2000800063f */
[----:B------:R-:W-:Y:S01]  /*b690*/  F2FP.BF16.F32.PACK_AB R74, R77, R76 ;  /* 0x0000004c4d4a723e */ /* 0x000fe200000010ff */
[----:B------:R-:W-:Y:S01]  /*b6a0*/  ULDC.64 UR6, c[0x0][0xbd8] ;  /* 0x0002f60000067ab9 */ /* 0x000fe20000000a00 */
[----:B------:R-:W-:Y:S01]  /*b6b0*/  F2FP.BF16.F32.PACK_AB R75, R79, R78 ;  /* 0x0000004e4f4b723e */ /* 0x000fe200000010ff */
[----:B------:R-:W-:Y:S01]  /*b6c0*/  UISETP.NE.U32.AND UP1, UPT, UR6, URZ, UPT ;  /* 0x0000003f0600728c */ /* 0x000fe2000bf25070 */
[----:B------:R-:W-:Y:S01]  /*b6d0*/  F2FP.BF16.F32.PACK_AB R81, R83, R82 ;  /* 0x000000525351723e */ /* 0x000fe200000010ff */
[----:B------:R-:W-:Y:S01]  /*b6e0*/  UIADD3 UR4, UP2, UR10, UR6, URZ ;  /* 0x000000060a047290 */ /* 0x000fe2000ff5e03f */
[----:B------:R-:W-:Y:S01]  /*b6f0*/  F2FP.BF16.F32.PACK_AB R82, R85, R84 ;  /* 0x000000545552723e */ /* 0x000fe200000010ff */
[----:B------:R-:W-:Y:S01]  /*b700*/  UISETP.NE.AND.EX UP1, UPT, UR7, URZ, UPT, UP1 ;  /* 0x0000003f0700728c */ /* 0x000fe2000bf25310 */
[----:B------:R-:W-:Y:S01]  /*b710*/  F2FP.BF16.F32.PACK_AB R83, R87, R86 ;  /* 0x000000565753723e */ /* 0x000fe200000010ff */
[----:B------:R-:W-:Y:S01]  /*b720*/  @UP0 UIADD3 UR6, UP3, UR10, UR8, URZ ;  /* 0x000000080a060290 */ /* 0x000fe2000ff7e03f */
[----:B------:R-:W-:-:S02]  /*b730*/  MOV R20, R3 ;  /* 0x0000000300147202 */ /* 0x000fc40000000f00 */
[----:B0-----:R-:W-:Y:S01]  /*b740*/  MOV R21, R4 ;  /* 0x0000000400157202 */ /* 0x001fe20000000f00 */
[----:B------:R-:W-:Y:S02]  /*b750*/  UIADD3.X UR8, UR11, UR7, URZ, UP2, !UPT ;  /* 0x000000070b087290 */ /* 0x000fe400097fe43f */
[----:B------:R-:W-:Y:S01]  /*b760*/  @UP0 UIADD3.X UR7, UR11, UR9, URZ, UP3, !UPT ;  /* 0x000000090b070290 */ /* 0x000fe20009ffe43f */
[----:B------:R-:W-:-:S03]  /*b770*/  IMAD.WIDE R4, R190, 0x2, R20 ;  /* 0x00000002be047825 */ /* 0x000fc600078e0214 */
[C---:B------:R-:W-:Y:S02]  /*b780*/  IADD3 R45, P6, R4.reuse, 0x20, RZ ;  /* 0x00000020042d7810 */ /* 0x040fe40007fde0ff */
[C---:B------:R-:W-:Y:S02]  /*b790*/  LOP3.LUT R9, R4.reuse, 0x380, RZ, 0xc0, !PT ;  /* 0x0000038004097812 */ /* 0x040fe400078ec0ff */
[----:B------:R-:W-:Y:S01]  /*b7a0*/  IADD3 R99, P4, R4, 0x60, RZ ;  /* 0x0000006004637810 */ /* 0x000fe20007f9e0ff */
[--C-:B------:R-:W-:Y:S01]  /*b7b0*/  IMAD.X R29, RZ, RZ, R5.reuse, P6 ;  /* 0x000000ffff1d7224 */ /* 0x100fe200030e0605 */
[----:B------:R-:W-:Y:S02]  /*b7c0*/  LOP3.LUT R10, R45, 0x380, RZ, 0xc0, !PT ;  /* 0x000003802d0a7812 */ /* 0x000fe400078ec0ff */
[----:B------:R-:W-:Y:S01]  /*b7d0*/  SHF.R.U64 R9, R9, 0x3, RZ ;  /* 0x0000000309097819 */ /* 0x000fe200000012ff */
[----:B------:R-:W-:Y:S01]  /*b7e0*/  IMAD.X R11, RZ, RZ, R5, P4 ;  /* 0x000000ffff0b7224 */ /* 0x000fe200020e0605 */
[----:B------:R-:W-:-:S02]  /*b7f0*/  LOP3.LUT R44, R99, 0x380, RZ, 0xc0, !PT ;  /* 0x00000380632c7812 */ /* 0x000fc400078ec0ff */
[C---:B------:R-:W-:Y:S02]  /*b800*/  IADD3 R97, P5, R4.reuse, 0x40, RZ ;  /* 0x0000004004617810 */ /* 0x040fe40007fbe0ff */
[C---:B------:R-:W-:Y:S02]  /*b810*/  IADD3 R101, P3, R4.reuse, 0x4000, RZ ;  /* 0x0000400004657810 */ /* 0x040fe40007f7e0ff */
[C---:B------:R-:W-:Y:S01]  /*b820*/  IADD3 R103, P2, R4.reuse, 0x4020, RZ ;  /* 0x0000402004677810 */ /* 0x040fe20007f5e0ff */
[--C-:B------:R-:W-:Y:S01]  /*b830*/  IMAD.X R27, RZ, RZ, R5.reuse, P5 ;  /* 0x000000ffff1b7224 */ /* 0x100fe200028e0605 */
[C---:B------:R-:W-:Y:S01]  /*b840*/  IADD3 R105, P1, R4.reuse, 0x4040, RZ ;  /* 0x0000404004697810 */ /* 0x040fe20007f3e0ff */
[----:B------:R-:W-:Y:S01]  /*b850*/  IMAD.X R25, RZ, RZ, R5, P3 ;  /* 0x000000ffff197224 */ /* 0x000fe200018e0605 */
[----:B------:R-:W-:Y:S01]  /*b860*/  BAR.SYNC.DEFER_BLOCKING 0x1, 0x100 ;  /* 0x0044000000007b1d */ /* 0x000fe20000010000 */
[----:B------:R-:W-:Y:S02]  /*b870*/  IADD3 R107, P0, R4, 0x4060, RZ ;  /* 0x00004060046b7810 */ /* 0x000fe40007f1e0ff */
[----:B------:R-:W-:-:S02]  /*b880*/  SHF.R.U64 R10, R10, 0x3, RZ ;  /* 0x000000030a0a7819 */ /* 0x000fc400000012ff */
[----:B------:R-:W-:Y:S01]  /*b890*/  LOP3.LUT R4, R9, R4, RZ, 0x3c, !PT ;  /* 0x0000000409047212 */ /* 0x000fe200078e3cff */
[--C-:B------:R-:W-:Y:S01]  /*b8a0*/  IMAD.X R9, RZ, RZ, R5.reuse, P2 ;  /* 0x000000ffff097224 */ /* 0x100fe200010e0605 */
[----:B------:R-:W-:Y:S01]  /*b8b0*/  SHF.R.U64 R44, R44, 0x3, RZ ;  /* 0x000000032c2c7819 */ /* 0x000fe200000012ff */
[----:B------:R-:W-:Y:S01]  /*b8c0*/  IMAD.X R13, RZ, RZ, R5, P0 ;  /* 0x000000ffff0d7224 */ /* 0x000fe200000e0605 */
[----:B------:R-:W-:Y:S02]  /*b8d0*/  LOP3.LUT R28, R10, R45, RZ, 0x3c, !PT ;  /* 0x0000002d0a1c7212 */ /* 0x000fe400078e3cff */
[-C--:B------:R-:W-:Y:S02]  /*b8e0*/  IADD3.X R15, RZ, R5.reuse, RZ, P1, !PT ;  /* 0x00000005ff0f7210 */ /* 0x080fe40000ffe4ff */
[----:B------:R-:W-:Y:S02]  /*b8f0*/  MOV R45, R4 ;  /* 0x00000004002d7202 */ /* 0x000fe40000000f00 */
[----:B------:R-:W-:-:S02]  /*b900*/  LOP3.LUT R24, R97, 0x380, RZ, 0xc0, !PT ;  /* 0x0000038061187812 */ /* 0x000fc400078ec0ff */
[----:B------:R-:W-:Y:S02]  /*b910*/  F2FP.BF16.F32.PACK_AB R5, R12, R93 ;  /* 0x0000005d0c05723e */ /* 0x000fe400000010ff */
[----:B------:R-:W-:Y:S02]  /*b920*/  LOP3.LUT R10, R44, R99, RZ, 0x3c, !PT ;  /* 0x000000632c0a7212 */ /* 0x000fe400078e3cff */
[----:B------:R-:W-:Y:S02]  /*b930*/  LOP3.LUT R12, R103, 0x380, RZ, 0xc0, !PT ;  /* 0x00000380670c7812 */ /* 0x000fe400078ec0ff */
[----:B------:R-:W-:Y:S02]  /*b940*/  LOP3.LUT R44, R107, 0x380, RZ, 0xc0, !PT ;  /* 0x000003806b2c7812 */ /* 0x000fe400078ec0ff */
[----:B------:R-:W-:Y:S02]  /*b950*/  SHF.R.U64 R24, R24, 0x3, RZ ;  /* 0x0000000318187819 */ /* 0x000fe400000012ff */
[----:B------:R-:W-:-:S02]  /*b960*/  LOP3.LUT R46, R101, 0x380, RZ, 0xc0, !PT ;  /* 0x00000380652e7812 */ /* 0x000fc400078ec0ff */
[----:B------:R-:W-:Y:S02]  /*b970*/  F2FP.BF16.F32.PACK_AB R4, R14, R95 ;  /* 0x0000005f0e04723e */ /* 0x000fe400000010ff */
[----:B------:R-:W-:Y:S02]  /*b980*/  SHF.R.U64 R12, R12, 0x3, RZ ;  /* 0x000000030c0c7819 */ /* 0x000fe400000012ff */
[----:B------:R-:W-:Y:S01]  /*b990*/  LOP3.LUT R14, R105, 0x380, RZ, 0xc0, !PT ;  /* 0x00000380690e7812 */ /* 0x000fe200078ec0ff */
[----:B------:R0:W-:Y:S01]  /*b9a0*/  STSM.16.M88.4 [R45], R4 ;  /* 0x000000042d007844 */ /* 0x0001e20000000200 */
[----:B------:R-:W-:Y:S02]  /*b9b0*/  SHF.R.U64 R44, R44, 0x3, RZ ;  /* 0x000000032c2c7819 */ /* 0x000fe400000012ff */
[----:B------:R-:W-:Y:S02]  /*b9c0*/  LOP3.LUT R26, R24, R97, RZ, 0x3c, !PT ;  /* 0x00000061181a7212 */ /* 0x000fe400078e3cff */
[----:B------:R-:W-:-:S02]  /*b9d0*/  SHF.R.U64 R46, R46, 0x3, RZ ;  /* 0x000000032e2e7819 */ /* 0x000fc400000012ff */
[----:B------:R-:W-:Y:S02]  /*b9e0*/  LOP3.LUT R8, R12, R103, RZ, 0x3c, !PT ;  /* 0x000000670c087212 */ /* 0x000fe400078e3cff */
[----:B------:R-:W-:Y:S02]  /*b9f0*/  SHF.R.U64 R14, R14, 0x3, RZ ;  /* 0x000000030e0e7819 */ /* 0x000fe400000012ff */
[----:B------:R-:W-:Y:S02]  /*ba00*/  LOP3.LUT R12, R44, R107, RZ, 0x3c, !PT ;  /* 0x0000006b2c0c7212 */ /* 0x000fe400078e3cff */
[----:B------:R-:W-:Y:S02]  /*ba10*/  MOV R44, R28 ;  /* 0x0000001c002c7202 */ /* 0x000fe40000000f00 */
[----:B------:R-:W-:Y:S02]  /*ba20*/  MOV R29, R26 ;  /* 0x0000001a001d7202 */ /* 0x000fe40000000f00 */
[----:B------:R-:W-:-:S02]  /*ba30*/  LOP3.LUT R24, R46, R101, RZ, 0x3c, !PT ;  /* 0x000000652e187212 */ /* 0x000fc400078e3cff */
[----:B------:R-:W-:Y:S02]  /*ba40*/  MOV R28, R10 ;  /* 0x0000000a001c7202 */ /* 0x000fe40000000f00 */
[----:B------:R-:W-:Y:S02]  /*ba50*/  MOV R26, R8 ;  /* 0x00000008001a7202 */ /* 0x000fe40000000f00 */
[----:B------:R-:W-:Y:S02]  /*ba60*/  LOP3.LUT R14, R14, R105, RZ, 0x3c, !PT ;  /* 0x000000690e0e7212 */ /* 0x000fe400078e3cff */
[----:B------:R-:W-:Y:S02]  /*ba70*/  F2FP.BF16.F32.PACK_AB R8, R88, R89 ;  /* 0x000000595808723e */ /* 0x000fe400000010ff */
[----:B------:R-:W-:Y:S02]  /*ba80*/  F2FP.BF16.F32.PACK_AB R9, R35, R34 ;  /* 0x000000222309723e */ /* 0x000fe400000010ff */
[----:B------:R-:W-:-:S02]  /*ba90*/  F2FP.BF16.F32.PACK_AB R10, R37, R36 ;  /* 0x00000024250a723e */ /* 0x000fc400000010ff */
[----:B------:R-:W-:Y:S02]  /*baa0*/  F2FP.BF16.F32.PACK_AB R11, R39, R38 ;  /* 0x00000026270b723e */ /* 0x000fe400000010ff */
[----:B------:R-:W-:Y:S02]  /*bab0*/  MOV R27, R24 ;  /* 0x00000018001b7202 */ /* 0x000fe40000000f00 */
[----:B------:R-:W-:Y:S01]  /*bac0*/  MOV R25, R14 ;  /* 0x0000000e00197202 */ /* 0x000fe20000000f00 */
[----:B------:R1:W-:Y:S01]  /*bad0*/  STSM.16.M88.4 [R44], R8 ;  /* 0x000000082c007844 */ /* 0x0003e20000000200 */
[----:B------:R-:W-:Y:S02]  /*bae0*/  MOV R24, R12 ;  /* 0x0000000c00187202 */ /* 0x000fe40000000f00 */
[----:B0-----:R-:W-:Y:S02]  /*baf0*/  F2FP.BF16.F32.PACK_AB R4, R41, R40 ;  /* 0x000000282904723e */ /* 0x001fe400000010ff */
        /* <DEDUP_REMOVED lines=8> */
[----:B-1----:R-:W-:Y:S02]  /*bb80*/  F2FP.BF16.F32.PACK_AB R8, R57, R56 ;  /* 0x000000383908723e */ /* 0x002fe400000010ff */
[----:B------:R-:W-:Y:S01]  /*bb90*/  F2FP.BF16.F32.PACK_AB R9, R59, R58 ;  /* 0x0000003a3b09723e */ /* 0x000fe200000010ff */
[----:B------:R-:W-:Y:S01]  /*bba0*/  STSM.16.M88.4 [R28], R12 ;  /* 0x0000000c1c007844 */ /* 0x000fe20000000200 */
[----:B------:R-:W-:Y:S02]  /*bbb0*/  F2FP.BF16.F32.PACK_AB R10, R61, R60 ;  /* 0x0000003c3d0a723e */ /* 0x000fe400000010ff */
[----:B------:R-:W-:Y:S02]  /*bbc0*/  F2FP.BF16.F32.PACK_AB R11, R63, R62 ;  /* 0x0000003e3f0b723e */ /* 0x000fe400000010ff */
[----:B------:R-:W-:Y:S02]  /*bbd0*/  PLOP3.LUT P0, PT, PT, PT, UP1, 0x80, 0x0 ;  /* 0x000000000000781c */ /* 0x000fe40003f0f018 */
[----:B------:R-:W-:Y:S01]  /*bbe0*/  PLOP3.LUT P2, PT, PT, PT, UP0, 0x80, 0x0 ;  /* 0x000000000000781c */ /* 0x000fe20003f4f008 */
[----:B------:R1:W-:Y:S01]  /*bbf0*/  STSM.16.M88.4 [R27], R8 ;  /* 0x000000081b007844 */ /* 0x0003e20000000200 */
[----:B0-----:R-:W-:-:S02]  /*bc00*/  IMAD.U32 R4, RZ, RZ, UR4 ;  /* 0x00000004ff047e24 */ /* 0x001fc4000f8e00ff */
[----:B------:R-:W-:Y:S01]  /*bc10*/  IMAD.U32 R5, RZ, RZ, UR8 ;  /* 0x00000008ff057e24 */ /* 0x000fe2000f8e00ff */
[----:B------:R0:W-:Y:S04]  /*bc20*/  STSM.16.M88.4 [R26], R64 ;  /* 0x000000401a007844 */ /* 0x0001e80000000200 */
[----:B------:R0:W-:Y:S04]  /*bc30*/  STSM.16.M88.4 [R25], R72 ;  /* 0x0000004819007844 */ /* 0x0001e80000000200 */
[----:B------:R0:W-:Y:S01]  /*bc40*/  STSM.16.M88.4 [R24], R80 ;  /* 0x0000005018007844 */ /* 0x0001e20000000200 */
[----:B------:R-:W-:Y:S01]  /*bc50*/  BAR.SYNC.DEFER_BLOCKING 0x1, 0x100 ;  /* 0x0044000000007b1d */ /* 0x000fe20000010000 */
[----:B------:R-:W-:-:S02]  /*bc60*/  IMAD.U32 R6, RZ, RZ, UR6 ;  /* 0x00000006ff067e24 */ /* 0x000fc4000f8e00ff */
[----:B------:R-:W-:-:S03]  /*bc70*/  IMAD.U32 R7, RZ, RZ, UR7 ;  /* 0x00000007ff077e24 */ /* 0x000fc6000f8e00ff */
[----:B-1----:R-:W2:Y:S04]  /*bc80*/  @P0 LDG.E R8, desc[UR12][R4.64] ;  /* 0x0000000c04080981 */ /* 0x002ea8000c1e1900 */
[----:B------:R-:W3:Y:S01]  /*bc90*/  @P2 LDG.E R6, desc[UR12][R6.64] ;  /* 0x0000000c06062981 */ /* 0x000ee2000c1e1900 */
[----:B------:R-:W-:Y:S01]  /*bca0*/  IMAD R9, R18, 0x40, R16 ;  /* 0x0000004012097824 */ /* 0x000fe200078e0210 */
[----:B------:R-:W-:Y:S01]  /*bcb0*/  UMOV UR4, URZ ;  /* 0x0000003f00047c82 */ /* 0x000fe20008000000 */
[----:B------:R-:W-:Y:S02]  /*bcc0*/  ULDC UR10, c[0x0][0xa88] ;  /* 0x0002a200000a7ab9 */ /* 0x000fe40000000800 */
[----:B------:R-:W-:-:S03]  /*bcd0*/  IMAD.WIDE R20, R9, 0x2, R20 ;  /* 0x0000000209147825 */ /* 0x000fc600078e0214 */
[----:B------:R-:W-:Y:S02]  /*bce0*/  IADD3 R29, P1, R20, 0x1000, RZ ;  /* 0x00001000141d7810 */ /* 0x000fe40007f3e0ff */
[----:B--2---:R-:W-:Y:S02]  /*bcf0*/  @P0 R2UR UR4, R8 ;  /* 0x00000000080402ca */ /* 0x004fe400000e0000 */
[----:B---3--:R-:W-:Y:S01]  /*bd00*/  @P2 R2UR UR10, R6 ;  /* 0x00000000060a22ca */ /* 0x008fe200000e0000 */
[----:B0-----:R-:W-:-:S14]  /*bd10*/  @P2 BRA `(.L_x_2037) ;  /* 0x00000000001c2947 */ /* 0x001fdc0003800000 */
[----:B------:R-:W-:Y:S05]  /*bd20*/  @!P0 BRA `(.L_x_2037) ;  /* 0x0000000000188947 */ /* 0x000fea0003800000 */
[----:B------:R-:W-:Y:S02]  /*bd30*/  ULDC.64 UR6, c[0x0][0x208] ;  /* 0x0000820000067ab9 */ /* 0x000fe40000000a00 */
[----:B------:R-:W2:Y:S04]  /*bd40*/  LDG.E R7, desc[UR6][R4.64] ;  /* 0x0000000604077981 */ /* 0x000ea8000c1e1900 */
[----:B------:R-:W3:Y:S01]  /*bd50*/  LDG.E R6, desc[UR6][R4.64+0x4] ;  /* 0x0000040604067981 */ /* 0x000ee2000c1e1900 */
[----:B--2---:R-:W-:Y:S02]  /*bd60*/  R2UR UR6, R7 ;  /* 0x00000000070672ca */ /* 0x004fe400000e0000 */
[----:B---3--:R-:W-:-:S13]  /*bd70*/  R2UR UR10, R6 ;  /* 0x00000000060a72ca */ /* 0x008fda00000e0000 */
[----:B------:R-:W-:-:S12]  /*bd80*/  UIADD3 UR10, -UR6, UR10, URZ ;  /* 0x0000000a060a7290 */ /* 0x000fd8000fffe13f */
.L_x_2037:
[----:B------:R-:W-:Y:S01]  /*bd90*/  R2UR UR18, R184 ;  /* 0x00000000b81272ca */ /* 0x000fe200000e0000 */
[----:B------:R-:W-:Y:S01]  /*bda0*/  ULDC.64 UR12, c[0x0][0xb70] ;  /* 0x0002dc00000c7ab9 */ /* 0x000fe20000000a00 */
[----:B------:R-:W-:Y:S01]  /*bdb0*/  R2UR UR16, R185 ;  /* 0x00000000b91072ca */ /* 0x000fe200000e0000 */
[----:B------:R-:W-:Y:S01]  /*bdc0*/  USHF.R.S32.HI UR9, URZ, 0x1f, UR4 ;  /* 0x0000001f3f097899 */ /* 0x000fe20008011404 */
[----:B------:R-:W-:Y:S01]  /*bdd0*/  R2UR UR15, R23 ;  /* 0x00000000170f72ca */ /* 0x000fe200000e0000 */
[----:B------:R-:W-:Y:S01]  /*bde0*/  UMOV UR8, UR4 ;  /* 0x0000000400087c82 */ /* 0x000fe20008000000 */
[----:B------:R-:W-:Y:S01]  /*bdf0*/  R2UR UR17, R186 ;  /* 0x00000000ba1172ca */ /* 0x000fe200000e0000 */
[----:B------:R-:W-:Y:S01]  /*be00*/  ULDC.64 UR20, c[0x0][0x208] ;  /* 0x0000820000147ab9 */ /* 0x000fe20000000a00 */
[C---:B------:R-:W-:Y:S02]  /*be10*/  IADD3 R13, P2, R20.reuse, 0x2000, RZ ;  /* 0x00002000140d7810 */ /* 0x040fe40007f5e0ff */
[----:B------:R-:W-:-:S02]  /*be20*/  IADD3 R7, P6, R20, 0x3000, RZ ;  /* 0x0000300014077810 */ /* 0x000fc40007fde0ff */
[----:B------:R-:W-:Y:S01]  /*be30*/  LOP3.LUT R28, R29, 0x380, RZ, 0xc0, !PT ;  /* 0x000003801d1c7812 */ /* 0x000fe200078ec0ff */
[----:B------:R-:W-:Y:S01]  /*be40*/  USHF.R.S32.HI UR14, URZ, 0x1f, UR18 ;  /* 0x0000001f3f0e7899 */ /* 0x000fe20008011412 */
[----:B------:R-:W-:Y:S01]  /*be50*/  LOP3.LUT R12, R13, 0x380, RZ, 0xc0, !PT ;  /* 0x000003800d0c7812 */ /* 0x000fe200078ec0ff */
[----:B------:R-:W-:Y:S01]  /*be60*/  USEL UR16, UR16, URZ, !UP1 ;  /* 0x0000003f10107287 */ /* 0x000fe2000c800000 */
[----:B------:R-:W-:Y:S01]  /*be70*/  LOP3.LUT R4, R7, 0x380, RZ, 0xc0, !PT ;  /* 0x0000038007047812 */ /* 0x000fe200078ec0ff */
[----:B------:R-:W-:Y:S01]  /*be80*/  UIMAD UR11, UR14, UR12, URZ ;  /* 0x0000000c0e0b72a4 */ /* 0x000fe2000f8e023f */
[----:B------:R-:W-:Y:S01]  /*be90*/  SHF.R.U64 R28, R28, 0x3, RZ ;  /* 0x000000031c1c7819 */ /* 0x000fe200000012ff */
[----:B------:R-:W-:Y:S01]  /*bea0*/  UIMAD.WIDE.U32 UR6, UR18, UR12, UR8 ;  /* 0x0000000c120672a5 */ /* 0x000fe2000f8e0008 */
[----:B------:R-:W-:Y:S01]  /*beb0*/  IMAD.U32 R5, RZ, RZ, UR17 ;  /* 0x00000011ff057e24 */ /* 0x000fe2000f8e00ff */
[----:B------:R-:W-:Y:S01]  /*bec0*/  UIMAD UR11, UR18, UR13, UR11 ;  /* 0x0000000d120b72a4 */ /* 0x000fe2000f8e020b */
[----:B------:R-:W-:Y:S01]  /*bed0*/  SHF.R.U64 R12, R12, 0x3, RZ ;  /* 0x000000030c0c7819 */ /* 0x000fe200000012ff */
[----:B------:R-:W-:Y:S01]  /*bee0*/  USEL UR15, UR15, URZ, !UP1 ;  /* 0x0000003f0f0f7287 */ /* 0x000fe2000c800000 */
[----:B------:R-:W-:Y:S01]  /*bef0*/  SHF.R.U64 R4, R4, 0x3, RZ ;  /* 0x0000000304047819 */ /* 0x000fe200000012ff */
[----:B------:R-:W-:Y:S01]  /*bf00*/  ULDC.64 UR12, c[0x0][0xb78] ;  /* 0x0002de00000c7ab9 */ /* 0x000fe20000000a00 */
[----:B------:R-:W-:Y:S01]  /*bf10*/  UIADD3 UR7, UR7, UR11, URZ ;  /* 0x0000000b07077290 */ /* 0x000fe2000fffe03f */
[----:B------:R-:W-:Y:S01]  /*bf20*/  LEA R8, R5, R22, 0x7 ;  /* 0x0000001605087211 */ /* 0x000fe200078e38ff */
[----:B------:R-:W-:Y:S01]  /*bf30*/  UIMAD UR8, UR16, UR12, URZ ;  /* 0x0000000c100872a4 */ /* 0x000fe2000f8e023f */
[----:B------:R-:W-:Y:S01]  /*bf40*/  LOP3.LUT R28, R28, R29, RZ, 0x3c, !PT ;  /* 0x0000001d1c1c7212 */ /* 0x000fe200078e3cff */
[----:B------:R-:W-:Y:S01]  /*bf50*/  UIMAD.WIDE.U32 UR6, UR15, UR12, UR6 ;  /* 0x0000000c0f0672a5 */ /* 0x000fe2000f8e0006 */
[----:B------:R-:W-:Y:S01]  /*bf60*/  SHF.R.S32.HI R5, RZ, 0x1f, R8 ;  /* 0x0000001fff057819 */ /* 0x000fe20000011408 */
[----:B------:R-:W-:Y:S01]  /*bf70*/  UIMAD UR8, UR15, UR13, UR8 ;  /* 0x0000000d0f0872a4 */ /* 0x000fe2000f8e0208 */
[----:B------:R-:W-:Y:S01]  /*bf80*/  LOP3.LUT R12, R12, R13, RZ, 0x3c, !PT ;  /* 0x0000000d0c0c7212 */ /* 0x000fe200078e3cff */
[--C-:B------:R-:W-:Y:S01]  /*bf90*/  IMAD.X R29, RZ, RZ, R21.reuse, P1 ;  /* 0x000000ffff1d7224 */ /* 0x100fe200008e0615 */
[----:B------:R-:W-:Y:S01]  /*bfa0*/  IADD3 R37, P5, R20, 0x4000, RZ ;  /* 0x0000400014257810 */ /* 0x000fe20007fbe0ff */
[----:B------:R-:W-:Y:S01]  /*bfb0*/  IMAD.X R13, RZ, RZ, R21, P2 ;  /* 0x000000ffff0d7224 */ /* 0x000fe200010e0615 */
[----:B------:R-:W-:Y:S01]  /*bfc0*/  IADD3 R6, P0, R8, UR6, RZ ;  /* 0x0000000608067c10 */ /* 0x000fe2000ff1e0ff */
[----:B------:R-:W-:Y:S01]  /*bfd0*/  IMAD.U32 R10, RZ, RZ, UR8 ;  /* 0x00000008ff0a7e24 */ /* 0x000fe2000f8e00ff */
[----:B------:R-:W-:Y:S01]  /*bfe0*/  LOP3.LUT R4, R4, R7, RZ, 0x3c, !PT ;  /* 0x0000000704047212 */ /* 0x000fe200078e3cff */
[----:B------:R-:W-:Y:S01]  /*bff0*/  ULDC.64 UR12, c[0x0][0xaa0] ;  /* 0x0002a800000c7ab9 */ /* 0x000fe20000000a00 */
[----:B------:R-:W-:-:S02]  /*c000*/  IADD3 R41, P4, R20, 0x5000, RZ ;  /* 0x0000500014297810 */ /* 0x000fc40007f9e0ff */
[----:B------:R-:W-:Y:S01]  /*c010*/  IADD3.X R5, R5, UR7, R10, P0, !PT ;  /* 0x0000000705057c10 */ /* 0x000fe200087fe40a */
[----:B------:R-:W-:Y:S01]  /*c020*/  ULDC.64 UR6, c[0x0][0xb40] ;  /* 0x0002d00000067ab9 */ /* 0x000fe20000000a00 */
[----:B------:R-:W-:Y:S02]  /*c030*/  IADD3 R25, P3, R20, 0x6000, RZ ;  /* 0x0000600014197810 */ /* 0x000fe40007f7e0ff */
[----:B------:R-:W-:Y:S02]  /*c040*/  LEA R48, P0, R6, UR6, 0x2 ;  /* 0x0000000606307c11 */ /* 0x000fe4000f8010ff */
[----:B------:R-:W-:Y:S02]  /*c050*/  IADD3 R7, P2, R20, 0x7000, RZ ;  /* 0x0000700014077810 */ /* 0x000fe40007f5e0ff */
[----:B------:R-:W-:Y:S01]  /*c060*/  LEA.HI.X R49, R6, UR7, R5, 0x2, P0 ;  /* 0x0000000706317c11 */ /* 0x000fe200080f1405 */
[----:B------:R-:W-:Y:S01]  /*c070*/  VIADD R5, R8, 0x8 ;  /* 0x0000000808057836 */ /* 0x000fe20000000000 */
[----:B------:R-:W-:-:S02]  /*c080*/  LOP3.LUT P0, RZ, R188, 0x3, RZ, 0xc0, !PT ;  /* 0x00000003bcff7812 */ /* 0x000fc4000780c0ff */
[----:B------:R-:W-:Y:S02]  /*c090*/  LOP3.LUT R9, R20, 0x380, RZ, 0xc0, !PT ;  /* 0x0000038014097812 */ /* 0x000fe400078ec0ff */
[----:B------:R-:W-:Y:S02]  /*c0a0*/  ISETP.GE.OR P1, PT, R8, UR10, P0 ;  /* 0x0000000a08007c0c */ /* 0x000fe40008726670 */
[----:B------:R-:W-:Y:S01]  /*c0b0*/  ISETP.GE.OR P0, PT, R5, UR10, P0 ;  /* 0x0000000a05007c0c */ /* 0x000fe20008706670 */
[----:B------:R-:W-:Y:S01]  /*c0c0*/  IMAD.X R5, RZ, RZ, R21, P6 ;  /* 0x000000ffff057224 */ /* 0x000fe200030e0615 */
[----:B------:R-:W-:Y:S02]  /*c0d0*/  LOP3.LUT R36, R37, 0x380, RZ, 0xc0, !PT ;  /* 0x0000038025247812 */ /* 0x000fe400078ec0ff */
[----:B------:R-:W-:Y:S02]  /*c0e0*/  LOP3.LUT R40, R41, 0x380, RZ, 0xc0, !PT ;  /* 0x0000038029287812 */ /* 0x000fe400078ec0ff */
[----:B------:R-:W-:-:S02]  /*c0f0*/  LOP3.LUT R24, R25, 0x380, RZ, 0xc0, !PT ;  /* 0x0000038019187812 */ /* 0x000fc400078ec0ff */
[----:B------:R-:W-:Y:S02]  /*c100*/  LOP3.LUT R6, R7, 0x380, RZ, 0xc0, !PT ;  /* 0x0000038007067812 */ /* 0x000fe400078ec0ff */
[----:B------:R-:W-:Y:S01]  /*c110*/  SHF.R.U64 R9, R9, 0x3, RZ ;  /* 0x0000000309097819 */ /* 0x000fe200000012ff */
[----:B------:R-:W-:Y:S01]  /*c120*/  @!P1 STG.E desc[UR20][R48.64], R2 ;  /* 0x0000000230009986 */ /* 0x000fe2000c101914 */
[----:B------:R-:W-:Y:S02]  /*c130*/  SHF.R.U64 R36, R36, 0x3, RZ ;  /* 0x0000000324247819 */ /* 0x000fe400000012ff */
[----:B------:R-:W-:Y:S01]  /*c140*/  SHF.R.U64 R40, R40, 0x3, RZ ;  /* 0x0000000328287819 */ /* 0x000fe200000012ff */
[----:B------:R0:W-:Y:S01]  /*c150*/  @!P0 STG.E desc[UR20][R48.64+0x20], R0 ;  /* 0x0000200030008986 */ /* 0x0001e2000c101914 */
[----:B------:R-:W-:Y:S02]  /*c160*/  SHF.R.U64 R24, R24, 0x3, RZ ;  /* 0x0000000318187819 */ /* 0x000fe400000012ff */
[----:B------:R-:W-:Y:S01]  /*c170*/  SHF.R.U64 R6, R6, 0x3, RZ ;  /* 0x0000000306067819 */ /* 0x000fe200000012ff */
[----:B------:R-:W-:Y:S01]  /*c180*/  UIMAD UR6, UR9, UR12, URZ ;  /* 0x0000000c090672a4 */ /* 0x000fe2000f8e023f */
[----:B------:R-:W-:Y:S01]  /*c190*/  LOP3.LUT R20, R9, R20, RZ, 0x3c, !PT ;  /* 0x0000001409147212 */ /* 0x000fe200078e3cff */
[--C-:B------:R-:W-:Y:S01]  /*c1a0*/  IMAD.X R9, RZ, RZ, R21.reuse, P2 ;  /* 0x000000ffff097224 */ /* 0x100fe200010e0615 */
[----:B------:R-:W-:Y:S01]  /*c1b0*/  LOP3.LUT R36, R36, R37, RZ, 0x3c, !PT ;  /* 0x0000002524247212 */ /* 0x000fe200078e3cff */
[--C-:B------:R-:W-:Y:S01]  /*c1c0*/  IMAD.X R37, RZ, RZ, R21.reuse, P5 ;  /* 0x000000ffff257224 */ /* 0x100fe200028e0615 */
[----:B------:R-:W-:Y:S01]  /*c1d0*/  LOP3.LUT R40, R40, R41, RZ, 0x3c, !PT ;  /* 0x0000002928287212 */ /* 0x000fe200078e3cff */
[----:B------:R-:W-:Y:S01]  /*c1e0*/  IMAD.X R41, RZ, RZ, R21, P4 ;  /* 0x000000ffff297224 */ /* 0x000fe200020e0615 */
[----:B------:R-:W-:Y:S01]  /*c1f0*/  LOP3.LUT R24, R24, R25, RZ, 0x3c, !PT ;  /* 0x0000001918187212 */ /* 0x000fe200078e3cff */
[----:B------:R1:W5:Y:S01]  /*c200*/  LD.E.128 R32, desc[UR20][R20.64] ;  /* 0x0000001414207980 */ /* 0x000362000c101d00 */
[----:B------:R-:W-:-:S02]  /*c210*/  IADD3.X R25, RZ, R21, RZ, P3, !PT ;  /* 0x00000015ff197210 */ /* 0x000fc40001ffe4ff */
[----:B------:R-:W-:Y:S01]  /*c220*/  LOP3.LUT R8, R6, R7, RZ, 0x3c, !PT ;  /* 0x0000000706087212 */ /* 0x000fe200078e3cff */
[--C-:B------:R-:W-:Y:S01]  /*c230*/  IMAD.MOV.U32 R44, RZ, RZ, R16.reuse ;  /* 0x000000ffff2c7224 */ /* 0x100fe200078e0010 */
[----:B------:R-:W-:Y:S01]  /*c240*/  SHF.R.S32.HI R45, RZ, 0x1f, R16 ;  /* 0x0000001fff2d7819 */ /* 0x000fe20000011410 */
[----:B------:R-:W5:Y:S01]  /*c250*/  LD.E.128 R28, desc[UR20][R28.64] ;  /* 0x000000141c1c7980 */ /* 0x000f62000c101d00 */
[----:B------:R-:W-:Y:S01]  /*c260*/  UIMAD UR6, UR4, UR13, UR6 ;  /* 0x0000000d040672a4 */ /* 0x000fe2000f8e0206 */
[----:B------:R-:W-:Y:S01]  /*c270*/  ULDC.64 UR8, c[0x0][0xae0] ;  /* 0x0002b80000087ab9 */ /* 0x000fe20000000a00 */
[----:B-1----:R-:W-:Y:S01]  /*c280*/  IMAD.U32 R21, RZ, RZ, UR12 ;  /* 0x0000000cff157e24 */ /* 0x002fe2000f8e00ff */
[----:B------:R-:W5:Y:S04]  /*c290*/  LD.E.128 R12, desc[UR20][R12.64] ;  /* 0x000000140c0c7980 */ /* 0x000f68000c101d00 */
[----:B------:R-:W5:Y:S01]  /*c2a0*/  LD.E.128 R4, desc[UR20][R4.64] ;  /* 0x0000001404047980 */ /* 0x000f62000c101d00 */
[----:B------:R-:W-:-:S03]  /*c2b0*/  IMAD.WIDE.U32 R20, R21, UR4, R44 ;  /* 0x0000000415147c25 */ /* 0x000fc6000f8e002c */
[----:B------:R-:W5:Y:S04]  /*c2c0*/  LD.E.128 R36, desc[UR20][R36.64] ;  /* 0x0000001424247980 */ /* 0x000f68000c101d00 */
[----:B------:R-:W5:Y:S04]  /*c2d0*/  LD.E.128 R40, desc[UR20][R40.64] ;  /* 0x0000001428287980 */ /* 0x000f68000c101d00 */
[----:B------:R-:W5:Y:S04]  /*c2e0*/  LD.E.128 R24, desc[UR20][R24.64] ;  /* 0x0000001418187980 */ /* 0x000f68000c101d00 */
[----:B------:R-:W5:Y:S01]  /*c2f0*/  LD.E.128 R8, desc[UR20][R8.64] ;  /* 0x0000001408087980 */ /* 0x000f62000c101d00 */
[----:B------:R-:W-:Y:S01]  /*c300*/  UIMAD UR4, UR14, UR8, URZ ;  /* 0x000000080e0472a4 */ /* 0x000fe2000f8e023f */
[----:B------:R-:W-:Y:S01]  /*c310*/  @!PT LDS RZ, [RZ] ;  /* 0x00000000fffff984 */ /* 0x000fe20000000800 */
[----:B------:R-:W-:Y:S01]  /*c320*/  @!PT LDS RZ, [RZ] ;  /* 0x00000000fffff984 */ /* 0x000fe20000000800 */
[----:B------:R-:W-:Y:S01]  /*c330*/  @!PT LDS RZ, [RZ] ;  /* 0x00000000fffff984 */ /* 0x000fe20000000800 */
[----:B------:R-:W-:Y:S01]  /*c340*/  @!PT LDS RZ, [RZ] ;  /* 0x00000000fffff984 */ /* 0x000fe20000000800 */
[----:B------:R1:W-:Y:S06]  /*c350*/  MEMBAR.ALL.CTA ;  /* 0x0000000000007992 */ /* 0x0003ec0000008000 */
[----:B-1----:R-:W1:Y:S01]  /*c360*/  FENCE.VIEW.ASYNC.S ;  /* 0x00000000000073c6 */ /* 0x002e620000000000 */
[----:B------:R-:W-:Y:S01]  /*c370*/  VIADD R21, R21, UR6 ;  /* 0x0000000615157c36 */ /* 0x000fe20008000000 */
[----:B------:R-:W-:Y:S01]  /*c380*/  UIMAD UR10, UR17, -0x80, UR10 ;  /* 0xffffff80110a78a4 */ /* 0x000fe2000f8e020a */
[----:B------:R-:W-:Y:S01]  /*c390*/  IMAD.U32 R19, RZ, RZ, UR8 ;  /* 0x00000008ff137e24 */ /* 0x000fe2000f8e00ff */
[----:B------:R-:W-:Y:S01]  /*c3a0*/  UIMAD UR4, UR18, UR9, UR4 ;  /* 0x00000009120472a4 */ /* 0x000fe2000f8e0204 */
[----:B------:R-:W-:-:S02]  /*c3b0*/  ULDC.64 UR6, c[0x0][0xae8] ;  /* 0x0002ba0000067ab9 */ /* 0x000fc40000000a00 */
[----:B------:R-:W-:Y:S01]  /*c3c0*/  IMAD.WIDE.U32 R20, R19, UR18, R20 ;  /* 0x0000001213147c25 */ /* 0x000fe2000f8e0014 */
[----:B------:R-:W-:-:S03]  /*c3d0*/  ISETP.GE.AND P2, PT, R18, UR10, PT ;  /* 0x0000000a12007c0c */ /* 0x000fc6000bf46270 */
[----:B------:R-:W-:Y:S01]  /*c3e0*/  VIADD R21, R21, UR4 ;  /* 0x0000000415157c36 */ /* 0x000fe20008000000 */
[----:B------:R-:W-:Y:S01]  /*c3f0*/  UIMAD UR4, UR16, UR6, URZ ;  /* 0x00000006100472a4 */ /* 0x000fe2000f8e023f */
[----:B------:R-:W-:Y:S01]  /*c400*/  VIADD R3, R3, 0x34820 ;  /* 0x0003482003037836 */ /* 0x000fe20000000000 */
[C---:B------:R-:W-:Y:S01]  /*c410*/  IADD3 R19, R18.reuse, 0x60, RZ ;  /* 0x0000006012137810 */ /* 0x040fe20007ffe0ff */
[----:B------:R-:W-:Y:S01]  /*c420*/  IMAD.U32 R45, RZ, RZ, UR6 ;  /* 0x00000006ff2d7e24 */ /* 0x000fe2000f8e00ff */
[----:B------:R-:W-:Y:S02]  /*c430*/  UIMAD UR4, UR15, UR7, UR4 ;  /* 0x000000070f0472a4 */ /* 0x000fe4000f8e0204 */
[----:B------:R-:W-:Y:S01]  /*c440*/  PRMT R3, RZ, 0x654, R3 ;  /* 0x00000654ff037816 */ /* 0x000fe20000000003 */
[----:B------:R-:W-:Y:S01]  /*c450*/  IMAD.WIDE.U32 R44, R45, UR15, R20 ;  /* 0x0000000f2d2c7c25 */ /* 0x000fe2000f8e0014 */
[----:B------:R-:W-:Y:S02]  /*c460*/  ISETP.GE.AND P1, PT, R19, UR10, PT ;  /* 0x0000000a13007c0c */ /* 0x000fe4000bf26270 */
[----:B------:R-:W-:Y:S01]  /*c470*/  SHF.R.S32.HI R19, RZ, 0x1f, R18 ;  /* 0x0000001fff137819 */ /* 0x000fe20000011412 */
[C---:B0-----:R-:W-:Y:S01]  /*c480*/  VIADD R0, R18.reuse, 0x20 ;  /* 0x0000002012007836 */ /* 0x041fe20000000000 */
[----:B-1----:R0:W-:Y:S01]  /*c490*/  SYNCS.ARRIVE.TRANS64.RED.A1T0 RZ, [R3+URZ], RZ ;  /* 0x000000ff03ff79a7 */ /* 0x0021e2000810043f */
[----:B------:R-:W-:Y:S01]  /*c4a0*/  VIADD R2, R18, 0x40 ;  /* 0x0000004012027836 */ /* 0x000fe20000000000 */
[----:B------:R-:W-:Y:S01]  /*c4b0*/  BSSY B1, `(.L_x_2038) ;  /* 0x0000018000017945 */ /* 0x000fe20003800000 */
[----:B------:R-:W-:-:S02]  /*c4c0*/  IMAD.U32 R23, RZ, RZ, UR17 ;  /* 0x00000011ff177e24 */ /* 0x000fc4000f8e00ff */
[----:B------:R-:W-:Y:S01]  /*c4d0*/  VIADD R51, R45, UR4 ;  /* 0x000000042d337c36 */ /* 0x000fe20008000000 */
[----:B------:R-:W-:Y:S01]  /*c4e0*/  ISETP.GE.AND P4, PT, R0, UR10, PT ;  /* 0x0000000a00007c0c */ /* 0x000fe2000bf86270 */
[----:B------:R-:W-:Y:S01]  /*c4f0*/  IMAD.WIDE R20, R23, 0x80, R18 ;  /* 0x0000008017147825 */ /* 0x000fe200078e0212 */
[----:B------:R-:W-:Y:S01]  /*c500*/  ISETP.GE.AND P0, PT, R2, UR10, PT ;  /* 0x0000000a02007c0c */ /* 0x000fe2000bf06270 */
[----:B0-----:R-:W-:-:S12]  /*c510*/  @P2 BRA `(.L_x_2039) ;  /* 0x0000000000442947 */ /* 0x001fd80003800000 */
        /* <DEDUP_REMOVED lines=15> */
[----:B-----5:R0:W-:Y:S04]  /*c610*/  @!P2 STG.E.128 desc[UR8][R48.64], R32 ;  /* 0x000000203000a986 */ /* 0x0201e8000c101d08 */
[----:B------:R0:W-:Y:S02]  /*c620*/  @!P3 STG.E.128 desc[UR8][R48.64+0x80], R36 ;  /* 0x000080243000b986 */ /* 0x0001e4000c101d08 */
.L_x_2039:
[----:B------:R-:W-:Y:S05]  /*c630*/  BSYNC B1 ;  /* 0x0000000000017941 */ /* 0x000fea0003800000 */
.L_x_2038:
        /* <DEDUP_REMOVED lines=10> */
[----:B0----5:R-:W-:Y:S02]  /*c6e0*/  VIADD R32, R16, 0x40 ;  /* 0x0000004010207836 */ /* 0x021fe40000000000 */
        /* <DEDUP_REMOVED lines=10> */
.L_x_2041:
[----:B------:R-:W-:Y:S05]  /*c790*/  BSYNC B1 ;  /* 0x0000000000017941 */ /* 0x000fea0003800000 */
.L_x_2040:
[----:B------:R-:W-:Y:S04]  /*c7a0*/  BSSY B1, `(.L_x_2042) ;  /* 0x0000015000017945 */ /* 0x000fe80003800000 */
[----:B------:R-:W-:Y:S05]  /*c7b0*/  @P0 BRA `(.L_x_2043) ;  /* 0x00000000004c0947 */ /* 0x000fea0003800000 */
[----:B------:R-:W-:Y:S01]  /*c7c0*/  IADD3 R23, P0, R20, 0x40, RZ ;  /* 0x0000004014177810 */ /* 0x000fe20007f1e0ff */
[----:B------:R-:W-:Y:S01]  /*c7d0*/  ULDC.64 UR6, c[0x0][0xad8] ;  /* 0x0002b60000067ab9 */ /* 0x000fe20000000a00 */
[----:B------:R-:W-:Y:S01]  /*c7e0*/  IMAD.MOV.U32 R2, RZ, RZ, R44 ;  /* 0x000000ffff027224 */ /* 0x000fe200078e002c */
[C---:B-1---5:R-:W-:Y:S01]  /*c7f0*/  IADD3 R28, R16.reuse, 0x40, RZ ;  /* 0x00000040101c7810 */ /* 0x062fe20007ffe0ff */
        /* <DEDUP_REMOVED lines=10> */
[----:B------:R-:W-:Y:S01]  /*c8a0*/  LEA R28, P0, R2, UR6, 0x1 ;  /* 0x00000006021c7c11 */ /* 0x000fe2000f8008ff */
[----:B------:R-:W-:-:S05]  /*c8b0*/  IMAD.IADD R3, R3, 0x1, R23 ;  /* 0x0000000103037824 */ /* 0x000fca00078e0217 */
[----:B------:R-:W-:-:S05]  /*c8c0*/  LEA.HI.X R29, R2, UR7, R3, 0x1, P0 ;  /* 0x00000007021d7c11 */ /* 0x000fca00080f0c03 */
[----:B------:R2:W-:Y:S04]  /*c8d0*/  @!P2 STG.E.128 desc[UR8][R28.64], R12 ;  /* 0x0000000c1c00a986 */ /* 0x0005e8000c101d08 */
[----:B------:R2:W-:Y:S02]  /*c8e0*/  @!P3 STG.E.128 desc[UR8][R28.64+0x80], R24 ;  /* 0x000080181c00b986 */ /* 0x0005e4000c101d08 */
.L_x_2043:
[----:B------:R-:W-:Y:S05]  /*c8f0*/  BSYNC B1 ;  /* 0x0000000000017941 */ /* 0x000fea0003800000 */
.L_x_2042:
[----:B------:R-:W-:Y:S05]  /*c900*/  @P1 BRA `(.L_x_2044) ;  /* 0x0000000c00541947 */ /* 0x000fea0003800000 */
[----:B--2--5:R-:W-:Y:S01]  /*c910*/  IADD3 R13, P0, R20, 0x60, RZ ;  /* 0x00000060140d7810 */ /* 0x024fe20007f1e0ff */
        /* <DEDUP_REMOVED lines=8> */
[----:B------:R-:W-:-:S03]  /*c9a0*/  ULDC.64 UR8, c[0x0][0x208] ;  /* 0x0000820000087ab9 */ /* 0x000fc60000000a00 */
[----:B------:R-:W-:-:S04]  /*c9b0*/  IMAD R20, R20, UR6, RZ ;  /* 0x0000000614147c24 */ /* 0x000fc8000f8e02ff */
        /* <DEDUP_REMOVED lines=11> */
.L_x_2036:
[----:B------:R-:W-:Y:S01]  /*ca70*/  R2UR UR8, R185 ;  /* 0x00000000b90872ca */ /* 0x000fe200000e0000 */
[----:B------:R-:W-:Y:S01]  /*ca80*/  ULDC.64 UR6, c[0x0][0xbe0] ;  /* 0x0002f80000067ab9 */ /* 0x000fe20000000a00 */
[----:B------:R-:W-:Y:S01]  /*ca90*/  R2UR UR4, R23 ;  /* 0x00000000170472ca */ /* 0x000fe200000e0000 */
[----:B------:R-:W-:Y:S01]  /*caa0*/  UISETP.NE.U32.AND UP0, UPT, UR6, URZ, UPT ;  /* 0x0000003f0600728c */ /* 0x000fe2000bf05070 */
[----:B------:R-:W-:-:S03]  /*cab0*/  ULDC.64 UR12, c[0x0][0x208] ;  /* 0x00008200000c7ab9 */ /* 0x000fc60000000a00 */
[----:B------:R-:W-:-:S06]  /*cac0*/  UISETP.NE.AND.EX UP1, UPT, UR7, URZ, UPT, UP0 ;  /* 0x0000003f0700728c */ /* 0x000fcc000bf25300 */
[----:B------:R-:W-:Y:S02]  /*cad0*/  PLOP3.LUT P2, PT, PT, PT, UP1, 0x80, 0x0 ;  /* 0x000000000000781c */ /* 0x000fe40003f4f018 */
[----:B------:R-:W-:Y:S02]  /*cae0*/  USHF.L.U64.HI UR10, UR4, 0x2, UR8 ;  /* 0x00000002040a7899 */ /* 0x000fe40008010208 */
[----:B------:R-:W-:Y:S01]  /*caf0*/  USHF.L.U32 UR4, UR4, 0x2, URZ ;  /* 0x0000000204047899 */ /* 0x000fe2000800063f */
[----:B------:R-:W-:-:S03]  /*cb00*/  ULDC.64 UR8, c[0x0][0xbd8] ;  /* 0x0002f60000087ab9 */ /* 0x000fc60000000a00 */
[----:B------:R-:W-:Y:S02]  /*cb10*/  @UP1 UIADD3 UR6, UP2, UR4, UR6, URZ ;  /* 0x0000000604061290 */ /* 0x000fe4000ff5e03f */
[----:B------:R-:W-:Y:S02]  /*cb20*/  UISETP.NE.U32.AND UP0, UPT, UR8, URZ, UPT ;  /* 0x0000003f0800728c */ /* 0x000fe4000bf05070 */
[----:B------:R-:W-:Y:S02]  /*cb30*/  @UP1 UIADD3.X UR7, UR10, UR7, URZ, UP2, !UPT ;  /* 0x000000070a071290 */ /* 0x000fe400097fe43f */
[----:B------:R-:W-:Y:S01]  /*cb40*/  IMAD.U32 R4, RZ, RZ, UR6 ;  /* 0x00000006ff047e24 */ /* 0x000fe2000f8e00ff */
[----:B------:R-:W-:Y:S02]  /*cb50*/  UISETP.NE.AND.EX UP0, UPT, UR9, URZ, UPT, UP0 ;  /* 0x0000003f0900728c */ /* 0x000fe4000bf05300 */
[----:B------:R-:W-:Y:S01]  /*cb60*/  UIADD3 UR4, UP1, UR4, UR8, URZ ;  /* 0x0000000804047290 */ /* 0x000fe2000ff3e03f */
[----:B------:R-:W-:-:S03]  /*cb70*/  IMAD.U32 R5, RZ, RZ, UR7 ;  /* 0x00000007ff057e24 */ /* 0x000fc6000f8e00ff */
[----:B------:R-:W-:Y:S01]  /*cb80*/  PLOP3.LUT P1, PT, PT, PT, UP0, 0x80, 0x0 ;  /* 0x000000000000781c */ /* 0x000fe20003f2f008 */
[----:B------:R-:W-:Y:S01]  /*cb90*/  UIADD3.X UR6, UR10, UR9, URZ, UP1, !UPT ;  /* 0x000000090a067290 */ /* 0x000fe20008ffe43f */
[----:B------:R-:W2:Y:S01]  /*cba0*/  @P2 LDG.E R4, desc[UR12][R4.64] ;  /* 0x0000000c04042981 */ /* 0x000ea2000c1e1900 */
[----:B------:R-:W-:Y:S02]  /*cbb0*/  IMAD.MOV.U32 R7, RZ, RZ, RZ ;  /* 0x000000ffff077224 */ /* 0x000fe400078e00ff */
[----:B------:R-:W-:Y:S02]  /*cbc0*/  IMAD.U32 R2, RZ, RZ, UR4 ;  /* 0x00000004ff027e24 */ /* 0x000fe4000f8e00ff */
[----:B------:R-:W-:Y:S01]  /*cbd0*/  IMAD.U32 R3, RZ, RZ, UR6 ;  /* 0x00000006ff037e24 */ /* 0x000fe2000f8e00ff */
[----:B------:R-:W-:Y:S01]  /*cbe0*/  ULDC UR4, c[0x0][0xa88] ;  /* 0x0002a20000047ab9 */ /* 0x000fe20000000800 */
[----:B------:R-:W-:-:S04]  /*cbf0*/  ISETP.GT.AND P0, PT, R192, 0x7f, PT ;  /* 0x0000007fc000780c */ /* 0x000fc80003f04270 */
[----:B------:R0:W5:Y:S01]  /*cc00*/  @P1 LDG.E R7, desc[UR12][R2.64] ;  /* 0x0000000c02071981 */ /* 0x000162000c1e1900 */
[----:B--2---:R-:W-:Y:S01]  /*cc10*/  @P2 R2UR UR4, R4 ;  /* 0x00000000040422ca */ /* 0x004fe200000e0000 */
        /* <DEDUP_REMOVED lines=8> */
.L_x_2045:
[----:B------:R-:W-:Y:S01]  /*cca0*/  R2UR UR8, R184 ;  /* 0x00000000b80872ca */ /* 0x000fe200000e0000 */
[----:B------:R-:W-:Y:S01]  /*ccb0*/  BSSY B1, `(.L_x_2046) ;  /* 0x0000025000017945 */ /* 0x000fe20003800000 */
[----:B------:R-:W-:Y:S02]  /*ccc0*/  R2UR UR7, R23 ;  /* 0x00000000170772ca */ /* 0x000fe400000e0000 */
[----:B------:R-:W-:Y:S02]  /*ccd0*/  R2UR UR6, R185 ;  /* 0x00000000b90672ca */ /* 0x000fe400000e0000 */
[----:B------:R-:W-:Y:S02]  /*cce0*/  SHF.R.S32.HI R9, RZ, 0x1f, R16 ;  /* 0x0000001fff097819 */ /* 0x000fe40000011410 */
[----:B-----5:R-:W-:-:S05]  /*ccf0*/  SHF.R.S32.HI R6, RZ, 0x1f, R7 ;  /* 0x0000001fff067819 */ /* 0x020fca0000011407 */
[----:B------:R-:W-:Y:S02]  /*cd00*/  USHF.R.S32.HI UR8, URZ, 0x1f, UR8 ;  /* 0x0000001f3f087899 */ /* 0x000fe40008011408 */
[----:B------:R-:W-:Y:S02]  /*cd10*/  USEL UR9, UR7, URZ, !UP0 ;  /* 0x0000003f07097287 */ /* 0x000fe4000c000000 */
[----:B------:R-:W-:Y:S01]  /*cd20*/  USEL UR10, UR6, URZ, !UP0 ;  /* 0x0000003f060a7287 */ /* 0x000fe2000c000000 */
[----:B------:R-:W-:Y:S11]  /*cd30*/  @P0 BRA `(.L_x_2047) ;  /* 0x0000000000700947 */ /* 0x000ff60003800000 */
[----:B------:R-:W0:Y:S01]  /*cd40*/  S2R R2, SR_TID.X ;  /* 0x0000000000027919 */ /* 0x000e220000002100 */
[----:B------:R-:W-:-:S13]  /*cd50*/  R2UR UR6, R186 ;  /* 0x00000000ba0672ca */ /* 0x000fda00000e0000 */
[----:B------:R-:W-:-:S04]  /*cd60*/  IMAD.U32 R0, RZ, RZ, UR6 ;  /* 0x00000006ff007e24 */ /* 0x000fc8000f8e00ff */
[----:B0-----:R-:W-:-:S05]  /*cd70*/  IMAD R0, R0, 0x80, R2 ;  /* 0x0000008000007824 */ /* 0x001fca00078e0202 */
[----:B------:R-:W-:-:S04]  /*cd80*/  IADD3 R0, R0, -0x80, RZ ;  /* 0xffffff8000007810 */ /* 0x000fc80007ffe0ff */
[----:B------:R-:W-:-:S13]  /*cd90*/  ISETP.GE.AND P0, PT, R0, UR4, PT ;  /* 0x0000000400007c0c */ /* 0x000fda000bf06270 */
[----:B------:R-:W-:Y:S05]  /*cda0*/  @P0 BRA `(.L_x_2047) ;  /* 0x0000000000540947 */ /* 0x000fea0003800000 */
[----:B------:R-:W-:Y:S01]  /*cdb0*/  R2UR UR7, R184 ;  /* 0x00000000b80772ca */ /* 0x000fe200000e0000 */
[----:B------:R-:W-:Y:S01]  /*cdc0*/  ULDC.64 UR12, c[0x0][0xb70] ;  /* 0x0002dc00000c7ab9 */ /* 0x000fe20000000a00 */
[C---:B------:R-:W-:Y:S01]  /*cdd0*/  IADD3 R2, P0, R0.reuse, R7, RZ ;  /* 0x0000000700027210 */ /* 0x040fe20007f1e0ff */
[----:B------:R-:W-:Y:S02]  /*cde0*/  UIMAD UR6, UR8, UR12, URZ ;  /* 0x0000000c080672a4 */ /* 0x000fe4000f8e023f */
[----:B------:R-:W-:Y:S01]  /*cdf0*/  IMAD.U32 R5, RZ, RZ, UR12 ;  /* 0x0000000cff057e24 */ /* 0x000fe2000f8e00ff */
[----:B------:R-:W-:Y:S01]  /*ce00*/  ULDC.64 UR14, c[0x0][0x208] ;  /* 0x00008200000e7ab9 */ /* 0x000fe20000000a00 */
[----:B------:R-:W-:-:S06]  /*ce10*/  LEA.HI.X.SX32 R3, R0, R6, 0x1, P0 ;  /* 0x0000000600037211 */ /* 0x000fcc00000f0eff */
[----:B------:R-:W-:Y:S02]  /*ce20*/  UIMAD UR6, UR7, UR13, UR6 ;  /* 0x0000000d070672a4 */ /* 0x000fe4000f8e0206 */
[----:B------:R-:W-:Y:S01]  /*ce30*/  IMAD.WIDE.U32 R2, R5, UR7, R2 ;  /* 0x0000000705027c25 */ /* 0x000fe2000f8e0002 */
[----:B------:R-:W-:Y:S02]  /*ce40*/  ULDC.64 UR12, c[0x0][0xb78] ;  /* 0x0002de00000c7ab9 */ /* 0x000fe40000000a00 */
[----:B------:R-:W-:Y:S01]  /*ce50*/  UIMAD UR7, UR10, UR12, URZ ;  /* 0x0000000c0a0772a4 */ /* 0x000fe2000f8e023f */
[----:B------:R-:W-:Y:S02]  /*ce60*/  VIADD R3, R3, UR6 ;  /* 0x0000000603037c36 */ /* 0x000fe40008000000 */
        /* <DEDUP_REMOVED lines=9> */
.L_x_2047:
[----:B------:R-:W-:Y:S05]  /*cf00*/  BSYNC B1 ;  /* 0x0000000000017941 */ /* 0x000fea0003800000 */
.L_x_2046:
[----:B------:R-:W-:Y:S01]  /*cf10*/  R2UR UR11, R186 ;  /* 0x00000000ba0b72ca */ /* 0x000fe200000e0000 */
[----:B------:R-:W-:Y:S01]  /*cf20*/  ULDC.64 UR6, c[0x0][0xaa0] ;  /* 0x0002a80000067ab9 */ /* 0x000fe20000000a00 */
[----:B------:R-:W-:Y:S01]  /*cf30*/  R2UR UR14, R184 ;  /* 0x00000000b80e72ca */ /* 0x000fe200000e0000 */
[----:B------:R-:W-:Y:S01]  /*cf40*/  IMAD.MOV.U32 R2, RZ, RZ, R16 ;  /* 0x000000ffff027224 */ /* 0x000fe200078e0010 */
[----:B------:R-:W-:Y:S01]  /*cf50*/  ULDC.64 UR12, c[0x0][0xae0] ;  /* 0x0002b800000c7ab9 */ /* 0x000fe20000000a00 */
[----:B0-----:R-:W-:Y:S01]  /*cf60*/  IMAD.MOV.U32 R3, RZ, RZ, R9 ;  /* 0x000000ffff037224 */ /* 0x001fe200078e0009 */
[----:B------:R-:W-:Y:S01]  /*cf70*/  BSSY B1, `(.L_x_2048) ;  /* 0x000002e000017945 */ /* 0x000fe20003800000 */
[----:B------:R-:W-:Y:S01]  /*cf80*/  IMAD R0, R6, UR6, RZ ;  /* 0x0000000606007c24 */ /* 0x000fe2000f8e02ff */
[----:B------:R-:W-:Y:S01]  /*cf90*/  MOV R6, R18 ;  /* 0x0000001200067202 */ /* 0x000fe20000000f00 */
[----:B------:R-:W-:Y:S01]  /*cfa0*/  IMAD.WIDE.U32 R2, R7, UR6, R2 ;  /* 0x0000000607027c25 */ /* 0x000fe2000f8e0002 */
[----:B------:R-:W-:-:S03]  /*cfb0*/  UIMAD UR6, UR8, UR12, URZ ;  /* 0x0000000c080672a4 */ /* 0x000fc6000f8e023f */
[----:B------:R-:W-:Y:S01]  /*cfc0*/  IMAD R7, R7, UR7, R0 ;  /* 0x0000000707077c24 */ /* 0x000fe2000f8e0200 */
[----:B------:R-:W-:Y:S01]  /*cfd0*/  UIMAD UR7, UR11, -0x80, UR4 ;  /* 0xffffff800b0778a4 */ /* 0x000fe2000f8e0204 */
[----:B------:R-:W-:Y:S01]  /*cfe0*/  IMAD.U32 R5, RZ, RZ, UR12 ;  /* 0x0000000cff057e24 */ /* 0x000fe2000f8e00ff */
[----:B------:R-:W-:Y:S01]  /*cff0*/  UIMAD UR6, UR14, UR13, UR6 ;  /* 0x0000000d0e0672a4 */ /* 0x000fe2000f8e0206 */
[C---:B------:R-:W-:Y:S01]  /*d000*/  VIADD R4, R18.reuse, 0x60 ;  /* 0x0000006012047836 */ /* 0x040fe20000000000 */
[----:B------:R-:W-:Y:S01]  /*d010*/  IADD3 R3, R3, R7, RZ ;  /* 0x0000000703037210 */ /* 0x000fe20007ffe0ff */
[----:B------:R-:W-:Y:S01]  /*d020*/  ULDC.64 UR12, c[0x0][0xae8] ;  /* 0x0002ba00000c7ab9 */ /* 0x000fe20000000a00 */
[C---:B------:R-:W-:Y:S01]  /*d030*/  ISETP.GE.AND P2, PT, R18.reuse, UR7, PT ;  /* 0x0000000712007c0c */ /* 0x040fe2000bf46270 */
[----:B------:R-:W-:Y:S01]  /*d040*/  UIMAD UR4, UR10, UR12, URZ ;  /* 0x0000000c0a0472a4 */ /* 0x000fe2000f8e023f */
[----:B------:R-:W-:Y:S01]  /*d050*/  VIADD R0, R18, 0x20 ;  /* 0x0000002012007836 */ /* 0x000fe20000000000 */
[----:B------:R-:W-:Y:S01]  /*d060*/  ISETP.GE.AND P0, PT, R4, UR7, PT ;  /* 0x0000000704007c0c */ /* 0x000fe2000bf06270 */
[----:B------:R-:W-:Y:S01]  /*d070*/  IMAD.WIDE.U32 R2, R5, UR14, R2 ;  /* 0x0000000e05027c25 */ /* 0x000fe2000f8e0002 */
[----:B------:R-:W-:Y:S01]  /*d080*/  UIMAD UR4, UR9, UR13, UR4 ;  /* 0x0000000d090472a4 */ /* 0x000fe2000f8e0204 */
[----:B------:R-:W-:-:S02]  /*d090*/  SHF.R.S32.HI R7, RZ, 0x1f, R18 ;  /* 0x0000001fff077819 */ /* 0x000fc40000011412 */
[----:B------:R-:W-:Y:S01]  /*d0a0*/  VIADD R3, R3, UR6 ;  /* 0x0000000603037c36 */ /* 0x000fe20008000000 */
[----:B------:R-:W-:Y:S01]  /*d0b0*/  ISETP.GE.AND P3, PT, R0, UR7, PT ;  /* 0x0000000700007c0c */ /* 0x000fe2000bf66270 */
[----:B------:R-:W-:Y:S02]  /*d0c0*/  IMAD.U32 R5, RZ, RZ, UR12 ;  /* 0x0000000cff057e24 */ /* 0x000fe4000f8e00ff */
[----:B------:R-:W-:Y:S02]  /*d0d0*/  VIADD R0, R18, 0x40 ;  /* 0x0000004012007836 */ /* 0x000fe40000000000 */
[----:B------:R-:W-:-:S03]  /*d0e0*/  IMAD.WIDE.U32 R4, R5, UR9, R2 ;  /* 0x0000000905047c25 */ /* 0x000fc6000f8e0002 */
[----:B------:R-:W-:Y:S01]  /*d0f0*/  ISETP.GE.AND P1, PT, R0, UR7, PT ;  /* 0x0000000700007c0c */ /* 0x000fe2000bf26270 */
[----:B------:R-:W-:Y:S02]  /*d100*/  IMAD.U32 R9, RZ, RZ, UR11 ;  /* 0x0000000bff097e24 */ /* 0x000fe4000f8e00ff */
[----:B------:R-:W-:Y:S02]  /*d110*/  VIADD R11, R5, UR4 ;  /* 0x00000004050b7c36 */ /* 0x000fe40008000000 */
[----:B------:R-:W-:Y:S01]  /*d120*/  IMAD.WIDE R6, R9, 0x80, R6 ;  /* 0x0000008009067825 */ /* 0x000fe200078e0206 */
[----:B------:R-:W-:Y:S07]  /*d130*/  @P2 BRA `(.L_x_2049) ;  /* 0x0000000000442947 */ /* 0x000fee0003800000 */
        /* <DEDUP_REMOVED lines=17> */
.L_x_2049:
[----:B------:R-:W-:Y:S05]  /*d250*/  BSYNC B1 ;  /* 0x0000000000017941 */ /* 0x000fea0003800000 */
.L_x_2048:
[----:B------:R-:W-:Y:S04]  /*d260*/  BSSY B1, `(.L_x_2050) ;  /* 0x0000015000017945 */ /* 0x000fe80003800000 */
[----:B------:R-:W-:Y:S05]  /*d270*/  @P3 BRA `(.L_x_2051) ;  /* 0x00000000004c3947 */ /* 0x000fea0003800000 */
[----:B0-----:R-:W-:Y:S01]  /*d280*/  IADD3 R9, P2, R6, 0x20, RZ ;  /* 0x0000002006097810 */ /* 0x001fe20007f5e0ff */
        /* <DEDUP_REMOVED lines=18> */
.L_x_2051:
[----:B------:R-:W-:Y:S05]  /*d3b0*/  BSYNC B1 ;  /* 0x0000000000017941 */ /* 0x000fea0003800000 */
.L_x_2050:
[----:B------:R-:W-:Y:S04]  /*d3c0*/  BSSY B1, `(.L_x_2052) ;  /* 0x0000015000017945 */ /* 0x000fe80003800000 */
[----:B------:R-:W-:Y:S05]  /*d3d0*/  @P1 BRA `(.L_x_2053) ;  /* 0x00000000004c1947 */ /* 0x000fea0003800000 */
[----:B01----:R-:W-:Y:S01]  /*d3e0*/  IADD3 R9, P1, R6, 0x40, RZ ;  /* 0x0000004006097810 */ /* 0x003fe20007f3e0ff */
        /* <DEDUP_REMOVED lines=18> */
.L_x_2053:
[----:B------:R-:W-:Y:S05]  /*d510*/  BSYNC B1 ;  /* 0x0000000000017941 */ /* 0x000fea0003800000 */
.L_x_2052:
[----:B------:R-:W-:Y:S05]  /*d520*/  @P0 BRA `(.L_x_2044) ;  /* 0x00000000004c0947 */ /* 0x000fea0003800000 */
[----:B------:R-:W-:Y:S01]  /*d530*/  IADD3 R5, P0, R6, 0x60, RZ ;  /* 0x0000006006057810 */ /* 0x000fe20007f1e0ff */
[----:B------:R-:W-:Y:S01]  /*d540*/  ULDC.64 UR6, c[0x0][0xad8] ;  /* 0x0002b60000067ab9 */ /* 0x000fe20000000a00 */
[----:B------:R-:W-:Y:S01]  /*d550*/  IMAD.MOV.U32 R2, RZ, RZ, R4 ;  /* 0x000000ffff027224 */ /* 0x000fe200078e0004 */
[----:B------:R-:W-:Y:S01]  /*d560*/  ULDC UR4, c[0x0][0xa8c] ;  /* 0x0002a30000047ab9 */ /* 0x000fe20000000800 */
[----:B------:R-:W-:Y:S01]  /*d570*/  IADD3.X R6, RZ, R7, RZ, P0, !PT ;  /* 0x00000007ff067210 */ /* 0x000fe200007fe4ff */
[----:B------:R-:W-:Y:S01]  /*d580*/  IMAD.MOV.U32 R3, RZ, RZ, R11 ;  /* 0x000000ffff037224 */ /* 0x000fe200078e000b */
        /* <DEDUP_REMOVED lines=13> */
.L_x_2044:
[----:B------:R-:W-:Y:S05]  /*d660*/  BSYNC B0 ;  /* 0x0000000000007941 */ /* 0x000fea0003800000 */
.L_x_2035:
[----:B------:R-:W-:Y:S02]  /*d670*/  ULDC UR4, c[0x0][0xc14] ;  /* 0x0003050000047ab9 */ /* 0x000fe40000000800 */
[----:B------:R-:W-:-:S13]  /*d680*/  ISETP.GE.AND P0, PT, R47, UR4, PT ;  /* 0x000000042f007c0c */ /* 0x000fda000bf06270 */
[----:B------:R-:W-:Y:S05]  /*d690*/  @!P0 BRA `(.L_x_2054) ;  /* 0xffffff3400c48947 */ /* 0x000fea000383ffff */
[----:B------:R-:W-:Y:S05]  /*d6a0*/  EXIT ;  /* 0x000000000000794d */ /* 0x000fea0003800000 */
.L_x_1999:
        /* <DEDUP_REMOVED lines=38> */
[----:B-1----:R-:W-:Y:S01]  /*d910*/  SEL R3, R6, RZ, P0 ;  /* 0x000000ff06037207 */ /* 0x002fe20000000000 */
[----:B------:R-:W-:Y:S01]  /*d920*/  IMAD.MOV.U32 R6, RZ, RZ, RZ ;  /* 0x000000ffff067224 */ /* 0x000fe200078e00ff */
[----:B------:R-:W-:Y:S02]  /*d930*/  ISETP.GE.U32.AND P0, PT, R7, 0x8, PT ;  /* 0x000000080700780c */ /* 0x000fe40003f06070 */
[----:B------:R-:W-:-:S05]  /*d940*/  IADD3 R3, R4, R3, RZ ;  /* 0x0000000304037210 */ /* 0x000fca0007ffe0ff */
[----:B------:R-:W1:Y:S06]  /*d950*/  SHFL.UP PT, R2, R3, 0x8, RZ ;  /* 0x0500000003027989 */ /* 0x000e6c00000e00ff */
        /* <DEDUP_REMOVED lines=19> */
.L_x_2059:
[----:B------:R-:W-:Y:S01]  /*da90*/  IADD3 R6, R6, 0x1f, RZ ;  /* 0x0000001f06067810 */ /* 0x000fe20007ffe0ff */
[----:B------:R-:W-:-:S03]  /*daa0*/  IMAD.U32 R19, RZ, RZ, UR7 ;  /* 0x00000007ff137e24 */ /* 0x000fc6000f8e00ff */
[----:B------:R-:W-:-:S13]  /*dab0*/  ISETP.GE.AND P0, PT, R6, UR5, PT ;  /* 0x0000000506007c0c */ /* 0x000fda000bf06270 */
[----:B------:R-:W-:Y:S05]  /*dac0*/  @P0 BRA `(.L_x_2056) ;  /* 0x0000000400cc0947 */ /* 0x000fea0003800000 */
[----:B------:R-:W0:Y:S01]  /*dad0*/  S2R R2, SR_TID.X ;  /* 0x0000000000027919 */ /* 0x000e220000002100 */
        /* <DEDUP_REMOVED lines=11> */
.L_x_2058:
[----:B------:R-:W-:Y:S05]  /*db90*/  BSYNC B0 ;  /* 0x0000000000007941 */ /* 0x000fea0003800000 */
.L_x_2057:
        /* <DEDUP_REMOVED lines=18> */
[----:B0-----:R-:W-:-:S04]  /*dcc0*/  SEL R9, R8, RZ, P0 ;  /* 0x000000ff08097207 */ /* 0x001fc80000000000 */
[----:B------:R-:W-:-:S05]  /*dcd0*/  IADD3 R4, R4, R9, RZ ;  /* 0x0000000904047210 */ /* 0x000fca0007ffe0ff */
[----:B------:R-:W0:Y:S02]  /*dce0*/  SHFL.IDX PT, R3, R4, 0x1f, 0x1f ;  /* 0x03e01f0004037f89 */ /* 0x000e2400000e0000 */
[----:B0-----:R-:W-:-:S04]  /*dcf0*/  IMAD R2, R3, UR4, RZ ;  /* 0x0000000403027c24 */ /* 0x001fc8000f8e02ff */
[----:B------:R-:W-:-:S05]  /*dd00*/  IMAD.IADD R5, R2, 0x1, R5 ;  /* 0x0000000102057824 */ /* 0x000fca00078e0205 */
[----:B------:R-:W-:-:S13]  /*dd10*/  ISETP.GT.AND P0, PT, R5, UR6, PT ;  /* 0x0000000605007c0c */ /* 0x000fda000bf04270 */
[----:B------:R-:W-:Y:S05]  /*dd20*/  @!P0 BRA `(.L_x_2059) ;  /* 0xfffffffc00588947 */ /* 0x000fea000383ffff */
.L_x_2055:
        /* <DEDUP_REMOVED lines=21> */
.L_x_2060:
[----:B-1----:R-:W-:Y:S01]  /*de80*/  IMAD.MOV R2, RZ, RZ, -R3 ;  /* 0x000000ffff027224 */ /* 0x002fe200078e0a03 */
[----:B--2---:R-:W-:Y:S01]  /*de90*/  IABS R4, R6 ;  /* 0x0000000600047213 */ /* 0x004fe20000000000 */
[----:B---3--:R-:W-:Y:S02]  /*dea0*/  IMAD R16, R16, UR4, R7 ;  /* 0x0000000410107c24 */ /* 0x008fe4000f8e0207 */
[----:B------:R-:W-:Y:S01]  /*deb0*/  IMAD R5, R2, R11, RZ ;  /* 0x0000000b02057224 */ /* 0x000fe200078e02ff */
[----:B------:R-:W-:Y:S01]  /*dec0*/  IADD3 R4, RZ, -R4, RZ ;  /* 0x80000004ff047210 */ /* 0x000fe20007ffe0ff */
[----:B------:R-:W-:-:S04]  /*ded0*/  IMAD.MOV.U32 R2, RZ, RZ, RZ ;  /* 0x000000ffff027224 */ /* 0x000fc800078e00ff */
[----:B------:R-:W-:Y:S01]  /*dee0*/  IMAD.HI.U32 R2, R3, R5, R2 ;  /* 0x0000000503027227 */ /* 0x000fe200078e0002 */
[----:B------:R-:W-:-:S04]  /*def0*/  IADD3 R5, -R16, UR6, RZ ;  /* 0x0000000610057c10 */ /* 0x000fc8000fffe1ff */
        /* <DEDUP_REMOVED lines=18> */
[----:B------:R-:W-:-:S03]  /*e020*/  IMAD.IADD R4, R5, 0x1, R4 ;  /* 0x0000000105047824 */ /* 0x000fc600078e0204 */
[----:B------:R-:W-:-:S04]  /*e030*/  IABS R7, R8 ;  /* 0x0000000800077213 */ /* 0x000fc80000000000 */
[----:B------:R-:W1:Y:S08]  /*e040*/  I2F.RP R10, R7 ;  /* 0x00000007000a7306 */ /* 0x000e700000209400 */
[----:B-1----:R-:W1:Y:S02]  /*e050*/  MUFU.RCP R10, R10 ;  /* 0x0000000a000a7308 */ /* 0x002e640000001000 */
[----:B-1----:R-:W-:-:S06]  /*e060*/  VIADD R2, R10, 0xffffffe ;  /* 0x0ffffffe0a027836 */ /* 0x002fcc0000000000 */
[----:B------:R1:W2:Y:S02]  /*e070*/  F2I.FTZ.U32.TRUNC.NTZ R3, R2 ;  /* 0x0000000200037305 */ /* 0x0002a4000021f000 */
[----:B-1----:R-:W-:Y:S01]  /*e080*/  IMAD.MOV.U32 R2, RZ, RZ, RZ ;  /* 0x000000ffff027224 */ /* 0x002fe200078e00ff */
[----:B--2---:R-:W-:-:S05]  /*e090*/  IADD3 R6, RZ, -R3, RZ ;  /* 0x80000003ff067210 */ /* 0x004fca0007ffe0ff */
        /* <DEDUP_REMOVED lines=16> */
[----:B------:R-:W-:Y:S02]  /*e1a0*/  @!P0 LOP3.LUT R3, RZ, R8, RZ, 0x33, !PT ;  /* 0x00000008ff038212 */ /* 0x000fe400078e33ff */
[----:B------:R-:W-:Y:S02]  /*e1b0*/  IADD3 R8, -R8, RZ, RZ ;  /* 0x000000ff08087210 */ /* 0x000fe40007ffe1ff */
[----:B------:R-:W-:-:S03]  /*e1c0*/  LOP3.LUT R2, RZ, R3, RZ, 0x33, !PT ;  /* 0x00000003ff027212 */ /* 0x000fc600078e33ff */
[----:B------:R-:W-:Y:S02]  /*e1d0*/  IMAD R18, R3, R8, R4 ;  /* 0x0000000803127224 */ /* 0x000fe400078e0204 */
[----:B------:R-:W-:Y:S01]  /*e1e0*/  IMAD.IADD R17, R17, 0x1, R2 ;  /* 0x0000000111117824 */ /* 0x000fe200078e0202 */
[----:B------:R-:W-:Y:S06]  /*e1f0*/  BRA `(.L_x_2061) ;  /* 0x00000000000c7947 */ /* 0x000fec0003800000 */
.L_x_2056:
[----:B------:R-:W-:Y:S02]  /*e200*/  IMAD.MOV.U32 R17, RZ, RZ, RZ ;  /* 0x000000ffff117224 */ /* 0x000fe400078e00ff */
[----:B------:R-:W-:Y:S02]  /*e210*/  IMAD.U32 R16, RZ, RZ, UR6 ;  /* 0x00000006ff107e24 */ /* 0x000fe4000f8e00ff */
[----:B------:R-:W-:-:S07]  /*e220*/  IMAD.MOV.U32 R18, RZ, RZ, RZ ;  /* 0x000000ffff127224 */ /* 0x000fce00078e00ff */
.L_x_2061:
[----:B------:R-:W1:Y:S01]  /*e230*/  S2R R2, SR_TID.X ;  /* 0x0000000000027919 */ /* 0x000e620000002100 */
[----:B------:R-:W-:Y:S01]  /*e240*/  STL [R1+0x20], RZ ;  /* 0x000020ff01007387 */ /* 0x000fe20000100800 */
        /* <DEDUP_REMOVED lines=10> */
[----:B------:R1:W-:Y:S03]  /*e2f0*/  STL [R1], RZ ;  /* 0x000000ff01007387 */ /* 0x0003e60000100800 */
[----:B------:R-:W-:Y:S05]  /*e300*/  @P0 BRA `(.L_x_2062) ;  /* 0x0000004000980947 */ /* 0x000fea0003800000 */
[----:B-1----:R-:W-:Y:S01]  /*e310*/  IMAD.MOV.U32 R0, RZ, RZ, 0x1 ;  /* 0x00000001ff007424 */ /* 0x002fe200078e00ff */
[----:B------:R1:W-:Y:S01]  /*e320*/  STL [R1], RZ ;  /* 0x000000ff01007387 */ /* 0x0003e20000100800 */
[----:B------:R-:W-:Y:S01]  /*e330*/  ULDC UR38, c[0x0][0xc] ;  /* 0x0000030000267ab9 */ /* 0x000fe20000000800 */
[----:B------:R-:W-:Y:S02]  /*e340*/  ULDC.64 UR36, c[0x0][0x198] ;  /* 0x0000660000247ab9 */ /* 0x000fe40000000a00 */
[----:B------:R1:W-:Y:S04]  /*e350*/  STL [R1+0x8], R0 ;  /* 0x0000080001007387 */ /* 0x0003e80000100800 */
[----:B------:R1:W-:Y:S02]  /*e360*/  STL [R1+0x20], RZ ;  /* 0x000020ff01007387 */ /* 0x0003e40000100800 */
.L_x_2129:
[----:B--2---:R-:W2:Y:S01]  /*e370*/  LDC.64 R2, c[0x0][0xc60] ;  /* 0x00031800ff027b82 */ /* 0x004ea20000000a00 */
[----:B------:R-:W-:Y:S01]  /*e380*/  ULDC.64 UR4, c[0x0][0x208] ;  /* 0x0000820000047ab9 */ /* 0x000fe20000000a00 */
[----:B--2---:R-:W-:-:S05]  /*e390*/  IMAD.WIDE R2, R19, 0x4, R2 ;  /* 0x0000000413027825 */ /* 0x004fca00078e0202 */
[----:B------:R-:W2:Y:S01]  /*e3a0*/  LDG.E R5, desc[UR4][R2.64] ;  /* 0x0000000402057981 */ /* 0x000ea2000c1e1900 */
[----:B------:R-:W-:Y:S05]  /*e3b0*/  YIELD ;  /* 0x0000000000007946 */ /* 0x000fea0003800000 */
[----:B------:R-:W-:Y:S01]  /*e3c0*/  ULDC.64 UR4, c[0x0][0xa28] ;  /* 0x00028a0000047ab9 */ /* 0x000fe20000000a00 */
[----:B-1----:R-:W-:Y:S01]  /*e3d0*/  IMAD.MOV.U32 R0, RZ, RZ, RZ ;  /* 0x000000ffff007224 */ /* 0x002fe200078e00ff */
[----:B------:R-:W-:Y:S01]  /*e3e0*/  ISETP.NE.U32.AND P0, PT, RZ, UR4, PT ;  /* 0x00000004ff007c0c */ /* 0x000fe2000bf05070 */
[----:B------:R-:W-:Y:S01]  /*e3f0*/  ULDC.64 UR8, c[0x0][0x208] ;  /* 0x0000820000087ab9 */ /* 0x000fe20000000a00 */
[----:B------:R-:W-:Y:S01]  /*e400*/  IMAD.MOV.U32 R6, RZ, RZ, RZ ;  /* 0x000000ffff067224 */ /* 0x000fe200078e00ff */
[----:B------:R-:W-:Y:S01]  /*e410*/  ULDC.64 UR6, c[0x0][0xa08] ;  /* 0x0002820000067ab9 */ /* 0x000fe20000000a00 */
[----:B------:R-:W-:-:S02]  /*e420*/  ISETP.NE.AND.EX P0, PT, RZ, UR5, PT, P0 ;  /* 0x00000005ff007c0c */ /* 0x000fc4000bf05300 */
[----:B--2---:R-:W-:Y:S01]  /*e430*/  SHF.R.S32.HI R4, RZ, 0x1f, R5 ;  /* 0x0000001fff047819 */ /* 0x004fe20000011405 */
[----:B------:R1:W-:Y:S10]  /*e440*/  STL [R1+0x10], R5 ;  /* 0x0000100501007387 */ /* 0x0003f40000100800 */
[----:B------:R-:W-:-:S04]  /*e450*/  @P0 LEA R2, P1, R5, UR4, 0x2 ;  /* 0x0000000405020c11 */ /* 0x000fc8000f8210ff */
[C-C-:B------:R-:W-:Y:S01]  /*e460*/  @P0 LEA.HI.X R3, R5.reuse, UR5, R4.reuse, 0x2, P1 ;  /* 0x0000000505030c11 */ /* 0x140fe200088f1404 */
[----:B------:R-:W-:Y:S02]  /*e470*/  ULDC.64 UR4, c[0x0][0xa18] ;  /* 0x0002860000047ab9 */ /* 0x000fe40000000a00 */
[----:B------:R-:W-:Y:S02]  /*e480*/  ISETP.NE.U32.AND P1, PT, RZ, UR4, PT ;  /* 0x00000004ff007c0c */ /* 0x000fe4000bf25070 */
[C---:B------:R-:W-:Y:S01]  /*e490*/  SHF.L.U32 R11, R5.reuse, 0x2, RZ ;  /* 0x00000002050b7819 */ /* 0x040fe200000006ff */
[----:B------:R2:W5:Y:S01]  /*e4a0*/  @P0 LDG.E R0, desc[UR8][R2.64] ;  /* 0x0000000802000981 */ /* 0x000562000c1e1900 */
[----:B------:R-:W-:Y:S02]  /*e4b0*/  ISETP.NE.AND.EX P1, PT, RZ, UR5, PT, P1 ;  /* 0x00000005ff007c0c */ /* 0x000fe4000bf25310 */
[----:B------:R-:W-:Y:S01]  /*e4c0*/  SHF.L.U64.HI R10, R5, 0x2, R4 ;  /* 0x00000002050a7819 */ /* 0x000fe20000010204 */
[----:B------:R-:W-:Y:S04]  /*e4d0*/  STL [R1+0x18], R11 ;  /* 0x0000180b01007387 */ /* 0x000fe80000100800 */
[----:B------:R-:W-:Y:S06]  /*e4e0*/  STL [R1+0x1c], R10 ;  /* 0x00001c0a01007387 */ /* 0x000fec0000100800 */
[----:B------:R-:W-:-:S04]  /*e4f0*/  @P1 IADD3 R8, P0, R11, UR4, RZ ;  /* 0x000000040b081c10 */ /* 0x000fc8000ff1e0ff */
[C---:B------:R-:W-:Y:S01]  /*e500*/  @P1 IADD3.X R9, R10.reuse, UR5, RZ, P0, !PT ;  /* 0x000000050a091c10 */ /* 0x040fe200087fe4ff */
[----:B------:R-:W-:Y:S02]  /*e510*/  ULDC.64 UR4, c[0x0][0xa00] ;  /* 0x0002800000047ab9 */ /* 0x000fe40000000a00 */
[----:B------:R-:W-:Y:S02]  /*e520*/  ISETP.NE.U32.AND P2, PT, RZ, UR4, PT ;  /* 0x00000004ff007c0c */ /* 0x000fe4000bf45070 */
[C---:B--2---:R-:W-:Y:S02]  /*e530*/  IADD3 R2, P0, R11.reuse, UR4, RZ ;  /* 0x000000040b027c10 */ /* 0x044fe4000ff1e0ff */
[----:B------:R-:W-:Y:S02]  /*e540*/  ISETP.NE.AND.EX P2, PT, RZ, UR5, PT, P2 ;  /* 0x00000005ff007c0c */ /* 0x000fe4000bf45320 */
[----:B------:R-:W-:Y:S01]  /*e550*/  IADD3.X R3, R10, UR5, RZ, P0, !PT ;  /* 0x000000050a037c10 */ /* 0x000fe200087fe4ff */
[----:B------:R-:W-:Y:S01]  /*e560*/  ULDC UR4, c[0x0][0x288] ;  /* 0x0000a20000047ab9 */ /* 0x000fe20000000800 */
[----:B------:R-:W-:-:S04]  /*e570*/  IADD3 R4, P0, R11, UR6, RZ ;  /* 0x000000060b047c10 */ /* 0x000fc8000ff1e0ff */
[----:B-1----:R-:W-:-:S05]  /*e580*/  IADD3.X R5, R10, UR7, RZ, P0, !PT ;  /* 0x000000070a057c10 */ /* 0x002fca00087fe4ff */
[----:B------:R-:W2:Y:S01]  /*e590*/  @P2 LDG.E R6, desc[UR8][R2.64] ;  /* 0x0000000802062981 */ /* 0x000ea2000c1e1900 */
[----:B------:R-:W-:-:S04]  /*e5a0*/  ISETP.NE.U32.AND P0, PT, RZ, UR6, PT ;  /* 0x00000006ff007c0c */ /* 0x000fc8000bf05070 */
[----:B------:R-:W-:Y:S01]  /*e5b0*/  ISETP.NE.AND.EX P0, PT, RZ, UR7, PT, P0 ;  /* 0x00000007ff007c0c */ /* 0x000fe2000bf05300 */
[----:B--2---:R1:W-:Y:S02]  /*e5c0*/  STL [R1+0x24], R6 ;  /* 0x0000240601007387 */ /* 0x0043e40000100800 */
[----:B-1----:R-:W-:Y:S01]  /*e5d0*/  IMAD.U32 R6, RZ, RZ, UR4 ;  /* 0x00000004ff067e24 */ /* 0x002fe2000f8e00ff */
[----:B------:R-:W-:Y:S02]  /*e5e0*/  ULDC.64 UR4, c[0x0][0x3f8] ;  /* 0x0000fe0000047ab9 */ /* 0x000fe40000000a00 */
[----:B------:R-:W-:-:S03]  /*e5f0*/  UISETP.NE.U32.AND UP0, UPT, UR4, URZ, UPT ;  /* 0x0000003f0400728c */ /* 0x000fc6000bf05070 */
[----:B------:R-:W-:Y:S01]  /*e600*/  ULDC UR4, c[0x0][0x404] ;  /* 0x0001010000047ab9 */ /* 0x000fe20000000800 */
[----:B------:R-:W-:Y:S01]  /*e610*/  UISETP.NE.AND.EX UP0, UPT, UR5, URZ, UPT, UP0 ;  /* 0x0000003f0500728c */ /* 0x000fe2000bf05300 */
[----:B------:R1:W5:Y:S02]  /*e620*/  @P1 LDG.E R6, desc[UR8][R8.64] ;  /* 0x0000000808061981 */ /* 0x000364000c1e1900 */
[----:B------:R-:W-:Y:S01]  /*e630*/  ULDC UR5, c[0x0][0x2e0] ;  /* 0x0000b80000057ab9 */ /* 0x000fe20000000800 */
[----:B------:R-:W-:-:S04]  /*e640*/  USEL UR4, UR4, 0x1, UP0 ;  /* 0x0000000104047887 */ /* 0x000fc80008000000 */
[----:B------:R-:W-:-:S06]  /*e650*/  UIMAD UR4, UR4, UR5, URZ ;  /* 0x00000005040472a4 */ /* 0x000fcc000f8e023f */
[----:B------:R-:W-:Y:S01]  /*e660*/  IMAD.U32 R7, RZ, RZ, UR4 ;  /* 0x00000004ff077e24 */ /* 0x000fe2000f8e00ff */
[----:B-1----:R-:W-:Y:S06]  /*e670*/  @P1 BRA `(.L_x_2063) ;  /* 0x0000000000141947 */ /* 0x002fec0003800000 */
[----:B------:R-:W-:Y:S05]  /*e680*/  @!P2 BRA `(.L_x_2063) ;  /* 0x000000000010a947 */ /* 0x000fea0003800000 */
[----:B------:R-:W-:Y:S02]  /*e690*/  ULDC.64 UR4, c[0x0][0x208] ;  /* 0x0000820000047ab9 */ /* 0x000fe40000000a00 */
[----:B-----5:R-:W2:Y:S04]  /*e6a0*/  LDG.E R6, desc[UR4][R2.64] ;  /* 0x0000000402067981 */ /* 0x020ea8000c1e1900 */
[----:B------:R-:W2:Y:S02]  /*e6b0*/  LDG.E R9, desc[UR4][R2.64+0x4] ;  /* 0x0000040402097981 */ /* 0x000ea4000c1e1900 */
[----:B--2---:R-:W-:-:S07]  /*e6c0*/  IMAD.IADD R6, R9, 0x1, -R6 ;  /* 0x0000000109067824 */ /* 0x004fce00078e0a06 */
.L_x_2063:
[----:B------:R-:W-:Y:S01]  /*e6d0*/  IMAD.MOV.U32 R3, RZ, RZ, RZ ;  /* 0x000000ffff037224 */ /* 0x000fe200078e00ff */
[----:B------:R-:W-:-:S05]  /*e6e0*/  ULDC.64 UR4, c[0x0][0x208] ;  /* 0x0000820000047ab9 */ /* 0x000fca0000000a00 */
[----:B------:R-:W2:Y:S01]  /*e6f0*/  @P0 LDG.E R3, desc[UR4][R4.64] ;  /* 0x0000000404030981 */ /* 0x000ea2000c1e1900 */
[----:B------:R-:W-:Y:S02]  /*e700*/  ULDC.64 UR4, c[0x0][0xa20] ;  /* 0x0002880000047ab9 */ /* 0x000fe40000000a00 */
[----:B------:R-:W-:-:S04]  /*e710*/  ISETP.NE.U32.AND P1, PT, RZ, UR4, PT ;  /* 0x00000004ff007c0c */ /* 0x000fc8000bf25070 */
[----:B------:R-:W-:Y:S01]  /*e720*/  ISETP.NE.AND.EX P1, PT, RZ, UR5, PT, P1 ;  /* 0x00000005ff007c0c */ /* 0x000fe2000bf25310 */
[----:B--2--5:R-:W-:-:S05]  /*e730*/  IMAD.IADD R2, R3, 0x1, R0 ;  /* 0x0000000103027824 */ /* 0x024fca00078e0200 */
[----:B------:R1:W-:Y:S07]  /*e740*/  STL [R1+0x4], R2 ;  /* 0x0000040201007387 */ /* 0x0003ee0000100800 */
[----:B------:R-:W-:Y:S05]  /*e750*/  @!P1 BRA `(.L_x_2064) ;  /* 0x0000000000149947 */ /* 0x000fea0003800000 */
[----:B-1----:R-:W-:Y:S01]  /*e760*/  IADD3 R2, P0, R11, UR4, RZ ;  /* 0x000000040b027c10 */ /* 0x002fe2000ff1e0ff */
[----:B------:R-:W-:-:S03]  /*e770*/  ULDC.64 UR6, c[0x0][0x208] ;  /* 0x0000820000067ab9 */ /* 0x000fc60000000a00 */
[----:B------:R-:W-:-:S05]  /*e780*/  IADD3.X R3, R10, UR5, RZ, P0, !PT ;  /* 0x000000050a037c10 */ /* 0x000fca00087fe4ff */
[----:B------:R1:W5:Y:S01]  /*e790*/  LDG.E R7, desc[UR6][R2.64] ;  /* 0x0000000602077981 */ /* 0x000362000c1e1900 */
[----:B------:R-:W-:Y:S05]  /*e7a0*/  BRA `(.L_x_2065) ;  /* 0x0000000000147947 */ /* 0x000fea0003800000 */
.L_x_2064:
[----:B------:R-:W-:Y:S05]  /*e7b0*/  @!P0 BRA `(.L_x_2065) ;  /* 0x0000000000108947 */ /* 0x000fea0003800000 */
[----:B------:R-:W-:Y:S02]  /*e7c0*/  ULDC.64 UR4, c[0x0][0x208] ;  /* 0x0000820000047ab9 */ /* 0x000fe40000000a00 */
[----:B------:R-:W2:Y:S04]  /*e7d0*/  LDG.E R7, desc[UR4][R4.64] ;  /* 0x0000000404077981 */ /* 0x000ea8000c1e1900 */
[----:B-1----:R-:W2:Y:S02]  /*e7e0*/  LDG.E R2, desc[UR4][R4.64+0x4] ;  /* 0x0000040404027981 */ /* 0x002ea4000c1e1900 */
[----:B--2---:R-:W-:-:S07]  /*e7f0*/  IMAD.IADD R7, R2, 0x1, -R7 ;  /* 0x0000000102077824 */ /* 0x004fce00078e0a07 */
.L_x_2065:
[----:B-----5:R-:W-:Y:S01]  /*e800*/  IADD3 R7, -R0, R7, RZ ;  /* 0x0000000700077210 */ /* 0x020fe20007ffe1ff */
[----:B------:R-:W-:Y:S01]  /*e810*/  BSSY B6, `(.L_x_2066) ;  /* 0x0000311000067945 */ /* 0x000fe20003800000 */
[----:B------:R-:W-:-:S04]  /*e820*/  LEA R0, R17, 0xff, 0x7 ;  /* 0x000000ff11007811 */ /* 0x000fc800078e38ff */
[C---:B------:R-:W-:Y:S01]  /*e830*/  IADD3 R6, R7.reuse, R0, -R6 ;  /* 0x0000000007067210 */ /* 0x040fe20007ffe806 */
[----:B------:R-:W-:-:S03]  /*e840*/  VIADD R7, R7, 0x7f ;  /* 0x0000007f07077836 */ /* 0x000fc60000000000 */
[----:B-1----:R-:W-:Y:S02]  /*e850*/  SHF.R.S32.HI R3, RZ, 0x1f, R6 ;  /* 0x0000001fff037819 */ /* 0x002fe40000011406 */
[----:B------:R-:W-:Y:S02]  /*e860*/  SHF.R.S32.HI R0, RZ, 0x1f, R7 ;  /* 0x0000001fff007819 */ /* 0x000fe40000011407 */
[----:B------:R-:W-:Y:S02]  /*e870*/  LEA.HI R3, R3, R6, RZ, 0x7 ;  /* 0x0000000603037211 */ /* 0x000fe400078f38ff */
[----:B------:R-:W-:Y:S02]  /*e880*/  LEA.HI R0, R0, R7, RZ, 0x7 ;  /* 0x0000000700007211 */ /* 0x000fe400078f38ff */
[----:B------:R-:W-:Y:S02]  /*e890*/  SHF.R.S32.HI R3, RZ, 0x7, R3 ;  /* 0x00000007ff037819 */ /* 0x000fe40000011403 */
[----:B------:R-:W-:-:S04]  /*e8a0*/  SHF.R.S32.HI R0, RZ, 0x7, R0 ;  /* 0x00000007ff007819 */ /* 0x000fc80000011400 */
[----:B------:R-:W-:-:S04]  /*e8b0*/  VIMNMX R2, R0, R3, PT ;  /* 0x0000000300027248 */ /* 0x000fc80003fe0100 */
[----:B------:R-:W-:Y:S01]  /*e8c0*/  ISETP.GT.AND P0, PT, R2, RZ, PT ;  /* 0x000000ff0200720c */ /* 0x000fe20003f04270 */
[----:B------:R1:W-:-:S12]  /*e8d0*/  STL [R1+0x14], R2 ;  /* 0x0000140201007387 */ /* 0x0003d80000100800 */
[----:B-1----:R-:W-:Y:S05]  /*e8e0*/  @P0 BRA `(.L_x_2067) ;  /* 0x0000000000480947 */ /* 0x002fea0003800000 */
[----:B------:R-:W1:Y:S02]  /*e8f0*/  S2R R2, SR_TID.X ;  /* 0x0000000000027919 */ /* 0x000e640000002100 */
        /* <DEDUP_REMOVED lines=15> */
[----:B-1----:R-:W-:Y:S01]  /*e9f0*/  IADD3 R16, R0, UR38, R7 ;  /* 0x0000002600107c10 */ /* 0x002fe2000fffe007 */
[----:B------:R-:W-:Y:S06]  /*ea00*/  BRA `(.L_x_2068) ;  /* 0x0000002c00c47947 */ /* 0x000fec0003800000 */
.L_x_2067:
        /* <DEDUP_REMOVED lines=23> */
.L_x_2069:
        /* <DEDUP_REMOVED lines=17> */
[----:B01----:R-:W-:-:S07]  /*ec90*/  IMAD.MOV.U32 R13, RZ, RZ, RZ ;  /* 0x000000ffff0d7224 */ /* 0x003fce00078e00ff */
[----:B------:R-:W-:-:S07]  /*eca0*/  LEPC R20, `(.L_x_2071) ;  /* 0x000000001014794e */ /* 0x000fce0000000000 */
[----:B--2---:R-:W-:Y:S05]  /*ecb0*/  CALL.ABS.NOINC R2 ;  /* 0x0000000002007343 */ /* 0x004fea0003c00000 */
.L_x_2071:
        /* <DEDUP_REMOVED lines=16> */
.L_x_2070:
        /* <DEDUP_REMOVED lines=18> */
[----:B------:R-:W1:Y:S01]  /*eee0*/  LDC R0, c[0x0][0x428] ;  /* 0x00010a00ff007b82 */ /* 0x000e620000000800 */
[----:B----4-:R-:W-:-:S06]  /*eef0*/  IMAD.MOV.U32 R4, RZ, RZ, R7 ;  /* 0x000000ffff047224 */ /* 0x010fcc00078e0007 */
[----:B------:R2:W5:Y:S01]  /*ef00*/  @P0 LDG.E R4, desc[UR6][R2.64] ;  /* 0x0000000602040981 */ /* 0x000562000c1e1900 */
[----:B------:R-:W-:Y:S01]  /*ef10*/  IMAD R17, R17, 0x80, R8 ;  /* 0x0000008011117824 */ /* 0x000fe200078e0208 */
[----:B------:R-:W-:Y:S02]  /*ef20*/  PLOP3.LUT P1, PT, P6, PT, PT, 0x8, 0x0 ;  /* 0x000000000000781c */ /* 0x000fe4000372e170 */
[----:B-1----:R-:W-:Y:S01]  /*ef30*/  ISETP.NE.AND P0, PT, R0, 0x1, PT ;  /* 0x000000010000780c */ /* 0x002fe20003f05270 */
[----:B------:R-:W-:-:S12]  /*ef40*/  IMAD.MOV.U32 R0, RZ, RZ, R18 ;  /* 0x000000ffff007224 */ /* 0x000fd800078e0012 */
[----:B------:R-:W1:Y:S08]  /*ef50*/  @P0 LDC R5, c[0x0][0x42c] ;  /* 0x00010b00ff050b82 */ /* 0x000e700000000800 */
[----:B------:R-:W3:Y:S01]  /*ef60*/  @P0 LDC R6, c[0x0][0x430] ;  /* 0x00010c00ff060b82 */ /* 0x000ee20000000800 */
[----:B-1----:R-:W-:-:S05]  /*ef70*/  @P0 IMAD.HI.U32 R5, R18, R5, RZ ;  /* 0x0000000512050227 */ /* 0x002fca00078e00ff */
[----:B---3--:R-:W-:Y:S02]  /*ef80*/  @P0 SHF.R.U32.HI R0, RZ, R6, R5 ;  /* 0x00000006ff000219 */ /* 0x008fe40000011605 */
[----:B------:R-:W-:-:S04]  /*ef90*/  ISETP.NE.U32.AND P0, PT, RZ, UR4, PT ;  /* 0x00000004ff007c0c */ /* 0x000fc8000bf05070 */
[----:B------:R-:W-:-:S04]  /*efa0*/  ISETP.NE.AND.EX P0, PT, RZ, UR5, PT, P0 ;  /* 0x00000005ff007c0c */ /* 0x000fc8000bf05300 */
[----:B--2---:R-:W-:-:S09]  /*efb0*/  SEL R7, R7, RZ, !P0 ;  /* 0x000000ff07077207 */ /* 0x004fd20004000000 */
.L_x_2072:
        /* <DEDUP_REMOVED lines=16> */
.L_x_2073:
        /* <DEDUP_REMOVED lines=15> */
.L_x_2074:
        /* <DEDUP_REMOVED lines=18> */
.L_x_2145:
[----:B------:R-:W-:Y:S01]  /*f2d0*/  UMOV UR4, 0xffffffff ;  /* 0xffffffff00047882 */ /* 0x000fe20000000000 */
[----:B0-----:R-:W-:Y:S02]  /*f2e0*/  SHF.R.S32.HI R13, RZ, 0x1f, R4 ;  /* 0x0000001fff0d7819 */ /* 0x001fe40000011404 */
[----:B------:R-:W-:Y:S05]  /*f2f0*/  BRA.DIV UR4, `(.L_x_2076) ;  /* 0x0000003a04707947 */ /* 0x000fea000b800000 */
[----:B------:R-:W-:-:S13]  /*f300*/  ELECT P6, URZ, PT ;  /* 0x00000000003f782f */ /* 0x000fda00038c0000 */
.L_x_2148:
[----:B------:R-:W-:Y:S05]  /*f310*/  @!P6 BRA `(.L_x_2077) ;  /* 0x00000004002ce947 */ /* 0x000fea0003800000 */
[----:B------:R-:W-:-:S04]  /*f320*/  ISETP.NE.U32.AND P0, PT, R2, RZ, PT ;  /* 0x000000ff0200720c */ /* 0x000fc80003f05070 */
[----:B------:R-:W-:-:S13]  /*f330*/  ISETP.NE.AND.EX P0, PT, R3, RZ, PT, P0 ;  /* 0x000000ff0300720c */ /* 0x000fda0003f05300 */
[----:B------:R-:W-:Y:S05]  /*f340*/  @!P0 BRA `(.L_x_2078) ;  /* 0x00000000004c8947 */ /* 0x000fea0003800000 */
[----:B------:R-:W0:Y:S01]  /*f350*/  LDC R10, c[0x0][0x41c] ;  /* 0x00010700ff0a7b82 */ /* 0x000e220000000800 */
[----:B------:R-:W-:Y:S01]  /*f360*/  IMAD.MOV.U32 R6, RZ, RZ, R5 ;  /* 0x000000ffff067224 */ /* 0x000fe200078e0005 */
[----:B------:R-:W-:Y:S01]  /*f370*/  ULDC.64 UR4, c[0x0][0x408] ;  /* 0x0001020000047ab9 */ /* 0x000fe20000000a00 */
[----:B------:R-:W-:Y:S01]  /*f380*/  ULDC.64 UR6, c[0x0][0x208] ;  /* 0x0000820000067ab9 */ /* 0x000fe20000000a00 */
[----:B0-----:R-:W-:-:S13]  /*f390*/  ISETP.NE.AND P0, PT, R10, 0x1, PT ;  /* 0x000000010a00780c */ /* 0x001fda0003f05270 */
[----:B------:R-:W0:Y:S02]  /*f3a0*/  @P0 LDC.64 R8, c[0x0][0x420] ;  /* 0x00010800ff080b82 */ /* 0x000e240000000a00 */
[----:B0-----:R-:W-:-:S05]  /*f3b0*/  @P0 IMAD.HI.U32 R8, R5, R8, RZ ;  /* 0x0000000805080227 */ /* 0x001fca00078e00ff */
[----:B------:R-:W-:-:S04]  /*f3c0*/  @P0 SHF.R.U32.HI R6, RZ, R9, R8 ;  /* 0x00000009ff060219 */ /* 0x000fc80000011608 */
[--C-:B------:R-:W-:Y:S01]  /*f3d0*/  SHF.R.S32.HI R9, RZ, 0x1f, R6.reuse ;  /* 0x0000001fff097819 */ /* 0x100fe20000011406 */
[----:B------:R-:W-:-:S04]  /*f3e0*/  IMAD.MOV R8, RZ, RZ, -R6 ;  /* 0x000000ffff087224 */ /* 0x000fc800078e0a06 */
[----:B------:R-:W-:Y:S02]  /*f3f0*/  IMAD R5, R10, R8, R5 ;  /* 0x000000080a057224 */ /* 0x000fe400078e0205 */
[----:B------:R-:W-:-:S04]  /*f400*/  IMAD R8, R13, UR4, RZ ;  /* 0x000000040d087c24 */ /* 0x000fc8000f8e02ff */
[----:B------:R-:W-:Y:S01]  /*f410*/  IMAD R10, R4, UR5, R8 ;  /* 0x00000005040a7c24 */ /* 0x000fe2000f8e0208 */
[----:B------:R-:W-:-:S05]  /*f420*/  MOV R8, R6 ;  /* 0x0000000600087202 */ /* 0x000fca0000000f00 */
[----:B------:R-:W-:-:S04]  /*f430*/  IMAD.WIDE.U32 R8, R4, UR4, R8 ;  /* 0x0000000404087c25 */ /* 0x000fc8000f8e0008 */
[----:B------:R-:W-:Y:S01]  /*f440*/  IMAD.IADD R6, R9, 0x1, R10 ;  /* 0x0000000109067824 */ /* 0x000fe200078e020a */
[----:B------:R-:W-:-:S04]  /*f450*/  LEA R10, P0, R8, R2, 0x2 ;  /* 0x00000002080a7211 */ /* 0x000fc800078010ff */
[----:B------:R-:W-:-:S05]  /*f460*/  LEA.HI.X R11, R8, R3, R6, 0x2, P0 ;  /* 0x00000003080b7211 */ /* 0x000fca00000f1406 */
[----:B------:R0:W5:Y:S04]  /*f470*/  LDG.E R6, desc[UR6][R10.64] ;  /* 0x000000060a067981 */ /* 0x000168000c1e1900 */
.L_x_2078:
        /* <DEDUP_REMOVED lines=9> */
.L_x_2149:
        /* <DEDUP_REMOVED lines=11> */
.L_x_2080:
        /* <DEDUP_REMOVED lines=18> */
[----:B------:R-:W-:-:S04]  /*f6e0*/  ULEA UR11, UR11, UR5, 0x7 ;  /* 0x000000050b0b7291 */ /* 0x000fc8000f8e383f */
        /* <DEDUP_REMOVED lines=14> */
.L_x_2077:
[----:B------:R-:W2:Y:S01]  /*f7d0*/  LDL.LU R11, [R1+0x20] ;  /* 0x00002000010b7983 */ /* 0x000ea20000300800 */
[----:B------:R-:W-:Y:S01]  /*f7e0*/  MOV R9, 0x400 ;  /* 0x0000040000097802 */ /* 0x000fe20000000f00 */
[----:B------:R-:W-:Y:S05]  /*f7f0*/  WARPSYNC.ALL ;  /* 0x0000000000007948 */ /* 0x000fea0003800000 */
[----:B------:R-:W0:Y:S01]  /*f800*/  S2R R10, SR_CgaCtaId ;  /* 0x00000000000a7919 */ /* 0x000e220000008800 */
[----:B------:R-:W-:-:S13]  /*f810*/  ELECT P0, URZ, PT ;  /* 0x00000000003f782f */ /* 0x000fda0003800000 */
[----:B------:R-:W-:Y:S01]  /*f820*/  @P0 R2UR UR13, R7 ;  /* 0x00000000070d02ca */ /* 0x000fe200000e0000 */
[----:B------:R-:W-:Y:S01]  /*f830*/  UIADD3 UR4, UP0, UR36, 0x270, URZ ;  /* 0x0000027024047890 */ /* 0x000fe2000ff1e03f */
[C---:B------:R-:W-:Y:S01]  /*f840*/  @P0 R2UR UR12, R18.reuse ;  /* 0x00000000120c02ca */ /* 0x040fe200000e0000 */
[----:B------:R-:W-:Y:S01]  /*f850*/  UMOV UR6, 0x0 ;  /* 0x0000000000067882 */ /* 0x000fe20000000000 */
[----:B------:R-:W-:Y:S01]  /*f860*/  @P0 R2UR UR11, R17 ;  /* 0x00000000110b02ca */ /* 0x000fe200000e0000 */
        /* <DEDUP_REMOVED lines=37> */
.L_x_2150:
[----:B------:R-:W-:Y:S05]  /*fac0*/  BSYNC B0 ;  /* 0x0000000000007941 */ /* 0x000fea0003800000 */
.L_x_2081:
[----:B0-----:R-:W2:Y:S01]  /*fad0*/  LDL R8, [R1+0x14] ;  /* 0x0000140001087983 */ /* 0x001ea20000100800 */
[----:B------:R-:W-:Y:S01]  /*fae0*/  BSSY B0, `(.L_x_2083) ;  /* 0x0000195000007945 */ /* 0x000fe20003800000 */
[----:B--2---:R-:W-:-:S13]  /*faf0*/  ISETP.GE.AND P0, PT, R8, 0x2, PT ;  /* 0x000000020800780c */ /* 0x004fda0003f06270 */
[----:B------:R-:W-:Y:S05]  /*fb00*/  @!P0 BRA `(.L_x_2084) ;  /* 0x0000001800488947 */ /* 0x000fea0003800000 */
[C---:B------:R-:W-:Y:S01]  /*fb10*/  LOP3.LUT R7, R8.reuse, 0x1, RZ, 0xc0, !PT ;  /* 0x0000000108077812 */ /* 0x040fe200078ec0ff */
[----:B------:R-:W-:Y:S01]  /*fb20*/  BSSY B1, `(.L_x_2085) ;  /* 0x000008e000017945 */ /* 0x000fe20003800000 */
[----:B------:R-:W-:Y:S02]  /*fb30*/  IADD3 R10, R8, -0x2, RZ ;  /* 0xfffffffe080a7810 */ /* 0x000fe40007ffe0ff */
[----:B------:R-:W-:-:S03]  /*fb40*/  ISETP.NE.U32.AND P0, PT, R7, 0x1, PT ;  /* 0x000000010700780c */ /* 0x000fc60003f05070 */
[----:B------:R-:W-:-:S10]  /*fb50*/  IMAD.MOV.U32 R7, RZ, RZ, R10 ;  /* 0x000000ffff077224 */ /* 0x000fd400078e000a */
[----:B------:R-:W-:Y:S05]  /*fb60*/  @!P0 BRA `(.L_x_2086) ;  /* 0x0000000800248947 */ /* 0x000fea0003800000 */
        /* <DEDUP_REMOVED lines=10> */
[----:B------:R-:W-:Y:S02]  /*fc10*/  IMAD.MOV.U32 R8, RZ, RZ, R6 ;  /* 0x000000ffff087224 */ /* 0x000fe400078e0006 */
[----:B------:R-:W-:Y:S01]  /*fc20*/  IMAD.MOV.U32 R7, RZ, RZ, R10 ;  /* 0x000000ffff077224 */ /* 0x000fe200078e000a */
        /* <DEDUP_REMOVED lines=9> */
[----:B------:R-:W-:Y:S01]  /*fcc0*/  @P0 SHF.R.U32.HI R7, RZ, R9, R8 ;  /* 0x00000009ff070219 */ /* 0x000fe20000011608 */
[----:B------:R-:W-:-:S03]  /*fcd0*/  IMAD R8, R13, UR4, RZ ;  /* 0x000000040d087c24 */ /* 0x000fc6000f8e02ff */
[--C-:B------:R-:W-:Y:S01]  /*fce0*/  SHF.R.S32.HI R9, RZ, 0x1f, R7.reuse ;  /* 0x0000001fff097819 */ /* 0x100fe20000011407 */
[C---:B------:R-:W-:Y:S02]  /*fcf0*/  IMAD R14, R4.reuse, UR5, R8 ;  /* 0x00000005040e7c24 */ /* 0x040fe4000f8e0208 */
        /* <DEDUP_REMOVED lines=8> */
.L_x_2089:
[----:B0-----:R-:W0:Y:S01]  /*fd80*/  S2R R3, SR_CgaCtaId ;  /* 0x0000000000037919 */ /* 0x001e220000008800 */
[----:B------:R-:W-:-:S04]  /*fd90*/  MOV R2, 0x400 ;  /* 0x0000040000027802 */ /* 0x000fc80000000f00 */
[----:B0-----:R-:W-:Y:S02]  /*fda0*/  LEA R2, R3, R2, 0x18 ;  /* 0x0000000203027211 */ /* 0x001fe400078ec0ff */
[----:B------:R-:W-:-:S03]  /*fdb0*/  SHF.L.U32 R3, R12, 0x1f, RZ ;  /* 0x0000001f0c037819 */ /* 0x000fc600000006ff */
[----:B------:R-:W-:-:S04]  /*fdc0*/  IMAD R2, R11, 0x8, R2 ;  /* 0x000000080b027824 */ /* 0x000fc800078e0202 */
[----:B------:R-:W0:Y:S02]  /*fdd0*/  SYNCS.PHASECHK.TRANS64.TRYWAIT P0, [R2+URZ+0x34840], R3 ;  /* 0x03484003020075a7 */ /* 0x000e24000800017f */
[----:B0-----:R-:W-:Y:S05]  /*fde0*/  @!P0 BRA `(.L_x_2090) ;  /* 0x0000003000088947 */ /* 0x001fea0003800000 */
.L_x_2151:
        /* <DEDUP_REMOVED lines=11> */
.L_x_2091:
        /* <DEDUP_REMOVED lines=37> */
.L_x_2152:
        /* <DEDUP_REMOVED lines=13> */
.L_x_2093:
        /* <DEDUP_REMOVED lines=31> */
.L_x_2088:
[----:B------:R-:W-:Y:S05]  /*103b0*/  BSYNC B2 ;  /* 0x0000000000027941 */ /* 0x000fea0003800000 */
.L_x_2087:
[----:B------:R-:W2:Y:S04]  /*103c0*/  LDL.LU R2, [R1+0x14] ;  /* 0x0000140001027983 */ /* 0x000ea80000300800 */
[----:B------:R0:W-:Y:S04]  /*103d0*/  STL [R1], R11 ;  /* 0x0000000b01007387 */ /* 0x0001e80000100800 */
[----:B------:R0:W-:Y:S02]  /*103e0*/  STL [R1+0x8], R12 ;  /* 0x0000080c01007387 */ /* 0x0001e40000100800 */
[----:B0-2---:R-:W-:-:S07]  /*103f0*/  VIADD R7, R2, 0xfffffffd ;  /* 0xfffffffd02077836 */ /* 0x005fce0000000000 */
.L_x_2086:
[----:B------:R-:W-:Y:S05]  /*10400*/  BSYNC B1 ;  /* 0x0000000000017941 */ /* 0x000fea0003800000 */
.L_x_2085:
[----:B------:R-:W-:-:S13]  /*10410*/  ISETP.NE.AND P0, PT, R10, RZ, PT ;  /* 0x000000ff0a00720c */ /* 0x000fda0003f05270 */
[----:B------:R-:W-:Y:S05]  /*10420*/  @!P0 BRA `(.L_x_2084) ;  /* 0x0000001000008947 */ /* 0x000fea0003800000 */
[----:B------:R-:W-:-:S07]  /*10430*/  MOV R10, R6 ;  /* 0x00000006000a7202 */ /* 0x000fce0000000f00 */
.L_x_2108:
        /* <DEDUP_REMOVED lines=33> */
.L_x_2096:
[----:B------:R-:W1:Y:S01]  /*10650*/  S2R R3, SR_CgaCtaId ;  /* 0x0000000000037919 */ /* 0x000e620000008800 */
[----:B------:R-:W-:-:S04]  /*10660*/  MOV R2, 0x400 ;  /* 0x0000040000027802 */ /* 0x000fc80000000f00 */
[----:B-1----:R-:W-:Y:S02]  /*10670*/  LEA R2, R3, R2, 0x18 ;  /* 0x0000000203027211 */ /* 0x002fe400078ec0ff */
[----:B------:R-:W-:-:S03]  /*10680*/  SHF.L.U32 R3, R9, 0x1f, RZ ;  /* 0x0000001f09037819 */ /* 0x000fc600000006ff */
[----:B------:R-:W-:-:S04]  /*10690*/  IMAD R2, R8, 0x8, R2 ;  /* 0x0000000808027824 */ /* 0x000fc800078e0202 */
[----:B------:R-:W1:Y:S02]  /*106a0*/  SYNCS.PHASECHK.TRANS64.TRYWAIT P0, [R2+URZ+0x34840], R3 ;  /* 0x03484003020075a7 */ /* 0x000e64000800017f */
[----:B-1----:R-:W-:Y:S05]  /*106b0*/  @!P0 BRA `(.L_x_2097) ;  /* 0x0000002400fc8947 */ /* 0x002fea0003800000 */
.L_x_2153:
[----:B0-----:R-:W0:Y:S02]  /*106c0*/  S2R R11, SR_TID.X ;  /* 0x00000000000b7919 */ /* 0x001e240000002100 */
[----:B0-----:R-:W-:-:S04]  /*106d0*/  LOP3.LUT R11, R11, 0x7f, RZ, 0xc0, !PT ;  /* 0x0000007f0b0b7812 */ /* 0x001fc800078ec0ff */
[----:B------:R-:W-:-:S13]  /*106e0*/  ISETP.NE.AND P0, PT, R11, RZ, PT ;  /* 0x000000ff0b00720c */ /* 0x000fda0003f05270 */
[----:B------:R-:W-:Y:S05]  /*106f0*/  @P0 BRA `(.L_x_2098) ;  /* 0x00000000001c0947 */ /* 0x000fea0003800000 */
[----:B------:R-:W0:Y:S01]  /*10700*/  S2R R11, SR_TID.X ;  /* 0x00000000000b7919 */ /* 0x000e220000002100 */
[----:B-1----:R-:W-:-:S04]  /*10710*/  MOV R3, 0xc000 ;  /* 0x0000c00000037802 */ /* 0x002fc80000000f00 */
[----:B------:R2:W-:Y:S01]  /*10720*/  SYNCS.ARRIVE.TRANS64 RZ, [R2+URZ+0x34830], R3 ;  /* 0x0348300302ff79a7 */ /* 0x0005e2000800003f */
[----:B0-----:R-:W-:-:S04]  /*10730*/  LOP3.LUT R11, R11, 0x1f, RZ, 0xc0, !PT ;  /* 0x0000001f0b0b7812 */ /* 0x001fc800078ec0ff */
[----:B------:R-:W-:-:S13]  /*10740*/  ISETP.NE.AND P1, PT, R11, RZ, PT ;  /* 0x000000ff0b00720c */ /* 0x000fda0003f25270 */
[----:B--2---:R-:W-:Y:S05]  /*10750*/  @!P1 BRA `(.L_x_2098) ;  /* 0x0000000000049947 */ /* 0x004fea0003800000 */
[----:B------:R-:W-:Y:S01]  /*10760*/  BPT.TRAP 0x1 ;  /* 0x000000040000795c */ /* 0x000fe20000300000 */
.L_x_2098:
        /* <DEDUP_REMOVED lines=37> */
.L_x_2154:
        /* <DEDUP_REMOVED lines=8> */
.L_x_2100:
        /* <DEDUP_REMOVED lines=19> */
[----:B------:R-:W-:-:S04]  /*10b70*/  ULEA UR11, UR11, UR5, 0x7 ;  /* 0x000000050b0b7291 */ /* 0x000fc8000f8e383f */
        /* <DEDUP_REMOVED lines=9> */
.L_x_2095:
[----:B------:R-:W-:Y:S05]  /*10c10*/  BSYNC B1 ;  /* 0x0000000000017941 */ /* 0x000fea0003800000 */
.L_x_2094:
        /* <DEDUP_REMOVED lines=32> */
.L_x_2103:
[----:B------:R-:W2:Y:S01]  /*10e20*/  S2R R3, SR_CgaCtaId ;  /* 0x0000000000037919 */ /* 0x000ea20000008800 */
[----:B------:R-:W-:-:S04]  /*10e30*/  MOV R2, 0x400 ;  /* 0x0000040000027802 */ /* 0x000fc80000000f00 */
[----:B--2---:R-:W-:Y:S02]  /*10e40*/  LEA R2, R3, R2, 0x18 ;  /* 0x0000000203027211 */ /* 0x004fe400078ec0ff */
[----:B------:R-:W-:-:S03]  /*10e50*/  SHF.L.U32 R3, R14, 0x1f, RZ ;  /* 0x0000001f0e037819 */ /* 0x000fc600000006ff */
[----:B------:R-:W-:-:S04]  /*10e60*/  IMAD R2, R15, 0x8, R2 ;  /* 0x000000080f027824 */ /* 0x000fc800078e0202 */
[----:B------:R-:W2:Y:S02]  /*10e70*/  SYNCS.PHASECHK.TRANS64.TRYWAIT P0, [R2+URZ+0x34840], R3 ;  /* 0x03484003020075a7 */ /* 0x000ea4000800017f */
[----:B--2---:R-:W-:Y:S05]  /*10e80*/  @!P0 BRA `(.L_x_2104) ;  /* 0x0000002000308947 */ /* 0x004fea0003800000 */
.L_x_2155:
        /* <DEDUP_REMOVED lines=11> */
.L_x_2105:
[----:B0-----:R-:W3:Y:S01]  /*10f40*/  LDL R14, [R1] ;  /* 0x00000000010e7983 */ /* 0x001ee20000100800 */
[----:B------:R-:W-:-:S03]  /*10f50*/  MOV R15, 0x400 ;  /* 0x00000400000f7802 */ /* 0x000fc60000000f00 */
[----:B------:R-:W4:Y:S01]  /*10f60*/  LDL R11, [R1+0x4] ;  /* 0x00000400010b7983 */ /* 0x000f220000100800 */
[----:B------:R-:W0:Y:S01]  /*10f70*/  S2R R17, SR_CgaCtaId ;  /* 0x0000000000117919 */ /* 0x000e220000008800 */
[----:B------:R-:W-:Y:S01]  /*10f80*/  R2UR UR11, R12 ;  /* 0x000000000c0b72ca */ /* 0x000fe200000e0000 */
[----:B------:R-:W-:Y:S01]  /*10f90*/  UIADD3 UR4, UP0, UR36, 0x370, URZ ;  /* 0x0000037024047890 */ /* 0x000fe2000ff1e03f */
[----:B------:R-:W-:Y:S02]  /*10fa0*/  R2UR UR12, R0 ;  /* 0x00000000000c72ca */ /* 0x000fe400000e0000 */
[----:B0-----:R-:W-:-:S04]  /*10fb0*/  LEA R15, R17, R15, 0x18 ;  /* 0x0000000f110f7211 */ /* 0x001fc800078ec0ff */
[----:B--2---:R-:W-:Y:S02]  /*10fc0*/  IADD3 R2, R15, 0x34800, RZ ;  /* 0x000348000f027810 */ /* 0x004fe40007ffe0ff */
        /* <DEDUP_REMOVED lines=29> */
.L_x_2156:
        /* <DEDUP_REMOVED lines=8> */
.L_x_2107:
        /* <DEDUP_REMOVED lines=21> */
[----:B------:R-:W-:Y:S02]  /*11370*/  ULEA UR11, UR11, UR5, 0x7 ;  /* 0x000000050b0b7291 */ /* 0x000fe4000f8e383f */
[----:B------:R-:W-:-:S09]  /*11380*/  UIADD3.X UR5, URZ, UR37, URZ, UP0, !UPT ;  /* 0x000000253f057290 */ /* 0x000fd200087fe43f */
[----:B------:R0:W-:Y:S02]  /*11390*/  UTMALDG.4D [UR8], [UR4], desc[UR6] ;  /* 0x00000608040075b4 */ /* 0x0001e40008019000 */
[----:B0-----:R-:W-:Y:S01]  /*113a0*/  UMOV UR8, UR14 ;  /* 0x0000000e00087c82 */ /* 0x001fe20008000000 */
[----:B------:R-:W-:Y:S02]  /*113b0*/  UMOV UR10, UR15 ;  /* 0x0000000f000a7c82 */ /* 0x000fe40008000000 */
[----:B------:R1:W-:Y:S02]  /*113c0*/  UTMALDG.4D [UR8], [UR4], desc[UR6] ;  /* 0x00000608040075b4 */ /* 0x0003e40008019000 */
[----:B-1----:R-:W-:Y:S01]  /*113d0*/  NOP ;  /* 0x0000000000007918 */ /* 0x002fe20000000000 */
.L_x_2102:
[----:B------:R-:W-:Y:S05]  /*113e0*/  BSYNC B1 ;  /* 0x0000000000017941 */ /* 0x000fea0003800000 */
.L_x_2101:
[C---:B------:R-:W-:Y:S02]  /*113f0*/  ISETP.GT.AND P0, PT, R7.reuse, 0x1, PT ;  /* 0x000000010700780c */ /* 0x040fe40003f04270 */
[----:B------:R-:W-:-:S05]  /*11400*/  IADD3 R2, R7, -0x2, RZ ;  /* 0xfffffffe07027810 */ /* 0x000fca0007ffe0ff */
[----:B------:R-:W-:-:S06]  /*11410*/  IMAD.MOV.U32 R7, RZ, RZ, R2 ;  /* 0x000000ffff077224 */ /* 0x000fcc00078e0002 */
[----:B------:R-:W-:Y:S05]  /*11420*/  @P0 BRA `(.L_x_2108) ;  /* 0xfffffff000040947 */ /* 0x000fea000383ffff */
.L_x_2084:
[----:B------:R-:W-:Y:S05]  /*11430*/  BSYNC B0 ;  /* 0x0000000000007941 */ /* 0x000fea0003800000 */
.L_x_2083:
        /* <DEDUP_REMOVED lines=18> */
.L_x_2110:
[----:B------:R-:W-:Y:S05]  /*11560*/  BSYNC B0 ;  /* 0x0000000000007941 */ /* 0x000fea0003800000 */
.L_x_2109:
        /* <DEDUP_REMOVED lines=11> */
.L_x_2157:
        /* <DEDUP_REMOVED lines=11> */
.L_x_2114:
[----:B------:R-:W2:Y:S01]  /*116d0*/  LDL.LU R8, [R1+0x4] ;  /* 0x0000040001087983 */ /* 0x000ea20000300800 */
[----:B------:R-:W-:-:S03]  /*116e0*/  MOV R4, 0x400 ;  /* 0x0000040000047802 */ /* 0x000fc60000000f00 */
[----:B-1----:R-:W3:Y:S01]  /*116f0*/  LDL R2, [R1] ;  /* 0x0000000001027983 */ /* 0x002ee20000100800 */
        /* <DEDUP_REMOVED lines=11> */
[----:B--2---:R-:W-:Y:S01]  /*117b0*/  R2UR UR5, R8 ;  /* 0x00000000080572ca */ /* 0x004fe200000e0000 */
[----:B---3--:R-:W-:-:S05]  /*117c0*/  IMAD R2, R2, 0x8000, R4 ;  /* 0x0000800002027824 */ /* 0x008fca00078e0204 */
[----:B------:R-:W-:-:S07]  /*117d0*/  R2UR UR6, R2 ;  /* 0x00000000020672ca */ /* 0x000fce00000e0000 */
[----:B------:R-:W-:Y:S02]  /*117e0*/  ULEA UR11, UR11, UR5, 0x7 ;  /* 0x000000050b0b7291 */ /* 0x000fe4000f8e383f */
[----:B------:R-:W-:-:S04]  /*117f0*/  UIADD3.X UR5, URZ, UR37, URZ, UP0, !UPT ;  /* 0x000000253f057290 */ /* 0x000fc800087fe43f */
        /* <DEDUP_REMOVED lines=8> */
.L_x_2112:
[----:B------:R-:W-:Y:S05]  /*11880*/  BSYNC B0 ;  /* 0x0000000000007941 */ /* 0x000fea0003800000 */
.L_x_2111:
        /* <DEDUP_REMOVED lines=9> */
.L_x_2068:
[----:B------:R-:W-:Y:S05]  /*11920*/  BSYNC B6 ;  /* 0x0000000000067941 */ /* 0x000fea0003800000 */
.L_x_2066:
[----:B------:R-:W-:-:S03]  /*11930*/  UMOV UR4, 0xffffffff ;  /* 0xffffffff00047882 */ /* 0x000fc60000000000 */
[----:B------:R-:W-:Y:S05]  /*11940*/  BRA.DIV UR4, `(.L_x_2115) ;  /* 0x0000001604bc7947 */ /* 0x000fea000b800000 */
[----:B------:R2:W3:Y:S04]  /*11950*/  SHFL.IDX PT, R4, R16, RZ, 0x1f ;  /* 0x00001fff10047589 */ /* 0x0004e800000e0000 */
[----:B------:R-:W4:Y:S02]  /*11960*/  SHFL.IDX PT, R16, R16, 0x1, 0x1f ;  /* 0x00201f0010107f89 */ /* 0x000f2400000e0000 */
.L_x_2161:
[----:B-1----:R-:W1:Y:S01]  /*11970*/  S2R R0, SR_TID.X ;  /* 0x0000000000007919 */ /* 0x002e620000002100 */
[----:B------:R-:W-:Y:S01]  /*11980*/  ULDC UR4, c[0x0][0xc14] ;  /* 0x0003050000047ab9 */ /* 0x000fe20000000800 */
[----:B------:R-:W-:Y:S01]  /*11990*/  BSSY B0, `(.L_x_2116) ;  /* 0x000000c000007945 */ /* 0x000fe20003800000 */
[----:B------:R-:W-:Y:S01]  /*119a0*/  IMAD.MOV.U32 R17, RZ, RZ, RZ ;  /* 0x000000ffff117224 */ /* 0x000fe200078e00ff */
[----:B-1----:R-:W-:Y:S02]  /*119b0*/  LOP3.LUT R6, R0, 0x1f, RZ, 0xc0, !PT ;  /* 0x0000001f00067812 */ /* 0x002fe400078ec0ff */
[----:B------:R-:W-:Y:S02]  /*119c0*/  MOV R0, UR4 ;  /* 0x0000000400007c02 */ /* 0x000fe40008000f00 */
        /* <DEDUP_REMOVED lines=8> */
.L_x_2117:
[----:B------:R-:W-:Y:S05]  /*11a50*/  BSYNC B0 ;  /* 0x0000000000007941 */ /* 0x000fea0003800000 */
.L_x_2116:
        /* <DEDUP_REMOVED lines=23> */
.L_x_2169:
[----:B------:R-:W-:Y:S02]  /*11bd0*/  ULDC UR4, c[0x0][0xc10] ;  /* 0x0003040000047ab9 */ /* 0x000fe40000000800 */
[----:B------:R-:W-:-:S05]  /*11be0*/  MOV R5, UR4 ;  /* 0x0000000400057c02 */ /* 0x000fca0008000f00 */
[----:B-1----:R-:W-:-:S04]  /*11bf0*/  IMAD R3, R14, R5, RZ ;  /* 0x000000050e037224 */ /* 0x002fc800078e02ff */
[----:B--2-4-:R-:W-:-:S05]  /*11c00*/  IMAD.IADD R16, R16, 0x1, R3 ;  /* 0x0000000110107824 */ /* 0x014fca00078e0203 */
[----:B---3--:R-:W-:-:S13]  /*11c10*/  ISETP.GT.AND P0, PT, R16, R4, PT ;  /* 0x000000041000720c */ /* 0x008fda0003f04270 */
[----:B------:R-:W-:Y:S05]  /*11c20*/  @P0 BRA `(.L_x_2119) ;  /* 0x0000000000b80947 */ /* 0x000fea0003800000 */
[----:B------:R-:W1:Y:S02]  /*11c30*/  LDC R0, c[0x0][0xc14] ;  /* 0x00030500ff007b82 */ /* 0x000e640000000800 */
.L_x_2124:
        /* <DEDUP_REMOVED lines=15> */
.L_x_2122:
[----:B------:R-:W-:Y:S05]  /*11d30*/  BSYNC B0 ;  /* 0x0000000000007941 */ /* 0x000fea0003800000 */
.L_x_2121:
        /* <DEDUP_REMOVED lines=22> */
[----:B------:R0:W1:Y:S02]  /*11ea0*/  SHFL.IDX PT, R14, R2, 0x1f, 0x1f ;  /* 0x03e01f00020e7f89 */ /* 0x00006400000e0000 */
.L_x_2177:
[----:B------:R-:W-:Y:S02]  /*11eb0*/  ULDC UR4, c[0x0][0xc10] ;  /* 0x0003040000047ab9 */ /* 0x000fe40000000800 */
[----:B------:R-:W-:-:S04]  /*11ec0*/  IMAD.U32 R5, RZ, RZ, UR4 ;  /* 0x00000004ff057e24 */ /* 0x000fc8000f8e00ff */
[----:B-1----:R-:W-:-:S04]  /*11ed0*/  IMAD R3, R14, R5, RZ ;  /* 0x000000050e037224 */ /* 0x002fc800078e02ff */
[----:B------:R-:W-:-:S05]  /*11ee0*/  IMAD.IADD R16, R3, 0x1, R16 ;  /* 0x0000000103107824 */ /* 0x000fca00078e0210 */
[----:B------:R-:W-:-:S13]  /*11ef0*/  ISETP.GT.AND P0, PT, R16, R4, PT ;  /* 0x000000041000720c */ /* 0x000fda0003f04270 */
[----:B------:R-:W-:Y:S05]  /*11f00*/  @!P0 BRA `(.L_x_2124) ;  /* 0xfffffffc004c8947 */ /* 0x000fea000383ffff */
.L_x_2119:
        /* <DEDUP_REMOVED lines=8> */
.L_x_2181:
[----:B------:R-:W-:Y:S01]  /*11f90*/  ISETP.NE.AND P0, PT, R3, RZ, PT ;  /* 0x000000ff0300720c */ /* 0x000fe20003f05270 */
[----:B------:R-:W-:-:S12]  /*11fa0*/  IMAD.MOV.U32 R7, RZ, RZ, RZ ;  /* 0x000000ffff077224 */ /* 0x000fd800078e00ff */
[----:B------:R-:W-:Y:S05]  /*11fb0*/  @!P0 BRA `(.L_x_2126) ;  /* 0x0000000000108947 */ /* 0x000fea0003800000 */
[----:B------:R-:W-:Y:S01]  /*11fc0*/  UMOV UR4, 0xffffffff ;  /* 0xffffffff00047882 */ /* 0x000fe20000000000 */
[----:B------:R-:W-:Y:S02]  /*11fd0*/  IADD3 R12, R6, -0x1, RZ ;  /* 0xffffffff060c7810 */ /* 0x000fe40007ffe0ff */
[----:B------:R-:W-:Y:S05]  /*11fe0*/  BRA.DIV UR4, `(.L_x_2127) ;  /* 0x0000001a04487947 */ /* 0x000fea000b800000 */
[----:B------:R3:W4:Y:S02]  /*11ff0*/  SHFL.IDX PT, R7, R2, R12, 0x1f ;  /* 0x00001f0c02077589 */ /* 0x00072400000e0000 */
.L_x_2126:
        /* <DEDUP_REMOVED lines=33> */
[----:B------:R-:W-:Y:S01]  /*12210*/  IMAD R4, R8, R9, RZ ;  /* 0x0000000908047224 */ /* 0x000fe200078e02ff */
[----:B------:R-:W-:-:S03]  /*12220*/  IADD3 R9, -R9, RZ, RZ ;  /* 0x000000ff09097210 */ /* 0x000fc60007ffe1ff */
        /* <DEDUP_REMOVED lines=25> */
[----:B------:R-:W-:Y:S02]  /*123c0*/  @!P0 IADD3 R3, -R3, RZ, RZ ;  /* 0x000000ff03038210 */ /* 0x000fe40007ffe1ff */
[----:B------:R-:W-:-:S13]  /*123d0*/  ISETP.NE.AND P0, PT, R8, RZ, PT ;  /* 0x000000ff0800720c */ /* 0x000fda0003f05270 */
[----:B------:R-:W-:Y:S01]  /*123e0*/  @!P0 LOP3.LUT R3, RZ, R8, RZ, 0x33, !PT ;  /* 0x00000008ff038212 */ /* 0x000fe200078e33ff */
[----:B------:R-:W-:-:S03]  /*123f0*/  IMAD.MOV R8, RZ, RZ, -R8 ;  /* 0x000000ffff087224 */ /* 0x000fc600078e0a08 */
[----:B------:R-:W-:Y:S01]  /*12400*/  LOP3.LUT R2, RZ, R3, RZ, 0x33, !PT ;  /* 0x00000003ff027212 */ /* 0x000fe200078e33ff */
[----:B------:R-:W-:-:S04]  /*12410*/  IMAD R18, R3, R8, R4 ;  /* 0x0000000803127224 */ /* 0x000fc800078e0204 */
[----:B------:R-:W-:Y:S01]  /*12420*/  IMAD.IADD R17, R17, 0x1, R2 ;  /* 0x0000000111117824 */ /* 0x000fe200078e0202 */
[----:B------:R-:W-:Y:S06]  /*12430*/  BRA `(.L_x_2128) ;  /* 0x00000000001c7947 */ /* 0x000fec0003800000 */
.L_x_2120:
[----:B------:R-:W-:Y:S01]  /*12440*/  UMOV UR4, URZ ;  /* 0x0000003f00047c82 */ /* 0x000fe20008000000 */
[----:B------:R-:W-:Y:S01]  /*12450*/  UMOV UR5, URZ ;  /* 0x0000003f00057c82 */ /* 0x000fe20008000000 */
[----:B------:R-:W-:Y:S01]  /*12460*/  ULDC UR6, c[0x0][0xc14] ;  /* 0x0003050000067ab9 */ /* 0x000fe20000000800 */
[----:B------:R-:W-:Y:S01]  /*12470*/  IMAD.MOV.U32 R16, RZ, RZ, R4 ;  /* 0x000000ffff107224 */ /* 0x000fe200078e0004 */
[----:B------:R-:W-:Y:S01]  /*12480*/  MOV R19, UR6 ;  /* 0x0000000600137c02 */ /* 0x000fe20008000f00 */
[----:B------:R-:W-:Y:S02]  /*12490*/  IMAD.U32 R17, RZ, RZ, UR4 ;  /* 0x00000004ff117e24 */ /* 0x000fe4000f8e00ff */
[----:B------:R-:W-:-:S07]  /*124a0*/  IMAD.U32 R18, RZ, RZ, UR5 ;  /* 0x00000005ff127e24 */ /* 0x000fce000f8e00ff */
.L_x_2128:
        /* <DEDUP_REMOVED lines=12> */
.L_x_2062:
        /* <DEDUP_REMOVED lines=12> */
.L_x_2184:
[----:B------:R-:W-:Y:S05]  /*12630*/  BSYNC B0 ;  /* 0x0000000000007941 */ /* 0x000fea0003800000 */
.L_x_2130:
[----:B------:R-:W-:-:S03]  /*12640*/  UMOV UR4, 0xffffffff ;  /* 0xffffffff00047882 */ /* 0x000fc60000000000 */
[----:B------:R-:W-:Y:S05]  /*12650*/  BRA.DIV UR4, `(.L_x_2132) ;  /* 0x0000001204e87947 */ /* 0x000fea000b800000 */
[----:B------:R-:W2:Y:S02]  /*12660*/  S2R R2, SR_TID.X ;  /* 0x0000000000027919 */ /* 0x000ea40000002100 */
[----:B--2---:R-:W-:-:S04]  /*12670*/  SHF.R.U32.HI R2, RZ, 0x5, R2 ;  /* 0x00000005ff027819 */ /* 0x004fc80000011602 */
[----:B------:R-:W-:-:S05]  /*12680*/  LOP3.LUT R2, R2, 0x3, RZ, 0xc0, !PT ;  /* 0x0000000302027812 */ /* 0x000fca00078ec0ff */
[----:B------:R2:W3:Y:S02]  /*12690*/  SHFL.IDX PT, R14, R2, RZ, 0x1f ;  /* 0x00001fff020e7589 */ /* 0x0004e400000e0000 */
.L_x_2187:
[----:B---3--:R-:W-:Y:S01]  /*126a0*/  ISETP.NE.AND P0, PT, R14, RZ, PT ;  /* 0x000000ff0e00720c */ /* 0x008fe20003f05270 */
[----:B------:R-:W-:-:S12]  /*126b0*/  BSSY B0, `(.L_x_2133) ;  /* 0x0000029000007945 */ /* 0x000fd80003800000 */
[----:B------:R-:W-:Y:S05]  /*126c0*/  @P0 BRA `(.L_x_2134) ;  /* 0x00000000009c0947 */ /* 0x000fea0003800000 */
[----:B------:R-:W-:-:S03]  /*126d0*/  UMOV UR4, 0xffffffff ;  /* 0xffffffff00047882 */ /* 0x000fc60000000000 */
[----:B------:R-:W-:Y:S05]  /*126e0*/  BRA.DIV UR4, `(.L_x_2135) ;  /* 0x0000001204f87947 */ /* 0x000fea000b800000 */
[----:B------:R-:W-:-:S13]  /*126f0*/  ELECT P6, URZ, PT ;  /* 0x00000000003f782f */ /* 0x000fda00038c0000 */
.L_x_2190:
        /* <DEDUP_REMOVED lines=8> */
.L_x_2136:
        /* <DEDUP_REMOVED lines=10> */
[----:B------:R-:W-:Y:S02]  /*12820*/  LOP3.LUT R4, R7, R4, RZ, 0x3c, !PT ;  /* 0x0000000407047212 */ /* 0x000fe400078e3cff */
[----:B------:R-:W-:-:S02]  /*12830*/  LEA R7, R3, R2, 0x3 ;  /* 0x0000000203077211 */ /* 0x000fc400078e18ff */
[----:B------:R-:W-:Y:S01]  /*12840*/  SHF.L.U32 R2, R4, 0x1f, RZ ;  /* 0x0000001f04027819 */ /* 0x000fe200000006ff */
[----:B-1----:R-:W-:Y:S06]  /*12850*/  @!P0 BRA `(.L_x_2137) ;  /* 0x0000001000bc8947 */ /* 0x002fec0003800000 */
.L_x_2191:
[----:B------:R-:W2:Y:S02]  /*12860*/  SYNCS.PHASECHK.TRANS64.TRYWAIT P0, [R7+URZ], R2 ;  /* 0x00000002070075a7 */ /* 0x000ea4000800017f */
[----:B--2---:R-:W-:Y:S05]  /*12870*/  @!P0 BRA `(.L_x_2138) ;  /* 0x0000001000c88947 */ /* 0x004fea0003800000 */
.L_x_2192:
[----:B------:R-:W-:Y:S05]  /*12880*/  @!P2 BRA `(.L_x_2139) ;  /* 0x000000000004a947 */ /* 0x000fea0003800000 */
[----:B------:R-:W-:Y:S01]  /*12890*/  BPT.TRAP 0x1 ;  /* 0x000000040000795c */ /* 0x000fe20000300000 */
.L_x_2139:
[----:B------:R-:W3:Y:S01]  /*128a0*/  LDL.LU R4, [R1] ;  /* 0x0000000001047983 */ /* 0x000ee20000300800 */
[----:B------:R-:W-:-:S04]  /*128b0*/  VIADD R0, R0, 0x34860 ;  /* 0x0003486000007836 */ /* 0x000fc80000000000 */
[----:B---3--:R-:W-:-:S04]  /*128c0*/  IMAD R4, R4, 0x8, R0 ;  /* 0x0000000804047824 */ /* 0x008fc800078e0200 */
[----:B------:R-:W3:Y:S02]  /*128d0*/  SYNCS.PHASECHK.TRANS64.TRYWAIT P0, [R4+URZ], R5 ;  /* 0x00000005040075a7 */ /* 0x000ee4000800017f */
[----:B---3--:R-:W-:Y:S05]  /*128e0*/  @!P0 BRA `(.L_x_2140) ;  /* 0x0000001000c08947 */ /* 0x008fea0003800000 */
.L_x_2193:
[----:B------:R-:W-:-:S07]  /*128f0*/  IMAD R3, R3, 0x8, R0 ;  /* 0x0000000803037824 */ /* 0x000fce00078e0200 */
.L_x_2141:
[----:B----4-:R4:W0:Y:S02]  /*12900*/  SYNCS.PHASECHK.TRANS64.TRYWAIT P0, [R3+URZ], R2 ;  /* 0x00000002030075a7 */ /* 0x010824000800017f */
[----:B0-----:R-:W-:Y:S05]  /*12910*/  @!P0 NANOSLEEP.SYNCS 0x989680 ;  /* 0x009896800000895d */ /* 0x001fea0003900000 */
[----:B------:R-:W0:Y:S02]  /*12920*/  @!P0 SYNCS.PHASECHK.TRANS64 P0, [R3+URZ], R2 ;  /* 0x00000002030085a7 */ /* 0x000e24000800007f */
[----:B0-----:R-:W-:Y:S05]  /*12930*/  @!P0 BRA `(.L_x_2141) ;  /* 0xfffffffc00f08947 */ /* 0x001fea000383ffff */
.L_x_2134:
[----:B------:R-:W-:Y:S05]  /*12940*/  BSYNC B0 ;  /* 0x0000000000007941 */ /* 0x000fea0003800000 */
.L_x_2133:
[----:B------:R-:W-:Y:S05]  /*12950*/  EXIT ;  /* 0x000000000000794d */ /* 0x000fea0003800000 */
.L_x_2006:
[----:B0-----:R-:W-:-:S04]  /*12960*/  IMAD.U32 R3, RZ, RZ, UR38 ;  /* 0x00000026ff037e24 */ /* 0x001fc8000f8e00ff */
[----:B------:R0:W1:Y:S03]  /*12970*/  SYNCS.PHASECHK.TRANS64.TRYWAIT P1, [R3+URZ+0x34800], R0 ;  /* 0x03480000030075a7 */ /* 0x000066000802017f */
[----:B-1----:R-:W-:Y:S05]  /*12980*/  @!P1 NANOSLEEP.SYNCS 0x989680 ;  /* 0x009896800000995d */ /* 0x002fea0003900000 */
[----:B------:R-:W1:Y:S02]  /*12990*/  @!P1 SYNCS.PHASECHK.TRANS64 P1, [R3+URZ+0x34800], R0 ;  /* 0x03480000030095a7 */ /* 0x000e64000802007f */
[----:B-1----:R-:W-:Y:S05]  /*129a0*/  @!P1 BRA `(.L_x_2006) ;  /* 0xfffffffc00ec9947 */ /* 0x002fea000383ffff */
[----:B------:R-:W-:Y:S05]  /*129b0*/  BRA `(.L_x_2142) ;  /* 0xfffffeec00cc7947 */ /* 0x000fea000383ffff */
.L_x_2010:
[----:B-1----:R1:W2:Y:S02]  /*129c0*/  SYNCS.PHASECHK.TRANS64.TRYWAIT P2, [R0+URZ+0x34830], R3 ;  /* 0x03483003000075a7 */ /* 0x0022a4000804017f */
[----:B--2---:R-:W-:Y:S05]  /*129d0*/  @!P2 NANOSLEEP.SYNCS 0x989680 ;  /* 0x009896800000a95d */ /* 0x004fea0003900000 */
[----:B------:R-:W2:Y:S02]  /*129e0*/  @!P2 SYNCS.PHASECHK.TRANS64 P2, [R0+URZ+0x34830], R3 ;  /* 0x034830030000a5a7 */ /* 0x000ea4000804007f */
[----:B--2---:R-:W-:Y:S05]  /*129f0*/  @!P2 BRA `(.L_x_2010) ;  /* 0xfffffffc00f0a947 */ /* 0x004fea000383ffff */
[----:B------:R-:W-:Y:S05]  /*12a00*/  BRA `(.L_x_2009) ;  /* 0xfffffeec00f47947 */ /* 0x000fea000383ffff */
.L_x_2015:
[----:B-1----:R-:W-:-:S04]  /*12a10*/  IMAD.U32 R10, RZ, RZ, UR8 ;  /* 0x00000008ff0a7e24 */ /* 0x002fc8000f8e00ff */
[----:B------:R1:W2:Y:S03]  /*12a20*/  SYNCS.PHASECHK.TRANS64.TRYWAIT P2, [R10+URZ+0x34830], R5 ;  /* 0x034830050a0075a7 */ /* 0x0002a6000804017f */
[----:B--2---:R-:W-:Y:S05]  /*12a30*/  @!P2 NANOSLEEP.SYNCS 0x989680 ;  /* 0x009896800000a95d */ /* 0x004fea0003900000 */
[----:B------:R-:W2:Y:S02]  /*12a40*/  @!P2 SYNCS.PHASECHK.TRANS64 P2, [R10+URZ+0x34830], R5 ;  /* 0x034830050a00a5a7 */ /* 0x000ea4000804007f */
[----:B--2---:R-:W-:Y:S05]  /*12a50*/  @!P2 BRA `(.L_x_2015) ;  /* 0xfffffffc00eca947 */ /* 0x004fea000383ffff */
[----:B------:R-:W-:Y:S05]  /*12a60*/  BRA `(.L_x_2014) ;  /* 0xffffff2000607947 */ /* 0x000fea000383ffff */
.L_x_2019:
[----:B01----:R-:W-:-:S04]  /*12a70*/  IMAD.U32 R5, RZ, RZ, UR9 ;  /* 0x00000009ff057e24 */ /* 0x003fc8000f8e00ff */
[----:B------:R0:W1:Y:S03]  /*12a80*/  SYNCS.PHASECHK.TRANS64.TRYWAIT P2, [R5+URZ+0x34850], R0 ;  /* 0x03485000050075a7 */ /* 0x000066000804017f */
[----:B-1----:R-:W-:Y:S05]  /*12a90*/  @!P2 NANOSLEEP.SYNCS 0x989680 ;  /* 0x009896800000a95d */ /* 0x002fea0003900000 */
[----:B------:R-:W1:Y:S02]  /*12aa0*/  @!P2 SYNCS.PHASECHK.TRANS64 P2, [R5+URZ+0x34850], R0 ;  /* 0x034850000500a5a7 */ /* 0x000e64000804007f */
[----:B-1----:R-:W-:Y:S05]  /*12ab0*/  @!P2 BRA `(.L_x_2019) ;  /* 0xfffffffc00eca947 */ /* 0x002fea000383ffff */
[----:B------:R-:W-:Y:S05]  /*12ac0*/  BRA `(.L_x_2018) ;  /* 0xffffff2800a07947 */ /* 0x000fea000383ffff */
.L_x_2025:
[----:B-1----:R-:W-:-:S04]  /*12ad0*/  MOV R10, UR8 ;  /* 0x00000008000a7c02 */ /* 0x002fc80008000f00 */
[----:B------:R1:W2:Y:S03]  /*12ae0*/  SYNCS.PHASECHK.TRANS64.TRYWAIT P2, [R10+URZ+0x34830], R5 ;  /* 0x034830050a0075a7 */ /* 0x0002a6000804017f */
[----:B--2---:R-:W-:Y:S05]  /*12af0*/  @!P2 NANOSLEEP.SYNCS 0x989680 ;  /* 0x009896800000a95d */ /* 0x004fea0003900000 */
[----:B------:R-:W2:Y:S02]  /*12b00*/  @!P2 SYNCS.PHASECHK.TRANS64 P2, [R10+URZ+0x34830], R5 ;  /* 0x034830050a00a5a7 */ /* 0x000ea4000804007f */
[----:B--2---:R-:W-:Y:S05]  /*12b10*/  @!P2 BRA `(.L_x_2025) ;  /* 0xfffffffc00eca947 */ /* 0x004fea000383ffff */
[----:B------:R-:W-:Y:S05]  /*12b20*/  BRA `(.L_x_2024) ;  /* 0xffffff5000d87947 */ /* 0x000fea000383ffff */
.L_x_2029:
[----:B01----:R-:W-:-:S04]  /*12b30*/  IMAD.U32 R5, RZ, RZ, UR8 ;  /* 0x00000008ff057e24 */ /* 0x003fc8000f8e00ff */
[----:B------:R0:W1:Y:S03]  /*12b40*/  SYNCS.PHASECHK.TRANS64.TRYWAIT P2, [R5+URZ+0x34850], R0 ;  /* 0x03485000050075a7 */ /* 0x000066000804017f */
[----:B-1----:R-:W-:Y:S05]  /*12b50*/  @!P2 NANOSLEEP.SYNCS 0x989680 ;  /* 0x009896800000a95d */ /* 0x002fea0003900000 */
[----:B------:R-:W1:Y:S02]  /*12b60*/  @!P2 SYNCS.PHASECHK.TRANS64 P2, [R5+URZ+0x34850], R0 ;  /* 0x034850000500a5a7 */ /* 0x000e64000804007f */
[----:B-1----:R-:W-:Y:S05]  /*12b70*/  @!P2 BRA `(.L_x_2029) ;  /* 0xfffffffc00eca947 */ /* 0x002fea000383ffff */
[----:B------:R-:W-:Y:S05]  /*12b80*/  BRA `(.L_x_2028) ;  /* 0xffffff5c00187947 */ /* 0x000fea000383ffff */
.L_x_2034:
[----:B-1----:R-:W-:-:S04]  /*12b90*/  IMAD.U32 R7, RZ, RZ, UR5 ;  /* 0x00000005ff077e24 */ /* 0x002fc8000f8e00ff */
[----:B------:R1:W2:Y:S03]  /*12ba0*/  SYNCS.PHASECHK.TRANS64.TRYWAIT P0, [R7+URZ+0x34850], R0 ;  /* 0x03485000070075a7 */ /* 0x0002a6000800017f */
[----:B--2---:R-:W-:Y:S05]  /*12bb0*/  @!P0 NANOSLEEP.SYNCS 0x989680 ;  /* 0x009896800000895d */ /* 0x004fea0003900000 */
[----:B------:R-:W2:Y:S02]  /*12bc0*/  @!P0 SYNCS.PHASECHK.TRANS64 P0, [R7+URZ+0x34850], R0 ;  /* 0x03485000070085a7 */ /* 0x000ea4000800007f */
[----:B--2---:R-:W-:Y:S05]  /*12bd0*/  @!P0 BRA `(.L_x_2034) ;  /* 0xfffffffc00ec8947 */ /* 0x004fea000383ffff */
[----:B------:R-:W-:Y:S05]  /*12be0*/  BRA `(.L_x_2033) ;  /* 0xffffff7c00ec7947 */ /* 0x000fea000383ffff */
.L_x_2075:
[----:B------:R-:W1:Y:S01]  /*12bf0*/  S2R R8, SR_TID.X ;  /* 0x0000000000087919 */ /* 0x000e620000002100 */
[----:B------:R-:W-:Y:S01]  /*12c00*/  BSSY B0, `(.L_x_2143) ;  /* 0x000000a000007945 */ /* 0x000fe20003800000 */
[----:B------:R-:W-:Y:S02]  /*12c10*/  IMAD.MOV.U32 R12, RZ, RZ, RZ ;  /* 0x000000ffff0c7224 */ /* 0x000fe400078e00ff */
[----:B------:R-:W-:Y:S02]  /*12c20*/  IMAD.MOV.U32 R11, RZ, RZ, 0x1f ;  /* 0x0000001fff0b7424 */ /* 0x000fe400078e00ff */
[----:B------:R-:W-:Y:S01]  /*12c30*/  IMAD.MOV.U32 R15, RZ, RZ, -0x1 ;  /* 0xffffffffff0f7424 */ /* 0x000fe200078e00ff */
[----:B-1----:R-:W-:-:S04]  /*12c40*/  SHF.R.U32.HI R8, RZ, 0x5, R8 ;  /* 0x00000005ff087819 */ /* 0x002fc80000011608 */
[----:B------:R-:W-:-:S05]  /*12c50*/  LOP3.LUT R8, R8, 0x3, RZ, 0xc0, !PT ;  /* 0x0000000308087812 */ /* 0x000fca00078ec0ff */
[----:B0-----:R-:W-:-:S07]  /*12c60*/  IMAD.MOV.U32 R13, RZ, RZ, R8 ;  /* 0x000000ffff0d7224 */ /* 0x001fce00078e0008 */
[----:B------:R-:W-:Y:S05]  /*12c70*/  WARPSYNC.COLLECTIVE R15, `(.L_x_2144) ;  /* 0x000000000f087348 */ /* 0x000fea0003c00000 */
[----:B------:R0:W1:Y:S02]  /*12c80*/  SHFL.IDX P6, R14, R13, R12, R11 ;  /* 0x0000000c0d0e7389 */ /* 0x00006400000c000b */
[----:B01----:R-:W-:Y:S01]  /*12c90*/  ENDCOLLECTIVE ;  /* 0x000000000000791b */ /* 0x003fe20003800000 */
.L_x_2144:
[----:B------:R-:W-:Y:S05]  /*12ca0*/  BSYNC B0 ;  /* 0x0000000000007941 */ /* 0x000fea0003800000 */
.L_x_2143:
[----:B------:R-:W-:Y:S05]  /*12cb0*/  BRA `(.L_x_2145) ;  /* 0xffffffc400847947 */ /* 0x000fea000383ffff */
.L_x_2076:
[----:B------:R-:W-:Y:S01]  /*12cc0*/  BSSY B0, `(.L_x_2146) ;  /* 0x0000006000007945 */ /* 0x000fe20003800000 */
[----:B------:R-:W-:-:S07]  /*12cd0*/  MOV R15, 0xffffffff ;  /* 0xffffffff000f7802 */ /* 0x000fce0000000f00 */
[----:B------:R-:W-:Y:S05]  /*12ce0*/  WARPSYNC.COLLECTIVE R15, `(.L_x_2147) ;  /* 0x000000000f0c7348 */ /* 0x000fea0003c00000 */
[----:B------:R-:W-:Y:S02]  /*12cf0*/  ELECT P6, UR62, PT ;  /* 0x00000000003e782f */ /* 0x000fe400038c0000 */
[----:B------:R-:W-:Y:S01]  /*12d00*/  MOV R14, UR62 ;  /* 0x0000003e000e7c02 */ /* 0x000fe20008000f00 */
[----:B------:R-:W-:Y:S10]  /*12d10*/  ENDCOLLECTIVE ;  /* 0x000000000000791b */ /* 0x000ff40003800000 */
.L_x_2147:
[----:B------:R-:W-:Y:S05]  /*12d20*/  BSYNC B0 ;  /* 0x0000000000007941 */ /* 0x000fea0003800000 */
.L_x_2146:
[----:B------:R-:W-:Y:S05]  /*12d30*/  BRA `(.L_x_2148) ;  /* 0xffffffc400747947 */ /* 0x000fea000383ffff */
.L_x_2079:
[----:B0-----:R0:W1:Y:S02]  /*12d40*/  SYNCS.PHASECHK.TRANS64.TRYWAIT P0, [R8+URZ+0x34840], R9 ;  /* 0x03484009080075a7 */ /* 0x001064000800017f */
[----:B-1----:R-:W-:Y:S05]  /*12d50*/  @!P0 NANOSLEEP.SYNCS 0x989680 ;  /* 0x009896800000895d */ /* 0x002fea0003900000 */
[----:B------:R-:W1:Y:S02]  /*12d60*/  @!P0 SYNCS.PHASECHK.TRANS64 P0, [R8+URZ+0x34840], R9 ;  /* 0x03484009080085a7 */ /* 0x000e64000800007f */
[----:B-1----:R-:W-:Y:S05]  /*12d70*/  @!P0 BRA `(.L_x_2079) ;  /* 0xfffffffc00f08947 */ /* 0x002fea000383ffff */
[----:B------:R-:W-:Y:S05]  /*12d80*/  BRA `(.L_x_2149) ;  /* 0xffffffc400e07947 */ /* 0x000fea000383ffff */
.L_x_2082:
        /* <DEDUP_REMOVED lines=8> */
.L_x_2090:
[----:B0-----:R0:W1:Y:S02]  /*12e10*/  SYNCS.PHASECHK.TRANS64.TRYWAIT P0, [R2+URZ+0x34840], R3 ;  /* 0x03484003020075a7 */ /* 0x001064000800017f */
[----:B-1----:R-:W-:Y:S05]  /*12e20*/  @!P0 NANOSLEEP.SYNCS 0x989680 ;  /* 0x009896800000895d */ /* 0x002fea0003900000 */
[----:B------:R-:W1:Y:S02]  /*12e30*/  @!P0 SYNCS.PHASECHK.TRANS64 P0, [R2+URZ+0x34840], R3 ;  /* 0x03484003020085a7 */ /* 0x000e64000800007f */
[----:B-1----:R-:W-:Y:S05]  /*12e40*/  @!P0 BRA `(.L_x_2090) ;  /* 0xfffffffc00f08947 */ /* 0x002fea000383ffff */
[----:B------:R-:W-:Y:S05]  /*12e50*/  BRA `(.L_x_2151) ;  /* 0xffffffcc00e47947 */ /* 0x000fea000383ffff */
.L_x_2092:
[----:B0-----:R0:W1:Y:S02]  /*12e60*/  SYNCS.PHASECHK.TRANS64.TRYWAIT P0, [R3+URZ+0x60], R2 ;  /* 0x00006002030075a7 */ /* 0x001064000800017f */
[----:B-1----:R-:W-:Y:S05]  /*12e70*/  @!P0 NANOSLEEP.SYNCS 0x989680 ;  /* 0x009896800000895d */ /* 0x002fea0003900000 */
[----:B------:R-:W1:Y:S02]  /*12e80*/  @!P0 SYNCS.PHASECHK.TRANS64 P0, [R3+URZ+0x60], R2 ;  /* 0x00006002030085a7 */ /* 0x000e64000800007f */
[----:B-1----:R-:W-:Y:S05]  /*12e90*/  @!P0 BRA `(.L_x_2092) ;  /* 0xfffffffc00f08947 */ /* 0x002fea000383ffff */
[----:B------:R-:W-:Y:S05]  /*12ea0*/  BRA `(.L_x_2152) ;  /* 0xffffffd000907947 */ /* 0x000fea000383ffff */
.L_x_2097:
[----:B-1----:R1:W2:Y:S02]  /*12eb0*/  SYNCS.PHASECHK.TRANS64.TRYWAIT P0, [R2+URZ+0x34840], R3 ;  /* 0x03484003020075a7 */ /* 0x0022a4000800017f */
[----:B--2---:R-:W-:Y:S05]  /*12ec0*/  @!P0 NANOSLEEP.SYNCS 0x989680 ;  /* 0x009896800000895d */ /* 0x004fea0003900000 */
[----:B------:R-:W2:Y:S02]  /*12ed0*/  @!P0 SYNCS.PHASECHK.TRANS64 P0, [R2+URZ+0x34840], R3 ;  /* 0x03484003020085a7 */ /* 0x000ea4000800007f */
[----:B--2---:R-:W-:Y:S05]  /*12ee0*/  @!P0 BRA `(.L_x_2097) ;  /* 0xfffffffc00f08947 */ /* 0x004fea000383ffff */
[----:B------:R-:W-:Y:S05]  /*12ef0*/  BRA `(.L_x_2153) ;  /* 0xffffffd400f07947 */ /* 0x000fea000383ffff */
.L_x_2099:
[----:B0-----:R0:W1:Y:S02]  /*12f00*/  SYNCS.PHASECHK.TRANS64.TRYWAIT P1, [R3+URZ+0x60], R2 ;  /* 0x00006002030075a7 */ /* 0x001064000802017f */
[----:B-1----:R-:W-:Y:S05]  /*12f10*/  @!P1 NANOSLEEP.SYNCS 0x989680 ;  /* 0x009896800000995d */ /* 0x002fea0003900000 */
[----:B------:R-:W1:Y:S02]  /*12f20*/  @!P1 SYNCS.PHASECHK.TRANS64 P1, [R3+URZ+0x60], R2 ;  /* 0x00006002030095a7 */ /* 0x000e64000802007f */
[----:B-1----:R-:W-:Y:S05]  /*12f30*/  @!P1 BRA `(.L_x_2099) ;  /* 0xfffffffc00f09947 */ /* 0x002fea000383ffff */
[----:B------:R-:W-:Y:S05]  /*12f40*/  BRA `(.L_x_2154) ;  /* 0xffffffd8009c7947 */ /* 0x000fea000383ffff */
.L_x_2104:
[----:B--2---:R2:W3:Y:S02]  /*12f50*/  SYNCS.PHASECHK.TRANS64.TRYWAIT P0, [R2+URZ+0x34840], R3 ;  /* 0x03484003020075a7 */ /* 0x0044e4000800017f */
[----:B---3--:R-:W-:Y:S05]  /*12f60*/  @!P0 NANOSLEEP.SYNCS 0x989680 ;  /* 0x009896800000895d */ /* 0x008fea0003900000 */
[----:B------:R-:W3:Y:S02]  /*12f70*/  @!P0 SYNCS.PHASECHK.TRANS64 P0, [R2+URZ+0x34840], R3 ;  /* 0x03484003020085a7 */ /* 0x000ee4000800007f */
[----:B---3--:R-:W-:Y:S05]  /*12f80*/  @!P0 BRA `(.L_x_2104) ;  /* 0xfffffffc00f08947 */ /* 0x008fea000383ffff */
[----:B------:R-:W-:Y:S05]  /*12f90*/  BRA `(.L_x_2155) ;  /* 0xffffffdc00bc7947 */ /* 0x000fea000383ffff */
.L_x_2106:
[----:B0-----:R0:W1:Y:S02]  /*12fa0*/  SYNCS.PHASECHK.TRANS64.TRYWAIT P1, [R2+URZ+0x60], R9 ;  /* 0x00006009020075a7 */ /* 0x001064000802017f */
[----:B-1----:R-:W-:Y:S05]  /*12fb0*/  @!P1 NANOSLEEP.SYNCS 0x989680 ;  /* 0x009896800000995d */ /* 0x002fea0003900000 */
[----:B------:R-:W1:Y:S02]  /*12fc0*/  @!P1 SYNCS.PHASECHK.TRANS64 P1, [R2+URZ+0x60], R9 ;  /* 0x00006009020095a7 */ /* 0x000e64000802007f */
[----:B-1----:R-:W-:Y:S05]  /*12fd0*/  @!P1 BRA `(.L_x_2106) ;  /* 0xfffffffc00f09947 */ /* 0x002fea000383ffff */
[----:B------:R-:W-:Y:S05]  /*12fe0*/  BRA `(.L_x_2156) ;  /* 0xffffffe0006c7947 */ /* 0x000fea000383ffff */
.L_x_2113:
[----:B-1----:R1:W2:Y:S02]  /*12ff0*/  SYNCS.PHASECHK.TRANS64.TRYWAIT P0, [R3+URZ+0x34860], R2 ;  /* 0x03486002030075a7 */ /* 0x0022a4000800017f */
[----:B--2---:R-:W-:Y:S05]  /*13000*/  @!P0 NANOSLEEP.SYNCS 0x989680 ;  /* 0x009896800000895d */ /* 0x004fea0003900000 */
[----:B------:R-:W2:Y:S02]  /*13010*/  @!P0 SYNCS.PHASECHK.TRANS64 P0, [R3+URZ+0x34860], R2 ;  /* 0x03486002030085a7 */ /* 0x000ea4000800007f */
[----:B--2---:R-:W-:Y:S05]  /*13020*/  @!P0 BRA `(.L_x_2113) ;  /* 0xfffffffc00f08947 */ /* 0x004fea000383ffff */
[----:B------:R-:W-:Y:S05]  /*13030*/  BRA `(.L_x_2157) ;  /* 0xffffffe400787947 */ /* 0x000fea000383ffff */
.L_x_2115:
        /* <DEDUP_REMOVED lines=8> */
.L_x_2159:
[----:B------:R-:W-:Y:S05]  /*130c0*/  BSYNC B0 ;  /* 0x0000000000007941 */ /* 0x000fea0003800000 */
.L_x_2158:
[----:B------:R-:W-:Y:S01]  /*130d0*/  IMAD.MOV.U32 R13, RZ, RZ, R16 ;  /* 0x000000ffff0d7224 */ /* 0x000fe200078e0010 */
[----:B------:R-:W-:Y:S01]  /*130e0*/  MOV R12, 0x1 ;  /* 0x00000001000c7802 */ /* 0x000fe20000000f00 */
[----:B------:R-:W-:Y:S02]  /*130f0*/  IMAD.MOV.U32 R11, RZ, RZ, 0x1f ;  /* 0x0000001fff0b7424 */ /* 0x000fe400078e00ff */
[----:B------:R-:W-:Y:S02]  /*13100*/  IMAD.MOV.U32 R15, RZ, RZ, -0x1 ;  /* 0xffffffffff0f7424 */ /* 0x000fe400078e00ff */
[----:B------:R-:W-:-:S07]  /*13110*/  IMAD.MOV.U32 R4, RZ, RZ, R14 ;  /* 0x000000ffff047224 */ /* 0x000fce00078e000e */
[----:B------:R-:W-:Y:S05]  /*13120*/  WARPSYNC.COLLECTIVE R15, `(.L_x_2160) ;  /* 0x000000000f087348 */ /* 0x000fea0003c00000 */
[----:B------:R0:W1:Y:S02]  /*13130*/  SHFL.IDX P6, R14, R13, R12, R11 ;  /* 0x0000000c0d0e7389 */ /* 0x00006400000c000b */
[----:B01----:R-:W-:Y:S01]  /*13140*/  ENDCOLLECTIVE ;  /* 0x000000000000791b */ /* 0x003fe20003800000 */
.L_x_2160:
[----:B------:R-:W-:Y:S01]  /*13150*/  IMAD.MOV.U32 R16, RZ, RZ, R14 ;  /* 0x000000ffff107224 */ /* 0x000fe200078e000e */
[----:B------:R-:W-:Y:S06]  /*13160*/  BRA `(.L_x_2161) ;  /* 0xffffffe800007947 */ /* 0x000fec000383ffff */
.L_x_2118:
[----:B------:R-:W-:Y:S01]  /*13170*/  BSSY B0, `(.L_x_2162) ;  /* 0x0000008000007945 */ /* 0x000fe20003800000 */
[----:B0----5:R-:W-:Y:S01]  /*13180*/  IMAD.MOV.U32 R13, RZ, RZ, R17 ;  /* 0x000000ffff0d7224 */ /* 0x021fe200078e0011 */
[----:B------:R-:W-:Y:S01]  /*13190*/  MOV R15, 0xffffffff ;  /* 0xffffffff000f7802 */ /* 0x000fe20000000f00 */
[----:B------:R-:W-:Y:S02]  /*131a0*/  IMAD.MOV.U32 R12, RZ, RZ, 0x1 ;  /* 0x00000001ff0c7424 */ /* 0x000fe400078e00ff */
[----:B------:R-:W-:-:S07]  /*131b0*/  IMAD.MOV.U32 R11, RZ, RZ, RZ ;  /* 0x000000ffff0b7224 */ /* 0x000fce00078e00ff */
[----:B-1234-:R-:W-:Y:S05]  /*131c0*/  WARPSYNC.COLLECTIVE R15, `(.L_x_2163) ;  /* 0x000000000f087348 */ /* 0x01efea0003c00000 */
[----:B------:R0:W0:Y:S02]  /*131d0*/  SHFL.UP P6, R14, R13, R12, R11 ;  /* 0x0400000c0d0e7389 */ /* 0x00002400000c000b */
[----:B01234-:R-:W-:Y:S01]  /*131e0*/  ENDCOLLECTIVE ;  /* 0x000000000000791b */ /* 0x01ffe20003800000 */
.L_x_2163:
[----:B------:R-:W-:Y:S05]  /*131f0*/  BSYNC B0 ;  /* 0x0000000000007941 */ /* 0x000fea0003800000 */
.L_x_2162:
        /* <DEDUP_REMOVED lines=10> */
.L_x_2164:
        /* <DEDUP_REMOVED lines=8> */
.L_x_2165:
        /* <DEDUP_REMOVED lines=8> */
.L_x_2166:
        /* <DEDUP_REMOVED lines=8> */
.L_x_2167:
[----:B------:R-:W-:Y:S02]  /*13420*/  IMAD.MOV.U32 R12, RZ, RZ, 0x1f ;  /* 0x0000001fff0c7424 */ /* 0x000fe400078e00ff */
[----:B------:R-:W-:Y:S01]  /*13430*/  IMAD.MOV.U32 R11, RZ, RZ, 0x1f ;  /* 0x0000001fff0b7424 */ /* 0x000fe200078e00ff */
[----:B------:R-:W-:-:S04]  /*13440*/  SEL R2, R14, RZ, P0 ;  /* 0x000000ff0e027207 */ /* 0x000fc80000000000 */
[----:B------:R-:W-:-:S05]  /*13450*/  IADD3 R2, R5, R2, RZ ;  /* 0x0000000205027210 */ /* 0x000fca0007ffe0ff */
[----:B------:R-:W-:-:S07]  /*13460*/  IMAD.MOV.U32 R13, RZ, RZ, R2 ;  /* 0x000000ffff0d7224 */ /* 0x000fce00078e0002 */
[----:B------:R-:W-:Y:S05]  /*13470*/  WARPSYNC.COLLECTIVE R15, `(.L_x_2168) ;  /* 0x000000000f087348 */ /* 0x000fea0003c00000 */
[----:B------:R0:W1:Y:S02]  /*13480*/  SHFL.IDX P6, R14, R13, R12, R11 ;  /* 0x0000000c0d0e7389 */ /* 0x00006400000c000b */
[----:B01----:R-:W-:Y:S01]  /*13490*/  ENDCOLLECTIVE ;  /* 0x000000000000791b */ /* 0x003fe20003800000 */
.L_x_2168:
[----:B------:R-:W-:Y:S05]  /*134a0*/  BRA `(.L_x_2169) ;  /* 0xffffffe400c87947 */ /* 0x000fea000383ffff */
.L_x_2123:
[----:B------:R-:W-:Y:S01]  /*134b0*/  BSSY B0, `(.L_x_2170) ;  /* 0x0000008000007945 */ /* 0x000fe20003800000 */
[----:B-----5:R-:W-:Y:S01]  /*134c0*/  IMAD.MOV.U32 R13, RZ, RZ, R17 ;  /* 0x000000ffff0d7224 */ /* 0x020fe200078e0011 */
[----:B------:R-:W-:Y:S01]  /*134d0*/  MOV R15, 0xffffffff ;  /* 0xffffffff000f7802 */ /* 0x000fe20000000f00 */
[----:B------:R-:W-:Y:S02]  /*134e0*/  IMAD.MOV.U32 R12, RZ, RZ, 0x1 ;  /* 0x00000001ff0c7424 */ /* 0x000fe400078e00ff */
[----:B------:R-:W-:-:S07]  /*134f0*/  IMAD.MOV.U32 R11, RZ, RZ, RZ ;  /* 0x000000ffff0b7224 */ /* 0x000fce00078e00ff */
[----:B0-----:R-:W-:Y:S05]  /*13500*/  WARPSYNC.COLLECTIVE R15, `(.L_x_2171) ;  /* 0x000000000f087348 */ /* 0x001fea0003c00000 */
[----:B------:R1:W2:Y:S02]  /*13510*/  SHFL.UP P6, R14, R13, R12, R11 ;  /* 0x0400000c0d0e7389 */ /* 0x0002a400000c000b */
[----:B012---:R-:W-:Y:S01]  /*13520*/  ENDCOLLECTIVE ;  /* 0x000000000000791b */ /* 0x007fe20003800000 */
.L_x_2171:
[----:B------:R-:W-:Y:S05]  /*13530*/  BSYNC B0 ;  /* 0x0000000000007941 */ /* 0x000fea0003800000 */
.L_x_2170:
        /* <DEDUP_REMOVED lines=10> */
.L_x_2172:
        /* <DEDUP_REMOVED lines=8> */
.L_x_2173:
        /* <DEDUP_REMOVED lines=8> */
.L_x_2174:
        /* <DEDUP_REMOVED lines=8> */
.L_x_2175:
        /* <DEDUP_REMOVED lines=8> */
.L_x_2176:
[----:B------:R-:W-:Y:S05]  /*137e0*/  BRA `(.L_x_2177) ;  /* 0xffffffe400b07947 */ /* 0x000fea000383ffff */
.L_x_2125:
[----:B------:R-:W-:Y:S01]  /*137f0*/  BSSY B0, `(.L_x_2178) ;  /* 0x0000006000007945 */ /* 0x000fe20003800000 */
[----:B------:R-:W-:Y:S01]  /*13800*/  PLOP3.LUT P6, PT, P6, PT, PT, 0x8, 0x0 ;  /* 0x000000000000781c */ /* 0x000fe200037ce170 */
[----:B------:R-:W-:-:S12]  /*13810*/  IMAD.MOV.U32 R15, RZ, RZ, -0x1 ;  /* 0xffffffffff0f7424 */ /* 0x000fd800078e00ff */
[----:B0-----:R-:W-:Y:S05]  /*13820*/  WARPSYNC.COLLECTIVE R15, `(.L_x_2179) ;  /* 0x000000000f087348 */ /* 0x001fea0003c00000 */
[----:B------:R-:W-:Y:S01]  /*13830*/  VOTE.ANY R14, PT, P6 ;  /* 0x00000000000e7806 */ /* 0x000fe200030e0100 */
[----:B0-----:R-:W-:Y:S06]  /*13840*/  ENDCOLLECTIVE ;  /* 0x000000000000791b */ /* 0x001fec0003800000 */
.L_x_2179:
[----:B------:R-:W-:Y:S05]  /*13850*/  BSYNC B0 ;  /* 0x0000000000007941 */ /* 0x000fea0003800000 */
.L_x_2178:
[----:B------:R-:W-:Y:S02]  /*13860*/  IMAD.MOV.U32 R3, RZ, RZ, R14 ;  /* 0x000000ffff037224 */ /* 0x000fe400078e000e */
[----:B------:R-:W-:Y:S02]  /*13870*/  IMAD.MOV.U32 R13, RZ, RZ, R17 ;  /* 0x000000ffff0d7224 */ /* 0x000fe400078e0011 */
[----:B------:R-:W0:Y:S01]  /*13880*/  POPC R6, R3 ;  /* 0x0000000300067309 */ /* 0x000e220000000000 */
[----:B------:R-:W-:Y:S02]  /*13890*/  IMAD.MOV.U32 R11, RZ, RZ, 0x1f ;  /* 0x0000001fff0b7424 */ /* 0x000fe400078e00ff */
[----:B------:R-:W-:Y:S01]  /*138a0*/  IMAD.MOV.U32 R15, RZ, RZ, -0x1 ;  /* 0xffffffffff0f7424 */ /* 0x000fe200078e00ff */
[----:B0-----:R-:W-:-:S07]  /*138b0*/  MOV R12, R6 ;  /* 0x00000006000c7202 */ /* 0x001fce0000000f00 */
[----:B------:R-:W-:Y:S05]  /*138c0*/  WARPSYNC.COLLECTIVE R15, `(.L_x_2180) ;  /* 0x000000000f087348 */ /* 0x000fea0003c00000 */
[----:B------:R0:W1:Y:S02]  /*138d0*/  SHFL.IDX P6, R14, R13, R12, R11 ;  /* 0x0000000c0d0e7389 */ /* 0x00006400000c000b */
[----:B01----:R-:W-:Y:S01]  /*138e0*/  ENDCOLLECTIVE ;  /* 0x000000000000791b */ /* 0x003fe20003800000 */
.L_x_2180:
[----:B------:R-:W-:Y:S01]  /*138f0*/  IMAD.MOV.U32 R17, RZ, RZ, R14 ;  /* 0x000000ffff117224 */ /* 0x000fe200078e000e */
[----:B------:R-:W-:Y:S06]  /*13900*/  BRA `(.L_x_2181) ;  /* 0xffffffe400a07947 */ /* 0x000fec000383ffff */
.L_x_2127:
[----:B------:R-:W-:Y:S01]  /*13910*/  BSSY B0, `(.L_x_2182) ;  /* 0x0000007000007945 */ /* 0x000fe20003800000 */
[----:B------:R-:W-:Y:S02]  /*13920*/  IMAD.MOV.U32 R13, RZ, RZ, R2 ;  /* 0x000000ffff0d7224 */ /* 0x000fe400078e0002 */
[----:B------:R-:W-:Y:S02]  /*13930*/  IMAD.MOV.U32 R11, RZ, RZ, 0x1f ;  /* 0x0000001fff0b7424 */ /* 0x000fe400078e00ff */
[----:B------:R-:W-:-:S07]  /*13940*/  IMAD.MOV.U32 R15, RZ, RZ, -0x1 ;  /* 0xffffffffff0f7424 */ /* 0x000fce00078e00ff */
[----:B012---:R-:W-:Y:S05]  /*13950*/  WARPSYNC.COLLECTIVE R15, `(.L_x_2183) ;  /* 0x000000000f087348 */ /* 0x007fea0003c00000 */
[----:B------:R3:W4:Y:S02]  /*13960*/  SHFL.IDX P6, R14, R13, R12, R11 ;  /* 0x0000000c0d0e7389 */ /* 0x00072400000c000b */
[----:B01234-:R-:W-:Y:S01]  /*13970*/  ENDCOLLECTIVE ;  /* 0x000000000000791b */ /* 0x01ffe20003800000 */
.L_x_2183:
[----:B------:R-:W-:Y:S05]  /*13980*/  BSYNC B0 ;  /* 0x0000000000007941 */ /* 0x000fea0003800000 */
.L_x_2182:
[----:B------:R-:W-:Y:S01]  /*13990*/  MOV R7, R14 ;  /* 0x0000000e00077202 */ /* 0x000fe20000000f00 */
[----:B------:R-:W-:Y:S06]  /*139a0*/  BRA `(.L_x_2126) ;  /* 0xffffffe400947947 */ /* 0x000fec000383ffff */
.L_x_2131:
[----:B-1----:R1:W2:Y:S02]  /*139b0*/  SYNCS.PHASECHK.TRANS64.TRYWAIT P0, [R0+URZ+0x34820], R3 ;  /* 0x03482003000075a7 */ /* 0x0022a4000800017f */
[----:B--2---:R-:W-:Y:S05]  /*139c0*/  @!P0 NANOSLEEP.SYNCS 0x989680 ;  /* 0x009896800000895d */ /* 0x004fea0003900000 */
[----:B------:R-:W2:Y:S02]  /*139d0*/  @!P0 SYNCS.PHASECHK.TRANS64 P0, [R0+URZ+0x34820], R3 ;  /* 0x03482003000085a7 */ /* 0x000ea4000800007f */
[----:B--2---:R-:W-:Y:S05]  /*139e0*/  @!P0 BRA `(.L_x_2131) ;  /* 0xfffffffc00f08947 */ /* 0x004fea000383ffff */
[----:B------:R-:W-:Y:S05]  /*139f0*/  BRA `(.L_x_2184) ;  /* 0xffffffec000c7947 */ /* 0x000fea000383ffff */
.L_x_2132:
[----:B------:R-:W2:Y:S01]  /*13a00*/  S2R R2, SR_TID.X ;  /* 0x0000000000027919 */ /* 0x000ea20000002100 */
[----:B------:R-:W-:Y:S01]  /*13a10*/  BSSY B0, `(.L_x_2185) ;  /* 0x000000a000007945 */ /* 0x000fe20003800000 */
[----:B------:R-:W-:Y:S02]  /*13a20*/  IMAD.MOV.U32 R12, RZ, RZ, RZ ;  /* 0x000000ffff0c7224 */ /* 0x000fe400078e00ff */
[----:B------:R-:W-:Y:S02]  /*13a30*/  IMAD.MOV.U32 R11, RZ, RZ, 0x1f ;  /* 0x0000001fff0b7424 */ /* 0x000fe400078e00ff */
[----:B------:R-:W-:Y:S01]  /*13a40*/  IMAD.MOV.U32 R15, RZ, RZ, -0x1 ;  /* 0xffffffffff0f7424 */ /* 0x000fe200078e00ff */
[----:B--2---:R-:W-:-:S04]  /*13a50*/  SHF.R.U32.HI R2, RZ, 0x5, R2 ;  /* 0x00000005ff027819 */ /* 0x004fc80000011602 */
[----:B------:R-:W-:-:S05]  /*13a60*/  LOP3.LUT R2, R2, 0x3, RZ, 0xc0, !PT ;  /* 0x0000000302027812 */ /* 0x000fca00078ec0ff */
[----:B0-----:R-:W-:-:S07]  /*13a70*/  IMAD.MOV.U32 R13, RZ, RZ, R2 ;  /* 0x000000ffff0d7224 */ /* 0x001fce00078e0002 */
[----:B-1----:R-:W-:Y:S05]  /*13a80*/  WARPSYNC.COLLECTIVE R15, `(.L_x_2186) ;  /* 0x000000000f087348 */ /* 0x002fea0003c00000 */
[----:B------:R0:W2:Y:S02]  /*13a90*/  SHFL.IDX P6, R14, R13, R12, R11 ;  /* 0x0000000c0d0e7389 */ /* 0x0000a400000c000b */
[----:B012---:R-:W-:Y:S01]  /*13aa0*/  ENDCOLLECTIVE ;  /* 0x000000000000791b */ /* 0x007fe20003800000 */
.L_x_2186:
[----:B------:R-:W-:Y:S05]  /*13ab0*/  BSYNC B0 ;  /* 0x0000000000007941 */ /* 0x000fea0003800000 */
.L_x_2185:
[----:B------:R-:W-:Y:S05]  /*13ac0*/  BRA `(.L_x_2187) ;  /* 0xffffffe800f47947 */ /* 0x000fea000383ffff */
.L_x_2135:
[----:B------:R-:W-:Y:S01]  /*13ad0*/  BSSY B1, `(.L_x_2188) ;  /* 0x0000006000017945 */ /* 0x000fe20003800000 */
[----:B------:R-:W-:-:S07]  /*13ae0*/  IMAD.MOV.U32 R15, RZ, RZ, -0x1 ;  /* 0xffffffffff0f7424 */ /* 0x000fce00078e00ff */
[----:B012---:R-:W-:Y:S05]  /*13af0*/  WARPSYNC.COLLECTIVE R15, `(.L_x_2189) ;  /* 0x000000000f0c7348 */ /* 0x007fea0003c00000 */
[----:B------:R-:W-:Y:S02]  /*13b00*/  ELECT P6, UR62, PT ;  /* 0x00000000003e782f */ /* 0x000fe400038c0000 */
[----:B------:R-:W-:Y:S01]  /*13b10*/  MOV R14, UR62 ;  /* 0x0000003e000e7c02 */ /* 0x000fe20008000f00 */
[----:B012---:R-:W-:Y:S10]  /*13b20*/  ENDCOLLECTIVE ;  /* 0x000000000000791b */ /* 0x007ff40003800000 */
.L_x_2189:
[----:B------:R-:W-:Y:S05]  /*13b30*/  BSYNC B1 ;  /* 0x0000000000017941 */ /* 0x000fea0003800000 */
.L_x_2188:
[----:B------:R-:W-:Y:S05]  /*13b40*/  BRA `(.L_x_2190) ;  /* 0xffffffe800ec7947 */ /* 0x000fea000383ffff */
.L_x_2137:
[----:B-1----:R1:W2:Y:S02]  /*13b50*/  SYNCS.PHASECHK.TRANS64.TRYWAIT P0, [R6+URZ], R5 ;  /* 0x00000005060075a7 */ /* 0x0022a4000800017f */
[----:B--2---:R-:W-:Y:S05]  /*13b60*/  @!P0 NANOSLEEP.SYNCS 0x989680 ;  /* 0x009896800000895d */ /* 0x004fea0003900000 */
[----:B------:R-:W2:Y:S02]  /*13b70*/  @!P0 SYNCS.PHASECHK.TRANS64 P0, [R6+URZ], R5 ;  /* 0x00000005060085a7 */ /* 0x000ea4000800007f */
[----:B--2---:R-:W-:Y:S05]  /*13b80*/  @!P0 BRA `(.L_x_2137) ;  /* 0xfffffffc00f08947 */ /* 0x004fea000383ffff */
[----:B------:R-:W-:Y:S05]  /*13b90*/  BRA `(.L_x_2191) ;  /* 0xffffffec00307947 */ /* 0x000fea000383ffff */
.L_x_2138:
[----:B--2---:R2:W3:Y:S02]  /*13ba0*/  SYNCS.PHASECHK.TRANS64.TRYWAIT P0, [R7+URZ], R2 ;  /* 0x00000002070075a7 */ /* 0x0044e4000800017f */
[----:B---3--:R-:W-:Y:S05]  /*13bb0*/  @!P0 NANOSLEEP.SYNCS 0x989680 ;  /* 0x009896800000895d */ /* 0x008fea0003900000 */
[----:B------:R-:W3:Y:S02]  /*13bc0*/  @!P0 SYNCS.PHASECHK.TRANS64 P0, [R7+URZ], R2 ;  /* 0x00000002070085a7 */ /* 0x000ee4000800007f */
[----:B---3--:R-:W-:Y:S05]  /*13bd0*/  @!P0 BRA `(.L_x_2138) ;  /* 0xfffffffc00f08947 */ /* 0x008fea000383ffff */
[----:B------:R-:W-:Y:S05]  /*13be0*/  BRA `(.L_x_2192) ;  /* 0xffffffec00247947 */ /* 0x000fea000383ffff */
.L_x_2140:
[----:B---3--:R3:W4:Y:S02]  /*13bf0*/  SYNCS.PHASECHK.TRANS64.TRYWAIT P0, [R4+URZ], R5 ;  /* 0x00000005040075a7 */ /* 0x008724000800017f */
[----:B----4-:R-:W-:Y:S05]  /*13c00*/  @!P0 NANOSLEEP.SYNCS 0x989680 ;  /* 0x009896800000895d */ /* 0x010fea0003900000 */
[----:B------:R-:W4:Y:S02]  /*13c10*/  @!P0 SYNCS.PHASECHK.TRANS64 P0, [R4+URZ], R5 ;  /* 0x00000005040085a7 */ /* 0x000f24000800007f */
[----:B----4-:R-:W-:Y:S05]  /*13c20*/  @!P0 BRA `(.L_x_2140) ;  /* 0xfffffffc00f08947 */ /* 0x010fea000383ffff */
[----:B------:R-:W-:Y:S05]  /*13c30*/  BRA `(.L_x_2193) ;  /* 0xffffffec002c7947 */ /* 0x000fea000383ffff */
.L_x_2194:
        /* <DEDUP_REMOVED lines=12> */
.L_x_11939:


//--------------------- .text._ZN7cutlass13device_kernelIN5flash11enable_sm90INS1_16FlashAttnFwdSm90INS1_25CollectiveMainloopFwdSm90ILi2EN4cute5tupleIJNS5_1CILi1EEES8_S8_EEENS6_IJNS7_ILi128EEESA_NS7_ILi192EEEEEELi128ENS_10bfloat16_tEfNS_4arch4Sm90ELb1ELb0ELb1ELb1ELb0ELb1ELb0ELb1ELb1ELb0ELb0ELb0EEENS1_21CollectiveEpilogueFwdINS6_IJSA_SA_SA_EEES9_SD_SF_Li256ELb1ELb0ELb0ELb0EEENS1_36VarlenDynamicPersistentTileSchedulerILi128ELi128ELi256ELi32ELb0ELb0ELb1ELb1ELb1ELb1EEEEEEEEEvNT_6ParamsE --------------------------
	.section	.text._ZN7cutlass13device_kernelIN5flash11enable_sm90INS1_16FlashAttnFwdSm90INS1_25CollectiveMainloopFwdSm90ILi2EN4cute5tupleIJNS5_1CILi1EEES8_S8_EEENS6_IJNS7_ILi128EEESA_NS7_ILi192EEEEEELi128ENS_10bfloat16_tEfNS_4arch4Sm90ELb1ELb0ELb1ELb1ELb0ELb1ELb0ELb1ELb1ELb0ELb0ELb0EEENS1_21CollectiveEpilogueFwdINS6_IJSA_SA_SA_EEES9_SD_SF_Li256ELb1ELb0ELb0ELb0EEENS1_36VarlenDynamicPersistentTileSchedulerILi128ELi128ELi256ELi32ELb0ELb0ELb1ELb1ELb1ELb1EEEEEEEEEvNT_6ParamsE,"ax",@progbits
	.align	128
.text._ZN7cutlass13device_kernelIN5flash11enable_sm90INS1_16FlashAttnFwdSm90INS1_25CollectiveMainloopFwdSm90ILi2EN4cute5tupleIJNS5_1CILi1EEES8_S8_EEENS6_IJNS7_ILi128EEESA_NS7_ILi192EEEEEELi128ENS_10bfloat16_tEfNS_4arch4Sm90ELb1ELb0ELb1ELb1ELb0ELb1ELb0ELb1ELb1ELb0ELb0ELb0EEENS1_21CollectiveEpilogueFwdINS6_IJSA_SA_SA_EEES9_SD_SF_Li256ELb1ELb0ELb0ELb0EEENS1_36VarlenDynamicPersistentTileSchedulerILi128ELi128ELi256ELi32ELb0ELb0ELb1ELb1ELb1ELb1EEEEEEEEEvNT_6ParamsE:
        .type           _ZN7cutlass13device_kernelIN5flash11enable_sm90INS1_16FlashAttnFwdSm90INS1_25CollectiveMainloopFwdSm90ILi2EN4cute5tupleIJNS5_1CILi1EEES8_S8_EEENS6_IJNS7_ILi128EEESA_NS7_ILi192EEEEEELi128ENS_10bfloat16_tEfNS_4arch4Sm90ELb1ELb0ELb1ELb1ELb0ELb1ELb0ELb1ELb1ELb0ELb0ELb0EEENS1_21CollectiveEpilogueFwdINS6_IJSA_SA_SA_EEES9_SD_SF_Li256ELb1ELb0ELb0ELb0EEENS1_36VarlenDynamicPersistentTileSchedulerILi128ELi128ELi256ELi32ELb0ELb0ELb1ELb1ELb1ELb1EEEEEEEEEvNT_6ParamsE,@function
        .size           _ZN7cutlass13device_kernelIN5flash11enable_sm90INS1_16FlashAttnFwdSm90INS1_25CollectiveMainloopFwdSm90ILi2EN4cute5tupleIJNS5_1CILi1EEES8_S8_EEENS6_IJNS7_ILi128EEESA_NS7_ILi192EEEEEELi128ENS_10bfloat16_tEfNS_4arch4Sm90ELb1ELb0ELb1ELb1ELb0ELb1ELb0ELb1ELb1ELb0ELb0ELb0EEENS1_21CollectiveEpilogueFwdINS6_IJSA_SA_SA_EEES9_SD_SF_Li256ELb1ELb0ELb0ELb0EEENS1_36VarlenDynamicPersistentTileSchedulerILi128ELi128ELi256ELi32ELb0ELb0ELb1ELb1ELb1ELb1EEEEEEEEEvNT_6ParamsE,(.L_x_11940 - _ZN7cutlass13device_kernelIN5flash11enable_sm90INS1_16FlashAttnFwdSm90INS1_25CollectiveMainloopFwdSm90ILi2EN4cute5tupleIJNS5_1CILi1EEES8_S8_EEENS6_IJNS7_ILi128EEESA_NS7_ILi192EEEEEELi128ENS_10bfloat16_tEfNS_4arch4Sm90ELb1ELb0ELb1ELb1ELb0ELb1ELb0ELb1ELb1ELb0ELb0ELb0EEENS1_21CollectiveEpilogueFwdINS6_IJSA_SA_SA_EEES9_SD_SF_Li256ELb1ELb0ELb0ELb0EEENS1_36VarlenDynamicPersistentTileSchedulerILi128ELi128ELi256ELi32ELb0ELb0ELb1ELb1ELb1ELb1EEEEEEEEEvNT_6ParamsE)
        .other          _ZN7cutlass13device_kernelIN5flash11enable_sm90INS1_16FlashAttnFwdSm90INS1_25CollectiveMainloopFwdSm90ILi2EN4cute5tupleIJNS5_1CILi1EEES8_S8_EEENS6_IJNS7_ILi128EEESA_NS7_ILi192EEEEEELi128ENS_10bfloat16_tEfNS_4arch4Sm90ELb1ELb0ELb1ELb1ELb0ELb1ELb0ELb1ELb1ELb0ELb0ELb0EEENS1_21CollectiveEpilogueFwdINS6_IJSA_SA_SA_EEES9_SD_SF_Li256ELb1ELb0ELb0ELb0EEENS1_36VarlenDynamicPersistentTileSchedulerILi128ELi128ELi256ELi32ELb0ELb0ELb1ELb1ELb1ELb1EEEEEEEEEvNT_6ParamsE,@"STO_CUDA_ENTRY STV_DEFAULT"
_ZN7cutlass13device_kernelIN5flash11enable_sm90INS1_16FlashAttnFwdSm90INS1_25CollectiveMainloopFwdSm90ILi2EN4cute5tupleIJNS5_1CILi1EEES8_S8_EEENS6_IJNS7_ILi128EEESA_NS7_ILi192EEEEEELi128ENS_10bfloat16_tEfNS_4arch4Sm90ELb1ELb0ELb1ELb1ELb0ELb1ELb0ELb1ELb1ELb0ELb0ELb0EEENS1_21CollectiveEpilogueFwdINS6_IJSA_SA_SA_EEES9_SD_SF_Li256ELb1ELb0ELb0ELb0EEENS1_36VarlenDynamicPersistentTileSchedulerILi128ELi128ELi256ELi32ELb0ELb0ELb1ELb1ELb1ELb1EEEEEEEEEvNT_6ParamsE:
        /* <DEDUP_REMOVED lines=27> */
.L_x_2196:
[----:B------:R-:W-:Y:S05]  /*01b0*/  BSYNC B0 ;  /* 0x0000000000007941 */ /* 0x000fea0003800000 */
.L_x_2195:
        /* <DEDUP_REMOVED lines=41> */
.L_x_2197:
        /* <DEDUP_REMOVED lines=22> */
.L_x_2198:
        /* <DEDUP_REMOVED lines=18> */
.L_x_2199:
        /* <DEDUP_REMOVED lines=22> */
.L_x_2200:
        /* <DEDUP_REMOVED lines=22> */
.L_x_2201:
[----:B0-----:R-:W-:Y:S01]  /*0990*/  UMOV UR4, 0x1 ;  /* 0x0000000100047882 */ /* 0x001fe20000000000 */
[----:B------:R-:W-:Y:S01]  /*09a0*/  PLOP3.LUT P0, PT, PT, PT, UP0, 0x80, 0x0 ;  /* 0x000000000000781c */ /* 0x000fe20003f0f008 */
[----:B------:R-:W-:Y:S01]  /*09b0*/  USEL UR4, UR4, 0x2, !UP0 ;  /* 0x0000000204047887 */ /* 0x000fe2000c000000 */
[----:B------:R-:W-:Y:S01]  /*09c0*/  NOP ;  /* 0x0000000000007918 */ /* 0x000fe20000000000 */
[----:B------:R-:W-:Y:S01]  /*09d0*/  ULDC.64 UR56, c[0x0][0x208] ;  /* 0x0000820000387ab9 */ /* 0x000fe20000000a00 */
[----:B------:R-:W-:Y:S03]  /*09e0*/  BSSY B7, `(.L_x_2202) ;  /* 0x000241f000077945 */ /* 0x000fe60003800000 */
[----:B------:R-:W-:-:S05]  /*09f0*/  IMAD.U32 R2, RZ, RZ, UR4 ;  /* 0x00000004ff027e24 */ /* 0x000fca000f8e00ff */
[----:B------:R0:W-:Y:S01]  /*0a00*/  STL [R1+0x44], R2 ;  /* 0x0000440201007387 */ /* 0x0001e20000100800 */
[----:B-12-4-:R-:W-:Y:S06]  /*0a10*/  BAR.SYNC.DEFER_BLOCKING 0x0 ;  /* 0x0000000000007b1d */ /* 0x016fec0000010000 */
[----:B------:R-:W-:Y:S05]  /*0a20*/  @!P0 BRA `(.L_x_2203) ;  /* 0x000001dc00b88947 */ /* 0x000fea0003800000 */
.L_x_2204:
        /* <DEDUP_REMOVED lines=9> */
[----:B------:R-:W-:Y:S01]  /*0ac0*/  IMAD.U32 R18, RZ, RZ, UR4 ;  /* 0x00000004ff127e24 */ /* 0x000fe2000f8e00ff */
[----:B------:R-:W-:-:S04]  /*0ad0*/  ULDC UR4, c[0x0][0xc14] ;  /* 0x0003050000047ab9 */ /* 0x000fc80000000800 */
[----:B------:R-:W1:Y:S01]  /*0ae0*/  LDS.128 R192, [R18+0x348d0] ;  /* 0x0348d00012c07984 */ /* 0x000e620000000c00 */
[----:B------:R-:W-:Y:S06]  /*0af0*/  BAR.ARV 0x4, 0x120 ;  /* 0x0104800000007b1d */ /* 0x000fec0000002000 */
[----:B-1----:R-:W-:-:S13]  /*0b00*/  ISETP.GE.AND P0, PT, R195, UR4, PT ;  /* 0x00000004c3007c0c */ /* 0x002fda000bf06270 */
[----:B------:R-:W-:Y:S05]  /*0b10*/  @P0 BRA `(.L_x_2205) ;  /* 0x00000240002c0947 */ /* 0x000fea0003800000 */
[----:B------:R-:W2:Y:S01]  /*0b20*/  LDL R0, [R1+0x44] ;  /* 0x0000440001007983 */ /* 0x000ea20000100800 */
[----:B------:R-:W-:Y:S01]  /*0b30*/  VIADD R226, R4, 0xffffff80 ;  /* 0xffffff8004e27836 */ /* 0x000fe20000000000 */
[----:B------:R-:W-:Y:S01]  /*0b40*/  R2UR UR4, R18 ;  /* 0x00000000120472ca */ /* 0x000fe200000e0000 */
[----:B------:R-:W-:Y:S01]  /*0b50*/  IMAD.MOV.U32 R208, RZ, RZ, RZ ;  /* 0x000000ffffd07224 */ /* 0x000fe200078e00ff */
[----:B------:R-:W-:Y:S01]  /*0b60*/  CS2R R188, SRZ ;  /* 0x0000000000bc7805 */ /* 0x000fe2000001ff00 */
[----:B------:R-:W-:Y:S01]  /*0b70*/  IMAD.MOV.U32 R19, RZ, RZ, RZ ;  /* 0x000000ffff137224 */ /* 0x000fe200078e00ff */
[----:B------:R-:W-:Y:S01]  /*0b80*/  SHF.R.S32.HI R3, RZ, 0x1f, R226 ;  /* 0x0000001fff037819 */ /* 0x000fe200000114e2 */
[----:B------:R-:W-:-:S03]  /*0b90*/  IMAD.MOV.U32 R185, RZ, RZ, RZ ;  /* 0x000000ffffb97224 */ /* 0x000fc600078e00ff */
[CC--:B------:R-:W-:Y:S02]  /*0ba0*/  LEA.HI R5, R3.reuse, R226.reuse, RZ, 0x7 ;  /* 0x000000e203057211 */ /* 0x0c0fe400078f38ff */
[----:B------:R-:W-:Y:S02]  /*0bb0*/  LEA.HI R196, R3, R226, RZ, 0x5 ;  /* 0x000000e203c47211 */ /* 0x000fe400078f28ff */
[----:B------:R-:W-:Y:S01]  /*0bc0*/  LOP3.LUT R7, R5, 0xffffff80, RZ, 0xc0, !PT ;  /* 0xffffff8005077812 */ /* 0x000fe200078ec0ff */
[----:B------:R-:W-:Y:S01]  /*0bd0*/  UIADD3 UR4, UR4, 0x10400, URZ ;  /* 0x0001040004047890 */ /* 0x000fe2000fffe03f */
[----:B------:R-:W-:Y:S02]  /*0be0*/  SHF.R.S32.HI R196, RZ, 0x5, R196 ;  /* 0x00000005ffc47819 */ /* 0x000fe400000114c4 */
[----:B------:R-:W-:Y:S01]  /*0bf0*/  SHF.R.S32.HI R224, RZ, 0x7, R5 ;  /* 0x00000007ffe07819 */ /* 0x000fe20000011405 */
[----:B------:R-:W-:-:S03]  /*0c00*/  IMAD.IADD R216, R226, 0x1, -R7 ;  /* 0x00000001e2d87824 */ /* 0x000fc600078e0a07 */
[----:B------:R-:W-:Y:S02]  /*0c10*/  LEA.HI R5, R5, R224, RZ, 0x1 ;  /* 0x000000e005057211 */ /* 0x000fe400078f08ff */
[----:B------:R-:W-:Y:S02]  /*0c20*/  SHF.R.S32.HI R11, RZ, 0x1f, R216 ;  /* 0x0000001fff0b7819 */ /* 0x000fe400000114d8 */
[----:B------:R-:W-:Y:S02]  /*0c30*/  LOP3.LUT R5, R5, 0x3fffffe, RZ, 0xc0, !PT ;  /* 0x03fffffe05057812 */ /* 0x000fe400078ec0ff */
[CC--:B0-----:R-:W-:Y:S02]  /*0c40*/  LEA.HI R2, R11.reuse, R216.reuse, RZ, 0x2 ;  /* 0x000000d80b027211 */ /* 0x0c1fe400078f10ff */
        /* <DEDUP_REMOVED lines=11> */
[----:B------:R-:W-:-:S04]  /*0d00*/  LEA.HI R0, R3, R226, RZ, 0x4 ;  /* 0x000000e203007211 */ /* 0x000fc800078f20ff */
[----:B------:R-:W-:Y:S02]  /*0d10*/  SHF.R.S32.HI R9, RZ, 0x4, R0 ;  /* 0x00000004ff097819 */ /* 0x000fe40000011400 */
[C---:B------:R-:W-:Y:S02]  /*0d20*/  LOP3.LUT R7, R0.reuse, 0x3fffff0, RZ, 0xc0, !PT ;  /* 0x03fffff000077812 */ /* 0x040fe400078ec0ff */
[----:B------:R-:W-:-:S03]  /*0d30*/  LEA.HI R0, R0, R9, RZ, 0x1 ;  /* 0x0000000900007211 */ /* 0x000fc600078f08ff */
[----:B------:R-:W-:Y:S01]  /*0d40*/  IMAD.IADD R7, R226, 0x1, -R7 ;  /* 0x00000001e2077824 */ /* 0x000fe200078e0a07 */
[----:B------:R-:W-:Y:S01]  /*0d50*/  LOP3.LUT R0, R0, 0x1ffffffe, RZ, 0xc0, !PT ;  /* 0x1ffffffe00007812 */ /* 0x000fe200078ec0ff */
[----:B------:R-:W-:Y:S02]  /*0d60*/  ULOP3.LUT UR5, UR5, 0x1, URZ, 0xfc, !UPT ;  /* 0x0000000105057892 */ /* 0x000fe4000f8efc3f */
[----:B------:R-:W-:Y:S02]  /*0d70*/  IMAD R7, R196, 0x10, R7 ;  /* 0x00000010c4077824 */ /* 0x000fe400078e0207 */
[----:B------:R-:W-:Y:S02]  /*0d80*/  IMAD.IADD R0, R9, 0x1, -R0 ;  /* 0x0000000109007824 */ /* 0x000fe400078e0a00 */
[----:B------:R-:W-:Y:S02]  /*0d90*/  IMAD.U32 R4, RZ, RZ, UR5 ;  /* 0x00000005ff047e24 */ /* 0x000fe4000f8e00ff */
[----:B------:R-:W-:Y:S01]  /*0da0*/  IMAD R225, R7, 0x8, R0 ;  /* 0x0000000807e17824 */ /* 0x000fe200078e0200 */
[----:B------:R-:W-:-:S02]  /*0db0*/  LEA.HI R0, R3, R226, RZ, 0x2 ;  /* 0x000000e203007211 */ /* 0x000fc400078f10ff */
[----:B------:R0:W-:Y:S01]  /*0dc0*/  STL [R1+0x14], R4 ;  /* 0x0000140401007387 */ /* 0x0001e20000100800 */
[----:B------:R-:W-:Y:S01]  /*0dd0*/  LEA.HI R3, R3, R226, RZ, 0x3 ;  /* 0x000000e203037211 */ /* 0x000fe200078f18ff */
[----:B------:R-:W-:Y:S01]  /*0de0*/  IMAD.SHL.U32 R225, R225, 0x8, RZ ;  /* 0x00000008e1e17824 */ /* 0x000fe200078e00ff */
[----:B------:R-:W-:Y:S02]  /*0df0*/  LOP3.LUT R7, R0, 0xfffffffc, RZ, 0xc0, !PT ;  /* 0xfffffffc00077812 */ /* 0x000fe400078ec0ff */
[--C-:B------:R-:W-:Y:S02]  /*0e00*/  SHF.R.S32.HI R184, RZ, 0x2, R0.reuse ;  /* 0x00000002ffb87819 */ /* 0x100fe40000011400 */
[----:B------:R-:W-:Y:S01]  /*0e10*/  SHF.R.S32.HI R9, RZ, 0x1f, R0 ;  /* 0x0000001fff097819 */ /* 0x000fe20000011400 */
[----:B------:R-:W-:Y:S01]  /*0e20*/  IMAD.IADD R212, R226, 0x1, -R7 ;  /* 0x00000001e2d47824 */ /* 0x000fe200078e0a07 */
[----:B------:R-:W-:Y:S01]  /*0e30*/  LOP3.LUT R5, R3, 0x1ffffff8, RZ, 0xc0, !PT ;  /* 0x1ffffff803057812 */ /* 0x000fe200078ec0ff */
[----:B------:R-:W-:Y:S01]  /*0e40*/  VIADD R209, R184, 0x40 ;  /* 0x00000040b8d17836 */ /* 0x000fe20000000000 */
[----:B------:R-:W-:Y:S01]  /*0e50*/  LEA.HI R9, R9, R184, RZ, 0x3 ;  /* 0x000000b809097211 */ /* 0x000fe200078f18ff */
[----:B------:R-:W-:Y:S01]  /*0e60*/  IMAD.SHL.U32 R22, R212, 0x8, RZ ;  /* 0x00000008d4167824 */ /* 0x000fe200078e00ff */
[----:B------:R-:W-:Y:S01]  /*0e70*/  SHF.R.S32.HI R200, RZ, 0x3, R3 ;  /* 0x00000003ffc87819 */ /* 0x000fe20000011403 */
[----:B------:R-:W-:Y:S01]  /*0e80*/  IMAD.SHL.U32 R190, R209, 0x40, RZ ;  /* 0x00000040d1be7824 */ /* 0x000fe200078e00ff */
[----:B------:R-:W-:Y:S01]  /*0e90*/  LOP3.LUT R9, R9, 0xfffffff8, RZ, 0xc0, !PT ;  /* 0xfffffff809097812 */ /* 0x000fe200078ec0ff */
[C---:B------:R-:W-:Y:S01]  /*0ea0*/  VIADD R186, R22.reuse, 0x20 ;  /* 0x0000002016ba7836 */ /* 0x040fe20000000000 */
[----:B------:R-:W-:Y:S01]  /*0eb0*/  SHF.R.S32.HI R0, RZ, 0x1f, R209 ;  /* 0x0000001fff007819 */ /* 0x000fe200000114d1 */
[----:B------:R-:W-:Y:S01]  /*0ec0*/  VIADD R187, R22, 0x40 ;  /* 0x0000004016bb7836 */ /* 0x000fe20000000000 */
[----:B------:R-:W-:Y:S01]  /*0ed0*/  LOP3.LUT R190, R190, 0x1c0, RZ, 0xc0, !PT ;  /* 0x000001c0bebe7812 */ /* 0x000fe200078ec0ff */
[----:B------:R-:W-:Y:S01]  /*0ee0*/  IMAD.IADD R215, R184, 0x1, -R9 ;  /* 0x00000001b8d77824 */ /* 0x000fe200078e0a09 */
[----:B------:R-:W-:Y:S01]  /*0ef0*/  SHF.R.S32.HI R7, RZ, 0x1f, R186 ;  /* 0x0000001fff077819 */ /* 0x000fe200000114ba */
[----:B0-----:R-:W-:Y:S01]  /*0f00*/  IMAD.U32 R4, RZ, RZ, UR4 ;  /* 0x00000004ff047e24 */ /* 0x001fe2000f8e00ff */
[----:B------:R-:W-:Y:S01]  /*0f10*/  SHF.R.S32.HI R6, RZ, 0x1f, R187 ;  /* 0x0000001fff067819 */ /* 0x000fe200000114bb */
[----:B------:R-:W-:Y:S01]  /*0f20*/  IMAD.SHL.U32 R191, R215, 0x40, RZ ;  /* 0x00000040d7bf7824 */ /* 0x000fe200078e00ff */
[----:B------:R-:W-:Y:S01]  /*0f30*/  LEA.HI R0, R0, R209, RZ, 0x3 ;  /* 0x000000d100007211 */ /* 0x000fe200078f18ff */
[----:B------:R-:W-:Y:S01]  /*0f40*/  IMAD.IADD R5, R226, 0x1, -R5 ;  /* 0x00000001e2057824 */ /* 0x000fe200078e0a05 */
[CC--:B------:R-:W-:Y:S01]  /*0f50*/  LEA.HI R214, R7.reuse, R186.reuse, RZ, 0x3 ;  /* 0x000000ba07d67211 */ /* 0x0c0fe200078f18ff */
[----:B------:R0:W-:Y:S01]  /*0f60*/  STL [R1+0x40], R4 ;  /* 0x0000400401007387 */ /* 0x0001e20000100800 */
[----:B------:R-:W-:Y:S01]  /*0f70*/  LEA.HI R7, R7, R186, RZ, 0x6 ;  /* 0x000000ba07077211 */ /* 0x000fe200078f30ff */
[----:B------:R-:W-:Y:S01]  /*0f80*/  IMAD.SHL.U32 R0, R0, 0x40, RZ ;  /* 0x0000004000007824 */ /* 0x000fe200078e00ff */
[CC--:B------:R-:W-:Y:S01]  /*0f90*/  LEA.HI R8, R6.reuse, R187.reuse, RZ, 0x6 ;  /* 0x000000bb06087211 */ /* 0x0c0fe200078f30ff */
[----:B------:R-:W-:Y:S01]  /*0fa0*/  IMAD.SHL.U32 R199, R5, 0x8, RZ ;  /* 0x0000000805c77824 */ /* 0x000fe200078e00ff */
[----:B------:R-:W-:Y:S01]  /*0fb0*/  LEA.HI R6, R6, R187, RZ, 0x3 ;  /* 0x000000bb06067211 */ /* 0x000fe200078f18ff */
[----:B------:R-:W-:Y:S01]  /*0fc0*/  IMAD.SHL.U32 R7, R7, 0x80, RZ ;  /* 0x0000008007077824 */ /* 0x000fe200078e00ff */
[----:B------:R-:W-:Y:S01]  /*0fd0*/  SHF.R.U32.HI R223, RZ, 0x3, R190 ;  /* 0x00000003ffdf7819 */ /* 0x000fe200000116be */
[----:B------:R-:W-:Y:S01]  /*0fe0*/  IMAD.SHL.U32 R9, R8, 0x80, RZ ;  /* 0x0000008008097824 */ /* 0x000fe200078e00ff */
[----:B------:R-:W-:Y:S01]  /*0ff0*/  LOP3.LUT R191, R191, 0x1c0, RZ, 0xc0, !PT ;  /* 0x000001c0bfbf7812 */ /* 0x000fe200078ec0ff */
[----:B------:R-:W-:Y:S01]  /*1000*/  IMAD.SHL.U32 R16, R212, 0x4, RZ ;  /* 0x00000004d4107824 */ /* 0x000fe200078e00ff */
[----:B------:R-:W-:-:S02]  /*1010*/  LOP3.LUT R10, R190, 0x38, R214, 0xf8, !PT ;  /* 0x00000038be0a7812 */ /* 0x000fc400078ef8d6 */
[----:B------:R-:W-:Y:S02]  /*1020*/  LOP3.LUT R12, R190, 0x38, R6, 0xf8, !PT ;  /* 0x00000038be0c7812 */ /* 0x000fe400078ef806 */
[----:B------:R-:W-:Y:S02]  /*1030*/  LOP3.LUT R198, R0, 0xfffffe00, RZ, 0xc0, !PT ;  /* 0xfffffe0000c67812 */ /* 0x000fe400078ec0ff */
[----:B------:R-:W-:Y:S02]  /*1040*/  SHF.R.U32.HI R197, RZ, 0x3, R191 ;  /* 0x00000003ffc57819 */ /* 0x000fe400000116bf */
[C---:B------:R-:W-:Y:S02]  /*1050*/  LOP3.LUT R0, R191.reuse, 0x38, R214, 0xf8, !PT ;  /* 0x00000038bf007812 */ /* 0x040fe400078ef8d6 */
[----:B------:R-:W-:Y:S02]  /*1060*/  LOP3.LUT R8, R191, 0x38, R6, 0xf8, !PT ;  /* 0x00000038bf087812 */ /* 0x000fe400078ef806 */
[----:B------:R-:W-:-:S02]  /*1070*/  LOP3.LUT R7, R7, 0xffffe000, RZ, 0xc0, !PT ;  /* 0xffffe00007077812 */ /* 0x000fc400078ec0ff */
[-C--:B------:R-:W-:Y:S02]  /*1080*/  LOP3.LUT R10, R10, R223.reuse, RZ, 0x3c, !PT ;  /* 0x000000df0a0a7212 */ /* 0x080fe400078e3cff */
[----:B------:R-:W-:Y:S02]  /*1090*/  LOP3.LUT R9, R9, 0xffffe000, RZ, 0xc0, !PT ;  /* 0xffffe00009097812 */ /* 0x000fe400078ec0ff */
[----:B------:R-:W-:Y:S02]  /*10a0*/  LOP3.LUT R12, R12, R223, RZ, 0x3c, !PT ;  /* 0x000000df0c0c7212 */ /* 0x000fe400078e3cff */
[-C--:B------:R-:W-:Y:S02]  /*10b0*/  LOP3.LUT R0, R0, R197.reuse, RZ, 0x3c, !PT ;  /* 0x000000c500007212 */ /* 0x080fe400078e3cff */
[----:B------:R-:W-:Y:S02]  /*10c0*/  LOP3.LUT R8, R8, R197, RZ, 0x3c, !PT ;  /* 0x000000c508087212 */ /* 0x000fe400078e3cff */
[--C-:B------:R-:W-:Y:S01]  /*10d0*/  IADD3 R10, R10, R7, R198.reuse ;  /* 0x000000070a0a7210 */ /* 0x100fe20007ffe0c6 */
[----:B------:R-:W-:Y:S01]  /*10e0*/  IMAD R7, R196, 0x200, R7 ;  /* 0x00000200c4077824 */ /* 0x000fe200078e0207 */
[----:B------:R-:W-:Y:S01]  /*10f0*/  IADD3 R12, R12, R9, R198 ;  /* 0x000000090c0c7210 */ /* 0x000fe20007ffe0c6 */
[----:B------:R-:W-:Y:S01]  /*1100*/  IMAD R9, R196, 0x200, R9 ;  /* 0x00000200c4097824 */ /* 0x000fe200078e0209 */
[----:B------:R-:W-:Y:S01]  /*1110*/  LOP3.LUT R3, R2, 0x7ffffffc, RZ, 0xc0, !PT ;  /* 0x7ffffffc02037812 */ /* 0x000fe200078ec0ff */
[----:B------:R-:W-:Y:S01]  /*1120*/  IMAD.IADD R0, R7, 0x1, R0 ;  /* 0x0000000107007824 */ /* 0x000fe200078e0200 */
[----:B------:R-:W-:Y:S01]  /*1130*/  LOP3.LUT R2, R190, 0x38, R22, 0xf8, !PT ;  /* 0x00000038be027812 */ /* 0x000fe200078ef816 */
[----:B------:R-:W-:Y:S01]  /*1140*/  IMAD.IADD R8, R9, 0x1, R8 ;  /* 0x0000000109087824 */ /* 0x000fe200078e0208 */
[----:B------:R-:W-:Y:S01]  /*1150*/  SHF.R.S32.HI R210, RZ, 0x1f, R184 ;  /* 0x0000001fffd27819 */ /* 0x000fe200000114b8 */
[----:B------:R-:W-:Y:S01]  /*1160*/  IMAD.IADD R202, R216, 0x1, -R3 ;  /* 0x00000001d8ca7824 */ /* 0x000fe200078e0a03 */
[----:B------:R-:W-:-:S02]  /*1170*/  LOP3.LUT R2, R198, R2, R223, 0xf6, !PT ;  /* 0x00000002c6027212 */ /* 0x000fc400078ef6df */
[----:B------:R-:W-:Y:S02]  /*1180*/  SHF.R.S32.HI R214, RZ, 0x3, R214 ;  /* 0x00000003ffd67819 */ /* 0x000fe400000114d6 */
[----:B------:R-:W-:Y:S02]  /*1190*/  SHF.R.S32.HI R220, RZ, 0x3, R6 ;  /* 0x00000003ffdc7819 */ /* 0x000fe40000011406 */
[----:B------:R-:W-:Y:S02]  /*11a0*/  LEA R221, R2, UR4, 0x1 ;  /* 0x0000000402dd7c11 */ /* 0x000fe4000f8e08ff */
[----:B------:R-:W-:Y:S02]  /*11b0*/  LEA R218, R10, UR4, 0x1 ;  /* 0x000000040ada7c11 */ /* 0x000fe4000f8e08ff */
[----:B------:R-:W-:Y:S02]  /*11c0*/  LEA R217, R12, UR4, 0x1 ;  /* 0x000000040cd97c11 */ /* 0x000fe4000f8e08ff */
[----:B------:R-:W-:-:S02]  /*11d0*/  LEA R222, R0, UR4, 0x1 ;  /* 0x0000000400de7c11 */ /* 0x000fc4000f8e08ff */
[----:B0-----:R-:W-:-:S07]  /*11e0*/  LEA R219, R8, UR4, 0x1 ;  /* 0x0000000408db7c11 */ /* 0x001fce000f8e08ff */
.L_x_2442:
[----:B0-----:R-:W0:Y:S01]  /*11f0*/  LDC.64 R2, c[0x0][0xc60] ;  /* 0x00031800ff027b82 */ /* 0x001e220000000a00 */
[----:B------:R-:W-:Y:S01]  /*1200*/  ULDC.64 UR4, c[0x0][0xa28] ;  /* 0x00028a0000047ab9 */ /* 0x000fe20000000a00 */
[----:B------:R-:W-:Y:S01]  /*1210*/  ULDC.64 UR8, c[0x0][0xa18] ;  /* 0x0002860000087ab9 */ /* 0x000fe20000000a00 */
[----:B------:R-:W-:Y:S01]  /*1220*/  ULDC.64 UR6, c[0x0][0xa08] ;  /* 0x0002820000067ab9 */ /* 0x000fe20000000a00 */
[----:B0-----:R-:W-:-:S05]  /*1230*/  IMAD.WIDE R2, R195, 0x4, R2 ;  /* 0x00000004c3027825 */ /* 0x001fca00078e0202 */
[----:B--2---:R-:W2:Y:S01]  /*1240*/  LDG.E R207, desc[UR56][R2.64] ;  /* 0x0000003802cf7981 */ /* 0x004ea2000c1e1900 */
[----:B------:R-:W-:Y:S01]  /*1250*/  ISETP.NE.U32.AND P2, PT, RZ, UR4, PT ;  /* 0x00000004ff007c0c */ /* 0x000fe2000bf45070 */
[----:B---345:R-:W-:Y:S01]  /*1260*/  IMAD.MOV.U32 R9, RZ, RZ, RZ ;  /* 0x000000ffff097224 */ /* 0x038fe200078e00ff */
[----:B------:R-:W-:Y:S01]  /*1270*/  ISETP.NE.U32.AND P1, PT, RZ, UR8, PT ;  /* 0x00000008ff007c0c */ /* 0x000fe2000bf25070 */
[----:B------:R-:W-:Y:S01]  /*1280*/  IMAD.MOV.U32 R27, RZ, RZ, RZ ;  /* 0x000000ffff1b7224 */ /* 0x000fe200078e00ff */
[----:B------:R-:W-:Y:S02]  /*1290*/  ISETP.NE.AND.EX P2, PT, RZ, UR5, PT, P2 ;  /* 0x00000005ff007c0c */ /* 0x000fe4000bf45320 */
[----:B------:R-:W-:Y:S02]  /*12a0*/  ISETP.NE.AND.EX P1, PT, RZ, UR9, PT, P1 ;  /* 0x00000009ff007c0c */ /* 0x000fe4000bf25310 */
[----:B------:R-:W-:-:S04]  /*12b0*/  ISETP.NE.U32.AND P0, PT, RZ, UR6, PT ;  /* 0x00000006ff007c0c */ /* 0x000fc8000bf05070 */
[----:B------:R-:W-:Y:S02]  /*12c0*/  ISETP.NE.AND.EX P0, PT, RZ, UR7, PT, P0 ;  /* 0x00000007ff007c0c */ /* 0x000fe4000bf05300 */
[----:B--2---:R-:W-:Y:S01]  /*12d0*/  SHF.R.S32.HI R213, RZ, 0x1f, R207 ;  /* 0x0000001fffd57819 */ /* 0x004fe200000114cf */
[C---:B------:R-:W-:Y:S02]  /*12e0*/  IMAD.SHL.U32 R205, R207.reuse, 0x4, RZ ;  /* 0x00000004cfcd7824 */ /* 0x040fe400078e00ff */
[C---:B------:R-:W-:Y:S02]  /*12f0*/  @P2 LEA R2, P3, R207.reuse, UR4, 0x2 ;  /* 0x00000004cf022c11 */ /* 0x040fe4000f8610ff */
[C-C-:B------:R-:W-:Y:S02]  /*1300*/  SHF.L.U64.HI R206, R207.reuse, 0x2, R213.reuse ;  /* 0x00000002cfce7819 */ /* 0x140fe400000102d5 */
[----:B------:R-:W-:Y:S01]  /*1310*/  @P2 LEA.HI.X R3, R207, UR5, R213, 0x2, P3 ;  /* 0x00000005cf032c11 */ /* 0x000fe200098f14d5 */
[----:B------:R-:W-:Y:S01]  /*1320*/  ULDC UR4, c[0x0][0x288] ;  /* 0x0000a20000047ab9 */ /* 0x000fe20000000800 */
[----:B------:R-:W-:-:S03]  /*1330*/  IADD3 R6, P4, R205, UR6, RZ ;  /* 0x00000006cd067c10 */ /* 0x000fc6000ff9e0ff */
[----:B------:R0:W5:Y:S01]  /*1340*/  @P2 LDG.E R9, desc[UR56][R2.64] ;  /* 0x0000003802092981 */ /* 0x000162000c1e1900 */
[----:B------:R-:W-:Y:S01]  /*1350*/  @P1 IADD3 R4, P2, R205, UR8, RZ ;  /* 0x00000008cd041c10 */ /* 0x000fe2000ff5e0ff */
[----:B------:R-:W-:Y:S01]  /*1360*/  IMAD.U32 R192, RZ, RZ, UR4 ;  /* 0x00000004ffc07e24 */ /* 0x000fe2000f8e00ff */
[C---:B------:R-:W-:Y:S01]  /*1370*/  IADD3.X R7, R206.reuse, UR7, RZ, P4, !PT ;  /* 0x00000007ce077c10 */ /* 0x040fe2000a7fe4ff */
[----:B------:R-:W-:Y:S01]  /*1380*/  ULDC.64 UR4, c[0x0][0x3f8] ;  /* 0x0000fe0000047ab9 */ /* 0x000fe20000000a00 */
[----:B------:R-:W-:Y:S01]  /*1390*/  @P1 IADD3.X R5, R206, UR9, RZ, P2, !PT ;  /* 0x00000009ce051c10 */ /* 0x000fe200097fe4ff */
[----:B------:R-:W-:Y:S02]  /*13a0*/  ULDC.64 UR6, c[0x0][0xa20] ;  /* 0x0002880000067ab9 */ /* 0x000fe40000000a00 */
[----:B------:R0:W5:Y:S04]  /*13b0*/  @P0 LDG.E R27, desc[UR56][R6.64] ;  /* 0x00000038061b0981 */ /* 0x000168000c1e1900 */
[----:B------:R0:W5:Y:S01]  /*13c0*/  @P1 LDG.E R192, desc[UR56][R4.64] ;  /* 0x0000003804c01981 */ /* 0x000162000c1e1900 */
[----:B------:R-:W-:-:S03]  /*13d0*/  UISETP.NE.U32.AND UP0, UPT, UR4, URZ, UPT ;  /* 0x0000003f0400728c */ /* 0x000fc6000bf05070 */
[----:B------:R-:W-:Y:S01]  /*13e0*/  ULDC UR4, c[0x0][0x404] ;  /* 0x0001010000047ab9 */ /* 0x000fe20000000800 */
[----:B------:R-:W-:Y:S01]  /*13f0*/  UISETP.NE.AND.EX UP0, UPT, UR5, URZ, UPT, UP0 ;  /* 0x0000003f0500728c */ /* 0x000fe2000bf05300 */
[----:B------:R-:W-:Y:S02]  /*1400*/  ISETP.NE.U32.AND P2, PT, RZ, UR6, PT ;  /* 0x00000006ff007c0c */ /* 0x000fe4000bf45070 */
[----:B------:R-:W-:Y:S01]  /*1410*/  ULDC UR5, c[0x0][0x2e0] ;  /* 0x0000b80000057ab9 */ /* 0x000fe20000000800 */
[----:B------:R-:W-:Y:S01]  /*1420*/  USEL UR4, UR4, 0x1, UP0 ;  /* 0x0000000104047887 */ /* 0x000fe20008000000 */
[----:B------:R-:W-:-:S03]  /*1430*/  ISETP.NE.AND.EX P2, PT, RZ, UR7, PT, P2 ;  /* 0x00000007ff007c0c */ /* 0x000fc6000bf45320 */
        /* <DEDUP_REMOVED lines=15> */
.L_x_2206:
[----:B------:R-:W-:Y:S02]  /*1530*/  IMAD.U32 R24, RZ, RZ, UR5 ;  /* 0x00000005ff187e24 */ /* 0x000fe4000f8e00ff */
[----:B------:R-:W-:Y:S01]  /*1540*/  IMAD.U32 R26, RZ, RZ, UR4 ;  /* 0x00000004ff1a7e24 */ /* 0x000fe2000f8e00ff */
[----:B------:R-:W-:Y:S06]  /*1550*/  @!P2 BRA `(.L_x_2207) ;  /* 0x000000000010a947 */ /* 0x000fec0003800000 */
[----:B------:R-:W-:-:S04]  /*1560*/  IADD3 R2, P0, R205, UR6, RZ ;  /* 0x00000006cd027c10 */ /* 0x000fc8000ff1e0ff */
[----:B------:R-:W-:-:S05]  /*1570*/  IADD3.X R3, R206, UR7, RZ, P0, !PT ;  /* 0x00000007ce037c10 */ /* 0x000fca00087fe4ff */
[----:B------:R0:W5:Y:S01]  /*1580*/  LDG.E R26, desc[UR56][R2.64] ;  /* 0x00000038021a7981 */ /* 0x000162000c1e1900 */
[----:B------:R-:W-:Y:S05]  /*1590*/  BRA `(.L_x_2208) ;  /* 0x0000000000107947 */ /* 0x000fea0003800000 */
.L_x_2207:
[----:B------:R-:W-:Y:S05]  /*15a0*/  @!P0 BRA `(.L_x_2208) ;  /* 0x00000000000c8947 */ /* 0x000fea0003800000 */
[----:B------:R-:W2:Y:S04]  /*15b0*/  LDG.E R3, desc[UR56][R6.64] ;  /* 0x0000003806037981 */ /* 0x000ea8000c1e1900 */
[----:B------:R-:W2:Y:S02]  /*15c0*/  LDG.E R26, desc[UR56][R6.64+0x4] ;  /* 0x00000438061a7981 */ /* 0x000ea4000c1e1900 */
[----:B--2---:R-:W-:-:S07]  /*15d0*/  IMAD.IADD R26, R26, 0x1, -R3 ;  /* 0x000000011a1a7824 */ /* 0x004fce00078e0a03 */
.L_x_2208:
        /* <DEDUP_REMOVED lines=8> */
[----:B------:R0:W2:Y:S01]  /*1660*/  @P0 LDG.E R7, desc[UR56][R2.64+0x4] ;  /* 0x0000043802070981 */ /* 0x0000a2000c1e1900 */
[----:B------:R-:W-:Y:S01]  /*1670*/  IMAD.MOV R119, RZ, RZ, -R9 ;  /* 0x000000ffff777224 */ /* 0x000fe200078e0a09 */
[----:B------:R-:W-:Y:S01]  /*1680*/  ISETP.NE.U32.AND P1, PT, RZ, UR4, PT ;  /* 0x00000004ff007c0c */ /* 0x000fe2000bf25070 */
[----:B------:R-:W-:Y:S01]  /*1690*/  IMAD.MOV.U32 R144, RZ, RZ, R26 ;  /* 0x000000ffff907224 */ /* 0x000fe200078e001a */
[----:B0-----:R-:W-:Y:S02]  /*16a0*/  LEA R2, R193, 0xff, 0x7 ;  /* 0x000000ffc1027811 */ /* 0x001fe400078e38ff */
[----:B------:R-:W-:-:S02]  /*16b0*/  VIMNMX R119, RZ, R119, !PT ;  /* 0x00000077ff777248 */ /* 0x000fc40007fe0100 */
[----:B------:R-:W-:-:S13]  /*16c0*/  ISETP.NE.AND.EX P1, PT, RZ, UR5, PT, P1 ;  /* 0x00000005ff007c0c */ /* 0x000fda000bf25310 */
[----:B------:R-:W-:-:S04]  /*16d0*/  @P1 IADD3 R4, P2, R205, UR4, RZ ;  /* 0x00000004cd041c10 */ /* 0x000fc8000ff5e0ff */
[----:B------:R-:W-:-:S05]  /*16e0*/  @P1 IADD3.X R5, R206, UR5, RZ, P2, !PT ;  /* 0x00000005ce051c10 */ /* 0x000fca00097fe4ff */
[----:B------:R0:W5:Y:S01]  /*16f0*/  @P1 LDG.E R144, desc[UR56][R4.64] ;  /* 0x0000003804901981 */ /* 0x000162000c1e1900 */
[----:B--2---:R-:W-:-:S04]  /*1700*/  @P0 IMAD.IADD R24, R7, 0x1, -R0 ;  /* 0x0000000107180824 */ /* 0x004fc800078e0a00 */
[----:B------:R-:W-:-:S04]  /*1710*/  IMAD.IADD R195, R9, 0x1, R24 ;  /* 0x0000000109c37824 */ /* 0x000fc800078e0218 */
[C---:B------:R-:W-:Y:S01]  /*1720*/  VIADD R0, R195.reuse, 0x7f ;  /* 0x0000007fc3007836 */ /* 0x040fe20000000000 */
[----:B------:R-:W-:-:S04]  /*1730*/  IADD3 R2, R195, R2, -R192 ;  /* 0x00000002c3027210 */ /* 0x000fc80007ffe8c0 */
[----:B------:R-:W-:Y:S02]  /*1740*/  SHF.R.S32.HI R3, RZ, 0x1f, R0 ;  /* 0x0000001fff037819 */ /* 0x000fe40000011400 */
[----:B------:R-:W-:Y:S02]  /*1750*/  SHF.R.S32.HI R7, RZ, 0x1f, R2 ;  /* 0x0000001fff077819 */ /* 0x000fe40000011402 */
[----:B------:R-:W-:Y:S02]  /*1760*/  LEA.HI R3, R3, R0, RZ, 0x7 ;  /* 0x0000000003037211 */ /* 0x000fe400078f38ff */
[----:B------:R-:W-:Y:S02]  /*1770*/  LEA.HI R7, R7, R2, RZ, 0x7 ;  /* 0x0000000207077211 */ /* 0x000fe400078f38ff */
[----:B------:R-:W-:Y:S02]  /*1780*/  SHF.R.S32.HI R3, RZ, 0x7, R3 ;  /* 0x00000007ff037819 */ /* 0x000fe40000011403 */
[----:B------:R-:W-:-:S04]  /*1790*/  SHF.R.S32.HI R148, RZ, 0x7, R7 ;  /* 0x00000007ff947819 */ /* 0x000fc80000011407 */
[----:B------:R-:W-:-:S05]  /*17a0*/  VIMNMX R148, R3, R148, PT ;  /* 0x0000009403947248 */ /* 0x000fca0003fe0100 */
[----:B------:R-:W-:-:S05]  /*17b0*/  IMAD R3, R148, 0x80, -R9 ;  /* 0x0000008094037824 */ /* 0x000fca00078e0a09 */
[----:B------:R-:W-:-:S04]  /*17c0*/  VIMNMX R0, R3, R24, PT ;  /* 0x0000001803007248 */ /* 0x000fc80003fe0100 */
        /* <DEDUP_REMOVED lines=30> */
.L_x_2211:
[----:B------:R-:W-:Y:S05]  /*19b0*/  BSYNC B6 ;  /* 0x0000000000067941 */ /* 0x000fea0003800000 */
.L_x_2210:
        /* <DEDUP_REMOVED lines=20> */
.L_x_2213:
[----:B------:R-:W-:Y:S05]  /*1b00*/  BSYNC B6 ;  /* 0x0000000000067941 */ /* 0x000fea0003800000 */
.L_x_2212:
[----:B------:R-:W-:Y:S01]  /*1b10*/  ULDC.64 UR4, c[0x0][0x9f8] ;  /* 0x00027e0000047ab9 */ /* 0x000fe20000000a00 */
[----:B------:R-:W2:Y:S01]  /*1b20*/  LDL.LU R20, [R1+0x10] ;  /* 0x0000100001147983 */ /* 0x000ea20000300800 */
[----:B------:R-:W-:Y:S01]  /*1b30*/  ISETP.NE.U32.AND P0, PT, RZ, UR4, PT ;  /* 0x00000004ff007c0c */ /* 0x000fe2000bf05070 */
[----:B------:R-:W0:Y:S01]  /*1b40*/  LDC R0, c[0x0][0x428] ;  /* 0x00010a00ff007b82 */ /* 0x000e220000000800 */
[----:B------:R-:W-:-:S07]  /*1b50*/  VIADD R108, R22, 0x60 ;  /* 0x00000060166c7836 */ /* 0x000fce0000000000 */
[----:B------:R-:W1:Y:S01]  /*1b60*/  LDC.64 R124, c[0x0][0x2f0] ;  /* 0x0000bc00ff7c7b82 */ /* 0x000e620000000a00 */
[----:B------:R-:W-:Y:S01]  /*1b70*/  ISETP.NE.AND.EX P0, PT, RZ, UR5, PT, P0 ;  /* 0x00000005ff007c0c */ /* 0x000fe2000bf05300 */
[----:B------:R-:W-:Y:S01]  /*1b80*/  IMAD.IADD R27, R27, 0x1, R26 ;  /* 0x000000011b1b7824 */ /* 0x000fe200078e021a */
[----:B------:R-:W-:Y:S01]  /*1b90*/  SHF.R.S32.HI R23, RZ, 0x1f, R22 ;  /* 0x0000001fff177819 */ /* 0x000fe20000011416 */
[----:B------:R-:W-:-:S04]  /*1ba0*/  ULDC.64 UR6, c[0x0][0xa08] ;  /* 0x0002820000067ab9 */ /* 0x000fc80000000a00 */
[----:B------:R-:W3:Y:S06]  /*1bb0*/  LDC R41, c[0x0][0x3d4] ;  /* 0x0000f500ff297b82 */ /* 0x000eec0000000800 */
[----:B------:R-:W-:Y:S01]  /*1bc0*/  @P0 IADD3 R4, P1, R205, UR4, RZ ;  /* 0x00000004cd040c10 */ /* 0x000fe2000ff3e0ff */
[----:B------:R-:W-:Y:S01]  /*1bd0*/  ULDC UR4, c[0x0][0x2e4] ;  /* 0x0000b90000047ab9 */ /* 0x000fe20000000800 */
[----:B------:R-:W4:Y:S02]  /*1be0*/  LDC.64 R30, c[0x0][0x3d8] ;  /* 0x0000f600ff1e7b82 */ /* 0x000f240000000a00 */
[----:B------:R-:W-:-:S05]  /*1bf0*/  @P0 IADD3.X R5, R206, UR5, RZ, P1, !PT ;  /* 0x00000005ce050c10 */ /* 0x000fca0008ffe4ff */
[----:B------:R1:W2:Y:S01]  /*1c00*/  @P0 LDG.E R25, desc[UR56][R4.64] ;  /* 0x0000003804190981 */ /* 0x0002a2000c1e1900 */
[----:B0-----:R-:W-:Y:S01]  /*1c10*/  ISETP.NE.AND P0, PT, R0, 0x1, PT ;  /* 0x000000010000780c */ /* 0x001fe20003f05270 */
[----:B------:R-:W-:Y:S01]  /*1c20*/  IMAD.MOV.U32 R121, RZ, RZ, 0x20 ;  /* 0x00000020ff797424 */ /* 0x000fe200078e00ff */
[----:B------:R-:W-:Y:S01]  /*1c30*/  ISETP.GE.AND P2, PT, R186, UR4, PT ;  /* 0x00000004ba007c0c */ /* 0x000fe2000bf46270 */
[----:B------:R-:W0:Y:S01]  /*1c40*/  S2R R149, SR_TID.X ;  /* 0x0000000000957919 */ /* 0x000e220000002100 */
[----:B------:R-:W-:Y:S01]  /*1c50*/  ISETP.GE.AND P1, PT, R22, UR4, PT ;  /* 0x0000000416007c0c */ /* 0x000fe2000bf26270 */
[C---:B-1----:R-:W-:Y:S01]  /*1c60*/  IMAD.SHL.U32 R92, R124.reuse, 0x80, RZ ;  /* 0x000000807c5c7824 */ /* 0x042fe200078e00ff */
[----:B------:R-:W-:Y:S01]  /*1c70*/  SEL R3, RZ, 0xffffffff, P2 ;  /* 0xffffffffff037807 */ /* 0x000fe20001000000 */
[----:B------:R-:W-:Y:S01]  /*1c80*/  IMAD.SHL.U32 R130, R124, 0x40, RZ ;  /* 0x000000407c827824 */ /* 0x000fe200078e00ff */
[----:B------:R-:W-:Y:S01]  /*1c90*/  SEL R0, RZ, 0x1, P1 ;  /* 0x00000001ff007807 */ /* 0x000fe20000800000 */
[----:B------:R-:W-:Y:S01]  /*1ca0*/  VIADD R5, R22, 0x80 ;  /* 0x0000008016057836 */ /* 0x000fe20000000000 */
[----:B------:R-:W-:Y:S01]  /*1cb0*/  ISETP.GE.AND P1, PT, R187, UR4, PT ;  /* 0x00000004bb007c0c */ /* 0x000fe2000bf26270 */
[----:B------:R-:W-:Y:S01]  /*1cc0*/  IMAD.SHL.U32 R3, R3, 0x2, RZ ;  /* 0x0000000203037824 */ /* 0x000fe200078e00ff */
[----:B------:R-:W-:Y:S01]  /*1cd0*/  ISETP.GE.AND P2, PT, R108, UR4, PT ;  /* 0x000000046c007c0c */ /* 0x000fe2000bf46270 */
[----:B------:R-:W1:Y:S01]  /*1ce0*/  @P0 LDC R7, c[0x0][0x42c] ;  /* 0x00010b00ff070b82 */ /* 0x000e620000000800 */
[----:B------:R-:W-:Y:S01]  /*1cf0*/  SHF.R.S32.HI R37, RZ, 0x1f, R27 ;  /* 0x0000001fff257819 */ /* 0x000fe2000001141b */
[----:B---3--:R-:W-:Y:S01]  /*1d00*/  IMAD.SHL.U32 R118, R41, 0x2, RZ ;  /* 0x0000000229767824 */ /* 0x008fe200078e00ff */
[----:B------:R-:W-:Y:S01]  /*1d10*/  LOP3.LUT R0, R3, 0x2, R0, 0xe2, !PT ;  /* 0x0000000203007812 */ /* 0x000fe200078ee200 */
[----:B----4-:R-:W-:Y:S01]  /*1d20*/  IMAD.WIDE.U32 R106, R184, R30, R22 ;  /* 0x0000001eb86a7225 */ /* 0x010fe200078e0016 */
[----:B------:R-:W-:-:S02]  /*1d30*/  SEL R3, RZ, 0x4, P1 ;  /* 0x00000004ff037807 */ /* 0x000fc40000800000 */
[----:B------:R-:W-:Y:S01]  /*1d40*/  SEL R4, RZ, 0x8, P2 ;  /* 0x00000008ff047807 */ /* 0x000fe20001000000 */
[----:B------:R-:W3:Y:S01]  /*1d50*/  @P0 LDC R9, c[0x0][0x430] ;  /* 0x00010c00ff090b82 */ /* 0x000ee20000000800 */
[----:B------:R-:W-:Y:S01]  /*1d60*/  ISETP.GE.AND P1, PT, R5, UR4, PT ;  /* 0x0000000405007c0c */ /* 0x000fe2000bf26270 */
[----:B------:R-:W-:Y:S01]  /*1d70*/  VIADD R5, R22, 0xa0 ;  /* 0x000000a016057836 */ /* 0x000fe20000000000 */
[----:B------:R-:W-:Y:S02]  /*1d80*/  LOP3.LUT R3, R4, R0, R3, 0xfe, !PT ;  /* 0x0000000004037212 */ /* 0x000fe400078efe03 */
[----:B------:R-:W-:Y:S02]  /*1d90*/  SEL R4, RZ, 0x10, P1 ;  /* 0x00000010ff047807 */ /* 0x000fe40000800000 */
[----:B------:R-:W-:Y:S01]  /*1da0*/  ISETP.GE.AND P1, PT, R5, UR4, PT ;  /* 0x0000000405007c0c */ /* 0x000fe2000bf26270 */
[----:B------:R-:W-:Y:S01]  /*1db0*/  ULDC.64 UR4, c[0x0][0x320] ;  /* 0x0000c80000047ab9 */ /* 0x000fe20000000a00 */
[----:B------:R-:W-:Y:S01]  /*1dc0*/  LOP3.LUT R3, R3, R4, RZ, 0xfc, !PT ;  /* 0x0000000403037212 */ /* 0x000fe200078efcff */
[----:B------:R-:W-:Y:S01]  /*1dd0*/  IMAD R4, R37, R124, RZ ;  /* 0x0000007c25047224 */ /* 0x000fe200078e02ff */
[----:B------:R-:W-:-:S02]  /*1de0*/  ISETP.GE.AND P3, PT, R22, R41, PT ;  /* 0x000000291600720c */ /* 0x000fc40003f66270 */
[----:B------:R-:W-:Y:S01]  /*1df0*/  ISETP.GE.AND P4, PT, R187, R41, PT ;  /* 0x00000029bb00720c */ /* 0x000fe20003f86270 */
[C---:B------:R-:W-:Y:S01]  /*1e00*/  IMAD R11, R27.reuse, R125, R4 ;  /* 0x0000007d1b0b7224 */ /* 0x040fe200078e0204 */
[----:B------:R-:W-:Y:S01]  /*1e10*/  ISETP.GE.AND P2, PT, R186, R41, PT ;  /* 0x00000029ba00720c */ /* 0x000fe20003f46270 */
[----:B-1----:R-:W-:Y:S01]  /*1e20*/  @P0 IMAD.HI.U32 R0, R194, R7, RZ ;  /* 0x00000007c2000227 */ /* 0x002fe200078e00ff */
[----:B------:R-:W1:Y:S01]  /*1e30*/  LDC.64 R4, c[0x0][0x3e8] ;  /* 0x0000fa00ff047b82 */ /* 0x000e620000000a00 */
[----:B------:R-:W-:Y:S02]  /*1e40*/  SHF.R.S32.HI R17, RZ, 0x1f, R16 ;  /* 0x0000001fff117819 */ /* 0x000fe40000011410 */
[----:B------:R-:W-:Y:S01]  /*1e50*/  IMAD.WIDE.U32 R6, R27, R124, RZ ;  /* 0x0000007c1b067225 */ /* 0x000fe200078e00ff */
[----:B------:R-:W-:Y:S02]  /*1e60*/  SHF.L.U64.HI R122, R124, 0x7, R125 ;  /* 0x000000077c7a7819 */ /* 0x000fe4000001027d */
[----:B------:R-:W-:Y:S01]  /*1e70*/  SHF.L.U64.HI R123, R30, 0x7, R31 ;  /* 0x000000071e7b7819 */ /* 0x000fe2000001021f */
[----:B------:R-:W-:Y:S01]  /*1e80*/  IMAD.IADD R7, R7, 0x1, R11 ;  /* 0x0000000107077824 */ /* 0x000fe200078e020b */
[----:B---3--:R-:W-:Y:S01]  /*1e90*/  @P0 SHF.R.U32.HI R194, RZ, R9, R0 ;  /* 0x00000009ffc20219 */ /* 0x008fe20000011600 */
[----:B------:R-:W-:Y:S01]  /*1ea0*/  IMAD.WIDE.U32 R104, R184, R30, R16 ;  /* 0x0000001eb8687225 */ /* 0x000fe200078e0010 */
[----:B------:R-:W-:-:S02]  /*1eb0*/  ISETP.NE.U32.AND P0, PT, RZ, UR6, PT ;  /* 0x00000006ff007c0c */ /* 0x000fc4000bf05070 */
[----:B------:R-:W-:Y:S01]  /*1ec0*/  SHF.R.S32.HI R0, RZ, 0x1f, R194 ;  /* 0x0000001fff007819 */ /* 0x000fe200000114c2 */
[----:B------:R-:W-:Y:S01]  /*1ed0*/  IMAD.WIDE.U32 R8, R194, UR4, R22 ;  /* 0x00000004c2087c25 */ /* 0x000fe2000f8e0016 */
[----:B------:R-:W-:Y:S02]  /*1ee0*/  ISETP.NE.AND.EX P0, PT, RZ, UR7, PT, P0 ;  /* 0x00000007ff007c0c */ /* 0x000fe4000bf05300 */
[----:B------:R-:W-:Y:S01]  /*1ef0*/  SHF.L.U64.HI R32, R30, 0x6, R31 ;  /* 0x000000061e207819 */ /* 0x000fe2000001021f */
[----:B------:R-:W-:Y:S01]  /*1f00*/  IMAD R13, R0, UR4, RZ ;  /* 0x00000004000d7c24 */ /* 0x000fe2000f8e02ff */
[----:B------:R-:W-:Y:S02]  /*1f10*/  SHF.R.S32.HI R145, RZ, 0x1f, R209 ;  /* 0x0000001fff917819 */ /* 0x000fe400000114d1 */
[----:B0-----:R-:W-:Y:S01]  /*1f20*/  LEA.HI R149, R149, 0x8, RZ, 0x19 ;  /* 0x0000000895957811 */ /* 0x001fe200078fc8ff */
[----:B------:R-:W-:Y:S01]  /*1f30*/  IMAD R13, R194, UR5, R13 ;  /* 0x00000005c20d7c24 */ /* 0x000fe2000f8e020d */
[----:B------:R-:W-:-:S02]  /*1f40*/  ULDC.64 UR4, c[0x0][0x2f8] ;  /* 0x0000be0000047ab9 */ /* 0x000fc40000000a00 */
[----:B------:R-:W-:Y:S01]  /*1f50*/  IMAD R11, R0, UR4, RZ ;  /* 0x00000004000b7c24 */ /* 0x000fe2000f8e02ff */
[----:B-1----:R-:W-:Y:S01]  /*1f60*/  SHF.L.U64.HI R35, R4, 0x6, R5 ;  /* 0x0000000604237819 */ /* 0x002fe20000010205 */
[----:B------:R-:W-:-:S04]  /*1f70*/  IMAD.WIDE.U32 R6, R194, UR4, R6 ;  /* 0x00000004c2067c25 */ /* 0x000fc8000f8e0006 */
[----:B------:R-:W-:Y:S01]  /*1f80*/  IMAD R11, R194, UR5, R11 ;  /* 0x00000005c20b7c24 */ /* 0x000fe2000f8e020b */
[----:B------:R-:W-:Y:S01]  /*1f90*/  ULDC.64 UR4, c[0x0][0x300] ;  /* 0x0000c00000047ab9 */ /* 0x000fe20000000a00 */
[----:B------:R-:W-:Y:S02]  /*1fa0*/  IMAD.IADD R9, R9, 0x1, R13 ;  /* 0x0000000109097824 */ /* 0x000fe400078e020d */
[----:B------:R-:W-:Y:S02]  /*1fb0*/  IMAD.IADD R7, R7, 0x1, R11 ;  /* 0x0000000107077824 */ /* 0x000fe400078e020b */
[-C--:B------:R-:W-:Y:S02]  /*1fc0*/  IMAD R10, R210, R4.reuse, RZ ;  /* 0x00000004d20a7224 */ /* 0x080fe400078e02ff */
[----:B------:R-:W-:-:S04]  /*1fd0*/  IMAD.WIDE.U32 R100, R184, R4, R16 ;  /* 0x00000004b8647225 */ /* 0x000fc800078e0010 */
        /* <DEDUP_REMOVED lines=17> */
[----:B------:R-:W-:Y:S01]  /*20f0*/  IMAD R93, R184, R125, R6 ;  /* 0x0000007db85d7224 */ /* 0x000fe200078e0206 */
[----:B------:R-:W-:Y:S01]  /*2100*/  SHF.L.U64.HI R125, R124, 0x6, R125 ;  /* 0x000000067c7d7819 */ /* 0x000fe2000001027d */
[----:B------:R-:W-:Y:S01]  /*2110*/  IMAD R95, R11, UR5, R12 ;  /* 0x000000050b5f7c24 */ /* 0x000fe2000f8e020c */
[----:B------:R-:W-:Y:S01]  /*2120*/  ULDC.64 UR4, c[0x0][0x328] ;  /* 0x0000ca0000047ab9 */ /* 0x000fe20000000a00 */
[----:B------:R-:W-:Y:S01]  /*2130*/  IMAD.WIDE.U32 R6, R184, R124, R22 ;  /* 0x0000007cb8067225 */ /* 0x000fe200078e0016 */
[----:B------:R-:W-:-:S03]  /*2140*/  SHF.L.U64.HI R124, R4, 0x7, R5 ;  /* 0x00000007047c7819 */ /* 0x000fc60000010205 */
[----:B------:R-:W-:Y:S01]  /*2150*/  IMAD R0, R0, UR4, RZ ;  /* 0x0000000400007c24 */ /* 0x000fe2000f8e02ff */
[----:B------:R-:W-:Y:S01]  /*2160*/  IADD3 R94, P0, R96, R6, RZ ;  /* 0x00000006605e7210 */ /* 0x000fe20007f1e0ff */
[----:B------:R-:W-:Y:S02]  /*2170*/  IMAD.IADD R95, R97, 0x1, R95 ;  /* 0x00000001615f7824 */ /* 0x000fe400078e025f */
[----:B------:R-:W-:Y:S02]  /*2180*/  IMAD R39, R11, UR5, R0 ;  /* 0x000000050b277c24 */ /* 0x000fe4000f8e0200 */
[-C--:B------:R-:W-:Y:S01]  /*2190*/  IMAD R0, R210, R30.reuse, RZ ;  /* 0x0000001ed2007224 */ /* 0x080fe200078e02ff */
[----:B------:R-:W-:Y:S01]  /*21a0*/  IADD3.X R93, R95, R7, R93, P0, !PT ;  /* 0x000000075f5d7210 */ /* 0x000fe200007fe45d */
[----:B------:R-:W-:Y:S01]  /*21b0*/  IMAD.WIDE.U32 R98, R11, UR4, R8 ;  /* 0x000000040b627c25 */ /* 0x000fe2000f8e0008 */
[C---:B------:R-:W-:Y:S02]  /*21c0*/  SEL R7, R41.reuse, RZ, P3 ;  /* 0x000000ff29077207 */ /* 0x040fe40001800000 */
[C---:B------:R-:W-:Y:S01]  /*21d0*/  SEL R9, R41.reuse, RZ, P2 ;  /* 0x000000ff29097207 */ /* 0x040fe20001000000 */
[----:B------:R-:W-:Y:S01]  /*21e0*/  IMAD R11, R184, R31, R0 ;  /* 0x0000001fb80b7224 */ /* 0x000fe200078e0200 */
[----:B------:R-:W-:Y:S01]  /*21f0*/  SEL R0, R41, RZ, P4 ;  /* 0x000000ff29007207 */ /* 0x000fe20002000000 */
[----:B------:R-:W-:Y:S01]  /*2200*/  IMAD.IADD R7, R22, 0x1, R7 ;  /* 0x0000000116077824 */ /* 0x000fe200078e0207 */
[----:B------:R-:W-:Y:S01]  /*2210*/  LOP3.LUT P0, RZ, R215, 0x4, RZ, 0xc0, !PT ;  /* 0x00000004d7ff7812 */ /* 0x000fe2000780c0ff */
[----:B------:R-:W-:Y:S01]  /*2220*/  IMAD.IADD R9, R186, 0x1, R9 ;  /* 0x00000001ba097824 */ /* 0x000fe200078e0209 */
[----:B------:R-:W-:Y:S01]  /*2230*/  IADD3 R114, P4, R184, R27, RZ ;  /* 0x0000001bb8727210 */ /* 0x000fe20007f9e0ff */
[----:B------:R-:W-:Y:S01]  /*2240*/  IMAD.IADD R8, R187, 0x1, R0 ;  /* 0x00000001bb087824 */ /* 0x000fe200078e0200 */
[----:B------:R-:W-:Y:S01]  /*2250*/  SHF.R.S32.HI R0, RZ, 0x1f, R7 ;  /* 0x0000001fff007819 */ /* 0x000fe20000011407 */
[----:B------:R-:W-:Y:S01]  /*2260*/  IMAD.IADD R105, R105, 0x1, R11 ;  /* 0x0000000169697824 */ /* 0x000fe200078e020b */
[----:B------:R-:W-:Y:S01]  /*2270*/  SHF.R.S32.HI R6, RZ, 0x1f, R9 ;  /* 0x0000001fff067819 */ /* 0x000fe20000011409 */
[----:B------:R-:W-:Y:S01]  /*2280*/  IMAD.IADD R107, R11, 0x1, R107 ;  /* 0x000000010b6b7824 */ /* 0x000fe200078e026b */
[-C--:B------:R-:W-:Y:S01]  /*2290*/  LEA.HI R21, R0, R7.reuse, RZ, 0x3 ;  /* 0x0000000700157211 */ /* 0x080fe200078f18ff */
[----:B------:R-:W-:Y:S01]  /*22a0*/  IMAD.WIDE.U32 R104, R144, R30, R104 ;  /* 0x0000001e90687225 */ /* 0x000fe200078e0068 */
[----:B------:R-:W-:-:S02]  /*22b0*/  LEA.HI R0, R0, R7, RZ, 0x6 ;  /* 0x0000000700007211 */ /* 0x000fc400078f30ff */
[-C--:B0-----:R-:W-:Y:S01]  /*22c0*/  LEA.HI R20, R6, R9.reuse, RZ, 0x3 ;  /* 0x0000000906147211 */ /* 0x081fe200078f18ff */
[----:B------:R-:W-:Y:S01]  /*22d0*/  IMAD.WIDE.U32 R106, R144, R30, R106 ;  /* 0x0000001e906a7225 */ /* 0x000fe200078e006a */
[----:B------:R-:W-:Y:S02]  /*22e0*/  LEA.HI R9, R6, R9, RZ, 0x6 ;  /* 0x0000000906097211 */ /* 0x000fe400078f30ff */
[--C-:B------:R-:W-:Y:S01]  /*22f0*/  LOP3.LUT R10, R190, 0x38, R21.reuse, 0xf8, !PT ;  /* 0x00000038be0a7812 */ /* 0x100fe200078ef815 */
[----:B------:R-:W-:Y:S01]  /*2300*/  IMAD.SHL.U32 R6, R0, 0x80, RZ ;  /* 0x0000008000067824 */ /* 0x000fe200078e00ff */
[----:B------:R-:W-:Y:S01]  /*2310*/  LOP3.LUT R0, R191, 0x38, R21, 0xf8, !PT ;  /* 0x00000038bf007812 */ /* 0x000fe200078ef815 */
[----:B------:R-:W-:Y:S01]  /*2320*/  IMAD.SHL.U32 R9, R9, 0x80, RZ ;  /* 0x0000008009097824 */ /* 0x000fe200078e00ff */
[----:B------:R-:W-:Y:S01]  /*2330*/  LOP3.LUT R10, R10, R223, RZ, 0x3c, !PT ;  /* 0x000000df0a0a7212 */ /* 0x000fe200078e3cff */
[----:B------:R-:W-:Y:S01]  /*2340*/  IMAD.X R115, R210, 0x1, R37, P4 ;  /* 0x00000001d2737824 */ /* 0x000fe200020e0625 */
[----:B------:R-:W-:-:S02]  /*2350*/  LOP3.LUT R7, R6, 0xffffe000, RZ, 0xc0, !PT ;  /* 0xffffe00006077812 */ /* 0x000fc400078ec0ff */
[----:B------:R-:W-:Y:S02]  /*2360*/  SHF.R.S32.HI R11, RZ, 0x1f, R8 ;  /* 0x0000001fff0b7819 */ /* 0x000fe40000011408 */
[----:B------:R-:W-:Y:S01]  /*2370*/  LOP3.LUT R0, R0, R197, RZ, 0x3c, !PT ;  /* 0x000000c500007212 */ /* 0x000fe200078e3cff */
[----:B------:R-:W-:Y:S01]  /*2380*/  IMAD R143, R196, 0x200, R7 ;  /* 0x00000200c48f7824 */ /* 0x000fe200078e0207 */
[----:B------:R-:W-:Y:S02]  /*2390*/  IADD3 R137, R10, R7, R198 ;  /* 0x000000070a897210 */ /* 0x000fe40007ffe0c6 */
[----:B------:R-:W-:Y:S01]  /*23a0*/  LOP3.LUT R14, R190, 0x38, R20, 0xf8, !PT ;  /* 0x00000038be0e7812 */ /* 0x000fe200078ef814 */
[----:B------:R-:W-:Y:S01]  /*23b0*/  IMAD.IADD R143, R143, 0x1, R0 ;  /* 0x000000018f8f7824 */ /* 0x000fe200078e0200 */
[----:B------:R-:W-:Y:S02]  /*23c0*/  SHF.R.S32.HI R7, RZ, 0x1f, R144 ;  /* 0x0000001fff077819 */ /* 0x000fe40000011490 */
[----:B------:R-:W-:-:S02]  /*23d0*/  LEA.HI R15, R11, R8, RZ, 0x3 ;  /* 0x000000080b0f7211 */ /* 0x000fc400078f18ff */
[----:B------:R-:W-:Y:S01]  /*23e0*/  LEA.HI R8, R11, R8, RZ, 0x6 ;  /* 0x000000080b087211 */ /* 0x000fe200078f30ff */
[----:B------:R-:W-:Y:S01]  /*23f0*/  IMAD R0, R7, R4, RZ ;  /* 0x0000000407007224 */ /* 0x000fe200078e02ff */
[----:B------:R-:W-:Y:S01]  /*2400*/  LOP3.LUT R9, R9, 0xffffe000, RZ, 0xc0, !PT ;  /* 0xffffe00009097812 */ /* 0x000fe200078ec0ff */
[----:B------:R-:W-:Y:S01]  /*2410*/  IMAD R7, R7, R30, RZ ;  /* 0x0000001e07077224 */ /* 0x000fe200078e02ff */
[----:B------:R-:W-:Y:S01]  /*2420*/  LOP3.LUT R14, R14, R223, RZ, 0x3c, !PT ;  /* 0x000000df0e0e7212 */ /* 0x000fe200078e3cff */
[----:B------:R-:W-:Y:S01]  /*2430*/  IMAD.SHL.U32 R13, R8, 0x80, RZ ;  /* 0x00000080080d7824 */ /* 0x000fe200078e00ff */
[C---:B------:R-:W-:Y:S01]  /*2440*/  LOP3.LUT R12, R191.reuse, 0x38, R15, 0xf8, !PT ;  /* 0x00000038bf0c7812 */ /* 0x040fe200078ef80f */
[----:B------:R-:W-:Y:S01]  /*2450*/  IMAD R142, R196, 0x200, R9 ;  /* 0x00000200c48e7824 */ /* 0x000fe200078e0209 */
[----:B------:R-:W-:Y:S01]  /*2460*/  IADD3 R133, R14, R9, R198 ;  /* 0x000000090e857210 */ /* 0x000fe20007ffe0c6 */
[C---:B------:R-:W-:Y:S01]  /*2470*/  IMAD R9, R144.reuse, R5, R0 ;  /* 0x0000000590097224 */ /* 0x040fe200078e0200 */
[----:B------:R-:W-:Y:S01]  /*2480*/  LOP3.LUT R0, R191, 0x18, R22, 0xf8, !PT ;  /* 0x00000018bf007812 */ /* 0x000fe200078ef816 */
[----:B------:R-:W-:Y:S01]  /*2490*/  IMAD R7, R144, R31, R7 ;  /* 0x0000001f90077224 */ /* 0x000fe200078e0207 */
[----:B------:R-:W-:Y:S01]  /*24a0*/  LOP3.LUT R13, R13, 0xffffe000, RZ, 0xc0, !PT ;  /* 0xffffe0000d0d7812 */ /* 0x000fe200078ec0ff */
[----:B------:R-:W-:Y:S01]  /*24b0*/  IMAD.SHL.U32 R31, R30, 0x80, RZ ;  /* 0x000000801e1f7824 */ /* 0x000fe200078e00ff */
[--C-:B------:R-:W-:Y:S01]  /*24c0*/  LOP3.LUT R8, R191, 0x38, R20.reuse, 0xf8, !PT ;  /* 0x00000038bf087812 */ /* 0x100fe200078ef814 */
[----:B------:R-:W-:Y:S01]  /*24d0*/  IMAD.IADD R28, R101, 0x1, R9 ;  /* 0x00000001651c7824 */ /* 0x000fe200078e0209 */
[----:B------:R-:W-:Y:S01]  /*24e0*/  LOP3.LUT R26, R190, 0x38, R15, 0xf8, !PT ;  /* 0x00000038be1a7812 */ /* 0x000fe200078ef80f */
[----:B------:R-:W-:Y:S01]  /*24f0*/  IMAD R136, R196, 0x200, R13 ;  /* 0x00000200c4887824 */ /* 0x000fe200078e020d */
[-C--:B------:R-:W-:Y:S01]  /*2500*/  LOP3.LUT R29, R0, R197.reuse, RZ, 0x3c, !PT ;  /* 0x000000c5001d7212 */ /* 0x080fe200078e3cff */
[----:B------:R-:W-:Y:S01]  /*2510*/  IMAD.IADD R27, R9, 0x1, R103 ;  /* 0x00000001091b7824 */ /* 0x000fe200078e0267 */
[----:B------:R-:W-:Y:S01]  /*2520*/  SEL R0, RZ, 0x20, P1 ;  /* 0x00000020ff007807 */ /* 0x000fe20000800000 */
[----:B------:R-:W-:Y:S01]  /*2530*/  IMAD.SHL.U32 R30, R30, 0x40, RZ ;  /* 0x000000401e1e7824 */ /* 0x000fe200078e00ff */
[-C--:B------:R-:W-:Y:S01]  /*2540*/  LOP3.LUT R25, R12, R197.reuse, RZ, 0x3c, !PT ;  /* 0x000000c50c197212 */ /* 0x080fe200078e3cff */
[----:B------:R-:W-:Y:S01]  /*2550*/  IMAD R29, R196, 0x200, R29 ;  /* 0x00000200c41d7824 */ /* 0x000fe200078e021d */
[----:B------:R-:W-:Y:S01]  /*2560*/  LOP3.LUT R11, R8, R197, RZ, 0x3c, !PT ;  /* 0x000000c5080b7212 */ /* 0x000fe200078e3cff */
[----:B------:R-:W-:Y:S01]  /*2570*/  IMAD.IADD R5, R99, 0x1, R39 ;  /* 0x0000000163057824 */ /* 0x000fe200078e0227 */
[----:B------:R-:W-:Y:S01]  /*2580*/  LOP3.LUT R26, R26, R223, RZ, 0x3c, !PT ;  /* 0x000000df1a1a7212 */ /* 0x000fe200078e3cff */
[----:B------:R-:W-:Y:S01]  /*2590*/  IMAD.IADD R136, R136, 0x1, R25 ;  /* 0x0000000188887824 */ /* 0x000fe200078e0219 */
[----:B------:R-:W-:Y:S01]  /*25a0*/  SEL R121, R121, 0xffffffe0, !P0 ;  /* 0xffffffe079797807 */ /* 0x000fe20004000000 */
[----:B------:R-:W-:Y:S01]  /*25b0*/  IMAD.IADD R142, R142, 0x1, R11 ;  /* 0x000000018e8e7824 */ /* 0x000fe200078e020b */
[----:B------:R-:W-:Y:S01]  /*25c0*/  SHF.R.S32.HI R111, RZ, 0x3, R21 ;  /* 0x00000003ff6f7819 */ /* 0x000fe20000011415 */
[----:B------:R-:W-:Y:S01]  /*25d0*/  IMAD.IADD R25, R7, 0x1, R107 ;  /* 0x0000000107197824 */ /* 0x000fe200078e026b */
[----:B------:R-:W-:Y:S01]  /*25e0*/  SHF.R.S32.HI R110, RZ, 0x3, R20 ;  /* 0x00000003ff6e7819 */ /* 0x000fe20000011414 */
[----:B------:R-:W-:Y:S01]  /*25f0*/  IMAD.IADD R131, R121, 0x1, R29 ;  /* 0x0000000179837824 */ /* 0x000fe200078e021d */
[----:B------:R-:W-:-:S02]  /*2600*/  SHF.R.S32.HI R109, RZ, 0x3, R15 ;  /* 0x00000003ff6d7819 */ /* 0x000fc4000001140f */
[----:B------:R-:W-:Y:S02]  /*2610*/  LOP3.LUT R21, R21, 0xfffffff8, RZ, 0xc0, !PT ;  /* 0xfffffff815157812 */ /* 0x000fe400078ec0ff */
[----:B------:R-:W-:Y:S02]  /*2620*/  LOP3.LUT R20, R20, 0xfffffff8, RZ, 0xc0, !PT ;  /* 0xfffffff814147812 */ /* 0x000fe400078ec0ff */
[----:B------:R-:W-:Y:S02]  /*2630*/  LOP3.LUT R15, R15, 0xfffffff8, RZ, 0xc0, !PT ;  /* 0xfffffff80f0f7812 */ /* 0x000fe400078ec0ff */
[----:B------:R-:W-:Y:S02]  /*2640*/  LOP3.LUT R0, R3, R0, RZ, 0xfc, !PT ;  /* 0x0000000003007212 */ /* 0x000fe400078efcff */
[----:B------:R-:W-:Y:S01]  /*2650*/  IADD3 R132, R26, R13, R198 ;  /* 0x0000000d1a847210 */ /* 0x000fe20007ffe0c6 */
[----:B------:R-:W-:Y:S01]  /*2660*/  IMAD.IADD R26, R105, 0x1, R7 ;  /* 0x00000001691a7824 */ /* 0x000fe200078e0207 */
        /* <DEDUP_REMOVED lines=9> */
.L_x_2313:
[----:B0-2---:R-:W2:Y:S01]  /*2700*/  LDL.LU R38, [R1+0x10] ;  /* 0x0000100001267983 */ /* 0x005ea20000300800 */
        /* <DEDUP_REMOVED lines=10> */
[-C--:B------:R-:W-:Y:S01]  /*27b0*/  IADD3 R0, P1, P4, R94, R128.reuse, R130 ;  /* 0x000000805e007210 */ /* 0x080fe20007c3e082 */
[----:B------:R-:W-:Y:S01]  /*27c0*/  IMAD R46, R46, 0x2, R113 ;  /* 0x000000022e2e7824 */ /* 0x000fe200078e0271 */
[----:B------:R-:W-:Y:S01]  /*27d0*/  IADD3 R3, P5, R94, R128, RZ ;  /* 0x000000805e037210 */ /* 0x000fe20007fbe0ff */
[----:B------:R-:W-:-:S04]  /*27e0*/  IMAD.IADD R88, R129, 0x1, R37 ;  /* 0x0000000181587824 */ /* 0x000fc800078e0225 */
[----:B------:R-:W-:Y:S01]  /*27f0*/  IMAD.X R4, R88, 0x1, R93, P5 ;  /* 0x0000000158047824 */ /* 0x000fe200028e065d */
[----:B------:R-:W-:Y:S02]  /*2800*/  IADD3.X R2, R93, R88, R125, P1, P4 ;  /* 0x000000585d027210 */ /* 0x000fe40000fe847d */
[----:B------:R-:W-:Y:S02]  /*2810*/  ISETP.GT.AND P1, PT, R39, R119, PT ;  /* 0x000000772700720c */ /* 0x000fe40003f24270 */
[CC--:B0-----:R-:W-:Y:S02]  /*2820*/  LEA R48, P0, R3.reuse, R116.reuse, 0x1 ;  /* 0x0000007403307211 */ /* 0x0c1fe400078008ff */
[----:B------:R-:W-:Y:S02]  /*2830*/  LEA R44, P5, R0, R116, 0x1 ;  /* 0x00000074002c7211 */ /* 0x000fe400078a08ff */
[----:B------:R-:W-:Y:S02]  /*2840*/  LEA.HI.X R49, R3, R117, R4, 0x1, P0 ;  /* 0x0000007503317211 */ /* 0x000fe400000f0c04 */
[----:B-1----:R-:W-:-:S02]  /*2850*/  ISETP.GE.AND P0, PT, R120, 0x1, PT ;  /* 0x000000017800780c */ /* 0x002fc40003f06270 */
[----:B------:R-:W-:Y:S01]  /*2860*/  LEA.HI.X R45, R0, R117, R2, 0x1, P5 ;  /* 0x00000075002d7211 */ /* 0x000fe200028f0c02 */
[----:B------:R-:W-:Y:S02]  /*2870*/  IMAD R0, R19, 0x6000, R29 ;  /* 0x0000600013007824 */ /* 0x000fe400078e021d */
[----:B------:R-:W-:Y:S02]  /*2880*/  IMAD.MOV.U32 R2, RZ, RZ, R39 ;  /* 0x000000ffff027224 */ /* 0x000fe400078e0027 */
        /* <DEDUP_REMOVED lines=8> */
[----:B------:R-:W-:Y:S02]  /*2910*/  IMAD R37, R124, R39, RZ ;  /* 0x000000277c257224 */ /* 0x000fe400078e02ff */
        /* <DEDUP_REMOVED lines=31> */
[----:B0-----:R-:W-:Y:S01]  /*2b10*/  IMAD.X R38, R0, 0x1, R26, P4 ;  /* 0x0000000100267824 */ /* 0x001fe200020e061a */
[----:B------:R-:W-:Y:S01]  /*2b20*/  LEA R36, P4, R37, UR4, 0x1 ;  /* 0x0000000425247c11 */ /* 0x000fe2000f8808ff */
[----:B------:R-:W-:Y:S01]  /*2b30*/  IMAD.X R42, R3, 0x1, R28, P1 ;  /* 0x00000001032a7824 */ /* 0x000fe200008e061c */
[----:B------:R-:W-:Y:S02]  /*2b40*/  ISETP.GE.AND P1, PT, R16, R120, PT ;  /* 0x000000781000720c */ /* 0x000fe40003f26270 */
[----:B------:R-:W-:-:S02]  /*2b50*/  CS2R R90, SRZ ;  /* 0x00000000005a7805 */ /* 0x000fc4000001ff00 */
[----:B------:R-:W-:Y:S02]  /*2b60*/  LEA.HI.X R37, R37, UR5, R38, 0x1, P4 ;  /* 0x0000000525257c11 */ /* 0x000fe4000a0f0c26 */
[----:B------:R-:W-:Y:S02]  /*2b70*/  CS2R R128, SRZ ;  /* 0x0000000000807805 */ /* 0x000fe4000001ff00 */
[C---:B------:R-:W-:Y:S02]  /*2b80*/  LEA R38, P4, R39.reuse, UR6, 0x1 ;  /* 0x0000000627267c11 */ /* 0x040fe4000f8808ff */
[----:B------:R-:W-:Y:S01]  /*2b90*/  CS2R R116, SRZ ;  /* 0x0000000000747805 */ /* 0x000fe2000001ff00 */
[C---:B------:R-:W-:Y:S01]  /*2ba0*/  VIADD R51, R16.reuse, 0x30 ;  /* 0x0000003010337836 */ /* 0x040fe20000000000 */
[----:B------:R-:W-:Y:S02]  /*2bb0*/  LEA.HI.X R39, R39, UR7, R42, 0x1, P4 ;  /* 0x0000000727277c11 */ /* 0x000fe4000a0f0c2a */
        /* <DEDUP_REMOVED lines=28> */
.L_x_2218:
[----:B------:R-:W-:Y:S05]  /*2d80*/  BSYNC B1 ;  /* 0x0000000000017941 */ /* 0x000fea0003800000 */
.L_x_2217:
        /* <DEDUP_REMOVED lines=22> */
[----:B------:R-:W-:-:S04]  /*2ef0*/  IADD3 R84, P1, P5, R100, R84, R33 ;  /* 0x0000005464547210 */ /* 0x000fc80007d3e021 */
[----:B------:R-:W-:Y:S02]  /*2f00*/  IADD3.X R3, R28, R3, R35, P1, P5 ;  /* 0x000000031c037210 */ /* 0x000fe40000fea423 */
[----:B------:R-:W-:-:S04]  /*2f10*/  LEA R36, P1, R86, UR4, 0x1 ;  /* 0x0000000456247c11 */ /* 0x000fc8000f8208ff */
[----:B------:R-:W-:Y:S02]  /*2f20*/  LEA.HI.X R37, R86, UR5, R37, 0x1, P1 ;  /* 0x0000000556257c11 */ /* 0x000fe400088f0c25 */
[----:B0-----:R-:W-:-:S04]  /*2f30*/  LEA R38, P1, R84, UR6, 0x1 ;  /* 0x0000000654267c11 */ /* 0x001fc8000f8208ff */
        /* <DEDUP_REMOVED lines=34> */
.L_x_2220:
[----:B------:R-:W-:Y:S05]  /*3160*/  BSYNC B1 ;  /* 0x0000000000017941 */ /* 0x000fea0003800000 */
.L_x_2219:
[----:B------:R-:W3:Y:S01]  /*3170*/  LDL R0, [R1+0x14] ;  /* 0x0000140001007983 */ /* 0x000ee20000100800 */
[----:B------:R-:W-:Y:S01]  /*3180*/  IMAD.MOV.U32 R3, RZ, RZ, R75 ;  /* 0x000000ffff037224 */ /* 0x000fe200078e004b */
[----:B------:R-:W-:Y:S01]  /*3190*/  PRMT R162, R134, 0x7610, R162 ;  /* 0x0000761086a27816 */ /* 0x000fe200000000a2 */
[----:B-12---:R-:W-:Y:S01]  /*31a0*/  IMAD.MOV.U32 R36, RZ, RZ, R78 ;  /* 0x000000ffff247224 */ /* 0x006fe200078e004e */
        /* <DEDUP_REMOVED lines=61> */
[----:B------:R-:W-:Y:S01]  /*3580*/  PRMT R140, R3, 0x7610, R140 ;  /* 0x00007610038c7816 */ /* 0x000fe2000000008c */
[----:B------:R-:W-:Y:S01]  /*3590*/  IMAD.MOV.U32 R3, RZ, RZ, R68 ;  /* 0x000000ffff037224 */ /* 0x000fe200078e0044 */
[----:B------:R-:W-:Y:S01]  /*35a0*/  PRMT R151, R36, 0x7610, R151 ;  /* 0x0000761024977816 */ /* 0x000fe20000000097 */
[----:B------:R-:W-:-:S03]  /*35b0*/  IMAD.MOV.U32 R36, RZ, RZ, R65 ;  /* 0x000000ffff247224 */ /* 0x000fc600078e0041 */
[----:B------:R-:W-:Y:S02]  /*35c0*/  PRMT R160, R3, 0x7610, R160 ;  /* 0x0000761003a07816 */ /* 0x000fe400000000a0 */
[----:B------:R-:W-:Y:S02]  /*35d0*/  PRMT R157, R36, 0x7610, R157 ;  /* 0x00007610249d7816 */ /* 0x000fe4000000009d */
[----:B---3--:R-:W-:Y:S01]  /*35e0*/  R2UR UR4, R0 ;  /* 0x00000000000472ca */ /* 0x008fe200000e0000 */
[----:B------:R-:W-:-:S05]  /*35f0*/  IMAD.MOV.U32 R0, RZ, RZ, R74 ;  /* 0x000000ffff007224 */ /* 0x000fca00078e004a */
[----:B------:R-:W-:Y:S01]  /*3600*/  PRMT R166, R0, 0x7610, R166 ;  /* 0x0000761000a67816 */ /* 0x000fe200000000a6 */
[----:B------:R-:W-:-:S05]  /*3610*/  IMAD.MOV.U32 R0, RZ, RZ, R79 ;  /* 0x000000ffff007224 */ /* 0x000fca00078e004f */
[----:B------:R-:W-:Y:S01]  /*3620*/  PRMT R181, R0, 0x7610, R181 ;  /* 0x0000761000b57816 */ /* 0x000fe200000000b5 */
[----:B------:R-:W-:Y:S01]  /*3630*/  IMAD.MOV.U32 R0, RZ, RZ, R91 ;  /* 0x000000ffff007224 */ /* 0x000fe200078e005b */
[----:B------:R-:W-:-:S04]  /*3640*/  UISETP.NE.AND UP0, UPT, UR4, 0x3, UPT ;  /* 0x000000030400788c */ /* 0x000fc8000bf05270 */
[----:B------:R-:W-:Y:S01]  /*3650*/  PRMT R227, R0, 0x7610, R227 ;  /* 0x0000761000e37816 */ /* 0x000fe200000000e3 */
[----:B------:R-:W-:Y:S01]  /*3660*/  IMAD.MOV.U32 R0, RZ, RZ, R73 ;  /* 0x000000ffff007224 */ /* 0x000fe200078e0049 */
[----:B------:R-:W-:-:S04]  /*3670*/  PLOP3.LUT P1, PT, PT, PT, UP0, 0x80, 0x0 ;  /* 0x000000000000781c */ /* 0x000fc80003f2f008 */
[----:B------:R-:W-:Y:S01]  /*3680*/  PRMT R165, R0, 0x7610, R165 ;  /* 0x0000761000a57816 */ /* 0x000fe200000000a5 */
[----:B------:R-:W-:-:S05]  /*3690*/  IMAD.MOV.U32 R0, RZ, RZ, R81 ;  /* 0x000000ffff007224 */ /* 0x000fca00078e0051 */
        /* <DEDUP_REMOVED lines=15> */
[----:B------:R-:W-:Y:S06]  /*3790*/  @!P1 BRA `(.L_x_2221) ;  /* 0x0000000000049947 */ /* 0x000fec0003800000 */
[----:B------:R-:W-:Y:S01]  /*37a0*/  BPT.TRAP 0x1 ;  /* 0x000000040000795c */ /* 0x000fe20000300000 */
.L_x_2221:
[----:B------:R-:W-:Y:S01]  /*37b0*/  IMAD R3, R19, 0x8, R18 ;  /* 0x0000000813037824 */ /* 0x000fe200078e0212 */
[----:B------:R-:W-:Y:S01]  /*37c0*/  SHF.L.U32 R0, R189, 0x1f, RZ ;  /* 0x0000001fbd007819 */ /* 0x000fe200000006ff */
[----:B------:R-:W-:Y:S03]  /*37d0*/  BSSY B1, `(.L_x_2222) ;  /* 0x0000003000017945 */ /* 0x000fe60003800000 */
[----:B------:R-:W1:Y:S02]  /*37e0*/  SYNCS.PHASECHK.TRANS64.TRYWAIT P5, [R3+URZ+0x34890], R0 ;  /* 0x03489000030075a7 */ /* 0x000e6400080a017f */
[----:B-1----:R-:W-:Y:S05]  /*37f0*/  @!P5 BRA `(.L_x_2223) ;  /* 0x0000021000fcd947 */ /* 0x002fea0003800000 */
.L_x_2551:
[----:B------:R-:W-:Y:S05]  /*3800*/  BSYNC B1 ;  /* 0x0000000000017941 */ /* 0x000fea0003800000 */
.L_x_2222:
[----:B------:R-:W-:Y:S04]  /*3810*/  BSSY B1, `(.L_x_2224) ;  /* 0x000014f000017945 */ /* 0x000fe80003800000 */
[----:B------:R-:W-:Y:S05]  /*3820*/  @P0 BRA `(.L_x_2225) ;  /* 0x0000001400340947 */ /* 0x000fea0003800000 */
[----:B------:R-:W-:Y:S01]  /*3830*/  ISETP.NE.AND P0, PT, R14, RZ, PT ;  /* 0x000000ff0e00720c */ /* 0x000fe20003f05270 */
[----:B------:R-:W-:-:S12]  /*3840*/  BSSY B2, `(.L_x_2226) ;  /* 0x0000035000027945 */ /* 0x000fd80003800000 */
[----:B------:R-:W-:Y:S05]  /*3850*/  @!P0 BRA `(.L_x_2227) ;  /* 0x0000000000cc8947 */ /* 0x000fea0003800000 */
[----:B0-----:R0:W2:Y:S01]  /*3860*/  LDS.128 R36, [R47] ;  /* 0x000000002f247984 */ /* 0x0010a20000000c00 */
[----:B------:R-:W-:Y:S01]  /*3870*/  ISETP.GE.AND P0, PT, R16, R120, PT ;  /* 0x000000781000720c */ /* 0x000fe20003f06270 */
[----:B------:R-:W-:-:S12]  /*3880*/  BSSY B3, `(.L_x_2228) ;  /* 0x000002f000037945 */ /* 0x000fd80003800000 */
[----:B0-----:R-:W-:Y:S05]  /*3890*/  @P0 BRA `(.L_x_2229) ;  /* 0x0000000000b40947 */ /* 0x001fea0003800000 */
        /* <DEDUP_REMOVED lines=45> */
.L_x_2229:
[----:B------:R-:W-:Y:S05]  /*3b70*/  BSYNC B3 ;  /* 0x0000000000037941 */ /* 0x000fea0003800000 */
.L_x_2228:
[----:B--2---:R2:W-:Y:S02]  /*3b80*/  STG.E.128 desc[UR56][R48.64], R36 ;  /* 0x0000002430007986 */ /* 0x0045e4000c101d38 */
.L_x_2227:
[----:B------:R-:W-:Y:S05]  /*3b90*/  BSYNC B2 ;  /* 0x0000000000027941 */ /* 0x000fea0003800000 */
.L_x_2226:
[----:B------:R-:W-:Y:S01]  /*3ba0*/  ISETP.NE.AND P0, PT, R10, RZ, PT ;  /* 0x000000ff0a00720c */ /* 0x000fe20003f05270 */
[----:B------:R-:W-:-:S12]  /*3bb0*/  BSSY B2, `(.L_x_2230) ;  /* 0x0000036000027945 */ /* 0x000fd80003800000 */
[----:B------:R-:W-:Y:S05]  /*3bc0*/  @!P0 BRA `(.L_x_2231) ;  /* 0x0000000000d08947 */ /* 0x000fea0003800000 */
[----:B0-2---:R0:W2:Y:S01]  /*3bd0*/  LDS.128 R36, [R46] ;  /* 0x000000002e247984 */ /* 0x0050a20000000c00 */
[----:B------:R-:W-:Y:S01]  /*3be0*/  VIADD R127, R16, 0x10 ;  /* 0x00000010107f7836 */ /* 0x000fe20000000000 */
[----:B------:R-:W-:Y:S04]  /*3bf0*/  BSSY B3, `(.L_x_2232) ;  /* 0x0000030000037945 */ /* 0x000fe80003800000 */
[----:B------:R-:W-:-:S13]  /*3c00*/  ISETP.GE.AND P0, PT, R127, R120, PT ;  /* 0x000000787f00720c */ /* 0x000fda0003f06270 */
[----:B0-----:R-:W-:Y:S05]  /*3c10*/  @P0 BRA `(.L_x_2233) ;  /* 0x0000000000b40947 */ /* 0x001fea0003800000 */
        /* <DEDUP_REMOVED lines=45> */
.L_x_2233:
[----:B------:R-:W-:Y:S05]  /*3ef0*/  BSYNC B3 ;  /* 0x0000000000037941 */ /* 0x000fea0003800000 */
.L_x_2232:
[----:B--2---:R3:W-:Y:S02]  /*3f00*/  STG.E.128 desc[UR56][R48.64+0x40], R36 ;  /* 0x0000402430007986 */ /* 0x0047e4000c101d38 */
.L_x_2231:
[----:B------:R-:W-:Y:S05]  /*3f10*/  BSYNC B2 ;  /* 0x0000000000027941 */ /* 0x000fea0003800000 */
.L_x_2230:
[----:B------:R-:W-:Y:S01]  /*3f20*/  ISETP.NE.AND P0, PT, R9, RZ, PT ;  /* 0x000000ff0900720c */ /* 0x000fe20003f05270 */
[----:B------:R-:W-:-:S12]  /*3f30*/  BSSY B2, `(.L_x_2234) ;  /* 0x0000035000027945 */ /* 0x000fd80003800000 */
[----:B------:R-:W-:Y:S05]  /*3f40*/  @!P0 BRA `(.L_x_2235) ;  /* 0x0000000000cc8947 */ /* 0x000fea0003800000 */
[----:B0-23--:R0:W2:Y:S01]  /*3f50*/  LDS.128 R36, [R47+0x4000] ;  /* 0x004000002f247984 */ /* 0x00d0a20000000c00 */
        /* <DEDUP_REMOVED lines=48> */
.L_x_2237:
[----:B------:R-:W-:Y:S05]  /*4260*/  BSYNC B3 ;  /* 0x0000000000037941 */ /* 0x000fea0003800000 */
.L_x_2236:
[----:B--2---:R4:W-:Y:S02]  /*4270*/  STG.E.128 desc[UR56][R48.64+0x80], R36 ;  /* 0x0000802430007986 */ /* 0x0049e4000c101d38 */
.L_x_2235:
[----:B------:R-:W-:Y:S05]  /*4280*/  BSYNC B2 ;  /* 0x0000000000027941 */ /* 0x000fea0003800000 */
.L_x_2234:
[----:B------:R-:W-:Y:S01]  /*4290*/  ISETP.NE.AND P0, PT, R8, RZ, PT ;  /* 0x000000ff0800720c */ /* 0x000fe20003f05270 */
[----:B------:R-:W-:-:S12]  /*42a0*/  BSSY B2, `(.L_x_2238) ;  /* 0x0000036000027945 */ /* 0x000fd80003800000 */
[----:B------:R-:W-:Y:S05]  /*42b0*/  @!P0 BRA `(.L_x_2239) ;  /* 0x0000000000d08947 */ /* 0x000fea0003800000 */
[----:B0-234-:R0:W2:Y:S01]  /*42c0*/  LDS.128 R36, [R46+0x4000] ;  /* 0x004000002e247984 */ /* 0x01d0a20000000c00 */
[----:B------:R-:W-:Y:S01]  /*42d0*/  VIADD R83, R16, 0x30 ;  /* 0x0000003010537836 */ /* 0x000fe20000000000 */
[----:B------:R-:W-:Y:S04]  /*42e0*/  BSSY B3, `(.L_x_2240) ;  /* 0x0000030000037945 */ /* 0x000fe80003800000 */
[----:B------:R-:W-:-:S13]  /*42f0*/  ISETP.GE.AND P0, PT, R83, R120, PT ;  /* 0x000000785300720c */ /* 0x000fda0003f06270 */
[----:B0-----:R-:W-:Y:S05]  /*4300*/  @P0 BRA `(.L_x_2241) ;  /* 0x0000000000b40947 */ /* 0x001fea0003800000 */
        /* <DEDUP_REMOVED lines=29> */
[----:B------:R-:W-:-:S02]  /*44e0*/  IMAD.U32 R180, R180, 0x10000, RZ ;  /* 0x00010000b4b47824 */ /* 0x000fc400078e00ff */
[----:B------:R-:W-:Y:S01]  /*44f0*/  FFMA.FTZ R78, R78, R80, R89 ;  /* 0x000000504e4e7223 */ /* 0x000fe20000010059 */
[C---:B------:R-:W-:Y:S01]  /*4500*/  FMUL.FTZ R80, R38.reuse, R229 ;  /* 0x000000e526507220 */ /* 0x040fe20000410000 */
[----:B------:R-:W-:Y:S02]  /*4510*/  IMAD.U32 R39, R39, 0x10000, RZ ;  /* 0x0001000027277824 */ /* 0x000fe400078e00ff */
        /* <DEDUP_REMOVED lines=12> */
.L_x_2241:
[----:B------:R-:W-:Y:S05]  /*45e0*/  BSYNC B3 ;  /* 0x0000000000037941 */ /* 0x000fea0003800000 */
.L_x_2240:
[----:B--2---:R0:W-:Y:S02]  /*45f0*/  STG.E.128 desc[UR56][R48.64+0xc0], R36 ;  /* 0x0000c02430007986 */ /* 0x0041e4000c101d38 */
.L_x_2239:
[----:B------:R-:W-:Y:S05]  /*4600*/  BSYNC B2 ;  /* 0x0000000000027941 */ /* 0x000fea0003800000 */
.L_x_2238:
        /* <DEDUP_REMOVED lines=53> */
.L_x_2245:
[----:B------:R-:W-:Y:S05]  /*4960*/  BSYNC B3 ;  /* 0x0000000000037941 */ /* 0x000fea0003800000 */
.L_x_2244:
[----:B--2---:R0:W-:Y:S02]  /*4970*/  STG.E.128 desc[UR56][R48.64+0x100], R36 ;  /* 0x0001002430007986 */ /* 0x0041e4000c101d38 */
.L_x_2243:
[----:B------:R-:W-:Y:S05]  /*4980*/  BSYNC B2 ;  /* 0x0000000000027941 */ /* 0x000fea0003800000 */
.L_x_2242:
[----:B------:R-:W-:-:S13]  /*4990*/  ISETP.NE.AND P0, PT, R6, RZ, PT ;  /* 0x000000ff0600720c */ /* 0x000fda0003f05270 */
[----:B------:R-:W-:Y:S05]  /*49a0*/  @!P0 BRA `(.L_x_2225) ;  /* 0x0000000000d48947 */ /* 0x000fea0003800000 */
[----:B0-234-:R0:W2:Y:S01]  /*49b0*/  LDS.128 R36, [R46+0x8000] ;  /* 0x008000002e247984 */ /* 0x01d0a20000000c00 */
[----:B------:R-:W-:Y:S01]  /*49c0*/  VIADD R75, R16, 0x50 ;  /* 0x00000050104b7836 */ /* 0x000fe20000000000 */
[----:B------:R-:W-:Y:S04]  /*49d0*/  BSSY B2, `(.L_x_2246) ;  /* 0x0000031000027945 */ /* 0x000fe80003800000 */
[----:B------:R-:W-:-:S13]  /*49e0*/  ISETP.GE.AND P0, PT, R75, R120, PT ;  /* 0x000000784b00720c */ /* 0x000fda0003f06270 */
[----:B0-----:R-:W-:Y:S05]  /*49f0*/  @P0 BRA `(.L_x_2247) ;  /* 0x0000000000b80947 */ /* 0x001fea0003800000 */
        /* <DEDUP_REMOVED lines=46> */
.L_x_2247:
[----:B------:R-:W-:Y:S05]  /*4ce0*/  BSYNC B2 ;  /* 0x0000000000027941 */ /* 0x000fea0003800000 */
.L_x_2246:
[----:B--2---:R0:W-:Y:S02]  /*4cf0*/  STG.E.128 desc[UR56][R48.64+0x140], R36 ;  /* 0x0001402430007986 */ /* 0x0041e4000c101d38 */
.L_x_2225:
[----:B------:R-:W-:Y:S05]  /*4d00*/  BSYNC B1 ;  /* 0x0000000000017941 */ /* 0x000fea0003800000 */
.L_x_2224:
[----:B------:R-:W-:Y:S05]  /*4d10*/  @P4 BRA `(.L_x_2248) ;  /* 0x0000005400c44947 */ /* 0x000fea0003800000 */
[----:B------:R-:W-:Y:S01]  /*4d20*/  ISETP.NE.AND P0, PT, R14, RZ, PT ;  /* 0x000000ff0e00720c */ /* 0x000fe20003f05270 */
[----:B------:R-:W-:-:S12]  /*4d30*/  BSSY B1, `(.L_x_2249) ;  /* 0x0000036000017945 */ /* 0x000fd80003800000 */
[----:B------:R-:W-:Y:S05]  /*4d40*/  @!P0 BRA `(.L_x_2250) ;  /* 0x0000000000d08947 */ /* 0x000fea0003800000 */
[----:B0-234-:R0:W2:Y:S01]  /*4d50*/  LDS.128 R36, [R47+0x2000] ;  /* 0x002000002f247984 */ /* 0x01d0a20000000c00 */
[----:B------:R-:W-:Y:S01]  /*4d60*/  ISETP.GE.AND P0, PT, R16, R120, PT ;  /* 0x000000781000720c */ /* 0x000fe20003f06270 */
[----:B------:R-:W-:-:S12]  /*4d70*/  BSSY B2, `(.L_x_2251) ;  /* 0x0000030000027945 */ /* 0x000fd80003800000 */
[----:B0-----:R-:W-:Y:S05]  /*4d80*/  @P0 BRA `(.L_x_2252) ;  /* 0x0000000000b80947 */ /* 0x001fea0003800000 */
        /* <DEDUP_REMOVED lines=46> */
.L_x_2252:
[----:B------:R-:W-:Y:S05]  /*5070*/  BSYNC B2 ;  /* 0x0000000000027941 */ /* 0x000fea0003800000 */
.L_x_2251:
[----:B--2---:R0:W-:Y:S02]  /*5080*/  STG.E.128 desc[UR56][R44.64], R36 ;  /* 0x000000242c007986 */ /* 0x0041e4000c101d38 */
.L_x_2250:
[----:B------:R-:W-:Y:S05]  /*5090*/  BSYNC B1 ;  /* 0x0000000000017941 */ /* 0x000fea0003800000 */
.L_x_2249:
        /* <DEDUP_REMOVED lines=54> */
.L_x_2256:
[----:B------:R-:W-:Y:S05]  /*5400*/  BSYNC B2 ;  /* 0x0000000000027941 */ /* 0x000fea0003800000 */
.L_x_2255:
[----:B--2---:R0:W-:Y:S02]  /*5410*/  STG.E.128 desc[UR56][R44.64+0x40], R36 ;  /* 0x000040242c007986 */ /* 0x0041e4000c101d38 */
.L_x_2254:
[----:B------:R-:W-:Y:S05]  /*5420*/  BSYNC B1 ;  /* 0x0000000000017941 */ /* 0x000fea0003800000 */
.L_x_2253:
        /* <DEDUP_REMOVED lines=54> */
.L_x_2260:
[----:B------:R-:W-:Y:S05]  /*5790*/  BSYNC B2 ;  /* 0x0000000000027941 */ /* 0x000fea0003800000 */
.L_x_2259:
[----:B--2---:R0:W-:Y:S02]  /*57a0*/  STG.E.128 desc[UR56][R44.64+0x80], R36 ;  /* 0x000080242c007986 */ /* 0x0041e4000c101d38 */
.L_x_2258:
[----:B------:R-:W-:Y:S05]  /*57b0*/  BSYNC B1 ;  /* 0x0000000000017941 */ /* 0x000fea0003800000 */
.L_x_2257:
        /* <DEDUP_REMOVED lines=54> */
.L_x_2264:
[----:B------:R-:W-:Y:S05]  /*5b20*/  BSYNC B2 ;  /* 0x0000000000027941 */ /* 0x000fea0003800000 */
.L_x_2263:
[----:B--2---:R0:W-:Y:S02]  /*5b30*/  STG.E.128 desc[UR56][R44.64+0xc0], R36 ;  /* 0x0000c0242c007986 */ /* 0x0041e4000c101d38 */
.L_x_2262:
[----:B------:R-:W-:Y:S05]  /*5b40*/  BSYNC B1 ;  /* 0x0000000000017941 */ /* 0x000fea0003800000 */
.L_x_2261:
        /* <DEDUP_REMOVED lines=54> */
.L_x_2268:
[----:B------:R-:W-:Y:S05]  /*5eb0*/  BSYNC B2 ;  /* 0x0000000000027941 */ /* 0x000fea0003800000 */
.L_x_2267:
[----:B--2---:R0:W-:Y:S02]  /*5ec0*/  STG.E.128 desc[UR56][R44.64+0x100], R36 ;  /* 0x000100242c007986 */ /* 0x0041e4000c101d38 */
.L_x_2266:
[----:B------:R-:W-:Y:S05]  /*5ed0*/  BSYNC B1 ;  /* 0x0000000000017941 */ /* 0x000fea0003800000 */
.L_x_2265:
        /* <DEDUP_REMOVED lines=53> */
.L_x_2270:
[----:B------:R-:W-:Y:S05]  /*6230*/  BSYNC B1 ;  /* 0x0000000000017941 */ /* 0x000fea0003800000 */
.L_x_2269:
[----:B--2---:R0:W-:Y:S01]  /*6240*/  STG.E.128 desc[UR56][R44.64+0x140], R36 ;  /* 0x000140242c007986 */ /* 0x0041e2000c101d38 */
[----:B------:R-:W-:Y:S05]  /*6250*/  BRA `(.L_x_2248) ;  /* 0x0000004000747947 */ /* 0x000fea0003800000 */
.L_x_2216:
[----:B------:R-:W-:Y:S01]  /*6260*/  ISETP.GE.AND P4, PT, R184, R4, PT ;  /* 0x00000004b800720c */ /* 0x000fe20003f86270 */
[----:B------:R-:W-:Y:S01]  /*6270*/  BSSY B1, `(.L_x_2271) ;  /* 0x000002e000017945 */ /* 0x000fe20003800000 */
[----:B------:R-:W-:Y:S02]  /*6280*/  CS2R R62, SRZ ;  /* 0x00000000003e7805 */ /* 0x000fe4000001ff00 */
[----:B0-----:R-:W-:Y:S02]  /*6290*/  CS2R R38, SRZ ;  /* 0x0000000000267805 */ /* 0x001fe4000001ff00 */
        /* <DEDUP_REMOVED lines=43> */
.L_x_2272:
[----:B------:R-:W-:Y:S05]  /*6550*/  BSYNC B1 ;  /* 0x0000000000017941 */ /* 0x000fea0003800000 */
.L_x_2271:
        /* <DEDUP_REMOVED lines=47> */
.L_x_2274:
[----:B------:R-:W-:Y:S05]  /*6850*/  BSYNC B1 ;  /* 0x0000000000017941 */ /* 0x000fea0003800000 */
.L_x_2273:
[----:B------:R-:W2:Y:S01]  /*6860*/  LDL R0, [R1+0x14] ;  /* 0x0000140001007983 */ /* 0x000ea20000100800 */
        /* <DEDUP_REMOVED lines=32> */
[----:B------:R-:W-:-:S03]  /*6a70*/  IMAD.MOV.U32 R84, RZ, RZ, R57 ;  /* 0x000000ffff547224 */ /* 0x000fc600078e0039 */
        /* <DEDUP_REMOVED lines=24> */
[----:B------:R-:W-:Y:S02]  /*6c00*/  PRMT R227, R3, 0x7610, R227 ;  /* 0x0000761003e37816 */ /* 0x000fe400000000e3 */
[----:B------:R-:W-:Y:S02]  /*6c10*/  PRMT R194, R84, 0x7610, R194 ;  /* 0x0000761054c27816 */ /* 0x000fe400000000c2 */
[----:B--2---:R-:W-:Y:S01]  /*6c20*/  R2UR UR4, R0 ;  /* 0x00000000000472ca */ /* 0x004fe200000e0000 */
[----:B------:R-:W-:-:S05]  /*6c30*/  IMAD.MOV.U32 R0, RZ, RZ, R36 ;  /* 0x000000ffff007224 */ /* 0x000fca00078e0024 */
[----:B------:R-:W-:Y:S01]  /*6c40*/  PRMT R231, R0, 0x7610, R231 ;  /* 0x0000761000e77816 */ /* 0x000fe200000000e7 */
[----:B------:R-:W-:-:S05]  /*6c50*/  IMAD.MOV.U32 R0, RZ, RZ, R43 ;  /* 0x000000ffff007224 */ /* 0x000fca00078e002b */
[----:B------:R-:W-:Y:S01]  /*6c60*/  PRMT R150, R150, 0x5410, R0 ;  /* 0x0000541096967816 */ /* 0x000fe20000000000 */
[----:B------:R-:W-:Y:S01]  /*6c70*/  IMAD.MOV.U32 R0, RZ, RZ, R47 ;  /* 0x000000ffff007224 */ /* 0x000fe200078e002f */
[----:B------:R-:W-:Y:S02]  /*6c80*/  UISETP.NE.AND UP0, UPT, UR4, 0x3, UPT ;  /* 0x000000030400788c */ /* 0x000fe4000bf05270 */
[----:B------:R-:W-:Y:S01]  /*6c90*/  PRMT R150, R85, 0x7610, R150 ;  /* 0x0000761055967816 */ /* 0x000fe20000000096 */
[----:B------:R-:W-:Y:S01]  /*6ca0*/  IMAD.MOV.U32 R85, RZ, RZ, R66 ;  /* 0x000000ffff557224 */ /* 0x000fe200078e0042 */
[----:B------:R-:W-:Y:S01]  /*6cb0*/  PRMT R178, R0, 0x7610, R178 ;  /* 0x0000761000b27816 */ /* 0x000fe200000000b2 */
[----:B------:R-:W-:Y:S01]  /*6cc0*/  IMAD.MOV.U32 R0, RZ, RZ, R51 ;  /* 0x000000ffff007224 */ /* 0x000fe200078e0033 */
[----:B------:R-:W-:Y:S02]  /*6cd0*/  PLOP3.LUT P1, PT, PT, PT, UP0, 0x80, 0x0 ;  /* 0x000000000000781c */ /* 0x000fe40003f2f008 */
        /* <DEDUP_REMOVED lines=28> */
.L_x_2275:
[----:B------:R-:W-:Y:S01]  /*6ea0*/  IMAD R3, R19, 0x8, R18 ;  /* 0x0000000813037824 */ /* 0x000fe200078e0212 */
[----:B------:R-:W-:Y:S01]  /*6eb0*/  SHF.L.U32 R0, R189, 0x1f, RZ ;  /* 0x0000001fbd007819 */ /* 0x000fe200000006ff */
[----:B------:R-:W0:Y:S01]  /*6ec0*/  LDC R146, c[0x0][0x2e4] ;  /* 0x0000b900ff927b82 */ /* 0x000e220000000800 */
[----:B------:R-:W-:Y:S02]  /*6ed0*/  BSSY B1, `(.L_x_2276) ;  /* 0x0000004000017945 */ /* 0x000fe40003800000 */
[----:B------:R-:W1:Y:S05]  /*6ee0*/  SYNCS.PHASECHK.TRANS64.TRYWAIT P5, [R3+URZ+0x34890], R0 ;  /* 0x03489000030075a7 */ /* 0x000e6a00080a017f */
[----:B------:R-:W2:Y:S01]  /*6ef0*/  LDC.64 R126, c[0x0][0x2f0] ;  /* 0x0000bc00ff7e7b82 */ /* 0x000ea20000000a00 */
[----:B-1----:R-:W-:Y:S05]  /*6f00*/  @!P5 BRA `(.L_x_2277) ;  /* 0x000001dc004cd947 */ /* 0x002fea0003800000 */
.L_x_2552:
[----:B------:R-:W-:Y:S05]  /*6f10*/  BSYNC B1 ;  /* 0x0000000000017941 */ /* 0x000fea0003800000 */
.L_x_2276:
        /* <DEDUP_REMOVED lines=45> */
[--C-:B------:R-:W-:Y:S01]  /*71f0*/  SHF.R.U32.HI R168, RZ, 0x10, R45.reuse ;  /* 0x00000010ffa87819 */ /* 0x100fe2000001162d */
[----:B0-----:R-:W-:Y:S01]  /*7200*/  IMAD.U32 R169, R85, 0x10000, RZ ;  /* 0x0001000055a97824 */ /* 0x001fe200078e00ff */
[----:B------:R-:W-:Y:S02]  /*7210*/  PRMT R172, R161, 0x5432, R172 ;  /* 0x00005432a1ac7816 */ /* 0x000fe400000000ac */
[----:B------:R-:W-:Y:S02]  /*7220*/  PRMT R173, R173, 0x5410, R168 ;  /* 0x00005410adad7816 */ /* 0x000fe400000000a8 */
[----:B------:R-:W-:Y:S01]  /*7230*/  SHF.R.U64 R44, R44, 0x10, R45 ;  /* 0x000000102c2c7819 */ /* 0x000fe2000000122d */
[----:B------:R-:W-:Y:S01]  /*7240*/  IMAD.U32 R170, R172, 0x10000, RZ ;  /* 0x00010000acaa7824 */ /* 0x000fe200078e00ff */
[----:B------:R-:W-:Y:S01]  /*7250*/  LOP3.LUT R171, R89, 0xffff0000, RZ, 0xc0, !PT ;  /* 0xffff000059ab7812 */ /* 0x000fe200078ec0ff */
[----:B------:R-:W-:Y:S01]  /*7260*/  IMAD.U32 R168, R173, 0x10000, RZ ;  /* 0x00010000ada87824 */ /* 0x000fe200078e00ff */
[----:B------:R-:W-:Y:S01]  /*7270*/  SHF.R.U64 R45, R46, 0x10, R47 ;  /* 0x000000102e2d7819 */ /* 0x000fe2000000122f */
[C---:B------:R-:W-:Y:S01]  /*7280*/  FMUL.FTZ R174, R175.reuse, R170 ;  /* 0x000000aaafae7220 */ /* 0x040fe20000410000 */
[----:B------:R-:W-:Y:S01]  /*7290*/  SHF.R.U64 R46, R56, 0x10, R57 ;  /* 0x00000010382e7819 */ /* 0x000fe20000001239 */
[-C--:B------:R-:W-:Y:S01]  /*72a0*/  FMUL.FTZ R89, R175, R168.reuse ;  /* 0x000000a8af597220 */ /* 0x080fe20000410000 */
[----:B------:R-:W-:Y:S01]  /*72b0*/  SHF.R.U64 R56, R58, 0x10, R59 ;  /* 0x000000103a387819 */ /* 0x000fe2000000123b */
[C---:B------:R-:W-:Y:S01]  /*72c0*/  FFMA.FTZ R168, R169.reuse, R168, -R174 ;  /* 0x000000a8a9a87223 */ /* 0x040fe200000108ae */
[----:B------:R-:W-:Y:S01]  /*72d0*/  LOP3.LUT R172, R172, 0xffff0000, RZ, 0xc0, !PT ;  /* 0xffff0000acac7812 */ /* 0x000fe200078ec0ff */
[----:B------:R-:W-:Y:S01]  /*72e0*/  FFMA.FTZ R89, R169, R170, R89 ;  /* 0x000000aaa9597223 */ /* 0x000fe20000010059 */
[----:B------:R-:W-:Y:S01]  /*72f0*/  LOP3.LUT R174, R173, 0xffff0000, RZ, 0xc0, !PT ;  /* 0xffff0000adae7812 */ /* 0x000fe200078ec0ff */
[----:B------:R-:W-:Y:S01]  /*7300*/  IMAD.U32 R170, R87, 0x10000, RZ ;  /* 0x0001000057aa7824 */ /* 0x000fe200078e00ff */
[----:B------:R-:W-:Y:S01]  /*7310*/  SHF.R.U32.HI R58, RZ, 0x10, R59 ;  /* 0x00000010ff3a7819 */ /* 0x000fe2000001163b */
[C---:B------:R-:W-:Y:S01]  /*7320*/  FMUL.FTZ R176, R171.reuse, R172 ;  /* 0x000000acabb07220 */ /* 0x040fe20000410000 */
[----:B------:R-:W-:Y:S01]  /*7330*/  SHF.R.U32.HI R47, RZ, 0x10, R47 ;  /* 0x00000010ff2f7819 */ /* 0x000fe2000001162f */
[-C--:B------:R-:W-:Y:S01]  /*7340*/  FMUL.FTZ R173, R171, R174.reuse ;  /* 0x000000aeabad7220 */ /* 0x080fe20000410000 */
[----:B------:R-:W-:Y:S01]  /*7350*/  LOP3.LUT R59, R85, 0xffff0000, RZ, 0xc0, !PT ;  /* 0xffff0000553b7812 */ /* 0x000fe200078ec0ff */
[----:B------:R-:W-:Y:S01]  /*7360*/  IMAD.U32 R85, R88, 0x10000, RZ ;  /* 0x0001000058557824 */ /* 0x000fe200078e00ff */
[----:B------:R-:W-:Y:S01]  /*7370*/  PRMT R58, R159, 0x5432, R58 ;  /* 0x000054329f3a7816 */ /* 0x000fe2000000003a */
[----:B------:R-:W-:Y:S01]  /*7380*/  IMAD.U32 R57, R84, 0x10000, RZ ;  /* 0x0001000054397824 */ /* 0x000fe200078e00ff */
[----:B------:R-:W-:Y:S01]  /*7390*/  PRMT R47, R178, 0x5410, R47 ;  /* 0x00005410b22f7816 */ /* 0x000fe2000000002f */
[C---:B------:R-:W-:Y:S01]  /*73a0*/  FFMA.FTZ R171, R59.reuse, R174, -R176 ;  /* 0x000000ae3bab7223 */ /* 0x040fe200000108b0 */
[----:B------:R-:W-:Y:S01]  /*73b0*/  FFMA.FTZ R172, R59, R172, R173 ;  /* 0x000000ac3bac7223 */ /* 0x000fe200000100ad */
[----:B------:R-:W-:Y:S01]  /*73c0*/  IMAD.U32 R173, R91, 0x10000, RZ ;  /* 0x000100005bad7824 */ /* 0x000fe200078e00ff */
[----:B------:R-:W-:Y:S01]  /*73d0*/  PRMT R45, R177, 0x5410, R45 ;  /* 0x00005410b12d7816 */ /* 0x000fe2000000002d */
[----:B------:R-:W-:Y:S01]  /*73e0*/  IMAD.U32 R174, R58, 0x10000, RZ ;  /* 0x000100003aae7824 */ /* 0x000fe200078e00ff */
[----:B------:R-:W-:Y:S01]  /*73f0*/  PRMT R46, R160, 0x5432, R46 ;  /* 0x00005432a02e7816 */ /* 0x000fe2000000002e */
[----:B------:R-:W-:Y:S01]  /*7400*/  IMAD.U32 R175, R47, 0x10000, RZ ;  /* 0x000100002faf7824 */ /* 0x000fe200078e00ff */
[----:B------:R-:W-:Y:S01]  /*7410*/  LOP3.LUT R91, R91, 0xffff0000, RZ, 0xc0, !PT ;  /* 0xffff00005b5b7812 */ /* 0x000fe200078ec0ff */
[-C--:B------:R-:W-:Y:S01]  /*7420*/  FMUL.FTZ R177, R173, R174.reuse ;  /* 0x000000aeadb17220 */ /* 0x080fe20000410000 */
[----:B------:R-:W-:Y:S01]  /*7430*/  PRMT R44, R153, 0x5432, R44 ;  /* 0x00005432992c7816 */ /* 0x000fe2000000002c */
[-C--:B------:R-:W-:Y:S01]  /*7440*/  FMUL.FTZ R173, R173, R175.reuse ;  /* 0x000000afadad7220 */ /* 0x080fe20000410000 */
[----:B------:R-:W-:Y:S01]  /*7450*/  LOP3.LUT R58, R58, 0xffff0000, RZ, 0xc0, !PT ;  /* 0xffff00003a3a7812 */ /* 0x000fe200078ec0ff */
[C---:B------:R-:W-:Y:S01]  /*7460*/  FFMA.FTZ R177, R170.reuse, R175, -R177 ;  /* 0x000000afaab17223 */ /* 0x040fe200000108b1 */
[----:B------:R-:W-:Y:S01]  /*7470*/  LOP3.LUT R176, R47, 0xffff0000, RZ, 0xc0, !PT ;  /* 0xffff00002fb07812 */ /* 0x000fe200078ec0ff */
[----:B------:R-:W-:Y:S01]  /*7480*/  FFMA.FTZ R173, R170, R174, R173 ;  /* 0x000000aeaaad7223 */ /* 0x000fe200000100ad */
[----:B------:R-:W-:Y:S01]  /*7490*/  LOP3.LUT R87, R87, 0xffff0000, RZ, 0xc0, !PT ;  /* 0xffff000057577812 */ /* 0x000fe200078ec0ff */
[----:B------:R-:W-:Y:S01]  /*74a0*/  IMAD.U32 R174, R46, 0x10000, RZ ;  /* 0x000100002eae7824 */ /* 0x000fe200078e00ff */
[----:B------:R-:W-:Y:S01]  /*74b0*/  LOP3.LUT R88, R88, 0xffff0000, RZ, 0xc0, !PT ;  /* 0xffff000058587812 */ /* 0x000fe200078ec0ff */
[----:B------:R-:W-:Y:S01]  /*74c0*/  FMUL.FTZ R178, R91, R58 ;  /* 0x0000003a5bb27220 */ /* 0x000fe20000410000 */
[----:B------:R-:W-:-:S02]  /*74d0*/  IMAD.U32 R170, R44, 0x10000, RZ ;  /* 0x000100002caa7824 */ /* 0x000fc400078e00ff */
[-C--:B------:R-:W-:Y:S01]  /*74e0*/  FMUL.FTZ R180, R91, R176.reuse ;  /* 0x000000b05bb47220 */ /* 0x080fe20000410000 */
[----:B------:R-:W-:Y:S01]  /*74f0*/  LOP3.LUT R47, R46, 0xffff0000, RZ, 0xc0, !PT ;  /* 0xffff00002e2f7812 */ /* 0x000fe200078ec0ff */
[----:B------:R-:W-:Y:S01]  /*7500*/  FFMA.FTZ R178, R87, R176, -R178 ;  /* 0x000000b057b27223 */ /* 0x000fe200000108b2 */
[----:B------:R-:W-:Y:S01]  /*7510*/  LOP3.LUT R91, R44, 0xffff0000, RZ, 0xc0, !PT ;  /* 0xffff00002c5b7812 */ /* 0x000fe200078ec0ff */
[C---:B------:R-:W-:Y:S01]  /*7520*/  FMUL.FTZ R44, R85.reuse, R174 ;  /* 0x000000ae552c7220 */ /* 0x040fe20000410000 */
[----:B------:R-:W-:Y:S01]  /*7530*/  LOP3.LUT R84, R84, 0xffff0000, RZ, 0xc0, !PT ;  /* 0xffff000054547812 */ /* 0x000fe200078ec0ff */
[----:B------:R-:W-:Y:S01]  /*7540*/  FMUL.FTZ R85, R85, R170 ;  /* 0x000000aa55557220 */ /* 0x000fe20000410000 */
[----:B------:R-:W-:Y:S01]  /*7550*/  FFMA.FTZ R180, R87, R58, R180 ;  /* 0x0000003a57b47223 */ /* 0x000fe200000100b4 */
[----:B------:R-:W-:Y:S01]  /*7560*/  FMUL.FTZ R87, R88, R47 ;  /* 0x0000002f58577220 */ /* 0x000fe20000410000 */
[----:B------:R-:W-:Y:S01]  /*7570*/  PRMT R56, R158, 0x5432, R56 ;  /* 0x000054329e387816 */ /* 0x000fe20000000038 */
[C---:B------:R-:W-:Y:S01]  /*7580*/  FFMA.FTZ R44, R57.reuse, R170, -R44 ;  /* 0x000000aa392c7223 */ /* 0x040fe2000001082c */
[----:B------:R-:W-:Y:S01]  /*7590*/  FFMA.FTZ R85, R57, R174, R85 ;  /* 0x000000ae39557223 */ /* 0x000fe20000010055 */
[----:B------:R-:W-:-:S02]  /*75a0*/  IMAD.U32 R59, R90, 0x10000, RZ ;  /* 0x000100005a3b7824 */ /* 0x000fc400078e00ff */
[-C--:B------:R-:W-:Y:S01]  /*75b0*/  FMUL.FTZ R57, R88, R91.reuse ;  /* 0x0000005b58397220 */ /* 0x080fe20000410000 */
[----:B------:R-:W-:Y:S01]  /*75c0*/  FFMA.FTZ R87, R84, R91, -R87 ;  /* 0x0000005b54577223 */ /* 0x000fe20000010857 */
[----:B------:R-:W-:Y:S01]  /*75d0*/  LOP3.LUT R90, R90, 0xffff0000, RZ, 0xc0, !PT ;  /* 0xffff00005a5a7812 */ /* 0x000fe200078ec0ff */
[C---:B------:R-:W-:Y:S01]  /*75e0*/  IMAD.U32 R58, R45.reuse, 0x10000, RZ ;  /* 0x000100002d3a7824 */ /* 0x040fe200078e00ff */
[C---:B------:R-:W-:Y:S01]  /*75f0*/  LOP3.LUT R91, R56.reuse, 0xffff0000, RZ, 0xc0, !PT ;  /* 0xffff0000385b7812 */ /* 0x040fe200078ec0ff */
[----:B------:R-:W-:Y:S01]  /*7600*/  IMAD.U32 R46, R56, 0x10000, RZ ;  /* 0x00010000382e7824 */ /* 0x000fe200078e00ff */
[----:B------:R-:W-:Y:S01]  /*7610*/  LOP3.LUT R45, R45, 0xffff0000, RZ, 0xc0, !PT ;  /* 0xffff00002d2d7812 */ /* 0x000fe200078ec0ff */
[----:B------:R-:W-:Y:S02]  /*7620*/  IMAD.U32 R169, R86, 0x10000, RZ ;  /* 0x0001000056a97824 */ /* 0x000fe400078e00ff */
[----:B------:R-:W-:Y:S01]  /*7630*/  FFMA.FTZ R84, R84, R47, R57 ;  /* 0x0000002f54547223 */ /* 0x000fe20000010039 */
[----:B------:R-:W-:Y:S01]  /*7640*/  LOP3.LUT R86, R86, 0xffff0000, RZ, 0xc0, !PT ;  /* 0xffff000056567812 */ /* 0x000fe200078ec0ff */
[C---:B------:R-:W-:Y:S01]  /*7650*/  FMUL.FTZ R56, R59.reuse, R46 ;  /* 0x0000002e3b387220 */ /* 0x040fe20000410000 */
[C---:B------:R-:W-:Y:S01]  /*7660*/  FMUL.FTZ R47, R90.reuse, R91 ;  /* 0x0000005b5a2f7220 */ /* 0x040fe20000410000 */
[----:B------:R-:W-:Y:S01]  /*7670*/  FMUL.FTZ R59, R59, R58 ;  /* 0x0000003a3b3b7220 */ /* 0x000fe20000410000 */
[-C--:B------:R-:W-:Y:S01]  /*7680*/  FMUL.FTZ R90, R90, R45.reuse ;  /* 0x0000002d5a5a7220 */ /* 0x080fe20000410000 */
[----:B------:R-:W-:Y:S01]  /*7690*/  F2FP.BF16.F32.PACK_AB R87, R87, R44 ;  /* 0x0000002c5757723e */ /* 0x000fe200000010ff */
        /* <DEDUP_REMOVED lines=10> */
[----:B------:R-:W-:Y:S01]  /*7740*/  F2FP.BF16.F32.PACK_AB R91, R180, R173 ;  /* 0x000000adb45b723e */ /* 0x000fe200000010ff */
[----:B------:R-:W-:Y:S01]  /*7750*/  IMAD.MOV.U32 R87, RZ, RZ, R177 ;  /* 0x000000ffff577224 */ /* 0x000fe200078e00b1 */
[----:B------:R-:W-:Y:S02]  /*7760*/  F2FP.BF16.F32.PACK_AB R86, R47, R56 ;  /* 0x000000382f56723e */ /* 0x000fe400000010ff */
[----:B------:R-:W-:-:S07]  /*7770*/  F2FP.BF16.F32.PACK_AB R90, R90, R59 ;  /* 0x0000003b5a5a723e */ /* 0x000fce00000010ff */
.L_x_2283:
[----:B------:R-:W-:Y:S05]  /*7780*/  BSYNC B3 ;  /* 0x0000000000037941 */ /* 0x000fea0003800000 */
.L_x_2282:
[----:B0-----:R0:W-:Y:S04]  /*7790*/  STG.E.128 desc[UR56][R138.64], R84 ;  /* 0x000000548a007986 */ /* 0x0011e8000c101d38 */
[----:B--2---:R0:W-:Y:S02]  /*77a0*/  @!P4 STG.E.128 desc[UR56][R140.64], R88 ;  /* 0x000000588c00c986 */ /* 0x0041e4000c101d38 */
.L_x_2281:
[----:B------:R-:W-:Y:S05]  /*77b0*/  BSYNC B2 ;  /* 0x0000000000027941 */ /* 0x000fea0003800000 */
.L_x_2280:
        /* <DEDUP_REMOVED lines=60> */
[----:B------:R-:W-:Y:S01]  /*7b80*/  IMAD.U32 R174, R54, 0x10000, RZ ;  /* 0x0001000036ae7824 */ /* 0x000fe200078e00ff */
[----:B------:R-:W-:Y:S01]  /*7b90*/  LOP3.LUT R172, R41, 0xffff0000, RZ, 0xc0, !PT ;  /* 0xffff000029ac7812 */ /* 0x000fe200078ec0ff */
[----:B------:R-:W-:Y:S01]  /*7ba0*/  FFMA.FTZ R90, R55, R168, R90 ;  /* 0x000000a8375a7223 */ /* 0x000fe2000001005a */
[----:B------:R-:W-:Y:S01]  /*7bb0*/  IMAD.U32 R168, R88, 0x10000, RZ ;  /* 0x0001000058a87824 */ /* 0x000fe200078e00ff */
[----:B------:R-:W-:Y:S01]  /*7bc0*/  PRMT R43, R156, 0x5432, R43 ;  /* 0x000054329c2b7816 */ /* 0x000fe2000000002b */
[----:B------:R-:W-:-:S02]  /*7bd0*/  IMAD.U32 R57, R56, 0x10000, RZ ;  /* 0x0001000038397824 */ /* 0x000fc400078e00ff */
        /* <DEDUP_REMOVED lines=61> */
.L_x_2287:
[----:B------:R-:W-:Y:S05]  /*7fb0*/  BSYNC B3 ;  /* 0x0000000000037941 */ /* 0x000fea0003800000 */
.L_x_2286:
[----:B0-----:R3:W-:Y:S04]  /*7fc0*/  STG.E.128 desc[UR56][R84.64], R44 ;  /* 0x0000002c54007986 */ /* 0x0017e8000c101d38 */
[----:B--2---:R3:W-:Y:S02]  /*7fd0*/  @!P4 STG.E.128 desc[UR56][R86.64], R56 ;  /* 0x000000385600c986 */ /* 0x0047e4000c101d38 */
.L_x_2285:
[----:B------:R-:W-:Y:S05]  /*7fe0*/  BSYNC B2 ;  /* 0x0000000000027941 */ /* 0x000fea0003800000 */
.L_x_2284:
        /* <DEDUP_REMOVED lines=17> */
[-C--:B------:R-:W-:Y:S02]  /*8100*/  LEA.HI.X R53, R43, R117.reuse, R44, 0x1, P5 ;  /* 0x000000752b357211 */ /* 0x080fe400028f0c2c */
[----:B------:R-:W-:Y:S02]  /*8110*/  SHF.R.S32.HI R43, RZ, 0x1f, R40 ;  /* 0x0000001fff2b7819 */ /* 0x000fe40000011428 */
[C---:B------:R-:W-:Y:S02]  /*8120*/  @!P4 LEA R54, P5, R134.reuse, R116, 0x1 ;  /* 0x000000748636c211 */ /* 0x040fe400078a08ff */
[----:B------:R-:W-:Y:S02]  /*8130*/  LEA.HI R43, R43, R40, RZ, 0x3 ;  /* 0x000000282b2b7211 */ /* 0x000fe400078f18ff */
[----:B------:R-:W-:Y:S01]  /*8140*/  LOP3.LUT R40, R191, 0x38, R41, 0xf8, !PT ;  /* 0x00000038bf287812 */ /* 0x000fe200078ef829 */
[----:B------:R-:W-:Y:S01]  /*8150*/  IMAD R41, R19, 0x6000, R136 ;  /* 0x0000600013297824 */ /* 0x000fe200078e0288 */
[----:B------:R-:W-:Y:S01]  /*8160*/  @!P4 LEA.HI.X R55, R134, R117, R42, 0x1, P5 ;  /* 0x000000758637c211 */ /* 0x000fe200028f0c2a */
[----:B------:R-:W-:Y:S01]  /*8170*/  IMAD.SHL.U32 R43, R43, 0x400, RZ ;  /* 0x000004002b2b7824 */ /* 0x000fe200078e00ff */
[----:B------:R-:W-:Y:S01]  /*8180*/  LOP3.LUT R40, R40, R197, RZ, 0x3c, !PT ;  /* 0x000000c528287212 */ /* 0x000fe200078e3cff */
[----:B------:R-:W-:Y:S01]  /*8190*/  IMAD R41, R41, 0x2, R18 ;  /* 0x0000000229297824 */ /* 0x000fe200078e0212 */
[----:B------:R-:W-:-:S02]  /*81a0*/  ISETP.GE.AND P5, PT, R187, R120, PT ;  /* 0x00000078bb00720c */ /* 0x000fc40003fa6270 */
[----:B------:R-:W-:-:S05]  /*81b0*/  LOP3.LUT R43, R43, 0x7fffe000, RZ, 0xc0, !PT ;  /* 0x7fffe0002b2b7812 */ /* 0x000fca00078ec0ff */
[----:B------:R-:W-:-:S04]  /*81c0*/  IMAD R43, R196, 0x200, R43 ;  /* 0x00000200c42b7824 */ /* 0x000fc800078e022b */
[----:B------:R-:W-:-:S04]  /*81d0*/  IMAD.IADD R40, R43, 0x1, R40 ;  /* 0x000000012b287824 */ /* 0x000fc800078e0228 */
[----:B------:R-:W-:-:S04]  /*81e0*/  IMAD R43, R19, 0x6000, R40 ;  /* 0x00006000132b7824 */ /* 0x000fc800078e0228 */
[----:B------:R-:W-:Y:S02]  /*81f0*/  IMAD R44, R43, 0x2, R18 ;  /* 0x000000022b2c7824 */ /* 0x000fe400078e0212 */
        /* <DEDUP_REMOVED lines=13> */
[----:B------:R-:W-:-:S02]  /*82d0*/  SHF.R.U64 R38, R38, 0x10, R39 ;  /* 0x0000001026267819 */ /* 0x000fc40000001227 */
[----:B------:R-:W-:Y:S02]  /*82e0*/  SHF.R.U32.HI R51, RZ, 0x10, R51 ;  /* 0x00000010ff337819 */ /* 0x000fe40000011633 */
[----:B------:R-:W-:Y:S02]  /*82f0*/  PRMT R236, R236, 0x5410, R49 ;  /* 0x00005410ecec7816 */ /* 0x000fe40000000031 */
[----:B------:R-:W-:Y:S02]  /*8300*/  SHF.R.U32.HI R39, RZ, 0x10, R39 ;  /* 0x00000010ff277819 */ /* 0x000fe40000011627 */
[----:B------:R-:W-:Y:S01]  /*8310*/  PRMT R232, R232, 0x5410, R37 ;  /* 0x00005410e8e87816 */ /* 0x000fe20000000025 */
[----:B------:R-:W-:Y:S01]  /*8320*/  IMAD.U32 R37, R236, 0x10000, RZ ;  /* 0x00010000ec257824 */ /* 0x000fe200078e00ff */
[----:B------:R-:W-:Y:S02]  /*8330*/  PRMT R234, R234, 0x5410, R51 ;  /* 0x00005410eaea7816 */ /* 0x000fe40000000033 */
[----:B------:R-:W-:Y:S01]  /*8340*/  PRMT R229, R229, 0x5410, R38 ;  /* 0x00005410e5e57816 */ /* 0x000fe20000000026 */
[----:B------:R-:W-:Y:S01]  /*8350*/  FMUL.FTZ R49, R58, R37 ;  /* 0x000000253a317220 */ /* 0x000fe20000410000 */
[----:B------:R-:W-:Y:S01]  /*8360*/  PRMT R230, R230, 0x5410, R39 ;  /* 0x00005410e6e67816 */ /* 0x000fe20000000027 */
[----:B------:R-:W-:Y:S01]  /*8370*/  IMAD.U32 R39, R232, 0x10000, RZ ;  /* 0x00010000e8277824 */ /* 0x000fe200078e00ff */
[----:B------:R-:W-:Y:S01]  /*8380*/  LOP3.LUT R59, R45, 0xffff0000, RZ, 0xc0, !PT ;  /* 0xffff00002d3b7812 */ /* 0x000fe200078ec0ff */
[----:B------:R-:W-:Y:S01]  /*8390*/  IMAD.U32 R45, R44, 0x10000, RZ ;  /* 0x000100002c2d7824 */ /* 0x000fe200078e00ff */
[----:B------:R-:W-:Y:S01]  /*83a0*/  LOP3.LUT R38, R236, 0xffff0000, RZ, 0xc0, !PT ;  /* 0xffff0000ec267812 */ /* 0x000fe200078ec0ff */
[-C--:B------:R-:W-:Y:S01]  /*83b0*/  FMUL.FTZ R51, R58, R39.reuse ;  /* 0x000000273a337220 */ /* 0x080fe20000410000 */
[----:B------:R-:W-:Y:S01]  /*83c0*/  LOP3.LUT R232, R232, 0xffff0000, RZ, 0xc0, !PT ;  /* 0xffff0000e8e87812 */ /* 0x000fe200078ec0ff */
[----:B------:R-:W-:Y:S01]  /*83d0*/  IMAD.U32 R58, R230, 0x10000, RZ ;  /* 0x00010000e63a7824 */ /* 0x000fe200078e00ff */
[----:B------:R-:W-:Y:S01]  /*83e0*/  PRMT R233, R233, 0x5410, R50 ;  /* 0x00005410e9e97816 */ /* 0x000fe20000000032 */
[----:B------:R-:W-:Y:S01]  /*83f0*/  IMAD.U32 R50, R234, 0x10000, RZ ;  /* 0x00010000ea327824 */ /* 0x000fe200078e00ff */
[----:B------:R-:W-:Y:S01]  /*8400*/  LOP3.LUT R57, R41, 0xffff0000, RZ, 0xc0, !PT ;  /* 0xffff000029397812 */ /* 0x000fe200078ec0ff */
[----:B------:R-:W-:Y:S01]  /*8410*/  FMUL.FTZ R88, R59, R232 ;  /* 0x000000e83b587220 */ /* 0x000fe20000410000 */
[----:B------:R-:W-:Y:S01]  /*8420*/  PRMT R235, R235, 0x5410, R48 ;  /* 0x00005410ebeb7816 */ /* 0x000fe20000000030 */
[----:B------:R-:W-:Y:S01]  /*8430*/  FMUL.FTZ R48, R59, R38 ;  /* 0x000000263b307220 */ /* 0x000fe20000410000 */
[----:B------:R-:W-:Y:S01]  /*8440*/  PRMT R231, R231, 0x5410, R36 ;  /* 0x00005410e7e77816 */ /* 0x000fe20000000024 */
[C---:B------:R-:W-:Y:S01]  /*8450*/  FFMA.FTZ R36, R56.reuse, R39, -R49 ;  /* 0x0000002738247223 */ /* 0x040fe20000010831 */
[----:B------:R-:W-:Y:S01]  /*8460*/  FMUL.FTZ R90, R87, R50 ;  /* 0x00000032575a7220 */ /* 0x000fe20000410000 */
[----:B------:R-:W-:Y:S01]  /*8470*/  FFMA.FTZ R56, R56, R37, R51 ;  /* 0x0000002538387223 */ /* 0x000fe20000010033 */
[----:B------:R-:W-:Y:S01]  /*8480*/  FFMA.FTZ R37, R57, R232, -R48 ;  /* 0x000000e839257223 */ /* 0x000fe20000010830 */
        /* <DEDUP_REMOVED lines=14> */
[C---:B------:R-:W-:Y:S01]  /*8570*/  IMAD.U32 R41, R40.reuse, 0x10000, RZ ;  /* 0x0001000028297824 */ /* 0x040fe200078e00ff */
[----:B------:R-:W-:Y:S01]  /*8580*/  LOP3.LUT R40, R40, 0xffff0000, RZ, 0xc0, !PT ;  /* 0xffff000028287812 */ /* 0x000fe200078ec0ff */
[-C--:B------:R-:W-:Y:S01]  /*8590*/  FMUL.FTZ R90, R47, R230.reuse ;  /* 0x000000e62f5a7220 */ /* 0x080fe20000410000 */
        /* <DEDUP_REMOVED lines=37> */
.L_x_2289:
[----:B------:R-:W-:Y:S05]  /*87f0*/  BSYNC B2 ;  /* 0x0000000000027941 */ /* 0x000fea0003800000 */
.L_x_2288:
[----:B--2---:R4:W-:Y:S04]  /*8800*/  STG.E.128 desc[UR56][R52.64], R40 ;  /* 0x0000002834007986 */ /* 0x0049e8000c101d38 */
[----:B---3--:R4:W-:Y:S02]  /*8810*/  @!P4 STG.E.128 desc[UR56][R54.64], R44 ;  /* 0x0000002c3600c986 */ /* 0x0089e4000c101d38 */
.L_x_2279:
[----:B------:R-:W-:Y:S05]  /*8820*/  BSYNC B1 ;  /* 0x0000000000017941 */ /* 0x000fea0003800000 */
.L_x_2278:
        /* <DEDUP_REMOVED lines=19> */
[----:B------:R-:W-:Y:S01]  /*8960*/  LOP3.LUT R36, R190, 0x38, R37, 0xf8, !PT ;  /* 0x00000038be247812 */ /* 0x000fe200078ef825 */
[----:B------:R-:W-:-:S10]  /*8970*/  IMAD.SHL.U32 R39, R39, 0x400, RZ ;  /* 0x0000040027277824 */ /* 0x000fd400078e00ff */
[--C-:B------:R-:W-:Y:S02]  /*8980*/  @!P0 SHF.R.S32.HI R41, RZ, 0x1f, R37.reuse ;  /* 0x0000001fff298819 */ /* 0x100fe40000011425 */
[----:B------:R-:W-:Y:S02]  /*8990*/  @!P0 IADD3 R38, P4, P5, R96, R128, R37 ;  /* 0x0000008060268210 */ /* 0x000fe40007d9e025 */
[----:B------:R-:W-:Y:S02]  /*89a0*/  LOP3.LUT R37, R36, R223, RZ, 0x3c, !PT ;  /* 0x000000df24257212 */ /* 0x000fe400078e3cff */
[----:B------:R-:W-:Y:S02]  /*89b0*/  LOP3.LUT R36, R39, 0x7fffe000, RZ, 0xc0, !PT ;  /* 0x7fffe00027247812 */ /* 0x000fe400078ec0ff */
[----:B------:R-:W-:Y:S02]  /*89c0*/  @!P0 IADD3.X R41, R95, R48, R41, P4, P5 ;  /* 0x000000305f298210 */ /* 0x000fe400027ea429 */
[----:B------:R-:W-:Y:S01]  /*89d0*/  IADD3 R36, R37, R36, R198 ;  /* 0x0000002425247210 */ /* 0x000fe20007ffe0c6 */
[----:B------:R-:W-:Y:S01]  /*89e0*/  IMAD R37, R19, 0x6000, R137 ;  /* 0x0000600013257824 */ /* 0x000fe200078e0289 */
[----:B---3--:R-:W-:-:S03]  /*89f0*/  LEA R44, P4, R40, R116, 0x1 ;  /* 0x00000074282c7211 */ /* 0x008fc600078808ff */
        /* <DEDUP_REMOVED lines=10> */
[--C-:B------:R-:W-:Y:S01]  /*8aa0*/  SHF.R.U64 R58, R80, 0x10, R81.reuse ;  /* 0x00000010503a7819 */ /* 0x100fe20000001251 */
[----:B---3--:R-:W-:Y:S01]  /*8ab0*/  IMAD.U32 R57, R41, 0x10000, RZ ;  /* 0x0001000029397824 */ /* 0x008fe200078e00ff */
[----:B------:R-:W-:Y:S01]  /*8ac0*/  SHF.R.U32.HI R81, RZ, 0x10, R81 ;  /* 0x00000010ff517819 */ /* 0x000fe20000011651 */
[----:B--2---:R-:W-:Y:S01]  /*8ad0*/  IMAD.U32 R51, R37, 0x10000, RZ ;  /* 0x0001000025337824 */ /* 0x004fe200078e00ff */
[--C-:B0-----:R-:W-:Y:S01]  /*8ae0*/  SHF.R.U64 R86, R68, 0x10, R69.reuse ;  /* 0x0000001044567819 */ /* 0x101fe20000001245 */
[----:B------:R-:W-:Y:S01]  /*8af0*/  IMAD.U32 R56, R43, 0x10000, RZ ;  /* 0x000100002b387824 */ /* 0x000fe200078e00ff */
[----:B------:R-:W-:Y:S01]  /*8b00*/  SHF.R.U32.HI R69, RZ, 0x10, R69 ;  /* 0x00000010ff457819 */ /* 0x000fe20000011645 */
[----:B------:R-:W-:Y:S01]  /*8b10*/  IMAD.U32 R55, R39, 0x10000, RZ ;  /* 0x0001000027377824 */ /* 0x000fe200078e00ff */
[----:B------:R-:W-:Y:S01]  /*8b20*/  SHF.R.U64 R68, R70, 0x10, R71 ;  /* 0x0000001046447819 */ /* 0x000fe20000001247 */
[----:B------:R-:W-:Y:S01]  /*8b30*/  IMAD.U32 R49, R36, 0x10000, RZ ;  /* 0x0001000024317824 */ /* 0x000fe200078e00ff */
[----:B------:R-:W-:-:S02]  /*8b40*/  PRMT R228, R228, 0x5410, R81 ;  /* 0x00005410e4e47816 */ /* 0x000fc40000000051 */
[----:B------:R-:W-:Y:S02]  /*8b50*/  PRMT R182, R182, 0x5410, R69 ;  /* 0x00005410b6b67816 */ /* 0x000fe40000000045 */
[----:B------:R-:W-:Y:S02]  /*8b60*/  SHF.R.U32.HI R84, RZ, 0x10, R71 ;  /* 0x00000010ff547819 */ /* 0x000fe40000011647 */
[--C-:B------:R-:W-:Y:S02]  /*8b70*/  SHF.R.U64 R70, R82, 0x10, R83.reuse ;  /* 0x0000001052467819 */ /* 0x100fe40000001253 */
[----:B------:R-:W-:Y:S01]  /*8b80*/  PRMT R167, R167, 0x5410, R68 ;  /* 0x00005410a7a77816 */ /* 0x000fe20000000044 */
[----:B------:R-:W-:Y:S01]  /*8b90*/  IMAD.U32 R68, R228, 0x10000, RZ ;  /* 0x00010000e4447824 */ /* 0x000fe200078e00ff */
[----:B------:R-:W-:Y:S02]  /*8ba0*/  SHF.R.U32.HI R83, RZ, 0x10, R83 ;  /* 0x00000010ff537819 */ /* 0x000fe40000011653 */
[----:B------:R-:W-:Y:S01]  /*8bb0*/  PRMT R227, R227, 0x5410, R58 ;  /* 0x00005410e3e37816 */ /* 0x000fe2000000003a */
[----:B------:R-:W-:Y:S01]  /*8bc0*/  IMAD.U32 R58, R182, 0x10000, RZ ;  /* 0x00010000b63a7824 */ /* 0x000fe200078e00ff */
[----:B------:R-:W-:-:S02]  /*8bd0*/  PRMT R179, R179, 0x5410, R84 ;  /* 0x00005410b3b37816 */ /* 0x000fc40000000054 */
        /* <DEDUP_REMOVED lines=10> */
[----:B------:R-:W-:Y:S01]  /*8c80*/  LOP3.LUT R54, R43, 0xffff0000, RZ, 0xc0, !PT ;  /* 0xffff00002b367812 */ /* 0x000fe200078ec0ff */
[----:B------:R-:W-:Y:S01]  /*8c90*/  FFMA.FTZ R43, R51, R58, -R70 ;  /* 0x0000003a332b7223 */ /* 0x000fe20000010846 */
[----:B------:R-:W-:Y:S01]  /*8ca0*/  LOP3.LUT R53, R37, 0xffff0000, RZ, 0xc0, !PT ;  /* 0xffff000025357812 */ /* 0x000fe200078ec0ff */
[----:B------:R-:W-:Y:S01]  /*8cb0*/  FMUL.FTZ R70, R52, R228 ;  /* 0x000000e434467220 */ /* 0x000fe20000410000 */
[----:B------:R-:W-:-:S02]  /*8cc0*/  IMAD.U32 R58, R194, 0x10000, RZ ;  /* 0x00010000c23a7824 */ /* 0x000fc400078e00ff */
[----:B------:R-:W-:Y:S01]  /*8cd0*/  FFMA.FTZ R51, R51, R68, R80 ;  /* 0x0000004433337223 */ /* 0x000fe20000010050 */
[-C--:B------:R-:W-:Y:S01]  /*8ce0*/  FMUL.FTZ R68, R52, R182.reuse ;  /* 0x000000b634447220 */ /* 0x080fe20000410000 */
[----:B------:R-:W-:Y:S01]  /*8cf0*/  PRMT R181, R181, 0x5410, R86 ;  /* 0x00005410b5b57816 */ /* 0x000fe20000000056 */
[C---:B------:R-:W-:Y:S01]  /*8d00*/  FFMA.FTZ R52, R53.reuse, R182, -R70 ;  /* 0x000000b635347223 */ /* 0x040fe20000010846 */
[----:B------:R-:W-:Y:S01]  /*8d10*/  FMUL.FTZ R70, R56, R58 ;  /* 0x0000003a38467220 */ /* 0x000fe20000410000 */
[----:B------:R-:W-:Y:S01]  /*8d20*/  LOP3.LUT R59, R194, 0xffff0000, RZ, 0xc0, !PT ;  /* 0xffff0000c23b7812 */ /* 0x000fe200078ec0ff */
[----:B------:R-:W-:Y:S01]  /*8d30*/  FFMA.FTZ R56, R53, R228, R68 ;  /* 0x000000e435387223 */ /* 0x000fe20000010044 */
[----:B------:R-:W-:Y:S01]  /*8d40*/  LOP3.LUT R179, R179, 0xffff0000, RZ, 0xc0, !PT ;  /* 0xffff0000b3b37812 */ /* 0x000fe200078ec0ff */
[----:B------:R-:W-:Y:S01]  /*8d50*/  FFMA.FTZ R69, R55, R58, R69 ;  /* 0x0000003a37457223 */ /* 0x000fe20000010045 */
[----:B------:R-:W-:Y:S02]  /*8d60*/  IMAD.U32 R68, R227, 0x10000, RZ ;  /* 0x00010000e3447824 */ /* 0x000fe400078e00ff */
[----:B------:R-:W-:Y:S01]  /*8d70*/  FFMA.FTZ R53, R55, R57, -R70 ;  /* 0x0000003937357223 */ /* 0x000fe20000010846 */
[----:B------:R-:W-:-:S02]  /*8d80*/  IMAD.U32 R58, R181, 0x10000, RZ ;  /* 0x00010000b53a7824 */ /* 0x000fc400078e00ff */
[C---:B------:R-:W-:Y:S01]  /*8d90*/  FMUL.FTZ R55, R54.reuse, R59 ;  /* 0x0000003b36377220 */ /* 0x040fe20000410000 */
[-C--:B------:R-:W-:Y:S01]  /*8da0*/  FMUL.FTZ R57, R54, R179.reuse ;  /* 0x000000b336397220 */ /* 0x080fe20000410000 */
[C---:B------:R-:W-:Y:S01]  /*8db0*/  FMUL.FTZ R54, R41.reuse, R68 ;  /* 0x0000004429367220 */ /* 0x040fe20000410000 */
[-C--:B------:R-:W-:Y:S01]  /*8dc0*/  FMUL.FTZ R41, R41, R58.reuse ;  /* 0x0000003a29297220 */ /* 0x080fe20000410000 */
[----:B------:R-:W-:Y:S01]  /*8dd0*/  LOP3.LUT R50, R39, 0xffff0000, RZ, 0xc0, !PT ;  /* 0xffff000027327812 */ /* 0x000fe200078ec0ff */
[----:B------:R-:W-:Y:S01]  /*8de0*/  IMAD.U32 R37, R38, 0x10000, RZ ;  /* 0x0001000026257824 */ /* 0x000fe200078e00ff */
[----:B------:R-:W-:Y:S01]  /*8df0*/  LOP3.LUT R40, R40, 0xffff0000, RZ, 0xc0, !PT ;  /* 0xffff000028287812 */ /* 0x000fe200078ec0ff */
[----:B------:R-:W-:Y:S01]  /*8e00*/  FFMA.FTZ R54, R49, R58, -R54 ;  /* 0x0000003a31367223 */ /* 0x000fe20000010836 */
[----:B------:R-:W-:Y:S01]  /*8e10*/  LOP3.LUT R227, R227, 0xffff0000, RZ, 0xc0, !PT ;  /* 0xffff0000e3e37812 */ /* 0x000fe200078ec0ff */
[----:B------:R-:W-:Y:S01]  /*8e20*/  FFMA.FTZ R49, R49, R68, R41 ;  /* 0x0000004431317223 */ /* 0x000fe20000010029 */
[----:B------:R-:W-:Y:S01]  /*8e30*/  LOP3.LUT R181, R181, 0xffff0000, RZ, 0xc0, !PT ;  /* 0xffff0000b5b57812 */ /* 0x000fe200078ec0ff */
[C---:B------:R-:W-:Y:S01]  /*8e40*/  IMAD.U32 R41, R183.reuse, 0x10000, RZ ;  /* 0x00010000b7297824 */ /* 0x040fe200078e00ff */
[----:B------:R-:W-:Y:S01]  /*8e50*/  LOP3.LUT R39, R38, 0xffff0000, RZ, 0xc0, !PT ;  /* 0xffff000026277812 */ /* 0x000fe200078ec0ff */
[C---:B------:R-:W-:Y:S01]  /*8e60*/  IMAD.U32 R38, R42.reuse, 0x10000, RZ ;  /* 0x000100002a267824 */ /* 0x040fe200078e00ff */
[----:B------:R-:W-:Y:S01]  /*8e70*/  LOP3.LUT R42, R42, 0xffff0000, RZ, 0xc0, !PT ;  /* 0xffff00002a2a7812 */ /* 0x000fe200078ec0ff */
[C---:B------:R-:W-:Y:S01]  /*8e80*/  FFMA.FTZ R70, R50.reuse, R179, -R55 ;  /* 0x000000b332467223 */ /* 0x040fe20000010837 */
[----:B------:R-:W-:Y:S01]  /*8e90*/  FFMA.FTZ R80, R50, R59, R57 ;  /* 0x0000003b32507223 */ /* 0x000fe20000010039 */
[----:B------:R-:W-:Y:S01]  /*8ea0*/  LOP3.LUT R183, R183, 0xffff0000, RZ, 0xc0, !PT ;  /* 0xffff0000b7b77812 */ /* 0x000fe200078ec0ff */
[C---:B------:R-:W-:Y:S01]  /*8eb0*/  FMUL.FTZ R55, R40.reuse, R227 ;  /* 0x000000e328377220 */ /* 0x040fe20000410000 */
[----:B------:R-:W-:Y:S01]  /*8ec0*/  FMUL.FTZ R57, R40, R181 ;  /* 0x000000b528397220 */ /* 0x000fe20000410000 */
[C---:B------:R-:W-:Y:S01]  /*8ed0*/  IMAD.U32 R40, R167.reuse, 0x10000, RZ ;  /* 0x00010000a7287824 */ /* 0x040fe200078e00ff */
[----:B------:R-:W-:Y:S01]  /*8ee0*/  LOP3.LUT R167, R167, 0xffff0000, RZ, 0xc0, !PT ;  /* 0xffff0000a7a77812 */ /* 0x000fe200078ec0ff */
[----:B------:R-:W-:Y:S01]  /*8ef0*/  FMUL.FTZ R50, R38, R41 ;  /* 0x0000002926327220 */ /* 0x000fe20000410000 */
[----:B------:R-:W-:Y:S01]  /*8f00*/  LOP3.LUT R36, R36, 0xffff0000, RZ, 0xc0, !PT ;  /* 0xffff000024247812 */ /* 0x000fe200078ec0ff */
[----:B------:R-:W-:Y:S01]  /*8f10*/  FMUL.FTZ R58, R42, R183 ;  /* 0x000000b72a3a7220 */ /* 0x000fe20000410000 */
[-C--:B------:R-:W-:Y:S01]  /*8f20*/  FMUL.FTZ R38, R38, R40.reuse ;  /* 0x0000002826267220 */ /* 0x080fe20000410000 */
[----:B------:R-:W-:Y:S01]  /*8f30*/  FMUL.FTZ R42, R42, R167 ;  /* 0x000000a72a2a7220 */ /* 0x000fe20000410000 */
[----:B------:R-:W-:Y:S01]  /*8f40*/  FFMA.FTZ R50, R37, R40, -R50 ;  /* 0x0000002825327223 */ /* 0x000fe20000010832 */
        /* <DEDUP_REMOVED lines=16> */
.L_x_2293:
[----:B------:R-:W-:Y:S05]  /*9050*/  BSYNC B2 ;  /* 0x0000000000027941 */ /* 0x000fea0003800000 */
.L_x_2292:
[----:B--2---:R2:W-:Y:S04]  /*9060*/  STG.E.128 desc[UR56][R44.64], R36 ;  /* 0x000000242c007986 */ /* 0x0045e8000c101d38 */
[----:B---3--:R2:W-:Y:S02]  /*9070*/  @!P0 STG.E.128 desc[UR56][R46.64], R40 ;  /* 0x000000282e008986 */ /* 0x0085e4000c101d38 */
.L_x_2291:
[----:B------:R-:W-:Y:S05]  /*9080*/  BSYNC B1 ;  /* 0x0000000000017941 */ /* 0x000fea0003800000 */
.L_x_2290:
        /* <DEDUP_REMOVED lines=14> */
[----:B------:R-:W-:-:S11]  /*9170*/  LOP3.LUT R36, R190, 0x38, R39, 0xf8, !PT ;  /* 0x00000038be247812 */ /* 0x000fd600078ef827 */
[--C-:B------:R-:W-:Y:S02]  /*9180*/  @!P0 SHF.R.S32.HI R41, RZ, 0x1f, R39.reuse ;  /* 0x0000001fff298819 */ /* 0x100fe40000011427 */
[----:B------:R-:W-:Y:S01]  /*9190*/  @!P0 IADD3 R38, P4, P5, R96, R128, R39 ;  /* 0x0000008060268210 */ /* 0x000fe20007d9e027 */
[----:B------:R-:W-:Y:S01]  /*91a0*/  IMAD.SHL.U32 R39, R37, 0x400, RZ ;  /* 0x0000040025277824 */ /* 0x000fe200078e00ff */
[----:B------:R-:W-:Y:S02]  /*91b0*/  LOP3.LUT R37, R36, R223, RZ, 0x3c, !PT ;  /* 0x000000df24257212 */ /* 0x000fe400078e3cff */
[----:B------:R-:W-:Y:S02]  /*91c0*/  @!P0 IADD3.X R41, R95, R48, R41, P4, P5 ;  /* 0x000000305f298210 */ /* 0x000fe400027ea429 */
[----:B------:R-:W-:Y:S02]  /*91d0*/  LOP3.LUT R36, R39, 0x7fffe000, RZ, 0xc0, !PT ;  /* 0x7fffe00027247812 */ /* 0x000fe400078ec0ff */
[----:B---3--:R-:W-:-:S02]  /*91e0*/  LEA R44, P4, R40, R116, 0x1 ;  /* 0x00000074282c7211 */ /* 0x008fc400078808ff */
[----:B------:R-:W-:Y:S01]  /*91f0*/  IADD3 R36, R37, R36, R198 ;  /* 0x0000002425247210 */ /* 0x000fe20007ffe0c6 */
[C---:B------:R-:W-:Y:S01]  /*9200*/  IMAD R37, R19.reuse, 0x6000, R133 ;  /* 0x0000600013257824 */ /* 0x040fe200078e0285 */
[-C--:B------:R-:W-:Y:S02]  /*9210*/  LEA.HI.X R45, R40, R117.reuse, R42, 0x1, P4 ;  /* 0x00000075282d7211 */ /* 0x080fe400020f0c2a */
[C---:B------:R-:W-:Y:S01]  /*9220*/  @!P0 LEA R46, P4, R38.reuse, R116, 0x1 ;  /* 0x00000074262e8211 */ /* 0x040fe200078808ff */
[----:B------:R-:W-:Y:S02]  /*9230*/  IMAD R39, R19, 0x6000, R36 ;  /* 0x0000600013277824 */ /* 0x000fe400078e0224 */
[--C-:B------:R-:W-:Y:S01]  /*9240*/  IMAD R37, R37, 0x2, R18.reuse ;  /* 0x0000000225257824 */ /* 0x100fe200078e0212 */
[----:B------:R-:W-:Y:S01]  /*9250*/  @!P0 LEA.HI.X R47, R38, R117, R41, 0x1, P4 ;  /* 0x00000075262f8211 */ /* 0x000fe200020f0c29 */
[----:B------:R-:W-:Y:S01]  /*9260*/  IMAD R40, R39, 0x2, R18 ;  /* 0x0000000227287824 */ /* 0x000fe200078e0212 */
[----:B------:R-:W-:-:S03]  /*9270*/  ISETP.GE.AND P4, PT, R186, R120, PT ;  /* 0x00000078ba00720c */ /* 0x000fc60003f86270 */
[----:B------:R-:W2:Y:S04]  /*9280*/  LDS.128 R36, [R37+0x1c400] ;  /* 0x01c4000025247984 */ /* 0x000ea80000000c00 */
[----:B------:R-:W3:Y:S06]  /*9290*/  LDS.128 R40, [R40+0x1c400] ;  /* 0x01c4000028287984 */ /* 0x000eec0000000c00 */
        /* <DEDUP_REMOVED lines=45> */
[----:B------:R-:W-:Y:S02]  /*9570*/  IMAD.U32 R54, R165, 0x10000, RZ ;  /* 0x00010000a5367824 */ /* 0x000fe400078e00ff */
        /* <DEDUP_REMOVED lines=45> */
.L_x_2297:
[----:B------:R-:W-:Y:S05]  /*9850*/  BSYNC B2 ;  /* 0x0000000000027941 */ /* 0x000fea0003800000 */
.L_x_2296:
[----:B--2---:R2:W-:Y:S04]  /*9860*/  STG.E.128 desc[UR56][R44.64], R36 ;  /* 0x000000242c007986 */ /* 0x0045e8000c101d38 */
[----:B---3--:R2:W-:Y:S02]  /*9870*/  @!P0 STG.E.128 desc[UR56][R46.64], R40 ;  /* 0x000000282e008986 */ /* 0x0085e4000c101d38 */
.L_x_2295:
[----:B------:R-:W-:Y:S05]  /*9880*/  BSYNC B1 ;  /* 0x0000000000017941 */ /* 0x000fea0003800000 */
.L_x_2294:
        /* <DEDUP_REMOVED lines=12> */
[C---:B------:R-:W-:Y:S02]  /*9950*/  LEA R44, P0, R45.reuse, R116, 0x1 ;  /* 0x000000742d2c7211 */ /* 0x040fe400078008ff */
[----:B------:R-:W-:Y:S01]  /*9960*/  SHF.R.S32.HI R37, RZ, 0x1f, R36 ;  /* 0x0000001fff257819 */ /* 0x000fe20000011424 */
[----:B------:R-:W-:Y:S01]  /*9970*/  IMAD.SHL.U32 R47, R36, 0x8, RZ ;  /* 0x00000008242f7824 */ /* 0x000fe200078e00ff */
[----:B------:R-:W-:Y:S02]  /*9980*/  LEA.HI.X R45, R45, R117, R46, 0x1, P0 ;  /* 0x000000752d2d7211 */ /* 0x000fe400000f0c2e */
[----:B------:R-:W-:Y:S02]  /*9990*/  LEA.HI R37, R37, R36, RZ, 0x3 ;  /* 0x0000002425257211 */ /* 0x000fe400078f18ff */
[----:B------:R-:W-:-:S03]  /*99a0*/  LOP3.LUT R36, R190, 0x38, R47, 0xf8, !PT ;  /* 0x00000038be247812 */ /* 0x000fc600078ef82f */
[----:B------:R-:W-:Y:S01]  /*99b0*/  IMAD.SHL.U32 R38, R37, 0x400, RZ ;  /* 0x0000040025267824 */ /* 0x000fe200078e00ff */
[----:B------:R-:W-:-:S04]  /*99c0*/  LOP3.LUT R37, R36, R223, RZ, 0x3c, !PT ;  /* 0x000000df24257212 */ /* 0x000fc800078e3cff */
[----:B------:R-:W-:-:S04]  /*99d0*/  LOP3.LUT R36, R38, 0x7fffe000, RZ, 0xc0, !PT ;  /* 0x7fffe00026247812 */ /* 0x000fc800078ec0ff */
[----:B------:R-:W-:Y:S01]  /*99e0*/  IADD3 R36, R37, R36, R198 ;  /* 0x0000002425247210 */ /* 0x000fe20007ffe0c6 */
[----:B------:R-:W-:-:S04]  /*99f0*/  IMAD R37, R19, 0x6000, R132 ;  /* 0x0000600013257824 */ /* 0x000fc800078e0284 */
        /* <DEDUP_REMOVED lines=20> */
[----:B------:R-:W-:Y:S01]  /*9b40*/  PRMT R156, R156, 0x5410, R57 ;  /* 0x000054109c9c7816 */ /* 0x000fe20000000039 */
[----:B------:R-:W-:Y:S01]  /*9b50*/  IMAD.U32 R57, R153, 0x10000, RZ ;  /* 0x0001000099397824 */ /* 0x000fe200078e00ff */
[----:B------:R-:W-:Y:S02]  /*9b60*/  SHF.R.U32.HI R74, RZ, 0x10, R75 ;  /* 0x00000010ff4a7819 */ /* 0x000fe4000001164b */
[----:B------:R-:W-:Y:S01]  /*9b70*/  SHF.R.U32.HI R62, RZ, 0x10, R63 ;  /* 0x00000010ff3e7819 */ /* 0x000fe2000001163f */
[----:B------:R-:W-:Y:S01]  /*9b80*/  FMUL.FTZ R63, R52, R57 ;  /* 0x00000039343f7220 */ /* 0x000fe20000410000 */
[----:B------:R-:W-:Y:S01]  /*9b90*/  PRMT R154, R154, 0x5410, R61 ;  /* 0x000054109a9a7816 */ /* 0x000fe2000000003d */
[-C--:B------:R-:W-:Y:S01]  /*9ba0*/  FMUL.FTZ R61, R52, R59.reuse ;  /* 0x0000003b343d7220 */ /* 0x080fe20000410000 */
[----:B------:R-:W-:Y:S01]  /*9bb0*/  LOP3.LUT R53, R41, 0xffff0000, RZ, 0xc0, !PT ;  /* 0xffff000029357812 */ /* 0x000fe200078ec0ff */
[C---:B------:R-:W-:Y:S01]  /*9bc0*/  FFMA.FTZ R63, R46.reuse, R59, R63 ;  /* 0x0000003b2e3f7223 */ /* 0x040fe2000001003f */
[----:B------:R-:W-:Y:S01]  /*9bd0*/  PRMT R155, R155, 0x5410, R74 ;  /* 0x000054109b9b7816 */ /* 0x000fe2000000004a */
[----:B------:R-:W-:Y:S01]  /*9be0*/  FFMA.FTZ R58, R46, R57, -R61 ;  /* 0x000000392e3a7223 */ /* 0x000fe2000001083d */
[----:B------:R-:W-:-:S02]  /*9bf0*/  LOP3.LUT R56, R157, 0xffff0000, RZ, 0xc0, !PT ;  /* 0xffff00009d387812 */ /* 0x000fc400078ec0ff */
        /* <DEDUP_REMOVED lines=8> */
[C---:B------:R-:W-:Y:S01]  /*9c80*/  FMUL.FTZ R59, R54.reuse, R61 ;  /* 0x0000003d363b7220 */ /* 0x040fe20000410000 */
[----:B------:R-:W-:Y:S01]  /*9c90*/  FFMA.FTZ R53, R49, R52, -R60 ;  /* 0x0000003431357223 */ /* 0x000fe2000001083c */
[----:B------:R-:W-:Y:S01]  /*9ca0*/  IMAD.U32 R40, R39, 0x10000, RZ ;  /* 0x0001000027287824 */ /* 0x000fe200078e00ff */
[----:B------:R-:W-:Y:S01]  /*9cb0*/  LOP3.LUT R55, R43, 0xffff0000, RZ, 0xc0, !PT ;  /* 0xffff00002b377812 */ /* 0x000fe200078ec0ff */
[----:B------:R-:W-:Y:S01]  /*9cc0*/  FMUL.FTZ R54, R54, R57 ;  /* 0x0000003936367220 */ /* 0x000fe20000410000 */
[----:B------:R-:W-:Y:S01]  /*9cd0*/  LOP3.LUT R52, R155, 0xffff0000, RZ, 0xc0, !PT ;  /* 0xffff00009b347812 */ /* 0x000fe200078ec0ff */
[----:B------:R-:W-:Y:S01]  /*9ce0*/  FFMA.FTZ R56, R49, R56, R46 ;  /* 0x0000003831387223 */ /* 0x000fe2000001002e */
[----:B------:R-:W-:Y:S01]  /*9cf0*/  PRMT R152, R152, 0x5410, R65 ;  /* 0x0000541098987816 */ /* 0x000fe20000000041 */
[C---:B------:R-:W-:Y:S01]  /*9d00*/  FFMA.FTZ R61, R40.reuse, R61, R54 ;  /* 0x0000003d283d7223 */ /* 0x040fe20000010036 */
[----:B------:R-:W-:Y:S01]  /*9d10*/  LOP3.LUT R46, R151, 0xffff0000, RZ, 0xc0, !PT ;  /* 0xffff0000972e7812 */ /* 0x000fe200078ec0ff */
[----:B------:R-:W-:Y:S01]  /*9d20*/  FFMA.FTZ R59, R40, R57, -R59 ;  /* 0x00000039283b7223 */ /* 0x000fe2000001083b */
[----:B------:R-:W-:Y:S01]  /*9d30*/  LOP3.LUT R41, R39, 0xffff0000, RZ, 0xc0, !PT ;  /* 0xffff000027297812 */ /* 0x000fe200078ec0ff */
[----:B------:R-:W-:Y:S01]  /*9d40*/  FMUL.FTZ R54, R55, R52 ;  /* 0x0000003437367220 */ /* 0x000fe20000410000 */
[----:B------:R-:W-:-:S02]  /*9d50*/  IMAD.U32 R49, R156, 0x10000, RZ ;  /* 0x000100009c317824 */ /* 0x000fc400078e00ff */
[-C--:B------:R-:W-:Y:S01]  /*9d60*/  FMUL.FTZ R62, R55, R46.reuse ;  /* 0x0000002e373e7220 */ /* 0x080fe20000410000 */
[----:B------:R-:W-:Y:S01]  /*9d70*/  IMAD.U32 R40, R152, 0x10000, RZ ;  /* 0x0001000098287824 */ /* 0x000fe200078e00ff */
[----:B------:R-:W-:Y:S01]  /*9d80*/  LOP3.LUT R156, R156, 0xffff0000, RZ, 0xc0, !PT ;  /* 0xffff00009c9c7812 */ /* 0x000fe200078ec0ff */
[C---:B------:R-:W-:Y:S02]  /*9d90*/  IMAD.U32 R37, R36.reuse, 0x10000, RZ ;  /* 0x0001000024257824 */ /* 0x040fe400078e00ff */
[C---:B------:R-:W-:Y:S01]  /*9da0*/  FFMA.FTZ R60, R41.reuse, R46, -R54 ;  /* 0x0000002e293c7223 */ /* 0x040fe20000010836 */
[----:B------:R-:W-:Y:S01]  /*9db0*/  LOP3.LUT R36, R36, 0xffff0000, RZ, 0xc0, !PT ;  /* 0xffff000024247812 */ /* 0x000fe200078ec0ff */
[----:B------:R-:W-:Y:S01]  /*9dc0*/  FMUL.FTZ R54, R50, R40 ;  /* 0x0000002832367220 */ /* 0x000fe20000410000 */
[----:B------:R-:W-:Y:S01]  /*9dd0*/  LOP3.LUT R152, R152, 0xffff0000, RZ, 0xc0, !PT ;  /* 0xffff000098987812 */ /* 0x000fe200078ec0ff */
[----:B------:R-:W-:Y:S01]  /*9de0*/  FFMA.FTZ R62, R41, R52, R62 ;  /* 0x00000034293e7223 */ /* 0x000fe2000001003e */
[----:B------:R-:W-:Y:S01]  /*9df0*/  FMUL.FTZ R41, R51, R156 ;  /* 0x0000009c33297220 */ /* 0x000fe20000410000 */
[-C--:B------:R-:W-:Y:S01]  /*9e00*/  FMUL.FTZ R46, R50, R49.reuse ;  /* 0x00000031322e7220 */ /* 0x080fe20000410000 */
[----:B------:R-:W-:Y:S01]  /*9e10*/  FFMA.FTZ R54, R37, R49, R54 ;  /* 0x0000003125367223 */ /* 0x000fe20000010036 */
[----:B------:R-:W-:-:S02]  /*9e20*/  IMAD.U32 R43, R42, 0x10000, RZ ;  /* 0x000100002a2b7824 */ /* 0x000fc400078e00ff */
[----:B------:R-:W-:Y:S01]  /*9e30*/  FFMA.FTZ R49, R36, R152, -R41 ;  /* 0x0000009824317223 */ /* 0x000fe20000010829 */
[----:B------:R-:W-:Y:S01]  /*9e40*/  LOP3.LUT R42, R42, 0xffff0000, RZ, 0xc0, !PT ;  /* 0xffff00002a2a7812 */ /* 0x000fe200078ec0ff */
[----:B------:R-:W-:Y:S01]  /*9e50*/  FFMA.FTZ R50, R37, R40, -R46 ;  /* 0x0000002825327223 */ /* 0x000fe2000001082e */
[----:B------:R-:W-:Y:S01]  /*9e60*/  FMUL.FTZ R51, R51, R152 ;  /* 0x0000009833337220 */ /* 0x000fe20000410000 */
[C---:B------:R-:W-:Y:S01]  /*9e70*/  LOP3.LUT R41, R154.reuse, 0xffff0000, RZ, 0xc0, !PT ;  /* 0xffff00009a297812 */ /* 0x040fe200078ec0ff */
[----:B------:R-:W-:Y:S01]  /*9e80*/  IMAD.U32 R46, R154, 0x10000, RZ ;  /* 0x000100009a2e7824 */ /* 0x000fe200078e00ff */
[C---:B------:R-:W-:Y:S01]  /*9e90*/  LOP3.LUT R37, R150.reuse, 0xffff0000, RZ, 0xc0, !PT ;  /* 0xffff000096257812 */ /* 0x040fe200078ec0ff */
[----:B------:R-:W-:Y:S02]  /*9ea0*/  IMAD.U32 R40, R150, 0x10000, RZ ;  /* 0x0001000096287824 */ /* 0x000fe400078e00ff */
        /* <DEDUP_REMOVED lines=21> */
.L_x_2299:
[----:B------:R-:W-:Y:S05]  /*a000*/  BSYNC B1 ;  /* 0x0000000000017941 */ /* 0x000fea0003800000 */
.L_x_2298:
        /* <DEDUP_REMOVED lines=10> */
.L_x_2215:
[----:B------:R-:W2:Y:S02]  /*a0b0*/  LDL R36, [R1+0x14] ;  /* 0x0000140001247983 */ /* 0x000ea40000100800 */
[----:B--2---:R-:W-:-:S13]  /*a0c0*/  R2UR UR4, R36 ;  /* 0x00000000240472ca */ /* 0x004fda00000e0000 */
[----:B------:R-:W-:-:S06]  /*a0d0*/  UISETP.NE.AND UP0, UPT, UR4, 0x3, UPT ;  /* 0x000000030400788c */ /* 0x000fcc000bf05270 */
[----:B------:R-:W-:-:S13]  /*a0e0*/  PLOP3.LUT P1, PT, PT, PT, UP0, 0x80, 0x0 ;  /* 0x000000000000781c */ /* 0x000fda0003f2f008 */
[----:B------:R-:W-:Y:S05]  /*a0f0*/  @!P1 BRA `(.L_x_2300) ;  /* 0x0000000000049947 */ /* 0x000fea0003800000 */
[----:B------:R-:W-:Y:S01]  /*a100*/  BPT.TRAP 0x1 ;  /* 0x000000040000795c */ /* 0x000fe20000300000 */
.L_x_2300:
        /* <DEDUP_REMOVED lines=8> */
.L_x_2553:
[----:B------:R-:W-:Y:S05]  /*a190*/  BSYNC B1 ;  /* 0x0000000000017941 */ /* 0x000fea0003800000 */
.L_x_2301:
[----:B------:R-:W-:Y:S04]  /*a1a0*/  BSSY B1, `(.L_x_2303) ;  /* 0x0000014000017945 */ /* 0x000fe80003800000 */
[----:B------:R-:W-:Y:S05]  /*a1b0*/  @P0 BRA `(.L_x_2304) ;  /* 0x0000000000480947 */ /* 0x000fea0003800000 */
[----:B------:R-:W-:Y:S02]  /*a1c0*/  ISETP.NE.AND P4, PT, R14, RZ, PT ;  /* 0x000000ff0e00720c */ /* 0x000fe40003f85270 */
        /* <DEDUP_REMOVED lines=17> */
.L_x_2304:
[----:B------:R-:W-:Y:S05]  /*a2e0*/  BSYNC B1 ;  /* 0x0000000000017941 */ /* 0x000fea0003800000 */
.L_x_2303:
[----:B------:R-:W-:-:S13]  /*a2f0*/  ISETP.GE.AND P0, PT, R209, R4, PT ;  /* 0x00000004d100720c */ /* 0x000fda0003f06270 */
[----:B------:R-:W-:Y:S05]  /*a300*/  @P0 BRA `(.L_x_2248) ;  /* 0x0000000000480947 */ /* 0x000fea0003800000 */
[----:B------:R-:W-:Y:S02]  /*a310*/  ISETP.NE.AND P4, PT, R14, RZ, PT ;  /* 0x000000ff0e00720c */ /* 0x000fe40003f85270 */
        /* <DEDUP_REMOVED lines=17> */
.L_x_2248:
[----:B------:R-:W-:Y:S05]  /*a430*/  BSYNC B0 ;  /* 0x0000000000007941 */ /* 0x000fea0003800000 */
.L_x_2214:
[----:B0-234-:R-:W0:Y:S01]  /*a440*/  S2R R36, SR_TID.X ;  /* 0x0000000000247919 */ /* 0x01de220000002100 */
        /* <DEDUP_REMOVED lines=8> */
[----:B0-----:R-:W-:Y:S01]  /*a4d0*/  LOP3.LUT R36, R36, 0x7f, RZ, 0xc0, !PT ;  /* 0x0000007f24247812 */ /* 0x001fe200078ec0ff */
[----:B--2---:R0:W-:Y:S03]  /*a4e0*/  BAR.SYNC.DEFER_BLOCKING R149, 0x80 ;  /* 0x000200950000751d */ /* 0x0041e60000010000 */
[----:B------:R-:W-:-:S13]  /*a4f0*/  ISETP.NE.AND P0, PT, R36, RZ, PT ;  /* 0x000000ff2400720c */ /* 0x000fda0003f05270 */
[----:B------:R-:W-:-:S05]  /*a500*/  @!P0 VIADD R36, R3, 0x348a0 ;  /* 0x000348a003248836 */ /* 0x000fca0000000000 */
[----:B------:R-:W-:-:S04]  /*a510*/  @!P0 PRMT R36, RZ, 0x654, R36 ;  /* 0x00000654ff248816 */ /* 0x000fc80000000024 */
[----:B------:R0:W-:Y:S01]  /*a520*/  @!P0 SYNCS.ARRIVE.TRANS64.RED.A1T0 RZ, [R36+URZ], RZ ;  /* 0x000000ff24ff89a7 */ /* 0x0001e2000810043f */
[----:B------:R-:W-:Y:S05]  /*a530*/  @!P1 BRA `(.L_x_2306) ;  /* 0x0000000000049947 */ /* 0x000fea0003800000 */
[----:B------:R-:W-:Y:S01]  /*a540*/  BPT.TRAP 0x1 ;  /* 0x000000040000795c */ /* 0x000fe20000300000 */
.L_x_2306:
[----:B------:R-:W-:Y:S05]  /*a550*/  BSYNC B0 ;  /* 0x0000000000007941 */ /* 0x000fea0003800000 */
.L_x_2305:
[----:B------:R-:W2:Y:S01]  /*a560*/  SYNCS.PHASECHK.TRANS64.TRYWAIT P4, [R3+URZ+0x348b0], R0 ;  /* 0x0348b000030075a7 */ /* 0x000ea2000808017f */
[----:B0-----:R-:W-:Y:S01]  /*a570*/  IMAD R36, R19, 0x4000, R29 ;  /* 0x0000400013247824 */ /* 0x001fe200078e021d */
[----:B------:R-:W-:Y:S01]  /*a580*/  ULDC.64 UR60, c[0x0][0x318] ;  /* 0x0000c600003c7ab9 */ /* 0x000fe20000000a00 */
[----:B------:R-:W-:Y:S01]  /*a590*/  ULDC.64 UR58, c[0x0][0x308] ;  /* 0x0000c200003a7ab9 */ /* 0x000fe20000000a00 */
[----:B------:R-:W-:Y:S01]  /*a5a0*/  BSSY B0, `(.L_x_2307) ;  /* 0x0000004000007945 */ /* 0x000fe20003800000 */
[----:B------:R-:W-:Y:S01]  /*a5b0*/  ISETP.GE.AND P1, PT, R184, R4, PT ;  /* 0x00000004b800720c */ /* 0x000fe20003f26270 */
[----:B------:R-:W-:Y:S02]  /*a5c0*/  IMAD.IADD R37, R121, 0x1, R36 ;  /* 0x0000000179257824 */ /* 0x000fe400078e0224 */
[----:B--2---:R-:W-:Y:S10]  /*a5d0*/  @!P4 BRA `(.L_x_2308) ;  /* 0x000001a400c0c947 */ /* 0x004ff40003800000 */
.L_x_2554:
[----:B------:R-:W-:Y:S05]  /*a5e0*/  BSYNC B0 ;  /* 0x0000000000007941 */ /* 0x000fea0003800000 */
.L_x_2307:
[----:B------:R-:W-:Y:S01]  /*a5f0*/  BSSY B0, `(.L_x_2309) ;  /* 0x000001a000007945 */ /* 0x000fe20003800000 */
[----:B01----:R-:W-:Y:S02]  /*a600*/  IMAD R0, R36, 0x2, R112 ;  /* 0x0000000224007824 */ /* 0x003fe400078e0270 */
[----:B------:R-:W-:-:S04]  /*a610*/  IMAD.WIDE R44, R2, 0x80, R114 ;  /* 0x00000080022c7825 */ /* 0x000fc800078e0272 */
[----:B------:R-:W-:Y:S01]  /*a620*/  IMAD R48, R37, 0x2, R112 ;  /* 0x0000000225307824 */ /* 0x000fe200078e0270 */
[----:B------:R-:W-:Y:S06]  /*a630*/  @P1 BRA `(.L_x_2310) ;  /* 0x0000000000541947 */ /* 0x000fec0003800000 */
[----:B------:R-:W-:Y:S01]  /*a640*/  IMAD R39, R45, UR60, RZ ;  /* 0x0000003c2d277c24 */ /* 0x000fe2000f8e02ff */
[----:B------:R-:W-:Y:S01]  /*a650*/  ULDC UR4, c[0x0][0x310] ;  /* 0x0000c40000047ab9 */ /* 0x000fe20000000800 */
[----:B------:R-:W-:Y:S01]  /*a660*/  IMAD.MOV.U32 R36, RZ, RZ, R98 ;  /* 0x000000ffff247224 */ /* 0x000fe200078e0062 */
        /* <DEDUP_REMOVED lines=18> */
.L_x_2310:
[----:B------:R-:W-:Y:S05]  /*a790*/  BSYNC B0 ;  /* 0x0000000000007941 */ /* 0x000fea0003800000 */
.L_x_2309:
        /* <DEDUP_REMOVED lines=25> */
.L_x_2312:
[----:B------:R-:W-:Y:S05]  /*a930*/  BSYNC B0 ;  /* 0x0000000000007941 */ /* 0x000fea0003800000 */
.L_x_2311:
[----:B------:R-:W3:Y:S01]  /*a940*/  LDL R0, [R1+0x10] ;  /* 0x0000100001007983 */ /* 0x000ee20000100800 */
[----:B------:R-:W-:Y:S02]  /*a950*/  VIADD R19, R19, 0x1 ;  /* 0x0000000113137836 */ /* 0x000fe40000000000 */
[----:B------:R-:W-:Y:S01]  /*a960*/  @!P0 VIADD R3, R3, 0x348c0 ;  /* 0x000348c003038836 */ /* 0x000fe20000000000 */
[----:B------:R-:W-:Y:S01]  /*a970*/  @!PT LDS RZ, [RZ] ;  /* 0x00000000fffff984 */ /* 0x000fe20000000800 */
[----:B------:R-:W-:Y:S01]  /*a980*/  @!PT LDS RZ, [RZ] ;  /* 0x00000000fffff984 */ /* 0x000fe20000000800 */
[----:B------:R-:W-:Y:S01]  /*a990*/  @!PT LDS RZ, [RZ] ;  /* 0x00000000fffff984 */ /* 0x000fe20000000800 */
[----:B------:R-:W-:Y:S01]  /*a9a0*/  @!PT LDS RZ, [RZ] ;  /* 0x00000000fffff984 */ /* 0x000fe20000000800 */
[----:B------:R1:W-:Y:S06]  /*a9b0*/  MEMBAR.ALL.CTA ;  /* 0x0000000000007992 */ /* 0x0003ec0000008000 */
[----:B-1----:R-:W1:Y:S02]  /*a9c0*/  FENCE.VIEW.ASYNC.S ;  /* 0x00000000000073c6 */ /* 0x002e640000000000 */
[----:B-1----:R1:W-:Y:S01]  /*a9d0*/  BAR.SYNC.DEFER_BLOCKING R149, 0x80 ;  /* 0x000200950000751d */ /* 0x0023e20000010000 */
[----:B------:R-:W-:-:S02]  /*a9e0*/  ISETP.NE.AND P1, PT, R19, 0x2, PT ;  /* 0x000000021300780c */ /* 0x000fc40003f25270 */
[----:B------:R-:W-:Y:S02]  /*a9f0*/  @!P0 PRMT R3, RZ, 0x654, R3 ;  /* 0x00000654ff038816 */ /* 0x000fe40000000003 */
[----:B------:R-:W-:Y:S02]  /*aa00*/  SEL R19, R19, RZ, P1 ;  /* 0x000000ff13137207 */ /* 0x000fe40000800000 */
[----:B------:R1:W-:Y:S01]  /*aa10*/  @!P0 SYNCS.ARRIVE.TRANS64.RED.A1T0 RZ, [R3+URZ], RZ ;  /* 0x000000ff03ff89a7 */ /* 0x0003e2000810043f */
[----:B------:R-:W-:Y:S02]  /*aa20*/  PLOP3.LUT P0, PT, PT, PT, PT, 0x8, 0x0 ;  /* 0x000000000000781c */ /* 0x000fe40003f0e170 */
[----:B---3--:R-:W-:Y:S02]  /*aa30*/  LOP3.LUT P4, RZ, R0, 0x2, RZ, 0xc0, !PT ;  /* 0x0000000200ff7812 */ /* 0x008fe4000788c0ff */
[----:B------:R-:W-:-:S04]  /*aa40*/  SEL R0, RZ, 0x1, P1 ;  /* 0x00000001ff007807 */ /* 0x000fc80000800000 */
[----:B------:R-:W-:-:S07]  /*aa50*/  LOP3.LUT R189, R189, R0, RZ, 0x3c, !PT ;  /* 0x00000000bdbd7212 */ /* 0x000fce00078e3cff */
[----:B-1----:R-:W-:Y:S05]  /*aa60*/  @P4 BRA `(.L_x_2313) ;  /* 0xffffff7c00244947 */ /* 0x002fea000383ffff */
.L_x_2209:
[----:B------:R-:W-:Y:S01]  /*aa70*/  BSSY B0, `(.L_x_2314) ;  /* 0x000002c000007945 */ /* 0x000fe20003800000 */
[----:B------:R-:W-:Y:S01]  /*aa80*/  ISETP.GE.AND P2, PT, R148, 0x1, PT ;  /* 0x000000019400780c */ /* 0x000fe20003f46270 */
[----:B------:R-:W-:Y:S01]  /*aa90*/  IMAD.MOV.U32 R0, RZ, RZ, RZ ;  /* 0x000000ffff007224 */ /* 0x000fe200078e00ff */
[----:B------:R-:W-:Y:S02]  /*aaa0*/  PLOP3.LUT P1, PT, PT, PT, PT, 0x80, 0x0 ;  /* 0x000000000000781c */ /* 0x000fe40003f2f070 */
[----:B------:R-:W-:Y:S02]  /*aab0*/  CS2R R2, SRZ ;  /* 0x0000000000027805 */ /* 0x000fe4000001ff00 */
[----:B------:R-:W-:Y:S02]  /*aac0*/  CS2R R86, SRZ ;  /* 0x0000000000567805 */ /* 0x000fe4000001ff00 */
[----:B------:R-:W-:Y:S02]  /*aad0*/  CS2R R84, SRZ ;  /* 0x0000000000547805 */ /* 0x000fe4000001ff00 */
[----:B------:R-:W-:-:S02]  /*aae0*/  CS2R R82, SRZ ;  /* 0x0000000000527805 */ /* 0x000fc4000001ff00 */
[----:B------:R-:W-:Y:S01]  /*aaf0*/  CS2R R80, SRZ ;  /* 0x0000000000507805 */ /* 0x000fe2000001ff00 */
[----:B------:R-:W-:Y:S01]  /*ab00*/  IMAD.MOV.U32 R35, RZ, RZ, RZ ;  /* 0x000000ffff237224 */ /* 0x000fe200078e00ff */
        /* <DEDUP_REMOVED lines=18> */
[----:B0-----:R-:W-:Y:S02]  /*ac30*/  CS2R R46, SRZ ;  /* 0x00000000002e7805 */ /* 0x001fe4000001ff00 */
[----:B--2---:R-:W-:Y:S02]  /*ac40*/  CS2R R44, SRZ ;  /* 0x00000000002c7805 */ /* 0x004fe4000001ff00 */
[----:B------:R-:W-:-:S02]  /*ac50*/  CS2R R42, SRZ ;  /* 0x00000000002a7805 */ /* 0x000fc4000001ff00 */
[----:B------:R-:W-:Y:S02]  /*ac60*/  CS2R R40, SRZ ;  /* 0x0000000000287805 */ /* 0x000fe4000001ff00 */
[----:B------:R-:W-:Y:S02]  /*ac70*/  CS2R R38, SRZ ;  /* 0x0000000000267805 */ /* 0x000fe4000001ff00 */
[----:B------:R-:W-:Y:S01]  /*ac80*/  CS2R R36, SRZ ;  /* 0x0000000000247805 */ /* 0x000fe2000001ff00 */
[----:B------:R-:W-:Y:S01]  /*ac90*/  IMAD.MOV.U32 R91, RZ, RZ, RZ ;  /* 0x000000ffff5b7224 */ /* 0x000fe200078e00ff */
[----:B------:R-:W-:Y:S01]  /*aca0*/  CS2R R88, SRZ ;  /* 0x0000000000587805 */ /* 0x000fe2000001ff00 */
[----:B------:R-:W-:Y:S02]  /*acb0*/  IMAD.MOV.U32 R26, RZ, RZ, RZ ;  /* 0x000000ffff1a7224 */ /* 0x000fe400078e00ff */
[----:B------:R-:W-:Y:S02]  /*acc0*/  IMAD.MOV.U32 R93, RZ, RZ, RZ ;  /* 0x000000ffff5d7224 */ /* 0x000fe400078e00ff */
[----:B------:R-:W-:-:S02]  /*acd0*/  IMAD.MOV.U32 R10, RZ, RZ, RZ ;  /* 0x000000ffff0a7224 */ /* 0x000fc400078e00ff */
[----:B------:R-:W-:Y:S02]  /*ace0*/  IMAD.MOV.U32 R28, RZ, RZ, RZ ;  /* 0x000000ffff1c7224 */ /* 0x000fe400078e00ff */
[----:B------:R-:W-:Y:S01]  /*acf0*/  IMAD.MOV.U32 R95, RZ, RZ, RZ ;  /* 0x000000ffff5f7224 */ /* 0x000fe200078e00ff */
[----:B------:R-:W-:Y:S06]  /*ad00*/  @P0 BRA `(.L_x_2315) ;  /* 0x0000000000080947 */ /* 0x000fec0003800000 */
[----:B------:R-:W0:Y:S02]  /*ad10*/  FENCE.VIEW.ASYNC.G ;  /* 0x00000000000073c6 */ /* 0x000e240000000100 */
[----:B0-----:R-:W-:Y:S06]  /*ad20*/  BAR.ARV 0xc, 0x120 ;  /* 0x0304800000007b1d */ /* 0x001fec0000002000 */
.L_x_2315:
[----:B------:R-:W-:Y:S05]  /*ad30*/  BSYNC B0 ;  /* 0x0000000000007941 */ /* 0x000fea0003800000 */
.L_x_2314:
        /* <DEDUP_REMOVED lines=9> */
[----:B------:R-:W-:Y:S01]  /*add0*/  IMAD.U32 R0, RZ, RZ, UR4 ;  /* 0x00000004ff007e24 */ /* 0x000fe2000f8e00ff */
[----:B------:R-:W-:-:S04]  /*ade0*/  LEA R3, R3, UR4, 0xd ;  /* 0x0000000403037c11 */ /* 0x000fc8000f8e68ff */
[----:B------:R-:W-:Y:S02]  /*adf0*/  LOP3.LUT P0, RZ, R0, 0x3ff, RZ, 0xc0, !PT ;  /* 0x000003ff00ff7812 */ /* 0x000fe4000780c0ff */
[----:B------:R-:W-:Y:S02]  /*ae00*/  SHF.R.U32.HI R2, RZ, 0x4, R3 ;  /* 0x00000004ff027819 */ /* 0x000fe40000011603 */
[----:B------:R-:W-:Y:S02]  /*ae10*/  P2R R24, PR, RZ, 0x1 ;  /* 0x00000001ff187803 */ /* 0x000fe40000000000 */
[----:B------:R-:W-:-:S07]  /*ae20*/  LOP3.LUT R2, R2, 0x3fff, RZ, 0xc0, !PT ;  /* 0x00003fff02027812 */ /* 0x000fce00078ec0ff */
        /* <DEDUP_REMOVED lines=17> */
.L_x_2317:
        /* <DEDUP_REMOVED lines=12> */
.L_x_2321:
[----:B-1----:R1:W2:Y:S02]  /*b000*/  SYNCS.PHASECHK.TRANS64.TRYWAIT P0, [R18+URZ+0x34800], R3 ;  /* 0x03480003120075a7 */ /* 0x0022a4000800017f */
[----:B--2---:R-:W-:Y:S05]  /*b010*/  @!P0 NANOSLEEP.SYNCS 0x989680 ;  /* 0x009896800000895d */ /* 0x004fea0003900000 */
[----:B------:R-:W2:Y:S02]  /*b020*/  @!P0 SYNCS.PHASECHK.TRANS64 P0, [R18+URZ+0x34800], R3 ;  /* 0x03480003120085a7 */ /* 0x000ea4000800007f */
[----:B--2---:R-:W-:Y:S05]  /*b030*/  @!P0 BRA `(.L_x_2321) ;  /* 0xfffffffc00f08947 */ /* 0x004fea000383ffff */
.L_x_2320:
[----:B------:R-:W-:Y:S05]  /*b040*/  BSYNC B0 ;  /* 0x0000000000007941 */ /* 0x000fea0003800000 */
.L_x_2319:
[----:B------:R-:W-:Y:S05]  /*b050*/  BRA `(.L_x_2322) ;  /* 0x0000007400147947 */ /* 0x000fea0003800000 */
.L_x_2318:
[----:B------:R-:W0:Y:S01]  /*b060*/  LDC.64 R72, c[0x0][0x3d8] ;  /* 0x0000f600ff487b82 */ /* 0x000e220000000a00 */
[----:B-----5:R-:W-:Y:S01]  /*b070*/  SHF.R.S32.HI R3, RZ, 0x1f, R144 ;  /* 0x0000001fff037819 */ /* 0x020fe20000011490 */
[----:B------:R-:W-:Y:S01]  /*b080*/  IMAD.MOV.U32 R4, RZ, RZ, R16 ;  /* 0x000000ffff047224 */ /* 0x000fe200078e0010 */
[----:B------:R-:W-:Y:S01]  /*b090*/  ISETP.NE.AND P4, PT, R24, RZ, PT ;  /* 0x000000ff1800720c */ /* 0x000fe20003f85270 */
[----:B------:R-:W-:Y:S01]  /*b0a0*/  IMAD.MOV.U32 R8, RZ, RZ, R22 ;  /* 0x000000ffff087224 */ /* 0x000fe200078e0016 */
[----:B------:R-:W-:Y:S02]  /*b0b0*/  SHF.R.S32.HI R5, RZ, 0x1f, R16 ;  /* 0x0000001fff057819 */ /* 0x000fe40000011410 */
[----:B------:R-:W-:Y:S01]  /*b0c0*/  SHF.R.S32.HI R9, RZ, 0x1f, R22 ;  /* 0x0000001fff097819 */ /* 0x000fe20000011416 */
[----:B------:R-:W1:Y:S01]  /*b0d0*/  LDC.64 R12, c[0x0][0x3e8] ;  /* 0x0000fa00ff0c7b82 */ /* 0x000e620000000a00 */
[-C--:B0-----:R-:W-:Y:S02]  /*b0e0*/  IMAD R0, R3, R72.reuse, RZ ;  /* 0x0000004803007224 */ /* 0x081fe400078e02ff */
[----:B------:R-:W-:-:S02]  /*b0f0*/  IMAD R6, R210, R72, RZ ;  /* 0x00000048d2067224 */ /* 0x000fc400078e02ff */
[----:B------:R-:W-:-:S04]  /*b100*/  IMAD.WIDE.U32 R70, R144, R72, RZ ;  /* 0x0000004890467225 */ /* 0x000fc800078e00ff */
[----:B-1----:R-:W-:Y:S02]  /*b110*/  IMAD R3, R3, R12, RZ ;  /* 0x0000000c03037224 */ /* 0x002fe400078e02ff */
[-C--:B------:R-:W-:Y:S02]  /*b120*/  IMAD R78, R184, R73.reuse, R6 ;  /* 0x00000049b84e7224 */ /* 0x080fe400078e0206 */
[----:B------:R-:W-:Y:S01]  /*b130*/  IMAD R57, R144, R73, R0 ;  /* 0x0000004990397224 */ /* 0x000fe200078e0200 */
[----:B------:R-:W-:Y:S01]  /*b140*/  SHF.L.U64.HI R73, R72, 0x6, R73 ;  /* 0x0000000648497819 */ /* 0x000fe20000010249 */
[----:B------:R-:W-:Y:S02]  /*b150*/  IMAD R3, R144, R13, R3 ;  /* 0x0000000d90037224 */ /* 0x000fe400078e0203 */
[----:B------:R-:W-:-:S04]  /*b160*/  IMAD.WIDE.U32 R6, R184, R72, R4 ;  /* 0x00000048b8067225 */ /* 0x000fc800078e0004 */
[----:B------:R-:W-:Y:S01]  /*b170*/  IMAD.WIDE.U32 R10, R184, R72, R8 ;  /* 0x00000048b80a7225 */ /* 0x000fe200078e0008 */
[----:B------:R-:W-:-:S03]  /*b180*/  IADD3 R56, P0, R6, R70, RZ ;  /* 0x0000004606387210 */ /* 0x000fc60007f1e0ff */
[----:B------:R-:W-:Y:S01]  /*b190*/  IMAD R14, R210, R12, RZ ;  /* 0x0000000cd20e7224 */ /* 0x000fe200078e02ff */
[----:B------:R-:W-:Y:S01]  /*b1a0*/  IADD3 R68, P2, R10, R70, RZ ;  /* 0x000000460a447210 */ /* 0x000fe20007f5e0ff */
[----:B------:R-:W-:-:S04]  /*b1b0*/  IMAD.WIDE.U32 R144, R144, R12, RZ ;  /* 0x0000000c90907225 */ /* 0x000fc800078e00ff */
[----:B------:R-:W-:-:S04]  /*b1c0*/  IMAD.WIDE.U32 R4, R184, R12, R4 ;  /* 0x0000000cb8047225 */ /* 0x000fc800078e0004 */
[----:B------:R-:W-:Y:S01]  /*b1d0*/  IMAD.WIDE.U32 R8, R184, R12, R8 ;  /* 0x0000000cb8087225 */ /* 0x000fe200078e0008 */
[----:B------:R-:W-:-:S03]  /*b1e0*/  IADD3 R79, P1, R4, R144, RZ ;  /* 0x00000090044f7210 */ /* 0x000fc60007f3e0ff */
[----:B------:R-:W-:Y:S01]  /*b1f0*/  IMAD.IADD R57, R57, 0x1, R71 ;  /* 0x0000000139397824 */ /* 0x000fe200078e0247 */
[----:B------:R-:W-:Y:S01]  /*b200*/  IADD3 R69, P3, R8, R144, RZ ;  /* 0x0000009008457210 */ /* 0x000fe20007f7e0ff */
[----:B------:R-:W-:Y:S02]  /*b210*/  IMAD R14, R184, R13, R14 ;  /* 0x0000000db80e7224 */ /* 0x000fe400078e020e */
[----:B------:R-:W-:Y:S01]  /*b220*/  IMAD.IADD R77, R3, 0x1, R145 ;  /* 0x00000001034d7824 */ /* 0x000fe200078e0291 */
[C---:B------:R-:W-:Y:S01]  /*b230*/  IADD3.X R76, R57.reuse, R7, R78, P0, !PT ;  /* 0x00000007394c7210 */ /* 0x040fe200007fe44e */
[----:B------:R-:W-:Y:S01]  /*b240*/  IMAD.SHL.U32 R75, R72, 0x40, RZ ;  /* 0x00000040484b7824 */ /* 0x000fe200078e00ff */
[----:B------:R-:W-:Y:S01]  /*b250*/  IADD3.X R78, R57, R78, R11, P2, !PT ;  /* 0x0000004e394e7210 */ /* 0x000fe200017fe40b */
[----:B------:R-:W-:Y:S01]  /*b260*/  IMAD.SHL.U32 R74, R12, 0x40, RZ ;  /* 0x000000400c4a7824 */ /* 0x000fe200078e00ff */
[C---:B------:R-:W-:Y:S02]  /*b270*/  IADD3.X R81, R77.reuse, R5, R14, P1, !PT ;  /* 0x000000054d517210 */ /* 0x040fe40000ffe40e */
[----:B------:R-:W-:-:S02]  /*b280*/  IADD3.X R83, R77, R14, R9, P3, !PT ;  /* 0x0000000e4d537210 */ /* 0x000fc40001ffe409 */
[----:B------:R-:W-:Y:S01]  /*b290*/  SHF.L.U64.HI R72, R12, 0x6, R13 ;  /* 0x000000060c487819 */ /* 0x000fe2000001020d */
        /* <DEDUP_REMOVED lines=17> */
.L_x_2323:
        /* <DEDUP_REMOVED lines=84> */
.L_x_2327:
[----:B------:R-:W-:Y:S05]  /*b8f0*/  BSYNC B1 ;  /* 0x0000000000017941 */ /* 0x000fea0003800000 */
.L_x_2326:
        /* <DEDUP_REMOVED lines=21> */
[----:B------:R-:W-:Y:S01]  /*ba50*/  VIADD R5, R16, 0x20 ;  /* 0x0000002010057836 */ /* 0x000fe20000000000 */
        /* <DEDUP_REMOVED lines=11> */
[C---:B------:R-:W-:Y:S01]  /*bb10*/  VIADD R8, R16.reuse, 0x40 ;  /* 0x0000004010087836 */ /* 0x040fe20000000000 */
[----:B------:R-:W-:Y:S01]  /*bb20*/  LEA.HI.X R5, R75, UR7, R0, 0x1, P3 ;  /* 0x000000074b057c11 */ /* 0x000fe200098f0c00 */
[----:B------:R-:W-:Y:S01]  /*bb30*/  VIADD R0, R16, 0x50 ;  /* 0x0000005010007836 */ /* 0x000fe20000000000 */
[----:B------:R-:W-:-:S02]  /*bb40*/  ISETP.GE.AND P3, PT, R7, UR4, PT ;  /* 0x0000000407007c0c */ /* 0x000fc4000bf66270 */
[----:B------:R-:W-:Y:S01]  /*bb50*/  LEA.HI.X R7, R74, UR9, R3, 0x1, P6 ;  /* 0x000000094a077c11 */ /* 0x000fe2000b0f0c03 */
        /* <DEDUP_REMOVED lines=24> */
.L_x_2329:
[----:B------:R-:W-:Y:S05]  /*bce0*/  BSYNC B1 ;  /* 0x0000000000017941 */ /* 0x000fea0003800000 */
.L_x_2328:
[----:B------:R-:W-:Y:S01]  /*bcf0*/  LOP3.LUT P2, RZ, R215, 0x4, RZ, 0xc0, !PT ;  /* 0x00000004d7ff7812 */ /* 0x000fe2000784c0ff */
[----:B------:R-:W-:Y:S01]  /*bd00*/  IMAD R11, R196, 0x200, R11 ;  /* 0x00000200c40b7824 */ /* 0x000fe200078e020b */
        /* <DEDUP_REMOVED lines=43> */
[----:B------:R-:W-:-:S02]  /*bfc0*/  IMAD R3, R193, 0x80, R184 ;  /* 0x00000080c1037824 */ /* 0x000fc400078e02b8 */
[----:B------:R-:W-:Y:S01]  /*bfd0*/  IMAD.MOV.U32 R57, RZ, RZ, R55 ;  /* 0x000000ffff397224 */ /* 0x000fe200078e0037 */
[----:B------:R-:W-:Y:S01]  /*bfe0*/  PRMT R101, R4, 0x7610, R101 ;  /* 0x0000761004657816 */ /* 0x000fe20000000065 */
[----:B------:R-:W-:Y:S02]  /*bff0*/  IMAD R3, R212, 0x40, R3 ;  /* 0x00000040d4037824 */ /* 0x000fe400078e0203 */
[----:B------:R-:W-:Y:S01]  /*c000*/  IMAD.MOV.U32 R4, RZ, RZ, R48 ;  /* 0x000000ffff047224 */ /* 0x000fe200078e0030 */
[----:B------:R-:W-:Y:S01]  /*c010*/  PRMT R97, R57, 0x7610, R97 ;  /* 0x0000761039617816 */ /* 0x000fe20000000061 */
[----:B------:R-:W-:Y:S02]  /*c020*/  IMAD.MOV.U32 R11, RZ, RZ, R58 ;  /* 0x000000ffff0b7224 */ /* 0x000fe400078e003a */
        /* <DEDUP_REMOVED lines=16> */
[----:B------:R-:W-:Y:S01]  /*c130*/  IMAD.MOV.U32 R73, RZ, RZ, R77 ;  /* 0x000000ffff497224 */ /* 0x000fe200078e004d */
[----:B------:R-:W-:Y:S01]  /*c140*/  PRMT R70, R4, 0x7610, R70 ;  /* 0x0000761004467816 */ /* 0x000fe20000000046 */
[----:B------:R-:W-:-:S02]  /*c150*/  IMAD.MOV.U32 R11, RZ, RZ, R44 ;  /* 0x000000ffff0b7224 */ /* 0x000fc400078e002c */
[C---:B------:R-:W-:Y:S02]  /*c160*/  IMAD R0, R5.reuse, R14, RZ ;  /* 0x0000000e05007224 */ /* 0x040fe400078e02ff */
        /* <DEDUP_REMOVED lines=10> */
[----:B------:R-:W-:Y:S02]  /*c210*/  IMAD.IADD R5, R7, 0x1, R5 ;  /* 0x0000000107057824 */ /* 0x000fe400078e0205 */
        /* <DEDUP_REMOVED lines=12> */
.L_x_2557:
[----:B------:R-:W-:-:S03]  /*c2e0*/  UMOV UR4, 0xffffffff ;  /* 0xffffffff00047882 */ /* 0x000fc60000000000 */
[----:B------:R-:W-:Y:S05]  /*c2f0*/  BRA.DIV UR4, `(.L_x_2331) ;  /* 0x0000018a04b47947 */ /* 0x000fea000b800000 */
.L_x_2560:
[----:B------:R-:W-:-:S03]  /*c300*/  UMOV UR4, 0xffffffff ;  /* 0xffffffff00047882 */ /* 0x000fc60000000000 */
[----:B------:R-:W-:Y:S05]  /*c310*/  BRA.DIV UR4, `(.L_x_2332) ;  /* 0x0000018a04d47947 */ /* 0x000fea000b800000 */
.L_x_2563:
[----:B------:R-:W-:-:S03]  /*c320*/  UMOV UR4, 0xffffffff ;  /* 0xffffffff00047882 */ /* 0x000fc60000000000 */
[----:B------:R-:W-:Y:S05]  /*c330*/  BRA.DIV UR4, `(.L_x_2333) ;  /* 0x0000018a04f47947 */ /* 0x000fea000b800000 */
.L_x_2566:
[----:B------:R-:W-:-:S03]  /*c340*/  UMOV UR4, 0xffffffff ;  /* 0xffffffff00047882 */ /* 0x000fc60000000000 */
[----:B------:R-:W-:Y:S05]  /*c350*/  BRA.DIV UR4, `(.L_x_2334) ;  /* 0x0000018e04147947 */ /* 0x000fea000b800000 */
.L_x_2569:
[----:B------:R-:W-:Y:S01]  /*c360*/  UMOV UR4, 0xffffffff ;  /* 0xffffffff00047882 */ /* 0x000fe20000000000 */
[----:B------:R-:W-:Y:S02]  /*c370*/  LOP3.LUT R5, R6, 0xfffffffe, RZ, 0xc0, !PT ;  /* 0xfffffffe06057812 */ /* 0x000fe400078ec0ff */
[----:B------:R-:W-:Y:S05]  /*c380*/  BRA.DIV UR4, `(.L_x_2335) ;  /* 0x0000018e04307947 */ /* 0x000fea000b800000 */
.L_x_2572:
[----:B------:R-:W-:Y:S01]  /*c390*/  UMOV UR4, 0xffffffff ;  /* 0xffffffff00047882 */ /* 0x000fe20000000000 */
[----:B------:R-:W-:Y:S02]  /*c3a0*/  IMAD.IADD R5, R208, 0x1, -R5 ;  /* 0x00000001d0057824 */ /* 0x000fe400078e0a05 */
[----:B------:R-:W-:Y:S05]  /*c3b0*/  BRA.DIV UR4, `(.L_x_2336) ;  /* 0x0000018e044c7947 */ /* 0x000fea000b800000 */
.L_x_2575:
[----:B------:R-:W-:Y:S01]  /*c3c0*/  UMOV UR4, 0xffffffff ;  /* 0xffffffff00047882 */ /* 0x000fe20000000000 */
[----:B------:R-:W-:Y:S02]  /*c3d0*/  SHF.L.U32 R5, R5, 0x1f, RZ ;  /* 0x0000001f05057819 */ /* 0x000fe400000006ff */
[----:B------:R-:W-:Y:S05]  /*c3e0*/  BRA.DIV UR4, `(.L_x_2337) ;  /* 0x0000018e04687947 */ /* 0x000fea000b800000 */
.L_x_2578:
        /* <DEDUP_REMOVED lines=35> */
.L_x_2579:
[----:B------:R-:W-:Y:S05]  /*c620*/  BSYNC B1 ;  /* 0x0000000000017941 */ /* 0x000fea0003800000 */
.L_x_2338:
        /* <DEDUP_REMOVED lines=36> */
[----:B------:R-:W-:Y:S01]  /*c870*/  FMUL.FTZ R113, R67, R111 ;  /* 0x0000006f43717220 */ /* 0x000fe20000410000 */
        /* <DEDUP_REMOVED lines=27> */
.L_x_2343:
[----:B------:R-:W-:Y:S05]  /*ca30*/  BSYNC B2 ;  /* 0x0000000000027941 */ /* 0x000fea0003800000 */
.L_x_2342:
[----:B------:R-:W-:Y:S04]  /*ca40*/  BSSY B2, `(.L_x_2344) ;  /* 0x0000030000027945 */ /* 0x000fe80003800000 */
[----:B------:R-:W-:Y:S05]  /*ca50*/  @P2 BRA `(.L_x_2345) ;  /* 0x0000000000b82947 */ /* 0x000fea0003800000 */
[----:B0-----:R-:W0:Y:S01]  /*ca60*/  LDS.128 R4, [R10] ;  /* 0x000000000a047984 */ /* 0x001e220000000c00 */
        /* <DEDUP_REMOVED lines=45> */
.L_x_2345:
[----:B------:R-:W-:Y:S05]  /*cd40*/  BSYNC B2 ;  /* 0x0000000000027941 */ /* 0x000fea0003800000 */
.L_x_2344:
[----:B------:R-:W-:Y:S04]  /*cd50*/  BSSY B2, `(.L_x_2346) ;  /* 0x0000030000027945 */ /* 0x000fe80003800000 */
[----:B------:R-:W-:Y:S05]  /*cd60*/  @P3 BRA `(.L_x_2347) ;  /* 0x0000000000b83947 */ /* 0x000fea0003800000 */
[----:B01----:R-:W0:Y:S01]  /*cd70*/  LDS.128 R4, [R56+0x14400] ;  /* 0x0144000038047984 */ /* 0x003e220000000c00 */
        /* <DEDUP_REMOVED lines=45> */
.L_x_2347:
[----:B------:R-:W-:Y:S05]  /*d050*/  BSYNC B2 ;  /* 0x0000000000027941 */ /* 0x000fea0003800000 */
.L_x_2346:
        /* <DEDUP_REMOVED lines=48> */
.L_x_2349:
[----:B------:R-:W-:Y:S05]  /*d360*/  BSYNC B2 ;  /* 0x0000000000027941 */ /* 0x000fea0003800000 */
.L_x_2348:
[----:B------:R-:W-:Y:S04]  /*d370*/  BSSY B2, `(.L_x_2350) ;  /* 0x0000030000027945 */ /* 0x000fe80003800000 */
[----:B------:R-:W-:Y:S05]  /*d380*/  @P5 BRA `(.L_x_2351) ;  /* 0x0000000000b85947 */ /* 0x000fea0003800000 */
[----:B0123--:R-:W0:Y:S01]  /*d390*/  LDS.128 R4, [R56+0x18400] ;  /* 0x0184000038047984 */ /* 0x00fe220000000c00 */
        /* <DEDUP_REMOVED lines=45> */
.L_x_2351:
[----:B------:R-:W-:Y:S05]  /*d670*/  BSYNC B2 ;  /* 0x0000000000027941 */ /* 0x000fea0003800000 */
.L_x_2350:
[----:B------:R-:W-:Y:S05]  /*d680*/  @P6 BRA `(.L_x_2341) ;  /* 0x0000000000b86947 */ /* 0x000fea0003800000 */
[----:B01234-:R-:W0:Y:S01]  /*d690*/  LDS.128 R4, [R10+0x8000] ;  /* 0x008000000a047984 */ /* 0x01fe220000000c00 */
        /* <DEDUP_REMOVED lines=45> */
.L_x_2341:
[----:B------:R-:W-:Y:S05]  /*d970*/  BSYNC B1 ;  /* 0x0000000000017941 */ /* 0x000fea0003800000 */
.L_x_2340:
        /* <DEDUP_REMOVED lines=61> */
.L_x_2354:
[----:B------:R-:W-:Y:S05]  /*dd50*/  BSYNC B1 ;  /* 0x0000000000017941 */ /* 0x000fea0003800000 */
.L_x_2353:
[----:B------:R-:W-:Y:S04]  /*dd60*/  BSSY B1, `(.L_x_2355) ;  /* 0x0000030000017945 */ /* 0x000fe80003800000 */
[----:B------:R-:W-:Y:S05]  /*dd70*/  @P1 BRA `(.L_x_2356) ;  /* 0x0000000000b81947 */ /* 0x000fea0003800000 */
[----:B0-----:R-:W0:Y:S01]  /*dd80*/  LDS.128 R4, [R10+0x2000] ;  /* 0x002000000a047984 */ /* 0x001e220000000c00 */
        /* <DEDUP_REMOVED lines=45> */
.L_x_2356:
[----:B------:R-:W-:Y:S05]  /*e060*/  BSYNC B1 ;  /* 0x0000000000017941 */ /* 0x000fea0003800000 */
.L_x_2355:
        /* <DEDUP_REMOVED lines=23> */
[----:B------:R-:W-:Y:S01]  /*e1e0*/  FFMA.FTZ R41, R32, R37, R40 ;  /* 0x0000002520297223 */ /* 0x000fe20000010028 */
[-C--:B------:R-:W-:Y:S01]  /*e1f0*/  FMUL.FTZ R37, R35, R81.reuse ;  /* 0x0000005123257220 */ /* 0x080fe20000410000 */
[----:B------:R-:W-:Y:S01]  /*e200*/  FFMA.FTZ R81, R34, R81, -R33 ;  /* 0x0000005122517223 */ /* 0x000fe20000010821 */
[----:B------:R-:W-:Y:S02]  /*e210*/  IMAD.U32 R7, R5, 0x10000, RZ ;  /* 0x0001000005077824 */ /* 0x000fe400078e00ff */
[----:B------:R-:W-:Y:S01]  /*e220*/  FFMA.FTZ R38, R32, R36, -R39 ;  /* 0x0000002420267223 */ /* 0x000fe20000010827 */
[----:B------:R-:W-:Y:S01]  /*e230*/  IMAD.U32 R33, R80, 0x10000, RZ ;  /* 0x0001000050217824 */ /* 0x000fe200078e00ff */
[----:B------:R-:W-:Y:S01]  /*e240*/  LOP3.LUT R4, R4, 0xffff0000, RZ, 0xc0, !PT ;  /* 0xffff000004047812 */ /* 0x000fe200078ec0ff */
[----:B------:R-:W-:Y:S01]  /*e250*/  IMAD.U32 R35, R57, 0x10000, RZ ;  /* 0x0001000039237824 */ /* 0x000fe200078e00ff */
[----:B------:R-:W-:Y:S01]  /*e260*/  LOP3.LUT R5, R5, 0xffff0000, RZ, 0xc0, !PT ;  /* 0xffff000005057812 */ /* 0x000fe200078ec0ff */
[----:B------:R-:W-:Y:S01]  /*e270*/  FFMA.FTZ R70, R34, R70, R37 ;  /* 0x0000004622467223 */ /* 0x000fe20000010025 */
[----:B------:R-:W-:Y:S01]  /*e280*/  LOP3.LUT R32, R57, 0xffff0000, RZ, 0xc0, !PT ;  /* 0xffff000039207812 */ /* 0x000fe200078ec0ff */
[----:B------:R-:W-:Y:S01]  /*e290*/  FMUL.FTZ R37, R4, R35 ;  /* 0x0000002304257220 */ /* 0x000fe20000410000 */
[----:B------:R-:W-:Y:S01]  /*e2a0*/  LOP3.LUT R80, R80, 0xffff0000, RZ, 0xc0, !PT ;  /* 0xffff000050507812 */ /* 0x000fe200078ec0ff */
[----:B------:R-:W-:-:S02]  /*e2b0*/  FMUL.FTZ R34, R4, R33 ;  /* 0x0000002104227220 */ /* 0x000fc40000410000 */
[C---:B------:R-:W-:Y:S01]  /*e2c0*/  FMUL.FTZ R36, R5.reuse, R32 ;  /* 0x0000002005247220 */ /* 0x040fe20000410000 */
[C---:B------:R-:W-:Y:S01]  /*e2d0*/  FFMA.FTZ R4, R6.reuse, R33, -R37 ;  /* 0x0000002106047223 */ /* 0x040fe20000010825 */
[-C--:B------:R-:W-:Y:S01]  /*e2e0*/  FMUL.FTZ R39, R5, R80.reuse ;  /* 0x0000005005277220 */ /* 0x080fe20000410000 */
[----:B------:R-:W-:Y:S01]  /*e2f0*/  FFMA.FTZ R35, R6, R35, R34 ;  /* 0x0000002306237223 */ /* 0x000fe20000010022 */
[----:B------:R-:W-:Y:S01]  /*e300*/  FFMA.FTZ R5, R7, R80, -R36 ;  /* 0x0000005007057223 */ /* 0x000fe20000010824 */
[----:B------:R-:W-:Y:S01]  /*e310*/  F2FP.BF16.F32.PACK_AB R6, R41, R38 ;  /* 0x000000262906723e */ /* 0x000fe200000010ff */
[----:B------:R-:W-:Y:S01]  /*e320*/  FFMA.FTZ R32, R7, R32, R39 ;  /* 0x0000002007207223 */ /* 0x000fe20000010027 */
[----:B------:R-:W-:Y:S02]  /*e330*/  F2FP.BF16.F32.PACK_AB R7, R70, R81 ;  /* 0x000000514607723e */ /* 0x000fe400000010ff */
[----:B------:R-:W-:Y:S02]  /*e340*/  F2FP.BF16.F32.PACK_AB R4, R35, R4 ;  /* 0x000000042304723e */ /* 0x000fe400000010ff */
[----:B------:R-:W-:-:S05]  /*e350*/  F2FP.BF16.F32.PACK_AB R5, R32, R5 ;  /* 0x000000052005723e */ /* 0x000fca00000010ff */
[----:B------:R2:W-:Y:S02]  /*e360*/  STS.128 [R56+0x16400], R4 ;  /* 0x0164000438007388 */ /* 0x0005e40000000c00 */
.L_x_2358:
[----:B------:R-:W-:Y:S05]  /*e370*/  BSYNC B1 ;  /* 0x0000000000017941 */ /* 0x000fea0003800000 */
.L_x_2357:
        /* <DEDUP_REMOVED lines=48> */
.L_x_2360:
[----:B------:R-:W-:Y:S05]  /*e680*/  BSYNC B1 ;  /* 0x0000000000017941 */ /* 0x000fea0003800000 */
.L_x_2359:
        /* <DEDUP_REMOVED lines=48> */
.L_x_2362:
[----:B------:R-:W-:Y:S05]  /*e990*/  BSYNC B1 ;  /* 0x0000000000017941 */ /* 0x000fea0003800000 */
.L_x_2361:
        /* <DEDUP_REMOVED lines=48> */
.L_x_2325:
[----:B------:R-:W-:Y:S01]  /*eca0*/  IMAD.MOV.U32 R9, RZ, RZ, R77 ;  /* 0x000000ffff097224 */ /* 0x000fe200078e004d */
[-C--:B------:R-:W-:Y:S01]  /*ecb0*/  ISETP.GE.AND P0, PT, R184, R8.reuse, PT ;  /* 0x00000008b800720c */ /* 0x080fe20003f06270 */
[----:B------:R-:W0:Y:S01]  /*ecc0*/  LDC R77, c[0x0][0x428] ;  /* 0x00010a00ff4d7b82 */ /* 0x000e220000000800 */
[----:B------:R-:W-:Y:S01]  /*ecd0*/  BSSY B1, `(.L_x_2363) ;  /* 0x000003d000017945 */ /* 0x000fe20003800000 */
[----:B------:R-:W-:Y:S01]  /*ece0*/  ISETP.GE.AND P1, PT, R209, R8, PT ;  /* 0x00000008d100720c */ /* 0x000fe20003f26270 */
        /* <DEDUP_REMOVED lines=59> */
.L_x_2364:
[----:B------:R-:W-:Y:S05]  /*f0a0*/  BSYNC B1 ;  /* 0x0000000000017941 */ /* 0x000fea0003800000 */
.L_x_2363:
        /* <DEDUP_REMOVED lines=38> */
.L_x_2366:
[----:B------:R-:W-:Y:S05]  /*f310*/  BSYNC B1 ;  /* 0x0000000000017941 */ /* 0x000fea0003800000 */
.L_x_2365:
        /* <DEDUP_REMOVED lines=38> */
[----:B------:R-:W-:Y:S01]  /*f580*/  ULDC.64 UR6, c[0x0][0x3e0] ;  /* 0x0000f80000067ab9 */ /* 0x000fe20000000a00 */
        /* <DEDUP_REMOVED lines=18> */
[----:B------:R-:W-:Y:S01]  /*f6b0*/  PRMT R108, R71, 0x7610, R108 ;  /* 0x00007610476c7816 */ /* 0x000fe2000000006c */
[----:B------:R-:W-:Y:S01]  /*f6c0*/  IMAD.MOV.U32 R69, RZ, RZ, R43 ;  /* 0x000000ffff457224 */ /* 0x000fe200078e002b */
[----:B------:R-:W-:Y:S01]  /*f6d0*/  SHF.R.S32.HI R21, RZ, 0x1f, R3 ;  /* 0x0000001fff157819 */ /* 0x000fe20000011403 */
[-C--:B------:R-:W-:Y:S01]  /*f6e0*/  IMAD.WIDE.U32 R10, R3, R14.reuse, R10 ;  /* 0x0000000e030a7225 */ /* 0x080fe200078e000a */
[----:B------:R-:W-:Y:S02]  /*f6f0*/  PRMT R74, R0, 0x7610, R74 ;  /* 0x00007610004a7816 */ /* 0x000fe4000000004a */
[----:B------:R-:W-:Y:S01]  /*f700*/  PRMT R75, R20, 0x7610, R75 ;  /* 0x00007610144b7816 */ /* 0x000fe2000000004b */
[----:B------:R-:W-:Y:S01]  /*f710*/  IMAD R0, R21, R14, RZ ;  /* 0x0000000e15007224 */ /* 0x000fe200078e02ff */
[----:B------:R-:W-:Y:S01]  /*f720*/  PRMT R77, R69, 0x7610, R77 ;  /* 0x00007610454d7816 */ /* 0x000fe2000000004d */
[----:B------:R-:W-:-:S02]  /*f730*/  IMAD R68, R21, R12, RZ ;  /* 0x0000000c15447224 */ /* 0x000fc400078e02ff */
[C---:B------:R-:W-:Y:S01]  /*f740*/  IMAD.WIDE.U32 R20, R3.reuse, R12, R8 ;  /* 0x0000000c03147225 */ /* 0x040fe200078e0008 */
[----:B------:R-:W-:Y:S01]  /*f750*/  LEA R8, P2, R10, UR4, 0x1 ;  /* 0x000000040a087c11 */ /* 0x000fe2000f8408ff */
[----:B------:R-:W-:Y:S02]  /*f760*/  UMOV UR4, 0xffffffff ;  /* 0xffffffff00047882 */ /* 0x000fe40000000000 */
[C---:B------:R-:W-:Y:S01]  /*f770*/  IMAD R9, R3.reuse, R15, R0 ;  /* 0x0000000f03097224 */ /* 0x040fe200078e0200 */
[----:B------:R-:W-:Y:S01]  /*f780*/  LEA R0, P3, R20, UR6, 0x1 ;  /* 0x0000000614007c11 */ /* 0x000fe2000f8608ff */
[----:B------:R-:W-:Y:S02]  /*f790*/  IMAD R3, R3, R13, R68 ;  /* 0x0000000d03037224 */ /* 0x000fe400078e0244 */
[----:B------:R-:W-:Y:S02]  /*f7a0*/  IMAD.IADD R9, R11, 0x1, R9 ;  /* 0x000000010b097824 */ /* 0x000fe400078e0209 */
[----:B------:R-:W-:-:S02]  /*f7b0*/  IMAD.IADD R3, R21, 0x1, R3 ;  /* 0x0000000115037824 */ /* 0x000fc400078e0203 */
[----:B------:R-:W-:Y:S01]  /*f7c0*/  IMAD.MOV.U32 R12, RZ, RZ, R44 ;  /* 0x000000ffff0c7224 */ /* 0x000fe200078e002c */
[----:B------:R-:W-:Y:S01]  /*f7d0*/  LEA.HI.X R9, R10, UR5, R9, 0x1, P2 ;  /* 0x000000050a097c11 */ /* 0x000fe200090f0c09 */
[----:B------:R-:W-:Y:S01]  /*f7e0*/  IMAD.MOV.U32 R13, RZ, RZ, R45 ;  /* 0x000000ffff0d7224 */ /* 0x000fe200078e002d */
[----:B------:R-:W-:Y:S02]  /*f7f0*/  LEA.HI.X R3, R20, UR7, R3, 0x1, P3 ;  /* 0x0000000714037c11 */ /* 0x000fe400098f0c03 */
[----:B------:R-:W-:Y:S02]  /*f800*/  PRMT R72, R12, 0x7610, R72 ;  /* 0x000076100c487816 */ /* 0x000fe40000000048 */
[----:B------:R-:W-:Y:S02]  /*f810*/  PRMT R73, R13, 0x7610, R73 ;  /* 0x000076100d497816 */ /* 0x000fe40000000049 */
[----:B------:R-:W-:Y:S01]  /*f820*/  LEA.HI R10, R208, R208, RZ, 0x1 ;  /* 0x000000d0d00a7211 */ /* 0x000fe200078f08ff */
[----:B------:R-:W-:Y:S06]  /*f830*/  BRA.DIV UR4, `(.L_x_2367) ;  /* 0x0000015a04907947 */ /* 0x000fec000b800000 */
.L_x_2582:
[----:B------:R-:W-:-:S03]  /*f840*/  UMOV UR4, 0xffffffff ;  /* 0xffffffff00047882 */ /* 0x000fc60000000000 */
[----:B------:R-:W-:Y:S05]  /*f850*/  BRA.DIV UR4, `(.L_x_2368) ;  /* 0x0000015a04b07947 */ /* 0x000fea000b800000 */
.L_x_2585:
[----:B------:R-:W-:-:S03]  /*f860*/  UMOV UR4, 0xffffffff ;  /* 0xffffffff00047882 */ /* 0x000fc60000000000 */
[----:B------:R-:W-:Y:S05]  /*f870*/  BRA.DIV UR4, `(.L_x_2369) ;  /* 0x0000015a04d07947 */ /* 0x000fea000b800000 */
.L_x_2588:
[----:B------:R-:W-:-:S03]  /*f880*/  UMOV UR4, 0xffffffff ;  /* 0xffffffff00047882 */ /* 0x000fc60000000000 */
[----:B------:R-:W-:Y:S05]  /*f890*/  BRA.DIV UR4, `(.L_x_2370) ;  /* 0x0000015a04f07947 */ /* 0x000fea000b800000 */
.L_x_2591:
[----:B------:R-:W-:-:S03]  /*f8a0*/  UMOV UR4, 0xffffffff ;  /* 0xffffffff00047882 */ /* 0x000fc60000000000 */
[----:B------:R-:W-:Y:S05]  /*f8b0*/  BRA.DIV UR4, `(.L_x_2371) ;  /* 0x0000015e04107947 */ /* 0x000fea000b800000 */
.L_x_2594:
[----:B------:R-:W-:Y:S01]  /*f8c0*/  UMOV UR4, 0xffffffff ;  /* 0xffffffff00047882 */ /* 0x000fe20000000000 */
[----:B------:R-:W-:Y:S02]  /*f8d0*/  LOP3.LUT R9, R10, 0xfffffffe, RZ, 0xc0, !PT ;  /* 0xfffffffe0a097812 */ /* 0x000fe400078ec0ff */
[----:B------:R-:W-:Y:S05]  /*f8e0*/  BRA.DIV UR4, `(.L_x_2372) ;  /* 0x0000015e042c7947 */ /* 0x000fea000b800000 */
.L_x_2597:
[----:B------:R-:W-:Y:S01]  /*f8f0*/  UMOV UR4, 0xffffffff ;  /* 0xffffffff00047882 */ /* 0x000fe20000000000 */
[----:B------:R-:W-:Y:S02]  /*f900*/  IMAD.IADD R9, R208, 0x1, -R9 ;  /* 0x00000001d0097824 */ /* 0x000fe400078e0a09 */
[----:B------:R-:W-:Y:S05]  /*f910*/  BRA.DIV UR4, `(.L_x_2373) ;  /* 0x0000015e04487947 */ /* 0x000fea000b800000 */
.L_x_2600:
[----:B------:R-:W-:Y:S01]  /*f920*/  UMOV UR4, 0xffffffff ;  /* 0xffffffff00047882 */ /* 0x000fe20000000000 */
[----:B------:R-:W-:Y:S02]  /*f930*/  SHF.L.U32 R9, R9, 0x1f, RZ ;  /* 0x0000001f09097819 */ /* 0x000fe400000006ff */
[----:B------:R-:W-:Y:S05]  /*f940*/  BRA.DIV UR4, `(.L_x_2374) ;  /* 0x0000015e04647947 */ /* 0x000fea000b800000 */
.L_x_2603:
        /* <DEDUP_REMOVED lines=37> */
.L_x_2604:
[----:B------:R-:W-:Y:S05]  /*fba0*/  BSYNC B1 ;  /* 0x0000000000017941 */ /* 0x000fea0003800000 */
.L_x_2375:
        /* <DEDUP_REMOVED lines=10> */
[----:B0-----:R-:W-:Y:S02]  /*fc50*/  LEA.HI R9, R105, R212, RZ, 0x1d ;  /* 0x000000d469097211 */ /* 0x001fe400078fe8ff */
[----:B------:R-:W-:Y:S02]  /*fc60*/  LOP3.LUT R8, R191, 0x38, R22, 0xf8, !PT ;  /* 0x00000038bf087812 */ /* 0x000fe400078ef816 */
[----:B------:R-:W-:Y:S02]  /*fc70*/  SHF.R.S32.HI R10, RZ, 0x1f, R9 ;  /* 0x0000001fff0a7819 */ /* 0x000fe40000011409 */
[----:B------:R-:W-:Y:S02]  /*fc80*/  SHF.R.U64 R116, R32, 0x10, R33 ;  /* 0x0000001020747819 */ /* 0x000fe40000001221 */
[----:B------:R-:W-:Y:S01]  /*fc90*/  LEA.HI R11, R10, R9, RZ, 0x3 ;  /* 0x000000090a0b7211 */ /* 0x000fe200078f18ff */
[----:B------:R-:W-:Y:S01]  /*fca0*/  IMAD.SHL.U32 R10, R9, 0x8, RZ ;  /* 0x00000008090a7824 */ /* 0x000fe200078e00ff */
[----:B------:R-:W-:-:S02]  /*fcb0*/  LOP3.LUT R9, R8, R197, RZ, 0x3c, !PT ;  /* 0x000000c508097212 */ /* 0x000fc400078e3cff */
[----:B------:R-:W-:Y:S01]  /*fcc0*/  SHF.R.U64 R32, R4, 0x10, R5 ;  /* 0x0000001004207819 */ /* 0x000fe20000001205 */
[----:B------:R-:W-:Y:S01]  /*fcd0*/  IMAD.SHL.U32 R11, R11, 0x400, RZ ;  /* 0x000004000b0b7824 */ /* 0x000fe200078e00ff */
[----:B------:R-:W-:Y:S01]  /*fce0*/  LOP3.LUT R10, R191, 0x38, R10, 0xf8, !PT ;  /* 0x00000038bf0a7812 */ /* 0x000fe200078ef80a */
[----:B------:R-:W-:Y:S01]  /*fcf0*/  IMAD R9, R196, 0x200, R9 ;  /* 0x00000200c4097824 */ /* 0x000fe200078e0209 */
[----:B------:R-:W-:Y:S02]  /*fd00*/  SHF.R.U32.HI R5, RZ, 0x10, R5 ;  /* 0x00000010ff057819 */ /* 0x000fe40000011605 */
[----:B------:R-:W-:Y:S01]  /*fd10*/  LOP3.LUT R11, R11, 0x7fffe000, RZ, 0xc0, !PT ;  /* 0x7fffe0000b0b7812 */ /* 0x000fe200078ec0ff */
[----:B------:R-:W-:Y:S01]  /*fd20*/  IMAD R104, R9, 0x2, R18 ;  /* 0x0000000209687824 */ /* 0x000fe200078e0212 */
[----:B------:R-:W-:Y:S02]  /*fd30*/  LOP3.LUT R10, R10, R197, RZ, 0x3c, !PT ;  /* 0x000000c50a0a7212 */ /* 0x000fe400078e3cff */
[----:B------:R-:W-:Y:S01]  /*fd40*/  SHF.R.U64 R4, R6, 0x10, R7 ;  /* 0x0000001006047819 */ /* 0x000fe20000001207 */
[----:B------:R-:W-:Y:S01]  /*fd50*/  IMAD R11, R196, 0x200, R11 ;  /* 0x00000200c40b7824 */ /* 0x000fe200078e020b */
[----:B------:R-:W-:-:S02]  /*fd60*/  SHF.R.U32.HI R7, RZ, 0x10, R7 ;  /* 0x00000010ff077819 */ /* 0x000fc40000011607 */
[----:B------:R-:W-:Y:S01]  /*fd70*/  PRMT R111, R111, 0x5410, R116 ;  /* 0x000054106f6f7816 */ /* 0x000fe20000000074 */
[----:B------:R-:W-:Y:S01]  /*fd80*/  IMAD.IADD R13, R11, 0x1, R10 ;  /* 0x000000010b0d7824 */ /* 0x000fe200078e020a */
[----:B------:R-:W-:Y:S01]  /*fd90*/  PRMT R115, R107, 0x5410, R32 ;  /* 0x000054106b737816 */ /* 0x000fe20000000020 */
[----:B------:R-:W0:Y:S01]  /*fda0*/  LDS.128 R8, [R104+0x10400] ;  /* 0x0104000068087984 */ /* 0x000e220000000c00 */
[----:B------:R-:W-:Y:S01]  /*fdb0*/  PRMT R116, R108, 0x5410, R5 ;  /* 0x000054106c747816 */ /* 0x000fe20000000005 */
[----:B------:R-:W-:Y:S01]  /*fdc0*/  IMAD R106, R13, 0x2, R18 ;  /* 0x000000020d6a7824 */ /* 0x000fe200078e0212 */
[----:B------:R-:W-:Y:S01]  /*fdd0*/  PRMT R117, R109, 0x5410, R4 ;  /* 0x000054106d757816 */ /* 0x000fe20000000004 */
[----:B------:R-:W-:Y:S01]  /*fde0*/  IMAD.U32 R108, R115, 0x10000, RZ ;  /* 0x00010000736c7824 */ /* 0x000fe200078e00ff */
[----:B------:R-:W-:Y:S01]  /*fdf0*/  PRMT R110, R110, 0x5410, R7 ;  /* 0x000054106e6e7816 */ /* 0x000fe20000000007 */
[----:B------:R-:W-:Y:S01]  /*fe00*/  IMAD.U32 R107, R111, 0x10000, RZ ;  /* 0x000100006f6b7824 */ /* 0x000fe200078e00ff */
[----:B------:R-:W1:Y:S01]  /*fe10*/  LDS.128 R12, [R106+0x10400] ;  /* 0x010400006a0c7984 */ /* 0x000e620000000c00 */
[----:B------:R-:W-:Y:S01]  /*fe20*/  SHF.R.U32.HI R33, RZ, 0x10, R33 ;  /* 0x00000010ff217819 */ /* 0x000fe20000011621 */
[----:B------:R-:W-:Y:S01]  /*fe30*/  IMAD.U32 R109, R116, 0x10000, RZ ;  /* 0x00010000746d7824 */ /* 0x000fe200078e00ff */
[----:B------:R-:W-:-:S02]  /*fe40*/  SHF.R.U64 R34, R34, 0x10, R35 ;  /* 0x0000001022227819 */ /* 0x000fc40000001223 */
[----:B------:R-:W-:Y:S02]  /*fe50*/  SHF.R.U32.HI R35, RZ, 0x10, R35 ;  /* 0x00000010ff237819 */ /* 0x000fe40000011623 */
[----:B------:R-:W-:Y:S02]  /*fe60*/  PRMT R112, R112, 0x5410, R33 ;  /* 0x0000541070707816 */ /* 0x000fe40000000021 */
[----:B------:R-:W-:Y:S02]  /*fe70*/  PRMT R114, R114, 0x5410, R35 ;  /* 0x0000541072727816 */ /* 0x000fe40000000023 */
[----:B------:R-:W-:Y:S02]  /*fe80*/  LOP3.LUT R115, R115, 0xffff0000, RZ, 0xc0, !PT ;  /* 0xffff000073737812 */ /* 0x000fe400078ec0ff */
[----:B------:R-:W-:Y:S02]  /*fe90*/  LOP3.LUT R111, R111, 0xffff0000, RZ, 0xc0, !PT ;  /* 0xffff00006f6f7812 */ /* 0x000fe400078ec0ff */
[----:B------:R-:W-:-:S02]  /*fea0*/  PRMT R113, R113, 0x5410, R34 ;  /* 0x0000541071717816 */ /* 0x000fc40000000022 */
        /* <DEDUP_REMOVED lines=29> */
[----:B------:R-:W-:Y:S01]  /*10080*/  FMUL.FTZ R4, R12, R115 ;  /* 0x000000730c047220 */ /* 0x000fe20000410000 */
[----:B------:R-:W-:Y:S02]  /*10090*/  IMAD.U32 R6, R117, 0x10000, RZ ;  /* 0x0001000075067824 */ /* 0x000fe400078e00ff */
[----:B------:R-:W-:Y:S01]  /*100a0*/  FFMA.FTZ R107, R32, R107, R108 ;  /* 0x0000006b206b7223 */ /* 0x000fe2000001006c */
[-C--:B------:R-:W-:Y:S01]  /*100b0*/  FMUL.FTZ R32, R12, R111.reuse ;  /* 0x0000006f0c207220 */ /* 0x080fe20000410000 */
[----:B------:R-:W-:Y:S01]  /*100c0*/  FFMA.FTZ R12, R5, R111, -R4 ;  /* 0x0000006f050c7223 */ /* 0x000fe20000010804 */
[----:B------:R-:W-:Y:S01]  /*100d0*/  LOP3.LUT R14, R14, 0xffff0000, RZ, 0xc0, !PT ;  /* 0xffff00000e0e7812 */ /* 0x000fe200078ec0ff */
[----:B------:R-:W-:Y:S01]  /*100e0*/  IMAD.U32 R4, R113, 0x10000, RZ ;  /* 0x0001000071047824 */ /* 0x000fe200078e00ff */
[----:B------:R-:W-:Y:S01]  /*100f0*/  LOP3.LUT R15, R15, 0xffff0000, RZ, 0xc0, !PT ;  /* 0xffff00000f0f7812 */ /* 0x000fe200078ec0ff */
[----:B------:R-:W-:Y:S01]  /*10100*/  FMUL.FTZ R108, R34, R6 ;  /* 0x00000006226c7220 */ /* 0x000fe20000410000 */
[----:B------:R-:W-:Y:S01]  /*10110*/  LOP3.LUT R117, R117, 0xffff0000, RZ, 0xc0, !PT ;  /* 0xffff000075757812 */ /* 0x000fe200078ec0ff */
[----:B------:R-:W-:Y:S01]  /*10120*/  FFMA.FTZ R32, R5, R115, R32 ;  /* 0x0000007305207223 */ /* 0x000fe20000010020 */
[----:B------:R-:W-:Y:S01]  /*10130*/  LOP3.LUT R110, R110, 0xffff0000, RZ, 0xc0, !PT ;  /* 0xffff00006e6e7812 */ /* 0x000fe200078ec0ff */
[-C--:B------:R-:W-:Y:S01]  /*10140*/  FMUL.FTZ R34, R34, R4.reuse ;  /* 0x0000000422227220 */ /* 0x080fe20000410000 */
[----:B------:R-:W-:Y:S01]  /*10150*/  LOP3.LUT R112, R112, 0xffff0000, RZ, 0xc0, !PT ;  /* 0xffff000070707812 */ /* 0x000fe200078ec0ff */
[----:B------:R-:W-:Y:S01]  /*10160*/  FFMA.FTZ R108, R7, R4, -R108 ;  /* 0x00000004076c7223 */ /* 0x000fe2000001086c */
[----:B------:R-:W-:Y:S01]  /*10170*/  LOP3.LUT R113, R113, 0xffff0000, RZ, 0xc0, !PT ;  /* 0xffff000071717812 */ /* 0x000fe200078ec0ff */
[----:B------:R-:W-:Y:S01]  /*10180*/  FMUL.FTZ R11, R13, R116 ;  /* 0x000000740d0b7220 */ /* 0x000fe20000410000 */
[----:B------:R-:W-:Y:S01]  /*10190*/  LOP3.LUT R114, R114, 0xffff0000, RZ, 0xc0, !PT ;  /* 0xffff000072727812 */ /* 0x000fe200078ec0ff */
[C---:B------:R-:W-:Y:S01]  /*101a0*/  FMUL.FTZ R4, R14.reuse, R117 ;  /* 0x000000750e047220 */ /* 0x040fe20000410000 */
[----:B------:R-:W-:Y:S01]  /*101b0*/  FMUL.FTZ R5, R15, R110 ;  /* 0x0000006e0f057220 */ /* 0x000fe20000410000 */
[----:B------:R-:W-:Y:S01]  /*101c0*/  FMUL.FTZ R13, R13, R112 ;  /* 0x000000700d0d7220 */ /* 0x000fe20000410000 */
[-C--:B------:R-:W-:Y:S01]  /*101d0*/  FMUL.FTZ R14, R14, R113.reuse ;  /* 0x000000710e0e7220 */ /* 0x080fe20000410000 */
[----:B------:R-:W-:Y:S01]  /*101e0*/  FMUL.FTZ R15, R15, R114 ;  /* 0x000000720f0f7220 */ /* 0x000fe20000410000 */
[----:B------:R-:W-:Y:S01]  /*101f0*/  FFMA.FTZ R112, R8, R112, -R11 ;  /* 0x0000007008707223 */ /* 0x000fe2000001080b */
[----:B------:R-:W-:Y:S01]  /*10200*/  FFMA.FTZ R113, R9, R113, -R4 ;  /* 0x0000007109717223 */ /* 0x000fe20000010804 */
[----:B------:R-:W-:Y:S01]  /*10210*/  FFMA.FTZ R114, R10, R114, -R5 ;  /* 0x000000720a727223 */ /* 0x000fe20000010805 */
[----:B------:R-:W-:Y:S01]  /*10220*/  FFMA.FTZ R116, R8, R116, R13 ;  /* 0x0000007408747223 */ /* 0x000fe2000001000d */
        /* <DEDUP_REMOVED lines=9> */
[----:B------:R1:W-:Y:S01]  /*102c0*/  STS.128 [R104+0x10400], R4 ;  /* 0x0104000468007388 */ /* 0x0003e20000000c00 */
[----:B------:R-:W-:-:S02]  /*102d0*/  F2FP.BF16.F32.PACK_AB R10, R117, R34 ;  /* 0x00000022750a723e */ /* 0x000fc400000010ff */
[----:B------:R-:W-:-:S05]  /*102e0*/  F2FP.BF16.F32.PACK_AB R11, R110, R107 ;  /* 0x0000006b6e0b723e */ /* 0x000fca00000010ff */
[----:B------:R1:W-:Y:S02]  /*102f0*/  STS.128 [R106+0x10400], R8 ;  /* 0x010400086a007388 */ /* 0x0003e40000000c00 */
.L_x_2380:
[----:B------:R-:W-:Y:S05]  /*10300*/  BSYNC B2 ;  /* 0x0000000000027941 */ /* 0x000fea0003800000 */
.L_x_2379:
[----:B------:R-:W-:Y:S04]  /*10310*/  BSSY B2, `(.L_x_2381) ;  /* 0x0000069000027945 */ /* 0x000fe80003800000 */
[----:B------:R-:W-:Y:S05]  /*10320*/  @P2 BRA `(.L_x_2382) ;  /* 0x00000004009c2947 */ /* 0x000fea0003800000 */
[----:B-1----:R-:W-:Y:S02]  /*10330*/  LEA.HI R4, R105, R214, RZ, 0x1d ;  /* 0x000000d669047211 */ /* 0x002fe400078fe8ff */
[----:B------:R-:W-:Y:S02]  /*10340*/  SHF.R.U64 R35, R36, 0x10, R37 ;  /* 0x0000001024237819 */ /* 0x000fe40000001225 */
[----:B------:R-:W-:Y:S02]  /*10350*/  SHF.R.S32.HI R5, RZ, 0x1f, R4 ;  /* 0x0000001fff057819 */ /* 0x000fe40000011404 */
[----:B------:R-:W-:Y:S02]  /*10360*/  SHF.R.U64 R15, R24, 0x10, R25 ;  /* 0x00000010180f7819 */ /* 0x000fe40000001219 */
[----:B------:R-:W-:Y:S01]  /*10370*/  LEA.HI R5, R5, R4, RZ, 0x3 ;  /* 0x0000000405057211 */ /* 0x000fe200078f18ff */
[----:B------:R-:W-:Y:S01]  /*10380*/  IMAD.SHL.U32 R4, R4, 0x8, RZ ;  /* 0x0000000804047824 */ /* 0x000fe200078e00ff */
[----:B------:R-:W-:-:S02]  /*10390*/  SHF.R.U32.HI R36, RZ, 0x10, R37 ;  /* 0x00000010ff247819 */ /* 0x000fc40000011625 */
[----:B------:R-:W-:Y:S01]  /*103a0*/  PRMT R100, R100, 0x5410, R35 ;  /* 0x0000541064647816 */ /* 0x000fe20000000023 */
[----:B------:R-:W-:Y:S01]  /*103b0*/  IMAD.SHL.U32 R5, R5, 0x400, RZ ;  /* 0x0000040005057824 */ /* 0x000fe200078e00ff */
[----:B------:R-:W-:Y:S02]  /*103c0*/  LOP3.LUT R4, R191, 0x38, R4, 0xf8, !PT ;  /* 0x00000038bf047812 */ /* 0x000fe400078ef804 */
[----:B------:R-:W-:Y:S01]  /*103d0*/  PRMT R96, R96, 0x5410, R15 ;  /* 0x0000541060607816 */ /* 0x000fe2000000000f */
[----:B------:R-:W-:Y:S01]  /*103e0*/  IMAD.U32 R34, R100, 0x10000, RZ ;  /* 0x0001000064227824 */ /* 0x000fe200078e00ff */
[----:B------:R-:W-:Y:S02]  /*103f0*/  LOP3.LUT R5, R5, 0x7fffe000, RZ, 0xc0, !PT ;  /* 0x7fffe00005057812 */ /* 0x000fe400078ec0ff */
[----:B------:R-:W-:Y:S02]  /*10400*/  LOP3.LUT R4, R4, R197, RZ, 0x3c, !PT ;  /* 0x000000c504047212 */ /* 0x000fe400078e3cff */
[----:B------:R-:W-:Y:S01]  /*10410*/  SHF.R.U64 R13, R26, 0x10, R27 ;  /* 0x000000101a0d7819 */ /* 0x000fe2000000121b */
[----:B------:R-:W-:Y:S01]  /*10420*/  IMAD R5, R196, 0x200, R5 ;  /* 0x00000200c4057824 */ /* 0x000fe200078e0205 */
[----:B------:R-:W-:-:S02]  /*10430*/  SHF.R.U32.HI R24, RZ, 0x10, R25 ;  /* 0x00000010ff187819 */ /* 0x000fc40000011619 */
[----:B------:R-:W-:Y:S01]  /*10440*/  SHF.R.U32.HI R26, RZ, 0x10, R27 ;  /* 0x00000010ff1a7819 */ /* 0x000fe2000001161b */
[----:B0-----:R-:W-:Y:S01]  /*10450*/  IMAD.IADD R9, R5, 0x1, R4 ;  /* 0x0000000105097824 */ /* 0x001fe200078e0204 */
[--C-:B------:R-:W-:Y:S01]  /*10460*/  SHF.R.U64 R33, R38, 0x10, R39.reuse ;  /* 0x0000001026217819 */ /* 0x100fe20000001227 */
[----:B------:R-:W0:Y:S01]  /*10470*/  LDS.128 R4, [R222] ;  /* 0x00000000de047984 */ /* 0x000e220000000c00 */
[----:B------:R-:W-:Y:S01]  /*10480*/  SHF.R.U32.HI R38, RZ, 0x10, R39 ;  /* 0x00000010ff267819 */ /* 0x000fe20000011627 */
[----:B------:R-:W-:Y:S01]  /*10490*/  IMAD R12, R9, 0x2, R18 ;  /* 0x00000002090c7824 */ /* 0x000fe200078e0212 */
[----:B------:R-:W-:Y:S01]  /*104a0*/  PRMT R101, R101, 0x5410, R36 ;  /* 0x0000541065657816 */ /* 0x000fe20000000024 */
[----:B------:R-:W-:Y:S01]  /*104b0*/  IMAD.U32 R36, R96, 0x10000, RZ ;  /* 0x0001000060247824 */ /* 0x000fe200078e00ff */
[----:B------:R-:W-:Y:S02]  /*104c0*/  PRMT R97, R97, 0x5410, R24 ;  /* 0x0000541061617816 */ /* 0x000fe40000000018 */
[----:B------:R-:W1:Y:S01]  /*104d0*/  LDS.128 R8, [R12+0x10400] ;  /* 0x010400000c087984 */ /* 0x000e620000000c00 */
[----:B------:R-:W-:-:S02]  /*104e0*/  PRMT R99, R99, 0x5410, R26 ;  /* 0x0000541063637816 */ /* 0x000fc4000000001a */
[----:B------:R-:W-:Y:S02]  /*104f0*/  PRMT R103, R103, 0x5410, R38 ;  /* 0x0000541067677816 */ /* 0x000fe40000000026 */
[----:B------:R-:W-:Y:S01]  /*10500*/  PRMT R98, R98, 0x5410, R13 ;  /* 0x0000541062627816 */ /* 0x000fe2000000000d */
[----:B------:R-:W-:Y:S01]  /*10510*/  IMAD.U32 R35, R99, 0x10000, RZ ;  /* 0x0001000063237824 */ /* 0x000fe200078e00ff */
[----:B------:R-:W-:Y:S01]  /*10520*/  PRMT R102, R102, 0x5410, R33 ;  /* 0x0000541066667816 */ /* 0x000fe20000000021 */
[----:B------:R-:W-:Y:S02]  /*10530*/  IMAD.U32 R33, R97, 0x10000, RZ ;  /* 0x0001000061217824 */ /* 0x000fe400078e00ff */
        /* <DEDUP_REMOVED lines=18> */
[----:B------:R-:W-:Y:S02]  /*10660*/  IMAD.U32 R13, R103, 0x10000, RZ ;  /* 0x00010000670d7824 */ /* 0x000fe400078e00ff */
[C---:B------:R-:W-:Y:S01]  /*10670*/  FMUL.FTZ R107, R32.reuse, R35 ;  /* 0x00000023206b7220 */ /* 0x040fe20000410000 */
[----:B------:R-:W-:Y:S01]  /*10680*/  IMAD.U32 R25, R101, 0x10000, RZ ;  /* 0x0001000065197824 */ /* 0x000fe200078e00ff */
[----:B------:R-:W-:Y:S01]  /*10690*/  LOP3.LUT R11, R11, 0xffff0000, RZ, 0xc0, !PT ;  /* 0xffff00000b0b7812 */ /* 0x000fe200078ec0ff */
[-C--:B------:R-:W-:Y:S01]  /*106a0*/  FMUL.FTZ R32, R32, R13.reuse ;  /* 0x0000000d20207220 */ /* 0x080fe20000410000 */
[----:B------:R-:W-:Y:S01]  /*106b0*/  FFMA.FTZ R107, R24, R13, -R107 ;  /* 0x0000000d186b7223 */ /* 0x000fe2000001086b */
[-C--:B------:R-:W-:Y:S01]  /*106c0*/  FMUL.FTZ R39, R26, R25.reuse ;  /* 0x000000191a277220 */ /* 0x080fe20000410000 */
[----:B------:R-:W-:Y:S01]  /*106d0*/  FFMA.FTZ R37, R14, R25, -R37 ;  /* 0x000000190e257223 */ /* 0x000fe20000010825 */
[----:B------:R-:W-:Y:S01]  /*106e0*/  LOP3.LUT R25, R96, 0xffff0000, RZ, 0xc0, !PT ;  /* 0xffff000060197812 */ /* 0x000fe200078ec0ff */
[----:B------:R-:W-:Y:S01]  /*106f0*/  FFMA.FTZ R34, R24, R35, R32 ;  /* 0x0000002318227223 */ /* 0x000fe20000010020 */
[----:B------:R-:W-:Y:S01]  /*10700*/  LOP3.LUT R13, R100, 0xffff0000, RZ, 0xc0, !PT ;  /* 0xffff0000640d7812 */ /* 0x000fe200078ec0ff */
[----:B------:R-:W-:Y:S01]  /*10710*/  FFMA.FTZ R39, R14, R33, R39 ;  /* 0x000000210e277223 */ /* 0x000fe20000010027 */
[----:B------:R-:W-:Y:S01]  /*10720*/  LOP3.LUT R24, R97, 0xffff0000, RZ, 0xc0, !PT ;  /* 0xffff000061187812 */ /* 0x000fe200078ec0ff */
[C---:B------:R-:W-:Y:S01]  /*10730*/  FMUL.FTZ R33, R8.reuse, R25 ;  /* 0x0000001908217220 */ /* 0x040fe20000410000 */
[----:B------:R-:W-:Y:S01]  /*10740*/  LOP3.LUT R14, R101, 0xffff0000, RZ, 0xc0, !PT ;  /* 0xffff0000650e7812 */ /* 0x000fe200078ec0ff */
[----:B------:R-:W-:Y:S01]  /*10750*/  FMUL.FTZ R35, R8, R13 ;  /* 0x0000000d08237220 */ /* 0x000fe20000410000 */
[----:B------:R-:W-:-:S02]  /*10760*/  IMAD.U32 R27, R10, 0x10000, RZ ;  /* 0x000100000a1b7824 */ /* 0x000fc400078e00ff */
[C---:B------:R-:W-:Y:S01]  /*10770*/  FMUL.FTZ R32, R9.reuse, R24 ;  /* 0x0000001809207220 */ /* 0x040fe20000410000 */
[----:B------:R-:W-:Y:S02]  /*10780*/  IMAD.U32 R26, R98, 0x10000, RZ ;  /* 0x00010000621a7824 */ /* 0x000fe400078e00ff */
[C---:B------:R-:W-:Y:S01]  /*10790*/  FFMA.FTZ R33, R4.reuse, R13, -R33 ;  /* 0x0000000d04217223 */ /* 0x040fe20000010821 */
[----:B------:R-:W-:Y:S01]  /*107a0*/  FMUL.FTZ R9, R9, R14 ;  /* 0x0000000e09097220 */ /* 0x000fe20000410000 */
[----:B------:R-:W-:Y:S01]  /*107b0*/  FFMA.FTZ R35, R4, R25, R35 ;  /* 0x0000001904237223 */ /* 0x000fe20000010023 */
[----:B------:R-:W-:Y:S02]  /*107c0*/  IMAD.U32 R8, R102, 0x10000, RZ ;  /* 0x0001000066087824 */ /* 0x000fe400078e00ff */
[----:B------:R-:W-:Y:S01]  /*107d0*/  FMUL.FTZ R4, R27, R26 ;  /* 0x0000001a1b047220 */ /* 0x000fe20000410000 */
[C---:B------:R-:W-:Y:S01]  /*107e0*/  FFMA.FTZ R32, R5.reuse, R14, -R32 ;  /* 0x0000000e05207223 */ /* 0x040fe20000010820 */
[----:B------:R-:W-:Y:S01]  /*107f0*/  FFMA.FTZ R24, R5, R24, R9 ;  /* 0x0000001805187223 */ /* 0x000fe20000010009 */
[----:B------:R-:W-:Y:S01]  /*10800*/  LOP3.LUT R10, R10, 0xffff0000, RZ, 0xc0, !PT ;  /* 0xffff00000a0a7812 */ /* 0x000fe200078ec0ff */
[-C--:B------:R-:W-:Y:S01]  /*10810*/  FMUL.FTZ R14, R27, R8.reuse ;  /* 0x000000081b0e7220 */ /* 0x080fe20000410000 */
[----:B------:R-:W-:Y:S01]  /*10820*/  FFMA.FTZ R13, R15, R8, -R4 ;  /* 0x000000080f0d7223 */ /* 0x000fe20000010804 */
[----:B------:R-:W-:-:S02]  /*10830*/  LOP3.LUT R9, R98, 0xffff0000, RZ, 0xc0, !PT ;  /* 0xffff000062097812 */ /* 0x000fc400078ec0ff */
[----:B------:R-:W-:Y:S01]  /*10840*/  LOP3.LUT R5, R102, 0xffff0000, RZ, 0xc0, !PT ;  /* 0xffff000066057812 */ /* 0x000fe200078ec0ff */
[----:B------:R-:W-:Y:S01]  /*10850*/  FFMA.FTZ R14, R15, R26, R14 ;  /* 0x0000001a0f0e7223 */ /* 0x000fe2000001000e */
[----:B------:R-:W-:Y:S01]  /*10860*/  LOP3.LUT R8, R99, 0xffff0000, RZ, 0xc0, !PT ;  /* 0xffff000063087812 */ /* 0x000fe200078ec0ff */
[C---:B------:R-:W-:Y:S01]  /*10870*/  FMUL.FTZ R15, R10.reuse, R9 ;  /* 0x000000090a0f7220 */ /* 0x040fe20000410000 */
[----:B------:R-:W-:Y:S01]  /*10880*/  LOP3.LUT R4, R103, 0xffff0000, RZ, 0xc0, !PT ;  /* 0xffff000067047812 */ /* 0x000fe200078ec0ff */
[-C--:B------:R-:W-:Y:S02]  /*10890*/  FMUL.FTZ R26, R10, R5.reuse ;  /* 0x000000050a1a7220 */ /* 0x080fe40000410000 */
[C---:B------:R-:W-:Y:S01]  /*108a0*/  FMUL.FTZ R36, R11.reuse, R8 ;  /* 0x000000080b247220 */ /* 0x040fe20000410000 */
[C---:B------:R-:W-:Y:S01]  /*108b0*/  FFMA.FTZ R10, R6.reuse, R5, -R15 ;  /* 0x00000005060a7223 */ /* 0x040fe2000001080f */
[-C--:B------:R-:W-:Y:S01]  /*108c0*/  FMUL.FTZ R25, R11, R4.reuse ;  /* 0x000000040b197220 */ /* 0x080fe20000410000 */
[----:B------:R-:W-:Y:S01]  /*108d0*/  FFMA.FTZ R11, R6, R9, R26 ;  /* 0x00000009060b7223 */ /* 0x000fe2000001001a */
[----:B------:R-:W-:Y:S01]  /*108e0*/  FFMA.FTZ R36, R7, R4, -R36 ;  /* 0x0000000407247223 */ /* 0x000fe20000010824 */
[----:B------:R-:W-:Y:S01]  /*108f0*/  F2FP.BF16.F32.PACK_AB R4, R33, R38 ;  /* 0x000000262104723e */ /* 0x000fe200000010ff */
        /* <DEDUP_REMOVED lines=8> */
[----:B------:R-:W-:-:S05]  /*10980*/  F2FP.BF16.F32.PACK_AB R11, R25, R34 ;  /* 0x00000022190b723e */ /* 0x000fca00000010ff */
[----:B------:R2:W-:Y:S02]  /*10990*/  STS.128 [R12+0x10400], R8 ;  /* 0x010400080c007388 */ /* 0x0005e40000000c00 */
.L_x_2382:
[----:B------:R-:W-:Y:S05]  /*109a0*/  BSYNC B2 ;  /* 0x0000000000027941 */ /* 0x000fea0003800000 */
.L_x_2381:
[----:B------:R-:W-:Y:S05]  /*109b0*/  @P3 BRA `(.L_x_2378) ;  /* 0x00000004009c3947 */ /* 0x000fea0003800000 */
[----:B------:R-:W-:Y:S02]  /*109c0*/  LEA.HI R105, R105, R220, RZ, 0x1d ;  /* 0x000000dc69697211 */ /* 0x000fe400078fe8ff */
[----:B------:R-:W-:Y:S02]  /*109d0*/  SHF.R.U64 R27, R60, 0x10, R61 ;  /* 0x000000103c1b7819 */ /* 0x000fe4000000123d */
[----:B-12---:R-:W-:Y:S02]  /*109e0*/  SHF.R.S32.HI R4, RZ, 0x1f, R105 ;  /* 0x0000001fff047819 */ /* 0x006fe40000011469 */
[----:B------:R-:W-:Y:S02]  /*109f0*/  SHF.R.U64 R15, R28, 0x10, R29 ;  /* 0x000000101c0f7819 */ /* 0x000fe4000000121d */
[----:B------:R-:W-:Y:S01]  /*10a00*/  LEA.HI R5, R4, R105, RZ, 0x3 ;  /* 0x0000006904057211 */ /* 0x000fe200078f18ff */
[----:B------:R-:W-:Y:S01]  /*10a10*/  IMAD.SHL.U32 R4, R105, 0x8, RZ ;  /* 0x0000000869047824 */ /* 0x000fe200078e00ff */
[----:B------:R-:W-:-:S02]  /*10a20*/  SHF.R.U64 R13, R30, 0x10, R31 ;  /* 0x000000101e0d7819 */ /* 0x000fc4000000121f */
[----:B------:R-:W-:Y:S01]  /*10a30*/  SHF.R.U64 R25, R62, 0x10, R63 ;  /* 0x000000103e197819 */ /* 0x000fe2000000123f */
[----:B------:R-:W-:Y:S01]  /*10a40*/  IMAD.SHL.U32 R5, R5, 0x400, RZ ;  /* 0x0000040005057824 */ /* 0x000fe200078e00ff */
[----:B------:R-:W-:Y:S02]  /*10a50*/  LOP3.LUT R4, R191, 0x38, R4, 0xf8, !PT ;  /* 0x00000038bf047812 */ /* 0x000fe400078ef804 */
[----:B------:R-:W-:Y:S02]  /*10a60*/  SHF.R.U32.HI R30, RZ, 0x10, R31 ;  /* 0x00000010ff1e7819 */ /* 0x000fe4000001161f */
[----:B------:R-:W-:Y:S02]  /*10a70*/  LOP3.LUT R5, R5, 0x7fffe000, RZ, 0xc0, !PT ;  /* 0x7fffe00005057812 */ /* 0x000fe400078ec0ff */
[----:B------:R-:W-:Y:S02]  /*10a80*/  LOP3.LUT R4, R4, R197, RZ, 0x3c, !PT ;  /* 0x000000c504047212 */ /* 0x000fe400078e3cff */
[----:B------:R-:W-:Y:S01]  /*10a90*/  PRMT R88, R88, 0x5410, R27 ;  /* 0x0000541058587816 */ /* 0x000fe2000000001b */
[----:B------:R-:W-:Y:S01]  /*10aa0*/  IMAD R5, R196, 0x200, R5 ;  /* 0x00000200c4057824 */ /* 0x000fe200078e0205 */
[----:B------:R-:W-:-:S02]  /*10ab0*/  PRMT R84, R84, 0x5410, R15 ;  /* 0x0000541054547816 */ /* 0x000fc4000000000f */
[----:B------:R-:W-:Y:S01]  /*10ac0*/  SHF.R.U32.HI R28, RZ, 0x10, R29 ;  /* 0x00000010ff1c7819 */ /* 0x000fe2000001161d */
[----:B0-----:R-:W-:Y:S01]  /*10ad0*/  IMAD.IADD R9, R5, 0x1, R4 ;  /* 0x0000000105097824 */ /* 0x001fe200078e0204 */
[----:B------:R-:W-:Y:S01]  /*10ae0*/  PRMT R90, R90, 0x5410, R25 ;  /* 0x000054105a5a7816 */ /* 0x000fe20000000019 */
[----:B------:R-:W0:Y:S01]  /*10af0*/  LDS.128 R4, [R219] ;  /* 0x00000000db047984 */ /* 0x000e220000000c00 */
[----:B------:R-:W-:Y:S01]  /*10b00*/  PRMT R87, R87, 0x5410, R30 ;  /* 0x0000541057577816 */ /* 0x000fe2000000001e */
[----:B------:R-:W-:Y:S01]  /*10b10*/  IMAD R12, R9, 0x2, R18 ;  /* 0x00000002090c7824 */ /* 0x000fe200078e0212 */
[----:B------:R-:W-:Y:S01]  /*10b20*/  SHF.R.U32.HI R62, RZ, 0x10, R63 ;  /* 0x00000010ff3e7819 */ /* 0x000fe2000001163f */
[----:B------:R-:W-:Y:S01]  /*10b30*/  IMAD.U32 R32, R84, 0x10000, RZ ;  /* 0x0001000054207824 */ /* 0x000fe200078e00ff */
[----:B------:R-:W-:Y:S01]  /*10b40*/  SHF.R.U32.HI R60, RZ, 0x10, R61 ;  /* 0x00000010ff3c7819 */ /* 0x000fe2000001163d */
[----:B------:R-:W-:Y:S01]  /*10b50*/  IMAD.U32 R30, R88, 0x10000, RZ ;  /* 0x00010000581e7824 */ /* 0x000fe200078e00ff */
[----:B------:R-:W1:Y:S01]  /*10b60*/  LDS.128 R8, [R12+0x10400] ;  /* 0x010400000c087984 */ /* 0x000e620000000c00 */
[----:B------:R-:W-:Y:S01]  /*10b70*/  PRMT R85, R85, 0x5410, R28 ;  /* 0x0000541055557816 */ /* 0x000fe2000000001c */
[----:B------:R-:W-:Y:S01]  /*10b80*/  IMAD.U32 R31, R87, 0x10000, RZ ;  /* 0x00010000571f7824 */ /* 0x000fe200078e00ff */
[----:B------:R-:W-:-:S02]  /*10b90*/  PRMT R86, R86, 0x5410, R13 ;  /* 0x0000541056567816 */ /* 0x000fc4000000000d */
[----:B------:R-:W-:Y:S01]  /*10ba0*/  PRMT R91, R91, 0x5410, R62 ;  /* 0x000054105b5b7816 */ /* 0x000fe2000000003e */
[----:B------:R-:W-:Y:S01]  /*10bb0*/  IMAD.U32 R29, R85, 0x10000, RZ ;  /* 0x00010000551d7824 */ /* 0x000fe200078e00ff */
[----:B------:R-:W-:Y:S01]  /*10bc0*/  PRMT R89, R89, 0x5410, R60 ;  /* 0x0000541059597816 */ /* 0x000fe2000000003c */
        /* <DEDUP_REMOVED lines=70> */
.L_x_2378:
[----:B------:R-:W-:Y:S05]  /*11030*/  BSYNC B1 ;  /* 0x0000000000017941 */ /* 0x000fea0003800000 */
.L_x_2377:
        /* <DEDUP_REMOVED lines=27> */
[--C-:B------:R-:W-:Y:S02]  /*111f0*/  SHF.R.U64 R15, R42, 0x10, R43.reuse ;  /* 0x000000102a0f7819 */ /* 0x100fe4000000122b */
[----:B------:R-:W-:Y:S02]  /*11200*/  PRMT R75, R75, 0x5410, R40 ;  /* 0x000054104b4b7816 */ /* 0x000fe40000000028 */
[----:B------:R-:W1:Y:S01]  /*11210*/  LDS.128 R8, [R12+0x10400] ;  /* 0x010400000c087984 */ /* 0x000e620000000c00 */
[----:B------:R-:W-:-:S02]  /*11220*/  SHF.R.U32.HI R42, RZ, 0x10, R43 ;  /* 0x00000010ff2a7819 */ /* 0x000fc4000001162b */
[----:B------:R-:W-:Y:S01]  /*11230*/  SHF.R.U32.HI R54, RZ, 0x10, R55 ;  /* 0x00000010ff367819 */ /* 0x000fe20000011637 */
[----:B------:R-:W-:Y:S01]  /*11240*/  IMAD.U32 R30, R75, 0x10000, RZ ;  /* 0x000100004b1e7824 */ /* 0x000fe200078e00ff */
[----:B------:R-:W-:Y:S02]  /*11250*/  PRMT R93, R93, 0x5410, R52 ;  /* 0x000054105d5d7816 */ /* 0x000fe40000000034 */
[----:B------:R-:W-:Y:S02]  /*11260*/  PRMT R94, R94, 0x5410, R27 ;  /* 0x000054105e5e7816 */ /* 0x000fe4000000001b */
[----:B------:R-:W-:Y:S02]  /*11270*/  PRMT R77, R77, 0x5410, R42 ;  /* 0x000054104d4d7816 */ /* 0x000fe4000000002a */
[----:B------:R-:W-:Y:S02]  /*11280*/  PRMT R95, R95, 0x5410, R54 ;  /* 0x000054105f5f7816 */ /* 0x000fe40000000036 */
[----:B------:R-:W-:Y:S01]  /*11290*/  PRMT R76, R76, 0x5410, R15 ;  /* 0x000054104c4c7816 */ /* 0x000fe2000000000f */
[----:B------:R-:W-:-:S02]  /*112a0*/  IMAD.U32 R32, R77, 0x10000, RZ ;  /* 0x000100004d207824 */ /* 0x000fc400078e00ff */
        /* <DEDUP_REMOVED lines=23> */
[----:B------:R-:W-:Y:S01]  /*11420*/  LOP3.LUT R27, R74, 0xffff0000, RZ, 0xc0, !PT ;  /* 0xffff00004a1b7812 */ /* 0x000fe200078ec0ff */
[----:B------:R-:W-:Y:S01]  /*11430*/  FMUL.FTZ R29, R29, R14 ;  /* 0x0000000e1d1d7220 */ /* 0x000fe20000410000 */
[----:B------:R-:W-:Y:S01]  /*11440*/  FFMA.FTZ R36, R15, R30, R36 ;  /* 0x0000001e0f247223 */ /* 0x000fe20000010024 */
[C---:B------:R-:W-:Y:S01]  /*11450*/  FFMA.FTZ R38, R25.reuse, R14, -R26 ;  /* 0x0000000e19267223 */ /* 0x040fe2000001081a */
        /* <DEDUP_REMOVED lines=8> */
[----:B------:R-:W-:Y:S01]  /*114e0*/  FFMA.FTZ R30, R4, R15, -R25 ;  /* 0x0000000f041e7223 */ /* 0x000fe20000010819 */
[-C--:B------:R-:W-:Y:S01]  /*114f0*/  FMUL.FTZ R9, R9, R14.reuse ;  /* 0x0000000e09097220 */ /* 0x080fe20000410000 */
[----:B------:R-:W-:Y:S02]  /*11500*/  IMAD.U32 R25, R76, 0x10000, RZ ;  /* 0x000100004c197824 */ /* 0x000fe400078e00ff */
[----:B------:R-:W-:Y:S01]  /*11510*/  FFMA.FTZ R32, R4, R27, R29 ;  /* 0x0000001b04207223 */ /* 0x000fe2000001001d */
[----:B------:R-:W-:Y:S02]  /*11520*/  IMAD.U32 R15, R94, 0x10000, RZ ;  /* 0x000100005e0f7824 */ /* 0x000fe400078e00ff */
[C---:B------:R-:W-:Y:S01]  /*11530*/  FFMA.FTZ R27, R5.reuse, R14, -R8 ;  /* 0x0000000e051b7223 */ /* 0x040fe20000010808 */
[----:B------:R-:W-:Y:S01]  /*11540*/  FFMA.FTZ R29, R5, R26, R9 ;  /* 0x0000001a051d7223 */ /* 0x000fe20000010009 */
[----:B------:R-:W-:Y:S01]  /*11550*/  LOP3.LUT R10, R10, 0xffff0000, RZ, 0xc0, !PT ;  /* 0xffff00000a0a7812 */ /* 0x000fe200078ec0ff */
[C---:B------:R-:W-:Y:S01]  /*11560*/  FMUL.FTZ R31, R28.reuse, R25 ;  /* 0x000000191c1f7220 */ /* 0x040fe20000410000 */
        /* <DEDUP_REMOVED lines=10> */
[-C--:B------:R-:W-:Y:S01]  /*11610*/  FMUL.FTZ R14, R10, R5.reuse ;  /* 0x000000050a0e7220 */ /* 0x080fe20000410000 */
[C---:B------:R-:W-:Y:S01]  /*11620*/  FFMA.FTZ R10, R6.reuse, R5, -R15 ;  /* 0x00000005060a7223 */ /* 0x040fe2000001080f */
[-C--:B------:R-:W-:Y:S01]  /*11630*/  FMUL.FTZ R25, R11, R4.reuse ;  /* 0x000000040b197220 */ /* 0x080fe20000410000 */
[C---:B------:R-:W-:Y:S01]  /*11640*/  FFMA.FTZ R11, R7.reuse, R4, -R24 ;  /* 0x00000004070b7223 */ /* 0x040fe20000010818 */
        /* <DEDUP_REMOVED lines=12> */
.L_x_2384:
[----:B------:R-:W-:Y:S05]  /*11710*/  BSYNC B1 ;  /* 0x0000000000017941 */ /* 0x000fea0003800000 */
.L_x_2383:
        /* <DEDUP_REMOVED lines=104> */
.L_x_2386:
[----:B------:R-:W-:Y:S05]  /*11da0*/  BSYNC B1 ;  /* 0x0000000000017941 */ /* 0x000fea0003800000 */
.L_x_2385:
        /* <DEDUP_REMOVED lines=13> */
[----:B------:R-:W-:Y:S02]  /*11e80*/  SHF.R.U64 R25, R66, 0x10, R67 ;  /* 0x0000001042197819 */ /* 0x000fe40000001243 */
[----:B------:R-:W-:-:S02]  /*11e90*/  IADD3 R9, R5, R9, R198 ;  /* 0x0000000905097210 */ /* 0x000fc40007ffe0c6 */
[----:B------:R-:W0:Y:S01]  /*11ea0*/  LDS.128 R4, [R217] ;  /* 0x00000000d9047984 */ /* 0x000e220000000c00 */
[----:B------:R-:W-:Y:S01]  /*11eb0*/  PRMT R68, R68, 0x5410, R27 ;  /* 0x0000541044447816 */ /* 0x000fe2000000001b */
[----:B------:R-:W-:Y:S01]  /*11ec0*/  IMAD.U32 R27, R26, 0x10000, RZ ;  /* 0x000100001a1b7824 */ /* 0x000fe200078e00ff */
[----:B------:R-:W-:Y:S01]  /*11ed0*/  SHF.R.U32.HI R64, RZ, 0x10, R65 ;  /* 0x00000010ff407819 */ /* 0x000fe20000011641 */
[----:B------:R-:W-:Y:S01]  /*11ee0*/  IMAD R12, R9, 0x2, R18 ;  /* 0x00000002090c7824 */ /* 0x000fe200078e0212 */
[--C-:B------:R-:W-:Y:S02]  /*11ef0*/  SHF.R.U64 R13, R50, 0x10, R51.reuse ;  /* 0x00000010320d7819 */ /* 0x100fe40000001233 */
[----:B------:R-:W-:Y:S02]  /*11f00*/  PRMT R28, R3, 0x5410, R28 ;  /* 0x00005410031c7816 */ /* 0x000fe4000000001c */
[----:B------:R-:W1:Y:S01]  /*11f10*/  LDS.128 R8, [R12+0x10400] ;  /* 0x010400000c087984 */ /* 0x000e620000000c00 */
[----:B------:R-:W-:-:S02]  /*11f20*/  SHF.R.U32.HI R50, RZ, 0x10, R51 ;  /* 0x00000010ff327819 */ /* 0x000fc40000011633 */
[----:B------:R-:W-:Y:S01]  /*11f30*/  SHF.R.U32.HI R66, RZ, 0x10, R67 ;  /* 0x00000010ff427819 */ /* 0x000fe20000011643 */
[----:B------:R-:W-:Y:S01]  /*11f40*/  IMAD.U32 R29, R28, 0x10000, RZ ;  /* 0x000100001c1d7824 */ /* 0x000fe200078e00ff */
[----:B------:R-:W-:Y:S01]  /*11f50*/  PRMT R70, R70, 0x5410, R25 ;  /* 0x0000541046467816 */ /* 0x000fe20000000019 */
[----:B------:R-:W-:Y:S01]  /*11f60*/  IMAD.U32 R25, R68, 0x10000, RZ ;  /* 0x0001000044197824 */ /* 0x000fe200078e00ff */
[----:B------:R-:W-:Y:S02]  /*11f70*/  PRMT R69, R69, 0x5410, R64 ;  /* 0x0000541045457816 */ /* 0x000fe40000000040 */
[----:B------:R-:W-:Y:S02]  /*11f80*/  PRMT R30, R20, 0x5410, R13 ;  /* 0x00005410141e7816 */ /* 0x000fe4000000000d */
[----:B------:R-:W-:Y:S02]  /*11f90*/  PRMT R31, R21, 0x5410, R50 ;  /* 0x00005410151f7816 */ /* 0x000fe40000000032 */
[----:B------:R-:W-:-:S02]  /*11fa0*/  PRMT R71, R71, 0x5410, R66 ;  /* 0x0000541047477816 */ /* 0x000fc40000000042 */
        /* <DEDUP_REMOVED lines=26> */
[C---:B------:R-:W-:Y:S01]  /*12150*/  FMUL.FTZ R15, R24.reuse, R33 ;  /* 0x00000021180f7220 */ /* 0x040fe20000410000 */
        /* <DEDUP_REMOVED lines=11> */
[-C--:B------:R-:W-:Y:S01]  /*12210*/  FMUL.FTZ R9, R9, R69.reuse ;  /* 0x0000004509097220 */ /* 0x080fe20000410000 */
[----:B------:R-:W-:Y:S02]  /*12220*/  IMAD.U32 R0, R70, 0x10000, RZ ;  /* 0x0001000046007824 */ /* 0x000fe400078e00ff */
[----:B------:R-:W-:Y:S01]  /*12230*/  FMUL.FTZ R24, R21, R8 ;  /* 0x0000000815187220 */ /* 0x000fe20000410000 */
[----:B------:R-:W-:Y:S01]  /*12240*/  FFMA.FTZ R14, R3, R26, R14 ;  /* 0x0000001a030e7223 */ /* 0x000fe2000001000e */
[----:B------:R-:W-:Y:S01]  /*12250*/  FFMA.FTZ R25, R4, R28, R9 ;  /* 0x0000001c04197223 */ /* 0x000fe20000010009 */
[----:B------:R-:W-:Y:S01]  /*12260*/  LOP3.LUT R10, R10, 0xffff0000, RZ, 0xc0, !PT ;  /* 0xffff00000a0a7812 */ /* 0x000fe200078ec0ff */
[----:B------:R-:W-:Y:S01]  /*12270*/  FFMA.FTZ R15, R4, R69, -R15 ;  /* 0x00000045040f7223 */ /* 0x000fe2000001080f */
[-C--:B------:R-:W-:Y:S01]  /*12280*/  FMUL.FTZ R26, R21, R0.reuse ;  /* 0x00000000151a7220 */ /* 0x080fe20000410000 */
[----:B------:R-:W-:Y:S01]  /*12290*/  LOP3.LUT R9, R30, 0xffff0000, RZ, 0xc0, !PT ;  /* 0xffff00001e097812 */ /* 0x000fe200078ec0ff */
[----:B------:R-:W-:Y:S01]  /*122a0*/  FFMA.FTZ R24, R5, R0, -R24 ;  /* 0x0000000005187223 */ /* 0x000fe20000010818 */
[----:B------:R-:W-:Y:S01]  /*122b0*/  LOP3.LUT R11, R11, 0xffff0000, RZ, 0xc0, !PT ;  /* 0xffff00000b0b7812 */ /* 0x000fe200078ec0ff */
[----:B------:R-:W-:Y:S01]  /*122c0*/  FFMA.FTZ R26, R5, R8, R26 ;  /* 0x00000008051a7223 */ /* 0x000fe2000001001a */
[----:B------:R-:W-:Y:S01]  /*122d0*/  LOP3.LUT R3, R70, 0xffff0000, RZ, 0xc0, !PT ;  /* 0xffff000046037812 */ /* 0x000fe200078ec0ff */
[----:B------:R-:W-:Y:S01]  /*122e0*/  FMUL.FTZ R5, R10, R9 ;  /* 0x000000090a057220 */ /* 0x000fe20000410000 */
[----:B------:R-:W-:-:S02]  /*122f0*/  LOP3.LUT R4, R31, 0xffff0000, RZ, 0xc0, !PT ;  /* 0xffff00001f047812 */ /* 0x000fc400078ec0ff */
[----:B------:R-:W-:Y:S01]  /*12300*/  LOP3.LUT R0, R71, 0xffff0000, RZ, 0xc0, !PT ;  /* 0xffff000047007812 */ /* 0x000fe200078ec0ff */
[-C--:B------:R-:W-:Y:S01]  /*12310*/  FMUL.FTZ R10, R10, R3.reuse ;  /* 0x000000030a0a7220 */ /* 0x080fe20000410000 */
[C---:B------:R-:W-:Y:S01]  /*12320*/  FFMA.FTZ R3, R6.reuse, R3, -R5 ;  /* 0x0000000306037223 */ /* 0x040fe20000010805 */
[----:B------:R-:W-:Y:S01]  /*12330*/  FMUL.FTZ R8, R11, R4 ;  /* 0x000000040b087220 */ /* 0x000fe20000410000 */
[----:B------:R-:W-:Y:S01]  /*12340*/  F2FP.BF16.F32.PACK_AB R5, R15, R34 ;  /* 0x000000220f05723e */ /* 0x000fe200000010ff */
        /* <DEDUP_REMOVED lines=13> */
.L_x_2352:
[----:B------:R-:W-:Y:S05]  /*12420*/  BSYNC B0 ;  /* 0x0000000000007941 */ /* 0x000fea0003800000 */
.L_x_2324:
        /* <DEDUP_REMOVED lines=8> */
.L_x_2322:
[----:B------:R-:W2:Y:S02]  /*124b0*/  LDL R0, [R1+0x14] ;  /* 0x0000140001007983 */ /* 0x000ea40000100800 */
[----:B--2---:R-:W-:-:S13]  /*124c0*/  R2UR UR4, R0 ;  /* 0x00000000000472ca */ /* 0x004fda00000e0000 */
[----:B------:R-:W-:-:S05]  /*124d0*/  IMAD.U32 R0, RZ, RZ, UR4 ;  /* 0x00000004ff007e24 */ /* 0x000fca000f8e00ff */
[----:B------:R-:W-:-:S13]  /*124e0*/  ISETP.NE.AND P0, PT, R0, 0x3, PT ;  /* 0x000000030000780c */ /* 0x000fda0003f05270 */
[----:B------:R-:W-:Y:S05]  /*124f0*/  @!P0 BRA `(.L_x_2387) ;  /* 0x0000000000048947 */ /* 0x000fea0003800000 */
[----:B------:R-:W-:Y:S01]  /*12500*/  BPT.TRAP 0x1 ;  /* 0x000000040000795c */ /* 0x000fe20000300000 */
.L_x_2387:
[----:B------:R-:W-:Y:S01]  /*12510*/  IMAD R0, R185, 0x8, R18 ;  /* 0x00000008b9007824 */ /* 0x000fe200078e0212 */
[----:B01----:R-:W-:-:S04]  /*12520*/  SHF.L.U32 R3, R188, 0x1f, RZ ;  /* 0x0000001fbc037819 */ /* 0x003fc800000006ff */
[----:B------:R0:W1:Y:S01]  /*12530*/  SYNCS.PHASECHK.TRANS64.TRYWAIT P2, [R0+URZ+0x34830], R3 ;  /* 0x03483003000075a7 */ /* 0x000062000804017f */
[----:B------:R-:W-:Y:S05]  /*12540*/  @!P0 BRA `(.L_x_2388) ;  /* 0x0000000000048947 */ /* 0x000fea0003800000 */
[----:B------:R-:W-:Y:S01]  /*12550*/  BPT.TRAP 0x1 ;  /* 0x000000040000795c */ /* 0x000fe20000300000 */
.L_x_2388:
[----:B---34-:R-:W2:Y:S01]  /*12560*/  S2R R4, SR_TID.X ;  /* 0x0000000000047919 */ /* 0x018ea20000002100 */
[----:B------:R-:W-:Y:S01]  /*12570*/  IMAD.MOV.U32 R151, RZ, RZ, RZ ;  /* 0x000000ffff977224 */ /* 0x000fe200078e00ff */
[----:B--2---:R-:W-:-:S04]  /*12580*/  LOP3.LUT R4, R4, 0x7f, RZ, 0xc0, !PT ;  /* 0x0000007f04047812 */ /* 0x004fc800078ec0ff */
[----:B------:R-:W-:Y:S01]  /*12590*/  ISETP.NE.AND P1, PT, R4, RZ, PT ;  /* 0x000000ff0400720c */ /* 0x000fe20003f25270 */
[----:B-1----:R-:W-:-:S12]  /*125a0*/  @P2 BRA `(.L_x_2389) ;  /* 0x0000000000082947 */ /* 0x002fd80003800000 */
[----:B------:R-:W1:Y:S02]  /*125b0*/  SYNCS.PHASECHK.TRANS64.TRYWAIT P2, [R0+URZ+0x34830], R3 ;  /* 0x03483003000075a7 */ /* 0x000e64000804017f */
[----:B-1----:R-:W-:Y:S05]  /*125c0*/  @!P2 BRA `(.L_x_2390) ;  /* 0x000001300080a947 */ /* 0x002fea0003800000 */
.L_x_2389:
[----:B------:R-:W-:Y:S05]  /*125d0*/  WARPSYNC.ALL ;  /* 0x0000000000007948 */ /* 0x000fea0003800000 */
[----:B01----:R-:W-:Y:S01]  /*125e0*/  VIADD R3, R18, 0x1c400 ;  /* 0x0001c40012037836 */ /* 0x003fe20000000000 */
[----:B------:R-:W-:Y:S01]  /*125f0*/  R2UR UR4, R2 ;  /* 0x00000000020472ca */ /* 0x000fe200000e0000 */
[----:B------:R-:W-:Y:S01]  /*12600*/  WARPGROUP.ARRIVE ;  /* 0x00000000000079c5 */ /* 0x000fe20000000000 */
[----:B------:R-:W-:Y:S01]  /*12610*/  UMOV UR9, 0x40000040 ;  /* 0x4000004000097882 */ /* 0x000fe20000000000 */
[----:B------:R-:W-:Y:S01]  /*12620*/  IMAD.MOV.U32 R7, RZ, RZ, 0x40000040 ;  /* 0x40000040ff077424 */ /* 0x000fe200078e00ff */
[----:B------:R-:W-:Y:S01]  /*12630*/  SHF.R.U32.HI R3, RZ, 0x4, R3 ;  /* 0x00000004ff037819 */ /* 0x000fe20000011603 */
[----:B------:R-:W-:Y:S01]  /*12640*/  IMAD.U32 R9, RZ, RZ, UR9 ;  /* 0x00000009ff097e24 */ /* 0x000fe2000f8e00ff */
[----:B------:R-:W-:Y:S01]  /*12650*/  UMOV UR53, 0x40000040 ;  /* 0x4000004000357882 */ /* 0x000fe20000000000 */
[----:B------:R-:W-:Y:S01]  /*12660*/  UMOV UR49, 0x40000040 ;  /* 0x4000004000317882 */ /* 0x000fe20000000000 */
[----:B------:R-:W-:Y:S01]  /*12670*/  LOP3.LUT R3, R3, 0x3fff, RZ, 0xc0, !PT ;  /* 0x00003fff03037812 */ /* 0x000fe200078ec0ff */
[----:B------:R-:W-:Y:S01]  /*12680*/  UMOV UR45, 0x40000040 ;  /* 0x40000040002d7882 */ /* 0x000fe20000000000 */
[----:B------:R-:W-:Y:S01]  /*12690*/  UMOV UR41, 0x40000040 ;  /* 0x4000004000297882 */ /* 0x000fe20000000000 */
[----:B------:R-:W-:Y:S01]  /*126a0*/  UMOV UR37, 0x40000040 ;  /* 0x4000004000257882 */ /* 0x000fe20000000000 */
[----:B------:R-:W-:Y:S01]  /*126b0*/  LOP3.LUT R5, R3, 0x10000, RZ, 0xfc, !PT ;  /* 0x0001000003057812 */ /* 0x000fe200078efcff */
[----:B------:R-:W-:Y:S01]  /*126c0*/  IMAD.MOV.U32 R3, RZ, RZ, 0x40000040 ;  /* 0x40000040ff037424 */ /* 0x000fe200078e00ff */
[----:B------:R-:W-:Y:S01]  /*126d0*/  ULOP3.LUT UR4, UR4, 0x10000, URZ, 0xfc, !UPT ;  /* 0x0001000004047892 */ /* 0x000fe2000f8efc3f */
[----:B------:R-:W-:Y:S01]  /*126e0*/  IMAD R88, R193, 0x80, R203 ;  /* 0x00000080c1587824 */ /* 0x000fe200078e02cb */
[----:B------:R-:W-:Y:S01]  /*126f0*/  BSSY B0, `(.L_x_2391) ;  /* 0x0000685000007945 */ /* 0x000fe20003800000 */
[----:B------:R-:W-:Y:S01]  /*12700*/  IMAD R2, R185, 0xc00, R5 ;  /* 0x00000c00b9027824 */ /* 0x000fe200078e0205 */
[----:B------:R-:W-:Y:S01]  /*12710*/  R2UR UR11, R3 ;  /* 0x00000000030b72ca */ /* 0x000fe200000e0000 */
[----:B------:R-:W-:Y:S01]  /*12720*/  UIADD3 UR5, UR4, 0x2, URZ ;  /* 0x0000000204057890 */ /* 0x000fe2000fffe03f */
[----:B------:R-:W-:Y:S01]  /*12730*/  IMAD.MOV.U32 R3, RZ, RZ, 0x40000040 ;  /* 0x40000040ff037424 */ /* 0x000fe200078e00ff */
[----:B------:R-:W-:Y:S01]  /*12740*/  UMOV UR8, UR4 ;  /* 0x0000000400087c82 */ /* 0x000fe20008000000 */
[C---:B------:R-:W-:Y:S01]  /*12750*/  R2UR UR10, R2.reuse ;  /* 0x00000000020a72ca */ /* 0x040fe200000e0000 */
[----:B------:R-:W-:Y:S01]  /*12760*/  VIADD R6, R2, 0x2 ;  /* 0x0000000202067836 */ /* 0x000fe20000000000 */
[----:B------:R-:W-:Y:S01]  /*12770*/  UIADD3 UR52, UR4, 0x406, URZ ;  /* 0x0000040604347890 */ /* 0x000fe2000fffe03f */
[----:B------:R-:W-:Y:S01]  /*12780*/  IMAD.U32 R8, RZ, RZ, UR8 ;  /* 0x00000008ff087e24 */ /* 0x000fe2000f8e00ff */
[----:B------:R-:W-:Y:S01]  /*12790*/  UIADD3 UR48, UR4, 0x800, URZ ;  /* 0x0000080004307890 */ /* 0x000fe2000fffe03f */
[----:B------:R-:W-:Y:S01]  /*127a0*/  R2UR UR39, R3 ;  /* 0x00000000032772ca */ /* 0x000fe200000e0000 */
[----:B------:R-:W-:Y:S01]  /*127b0*/  UIADD3 UR44, UR4, 0x802, URZ ;  /* 0x00000802042c7890 */ /* 0x000fe2000fffe03f */
[----:B------:R-:W-:Y:S01]  /*127c0*/  @!P1 VIADD R0, R0, 0x34840 ;  /* 0x0003484000009836 */ /* 0x000fe20000000000 */
[----:B------:R0:W-:Y:S01]  /*127d0*/  STL.64 [R1+0x38], R8 ;  /* 0x0000380801007387 */ /* 0x0001e20000100a00 */
[----:B------:R-:W-:Y:S01]  /*127e0*/  UIADD3 UR40, UR4, 0x804, URZ ;  /* 0x0000080404287890 */ /* 0x000fe2000fffe03f */
[----:B------:R-:W-:Y:S01]  /*127f0*/  IMAD.MOV.U32 R150, RZ, RZ, R151 ;  /* 0x000000ffff967224 */ /* 0x000fe200078e0097 */
[----:B------:R-:W-:Y:S01]  /*12800*/  UIADD3 UR36, UR4, 0x806, URZ ;  /* 0x0000080604247890 */ /* 0x000fe2000fffe03f */
[----:B------:R-:W-:Y:S01]  /*12810*/  @!P1 PRMT R0, RZ, 0x654, R0 ;  /* 0x00000654ff009816 */ /* 0x000fe20000000000 */
[----:B------:R-:W-:Y:S01]  /*12820*/  HGMMA.64x128x16.F32.BF16 R24, gdesc[UR8], RZ, !UPT, gsb0 ;  /* 0x01e00000081879f0 */ /* 0x000fe2000c0018ff */
[----:B------:R-:W-:Y:S01]  /*12830*/  R2UR UR10, R6 ;  /* 0x00000000060a72ca */ /* 0x000fe200000e0000 */
[----:B------:R-:W-:Y:S01]  /*12840*/  UMOV UR8, UR5 ;  /* 0x0000000500087c82 */ /* 0x000fe20008000000 */
[----:B------:R-:W-:Y:S01]  /*12850*/  R2UR UR11, R7 ;  /* 0x00000000070b72ca */ /* 0x000fe200000e0000 */
[----:B------:R-:W-:Y:S01]  /*12860*/  UMOV UR9, 0x40000040 ;  /* 0x4000004000097882 */ /* 0x000fe20000000000 */
[----:B------:R-:W-:Y:S01]  /*12870*/  VIADD R6, R2, 0x4 ;  /* 0x0000000402067836 */ /* 0x000fe20000000000 */
[----:B------:R-:W-:Y:S01]  /*12880*/  UIADD3 UR5, UR4, 0x4, URZ ;  /* 0x0000000404057890 */ /* 0x000fe2000fffe03f */
[----:B------:R-:W-:-:S02]  /*12890*/  IMAD.MOV.U32 R7, RZ, RZ, 0x40000040 ;  /* 0x40000040ff077424 */ /* 0x000fc400078e00ff */
[----:B0-----:R-:W-:Y:S02]  /*128a0*/  IMAD.U32 R8, RZ, RZ, UR8 ;  /* 0x00000008ff087e24 */ /* 0x001fe4000f8e00ff */
[----:B------:R-:W-:Y:S02]  /*128b0*/  IMAD.U32 R9, RZ, RZ, UR9 ;  /* 0x00000009ff097e24 */ /* 0x000fe4000f8e00ff */
[--C-:B------:R-:W-:Y:S02]  /*128c0*/  IMAD.MOV.U32 R149, RZ, RZ, R151.reuse ;  /* 0x000000ffff957224 */ /* 0x100fe400078e0097 */
[--C-:B------:R-:W-:Y:S01]  /*128d0*/  IMAD.MOV.U32 R147, RZ, RZ, R151.reuse ;  /* 0x000000ffff937224 */ /* 0x100fe200078e0097 */
[----:B------:R0:W-:Y:S01]  /*128e0*/  STL.64 [R1+0x30], R8 ;  /* 0x0000300801007387 */ /* 0x0001e20000100a00 */
[--C-:B------:R-:W-:Y:S02]  /*128f0*/  IMAD.MOV.U32 R146, RZ, RZ, R151.reuse ;  /* 0x000000ffff927224 */ /* 0x100fe400078e0097 */
[----:B------:R-:W-:-:S02]  /*12900*/  IMAD.MOV.U32 R145, RZ, RZ, R151 ;  /* 0x000000ffff917224 */ /* 0x000fc400078e0097 */
[--C-:B-----5:R-:W-:Y:S02]  /*12910*/  IMAD.MOV.U32 R144, RZ, RZ, R151.reuse ;  /* 0x000000ffff907224 */ /* 0x120fe400078e0097 */
        /* <DEDUP_REMOVED lines=40> */
[----:B------:R-:W-:Y:S01]  /*12ba0*/  IMAD.MOV.U32 R89, RZ, RZ, R151 ;  /* 0x000000ffff597224 */ /* 0x000fe200078e0097 */
[----:B------:R-:W-:-:S02]  /*12bb0*/  WARPGROUP.DEPBAR.LE gsb0, 0x0 ;  /* 0x00008000000079c5 */ /* 0x000fc40000010000 */
        /* <DEDUP_REMOVED lines=60> */
[----:B------:R-:W-:Y:S01]  /*12f80*/  ULDC UR5, c[0x0][0x988] ;  /* 0x0002620000057ab9 */ /* 0x000fe20000000800 */
[----:B------:R-:W-:Y:S02]  /*12f90*/  IMAD.MOV.U32 R7, RZ, RZ, 0x40000040 ;  /* 0x40000040ff077424 */ /* 0x000fe400078e00ff */
[----:B0-----:R-:W-:Y:S01]  /*12fa0*/  IMAD.U32 R8, RZ, RZ, UR8 ;  /* 0x00000008ff087e24 */ /* 0x001fe2000f8e00ff */
[----:B------:R-:W-:Y:S01]  /*12fb0*/  R2UR UR54, R6 ;  /* 0x00000000063672ca */ /* 0x000fe200000e0000 */
[----:B------:R-:W-:Y:S01]  /*12fc0*/  VIADD R6, R2, 0x800 ;  /* 0x0000080002067836 */ /* 0x000fe20000000000 */
[----:B------:R-:W-:Y:S01]  /*12fd0*/  R2UR UR55, R7 ;  /* 0x00000000073772ca */ /* 0x000fe200000e0000 */
[----:B------:R-:W-:-:S02]  /*12fe0*/  IMAD.MOV.U32 R7, RZ, RZ, 0x40000040 ;  /* 0x40000040ff077424 */ /* 0x000fc400078e00ff */
        /* <DEDUP_REMOVED lines=9> */
[----:B------:R-:W-:-:S02]  /*13080*/  IMAD.MOV.U32 R7, RZ, RZ, 0x40000040 ;  /* 0x40000040ff077424 */ /* 0x000fc400078e00ff */
[----:B------:R-:W-:Y:S01]  /*13090*/  VIADD R2, R2, 0x806 ;  /* 0x0000080602027836 */ /* 0x000fe20000000000 */
[----:B------:R-:W-:Y:S02]  /*130a0*/  R2UR UR42, R6 ;  /* 0x00000000062a72ca */ /* 0x000fe400000e0000 */
[----:B------:R-:W-:Y:S02]  /*130b0*/  R2UR UR43, R7 ;  /* 0x00000000072b72ca */ /* 0x000fe400000e0000 */
[----:B------:R-:W-:Y:S01]  /*130c0*/  R2UR UR38, R2 ;  /* 0x00000000022672ca */ /* 0x000fe200000e0000 */
[----:B0-----:R-:W-:Y:S01]  /*130d0*/  IMAD.MOV.U32 R9, RZ, RZ, -0x80 ;  /* 0xffffff80ff097424 */ /* 0x001fe200078e00ff */
        /* <DEDUP_REMOVED lines=25> */
[----:B------:R-:W-:Y:S02]  /*13270*/  IMAD R36, R148, R9, 0x80 ;  /* 0x0000008094247424 */ /* 0x000fe400078e0209 */
[----:B------:R-:W-:Y:S01]  /*13280*/  FMUL.FTZ R27, R27, UR4 ;  /* 0x000000041b1b7c20 */ /* 0x000fe20008410000 */
[----:B------:R-:W-:Y:S01]  /*13290*/  FMUL.FTZ R8, R33, UR4 ;  /* 0x0000000421087c20 */ /* 0x000fe20008410000 */
[----:B------:R0:W-:Y:S01]  /*132a0*/  MUFU.TANH R100, R31 ;  /* 0x0000001f00647308 */ /* 0x0001e20000002400 */
[----:B------:R-:W-:Y:S01]  /*132b0*/  FMUL.FTZ R26, R26, UR4 ;  /* 0x000000041a1a7c20 */ /* 0x000fe20008410000 */
[----:B------:R-:W-:Y:S01]  /*132c0*/  FMUL.FTZ R30, R30, UR4 ;  /* 0x000000041e1e7c20 */ /* 0x000fe20008410000 */
[----:B------:R-:W-:Y:S01]  /*132d0*/  FMUL.FTZ R34, R34, UR4 ;  /* 0x0000000422227c20 */ /* 0x000fe20008410000 */
[----:B------:R-:W-:Y:S01]  /*132e0*/  FMUL.FTZ R14, R41, UR4 ;  /* 0x00000004290e7c20 */ /* 0x000fe20008410000 */
[----:B------:R-:W-:Y:S01]  /*132f0*/  FMUL.FTZ R35, R35, UR4 ;  /* 0x0000000423237c20 */ /* 0x000fe20008410000 */
[----:B------:R-:W-:Y:S01]  /*13300*/  FMUL.FTZ R38, R38, UR4 ;  /* 0x0000000426267c20 */ /* 0x000fe20008410000 */
[----:B------:R-:W-:Y:S01]  /*13310*/  FMUL.FTZ R39, R39, UR4 ;  /* 0x0000000427277c20 */ /* 0x000fe20008410000 */
[----:B------:R1:W-:Y:S01]  /*13320*/  MUFU.TANH R33, R27 ;  /* 0x0000001b00217308 */ /* 0x0003e20000002400 */
[----:B0-----:R-:W-:-:S02]  /*13330*/  IMAD.IADD R31, R195, 0x1, R36 ;  /* 0x00000001c31f7824 */ /* 0x001fc400078e0224 */
[----:B------:R-:W-:Y:S01]  /*13340*/  FMUL.FTZ R11, R37, UR4 ;  /* 0x00000004250b7c20 */ /* 0x000fe20008410000 */
[----:B------:R-:W-:Y:S01]  /*13350*/  FMUL.FTZ R42, R42, UR4 ;  /* 0x000000042a2a7c20 */ /* 0x000fe20008410000 */
[----:B------:R-:W-:Y:S01]  /*13360*/  FMUL.FTZ R43, R43, UR4 ;  /* 0x000000042b2b7c20 */ /* 0x000fe20008410000 */
[----:B------:R-:W-:Y:S01]  /*13370*/  FMUL.FTZ R15, R45, UR4 ;  /* 0x000000042d0f7c20 */ /* 0x000fe20008410000 */
[----:B------:R-:W-:Y:S01]  /*13380*/  FMUL.FTZ R46, R46, UR4 ;  /* 0x000000042e2e7c20 */ /* 0x000fe20008410000 */
[----:B------:R-:W-:Y:S01]  /*13390*/  FMUL.FTZ R47, R47, UR4 ;  /* 0x000000042f2f7c20 */ /* 0x000fe20008410000 */
[----:B------:R-:W0:Y:S01]  /*133a0*/  MUFU.TANH R26, R26 ;  /* 0x0000001a001a7308 */ /* 0x000e220000002400 */
[--C-:B-1----:R-:W-:Y:S01]  /*133b0*/  IADD3 R27, -R192, 0x1, R31.reuse ;  /* 0x00000001c01b7810 */ /* 0x102fe20007ffe11f */
[----:B------:R-:W-:Y:S02]  /*133c0*/  IMAD R31, R202, -0x2, R31 ;  /* 0xfffffffeca1f7824 */ /* 0x000fe400078e021f */
[----:B------:R-:W-:Y:S01]  /*133d0*/  FMUL.FTZ R50, R50, UR4 ;  /* 0x0000000432327c20 */ /* 0x000fe20008410000 */
[----:B------:R-:W-:Y:S01]  /*133e0*/  FMUL.FTZ R51, R51, UR4 ;  /* 0x0000000433337c20 */ /* 0x000fe20008410000 */
[----:B------:R-:W-:Y:S01]  /*133f0*/  FMUL.FTZ R66, R66, UR4 ;  /* 0x0000000442427c20 */ /* 0x000fe20008410000 */
[----:B------:R-:W-:-:S02]  /*13400*/  IMAD R27, R202, -0x2, R27 ;  /* 0xfffffffeca1b7824 */ /* 0x000fc400078e021b */
[----:B------:R-:W-:Y:S01]  /*13410*/  FMUL.FTZ R54, R54, UR4 ;  /* 0x0000000436367c20 */ /* 0x000fe20008410000 */
[----:B------:R-:W1:Y:S01]  /*13420*/  MUFU.TANH R30, R30 ;  /* 0x0000001e001e7308 */ /* 0x000e620000002400 */
[----:B------:R-:W-:Y:S01]  /*13430*/  FMUL.FTZ R62, R62, UR4 ;  /* 0x000000043e3e7c20 */ /* 0x000fe20008410000 */
[----:B------:R-:W-:Y:S01]  /*13440*/  FMUL.FTZ R55, R55, UR4 ;  /* 0x0000000437377c20 */ /* 0x000fe20008410000 */
[----:B------:R-:W-:Y:S01]  /*13450*/  IADD3 R36, R27, 0x8, R88 ;  /* 0x000000081b247810 */ /* 0x000fe20007ffe058 */
[----:B------:R-:W-:Y:S01]  /*13460*/  FMUL.FTZ R58, R58, UR4 ;  /* 0x000000043a3a7c20 */ /* 0x000fe20008410000 */
[----:B------:R-:W-:Y:S01]  /*13470*/  FMUL.FTZ R12, R40, UR4 ;  /* 0x00000004280c7c20 */ /* 0x000fe20008410000 */
[----:B------:R-:W-:Y:S01]  /*13480*/  FMUL.FTZ R59, R59, UR4 ;  /* 0x000000043b3b7c20 */ /* 0x000fe20008410000 */
[----:B------:R-:W-:Y:S01]  /*13490*/  VIMNMX R41, R31, R36, PT ;  /* 0x000000241f297248 */ /* 0x000fe20003fe0100 */
[----:B------:R-:W2:Y:S01]  /*134a0*/  MUFU.TANH R34, R34 ;  /* 0x0000002200227308 */ /* 0x000ea20000002400 */
[----:B------:R-:W-:Y:S01]  /*134b0*/  FMUL.FTZ R63, R63, UR4 ;  /* 0x000000043f3f7c20 */ /* 0x000fe20008410000 */
[----:B------:R-:W-:Y:S01]  /*134c0*/  FMUL.FTZ R67, R67, UR4 ;  /* 0x0000000443437c20 */ /* 0x000fe20008410000 */
[C---:B------:R-:W-:Y:S01]  /*134d0*/  ISETP.GT.AND P2, PT, R41.reuse, RZ, PT ;  /* 0x000000ff2900720c */ /* 0x040fe20003f44270 */
[----:B------:R-:W-:Y:S01]  /*134e0*/  FMUL.FTZ R13, R44, UR4 ;  /* 0x000000042c0d7c20 */ /* 0x000fe20008410000 */
[C---:B------:R-:W-:Y:S01]  /*134f0*/  ISETP.GT.AND P3, PT, R41.reuse, 0x1, PT ;  /* 0x000000012900780c */ /* 0x040fe20003f64270 */
[----:B------:R-:W-:Y:S01]  /*13500*/  FMUL.FTZ R70, R70, UR4 ;  /* 0x0000000446467c20 */ /* 0x000fe20008410000 */
[----:B------:R-:W-:Y:S01]  /*13510*/  ISETP.GT.AND P4, PT, R41, 0x8, PT ;  /* 0x000000082900780c */ /* 0x000fe20003f84270 */
[----:B------:R-:W3:Y:S01]  /*13520*/  MUFU.TANH R35, R35 ;  /* 0x0000002300237308 */ /* 0x000ee20000002400 */
[----:B0-----:R-:W-:Y:S01]  /*13530*/  FSEL R102, R26, -INF , P2 ;  /* 0xff8000001a667808 */ /* 0x001fe20001000000 */
[----:B------:R-:W-:Y:S01]  /*13540*/  FMUL.FTZ R20, R48, UR4 ;  /* 0x0000000430147c20 */ /* 0x000fe20008410000 */
[----:B------:R-:W-:Y:S01]  /*13550*/  FSEL R33, R33, -INF , P3 ;  /* 0xff80000021217808 */ /* 0x000fe20001800000 */
[----:B------:R-:W-:Y:S01]  /*13560*/  FMUL.FTZ R71, R71, UR4 ;  /* 0x0000000447477c20 */ /* 0x000fe20008410000 */
[C---:B------:R-:W-:Y:S01]  /*13570*/  ISETP.GT.AND P2, PT, R41.reuse, 0x9, PT ;  /* 0x000000092900780c */ /* 0x040fe20003f44270 */
[----:B------:R-:W-:Y:S01]  /*13580*/  FMUL.FTZ R2, R24, UR4 ;  /* 0x0000000418027c20 */ /* 0x000fe20008410000 */
[----:B-1----:R-:W-:Y:S01]  /*13590*/  FSEL R104, R30, -INF , P4 ;  /* 0xff8000001e687808 */ /* 0x002fe20002000000 */
[----:B------:R-:W0:Y:S01]  /*135a0*/  MUFU.TANH R38, R38 ;  /* 0x0000002600267308 */ /* 0x000e220000002400 */
[----:B------:R-:W-:Y:S01]  /*135b0*/  FMNMX.FTZ R37, R102, R33, !PT ;  /* 0x0000002166257209 */ /* 0x000fe20007810000 */
[----:B------:R-:W-:Y:S01]  /*135c0*/  FMUL.FTZ R24, R52, UR4 ;  /* 0x0000000434187c20 */ /* 0x000fe20008410000 */
[----:B------:R-:W-:Y:S01]  /*135d0*/  ISETP.GT.AND P3, PT, R41, 0x10, PT ;  /* 0x000000102900780c */ /* 0x000fe20003f64270 */
[----:B------:R-:W-:Y:S01]  /*135e0*/  FMUL.FTZ R74, R74, UR4 ;  /* 0x000000044a4a7c20 */ /* 0x000fe20008410000 */
[----:B------:R-:W-:Y:S01]  /*135f0*/  FSEL R100, R100, -INF , P2 ;  /* 0xff80000064647808 */ /* 0x000fe20001000000 */
[----:B------:R-:W-:Y:S01]  /*13600*/  FMUL.FTZ R6, R29, UR4 ;  /* 0x000000041d067c20 */ /* 0x000fe20008410000 */
[----:B------:R-:W-:Y:S01]  /*13610*/  FMNMX.FTZ R37, R104, R37, !PT ;  /* 0x0000002568257209 */ /* 0x000fe20007810000 */
[----:B------:R-:W1:Y:S01]  /*13620*/  MUFU.TANH R39, R39 ;  /* 0x0000002700277308 */ /* 0x000e620000002400 */
[----:B------:R-:W-:Y:S01]  /*13630*/  ISETP.GT.AND P2, PT, R41, 0x11, PT ;  /* 0x000000112900780c */ /* 0x000fe20003f44270 */
[----:B------:R-:W-:Y:S01]  /*13640*/  FMUL.FTZ R75, R75, UR4 ;  /* 0x000000044b4b7c20 */ /* 0x000fe20008410000 */
[----:B--2---:R-:W-:Y:S01]  /*13650*/  FSEL R98, R34, -INF , P3 ;  /* 0xff80000022627808 */ /* 0x004fe20001800000 */
[----:B------:R-:W-:Y:S01]  /*13660*/  FMUL.FTZ R29, R56, UR4 ;  /* 0x00000004381d7c20 */ /* 0x000fe20008410000 */
[----:B------:R-:W-:Y:S01]  /*13670*/  FMNMX.FTZ R45, R100, R37, !PT ;  /* 0x00000025642d7209 */ /* 0x000fe20007810000 */
[----:B------:R-:W-:Y:S01]  /*13680*/  FMUL.FTZ R78, R78, UR4 ;  /* 0x000000044e4e7c20 */ /* 0x000fe20008410000 */
[----:B------:R-:W-:Y:S01]  /*13690*/  ISETP.GT.AND P3, PT, R41, 0x18, PT ;  /* 0x000000182900780c */ /* 0x000fe20003f64270 */
[----:B------:R-:W2:Y:S01]  /*136a0*/  MUFU.TANH R42, R42 ;  /* 0x0000002a002a7308 */ /* 0x000ea20000002400 */
[----:B---3--:R-:W-:Y:S01]  /*136b0*/  FSEL R96, R35, -INF , P2 ;  /* 0xff80000023607808 */ /* 0x008fe20001000000 */
[----:B------:R-:W-:Y:S01]  /*136c0*/  FMUL.FTZ R79, R79, UR4 ;  /* 0x000000044f4f7c20 */ /* 0x000fe20008410000 */
[----:B------:R-:W-:Y:S01]  /*136d0*/  FMNMX.FTZ R45, R98, R45, !PT ;  /* 0x0000002d622d7209 */ /* 0x000fe20007810000 */
[----:B------:R-:W-:Y:S01]  /*136e0*/  FMUL.FTZ R82, R82, UR4 ;  /* 0x0000000452527c20 */ /* 0x000fe20008410000 */
[----:B------:R-:W-:Y:S01]  /*136f0*/  ISETP.GT.AND P2, PT, R41, 0x19, PT ;  /* 0x000000192900780c */ /* 0x000fe20003f44270 */
[----:B------:R-:W-:Y:S01]  /*13700*/  FMUL.FTZ R83, R83, UR4 ;  /* 0x0000000453537c20 */ /* 0x000fe20008410000 */
[----:B0-----:R-:W-:Y:S01]  /*13710*/  FSEL R94, R38, -INF , P3 ;  /* 0xff800000265e7808 */ /* 0x001fe20001800000 */
[----:B------:R-:W0:Y:S01]  /*13720*/  MUFU.TANH R43, R43 ;  /* 0x0000002b002b7308 */ /* 0x000e220000002400 */
[----:B------:R-:W-:Y:S01]  /*13730*/  FMNMX.FTZ R45, R96, R45, !PT ;  /* 0x0000002d602d7209 */ /* 0x000fe20007810000 */
[----:B------:R-:W-:Y:S01]  /*13740*/  FMUL.FTZ R86, R86, UR4 ;  /* 0x0000000456567c20 */ /* 0x000fe20008410000 */
[----:B------:R-:W-:Y:S01]  /*13750*/  ISETP.GT.AND P3, PT, R41, 0x20, PT ;  /* 0x000000202900780c */ /* 0x000fe20003f64270 */
[----:B------:R-:W-:Y:S01]  /*13760*/  FMUL.FTZ R87, R87, UR4 ;  /* 0x0000000457577c20 */ /* 0x000fe20008410000 */
[----:B-1----:R-:W-:Y:S01]  /*13770*/  FSEL R92, R39, -INF , P2 ;  /* 0xff800000275c7808 */ /* 0x002fe20001000000 */
[----:B------:R-:W-:Y:S01]  /*13780*/  FMUL.FTZ R64, R64, UR4 ;  /* 0x0000000440407c20 */ /* 0x000fe20008410000 */
[----:B------:R-:W-:Y:S01]  /*13790*/  FMNMX.FTZ R45, R94, R45, !PT ;  /* 0x0000002d5e2d7209 */ /* 0x000fe20007810000 */
[----:B------:R-:W-:Y:S01]  /*137a0*/  MUFU.TANH R46, R46 ;  /* 0x0000002e002e7308 */ /* 0x000fe20000002400 */
[----:B------:R-:W-:Y:S01]  /*137b0*/  ISETP.GT.AND P2, PT, R41, 0x21, PT ;  /* 0x000000212900780c */ /* 0x000fe20003f44270 */
[----:B------:R-:W-:Y:S01]  /*137c0*/  FMUL.FTZ R3, R25, UR4 ;  /* 0x0000000419037c20 */ /* 0x000fe20008410000 */
[----:B--2---:R-:W-:Y:S01]  /*137d0*/  FSEL R90, R42, -INF , P3 ;  /* 0xff8000002a5a7808 */ /* 0x004fe20001800000 */
[----:B------:R-:W-:Y:S01]  /*137e0*/  FMUL.FTZ R4, R28, UR4 ;  /* 0x000000041c047c20 */ /* 0x000fe20008410000 */
[----:B------:R-:W-:Y:S01]  /*137f0*/  FMNMX.FTZ R45, R92, R45, !PT ;  /* 0x0000002d5c2d7209 */ /* 0x000fe20007810000 */
[----:B------:R-:W-:Y:S01]  /*13800*/  FMUL.FTZ R7, R32, UR4 ;  /* 0x0000000420077c20 */ /* 0x000fe20008410000 */
[----:B------:R-:W-:Y:S01]  /*13810*/  ISETP.GT.AND P3, PT, R41, 0x28, PT ;  /* 0x000000282900780c */ /* 0x000fe20003f64270 */
[----:B------:R-:W1:Y:S01]  /*13820*/  MUFU.TANH R47, R47 ;  /* 0x0000002f002f7308 */ /* 0x000e620000002400 */
[----:B------:R-:W-:Y:S01]  /*13830*/  FMNMX.FTZ R45, R90, R45, !PT ;  /* 0x0000002d5a2d7209 */ /* 0x000fe20007810000 */
[----:B------:R-:W-:Y:S01]  /*13840*/  FMUL.FTZ R80, R80, UR4 ;  /* 0x0000000450507c20 */ /* 0x000fe20008410000 */
[----:B------:R-:W-:Y:S01]  /*13850*/  VIADDMNMX R27, R88, R27, R31, PT ;  /* 0x0000001b581b7246 */ /* 0x000fe2000380011f */
[----:B------:R-:W-:Y:S01]  /*13860*/  FMUL.FTZ R68, R68, UR4 ;  /* 0x0000000444447c20 */ /* 0x000fe20008410000 */
[----:B------:R-:W-:Y:S01]  /*13870*/  FMUL.FTZ R72, R72, UR4 ;  /* 0x0000000448487c20 */ /* 0x000fe20008410000 */
[----:B------:R-:W-:Y:S01]  /*13880*/  FMUL.FTZ R76, R76, UR4 ;  /* 0x000000044c4c7c20 */ /* 0x000fe20008410000 */
[----:B------:R-:W-:Y:S01]  /*13890*/  ISETP.GT.AND P4, PT, R27, 0x8, PT ;  /* 0x000000081b00780c */ /* 0x000fe20003f84270 */
        /* <DEDUP_REMOVED lines=9> */
[----:B------:R-:W-:Y:S01]  /*13930*/  FMUL.FTZ R73, R73, UR4 ;  /* 0x0000000449497c20 */ /* 0x000fe20008410000 */
[----:B------:R-:W-:Y:S01]  /*13940*/  FMUL.FTZ R77, R77, UR4 ;  /* 0x000000044d4d7c20 */ /* 0x000fe20008410000 */
[----:B------:R-:W-:Y:S01]  /*13950*/  FMUL.FTZ R85, R85, UR4 ;  /* 0x0000000455557c20 */ /* 0x000fe20008410000 */
[----:B------:R4:W-:Y:S04]  /*13960*/  @!P1 SYNCS.ARRIVE.TRANS64.RED.A1T0 RZ, [R0+URZ], RZ ;  /* 0x000000ff00ff99a7 */ /* 0x0009e8000810043f */
[----:B------:R0:W-:Y:S08]  /*13970*/  MUFU.TANH R37, R66 ;  /* 0x0000004200257308 */ /* 0x0001f00000002400 */
[----:B------:R1:W4:Y:S01]  /*13980*/  MUFU.TANH R9, R54 ;  /* 0x0000003600097308 */ /* 0x0003220000002400 */
[----:B0-----:R-:W-:-:S02]  /*13990*/  FSEL R66, R43, -INF , P2 ;  /* 0xff8000002b427808 */ /* 0x001fc40001000000 */
[----:B------:R-:W-:Y:S02]  /*139a0*/  ISETP.GT.AND P2, PT, R41, 0x29, PT ;  /* 0x000000292900780c */ /* 0x000fe40003f44270 */
[----:B------:R-:W-:-:S03]  /*139b0*/  FMNMX.FTZ R45, R66, R45, !PT ;  /* 0x0000002d422d7209 */ /* 0x000fc60007810000 */
[----:B------:R0:W-:Y:S01]  /*139c0*/  MUFU.TANH R21, R62 ;  /* 0x0000003e00157308 */ /* 0x0001e20000002400 */
[----:B-1----:R-:W-:Y:S02]  /*139d0*/  FSEL R54, R47, -INF , P2 ;  /* 0xff8000002f367808 */ /* 0x002fe40001000000 */
[----:B------:R-:W-:-:S05]  /*139e0*/  ISETP.GT.AND P2, PT, R41, 0x31, PT ;  /* 0x000000312900780c */ /* 0x000fca0003f44270 */
[----:B------:R-:W1:Y:S01]  /*139f0*/  MUFU.TANH R40, R55 ;  /* 0x0000003700287308 */ /* 0x000e620000002400 */
[----:B0-----:R-:W-:Y:S02]  /*13a00*/  FSEL R62, R46, -INF , P3 ;  /* 0xff8000002e3e7808 */ /* 0x001fe40001800000 */
[C---:B------:R-:W-:Y:S02]  /*13a10*/  ISETP.GT.AND P3, PT, R41.reuse, 0x30, PT ;  /* 0x000000302900780c */ /* 0x040fe40003f64270 */
[----:B------:R-:W-:Y:S02]  /*13a20*/  FMNMX.FTZ R45, R62, R45, !PT ;  /* 0x0000002d3e2d7209 */ /* 0x000fe40007810000 */
[----:B--2---:R-:W-:Y:S01]  /*13a30*/  FSEL R50, R50, -INF , P3 ;  /* 0xff80000032327808 */ /* 0x004fe20001800000 */
[----:B------:R-:W0:Y:S01]  /*13a40*/  MUFU.TANH R58, R58 ;  /* 0x0000003a003a7308 */ /* 0x000e220000002400 */
[----:B------:R-:W-:Y:S02]  /*13a50*/  FMNMX.FTZ R45, R54, R45, !PT ;  /* 0x0000002d362d7209 */ /* 0x000fe40007810000 */
[----:B------:R-:W-:-:S02]  /*13a60*/  ISETP.GT.AND P3, PT, R41, 0x38, PT ;  /* 0x000000382900780c */ /* 0x000fc40003f64270 */
[----:B---3--:R-:W-:Y:S02]  /*13a70*/  FSEL R46, R51, -INF , P2 ;  /* 0xff800000332e7808 */ /* 0x008fe40001000000 */
[----:B------:R-:W-:Y:S01]  /*13a80*/  FMNMX.FTZ R45, R50, R45, !PT ;  /* 0x0000002d322d7209 */ /* 0x000fe20007810000 */
[----:B------:R-:W2:Y:S01]  /*13a90*/  MUFU.TANH R59, R59 ;  /* 0x0000003b003b7308 */ /* 0x000ea20000002400 */
[----:B------:R-:W-:Y:S02]  /*13aa0*/  ISETP.GT.AND P2, PT, R41, 0x39, PT ;  /* 0x000000392900780c */ /* 0x000fe40003f44270 */
[----:B----4-:R-:W-:Y:S01]  /*13ab0*/  FSEL R42, R9, -INF , P3 ;  /* 0xff800000092a7808 */ /* 0x010fe20001800000 */
[----:B------:R-:W-:Y:S01]  /*13ac0*/  FMUL.FTZ R9, R60, UR4 ;  /* 0x000000043c097c20 */ /* 0x000fe20008410000 */
[----:B------:R-:W-:Y:S02]  /*13ad0*/  FMNMX.FTZ R45, R46, R45, !PT ;  /* 0x0000002d2e2d7209 */ /* 0x000fe40007810000 */
[----:B------:R-:W-:Y:S01]  /*13ae0*/  ISETP.GT.AND P3, PT, R41, 0x40, PT ;  /* 0x000000402900780c */ /* 0x000fe20003f64270 */
[----:B------:R-:W3:Y:S01]  /*13af0*/  MUFU.TANH R36, R63 ;  /* 0x0000003f00247308 */ /* 0x000ee20000002400 */
[----:B-1----:R-:W-:-:S02]  /*13b00*/  FSEL R40, R40, -INF , P2 ;  /* 0xff80000028287808 */ /* 0x002fc40001000000 */
[----:B------:R-:W-:Y:S02]  /*13b10*/  FMNMX.FTZ R45, R42, R45, !PT ;  /* 0x0000002d2a2d7209 */ /* 0x000fe40007810000 */
[C---:B------:R-:W-:Y:S02]  /*13b20*/  ISETP.GT.AND P2, PT, R41.reuse, 0x41, PT ;  /* 0x000000412900780c */ /* 0x040fe40003f44270 */
[----:B0-----:R-:W-:Y:S01]  /*13b30*/  FSEL R34, R58, -INF , P3 ;  /* 0xff8000003a227808 */ /* 0x001fe20001800000 */
[----:B------:R-:W0:Y:S01]  /*13b40*/  MUFU.TANH R44, R67 ;  /* 0x00000043002c7308 */ /* 0x000e220000002400 */
[----:B------:R-:W-:Y:S02]  /*13b50*/  FMNMX.FTZ R45, R40, R45, !PT ;  /* 0x0000002d282d7209 */ /* 0x000fe40007810000 */
[----:B------:R-:W-:Y:S02]  /*13b60*/  ISETP.GT.AND P3, PT, R41, 0x48, PT ;  /* 0x000000482900780c */ /* 0x000fe40003f64270 */
[----:B--2---:R-:W-:-:S02]  /*13b70*/  FSEL R26, R59, -INF , P2 ;  /* 0xff8000003b1a7808 */ /* 0x004fc40001000000 */
[----:B------:R-:W-:Y:S01]  /*13b80*/  FMNMX.FTZ R45, R34, R45, !PT ;  /* 0x0000002d222d7209 */ /* 0x000fe20007810000 */
[----:B------:R-:W1:Y:S01]  /*13b90*/  MUFU.TANH R48, R70 ;  /* 0x0000004600307308 */ /* 0x000e620000002400 */
[----:B------:R-:W-:Y:S02]  /*13ba0*/  ISETP.GT.AND P2, PT, R41, 0x49, PT ;  /* 0x000000492900780c */ /* 0x000fe40003f44270 */
[----:B------:R-:W-:Y:S02]  /*13bb0*/  FSEL R30, R21, -INF , P3 ;  /* 0xff800000151e7808 */ /* 0x000fe40001800000 */
[----:B------:R-:W-:Y:S02]  /*13bc0*/  FMNMX.FTZ R45, R26, R45, !PT ;  /* 0x0000002d1a2d7209 */ /* 0x000fe40007810000 */
[----:B------:R-:W-:Y:S01]  /*13bd0*/  ISETP.GT.AND P3, PT, R41, 0x50, PT ;  /* 0x000000502900780c */ /* 0x000fe20003f64270 */
[----:B------:R-:W2:Y:S01]  /*13be0*/  MUFU.TANH R52, R71 ;  /* 0x0000004700347308 */ /* 0x000ea20000002400 */
[----:B---3--:R-:W-:-:S02]  /*13bf0*/  FSEL R36, R36, -INF , P2 ;  /* 0xff80000024247808 */ /* 0x008fc40001000000 */
[----:B------:R-:W-:Y:S02]  /*13c00*/  FMNMX.FTZ R45, R30, R45, !PT ;  /* 0x0000002d1e2d7209 */ /* 0x000fe40007810000 */
[----:B------:R-:W-:Y:S02]  /*13c10*/  ISETP.GT.AND P2, PT, R41, 0x51, PT ;  /* 0x000000512900780c */ /* 0x000fe40003f44270 */
[----:B------:R-:W-:Y:S01]  /*13c20*/  FSEL R38, R37, -INF , P3 ;  /* 0xff80000025267808 */ /* 0x000fe20001800000 */
[----:B------:R-:W3:Y:S01]  /*13c30*/  MUFU.TANH R56, R74 ;  /* 0x0000004a00387308 */ /* 0x000ee20000002400 */
[----:B------:R-:W-:Y:S01]  /*13c40*/  FMNMX.FTZ R45, R36, R45, !PT ;  /* 0x0000002d242d7209 */ /* 0x000fe20007810000 */
[----:B------:R-:W-:Y:S01]  /*13c50*/  FMUL.FTZ R37, R81, UR4 ;  /* 0x0000000451257c20 */ /* 0x000fe20008410000 */
[----:B------:R-:W-:Y:S02]  /*13c60*/  ISETP.GT.AND P3, PT, R41, 0x58, PT ;  /* 0x000000582900780c */ /* 0x000fe40003f64270 */
[----:B0-----:R-:W-:-:S02]  /*13c70*/  FSEL R44, R44, -INF , P2 ;  /* 0xff8000002c2c7808 */ /* 0x001fc40001000000 */
[----:B------:R-:W-:Y:S01]  /*13c80*/  FMNMX.FTZ R45, R38, R45, !PT ;  /* 0x0000002d262d7209 */ /* 0x000fe20007810000 */
[----:B------:R-:W0:Y:S01]  /*13c90*/  MUFU.TANH R75, R75 ;  /* 0x0000004b004b7308 */ /* 0x000e220000002400 */
[C---:B------:R-:W-:Y:S02]  /*13ca0*/  ISETP.GT.AND P2, PT, R41.reuse, 0x59, PT ;  /* 0x000000592900780c */ /* 0x040fe40003f44270 */
[----:B-1----:R-:W-:Y:S02]  /*13cb0*/  FSEL R48, R48, -INF , P3 ;  /* 0xff80000030307808 */ /* 0x002fe40001800000 */
[----:B------:R-:W-:Y:S02]  /*13cc0*/  FMNMX.FTZ R45, R44, R45, !PT ;  /* 0x0000002d2c2d7209 */ /* 0x000fe40007810000 */
[----:B------:R-:W-:Y:S01]  /*13cd0*/  ISETP.GT.AND P3, PT, R41, 0x60, PT ;  /* 0x000000602900780c */ /* 0x000fe20003f64270 */
[----:B------:R-:W1:Y:S01]  /*13ce0*/  MUFU.TANH R70, R78 ;  /* 0x0000004e00467308 */ /* 0x000e620000002400 */
[----:B--2---:R-:W-:-:S02]  /*13cf0*/  FSEL R52, R52, -INF , P2 ;  /* 0xff80000034347808 */ /* 0x004fc40001000000 */
[----:B------:R-:W-:Y:S02]  /*13d00*/  FMNMX.FTZ R45, R48, R45, !PT ;  /* 0x0000002d302d7209 */ /* 0x000fe40007810000 */
[C---:B------:R-:W-:Y:S02]  /*13d10*/  ISETP.GT.AND P2, PT, R41.reuse, 0x61, PT ;  /* 0x000000612900780c */ /* 0x040fe40003f44270 */
[----:B---3--:R-:W-:Y:S01]  /*13d20*/  FSEL R56, R56, -INF , P3 ;  /* 0xff80000038387808 */ /* 0x008fe20001800000 */
[----:B------:R-:W2:Y:S01]  /*13d30*/  MUFU.TANH R74, R79 ;  /* 0x0000004f004a7308 */ /* 0x000ea20000002400 */
[----:B------:R-:W-:Y:S02]  /*13d40*/  FMNMX.FTZ R45, R52, R45, !PT ;  /* 0x0000002d342d7209 */ /* 0x000fe40007810000 */
        /* <DEDUP_REMOVED lines=12> */
[----:B------:R-:W-:Y:S01]  /*13e10*/  FMNMX.FTZ R45, R74, R45, !PT ;  /* 0x0000002d4a2d7209 */ /* 0x000fe20007810000 */
[----:B------:R-:W2:Y:S01]  /*13e20*/  MUFU.TANH R86, R86 ;  /* 0x0000005600567308 */ /* 0x000ea20000002400 */
[----:B0-----:R-:W-:Y:S02]  /*13e30*/  FSEL R60, R82, -INF , P3 ;  /* 0xff800000523c7808 */ /* 0x001fe40001800000 */
[----:B------:R-:W-:Y:S02]  /*13e40*/  ISETP.GT.AND P3, PT, R41, 0x78, PT ;  /* 0x000000782900780c */ /* 0x000fe40003f64270 */
        /* <DEDUP_REMOVED lines=8> */
[----:B------:R-:W-:-:S03]  /*13ed0*/  FMNMX.FTZ R45, R82, R45, !PT ;  /* 0x0000002d522d7209 */ /* 0x000fc60007810000 */
[----:B------:R-:W-:Y:S01]  /*13ee0*/  MUFU.TANH R41, R64 ;  /* 0x0000004000297308 */ /* 0x000fe20000002400 */
[----:B0-----:R-:W-:-:S04]  /*13ef0*/  FSEL R86, R87, -INF , P2 ;  /* 0xff80000057567808 */ /* 0x001fc80001000000 */
[----:B------:R-:W-:-:S03]  /*13f00*/  FMNMX.FTZ R45, R86, R45, !PT ;  /* 0x0000002d562d7209 */ /* 0x000fc60007810000 */
[----:B------:R-:W-:Y:S02]  /*13f10*/  MUFU.TANH R2, R2 ;  /* 0x0000000200027308 */ /* 0x000fe40000002400 */
[----:B------:R-:W0:Y:S06]  /*13f20*/  SHFL.BFLY PT, R108, R45, 0x2, 0x1f ;  /* 0x0c401f002d6c7f89 */ /* 0x000e2c00000e0000 */
[----:B------:R-:W1:Y:S08]  /*13f30*/  MUFU.TANH R3, R3 ;  /* 0x0000000300037308 */ /* 0x000e700000002400 */
[----:B------:R-:W2:Y:S08]  /*13f40*/  MUFU.TANH R4, R4 ;  /* 0x0000000400047308 */ /* 0x000eb00000002400 */
[----:B------:R-:W3:Y:S01]  /*13f50*/  MUFU.TANH R6, R6 ;  /* 0x0000000600067308 */ /* 0x000ee20000002400 */
[----:B-1----:R-:W-:-:S02]  /*13f60*/  FSEL R3, R3, -INF , P3 ;  /* 0xff80000003037808 */ /* 0x002fc40001800000 */
[----:B0-----:R-:W-:Y:S02]  /*13f70*/  FMNMX.FTZ R9, R45, R108, !PT ;  /* 0x0000006c2d097209 */ /* 0x001fe40007810000 */
[----:B------:R-:W-:-:S03]  /*13f80*/  ISETP.GT.AND P3, PT, R27, 0x10, PT ;  /* 0x000000101b00780c */ /* 0x000fc60003f64270 */
[----:B------:R-:W0:Y:S01]  /*13f90*/  SHFL.BFLY PT, R64, R9, 0x1, 0x1f ;  /* 0x0c201f0009407f89 */ /* 0x000e2200000e0000 */
[----:B------:R-:W1:Y:S08]  /*13fa0*/  MUFU.TANH R7, R7 ;  /* 0x0000000700077308 */ /* 0x000e700000002400 */
[----:B------:R-:W-:Y:S08]  /*13fb0*/  MUFU.TANH R8, R8 ;  /* 0x0000000800087308 */ /* 0x000ff00000002400 */
[----:B------:R4:W-:Y:S01]  /*13fc0*/  MUFU.TANH R110, R80 ;  /* 0x00000050006e7308 */ /* 0x0009e20000002400 */
[----:B0-----:R-:W-:Y:S01]  /*13fd0*/  FMNMX.FTZ R21, R9, R64, !PT ;  /* 0x0000004009157209 */ /* 0x001fe20007810000 */
[----:B------:R-:W-:-:S06]  /*13fe0*/  IMAD.U32 R9, RZ, RZ, UR5 ;  /* 0x00000005ff097e24 */ /* 0x000fcc000f8e00ff */
[----:B------:R-:W0:Y:S01]  /*13ff0*/  MUFU.TANH R10, R10 ;  /* 0x0000000a000a7308 */ /* 0x000e220000002400 */
[C---:B------:R-:W-:Y:S01]  /*14000*/  FSETP.NEU.FTZ.AND P2, PT, R21.reuse, -INF , PT ;  /* 0xff8000001500780b */ /* 0x040fe20003f5d000 */
[----:B------:R-:W-:-:S05]  /*14010*/  FMUL.FTZ R35, R21, R9 ;  /* 0x0000000915237220 */ /* 0x000fca0000410000 */
[----:B------:R-:W-:Y:S01]  /*14020*/  FSEL R35, R35, RZ, P2 ;  /* 0x000000ff23237208 */ /* 0x000fe20001000000 */
[----:B------:R2:W-:Y:S01]  /*14030*/  MUFU.TANH R43, R68 ;  /* 0x00000044002b7308 */ /* 0x0005e20000002400 */
[----:B------:R-:W-:-:S03]  /*14040*/  ISETP.GT.AND P2, PT, R27, RZ, PT ;  /* 0x000000ff1b00720c */ /* 0x000fc60003f44270 */
[-CC-:B------:R-:W-:Y:S01]  /*14050*/  FFMA.FTZ R177, R98, R9.reuse, -R35.reuse ;  /* 0x0000000962b17223 */ /* 0x180fe20000010823 */
[----:B----4-:R-:W-:Y:S01]  /*14060*/  FSEL R80, R2, -INF , P2 ;  /* 0xff80000002507808 */ /* 0x010fe20001000000 */
[-CC-:B------:R-:W-:Y:S01]  /*14070*/  FFMA.FTZ R179, R94, R9.reuse, -R35.reuse ;  /* 0x000000095eb37223 */ /* 0x180fe20000010823 */
[----:B------:R-:W-:Y:S01]  /*14080*/  ISETP.GT.AND P2, PT, R27, 0x9, PT ;  /* 0x000000091b00780c */ /* 0x000fe20003f44270 */
[----:B------:R-:W-:Y:S01]  /*14090*/  MUFU.TANH R11, R11 ;  /* 0x0000000b000b7308 */ /* 0x000fe20000002400 */
[----:B--2---:R-:W-:Y:S01]  /*140a0*/  FSEL R68, R4, -INF , P4 ;  /* 0xff80000004447808 */ /* 0x004fe20002000000 */
[--C-:B------:R-:W-:Y:S01]  /*140b0*/  FFMA.FTZ R4, R96, R9, -R35.reuse ;  /* 0x0000000960047223 */ /* 0x100fe20000010823 */
[----:B------:R-:W-:Y:S01]  /*140c0*/  FMNMX.FTZ R31, R80, R3, !PT ;  /* 0x00000003501f7209 */ /* 0x000fe20007810000 */
[-CC-:B------:R-:W-:Y:S01]  /*140d0*/  FFMA.FTZ R2, R100, R9.reuse, -R35.reuse ;  /* 0x0000000964027223 */ /* 0x180fe20000010823 */
[-CC-:B------:R-:W-:Y:S01]  /*140e0*/  FFMA.FTZ R173, R90, R9.reuse, -R35.reuse ;  /* 0x000000095aad7223 */ /* 0x180fe20000010823 */
[--C-:B------:R-:W-:Y:S01]  /*140f0*/  FFMA.FTZ R175, R62, R9, -R35.reuse ;  /* 0x000000093eaf7223 */ /* 0x100fe20000010823 */
[----:B------:R-:W-:Y:S01]  /*14100*/  FMNMX.FTZ R31, R68, R31, !PT ;  /* 0x0000001f441f7209 */ /* 0x000fe20007810000 */
[----:B------:R3:W-:Y:S01]  /*14110*/  MUFU.TANH R106, R72 ;  /* 0x00000048006a7308 */ /* 0x0007e20000002400 */
[-CC-:B------:R-:W-:Y:S01]  /*14120*/  FFMA.FTZ R181, R102, R9.reuse, -R35.reuse ;  /* 0x0000000966b57223 */ /* 0x180fe20000010823 */
[-CC-:B------:R-:W-:Y:S01]  /*14130*/  FFMA.FTZ R183, R104, R9.reuse, -R35.reuse ;  /* 0x0000000968b77223 */ /* 0x180fe20000010823 */
[-CC-:B------:R-:W-:Y:S01]  /*14140*/  FFMA.FTZ R169, R50, R9.reuse, -R35.reuse ;  /* 0x0000000932a97223 */ /* 0x180fe20000010823 */
[-CC-:B------:R-:W-:Y:S01]  /*14150*/  FFMA.FTZ R171, R42, R9.reuse, -R35.reuse ;  /* 0x000000092aab7223 */ /* 0x180fe20000010823 */
[-CC-:B------:R-:W-:Y:S01]  /*14160*/  FFMA.FTZ R165, R34, R9.reuse, -R35.reuse ;  /* 0x0000000922a57223 */ /* 0x180fe20000010823 */
[-CC-:B------:R-:W-:Y:S01]  /*14170*/  FFMA.FTZ R64, R33, R9.reuse, -R35.reuse ;  /* 0x0000000921407223 */ /* 0x180fe20000010823 */
[-CC-:B------:R-:W-:Y:S01]  /*14180*/  FFMA.FTZ R26, R26, R9.reuse, -R35.reuse ;  /* 0x000000091a1a7223 */ /* 0x180fe20000010823 */
[----:B------:R-:W2:Y:S01]  /*14190*/  MUFU.TANH R12, R12 ;  /* 0x0000000c000c7308 */ /* 0x000ea20000002400 */
[----:B---3--:R-:W-:Y:S01]  /*141a0*/  FSEL R72, R6, -INF , P2 ;  /* 0xff80000006487808 */ /* 0x008fe20001000000 */
[-CC-:B------:R-:W-:Y:S01]  /*141b0*/  FFMA.FTZ R6, R92, R9.reuse, -R35.reuse ;  /* 0x000000095c067223 */ /* 0x180fe20000010823 */
[----:B------:R-:W-:Y:S01]  /*141c0*/  ISETP.GT.AND P2, PT, R27, 0x11, PT ;  /* 0x000000111b00780c */ /* 0x000fe20003f44270 */
[--C-:B------:R-:W-:Y:S01]  /*141d0*/  FFMA.FTZ R167, R30, R9, -R35.reuse ;  /* 0x000000091ea77223 */ /* 0x100fe20000010823 */
[----:B------:R-:W-:Y:S01]  /*141e0*/  FMNMX.FTZ R31, R72, R31, !PT ;  /* 0x0000001f481f7209 */ /* 0x000fe20007810000 */
[-CC-:B------:R-:W-:Y:S01]  /*141f0*/  FFMA.FTZ R30, R36, R9.reuse, -R35.reuse ;  /* 0x00000009241e7223 */ /* 0x180fe20000010823 */
[-CC-:B------:R-:W-:Y:S01]  /*14200*/  FFMA.FTZ R161, R38, R9.reuse, -R35.reuse ;  /* 0x0000000926a17223 */ /* 0x180fe20000010823 */
        /* <DEDUP_REMOVED lines=8> */
[----:B------:R-:W3:Y:S01]  /*14290*/  MUFU.TANH R14, R14 ;  /* 0x0000000e000e7308 */ /* 0x000ee20000002400 */
[----:B-1----:R-:W-:Y:S01]  /*142a0*/  FSEL R76, R7, -INF , P3 ;  /* 0xff800000074c7808 */ /* 0x002fe20001800000 */
[-CC-:B------:R-:W-:Y:S01]  /*142b0*/  FFMA.FTZ R153, R60, R9.reuse, -R35.reuse ;  /* 0x000000093c997223 */ /* 0x180fe20000010823 */
[C---:B------:R-:W-:Y:S01]  /*142c0*/  ISETP.GT.AND P3, PT, R27.reuse, 0x18, PT ;  /* 0x000000181b00780c */ /* 0x040fe20003f64270 */
[--C-:B------:R-:W-:Y:S01]  /*142d0*/  FFMA.FTZ R52, R78, R9, -R35.reuse ;  /* 0x000000094e347223 */ /* 0x100fe20000010823 */
[----:B------:R-:W-:Y:S01]  /*142e0*/  FMNMX.FTZ R31, R76, R31, !PT ;  /* 0x0000001f4c1f7209 */ /* 0x000fe20007810000 */
[-CC-:B------:R-:W-:Y:S01]  /*142f0*/  FFMA.FTZ R155, R82, R9.reuse, -R35.reuse ;  /* 0x00000009529b7223 */ /* 0x180fe20000010823 */
[----:B0-----:R-:W-:Y:S01]  /*14300*/  FSEL R88, R10, -INF , P3 ;  /* 0xff8000000a587808 */ /* 0x001fe20001800000 */
[----:B------:R0:W-:Y:S01]  /*14310*/  MUFU.TANH R112, R84 ;  /* 0x0000005400707308 */ /* 0x0001e20000002400 */
[----:B------:R-:W-:Y:S01]  /*14320*/  ISETP.GT.AND P3, PT, R27, 0x20, PT ;  /* 0x000000201b00780c */ /* 0x000fe20003f64270 */
[-CC-:B------:R-:W-:Y:S01]  /*14330*/  FFMA.FTZ R10, R54, R9.reuse, -R35.reuse ;  /* 0x00000009360a7223 */ /* 0x180fe20000010823 */
[----:B------:R-:W-:-:S02]  /*14340*/  FFMA.FTZ R56, R86, R9, -R35 ;  /* 0x0000000956387223 */ /* 0x000fc40000010823 */
[----:B--2---:R-:W-:Y:S01]  /*14350*/  FSEL R98, R12, -INF , P3 ;  /* 0xff8000000c627808 */ /* 0x004fe20001800000 */
[-CC-:B------:R-:W-:Y:S01]  /*14360*/  FFMA.FTZ R12, R46, R9.reuse, -R35.reuse ;  /* 0x000000092e0c7223 */ /* 0x180fe20000010823 */
[C---:B------:R-:W-:Y:S01]  /*14370*/  ISETP.GT.AND P3, PT, R27.reuse, 0x28, PT ;  /* 0x000000281b00780c */ /* 0x040fe20003f64270 */
[----:B------:R-:W1:Y:S01]  /*14380*/  MUFU.TANH R13, R13 ;  /* 0x0000000d000d7308 */ /* 0x000e620000002400 */
[----:B0-----:R-:W-:Y:S01]  /*14390*/  FSEL R84, R8, -INF , P2 ;  /* 0xff80000008547808 */ /* 0x001fe20001000000 */
[----:B------:R-:W-:Y:S01]  /*143a0*/  FFMA.FTZ R8, R66, R9, -R35 ;  /* 0x0000000942087223 */ /* 0x000fe20000010823 */
[----:B------:R-:W-:Y:S02]  /*143b0*/  ISETP.GT.AND P2, PT, R27, 0x19, PT ;  /* 0x000000191b00780c */ /* 0x000fe40003f44270 */
[----:B------:R-:W-:Y:S02]  /*143c0*/  FMNMX.FTZ R31, R84, R31, !PT ;  /* 0x0000001f541f7209 */ /* 0x000fe40007810000 */
[----:B------:R-:W-:Y:S01]  /*143d0*/  FSEL R96, R11, -INF , P2 ;  /* 0xff8000000b607808 */ /* 0x000fe20001000000 */
[----:B------:R-:W0:Y:S01]  /*143e0*/  MUFU.TANH R15, R15 ;  /* 0x0000000f000f7308 */ /* 0x000e220000002400 */
[----:B------:R-:W-:-:S02]  /*143f0*/  FMNMX.FTZ R31, R88, R31, !PT ;  /* 0x0000001f581f7209 */ /* 0x000fc40007810000 */
[C---:B------:R-:W-:Y:S02]  /*14400*/  ISETP.GT.AND P2, PT, R27.reuse, 0x21, PT ;  /* 0x000000211b00780c */ /* 0x040fe40003f44270 */
[----:B------:R-:W-:Y:S02]  /*14410*/  FMNMX.FTZ R31, R96, R31, !PT ;  /* 0x0000001f601f7209 */ /* 0x000fe40007810000 */
[----:B---3--:R-:W-:Y:S01]  /*14420*/  FSEL R94, R14, -INF , P2 ;  /* 0xff8000000e5e7808 */ /* 0x008fe20001000000 */
[----:B------:R-:W2:Y:S01]  /*14430*/  MUFU.TANH R20, R20 ;  /* 0x0000001400147308 */ /* 0x000ea20000002400 */
[----:B------:R-:W-:Y:S01]  /*14440*/  FMNMX.FTZ R31, R98, R31, !PT ;  /* 0x0000001f621f7209 */ /* 0x000fe20007810000 */
[----:B------:R-:W-:Y:S01]  /*14450*/  FFMA.FTZ R14, R40, R9, -R35 ;  /* 0x00000009280e7223 */ /* 0x000fe20000010823 */
[----:B------:R-:W-:Y:S02]  /*14460*/  ISETP.GT.AND P2, PT, R27, 0x29, PT ;  /* 0x000000291b00780c */ /* 0x000fe40003f44270 */
[----:B-1----:R-:W-:-:S02]  /*14470*/  FSEL R100, R13, -INF , P3 ;  /* 0xff8000000d647808 */ /* 0x002fc40001800000 */
[----:B------:R-:W-:Y:S01]  /*14480*/  FMNMX.FTZ R31, R94, R31, !PT ;  /* 0x0000001f5e1f7209 */ /* 0x000fe20007810000 */
[----:B------:R-:W1:Y:S01]  /*14490*/  MUFU.TANH R25, R25 ;  /* 0x0000001900197308 */ /* 0x000e620000002400 */
[----:B------:R-:W-:Y:S02]  /*144a0*/  ISETP.GT.AND P3, PT, R27, 0x30, PT ;  /* 0x000000301b00780c */ /* 0x000fe40003f64270 */
[----:B0-----:R-:W-:Y:S02]  /*144b0*/  FSEL R92, R15, -INF , P2 ;  /* 0xff8000000f5c7808 */ /* 0x001fe40001000000 */
[----:B------:R-:W-:Y:S02]  /*144c0*/  FMNMX.FTZ R31, R100, R31, !PT ;  /* 0x0000001f641f7209 */ /* 0x000fe40007810000 */
[----:B------:R-:W-:Y:S01]  /*144d0*/  ISETP.GT.AND P2, PT, R27, 0x31, PT ;  /* 0x000000311b00780c */ /* 0x000fe20003f44270 */
[----:B------:R-:W0:Y:S01]  /*144e0*/  MUFU.TANH R24, R24 ;  /* 0x0000001800187308 */ /* 0x000e220000002400 */
[----:B--2---:R-:W-:-:S02]  /*144f0*/  FSEL R20, R20, -INF , P3 ;  /* 0xff80000014147808 */ /* 0x004fc40001800000 */
[----:B------:R-:W-:Y:S02]  /*14500*/  FMNMX.FTZ R31, R92, R31, !PT ;  /* 0x0000001f5c1f7209 */ /* 0x000fe40007810000 */
[----:B------:R-:W-:Y:S02]  /*14510*/  ISETP.GT.AND P3, PT, R27, 0x38, PT ;  /* 0x000000381b00780c */ /* 0x000fe40003f64270 */
[----:B------:R-:W-:Y:S01]  /*14520*/  FMNMX.FTZ R31, R20, R31, !PT ;  /* 0x0000001f141f7209 */ /* 0x000fe20007810000 */
        /* <DEDUP_REMOVED lines=8> */
[----:B------:R-:W0:Y:S01]  /*145b0*/  MUFU.TANH R32, R32 ;  /* 0x0000002000207308 */ /* 0x000e220000002400 */
[----:B--2---:R-:W-:Y:S02]  /*145c0*/  FSEL R28, R28, -INF , P2 ;  /* 0xff8000001c1c7808 */ /* 0x004fe40001000000 */
[----:B------:R-:W-:Y:S02]  /*145d0*/  ISETP.GT.AND P2, PT, R27, 0x41, PT ;  /* 0x000000411b00780c */ /* 0x000fe40003f44270 */
[----:B------:R-:W-:-:S03]  /*145e0*/  FMNMX.FTZ R31, R28, R31, !PT ;  /* 0x0000001f1c1f7209 */ /* 0x000fc60007810000 */
[----:B------:R-:W2:Y:S01]  /*145f0*/  MUFU.TANH R61, R61 ;  /* 0x0000003d003d7308 */ /* 0x000ea20000002400 */
[----:B-1----:R-:W-:Y:S02]  /*14600*/  FSEL R66, R29, -INF , P3 ;  /* 0xff8000001d427808 */ /* 0x002fe40001800000 */
[----:B------:R-:W-:Y:S02]  /*14610*/  ISETP.GT.AND P3, PT, R27, 0x48, PT ;  /* 0x000000481b00780c */ /* 0x000fe40003f64270 */
[----:B------:R-:W-:Y:S02]  /*14620*/  FMNMX.FTZ R31, R66, R31, !PT ;  /* 0x0000001f421f7209 */ /* 0x000fe40007810000 */
[----:B------:R-:W-:Y:S01]  /*14630*/  FSEL R62, R39, -INF , P3 ;  /* 0xff800000273e7808 */ /* 0x000fe20001800000 */
[----:B------:R-:W1:Y:S01]  /*14640*/  MUFU.TANH R65, R65 ;  /* 0x0000004100417308 */ /* 0x000e620000002400 */
[----:B0-----:R-:W-:Y:S02]  /*14650*/  FSEL R32, R32, -INF , P2 ;  /* 0xff80000020207808 */ /* 0x001fe40001000000 */
[----:B------:R-:W-:-:S02]  /*14660*/  ISETP.GT.AND P2, PT, R27, 0x49, PT ;  /* 0x000000491b00780c */ /* 0x000fc40003f44270 */
[----:B------:R-:W-:Y:S02]  /*14670*/  FMNMX.FTZ R31, R32, R31, !PT ;  /* 0x0000001f201f7209 */ /* 0x000fe40007810000 */
[----:B------:R-:W-:Y:S01]  /*14680*/  ISETP.GT.AND P3, PT, R27, 0x50, PT ;  /* 0x000000501b00780c */ /* 0x000fe20003f64270 */
[----:B------:R-:W0:Y:S01]  /*14690*/  MUFU.TANH R69, R69 ;  /* 0x0000004500457308 */ /* 0x000e220000002400 */
[----:B--2---:R-:W-:Y:S02]  /*146a0*/  FSEL R54, R61, -INF , P2 ;  /* 0xff8000003d367808 */ /* 0x004fe40001000000 */
[----:B------:R-:W-:Y:S02]  /*146b0*/  FMNMX.FTZ R31, R62, R31, !PT ;  /* 0x0000001f3e1f7209 */ /* 0x000fe40007810000 */
[----:B------:R-:W-:Y:S02]  /*146c0*/  ISETP.GT.AND P2, PT, R27, 0x51, PT ;  /* 0x000000511b00780c */ /* 0x000fe40003f44270 */
[----:B------:R-:W-:Y:S01]  /*146d0*/  FSEL R102, R41, -INF , P3 ;  /* 0xff80000029667808 */ /* 0x000fe20001800000 */
[----:B------:R-:W2:Y:S01]  /*146e0*/  MUFU.TANH R73, R73 ;  /* 0x0000004900497308 */ /* 0x000ea20000002400 */
[----:B------:R-:W-:-:S02]  /*146f0*/  FMNMX.FTZ R31, R54, R31, !PT ;  /* 0x0000001f361f7209 */ /* 0x000fc40007810000 */
[----:B------:R-:W-:Y:S02]  /*14700*/  ISETP.GT.AND P3, PT, R27, 0x58, PT ;  /* 0x000000581b00780c */ /* 0x000fe40003f64270 */
[----:B-1----:R-:W-:Y:S02]  /*14710*/  FSEL R104, R65, -INF , P2 ;  /* 0xff80000041687808 */ /* 0x002fe40001000000 */
[----:B------:R-:W-:Y:S01]  /*14720*/  FMNMX.FTZ R31, R102, R31, !PT ;  /* 0x0000001f661f7209 */ /* 0x000fe20007810000 */
[----:B------:R-:W1:Y:S01]  /*14730*/  MUFU.TANH R77, R77 ;  /* 0x0000004d004d7308 */ /* 0x000e620000002400 */
[----:B------:R-:W-:Y:S02]  /*14740*/  ISETP.GT.AND P2, PT, R27, 0x59, PT ;  /* 0x000000591b00780c */ /* 0x000fe40003f44270 */
[----:B------:R-:W-:Y:S02]  /*14750*/  FSEL R50, R43, -INF , P3 ;  /* 0xff8000002b327808 */ /* 0x000fe40001800000 */
[----:B------:R-:W-:-:S02]  /*14760*/  FMNMX.FTZ R31, R104, R31, !PT ;  /* 0x0000001f681f7209 */ /* 0x000fc40007810000 */
[----:B------:R-:W-:Y:S01]  /*14770*/  ISETP.GT.AND P3, PT, R27, 0x60, PT ;  /* 0x000000601b00780c */ /* 0x000fe20003f64270 */
[----:B------:R-:W3:Y:S01]  /*14780*/  MUFU.TANH R37, R37 ;  /* 0x0000002500257308 */ /* 0x000ee20000002400 */
[----:B0-----:R-:W-:Y:S02]  /*14790*/  FSEL R46, R69, -INF , P2 ;  /* 0xff800000452e7808 */ /* 0x001fe40001000000 */
[----:B------:R-:W-:Y:S02]  /*147a0*/  FMNMX.FTZ R31, R50, R31, !PT ;  /* 0x0000001f321f7209 */ /* 0x000fe40007810000 */
[----:B------:R-:W-:Y:S02]  /*147b0*/  ISETP.GT.AND P2, PT, R27, 0x61, PT ;  /* 0x000000611b00780c */ /* 0x000fe40003f44270 */
[----:B------:R-:W-:Y:S01]  /*147c0*/  FSEL R106, R106, -INF , P3 ;  /* 0xff8000006a6a7808 */ /* 0x000fe20001800000 */
[----:B------:R-:W0:Y:S01]  /*147d0*/  MUFU.TANH R85, R85 ;  /* 0x0000005500557308 */ /* 0x000e220000002400 */
[----:B------:R-:W-:-:S02]  /*147e0*/  FMNMX.FTZ R31, R46, R31, !PT ;  /* 0x0000001f2e1f7209 */ /* 0x000fc40007810000 */
[----:B------:R-:W-:Y:S02]  /*147f0*/  ISETP.GT.AND P3, PT, R27, 0x68, PT ;  /* 0x000000681b00780c */ /* 0x000fe40003f64270 */
[----:B--2---:R-:W-:Y:S02]  /*14800*/  FSEL R42, R73, -INF , P2 ;  /* 0xff800000492a7808 */ /* 0x004fe40001000000 */
[----:B------:R-:W-:Y:S01]  /*14810*/  FMNMX.FTZ R31, R106, R31, !PT ;  /* 0x0000001f6a1f7209 */ /* 0x000fe20007810000 */
[----:B------:R-:W-:Y:S01]  /*14820*/  MUFU.EX2 R181, R181 ;  /* 0x000000b500b57308 */ /* 0x000fe20000000800 */
[----:B------:R-:W-:Y:S02]  /*14830*/  ISETP.GT.AND P2, PT, R27, 0x69, PT ;  /* 0x000000691b00780c */ /* 0x000fe40003f44270 */
[----:B------:R-:W-:Y:S02]  /*14840*/  FSEL R108, R108, -INF , P3 ;  /* 0xff8000006c6c7808 */ /* 0x000fe40001800000 */
[----:B------:R-:W-:-:S02]  /*14850*/  FMNMX.FTZ R31, R42, R31, !PT ;  /* 0x0000001f2a1f7209 */ /* 0x000fc40007810000 */
[----:B------:R-:W-:Y:S01]  /*14860*/  ISETP.GT.AND P3, PT, R27, 0x70, PT ;  /* 0x000000701b00780c */ /* 0x000fe20003f64270 */
[----:B------:R-:W2:Y:S01]  /*14870*/  MUFU.EX2 R64, R64 ;  /* 0x0000004000407308 */ /* 0x000ea20000000800 */
[----:B-1----:R-:W-:Y:S02]  /*14880*/  FSEL R40, R77, -INF , P2 ;  /* 0xff8000004d287808 */ /* 0x002fe40001000000 */
[----:B------:R-:W-:Y:S02]  /*14890*/  FMNMX.FTZ R31, R108, R31, !PT ;  /* 0x0000001f6c1f7209 */ /* 0x000fe40007810000 */
[----:B------:R-:W-:Y:S02]  /*148a0*/  ISETP.GT.AND P2, PT, R27, 0x71, PT ;  /* 0x000000711b00780c */ /* 0x000fe40003f44270 */
[----:B------:R-:W-:Y:S01]  /*148b0*/  FSEL R110, R110, -INF , P3 ;  /* 0xff8000006e6e7808 */ /* 0x000fe20001800000 */
[----:B------:R-:W1:Y:S01]  /*148c0*/  MUFU.EX2 R183, R183 ;  /* 0x000000b700b77308 */ /* 0x000e620000000800 */
[----:B------:R-:W-:-:S02]  /*148d0*/  FMNMX.FTZ R31, R40, R31, !PT ;  /* 0x0000001f281f7209 */ /* 0x000fc40007810000 */
[----:B------:R-:W-:Y:S02]  /*148e0*/  ISETP.GT.AND P3, PT, R27, 0x78, PT ;  /* 0x000000781b00780c */ /* 0x000fe40003f64270 */
[----:B---3--:R-:W-:Y:S02]  /*148f0*/  FSEL R34, R37, -INF , P2 ;  /* 0xff80000025227808 */ /* 0x008fe40001000000 */
[----:B------:R-:W-:Y:S01]  /*14900*/  FMNMX.FTZ R31, R110, R31, !PT ;  /* 0x0000001f6e1f7209 */ /* 0x000fe20007810000 */
[----:B------:R-:W3:Y:S01]  /*14910*/  MUFU.EX2 R2, R2 ;  /* 0x0000000200027308 */ /* 0x000ee20000000800 */
[----:B------:R-:W-:Y:S02]  /*14920*/  ISETP.GT.AND P2, PT, R27, 0x79, PT ;  /* 0x000000791b00780c */ /* 0x000fe40003f44270 */
[----:B------:R-:W-:Y:S02]  /*14930*/  FSEL R112, R112, -INF , P3 ;  /* 0xff80000070707808 */ /* 0x000fe40001800000 */
[----:B------:R-:W-:-:S02]  /*14940*/  FMNMX.FTZ R31, R34, R31, !PT ;  /* 0x0000001f221f7209 */ /* 0x000fc40007810000 */
[----:B0-----:R-:W-:Y:S01]  /*14950*/  FSEL R114, R85, -INF , P2 ;  /* 0xff80000055727808 */ /* 0x001fe20001000000 */
[----:B------:R-:W0:Y:S01]  /*14960*/  MUFU.EX2 R177, R177 ;  /* 0x000000b100b17308 */ /* 0x000e220000000800 */
[----:B------:R-:W-:-:S04]  /*14970*/  FMNMX.FTZ R31, R112, R31, !PT ;  /* 0x0000001f701f7209 */ /* 0x000fc80007810000 */
[----:B------:R-:W-:-:S03]  /*14980*/  FMNMX.FTZ R31, R114, R31, !PT ;  /* 0x0000001f721f7209 */ /* 0x000fc60007810000 */
[----:B------:R-:W4:Y:S02]  /*14990*/  MUFU.EX2 R4, R4 ;  /* 0x0000000400047308 */ /* 0x000f240000000800 */
[----:B------:R-:W2:Y:S06]  /*149a0*/  SHFL.BFLY PT, R116, R31, 0x2, 0x1f ;  /* 0x0c401f001f747f89 */ /* 0x000eac00000e0000 */
[----:B------:R-:W4:Y:S08]  /*149b0*/  MUFU.EX2 R179, R179 ;  /* 0x000000b300b37308 */ /* 0x000f300000000800 */
[----:B------:R-:W4:Y:S08]  /*149c0*/  MUFU.EX2 R6, R6 ;  /* 0x0000000600067308 */ /* 0x000f300000000800 */
[----:B------:R-:W-:Y:S01]  /*149d0*/  MUFU.EX2 R173, R173 ;  /* 0x000000ad00ad7308 */ /* 0x000fe20000000800 */
[----:B--2---:R-:W-:-:S05]  /*149e0*/  FMNMX.FTZ R116, R31, R116, !PT ;  /* 0x000000741f747209 */ /* 0x004fca0007810000 */
[----:B------:R-:W2:Y:S02]  /*149f0*/  SHFL.BFLY PT, R7, R116, 0x1, 0x1f ;  /* 0x0c201f0074077f89 */ /* 0x000ea400000e0000 */
[----:B------:R-:W-:Y:S08]  /*14a00*/  MUFU.EX2 R8, R8 ;  /* 0x0000000800087308 */ /* 0x000ff00000000800 */
[----:B------:R-:W-:Y:S08]  /*14a10*/  MUFU.EX2 R175, R175 ;  /* 0x000000af00af7308 */ /* 0x000ff00000000800 */
[----:B------:R-:W-:Y:S01]  /*14a20*/  MUFU.EX2 R10, R10 ;  /* 0x0000000a000a7308 */ /* 0x000fe20000000800 */
[----:B--2---:R-:W-:-:S07]  /*14a30*/  FMNMX.FTZ R194, R116, R7, !PT ;  /* 0x0000000774c27209 */ /* 0x004fce0007810000 */
[----:B------:R-:W-:Y:S01]  /*14a40*/  MUFU.EX2 R169, R169 ;  /* 0x000000a900a97308 */ /* 0x000fe20000000800 */
[----:B------:R-:W-:Y:S01]  /*14a50*/  IMAD.MOV.U32 R116, RZ, RZ, R151 ;  /* 0x000000ffff747224 */ /* 0x000fe200078e0097 */
[C---:B------:R-:W-:Y:S01]  /*14a60*/  FSETP.NEU.FTZ.AND P2, PT, R194.reuse, -INF , PT ;  /* 0xff800000c200780b */ /* 0x040fe20003f5d000 */
[----:B------:R-:W-:-:S05]  /*14a70*/  FMUL.FTZ R7, R194, R9 ;  /* 0x00000009c2077220 */ /* 0x000fca0000410000 */
[----:B------:R-:W-:Y:S01]  /*14a80*/  MUFU.EX2 R12, R12 ;  /* 0x0000000c000c7308 */ /* 0x000fe20000000800 */
[----:B------:R-:W-:-:S05]  /*14a90*/  FSEL R39, R7, RZ, P2 ;  /* 0x000000ff07277208 */ /* 0x000fca0001000000 */
[-CC-:B------:R-:W-:Y:S01]  /*14aa0*/  FFMA.FTZ R180, R80, R9.reuse, -R39.reuse ;  /* 0x0000000950b47223 */ /* 0x180fe20000010827 */
[-CC-:B------:R-:W-:Y:S01]  /*14ab0*/  FFMA.FTZ R11, R3, R9.reuse, -R39.reuse ;  /* 0x00000009030b7223 */ /* 0x180fe20000010827 */
[-CC-:B------:R-:W-:Y:S01]  /*14ac0*/  FFMA.FTZ R182, R68, R9.reuse, -R39.reuse ;  /* 0x0000000944b67223 */ /* 0x180fe20000010827 */
[-CC-:B------:R-:W-:Y:S01]  /*14ad0*/  FFMA.FTZ R168, R20, R9.reuse, -R39.reuse ;  /* 0x0000000914a87223 */ /* 0x180fe20000010827 */
[----:B------:R-:W-:Y:S01]  /*14ae0*/  FADD.FTZ R20, R181, R64 ;  /* 0x00000040b5147221 */ /* 0x000fe20000010000 */
[-CC-:B------:R-:W-:Y:S01]  /*14af0*/  FFMA.FTZ R13, R72, R9.reuse, -R39.reuse ;  /* 0x00000009480d7223 */ /* 0x180fe20000010827 */
[----:B------:R-:W-:Y:S01]  /*14b00*/  MUFU.EX2 R180, R180 ;  /* 0x000000b400b47308 */ /* 0x000fe20000000800 */
[-CC-:B------:R-:W-:Y:S01]  /*14b10*/  FFMA.FTZ R176, R76, R9.reuse, -R39.reuse ;  /* 0x000000094cb07223 */ /* 0x180fe20000010827 */
[----:B-1----:R-:W-:Y:S01]  /*14b20*/  FADD.FTZ R3, R183, R20 ;  /* 0x00000014b7037221 */ /* 0x002fe20000010000 */
[-CC-:B------:R-:W-:Y:S01]  /*14b30*/  FFMA.FTZ R15, R84, R9.reuse, -R39.reuse ;  /* 0x00000009540f7223 */ /* 0x180fe20000010827 */
[-CC-:B------:R-:W-:Y:S01]  /*14b40*/  FFMA.FTZ R178, R88, R9.reuse, -R39.reuse ;  /* 0x0000000958b27223 */ /* 0x180fe20000010827 */
[-C--:B------:R-:W-:Y:S01]  /*14b50*/  FFMA.FTZ R25, R96, R9.reuse, -R39 ;  /* 0x0000000960197223 */ /* 0x080fe20000010827 */
[----:B---3--:R-:W-:Y:S01]  /*14b60*/  FADD.FTZ R20, R2, R3 ;  /* 0x0000000302147221 */ /* 0x008fe20000010000 */
[-CC-:B------:R-:W-:Y:S01]  /*14b70*/  FFMA.FTZ R172, R98, R9.reuse, -R39.reuse ;  /* 0x0000000962ac7223 */ /* 0x180fe20000010827 */
[----:B------:R-:W1:Y:S01]  /*14b80*/  MUFU.EX2 R11, R11 ;  /* 0x0000000b000b7308 */ /* 0x000e620000000800 */
[-CC-:B------:R-:W-:Y:S01]  /*14b90*/  FFMA.FTZ R170, R24, R9.reuse, -R39.reuse ;  /* 0x0000000918aa7223 */ /* 0x180fe20000010827 */
[----:B0-----:R-:W-:Y:S01]  /*14ba0*/  FADD.FTZ R3, R177, R20 ;  /* 0x00000014b1037221 */ /* 0x001fe20000010000 */
[-CC-:B------:R-:W-:Y:S01]  /*14bb0*/  FFMA.FTZ R27, R94, R9.reuse, -R39.reuse ;  /* 0x000000095e1b7223 */ /* 0x180fe20000010827 */
[-CC-:B------:R-:W-:Y:S01]  /*14bc0*/  FFMA.FTZ R174, R100, R9.reuse, -R39.reuse ;  /* 0x0000000964ae7223 */ /* 0x180fe20000010827 */
[-C--:B------:R-:W-:Y:S01]  /*14bd0*/  FFMA.FTZ R29, R92, R9.reuse, -R39 ;  /* 0x000000095c1d7223 */ /* 0x080fe20000010827 */
[----:B----4-:R-:W-:Y:S01]  /*14be0*/  FADD.FTZ R20, R4, R3 ;  /* 0x0000000304147221 */ /* 0x010fe20000010000 */
[-CC-:B------:R-:W-:Y:S01]  /*14bf0*/  FFMA.FTZ R31, R90, R9.reuse, -R39.reuse ;  /* 0x000000095a1f7223 */ /* 0x180fe20000010827 */
[----:B------:R-:W0:Y:S01]  /*14c00*/  MUFU.EX2 R182, R182 ;  /* 0x000000b600b67308 */ /* 0x000e220000000800 */
[-CC-:B------:R-:W-:Y:S01]  /*14c10*/  FFMA.FTZ R33, R28, R9.reuse, -R39.reuse ;  /* 0x000000091c217223 */ /* 0x180fe20000010827 */
[----:B------:R-:W-:Y:S01]  /*14c20*/  FADD.FTZ R7, R179, R20 ;  /* 0x00000014b3077221 */ /* 0x000fe20000010000 */
[-CC-:B------:R-:W-:Y:S01]  /*14c30*/  FFMA.FTZ R164, R66, R9.reuse, -R39.reuse ;  /* 0x0000000942a47223 */ /* 0x180fe20000010827 */
[-CC-:B------:R-:W-:Y:S01]  /*14c40*/  FFMA.FTZ R35, R32, R9.reuse, -R39.reuse ;  /* 0x0000000920237223 */ /* 0x180fe20000010827 */
[-C--:B------:R-:W-:Y:S01]  /*14c50*/  FFMA.FTZ R166, R62, R9.reuse, -R39 ;  /* 0x000000093ea67223 */ /* 0x080fe20000010827 */
[----:B------:R-:W-:Y:S01]  /*14c60*/  FADD.FTZ R24, R6, R7 ;  /* 0x0000000706187221 */ /* 0x000fe20000010000 */
[----:B------:R-:W-:Y:S01]  /*14c70*/  IMAD.IADD R28, R195, 0x1, -R192 ;  /* 0x00000001c31c7824 */ /* 0x000fe200078e0ac0 */
[----:B------:R-:W2:Y:S01]  /*14c80*/  MUFU.EX2 R13, R13 ;  /* 0x0000000d000d7308 */ /* 0x000ea20000000800 */
[----:B-1----:R-:W-:Y:S01]  /*14c90*/  FADD.FTZ R3, R180, R11 ;  /* 0x0000000bb4037221 */ /* 0x002fe20000010000 */
[----:B------:R-:W-:Y:S01]  /*14ca0*/  FADD.FTZ R7, R173, R24 ;  /* 0x00000018ad077221 */ /* 0x000fe20000010000 */
[----:B------:R-:W-:Y:S01]  /*14cb0*/  FFMA.FTZ R37, R54, R9, -R39 ;  /* 0x0000000936257223 */ /* 0x000fe20000010827 */
[----:B------:R-:W-:-:S02]  /*14cc0*/  IMAD R28, R193, 0x80, R28 ;  /* 0x00000080c11c7824 */ /* 0x000fc400078e021c */
[-C--:B------:R-:W-:Y:S01]  /*14cd0*/  FFMA.FTZ R160, R102, R9.reuse, -R39 ;  /* 0x0000000966a07223 */ /* 0x080fe20000010827 */
[----:B------:R-:W-:Y:S01]  /*14ce0*/  FADD.FTZ R24, R8, R7 ;  /* 0x0000000708187221 */ /* 0x000fe20000010000 */
[-C--:B------:R-:W-:Y:S01]  /*14cf0*/  FFMA.FTZ R104, R104, R9.reuse, -R39 ;  /* 0x0000000968687223 */ /* 0x080fe20000010827 */
[----:B------:R-:W1:Y:S01]  /*14d00*/  MUFU.EX2 R176, R176 ;  /* 0x000000b000b07308 */ /* 0x000e620000000800 */
[----:B0-----:R-:W-:Y:S01]  /*14d10*/  FADD.FTZ R20, R182, R3 ;  /* 0x00000003b6147221 */ /* 0x001fe20000010000 */
[----:B------:R-:W-:Y:S01]  /*14d20*/  FADD.FTZ R7, R175, R24 ;  /* 0x00000018af077221 */ /* 0x000fe20000010000 */
[----:B------:R-:W-:Y:S01]  /*14d30*/  SHF.R.S32.HI R41, RZ, 0x1f, R28 ;  /* 0x0000001fff297819 */ /* 0x000fe2000001141c */
[-CC-:B------:R-:W-:Y:S01]  /*14d40*/  FFMA.FTZ R50, R50, R9.reuse, -R39.reuse ;  /* 0x0000000932327223 */ /* 0x180fe20000010827 */
[-C--:B------:R-:W-:Y:S01]  /*14d50*/  FFMA.FTZ R46, R46, R9.reuse, -R39 ;  /* 0x000000092e2e7223 */ /* 0x080fe20000010827 */
[----:B------:R-:W-:Y:S01]  /*14d60*/  FADD.FTZ R24, R10, R7 ;  /* 0x000000070a187221 */ /* 0x000fe20000010000 */
[----:B------:R-:W-:Y:S01]  /*14d70*/  LEA.HI R7, R41, R28, RZ, 0x7 ;  /* 0x0000001c29077211 */ /* 0x000fe200078f38ff */
[----:B------:R-:W0:Y:S01]  /*14d80*/  MUFU.EX2 R15, R15 ;  /* 0x0000000f000f7308 */ /* 0x000e220000000800 */
[----:B--2---:R-:W-:Y:S01]  /*14d90*/  FADD.FTZ R3, R13, R20 ;  /* 0x000000140d037221 */ /* 0x004fe20000010000 */
[----:B------:R-:W-:Y:S01]  /*14da0*/  FADD.FTZ R43, R169, R24 ;  /* 0x00000018a92b7221 */ /* 0x000fe20000010000 */
[--C-:B------:R-:W-:Y:S01]  /*14db0*/  FFMA.FTZ R106, R106, R9, -R39.reuse ;  /* 0x000000096a6a7223 */ /* 0x100fe20000010827 */
[----:B------:R-:W-:Y:S01]  /*14dc0*/  F2FP.BF16.F32.PACK_AB R183, R2, R183 ;  /* 0x000000b702b7723e */ /* 0x000fe200000010ff */
[-C--:B------:R-:W-:Y:S01]  /*14dd0*/  FFMA.FTZ R42, R42, R9.reuse, -R39 ;  /* 0x000000092a2a7223 */ /* 0x080fe20000010827 */
[----:B------:R-:W-:Y:S01]  /*14de0*/  FADD.FTZ R24, R12, R43 ;  /* 0x0000002b0c187221 */ /* 0x000fe20000010000 */
[-C--:B------:R-:W-:Y:S01]  /*14df0*/  FFMA.FTZ R108, R108, R9.reuse, -R39 ;  /* 0x000000096c6c7223 */ /* 0x080fe20000010827 */
[----:B------:R-:W2:Y:S01]  /*14e00*/  MUFU.EX2 R178, R178 ;  /* 0x000000b200b27308 */ /* 0x000ea20000000800 */
[----:B-1----:R-:W-:Y:S01]  /*14e10*/  FADD.FTZ R20, R176, R3 ;  /* 0x00000003b0147221 */ /* 0x002fe20000010000 */
[-CC-:B------:R-:W-:Y:S01]  /*14e20*/  FFMA.FTZ R40, R40, R9.reuse, -R39.reuse ;  /* 0x0000000928287223 */ /* 0x180fe20000010827 */
[-CC-:B------:R-:W-:Y:S01]  /*14e30*/  FFMA.FTZ R110, R110, R9.reuse, -R39.reuse ;  /* 0x000000096e6e7223 */ /* 0x180fe20000010827 */
[-CC-:B------:R-:W-:Y:S01]  /*14e40*/  FFMA.FTZ R34, R34, R9.reuse, -R39.reuse ;  /* 0x0000000922227223 */ /* 0x180fe20000010827 */
[-CC-:B------:R-:W-:Y:S01]  /*14e50*/  FFMA.FTZ R112, R112, R9.reuse, -R39.reuse ;  /* 0x0000000970707223 */ /* 0x180fe20000010827 */
[----:B------:R-:W-:Y:S01]  /*14e60*/  FFMA.FTZ R114, R114, R9, -R39 ;  /* 0x0000000972727223 */ /* 0x000fe20000010827 */
[----:B------:R-:W-:Y:S01]  /*14e70*/  F2FP.BF16.F32.PACK_AB R182, R13, R182 ;  /* 0x000000b60db6723e */ /* 0x000fe200000010ff */
[----:B------:R-:W1:Y:S01]  /*14e80*/  MUFU.EX2 R25, R25 ;  /* 0x0000001900197308 */ /* 0x000e620000000800 */
[----:B0-----:R-:W-:Y:S01]  /*14e90*/  FADD.FTZ R3, R15, R20 ;  /* 0x000000140f037221 */ /* 0x001fe20000010000 */
[----:B------:R-:W-:Y:S01]  /*14ea0*/  SHF.R.S32.HI R7, RZ, 0x7, R7 ;  /* 0x00000007ff077819 */ /* 0x000fe20000011407 */
[--C-:B------:R-:W-:Y:S01]  /*14eb0*/  IMAD.MOV.U32 R102, RZ, RZ, R151.reuse ;  /* 0x000000ffff667224 */ /* 0x100fe200078e0097 */
[----:B------:R-:W-:Y:S01]  /*14ec0*/  F2FP.BF16.F32.PACK_AB R177, R4, R177 ;  /* 0x000000b104b1723e */ /* 0x000fe200000010ff */
[----:B------:R-:W-:Y:S01]  /*14ed0*/  IMAD.MOV.U32 R100, RZ, RZ, R151 ;  /* 0x000000ffff647224 */ /* 0x000fe200078e0097 */
[----:B------:R-:W-:Y:S01]  /*14ee0*/  F2FP.BF16.F32.PACK_AB R175, R10, R175 ;  /* 0x000000af0aaf723e */ /* 0x000fe200000010ff */
[----:B------:R-:W-:Y:S01]  /*14ef0*/  VIADD R10, R148, 0xfffffffe ;  /* 0xfffffffe940a7836 */ /* 0x000fe20000000000 */
[----:B------:R-:W0:Y:S01]  /*14f00*/  MUFU.EX2 R172, R172 ;  /* 0x000000ac00ac7308 */ /* 0x000e220000000800 */
[----:B--2---:R-:W-:Y:S01]  /*14f10*/  FADD.FTZ R20, R178, R3 ;  /* 0x00000003b2147221 */ /* 0x004fe20000010000 */
[----:B------:R-:W-:Y:S01]  /*14f20*/  F2FP.BF16.F32.PACK_AB R180, R11, R180 ;  /* 0x000000b40bb4723e */ /* 0x000fe200000010ff */
[--C-:B------:R-:W-:Y:S01]  /*14f30*/  IMAD.MOV.U32 R148, RZ, RZ, R151.reuse ;  /* 0x000000ffff947224 */ /* 0x100fe200078e0097 */
[----:B------:R-:W-:Y:S01]  /*14f40*/  F2FP.BF16.F32.PACK_AB R181, R64, R181 ;  /* 0x000000b540b5723e */ /* 0x000fe200000010ff */
[--C-:B------:R-:W-:Y:S01]  /*14f50*/  IMAD.MOV.U32 R98, RZ, RZ, R151.reuse ;  /* 0x000000ffff627224 */ /* 0x100fe200078e0097 */
[----:B------:R-:W-:Y:S01]  /*14f60*/  F2FP.BF16.F32.PACK_AB R179, R6, R179 ;  /* 0x000000b306b3723e */ /* 0x000fe200000010ff */
[--C-:B------:R-:W-:Y:S01]  /*14f70*/  IMAD.MOV.U32 R96, RZ, RZ, R151.reuse ;  /* 0x000000ffff607224 */ /* 0x100fe200078e0097 */
[----:B------:R-:W2:Y:S01]  /*14f80*/  MUFU.EX2 R27, R27 ;  /* 0x0000001b001b7308 */ /* 0x000ea20000000800 */
[----:B-1----:R-:W-:Y:S01]  /*14f90*/  FADD.FTZ R3, R25, R20 ;  /* 0x0000001419037221 */ /* 0x002fe20000010000 */
[----:B------:R-:W-:Y:S01]  /*14fa0*/  F2FP.BF16.F32.PACK_AB R173, R8, R173 ;  /* 0x000000ad08ad723e */ /* 0x000fe200000010ff */
[--C-:B------:R-:W-:Y:S01]  /*14fb0*/  IMAD.MOV.U32 R94, RZ, RZ, R151.reuse ;  /* 0x000000ffff5e7224 */ /* 0x100fe200078e0097 */
[----:B------:R-:W-:Y:S01]  /*14fc0*/  F2FP.BF16.F32.PACK_AB R169, R12, R169 ;  /* 0x000000a90ca9723e */ /* 0x000fe200000010ff */
[--C-:B------:R-:W-:Y:S01]  /*14fd0*/  IMAD.MOV.U32 R92, RZ, RZ, R151.reuse ;  /* 0x000000ffff5c7224 */ /* 0x100fe200078e0097 */
[----:B------:R-:W-:Y:S01]  /*14fe0*/  F2FP.BF16.F32.PACK_AB R176, R15, R176 ;  /* 0x000000b00fb0723e */ /* 0x000fe200000010ff */
[----:B------:R-:W-:Y:S01]  /*14ff0*/  IMAD.MOV.U32 R90, RZ, RZ, R151 ;  /* 0x000000ffff5a7224 */ /* 0x000fe200078e0097 */
[----:B------:R-:W1:Y:S01]  /*15000*/  MUFU.EX2 R171, R171 ;  /* 0x000000ab00ab7308 */ /* 0x000e620000000800 */
[----:B0-----:R-:W-:Y:S01]  /*15010*/  FADD.FTZ R20, R172, R3 ;  /* 0x00000003ac147221 */ /* 0x001fe20000010000 */
[----:B------:R-:W-:Y:S01]  /*15020*/  F2FP.BF16.F32.PACK_AB R178, R25, R178 ;  /* 0x000000b219b2723e */ /* 0x000fe200000010ff */
[----:B------:R-:W-:-:S05]  /*15030*/  IMAD.MOV.U32 R88, RZ, RZ, R151 ;  /* 0x000000ffff587224 */ /* 0x000fca00078e0097 */
        /* <DEDUP_REMOVED lines=16> */
[----:B--2---:R-:W-:-:S07]  /*15140*/  FADD.FTZ R0, R168, R3 ;  /* 0x00000003a8007221 */ /* 0x004fce0000010000 */
[----:B------:R-:W2:Y:S01]  /*15150*/  MUFU.EX2 R167, R167 ;  /* 0x000000a700a77308 */ /* 0x000ea20000000800 */
[C---:B-1----:R-:W-:Y:S01]  /*15160*/  FADD.FTZ R20, R26.reuse, R45 ;  /* 0x0000002d1a147221 */ /* 0x042fe20000010000 */
[----:B------:R-:W-:-:S06]  /*15170*/  F2FP.BF16.F32.PACK_AB R165, R26, R165 ;  /* 0x000000a51aa5723e */ /* 0x000fcc00000010ff */
[----:B------:R-:W1:Y:S01]  /*15180*/  MUFU.EX2 R170, R170 ;  /* 0x000000aa00aa7308 */ /* 0x000e620000000800 */
[C---:B0-----:R-:W-:Y:S01]  /*15190*/  FADD.FTZ R3, R31.reuse, R0 ;  /* 0x000000001f037221 */ /* 0x041fe20000010000 */
[----:B------:R-:W-:-:S06]  /*151a0*/  F2FP.BF16.F32.PACK_AB R168, R31, R168 ;  /* 0x000000a81fa8723e */ /* 0x000fcc00000010ff */
[----:B------:R-:W0:Y:S01]  /*151b0*/  MUFU.EX2 R30, R30 ;  /* 0x0000001e001e7308 */ /* 0x000e220000000800 */
[----:B--2---:R-:W-:-:S07]  /*151c0*/  FADD.FTZ R45, R167, R20 ;  /* 0x00000014a72d7221 */ /* 0x004fce0000010000 */
[----:B------:R-:W2:Y:S01]  /*151d0*/  MUFU.EX2 R33, R33 ;  /* 0x0000002100217308 */ /* 0x000ea20000000800 */
[----:B-1----:R-:W-:-:S07]  /*151e0*/  FADD.FTZ R0, R170, R3 ;  /* 0x00000003aa007221 */ /* 0x002fce0000010000 */
[----:B------:R-:W1:Y:S01]  /*151f0*/  MUFU.EX2 R161, R161 ;  /* 0x000000a100a17308 */ /* 0x000e620000000800 */
[C---:B0-----:R-:W-:Y:S01]  /*15200*/  FADD.FTZ R20, R30.reuse, R45 ;  /* 0x0000002d1e147221 */ /* 0x041fe20000010000 */
[----:B------:R-:W-:-:S06]  /*15210*/  F2FP.BF16.F32.PACK_AB R167, R30, R167 ;  /* 0x000000a71ea7723e */ /* 0x000fcc00000010ff */
        /* <DEDUP_REMOVED lines=25> */
[----:B------:R2:W3:Y:S01]  /*153b0*/  MUFU.EX2 R41, R104 ;  /* 0x0000006800297308 */ /* 0x0004e20000000800 */
[----:B-1----:R-:W-:-:S07]  /*153c0*/  FADD.FTZ R0, R160, R3 ;  /* 0x00000003a0007221 */ /* 0x002fce0000010000 */
[----:B------:R-:W1:Y:S01]  /*153d0*/  MUFU.EX2 R159, R159 ;  /* 0x0000009f009f7308 */ /* 0x000e620000000800 */
[C---:B0-----:R-:W-:Y:S01]  /*153e0*/  FADD.FTZ R2, R44.reuse, R47 ;  /* 0x0000002f2c027221 */ /* 0x041fe20000010000 */
[----:B------:R-:W-:Y:S01]  /*153f0*/  F2FP.BF16.F32.PACK_AB R157, R44, R157 ;  /* 0x0000009d2c9d723e */ /* 0x000fe200000010ff */
[----:B--2---:R-:W-:-:S05]  /*15400*/  IMAD.MOV.U32 R104, RZ, RZ, R151 ;  /* 0x000000ffff687224 */ /* 0x004fca00078e0097 */
[----:B------:R-:W0:Y:S01]  /*15410*/  MUFU.EX2 R50, R50 ;  /* 0x0000003200327308 */ /* 0x000e220000000800 */
[C---:B---3--:R-:W-:Y:S01]  /*15420*/  FADD.FTZ R3, R41.reuse, R0 ;  /* 0x0000000029037221 */ /* 0x048fe20000010000 */
        /* <DEDUP_REMOVED lines=20> */
[----:B------:R-:W-:Y:S01]  /*15570*/  F2FP.BF16.F32.PACK_AB R156, R39, R106 ;  /* 0x0000006a279c723e */ /* 0x000fe200000010ff */
[----:B------:R-:W-:-:S05]  /*15580*/  IMAD.MOV.U32 R106, RZ, RZ, R151 ;  /* 0x000000ffff6a7224 */ /* 0x000fca00078e0097 */
[----:B------:R-:W0:Y:S01]  /*15590*/  MUFU.EX2 R110, R110 ;  /* 0x0000006e006e7308 */ /* 0x000e220000000800 */
[----:B--2---:R-:W-:-:S07]  /*155a0*/  FADD.FTZ R0, R108, R49 ;  /* 0x000000316c007221 */ /* 0x004fce0000010000 */
[----:B------:R-:W2:Y:S01]  /*155b0*/  MUFU.EX2 R47, R34 ;  /* 0x00000022002f7308 */ /* 0x000ea20000000800 */
[C---:B-1----:R-:W-:Y:S01]  /*155c0*/  FADD.FTZ R13, R45.reuse, R0 ;  /* 0x000000002d0d7221 */ /* 0x042fe20000010000 */
[----:B------:R-:W-:Y:S01]  /*155d0*/  F2FP.BF16.F32.PACK_AB R158, R45, R108 ;  /* 0x0000006c2d9e723e */ /* 0x000fe200000010ff */
[----:B------:R-:W-:-:S05]  /*155e0*/  IMAD.MOV.U32 R108, RZ, RZ, R151 ;  /* 0x000000ffff6c7224 */ /* 0x000fca00078e0097 */
[----:B------:R-:W1:Y:S01]  /*155f0*/  MUFU.EX2 R112, R112 ;  /* 0x0000007000707308 */ /* 0x000e620000000800 */
[----:B0-----:R-:W-:-:S07]  /*15600*/  FADD.FTZ R0, R110, R13 ;  /* 0x0000000d6e007221 */ /* 0x001fce0000010000 */
[----:B------:R-:W0:Y:S01]  /*15610*/  MUFU.EX2 R155, R155 ;  /* 0x0000009b009b7308 */ /* 0x000e220000000800 */
[C---:B--2---:R-:W-:Y:S01]  /*15620*/  FADD.FTZ R13, R47.reuse, R0 ;  /* 0x000000002f0d7221 */ /* 0x044fe20000010000 */
[----:B------:R-:W-:Y:S01]  /*15630*/  F2FP.BF16.F32.PACK_AB R152, R47, R110 ;  /* 0x0000006e2f98723e */ /* 0x000fe200000010ff */
[----:B------:R-:W-:Y:S02]  /*15640*/  IMAD.MOV.U32 R0, RZ, RZ, 0x3f800000 ;  /* 0x3f800000ff007424 */ /* 0x000fe400078e00ff */
[----:B------:R-:W-:-:S03]  /*15650*/  IMAD.MOV.U32 R110, RZ, RZ, R151 ;  /* 0x000000ffff6e7224 */ /* 0x000fc600078e0097 */
[----:B------:R2:W3:Y:S01]  /*15660*/  MUFU.EX2 R11, R114 ;  /* 0x00000072000b7308 */ /* 0x0004e20000000800 */
[----:B-1----:R-:W-:Y:S01]  /*15670*/  FADD.FTZ R4, R112, R13 ;  /* 0x0000000d70047221 */ /* 0x002fe20000010000 */
[----:B------:R-:W-:-:S04]  /*15680*/  VIMNMX R13, RZ, R7, !PT ;  /* 0x00000007ff0d7248 */ /* 0x000fc80007fe0100 */
[----:B------:R-:W-:Y:S02]  /*15690*/  ISETP.GE.AND P2, PT, R10, R13, PT ;  /* 0x0000000d0a00720c */ /* 0x000fe40003f46270 */
[----:B------:R-:W1:Y:S01]  /*156a0*/  MUFU.EX2 R56, R56 ;  /* 0x0000003800387308 */ /* 0x000e620000000800 */
[----:B0-----:R-:W-:Y:S01]  /*156b0*/  FADD.FTZ R3, R155, R2 ;  /* 0x000000029b037221 */ /* 0x001fe20000010000 */
[----:B------:R-:W-:Y:S02]  /*156c0*/  IMAD.MOV.U32 R2, RZ, RZ, 0x3f800000 ;  /* 0x3f800000ff027424 */ /* 0x000fe400078e00ff */
[--C-:B--2---:R-:W-:Y:S01]  /*156d0*/  IMAD.MOV.U32 R114, RZ, RZ, R151.reuse ;  /* 0x000000ffff727224 */ /* 0x104fe200078e0097 */
[C---:B---3--:R-:W-:Y:S01]  /*156e0*/  F2FP.BF16.F32.PACK_AB R154, R11.reuse, R112 ;  /* 0x000000700b9a723e */ /* 0x048fe200000010ff */
[----:B------:R-:W-:Y:S01]  /*156f0*/  FADD.FTZ R4, R11, R4 ;  /* 0x000000040b047221 */ /* 0x000fe20000010000 */
[----:B------:R-:W-:Y:S02]  /*15700*/  IMAD.MOV.U32 R112, RZ, RZ, R151 ;  /* 0x000000ffff707224 */ /* 0x000fe400078e0097 */
[C---:B-1----:R-:W-:Y:S01]  /*15710*/  FADD.FTZ R3, R56.reuse, R3 ;  /* 0x0000000338037221 */ /* 0x042fe20000010000 */
[----:B------:R-:W-:Y:S01]  /*15720*/  F2FP.BF16.F32.PACK_AB R155, R56, R155 ;  /* 0x0000009b389b723e */ /* 0x000fe200000010ff */
[----:B------:R-:W-:Y:S06]  /*15730*/  @!P2 BRA `(.L_x_2392) ;  /* 0x000000380000a947 */ /* 0x000fec0003800000 */
[----:B------:R-:W-:Y:S01]  /*15740*/  BSSY B1, `(.L_x_2393) ;  /* 0x000037e000017945 */ /* 0x000fe20003800000 */
        /* <DEDUP_REMOVED lines=38> */
.L_x_2404:
[----:B------:R-:W-:-:S05]  /*159b0*/  VIADD R8, R20, 0x1 ;  /* 0x0000000114087836 */ /* 0x000fca0000000000 */
[----:B------:R-:W-:-:S04]  /*159c0*/  ISETP.NE.AND P2, PT, R8, 0x2, PT ;  /* 0x000000020800780c */ /* 0x000fc80003f45270 */
[----:B------:R-:W-:Y:S02]  /*159d0*/  SEL R188, RZ, 0x1, P2 ;  /* 0x00000001ffbc7807 */ /* 0x000fe40001000000 */
[----:B------:R-:W-:Y:S02]  /*159e0*/  SEL R185, R8, RZ, P2 ;  /* 0x000000ff08b97207 */ /* 0x000fe40001000000 */
[----:B------:R-:W-:Y:S01]  /*159f0*/  LOP3.LUT R188, R15, R188, RZ, 0x3c, !PT ;  /* 0x000000bc0fbc7212 */ /* 0x000fe200078e3cff */
[----:B------:R-:W-:Y:S06]  /*15a00*/  @!P0 BRA `(.L_x_2394) ;  /* 0x0000000000048947 */ /* 0x000fec0003800000 */
[----:B------:R-:W-:Y:S01]  /*15a10*/  BPT.TRAP 0x1 ;  /* 0x000000040000795c */ /* 0x000fe20000300000 */
.L_x_2394:
[----:B------:R-:W-:Y:S01]  /*15a20*/  IMAD R14, R185, 0x8, R18 ;  /* 0x00000008b90e7824 */ /* 0x000fe200078e0212 */
[----:B------:R-:W-:-:S04]  /*15a30*/  SHF.L.U32 R11, R188, 0x1f, RZ ;  /* 0x0000001fbc0b7819 */ /* 0x000fc800000006ff */
[----:B------:R0:W1:Y:S01]  /*15a40*/  SYNCS.PHASECHK.TRANS64.TRYWAIT P2, [R14+URZ+0x34830], R11 ;  /* 0x0348300b0e0075a7 */ /* 0x000062000804017f */
[----:B------:R-:W-:Y:S05]  /*15a50*/  @!P0 BRA `(.L_x_2395) ;  /* 0x0000000000048947 */ /* 0x000fea0003800000 */
[----:B------:R-:W-:Y:S01]  /*15a60*/  BPT.TRAP 0x1 ;  /* 0x000000040000795c */ /* 0x000fe20000300000 */
.L_x_2395:
[----:B------:R-:W-:Y:S01]  /*15a70*/  BSSY B2, `(.L_x_2396) ;  /* 0x0000006000027945 */ /* 0x000fe20003800000 */
[----:B------:R-:W-:Y:S02]  /*15a80*/  IMAD R8, R185, 0xc00, R5 ;  /* 0x00000c00b9087824 */ /* 0x000fe400078e0205 */
[----:B------:R-:W-:Y:S01]  /*15a90*/  IMAD.MOV.U32 R9, RZ, RZ, 0x40000040 ;  /* 0x40000040ff097424 */ /* 0x000fe200078e00ff */
[----:B-1----:R-:W-:Y:S06]  /*15aa0*/  @P2 BRA `(.L_x_2397) ;  /* 0x0000000000082947 */ /* 0x002fec0003800000 */
[----:B------:R-:W1:Y:S02]  /*15ab0*/  SYNCS.PHASECHK.TRANS64.TRYWAIT P2, [R14+URZ+0x34830], R11 ;  /* 0x0348300b0e0075a7 */ /* 0x000e64000804017f */
[----:B-1----:R-:W-:Y:S05]  /*15ac0*/  @!P2 BRA `(.L_x_2398) ;  /* 0x000000fc0054a947 */ /* 0x002fea0003800000 */
.L_x_2397:
[----:B------:R-:W-:Y:S05]  /*15ad0*/  BSYNC B2 ;  /* 0x0000000000027941 */ /* 0x000fea0003800000 */
.L_x_2396:
        /* <DEDUP_REMOVED lines=8> */
[----:B------:R-:W5:Y:S01]  /*15b60*/  LDL.64 R232, [R1+0x18] ;  /* 0x0000180001e87983 */ /* 0x000f620000100a00 */
[----:B--2---:R-:W-:Y:S02]  /*15b70*/  R2UR UR4, R24 ;  /* 0x00000000180472ca */ /* 0x004fe400000e0000 */
[----:B------:R-:W-:Y:S02]  /*15b80*/  R2UR UR5, R25 ;  /* 0x00000000190572ca */ /* 0x000fe400000e0000 */
[----:B------:R-:W-:-:S11]  /*15b90*/  WARPGROUP.ARRIVE ;  /* 0x00000000000079c5 */ /* 0x000fd60000000000 */
[----:B------:R-:W-:Y:S01]  /*15ba0*/  HGMMA.64x128x16.F32.BF16 R24, gdesc[UR4], RZ, !UPT, gsb0 ;  /* 0x01e00000041879f0 */ /* 0x000fe2000c0018ff */
[----:B------:R-:W-:Y:S02]  /*15bb0*/  R2UR UR6, R10 ;  /* 0x000000000a0672ca */ /* 0x000fe400000e0000 */
[----:B------:R-:W-:Y:S02]  /*15bc0*/  R2UR UR7, R11 ;  /* 0x000000000b0772ca */ /* 0x000fe400000e0000 */
[----:B---3--:R-:W-:Y:S02]  /*15bd0*/  R2UR UR4, R230 ;  /* 0x00000000e60472ca */ /* 0x008fe400000e0000 */
[----:B------:R-:W-:Y:S01]  /*15be0*/  R2UR UR5, R231 ;  /* 0x00000000e70572ca */ /* 0x000fe200000e0000 */
[----:B------:R-:W-:Y:S01]  /*15bf0*/  VIADD R10, R8, 0x4 ;  /* 0x00000004080a7836 */ /* 0x000fe20000000000 */
[----:B------:R-:W2:Y:S01]  /*15c00*/  LDL.64 R230, [R1+0x8] ;  /* 0x0000080001e67983 */ /* 0x000ea20000100a00 */
        /* <DEDUP_REMOVED lines=8> */
[----:B------:R-:W-:Y:S01]  /*15c90*/  VIADD R10, R8, 0x6 ;  /* 0x00000006080a7836 */ /* 0x000fe20000000000 */
[----:B------:R-:W3:Y:S01]  /*15ca0*/  LDL.64 R228, [R1] ;  /* 0x0000000001e47983 */ /* 0x000ee20000100a00 */
        /* <DEDUP_REMOVED lines=24> */
[----:B--2---:R-:W-:Y:S02]  /*15e30*/  R2UR UR4, R230 ;  /* 0x00000000e60472ca */ /* 0x004fe400000e0000 */
        /* <DEDUP_REMOVED lines=125> */
.L_x_2399:
[----:B------:R-:W-:Y:S01]  /*16610*/  SHF.L.U32 R0, R15, 0x1f, RZ ;  /* 0x0000001f0f007819 */ /* 0x000fe200000006ff */
[----:B------:R-:W-:-:S04]  /*16620*/  IMAD R15, R20, 0x8, R18 ;  /* 0x00000008140f7824 */ /* 0x000fc800078e0212 */
[----:B------:R0:W1:Y:S01]  /*16630*/  SYNCS.PHASECHK.TRANS64.TRYWAIT P2, [R15+URZ+0x34850], R0 ;  /* 0x034850000f0075a7 */ /* 0x000062000804017f */
[----:B------:R-:W-:Y:S05]  /*16640*/  @!P0 BRA `(.L_x_2400) ;  /* 0x0000000000048947 */ /* 0x000fea0003800000 */
[----:B------:R-:W-:Y:S01]  /*16650*/  BPT.TRAP 0x1 ;  /* 0x000000040000795c */ /* 0x000fe20000300000 */
.L_x_2400:
[----:B------:R-:W-:Y:S04]  /*16660*/  BSSY B2, `(.L_x_2401) ;  /* 0x0000004000027945 */ /* 0x000fe80003800000 */
[----:B-1----:R-:W-:Y:S05]  /*16670*/  @P2 BRA `(.L_x_2402) ;  /* 0x0000000000082947 */ /* 0x002fea0003800000 */
[----:B------:R-:W1:Y:S02]  /*16680*/  SYNCS.PHASECHK.TRANS64.TRYWAIT P2, [R15+URZ+0x34850], R0 ;  /* 0x034850000f0075a7 */ /* 0x000e64000804017f */
[----:B-1----:R-:W-:Y:S05]  /*16690*/  @!P2 BRA `(.L_x_2403) ;  /* 0x000000f00074a947 */ /* 0x002fea0003800000 */
.L_x_2402:
[----:B------:R-:W-:Y:S05]  /*166a0*/  BSYNC B2 ;  /* 0x0000000000027941 */ /* 0x000fea0003800000 */
.L_x_2401:
[----:B01----:R-:W-:Y:S01]  /*166b0*/  VIADD R0, R18, 0x400 ;  /* 0x0000040012007836 */ /* 0x003fe20000000000 */
[----:B------:R-:W-:Y:S01]  /*166c0*/  WARPGROUP.ARRIVE ;  /* 0x00000000000079c5 */ /* 0x000fe20000000000 */
[----:B------:R-:W-:Y:S02]  /*166d0*/  IMAD.MOV.U32 R9, RZ, RZ, 0x40000040 ;  /* 0x40000040ff097424 */ /* 0x000fe400078e00ff */
[----:B------:R-:W-:Y:S01]  /*166e0*/  FMUL.FTZ R2, R26, UR39 ;  /* 0x000000271a027c20 */ /* 0x000fe20008410000 */
[----:B------:R-:W-:Y:S01]  /*166f0*/  IMAD.MOV.U32 R11, RZ, RZ, 0x40000040 ;  /* 0x40000040ff0b7424 */ /* 0x000fe200078e00ff */
[----:B------:R-:W-:Y:S01]  /*16700*/  SHF.R.U32.HI R0, RZ, 0x4, R0 ;  /* 0x00000004ff007819 */ /* 0x000fe20000011600 */
[----:B------:R-:W-:Y:S01]  /*16710*/  FMUL.FTZ R26, R31, UR39 ;  /* 0x000000271f1a7c20 */ /* 0x000fe20008410000 */
[----:B------:R-:W-:Y:S01]  /*16720*/  R2UR UR7, R9 ;  /* 0x00000000090772ca */ /* 0x000fe200000e0000 */
[----:B------:R-:W-:Y:S01]  /*16730*/  FMUL.FTZ R31, R36, UR39 ;  /* 0x00000027241f7c20 */ /* 0x000fe20008410000 */
[----:B------:R-:W-:Y:S01]  /*16740*/  LOP3.LUT R0, R0, 0x3fff, RZ, 0xc0, !PT ;  /* 0x00003fff00007812 */ /* 0x000fe200078ec0ff */
[----:B------:R-:W-:Y:S01]  /*16750*/  FMUL.FTZ R36, R42, UR39 ;  /* 0x000000272a247c20 */ /* 0x000fe20008410000 */
[----:B------:R-:W-:Y:S01]  /*16760*/  FMUL.FTZ R42, R44, UR39 ;  /* 0x000000272c2a7c20 */ /* 0x000fe20008410000 */
[----:B------:R-:W-:Y:S01]  /*16770*/  FMUL.FTZ R44, R45, UR39 ;  /* 0x000000272d2c7c20 */ /* 0x000fe20008410000 */
[----:B------:R-:W-:Y:S01]  /*16780*/  LOP3.LUT R0, R0, 0x4000000, RZ, 0xfc, !PT ;  /* 0x0400000000007812 */ /* 0x000fe200078efcff */
[----:B------:R-:W-:Y:S01]  /*16790*/  FMUL.FTZ R45, R48, UR39 ;  /* 0x00000027302d7c20 */ /* 0x000fe20008410000 */
[----:B------:R-:W-:Y:S01]  /*167a0*/  FMUL.FTZ R48, R55, UR39 ;  /* 0x0000002737307c20 */ /* 0x000fe20008410000 */
[----:B------:R-:W-:Y:S01]  /*167b0*/  FMUL.FTZ R9, R25, UR39 ;  /* 0x0000002719097c20 */ /* 0x000fe20008410000 */
[----:B------:R-:W-:Y:S01]  /*167c0*/  FMUL.FTZ R55, R57, UR39 ;  /* 0x0000002739377c20 */ /* 0x000fe20008410000 */
[----:B------:R-:W-:-:S02]  /*167d0*/  IMAD R8, R20, 0x800, R0 ;  /* 0x0000080014087824 */ /* 0x000fc400078e0200 */
[----:B------:R-:W-:Y:S01]  /*167e0*/  FMUL.FTZ R0, R24, UR39 ;  /* 0x0000002718007c20 */ /* 0x000fe20008410000 */
[----:B------:R-:W-:Y:S01]  /*167f0*/  FMUL.FTZ R20, R27, UR39 ;  /* 0x000000271b147c20 */ /* 0x000fe20008410000 */
[----:B------:R-:W-:Y:S01]  /*16800*/  FMUL.FTZ R27, R34, UR39 ;  /* 0x00000027221b7c20 */ /* 0x000fe20008410000 */
[C---:B------:R-:W-:Y:S01]  /*16810*/  VIADD R10, R8.reuse, 0x80 ;  /* 0x00000080080a7836 */ /* 0x040fe20000000000 */
[----:B------:R-:W-:Y:S01]  /*16820*/  R2UR UR6, R8 ;  /* 0x00000000080672ca */ /* 0x000fe200000e0000 */
        /* <DEDUP_REMOVED lines=12> */
[----:B------:R-:W-:Y:S01]  /*168f0*/  HGMMA.64x128x16.F32.BF16 R88, R180, gdesc[UR4].tnspB, R88, gsb0 ;  /* 0x41e00004b4587df0 */ /* 0x000fe20008001858 */
[----:B------:R-:W-:Y:S01]  /*16900*/  R2UR UR6, R10 ;  /* 0x000000000a0672ca */ /* 0x000fe200000e0000 */
[----:B------:R-:W-:Y:S01]  /*16910*/  VIADD R10, R8, 0x100 ;  /* 0x00000100080a7836 */ /* 0x000fe20000000000 */
[----:B------:R-:W-:Y:S01]  /*16920*/  R2UR UR7, R11 ;  /* 0x000000000b0772ca */ /* 0x000fe200000e0000 */
[----:B------:R-:W-:Y:S01]  /*16930*/  IMAD.MOV.U32 R11, RZ, RZ, 0x40000040 ;  /* 0x40000040ff0b7424 */ /* 0x000fe200078e00ff */
        /* <DEDUP_REMOVED lines=24> */
[----:B------:R-:W5:Y:S01]  /*16ac0*/  MUFU.TANH R30, R30 ;  /* 0x0000001e001e7308 */ /* 0x000f620000002400 */
[----:B------:R-:W-:Y:S01]  /*16ad0*/  FMUL.FTZ R79, R79, UR39 ;  /* 0x000000274f4f7c20 */ /* 0x000fe20008410000 */
[----:B------:R-:W-:-:S02]  /*16ae0*/  @!P1 VIADD R14, R14, 0x34840 ;  /* 0x000348400e0e9836 */ /* 0x000fc40000000000 */
[----:B------:R-:W-:-:S03]  /*16af0*/  @!P1 VIADD R15, R15, 0x34860 ;  /* 0x000348600f0f9836 */ /* 0x000fc60000000000 */
[----:B------:R-:W-:Y:S01]  /*16b00*/  @!P1 PRMT R14, RZ, 0x654, R14 ;  /* 0x00000654ff0e9816 */ /* 0x000fe2000000000e */
[----:B------:R-:W5:Y:S01]  /*16b10*/  MUFU.TANH R31, R31 ;  /* 0x0000001f001f7308 */ /* 0x000f620000002400 */
[----:B------:R-:W-:-:S07]  /*16b20*/  @!P1 PRMT R15, RZ, 0x654, R15 ;  /* 0x00000654ff0f9816 */ /* 0x000fce000000000f */
[----:B------:R-:W5:Y:S08]  /*16b30*/  MUFU.TANH R33, R33 ;  /* 0x0000002100217308 */ /* 0x000f700000002400 */
        /* <DEDUP_REMOVED lines=10> */
[----:B------:R-:W-:Y:S08]  /*16be0*/  MUFU.TANH R85, R85 ;  /* 0x0000005500557308 */ /* 0x000ff00000002400 */
[----:B------:R-:W-:Y:S01]  /*16bf0*/  MUFU.TANH R2, R2 ;  /* 0x0000000200027308 */ /* 0x000fe20000002400 */
[----:B------:R-:W-:-:S02]  /*16c00*/  WARPGROUP.DEPBAR.LE gsb0, 0x0 ;  /* 0x00008000000079c5 */ /* 0x000fc40000010000 */
[----:B------:R-:W-:-:S05]  /*16c10*/  WARPGROUP.ARRIVE ;  /* 0x00000000000079c5 */ /* 0x000fca0000000000 */
[----:B------:R-:W-:Y:S01]  /*16c20*/  MUFU.TANH R20, R20 ;  /* 0x0000001400147308 */ /* 0x000fe20000002400 */
[----:B------:R-:W-:Y:S01]  /*16c30*/  HGMMA.64x128x16.F32.BF16 R88, R176, gdesc[UR4].tnspB, R88, gsb0 ;  /* 0x41e00004b0587df0 */ /* 0x000fe20008001858 */
[----:B------:R-:W-:Y:S01]  /*16c40*/  R2UR UR7, R11 ;  /* 0x000000000b0772ca */ /* 0x000fe200000e0000 */
[----:B------:R-:W-:Y:S01]  /*16c50*/  IMAD.MOV.U32 R11, RZ, RZ, -0x80 ;  /* 0xffffff80ff0b7424 */ /* 0x000fe200078e00ff */
[----:B------:R-:W-:-:S03]  /*16c60*/  R2UR UR6, R10 ;  /* 0x000000000a0672ca */ /* 0x000fc600000e0000 */
[----:B------:R-:W-:Y:S01]  /*16c70*/  IMAD R10, R6, R11, 0x1 ;  /* 0x00000001060a7424 */ /* 0x000fe200078e020b */
[----:B------:R-:W-:Y:S03]  /*16c80*/  MUFU.TANH R21, R21 ;  /* 0x0000001500157308 */ /* 0x000fe60000002400 */
[----:B------:R-:W-:Y:S02]  /*16c90*/  IMAD R11, R193, 0x80, R10 ;  /* 0x00000080c10b7824 */ /* 0x000fe400078e020a */
[----:B------:R-:W-:-:S03]  /*16ca0*/  VIADD R10, R8, 0x180 ;  /* 0x00000180080a7836 */ /* 0x000fc60000000000 */
[----:B------:R-:W-:Y:S01]  /*16cb0*/  IADD3 R57, -R192, R11, R195 ;  /* 0x0000000bc0397210 */ /* 0x000fe20007ffe1c3 */
[----:B------:R-:W-:Y:S01]  /*16cc0*/  IMAD.MOV.U32 R11, RZ, RZ, 0x40000040 ;  /* 0x40000040ff0b7424 */ /* 0x000fe200078e00ff */
[----:B------:R-:W-:Y:S03]  /*16cd0*/  MUFU.TANH R26, R26 ;  /* 0x0000001a001a7308 */ /* 0x000fe60000002400 */
[----:B------:R-:W-:-:S04]  /*16ce0*/  IMAD R54, R202, -0x2, R57 ;  /* 0xfffffffeca367824 */ /* 0x000fc800078e0239 */
[----:B------:R-:W-:Y:S01]  /*16cf0*/  IMAD.IADD R54, R203, 0x1, R54 ;  /* 0x00000001cb367824 */ /* 0x000fe200078e0236 */
[----:B------:R-:W-:Y:S04]  /*16d00*/  MUFU.TANH R27, R27 ;  /* 0x0000001b001b7308 */ /* 0x000fe80000002400 */
[C---:B------:R-:W-:Y:S02]  /*16d10*/  ISETP.GT.AND P2, PT, R54.reuse, RZ, PT ;  /* 0x000000ff3600720c */ /* 0x040fe40003f44270 */
[----:B------:R-:W-:Y:S02]  /*16d20*/  ISETP.GT.AND P3, PT, R54, 0x1, PT ;  /* 0x000000013600780c */ /* 0x000fe40003f64270 */
[----:B0-----:R-:W-:Y:S01]  /*16d30*/  FSEL R0, R0, -INF , P2 ;  /* 0xff80000000007808 */ /* 0x001fe20001000000 */
[----:B------:R-:W-:Y:S01]  /*16d40*/  MUFU.TANH R29, R29 ;  /* 0x0000001d001d7308 */ /* 0x000fe20000002400 */
[----:B------:R-:W-:-:S02]  /*16d50*/  ISETP.GT.AND P2, PT, R54, 0x8, PT ;  /* 0x000000083600780c */ /* 0x000fc40003f44270 */
[----:B-1----:R-:W-:Y:S01]  /*16d60*/  FSEL R56, R9, -INF , P3 ;  /* 0xff80000009387808 */ /* 0x002fe20001800000 */
[----:B------:R-:W-:Y:S01]  /*16d70*/  FMUL.FTZ R9, R61, UR39 ;  /* 0x000000273d097c20 */ /* 0x000fe20008410000 */
[----:B------:R-:W-:Y:S01]  /*16d80*/  ISETP.GT.AND P3, PT, R54, 0x9, PT ;  /* 0x000000093600780c */ /* 0x000fe20003f64270 */
[----:B------:R-:W-:Y:S01]  /*16d90*/  FMUL.FTZ R61, R68, UR39 ;  /* 0x00000027443d7c20 */ /* 0x000fe20008410000 */
[----:B--2---:R-:W-:Y:S01]  /*16da0*/  FSEL R24, R24, -INF , P2 ;  /* 0xff80000018187808 */ /* 0x004fe20001000000 */
[----:B------:R-:W-:Y:S01]  /*16db0*/  FMUL.FTZ R68, R73, UR39 ;  /* 0x0000002749447c20 */ /* 0x000fe20008410000 */
[C---:B------:R-:W-:Y:S01]  /*16dc0*/  ISETP.GT.AND P2, PT, R54.reuse, 0x10, PT ;  /* 0x000000103600780c */ /* 0x040fe20003f44270 */
[----:B------:R-:W-:Y:S01]  /*16dd0*/  MUFU.TANH R9, R9 ;  /* 0x0000000900097308 */ /* 0x000fe20000002400 */
[----:B---3--:R-:W-:Y:S01]  /*16de0*/  FSEL R25, R25, -INF , P3 ;  /* 0xff80000019197808 */ /* 0x008fe20001800000 */
[----:B------:R-:W-:Y:S01]  /*16df0*/  FMUL.FTZ R73, R81, UR39 ;  /* 0x0000002751497c20 */ /* 0x000fe20008410000 */
[----:B------:R-:W-:Y:S01]  /*16e00*/  ISETP.GT.AND P3, PT, R54, 0x11, PT ;  /* 0x000000113600780c */ /* 0x000fe20003f64270 */
[----:B------:R-:W-:Y:S01]  /*16e10*/  FMUL.FTZ R81, R82, UR39 ;  /* 0x0000002752517c20 */ /* 0x000fe20008410000 */
[----:B----4-:R-:W-:Y:S01]  /*16e20*/  FSEL R28, R28, -INF , P2 ;  /* 0xff8000001c1c7808 */ /* 0x010fe20001000000 */
[----:B------:R-:W-:Y:S01]  /*16e30*/  FMUL.FTZ R82, R83, UR39 ;  /* 0x0000002753527c20 */ /* 0x000fe20008410000 */
[----:B------:R-:W-:Y:S01]  /*16e40*/  ISETP.GT.AND P2, PT, R54, 0x18, PT ;  /* 0x000000183600780c */ /* 0x000fe20003f44270 */
[----:B------:R-:W-:Y:S01]  /*16e50*/  MUFU.TANH R61, R61 ;  /* 0x0000003d003d7308 */ /* 0x000fe20000002400 */
[----:B-----5:R-:W-:Y:S01]  /*16e60*/  FSEL R30, R30, -INF , P3 ;  /* 0xff8000001e1e7808 */ /* 0x020fe20001800000 */
[----:B------:R-:W-:Y:S01]  /*16e70*/  FMUL.FTZ R83, R86, UR39 ;  /* 0x0000002756537c20 */ /* 0x000fe20008410000 */
[----:B------:R-:W-:-:S02]  /*16e80*/  ISETP.GT.AND P3, PT, R54, 0x19, PT ;  /* 0x000000193600780c */ /* 0x000fc40003f64270 */
[----:B------:R-:W-:Y:S02]  /*16e90*/  FSEL R31, R31, -INF , P2 ;  /* 0xff8000001f1f7808 */ /* 0x000fe40001000000 */
[C---:B------:R-:W-:Y:S01]  /*16ea0*/  ISETP.GT.AND P2, PT, R54.reuse, 0x20, PT ;  /* 0x000000203600780c */ /* 0x040fe20003f44270 */
[----:B------:R-:W-:Y:S01]  /*16eb0*/  MUFU.TANH R68, R68 ;  /* 0x0000004400447308 */ /* 0x000fe20000002400 */
[----:B------:R-:W-:Y:S02]  /*16ec0*/  FSEL R33, R33, -INF , P3 ;  /* 0xff80000021217808 */ /* 0x000fe40001800000 */
[C---:B------:R-:W-:Y:S02]  /*16ed0*/  ISETP.GT.AND P3, PT, R54.reuse, 0x21, PT ;  /* 0x000000213600780c */ /* 0x040fe40003f64270 */
[----:B------:R-:W-:Y:S02]  /*16ee0*/  FSEL R35, R35, -INF , P2 ;  /* 0xff80000023237808 */ /* 0x000fe40001000000 */
[----:B------:R-:W-:Y:S01]  /*16ef0*/  ISETP.GT.AND P2, PT, R54, 0x28, PT ;  /* 0x000000283600780c */ /* 0x000fe20003f44270 */
[----:B------:R-:W-:Y:S01]  /*16f00*/  MUFU.TANH R73, R73 ;  /* 0x0000004900497308 */ /* 0x000fe20000002400 */
[----:B------:R-:W-:-:S02]  /*16f10*/  FSEL R37, R37, -INF , P3 ;  /* 0xff80000025257808 */ /* 0x000fc40001800000 */
[----:B------:R-:W-:Y:S02]  /*16f20*/  ISETP.GT.AND P3, PT, R54, 0x29, PT ;  /* 0x000000293600780c */ /* 0x000fe40003f64270 */
[----:B------:R-:W-:Y:S02]  /*16f30*/  FSEL R42, R42, -INF , P2 ;  /* 0xff8000002a2a7808 */ /* 0x000fe40001000000 */
[----:B------:R-:W-:Y:S01]  /*16f40*/  ISETP.GT.AND P2, PT, R54, 0x30, PT ;  /* 0x000000303600780c */ /* 0x000fe20003f44270 */
[----:B------:R-:W-:Y:S01]  /*16f50*/  MUFU.TANH R32, R32 ;  /* 0x0000002000207308 */ /* 0x000fe20000002400 */
[----:B------:R-:W-:Y:S02]  /*16f60*/  FSEL R44, R44, -INF , P3 ;  /* 0xff8000002c2c7808 */ /* 0x000fe40001800000 */
[----:B------:R-:W-:Y:S02]  /*16f70*/  ISETP.GT.AND P3, PT, R54, 0x31, PT ;  /* 0x000000313600780c */ /* 0x000fe40003f64270 */
[----:B------:R-:W-:-:S02]  /*16f80*/  FSEL R45, R45, -INF , P2 ;  /* 0xff8000002d2d7808 */ /* 0x000fc40001000000 */
        /* <DEDUP_REMOVED lines=8> */
[C---:B------:R-:W-:Y:S02]  /*17010*/  ISETP.GT.AND P3, PT, R54.reuse, 0x41, PT ;  /* 0x000000413600780c */ /* 0x040fe40003f64270 */
[----:B------:R-:W-:Y:S02]  /*17020*/  FSEL R53, R53, -INF , P2 ;  /* 0xff80000035357808 */ /* 0x000fe40001000000 */
[C---:B------:R-:W-:Y:S01]  /*17030*/  ISETP.GT.AND P2, PT, R54.reuse, 0x48, PT ;  /* 0x000000483600780c */ /* 0x040fe20003f44270 */
[----:B------:R-:W-:Y:S01]  /*17040*/  MUFU.TANH R38, R38 ;  /* 0x0000002600267308 */ /* 0x000fe20000002400 */
[----:B------:R-:W-:Y:S02]  /*17050*/  FSEL R55, R55, -INF , P3 ;  /* 0xff80000037377808 */ /* 0x000fe40001800000 */
[----:B------:R-:W-:-:S05]  /*17060*/  ISETP.GT.AND P3, PT, R54, 0x49, PT ;  /* 0x000000493600780c */ /* 0x000fca0003f64270 */
[----:B------:R-:W-:Y:S08]  /*17070*/  MUFU.TANH R39, R39 ;  /* 0x0000002700277308 */ /* 0x000ff00000002400 */
[----:B------:R-:W-:Y:S08]  /*17080*/  MUFU.TANH R40, R40 ;  /* 0x0000002800287308 */ /* 0x000ff00000002400 */
[----:B------:R-:W-:Y:S08]  /*17090*/  MUFU.TANH R41, R41 ;  /* 0x0000002900297308 */ /* 0x000ff00000002400 */
[----:B------:R-:W-:Y:S08]  /*170a0*/  MUFU.TANH R43, R43 ;  /* 0x0000002b002b7308 */ /* 0x000ff00000002400 */
[----:B------:R-:W-:Y:S01]  /*170b0*/  MUFU.TANH R46, R46 ;  /* 0x0000002e002e7308 */ /* 0x000fe20000002400 */
[----:B------:R-:W-:-:S02]  /*170c0*/  WARPGROUP.DEPBAR.LE gsb0, 0x0 ;  /* 0x00008000000079c5 */ /* 0x000fc40000010000 */
[----:B------:R-:W-:-:S05]  /*170d0*/  WARPGROUP.ARRIVE ;  /* 0x00000000000079c5 */ /* 0x000fca0000000000 */
[----:B------:R-:W-:Y:S01]  /*170e0*/  MUFU.TANH R48, R48 ;  /* 0x0000003000307308 */ /* 0x000fe20000002400 */
[----:B------:R-:W-:Y:S01]  /*170f0*/  HGMMA.64x128x16.F32.BF16 R88, R172, gdesc[UR4].tnspB, R88, gsb0 ;  /* 0x41e00004ac587df0 */ /* 0x000fe20008001858 */
[----:B------:R-:W-:Y:S02]  /*17100*/  R2UR UR7, R11 ;  /* 0x000000000b0772ca */ /* 0x000fe400000e0000 */
[----:B------:R-:W-:Y:S02]  /*17110*/  FMNMX.FTZ R11, R0, R7, !PT ;  /* 0x00000007000b7209 */ /* 0x000fe40007810000 */
[----:B------:R-:W-:Y:S01]  /*17120*/  R2UR UR6, R10 ;  /* 0x000000000a0672ca */ /* 0x000fe200000e0000 */
[----:B------:R-:W-:Y:S01]  /*17130*/  FMUL.FTZ R10, R60, UR39 ;  /* 0x000000273c0a7c20 */ /* 0x000fe20008410000 */
[----:B------:R-:W-:Y:S01]  /*17140*/  FMNMX.FTZ R11, R56, R11, !PT ;  /* 0x0000000b380b7209 */ /* 0x000fe20007810000 */
[----:B------:R-:W-:Y:S01]  /*17150*/  FMUL.FTZ R60, R65, UR39 ;  /* 0x00000027413c7c20 */ /* 0x000fe20008410000 */
[----:B------:R-:W-:Y:S01]  /*17160*/  FMUL.FTZ R65, R72, UR39 ;  /* 0x0000002748417c20 */ /* 0x000fe20008410000 */
[----:B------:R-:W-:Y:S01]  /*17170*/  FMUL.FTZ R72, R77, UR39 ;  /* 0x000000274d487c20 */ /* 0x000fe20008410000 */
[----:B------:R-:W-:Y:S01]  /*17180*/  FMNMX.FTZ R58, R24, R11, !PT ;  /* 0x0000000b183a7209 */ /* 0x000fe20007810000 */
[----:B------:R-:W0:Y:S01]  /*17190*/  MUFU.TANH R10, R10 ;  /* 0x0000000a000a7308 */ /* 0x000e220000002400 */
[----:B------:R-:W-:Y:S01]  /*171a0*/  FMUL.FTZ R11, R64, UR39 ;  /* 0x00000027400b7c20 */ /* 0x000fe20008410000 */
[----:B------:R-:W-:Y:S01]  /*171b0*/  FMUL.FTZ R64, R69, UR39 ;  /* 0x0000002745407c20 */ /* 0x000fe20008410000 */
[----:B------:R-:W-:Y:S01]  /*171c0*/  FMNMX.FTZ R57, R25, R58, !PT ;  /* 0x0000003a19397209 */ /* 0x000fe20007810000 */
[----:B------:R-:W-:Y:S01]  /*171d0*/  FMUL.FTZ R69, R76, UR39 ;  /* 0x000000274c457c20 */ /* 0x000fe20008410000 */
[----:B------:R-:W-:Y:S01]  /*171e0*/  FMUL.FTZ R77, R80, UR39 ;  /* 0x00000027504d7c20 */ /* 0x000fe20008410000 */
[----:B------:R-:W-:Y:S01]  /*171f0*/  FMUL.FTZ R80, R63, UR39 ;  /* 0x000000273f507c20 */ /* 0x000fe20008410000 */
[----:B------:R-:W-:Y:S01]  /*17200*/  FMNMX.FTZ R57, R28, R57, !PT ;  /* 0x000000391c397209 */ /* 0x000fe20007810000 */
[----:B------:R-:W1:Y:S01]  /*17210*/  MUFU.TANH R11, R11 ;  /* 0x0000000b000b7308 */ /* 0x000e620000002400 */
[----:B------:R-:W-:-:S02]  /*17220*/  FMUL.FTZ R76, R62, UR39 ;  /* 0x000000273e4c7c20 */ /* 0x000fc40008410000 */
[----:B------:R-:W-:-:S04]  /*17230*/  FMNMX.FTZ R58, R30, R57, !PT ;  /* 0x000000391e3a7209 */ /* 0x000fc80007810000 */
[----:B------:R-:W-:Y:S01]  /*17240*/  FMNMX.FTZ R58, R31, R58, !PT ;  /* 0x0000003a1f3a7209 */ /* 0x000fe20007810000 */
[----:B------:R-:W2:Y:S03]  /*17250*/  MUFU.TANH R60, R60 ;  /* 0x0000003c003c7308 */ /* 0x000ea60000002400 */
[----:B------:R-:W-:-:S04]  /*17260*/  FMNMX.FTZ R58, R33, R58, !PT ;  /* 0x0000003a213a7209 */ /* 0x000fc80007810000 */
[----:B------:R-:W-:Y:S01]  /*17270*/  FMNMX.FTZ R58, R35, R58, !PT ;  /* 0x0000003a233a7209 */ /* 0x000fe20007810000 */
[----:B------:R-:W3:Y:S03]  /*17280*/  MUFU.TANH R64, R64 ;  /* 0x0000004000407308 */ /* 0x000ee60000002400 */
[----:B------:R-:W-:-:S04]  /*17290*/  FMNMX.FTZ R57, R37, R58, !PT ;  /* 0x0000003a25397209 */ /* 0x000fc80007810000 */
[----:B------:R-:W-:Y:S01]  /*172a0*/  FMNMX.FTZ R57, R42, R57, !PT ;  /* 0x000000392a397209 */ /* 0x000fe20007810000 */
[----:B------:R-:W4:Y:S03]  /*172b0*/  MUFU.TANH R65, R65 ;  /* 0x0000004100417308 */ /* 0x000f260000002400 */
[----:B------:R-:W-:-:S04]  /*172c0*/  FMNMX.FTZ R58, R44, R57, !PT ;  /* 0x000000392c3a7209 */ /* 0x000fc80007810000 */
[----:B------:R-:W-:Y:S01]  /*172d0*/  FMNMX.FTZ R58, R45, R58, !PT ;  /* 0x0000003a2d3a7209 */ /* 0x000fe20007810000 */
[----:B------:R-:W5:Y:S03]  /*172e0*/  MUFU.TANH R69, R69 ;  /* 0x0000004500457308 */ /* 0x000f660000002400 */
[----:B------:R-:W-:-:S04]  /*172f0*/  FMNMX.FTZ R58, R47, R58, !PT ;  /* 0x0000003a2f3a7209 */ /* 0x000fc80007810000 */
[----:B------:R-:W-:Y:S01]  /*17300*/  FMNMX.FTZ R57, R49, R58, !PT ;  /* 0x0000003a31397209 */ /* 0x000fe20007810000 */
[----:B------:R-:W5:Y:S03]  /*17310*/  MUFU.TANH R72, R72 ;  /* 0x0000004800487308 */ /* 0x000f660000002400 */
[----:B------:R-:W-:Y:S02]  /*17320*/  FMNMX.FTZ R58, R50, R57, !PT ;  /* 0x00000039323a7209 */ /* 0x000fe40007810000 */
[----:B0-----:R-:W-:Y:S02]  /*17330*/  FSEL R57, R10, -INF , P2 ;  /* 0xff8000000a397808 */ /* 0x001fe40001000000 */
[----:B------:R-:W-:Y:S01]  /*17340*/  FMNMX.FTZ R58, R53, R58, !PT ;  /* 0x0000003a353a7209 */ /* 0x000fe20007810000 */
[----:B------:R-:W0:Y:S01]  /*17350*/  MUFU.TANH R77, R77 ;  /* 0x0000004d004d7308 */ /* 0x000e220000002400 */
[----:B------:R-:W-:-:S02]  /*17360*/  ISETP.GT.AND P2, PT, R54, 0x50, PT ;  /* 0x000000503600780c */ /* 0x000fc40003f44270 */
[----:B------:R-:W-:Y:S02]  /*17370*/  FMNMX.FTZ R10, R55, R58, !PT ;  /* 0x0000003a370a7209 */ /* 0x000fe40007810000 */
[----:B------:R-:W-:Y:S02]  /*17380*/  FSEL R58, R9, -INF , P3 ;  /* 0xff800000093a7808 */ /* 0x000fe40001800000 */
[----:B------:R-:W-:Y:S01]  /*17390*/  FMNMX.FTZ R9, R57, R10, !PT ;  /* 0x0000000a39097209 */ /* 0x000fe20007810000 */
[----:B------:R-:W-:Y:S01]  /*173a0*/  MUFU.TANH R51, R51 ;  /* 0x0000003300337308 */ /* 0x000fe20000002400 */
[----:B------:R-:W-:Y:S02]  /*173b0*/  ISETP.GT.AND P3, PT, R54, 0x51, PT ;  /* 0x000000513600780c */ /* 0x000fe40003f64270 */
[----:B-1----:R-:W-:Y:S02]  /*173c0*/  FSEL R59, R11, -INF , P2 ;  /* 0xff8000000b3b7808 */ /* 0x002fe40001000000 */
[----:B------:R-:W-:-:S02]  /*173d0*/  FMNMX.FTZ R10, R58, R9, !PT ;  /* 0x000000093a0a7209 */ /* 0x000fc40007810000 */
[----:B------:R-:W-:Y:S01]  /*173e0*/  ISETP.GT.AND P2, PT, R54, 0x58, PT ;  /* 0x000000583600780c */ /* 0x000fe20003f44270 */
[----:B------:R-:W-:Y:S01]  /*173f0*/  MUFU.TANH R52, R52 ;  /* 0x0000003400347308 */ /* 0x000fe20000002400 */
[----:B--2---:R-:W-:Y:S02]  /*17400*/  FSEL R60, R60, -INF , P3 ;  /* 0xff8000003c3c7808 */ /* 0x004fe40001800000 */
[----:B------:R-:W-:Y:S02]  /*17410*/  FMNMX.FTZ R9, R59, R10, !PT ;  /* 0x0000000a3b097209 */ /* 0x000fe40007810000 */
[----:B------:R-:W-:Y:S02]  /*17420*/  ISETP.GT.AND P3, PT, R54, 0x59, PT ;  /* 0x000000593600780c */ /* 0x000fe40003f64270 */
[----:B------:R-:W-:Y:S01]  /*17430*/  FSEL R61, R61, -INF , P2 ;  /* 0xff8000003d3d7808 */ /* 0x000fe20001000000 */
[----:B------:R-:W-:Y:S01]  /*17440*/  MUFU.TANH R76, R76 ;  /* 0x0000004c004c7308 */ /* 0x000fe20000002400 */
[----:B------:R-:W-:Y:S01]  /*17450*/  FMNMX.FTZ R10, R60, R9, !PT ;  /* 0x000000093c0a7209 */ /* 0x000fe20007810000 */
[----:B------:R-:W-:Y:S01]  /*17460*/  FMUL.FTZ R9, R84, UR39 ;  /* 0x0000002754097c20 */ /* 0x000fe20008410000 */
[----:B------:R-:W-:-:S02]  /*17470*/  ISETP.GT.AND P2, PT, R54, 0x60, PT ;  /* 0x000000603600780c */ /* 0x000fc40003f44270 */
[----:B---3--:R-:W-:Y:S02]  /*17480*/  FSEL R64, R64, -INF , P3 ;  /* 0xff80000040407808 */ /* 0x008fe40001800000 */
[----:B------:R-:W-:Y:S01]  /*17490*/  FMNMX.FTZ R11, R61, R10, !PT ;  /* 0x0000000a3d0b7209 */ /* 0x000fe20007810000 */
[----:B------:R-:W1:Y:S01]  /*174a0*/  MUFU.TANH R9, R9 ;  /* 0x0000000900097308 */ /* 0x000e620000002400 */
[----:B------:R-:W-:Y:S02]  /*174b0*/  ISETP.GT.AND P3, PT, R54, 0x61, PT ;  /* 0x000000613600780c */ /* 0x000fe40003f64270 */
[----:B----4-:R-:W-:Y:S02]  /*174c0*/  FSEL R65, R65, -INF , P2 ;  /* 0xff80000041417808 */ /* 0x010fe40001000000 */
[----:B------:R-:W-:Y:S02]  /*174d0*/  FMNMX.FTZ R10, R64, R11, !PT ;  /* 0x0000000b400a7209 */ /* 0x000fe40007810000 */
[----:B------:R-:W-:Y:S01]  /*174e0*/  ISETP.GT.AND P2, PT, R54, 0x68, PT ;  /* 0x000000683600780c */ /* 0x000fe20003f44270 */
[----:B------:R-:W2:Y:S01]  /*174f0*/  MUFU.TANH R80, R80 ;  /* 0x0000005000507308 */ /* 0x000ea20000002400 */
[----:B------:R-:W-:-:S02]  /*17500*/  FSEL R68, R68, -INF , P3 ;  /* 0xff80000044447808 */ /* 0x000fc40001800000 */
[----:B------:R-:W-:Y:S02]  /*17510*/  FMNMX.FTZ R11, R65, R10, !PT ;  /* 0x0000000a410b7209 */ /* 0x000fe40007810000 */
[----:B------:R-:W-:Y:S02]  /*17520*/  ISETP.GT.AND P3, PT, R54, 0x69, PT ;  /* 0x000000693600780c */ /* 0x000fe40003f64270 */
[----:B-----5:R-:W-:Y:S01]  /*17530*/  FSEL R69, R69, -INF , P2 ;  /* 0xff80000045457808 */ /* 0x020fe20001000000 */
[----:B------:R-:W-:Y:S01]  /*17540*/  MUFU.TANH R66, R66 ;  /* 0x0000004200427308 */ /* 0x000fe20000002400 */
[----:B------:R-:W-:Y:S02]  /*17550*/  FMNMX.FTZ R10, R68, R11, !PT ;  /* 0x0000000b440a7209 */ /* 0x000fe40007810000 */
[----:B------:R-:W-:Y:S02]  /*17560*/  ISETP.GT.AND P2, PT, R54, 0x70, PT ;  /* 0x000000703600780c */ /* 0x000fe40003f44270 */
[----:B------:R-:W-:-:S02]  /*17570*/  FSEL R72, R72, -INF , P3 ;  /* 0xff80000048487808 */ /* 0x000fc40001800000 */
[----:B------:R-:W-:Y:S01]  /*17580*/  FMNMX.FTZ R11, R69, R10, !PT ;  /* 0x0000000a450b7209 */ /* 0x000fe20007810000 */
[----:B------:R-:W3:Y:S01]  /*17590*/  MUFU.TANH R67, R67 ;  /* 0x0000004300437308 */ /* 0x000ee20000002400 */
[----:B------:R-:W-:Y:S02]  /*175a0*/  ISETP.GT.AND P3, PT, R54, 0x71, PT ;  /* 0x000000713600780c */ /* 0x000fe40003f64270 */
[----:B0-----:R-:W-:Y:S02]  /*175b0*/  FSEL R77, R77, -INF , P2 ;  /* 0xff8000004d4d7808 */ /* 0x001fe40001000000 */
[----:B------:R-:W-:Y:S01]  /*175c0*/  FMNMX.FTZ R10, R72, R11, !PT ;  /* 0x0000000b480a7209 */ /* 0x000fe20007810000 */
[----:B------:R-:W-:Y:S01]  /*175d0*/  IMAD.MOV.U32 R11, RZ, RZ, 0x40000040 ;  /* 0x40000040ff0b7424 */ /* 0x000fe200078e00ff */
[----:B------:R-:W-:Y:S01]  /*175e0*/  ISETP.GT.AND P2, PT, R54, 0x78, PT ;  /* 0x000000783600780c */ /* 0x000fe20003f44270 */
[----:B------:R-:W-:Y:S01]  /*175f0*/  MUFU.TANH R70, R70 ;  /* 0x0000004600467308 */ /* 0x000fe20000002400 */
[----:B------:R-:W-:-:S02]  /*17600*/  FSEL R73, R73, -INF , P3 ;  /* 0xff80000049497808 */ /* 0x000fc40001800000 */
[----:B------:R-:W-:Y:S02]  /*17610*/  FMNMX.FTZ R10, R77, R10, !PT ;  /* 0x0000000a4d0a7209 */ /* 0x000fe40007810000 */
[C---:B------:R-:W-:Y:S01]  /*17620*/  ISETP.GT.AND P3, PT, R54.reuse, 0x79, PT ;  /* 0x000000793600780c */ /* 0x040fe20003f64270 */
[----:B------:R-:W-:Y:S01]  /*17630*/  VIADD R54, R54, 0x8 ;  /* 0x0000000836367836 */ /* 0x000fe20000000000 */
[----:B-1----:R-:W-:Y:S01]  /*17640*/  FSEL R63, R9, -INF , P2 ;  /* 0xff800000093f7808 */ /* 0x002fe20001000000 */
[----:B------:R-:W0:Y:S01]  /*17650*/  MUFU.TANH R71, R71 ;  /* 0x0000004700477308 */ /* 0x000e220000002400 */
[----:B------:R-:W-:Y:S01]  /*17660*/  FMNMX.FTZ R10, R73, R10, !PT ;  /* 0x0000000a490a7209 */ /* 0x000fe20007810000 */
[----:B------:R-:W-:Y:S02]  /*17670*/  WARPGROUP.DEPBAR.LE gsb0, 0x0 ;  /* 0x00008000000079c5 */ /* 0x000fe40000010000 */
[----:B------:R-:W-:Y:S01]  /*17680*/  WARPGROUP.ARRIVE ;  /* 0x00000000000079c5 */ /* 0x000fe20000000000 */
[----:B------:R-:W-:Y:S01]  /*17690*/  FSEL R62, R85, -INF , P3 ;  /* 0xff800000553e7808 */ /* 0x000fe20001800000 */
[----:B------:R-:W-:Y:S01]  /*176a0*/  FMUL.FTZ R85, R87, UR39 ;  /* 0x0000002757557c20 */ /* 0x000fe20008410000 */
[----:B------:R-:W-:Y:S01]  /*176b0*/  FMNMX.FTZ R9, R63, R10, !PT ;  /* 0x0000000a3f097209 */ /* 0x000fe20007810000 */
[----:B------:R-:W-:Y:S01]  /*176c0*/  MUFU.TANH R74, R74 ;  /* 0x0000004a004a7308 */ /* 0x000fe20000002400 */
[----:B------:R-:W-:Y:S01]  /*176d0*/  ISETP.GT.AND P5, PT, R54, RZ, PT ;  /* 0x000000ff3600720c */ /* 0x000fe20003fa4270 */
[----:B------:R-:W-:Y:S01]  /*176e0*/  HGMMA.64x128x16.F32.BF16 R88, R168, gdesc[UR4].tnspB, R88, gsb0 ;  /* 0x41e00004a8587df0 */ /* 0x000fe20008001858 */
[----:B------:R-:W-:-:S02]  /*176f0*/  FMNMX.FTZ R9, R62, R9, !PT ;  /* 0x000000093e097209 */ /* 0x000fc40007810000 */
[C---:B------:R-:W-:Y:S02]  /*17700*/  ISETP.GT.AND P6, PT, R54.reuse, 0x1, PT ;  /* 0x000000013600780c */ /* 0x040fe40003fc4270 */
[----:B------:R-:W-:Y:S01]  /*17710*/  R2UR UR7, R11 ;  /* 0x000000000b0772ca */ /* 0x000fe200000e0000 */
[----:B------:R-:W1:Y:S01]  /*17720*/  SHFL.BFLY PT, R10, R9, 0x2, 0x1f ;  /* 0x0c401f00090a7f89 */ /* 0x000e6200000e0000 */
[----:B------:R-:W-:Y:S01]  /*17730*/  ISETP.GT.AND P3, PT, R54, 0x8, PT ;  /* 0x000000083600780c */ /* 0x000fe20003f64270 */
[----:B------:R-:W4:Y:S01]  /*17740*/  MUFU.TANH R75, R75 ;  /* 0x0000004b004b7308 */ /* 0x000f220000002400 */
[----:B------:R-:W-:Y:S02]  /*17750*/  FSEL R20, R20, -INF , P6 ;  /* 0xff80000014147808 */ /* 0x000fe40003000000 */
[C---:B------:R-:W-:Y:S02]  /*17760*/  ISETP.GT.AND P4, PT, R54.reuse, 0x9, PT ;  /* 0x000000093600780c */ /* 0x040fe40003f84270 */
[----:B------:R-:W-:-:S02]  /*17770*/  ISETP.GT.AND P6, PT, R54, 0x11, PT ;  /* 0x000000113600780c */ /* 0x000fc40003fc4270 */
[----:B------:R-:W-:Y:S01]  /*17780*/  FSEL R26, R26, -INF , P4 ;  /* 0xff8000001a1a7808 */ /* 0x000fe20002000000 */
[----:B------:R-:W-:Y:S01]  /*17790*/  MUFU.TANH R78, R78 ;  /* 0x0000004e004e7308 */ /* 0x000fe20000002400 */
[----:B------:R-:W-:Y:S02]  /*177a0*/  FSEL R29, R29, -INF , P6 ;  /* 0xff8000001d1d7808 */ /* 0x000fe40003000000 */
[C---:B------:R-:W-:Y:S02]  /*177b0*/  ISETP.GT.AND P4, PT, R54.reuse, 0x19, PT ;  /* 0x000000193600780c */ /* 0x040fe40003f84270 */
[----:B------:R-:W-:Y:S02]  /*177c0*/  ISETP.GT.AND P6, PT, R54, 0x21, PT ;  /* 0x000000213600780c */ /* 0x000fe40003fc4270 */
[----:B------:R-:W-:Y:S01]  /*177d0*/  FSEL R34, R34, -INF , P4 ;  /* 0xff80000022227808 */ /* 0x000fe20002000000 */
[----:B------:R-:W5:Y:S01]  /*177e0*/  MUFU.TANH R79, R79 ;  /* 0x0000004f004f7308 */ /* 0x000f620000002400 */
[----:B------:R-:W-:-:S02]  /*177f0*/  FSEL R38, R38, -INF , P6 ;  /* 0xff80000026267808 */ /* 0x000fc40003000000 */
[C---:B------:R-:W-:Y:S02]  /*17800*/  ISETP.GT.AND P4, PT, R54.reuse, 0x29, PT ;  /* 0x000000293600780c */ /* 0x040fe40003f84270 */
[----:B------:R-:W-:Y:S02]  /*17810*/  ISETP.GT.AND P6, PT, R54, 0x31, PT ;  /* 0x000000313600780c */ /* 0x000fe40003fc4270 */
[----:B-1----:R-:W-:Y:S01]  /*17820*/  FMNMX.FTZ R10, R9, R10, !PT ;  /* 0x0000000a090a7209 */ /* 0x002fe20007810000 */
[----:B------:R-:W1:Y:S01]  /*17830*/  MUFU.TANH R81, R81 ;  /* 0x0000005100517308 */ /* 0x000e620000002400 */
[----:B------:R-:W-:Y:S02]  /*17840*/  FSEL R40, R40, -INF , P4 ;  /* 0xff80000028287808 */ /* 0x000fe40002000000 */
[----:B------:R-:W-:Y:S01]  /*17850*/  FSEL R43, R43, -INF , P6 ;  /* 0xff8000002b2b7808 */ /* 0x000fe20003000000 */
[----:B------:R-:W5:Y:S01]  /*17860*/  SHFL.BFLY PT, R9, R10, 0x1, 0x1f ;  /* 0x0c201f000a097f89 */ /* 0x000f6200000e0000 */
[----:B------:R-:W-:-:S02]  /*17870*/  ISETP.GT.AND P4, PT, R54, 0x39, PT ;  /* 0x000000393600780c */ /* 0x000fc40003f84270 */
[----:B------:R-:W-:Y:S01]  /*17880*/  ISETP.GT.AND P6, PT, R54, 0x41, PT ;  /* 0x000000413600780c */ /* 0x000fe20003fc4270 */
[----:B------:R-:W1:Y:S01]  /*17890*/  MUFU.TANH R82, R82 ;  /* 0x0000005200527308 */ /* 0x000e620000002400 */
[----:B------:R-:W-:Y:S02]  /*178a0*/  FSEL R48, R48, -INF , P4 ;  /* 0xff80000030307808 */ /* 0x000fe40002000000 */
[----:B------:R-:W-:Y:S02]  /*178b0*/  FSEL R52, R52, -INF , P6 ;  /* 0xff80000034347808 */ /* 0x000fe40003000000 */
[C---:B------:R-:W-:Y:S02]  /*178c0*/  ISETP.GT.AND P4, PT, R54.reuse, 0x49, PT ;  /* 0x000000493600780c */ /* 0x040fe40003f84270 */
[----:B------:R-:W-:Y:S01]  /*178d0*/  ISETP.GT.AND P6, PT, R54, 0x51, PT ;  /* 0x000000513600780c */ /* 0x000fe20003fc4270 */
[----:B------:R-:W1:Y:S01]  /*178e0*/  MUFU.TANH R83, R83 ;  /* 0x0000005300537308 */ /* 0x000e620000002400 */
[----:B--2---:R-:W-:-:S02]  /*178f0*/  FSEL R80, R80, -INF , P4 ;  /* 0xff80000050507808 */ /* 0x004fc40002000000 */
[----:B---3--:R-:W-:Y:S02]  /*17900*/  FSEL R67, R67, -INF , P6 ;  /* 0xff80000043437808 */ /* 0x008fe40003000000 */
[C---:B------:R-:W-:Y:S02]  /*17910*/  ISETP.GT.AND P4, PT, R54.reuse, 0x59, PT ;  /* 0x000000593600780c */ /* 0x040fe40003f84270 */
[----:B------:R-:W-:Y:S01]  /*17920*/  ISETP.GT.AND P6, PT, R54, 0x61, PT ;  /* 0x000000613600780c */ /* 0x000fe20003fc4270 */
[----:B------:R-:W2:Y:S01]  /*17930*/  MUFU.TANH R85, R85 ;  /* 0x0000005500557308 */ /* 0x000ea20000002400 */
[----:B0-----:R-:W-:Y:S02]  /*17940*/  FSEL R71, R71, -INF , P4 ;  /* 0xff80000047477808 */ /* 0x001fe40002000000 */
[----:B----4-:R-:W-:Y:S02]  /*17950*/  FSEL R75, R75, -INF , P6 ;  /* 0xff8000004b4b7808 */ /* 0x010fe40003000000 */
[----:B-----5:R-:W-:Y:S01]  /*17960*/  FMNMX.FTZ R194, R10, R9, !PT ;  /* 0x000000090ac27209 */ /* 0x020fe20007810000 */
[----:B------:R-:W-:Y:S01]  /*17970*/  IMAD.U32 R9, RZ, RZ, UR43 ;  /* 0x0000002bff097e24 */ /* 0x000fe2000f8e00ff */
[----:B------:R-:W-:Y:S01]  /*17980*/  ISETP.GT.AND P4, PT, R54, 0x69, PT ;  /* 0x000000693600780c */ /* 0x000fe20003f84270 */
[----:B------:R-:W-:Y:S01]  /*17990*/  VIADD R10, R8, 0x200 ;  /* 0x00000200080a7836 */ /* 0x000fe20000000000 */
[C---:B------:R-:W-:Y:S01]  /*179a0*/  FSETP.NEU.FTZ.AND P2, PT, R194.reuse, -INF , PT ;  /* 0xff800000c200780b */ /* 0x040fe20003f5d000 */
[----:B------:R-:W-:Y:S01]  /*179b0*/  FMUL.FTZ R84, R194, R9 ;  /* 0x00000009c2547220 */ /* 0x000fe20000410000 */
[----:B------:R-:W-:-:S02]  /*179c0*/  FSEL R79, R79, -INF , P4 ;  /* 0xff8000004f4f7808 */ /* 0x000fc40002000000 */
[----:B------:R-:W-:Y:S01]  /*179d0*/  R2UR UR6, R10 ;  /* 0x000000000a0672ca */ /* 0x000fe200000e0000 */
[----:B------:R-:W-:Y:S01]  /*179e0*/  VIADD R10, R8, 0x280 ;  /* 0x00000280080a7836 */ /* 0x000fe20000000000 */
[----:B------:R-:W-:Y:S02]  /*179f0*/  FSEL R84, R84, RZ, P2 ;  /* 0x000000ff54547208 */ /* 0x000fe40001000000 */
[C---:B------:R-:W-:Y:S02]  /*17a00*/  ISETP.GT.AND P6, PT, R54.reuse, 0x71, PT ;  /* 0x000000713600780c */ /* 0x040fe40003fc4270 */
[----:B------:R-:W-:Y:S01]  /*17a10*/  ISETP.GT.AND P4, PT, R54, 0x79, PT ;  /* 0x000000793600780c */ /* 0x000fe20003f84270 */
[-CC-:B------:R-:W-:Y:S01]  /*17a20*/  FFMA.FTZ R180, R0, R9.reuse, -R84.reuse ;  /* 0x0000000900b47223 */ /* 0x180fe20000010854 */
[----:B------:R-:W-:Y:S01]  /*17a30*/  FSEL R0, R2, -INF , P5 ;  /* 0xff80000002007808 */ /* 0x000fe20002800000 */
[-CC-:B------:R-:W-:Y:S01]  /*17a40*/  FFMA.FTZ R176, R28, R9.reuse, -R84.reuse ;  /* 0x000000091cb07223 */ /* 0x180fe20000010854 */
[----:B------:R-:W-:Y:S01]  /*17a50*/  FSEL R28, R21, -INF , P3 ;  /* 0xff800000151c7808 */ /* 0x000fe20001800000 */
[-CC-:B------:R-:W-:Y:S01]  /*17a60*/  FFMA.FTZ R56, R56, R9.reuse, -R84.reuse ;  /* 0x0000000938387223 */ /* 0x180fe20000010854 */
[----:B------:R-:W-:Y:S01]  /*17a70*/  FMNMX.FTZ R11, R0, R12, !PT ;  /* 0x0000000c000b7209 */ /* 0x000fe20007810000 */
[----:B------:R-:W-:Y:S01]  /*17a80*/  MUFU.EX2 R180, R180 ;  /* 0x000000b400b47308 */ /* 0x000fe20000000800 */
[----:B------:R-:W-:Y:S01]  /*17a90*/  ISETP.GT.AND P5, PT, R54, 0x10, PT ;  /* 0x000000103600780c */ /* 0x000fe20003fa4270 */
[--C-:B------:R-:W-:Y:S01]  /*17aa0*/  FFMA.FTZ R182, R24, R9, -R84.reuse ;  /* 0x0000000918b67223 */ /* 0x100fe20000010854 */
[----:B------:R-:W-:Y:S01]  /*17ab0*/  FMNMX.FTZ R11, R20, R11, !PT ;  /* 0x0000000b140b7209 */ /* 0x000fe20007810000 */
[-CC-:B------:R-:W-:Y:S01]  /*17ac0*/  FFMA.FTZ R24, R25, R9.reuse, -R84.reuse ;  /* 0x0000000919187223 */ /* 0x180fe20000010854 */
[----:B------:R-:W-:Y:S01]  /*17ad0*/  FSEL R27, R27, -INF , P5 ;  /* 0xff8000001b1b7808 */ /* 0x000fe20002800000 */
[--C-:B------:R-:W-:Y:S01]  /*17ae0*/  FFMA.FTZ R25, R30, R9, -R84.reuse ;  /* 0x000000091e197223 */ /* 0x100fe20000010854 */
[----:B------:R-:W-:Y:S01]  /*17af0*/  FMNMX.FTZ R11, R28, R11, !PT ;  /* 0x0000000b1c0b7209 */ /* 0x000fe20007810000 */
[----:B------:R-:W-:Y:S01]  /*17b00*/  MUFU.EX2 R56, R56 ;  /* 0x0000003800387308 */ /* 0x000fe20000000800 */
[----:B------:R-:W-:Y:S01]  /*17b10*/  ISETP.GT.AND P3, PT, R54, 0x18, PT ;  /* 0x000000183600780c */ /* 0x000fe20003f64270 */
[--C-:B------:R-:W-:Y:S01]  /*17b20*/  FFMA.FTZ R178, R31, R9, -R84.reuse ;  /* 0x000000091fb27223 */ /* 0x100fe20000010854 */
[----:B------:R-:W-:Y:S01]  /*17b30*/  FMNMX.FTZ R2, R26, R11, !PT ;  /* 0x0000000b1a027209 */ /* 0x000fe20007810000 */
[-CC-:B------:R-:W-:Y:S01]  /*17b40*/  FFMA.FTZ R30, R33, R9.reuse, -R84.reuse ;  /* 0x00000009211e7223 */ /* 0x180fe20000010854 */
[----:B------:R-:W-:Y:S01]  /*17b50*/  FSEL R32, R32, -INF , P3 ;  /* 0xff80000020207808 */ /* 0x000fe20001800000 */
[-CC-:B------:R-:W-:Y:S01]  /*17b60*/  FFMA.FTZ R172, R35, R9.reuse, -R84.reuse ;  /* 0x0000000923ac7223 */ /* 0x180fe20000010854 */
[----:B------:R-:W-:Y:S01]  /*17b70*/  FMNMX.FTZ R2, R27, R2, !PT ;  /* 0x000000021b027209 */ /* 0x000fe20007810000 */
[----:B------:R-:W-:Y:S01]  /*17b80*/  MUFU.EX2 R182, R182 ;  /* 0x000000b600b67308 */ /* 0x000fe20000000800 */
[----:B------:R-:W-:Y:S01]  /*17b90*/  ISETP.GT.AND P5, PT, R54, 0x20, PT ;  /* 0x000000203600780c */ /* 0x000fe20003fa4270 */
[-CC-:B------:R-:W-:Y:S01]  /*17ba0*/  FFMA.FTZ R31, R37, R9.reuse, -R84.reuse ;  /* 0x00000009251f7223 */ /* 0x180fe20000010854 */
        /* <DEDUP_REMOVED lines=27> */
[----:B------:R-:W-:Y:S01]  /*17d60*/  FFMA.FTZ R62, R62, R9, -R84 ;  /* 0x000000093e3e7223 */ /* 0x000fe20000010854 */
[----:B------:R-:W-:Y:S01]  /*17d70*/  FMNMX.FTZ R2, R41, R2, !PT ;  /* 0x0000000229027209 */ /* 0x000fe20007810000 */
[----:B------:R-:W-:Y:S01]  /*17d80*/  MUFU.EX2 R178, R178 ;  /* 0x000000b200b27308 */ /* 0x000fe20000000800 */
[----:B------:R-:W-:-:S02]  /*17d90*/  ISETP.GT.AND P5, PT, R54, 0x40, PT ;  /* 0x000000403600780c */ /* 0x000fc40003fa4270 */
[----:B------:R-:W-:Y:S02]  /*17da0*/  FMNMX.FTZ R11, R43, R2, !PT ;  /* 0x000000022b0b7209 */ /* 0x000fe40007810000 */
[----:B------:R-:W-:Y:S02]  /*17db0*/  FSEL R51, R51, -INF , P5 ;  /* 0xff80000033337808 */ /* 0x000fe40002800000 */
[----:B------:R-:W-:Y:S01]  /*17dc0*/  FMNMX.FTZ R11, R46, R11, !PT ;  /* 0x0000000b2e0b7209 */ /* 0x000fe20007810000 */
[----:B------:R-:W-:Y:S01]  /*17dd0*/  MUFU.EX2 R30, R30 ;  /* 0x0000001e001e7308 */ /* 0x000fe20000000800 */
[----:B------:R-:W-:Y:S02]  /*17de0*/  ISETP.GT.AND P3, PT, R54, 0x48, PT ;  /* 0x000000483600780c */ /* 0x000fe40003f64270 */
[----:B------:R-:W-:Y:S01]  /*17df0*/  FMNMX.FTZ R2, R48, R11, !PT ;  /* 0x0000000b30027209 */ /* 0x000fe20007810000 */
[----:B------:R-:W-:Y:S02]  /*17e00*/  WARPGROUP.DEPBAR.LE gsb0, 0x0 ;  /* 0x00008000000079c5 */ /* 0x000fe40000010000 */
[----:B------:R-:W-:Y:S01]  /*17e10*/  WARPGROUP.ARRIVE ;  /* 0x00000000000079c5 */ /* 0x000fe20000000000 */
[----:B------:R-:W-:Y:S01]  /*17e20*/  FMNMX.FTZ R11, R51, R2, !PT ;  /* 0x00000002330b7209 */ /* 0x000fe20007810000 */
[-CC-:B------:R-:W-:Y:S01]  /*17e30*/  FFMA.FTZ R168, R45, R9.reuse, -R84.reuse ;  /* 0x000000092da87223 */ /* 0x180fe20000010854 */
[----:B------:R-:W-:Y:S01]  /*17e40*/  FSEL R76, R76, -INF , P3 ;  /* 0xff8000004c4c7808 */ /* 0x000fe20001800000 */
[--C-:B------:R-:W-:Y:S01]  /*17e50*/  FFMA.FTZ R45, R60, R9, -R84.reuse ;  /* 0x000000093c2d7223 */ /* 0x100fe20000010854 */
[----:B------:R-:W-:Y:S01]  /*17e60*/  FMNMX.FTZ R11, R52, R11, !PT ;  /* 0x0000000b340b7209 */ /* 0x000fe20007810000 */
[----:B------:R-:W-:Y:S01]  /*17e70*/  HGMMA.64x128x16.F32.BF16 R88, R164, gdesc[UR4].tnspB, R88, gsb0 ;  /* 0x41e00004a4587df0 */ /* 0x000fe20008001858 */
[----:B------:R-:W-:Y:S01]  /*17e80*/  ISETP.GT.AND P5, PT, R54, 0x50, PT ;  /* 0x000000503600780c */ /* 0x000fe20003fa4270 */
[----:B------:R-:W-:Y:S01]  /*17e90*/  MUFU.EX2 R172, R172 ;  /* 0x000000ac00ac7308 */ /* 0x000fe20000000800 */
[----:B------:R-:W-:Y:S01]  /*17ea0*/  FMNMX.FTZ R11, R76, R11, !PT ;  /* 0x0000000b4c0b7209 */ /* 0x000fe20007810000 */
[-CC-:B------:R-:W-:Y:S01]  /*17eb0*/  FFMA.FTZ R170, R49, R9.reuse, -R84.reuse ;  /* 0x0000000931aa7223 */ /* 0x180fe20000010854 */
[----:B------:R-:W-:Y:S01]  /*17ec0*/  FSEL R66, R66, -INF , P5 ;  /* 0xff80000042427808 */ /* 0x000fe20002800000 */
[----:B------:R-:W-:Y:S01]  /*17ed0*/  FFMA.FTZ R49, R65, R9, -R84 ;  /* 0x0000000941317223 */ /* 0x000fe20000010854 */
[----:B------:R-:W-:-:S02]  /*17ee0*/  FMNMX.FTZ R11, R80, R11, !PT ;  /* 0x0000000b500b7209 */ /* 0x000fc40007810000 */
[----:B------:R-:W-:Y:S01]  /*17ef0*/  ISETP.GT.AND P3, PT, R54, 0x58, PT ;  /* 0x000000583600780c */ /* 0x000fe20003f64270 */
[----:B------:R-:W-:Y:S01]  /*17f00*/  MUFU.EX2 R31, R31 ;  /* 0x0000001f001f7308 */ /* 0x000fe20000000800 */
[----:B------:R-:W-:Y:S02]  /*17f10*/  FMNMX.FTZ R2, R66, R11, !PT ;  /* 0x0000000b42027209 */ /* 0x000fe40007810000 */
[----:B------:R-:W-:Y:S02]  /*17f20*/  FSEL R70, R70, -INF , P3 ;  /* 0xff80000046467808 */ /* 0x000fe40001800000 */
[----:B------:R-:W-:Y:S02]  /*17f30*/  FMNMX.FTZ R11, R67, R2, !PT ;  /* 0x00000002430b7209 */ /* 0x000fe40007810000 */
[----:B------:R-:W-:Y:S01]  /*17f40*/  ISETP.GT.AND P5, PT, R54, 0x60, PT ;  /* 0x000000603600780c */ /* 0x000fe20003fa4270 */
[----:B------:R-:W-:Y:S01]  /*17f50*/  MUFU.EX2 R174, R174 ;  /* 0x000000ae00ae7308 */ /* 0x000fe20000000800 */
[----:B------:R-:W-:-:S02]  /*17f60*/  FMNMX.FTZ R2, R70, R11, !PT ;  /* 0x0000000b46027209 */ /* 0x000fc40007810000 */
[----:B------:R-:W-:Y:S02]  /*17f70*/  FSEL R74, R74, -INF , P5 ;  /* 0xff8000004a4a7808 */ /* 0x000fe40002800000 */
[----:B------:R-:W-:Y:S02]  /*17f80*/  FMNMX.FTZ R11, R71, R2, !PT ;  /* 0x00000002470b7209 */ /* 0x000fe40007810000 */
[----:B------:R-:W-:Y:S01]  /*17f90*/  ISETP.GT.AND P3, PT, R54, 0x68, PT ;  /* 0x000000683600780c */ /* 0x000fe20003f64270 */
[----:B------:R-:W-:Y:S01]  /*17fa0*/  MUFU.EX2 R33, R33 ;  /* 0x0000002100217308 */ /* 0x000fe20000000800 */
[----:B------:R-:W-:Y:S02]  /*17fb0*/  FMNMX.FTZ R2, R74, R11, !PT ;  /* 0x0000000b4a027209 */ /* 0x000fe40007810000 */
[----:B------:R-:W-:Y:S02]  /*17fc0*/  FSEL R78, R78, -INF , P3 ;  /* 0xff8000004e4e7808 */ /* 0x000fe40001800000 */
[----:B------:R-:W-:-:S02]  /*17fd0*/  FMNMX.FTZ R11, R75, R2, !PT ;  /* 0x000000024b0b7209 */ /* 0x000fc40007810000 */
[----:B------:R-:W-:Y:S01]  /*17fe0*/  R2UR UR6, R10 ;  /* 0x000000000a0672ca */ /* 0x000fe200000e0000 */
[----:B------:R-:W-:Y:S01]  /*17ff0*/  VIADD R10, R8, 0x300 ;  /* 0x00000300080a7836 */ /* 0x000fe20000000000 */
[----:B------:R-:W-:Y:S01]  /*18000*/  FMNMX.FTZ R2, R78, R11, !PT ;  /* 0x0000000b4e027209 */ /* 0x000fe20007810000 */
[----:B------:R-:W-:Y:S01]  /*18010*/  IMAD.MOV.U32 R11, RZ, RZ, 0x40000040 ;  /* 0x40000040ff0b7424 */ /* 0x000fe200078e00ff */
[----:B------:R-:W-:Y:S01]  /*18020*/  ISETP.GT.AND P5, PT, R54, 0x70, PT ;  /* 0x000000703600780c */ /* 0x000fe20003fa4270 */
[----:B------:R-:W-:Y:S01]  /*18030*/  MUFU.EX2 R168, R168 ;  /* 0x000000a800a87308 */ /* 0x000fe20000000800 */
[----:B------:R-:W-:Y:S02]  /*18040*/  FMNMX.FTZ R2, R79, R2, !PT ;  /* 0x000000024f027209 */ /* 0x000fe40007810000 */
[----:B------:R-:W-:Y:S02]  /*18050*/  R2UR UR7, R11 ;  /* 0x000000000b0772ca */ /* 0x000fe400000e0000 */
[----:B-1----:R-:W-:-:S02]  /*18060*/  FSEL R81, R81, -INF , P5 ;  /* 0xff80000051517808 */ /* 0x002fc40002800000 */
[----:B------:R-:W-:Y:S01]  /*18070*/  ISETP.GT.AND P3, PT, R54, 0x78, PT ;  /* 0x000000783600780c */ /* 0x000fe20003f64270 */
[----:B------:R-:W-:Y:S01]  /*18080*/  MUFU.EX2 R35, R35 ;  /* 0x0000002300237308 */ /* 0x000fe20000000800 */
[----:B------:R-:W-:Y:S01]  /*18090*/  FSEL R82, R82, -INF , P6 ;  /* 0xff80000052527808 */ /* 0x000fe20003000000 */
[----:B------:R-:W-:Y:S01]  /*180a0*/  FFMA.FTZ R54, R72, R9, -R84 ;  /* 0x0000000948367223 */ /* 0x000fe20000010854 */
[----:B------:R-:W-:Y:S02]  /*180b0*/  FMNMX.FTZ R21, R81, R2, !PT ;  /* 0x0000000251157209 */ /* 0x000fe40007810000 */
[----:B------:R-:W-:Y:S02]  /*180c0*/  FSEL R83, R83, -INF , P3 ;  /* 0xff80000053537808 */ /* 0x000fe40001800000 */
[----:B------:R-:W-:Y:S01]  /*180d0*/  FMNMX.FTZ R2, R82, R21, !PT ;  /* 0x0000001552027209 */ /* 0x000fe20007810000 */
[----:B------:R-:W-:Y:S01]  /*180e0*/  MUFU.EX2 R170, R170 ;  /* 0x000000aa00aa7308 */ /* 0x000fe20000000800 */
[----:B--2---:R-:W-:-:S02]  /*180f0*/  FSEL R85, R85, -INF , P4 ;  /* 0xff80000055557808 */ /* 0x004fc40002000000 */
        /* <DEDUP_REMOVED lines=13> */
[----:B0-----:R-:W-:Y:S01]  /*181d0*/  FMNMX.FTZ R21, R11, R2, !PT ;  /* 0x000000020b157209 */ /* 0x001fe20007810000 */
[----:B------:R-:W-:Y:S01]  /*181e0*/  IMAD.MOV.U32 R11, RZ, RZ, 0x40000040 ;  /* 0x40000040ff0b7424 */ /* 0x000fe200078e00ff */
[----:B------:R-:W-:-:S02]  /*181f0*/  FSEL R2, R194, RZ, P2 ;  /* 0x000000ffc2027208 */ /* 0x000fc40001000000 */
[C---:B------:R-:W-:Y:S01]  /*18200*/  FSETP.NEU.FTZ.AND P2, PT, R21.reuse, -INF , PT ;  /* 0xff8000001500780b */ /* 0x040fe20003f5d000 */
[-C--:B------:R-:W-:Y:S02]  /*18210*/  FMUL.FTZ R60, R21, R9.reuse ;  /* 0x00000009153c7220 */ /* 0x080fe40000410000 */
[----:B------:R-:W-:Y:S01]  /*18220*/  FADD.FTZ R2, -R2, R7 ;  /* 0x0000000702027221 */ /* 0x000fe20000010100 */
[----:B------:R-:W-:Y:S02]  /*18230*/  MUFU.EX2 R55, R55 ;  /* 0x0000003700377308 */ /* 0x000fe40000000800 */
[----:B------:R-:W-:Y:S01]  /*18240*/  FSEL R60, R60, RZ, P2 ;  /* 0x000000ff3c3c7208 */ /* 0x000fe20001000000 */
[----:B------:R-:W-:-:S04]  /*18250*/  FMUL.FTZ R2, R2, R9 ;  /* 0x0000000902027220 */ /* 0x000fc80000410000 */
        /* <DEDUP_REMOVED lines=8> */
[----:B------:R-:W-:Y:S02]  /*182e0*/  WARPGROUP.DEPBAR.LE gsb0, 0x0 ;  /* 0x00008000000079c5 */ /* 0x000fe40000010000 */
[----:B------:R-:W-:Y:S01]  /*182f0*/  WARPGROUP.ARRIVE ;  /* 0x00000000000079c5 */ /* 0x000fe20000000000 */
[----:B------:R-:W-:Y:S01]  /*18300*/  MUFU.EX2 R181, R181 ;  /* 0x000000b500b57308 */ /* 0x000fe20000000800 */
[-CC-:B------:R-:W-:Y:S01]  /*18310*/  FFMA.FTZ R28, R34, R9.reuse, -R60.reuse ;  /* 0x00000009221c7223 */ /* 0x180fe2000001083c */
[-CC-:B------:R-:W-:Y:S01]  /*18320*/  FFMA.FTZ R173, R36, R9.reuse, -R60.reuse ;  /* 0x0000000924ad7223 */ /* 0x180fe2000001083c */
[-C--:B------:R-:W-:Y:S01]  /*18330*/  FFMA.FTZ R29, R38, R9.reuse, -R60 ;  /* 0x00000009261d7223 */ /* 0x080fe2000001083c */
[-C--:B------:R-:W-:Y:S01]  /*18340*/  FFMA.FTZ R164, R53, R9.reuse, -R84 ;  /* 0x0000000935a47223 */ /* 0x080fe20000010854 */
[----:B------:R-:W-:Y:S01]  /*18350*/  HGMMA.64x128x16.F32.BF16 R88, R160, gdesc[UR4].tnspB, R88, gsb0 ;  /* 0x41e00004a0587df0 */ /* 0x000fe20008001858 */
[----:B------:R-:W-:Y:S01]  /*18360*/  R2UR UR6, R10 ;  /* 0x000000000a0672ca */ /* 0x000fe200000e0000 */
[----:B------:R-:W-:Y:S01]  /*18370*/  VIADD R10, R8, 0x380 ;  /* 0x00000380080a7836 */ /* 0x000fe20000000000 */
[----:B------:R-:W-:Y:S01]  /*18380*/  R2UR UR7, R11 ;  /* 0x000000000b0772ca */ /* 0x000fe200000e0000 */
[----:B------:R-:W-:Y:S01]  /*18390*/  MUFU.EX2 R20, R20 ;  /* 0x0000001400147308 */ /* 0x000fe20000000800 */
[----:B------:R-:W-:Y:S01]  /*183a0*/  FSEL R11, R21, RZ, P2 ;  /* 0x000000ff150b7208 */ /* 0x000fe20001000000 */
[-CC-:B------:R-:W-:Y:S01]  /*183b0*/  FFMA.FTZ R175, R39, R9.reuse, -R60.reuse ;  /* 0x0000000927af7223 */ /* 0x180fe2000001083c */
[-C--:B------:R-:W-:Y:S01]  /*183c0*/  FFMA.FTZ R32, R40, R9.reuse, -R60 ;  /* 0x0000000928207223 */ /* 0x080fe2000001083c */
[-C--:B------:R-:W-:Y:S01]  /*183d0*/  FFMA.FTZ R166, R57, R9.reuse, -R84 ;  /* 0x0000000939a67223 */ /* 0x080fe20000010854 */
[-C--:B------:R-:W-:Y:S01]  /*183e0*/  FFMA.FTZ R169, R41, R9.reuse, -R60 ;  /* 0x0000000929a97223 */ /* 0x080fe2000001083c */
[----:B------:R-:W-:Y:S01]  /*183f0*/  FADD.FTZ R0, -R11, R12 ;  /* 0x0000000c0b007221 */ /* 0x000fe20000010100 */
[----:B0-----:R-:W-:Y:S01]  /*18400*/  FFMA.FTZ R11, R2, R4, R180 ;  /* 0x00000004020b7223 */ /* 0x001fe200000100b4 */
[----:B------:R-:W-:Y:S01]  /*18410*/  MUFU.EX2 R183, R183 ;  /* 0x000000b700b77308 */ /* 0x000fe20000000800 */
[-CC-:B------:R-:W-:Y:S01]  /*18420*/  FFMA.FTZ R34, R43, R9.reuse, -R60.reuse ;  /* 0x000000092b227223 */ /* 0x180fe2000001083c */
[-C--:B------:R-:W-:Y:S01]  /*18430*/  FMUL.FTZ R0, R0, R9.reuse ;  /* 0x0000000900007220 */ /* 0x080fe20000410000 */
[----:B------:R-:W-:Y:S01]  /*18440*/  FADD.FTZ R11, R56, R11 ;  /* 0x0000000b380b7221 */ /* 0x000fe20000010000 */
[-CC-:B------:R-:W-:Y:S01]  /*18450*/  FFMA.FTZ R171, R46, R9.reuse, -R60.reuse ;  /* 0x000000092eab7223 */ /* 0x180fe2000001083c */
[-CC-:B------:R-:W-:Y:S01]  /*18460*/  FFMA.FTZ R48, R48, R9.reuse, -R60.reuse ;  /* 0x0000000930307223 */ /* 0x180fe2000001083c */
[-CC-:B------:R-:W-:Y:S01]  /*18470*/  FFMA.FTZ R165, R51, R9.reuse, -R60.reuse ;  /* 0x0000000933a57223 */ /* 0x180fe2000001083c */
[----:B------:R-:W-:Y:S01]  /*18480*/  FADD.FTZ R11, R182, R11 ;  /* 0x0000000bb60b7221 */ /* 0x000fe20000010000 */
[----:B------:R-:W0:Y:S01]  /*18490*/  MUFU.EX2 R0, R0 ;  /* 0x0000000000007308 */ /* 0x000e220000000800 */
[-CC-:B------:R-:W-:Y:S01]  /*184a0*/  FFMA.FTZ R8, R52, R9.reuse, -R60.reuse ;  /* 0x0000000934087223 */ /* 0x180fe2000001083c */
[-C--:B------:R-:W-:Y:S01]  /*184b0*/  FFMA.FTZ R167, R76, R9.reuse, -R60 ;  /* 0x000000094ca77223 */ /* 0x080fe2000001083c */
[----:B------:R-:W-:Y:S01]  /*184c0*/  FADD.FTZ R11, R24, R11 ;  /* 0x0000000b180b7221 */ /* 0x000fe20000010000 */
[-CC-:B------:R-:W-:Y:S01]  /*184d0*/  FFMA.FTZ R53, R69, R9.reuse, -R84.reuse ;  /* 0x0000000945357223 */ /* 0x180fe20000010854 */
[-C--:B------:R-:W-:Y:S01]  /*184e0*/  FFMA.FTZ R57, R73, R9.reuse, -R84 ;  /* 0x0000000949397223 */ /* 0x080fe20000010854 */
[-CC-:B------:R-:W-:Y:S01]  /*184f0*/  FFMA.FTZ R38, R75, R9.reuse, -R60.reuse ;  /* 0x000000094b267223 */ /* 0x180fe2000001083c */
[----:B------:R-:W-:Y:S01]  /*18500*/  FADD.FTZ R4, R176, R11 ;  /* 0x0000000bb0047221 */ /* 0x000fe20000010000 */
[----:B------:R-:W-:Y:S01]  /*18510*/  IMAD.MOV.U32 R11, RZ, RZ, 0x40000040 ;  /* 0x40000040ff0b7424 */ /* 0x000fe200078e00ff */
[----:B------:R-:W1:Y:S01]  /*18520*/  MUFU.EX2 R26, R26 ;  /* 0x0000001a001a7308 */ /* 0x000e620000000800 */
[-CC-:B------:R-:W-:Y:S01]  /*18530*/  FFMA.FTZ R79, R79, R9.reuse, -R60.reuse ;  /* 0x000000094f4f7223 */ /* 0x180fe2000001083c */
[----:B------:R-:W-:Y:S01]  /*18540*/  F2FP.BF16.F32.PACK_AB R182, R24, R182 ;  /* 0x000000b618b6723e */ /* 0x000fe200000010ff */
[-CC-:B------:R-:W-:Y:S01]  /*18550*/  FFMA.FTZ R81, R81, R9.reuse, -R60.reuse ;  /* 0x0000000951517223 */ /* 0x180fe2000001083c */
[-CC-:B------:R-:W-:Y:S01]  /*18560*/  FFMA.FTZ R82, R82, R9.reuse, -R60.reuse ;  /* 0x0000000952527223 */ /* 0x180fe2000001083c */
[----:B------:R-:W-:Y:S01]  /*18570*/  FFMA.FTZ R83, R83, R9, -R60 ;  /* 0x0000000953537223 */ /* 0x000fe2000001083c */
[C---:B------:R-:W-:Y:S01]  /*18580*/  ISETP.GT.AND P2, PT, R6.reuse, R13, PT ;  /* 0x0000000d0600720c */ /* 0x040fe20003f44270 */
[----:B------:R-:W-:Y:S01]  /*18590*/  VIADD R6, R6, 0xffffffff ;  /* 0xffffffff06067836 */ /* 0x000fe20000000000 */
[----:B------:R-:W2:Y:S01]  /*185a0*/  MUFU.EX2 R177, R177 ;  /* 0x000000b100b17308 */ /* 0x000ea20000000800 */
[----:B0-----:R-:W-:Y:S01]  /*185b0*/  FFMA.FTZ R3, R0, R3, R181 ;  /* 0x0000000300037223 */ /* 0x001fe200000100b5 */
[----:B------:R-:W-:-:S02]  /*185c0*/  F2FP.BF16.F32.PACK_AB R181, R20, R181 ;  /* 0x000000b514b5723e */ /* 0x000fc400000010ff */
[----:B------:R-:W-:Y:S02]  /*185d0*/  F2FP.BF16.F32.PACK_AB R180, R56, R180 ;  /* 0x000000b438b4723e */ /* 0x000fe400000010ff */
[----:B------:R-:W-:Y:S02]  /*185e0*/  F2FP.BF16.F32.PACK_AB R176, R25, R176 ;  /* 0x000000b019b0723e */ /* 0x000fe400000010ff */
[----:B------:R-:W0:Y:S08]  /*185f0*/  MUFU.EX2 R27, R27 ;  /* 0x0000001b001b7308 */ /* 0x000e300000000800 */
[----:B------:R-:W3:Y:S08]  /*18600*/  MUFU.EX2 R179, R179 ;  /* 0x000000b300b37308 */ /* 0x000ef00000000800 */
        /* <DEDUP_REMOVED lines=9> */
[----:B------:R-:W-:Y:S08]  /*186a0*/  MUFU.EX2 R171, R171 ;  /* 0x000000ab00ab7308 */ /* 0x000ff00000000800 */
[----:B------:R-:W-:Y:S01]  /*186b0*/  MUFU.EX2 R12, R48 ;  /* 0x00000030000c7308 */ /* 0x000fe20000000800 */
[----:B------:R-:W-:-:S02]  /*186c0*/  WARPGROUP.DEPBAR.LE gsb0, 0x0 ;  /* 0x00008000000079c5 */ /* 0x000fc40000010000 */
[----:B------:R-:W-:Y:S01]  /*186d0*/  WARPGROUP.ARRIVE ;  /* 0x00000000000079c5 */ /* 0x000fe20000000000 */
[-CC-:B------:R-:W-:Y:S01]  /*186e0*/  FFMA.FTZ R160, R59, R9.reuse, -R84.reuse ;  /* 0x000000093ba07223 */ /* 0x180fe20000010854 */
[-C--:B------:R-:W-:Y:S01]  /*186f0*/  FFMA.FTZ R162, R61, R9.reuse, -R84 ;  /* 0x000000093da27223 */ /* 0x080fe20000010854 */
[-CC-:B------:R-:W-:Y:S01]  /*18700*/  FFMA.FTZ R161, R66, R9.reuse, -R60.reuse ;  /* 0x0000000942a17223 */ /* 0x180fe2000001083c */
[-CC-:B------:R-:W-:Y:S01]  /*18710*/  FFMA.FTZ R163, R70, R9.reuse, -R60.reuse ;  /* 0x0000000946a37223 */ /* 0x180fe2000001083c */
[----:B------:R-:W-:Y:S01]  /*18720*/  MUFU.EX2 R165, R165 ;  /* 0x000000a500a57308 */ /* 0x000fe20000000800 */
[----:B------:R-:W-:Y:S01]  /*18730*/  HGMMA.64x128x16.F32.BF16 R88, R156, gdesc[UR4].tnspB, R88, gsb0 ;  /* 0x41e000049c587df0 */ /* 0x000fe20008001858 */
[----:B------:R-:W-:Y:S01]  /*18740*/  R2UR UR6, R10 ;  /* 0x000000000a0672ca */ /* 0x000fe200000e0000 */
[----:B------:R-:W-:Y:S01]  /*18750*/  FFMA.FTZ R10, R80, R9, -R60 ;  /* 0x00000009500a7223 */ /* 0x000fe2000001083c */
[----:B------:R-:W-:Y:S01]  /*18760*/  R2UR UR7, R11 ;  /* 0x000000000b0772ca */ /* 0x000fe200000e0000 */
[----:B------:R-:W-:Y:S01]  /*18770*/  FADD.FTZ R11, R25, R4 ;  /* 0x00000004190b7221 */ /* 0x000fe20000010000 */
[----:B------:R-:W-:Y:S01]  /*18780*/  FADD.FTZ R4, R20, R3 ;  /* 0x0000000314047221 */ /* 0x000fe20000010000 */
[----:B------:R-:W-:Y:S01]  /*18790*/  IMAD.MOV.U32 R20, RZ, RZ, R185 ;  /* 0x000000ffff147224 */ /* 0x000fe200078e00b9 */
[----:B------:R-:W5:Y:S01]  /*187a0*/  MUFU.EX2 R160, R160 ;  /* 0x000000a000a07308 */ /* 0x000f620000000800 */
[----:B------:R-:W-:Y:S01]  /*187b0*/  FADD.FTZ R11, R178, R11 ;  /* 0x0000000bb20b7221 */ /* 0x000fe20000010000 */
[----:B------:R-:W-:Y:S01]  /*187c0*/  FADD.FTZ R3, R183, R4 ;  /* 0x00000004b7037221 */ /* 0x000fe20000010000 */
[----:B------:R-:W-:-:S02]  /*187d0*/  F2FP.BF16.F32.PACK_AB R178, R30, R178 ;  /* 0x000000b21eb2723e */ /* 0x000fc400000010ff */
[----:B------:R-:W-:Y:S01]  /*187e0*/  FADD.FTZ R11, R30, R11 ;  /* 0x0000000b1e0b7221 */ /* 0x000fe20000010000 */
[C---:B-1----:R-:W-:Y:S01]  /*187f0*/  FADD.FTZ R4, R26.reuse, R3 ;  /* 0x000000031a047221 */ /* 0x042fe20000010000 */
[----:B------:R-:W-:Y:S01]  /*18800*/  F2FP.BF16.F32.PACK_AB R183, R26, R183 ;  /* 0x000000b71ab7723e */ /* 0x000fe200000010ff */
[----:B------:R-:W1:Y:S01]  /*18810*/  MUFU.EX2 R162, R162 ;  /* 0x000000a200a27308 */ /* 0x000e620000000800 */
[----:B------:R-:W-:Y:S01]  /*18820*/  FADD.FTZ R36, R172, R11 ;  /* 0x0000000bac247221 */ /* 0x000fe20000010000 */
[----:B--2---:R-:W-:Y:S01]  /*18830*/  FADD.FTZ R4, R177, R4 ;  /* 0x00000004b1047221 */ /* 0x004fe20000010000 */
[C---:B------:R-:W-:Y:S02]  /*18840*/  F2FP.BF16.F32.PACK_AB R172, R31.reuse, R172 ;  /* 0x000000ac1fac723e */ /* 0x040fe400000010ff */
[----:B------:R-:W-:Y:S01]  /*18850*/  FADD.FTZ R11, R31, R36 ;  /* 0x000000241f0b7221 */ /* 0x000fe20000010000 */
[C---:B0-----:R-:W-:Y:S01]  /*18860*/  FADD.FTZ R4, R27.reuse, R4 ;  /* 0x000000041b047221 */ /* 0x041fe20000010000 */
[----:B------:R-:W-:Y:S01]  /*18870*/  F2FP.BF16.F32.PACK_AB R177, R27, R177 ;  /* 0x000000b11bb1723e */ /* 0x000fe200000010ff */
[----:B------:R-:W0:Y:S01]  /*18880*/  MUFU.EX2 R8, R8 ;  /* 0x0000000800087308 */ /* 0x000e220000000800 */
[----:B------:R-:W-:Y:S01]  /*18890*/  FADD.FTZ R36, R174, R11 ;  /* 0x0000000bae247221 */ /* 0x000fe20000010000 */
[----:B------:R-:W-:-:S03]  /*188a0*/  F2FP.BF16.F32.PACK_AB R174, R33, R174 ;  /* 0x000000ae21ae723e */ /* 0x000fc600000010ff */
[----:B------:R-:W-:-:S03]  /*188b0*/  FADD.FTZ R3, R33, R36 ;  /* 0x0000002421037221 */ /* 0x000fc60000010000 */
[----:B------:R-:W2:Y:S01]  /*188c0*/  MUFU.EX2 R167, R167 ;  /* 0x000000a700a77308 */ /* 0x000ea20000000800 */
[----:B------:R-:W-:Y:S01]  /*188d0*/  FADD.FTZ R36, R168, R3 ;  /* 0x00000003a8247221 */ /* 0x000fe20000010000 */
[----:B---3--:R-:W-:Y:S01]  /*188e0*/  FADD.FTZ R3, R179, R4 ;  /* 0x00000004b3037221 */ /* 0x008fe20000010000 */
[C---:B------:R-:W-:Y:S02]  /*188f0*/  F2FP.BF16.F32.PACK_AB R168, R35.reuse, R168 ;  /* 0x000000a823a8723e */ /* 0x040fe400000010ff */
[----:B------:R-:W-:Y:S01]  /*18900*/  FADD.FTZ R11, R35, R36 ;  /* 0x00000024230b7221 */ /* 0x000fe20000010000 */
[C---:B----4-:R-:W-:Y:S01]  /*18910*/  FADD.FTZ R4, R28.reuse, R3 ;  /* 0x000000031c047221 */ /* 0x050fe20000010000 */
[----:B------:R-:W-:Y:S01]  /*18920*/  F2FP.BF16.F32.PACK_AB R179, R28, R179 ;  /* 0x000000b31cb3723e */ /* 0x000fe200000010ff */
[----:B------:R-:W3:Y:S01]  /*18930*/  MUFU.EX2 R10, R10 ;  /* 0x0000000a000a7308 */ /* 0x000ee20000000800 */
[----:B------:R-:W-:Y:S01]  /*18940*/  FADD.FTZ R36, R170, R11 ;  /* 0x0000000baa247221 */ /* 0x000fe20000010000 */
[----:B-----5:R-:W-:Y:S01]  /*18950*/  FADD.FTZ R4, R173, R4 ;  /* 0x00000004ad047221 */ /* 0x020fe20000010000 */
[----:B------:R-:W-:-:S02]  /*18960*/  F2FP.BF16.F32.PACK_AB R170, R37, R170 ;  /* 0x000000aa25aa723e */ /* 0x000fc400000010ff */
[----:B------:R-:W-:Y:S01]  /*18970*/  FADD.FTZ R3, R37, R36 ;  /* 0x0000002425037221 */ /* 0x000fe20000010000 */
[----:B------:R-:W-:Y:S01]  /*18980*/  FADD.FTZ R4, R29, R4 ;  /* 0x000000041d047221 */ /* 0x000fe20000010000 */
[----:B------:R-:W-:Y:S01]  /*18990*/  FFMA.FTZ R36, R71, R9, -R60 ;  /* 0x0000000947247223 */ /* 0x000fe2000001083c */
[----:B------:R-:W4:Y:S01]  /*189a0*/  MUFU.EX2 R53, R53 ;  /* 0x0000003500357308 */ /* 0x000f220000000800 */
[----:B------:R-:W-:Y:S01]  /*189b0*/  FADD.FTZ R11, R164, R3 ;  /* 0x00000003a40b7221 */ /* 0x000fe20000010000 */
[----:B------:R-:W-:Y:S01]  /*189c0*/  FADD.FTZ R3, R175, R4 ;  /* 0x00000004af037221 */ /* 0x000fe20000010000 */
[C---:B------:R-:W-:Y:S02]  /*189d0*/  F2FP.BF16.F32.PACK_AB R164, R42.reuse, R164 ;  /* 0x000000a42aa4723e */ /* 0x040fe400000010ff */
[----:B------:R-:W-:Y:S01]  /*189e0*/  FADD.FTZ R11, R42, R11 ;  /* 0x0000000b2a0b7221 */ /* 0x000fe20000010000 */
[----:B------:R-:W-:Y:S01]  /*189f0*/  FADD.FTZ R4, R32, R3 ;  /* 0x0000000320047221 */ /* 0x000fe20000010000 */
[----:B------:R-:W-:Y:S01]  /*18a00*/  F2FP.BF16.F32.PACK_AB R173, R29, R173 ;  /* 0x000000ad1dad723e */ /* 0x000fe200000010ff */
[----:B------:R-:W5:Y:S01]  /*18a10*/  MUFU.EX2 R161, R161 ;  /* 0x000000a100a17308 */ /* 0x000f620000000800 */
[----:B------:R-:W-:Y:S01]  /*18a20*/  FADD.FTZ R11, R166, R11 ;  /* 0x0000000ba60b7221 */ /* 0x000fe20000010000 */
[----:B------:R-:W-:Y:S01]  /*18a30*/  FADD.FTZ R3, R169, R4 ;  /* 0x00000004a9037221 */ /* 0x000fe20000010000 */
[----:B------:R-:W-:-:S02]  /*18a40*/  F2FP.BF16.F32.PACK_AB R166, R44, R166 ;  /* 0x000000a62ca6723e */ /* 0x000fc400000010ff */
[----:B------:R-:W-:Y:S01]  /*18a50*/  FADD.FTZ R11, R44, R11 ;  /* 0x0000000b2c0b7221 */ /* 0x000fe20000010000 */
[----:B------:R-:W-:Y:S01]  /*18a60*/  FADD.FTZ R4, R34, R3 ;  /* 0x0000000322047221 */ /* 0x000fe20000010000 */
[----:B------:R-:W-:Y:S01]  /*18a70*/  F2FP.BF16.F32.PACK_AB R175, R32, R175 ;  /* 0x000000af20af723e */ /* 0x000fe200000010ff */
[----:B------:R-:W-:Y:S01]  /*18a80*/  MUFU.EX2 R163, R163 ;  /* 0x000000a300a37308 */ /* 0x000fe20000000800 */
[----:B------:R-:W-:Y:S01]  /*18a90*/  FADD.FTZ R40, R160, R11 ;  /* 0x0000000ba0287221 */ /* 0x000fe20000010000 */
[----:B------:R-:W-:Y:S01]  /*18aa0*/  FADD.FTZ R3, R171, R4 ;  /* 0x00000004ab037221 */ /* 0x000fe20000010000 */
[C---:B------:R-:W-:Y:S02]  /*18ab0*/  F2FP.BF16.F32.PACK_AB R171, R12.reuse, R171 ;  /* 0x000000ab0cab723e */ /* 0x040fe400000010ff */
[C---:B------:R-:W-:Y:S01]  /*18ac0*/  FADD.FTZ R11, R45.reuse, R40 ;  /* 0x000000282d0b7221 */ /* 0x040fe20000010000 */
[----:B------:R-:W-:Y:S01]  /*18ad0*/  FADD.FTZ R4, R12, R3 ;  /* 0x000000030c047221 */ /* 0x000fe20000010000 */
[----:B------:R-:W-:Y:S01]  /*18ae0*/  F2FP.BF16.F32.PACK_AB R160, R45, R160 ;  /* 0x000000a02da0723e */ /* 0x000fe200000010ff */
[----:B------:R-:W5:Y:S01]  /*18af0*/  MUFU.EX2 R57, R57 ;  /* 0x0000003900397308 */ /* 0x000f620000000800 */
[----:B-1----:R-:W-:Y:S01]  /*18b00*/  FADD.FTZ R40, R162, R11 ;  /* 0x0000000ba2287221 */ /* 0x002fe20000010000 */
[----:B------:R-:W-:Y:S01]  /*18b10*/  FADD.FTZ R3, R165, R4 ;  /* 0x00000004a5037221 */ /* 0x000fe20000010000 */
[----:B------:R-:W-:Y:S01]  /*18b20*/  F2FP.BF16.F32.PACK_AB R162, R47, R162 ;  /* 0x000000a22fa2723e */ /* 0x000fe200000010ff */
[----:B------:R-:W-:-:S02]  /*18b30*/  IMAD.MOV.U32 R12, RZ, RZ, R21 ;  /* 0x000000ffff0c7224 */ /* 0x000fc400078e0015 */
[----:B------:R-:W-:Y:S01]  /*18b40*/  FADD.FTZ R40, R47, R40 ;  /* 0x000000282f287221 */ /* 0x000fe20000010000 */
[----:B0-----:R-:W-:Y:S01]  /*18b50*/  FADD.FTZ R4, R8, R3 ;  /* 0x0000000308047221 */ /* 0x001fe20000010000 */
[----:B------:R-:W-:Y:S01]  /*18b60*/  F2FP.BF16.F32.PACK_AB R169, R34, R169 ;  /* 0x000000a922a9723e */ /* 0x000fe200000010ff */
[----:B------:R-:W-:Y:S01]  /*18b70*/  MUFU.EX2 R36, R36 ;  /* 0x0000002400247308 */ /* 0x000fe20000000800 */
[----:B------:R-:W-:Y:S01]  /*18b80*/  FADD.FTZ R11, R49, R40 ;  /* 0x00000028310b7221 */ /* 0x000fe20000010000 */
[----:B--2---:R-:W-:Y:S01]  /*18b90*/  FADD.FTZ R3, R167, R4 ;  /* 0x00000004a7037221 */ /* 0x004fe20000010000 */
[----:B------:R-:W-:Y:S02]  /*18ba0*/  F2FP.BF16.F32.PACK_AB R165, R8, R165 ;  /* 0x000000a508a5723e */ /* 0x000fe400000010ff */
[----:B------:R-:W-:Y:S01]  /*18bb0*/  FADD.FTZ R30, R50, R11 ;  /* 0x0000000b321e7221 */ /* 0x000fe20000010000 */
[C---:B---3--:R-:W-:Y:S01]  /*18bc0*/  FADD.FTZ R4, R10.reuse, R3 ;  /* 0x000000030a047221 */ /* 0x048fe20000010000 */
[----:B------:R-:W-:Y:S01]  /*18bd0*/  F2FP.BF16.F32.PACK_AB R167, R10, R167 ;  /* 0x000000a70aa7723e */ /* 0x000fe200000010ff */
[----:B------:R-:W0:Y:S01]  /*18be0*/  MUFU.EX2 R58, R58 ;  /* 0x0000003a003a7308 */ /* 0x000e220000000800 */
[----:B----4-:R-:W-:Y:S01]  /*18bf0*/  FADD.FTZ R11, R53, R30 ;  /* 0x0000001e350b7221 */ /* 0x010fe20000010000 */
[----:B-----5:R-:W-:-:S03]  /*18c00*/  FADD.FTZ R3, R161, R4 ;  /* 0x00000004a1037221 */ /* 0x020fc60000010000 */
[----:B------:R-:W-:-:S03]  /*18c10*/  FADD.FTZ R30, R54, R11 ;  /* 0x0000000b361e7221 */ /* 0x000fc60000010000 */
[----:B------:R-:W1:Y:S01]  /*18c20*/  MUFU.EX2 R7, R62 ;  /* 0x0000003e00077308 */ /* 0x000e620000000800 */
[----:B------:R-:W-:-:S04]  /*18c30*/  FADD.FTZ R30, R55, R30 ;  /* 0x0000001e371e7221 */ /* 0x000fc80000010000 */
[----:B------:R-:W-:-:S03]  /*18c40*/  FADD.FTZ R11, R57, R30 ;  /* 0x0000001e390b7221 */ /* 0x000fc60000010000 */
[----:B------:R-:W-:Y:S01]  /*18c50*/  MUFU.EX2 R38, R38 ;  /* 0x0000002600267308 */ /* 0x000fe20000000800 */
[----:B0-----:R-:W-:-:S07]  /*18c60*/  FADD.FTZ R30, R58, R11 ;  /* 0x0000000b3a1e7221 */ /* 0x001fce0000010000 */
[----:B------:R-:W-:Y:S08]  /*18c70*/  MUFU.EX2 R24, R79 ;  /* 0x0000004f00187308 */ /* 0x000ff00000000800 */
[----:B------:R-:W-:Y:S08]  /*18c80*/  MUFU.EX2 R40, R81 ;  /* 0x0000005100287308 */ /* 0x000ff00000000800 */
[----:B------:R-:W0:Y:S08]  /*18c90*/  MUFU.EX2 R82, R82 ;  /* 0x0000005200527308 */ /* 0x000e300000000800 */
[----:B------:R-:W-:Y:S01]  /*18ca0*/  MUFU.EX2 R42, R83 ;  /* 0x00000053002a7308 */ /* 0x000fe20000000800 */
[----:B------:R-:W-:-:S02]  /*18cb0*/  WARPGROUP.DEPBAR.LE gsb0, 0x0 ;  /* 0x00008000000079c5 */ /* 0x000fc40000010000 */
[----:B------:R-:W-:Y:S01]  /*18cc0*/  WARPGROUP.ARRIVE ;  /* 0x00000000000079c5 */ /* 0x000fe20000000000 */
[-CC-:B------:R-:W-:Y:S01]  /*18cd0*/  FFMA.FTZ R157, R74, R9.reuse, -R60.reuse ;  /* 0x000000094a9d7223 */ /* 0x180fe2000001083c */
[----:B------:R-:W-:Y:S01]  /*18ce0*/  FFMA.FTZ R159, R78, R9, -R60 ;  /* 0x000000094e9f7223 */ /* 0x000fe2000001083c */
[----:B------:R-:W-:Y:S02]  /*18cf0*/  F2FP.BF16.F32.PACK_AB R156, R50, R49 ;  /* 0x00000031329c723e */ /* 0x000fe400000010ff */
[----:B------:R-:W-:Y:S01]  /*18d00*/  F2FP.BF16.F32.PACK_AB R158, R54, R53 ;  /* 0x00000035369e723e */ /* 0x000fe200000010ff */
[----:B------:R-:W-:Y:S01]  /*18d10*/  HGMMA.64x128x16.F32.BF16 R88, R152, gdesc[UR4].tnspB, R88, gsb0 ;  /* 0x41e0000498587df0 */ /* 0x000fe20008001858 */
[----:B------:R-:W-:Y:S08]  /*18d20*/  MUFU.EX2 R157, R157 ;  /* 0x0000009d009d7308 */ /* 0x000ff00000000800 */
[----:B------:R-:W-:Y:S01]  /*18d30*/  MUFU.EX2 R159, R159 ;  /* 0x0000009f009f7308 */ /* 0x000fe20000000800 */
[----:B------:R-:W-:-:S02]  /*18d40*/  WARPGROUP.DEPBAR.LE gsb0, 0x0 ;  /* 0x00008000000079c5 */ /* 0x000fc40000010000 */
[----:B------:R2:W-:Y:S01]  /*18d50*/  @!P1 SYNCS.ARRIVE.TRANS64.RED.A1T0 RZ, [R14+URZ], RZ ;  /* 0x000000ff0eff99a7 */ /* 0x0005e2000810043f */
[----:B-1----:R-:W-:Y:S02]  /*18d60*/  F2FP.BF16.F32.PACK_AB R154, R7, R58 ;  /* 0x0000003a079a723e */ /* 0x002fe400000010ff */
[----:B------:R-:W-:Y:S02]  /*18d70*/  F2FP.BF16.F32.PACK_AB R152, R57, R55 ;  /* 0x000000373998723e */ /* 0x000fe400000010ff */
[----:B0-----:R-:W-:Y:S01]  /*18d80*/  F2FP.BF16.F32.PACK_AB R153, R82, R40 ;  /* 0x000000285299723e */ /* 0x001fe200000010ff */
[-CC-:B--2---:R-:W-:Y:S01]  /*18d90*/  FFMA.FTZ R14, R67, R9.reuse, -R60.reuse ;  /* 0x00000009430e7223 */ /* 0x184fe2000001083c */
[----:B------:R-:W-:Y:S01]  /*18da0*/  FFMA.FTZ R60, R85, R9, -R60 ;  /* 0x00000009553c7223 */ /* 0x000fe2000001083c */
[----:B------:R0:W-:Y:S04]  /*18db0*/  @!P1 SYNCS.ARRIVE.TRANS64.RED.A1T0 RZ, [R15+URZ], RZ ;  /* 0x000000ff0fff99a7 */ /* 0x0001e8000810043f */
[----:B------:R-:W1:Y:S01]  /*18dc0*/  MUFU.EX2 R14, R14 ;  /* 0x0000000e000e7308 */ /* 0x000e620000000800 */
[----:B0-----:R-:W-:-:S07]  /*18dd0*/  IMAD.MOV.U32 R15, RZ, RZ, R188 ;  /* 0x000000ffff0f7224 */ /* 0x001fce00078e00bc */
[----:B------:R-:W0:Y:S01]  /*18de0*/  MUFU.EX2 R60, R60 ;  /* 0x0000003c003c7308 */ /* 0x000e220000000800 */
[C---:B-1----:R-:W-:Y:S01]  /*18df0*/  FADD.FTZ R4, R14.reuse, R3 ;  /* 0x000000030e047221 */ /* 0x042fe20000010000 */
[----:B------:R-:W-:-:S03]  /*18e00*/  F2FP.BF16.F32.PACK_AB R161, R14, R161 ;  /* 0x000000a10ea1723e */ /* 0x000fc600000010ff */
[----:B------:R-:W-:Y:S01]  /*18e10*/  FADD.FTZ R3, R163, R4 ;  /* 0x00000004a3037221 */ /* 0x000fe20000010000 */
[----:B------:R-:W-:-:S03]  /*18e20*/  F2FP.BF16.F32.PACK_AB R163, R36, R163 ;  /* 0x000000a324a3723e */ /* 0x000fc600000010ff */
[----:B------:R-:W-:Y:S01]  /*18e30*/  FADD.FTZ R4, R36, R3 ;  /* 0x0000000324047221 */ /* 0x000fe20000010000 */
[----:B0-----:R-:W-:-:S03]  /*18e40*/  F2FP.BF16.F32.PACK_AB R155, R60, R42 ;  /* 0x0000002a3c9b723e */ /* 0x001fc600000010ff */
[----:B------:R-:W-:Y:S01]  /*18e50*/  FADD.FTZ R3, R157, R4 ;  /* 0x000000049d037221 */ /* 0x000fe20000010000 */
[----:B------:R-:W-:Y:S01]  /*18e60*/  FADD.FTZ R4, R7, R30 ;  /* 0x0000001e07047221 */ /* 0x000fe20000010000 */
[C---:B------:R-:W-:Y:S01]  /*18e70*/  F2FP.BF16.F32.PACK_AB R157, R38.reuse, R157 ;  /* 0x0000009d269d723e */ /* 0x040fe200000010ff */
[----:B------:R-:W-:Y:S02]  /*18e80*/  IMAD.MOV.U32 R7, RZ, RZ, R194 ;  /* 0x000000ffff077224 */ /* 0x000fe400078e00c2 */
[----:B------:R-:W-:-:S04]  /*18e90*/  FADD.FTZ R30, R38, R3 ;  /* 0x00000003261e7221 */ /* 0x000fc80000010000 */
[----:B------:R-:W-:Y:S01]  /*18ea0*/  FADD.FTZ R3, R159, R30 ;  /* 0x0000001e9f037221 */ /* 0x000fe20000010000 */
[----:B------:R-:W-:-:S03]  /*18eb0*/  F2FP.BF16.F32.PACK_AB R159, R24, R159 ;  /* 0x0000009f189f723e */ /* 0x000fc600000010ff */
[----:B------:R-:W-:-:S04]  /*18ec0*/  FADD.FTZ R3, R24, R3 ;  /* 0x0000000318037221 */ /* 0x000fc80000010000 */
[----:B------:R-:W-:-:S04]  /*18ed0*/  FADD.FTZ R3, R40, R3 ;  /* 0x0000000328037221 */ /* 0x000fc80000010000 */
[----:B------:R-:W-:-:S04]  /*18ee0*/  FADD.FTZ R3, R82, R3 ;  /* 0x0000000352037221 */ /* 0x000fc80000010000 */
[----:B------:R-:W-:-:S04]  /*18ef0*/  FADD.FTZ R3, R42, R3 ;  /* 0x000000032a037221 */ /* 0x000fc80000010000 */
[----:B------:R-:W-:Y:S01]  /*18f00*/  FADD.FTZ R3, R60, R3 ;  /* 0x000000033c037221 */ /* 0x000fe20000010000 */
[----:B------:R-:W-:Y:S06]  /*18f10*/  @P2 BRA `(.L_x_2404) ;  /* 0xffffffc800a42947 */ /* 0x000fec000383ffff */
[----:B------:R-:W-:Y:S05]  /*18f20*/  BSYNC B1 ;  /* 0x0000000000017941 */ /* 0x000fea0003800000 */
.L_x_2393:
[----:B------:R-:W-:-:S07]  /*18f30*/  IMAD.MOV.U32 R10, RZ, RZ, R6 ;  /* 0x000000ffff0a7224 */ /* 0x000fce00078e0006 */
.L_x_2392:
[----:B------:R-:W-:Y:S05]  /*18f40*/  BSYNC B0 ;  /* 0x0000000000007941 */ /* 0x000fea0003800000 */
.L_x_2391:
[----:B------:R-:W-:Y:S01]  /*18f50*/  ISETP.GE.AND P2, PT, R10, RZ, PT ;  /* 0x000000ff0a00720c */ /* 0x000fe20003f46270 */
[----:B------:R-:W-:-:S12]  /*18f60*/  BSSY B0, `(.L_x_2405) ;  /* 0x00002d2000007945 */ /* 0x000fd80003800000 */
[----:B------:R-:W-:Y:S05]  /*18f70*/  @!P2 BRA `(.L_x_2406) ;  /* 0x0000002c0040a947 */ /* 0x000fea0003800000 */
[----:B------:R-:W-:Y:S02]  /*18f80*/  IMAD.MOV.U32 R12, RZ, RZ, R21 ;  /* 0x000000ffff0c7224 */ /* 0x000fe400078e0015 */
[----:B------:R-:W-:Y:S02]  /*18f90*/  IMAD.MOV.U32 R11, RZ, RZ, R194 ;  /* 0x000000ffff0b7224 */ /* 0x000fe400078e00c2 */
[----:B------:R-:W-:Y:S02]  /*18fa0*/  IMAD.MOV.U32 R14, RZ, RZ, R188 ;  /* 0x000000ffff0e7224 */ /* 0x000fe400078e00bc */
[----:B------:R-:W-:-:S07]  /*18fb0*/  IMAD.MOV.U32 R15, RZ, RZ, R185 ;  /* 0x000000ffff0f7224 */ /* 0x000fce00078e00b9 */
.L_x_2417:
        /* <DEDUP_REMOVED lines=8> */
.L_x_2407:
[----:B------:R-:W-:Y:S01]  /*19040*/  IMAD R8, R185, 0x8, R18 ;  /* 0x00000008b9087824 */ /* 0x000fe200078e0212 */
[----:B------:R-:W-:-:S04]  /*19050*/  SHF.L.U32 R9, R188, 0x1f, RZ ;  /* 0x0000001fbc097819 */ /* 0x000fc800000006ff */
[----:B------:R0:W1:Y:S01]  /*19060*/  SYNCS.PHASECHK.TRANS64.TRYWAIT P2, [R8+URZ+0x34830], R9 ;  /* 0x03483009080075a7 */ /* 0x000062000804017f */
[----:B------:R-:W-:Y:S05]  /*19070*/  @!P0 BRA `(.L_x_2408) ;  /* 0x0000000000048947 */ /* 0x000fea0003800000 */
[----:B------:R-:W-:Y:S01]  /*19080*/  BPT.TRAP 0x1 ;  /* 0x000000040000795c */ /* 0x000fe20000300000 */
.L_x_2408:
[----:B------:R-:W-:Y:S01]  /*19090*/  BSSY B1, `(.L_x_2409) ;  /* 0x0000006000017945 */ /* 0x000fe20003800000 */
[----:B------:R-:W-:Y:S02]  /*190a0*/  IMAD R6, R185, 0xc00, R5 ;  /* 0x00000c00b9067824 */ /* 0x000fe400078e0205 */
[----:B------:R-:W-:Y:S01]  /*190b0*/  IMAD.MOV.U32 R7, RZ, RZ, 0x40000040 ;  /* 0x40000040ff077424 */ /* 0x000fe200078e00ff */
[----:B-1----:R-:W-:Y:S06]  /*190c0*/  @P2 BRA `(.L_x_2410) ;  /* 0x0000000000082947 */ /* 0x002fec0003800000 */
[----:B------:R-:W1:Y:S02]  /*190d0*/  SYNCS.PHASECHK.TRANS64.TRYWAIT P2, [R8+URZ+0x34830], R9 ;  /* 0x03483009080075a7 */ /* 0x000e64000804017f */
[----:B-1----:R-:W-:Y:S05]  /*190e0*/  @!P2 BRA `(.L_x_2411) ;  /* 0x000000c400f4a947 */ /* 0x002fea0003800000 */
.L_x_2410:
[----:B------:R-:W-:Y:S05]  /*190f0*/  BSYNC B1 ;  /* 0x0000000000017941 */ /* 0x000fea0003800000 */
.L_x_2409:
[----:B------:R-:W2:Y:S04]  /*19100*/  LDL.64 R20, [R1+0x38] ;  /* 0x0000380001147983 */ /* 0x000ea80000100a00 */
[----:B------:R-:W3:Y:S04]  /*19110*/  LDL.64 R232, [R1+0x30] ;  /* 0x0000300001e87983 */ /* 0x000ee80000100a00 */
[----:B------:R-:W4:Y:S01]  /*19120*/  LDL.64 R230, [R1+0x28] ;  /* 0x0000280001e67983 */ /* 0x000f220000100a00 */
[C---:B------:R-:W-:Y:S02]  /*19130*/  R2UR UR6, R6.reuse ;  /* 0x00000000060672ca */ /* 0x040fe400000e0000 */
[----:B------:R-:W-:Y:S01]  /*19140*/  R2UR UR7, R7 ;  /* 0x00000000070772ca */ /* 0x000fe200000e0000 */
[----:B------:R-:W-:Y:S01]  /*19150*/  WARPGROUP.ARRIVE ;  /* 0x00000000000079c5 */ /* 0x000fe20000000000 */
[----:B------:R-:W5:Y:S01]  /*19160*/  LDL.64 R228, [R1+0x20] ;  /* 0x0000200001e47983 */ /* 0x000f620000100a00 */
[----:B01----:R-:W-:-:S02]  /*19170*/  VIADD R8, R6, 0x2 ;  /* 0x0000000206087836 */ /* 0x003fc40000000000 */
[----:B------:R-:W-:Y:S01]  /*19180*/  IMAD.MOV.U32 R9, RZ, RZ, 0x40000040 ;  /* 0x40000040ff097424 */ /* 0x000fe200078e00ff */
[----:B------:R-:W5:Y:S04]  /*19190*/  LDL.64 R194, [R1+0x18] ;  /* 0x0000180001c27983 */ /* 0x000f680000100a00 */
[----:B------:R-:W5:Y:S01]  /*191a0*/  LDL.64 R192, [R1+0x8] ;  /* 0x0000080001c07983 */ /* 0x000f620000100a00 */
[----:B--2---:R-:W-:Y:S02]  /*191b0*/  R2UR UR4, R20 ;  /* 0x00000000140472ca */ /* 0x004fe400000e0000 */
[----:B------:R-:W-:Y:S02]  /*191c0*/  R2UR UR5, R21 ;  /* 0x00000000150572ca */ /* 0x000fe400000e0000 */
[----:B------:R-:W2:Y:S11]  /*191d0*/  LDL.64 R20, [R1] ;  /* 0x0000000001147983 */ /* 0x000eb60000100a00 */
[----:B------:R-:W-:Y:S01]  /*191e0*/  HGMMA.64x128x16.F32.BF16 R24, gdesc[UR4], RZ, !UPT, gsb0 ;  /* 0x01e00000041879f0 */ /* 0x000fe2000c0018ff */
[----:B------:R-:W-:-:S02]  /*191f0*/  R2UR UR6, R8 ;  /* 0x00000000080672ca */ /* 0x000fc400000e0000 */
[----:B------:R-:W-:Y:S02]  /*19200*/  R2UR UR7, R9 ;  /* 0x00000000090772ca */ /* 0x000fe400000e0000 */
[----:B---3--:R-:W-:Y:S02]  /*19210*/  R2UR UR4, R232 ;  /* 0x00000000e80472ca */ /* 0x008fe400000e0000 */
[----:B------:R-:W-:Y:S01]  /*19220*/  R2UR UR5, R233 ;  /* 0x00000000e90572ca */ /* 0x000fe200000e0000 */
[----:B------:R-:W-:Y:S02]  /*19230*/  VIADD R8, R6, 0x4 ;  /* 0x0000000406087836 */ /* 0x000fe40000000000 */
[----:B------:R-:W-:Y:S01]  /*19240*/  IMAD.MOV.U32 R9, RZ, RZ, 0x40000040 ;  /* 0x40000040ff097424 */ /* 0x000fe200078e00ff */
[----:B------:R-:W-:Y:S02]  /*19250*/  WARPGROUP.DEPBAR.LE gsb0, 0x0 ;  /* 0x00008000000079c5 */ /* 0x000fe40000010000 */
        /* <DEDUP_REMOVED lines=157> */
.L_x_2412:
[----:B------:R-:W-:Y:S01]  /*19c30*/  SHF.L.U32 R7, R14, 0x1f, RZ ;  /* 0x0000001f0e077819 */ /* 0x000fe200000006ff */
[----:B------:R-:W-:-:S04]  /*19c40*/  IMAD R14, R15, 0x8, R18 ;  /* 0x000000080f0e7824 */ /* 0x000fc800078e0212 */
[----:B------:R0:W1:Y:S01]  /*19c50*/  SYNCS.PHASECHK.TRANS64.TRYWAIT P2, [R14+URZ+0x34850], R7 ;  /* 0x034850070e0075a7 */ /* 0x000062000804017f */
[----:B------:R-:W-:Y:S05]  /*19c60*/  @!P0 BRA `(.L_x_2413) ;  /* 0x0000000000048947 */ /* 0x000fea0003800000 */
[----:B------:R-:W-:Y:S01]  /*19c70*/  BPT.TRAP 0x1 ;  /* 0x000000040000795c */ /* 0x000fe20000300000 */
.L_x_2413:
[----:B------:R-:W-:Y:S04]  /*19c80*/  BSSY B1, `(.L_x_2414) ;  /* 0x0000004000017945 */ /* 0x000fe80003800000 */
[----:B-1----:R-:W-:Y:S05]  /*19c90*/  @P2 BRA `(.L_x_2415) ;  /* 0x0000000000082947 */ /* 0x002fea0003800000 */
[----:B------:R-:W1:Y:S02]  /*19ca0*/  SYNCS.PHASECHK.TRANS64.TRYWAIT P2, [R14+URZ+0x34850], R7 ;  /* 0x034850070e0075a7 */ /* 0x000e64000804017f */
[----:B-1----:R-:W-:Y:S05]  /*19cb0*/  @!P2 BRA `(.L_x_2416) ;  /* 0x000000bc0014a947 */ /* 0x002fea0003800000 */
.L_x_2415:
[----:B------:R-:W-:Y:S05]  /*19cc0*/  BSYNC B1 ;  /* 0x0000000000017941 */ /* 0x000fea0003800000 */
.L_x_2414:
[----:B------:R-:W-:Y:S01]  /*19cd0*/  VIADD R2, R18, 0x400 ;  /* 0x0000040012027836 */ /* 0x000fe20000000000 */
[----:B------:R-:W-:Y:S01]  /*19ce0*/  WARPGROUP.ARRIVE ;  /* 0x00000000000079c5 */ /* 0x000fe20000000000 */
[----:B01----:R-:W-:Y:S02]  /*19cf0*/  IMAD.MOV.U32 R7, RZ, RZ, 0x40000040 ;  /* 0x40000040ff077424 */ /* 0x003fe400078e00ff */
[----:B------:R-:W-:Y:S01]  /*19d00*/  FMUL.FTZ R0, R24, UR38 ;  /* 0x0000002618007c20 */ /* 0x000fe20008410000 */
[----:B------:R-:W-:Y:S01]  /*19d10*/  IMAD.MOV.U32 R9, RZ, RZ, 0x40000040 ;  /* 0x40000040ff097424 */ /* 0x000fe200078e00ff */
        /* <DEDUP_REMOVED lines=31> */
[----:B------:R-:W-:Y:S01]  /*19f10*/  HGMMA.64x128x16.F32.BF16 R88, R180, gdesc[UR4].tnspB, R88, gsb0 ;  /* 0x41e00004b4587df0 */ /* 0x000fe20008001858 */
[----:B------:R-:W-:Y:S01]  /*19f20*/  R2UR UR6, R8 ;  /* 0x00000000080672ca */ /* 0x000fe200000e0000 */
[----:B------:R-:W-:Y:S01]  /*19f30*/  VIADD R8, R6, 0x100 ;  /* 0x0000010006087836 */ /* 0x000fe20000000000 */
[----:B------:R-:W-:Y:S01]  /*19f40*/  R2UR UR7, R9 ;  /* 0x00000000090772ca */ /* 0x000fe200000e0000 */
[----:B------:R-:W-:Y:S01]  /*19f50*/  FMUL.FTZ R46, R48, UR38 ;  /* 0x00000026302e7c20 */ /* 0x000fe20008410000 */
[----:B0-----:R-:W-:Y:S01]  /*19f60*/  FMNMX.FTZ R9, R0, R11, !PT ;  /* 0x0000000b00097209 */ /* 0x001fe20007810000 */
[----:B------:R-:W-:Y:S01]  /*19f70*/  FMUL.FTZ R48, R49, UR38 ;  /* 0x0000002631307c20 */ /* 0x000fe20008410000 */
[----:B------:R-:W0:Y:S01]  /*19f80*/  MUFU.TANH R28, R28 ;  /* 0x0000001c001c7308 */ /* 0x000e220000002400 */
[----:B------:R-:W-:Y:S01]  /*19f90*/  FMUL.FTZ R45, R50, UR38 ;  /* 0x00000026322d7c20 */ /* 0x000fe20008410000 */
[----:B-1----:R-:W-:Y:S01]  /*19fa0*/  FMNMX.FTZ R2, R20, R9, !PT ;  /* 0x0000000914027209 */ /* 0x002fe20007810000 */
[----:B------:R-:W-:-:S02]  /*19fb0*/  IMAD.MOV.U32 R9, RZ, RZ, 0x40000040 ;  /* 0x40000040ff097424 */ /* 0x000fc400078e00ff */
[----:B------:R-:W-:Y:S01]  /*19fc0*/  FMUL.FTZ R50, R52, UR38 ;  /* 0x0000002634327c20 */ /* 0x000fe20008410000 */
[----:B------:R-:W-:Y:S01]  /*19fd0*/  FMUL.FTZ R44, R47, UR38 ;  /* 0x000000262f2c7c20 */ /* 0x000fe20008410000 */
[----:B--2---:R-:W-:Y:S01]  /*19fe0*/  FMNMX.FTZ R39, R21, R2, !PT ;  /* 0x0000000215277209 */ /* 0x004fe20007810000 */
[----:B------:R-:W-:Y:S01]  /*19ff0*/  FMUL.FTZ R47, R51, UR38 ;  /* 0x00000026332f7c20 */ /* 0x000fe20008410000 */
[----:B------:R-:W1:Y:S01]  /*1a000*/  MUFU.TANH R29, R29 ;  /* 0x0000001d001d7308 */ /* 0x000e620000002400 */
[----:B------:R-:W-:Y:S01]  /*1a010*/  FMUL.FTZ R51, R53, UR38 ;  /* 0x0000002635337c20 */ /* 0x000fe20008410000 */
[----:B---3--:R-:W-:Y:S01]  /*1a020*/  FMNMX.FTZ R39, R26, R39, !PT ;  /* 0x000000271a277209 */ /* 0x008fe20007810000 */
        /* <DEDUP_REMOVED lines=30> */
[C---:B------:R-:W-:Y:S01]  /*1a210*/  ISETP.GT.AND P2, PT, R10.reuse, RZ, PT ;  /* 0x000000ff0a00720c */ /* 0x040fe20003f44270 */
[----:B------:R-:W-:-:S06]  /*1a220*/  VIADD R10, R10, 0xffffffff ;  /* 0xffffffff0a0a7836 */ /* 0x000fcc0000000000 */
        /* <DEDUP_REMOVED lines=10> */
[----:B------:R-:W5:Y:S01]  /*1a2d0*/  MUFU.TANH R60, R60 ;  /* 0x0000003c003c7308 */ /* 0x000f620000002400 */
[----:B------:R-:W-:-:S02]  /*1a2e0*/  WARPGROUP.DEPBAR.LE gsb0, 0x0 ;  /* 0x00008000000079c5 */ /* 0x000fc40000010000 */
[----:B------:R-:W-:-:S05]  /*1a2f0*/  WARPGROUP.ARRIVE ;  /* 0x00000000000079c5 */ /* 0x000fca0000000000 */
[----:B------:R-:W5:Y:S01]  /*1a300*/  MUFU.TANH R61, R61 ;  /* 0x0000003d003d7308 */ /* 0x000f620000002400 */
[----:B------:R-:W-:Y:S01]  /*1a310*/  HGMMA.64x128x16.F32.BF16 R88, R176, gdesc[UR4].tnspB, R88, gsb0 ;  /* 0x41e00004b0587df0 */ /* 0x000fe20008001858 */
[----:B------:R-:W-:Y:S01]  /*1a320*/  R2UR UR6, R8 ;  /* 0x00000000080672ca */ /* 0x000fe200000e0000 */
[----:B------:R-:W-:Y:S01]  /*1a330*/  VIADD R8, R6, 0x180 ;  /* 0x0000018006087836 */ /* 0x000fe20000000000 */
[----:B------:R-:W-:-:S04]  /*1a340*/  R2UR UR7, R9 ;  /* 0x00000000090772ca */ /* 0x000fc800000e0000 */
[----:B------:R-:W5:Y:S01]  /*1a350*/  MUFU.TANH R62, R62 ;  /* 0x0000003e003e7308 */ /* 0x000f620000002400 */
[----:B-1----:R-:W-:-:S04]  /*1a360*/  FMNMX.FTZ R9, R29, R2, !PT ;  /* 0x000000021d097209 */ /* 0x002fc80007810000 */
[----:B--2---:R-:W-:-:S03]  /*1a370*/  FMNMX.FTZ R9, R32, R9, !PT ;  /* 0x0000000920097209 */ /* 0x004fc60007810000 */
[----:B------:R-:W1:Y:S01]  /*1a380*/  MUFU.TANH R64, R64 ;  /* 0x0000004000407308 */ /* 0x000e620000002400 */
[----:B0-----:R-:W-:-:S04]  /*1a390*/  FMNMX.FTZ R9, R34, R9, !PT ;  /* 0x0000000922097209 */ /* 0x001fc80007810000 */
[----:B---3--:R-:W-:-:S03]  /*1a3a0*/  FMNMX.FTZ R2, R36, R9, !PT ;  /* 0x0000000924027209 */ /* 0x008fc60007810000 */
[----:B------:R-:W0:Y:S01]  /*1a3b0*/  MUFU.TANH R65, R65 ;  /* 0x0000004100417308 */ /* 0x000e220000002400 */
[----:B----4-:R-:W-:-:S04]  /*1a3c0*/  FMNMX.FTZ R2, R37, R2, !PT ;  /* 0x0000000225027209 */ /* 0x010fc80007810000 */
[----:B-----5:R-:W-:-:S03]  /*1a3d0*/  FMNMX.FTZ R2, R41, R2, !PT ;  /* 0x0000000229027209 */ /* 0x020fc60007810000 */
[----:B------:R-:W2:Y:S01]  /*1a3e0*/  MUFU.TANH R68, R68 ;  /* 0x0000004400447308 */ /* 0x000ea20000002400 */
[----:B------:R-:W-:-:S04]  /*1a3f0*/  FMNMX.FTZ R9, R43, R2, !PT ;  /* 0x000000022b097209 */ /* 0x000fc80007810000 */
[----:B------:R-:W-:-:S03]  /*1a400*/  FMNMX.FTZ R9, R46, R9, !PT ;  /* 0x000000092e097209 */ /* 0x000fc60007810000 */
[----:B------:R-:W3:Y:S01]  /*1a410*/  MUFU.TANH R69, R69 ;  /* 0x0000004500457308 */ /* 0x000ee20000002400 */
[----:B------:R-:W-:-:S04]  /*1a420*/  FMNMX.FTZ R9, R48, R9, !PT ;  /* 0x0000000930097209 */ /* 0x000fc80007810000 */
[----:B------:R-:W-:-:S03]  /*1a430*/  FMNMX.FTZ R2, R50, R9, !PT ;  /* 0x0000000932027209 */ /* 0x000fc60007810000 */
[----:B------:R-:W4:Y:S01]  /*1a440*/  MUFU.TANH R72, R72 ;  /* 0x0000004800487308 */ /* 0x000f220000002400 */
[----:B------:R-:W-:-:S04]  /*1a450*/  FMNMX.FTZ R9, R51, R2, !PT ;  /* 0x0000000233097209 */ /* 0x000fc80007810000 */
[----:B------:R-:W-:-:S03]  /*1a460*/  FMNMX.FTZ R2, R54, R9, !PT ;  /* 0x0000000936027209 */ /* 0x000fc60007810000 */
[----:B------:R-:W5:Y:S01]  /*1a470*/  MUFU.TANH R73, R73 ;  /* 0x0000004900497308 */ /* 0x000f620000002400 */
        /* <DEDUP_REMOVED lines=9> */
[----:B-1----:R-:W-:-:S04]  /*1a510*/  FMNMX.FTZ R2, R64, R9, !PT ;  /* 0x0000000940027209 */ /* 0x002fc80007810000 */
[----:B0-----:R-:W-:-:S03]  /*1a520*/  FMNMX.FTZ R9, R65, R2, !PT ;  /* 0x0000000241097209 */ /* 0x001fc60007810000 */
[----:B------:R-:W0:Y:S01]  /*1a530*/  MUFU.TANH R15, R15 ;  /* 0x0000000f000f7308 */ /* 0x000e220000002400 */
[----:B--2---:R-:W-:Y:S01]  /*1a540*/  FMNMX.FTZ R2, R68, R9, !PT ;  /* 0x0000000944027209 */ /* 0x004fe20007810000 */
[----:B------:R-:W-:-:S03]  /*1a550*/  IMAD.MOV.U32 R9, RZ, RZ, 0x40000040 ;  /* 0x40000040ff097424 */ /* 0x000fc600078e00ff */
[----:B---3--:R-:W-:Y:S01]  /*1a560*/  FMNMX.FTZ R39, R69, R2, !PT ;  /* 0x0000000245277209 */ /* 0x008fe20007810000 */
[----:B------:R-:W-:Y:S01]  /*1a570*/  FMUL.FTZ R2, R63, UR38 ;  /* 0x000000263f027c20 */ /* 0x000fe20008410000 */
[----:B------:R-:W-:Y:S01]  /*1a580*/  FMUL.FTZ R63, R66, UR38 ;  /* 0x00000026423f7c20 */ /* 0x000fe20008410000 */
[----:B------:R-:W1:Y:S01]  /*1a590*/  MUFU.TANH R7, R7 ;  /* 0x0000000700077308 */ /* 0x000e620000002400 */
[----:B----4-:R-:W-:Y:S01]  /*1a5a0*/  FMNMX.FTZ R38, R72, R39, !PT ;  /* 0x0000002748267209 */ /* 0x010fe20007810000 */
[----:B------:R-:W-:Y:S02]  /*1a5b0*/  IMAD.MOV.U32 R39, RZ, RZ, 0x40000040 ;  /* 0x40000040ff277424 */ /* 0x000fe400078e00ff */
        /* <DEDUP_REMOVED lines=9> */
[----:B------:R-:W-:-:S04]  /*1a650*/  FMUL.FTZ R82, R86, UR38 ;  /* 0x0000002656527c20 */ /* 0x000fc80008410000 */
[----:B------:R-:W3:Y:S08]  /*1a660*/  MUFU.TANH R25, R25 ;  /* 0x0000001900197308 */ /* 0x000ef00000002400 */
[----:B------:R-:W4:Y:S08]  /*1a670*/  MUFU.TANH R27, R27 ;  /* 0x0000001b001b7308 */ /* 0x000f300000002400 */
[----:B------:R-:W4:Y:S08]  /*1a680*/  MUFU.TANH R30, R30 ;  /* 0x0000001e001e7308 */ /* 0x000f300000002400 */
[----:B------:R-:W4:Y:S08]  /*1a690*/  MUFU.TANH R31, R31 ;  /* 0x0000001f001f7308 */ /* 0x000f300000002400 */
[----:B------:R-:W4:Y:S01]  /*1a6a0*/  MUFU.TANH R33, R33 ;  /* 0x0000002100217308 */ /* 0x000f220000002400 */
[----:B------:R-:W-:-:S02]  /*1a6b0*/  WARPGROUP.DEPBAR.LE gsb0, 0x0 ;  /* 0x00008000000079c5 */ /* 0x000fc40000010000 */
[----:B------:R-:W-:-:S05]  /*1a6c0*/  WARPGROUP.ARRIVE ;  /* 0x00000000000079c5 */ /* 0x000fca0000000000 */
[----:B------:R-:W4:Y:S01]  /*1a6d0*/  MUFU.TANH R35, R35 ;  /* 0x0000002300237308 */ /* 0x000f220000002400 */
[----:B------:R-:W-:Y:S01]  /*1a6e0*/  HGMMA.64x128x16.F32.BF16 R88, R172, gdesc[UR4].tnspB, R88, gsb0 ;  /* 0x41e00004ac587df0 */ /* 0x000fe20008001858 */
[----:B------:R-:W-:Y:S02]  /*1a6f0*/  R2UR UR6, R8 ;  /* 0x00000000080672ca */ /* 0x000fe400000e0000 */
[----:B------:R-:W-:Y:S02]  /*1a700*/  R2UR UR7, R9 ;  /* 0x00000000090772ca */ /* 0x000fe400000e0000 */
[----:B-----5:R-:W-:Y:S02]  /*1a710*/  FMNMX.FTZ R9, R73, R38, !PT ;  /* 0x0000002649097209 */ /* 0x020fe40007810000 */
[----:B------:R-:W5:Y:S02]  /*1a720*/  MUFU.TANH R40, R40 ;  /* 0x0000002800287308 */ /* 0x000f640000002400 */
[----:B------:R-:W-:-:S04]  /*1a730*/  FMNMX.FTZ R38, R76, R9, !PT ;  /* 0x000000094c267209 */ /* 0x000fc80007810000 */
[----:B------:R-:W-:Y:S02]  /*1a740*/  FMNMX.FTZ R9, R77, R38, !PT ;  /* 0x000000264d097209 */ /* 0x000fe40007810000 */
[----:B------:R-:W5:Y:S02]  /*1a750*/  MUFU.TANH R42, R42 ;  /* 0x0000002a002a7308 */ /* 0x000f640000002400 */
[----:B------:R-:W-:-:S05]  /*1a760*/  FMNMX.FTZ R9, R80, R9, !PT ;  /* 0x0000000950097209 */ /* 0x000fca0007810000 */
[----:B------:R-:W0:Y:S01]  /*1a770*/  SHFL.BFLY PT, R38, R9, 0x2, 0x1f ;  /* 0x0c401f0009267f89 */ /* 0x000e2200000e0000 */
[----:B------:R-:W5:Y:S08]  /*1a780*/  MUFU.TANH R44, R44 ;  /* 0x0000002c002c7308 */ /* 0x000f700000002400 */
[----:B------:R-:W5:Y:S08]  /*1a790*/  MUFU.TANH R45, R45 ;  /* 0x0000002d002d7308 */ /* 0x000f700000002400 */
[----:B------:R-:W5:Y:S01]  /*1a7a0*/  MUFU.TANH R47, R47 ;  /* 0x0000002f002f7308 */ /* 0x000f620000002400 */
[----:B0-----:R-:W-:-:S07]  /*1a7b0*/  FMNMX.FTZ R38, R9, R38, !PT ;  /* 0x0000002609267209 */ /* 0x001fce0007810000 */
[----:B------:R-:W0:Y:S01]  /*1a7c0*/  MUFU.TANH R49, R49 ;  /* 0x0000003100317308 */ /* 0x000e220000002400 */
[----:B------:R-:W1:Y:S07]  /*1a7d0*/  SHFL.BFLY PT, R9, R38, 0x1, 0x1f ;  /* 0x0c201f0026097f89 */ /* 0x000e6e00000e0000 */
[----:B------:R-:W0:Y:S08]  /*1a7e0*/  MUFU.TANH R52, R52 ;  /* 0x0000003400347308 */ /* 0x000e300000002400 */
[----:B------:R-:W0:Y:S08]  /*1a7f0*/  MUFU.TANH R53, R53 ;  /* 0x0000003500357308 */ /* 0x000e300000002400 */
[----:B------:R-:W0:Y:S01]  /*1a800*/  MUFU.TANH R56, R56 ;  /* 0x0000003800387308 */ /* 0x000e220000002400 */
[----:B-1----:R-:W-:Y:S01]  /*1a810*/  FMNMX.FTZ R194, R38, R9, !PT ;  /* 0x0000000926c27209 */ /* 0x002fe20007810000 */
[----:B------:R-:W-:-:S02]  /*1a820*/  VIADD R38, R6, 0x200 ;  /* 0x0000020006267836 */ /* 0x000fc40000000000 */
[----:B------:R-:W-:-:S04]  /*1a830*/  IMAD.U32 R9, RZ, RZ, UR42 ;  /* 0x0000002aff097e24 */ /* 0x000fc8000f8e00ff */
[----:B------:R-:W1:Y:S01]  /*1a840*/  MUFU.TANH R58, R58 ;  /* 0x0000003a003a7308 */ /* 0x000e620000002400 */
[----:B------:R-:W-:-:S04]  /*1a850*/  FMUL.FTZ R84, R194, R9 ;  /* 0x00000009c2547220 */ /* 0x000fc80000410000 */
[-CC-:B------:R-:W-:Y:S01]  /*1a860*/  FFMA.FTZ R180, R0, R9.reuse, -R84.reuse ;  /* 0x0000000900b47223 */ /* 0x180fe20000010854 */
[----:B------:R-:W-:Y:S01]  /*1a870*/  FMNMX.FTZ R0, R15, R12, !PT ;  /* 0x0000000c0f007209 */ /* 0x000fe20007810000 */
[-CC-:B------:R-:W-:Y:S01]  /*1a880*/  FFMA.FTZ R182, R21, R9.reuse, -R84.reuse ;  /* 0x0000000915b67223 */ /* 0x180fe20000010854 */
[----:B------:R3:W1:Y:S01]  /*1a890*/  MUFU.TANH R8, R2 ;  /* 0x0000000200087308 */ /* 0x0006620000002400 */
[-CC-:B------:R-:W-:Y:S01]  /*1a8a0*/  FFMA.FTZ R176, R28, R9.reuse, -R84.reuse ;  /* 0x000000091cb07223 */ /* 0x180fe20000010854 */
[----:B------:R-:W-:Y:S01]  /*1a8b0*/  FMNMX.FTZ R21, R7, R0, !PT ;  /* 0x0000000007157209 */ /* 0x000fe20007810000 */
[----:B------:R-:W-:Y:S02]  /*1a8c0*/  VIADD R28, R6, 0x300 ;  /* 0x00000300061c7836 */ /* 0x000fe40000000000 */
[-CC-:B------:R-:W-:Y:S01]  /*1a8d0*/  FFMA.FTZ R178, R32, R9.reuse, -R84.reuse ;  /* 0x0000000920b27223 */ /* 0x180fe20000010854 */
[--C-:B------:R-:W-:Y:S01]  /*1a8e0*/  FFMA.FTZ R32, R43, R9, -R84.reuse ;  /* 0x000000092b207223 */ /* 0x100fe20000010854 */
[----:B--2---:R-:W-:Y:S01]  /*1a8f0*/  FMNMX.FTZ R0, R24, R21, !PT ;  /* 0x0000001518007209 */ /* 0x004fe20007810000 */
[-CC-:B------:R-:W-:Y:S01]  /*1a900*/  FFMA.FTZ R26, R26, R9.reuse, -R84.reuse ;  /* 0x000000091a1a7223 */ /* 0x180fe20000010854 */
[----:B------:R-:W2:Y:S01]  /*1a910*/  MUFU.TANH R63, R63 ;  /* 0x0000003f003f7308 */ /* 0x000ea20000002400 */
[----:B---3--:R-:W-:Y:S01]  /*1a920*/  FADD.FTZ R2, -R194, R11 ;  /* 0x0000000bc2027221 */ /* 0x008fe20000010100 */
[----:B------:R-:W-:Y:S01]  /*1a930*/  FMNMX.FTZ R0, R25, R0, !PT ;  /* 0x0000000019007209 */ /* 0x000fe20007810000 */
[----:B------:R-:W-:Y:S01]  /*1a940*/  FFMA.FTZ R11, R20, R9, -R84 ;  /* 0x00000009140b7223 */ /* 0x000fe20000010854 */
[----:B------:R-:W-:-:S02]  /*1a950*/  VIADD R20, R6, 0x280 ;  /* 0x0000028006147836 */ /* 0x000fc40000000000 */
[-C--:B------:R-:W-:Y:S01]  /*1a960*/  FMUL.FTZ R2, R2, R9.reuse ;  /* 0x0000000902027220 */ /* 0x080fe20000410000 */
[----:B----4-:R-:W-:Y:S01]  /*1a970*/  FMNMX.FTZ R21, R27, R0, !PT ;  /* 0x000000001b157209 */ /* 0x010fe20007810000 */
[----:B------:R-:W-:Y:S01]  /*1a980*/  VIADD R6, R6, 0x380 ;  /* 0x0000038006067836 */ /* 0x000fe20000000000 */
[----:B------:R-:W3:Y:S01]  /*1a990*/  MUFU.TANH R66, R66 ;  /* 0x0000004200427308 */ /* 0x000ee20000002400 */
[--C-:B------:R-:W-:Y:S01]  /*1a9a0*/  FFMA.FTZ R43, R64, R9, -R84.reuse ;  /* 0x00000009402b7223 */ /* 0x100fe20000010854 */
[----:B------:R-:W-:Y:S01]  /*1a9b0*/  FMNMX.FTZ R0, R30, R21, !PT ;  /* 0x000000151e007209 */ /* 0x000fe20007810000 */
[----:B------:R-:W-:-:S03]  /*1a9c0*/  FFMA.FTZ R80, R80, R9, -R84 ;  /* 0x0000000950507223 */ /* 0x000fc60000010854 */
[----:B------:R-:W-:Y:S02]  /*1a9d0*/  FMNMX.FTZ R0, R31, R0, !PT ;  /* 0x000000001f007209 */ /* 0x000fe40007810000 */
[----:B------:R-:W4:Y:S02]  /*1a9e0*/  MUFU.TANH R67, R67 ;  /* 0x0000004300437308 */ /* 0x000f240000002400 */
[----:B------:R-:W-:-:S04]  /*1a9f0*/  FMNMX.FTZ R0, R33, R0, !PT ;  /* 0x0000000021007209 */ /* 0x000fc80007810000 */
[----:B------:R-:W-:Y:S02]  /*1aa00*/  FMNMX.FTZ R21, R35, R0, !PT ;  /* 0x0000000023157209 */ /* 0x000fe40007810000 */
[----:B------:R-:W4:Y:S02]  /*1aa10*/  MUFU.TANH R70, R70 ;  /* 0x0000004600467308 */ /* 0x000f240000002400 */
[----:B-----5:R-:W-:-:S04]  /*1aa20*/  FMNMX.FTZ R21, R40, R21, !PT ;  /* 0x0000001528157209 */ /* 0x020fc80007810000 */
[----:B------:R-:W-:Y:S02]  /*1aa30*/  FMNMX.FTZ R21, R42, R21, !PT ;  /* 0x000000152a157209 */ /* 0x000fe40007810000 */
[----:B------:R-:W-:Y:S02]  /*1aa40*/  MUFU.TANH R71, R71 ;  /* 0x0000004700477308 */ /* 0x000fe40000002400 */
[----:B------:R-:W-:-:S04]  /*1aa50*/  FMNMX.FTZ R0, R44, R21, !PT ;  /* 0x000000152c007209 */ /* 0x000fc80007810000 */
[----:B------:R-:W-:Y:S02]  /*1aa60*/  FMNMX.FTZ R0, R45, R0, !PT ;  /* 0x000000002d007209 */ /* 0x000fe40007810000 */
[----:B------:R-:W-:Y:S02]  /*1aa70*/  MUFU.TANH R74, R74 ;  /* 0x0000004a004a7308 */ /* 0x000fe40000002400 */
[----:B------:R-:W-:Y:S01]  /*1aa80*/  FMNMX.FTZ R0, R47, R0, !PT ;  /* 0x000000002f007209 */ /* 0x000fe20007810000 */
[----:B------:R-:W-:Y:S02]  /*1aa90*/  WARPGROUP.DEPBAR.LE gsb0, 0x0 ;  /* 0x00008000000079c5 */ /* 0x000fe40000010000 */
[----:B------:R-:W-:Y:S01]  /*1aaa0*/  WARPGROUP.ARRIVE ;  /* 0x00000000000079c5 */ /* 0x000fe20000000000 */
[----:B0-----:R-:W-:Y:S02]  /*1aab0*/  FMNMX.FTZ R21, R49, R0, !PT ;  /* 0x0000000031157209 */ /* 0x001fe40007810000 */
[----:B------:R-:W-:Y:S01]  /*1aac0*/  MUFU.TANH R75, R75 ;  /* 0x0000004b004b7308 */ /* 0x000fe20000002400 */
[-CC-:B------:R-:W-:Y:S01]  /*1aad0*/  FFMA.FTZ R172, R36, R9.reuse, -R84.reuse ;  /* 0x0000000924ac7223 */ /* 0x180fe20000010854 */
[--C-:B------:R-:W-:Y:S01]  /*1aae0*/  FFMA.FTZ R174, R41, R9, -R84.reuse ;  /* 0x0000000929ae7223 */ /* 0x100fe20000010854 */
[----:B------:R-:W-:Y:S01]  /*1aaf0*/  FMNMX.FTZ R0, R52, R21, !PT ;  /* 0x0000001534007209 */ /* 0x000fe20007810000 */
[----:B------:R-:W-:Y:S01]  /*1ab00*/  HGMMA.64x128x16.F32.BF16 R88, R168, gdesc[UR4].tnspB, R88, gsb0 ;  /* 0x41e00004a8587df0 */ /* 0x000fe20008001858 */
[----:B------:R-:W-:Y:S01]  /*1ab10*/  R2UR UR6, R38 ;  /* 0x00000000260672ca */ /* 0x000fe200000e0000 */
[-CC-:B------:R-:W-:Y:S01]  /*1ab20*/  FFMA.FTZ R38, R29, R9.reuse, -R84.reuse ;  /* 0x000000091d267223 */ /* 0x180fe20000010854 */
[----:B------:R-:W-:Y:S01]  /*1ab30*/  R2UR UR7, R39 ;  /* 0x00000000270772ca */ /* 0x000fe200000e0000 */
[----:B------:R-:W-:Y:S01]  /*1ab40*/  MUFU.TANH R78, R78 ;  /* 0x0000004e004e7308 */ /* 0x000fe20000002400 */
[----:B------:R-:W-:Y:S01]  /*1ab50*/  FMNMX.FTZ R21, R53, R0, !PT ;  /* 0x0000000035157209 */ /* 0x000fe20007810000 */
[-CC-:B------:R-:W-:Y:S01]  /*1ab60*/  FFMA.FTZ R39, R34, R9.reuse, -R84.reuse ;  /* 0x0000000922277223 */ /* 0x180fe20000010854 */
[-CC-:B------:R-:W-:Y:S01]  /*1ab70*/  FFMA.FTZ R34, R37, R9.reuse, -R84.reuse ;  /* 0x0000000925227223 */ /* 0x180fe20000010854 */
[--C-:B------:R-:W-:Y:S01]  /*1ab80*/  FFMA.FTZ R36, R48, R9, -R84.reuse ;  /* 0x0000000930247223 */ /* 0x100fe20000010854 */
[----:B------:R-:W-:Y:S01]  /*1ab90*/  FMNMX.FTZ R21, R56, R21, !PT ;  /* 0x0000001538157209 */ /* 0x000fe20007810000 */
[-CC-:B------:R-:W-:Y:S01]  /*1aba0*/  FFMA.FTZ R41, R55, R9.reuse, -R84.reuse ;  /* 0x0000000937297223 */ /* 0x180fe20000010854 */
[--C-:B------:R-:W-:Y:S01]  /*1abb0*/  FFMA.FTZ R48, R61, R9, -R84.reuse ;  /* 0x000000093d307223 */ /* 0x100fe20000010854 */
[----:B------:R-:W-:Y:S01]  /*1abc0*/  MUFU.TANH R79, R79 ;  /* 0x0000004f004f7308 */ /* 0x000fe20000002400 */
[----:B-1----:R-:W-:Y:S01]  /*1abd0*/  FMNMX.FTZ R21, R58, R21, !PT ;  /* 0x000000153a157209 */ /* 0x002fe20007810000 */
[-CC-:B------:R-:W-:Y:S01]  /*1abe0*/  FFMA.FTZ R37, R65, R9.reuse, -R84.reuse ;  /* 0x0000000941257223 */ /* 0x180fe20000010854 */
[----:B------:R-:W-:-:S02]  /*1abf0*/  FFMA.FTZ R55, R73, R9, -R84 ;  /* 0x0000000949377223 */ /* 0x000fc40000010854 */
[----:B------:R-:W-:-:S03]  /*1ac00*/  FMNMX.FTZ R0, R8, R21, !PT ;  /* 0x0000001508007209 */ /* 0x000fc60007810000 */
[----:B------:R-:W-:Y:S01]  /*1ac10*/  MUFU.TANH R81, R81 ;  /* 0x0000005100517308 */ /* 0x000fe20000002400 */
[----:B--2---:R-:W-:-:S04]  /*1ac20*/  FMNMX.FTZ R21, R63, R0, !PT ;  /* 0x000000003f157209 */ /* 0x004fc80007810000 */
[----:B---3--:R-:W-:Y:S01]  /*1ac30*/  FMNMX.FTZ R0, R66, R21, !PT ;  /* 0x0000001542007209 */ /* 0x008fe20007810000 */
[----:B------:R-:W-:Y:S02]  /*1ac40*/  IMAD.MOV.U32 R21, RZ, RZ, 0x40000040 ;  /* 0x40000040ff157424 */ /* 0x000fe400078e00ff */
[----:B------:R-:W-:Y:S01]  /*1ac50*/  MUFU.TANH R82, R82 ;  /* 0x0000005200527308 */ /* 0x000fe20000002400 */
[----:B----4-:R-:W-:-:S04]  /*1ac60*/  FMNMX.FTZ R29, R67, R0, !PT ;  /* 0x00000000431d7209 */ /* 0x010fc80007810000 */
[----:B------:R-:W-:Y:S01]  /*1ac70*/  FMNMX.FTZ R0, R70, R29, !PT ;  /* 0x0000001d46007209 */ /* 0x000fe20007810000 */
[----:B------:R-:W-:Y:S02]  /*1ac80*/  IMAD.MOV.U32 R29, RZ, RZ, 0x40000040 ;  /* 0x40000040ff1d7424 */ /* 0x000fe400078e00ff */
[----:B------:R-:W-:Y:S08]  /*1ac90*/  MUFU.TANH R83, R83 ;  /* 0x0000005300537308 */ /* 0x000ff00000002400 */
[----:B------:R-:W-:Y:S08]  /*1aca0*/  MUFU.EX2 R2, R2 ;  /* 0x0000000200027308 */ /* 0x000ff00000000800 */
[----:B------:R-:W0:Y:S08]  /*1acb0*/  MUFU.EX2 R180, R180 ;  /* 0x000000b400b47308 */ /* 0x000e300000000800 */
[----:B------:R-:W1:Y:S08]  /*1acc0*/  MUFU.EX2 R11, R11 ;  /* 0x0000000b000b7308 */ /* 0x000e700000000800 */
[----:B------:R-:W-:Y:S01]  /*1acd0*/  MUFU.EX2 R182, R182 ;  /* 0x000000b600b67308 */ /* 0x000fe20000000800 */
[----:B0-----:R-:W-:-:S07]  /*1ace0*/  FFMA.FTZ R4, R2, R4, R180 ;  /* 0x0000000402047223 */ /* 0x001fce00000100b4 */
        /* <DEDUP_REMOVED lines=14> */
[-CC-:B------:R-:W-:Y:S02]  /*1add0*/  FFMA.FTZ R170, R50, R9.reuse, -R84.reuse ;  /* 0x0000000932aa7223 */ /* 0x180fe40000010854 */
[----:B------:R-:W-:Y:S01]  /*1ade0*/  MUFU.EX2 R36, R36 ;  /* 0x0000002400247308 */ /* 0x000fe20000000800 */
[-CC-:B------:R-:W-:Y:S01]  /*1adf0*/  FFMA.FTZ R50, R59, R9.reuse, -R84.reuse ;  /* 0x000000093b327223 */ /* 0x180fe20000010854 */
[----:B------:R-:W-:Y:S01]  /*1ae00*/  HGMMA.64x128x16.F32.BF16 R88, R164, gdesc[UR4].tnspB, R88, gsb0 ;  /* 0x41e00004a4587df0 */ /* 0x000fe20008001858 */
[----:B------:R-:W-:Y:S01]  /*1ae10*/  R2UR UR6, R20 ;  /* 0x00000000140672ca */ /* 0x000fe200000e0000 */
[-CC-:B------:R-:W-:Y:S01]  /*1ae20*/  FFMA.FTZ R20, R51, R9.reuse, -R84.reuse ;  /* 0x0000000933147223 */ /* 0x180fe20000010854 */
[----:B------:R-:W-:Y:S01]  /*1ae30*/  R2UR UR7, R21 ;  /* 0x00000000150772ca */ /* 0x000fe200000e0000 */
[-CC-:B------:R-:W-:Y:S01]  /*1ae40*/  FFMA.FTZ R51, R69, R9.reuse, -R84.reuse ;  /* 0x0000000945337223 */ /* 0x180fe20000010854 */
        /* <DEDUP_REMOVED lines=24> */
[----:B------:R-:W-:Y:S01]  /*1afd0*/  MUFU.EX2 R59, R59 ;  /* 0x0000003b003b7308 */ /* 0x000fe20000000800 */
[----:B------:R-:W-:-:S04]  /*1afe0*/  FADD.FTZ R0, -R21, R12 ;  /* 0x0000000c15007221 */ /* 0x000fc80000010100 */
[----:B------:R-:W-:-:S03]  /*1aff0*/  FMUL.FTZ R0, R0, R9 ;  /* 0x0000000900007220 */ /* 0x000fc60000410000 */
[----:B------:R-:W-:Y:S08]  /*1b000*/  MUFU.EX2 R12, R80 ;  /* 0x00000050000c7308 */ /* 0x000ff00000000800 */
[----:B------:R-:W-:Y:S01]  /*1b010*/  MUFU.EX2 R0, R0 ;  /* 0x0000000000007308 */ /* 0x000fe20000000800 */
[----:B------:R-:W-:Y:S02]  /*1b020*/  WARPGROUP.DEPBAR.LE gsb0, 0x0 ;  /* 0x00008000000079c5 */ /* 0x000fe40000010000 */
[----:B------:R-:W-:Y:S01]  /*1b030*/  WARPGROUP.ARRIVE ;  /* 0x00000000000079c5 */ /* 0x000fe20000000000 */
[-CC-:B------:R-:W-:Y:S01]  /*1b040*/  FFMA.FTZ R164, R54, R9.reuse, -R84.reuse ;  /* 0x0000000936a47223 */ /* 0x180fe20000010854 */
[-CC-:B------:R-:W-:Y:S01]  /*1b050*/  FFMA.FTZ R166, R57, R9.reuse, -R84.reuse ;  /* 0x0000000939a67223 */ /* 0x180fe20000010854 */
[-CC-:B------:R-:W-:Y:S01]  /*1b060*/  FFMA.FTZ R54, R72, R9.reuse, -R84.reuse ;  /* 0x0000000948367223 */ /* 0x180fe20000010854 */
[----:B------:R-:W-:-:S02]  /*1b070*/  FFMA.FTZ R57, R76, R9, -R84 ;  /* 0x000000094c397223 */ /* 0x000fc40000010854 */
[----:B------:R-:W-:Y:S01]  /*1b080*/  HGMMA.64x128x16.F32.BF16 R88, R160, gdesc[UR4].tnspB, R88, gsb0 ;  /* 0x41e00004a0587df0 */ /* 0x000fe20008001858 */
[----:B------:R-:W-:Y:S01]  /*1b090*/  R2UR UR6, R28 ;  /* 0x000000001c0672ca */ /* 0x000fe200000e0000 */
[-C--:B------:R-:W-:Y:S01]  /*1b0a0*/  FMUL.FTZ R28, R21, R9.reuse ;  /* 0x00000009151c7220 */ /* 0x080fe20000410000 */
[----:B------:R-:W-:Y:S01]  /*1b0b0*/  R2UR UR7, R29 ;  /* 0x000000001d0772ca */ /* 0x000fe200000e0000 */
[----:B------:R-:W-:Y:S02]  /*1b0c0*/  MUFU.EX2 R164, R164 ;  /* 0x000000a400a47308 */ /* 0x000fe40000000800 */
[-CC-:B------:R-:W-:Y:S01]  /*1b0d0*/  FFMA.FTZ R181, R15, R9.reuse, -R28.reuse ;  /* 0x000000090fb57223 */ /* 0x180fe2000001081c */
[-CC-:B------:R-:W-:Y:S01]  /*1b0e0*/  FFMA.FTZ R183, R24, R9.reuse, -R28.reuse ;  /* 0x0000000918b77223 */ /* 0x180fe2000001081c */
        /* <DEDUP_REMOVED lines=19> */
[--C-:B------:R-:W-:Y:S01]  /*1b220*/  FFMA.FTZ R78, R78, R9, -R28.reuse ;  /* 0x000000094e4e7223 */ /* 0x100fe2000001081c */
[----:B------:R-:W-:Y:S01]  /*1b230*/  MUFU.EX2 R64, R64 ;  /* 0x0000004000407308 */ /* 0x000fe20000000800 */
[----:B0-----:R-:W-:Y:S01]  /*1b240*/  FFMA.FTZ R3, R0, R3, R181 ;  /* 0x0000000300037223 */ /* 0x001fe200000100b5 */
[-CC-:B------:R-:W-:Y:S01]  /*1b250*/  FFMA.FTZ R79, R79, R9.reuse, -R28.reuse ;  /* 0x000000094f4f7223 */ /* 0x180fe2000001081c */
[-CC-:B------:R-:W-:Y:S01]  /*1b260*/  FFMA.FTZ R81, R81, R9.reuse, -R28.reuse ;  /* 0x0000000951517223 */ /* 0x180fe2000001081c */
[----:B------:R-:W-:Y:S01]  /*1b270*/  FFMA.FTZ R82, R82, R9, -R28 ;  /* 0x0000000952527223 */ /* 0x000fe2000001081c */
[----:B------:R-:W-:-:S03]  /*1b280*/  IMAD.MOV.U32 R15, RZ, RZ, R185 ;  /* 0x000000ffff0f7224 */ /* 0x000fc600078e00b9 */
        /* <DEDUP_REMOVED lines=17> */
[-C--:B------:R-:W-:Y:S01]  /*1b3a0*/  FFMA.FTZ R60, R7, R9.reuse, -R28 ;  /* 0x00000009073c7223 */ /* 0x080fe2000001081c */
[----:B------:R-:W-:Y:S02]  /*1b3b0*/  IMAD.MOV.U32 R7, RZ, RZ, 0x40000040 ;  /* 0x40000040ff077424 */ /* 0x000fe400078e00ff */
[-C--:B------:R-:W-:Y:S01]  /*1b3c0*/  FFMA.FTZ R162, R62, R9.reuse, -R84 ;  /* 0x000000093ea27223 */ /* 0x080fe20000010854 */
[----:B------:R-:W-:Y:S01]  /*1b3d0*/  FFMA.FTZ R62, R33, R9, -R28 ;  /* 0x00000009213e7223 */ /* 0x000fe2000001081c */
[----:B------:R-:W-:Y:S01]  /*1b3e0*/  HGMMA.64x128x16.F32.BF16 R88, R156, gdesc[UR4].tnspB, R88, gsb0 ;  /* 0x41e000049c587df0 */ /* 0x000fe20008001858 */
[----:B------:R-:W-:Y:S01]  /*1b3f0*/  R2UR UR6, R6 ;  /* 0x00000000060672ca */ /* 0x000fe200000e0000 */
[----:B------:R-:W0:Y:S01]  /*1b400*/  MUFU.EX2 R60, R60 ;  /* 0x0000003c003c7308 */ /* 0x000e220000000800 */
[----:B------:R-:W-:Y:S01]  /*1b410*/  R2UR UR7, R7 ;  /* 0x00000000070772ca */ /* 0x000fe200000e0000 */
[----:B------:R-:W-:-:S02]  /*1b420*/  @!P1 IMAD R6, R13, 0x8, R18 ;  /* 0x000000080d069824 */ /* 0x000fc400078e0212 */
[-CC-:B------:R-:W-:Y:S01]  /*1b430*/  FFMA.FTZ R161, R63, R9.reuse, -R28.reuse ;  /* 0x000000093fa17223 */ /* 0x180fe2000001081c */
[----:B------:R-:W-:Y:S01]  /*1b440*/  FFMA.FTZ R163, R67, R9, -R28 ;  /* 0x0000000943a37223 */ /* 0x000fe2000001081c */
[----:B------:R-:W-:Y:S02]  /*1b450*/  @!P1 VIADD R6, R6, 0x34840 ;  /* 0x0003484006069836 */ /* 0x000fe40000000000 */
[----:B------:R-:W-:Y:S03]  /*1b460*/  MUFU.EX2 R62, R62 ;  /* 0x0000003e003e7308 */ /* 0x000fe60000000800 */
[----:B------:R-:W-:-:S05]  /*1b470*/  @!P1 PRMT R7, RZ, 0x654, R6 ;  /* 0x00000654ff079816 */ /* 0x000fca0000000006 */
[----:B------:R-:W-:Y:S01]  /*1b480*/  MUFU.EX2 R6, R56 ;  /* 0x0000003800067308 */ /* 0x000fe20000000800 */
[----:B0-----:R-:W-:-:S07]  /*1b490*/  F2FP.BF16.F32.PACK_AB R181, R60, R181 ;  /* 0x000000b53cb5723e */ /* 0x001fce00000010ff */
[----:B------:R-:W-:Y:S08]  /*1b4a0*/  MUFU.EX2 R160, R160 ;  /* 0x000000a000a07308 */ /* 0x000ff00000000800 */
[----:B------:R-:W-:Y:S08]  /*1b4b0*/  MUFU.EX2 R161, R161 ;  /* 0x000000a100a17308 */ /* 0x000ff00000000800 */
[----:B------:R-:W-:Y:S08]  /*1b4c0*/  MUFU.EX2 R162, R162 ;  /* 0x000000a200a27308 */ /* 0x000ff00000000800 */
[----:B------:R-:W-:Y:S08]  /*1b4d0*/  MUFU.EX2 R163, R163 ;  /* 0x000000a300a37308 */ /* 0x000ff00000000800 */
[----:B------:R-:W-:Y:S08]  /*1b4e0*/  MUFU.EX2 R75, R75 ;  /* 0x0000004b004b7308 */ /* 0x000ff00000000800 */
[----:B------:R-:W0:Y:S08]  /*1b4f0*/  MUFU.EX2 R54, R54 ;  /* 0x0000003600367308 */ /* 0x000e300000000800 */
[----:B------:R-:W1:Y:S08]  /*1b500*/  MUFU.EX2 R78, R78 ;  /* 0x0000004e004e7308 */ /* 0x000e700000000800 */
[----:B------:R-:W-:Y:S08]  /*1b510*/  MUFU.EX2 R79, R79 ;  /* 0x0000004f004f7308 */ /* 0x000ff00000000800 */
[----:B------:R-:W2:Y:S08]  /*1b520*/  MUFU.EX2 R57, R57 ;  /* 0x0000003900397308 */ /* 0x000eb00000000800 */
[----:B------:R-:W3:Y:S01]  /*1b530*/  MUFU.EX2 R81, R81 ;  /* 0x0000005100517308 */ /* 0x000ee20000000800 */
[----:B------:R-:W-:-:S02]  /*1b540*/  WARPGROUP.DEPBAR.LE gsb0, 0x0 ;  /* 0x00008000000079c5 */ /* 0x000fc40000010000 */
[----:B------:R-:W-:Y:S01]  /*1b550*/  WARPGROUP.ARRIVE ;  /* 0x00000000000079c5 */ /* 0x000fe20000000000 */
[----:B------:R-:W-:Y:S01]  /*1b560*/  FFMA.FTZ R157, R71, R9, -R28 ;  /* 0x00000009479d7223 */ /* 0x000fe2000001081c */
[----:B------:R-:W-:Y:S02]  /*1b570*/  F2FP.BF16.F32.PACK_AB R156, R46, R37 ;  /* 0x000000252e9c723e */ /* 0x000fe400000010ff */
[----:B0-----:R-:W-:Y:S02]  /*1b580*/  F2FP.BF16.F32.PACK_AB R158, R54, R51 ;  /* 0x00000033369e723e */ /* 0x001fe400000010ff */
[----:B------:R-:W-:Y:S01]  /*1b590*/  HGMMA.64x128x16.F32.BF16 R88, R152, gdesc[UR4].tnspB, R88, gsb0 ;  /* 0x41e0000498587df0 */ /* 0x000fe20008001858 */
[----:B------:R-:W-:Y:S01]  /*1b5a0*/  MUFU.EX2 R157, R157 ;  /* 0x0000009d009d7308 */ /* 0x000fe20000000800 */
[----:B-1----:R-:W-:Y:S01]  /*1b5b0*/  F2FP.BF16.F32.PACK_AB R159, R78, R75 ;  /* 0x0000004b4e9f723e */ /* 0x002fe200000010ff */
[----:B------:R-:W-:Y:S02]  /*1b5c0*/  WARPGROUP.DEPBAR.LE gsb0, 0x0 ;  /* 0x00008000000079c5 */ /* 0x000fe40000010000 */
[----:B------:R0:W-:Y:S04]  /*1b5d0*/  @!P1 SYNCS.ARRIVE.TRANS64.RED.A1T0 RZ, [R7+URZ], RZ ;  /* 0x000000ff07ff99a7 */ /* 0x0001e8000810043f */
[----:B------:R-:W-:Y:S01]  /*1b5e0*/  MUFU.EX2 R155, R82 ;  /* 0x00000052009b7308 */ /* 0x000fe20000000800 */
[----:B------:R-:W-:-:S02]  /*1b5f0*/  F2FP.BF16.F32.PACK_AB R154, R12, R59 ;  /* 0x0000003b0c9a723e */ /* 0x000fc400000010ff */
[----:B--2---:R-:W-:Y:S02]  /*1b600*/  F2FP.BF16.F32.PACK_AB R152, R57, R55 ;  /* 0x000000373998723e */ /* 0x004fe400000010ff */
[----:B---3--:R-:W-:Y:S01]  /*1b610*/  F2FP.BF16.F32.PACK_AB R153, R81, R79 ;  /* 0x0000004f5199723e */ /* 0x008fe200000010ff */
[----:B0-----:R-:W-:Y:S01]  /*1b620*/  FADD.FTZ R7, R11, R4 ;  /* 0x000000040b077221 */ /* 0x001fe20000010000 */
[----:B------:R-:W-:Y:S02]  /*1b630*/  @!P1 VIADD R4, R14, 0x34860 ;  /* 0x000348600e049836 */ /* 0x000fe40000000000 */
[----:B------:R-:W-:Y:S01]  /*1b640*/  FADD.FTZ R14, R60, R3 ;  /* 0x000000033c0e7221 */ /* 0x000fe20000010000 */
[----:B------:R-:W-:Y:S02]  /*1b650*/  IMAD.MOV.U32 R11, RZ, RZ, R194 ;  /* 0x000000ffff0b7224 */ /* 0x000fe400078e00c2 */
[----:B------:R-:W-:Y:S01]  /*1b660*/  FADD.FTZ R7, R182, R7 ;  /* 0x00000007b6077221 */ /* 0x000fe20000010000 */
[C---:B------:R-:W-:Y:S01]  /*1b670*/  F2FP.BF16.F32.PACK_AB R182, R26.reuse, R182 ;  /* 0x000000b61ab6723e */ /* 0x040fe200000010ff */
[----:B------:R-:W-:Y:S01]  /*1b680*/  FADD.FTZ R3, R183, R14 ;  /* 0x0000000eb7037221 */ /* 0x000fe20000010000 */
[----:B------:R-:W-:Y:S01]  /*1b690*/  @!P1 PRMT R13, RZ, 0x654, R4 ;  /* 0x00000654ff0d9816 */ /* 0x000fe20000000004 */
[----:B------:R-:W-:Y:S01]  /*1b6a0*/  FADD.FTZ R7, R26, R7 ;  /* 0x000000071a077221 */ /* 0x000fe20000010000 */
[-CC-:B------:R-:W-:Y:S01]  /*1b6b0*/  FFMA.FTZ R4, R8, R9.reuse, -R28.reuse ;  /* 0x0000000908047223 */ /* 0x180fe2000001081c */
[----:B------:R-:W-:Y:S01]  /*1b6c0*/  FADD.FTZ R14, R64, R3 ;  /* 0x00000003400e7221 */ /* 0x000fe20000010000 */
[-C--:B------:R-:W-:Y:S01]  /*1b6d0*/  FFMA.FTZ R8, R66, R9.reuse, -R28 ;  /* 0x0000000942087223 */ /* 0x080fe2000001081c */
[----:B------:R-:W-:Y:S01]  /*1b6e0*/  FADD.FTZ R7, R176, R7 ;  /* 0x00000007b0077221 */ /* 0x000fe20000010000 */
[C---:B------:R-:W-:Y:S01]  /*1b6f0*/  F2FP.BF16.F32.PACK_AB R176, R38.reuse, R176 ;  /* 0x000000b026b0723e */ /* 0x040fe200000010ff */
[----:B------:R-:W-:Y:S01]  /*1b700*/  FADD.FTZ R3, R177, R14 ;  /* 0x0000000eb1037221 */ /* 0x000fe20000010000 */
[----:B------:R-:W0:Y:S01]  /*1b710*/  MUFU.EX2 R4, R4 ;  /* 0x0000000400047308 */ /* 0x000e220000000800 */
[----:B------:R-:W-:Y:S01]  /*1b720*/  FADD.FTZ R7, R38, R7 ;  /* 0x0000000726077221 */ /* 0x000fe20000010000 */
[--C-:B------:R-:W-:Y:S01]  /*1b730*/  FFMA.FTZ R14, R70, R9, -R28.reuse ;  /* 0x00000009460e7223 */ /* 0x100fe2000001081c */
[C---:B------:R-:W-:Y:S01]  /*1b740*/  FADD.FTZ R44, R24.reuse, R3 ;  /* 0x00000003182c7221 */ /* 0x040fe20000010000 */
[----:B------:R-:W-:Y:S01]  /*1b750*/  F2FP.BF16.F32.PACK_AB R177, R24, R177 ;  /* 0x000000b118b1723e */ /* 0x000fe200000010ff */
[----:B------:R-:W-:Y:S01]  /*1b760*/  FADD.FTZ R52, R178, R7 ;  /* 0x00000007b2347221 */ /* 0x000fe20000010000 */
[----:B------:R-:W-:Y:S01]  /*1b770*/  FFMA.FTZ R28, R83, R9, -R28 ;  /* 0x00000009531c7223 */ /* 0x000fe2000001081c */
[----:B------:R-:W-:Y:S01]  /*1b780*/  FADD.FTZ R3, R179, R44 ;  /* 0x0000002cb3037221 */ /* 0x000fe20000010000 */
[----:B------:R-:W1:Y:S01]  /*1b790*/  MUFU.EX2 R8, R8 ;  /* 0x0000000800087308 */ /* 0x000e620000000800 */
[C---:B------:R-:W-:Y:S01]  /*1b7a0*/  FADD.FTZ R7, R39.reuse, R52 ;  /* 0x0000003427077221 */ /* 0x040fe20000010000 */
[----:B------:R2:W-:Y:S01]  /*1b7b0*/  @!P1 SYNCS.ARRIVE.TRANS64.RED.A1T0 RZ, [R13+URZ], RZ ;  /* 0x000000ff0dff99a7 */ /* 0x0005e2000810043f */
[----:B------:R-:W-:Y:S01]  /*1b7c0*/  FADD.FTZ R44, R62, R3 ;  /* 0x000000033e2c7221 */ /* 0x000fe20000010000 */
[----:B------:R-:W-:Y:S01]  /*1b7d0*/  F2FP.BF16.F32.PACK_AB R183, R64, R183 ;  /* 0x000000b740b7723e */ /* 0x000fe200000010ff */
[----:B------:R-:W-:Y:S01]  /*1b7e0*/  FADD.FTZ R7, R172, R7 ;  /* 0x00000007ac077221 */ /* 0x000fe20000010000 */
[----:B------:R-:W-:Y:S01]  /*1b7f0*/  F2FP.BF16.F32.PACK_AB R178, R39, R178 ;  /* 0x000000b227b2723e */ /* 0x000fe200000010ff */
[----:B------:R-:W-:Y:S01]  /*1b800*/  FADD.FTZ R3, R173, R44 ;  /* 0x0000002cad037221 */ /* 0x000fe20000010000 */
[----:B------:R-:W3:Y:S01]  /*1b810*/  MUFU.EX2 R14, R14 ;  /* 0x0000000e000e7308 */ /* 0x000ee20000000800 */
[----:B------:R-:W-:Y:S01]  /*1b820*/  FADD.FTZ R7, R34, R7 ;  /* 0x0000000722077221 */ /* 0x000fe20000010000 */
[----:B------:R-:W-:Y:S01]  /*1b830*/  F2FP.BF16.F32.PACK_AB R179, R62, R179 ;  /* 0x000000b33eb3723e */ /* 0x000fe200000010ff */
[----:B------:R-:W-:Y:S01]  /*1b840*/  FADD.FTZ R44, R68, R3 ;  /* 0x00000003442c7221 */ /* 0x000fe20000010000 */
[----:B------:R-:W-:Y:S01]  /*1b850*/  F2FP.BF16.F32.PACK_AB R172, R34, R172 ;  /* 0x000000ac22ac723e */ /* 0x000fe200000010ff */
[----:B------:R-:W-:Y:S01]  /*1b860*/  FADD.FTZ R7, R174, R7 ;  /* 0x00000007ae077221 */ /* 0x000fe20000010000 */
[----:B------:R-:W-:Y:S01]  /*1b870*/  F2FP.BF16.F32.PACK_AB R173, R68, R173 ;  /* 0x000000ad44ad723e */ /* 0x000fe200000010ff */
[----:B------:R-:W-:Y:S01]  /*1b880*/  FADD.FTZ R3, R175, R44 ;  /* 0x0000002caf037221 */ /* 0x000fe20000010000 */
[----:B------:R-:W4:Y:S01]  /*1b890*/  MUFU.EX2 R24, R74 ;  /* 0x0000004a00187308 */ /* 0x000f220000000800 */
[C---:B------:R-:W-:Y:S01]  /*1b8a0*/  FADD.FTZ R7, R32.reuse, R7 ;  /* 0x0000000720077221 */ /* 0x040fe20000010000 */
[----:B------:R-:W-:Y:S01]  /*1b8b0*/  F2FP.BF16.F32.PACK_AB R174, R32, R174 ;  /* 0x000000ae20ae723e */ /* 0x000fe200000010ff */
[C---:B------:R-:W-:Y:S01]  /*1b8c0*/  FADD.FTZ R44, R30.reuse, R3 ;  /* 0x000000031e2c7221 */ /* 0x040fe20000010000 */
[----:B------:R-:W-:Y:S01]  /*1b8d0*/  F2FP.BF16.F32.PACK_AB R175, R30, R175 ;  /* 0x000000af1eaf723e */ /* 0x000fe200000010ff */
[----:B------:R-:W-:Y:S01]  /*1b8e0*/  FADD.FTZ R7, R168, R7 ;  /* 0x00000007a8077221 */ /* 0x000fe20000010000 */
[C---:B------:R-:W-:Y:S01]  /*1b8f0*/  F2FP.BF16.F32.PACK_AB R168, R36.reuse, R168 ;  /* 0x000000a824a8723e */ /* 0x040fe200000010ff */
[----:B------:R-:W-:Y:S01]  /*1b900*/  FADD.FTZ R3, R169, R44 ;  /* 0x0000002ca9037221 */ /* 0x000fe20000010000 */
[----:B------:R-:W5:Y:S01]  /*1b910*/  MUFU.EX2 R28, R28 ;  /* 0x0000001c001c7308 */ /* 0x000f620000000800 */
[----:B------:R-:W-:Y:S01]  /*1b920*/  FADD.FTZ R7, R36, R7 ;  /* 0x0000000724077221 */ /* 0x000fe20000010000 */
[C---:B------:R-:W-:Y:S01]  /*1b930*/  F2FP.BF16.F32.PACK_AB R169, R40.reuse, R169 ;  /* 0x000000a928a9723e */ /* 0x040fe200000010ff */
[----:B------:R-:W-:-:S02]  /*1b940*/  FADD.FTZ R26, R40, R3 ;  /* 0x00000003281a7221 */ /* 0x000fc40000010000 */
[----:B------:R-:W-:Y:S01]  /*1b950*/  FADD.FTZ R7, R170, R7 ;  /* 0x00000007aa077221 */ /* 0x000fe20000010000 */
[----:B------:R-:W-:Y:S01]  /*1b960*/  F2FP.BF16.F32.PACK_AB R170, R20, R170 ;  /* 0x000000aa14aa723e */ /* 0x000fe200000010ff */
[----:B------:R-:W-:Y:S01]  /*1b970*/  FADD.FTZ R3, R171, R26 ;  /* 0x0000001aab037221 */ /* 0x000fe20000010000 */
[----:B------:R-:W-:Y:S01]  /*1b980*/  F2FP.BF16.F32.PACK_AB R171, R42, R171 ;  /* 0x000000ab2aab723e */ /* 0x000fe200000010ff */
[----:B------:R-:W-:Y:S02]  /*1b990*/  FADD.FTZ R7, R20, R7 ;  /* 0x0000000714077221 */ /* 0x000fe40000010000 */
[----:B------:R-:W-:Y:S02]  /*1b9a0*/  FADD.FTZ R26, R42, R3 ;  /* 0x000000032a1a7221 */ /* 0x000fe40000010000 */
[----:B------:R-:W-:Y:S01]  /*1b9b0*/  FADD.FTZ R38, R164, R7 ;  /* 0x00000007a4267221 */ /* 0x000fe20000010000 */
[----:B------:R-:W-:Y:S01]  /*1b9c0*/  F2FP.BF16.F32.PACK_AB R164, R41, R164 ;  /* 0x000000a429a4723e */ /* 0x000fe200000010ff */
[----:B------:R-:W-:Y:S01]  /*1b9d0*/  FADD.FTZ R3, R165, R26 ;  /* 0x0000001aa5037221 */ /* 0x000fe20000010000 */
[----:B------:R-:W-:Y:S01]  /*1b9e0*/  F2FP.BF16.F32.PACK_AB R165, R6, R165 ;  /* 0x000000a506a5723e */ /* 0x000fe200000010ff */
[----:B------:R-:W-:-:S02]  /*1b9f0*/  FADD.FTZ R7, R41, R38 ;  /* 0x0000002629077221 */ /* 0x000fc40000010000 */
[----:B------:R-:W-:Y:S02]  /*1ba00*/  FADD.FTZ R26, R6, R3 ;  /* 0x00000003061a7221 */ /* 0x000fe40000010000 */
[----:B------:R-:W-:Y:S01]  /*1ba10*/  FADD.FTZ R7, R166, R7 ;  /* 0x00000007a6077221 */ /* 0x000fe20000010000 */
[----:B------:R-:W-:Y:S01]  /*1ba20*/  F2FP.BF16.F32.PACK_AB R166, R50, R166 ;  /* 0x000000a632a6723e */ /* 0x000fe200000010ff */
[----:B------:R-:W-:Y:S01]  /*1ba30*/  FADD.FTZ R3, R167, R26 ;  /* 0x0000001aa7037221 */ /* 0x000fe20000010000 */
[----:B0-----:R-:W-:Y:S01]  /*1ba40*/  F2FP.BF16.F32.PACK_AB R167, R4, R167 ;  /* 0x000000a704a7723e */ /* 0x001fe200000010ff */
[----:B------:R-:W-:Y:S02]  /*1ba50*/  FADD.FTZ R7, R50, R7 ;  /* 0x0000000732077221 */ /* 0x000fe40000010000 */
[----:B------:R-:W-:Y:S02]  /*1ba60*/  FADD.FTZ R26, R4, R3 ;  /* 0x00000003041a7221 */ /* 0x000fe40000010000 */
[----:B------:R-:W-:Y:S01]  /*1ba70*/  FADD.FTZ R7, R160, R7 ;  /* 0x00000007a0077221 */ /* 0x000fe20000010000 */
[----:B------:R-:W-:Y:S01]  /*1ba80*/  F2FP.BF16.F32.PACK_AB R160, R48, R160 ;  /* 0x000000a030a0723e */ /* 0x000fe200000010ff */
[----:B------:R-:W-:Y:S01]  /*1ba90*/  FADD.FTZ R3, R161, R26 ;  /* 0x0000001aa1037221 */ /* 0x000fe20000010000 */
[----:B-1----:R-:W-:Y:S01]  /*1baa0*/  F2FP.BF16.F32.PACK_AB R161, R8, R161 ;  /* 0x000000a108a1723e */ /* 0x002fe200000010ff */
[----:B------:R-:W-:-:S02]  /*1bab0*/  FADD.FTZ R7, R48, R7 ;  /* 0x0000000730077221 */ /* 0x000fc40000010000 */
[----:B------:R-:W-:Y:S02]  /*1bac0*/  FADD.FTZ R20, R8, R3 ;  /* 0x0000000308147221 */ /* 0x000fe40000010000 */
[----:B------:R-:W-:Y:S01]  /*1bad0*/  FADD.FTZ R26, R162, R7 ;  /* 0x00000007a21a7221 */ /* 0x000fe20000010000 */
[----:B------:R-:W-:Y:S01]  /*1bae0*/  F2FP.BF16.F32.PACK_AB R162, R43, R162 ;  /* 0x000000a22ba2723e */ /* 0x000fe200000010ff */
[----:B------:R-:W-:Y:S01]  /*1baf0*/  FADD.FTZ R3, R163, R20 ;  /* 0x00000014a3037221 */ /* 0x000fe20000010000 */
[C---:B---3--:R-:W-:Y:S01]  /*1bb00*/  F2FP.BF16.F32.PACK_AB R163, R14.reuse, R163 ;  /* 0x000000a30ea3723e */ /* 0x048fe200000010ff */
[----:B------:R-:W-:Y:S02]  /*1bb10*/  FADD.FTZ R26, R43, R26 ;  /* 0x0000001a2b1a7221 */ /* 0x000fe40000010000 */
[----:B------:R-:W-:Y:S01]  /*1bb20*/  FADD.FTZ R6, R14, R3 ;  /* 0x000000030e067221 */ /* 0x000fe20000010000 */
[----:B------:R-:W-:Y:S02]  /*1bb30*/  IMAD.MOV.U32 R14, RZ, RZ, R188 ;  /* 0x000000ffff0e7224 */ /* 0x000fe400078e00bc */
[----:B------:R-:W-:Y:S01]  /*1bb40*/  FADD.FTZ R3, R37, R26 ;  /* 0x0000001a25037221 */ /* 0x000fe20000010000 */
[----:B------:R-:W-:Y:S01]  /*1bb50*/  FADD.FTZ R7, R157, R6 ;  /* 0x000000069d077221 */ /* 0x000fe20000010000 */
[----:B----4-:R-:W-:-:S02]  /*1bb60*/  F2FP.BF16.F32.PACK_AB R157, R24, R157 ;  /* 0x0000009d189d723e */ /* 0x010fc400000010ff */
        /* <DEDUP_REMOVED lines=12> */
[----:B-----5:R-:W-:Y:S02]  /*1bc30*/  F2FP.BF16.F32.PACK_AB R155, R28, R155 ;  /* 0x0000009b1c9b723e */ /* 0x020fe400000010ff */
[----:B------:R-:W-:Y:S01]  /*1bc40*/  FADD.FTZ R4, R12, R3 ;  /* 0x000000030c047221 */ /* 0x000fe20000010000 */
[----:B------:R-:W-:Y:S02]  /*1bc50*/  IMAD.MOV.U32 R12, RZ, RZ, R21 ;  /* 0x000000ffff0c7224 */ /* 0x000fe400078e0015 */
[----:B------:R-:W-:Y:S01]  /*1bc60*/  FADD.FTZ R3, R28, R6 ;  /* 0x000000061c037221 */ /* 0x000fe20000010000 */
[----:B--2---:R-:W-:Y:S06]  /*1bc70*/  @P2 BRA `(.L_x_2417) ;  /* 0xffffffd000d02947 */ /* 0x004fec000383ffff */
.L_x_2406:
[----:B------:R-:W-:Y:S05]  /*1bc80*/  BSYNC B0 ;  /* 0x0000000000007941 */ /* 0x000fea0003800000 */
.L_x_2405:
        /* <DEDUP_REMOVED lines=67> */
.L_x_2418:
[----:B------:R-:W-:Y:S01]  /*1c0c0*/  IMAD R11, R185, 0x8, R18 ;  /* 0x00000008b90b7824 */ /* 0x000fe200078e0212 */
[----:B------:R-:W-:-:S04]  /*1c0d0*/  SHF.L.U32 R0, R188, 0x1f, RZ ;  /* 0x0000001fbc007819 */ /* 0x000fc800000006ff */
[----:B------:R0:W1:Y:S01]  /*1c0e0*/  SYNCS.PHASECHK.TRANS64.TRYWAIT P2, [R11+URZ+0x34850], R0 ;  /* 0x034850000b0075a7 */ /* 0x000062000804017f */
[----:B------:R-:W-:Y:S05]  /*1c0f0*/  @!P0 BRA `(.L_x_2419) ;  /* 0x0000000000048947 */ /* 0x000fea0003800000 */
[----:B------:R-:W-:Y:S01]  /*1c100*/  BPT.TRAP 0x1 ;  /* 0x000000040000795c */ /* 0x000fe20000300000 */
.L_x_2419:
        /* <DEDUP_REMOVED lines=9> */
.L_x_2421:
[----:B------:R-:W-:Y:S05]  /*1c1a0*/  BSYNC B0 ;  /* 0x0000000000007941 */ /* 0x000fea0003800000 */
.L_x_2420:
        /* <DEDUP_REMOVED lines=9> */
[----:B------:R-:W-:-:S02]  /*1c240*/  VIADD R185, R185, 0x1 ;  /* 0x00000001b9b97836 */ /* 0x000fc40000000000 */
[----:B------:R-:W-:Y:S02]  /*1c250*/  @!P1 VIADD R10, R11, 0x34860 ;  /* 0x000348600b0a9836 */ /* 0x000fe40000000000 */
[----:B------:R-:W-:Y:S01]  /*1c260*/  VIADD R208, R208, 0x1 ;  /* 0x00000001d0d07836 */ /* 0x000fe20000000000 */
[----:B------:R-:W-:Y:S02]  /*1c270*/  ISETP.NE.AND P0, PT, R185, 0x2, PT ;  /* 0x00000002b900780c */ /* 0x000fe40003f05270 */
[----:B------:R-:W-:Y:S01]  /*1c280*/  @!P1 PRMT R10, RZ, 0x654, R10 ;  /* 0x00000654ff0a9816 */ /* 0x000fe2000000000a */
[----:B------:R-:W-:Y:S01]  /*1c290*/  HGMMA.64x128x16.F32.BF16 R24, R180, gdesc[UR4].tnspB, R24, gsb0 ;  /* 0x41e00004b4187df0 */ /* 0x000fe20008001818 */
[----:B------:R-:W-:Y:S01]  /*1c2a0*/  R2UR UR6, R12 ;  /* 0x000000000c0672ca */ /* 0x000fe200000e0000 */
[----:B------:R-:W-:Y:S01]  /*1c2b0*/  VIADD R12, R6, 0x100 ;  /* 0x00000100060c7836 */ /* 0x000fe20000000000 */
[----:B------:R-:W-:Y:S01]  /*1c2c0*/  R2UR UR7, R13 ;  /* 0x000000000d0772ca */ /* 0x000fe200000e0000 */
[----:B------:R-:W-:Y:S01]  /*1c2d0*/  IMAD.MOV.U32 R13, RZ, RZ, 0x40000040 ;  /* 0x40000040ff0d7424 */ /* 0x000fe200078e00ff */
[----:B------:R-:W-:Y:S01]  /*1c2e0*/  SEL R185, R185, RZ, P0 ;  /* 0x000000ffb9b97207 */ /* 0x000fe20000000000 */
[----:B--2---:R-:W-:Y:S01]  /*1c2f0*/  FADD.FTZ R5, R5, R4 ;  /* 0x0000000405057221 */ /* 0x004fe20000010000 */
[----:B0-----:R-:W-:Y:S01]  /*1c300*/  FADD.FTZ R2, R0, R3 ;  /* 0x0000000300027221 */ /* 0x001fe20000010000 */
[----:B------:R-:W-:-:S03]  /*1c310*/  SEL R3, RZ, 0x1, P0 ;  /* 0x00000001ff037807 */ /* 0x000fc60000000000 */
[----:B------:R-:W0:Y:S01]  /*1c320*/  SHFL.BFLY PT, R0, R5, 0x1, 0x1f ;  /* 0x0c201f0005007f89 */ /* 0x000e2200000e0000 */
[----:B------:R-:W-:Y:S01]  /*1c330*/  LOP3.LUT R188, R188, R3, RZ, 0x3c, !PT ;  /* 0x00000003bcbc7212 */ /* 0x000fe200078e3cff */
        /* <DEDUP_REMOVED lines=35> */
[----:B------:R-:W-:Y:S01]  /*1c570*/  CS2R R4, SRZ ;  /* 0x0000000000047805 */ /* 0x000fe2000001ff00 */
[----:B------:R-:W-:Y:S01]  /*1c580*/  IMAD.MOV.U32 R0, RZ, RZ, -0x800000 ;  /* 0xff800000ff007424 */ /* 0x000fe200078e00ff */
[----:B------:R-:W-:-:S13]  /*1c590*/  FSETP.NE.FTZ.AND P2, PT, R12, RZ, PT ;  /* 0x000000ff0c00720b */ /* 0x000fda0003f55000 */
        /* <DEDUP_REMOVED lines=9> */
[----:B0-----:R-:W-:Y:S01]  /*1c630*/  @P2 FMUL.FTZ R6, R6, 0.69314718246459960938 ;  /* 0x3f31721806062820 */ /* 0x001fe20000410000 */
[----:B-1----:R-:W-:Y:S01]  /*1c640*/  FADD.FTZ R13, R2, R7 ;  /* 0x00000007020d7221 */ /* 0x002fe20000010000 */
[----:B------:R-:W-:Y:S02]  /*1c650*/  IMAD.MOV.U32 R2, RZ, RZ, -0x800000 ;  /* 0xff800000ff027424 */ /* 0x000fe400078e00ff */
[----:B------:R-:W-:-:S02]  /*1c660*/  @P2 FFMA.FTZ R2, R3, R194, R6 ;  /* 0x000000c203022223 */ /* 0x000fc40000010006 */
        /* <DEDUP_REMOVED lines=76> */
.L_x_2316:
        /* <DEDUP_REMOVED lines=49> */
[----:B------:R-:W-:Y:S02]  /*1ce40*/  LOP3.LUT R24, R99, 0x380, RZ, 0xc0, !PT ;  /* 0x0000038063187812 */ /* 0x000fe400078ec0ff */
[----:B------:R-:W-:Y:S02]  /*1ce50*/  SHF.R.U64 R34, R34, 0x3, RZ ;  /* 0x0000000322227819 */ /* 0x000fe400000012ff */
[----:B------:R-:W-:Y:S02]  /*1ce60*/  LOP3.LUT R4, R4, R71, RZ, 0x3c, !PT ;  /* 0x0000004704047212 */ /* 0x000fe400078e3cff */
[----:B------:R-:W-:-:S02]  /*1ce70*/  LOP3.LUT R6, R6, R75, RZ, 0x3c, !PT ;  /* 0x0000004b06067212 */ /* 0x000fc400078e3cff */
[----:B------:R-:W-:Y:S02]  /*1ce80*/  F2FP.BF16.F32.PACK_AB R11, R26, R93 ;  /* 0x0000005d1a0b723e */ /* 0x000fe400000010ff */
[----:B------:R-:W-:Y:S02]  /*1ce90*/  SHF.R.U64 R12, R12, 0x3, RZ ;  /* 0x000000030c0c7819 */ /* 0x000fe400000012ff */
[----:B------:R-:W-:Y:S01]  /*1cea0*/  SHF.R.U64 R14, R14, 0x3, RZ ;  /* 0x000000030e0e7819 */ /* 0x000fe200000012ff */
[----:B------:R2:W-:Y:S01]  /*1ceb0*/  STSM.16.M88.4 [R90], R8 ;  /* 0x000000085a007844 */ /* 0x0005e20000000200 */
[----:B------:R-:W-:Y:S02]  /*1cec0*/  LOP3.LUT R26, R28, R101, RZ, 0x3c, !PT ;  /* 0x000000651c1a7212 */ /* 0x000fe400078e3cff */
[----:B------:R-:W-:Y:S02]  /*1ced0*/  SHF.R.U64 R24, R24, 0x3, RZ ;  /* 0x0000000318187819 */ /* 0x000fe400000012ff */
[----:B------:R-:W-:-:S02]  /*1cee0*/  LOP3.LUT R28, R34, R103, RZ, 0x3c, !PT ;  /* 0x00000067221c7212 */ /* 0x000fc400078e3cff */
[----:B------:R-:W-:Y:S02]  /*1cef0*/  MOV R89, R4 ;  /* 0x0000000400597202 */ /* 0x000fe40000000f00 */
[----:B------:R-:W-:Y:S02]  /*1cf00*/  MOV R34, R6 ;  /* 0x0000000600227202 */ /* 0x000fe40000000f00 */
[----:B------:R-:W-:Y:S02]  /*1cf10*/  F2FP.BF16.F32.PACK_AB R4, R88, R3 ;  /* 0x000000035804723e */ /* 0x000fe400000010ff */
[----:B------:R-:W-:Y:S02]  /*1cf20*/  F2FP.BF16.F32.PACK_AB R5, R30, R91 ;  /* 0x0000005b1e05723e */ /* 0x000fe400000010ff */
[----:B------:R-:W-:Y:S02]  /*1cf30*/  F2FP.BF16.F32.PACK_AB R6, R37, R36 ;  /* 0x000000242506723e */ /* 0x000fe400000010ff */
[----:B------:R-:W-:-:S02]  /*1cf40*/  F2FP.BF16.F32.PACK_AB R7, R39, R38 ;  /* 0x000000262707723e */ /* 0x000fc400000010ff */
[----:B------:R-:W-:Y:S02]  /*1cf50*/  LOP3.LUT R12, R12, R79, RZ, 0x3c, !PT ;  /* 0x0000004f0c0c7212 */ /* 0x000fe400078e3cff */
[----:B------:R-:W-:Y:S01]  /*1cf60*/  LOP3.LUT R14, R14, R97, RZ, 0x3c, !PT ;  /* 0x000000610e0e7212 */ /* 0x000fe200078e3cff */
[----:B------:R-:W-:Y:S01]  /*1cf70*/  STSM.16.M88.4 [R89], R4 ;  /* 0x0000000459007844 */ /* 0x000fe20000000200 */
[----:B--2---:R-:W-:Y:S02]  /*1cf80*/  F2FP.BF16.F32.PACK_AB R8, R41, R40 ;  /* 0x000000282908723e */ /* 0x004fe400000010ff */
[----:B------:R-:W-:Y:S02]  /*1cf90*/  F2FP.BF16.F32.PACK_AB R9, R43, R42 ;  /* 0x0000002a2b09723e */ /* 0x000fe400000010ff */
[----:B------:R-:W-:Y:S02]  /*1cfa0*/  F2FP.BF16.F32.PACK_AB R10, R45, R44 ;  /* 0x0000002c2d0a723e */ /* 0x000fe400000010ff */
[----:B------:R-:W-:-:S02]  /*1cfb0*/  F2FP.BF16.F32.PACK_AB R11, R47, R46 ;  /* 0x0000002e2f0b723e */ /* 0x000fc400000010ff */
[----:B------:R-:W-:Y:S02]  /*1cfc0*/  LOP3.LUT R24, R24, R99, RZ, 0x3c, !PT ;  /* 0x0000006318187212 */ /* 0x000fe400078e3cff */
[----:B------:R-:W-:Y:S01]  /*1cfd0*/  MOV R79, R12 ;  /* 0x0000000c004f7202 */ /* 0x000fe20000000f00 */
[----:B------:R2:W-:Y:S01]  /*1cfe0*/  STSM.16.M88.4 [R34], R8 ;  /* 0x0000000822007844 */ /* 0x0005e20000000200 */
[----:B------:R-:W-:Y:S02]  /*1cff0*/  MOV R75, R14 ;  /* 0x0000000e004b7202 */ /* 0x000fe40000000f00 */
[----:B------:R-:W-:Y:S02]  /*1d000*/  MOV R72, R24 ;  /* 0x0000001800487202 */ /* 0x000fe40000000f00 */
[----:B------:R-:W-:Y:S02]  /*1d010*/  MOV R71, R26 ;  /* 0x0000001a00477202 */ /* 0x000fe40000000f00 */
[----:B------:R-:W-:Y:S01]  /*1d020*/  F2FP.BF16.F32.PACK_AB R12, R49, R48 ;  /* 0x00000030310c723e */ /* 0x000fe200000010ff */
[----:B------:R-:W-:Y:S01]  /*1d030*/  IMAD.MOV.U32 R49, RZ, RZ, RZ ;  /* 0x000000ffff317224 */ /* 0x000fe200078e00ff */
[----:B------:R-:W-:-:S02]  /*1d040*/  F2FP.BF16.F32.PACK_AB R13, R51, R50 ;  /* 0x00000032330d723e */ /* 0x000fc400000010ff */
[----:B------:R-:W-:Y:S02]  /*1d050*/  F2FP.BF16.F32.PACK_AB R14, R53, R52 ;  /* 0x00000034350e723e */ /* 0x000fe400000010ff */
[----:B------:R-:W-:Y:S02]  /*1d060*/  F2FP.BF16.F32.PACK_AB R15, R55, R54 ;  /* 0x00000036370f723e */ /* 0x000fe400000010ff */
[----:B------:R-:W-:Y:S02]  /*1d070*/  F2FP.BF16.F32.PACK_AB R24, R57, R56 ;  /* 0x000000383918723e */ /* 0x000fe400000010ff */
[----:B------:R-:W-:Y:S01]  /*1d080*/  F2FP.BF16.F32.PACK_AB R25, R59, R58 ;  /* 0x0000003a3b19723e */ /* 0x000fe200000010ff */
[----:B------:R-:W-:Y:S01]  /*1d090*/  STSM.16.M88.4 [R79], R12 ;  /* 0x0000000c4f007844 */ /* 0x000fe20000000200 */
[----:B------:R-:W-:Y:S02]  /*1d0a0*/  F2FP.BF16.F32.PACK_AB R26, R61, R60 ;  /* 0x0000003c3d1a723e */ /* 0x000fe400000010ff */
[----:B------:R-:W-:-:S02]  /*1d0b0*/  F2FP.BF16.F32.PACK_AB R27, R63, R62 ;  /* 0x0000003e3f1b723e */ /* 0x000fc400000010ff */
[----:B------:R-:W-:Y:S02]  /*1d0c0*/  MOV R36, R28 ;  /* 0x0000001c00247202 */ /* 0x000fe40000000f00 */
[----:B------:R-:W-:Y:S01]  /*1d0d0*/  ISETP.NE.U32.AND P0, PT, RZ, UR4, PT ;  /* 0x00000004ff007c0c */ /* 0x000fe2000bf05070 */
[----:B------:R-:W-:Y:S01]  /*1d0e0*/  STSM.16.M88.4 [R75], R24 ;  /* 0x000000184b007844 */ /* 0x000fe20000000200 */
[----:B--2---:R-:W-:Y:S02]  /*1d0f0*/  IADD3 R10, P1, R205, UR4, RZ ;  /* 0x00000004cd0a7c10 */ /* 0x004fe4000ff3e0ff */
[----:B------:R-:W-:Y:S02]  /*1d100*/  F2FP.BF16.F32.PACK_AB R28, R65, R64 ;  /* 0x00000040411c723e */ /* 0x000fe400000010ff */
[----:B------:R-:W-:Y:S02]  /*1d110*/  F2FP.BF16.F32.PACK_AB R29, R67, R66 ;  /* 0x00000042431d723e */ /* 0x000fe400000010ff */
[----:B------:R-:W-:-:S02]  /*1d120*/  F2FP.BF16.F32.PACK_AB R30, R69, R68 ;  /* 0x00000044451e723e */ /* 0x000fc400000010ff */
[----:B------:R-:W-:Y:S02]  /*1d130*/  F2FP.BF16.F32.PACK_AB R34, R77, R76 ;  /* 0x0000004c4d22723e */ /* 0x000fe400000010ff */
[----:B------:R-:W-:Y:S01]  /*1d140*/  F2FP.BF16.F32.PACK_AB R4, R81, R80 ;  /* 0x000000505104723e */ /* 0x000fe200000010ff */
[----:B------:R-:W-:Y:S01]  /*1d150*/  STSM.16.M88.4 [R72], R28 ;  /* 0x0000001c48007844 */ /* 0x000fe20000000200 */
[----:B------:R-:W-:Y:S02]  /*1d160*/  F2FP.BF16.F32.PACK_AB R5, R83, R82 ;  /* 0x000000525305723e */ /* 0x000fe400000010ff */
[----:B------:R-:W-:Y:S01]  /*1d170*/  F2FP.BF16.F32.PACK_AB R6, R85, R84 ;  /* 0x000000545506723e */ /* 0x000fe200000010ff */
[----:B------:R-:W-:Y:S01]  /*1d180*/  STSM.16.M88.4 [R71], R32 ;  /* 0x0000002047007844 */ /* 0x000fe20000000200 */
        /* <DEDUP_REMOVED lines=13> */
[----:B------:R-:W-:-:S03]  /*1d260*/  IMAD R3, R200, 0x40, R199 ;  /* 0x00000040c8037824 */ /* 0x000fc600078e02c7 */
[----:B------:R3:W5:Y:S01]  /*1d270*/  @P1 LDG.E R48, desc[UR56][R8.64] ;  /* 0x0000003808301981 */ /* 0x000762000c1e1900 */
[----:B--2---:R-:W-:Y:S01]  /*1d280*/  IMAD.WIDE R4, R3, 0x2, R20 ;  /* 0x0000000203047825 */ /* 0x004fe200078e0214 */
[----:B------:R-:W-:Y:S06]  /*1d290*/  @P1 BRA `(.L_x_2425) ;  /* 0x0000000000101947 */ /* 0x000fec0003800000 */
[----:B------:R-:W-:Y:S05]  /*1d2a0*/  @!P0 BRA `(.L_x_2425) ;  /* 0x00000000000c8947 */ /* 0x000fea0003800000 */
[----:B------:R-:W2:Y:S04]  /*1d2b0*/  LDG.E R3, desc[UR56][R10.64] ;  /* 0x000000380a037981 */ /* 0x000ea8000c1e1900 */
[----:B-----5:R-:W2:Y:S02]  /*1d2c0*/  LDG.E R48, desc[UR56][R10.64+0x4] ;  /* 0x000004380a307981 */ /* 0x020ea4000c1e1900 */
[----:B--2---:R-:W-:-:S07]  /*1d2d0*/  IMAD.IADD R48, R48, 0x1, -R3 ;  /* 0x0000000130307824 */ /* 0x004fce00078e0a03 */
.L_x_2425:
[----:B------:R-:W-:Y:S01]  /*1d2e0*/  SHF.R.S32.HI R50, RZ, 0x1f, R204 ;  /* 0x0000001fff327819 */ /* 0x000fe200000114cc */
[----:B------:R-:W-:Y:S01]  /*1d2f0*/  ULDC.64 UR4, c[0x0][0xb70] ;  /* 0x0002dc0000047ab9 */ /* 0x000fe20000000a00 */
[--C-:B-----5:R-:W-:Y:S01]  /*1d300*/  SHF.R.S32.HI R21, RZ, 0x1f, R49.reuse ;  /* 0x0000001fff157819 */ /* 0x120fe20000011431 */
[----:B------:R-:W-:Y:S01]  /*1d310*/  IMAD.MOV.U32 R20, RZ, RZ, R49 ;  /* 0x000000ffff147224 */ /* 0x000fe200078e0031 */
[----:B---3--:R-:W-:Y:S01]  /*1d320*/  IADD3 R9, P1, R4, 0x1000, RZ ;  /* 0x0000100004097810 */ /* 0x008fe20007f3e0ff */
[----:B------:R-:W-:Y:S01]  /*1d330*/  IMAD R3, R50, UR4, RZ ;  /* 0x0000000432037c24 */ /* 0x000fe2000f8e02ff */
[----:B------:R-:W-:Y:S01]  /*1d340*/  SEL R213, R213, RZ, !P0 ;  /* 0x000000ffd5d57207 */ /* 0x000fe20004000000 */
[C---:B------:R-:W-:Y:S01]  /*1d350*/  IMAD.WIDE.U32 R6, R204.reuse, UR4, R20 ;  /* 0x00000004cc067c25 */ /* 0x040fe2000f8e0014 */
[----:B------:R-:W-:Y:S02]  /*1d360*/  LOP3.LUT R8, R9, 0x380, RZ, 0xc0, !PT ;  /* 0x0000038009087812 */ /* 0x000fe400078ec0ff */
[----:B------:R-:W-:Y:S01]  /*1d370*/  SEL R207, R207, RZ, !P0 ;  /* 0x000000ffcfcf7207 */ /* 0x000fe20004000000 */
[----:B------:R-:W-:Y:S01]  /*1d380*/  IMAD R3, R204, UR5, R3 ;  /* 0x00000005cc037c24 */ /* 0x000fe2000f8e0203 */
[----:B------:R-:W-:Y:S01]  /*1d390*/  ULDC.64 UR4, c[0x0][0xb78] ;  /* 0x0002de0000047ab9 */ /* 0x000fe20000000a00 */
[----:B------:R-:W-:Y:S01]  /*1d3a0*/  SHF.R.U64 R8, R8, 0x3, RZ ;  /* 0x0000000308087819 */ /* 0x000fe200000012ff */
[----:B------:R-:W-:Y:S01]  /*1d3b0*/  IMAD R11, R211, 0x80, R203 ;  /* 0x00000080d30b7824 */ /* 0x000fe200078e02cb */
[----:B------:R-:W-:Y:S01]  /*1d3c0*/  IADD3 R13, P2, R4, 0x2000, RZ ;  /* 0x00002000040d7810 */ /* 0x000fe20007f5e0ff */
[----:B------:R-:W-:Y:S01]  /*1d3d0*/  IMAD.IADD R7, R7, 0x1, R3 ;  /* 0x0000000107077824 */ /* 0x000fe200078e0203 */
[----:B------:R-:W-:Y:S01]  /*1d3e0*/  LOP3.LUT R8, R8, R9, RZ, 0x3c, !PT ;  /* 0x0000000908087212 */ /* 0x000fe200078e3cff */
[----:B------:R-:W-:Y:S01]  /*1d3f0*/  IMAD R3, R213, UR4, RZ ;  /* 0x00000004d5037c24 */ /* 0x000fe2000f8e02ff */
        /* <DEDUP_REMOVED lines=10> */
[----:B------:R-:W-:Y:S01]  /*1d4a0*/  IADD3.X R3, R3, R7, R9, P0, !PT ;  /* 0x0000000703037210 */ /* 0x000fe200007fe409 */
[----:B------:R-:W-:Y:S01]  /*1d4b0*/  IMAD.X R9, RZ, RZ, R5, P1 ;  /* 0x000000ffff097224 */ /* 0x000fe200008e0605 */
[----:B------:R-:W-:-:S02]  /*1d4c0*/  LEA R46, P0, R6, UR4, 0x2 ;  /* 0x00000004062e7c11 */ /* 0x000fc4000f8010ff */
[----:B------:R-:W-:Y:S02]  /*1d4d0*/  IADD3 R29, P5, R4, 0x4000, RZ ;  /* 0x00004000041d7810 */ /* 0x000fe40007fbe0ff */
[----:B------:R-:W-:Y:S01]  /*1d4e0*/  LEA.HI.X R47, R6, UR5, R3, 0x2, P0 ;  /* 0x00000005062f7c11 */ /* 0x000fe200080f1403 */
[----:B------:R-:W-:Y:S01]  /*1d4f0*/  VIADD R3, R11, 0x8 ;  /* 0x000000080b037836 */ /* 0x000fe20000000000 */
[----:B------:R-:W-:Y:S01]  /*1d500*/  LOP3.LUT P0, RZ, R216, 0x3, RZ, 0xc0, !PT ;  /* 0x00000003d8ff7812 */ /* 0x000fe2000780c0ff */
[----:B------:R-:W-:Y:S01]  /*1d510*/  ULDC.64 UR4, c[0x0][0xaa0] ;  /* 0x0002a80000047ab9 */ /* 0x000fe20000000a00 */
[C---:B------:R-:W-:Y:S02]  /*1d520*/  IADD3 R33, P4, R4.reuse, 0x5000, RZ ;  /* 0x0000500004217810 */ /* 0x040fe40007f9e0ff */
[C---:B------:R-:W-:Y:S02]  /*1d530*/  IADD3 R37, P3, R4.reuse, 0x6000, RZ ;  /* 0x0000600004257810 */ /* 0x040fe40007f7e0ff */
        /* <DEDUP_REMOVED lines=9> */
[----:B------:R-:W-:Y:S01]  /*1d5d0*/  @!P1 STG.E desc[UR56][R46.64], R2 ;  /* 0x000000022e009986 */ /* 0x000fe2000c101938 */
        /* <DEDUP_REMOVED lines=79> */
.L_x_2427:
[----:B------:R-:W-:Y:S05]  /*1dad0*/  BSYNC B1 ;  /* 0x0000000000017941 */ /* 0x000fea0003800000 */
.L_x_2426:
[----:B------:R-:W-:Y:S04]  /*1dae0*/  BSSY B1, `(.L_x_2428) ;  /* 0x0000014000017945 */ /* 0x000fe80003800000 */
[----:B------:R-:W-:Y:S05]  /*1daf0*/  @P4 BRA `(.L_x_2429) ;  /* 0x0000000000484947 */ /* 0x000fea0003800000 */
[----:B--2--5:R-:W-:Y:S01]  /*1db00*/  IADD3 R5, P2, R20, 0x20, RZ ;  /* 0x0000002014057810 */ /* 0x024fe20007f5e0ff */
        /* <DEDUP_REMOVED lines=17> */
.L_x_2429:
[----:B------:R-:W-:Y:S05]  /*1dc20*/  BSYNC B1 ;  /* 0x0000000000017941 */ /* 0x000fea0003800000 */
.L_x_2428:
[----:B------:R-:W-:Y:S04]  /*1dc30*/  BSSY B1, `(.L_x_2430) ;  /* 0x0000014000017945 */ /* 0x000fe80003800000 */
[----:B------:R-:W-:Y:S05]  /*1dc40*/  @P0 BRA `(.L_x_2431) ;  /* 0x0000000000480947 */ /* 0x000fea0003800000 */
[----:B--23-5:R-:W-:Y:S01]  /*1dc50*/  IADD3 R5, P0, R20, 0x40, RZ ;  /* 0x0000004014057810 */ /* 0x02cfe20007f1e0ff */
        /* <DEDUP_REMOVED lines=17> */
.L_x_2431:
[----:B------:R-:W-:Y:S05]  /*1dd70*/  BSYNC B1 ;  /* 0x0000000000017941 */ /* 0x000fea0003800000 */
.L_x_2430:
[----:B------:R-:W-:Y:S05]  /*1dd80*/  @P1 BRA `(.L_x_2432) ;  /* 0x0000000800cc1947 */ /* 0x000fea0003800000 */
[----:B--2345:R-:W-:Y:S01]  /*1dd90*/  IADD3 R5, P0, R20, 0x60, RZ ;  /* 0x0000006014057810 */ /* 0x03cfe20007f1e0ff */
[----:B------:R-:W-:Y:S01]  /*1dda0*/  ULDC.64 UR6, c[0x0][0xad8] ;  /* 0x0002b60000067ab9 */ /* 0x000fe20000000a00 */
[----:B------:R-:W-:Y:S01]  /*1ddb0*/  IMAD.MOV.U32 R2, RZ, RZ, R44 ;  /* 0x000000ffff027224 */ /* 0x000fe200078e002c */
        /* <DEDUP_REMOVED lines=15> */
[----:B------:R3:W-:Y:S01]  /*1deb0*/  STG.E.128 desc[UR56][R4.64+0x80], R40 ;  /* 0x0000802804007986 */ /* 0x0007e2000c101d38 */
[----:B------:R-:W-:Y:S05]  /*1dec0*/  BRA `(.L_x_2432) ;  /* 0x00000008007c7947 */ /* 0x000fea0003800000 */
.L_x_2424:
        /* <DEDUP_REMOVED lines=15> */
[----:B------:R-:W-:Y:S01]  /*1dfc0*/  ISETP.GT.AND P2, PT, R226, 0x7f, PT ;  /* 0x0000007fe200780c */ /* 0x000fe20003f44270 */
[----:B------:R-:W-:-:S12]  /*1dfd0*/  @P1 BRA `(.L_x_2433) ;  /* 0x0000000000101947 */ /* 0x000fd80003800000 */
[----:B------:R-:W-:Y:S05]  /*1dfe0*/  @!P0 BRA `(.L_x_2433) ;  /* 0x00000000000c8947 */ /* 0x000fea0003800000 */
[----:B--2---:R-:W2:Y:S04]  /*1dff0*/  LDG.E R5, desc[UR56][R2.64] ;  /* 0x0000003802057981 */ /* 0x004ea8000c1e1900 */
[----:B-----5:R-:W2:Y:S02]  /*1e000*/  LDG.E R0, desc[UR56][R2.64+0x4] ;  /* 0x0000043802007981 */ /* 0x020ea4000c1e1900 */
[----:B--2---:R-:W-:-:S07]  /*1e010*/  IMAD.IADD R0, R0, 0x1, -R5 ;  /* 0x0000000100007824 */ /* 0x004fce00078e0a05 */
.L_x_2433:
        /* <DEDUP_REMOVED lines=12> */
[C---:B------:R-:W-:Y:S01]  /*1e0e0*/  IADD3 R2, P0, R3.reuse, R7, RZ ;  /* 0x0000000703027210 */ /* 0x040fe20007f1e0ff */
        /* <DEDUP_REMOVED lines=16> */
.L_x_2435:
[----:B------:R-:W-:Y:S05]  /*1e1f0*/  BSYNC B1 ;  /* 0x0000000000017941 */ /* 0x000fea0003800000 */
.L_x_2434:
        /* <DEDUP_REMOVED lines=46> */
.L_x_2437:
[----:B------:R-:W-:Y:S05]  /*1e4e0*/  BSYNC B1 ;  /* 0x0000000000017941 */ /* 0x000fea0003800000 */
.L_x_2436:
[----:B------:R-:W-:Y:S04]  /*1e4f0*/  BSSY B1, `(.L_x_2438) ;  /* 0x0000014000017945 */ /* 0x000fe80003800000 */
[----:B------:R-:W-:Y:S05]  /*1e500*/  @P3 BRA `(.L_x_2439) ;  /* 0x0000000000483947 */ /* 0x000fea0003800000 */
[----:B--2---:R-:W-:Y:S01]  /*1e510*/  IADD3 R9, P2, R6, 0x20, RZ ;  /* 0x0000002006097810 */ /* 0x004fe20007f5e0ff */
        /* <DEDUP_REMOVED lines=17> */
.L_x_2439:
[----:B------:R-:W-:Y:S05]  /*1e630*/  BSYNC B1 ;  /* 0x0000000000017941 */ /* 0x000fea0003800000 */
.L_x_2438:
[----:B------:R-:W-:Y:S04]  /*1e640*/  BSSY B1, `(.L_x_2440) ;  /* 0x0000014000017945 */ /* 0x000fe80003800000 */
[----:B------:R-:W-:Y:S05]  /*1e650*/  @P1 BRA `(.L_x_2441) ;  /* 0x0000000000481947 */ /* 0x000fea0003800000 */
[----:B--23--:R-:W-:Y:S01]  /*1e660*/  IADD3 R9, P1, R6, 0x40, RZ ;  /* 0x0000004006097810 */ /* 0x00cfe20007f3e0ff */
        /* <DEDUP_REMOVED lines=17> */
.L_x_2441:
[----:B------:R-:W-:Y:S05]  /*1e780*/  BSYNC B1 ;  /* 0x0000000000017941 */ /* 0x000fea0003800000 */
.L_x_2440:
        /* <DEDUP_REMOVED lines=19> */
.L_x_2432:
[----:B------:R-:W-:Y:S05]  /*1e8c0*/  BSYNC B0 ;  /* 0x0000000000007941 */ /* 0x000fea0003800000 */
.L_x_2423:
[----:B------:R-:W-:Y:S02]  /*1e8d0*/  ULDC UR4, c[0x0][0xc14] ;  /* 0x0003050000047ab9 */ /* 0x000fe40000000800 */
[----:B-1----:R-:W-:-:S13]  /*1e8e0*/  ISETP.GE.AND P0, PT, R195, UR4, PT ;  /* 0x00000004c3007c0c */ /* 0x002fda000bf06270 */
[----:B------:R-:W-:Y:S05]  /*1e8f0*/  @!P0 BRA `(.L_x_2442) ;  /* 0xfffffe28003c8947 */ /* 0x000fea000383ffff */
[----:B------:R-:W-:Y:S05]  /*1e900*/  BRA `(.L_x_2205) ;  /* 0x0000006000b07947 */ /* 0x000fea0003800000 */
.L_x_2203:
        /* <DEDUP_REMOVED lines=21> */
[----:B------:R-:W-:Y:S02]  /*1ea60*/  ISETP.GE.U32.AND P0, PT, R7, 0x2, PT ;  /* 0x000000020700780c */ /* 0x000fe40003f06070 */
        /* <DEDUP_REMOVED lines=39> */
.L_x_2447:
        /* <DEDUP_REMOVED lines=16> */
.L_x_2446:
[----:B------:R-:W-:Y:S05]  /*1ede0*/  BSYNC B0 ;  /* 0x0000000000007941 */ /* 0x000fea0003800000 */
.L_x_2445:
        /* <DEDUP_REMOVED lines=25> */
.L_x_2443:
[----:B------:R-:W-:-:S04]  /*1ef80*/  IMAD.IADD R5, R4, 0x1, -R5 ;  /* 0x0000000104057824 */ /* 0x000fc800078e0a05 */
        /* <DEDUP_REMOVED lines=19> */
.L_x_2448:
        /* <DEDUP_REMOVED lines=56> */
.L_x_2444:
[----:B------:R-:W-:Y:S02]  /*1f440*/  IMAD.MOV.U32 R17, RZ, RZ, RZ ;  /* 0x000000ffff117224 */ /* 0x000fe400078e00ff */
[----:B------:R-:W-:Y:S02]  /*1f450*/  IMAD.U32 R16, RZ, RZ, UR6 ;  /* 0x00000006ff107e24 */ /* 0x000fe4000f8e00ff */
[----:B------:R-:W-:-:S07]  /*1f460*/  IMAD.MOV.U32 R18, RZ, RZ, RZ ;  /* 0x000000ffff127224 */ /* 0x000fce00078e00ff */
.L_x_2449:
        /* <DEDUP_REMOVED lines=20> */
[----:B-1----:R-:W-:Y:S01]  /*1f5b0*/  IMAD.MOV.U32 R0, RZ, RZ, 0x1 ;  /* 0x00000001ff007424 */ /* 0x002fe200078e00ff */
[----:B------:R-:W-:Y:S01]  /*1f5c0*/  LOP3.LUT R2, R2, 0xffffffbf, RZ, 0xc0, !PT ;  /* 0xffffffbf02027812 */ /* 0x000fe200078ec0ff */
[----:B------:R1:W-:Y:S01]  /*1f5d0*/  STL [R1+0x4], RZ ;  /* 0x000004ff01007387 */ /* 0x0003e20000100800 */
[----:B------:R-:W-:Y:S01]  /*1f5e0*/  ULDC.64 UR36, c[0x0][0x198] ;  /* 0x0000660000247ab9 */ /* 0x000fe20000000a00 */
[----:B------:R-:W-:Y:S01]  /*1f5f0*/  ULDC UR39, c[0x0][0xc] ;  /* 0x0000030000277ab9 */ /* 0x000fe20000000800 */
[----:B------:R-:W-:Y:S01]  /*1f600*/  LOP3.LUT R2, R2, 0xfffffffd, RZ, 0xc0, !PT ;  /* 0xfffffffd02027812 */ /* 0x000fe200078ec0ff */
[----:B------:R1:W-:Y:S04]  /*1f610*/  STL [R1+0x14], R0 ;  /* 0x0000140001007387 */ /* 0x0003e80000100800 */
[----:B------:R1:W-:Y:S04]  /*1f620*/  STL [R1+0x30], RZ ;  /* 0x000030ff01007387 */ /* 0x0003e80000100800 */
[----:B------:R1:W-:Y:S04]  /*1f630*/  STL [R1], RZ ;  /* 0x000000ff01007387 */ /* 0x0003e80000100800 */
[----:B------:R1:W-:Y:S01]  /*1f640*/  STL [R1+0xc], R0 ;  /* 0x00000c0001007387 */ /* 0x0003e20000100800 */
[----:B--2---:R-:W-:-:S02]  /*1f650*/  R2UR UR4, R4 ;  /* 0x00000000040472ca */ /* 0x004fc400000e0000 */
[----:B------:R-:W2:Y:S11]  /*1f660*/  S2R R4, SR_TID.X ;  /* 0x0000000000047919 */ /* 0x000eb60000002100 */
[----:B------:R-:W-:Y:S01]  /*1f670*/  ULOP3.LUT UR38, UR4, 0x2, URZ, 0xfc, !UPT ;  /* 0x0000000204267892 */ /* 0x000fe2000f8efc3f */
[----:B--2---:R-:W-:-:S04]  /*1f680*/  LOP3.LUT R4, R4, 0x7f, RZ, 0xc0, !PT ;  /* 0x0000007f04047812 */ /* 0x004fc800078ec0ff */
[C---:B------:R-:W-:Y:S02]  /*1f690*/  ISETP.NE.AND P2, PT, R4.reuse, RZ, PT ;  /* 0x000000ff0400720c */ /* 0x040fe40003f45270 */
[----:B------:R-:W-:-:S11]  /*1f6a0*/  ISETP.NE.OR P0, PT, R4, RZ, !P1 ;  /* 0x000000ff0400720c */ /* 0x000fd60004f05670 */
[----:B------:R-:W-:-:S04]  /*1f6b0*/  @P2 LOP3.LUT R2, R2, 0x2, RZ, 0xfc, !PT ;  /* 0x0000000202022812 */ /* 0x000fc800078efcff */
[----:B------:R-:W-:-:S05]  /*1f6c0*/  @P0 LOP3.LUT R2, R2, 0x40, RZ, 0xfc, !PT ;  /* 0x0000004002020812 */ /* 0x000fca00078efcff */
[----:B------:R1:W-:Y:S02]  /*1f6d0*/  STL [R1+0x10], R2 ;  /* 0x0000100201007387 */ /* 0x0003e40000100800 */
.L_x_2540:
[----:B-12---:R-:W1:Y:S02]  /*1f6e0*/  LDC.64 R2, c[0x0][0xc60] ;  /* 0x00031800ff027b82 */ /* 0x006e640000000a00 */
[----:B-1----:R-:W-:-:S05]  /*1f6f0*/  IMAD.WIDE R2, R19, 0x4, R2 ;  /* 0x0000000413027825 */ /* 0x002fca00078e0202 */
[----:B0-----:R-:W2:Y:S01]  /*1f700*/  LDG.E R11, desc[UR56][R2.64] ;  /* 0x00000038020b7981 */ /* 0x001ea2000c1e1900 */
[----:B------:R-:W-:Y:S05]  /*1f710*/  YIELD ;  /* 0x0000000000007946 */ /* 0x000fea0003800000 */
[----:B------:R-:W-:Y:S01]  /*1f720*/  ULDC.64 UR4, c[0x0][0xa28] ;  /* 0x00028a0000047ab9 */ /* 0x000fe20000000a00 */
[----:B------:R-:W-:Y:S02]  /*1f730*/  CS2R R8, SRZ ;  /* 0x0000000000087805 */ /* 0x000fe4000001ff00 */
[----:B------:R-:W-:Y:S01]  /*1f740*/  ISETP.NE.U32.AND P0, PT, RZ, UR4, PT ;  /* 0x00000004ff007c0c */ /* 0x000fe2000bf05070 */
[----:B------:R-:W-:Y:S01]  /*1f750*/  ULDC.64 UR8, c[0x0][0xa08] ;  /* 0x0002820000087ab9 */ /* 0x000fe20000000a00 */
[----:B------:R-:W-:-:S02]  /*1f760*/  ULDC.64 UR10, c[0x0][0xa10] ;  /* 0x00028400000a7ab9 */ /* 0x000fc40000000a00 */
[----:B------:R-:W-:Y:S02]  /*1f770*/  ISETP.NE.AND.EX P0, PT, RZ, UR5, PT, P0 ;  /* 0x00000005ff007c0c */ /* 0x000fe4000bf05300 */
[----:B--2---:R-:W-:Y:S01]  /*1f780*/  SHF.R.S32.HI R0, RZ, 0x1f, R11 ;  /* 0x0000001fff007819 */ /* 0x004fe2000001140b */
[----:B------:R-:W-:-:S10]  /*1f790*/  IMAD.SHL.U32 R15, R11, 0x4, RZ ;  /* 0x000000040b0f7824 */ /* 0x000fd400078e00ff */
[C---:B------:R-:W-:Y:S01]  /*1f7a0*/  @P0 LEA R2, P1, R11.reuse, UR4, 0x2 ;  /* 0x000000040b020c11 */ /* 0x040fe2000f8210ff */
[----:B------:R-:W-:Y:S03]  /*1f7b0*/  STL [R1+0x20], R11 ;  /* 0x0000200b01007387 */ /* 0x000fe60000100800 */
[----:B------:R-:W-:Y:S01]  /*1f7c0*/  @P0 LEA.HI.X R3, R11, UR5, R0, 0x2, P1 ;  /* 0x000000050b030c11 */ /* 0x000fe200088f1400 */
[----:B------:R-:W-:-:S04]  /*1f7d0*/  ULDC.64 UR4, c[0x0][0xa18] ;  /* 0x0002860000047ab9 */ /* 0x000fc80000000a00 */
[----:B------:R0:W5:Y:S01]  /*1f7e0*/  @P0 LDG.E R8, desc[UR56][R2.64] ;  /* 0x0000003802080981 */ /* 0x000162000c1e1900 */
[----:B------:R-:W-:Y:S02]  /*1f7f0*/  ISETP.NE.U32.AND P0, PT, RZ, UR4, PT ;  /* 0x00000004ff007c0c */ /* 0x000fe4000bf05070 */
[----:B------:R-:W-:Y:S01]  /*1f800*/  SHF.L.U64.HI R14, R11, 0x2, R0 ;  /* 0x000000020b0e7819 */ /* 0x000fe20000010200 */
[----:B------:R-:W-:Y:S01]  /*1f810*/  STL [R1+0x28], R15 ;  /* 0x0000280f01007387 */ /* 0x000fe20000100800 */
[----:B------:R-:W-:Y:S01]  /*1f820*/  ISETP.NE.AND.EX P0, PT, RZ, UR5, PT, P0 ;  /* 0x00000005ff007c0c */ /* 0x000fe2000bf05300 */
[----:B------:R-:W-:Y:S02]  /*1f830*/  ULDC UR6, c[0x0][0x338] ;  /* 0x0000ce0000067ab9 */ /* 0x000fe40000000800 */
[----:B------:R-:W-:Y:S10]  /*1f840*/  STL [R1+0x2c], R14 ;  /* 0x00002c0e01007387 */ /* 0x000ff40000100800 */
[----:B------:R-:W-:-:S04]  /*1f850*/  @P0 IADD3 R12, P1, R15, UR4, RZ ;  /* 0x000000040f0c0c10 */ /* 0x000fc8000ff3e0ff */
[C---:B------:R-:W-:Y:S01]  /*1f860*/  @P0 IADD3.X R13, R14.reuse, UR5, RZ, P1, !PT ;  /* 0x000000050e0d0c10 */ /* 0x040fe20008ffe4ff */
[----:B------:R-:W-:Y:S02]  /*1f870*/  ULDC.64 UR4, c[0x0][0xa00] ;  /* 0x0002800000047ab9 */ /* 0x000fe40000000a00 */
[----:B------:R-:W-:Y:S02]  /*1f880*/  ISETP.NE.U32.AND P2, PT, RZ, UR4, PT ;  /* 0x00000004ff007c0c */ /* 0x000fe4000bf45070 */
[C---:B0-----:R-:W-:Y:S02]  /*1f890*/  IADD3 R2, P1, R15.reuse, UR4, RZ ;  /* 0x000000040f027c10 */ /* 0x041fe4000ff3e0ff */
[----:B------:R-:W-:Y:S02]  /*1f8a0*/  ISETP.NE.AND.EX P2, PT, RZ, UR5, PT, P2 ;  /* 0x00000005ff007c0c */ /* 0x000fe4000bf45320 */
[----:B------:R-:W-:Y:S01]  /*1f8b0*/  IADD3.X R3, R14, UR5, RZ, P1, !PT ;  /* 0x000000050e037c10 */ /* 0x000fe20008ffe4ff */
[----:B------:R-:W-:Y:S01]  /*1f8c0*/  ULDC UR4, c[0x0][0x288] ;  /* 0x0000a20000047ab9 */ /* 0x000fe20000000800 */
[----:B------:R-:W-:Y:S01]  /*1f8d0*/  IADD3 R6, P1, R15, UR8, RZ ;  /* 0x000000080f067c10 */ /* 0x000fe2000ff3e0ff */
[----:B------:R-:W-:Y:S01]  /*1f8e0*/  IMAD.U32 R10, RZ, RZ, UR4 ;  /* 0x00000004ff0a7e24 */ /* 0x000fe2000f8e00ff */
[----:B------:R-:W-:-:S02]  /*1f8f0*/  ULDC.64 UR4, c[0x0][0x3f8] ;  /* 0x0000fe0000047ab9 */ /* 0x000fc40000000a00 */
[----:B------:R-:W-:-:S03]  /*1f900*/  IADD3.X R7, R14, UR9, RZ, P1, !PT ;  /* 0x000000090e077c10 */ /* 0x000fc60008ffe4ff */
[----:B------:R0:W5:Y:S04]  /*1f910*/  @P0 LDG.E R10, desc[UR56][R12.64] ;  /* 0x000000380c0a0981 */ /* 0x000168000c1e1900 */
[----:B------:R-:W2:Y:S01]  /*1f920*/  @P2 LDG.E R9, desc[UR56][R2.64] ;  /* 0x0000003802092981 */ /* 0x000ea2000c1e1900 */
[----:B------:R-:W-:Y:S01]  /*1f930*/  UISETP.NE.U32.AND UP0, UPT, UR4, URZ, UPT ;  /* 0x0000003f0400728c */ /* 0x000fe2000bf05070 */
[----:B------:R-:W-:Y:S02]  /*1f940*/  IADD3 R4, P1, R15, UR10, RZ ;  /* 0x0000000a0f047c10 */ /* 0x000fe4000ff3e0ff */
[----:B------:R-:W-:Y:S01]  /*1f950*/  ULDC UR4, c[0x0][0x404] ;  /* 0x0001010000047ab9 */ /* 0x000fe20000000800 */
[----:B------:R-:W-:Y:S01]  /*1f960*/  UISETP.NE.AND.EX UP0, UPT, UR5, URZ, UPT, UP0 ;  /* 0x0000003f0500728c */ /* 0x000fe2000bf05300 */
[----:B------:R-:W-:-:S02]  /*1f970*/  IADD3.X R5, R14, UR11, RZ, P1, !PT ;  /* 0x0000000b0e057c10 */ /* 0x000fc40008ffe4ff */
[----:B------:R-:W-:Y:S01]  /*1f980*/  ISETP.NE.U32.AND P1, PT, RZ, UR8, PT ;  /* 0x00000008ff007c0c */ /* 0x000fe2000bf25070 */
[----:B------:R-:W-:Y:S01]  /*1f990*/  USEL UR4, UR4, 0x1, UP0 ;  /* 0x0000000104047887 */ /* 0x000fe20008000000 */
[----:B------:R-:W-:Y:S02]  /*1f9a0*/  ULDC UR5, c[0x0][0x2e0] ;  /* 0x0000b80000057ab9 */ /* 0x000fe40000000800 */
[----:B------:R-:W-:Y:S01]  /*1f9b0*/  ISETP.NE.AND.EX P3, PT, RZ, UR9, PT, P1 ;  /* 0x00000009ff007c0c */ /* 0x000fe2000bf65310 */
[----:B------:R-:W-:Y:S01]  /*1f9c0*/  UIMAD UR4, UR4, UR5, URZ ;  /* 0x00000005040472a4 */ /* 0x000fe2000f8e023f */
[----:B------:R-:W-:Y:S01]  /*1f9d0*/  ISETP.NE.U32.AND P1, PT, RZ, UR10, PT ;  /* 0x0000000aff007c0c */ /* 0x000fe2000bf25070 */
[----:B------:R-:W-:-:S03]  /*1f9e0*/  IMAD.U32 R0, RZ, RZ, UR6 ;  /* 0x00000006ff007e24 */ /* 0x000fc6000f8e00ff */
[----:B------:R-:W-:Y:S01]  /*1f9f0*/  ISETP.NE.AND.EX P1, PT, RZ, UR11, PT, P1 ;  /* 0x0000000bff007c0c */ /* 0x000fe2000bf25310 */
[----:B--2---:R1:W-:Y:S02]  /*1fa00*/  STL [R1+0x34], R9 ;  /* 0x0000340901007387 */ /* 0x0043e40000100800 */
[----:B-1----:R-:W-:Y:S01]  /*1fa10*/  IMAD.U32 R9, RZ, RZ, UR4 ;  /* 0x00000004ff097e24 */ /* 0x002fe2000f8e00ff */
[----:B0-----:R-:W-:Y:S09]  /*1fa20*/  @P0 BRA `(.L_x_2451) ;  /* 0x0000000000100947 */ /* 0x001ff20003800000 */
[----:B------:R-:W-:Y:S05]  /*1fa30*/  @!P2 BRA `(.L_x_2451) ;  /* 0x00000000000ca947 */ /* 0x000fea0003800000 */
[----:B-----5:R-:W2:Y:S04]  /*1fa40*/  LDG.E R10, desc[UR56][R2.64] ;  /* 0x00000038020a7981 */ /* 0x020ea8000c1e1900 */
[----:B------:R-:W2:Y:S02]  /*1fa50*/  LDG.E R2, desc[UR56][R2.64+0x4] ;  /* 0x0000043802027981 */ /* 0x000ea4000c1e1900 */
[----:B--2---:R-:W-:-:S07]  /*1fa60*/  IMAD.IADD R10, R2, 0x1, -R10 ;  /* 0x00000001020a7824 */ /* 0x004fce00078e0a0a */
.L_x_2451:
[----:B------:R-:W-:Y:S01]  /*1fa70*/  IMAD.MOV.U32 R2, RZ, RZ, RZ ;  /* 0x000000ffff027224 */ /* 0x000fe200078e00ff */
[----:B------:R-:W-:-:S05]  /*1fa80*/  ULDC.64 UR4, c[0x0][0xa20] ;  /* 0x0002880000047ab9 */ /* 0x000fca0000000a00 */
[----:B------:R-:W2:Y:S01]  /*1fa90*/  @P3 LDG.E R2, desc[UR56][R6.64] ;  /* 0x0000003806023981 */ /* 0x000ea2000c1e1900 */
[----:B------:R-:W-:-:S06]  /*1faa0*/  IMAD.MOV.U32 R20, RZ, RZ, RZ ;  /* 0x000000ffff147224 */ /* 0x000fcc00078e00ff */
[----:B------:R0:W5:Y:S01]  /*1fab0*/  @P1 LDG.E R20, desc[UR56][R4.64] ;  /* 0x0000003804141981 */ /* 0x000162000c1e1900 */
[----:B------:R-:W-:-:S04]  /*1fac0*/  ISETP.NE.U32.AND P0, PT, RZ, UR4, PT ;  /* 0x00000004ff007c0c */ /* 0x000fc8000bf05070 */
[----:B------:R-:W-:Y:S01]  /*1fad0*/  ISETP.NE.AND.EX P0, PT, RZ, UR5, PT, P0 ;  /* 0x00000005ff007c0c */ /* 0x000fe2000bf05300 */
[----:B--2--5:R-:W-:-:S05]  /*1fae0*/  IMAD.IADD R2, R2, 0x1, R8 ;  /* 0x0000000102027824 */ /* 0x024fca00078e0208 */
[----:B------:R0:W-:Y:S07]  /*1faf0*/  STL [R1+0x8], R2 ;  /* 0x0000080201007387 */ /* 0x0001ee0000100800 */
[----:B------:R-:W-:Y:S05]  /*1fb00*/  @!P0 BRA `(.L_x_2452) ;  /* 0x0000000000108947 */ /* 0x000fea0003800000 */
[----:B0-----:R-:W-:-:S04]  /*1fb10*/  IADD3 R2, P0, R15, UR4, RZ ;  /* 0x000000040f027c10 */ /* 0x001fc8000ff1e0ff */
[----:B------:R-:W-:-:S05]  /*1fb20*/  IADD3.X R3, R14, UR5, RZ, P0, !PT ;  /* 0x000000050e037c10 */ /* 0x000fca00087fe4ff */
[----:B------:R1:W5:Y:S01]  /*1fb30*/  LDG.E R9, desc[UR56][R2.64] ;  /* 0x0000003802097981 */ /* 0x000362000c1e1900 */
[----:B------:R-:W-:Y:S05]  /*1fb40*/  BRA `(.L_x_2453) ;  /* 0x0000000000107947 */ /* 0x000fea0003800000 */
.L_x_2452:
[----:B------:R-:W-:Y:S05]  /*1fb50*/  @!P3 BRA `(.L_x_2453) ;  /* 0x00000000000cb947 */ /* 0x000fea0003800000 */
[----:B------:R-:W2:Y:S04]  /*1fb60*/  LDG.E R9, desc[UR56][R6.64] ;  /* 0x0000003806097981 */ /* 0x000ea8000c1e1900 */
[----:B------:R-:W2:Y:S02]  /*1fb70*/  LDG.E R6, desc[UR56][R6.64+0x4] ;  /* 0x0000043806067981 */ /* 0x000ea4000c1e1900 */
[----:B--2---:R-:W-:-:S07]  /*1fb80*/  IMAD.IADD R9, R6, 0x1, -R9 ;  /* 0x0000000106097824 */ /* 0x004fce00078e0a09 */
.L_x_2453:
[----:B01----:R-:W2:Y:S01]  /*1fb90*/  @P1 LDG.E R2, desc[UR56][R4.64] ;  /* 0x0000003804021981 */ /* 0x003ea2000c1e1900 */
[----:B-----5:R-:W-:-:S03]  /*1fba0*/  IMAD.IADD R9, R9, 0x1, -R8 ;  /* 0x0000000109097824 */ /* 0x020fc600078e0a08 */
[----:B------:R-:W2:Y:S01]  /*1fbb0*/  @P1 LDG.E R4, desc[UR56][R4.64+0x4] ;  /* 0x0000043804041981 */ /* 0x000ea2000c1e1900 */
[----:B------:R-:W-:Y:S01]  /*1fbc0*/  LEA R3, R17, 0xff, 0x7 ;  /* 0x000000ff11037811 */ /* 0x000fe200078e38ff */
[----:B------:R-:W-:Y:S01]  /*1fbd0*/  BSSY B0, `(.L_x_2454) ;  /* 0x00000f5000007945 */ /* 0x000fe20003800000 */
[----:B------:R-:W-:Y:S01]  /*1fbe0*/  PLOP3.LUT P2, PT, PT, PT, PT, 0x80, 0x0 ;  /* 0x000000000000781c */ /* 0x000fe20003f4f070 */
[----:B--2---:R-:W-:-:S04]  /*1fbf0*/  @P1 IMAD.IADD R0, R4, 0x1, -R2 ;  /* 0x0000000104001824 */ /* 0x004fc800078e0a02 */
[----:B------:R-:W-:-:S05]  /*1fc00*/  IMAD.IADD R2, R9, 0x1, R0 ;  /* 0x0000000109027824 */ /* 0x000fca00078e0200 */
[C---:B------:R-:W-:Y:S01]  /*1fc10*/  IADD3 R3, R2.reuse, R3, -R10 ;  /* 0x0000000302037210 */ /* 0x040fe20007ffe80a */
[----:B------:R-:W-:-:S05]  /*1fc20*/  VIADD R2, R2, 0x7f ;  /* 0x0000007f02027836 */ /* 0x000fca0000000000 */
[----:B------:R-:W-:-:S04]  /*1fc30*/  SHF.R.S32.HI R4, RZ, 0x1f, R2 ;  /* 0x0000001fff047819 */ /* 0x000fc80000011402 */
[----:B------:R-:W-:Y:S02]  /*1fc40*/  LEA.HI R4, R4, R2, RZ, 0x7 ;  /* 0x0000000204047211 */ /* 0x000fe400078f38ff */
[----:B------:R-:W-:-:S04]  /*1fc50*/  SHF.R.S32.HI R2, RZ, 0x1f, R3 ;  /* 0x0000001fff027819 */ /* 0x000fc80000011403 */
[----:B------:R-:W-:Y:S02]  /*1fc60*/  LEA.HI R2, R2, R3, RZ, 0x7 ;  /* 0x0000000302027211 */ /* 0x000fe400078f38ff */
[----:B------:R-:W-:Y:S02]  /*1fc70*/  SHF.R.S32.HI R4, RZ, 0x7, R4 ;  /* 0x00000007ff047819 */ /* 0x000fe40000011404 */
[----:B------:R-:W-:-:S04]  /*1fc80*/  SHF.R.S32.HI R2, RZ, 0x7, R2 ;  /* 0x00000007ff027819 */ /* 0x000fc80000011402 */
[----:B------:R-:W-:-:S05]  /*1fc90*/  VIMNMX R6, R4, R2, PT ;  /* 0x0000000204067248 */ /* 0x000fca0003fe0100 */
[--C-:B------:R-:W-:Y:S02]  /*1fca0*/  IMAD R2, R6, 0x80, -R9.reuse ;  /* 0x0000008006027824 */ /* 0x100fe400078e0a09 */
[----:B------:R-:W-:-:S03]  /*1fcb0*/  IMAD.MOV R9, RZ, RZ, -R9 ;  /* 0x000000ffff097224 */ /* 0x000fc600078e0a09 */
[----:B------:R-:W-:Y:S02]  /*1fcc0*/  VIMNMX R0, R2, R0, PT ;  /* 0x0000000002007248 */ /* 0x000fe40003fe0100 */
[----:B------:R-:W-:-:S04]  /*1fcd0*/  VIMNMX R9, RZ, R9, !PT ;  /* 0x00000009ff097248 */ /* 0x000fc80007fe0100 */
[----:B------:R-:W-:Y:S02]  /*1fce0*/  ISETP.GT.AND P0, PT, R0, R9, PT ;  /* 0x000000090000720c */ /* 0x000fe40003f04270 */
[----:B------:R-:W-:-:S11]  /*1fcf0*/  SHF.R.U32.HI R3, RZ, 0x7, R9 ;  /* 0x00000007ff037819 */ /* 0x000fd60000011609 */
[----:B------:R-:W-:-:S05]  /*1fd00*/  @P0 VIADD R0, R0, 0x7f ;  /* 0x0000007f00000836 */ /* 0x000fca0000000000 */
[----:B------:R-:W-:Y:S01]  /*1fd10*/  @P0 SHF.R.S32.HI R2, RZ, 0x1f, R0 ;  /* 0x0000001fff020819 */ /* 0x000fe20000011400 */
[----:B------:R0:W-:Y:S03]  /*1fd20*/  STL [R1+0x24], R6 ;  /* 0x0000240601007387 */ /* 0x0001e60000100800 */
[----:B------:R-:W-:Y:S01]  /*1fd30*/  @P0 LEA.HI R2, R2, R0, RZ, 0x7 ;  /* 0x0000000002020211 */ /* 0x000fe200078f38ff */
[----:B------:R-:W-:-:S03]  /*1fd40*/  IMAD.MOV.U32 R5, RZ, RZ, R3 ;  /* 0x000000ffff057224 */ /* 0x000fc600078e0003 */
[----:B------:R-:W-:-:S04]  /*1fd50*/  @P0 SHF.R.S32.HI R5, RZ, 0x7, R2 ;  /* 0x00000007ff050819 */ /* 0x000fc80000011402 */
[----:B------:R-:W-:-:S13]  /*1fd60*/  ISETP.GT.AND P0, PT, R5, R3, PT ;  /* 0x000000030500720c */ /* 0x000fda0003f04270 */
        /* <DEDUP_REMOVED lines=11> */
.L_x_2607:
[----:B------:R-:W-:-:S03]  /*1fe20*/  UMOV UR4, 0xffffffff ;  /* 0xffffffff00047882 */ /* 0x000fc60000000000 */
[----:B------:R-:W-:Y:S05]  /*1fe30*/  BRA.DIV UR4, `(.L_x_2457) ;  /* 0x0000005e04107947 */ /* 0x000fea000b800000 */
[----:B------:R-:W-:-:S13]  /*1fe40*/  ELECT P6, URZ, PT ;  /* 0x00000000003f782f */ /* 0x000fda00038c0000 */
.L_x_2610:
[----:B------:R-:W2:Y:S01]  /*1fe50*/  LDL R4, [R1+0x30] ;  /* 0x0000300001047983 */ /* 0x000ea20000100800 */
[----:B------:R-:W-:Y:S01]  /*1fe60*/  MOV R7, 0x400 ;  /* 0x0000040000077802 */ /* 0x000fe20000000f00 */
[----:B------:R-:W-:Y:S01]  /*1fe70*/  BSSY B1, `(.L_x_2458) ;  /* 0x000000a000017945 */ /* 0x000fe20003800000 */
[----:B--2---:R-:W-:-:S05]  /*1fe80*/  VIADD R4, R4, 0x1 ;  /* 0x0000000104047836 */ /* 0x004fca0000000000 */
[----:B------:R-:W-:-:S04]  /*1fe90*/  LEA.HI R6, R4, R4, RZ, 0x1 ;  /* 0x0000000404067211 */ /* 0x000fc800078f08ff */
[----:B------:R-:W-:-:S05]  /*1fea0*/  LOP3.LUT R6, R6, 0xfffffffe, RZ, 0xc0, !PT ;  /* 0xfffffffe06067812 */ /* 0x000fca00078ec0ff */
[----:B------:R-:W-:Y:S02]  /*1feb0*/  IMAD.IADD R6, R4, 0x1, -R6 ;  /* 0x0000000104067824 */ /* 0x000fe400078e0a06 */
[----:B------:R-:W0:Y:S03]  /*1fec0*/  S2R R4, SR_CgaCtaId ;  /* 0x0000000000047919 */ /* 0x000e260000008800 */
[----:B------:R-:W-:Y:S02]  /*1fed0*/  SHF.L.U32 R6, R6, 0x1f, RZ ;  /* 0x0000001f06067819 */ /* 0x000fe400000006ff */
[----:B0-----:R-:W-:-:S04]  /*1fee0*/  LEA R4, R4, R7, 0x18 ;  /* 0x0000000704047211 */ /* 0x001fc800078ec0ff */
[----:B------:R-:W0:Y:S02]  /*1fef0*/  SYNCS.PHASECHK.TRANS64.TRYWAIT P0, [R4+URZ+0x34820], R6 ;  /* 0x03482006040075a7 */ /* 0x000e24000800017f */
[----:B0-----:R-:W-:Y:S05]  /*1ff00*/  @!P0 BRA `(.L_x_2459) ;  /* 0x0000005800fc8947 */ /* 0x001fea0003800000 */
.L_x_2611:
[----:B------:R-:W-:Y:S05]  /*1ff10*/  BSYNC B1 ;  /* 0x0000000000017941 */ /* 0x000fea0003800000 */
.L_x_2458:
        /* <DEDUP_REMOVED lines=8> */
.L_x_2612:
        /* <DEDUP_REMOVED lines=11> */
.L_x_2463:
        /* <DEDUP_REMOVED lines=30> */
.L_x_2613:
        /* <DEDUP_REMOVED lines=8> */
.L_x_2465:
        /* <DEDUP_REMOVED lines=26> */
.L_x_2461:
[----:B------:R-:W-:Y:S05]  /*20450*/  BSYNC B1 ;  /* 0x0000000000017941 */ /* 0x000fea0003800000 */
.L_x_2460:
        /* <DEDUP_REMOVED lines=13> */
[C---:B------:R-:W-:Y:S02]  /*20530*/  IMAD R6, R5.reuse, 0x80, R20 ;  /* 0x0000008005067824 */ /* 0x040fe400078e0214 */
[----:B------:R-:W-:Y:S02]  /*20540*/  VIADD R5, R5, 0xffffffff ;  /* 0xffffffff05057836 */ /* 0x000fe40000000000 */
[----:B------:R-:W-:-:S07]  /*20550*/  VIADD R6, R6, 0xffffff00 ;  /* 0xffffff0006067836 */ /* 0x000fce0000000000 */
.L_x_2472:
        /* <DEDUP_REMOVED lines=9> */
.L_x_2614:
        /* <DEDUP_REMOVED lines=11> */
.L_x_2469:
        /* <DEDUP_REMOVED lines=28> */
.L_x_2615:
        /* <DEDUP_REMOVED lines=8> */
.L_x_2471:
        /* <DEDUP_REMOVED lines=22> */
.L_x_2467:
[----:B------:R-:W-:Y:S05]  /*20a40*/  BSYNC B1 ;  /* 0x0000000000017941 */ /* 0x000fea0003800000 */
.L_x_2466:
        /* <DEDUP_REMOVED lines=13> */
.L_x_2455:
[----:B------:R-:W-:Y:S05]  /*20b20*/  BSYNC B0 ;  /* 0x0000000000007941 */ /* 0x000fea0003800000 */
.L_x_2454:
        /* <DEDUP_REMOVED lines=13> */
[----:B------:R-:W1:Y:S08]  /*20c00*/  FLO.U32 R0, UR4 ;  /* 0x0000000400007d00 */ /* 0x000e7000080e0000 */
        /* <DEDUP_REMOVED lines=9> */
.L_x_2474:
        /* <DEDUP_REMOVED lines=18> */
[----:B0-----:R-:W-:Y:S02]  /*20dc0*/  IMAD.MOV.U32 R8, RZ, RZ, 0x70 ;  /* 0x00000070ff087424 */ /* 0x001fe400078e00ff */
[----:B------:R-:W-:Y:S02]  /*20dd0*/  IMAD.MOV.U32 R12, RZ, RZ, 0x1 ;  /* 0x00000001ff0c7424 */ /* 0x000fe400078e00ff */
[----:B------:R-:W-:-:S07]  /*20de0*/  IMAD.MOV.U32 R13, RZ, RZ, RZ ;  /* 0x000000ffff0d7224 */ /* 0x000fce00078e00ff */
[----:B------:R-:W-:-:S07]  /*20df0*/  LEPC R20, `(.L_x_2476) ;  /* 0x000000001014794e */ /* 0x000fce0000000000 */
[----:B-1----:R-:W-:Y:S05]  /*20e00*/  CALL.ABS.NOINC R2 ;  /* 0x0000000002007343 */ /* 0x002fea0003c00000 */
.L_x_2476:
        /* <DEDUP_REMOVED lines=15> */
[----:B0-----:R-:W-:Y:S02]  /*20f00*/  IMAD.MOV.U32 R8, RZ, RZ, 0x70 ;  /* 0x00000070ff087424 */ /* 0x001fe400078e00ff */
[----:B------:R-:W-:Y:S02]  /*20f10*/  IMAD.MOV.U32 R12, RZ, RZ, 0x1 ;  /* 0x00000001ff0c7424 */ /* 0x000fe400078e00ff */
[----:B-1----:R-:W-:-:S07]  /*20f20*/  IMAD.MOV.U32 R13, RZ, RZ, RZ ;  /* 0x000000ffff0d7224 */ /* 0x002fce00078e00ff */
[----:B------:R-:W-:-:S07]  /*20f30*/  LEPC R20, `(.L_x_2478) ;  /* 0x000000001014794e */ /* 0x000fce0000000000 */
[----:B--2---:R-:W-:Y:S05]  /*20f40*/  CALL.ABS.NOINC R2 ;  /* 0x0000000002007343 */ /* 0x004fea0003c00000 */
.L_x_2478:
        /* <DEDUP_REMOVED lines=16> */
.L_x_2477:
        /* <DEDUP_REMOVED lines=19> */
[----:B------:R-:W-:Y:S01]  /*21180*/  PLOP3.LUT P1, PT, P6, PT, PT, 0x8, 0x0 ;  /* 0x000000000000781c */ /* 0x000fe2000372e170 */
[----:B-1----:R-:W-:Y:S02]  /*21190*/  IMAD R3, R17, 0x80, R4 ;  /* 0x0000008011037824 */ /* 0x002fe400078e0204 */
[----:B------:R-:W1:Y:S02]  /*211a0*/  LDC R4, c[0x0][0x428] ;  /* 0x00010a00ff047b82 */ /* 0x000e640000000800 */
[----:B-1----:R-:W-:Y:S01]  /*211b0*/  ISETP.NE.AND P0, PT, R4, 0x1, PT ;  /* 0x000000010400780c */ /* 0x002fe20003f05270 */
[----:B------:R-:W-:-:S12]  /*211c0*/  IMAD.MOV.U32 R4, RZ, RZ, R18 ;  /* 0x000000ffff047224 */ /* 0x000fd800078e0012 */
[----:B------:R-:W1:Y:S08]  /*211d0*/  @P0 LDC R5, c[0x0][0x42c] ;  /* 0x00010b00ff050b82 */ /* 0x000e700000000800 */
[----:B------:R-:W2:Y:S01]  /*211e0*/  @P0 LDC R2, c[0x0][0x430] ;  /* 0x00010c00ff020b82 */ /* 0x000ea20000000800 */
[----:B-1----:R-:W-:-:S05]  /*211f0*/  @P0 IMAD.HI.U32 R5, R18, R5, RZ ;  /* 0x0000000512050227 */ /* 0x002fca00078e00ff */
[----:B--2---:R-:W-:Y:S02]  /*21200*/  @P0 SHF.R.U32.HI R4, RZ, R2, R5 ;  /* 0x00000002ff040219 */ /* 0x004fe40000011605 */
[----:B------:R-:W-:-:S04]  /*21210*/  ISETP.NE.U32.AND P0, PT, RZ, UR4, PT ;  /* 0x00000004ff007c0c */ /* 0x000fc8000bf05070 */
[----:B------:R-:W-:-:S04]  /*21220*/  ISETP.NE.AND.EX P0, PT, RZ, UR5, PT, P0 ;  /* 0x00000005ff007c0c */ /* 0x000fc8000bf05300 */
[----:B------:R-:W-:-:S09]  /*21230*/  SEL R2, R6, RZ, !P0 ;  /* 0x000000ff06027207 */ /* 0x000fd20004000000 */
.L_x_2479:
        /* <DEDUP_REMOVED lines=16> */
.L_x_2480:
        /* <DEDUP_REMOVED lines=15> */
.L_x_2481:
        /* <DEDUP_REMOVED lines=10> */
[----:B0-----:R-:W0:Y:S01]  /*214d0*/  LDC.64 R8, c[0x0][0x3f8] ;  /* 0x0000fe00ff087b82 */ /* 0x001e220000000a00 */
[----:B------:R-:W-:Y:S02]  /*214e0*/  ULDC.64 UR4, c[0x0][0xa08] ;  /* 0x0002820000047ab9 */ /* 0x000fe40000000a00 */
[----:B0-----:R-:W-:Y:S01]  /*214f0*/  LOP3.LUT P0, RZ, R8, UR4, RZ, 0xfc, !PT ;  /* 0x0000000408ff7c12 */ /* 0x001fe2000f80fcff */
[----:B------:R-:W-:-:S03]  /*21500*/  UMOV UR4, 0xffffffff ;  /* 0xffffffff00047882 */ /* 0x000fc60000000000 */
[----:B------:R-:W-:-:S04]  /*21510*/  LOP3.LUT P0, RZ, R9, UR5, RZ, 0xfc, P0 ;  /* 0x0000000509ff7c12 */ /* 0x000fc8000800fcff */
[----:B-----5:R-:W-:Y:S01]  /*21520*/  SEL R6, R0, RZ, !P0 ;  /* 0x000000ff00067207 */ /* 0x020fe20004000000 */
[----:B--2---:R-:W-:Y:S01]  /*21530*/  VIADD R5, R5, 0xffffffff ;  /* 0xffffffff05057836 */ /* 0x004fe20000000000 */
[----:B------:R-:W-:Y:S07]  /*21540*/  BRA.DIV UR4, `(.L_x_2482) ;  /* 0x0000004604d07947 */ /* 0x000fee000b800000 */
.L_x_2618:
[----:B------:R-:W-:Y:S01]  /*21550*/  UMOV UR4, 0xffffffff ;  /* 0xffffffff00047882 */ /* 0x000fe20000000000 */
[----:B------:R-:W-:Y:S02]  /*21560*/  SHF.R.S32.HI R17, RZ, 0x1f, R0 ;  /* 0x0000001fff117819 */ /* 0x000fe40000011400 */
[----:B------:R-:W-:Y:S05]  /*21570*/  BRA.DIV UR4, `(.L_x_2483) ;  /* 0x0000004604f87947 */ /* 0x000fea000b800000 */
[----:B------:R-:W-:-:S13]  /*21580*/  ELECT P6, URZ, PT ;  /* 0x00000000003f782f */ /* 0x000fda00038c0000 */
.L_x_2621:
[----:B------:R-:W-:Y:S05]  /*21590*/  @!P6 BRA `(.L_x_2484) ;  /* 0x000000040024e947 */ /* 0x000fea0003800000 */
[----:B------:R-:W-:-:S04]  /*215a0*/  ISETP.NE.U32.AND P0, PT, R8, RZ, PT ;  /* 0x000000ff0800720c */ /* 0x000fc80003f05070 */
[----:B------:R-:W-:-:S13]  /*215b0*/  ISETP.NE.AND.EX P0, PT, R9, RZ, PT, P0 ;  /* 0x000000ff0900720c */ /* 0x000fda0003f05300 */
[----:B------:R-:W-:Y:S05]  /*215c0*/  @!P0 BRA `(.L_x_2485) ;  /* 0x0000000000448947 */ /* 0x000fea0003800000 */
[----:B------:R-:W0:Y:S01]  /*215d0*/  LDC R11, c[0x0][0x41c] ;  /* 0x00010700ff0b7b82 */ /* 0x000e220000000800 */
        /* <DEDUP_REMOVED lines=16> */
.L_x_2485:
        /* <DEDUP_REMOVED lines=9> */
.L_x_2622:
        /* <DEDUP_REMOVED lines=11> */
.L_x_2487:
        /* <DEDUP_REMOVED lines=33> */
.L_x_2484:
        /* <DEDUP_REMOVED lines=47> */
.L_x_2623:
[----:B------:R-:W-:Y:S05]  /*21d20*/  BSYNC B0 ;  /* 0x0000000000007941 */ /* 0x000fea0003800000 */
.L_x_2488:
[----:B0-----:R-:W2:Y:S01]  /*21d30*/  LDL R3, [R1+0x24] ;  /* 0x0000240001037983 */ /* 0x001ea20000100800 */
[----:B------:R-:W-:Y:S01]  /*21d40*/  BSSY B0, `(.L_x_2490) ;  /* 0x000019a000007945 */ /* 0x000fe20003800000 */
[----:B--2---:R-:W-:-:S13]  /*21d50*/  ISETP.GE.AND P0, PT, R3, 0x2, PT ;  /* 0x000000020300780c */ /* 0x004fda0003f06270 */
[----:B------:R-:W-:Y:S05]  /*21d60*/  @!P0 BRA `(.L_x_2491) ;  /* 0x00000018005c8947 */ /* 0x000fea0003800000 */
[C---:B------:R-:W-:Y:S01]  /*21d70*/  LOP3.LUT R2, R3.reuse, 0x1, RZ, 0xc0, !PT ;  /* 0x0000000103027812 */ /* 0x040fe200078ec0ff */
[----:B------:R-:W-:Y:S03]  /*21d80*/  BSSY B1, `(.L_x_2492) ;  /* 0x000008c000017945 */ /* 0x000fe60003800000 */
[----:B------:R-:W-:Y:S01]  /*21d90*/  ISETP.NE.U32.AND P0, PT, R2, 0x1, PT ;  /* 0x000000010200780c */ /* 0x000fe20003f05070 */
[----:B------:R-:W-:-:S04]  /*21da0*/  VIADD R2, R3, 0xfffffffe ;  /* 0xfffffffe03027836 */ /* 0x000fc80000000000 */
[----:B------:R-:W-:-:S08]  /*21db0*/  IMAD.MOV.U32 R7, RZ, RZ, R2 ;  /* 0x000000ffff077224 */ /* 0x000fd000078e0002 */
        /* <DEDUP_REMOVED lines=28> */
[----:B------:R-:W-:Y:S01]  /*21f80*/  IMAD.IADD R7, R7, 0x1, R11 ;  /* 0x0000000107077824 */ /* 0x000fe200078e020b */
[----:B------:R-:W-:Y:S01]  /*21f90*/  LEA R8, P0, R10, R8, 0x2 ;  /* 0x000000080a087211 */ /* 0x000fe200078010ff */
[----:B------:R-:W-:-:S03]  /*21fa0*/  IMAD R3, R14, R3, R2 ;  /* 0x000000030e037224 */ /* 0x000fc600078e0202 */
[----:B------:R-:W-:-:S05]  /*21fb0*/  LEA.HI.X R9, R10, R9, R7, 0x2, P0 ;  /* 0x000000090a097211 */ /* 0x000fca00000f1407 */
[----:B------:R0:W5:Y:S04]  /*21fc0*/  LDG.E R7, desc[UR56][R8.64] ;  /* 0x0000003808077981 */ /* 0x000168000c1e1900 */
.L_x_2496:
[----:B0-----:R-:W0:Y:S01]  /*21fd0*/  S2R R9, SR_CgaCtaId ;  /* 0x0000000000097919 */ /* 0x001e220000008800 */
[----:B------:R-:W-:-:S04]  /*21fe0*/  MOV R8, 0x400 ;  /* 0x0000040000087802 */ /* 0x000fc80000000f00 */
[----:B0-----:R-:W-:Y:S02]  /*21ff0*/  LEA R8, R9, R8, 0x18 ;  /* 0x0000000809087211 */ /* 0x001fe400078ec0ff */
[----:B------:R-:W-:-:S03]  /*22000*/  SHF.L.U32 R9, R13, 0x1f, RZ ;  /* 0x0000001f0d097819 */ /* 0x000fc600000006ff */
[----:B------:R-:W-:-:S04]  /*22010*/  IMAD R8, R12, 0x8, R8 ;  /* 0x000000080c087824 */ /* 0x000fc800078e0208 */
[----:B------:R-:W0:Y:S02]  /*22020*/  SYNCS.PHASECHK.TRANS64.TRYWAIT P0, [R8+URZ+0x34840], R9 ;  /* 0x03484009080075a7 */ /* 0x000e24000800017f */
[----:B0-----:R-:W-:Y:S05]  /*22030*/  @!P0 BRA `(.L_x_2497) ;  /* 0x0000003c009c8947 */ /* 0x001fea0003800000 */
.L_x_2624:
        /* <DEDUP_REMOVED lines=11> */
.L_x_2498:
        /* <DEDUP_REMOVED lines=37> */
.L_x_2625:
        /* <DEDUP_REMOVED lines=10> */
.L_x_2500:
[----:B------:R-:W2:Y:S02]  /*223e0*/  LDL R9, [R1+0x10] ;  /* 0x0000100001097983 */ /* 0x000ea40000100800 */
[----:B--2---:R-:W-:-:S13]  /*223f0*/  LOP3.LUT P0, RZ, R9, 0x40, RZ, 0xc0, !PT ;  /* 0x0000004009ff7812 */ /* 0x004fda000780c0ff */
[----:B------:R-:W-:Y:S05]  /*22400*/  @P0 BRA `(.L_x_2501) ;  /* 0x0000000000040947 */ /* 0x000fea0003800000 */
[----:B------:R-:W-:Y:S01]  /*22410*/  BPT.TRAP 0x1 ;  /* 0x000000040000795c */ /* 0x000fe20000300000 */
.L_x_2501:
        /* <DEDUP_REMOVED lines=29> */
.L_x_2495:
[----:B------:R-:W-:Y:S05]  /*225f0*/  BSYNC B2 ;  /* 0x0000000000027941 */ /* 0x000fea0003800000 */
.L_x_2494:
[----:B------:R-:W2:Y:S04]  /*22600*/  LDL.LU R3, [R1+0x24] ;  /* 0x0000240001037983 */ /* 0x000ea80000300800 */
[----:B------:R0:W-:Y:S04]  /*22610*/  STL [R1], R12 ;  /* 0x0000000c01007387 */ /* 0x0001e80000100800 */
[----:B------:R0:W-:Y:S02]  /*22620*/  STL [R1+0xc], R13 ;  /* 0x00000c0d01007387 */ /* 0x0001e40000100800 */
[----:B0-2---:R-:W-:-:S07]  /*22630*/  VIADD R7, R3, 0xfffffffd ;  /* 0xfffffffd03077836 */ /* 0x005fce0000000000 */
.L_x_2493:
[----:B------:R-:W-:Y:S05]  /*22640*/  BSYNC B1 ;  /* 0x0000000000017941 */ /* 0x000fea0003800000 */
.L_x_2492:
[----:B------:R-:W-:-:S13]  /*22650*/  ISETP.NE.AND P0, PT, R2, RZ, PT ;  /* 0x000000ff0200720c */ /* 0x000fda0003f05270 */
[----:B------:R-:W-:Y:S05]  /*22660*/  @!P0 BRA `(.L_x_2491) ;  /* 0x00000010001c8947 */ /* 0x000fea0003800000 */
[----:B------:R-:W-:-:S07]  /*22670*/  IMAD.MOV.U32 R11, RZ, RZ, R6 ;  /* 0x000000ffff0b7224 */ /* 0x000fce00078e0006 */
.L_x_2518:
        /* <DEDUP_REMOVED lines=30> */
[----:B------:R-:W-:-:S06]  /*22860*/  LEA.HI.X R11, R2, UR5, R3, 0x2, P0 ;  /* 0x00000005020b7c11 */ /* 0x000fcc00080f1403 */
[----:B------:R0:W5:Y:S03]  /*22870*/  LDG.E R11, desc[UR56][R10.64] ;  /* 0x000000380a0b7981 */ /* 0x000166000c1e1900 */
.L_x_2504:
[----:B------:R-:W1:Y:S01]  /*22880*/  S2R R3, SR_CgaCtaId ;  /* 0x0000000000037919 */ /* 0x000e620000008800 */
[----:B------:R-:W-:-:S04]  /*22890*/  MOV R2, 0x400 ;  /* 0x0000040000027802 */ /* 0x000fc80000000f00 */
[----:B-1----:R-:W-:Y:S02]  /*228a0*/  LEA R2, R3, R2, 0x18 ;  /* 0x0000000203027211 */ /* 0x002fe400078ec0ff */
[----:B------:R-:W-:-:S03]  /*228b0*/  SHF.L.U32 R3, R9, 0x1f, RZ ;  /* 0x0000001f09037819 */ /* 0x000fc600000006ff */
[----:B------:R-:W-:-:S04]  /*228c0*/  IMAD R2, R8, 0x8, R2 ;  /* 0x0000000808027824 */ /* 0x000fc800078e0202 */
[----:B------:R-:W1:Y:S02]  /*228d0*/  SYNCS.PHASECHK.TRANS64.TRYWAIT P0, [R2+URZ+0x34840], R3 ;  /* 0x03484003020075a7 */ /* 0x000e64000800017f */
[----:B-1----:R-:W-:Y:S05]  /*228e0*/  @!P0 BRA `(.L_x_2505) ;  /* 0x0000003400988947 */ /* 0x002fea0003800000 */
.L_x_2626:
        /* <DEDUP_REMOVED lines=11> */
.L_x_2506:
        /* <DEDUP_REMOVED lines=37> */
.L_x_2627:
        /* <DEDUP_REMOVED lines=10> */
.L_x_2508:
[----:B------:R-:W2:Y:S02]  /*22c90*/  LDL R3, [R1+0x10] ;  /* 0x0000100001037983 */ /* 0x000ea40000100800 */
[----:B--2---:R-:W-:-:S13]  /*22ca0*/  LOP3.LUT P0, RZ, R3, 0x40, RZ, 0xc0, !PT ;  /* 0x0000004003ff7812 */ /* 0x004fda000780c0ff */
[----:B------:R-:W-:Y:S05]  /*22cb0*/  @P0 BRA `(.L_x_2509) ;  /* 0x0000000000040947 */ /* 0x000fea0003800000 */
[----:B------:R-:W-:Y:S01]  /*22cc0*/  BPT.TRAP 0x1 ;  /* 0x000000040000795c */ /* 0x000fe20000300000 */
.L_x_2509:
        /* <DEDUP_REMOVED lines=29> */
.L_x_2503:
[----:B------:R-:W-:Y:S05]  /*22ea0*/  BSYNC B1 ;  /* 0x0000000000017941 */ /* 0x000fea0003800000 */
.L_x_2502:
        /* <DEDUP_REMOVED lines=31> */
.L_x_2512:
[----:B------:R-:W2:Y:S01]  /*230a0*/  S2R R3, SR_CgaCtaId ;  /* 0x0000000000037919 */ /* 0x000ea20000008800 */
[----:B------:R-:W-:-:S04]  /*230b0*/  MOV R2, 0x400 ;  /* 0x0000040000027802 */ /* 0x000fc80000000f00 */
[----:B--2---:R-:W-:Y:S02]  /*230c0*/  LEA R2, R3, R2, 0x18 ;  /* 0x0000000203027211 */ /* 0x004fe400078ec0ff */
[----:B------:R-:W-:-:S03]  /*230d0*/  SHF.L.U32 R3, R14, 0x1f, RZ ;  /* 0x0000001f0e037819 */ /* 0x000fc600000006ff */
[----:B------:R-:W-:-:S04]  /*230e0*/  IMAD R2, R15, 0x8, R2 ;  /* 0x000000080f027824 */ /* 0x000fc800078e0202 */
[----:B------:R-:W2:Y:S02]  /*230f0*/  SYNCS.PHASECHK.TRANS64.TRYWAIT P0, [R2+URZ+0x34840], R3 ;  /* 0x03484003020075a7 */ /* 0x000ea4000800017f */
[----:B--2---:R-:W-:Y:S05]  /*23100*/  @!P0 BRA `(.L_x_2513) ;  /* 0x0000002c00b88947 */ /* 0x004fea0003800000 */
.L_x_2628:
        /* <DEDUP_REMOVED lines=11> */
.L_x_2514:
        /* <DEDUP_REMOVED lines=36> */
.L_x_2629:
        /* <DEDUP_REMOVED lines=10> */
.L_x_2516:
[----:B------:R-:W2:Y:S02]  /*234a0*/  LDL R3, [R1+0x10] ;  /* 0x0000100001037983 */ /* 0x000ea40000100800 */
[----:B--2---:R-:W-:-:S13]  /*234b0*/  LOP3.LUT P0, RZ, R3, 0x40, RZ, 0xc0, !PT ;  /* 0x0000004003ff7812 */ /* 0x004fda000780c0ff */
[----:B------:R-:W-:Y:S05]  /*234c0*/  @P0 BRA `(.L_x_2517) ;  /* 0x0000000000040947 */ /* 0x000fea0003800000 */
[----:B------:R-:W-:Y:S01]  /*234d0*/  BPT.TRAP 0x1 ;  /* 0x000000040000795c */ /* 0x000fe20000300000 */
.L_x_2517:
        /* <DEDUP_REMOVED lines=28> */
.L_x_2511:
[----:B------:R-:W-:Y:S05]  /*236a0*/  BSYNC B1 ;  /* 0x0000000000017941 */ /* 0x000fea0003800000 */
.L_x_2510:
[C---:B------:R-:W-:Y:S01]  /*236b0*/  ISETP.GT.AND P0, PT, R7.reuse, 0x1, PT ;  /* 0x000000010700780c */ /* 0x040fe20003f04270 */
[----:B------:R-:W-:-:S12]  /*236c0*/  VIADD R7, R7, 0xfffffffe ;  /* 0xfffffffe07077836 */ /* 0x000fd80000000000 */
[----:B------:R-:W-:Y:S05]  /*236d0*/  @P0 BRA `(.L_x_2518) ;  /* 0xffffffec00e80947 */ /* 0x000fea000383ffff */
.L_x_2491:
[----:B------:R-:W-:Y:S05]  /*236e0*/  BSYNC B0 ;  /* 0x0000000000007941 */ /* 0x000fea0003800000 */
.L_x_2490:
        /* <DEDUP_REMOVED lines=17> */
.L_x_2520:
[----:B------:R-:W-:Y:S05]  /*23800*/  BSYNC B0 ;  /* 0x0000000000007941 */ /* 0x000fea0003800000 */
.L_x_2519:
        /* <DEDUP_REMOVED lines=11> */
.L_x_2630:
        /* <DEDUP_REMOVED lines=10> */
.L_x_2524:
[----:B------:R-:W2:Y:S02]  /*23960*/  LDL R0, [R1+0x10] ;  /* 0x0000100001007983 */ /* 0x000ea40000100800 */
[----:B--2---:R-:W-:-:S13]  /*23970*/  LOP3.LUT P0, RZ, R0, 0x40, RZ, 0xc0, !PT ;  /* 0x0000004000ff7812 */ /* 0x004fda000780c0ff */
[----:B------:R-:W-:Y:S05]  /*23980*/  @P0 BRA `(.L_x_2525) ;  /* 0x0000000000040947 */ /* 0x000fea0003800000 */
[----:B------:R-:W-:Y:S01]  /*23990*/  BPT.TRAP 0x1 ;  /* 0x000000040000795c */ /* 0x000fe20000300000 */
.L_x_2525:
[----:B------:R-:W2:Y:S01]  /*239a0*/  LDL.LU R8, [R1+0x8] ;  /* 0x0000080001087983 */ /* 0x000ea20000300800 */
[----:B------:R-:W-:-:S03]  /*239b0*/  MOV R2, 0x400 ;  /* 0x0000040000027802 */ /* 0x000fc60000000f00 */
[----:B------:R-:W3:Y:S01]  /*239c0*/  LDL R0, [R1] ;  /* 0x0000000001007983 */ /* 0x000ee20000100800 */
        /* <DEDUP_REMOVED lines=24> */
.L_x_2522:
[----:B------:R-:W-:Y:S05]  /*23b50*/  BSYNC B0 ;  /* 0x0000000000007941 */ /* 0x000fea0003800000 */
.L_x_2521:
        /* <DEDUP_REMOVED lines=9> */
.L_x_2475:
[----:B------:R-:W-:Y:S05]  /*23bf0*/  BSYNC B6 ;  /* 0x0000000000067941 */ /* 0x000fea0003800000 */
.L_x_2473:
[----:B------:R-:W-:-:S03]  /*23c00*/  UMOV UR4, 0xffffffff ;  /* 0xffffffff00047882 */ /* 0x000fc60000000000 */
[----:B------:R-:W-:Y:S05]  /*23c10*/  BRA.DIV UR4, `(.L_x_2526) ;  /* 0x0000002604307947 */ /* 0x000fea000b800000 */
[----:B------:R2:W3:Y:S04]  /*23c20*/  SHFL.IDX PT, R4, R16, RZ, 0x1f ;  /* 0x00001fff10047589 */ /* 0x0004e800000e0000 */
[----:B------:R-:W4:Y:S02]  /*23c30*/  SHFL.IDX PT, R16, R16, 0x1, 0x1f ;  /* 0x00201f0010107f89 */ /* 0x000f2400000e0000 */
.L_x_2634:
        /* <DEDUP_REMOVED lines=10> */
[----:B------:R-:W1:Y:S02]  /*23ce0*/  LDC.64 R2, c[0x0][0xc58] ;  /* 0x00031600ff027b82 */ /* 0x000e640000000a00 */
[----:B-1----:R-:W-:-:S05]  /*23cf0*/  IMAD.WIDE R2, R5, 0x4, R2 ;  /* 0x0000000405027825 */ /* 0x002fca00078e0202 */
[----:B------:R1:W5:Y:S02]  /*23d00*/  LDG.E R17, desc[UR56][R2.64] ;  /* 0x0000003802117981 */ /* 0x000364000c1e1900 */
.L_x_2528:
[----:B------:R-:W-:Y:S05]  /*23d10*/  BSYNC B0 ;  /* 0x0000000000007941 */ /* 0x000fea0003800000 */
.L_x_2527:
        /* <DEDUP_REMOVED lines=23> */
.L_x_2642:
[----:B------:R-:W-:Y:S02]  /*23e90*/  ULDC UR4, c[0x0][0xc10] ;  /* 0x0003040000047ab9 */ /* 0x000fe40000000800 */
[----:B------:R-:W-:-:S04]  /*23ea0*/  IMAD.U32 R5, RZ, RZ, UR4 ;  /* 0x00000004ff057e24 */ /* 0x000fc8000f8e00ff */
[----:B-1----:R-:W-:-:S04]  /*23eb0*/  IMAD R3, R14, R5, RZ ;  /* 0x000000050e037224 */ /* 0x002fc800078e02ff */
[----:B--2-4-:R-:W-:-:S05]  /*23ec0*/  IMAD.IADD R16, R16, 0x1, R3 ;  /* 0x0000000110107824 */ /* 0x014fca00078e0203 */
[----:B---3--:R-:W-:-:S13]  /*23ed0*/  ISETP.GT.AND P0, PT, R16, R4, PT ;  /* 0x000000041000720c */ /* 0x008fda0003f04270 */
[----:B------:R-:W-:Y:S05]  /*23ee0*/  @P0 BRA `(.L_x_2530) ;  /* 0x0000000000b40947 */ /* 0x000fea0003800000 */
[----:B------:R-:W1:Y:S02]  /*23ef0*/  LDC R0, c[0x0][0xc14] ;  /* 0x00030500ff007b82 */ /* 0x000e640000000800 */
.L_x_2535:
        /* <DEDUP_REMOVED lines=11> */
[----:B0-----:R-:W0:Y:S02]  /*23fb0*/  LDC.64 R2, c[0x0][0xc58] ;  /* 0x00031600ff027b82 */ /* 0x001e240000000a00 */
[----:B0-----:R-:W-:-:S05]  /*23fc0*/  IMAD.WIDE R2, R5, 0x4, R2 ;  /* 0x0000000405027825 */ /* 0x001fca00078e0202 */
[----:B------:R1:W5:Y:S02]  /*23fd0*/  LDG.E R17, desc[UR56][R2.64] ;  /* 0x0000003802117981 */ /* 0x000364000c1e1900 */
.L_x_2533:
[----:B------:R-:W-:Y:S05]  /*23fe0*/  BSYNC B0 ;  /* 0x0000000000007941 */ /* 0x000fea0003800000 */
.L_x_2532:
        /* <DEDUP_REMOVED lines=23> */
.L_x_2650:
[----:B------:R-:W-:Y:S02]  /*24160*/  ULDC UR4, c[0x0][0xc10] ;  /* 0x0003040000047ab9 */ /* 0x000fe40000000800 */
[----:B------:R-:W-:-:S04]  /*24170*/  IMAD.U32 R5, RZ, RZ, UR4 ;  /* 0x00000004ff057e24 */ /* 0x000fc8000f8e00ff */
[----:B-1----:R-:W-:-:S04]  /*24180*/  IMAD R3, R14, R5, RZ ;  /* 0x000000050e037224 */ /* 0x002fc800078e02ff */
[----:B------:R-:W-:-:S05]  /*24190*/  IMAD.IADD R16, R3, 0x1, R16 ;  /* 0x0000000103107824 */ /* 0x000fca00078e0210 */
[----:B------:R-:W-:-:S13]  /*241a0*/  ISETP.GT.AND P0, PT, R16, R4, PT ;  /* 0x000000041000720c */ /* 0x000fda0003f04270 */
[----:B------:R-:W-:Y:S05]  /*241b0*/  @!P0 BRA `(.L_x_2535) ;  /* 0xfffffffc00508947 */ /* 0x000fea000383ffff */
.L_x_2530:
        /* <DEDUP_REMOVED lines=8> */
.L_x_2654:
[----:B------:R-:W-:Y:S01]  /*24240*/  ISETP.NE.AND P0, PT, R3, RZ, PT ;  /* 0x000000ff0300720c */ /* 0x000fe20003f05270 */
[----:B------:R-:W-:-:S12]  /*24250*/  IMAD.MOV.U32 R7, RZ, RZ, RZ ;  /* 0x000000ffff077224 */ /* 0x000fd800078e00ff */
[----:B------:R-:W-:Y:S05]  /*24260*/  @!P0 BRA `(.L_x_2537) ;  /* 0x0000000000108947 */ /* 0x000fea0003800000 */
[----:B------:R-:W-:Y:S01]  /*24270*/  UMOV UR4, 0xffffffff ;  /* 0xffffffff00047882 */ /* 0x000fe20000000000 */
[----:B------:R-:W-:Y:S02]  /*24280*/  VIADD R12, R6, 0xffffffff ;  /* 0xffffffff060c7836 */ /* 0x000fe40000000000 */
[----:B------:R-:W-:Y:S05]  /*24290*/  BRA.DIV UR4, `(.L_x_2538) ;  /* 0x0000002604c47947 */ /* 0x000fea000b800000 */
[----:B------:R3:W4:Y:S02]  /*242a0*/  SHFL.IDX PT, R7, R2, R12, 0x1f ;  /* 0x00001f0c02077589 */ /* 0x00072400000e0000 */
.L_x_2537:
[----:B0--3--:R-:W0:Y:S01]  /*242b0*/  LDC.64 R2, c[0x0][0xc68] ;  /* 0x00031a00ff027b82 */ /* 0x009e220000000a00 */
[----:B------:R-:W-:-:S04]  /*242c0*/  IMAD.IADD R19, R6, 0x1, R19 ;  /* 0x0000000106137824 */ /* 0x000fc800078e0213 */
[----:B0-----:R-:W-:-:S05]  /*242d0*/  IMAD.WIDE R2, R19, 0x4, R2 ;  /* 0x0000000413027825 */ /* 0x001fca00078e0202 */
[----:B------:R-:W1:Y:S01]  /*242e0*/  LDG.E R9, desc[UR56][R2.64] ;  /* 0x0000003802097981 */ /* 0x000e62000c1e1900 */
[----:B----4-:R-:W-:Y:S02]  /*242f0*/  IMAD R16, R7, R5, R16 ;  /* 0x0000000507107224 */ /* 0x010fe400078e0210 */
        /* <DEDUP_REMOVED lines=9> */
[----:B------:R-:W-:-:S04]  /*24390*/  IMAD.HI.U32 R10, R3, R10, R2 ;  /* 0x0000000a030a7227 */ /* 0x000fc800078e0002 */
[----:B------:R-:W-:Y:S01]  /*243a0*/  IMAD.IADD R2, R4, 0x1, -R16 ;  /* 0x0000000104027824 */ /* 0x000fe200078e0a10 */
[----:B------:R-:W-:-:S04]  /*243b0*/  IABS R4, R6 ;  /* 0x0000000600047213 */ /* 0x000fc80000000000 */
[----:B------:R-:W-:Y:S01]  /*243c0*/  IABS R3, R2 ;  /* 0x0000000200037213 */ /* 0x000fe20000000000 */
[----:B------:R-:W-:-:S04]  /*243d0*/  IMAD.MOV R4, RZ, RZ, -R4 ;  /* 0x000000ffff047224 */ /* 0x000fc800078e0a04 */
        /* <DEDUP_REMOVED lines=48> */
.L_x_2531:
[----:B------:R-:W-:Y:S01]  /*246e0*/  UMOV UR4, URZ ;  /* 0x0000003f00047c82 */ /* 0x000fe20008000000 */
[----:B------:R-:W-:Y:S01]  /*246f0*/  UMOV UR5, URZ ;  /* 0x0000003f00057c82 */ /* 0x000fe20008000000 */
[----:B------:R-:W-:Y:S01]  /*24700*/  ULDC UR6, c[0x0][0xc14] ;  /* 0x0003050000067ab9 */ /* 0x000fe20000000800 */
[----:B------:R-:W-:Y:S02]  /*24710*/  IMAD.MOV.U32 R16, RZ, RZ, R4 ;  /* 0x000000ffff107224 */ /* 0x000fe400078e0004 */
[----:B------:R-:W-:Y:S02]  /*24720*/  IMAD.U32 R17, RZ, RZ, UR4 ;  /* 0x00000004ff117e24 */ /* 0x000fe4000f8e00ff */
[----:B------:R-:W-:Y:S02]  /*24730*/  IMAD.U32 R18, RZ, RZ, UR5 ;  /* 0x00000005ff127e24 */ /* 0x000fe4000f8e00ff */
[----:B------:R-:W-:-:S07]  /*24740*/  IMAD.U32 R19, RZ, RZ, UR6 ;  /* 0x00000006ff137e24 */ /* 0x000fce000f8e00ff */
.L_x_2539:
        /* <DEDUP_REMOVED lines=12> */
.L_x_2450:
        /* <DEDUP_REMOVED lines=12> */
.L_x_2657:
[----:B------:R-:W-:Y:S05]  /*248d0*/  BSYNC B0 ;  /* 0x0000000000007941 */ /* 0x000fea0003800000 */
.L_x_2541:
[----:B------:R-:W-:-:S03]  /*248e0*/  UMOV UR4, 0xffffffff ;  /* 0xffffffff00047882 */ /* 0x000fc60000000000 */
[----:B------:R-:W-:Y:S05]  /*248f0*/  BRA.DIV UR4, `(.L_x_2543) ;  /* 0x0000002204687947 */ /* 0x000fea000b800000 */
[----:B------:R-:W2:Y:S02]  /*24900*/  S2R R2, SR_TID.X ;  /* 0x0000000000027919 */ /* 0x000ea40000002100 */
[----:B--2---:R-:W-:-:S04]  /*24910*/  SHF.R.U32.HI R2, RZ, 0x5, R2 ;  /* 0x00000005ff027819 */ /* 0x004fc80000011602 */
[----:B------:R-:W-:-:S05]  /*24920*/  LOP3.LUT R2, R2, 0x3, RZ, 0xc0, !PT ;  /* 0x0000000302027812 */ /* 0x000fca00078ec0ff */
[----:B------:R2:W3:Y:S02]  /*24930*/  SHFL.IDX PT, R14, R2, RZ, 0x1f ;  /* 0x00001fff020e7589 */ /* 0x0004e400000e0000 */
.L_x_2660:
[----:B---3--:R-:W-:-:S13]  /*24940*/  ISETP.NE.AND P0, PT, R14, RZ, PT ;  /* 0x000000ff0e00720c */ /* 0x008fda0003f05270 */
[----:B------:R-:W-:Y:S05]  /*24950*/  @P0 BRA `(.L_x_2205) ;  /* 0x00000000009c0947 */ /* 0x000fea0003800000 */
[----:B------:R-:W-:-:S03]  /*24960*/  UMOV UR4, 0xffffffff ;  /* 0xffffffff00047882 */ /* 0x000fc60000000000 */
[----:B------:R-:W-:Y:S05]  /*24970*/  BRA.DIV UR4, `(.L_x_2544) ;  /* 0x00000022047c7947 */ /* 0x000fea000b800000 */
[----:B------:R-:W-:-:S13]  /*24980*/  ELECT P6, URZ, PT ;  /* 0x00000000003f782f */ /* 0x000fda00038c0000 */
.L_x_2663:
        /* <DEDUP_REMOVED lines=8> */
.L_x_2545:
        /* <DEDUP_REMOVED lines=14> */
.L_x_2664:
[----:B------:R-:W2:Y:S02]  /*24af0*/  SYNCS.PHASECHK.TRANS64.TRYWAIT P0, [R7+URZ], R2 ;  /* 0x00000002070075a7 */ /* 0x000ea4000800017f */
[----:B--2---:R-:W-:Y:S05]  /*24b00*/  @!P0 BRA `(.L_x_2547) ;  /* 0x00000020004c8947 */ /* 0x004fea0003800000 */
.L_x_2665:
[----:B------:R-:W-:Y:S05]  /*24b10*/  @!P2 BRA `(.L_x_2548) ;  /* 0x000000000004a947 */ /* 0x000fea0003800000 */
[----:B------:R-:W-:Y:S01]  /*24b20*/  BPT.TRAP 0x1 ;  /* 0x000000040000795c */ /* 0x000fe20000300000 */
.L_x_2548:
[----:B------:R-:W3:Y:S01]  /*24b30*/  LDL.LU R4, [R1] ;  /* 0x0000000001047983 */ /* 0x000ee20000300800 */
[----:B------:R-:W-:-:S04]  /*24b40*/  VIADD R0, R0, 0x34860 ;  /* 0x0003486000007836 */ /* 0x000fc80000000000 */
[----:B---3--:R-:W-:-:S04]  /*24b50*/  IMAD R4, R4, 0x8, R0 ;  /* 0x0000000804047824 */ /* 0x008fc800078e0200 */
[----:B------:R-:W3:Y:S02]  /*24b60*/  SYNCS.PHASECHK.TRANS64.TRYWAIT P0, [R4+URZ], R5 ;  /* 0x00000005040075a7 */ /* 0x000ee4000800017f */
[----:B---3--:R-:W-:Y:S05]  /*24b70*/  @!P0 BRA `(.L_x_2549) ;  /* 0x0000002000448947 */ /* 0x008fea0003800000 */
.L_x_2666:
[----:B------:R-:W-:-:S07]  /*24b80*/  IMAD R3, R3, 0x8, R0 ;  /* 0x0000000803037824 */ /* 0x000fce00078e0200 */
.L_x_2550:
[----:B----4-:R4:W0:Y:S02]  /*24b90*/  SYNCS.PHASECHK.TRANS64.TRYWAIT P0, [R3+URZ], R2 ;  /* 0x00000002030075a7 */ /* 0x010824000800017f */
[----:B0-----:R-:W-:Y:S05]  /*24ba0*/  @!P0 NANOSLEEP.SYNCS 0x989680 ;  /* 0x009896800000895d */ /* 0x001fea0003900000 */
[----:B------:R-:W0:Y:S02]  /*24bb0*/  @!P0 SYNCS.PHASECHK.TRANS64 P0, [R3+URZ], R2 ;  /* 0x00000002030085a7 */ /* 0x000e24000800007f */
[----:B0-----:R-:W-:Y:S05]  /*24bc0*/  @!P0 BRA `(.L_x_2550) ;  /* 0xfffffffc00f08947 */ /* 0x001fea000383ffff */
.L_x_2205:
[----:B------:R-:W-:Y:S05]  /*24bd0*/  BSYNC B7 ;  /* 0x0000000000077941 */ /* 0x000fea0003800000 */
.L_x_2202:
[----:B------:R-:W-:Y:S05]  /*24be0*/  EXIT ;  /* 0x000000000000794d */ /* 0x000fea0003800000 */
.L_x_2223:
[----:B-1----:R1:W2:Y:S02]  /*24bf0*/  SYNCS.PHASECHK.TRANS64.TRYWAIT P5, [R3+URZ+0x34890], R0 ;  /* 0x03489000030075a7 */ /* 0x0022a400080a017f */
[----:B--2---:R-:W-:Y:S05]  /*24c00*/  @!P5 NANOSLEEP.SYNCS 0x989680 ;  /* 0x009896800000d95d */ /* 0x004fea0003900000 */
[----:B------:R-:W2:Y:S02]  /*24c10*/  @!P5 SYNCS.PHASECHK.TRANS64 P5, [R3+URZ+0x34890], R0 ;  /* 0x034890000300d5a7 */ /* 0x000ea400080a007f */
[----:B--2---:R-:W-:Y:S05]  /*24c20*/  @!P5 BRA `(.L_x_2223) ;  /* 0xfffffffc00f0d947 */ /* 0x004fea000383ffff */
[----:B------:R-:W-:Y:S05]  /*24c30*/  BRA `(.L_x_2551) ;  /* 0xfffffde800f07947 */ /* 0x000fea000383ffff */
.L_x_2277:
[----:B-1----:R1:W3:Y:S02]  /*24c40*/  SYNCS.PHASECHK.TRANS64.TRYWAIT P5, [R3+URZ+0x34890], R0 ;  /* 0x03489000030075a7 */ /* 0x0022e400080a017f */
[----:B---3--:R-:W-:Y:S05]  /*24c50*/  @!P5 NANOSLEEP.SYNCS 0x989680 ;  /* 0x009896800000d95d */ /* 0x008fea0003900000 */
[----:B------:R-:W3:Y:S02]  /*24c60*/  @!P5 SYNCS.PHASECHK.TRANS64 P5, [R3+URZ+0x34890], R0 ;  /* 0x034890000300d5a7 */ /* 0x000ee400080a007f */
[----:B---3--:R-:W-:Y:S05]  /*24c70*/  @!P5 BRA `(.L_x_2277) ;  /* 0xfffffffc00f0d947 */ /* 0x008fea000383ffff */
[----:B------:R-:W-:Y:S05]  /*24c80*/  BRA `(.L_x_2552) ;  /* 0xfffffe2000a07947 */ /* 0x000fea000383ffff */
.L_x_2302:
[----:B-1----:R1:W2:Y:S02]  /*24c90*/  SYNCS.PHASECHK.TRANS64.TRYWAIT P4, [R3+URZ+0x34890], R0 ;  /* 0x03489000030075a7 */ /* 0x0022a4000808017f */
[----:B--2---:R-:W-:Y:S05]  /*24ca0*/  @!P4 NANOSLEEP.SYNCS 0x989680 ;  /* 0x009896800000c95d */ /* 0x004fea0003900000 */
[----:B------:R-:W2:Y:S02]  /*24cb0*/  @!P4 SYNCS.PHASECHK.TRANS64 P4, [R3+URZ+0x34890], R0 ;  /* 0x034890000300c5a7 */ /* 0x000ea4000808007f */
[----:B--2---:R-:W-:Y:S05]  /*24cc0*/  @!P4 BRA `(.L_x_2302) ;  /* 0xfffffffc00f0c947 */ /* 0x004fea000383ffff */
[----:B------:R-:W-:Y:S05]  /*24cd0*/  BRA `(.L_x_2553) ;  /* 0xfffffe54002c7947 */ /* 0x000fea000383ffff */
.L_x_2308:
[----:B0-----:R0:W2:Y:S02]  /*24ce0*/  SYNCS.PHASECHK.TRANS64.TRYWAIT P4, [R3+URZ+0x348b0], R0 ;  /* 0x0348b000030075a7 */ /* 0x0010a4000808017f */
[----:B--2---:R-:W-:Y:S05]  /*24cf0*/  @!P4 NANOSLEEP.SYNCS 0x989680 ;  /* 0x009896800000c95d */ /* 0x004fea0003900000 */
[----:B------:R-:W2:Y:S02]  /*24d00*/  @!P4 SYNCS.PHASECHK.TRANS64 P4, [R3+URZ+0x348b0], R0 ;  /* 0x0348b0000300c5a7 */ /* 0x000ea4000808007f */
[----:B--2---:R-:W-:Y:S05]  /*24d10*/  @!P4 BRA `(.L_x_2308) ;  /* 0xfffffffc00f0c947 */ /* 0x004fea000383ffff */
[----:B------:R-:W-:Y:S05]  /*24d20*/  BRA `(.L_x_2554) ;  /* 0xfffffe58002c7947 */ /* 0x000fea000383ffff */
.L_x_2330:
        /* <DEDUP_REMOVED lines=8> */
.L_x_2556:
[----:B------:R-:W-:Y:S05]  /*24db0*/  BSYNC B1 ;  /* 0x0000000000017941 */ /* 0x000fea0003800000 */
.L_x_2555:
[----:B------:R-:W-:Y:S05]  /*24dc0*/  BRA `(.L_x_2557) ;  /* 0xfffffe7400447947 */ /* 0x000fea000383ffff */
.L_x_2331:
        /* <DEDUP_REMOVED lines=8> */
.L_x_2559:
[----:B------:R-:W-:Y:S05]  /*24e50*/  BSYNC B1 ;  /* 0x0000000000017941 */ /* 0x000fea0003800000 */
.L_x_2558:
[----:B------:R-:W-:Y:S05]  /*24e60*/  BRA `(.L_x_2560) ;  /* 0xfffffe7400247947 */ /* 0x000fea000383ffff */
.L_x_2332:
        /* <DEDUP_REMOVED lines=8> */
.L_x_2562:
[----:B------:R-:W-:Y:S05]  /*24ef0*/  BSYNC B1 ;  /* 0x0000000000017941 */ /* 0x000fea0003800000 */
.L_x_2561:
[----:B------:R-:W-:Y:S05]  /*24f00*/  BRA `(.L_x_2563) ;  /* 0xfffffe7400047947 */ /* 0x000fea000383ffff */
.L_x_2333:
        /* <DEDUP_REMOVED lines=8> */
.L_x_2565:
[----:B------:R-:W-:Y:S05]  /*24f90*/  BSYNC B1 ;  /* 0x0000000000017941 */ /* 0x000fea0003800000 */
.L_x_2564:
[----:B------:R-:W-:Y:S05]  /*24fa0*/  BRA `(.L_x_2566) ;  /* 0xfffffe7000e47947 */ /* 0x000fea000383ffff */
.L_x_2334:
        /* <DEDUP_REMOVED lines=8> */
.L_x_2568:
[----:B------:R-:W-:Y:S05]  /*25030*/  BSYNC B1 ;  /* 0x0000000000017941 */ /* 0x000fea0003800000 */
.L_x_2567:
[----:B------:R-:W-:Y:S05]  /*25040*/  BRA `(.L_x_2569) ;  /* 0xfffffe7000c47947 */ /* 0x000fea000383ffff */
.L_x_2335:
        /* <DEDUP_REMOVED lines=8> */
.L_x_2571:
[----:B------:R-:W-:Y:S05]  /*250d0*/  BSYNC B1 ;  /* 0x0000000000017941 */ /* 0x000fea0003800000 */
.L_x_2570:
[----:B------:R-:W-:Y:S05]  /*250e0*/  BRA `(.L_x_2572) ;  /* 0xfffffe7000a87947 */ /* 0x000fea000383ffff */
.L_x_2336:
        /* <DEDUP_REMOVED lines=8> */
.L_x_2574:
[----:B------:R-:W-:Y:S05]  /*25170*/  BSYNC B1 ;  /* 0x0000000000017941 */ /* 0x000fea0003800000 */
.L_x_2573:
[----:B------:R-:W-:Y:S05]  /*25180*/  BRA `(.L_x_2575) ;  /* 0xfffffe70008c7947 */ /* 0x000fea000383ffff */
.L_x_2337:
        /* <DEDUP_REMOVED lines=8> */
.L_x_2577:
[----:B------:R-:W-:Y:S05]  /*25210*/  BSYNC B1 ;  /* 0x0000000000017941 */ /* 0x000fea0003800000 */
.L_x_2576:
[----:B------:R-:W-:Y:S05]  /*25220*/  BRA `(.L_x_2578) ;  /* 0xfffffe7000707947 */ /* 0x000fea000383ffff */
.L_x_2339:
[----:B0-----:R0:W1:Y:S02]  /*25230*/  SYNCS.PHASECHK.TRANS64.TRYWAIT P2, [R18+URZ+0x34800], R5 ;  /* 0x03480005120075a7 */ /* 0x001064000804017f */
[----:B-1----:R-:W-:Y:S05]  /*25240*/  @!P2 NANOSLEEP.SYNCS 0x989680 ;  /* 0x009896800000a95d */ /* 0x002fea0003900000 */
[----:B------:R-:W1:Y:S02]  /*25250*/  @!P2 SYNCS.PHASECHK.TRANS64 P2, [R18+URZ+0x34800], R5 ;  /* 0x034800051200a5a7 */ /* 0x000e64000804007f */
[----:B-1----:R-:W-:Y:S05]  /*25260*/  @!P2 BRA `(.L_x_2339) ;  /* 0xfffffffc00f0a947 */ /* 0x002fea000383ffff */
[----:B------:R-:W-:Y:S05]  /*25270*/  BRA `(.L_x_2579) ;  /* 0xfffffe7000e87947 */ /* 0x000fea000383ffff */
.L_x_2367:
        /* <DEDUP_REMOVED lines=8> */
.L_x_2581:
[----:B------:R-:W-:Y:S05]  /*25300*/  BSYNC B1 ;  /* 0x0000000000017941 */ /* 0x000fea0003800000 */
.L_x_2580:
[----:B------:R-:W-:Y:S05]  /*25310*/  BRA `(.L_x_2582) ;  /* 0xfffffea400487947 */ /* 0x000fea000383ffff */
.L_x_2368:
        /* <DEDUP_REMOVED lines=8> */
.L_x_2584:
[----:B------:R-:W-:Y:S05]  /*253a0*/  BSYNC B1 ;  /* 0x0000000000017941 */ /* 0x000fea0003800000 */
.L_x_2583:
[----:B------:R-:W-:Y:S05]  /*253b0*/  BRA `(.L_x_2585) ;  /* 0xfffffea400287947 */ /* 0x000fea000383ffff */
.L_x_2369:
        /* <DEDUP_REMOVED lines=8> */
.L_x_2587:
[----:B------:R-:W-:Y:S05]  /*25440*/  BSYNC B1 ;  /* 0x0000000000017941 */ /* 0x000fea0003800000 */
.L_x_2586:
[----:B------:R-:W-:Y:S05]  /*25450*/  BRA `(.L_x_2588) ;  /* 0xfffffea400087947 */ /* 0x000fea000383ffff */
.L_x_2370:
        /* <DEDUP_REMOVED lines=8> */
.L_x_2590:
[----:B------:R-:W-:Y:S05]  /*254e0*/  BSYNC B1 ;  /* 0x0000000000017941 */ /* 0x000fea0003800000 */
.L_x_2589:
[----:B------:R-:W-:Y:S05]  /*254f0*/  BRA `(.L_x_2591) ;  /* 0xfffffea000e87947 */ /* 0x000fea000383ffff */
.L_x_2371:
        /* <DEDUP_REMOVED lines=8> */
.L_x_2593:
[----:B------:R-:W-:Y:S05]  /*25580*/  BSYNC B1 ;  /* 0x0000000000017941 */ /* 0x000fea0003800000 */
.L_x_2592:
[----:B------:R-:W-:Y:S05]  /*25590*/  BRA `(.L_x_2594) ;  /* 0xfffffea000c87947 */ /* 0x000fea000383ffff */
.L_x_2372:
        /* <DEDUP_REMOVED lines=8> */
.L_x_2596:
[----:B------:R-:W-:Y:S05]  /*25620*/  BSYNC B1 ;  /* 0x0000000000017941 */ /* 0x000fea0003800000 */
.L_x_2595:
[----:B------:R-:W-:Y:S05]  /*25630*/  BRA `(.L_x_2597) ;  /* 0xfffffea000ac7947 */ /* 0x000fea000383ffff */
.L_x_2373:
        /* <DEDUP_REMOVED lines=8> */
.L_x_2599:
[----:B------:R-:W-:Y:S05]  /*256c0*/  BSYNC B1 ;  /* 0x0000000000017941 */ /* 0x000fea0003800000 */
.L_x_2598:
[----:B------:R-:W-:Y:S05]  /*256d0*/  BRA `(.L_x_2600) ;  /* 0xfffffea000907947 */ /* 0x000fea000383ffff */
.L_x_2374:
        /* <DEDUP_REMOVED lines=8> */
.L_x_2602:
[----:B------:R-:W-:Y:S05]  /*25760*/  BSYNC B1 ;  /* 0x0000000000017941 */ /* 0x000fea0003800000 */
.L_x_2601:
[----:B------:R-:W-:Y:S05]  /*25770*/  BRA `(.L_x_2603) ;  /* 0xfffffea000747947 */ /* 0x000fea000383ffff */
.L_x_2376:
[----:B0-----:R0:W1:Y:S02]  /*25780*/  SYNCS.PHASECHK.TRANS64.TRYWAIT P2, [R18+URZ+0x34800], R9 ;  /* 0x03480009120075a7 */ /* 0x001064000804017f */
[----:B-1----:R-:W-:Y:S05]  /*25790*/  @!P2 NANOSLEEP.SYNCS 0x989680 ;  /* 0x009896800000a95d */ /* 0x002fea0003900000 */
[----:B------:R-:W1:Y:S02]  /*257a0*/  @!P2 SYNCS.PHASECHK.TRANS64 P2, [R18+URZ+0x34800], R9 ;  /* 0x034800091200a5a7 */ /* 0x000e64000804007f */
[----:B-1----:R-:W-:Y:S05]  /*257b0*/  @!P2 BRA `(.L_x_2376) ;  /* 0xfffffffc00f0a947 */ /* 0x002fea000383ffff */
[----:B------:R-:W-:Y:S05]  /*257c0*/  BRA `(.L_x_2604) ;  /* 0xfffffea000f47947 */ /* 0x000fea000383ffff */
.L_x_2390:
[----:B-1----:R1:W2:Y:S02]  /*257d0*/  SYNCS.PHASECHK.TRANS64.TRYWAIT P2, [R0+URZ+0x34830], R3 ;  /* 0x03483003000075a7 */ /* 0x0022a4000804017f */
[----:B--2---:R-:W-:Y:S05]  /*257e0*/  @!P2 NANOSLEEP.SYNCS 0x989680 ;  /* 0x009896800000a95d */ /* 0x004fea0003900000 */
[----:B------:R-:W2:Y:S02]  /*257f0*/  @!P2 SYNCS.PHASECHK.TRANS64 P2, [R0+URZ+0x34830], R3 ;  /* 0x034830030000a5a7 */ /* 0x000ea4000804007f */
[----:B--2---:R-:W-:Y:S05]  /*25800*/  @!P2 BRA `(.L_x_2390) ;  /* 0xfffffffc00f0a947 */ /* 0x004fea000383ffff */
[----:B------:R-:W-:Y:S05]  /*25810*/  BRA `(.L_x_2389) ;  /* 0xfffffecc006c7947 */ /* 0x000fea000383ffff */
.L_x_2398:
[----:B-1----:R1:W2:Y:S02]  /*25820*/  SYNCS.PHASECHK.TRANS64.TRYWAIT P2, [R14+URZ+0x34830], R11 ;  /* 0x0348300b0e0075a7 */ /* 0x0022a4000804017f */
[----:B--2---:R-:W-:Y:S05]  /*25830*/  @!P2 NANOSLEEP.SYNCS 0x989680 ;  /* 0x009896800000a95d */ /* 0x004fea0003900000 */
[----:B------:R-:W2:Y:S02]  /*25840*/  @!P2 SYNCS.PHASECHK.TRANS64 P2, [R14+URZ+0x34830], R11 ;  /* 0x0348300b0e00a5a7 */ /* 0x000ea4000804007f */
[----:B--2---:R-:W-:Y:S05]  /*25850*/  @!P2 BRA `(.L_x_2398) ;  /* 0xfffffffc00f0a947 */ /* 0x004fea000383ffff */
[----:B------:R-:W-:Y:S05]  /*25860*/  BRA `(.L_x_2397) ;  /* 0xffffff0000987947 */ /* 0x000fea000383ffff */
.L_x_2403:
[----:B-1----:R1:W2:Y:S02]  /*25870*/  SYNCS.PHASECHK.TRANS64.TRYWAIT P2, [R15+URZ+0x34850], R0 ;  /* 0x034850000f0075a7 */ /* 0x0022a4000804017f */
[----:B--2---:R-:W-:Y:S05]  /*25880*/  @!P2 NANOSLEEP.SYNCS 0x989680 ;  /* 0x009896800000a95d */ /* 0x004fea0003900000 */
[----:B------:R-:W2:Y:S02]  /*25890*/  @!P2 SYNCS.PHASECHK.TRANS64 P2, [R15+URZ+0x34850], R0 ;  /* 0x034850000f00a5a7 */ /* 0x000ea4000804007f */
[----:B--2---:R-:W-:Y:S05]  /*258a0*/  @!P2 BRA `(.L_x_2403) ;  /* 0xfffffffc00f0a947 */ /* 0x004fea000383ffff */
[----:B------:R-:W-:Y:S05]  /*258b0*/  BRA `(.L_x_2402) ;  /* 0xffffff0c00787947 */ /* 0x000fea000383ffff */
.L_x_2411:
[----:B-1----:R1:W2:Y:S02]  /*258c0*/  SYNCS.PHASECHK.TRANS64.TRYWAIT P2, [R8+URZ+0x34830], R9 ;  /* 0x03483009080075a7 */ /* 0x0022a4000804017f */
[----:B--2---:R-:W-:Y:S05]  /*258d0*/  @!P2 NANOSLEEP.SYNCS 0x989680 ;  /* 0x009896800000a95d */ /* 0x004fea0003900000 */
[----:B------:R-:W2:Y:S02]  /*258e0*/  @!P2 SYNCS.PHASECHK.TRANS64 P2, [R8+URZ+0x34830], R9 ;  /* 0x034830090800a5a7 */ /* 0x000ea4000804007f */
[----:B--2---:R-:W-:Y:S05]  /*258f0*/  @!P2 BRA `(.L_x_2411) ;  /* 0xfffffffc00f0a947 */ /* 0x004fea000383ffff */
[----:B------:R-:W-:Y:S05]  /*25900*/  BRA `(.L_x_2410) ;  /* 0xffffff3400f87947 */ /* 0x000fea000383ffff */
.L_x_2416:
[----:B-1----:R1:W2:Y:S02]  /*25910*/  SYNCS.PHASECHK.TRANS64.TRYWAIT P2, [R14+URZ+0x34850], R7 ;  /* 0x034850070e0075a7 */ /* 0x0022a4000804017f */
[----:B--2---:R-:W-:Y:S05]  /*25920*/  @!P2 NANOSLEEP.SYNCS 0x989680 ;  /* 0x009896800000a95d */ /* 0x004fea0003900000 */
[----:B------:R-:W2:Y:S02]  /*25930*/  @!P2 SYNCS.PHASECHK.TRANS64 P2, [R14+URZ+0x34850], R7 ;  /* 0x034850070e00a5a7 */ /* 0x000ea4000804007f */
[----:B--2---:R-:W-:Y:S05]  /*25940*/  @!P2 BRA `(.L_x_2416) ;  /* 0xfffffffc00f0a947 */ /* 0x004fea000383ffff */
[----:B------:R-:W-:Y:S05]  /*25950*/  BRA `(.L_x_2415) ;  /* 0xffffff4000d87947 */ /* 0x000fea000383ffff */
.L_x_2422:
[----:B-1----:R1:W2:Y:S02]  /*25960*/  SYNCS.PHASECHK.TRANS64.TRYWAIT P0, [R11+URZ+0x34850], R0 ;  /* 0x034850000b0075a7 */ /* 0x0022a4000800017f */
[----:B--2---:R-:W-:Y:S05]  /*25970*/  @!P0 NANOSLEEP.SYNCS 0x989680 ;  /* 0x009896800000895d */ /* 0x004fea0003900000 */
[----:B------:R-:W2:Y:S02]  /*25980*/  @!P0 SYNCS.PHASECHK.TRANS64 P0, [R11+URZ+0x34850], R0 ;  /* 0x034850000b0085a7 */ /* 0x000ea4000800007f */
[----:B--2---:R-:W-:Y:S05]  /*25990*/  @!P0 BRA `(.L_x_2422) ;  /* 0xfffffffc00f08947 */ /* 0x004fea000383ffff */
[----:B------:R-:W-:Y:S05]  /*259a0*/  BRA `(.L_x_2421) ;  /* 0xffffff6400fc7947 */ /* 0x000fea000383ffff */
.L_x_2456:
        /* <DEDUP_REMOVED lines=11> */
.L_x_2606:
[----:B------:R-:W-:Y:S05]  /*25a60*/  BSYNC B1 ;  /* 0x0000000000017941 */ /* 0x000fea0003800000 */
.L_x_2605:
[----:B------:R-:W-:Y:S05]  /*25a70*/  BRA `(.L_x_2607) ;  /* 0xffffffa000e87947 */ /* 0x000fea000383ffff */
.L_x_2457:
[----:B------:R-:W-:Y:S01]  /*25a80*/  BSSY B1, `(.L_x_2608) ;  /* 0x0000006000017945 */ /* 0x000fe20003800000 */
[----:B------:R-:W-:-:S07]  /*25a90*/  IMAD.MOV.U32 R15, RZ, RZ, -0x1 ;  /* 0xffffffffff0f7424 */ /* 0x000fce00078e00ff */
[----:B------:R-:W-:Y:S05]  /*25aa0*/  WARPSYNC.COLLECTIVE R15, `(.L_x_2609) ;  /* 0x000000000f0c7348 */ /* 0x000fea0003c00000 */
[----:B------:R-:W-:Y:S02]  /*25ab0*/  ELECT P6, UR62, PT ;  /* 0x00000000003e782f */ /* 0x000fe400038c0000 */
[----:B------:R-:W-:Y:S01]  /*25ac0*/  MOV R14, UR62 ;  /* 0x0000003e000e7c02 */ /* 0x000fe20008000f00 */
[----:B------:R-:W-:Y:S10]  /*25ad0*/  ENDCOLLECTIVE ;  /* 0x000000000000791b */ /* 0x000ff40003800000 */
.L_x_2609:
[----:B------:R-:W-:Y:S05]  /*25ae0*/  BSYNC B1 ;  /* 0x0000000000017941 */ /* 0x000fea0003800000 */
.L_x_2608:
[----:B------:R-:W-:Y:S05]  /*25af0*/  BRA `(.L_x_2610) ;  /* 0xffffffa000d47947 */ /* 0x000fea000383ffff */
.L_x_2459:
[----:B0-----:R0:W1:Y:S02]  /*25b00*/  SYNCS.PHASECHK.TRANS64.TRYWAIT P0, [R4+URZ+0x34820], R6 ;  /* 0x03482006040075a7 */ /* 0x001064000800017f */
[----:B-1----:R-:W-:Y:S05]  /*25b10*/  @!P0 NANOSLEEP.SYNCS 0x989680 ;  /* 0x009896800000895d */ /* 0x002fea0003900000 */
[----:B------:R-:W1:Y:S02]  /*25b20*/  @!P0 SYNCS.PHASECHK.TRANS64 P0, [R4+URZ+0x34820], R6 ;  /* 0x03482006040085a7 */ /* 0x000e64000800007f */
[----:B-1----:R-:W-:Y:S05]  /*25b30*/  @!P0 BRA `(.L_x_2459) ;  /* 0xfffffffc00f08947 */ /* 0x002fea000383ffff */
[----:B------:R-:W-:Y:S05]  /*25b40*/  BRA `(.L_x_2611) ;  /* 0xffffffa000f07947 */ /* 0x000fea000383ffff */
.L_x_2462:
[----:B0-----:R0:W1:Y:S02]  /*25b50*/  SYNCS.PHASECHK.TRANS64.TRYWAIT P0, [R6+URZ+0x348a0], R8 ;  /* 0x0348a008060075a7 */ /* 0x001064000800017f */
[----:B-1----:R-:W-:Y:S05]  /*25b60*/  @!P0 NANOSLEEP.SYNCS 0x989680 ;  /* 0x009896800000895d */ /* 0x002fea0003900000 */
[----:B------:R-:W1:Y:S02]  /*25b70*/  @!P0 SYNCS.PHASECHK.TRANS64 P0, [R6+URZ+0x348a0], R8 ;  /* 0x0348a008060085a7 */ /* 0x000e64000800007f */
[----:B-1----:R-:W-:Y:S05]  /*25b80*/  @!P0 BRA `(.L_x_2462) ;  /* 0xfffffffc00f08947 */ /* 0x002fea000383ffff */
[----:B------:R-:W-:Y:S05]  /*25b90*/  BRA `(.L_x_2612) ;  /* 0xffffffa400007947 */ /* 0x000fea000383ffff */
.L_x_2464:
[----:B-1----:R1:W2:Y:S02]  /*25ba0*/  SYNCS.PHASECHK.TRANS64.TRYWAIT P0, [R6+URZ+0x348c0], R8 ;  /* 0x0348c008060075a7 */ /* 0x0022a4000800017f */
[----:B--2---:R-:W-:Y:S05]  /*25bb0*/  @!P0 NANOSLEEP.SYNCS 0x989680 ;  /* 0x009896800000895d */ /* 0x004fea0003900000 */
[----:B------:R-:W2:Y:S02]  /*25bc0*/  @!P0 SYNCS.PHASECHK.TRANS64 P0, [R6+URZ+0x348c0], R8 ;  /* 0x0348c008060085a7 */ /* 0x000ea4000800007f */
[----:B--2---:R-:W-:Y:S05]  /*25bd0*/  @!P0 BRA `(.L_x_2464) ;  /* 0xfffffffc00f08947 */ /* 0x004fea000383ffff */
[----:B------:R-:W-:Y:S05]  /*25be0*/  BRA `(.L_x_2613) ;  /* 0xffffffa400907947 */ /* 0x000fea000383ffff */
.L_x_2468:
[----:B0-----:R0:W1:Y:S02]  /*25bf0*/  SYNCS.PHASECHK.TRANS64.TRYWAIT P0, [R7+URZ+0x348a0], R8 ;  /* 0x0348a008070075a7 */ /* 0x001064000800017f */
[----:B-1----:R-:W-:Y:S05]  /*25c00*/  @!P0 NANOSLEEP.SYNCS 0x989680 ;  /* 0x009896800000895d */ /* 0x002fea0003900000 */
[----:B------:R-:W1:Y:S02]  /*25c10*/  @!P0 SYNCS.PHASECHK.TRANS64 P0, [R7+URZ+0x348a0], R8 ;  /* 0x0348a008070085a7 */ /* 0x000e64000800007f */
[----:B-1----:R-:W-:Y:S05]  /*25c20*/  @!P0 BRA `(.L_x_2468) ;  /* 0xfffffffc00f08947 */ /* 0x002fea000383ffff */
[----:B------:R-:W-:Y:S05]  /*25c30*/  BRA `(.L_x_2614) ;  /* 0xffffffa8006c7947 */ /* 0x000fea000383ffff */
.L_x_2470:
[----:B-1----:R1:W2:Y:S02]  /*25c40*/  SYNCS.PHASECHK.TRANS64.TRYWAIT P1, [R7+URZ+0x348c0], R8 ;  /* 0x0348c008070075a7 */ /* 0x0022a4000802017f */
[----:B--2---:R-:W-:Y:S05]  /*25c50*/  @!P1 NANOSLEEP.SYNCS 0x989680 ;  /* 0x009896800000995d */ /* 0x004fea0003900000 */
[----:B------:R-:W2:Y:S02]  /*25c60*/  @!P1 SYNCS.PHASECHK.TRANS64 P1, [R7+URZ+0x348c0], R8 ;  /* 0x0348c008070095a7 */ /* 0x000ea4000802007f */
[----:B--2---:R-:W-:Y:S05]  /*25c70*/  @!P1 BRA `(.L_x_2470) ;  /* 0xfffffffc00f09947 */ /* 0x004fea000383ffff */
[----:B------:R-:W-:Y:S05]  /*25c80*/  BRA `(.L_x_2615) ;  /* 0xffffffa800f47947 */ /* 0x000fea000383ffff */
.L_x_2482:
        /* <DEDUP_REMOVED lines=11> */
.L_x_2617:
[----:B------:R-:W-:Y:S05]  /*25d40*/  BSYNC B0 ;  /* 0x0000000000007941 */ /* 0x000fea0003800000 */
.L_x_2616:
[----:B------:R-:W-:Y:S05]  /*25d50*/  BRA `(.L_x_2618) ;  /* 0xffffffb400fc7947 */ /* 0x000fea000383ffff */
.L_x_2483:
[----:B------:R-:W-:Y:S01]  /*25d60*/  BSSY B0, `(.L_x_2619) ;  /* 0x0000006000007945 */ /* 0x000fe20003800000 */
[----:B------:R-:W-:-:S07]  /*25d70*/  IMAD.MOV.U32 R15, RZ, RZ, -0x1 ;  /* 0xffffffffff0f7424 */ /* 0x000fce00078e00ff */
[----:B------:R-:W-:Y:S05]  /*25d80*/  WARPSYNC.COLLECTIVE R15, `(.L_x_2620) ;  /* 0x000000000f0c7348 */ /* 0x000fea0003c00000 */
[----:B------:R-:W-:Y:S02]  /*25d90*/  ELECT P6, UR62, PT ;  /* 0x00000000003e782f */ /* 0x000fe400038c0000 */
[----:B------:R-:W-:Y:S01]  /*25da0*/  MOV R14, UR62 ;  /* 0x0000003e000e7c02 */ /* 0x000fe20008000f00 */
[----:B------:R-:W-:Y:S10]  /*25db0*/  ENDCOLLECTIVE ;  /* 0x000000000000791b */ /* 0x000ff40003800000 */
.L_x_2620:
[----:B------:R-:W-:Y:S05]  /*25dc0*/  BSYNC B0 ;  /* 0x0000000000007941 */ /* 0x000fea0003800000 */
.L_x_2619:
[----:B------:R-:W-:Y:S05]  /*25dd0*/  BRA `(.L_x_2621) ;  /* 0xffffffb400ec7947 */ /* 0x000fea000383ffff */
.L_x_2486:
[----:B0-----:R0:W1:Y:S02]  /*25de0*/  SYNCS.PHASECHK.TRANS64.TRYWAIT P0, [R7+URZ+0x34840], R10 ;  /* 0x0348400a070075a7 */ /* 0x001064000800017f */
[----:B-1----:R-:W-:Y:S05]  /*25df0*/  @!P0 NANOSLEEP.SYNCS 0x989680 ;  /* 0x009896800000895d */ /* 0x002fea0003900000 */
[----:B------:R-:W1:Y:S02]  /*25e00*/  @!P0 SYNCS.PHASECHK.TRANS64 P0, [R7+URZ+0x34840], R10 ;  /* 0x0348400a070085a7 */ /* 0x000e64000800007f */
[----:B-1----:R-:W-:Y:S05]  /*25e10*/  @!P0 BRA `(.L_x_2486) ;  /* 0xfffffffc00f08947 */ /* 0x002fea000383ffff */
[----:B------:R-:W-:Y:S05]  /*25e20*/  BRA `(.L_x_2622) ;  /* 0xffffffb800507947 */ /* 0x000fea000383ffff */
.L_x_2489:
        /* <DEDUP_REMOVED lines=8> */
.L_x_2497:
[----:B0-----:R0:W1:Y:S02]  /*25eb0*/  SYNCS.PHASECHK.TRANS64.TRYWAIT P0, [R8+URZ+0x34840], R9 ;  /* 0x03484009080075a7 */ /* 0x001064000800017f */
[----:B-1----:R-:W-:Y:S05]  /*25ec0*/  @!P0 NANOSLEEP.SYNCS 0x989680 ;  /* 0x009896800000895d */ /* 0x002fea0003900000 */
[----:B------:R-:W1:Y:S02]  /*25ed0*/  @!P0 SYNCS.PHASECHK.TRANS64 P0, [R8+URZ+0x34840], R9 ;  /* 0x03484009080085a7 */ /* 0x000e64000800007f */
[----:B-1----:R-:W-:Y:S05]  /*25ee0*/  @!P0 BRA `(.L_x_2497) ;  /* 0xfffffffc00f08947 */ /* 0x002fea000383ffff */
[----:B------:R-:W-:Y:S05]  /*25ef0*/  BRA `(.L_x_2624) ;  /* 0xffffffc000507947 */ /* 0x000fea000383ffff */
.L_x_2499:
[----:B0-----:R0:W1:Y:S02]  /*25f00*/  SYNCS.PHASECHK.TRANS64.TRYWAIT P0, [R8+URZ+0x34860], R9 ;  /* 0x03486009080075a7 */ /* 0x001064000800017f */
[----:B-1----:R-:W-:Y:S05]  /*25f10*/  @!P0 NANOSLEEP.SYNCS 0x989680 ;  /* 0x009896800000895d */ /* 0x002fea0003900000 */
[----:B------:R-:W1:Y:S02]  /*25f20*/  @!P0 SYNCS.PHASECHK.TRANS64 P0, [R8+URZ+0x34860], R9 ;  /* 0x03486009080085a7 */ /* 0x000e64000800007f */
[----:B-1----:R-:W-:Y:S05]  /*25f30*/  @!P0 BRA `(.L_x_2499) ;  /* 0xfffffffc00f08947 */ /* 0x002fea000383ffff */
[----:B------:R-:W-:Y:S05]  /*25f40*/  BRA `(.L_x_2625) ;  /* 0xffffffc000fc7947 */ /* 0x000fea000383ffff */
.L_x_2505:
[----:B-1----:R1:W2:Y:S02]  /*25f50*/  SYNCS.PHASECHK.TRANS64.TRYWAIT P0, [R2+URZ+0x34840], R3 ;  /* 0x03484003020075a7 */ /* 0x0022a4000800017f */
[----:B--2---:R-:W-:Y:S05]  /*25f60*/  @!P0 NANOSLEEP.SYNCS 0x989680 ;  /* 0x009896800000895d */ /* 0x004fea0003900000 */
[----:B------:R-:W2:Y:S02]  /*25f70*/  @!P0 SYNCS.PHASECHK.TRANS64 P0, [R2+URZ+0x34840], R3 ;  /* 0x03484003020085a7 */ /* 0x000ea4000800007f */
[----:B--2---:R-:W-:Y:S05]  /*25f80*/  @!P0 BRA `(.L_x_2505) ;  /* 0xfffffffc00f08947 */ /* 0x004fea000383ffff */
[----:B------:R-:W-:Y:S05]  /*25f90*/  BRA `(.L_x_2626) ;  /* 0xffffffc800547947 */ /* 0x000fea000383ffff */
.L_x_2507:
[----:B0-----:R0:W1:Y:S02]  /*25fa0*/  SYNCS.PHASECHK.TRANS64.TRYWAIT P0, [R2+URZ+0x34860], R3 ;  /* 0x03486003020075a7 */ /* 0x001064000800017f */
[----:B-1----:R-:W-:Y:S05]  /*25fb0*/  @!P0 NANOSLEEP.SYNCS 0x989680 ;  /* 0x009896800000895d */ /* 0x002fea0003900000 */
[----:B------:R-:W1:Y:S02]  /*25fc0*/  @!P0 SYNCS.PHASECHK.TRANS64 P0, [R2+URZ+0x34860], R3 ;  /* 0x03486003020085a7 */ /* 0x000e64000800007f */
[----:B-1----:R-:W-:Y:S05]  /*25fd0*/  @!P0 BRA `(.L_x_2507) ;  /* 0xfffffffc00f08947 */ /* 0x002fea000383ffff */
[----:B------:R-:W-:Y:S05]  /*25fe0*/  BRA `(.L_x_2627) ;  /* 0xffffffcc00007947 */ /* 0x000fea000383ffff */
.L_x_2513:
[----:B--2---:R2:W3:Y:S02]  /*25ff0*/  SYNCS.PHASECHK.TRANS64.TRYWAIT P0, [R2+URZ+0x34840], R3 ;  /* 0x03484003020075a7 */ /* 0x0044e4000800017f */
[----:B---3--:R-:W-:Y:S05]  /*26000*/  @!P0 NANOSLEEP.SYNCS 0x989680 ;  /* 0x009896800000895d */ /* 0x008fea0003900000 */
[----:B------:R-:W3:Y:S02]  /*26010*/  @!P0 SYNCS.PHASECHK.TRANS64 P0, [R2+URZ+0x34840], R3 ;  /* 0x03484003020085a7 */ /* 0x000ee4000800007f */
[----:B---3--:R-:W-:Y:S05]  /*26020*/  @!P0 BRA `(.L_x_2513) ;  /* 0xfffffffc00f08947 */ /* 0x008fea000383ffff */
[----:B------:R-:W-:Y:S05]  /*26030*/  BRA `(.L_x_2628) ;  /* 0xffffffd000347947 */ /* 0x000fea000383ffff */
.L_x_2515:
[----:B0-----:R0:W1:Y:S02]  /*26040*/  SYNCS.PHASECHK.TRANS64.TRYWAIT P0, [R2+URZ+0x34860], R9 ;  /* 0x03486009020075a7 */ /* 0x001064000800017f */
[----:B-1----:R-:W-:Y:S05]  /*26050*/  @!P0 NANOSLEEP.SYNCS 0x989680 ;  /* 0x009896800000895d */ /* 0x002fea0003900000 */
[----:B------:R-:W1:Y:S02]  /*26060*/  @!P0 SYNCS.PHASECHK.TRANS64 P0, [R2+URZ+0x34860], R9 ;  /* 0x03486009020085a7 */ /* 0x000e64000800007f */
[----:B-1----:R-:W-:Y:S05]  /*26070*/  @!P0 BRA `(.L_x_2515) ;  /* 0xfffffffc00f08947 */ /* 0x002fea000383ffff */
[----:B------:R-:W-:Y:S05]  /*26080*/  BRA `(.L_x_2629) ;  /* 0xffffffd000dc7947 */ /* 0x000fea000383ffff */
.L_x_2523:
[----:B-1----:R1:W2:Y:S02]  /*26090*/  SYNCS.PHASECHK.TRANS64.TRYWAIT P0, [R3+URZ+0x34860], R0 ;  /* 0x03486000030075a7 */ /* 0x0022a4000800017f */
[----:B--2---:R-:W-:Y:S05]  /*260a0*/  @!P0 NANOSLEEP.SYNCS 0x989680 ;  /* 0x009896800000895d */ /* 0x004fea0003900000 */
[----:B------:R-:W2:Y:S02]  /*260b0*/  @!P0 SYNCS.PHASECHK.TRANS64 P0, [R3+URZ+0x34860], R0 ;  /* 0x03486000030085a7 */ /* 0x000ea4000800007f */
[----:B--2---:R-:W-:Y:S05]  /*260c0*/  @!P0 BRA `(.L_x_2523) ;  /* 0xfffffffc00f08947 */ /* 0x004fea000383ffff */
[----:B------:R-:W-:Y:S05]  /*260d0*/  BRA `(.L_x_2630) ;  /* 0xffffffd400f87947 */ /* 0x000fea000383ffff */
.L_x_2526:
[----:B------:R-:W-:Y:S01]  /*260e0*/  BSSY B0, `(.L_x_2631) ;  /* 0x0000008000007945 */ /* 0x000fe20003800000 */
[----:B------:R-:W-:Y:S02]  /*260f0*/  IMAD.MOV.U32 R13, RZ, RZ, R16 ;  /* 0x000000ffff0d7224 */ /* 0x000fe400078e0010 */
[----:B------:R-:W-:Y:S02]  /*26100*/  IMAD.MOV.U32 R12, RZ, RZ, RZ ;  /* 0x000000ffff0c7224 */ /* 0x000fe400078e00ff */
[----:B------:R-:W-:Y:S02]  /*26110*/  IMAD.MOV.U32 R11, RZ, RZ, 0x1f ;  /* 0x0000001fff0b7424 */ /* 0x000fe400078e00ff */
[----:B0-----:R-:W-:-:S07]  /*26120*/  IMAD.MOV.U32 R15, RZ, RZ, -0x1 ;  /* 0xffffffffff0f7424 */ /* 0x001fce00078e00ff */
[----:B-1----:R-:W-:Y:S05]  /*26130*/  WARPSYNC.COLLECTIVE R15, `(.L_x_2632) ;  /* 0x000000000f087348 */ /* 0x002fea0003c00000 */
[----:B------:R0:W2:Y:S02]  /*26140*/  SHFL.IDX P6, R14, R13, R12, R11 ;  /* 0x0000000c0d0e7389 */ /* 0x0000a400000c000b */
[----:B012---:R-:W-:Y:S01]  /*26150*/  ENDCOLLECTIVE ;  /* 0x000000000000791b */ /* 0x007fe20003800000 */
.L_x_2632:
[----:B------:R-:W-:Y:S05]  /*26160*/  BSYNC B0 ;  /* 0x0000000000007941 */ /* 0x000fea0003800000 */
.L_x_2631:
        /* <DEDUP_REMOVED lines=8> */
.L_x_2633:
[----:B------:R-:W-:Y:S01]  /*261f0*/  IMAD.MOV.U32 R16, RZ, RZ, R14 ;  /* 0x000000ffff107224 */ /* 0x000fe200078e000e */
[----:B------:R-:W-:Y:S06]  /*26200*/  BRA `(.L_x_2634) ;  /* 0xffffffd8008c7947 */ /* 0x000fec000383ffff */
.L_x_2529:
        /* <DEDUP_REMOVED lines=8> */
.L_x_2636:
[----:B------:R-:W-:Y:S05]  /*26290*/  BSYNC B0 ;  /* 0x0000000000007941 */ /* 0x000fea0003800000 */
.L_x_2635:
        /* <DEDUP_REMOVED lines=10> */
.L_x_2637:
        /* <DEDUP_REMOVED lines=8> */
.L_x_2638:
        /* <DEDUP_REMOVED lines=8> */
.L_x_2639:
        /* <DEDUP_REMOVED lines=8> */
.L_x_2640:
        /* <DEDUP_REMOVED lines=8> */
.L_x_2641:
[----:B------:R-:W-:Y:S05]  /*26540*/  BRA `(.L_x_2642) ;  /* 0xffffffd800507947 */ /* 0x000fea000383ffff */
.L_x_2534:
        /* <DEDUP_REMOVED lines=8> */
.L_x_2644:
[----:B------:R-:W-:Y:S05]  /*265d0*/  BSYNC B0 ;  /* 0x0000000000007941 */ /* 0x000fea0003800000 */
.L_x_2643:
        /* <DEDUP_REMOVED lines=10> */
.L_x_2645:
        /* <DEDUP_REMOVED lines=8> */
.L_x_2646:
        /* <DEDUP_REMOVED lines=8> */
.L_x_2647:
        /* <DEDUP_REMOVED lines=8> */
.L_x_2648:
        /* <DEDUP_REMOVED lines=8> */
.L_x_2649:
[----:B------:R-:W-:Y:S05]  /*26880*/  BRA `(.L_x_2650) ;  /* 0xffffffd800347947 */ /* 0x000fea000383ffff */
.L_x_2536:
[----:B------:R-:W-:Y:S01]  /*26890*/  BSSY B0, `(.L_x_2651) ;  /* 0x0000006000007945 */ /* 0x000fe20003800000 */
[----:B------:R-:W-:Y:S01]  /*268a0*/  PLOP3.LUT P6, PT, P6, PT, PT, 0x8, 0x0 ;  /* 0x000000000000781c */ /* 0x000fe200037ce170 */
[----:B------:R-:W-:-:S12]  /*268b0*/  IMAD.MOV.U32 R15, RZ, RZ, -0x1 ;  /* 0xffffffffff0f7424 */ /* 0x000fd800078e00ff */
[----:B0-----:R-:W-:Y:S05]  /*268c0*/  WARPSYNC.COLLECTIVE R15, `(.L_x_2652) ;  /* 0x000000000f087348 */ /* 0x001fea0003c00000 */
[----:B------:R-:W-:Y:S01]  /*268d0*/  VOTE.ANY R14, PT, P6 ;  /* 0x00000000000e7806 */ /* 0x000fe200030e0100 */
[----:B0-----:R-:W-:Y:S06]  /*268e0*/  ENDCOLLECTIVE ;  /* 0x000000000000791b */ /* 0x001fec0003800000 */
.L_x_2652:
[----:B------:R-:W-:Y:S05]  /*268f0*/  BSYNC B0 ;  /* 0x0000000000007941 */ /* 0x000fea0003800000 */
.L_x_2651:
        /* <DEDUP_REMOVED lines=9> */
.L_x_2653:
[----:B------:R-:W-:Y:S01]  /*26990*/  IMAD.MOV.U32 R17, RZ, RZ, R14 ;  /* 0x000000ffff117224 */ /* 0x000fe200078e000e */
[----:B------:R-:W-:Y:S06]  /*269a0*/  BRA `(.L_x_2654) ;  /* 0xffffffd800247947 */ /* 0x000fec000383ffff */
.L_x_2538:
[----:B------:R-:W-:Y:S01]  /*269b0*/  BSSY B0, `(.L_x_2655) ;  /* 0x0000007000007945 */ /* 0x000fe20003800000 */
[----:B------:R-:W-:Y:S02]  /*269c0*/  IMAD.MOV.U32 R13, RZ, RZ, R2 ;  /* 0x000000ffff0d7224 */ /* 0x000fe400078e0002 */
[----:B------:R-:W-:Y:S02]  /*269d0*/  IMAD.MOV.U32 R11, RZ, RZ, 0x1f ;  /* 0x0000001fff0b7424 */ /* 0x000fe400078e00ff */
[----:B------:R-:W-:-:S07]  /*269e0*/  IMAD.MOV.U32 R15, RZ, RZ, -0x1 ;  /* 0xffffffffff0f7424 */ /* 0x000fce00078e00ff */
[----:B012---:R-:W-:Y:S05]  /*269f0*/  WARPSYNC.COLLECTIVE R15, `(.L_x_2656) ;  /* 0x000000000f087348 */ /* 0x007fea0003c00000 */
[----:B------:R3:W4:Y:S02]  /*26a00*/  SHFL.IDX P6, R14, R13, R12, R11 ;  /* 0x0000000c0d0e7389 */ /* 0x00072400000c000b */
[----:B01234-:R-:W-:Y:S01]  /*26a10*/  ENDCOLLECTIVE ;  /* 0x000000000000791b */ /* 0x01ffe20003800000 */
.L_x_2656:
[----:B------:R-:W-:Y:S05]  /*26a20*/  BSYNC B0 ;  /* 0x0000000000007941 */ /* 0x000fea0003800000 */
.L_x_2655:
[----:B------:R-:W-:Y:S01]  /*26a30*/  IMAD.MOV.U32 R7, RZ, RZ, R14 ;  /* 0x000000ffff077224 */ /* 0x000fe200078e000e */
[----:B------:R-:W-:Y:S06]  /*26a40*/  BRA `(.L_x_2537) ;  /* 0xffffffd800187947 */ /* 0x000fec000383ffff */
.L_x_2542:
[----:B-1----:R1:W2:Y:S02]  /*26a50*/  SYNCS.PHASECHK.TRANS64.TRYWAIT P0, [R0+URZ+0x34820], R3 ;  /* 0x03482003000075a7 */ /* 0x0022a4000800017f */
[----:B--2---:R-:W-:Y:S05]  /*26a60*/  @!P0 NANOSLEEP.SYNCS 0x989680 ;  /* 0x009896800000895d */ /* 0x004fea0003900000 */
[----:B------:R-:W2:Y:S02]  /*26a70*/  @!P0 SYNCS.PHASECHK.TRANS64 P0, [R0+URZ+0x34820], R3 ;  /* 0x03482003000085a7 */ /* 0x000ea4000800007f */
[----:B--2---:R-:W-:Y:S05]  /*26a80*/  @!P0 BRA `(.L_x_2542) ;  /* 0xfffffffc00f08947 */ /* 0x004fea000383ffff */
[----:B------:R-:W-:Y:S05]  /*26a90*/  BRA `(.L_x_2657) ;  /* 0xffffffdc008c7947 */ /* 0x000fea000383ffff */
.L_x_2543:
        /* <DEDUP_REMOVED lines=11> */
.L_x_2659:
[----:B------:R-:W-:Y:S05]  /*26b50*/  BSYNC B0 ;  /* 0x0000000000007941 */ /* 0x000fea0003800000 */
.L_x_2658:
[----:B------:R-:W-:Y:S05]  /*26b60*/  BRA `(.L_x_2660) ;  /* 0xffffffdc00747947 */ /* 0x000fea000383ffff */
.L_x_2544:
[----:B------:R-:W-:Y:S01]  /*26b70*/  BSSY B0, `(.L_x_2661) ;  /* 0x0000006000007945 */ /* 0x000fe20003800000 */
[----:B------:R-:W-:-:S07]  /*26b80*/  IMAD.MOV.U32 R15, RZ, RZ, -0x1 ;  /* 0xffffffffff0f7424 */ /* 0x000fce00078e00ff */
[----:B012---:R-:W-:Y:S05]  /*26b90*/  WARPSYNC.COLLECTIVE R15, `(.L_x_2662) ;  /* 0x000000000f0c7348 */ /* 0x007fea0003c00000 */
[----:B------:R-:W-:Y:S02]  /*26ba0*/  ELECT P6, UR62, PT ;  /* 0x00000000003e782f */ /* 0x000fe400038c0000 */
[----:B------:R-:W-:Y:S01]  /*26bb0*/  MOV R14, UR62 ;  /* 0x0000003e000e7c02 */ /* 0x000fe20008000f00 */
[----:B012---:R-:W-:Y:S10]  /*26bc0*/  ENDCOLLECTIVE ;  /* 0x000000000000791b */ /* 0x007ff40003800000 */
.L_x_2662:
[----:B------:R-:W-:Y:S05]  /*26bd0*/  BSYNC B0 ;  /* 0x0000000000007941 */ /* 0x000fea0003800000 */
.L_x_2661:
[----:B------:R-:W-:Y:S05]  /*26be0*/  BRA `(.L_x_2663) ;  /* 0xffffffdc00687947 */ /* 0x000fea000383ffff */
.L_x_2546:
[----:B-1----:R1:W2:Y:S02]  /*26bf0*/  SYNCS.PHASECHK.TRANS64.TRYWAIT P0, [R6+URZ], R5 ;  /* 0x00000005060075a7 */ /* 0x0022a4000800017f */
[----:B--2---:R-:W-:Y:S05]  /*26c00*/  @!P0 NANOSLEEP.SYNCS 0x989680 ;  /* 0x009896800000895d */ /* 0x004fea0003900000 */
[----:B------:R-:W2:Y:S02]  /*26c10*/  @!P0 SYNCS.PHASECHK.TRANS64 P0, [R6+URZ], R5 ;  /* 0x00000005060085a7 */ /* 0x000ea4000800007f */
[----:B--2---:R-:W-:Y:S05]  /*26c20*/  @!P0 BRA `(.L_x_2546) ;  /* 0xfffffffc00f08947 */ /* 0x004fea000383ffff */
[----:B------:R-:W-:Y:S05]  /*26c30*/  BRA `(.L_x_2664) ;  /* 0xffffffdc00ac7947 */ /* 0x000fea000383ffff */
.L_x_2547:
[----:B--2---:R2:W3:Y:S02]  /*26c40*/  SYNCS.PHASECHK.TRANS64.TRYWAIT P0, [R7+URZ], R2 ;  /* 0x00000002070075a7 */ /* 0x0044e4000800017f */
[----:B---3--:R-:W-:Y:S05]  /*26c50*/  @!P0 NANOSLEEP.SYNCS 0x989680 ;  /* 0x009896800000895d */ /* 0x008fea0003900000 */
[----:B------:R-:W3:Y:S02]  /*26c60*/  @!P0 SYNCS.PHASECHK.TRANS64 P0, [R7+URZ], R2 ;  /* 0x00000002070085a7 */ /* 0x000ee4000800007f */
[----:B---3--:R-:W-:Y:S05]  /*26c70*/  @!P0 BRA `(.L_x_2547) ;  /* 0xfffffffc00f08947 */ /* 0x008fea000383ffff */
[----:B------:R-:W-:Y:S05]  /*26c80*/  BRA `(.L_x_2665) ;  /* 0xffffffdc00a07947 */ /* 0x000fea000383ffff */
.L_x_2549:
[----:B---3--:R3:W4:Y:S02]  /*26c90*/  SYNCS.PHASECHK.TRANS64.TRYWAIT P0, [R4+URZ], R5 ;  /* 0x00000005040075a7 */ /* 0x008724000800017f */
[----:B----4-:R-:W-:Y:S05]  /*26ca0*/  @!P0 NANOSLEEP.SYNCS 0x989680 ;  /* 0x009896800000895d */ /* 0x010fea0003900000 */
[----:B------:R-:W4:Y:S02]  /*26cb0*/  @!P0 SYNCS.PHASECHK.TRANS64 P0, [R4+URZ], R5 ;  /* 0x00000005040085a7 */ /* 0x000f24000800007f */
[----:B----4-:R-:W-:Y:S05]  /*26cc0*/  @!P0 BRA `(.L_x_2549) ;  /* 0xfffffffc00f08947 */ /* 0x010fea000383ffff */
[----:B------:R-:W-:Y:S05]  /*26cd0*/  BRA `(.L_x_2666) ;  /* 0xffffffdc00a87947 */ /* 0x000fea000383ffff */
.L_x_2667:
        /* <DEDUP_REMOVED lines=10> */
.L_x_11940:


//--------------------- .text._ZN7cutlass13device_kernelIN5flash11enable_sm90INS1_16FlashAttnFwdSm90INS1_25CollectiveMainloopFwdSm90ILi2EN4cute5tupleIJNS5_1CILi1EEES8_S8_EEENS6_IJNS7_ILi64EEESA_SA_EEELi512ENS_10bfloat16_tEfNS_4arch4Sm90ELb0ELb0ELb1ELb0ELb0ELb0ELb0ELb0ELb0ELb0ELb0ELb0EEENS1_21CollectiveEpilogueFwdINS6_IJSA_NS7_ILi512EEESA_EEES9_SC_SE_Li256ELb0ELb0ELb0ELb0EEENS1_29StaticPersistentTileSchedulerILb0EEEEEEEEEvNT_6ParamsE --------------------------
	.section	.text._ZN7cutlass13device_kernelIN5flash11enable_sm90INS1_16FlashAttnFwdSm90INS1_25CollectiveMainloopFwdSm90ILi2EN4cute5tupleIJNS5_1CILi1EEES8_S8_EEENS6_IJNS7_ILi64EEESA_SA_EEELi512ENS_10bfloat16_tEfNS_4arch4Sm90ELb0ELb0ELb1ELb0ELb0ELb0ELb0ELb0ELb0ELb0ELb0ELb0EEENS1_21CollectiveEpilogueFwdINS6_IJSA_NS7_ILi512EEESA_EEES9_SC_SE_Li256ELb0ELb0ELb0ELb0EEENS1_29StaticPersistentTileSchedulerILb0EEEEEEEEEvNT_6ParamsE,"ax",@progbits
	.align	128
.text._ZN7cutlass13device_kernelIN5flash11enable_sm90INS1_16FlashAttnFwdSm90INS1_25CollectiveMainloopFwdSm90ILi2EN4cute5tupleIJNS5_1CILi1EEES8_S8_EEENS6_IJNS7_ILi64EEESA_SA_EEELi512ENS_10bfloat16_tEfNS_4arch4Sm90ELb0ELb0ELb1ELb0ELb0ELb0ELb0ELb0ELb0ELb0ELb0ELb0EEENS1_21CollectiveEpilogueFwdINS6_IJSA_NS7_ILi512EEESA_EEES9_SC_SE_Li256ELb0ELb0ELb0ELb0EEENS1_29StaticPersistentTileSchedulerILb0EEEEEEEEEvNT_6ParamsE:
        .type           _ZN7cutlass13device_kernelIN5flash11enable_sm90INS1_16FlashAttnFwdSm90INS1_25CollectiveMainloopFwdSm90ILi2EN4cute5tupleIJNS5_1CILi1EEES8_S8_EEENS6_IJNS7_ILi64EEESA_SA_EEELi512ENS_10bfloat16_tEfNS_4arch4Sm90ELb0ELb0ELb1ELb0ELb0ELb0ELb0ELb0ELb0ELb0ELb0ELb0EEENS1_21CollectiveEpilogueFwdINS6_IJSA_NS7_ILi512EEESA_EEES9_SC_SE_Li256ELb0ELb0ELb0ELb0EEENS1_29StaticPersistentTileSchedulerILb0EEEEEEEEEvNT_6ParamsE,@function
        .size           _ZN7cutlass13device_kernelIN5flash11enable_sm90INS1_16FlashAttnFwdSm90INS1_25CollectiveMainloopFwdSm90ILi2EN4cute5tupleIJNS5_1CILi1EEES8_S8_EEENS6_IJNS7_ILi64EEESA_SA_EEELi512ENS_10bfloat16_tEfNS_4arch4Sm90ELb0ELb0ELb1ELb0ELb0ELb0ELb0ELb0ELb0ELb0ELb0ELb0EEENS1_21CollectiveEpilogueFwdINS6_IJSA_NS7_ILi512EEESA_EEES9_SC_SE_Li256ELb0ELb0ELb0ELb0EEENS1_29StaticPersistentTileSchedulerILb0EEEEEEEEEvNT_6ParamsE,(.L_x_11941 - _ZN7cutlass13device_kernelIN5flash11enable_sm90INS1_16FlashAttnFwdSm90INS1_25CollectiveMainloopFwdSm90ILi2EN4cute5tupleIJNS5_1CILi1EEES8_S8_EEENS6_IJNS7_ILi64EEESA_SA_EEELi512ENS_10bfloat16_tEfNS_4arch4Sm90ELb0ELb0ELb1ELb0ELb0ELb0ELb0ELb0ELb0ELb0ELb0ELb0EEENS1_21CollectiveEpilogueFwdINS6_IJSA_NS7_ILi512EEESA_EEES9_SC_SE_Li256ELb0ELb0ELb0ELb0EEENS1_29StaticPersistentTileSchedulerILb0EEEEEEEEEvNT_6ParamsE)
        .other          _ZN7cutlass13device_kernelIN5flash11enable_sm90INS1_16FlashAttnFwdSm90INS1_25CollectiveMainloopFwdSm90ILi2EN4cute5tupleIJNS5_1CILi1EEES8_S8_EEENS6_IJNS7_ILi64EEESA_SA_EEELi512ENS_10bfloat16_tEfNS_4arch4Sm90ELb0ELb0ELb1ELb0ELb0ELb0ELb0ELb0ELb0ELb0ELb0ELb0EEENS1_21CollectiveEpilogueFwdINS6_IJSA_NS7_ILi512EEESA_EEES9_SC_SE_Li256ELb0ELb0ELb0ELb0EEENS1_29StaticPersistentTileSchedulerILb0EEEEEEEEEvNT_6ParamsE,@"STO_CUDA_ENTRY STV_DEFAULT"
_ZN7cutlass13device_kernelIN5flash11enable_sm90INS1_16FlashAttnFwdSm90INS1_25CollectiveMainloopFwdSm90ILi2EN4cute5tupleIJNS5_1CILi1EEES8_S8_EEENS6_IJNS7_ILi64EEESA_SA_EEELi512ENS_10bfloat16_tEfNS_4arch4Sm90ELb0ELb0ELb1ELb0ELb0ELb0ELb0ELb0ELb0ELb0ELb0ELb0EEENS1_21CollectiveEpilogueFwdINS6_IJSA_NS7_ILi512EEESA_EEES9_SC_SE_Li256ELb0ELb0ELb0ELb0EEENS1_29StaticPersistentTileSchedulerILb0EEEEEEEEEvNT_6ParamsE:
[----:B------:R-:W1:Y:S02]  /*0000*/  LDC R1, c[0x0][0x28] ;  /* 0x00000a00ff017b82 */ /* 0x000e640000000800 */
[----:B-1----:R-:W-:Y:S01]  /*0010*/  IADD3 R1, R1, -0x20, RZ ;  /* 0xffffffe001017810 */ /* 0x002fe20007ffe0ff */
        /* <DEDUP_REMOVED lines=22> */
.L_x_2669:
[----:B------:R-:W-:Y:S05]  /*0180*/  BSYNC B0 ;  /* 0x0000000000007941 */ /* 0x000fea0003800000 */
.L_x_2668:
        /* <DEDUP_REMOVED lines=33> */
.L_x_2670:
        /* <DEDUP_REMOVED lines=22> */
.L_x_2671:
        /* <DEDUP_REMOVED lines=18> */
.L_x_2672:
        /* <DEDUP_REMOVED lines=22> */
.L_x_2673:
        /* <DEDUP_REMOVED lines=22> */
.L_x_2674:
[----:B------:R-:W-:Y:S01]  /*08e0*/  PLOP3.LUT P0, PT, PT, PT, UP0, 0x80, 0x0 ;  /* 0x000000000000781c */ /* 0x000fe20003f0f008 */
[----:B------:R-:W-:Y:S01]  /*08f0*/  UMOV UR38, 0x1 ;  /* 0x0000000100267882 */ /* 0x000fe20000000000 */
[----:B------:R-:W-:Y:S01]  /*0900*/  NOP ;  /* 0x0000000000007918 */ /* 0x000fe20000000000 */
[----:B------:R-:W-:Y:S01]  /*0910*/  USEL UR38, UR38, 0x2, !UP0 ;  /* 0x0000000226267887 */ /* 0x000fe2000c000000 */
[----:B------:R-:W-:Y:S01]  /*0920*/  ULDC.64 UR48, c[0x0][0x208] ;  /* 0x0000820000307ab9 */ /* 0x000fe20000000a00 */
[----:B-123--:R-:W-:Y:S08]  /*0930*/  BAR.SYNC.DEFER_BLOCKING 0x0 ;  /* 0x0000000000007b1d */ /* 0x00eff00000010000 */
[----:B------:R-:W-:Y:S05]  /*0940*/  @!P0 BRA `(.L_x_2675) ;  /* 0x0000007400148947 */ /* 0x000fea0003800000 */
.L_x_2676:
[----:B------:R-:W-:-:S08]  /*0950*/  NOP ;  /* 0x0000000000007918 */ /* 0x000fd00000000000 */
[----:B------:R-:W1:Y:S02]  /*0960*/  USETMAXREG.TRY_ALLOC.CTAPOOL UP0, 0xf0 ;  /* 0x000000f0000079c8 */ /* 0x000e640008000600 */
[----:B-1----:R-:W-:-:S13]  /*0970*/  PLOP3.LUT P0, PT, PT, PT, UP0, 0x80, 0x0 ;  /* 0x000000000000781c */ /* 0x002fda0003f0f008 */
[----:B------:R-:W-:Y:S05]  /*0980*/  @!P0 BRA `(.L_x_2676) ;  /* 0xfffffffc00f08947 */ /* 0x000fea000383ffff */
[----:B------:R-:W-:Y:S01]  /*0990*/  LOP3.LUT R0, R4, 0xffffff80, RZ, 0xc0, !PT ;  /* 0xffffff8004007812 */ /* 0x000fe200078ec0ff */
[----:B------:R-:W1:Y:S03]  /*09a0*/  S2UR UR45, SR_CTAID.X ;  /* 0x00000000002d79c3 */ /* 0x000e660000002500 */
[----:B------:R-:W-:-:S05]  /*09b0*/  ISETP.NE.AND P0, PT, R0, 0x80, PT ;  /* 0x000000800000780c */ /* 0x000fca0003f05270 */
[----:B------:R-:W1:Y:S08]  /*09c0*/  LDC R0, c[0x0][0xda4] ;  /* 0x00036900ff007b82 */ /* 0x000e700000000800 */
[----:B------:R-:W-:Y:S06]  /*09d0*/  @!P0 BAR.ARV 0x8, 0xa0 ;  /* 0x0202800000008b1d */ /* 0x000fec0000002000 */
[----:B------:R-:W-:-:S13]  /*09e0*/  ISETP.GE.U32.AND P0, PT, R4, 0x100, PT ;  /* 0x000001000400780c */ /* 0x000fda0003f06070 */
[----:B------:R-:W-:Y:S06]  /*09f0*/  @P0 BAR.ARV 0xf, 0x100 ;  /* 0x03c4000000000b1d */ /* 0x000fec0000002000 */
[----:B-1----:R-:W-:-:S13]  /*0a00*/  ISETP.LE.AND P0, PT, R0, UR45, PT ;  /* 0x0000002d00007c0c */ /* 0x002fda000bf03270 */
[----:B------:R-:W-:Y:S05]  /*0a10*/  @P0 EXIT ;  /* 0x000000000000094d */ /* 0x000fea0003800000 */
[----:B------:R-:W-:Y:S01]  /*0a20*/  IADD3 R0, R4, -0x80, RZ ;  /* 0xffffff8004007810 */ /* 0x000fe20007ffe0ff */
[----:B------:R-:W1:Y:S01]  /*0a30*/  S2UR UR4, SR_CgaCtaId ;  /* 0x00000000000479c3 */ /* 0x000e620000008800 */
[----:B------:R-:W-:Y:S01]  /*0a40*/  UMOV UR46, 0x400 ;  /* 0x00000400002e7882 */ /* 0x000fe20000000000 */
[----:B------:R-:W-:Y:S01]  /*0a50*/  MOV R22, 0x20 ;  /* 0x0000002000167802 */ /* 0x000fe20000000f00 */
[----:B------:R-:W-:Y:S01]  /*0a60*/  ULOP3.LUT UR44, UR38, 0x1, URZ, 0xfc, !UPT ;  /* 0x00000001262c7892 */ /* 0x000fe2000f8efc3f */
[----:B------:R-:W-:Y:S01]  /*0a70*/  SHF.R.S32.HI R3, RZ, 0x1f, R0 ;  /* 0x0000001fff037819 */ /* 0x000fe20000011400 */
[----:B------:R-:W-:Y:S01]  /*0a80*/  ULDC.64 UR52, c[0x0][0x198] ;  /* 0x0000660000347ab9 */ /* 0x000fe20000000a00 */
[----:B------:R-:W-:Y:S01]  /*0a90*/  UMOV UR41, URZ ;  /* 0x0000003f00297c82 */ /* 0x000fe20008000000 */
[----:B------:R-:W-:Y:S01]  /*0aa0*/  UMOV UR40, URZ ;  /* 0x0000003f00287c82 */ /* 0x000fe20008000000 */
[CC--:B------:R-:W-:Y:S01]  /*0ab0*/  LEA.HI R2, R3.reuse, R0.reuse, RZ, 0x4 ;  /* 0x0000000003027211 */ /* 0x0c0fe200078f20ff */
[----:B------:R-:W-:Y:S01]  /*0ac0*/  UMOV UR39, URZ ;  /* 0x0000003f00277c82 */ /* 0x000fe20008000000 */
[----:B------:R-:W-:-:S02]  /*0ad0*/  LEA.HI R4, R3, R0, RZ, 0x5 ;  /* 0x0000000003047211 */ /* 0x000fc400078f28ff */
[----:B------:R-:W-:Y:S02]  /*0ae0*/  LEA.HI R5, R3, R0, RZ, 0x7 ;  /* 0x0000000003057211 */ /* 0x000fe400078f38ff */
[----:B------:R-:W-:Y:S02]  /*0af0*/  LOP3.LUT R7, R2, 0xfffffff0, RZ, 0xc0, !PT ;  /* 0xfffffff002077812 */ /* 0x000fe400078ec0ff */
[--C-:B------:R-:W-:Y:S02]  /*0b00*/  SHF.R.S32.HI R185, RZ, 0x5, R4.reuse ;  /* 0x00000005ffb97819 */ /* 0x100fe40000011404 */
[----:B------:R-:W-:Y:S02]  /*0b10*/  LOP3.LUT R3, R5, 0xffffff80, RZ, 0xc0, !PT ;  /* 0xffffff8005037812 */ /* 0x000fe400078ec0ff */
[----:B------:R-:W-:Y:S02]  /*0b20*/  SHF.R.S32.HI R4, RZ, 0x1f, R4 ;  /* 0x0000001fff047819 */ /* 0x000fe40000011404 */
[----:B------:R-:W-:-:S02]  /*0b30*/  IADD3 R7, R0, -R7, RZ ;  /* 0x8000000700077210 */ /* 0x000fc40007ffe0ff */
[----:B------:R-:W-:Y:S01]  /*0b40*/  IADD3 R3, R0, -R3, RZ ;  /* 0x8000000300037210 */ /* 0x000fe20007ffe0ff */
[----:B-1----:R-:W-:Y:S01]  /*0b50*/  ULEA UR46, UR4, UR46, 0x18 ;  /* 0x0000002e042e7291 */ /* 0x002fe2000f8ec03f */
[----:B------:R-:W-:Y:S02]  /*0b60*/  LEA.HI R4, R4, R185, RZ, 0x2 ;  /* 0x000000b904047211 */ /* 0x000fe400078f10ff */
[----:B------:R-:W-:Y:S02]  /*0b70*/  SHF.R.S32.HI R0, RZ, 0x1f, R7 ;  /* 0x0000001fff007819 */ /* 0x000fe40000011407 */
[----:B------:R-:W-:Y:S02]  /*0b80*/  SHF.R.S32.HI R9, RZ, 0x4, R2 ;  /* 0x00000004ff097819 */ /* 0x000fe40000011402 */
[----:B------:R-:W-:Y:S02]  /*0b90*/  LOP3.LUT R4, R4, 0x3ffffc, RZ, 0xc0, !PT ;  /* 0x003ffffc04047812 */ /* 0x000fe400078ec0ff */
[----:B------:R-:W-:-:S02]  /*0ba0*/  SHF.R.S32.HI R184, RZ, 0x7, R5 ;  /* 0x00000007ffb87819 */ /* 0x000fc40000011405 */
[----:B------:R-:W-:Y:S02]  /*0bb0*/  LEA.HI R6, R0, R7, RZ, 0x3 ;  /* 0x0000000700067211 */ /* 0x000fe400078f18ff */
[----:B------:R-:W-:Y:S02]  /*0bc0*/  LEA.HI R2, R2, R9, RZ, 0x1 ;  /* 0x0000000902027211 */ /* 0x000fe400078f08ff */
[----:B------:R-:W-:Y:S02]  /*0bd0*/  IADD3 R8, R185, -R4, RZ ;  /* 0x80000004b9087210 */ /* 0x000fe40007ffe0ff */
[----:B------:R-:W-:Y:S02]  /*0be0*/  LEA R11, R184, R7, 0x8 ;  /* 0x00000007b80b7211 */ /* 0x000fe400078e40ff */
[----:B------:R-:W-:Y:S02]  /*0bf0*/  LOP3.LUT R4, R6, 0xfffffff8, RZ, 0xc0, !PT ;  /* 0xfffffff806047812 */ /* 0x000fe400078ec0ff */
[----:B------:R-:W-:-:S02]  /*0c00*/  LOP3.LUT R2, R2, 0x1ffffffe, RZ, 0xc0, !PT ;  /* 0x1ffffffe02027812 */ /* 0x000fc400078ec0ff */
[----:B------:R-:W-:Y:S01]  /*0c10*/  LEA R186, R8, R11, 0x4 ;  /* 0x0000000b08ba7211 */ /* 0x000fe200078e20ff */
[----:B------:R-:W-:Y:S01]  /*0c20*/  IMAD.IADD R8, R7, 0x1, -R4 ;  /* 0x0000000107087824 */ /* 0x000fe200078e0a04 */
[----:B------:R-:W-:Y:S01]  /*0c30*/  SHF.L.U32 R6, R6, 0x6, RZ ;  /* 0x0000000606067819 */ /* 0x000fe200000006ff */
[----:B------:R-:W-:Y:S01]  /*0c40*/  IMAD.IADD R9, R9, 0x1, -R2 ;  /* 0x0000000109097824 */ /* 0x000fe200078e0a02 */
[----:B------:R-:W-:Y:S02]  /*0c50*/  SHF.R.S32.HI R0, RZ, 0x1f, R3 ;  /* 0x0000001fff007819 */ /* 0x000fe40000011403 */
[----:B------:R-:W-:Y:S02]  /*0c60*/  SHF.L.U32 R10, R8, 0x6, RZ ;  /* 0x00000006080a7819 */ /* 0x000fe400000006ff */
[----:B------:R-:W-:Y:S02]  /*0c70*/  SHF.L.U32 R9, R9, 0x3, RZ ;  /* 0x0000000309097819 */ /* 0x000fe400000006ff */
[----:B------:R-:W-:-:S02]  /*0c80*/  LOP3.LUT R10, R10, 0x1c0, RZ, 0xc0, !PT ;  /* 0x000001c00a0a7812 */ /* 0x000fc400078ec0ff */
[----:B------:R-:W-:Y:S01]  /*0c90*/  LOP3.LUT R6, R6, 0x7ffffe00, RZ, 0xc0, !PT ;  /* 0x7ffffe0006067812 */ /* 0x000fe200078ec0ff */
[--C-:B------:R-:W-:Y:S01]  /*0ca0*/  IMAD.U32 R186, R186, 0x40, R9.reuse ;  /* 0x00000040baba7824 */ /* 0x100fe200078e0009 */
[----:B------:R-:W-:Y:S02]  /*0cb0*/  LOP3.LUT R9, R10, 0x8, R9, 0xf8, !PT ;  /* 0x000000080a097812 */ /* 0x000fe400078ef809 */
[----:B------:R-:W-:Y:S02]  /*0cc0*/  SHF.R.U32.HI R10, RZ, 0x3, R10 ;  /* 0x00000003ff0a7819 */ /* 0x000fe4000001160a */
[----:B------:R-:W-:Y:S02]  /*0cd0*/  LEA.HI R2, R0, R3, RZ, 0x2 ;  /* 0x0000000300027211 */ /* 0x000fe400078f10ff */
[----:B------:R-:W-:Y:S02]  /*0ce0*/  LOP3.LUT R9, R9, R10, RZ, 0x3c, !PT ;  /* 0x0000000a09097212 */ /* 0x000fe400078e3cff */
[----:B------:R-:W-:-:S02]  /*0cf0*/  LEA R6, R185, R6, 0xa ;  /* 0x00000006b9067211 */ /* 0x000fc400078e50ff */
[----:B------:R-:W-:Y:S02]  /*0d00*/  LEA.HI R4, R0, R3, RZ, 0x5 ;  /* 0x0000000300047211 */ /* 0x000fe400078f28ff */
[----:B------:R-:W-:Y:S02]  /*0d10*/  R2P PR, R8, 0x6 ;  /* 0x0000000608007804 */ /* 0x000fe40000000000 */
[--C-:B------:R-:W-:Y:S02]  /*0d20*/  SHF.R.S32.HI R0, RZ, 0x2, R2.reuse ;  /* 0x00000002ff007819 */ /* 0x100fe40000011402 */
[----:B------:R-:W-:Y:S02]  /*0d30*/  SHF.R.S32.HI R7, RZ, 0x1f, R2 ;  /* 0x0000001fff077819 */ /* 0x000fe40000011402 */
[----:B------:R-:W-:Y:S02]  /*0d40*/  IADD3 R6, R6, R9, RZ ;  /* 0x0000000906067210 */ /* 0x000fe40007ffe0ff */
[----:B------:R-:W-:-:S02]  /*0d50*/  LEA.HI R5, R5, R184, RZ, 0x1 ;  /* 0x000000b805057211 */ /* 0x000fc400078f08ff */
[----:B------:R-:W-:Y:S02]  /*0d60*/  LEA.HI R7, R7, R0, RZ, 0x3 ;  /* 0x0000000007077211 */ /* 0x000fe400078f18ff */
[----:B------:R-:W-:Y:S02]  /*0d70*/  LEA R19, R6, UR46, 0x1 ;  /* 0x0000002e06137c11 */ /* 0x000fe4000f8e08ff */
[----:B------:R-:W-:Y:S02]  /*0d80*/  LOP3.LUT R2, R2, 0x7ffffffc, RZ, 0xc0, !PT ;  /* 0x7ffffffc02027812 */ /* 0x000fe400078ec0ff */
[----:B------:R-:W-:Y:S02]  /*0d90*/  LOP3.LUT R5, R5, 0xfffffe, RZ, 0xc0, !PT ;  /* 0x00fffffe05057812 */ /* 0x000fe400078ec0ff */
[----:B------:R-:W-:Y:S02]  /*0da0*/  LOP3.LUT R7, R7, 0xfffffff8, RZ, 0xc0, !PT ;  /* 0xfffffff807077812 */ /* 0x000fe400078ec0ff */
[----:B------:R-:W-:Y:S01]  /*0db0*/  IADD3 R23, R19, 0x26800, RZ ;  /* 0x0002680013177810 */ /* 0x000fe20007ffe0ff */
[----:B------:R-:W-:Y:S01]  /*0dc0*/  IMAD.IADD R5, R184, 0x1, -R5 ;  /* 0x00000001b8057824 */ /* 0x000fe200078e0a05 */
[----:B------:R-:W-:-:S02]  /*0dd0*/  IADD3 R16, R3, -R2, RZ ;  /* 0x8000000203107210 */ /* 0x000fc40007ffe0ff */
[----:B------:R-:W-:Y:S02]  /*0de0*/  IADD3 R18, R19, 0x26840, RZ ;  /* 0x0002684013127810 */ /* 0x000fe40007ffe0ff */
[----:B------:R-:W-:Y:S02]  /*0df0*/  IADD3 R7, R0, -R7, RZ ;  /* 0x8000000700077210 */ /* 0x000fe40007ffe0ff */
[----:B------:R-:W-:Y:S02]  /*0e00*/  SHF.R.S32.HI R2, RZ, 0x5, R4 ;  /* 0x00000005ff027819 */ /* 0x000fe40000011404 */
[----:B------:R-:W-:Y:S02]  /*0e10*/  SEL R22, R22, 0xffffffe0, !P1 ;  /* 0xffffffe016167807 */ /* 0x000fe40004800000 */
[C---:B------:R-:W-:Y:S01]  /*0e20*/  @P2 IADD3 R18, R23.reuse, -0x40, RZ ;  /* 0xffffffc017122810 */ /* 0x040fe20007ffe0ff */
[----:B------:R-:W-:Y:S01]  /*0e30*/  IMAD R2, R2, 0x10, R7 ;  /* 0x0000001002027824 */ /* 0x000fe200078e0207 */
[----:B------:R-:W-:-:S02]  /*0e40*/  IADD3 R23, R23, R22, RZ ;  /* 0x0000001617177210 */ /* 0x000fc40007ffe0ff */
[----:B------:R-:W-:Y:S01]  /*0e50*/  SHF.L.U32 R17, R5, 0x8, RZ ;  /* 0x0000000805117819 */ /* 0x000fe200000006ff */
[----:B------:R-:W-:Y:S01]  /*0e60*/  IMAD.IADD R22, R22, 0x1, R18 ;  /* 0x0000000116167824 */ /* 0x000fe200078e0212 */
[----:B------:R-:W-:-:S07]  /*0e70*/  SHF.L.U32 R16, R16, 0x1, RZ ;  /* 0x0000000110107819 */ /* 0x000fce00000006ff */
.L_x_2710:
[----:B------:R-:W-:Y:S01]  /*0e80*/  ULDC UR4, c[0x0][0xda8] ;  /* 0x00036a0000047ab9 */ /* 0x000fe20000000800 */
[----:B------:R-:W-:Y:S01]  /*0e90*/  ULDC UR50, c[0x0][0x404] ;  /* 0x0001010000327ab9 */ /* 0x000fe20000000800 */
[----:B------:R-:W-:Y:S01]  /*0ea0*/  UISETP.NE.AND UP1, UPT, UR4, 0x1, UPT ;  /* 0x000000010400788c */ /* 0x000fe2000bf25270 */
[----:B------:R-:W-:Y:S02]  /*0eb0*/  ULDC UR6, c[0x0][0x2e0] ;  /* 0x0000b80000067ab9 */ /* 0x000fe40000000800 */
[----:B------:R-:W-:Y:S01]  /*0ec0*/  ULDC.64 UR4, c[0x0][0x3f8] ;  /* 0x0000fe0000047ab9 */ /* 0x000fe20000000a00 */
[----:B------:R-:W-:Y:S01]  /*0ed0*/  UMOV UR43, UR45 ;  /* 0x0000002d002b7c82 */ /* 0x000fe20008000000 */
[----:B------:R-:W-:Y:S01]  /*0ee0*/  UISETP.NE.U32.AND UP0, UPT, UR4, URZ, UPT ;  /* 0x0000003f0400728c */ /* 0x000fe2000bf05070 */
[----:B------:R-:W-:Y:S02]  /*0ef0*/  UMOV UR42, UR45 ;  /* 0x0000002d002a7c82 */ /* 0x000fe40008000000 */
[----:B------:R-:W-:Y:S01]  /*0f00*/  ULDC UR4, c[0x0][0xdb4] ;  /* 0x00036d0000047ab9 */ /* 0x000fe20000000800 */
[----:B------:R-:W-:-:S02]  /*0f10*/  UISETP.NE.AND.EX UP0, UPT, UR5, URZ, UPT, UP0 ;  /* 0x0000003f0500728c */ /* 0x000fc4000bf05300 */
[----:B------:R-:W-:Y:S02]  /*0f20*/  UISETP.NE.AND UP2, UPT, UR4, 0x1, UPT ;  /* 0x000000010400788c */ /* 0x000fe4000bf45270 */
[----:B------:R-:W-:Y:S01]  /*0f30*/  USEL UR50, UR50, 0x1, UP0 ;  /* 0x0000000132327887 */ /* 0x000fe20008000000 */
[----:B------:R-:W-:Y:S01]  /*0f40*/  @UP1 ULDC UR4, c[0x0][0xdac] ;  /* 0x00036b0000041ab9 */ /* 0x000fe20000000800 */
[----:B------:R-:W-:Y:S02]  /*0f50*/  UISETP.NE.AND UP0, UPT, UR47, 0x1, UPT ;  /* 0x000000012f00788c */ /* 0x000fe4000bf05270 */
[----:B------:R-:W-:Y:S02]  /*0f60*/  UIMAD.WIDE.U32 UR4, UR45, UR4, URZ ;  /* 0x000000042d0472a5 */ /* 0x000fe4000f8e003f */
[----:B------:R-:W-:Y:S02]  /*0f70*/  UIMAD UR50, UR50, UR6, URZ ;  /* 0x00000006323272a4 */ /* 0x000fe4000f8e023f */
[----:B------:R-:W-:Y:S01]  /*0f80*/  PLOP3.LUT P0, PT, PT, PT, UP0, 0x80, 0x0 ;  /* 0x000000000000781c */ /* 0x000fe20003f0f008 */
[----:B------:R-:W-:Y:S01]  /*0f90*/  @UP1 ULDC UR6, c[0x0][0xdb0] ;  /* 0x00036c0000061ab9 */ /* 0x000fe20000000800 */
[----:B------:R-:W-:Y:S01]  /*0fa0*/  @UP2 ULDC.64 UR8, c[0x0][0xdb8] ;  /* 0x00036e0000082ab9 */ /* 0x000fe20000000a00 */
[----:B------:R-:W-:-:S02]  /*0fb0*/  @UP1 USHF.R.U32.HI UR43, URZ, UR6, UR5 ;  /* 0x000000063f2b1299 */ /* 0x000fc40008011605 */
[----:B------:R-:W-:Y:S02]  /*0fc0*/  UIADD3 UR6, UR50, 0x3f, URZ ;  /* 0x0000003f32067890 */ /* 0x000fe4000fffe03f */
[----:B------:R-:W-:Y:S02]  /*0fd0*/  UIMAD.WIDE.U32 UR4, UR43, UR8, URZ ;  /* 0x000000082b0472a5 */ /* 0x000fe4000f8e003f */
[----:B------:R-:W-:Y:S01]  /*0fe0*/  USHF.R.S32.HI UR7, URZ, 0x1f, UR6 ;  /* 0x0000001f3f077899 */ /* 0x000fe20008011406 */
[----:B------:R-:W-:Y:S01]  /*0ff0*/  UMOV UR36, UR43 ;  /* 0x0000002b00247c82 */ /* 0x000fe20008000000 */
[----:B------:R-:W-:Y:S02]  /*1000*/  @UP2 USHF.R.U32.HI UR36, URZ, UR9, UR5 ;  /* 0x000000093f242299 */ /* 0x000fe40008011605 */
[----:B------:R-:W-:-:S04]  /*1010*/  ULEA.HI UR7, UR7, UR6, URZ, 0x6 ;  /* 0x0000000607077291 */ /* 0x000fc8000f8f303f */
[----:B------:R-:W-:Y:S01]  /*1020*/  USHF.R.S32.HI UR37, URZ, 0x6, UR7 ;  /* 0x000000063f257899 */ /* 0x000fe20008011407 */
[----:B-12---:R-:W-:Y:S11]  /*1030*/  @!P0 BRA `(.L_x_2677) ;  /* 0x0000001800488947 */ /* 0x006ff60003800000 */
[----:B------:R-:W1:Y:S01]  /*1040*/  SHFL.IDX PT, R0, R184, RZ, 0x1f ;  /* 0x00001fffb8007589 */ /* 0x000e6200000e0000 */
[----:B------:R-:W-:-:S06]  /*1050*/  UISETP.NE.AND UP0, UPT, UR44, 0x3, UPT ;  /* 0x000000032c00788c */ /* 0x000fcc000bf05270 */
[----:B------:R-:W-:Y:S02]  /*1060*/  PLOP3.LUT P0, PT, PT, PT, UP0, 0x80, 0x0 ;  /* 0x000000000000781c */ /* 0x000fe40003f0f008 */
[----:B-1----:R-:W-:-:S13]  /*1070*/  R2UR UR4, R0 ;  /* 0x00000000000472ca */ /* 0x002fda00000e0000 */
[----:B------:R-:W-:-:S04]  /*1080*/  ULEA.HI UR5, UR4, UR4, URZ, 0x1 ;  /* 0x0000000404057291 */ /* 0x000fc8000f8f083f */
[----:B------:R-:W-:-:S04]  /*1090*/  ULOP3.LUT UR5, UR5, 0x1fffe, URZ, 0xc0, !UPT ;  /* 0x0001fffe05057892 */ /* 0x000fc8000f8ec03f */
[----:B------:R-:W-:-:S04]  /*10a0*/  UIADD3 UR5, UR4, -UR5, URZ ;  /* 0x8000000504057290 */ /* 0x000fc8000fffe03f */
[----:B------:R-:W-:-:S04]  /*10b0*/  ULEA UR5, UR5, UR46, 0xf ;  /* 0x0000002e05057291 */ /* 0x000fc8000f8e783f */
[----:B------:R-:W-:-:S04]  /*10c0*/  UIADD3 UR5, UR5, 0x400, URZ ;  /* 0x0000040005057890 */ /* 0x000fc8000fffe03f */
[----:B------:R-:W-:-:S04]  /*10d0*/  USHF.R.U32.HI UR5, URZ, 0x4, UR5 ;  /* 0x000000043f057899 */ /* 0x000fc80008011605 */
[----:B------:R-:W-:-:S04]  /*10e0*/  ULOP3.LUT UR5, UR5, 0x3fff, URZ, 0xc0, !UPT ;  /* 0x00003fff05057892 */ /* 0x000fc8000f8ec03f */
[----:B------:R-:W-:Y:S01]  /*10f0*/  ULOP3.LUT UR20, UR5, 0x2000000, URZ, 0xfc, !UPT ;  /* 0x0200000005147892 */ /* 0x000fe2000f8efc3f */
[----:B------:R-:W-:Y:S11]  /*1100*/  @!P0 BRA `(.L_x_2678) ;  /* 0x0000000000048947 */ /* 0x000ff60003800000 */
[----:B------:R-:W-:Y:S01]  /*1110*/  BPT.TRAP 0x1 ;  /* 0x000000040000795c */ /* 0x000fe20000300000 */
.L_x_2678:
[----:B------:R-:W-:Y:S01]  /*1120*/  ULEA UR16, UR39, UR46, 0x3 ;  /* 0x0000002e27107291 */ /* 0x000fe2000f8e183f */
[----:B------:R-:W-:-:S04]  /*1130*/  MOV R0, UR40 ;  /* 0x0000002800007c02 */ /* 0x000fc80008000f00 */
[----:B------:R-:W-:-:S04]  /*1140*/  SHF.L.U32 R0, R0, 0x1f, RZ ;  /* 0x0000001f00007819 */ /* 0x000fc800000006ff */
[----:B------:R-:W1:Y:S02]  /*1150*/  SYNCS.PHASECHK.TRANS64.TRYWAIT P0, [UR16+0x28c50], R0 ;  /* 0x028c5000ff0075a7 */ /* 0x000e640008000150 */
[----:B-1----:R-:W-:Y:S05]  /*1160*/  @!P0 BRA `(.L_x_2679) ;  /* 0x0000009c00708947 */ /* 0x002fea0003800000 */
.L_x_2766:
[----:B------:R-:W-:Y:S01]  /*1170*/  BAR.SYNC.DEFER_BLOCKING 0xe, 0x100 ;  /* 0x0384000000007b1d */ /* 0x000fe20000010000 */
[----:B------:R-:W-:Y:S01]  /*1180*/  UIADD3 UR4, UR46, 0x26800, URZ ;  /* 0x000268002e047890 */ /* 0x000fe2000fffe03f */
[----:B-1----:R-:W-:Y:S01]  /*1190*/  MOV R0, UR16 ;  /* 0x0000001000007c02 */ /* 0x002fe20008000f00 */
[----:B------:R-:W-:Y:S02]  /*11a0*/  ULEA UR12, UR39, UR20, 0xc ;  /* 0x00000014270c7291 */ /* 0x000fe4000f8e603f */
[----:B------:R-:W-:Y:S01]  /*11b0*/  USHF.R.U32.HI UR4, URZ, 0x4, UR4 ;  /* 0x000000043f047899 */ /* 0x000fe20008011604 */
[----:B------:R-:W-:Y:S01]  /*11c0*/  UMOV UR7, 0x40000040 ;  /* 0x4000004000077882 */ /* 0x000fe20000000000 */
[----:B------:R-:W-:Y:S02]  /*11d0*/  UMOV UR5, 0x40000040 ;  /* 0x4000004000057882 */ /* 0x000fe40000000000 */
[----:B------:R-:W-:Y:S01]  /*11e0*/  ULOP3.LUT UR4, UR4, 0x3fff, URZ, 0xc0, !UPT ;  /* 0x00003fff04047892 */ /* 0x000fe2000f8ec03f */
[----:B------:R-:W1:Y:S01]  /*11f0*/  S2R R3, SR_TID.X ;  /* 0x0000000000037919 */ /* 0x000e620000002100 */
[----:B------:R-:W-:Y:S01]  /*1200*/  UMOV UR6, UR12 ;  /* 0x0000000c00067c82 */ /* 0x000fe20008000000 */
[----:B------:R-:W-:-:S02]  /*1210*/  UIADD3 UR10, UR12, 0x100, URZ ;  /* 0x000001000c0a7890 */ /* 0x000fc4000fffe03f */
[----:B------:R-:W-:Y:S01]  /*1220*/  ULOP3.LUT UR13, UR4, 0x10000, URZ, 0xfc, !UPT ;  /* 0x00010000040d7892 */ /* 0x000fe2000f8efc3f */
[----:B------:R-:W-:Y:S01]  /*1230*/  UMOV UR11, 0x40000040 ;  /* 0x40000040000b7882 */ /* 0x000fe20000000000 */
[----:B------:R-:W-:Y:S02]  /*1240*/  UMOV UR9, 0x40000040 ;  /* 0x4000004000097882 */ /* 0x000fe40000000000 */
[----:B------:R-:W-:Y:S02]  /*1250*/  UIADD3 UR8, UR13, 0x4, URZ ;  /* 0x000000040d087890 */ /* 0x000fe4000fffe03f */
[----:B------:R-:W-:Y:S01]  /*1260*/  UIADD3 UR14, UR12, 0x180, URZ ;  /* 0x000001800c0e7890 */ /* 0x000fe2000fffe03f */
[----:B------:R-:W-:Y:S01]  /*1270*/  UMOV UR4, UR13 ;  /* 0x0000000d00047c82 */ /* 0x000fe20008000000 */
[----:B------:R-:W-:Y:S01]  /*1280*/  UMOV UR15, 0x40000040 ;  /* 0x40000040000f7882 */ /* 0x000fe20000000000 */
[----:B------:R-:W-:Y:S01]  /*1290*/  WARPGROUP.ARRIVE ;  /* 0x00000000000079c5 */ /* 0x000fe20000000000 */
[----:B------:R-:W-:-:S05]  /*12a0*/  UISETP.GE.AND UP0, UPT, UR50, 0x41, UPT ;  /* 0x000000413200788c */ /* 0x000fca000bf06270 */
[----:B------:R-:W-:Y:S01]  /*12b0*/  HGMMA.64x256x16.F32.BF16 R24, gdesc[UR4].tnspB, RZ, !UPT, gsb0 ;  /* 0x43e00000041879f0 */ /* 0x000fe2000c0018ff */
[----:B------:R-:W-:Y:S02]  /*12c0*/  UIADD3 UR6, UR12, 0x80, URZ ;  /* 0x000000800c067890 */ /* 0x000fe4000fffe03f */
[----:B------:R-:W-:Y:S01]  /*12d0*/  UIADD3 UR4, UR13, 0x2, URZ ;  /* 0x000000020d047890 */ /* 0x000fe2000fffe03f */
[----:B------:R-:W-:Y:S01]  /*12e0*/  UMOV UR7, 0x40000040 ;  /* 0x4000004000077882 */ /* 0x000fe20000000000 */
[----:B------:R-:W-:Y:S01]  /*12f0*/  UMOV UR5, 0x40000040 ;  /* 0x4000004000057882 */ /* 0x000fe20000000000 */
[----:B------:R-:W-:-:S03]  /*1300*/  UIADD3 UR12, UR13, 0x6, URZ ;  /* 0x000000060d0c7890 */ /* 0x000fc6000fffe03f */
[----:B------:R-:W-:Y:S01]  /*1310*/  UMOV UR13, 0x40000040 ;  /* 0x40000040000d7882 */ /* 0x000fe20000000000 */
[----:B-1----:R-:W-:-:S04]  /*1320*/  LOP3.LUT R3, R3, 0x7f, RZ, 0xc0, !PT ;  /* 0x0000007f03037812 */ /* 0x002fc800078ec0ff */
[----:B------:R-:W-:-:S13]  /*1330*/  ISETP.NE.AND P0, PT, R3, RZ, PT ;  /* 0x000000ff0300720c */ /* 0x000fda0003f05270 */
[----:B------:R-:W-:-:S04]  /*1340*/  @!P0 IADD3 R0, R0, 0x28c60, RZ ;  /* 0x00028c6000008810 */ /* 0x000fc80007ffe0ff */
[----:B------:R-:W-:Y:S01]  /*1350*/  @!P0 PRMT R0, RZ, 0x654, R0 ;  /* 0x00000654ff008816 */ /* 0x000fe20000000000 */
[----:B------:R-:W-:Y:S02]  /*1360*/  WARPGROUP.DEPBAR.LE gsb0, 0x0 ;  /* 0x00008000000079c5 */ /* 0x000fe40000010000 */
[----:B------:R-:W-:-:S06]  /*1370*/  WARPGROUP.ARRIVE ;  /* 0x00000000000079c5 */ /* 0x000fcc0000000000 */
[----:B------:R-:W-:Y:S03]  /*1380*/  HGMMA.64x256x16.F32.BF16 R24, gdesc[UR4].tnspB, R24, gsb0 ;  /* 0x43e00000041879f0 */ /* 0x000fe60008001818 */
[----:B------:R-:W-:Y:S02]  /*1390*/  WARPGROUP.DEPBAR.LE gsb0, 0x0 ;  /* 0x00008000000079c5 */ /* 0x000fe40000010000 */
[----:B------:R-:W-:-:S15]  /*13a0*/  WARPGROUP.ARRIVE ;  /* 0x00000000000079c5 */ /* 0x000fde0000000000 */
[----:B------:R-:W-:-:S08]  /*13b0*/  NOP ;  /* 0x0000000000007918 */ /* 0x000fd00000000000 */
[----:B------:R-:W-:Y:S03]  /*13c0*/  HGMMA.64x256x16.F32.BF16 R24, gdesc[UR8].tnspB, R24, gsb0 ;  /* 0x43e00000081879f0 */ /* 0x000fe60008001818 */
[----:B------:R-:W-:Y:S02]  /*13d0*/  WARPGROUP.DEPBAR.LE gsb0, 0x0 ;  /* 0x00008000000079c5 */ /* 0x000fe40000010000 */
[----:B------:R-:W-:-:S15]  /*13e0*/  WARPGROUP.ARRIVE ;  /* 0x00000000000079c5 */ /* 0x000fde0000000000 */
[----:B------:R-:W-:-:S08]  /*13f0*/  NOP ;  /* 0x0000000000007918 */ /* 0x000fd00000000000 */
[----:B------:R-:W-:Y:S03]  /*1400*/  HGMMA.64x256x16.F32.BF16 R24, gdesc[UR12].tnspB, R24, gsb0 ;  /* 0x43e000000c1879f0 */ /* 0x000fe60008001818 */
[----:B------:R-:W-:Y:S02]  /*1410*/  WARPGROUP.DEPBAR.LE gsb0, 0x0 ;  /* 0x00008000000079c5 */ /* 0x000fe40000010000 */
[----:B------:R-:W-:Y:S06]  /*1420*/  BAR.ARV 0xf, 0x100 ;  /* 0x03c4000000007b1d */ /* 0x000fec0000002000 */
[----:B------:R1:W-:Y:S01]  /*1430*/  @!P0 SYNCS.ARRIVE.TRANS64.RED.A1T0 RZ, [R0+URZ], RZ ;  /* 0x000000ff00ff89a7 */ /* 0x0003e2000810043f */
[----:B------:R-:W-:-:S13]  /*1440*/  PLOP3.LUT P0, PT, PT, PT, UP0, 0x80, 0x0 ;  /* 0x000000000000781c */ /* 0x000fda0003f0f008 */
[----:B-1----:R-:W-:Y:S05]  /*1450*/  @!P0 BRA `(.L_x_2680) ;  /* 0x0000000c00048947 */ /* 0x002fea0003800000 */
[----:B------:R-:W-:-:S06]  /*1460*/  UIADD3 UR37, UR37, -0x2, URZ ;  /* 0xfffffffe25257890 */ /* 0x000fcc000fffe03f */
[----:B------:R-:W-:-:S07]  /*1470*/  MOV R0, UR37 ;  /* 0x0000002500007c02 */ /* 0x000fce0008000f00 */
.L_x_2685:
[----:B------:R-:W-:Y:S01]  /*1480*/  BAR.SYNC.DEFER_BLOCKING 0xe, 0x100 ;  /* 0x0384000000007b1d */ /* 0x000fe20000010000 */
[----:B-1----:R-:W-:Y:S01]  /*1490*/  IMAD.U32 R3, RZ, RZ, UR39 ;  /* 0x00000027ff037e24 */ /* 0x002fe2000f8e00ff */
[----:B------:R-:W-:Y:S01]  /*14a0*/  UISETP.NE.AND UP1, UPT, UR44, 0x3, UPT ;  /* 0x000000032c00788c */ /* 0x000fe2000bf25270 */
[C---:B------:R-:W-:Y:S01]  /*14b0*/  ISETP.GT.AND P1, PT, R0.reuse, RZ, PT ;  /* 0x000000ff0000720c */ /* 0x040fe20003f24270 */
[----:B------:R-:W-:Y:S01]  /*14c0*/  UIADD3 UR39, UR39, 0x1, URZ ;  /* 0x0000000127277890 */ /* 0x000fe2000fffe03f */
[----:B------:R-:W-:Y:S02]  /*14d0*/  IADD3 R0, R0, -0x1, RZ ;  /* 0xffffffff00007810 */ /* 0x000fe40007ffe0ff */
[----:B------:R-:W-:Y:S01]  /*14e0*/  LEA R3, R3, R2, 0x6 ;  /* 0x0000000203037211 */ /* 0x000fe200078e30ff */
[----:B------:R-:W-:Y:S01]  /*14f0*/  UISETP.NE.AND UP0, UPT, UR39, 0x2, UPT ;  /* 0x000000022700788c */ /* 0x000fe2000bf05270 */
[----:B------:R-:W-:Y:S02]  /*1500*/  PLOP3.LUT P2, PT, PT, PT, UP1, 0x80, 0x0 ;  /* 0x000000000000781c */ /* 0x000fe40003f4f018 */
[----:B------:R-:W-:Y:S01]  /*1510*/  LEA R3, R3, UR46, 0x2 ;  /* 0x0000002e03037c11 */ /* 0x000fe2000f8e10ff */
[----:B------:R-:W-:-:S02]  /*1520*/  USEL UR6, URZ, 0x1, UP0 ;  /* 0x000000013f067887 */ /* 0x000fc40008000000 */
[----:B------:R-:W-:Y:S02]  /*1530*/  USEL UR39, UR39, URZ, UP0 ;  /* 0x0000003f27277287 */ /* 0x000fe40008000000 */
[----:B------:R-:W-:Y:S01]  /*1540*/  ULOP3.LUT UR40, UR40, UR6, URZ, 0x3c, !UPT ;  /* 0x0000000628287292 */ /* 0x000fe2000f8e3c3f */
[----:B------:R-:W1:Y:S04]  /*1550*/  LDS R4, [R3+0x28800] ;  /* 0x0288000003047984 */ /* 0x000e680000000800 */
[----:B------:R-:W2:Y:S01]  /*1560*/  LDS R5, [R3+0x28820] ;  /* 0x0288200003057984 */ /* 0x000ea20000000800 */
        /* <DEDUP_REMOVED lines=130> */
.L_x_2681:
[----:B------:R-:W-:Y:S01]  /*1d90*/  ULEA UR6, UR39, UR46, 0x3 ;  /* 0x0000002e27067291 */ /* 0x000fe2000f8e183f */
[----:B------:R-:W-:-:S04]  /*1da0*/  MOV R3, UR40 ;  /* 0x0000002800037c02 */ /* 0x000fc80008000f00 */
[----:B------:R-:W-:-:S04]  /*1db0*/  SHF.L.U32 R3, R3, 0x1f, RZ ;  /* 0x0000001f03037819 */ /* 0x000fc800000006ff */
[----:B------:R1:W2:Y:S01]  /*1dc0*/  SYNCS.PHASECHK.TRANS64.TRYWAIT P0, [UR6+0x28c50], R3 ;  /* 0x028c5003ff0075a7 */ /* 0x0002a20008000146 */
[----:B------:R-:W-:Y:S05]  /*1dd0*/  @!P2 BRA `(.L_x_2682) ;  /* 0x000000000004a947 */ /* 0x000fea0003800000 */
[----:B------:R-:W-:Y:S01]  /*1de0*/  BPT.TRAP 0x1 ;  /* 0x000000040000795c */ /* 0x000fe20000300000 */
.L_x_2682:
[----:B--2---:R-:W-:Y:S05]  /*1df0*/  @P0 BRA `(.L_x_2683) ;  /* 0x0000000000080947 */ /* 0x004fea0003800000 */
[----:B------:R-:W2:Y:S02]  /*1e00*/  SYNCS.PHASECHK.TRANS64.TRYWAIT P0, [UR6+0x28c50], R3 ;  /* 0x028c5003ff0075a7 */ /* 0x000ea40008000146 */
[----:B--2---:R-:W-:Y:S05]  /*1e10*/  @!P0 BRA `(.L_x_2684) ;  /* 0x00000090005c8947 */ /* 0x004fea0003800000 */
.L_x_2683:
[----:B------:R-:W-:Y:S01]  /*1e20*/  UIADD3 UR6, UR46, 0x26800, URZ ;  /* 0x000268002e067890 */ /* 0x000fe2000fffe03f */
[----:B------:R-:W-:Y:S01]  /*1e30*/  WARPGROUP.ARRIVE ;  /* 0x00000000000079c5 */ /* 0x000fe20000000000 */
[----:B------:R-:W-:-:S05]  /*1e40*/  ULEA UR18, UR39, UR20, 0xc ;  /* 0x0000001427127291 */ /* 0x000fca000f8e603f */
[----:B--2---:R-:W2:Y:S01]  /*1e50*/  S2R R4, SR_TID.X ;  /* 0x0000000000047919 */ /* 0x004ea20000002100 */
[----:B------:R-:W-:Y:S01]  /*1e60*/  USHF.R.U32.HI UR6, URZ, 0x4, UR6 ;  /* 0x000000043f067899 */ /* 0x000fe20008011606 */
[----:B-1----:R-:W-:Y:S01]  /*1e70*/  MOV R3, UR39 ;  /* 0x0000002700037c02 */ /* 0x002fe20008000f00 */
[----:B------:R-:W-:Y:S01]  /*1e80*/  UMOV UR19, 0x40000040 ;  /* 0x4000004000137882 */ /* 0x000fe20000000000 */
[----:B------:R-:W-:Y:S01]  /*1e90*/  UMOV UR17, 0x40000040 ;  /* 0x4000004000117882 */ /* 0x000fe20000000000 */
[----:B------:R-:W-:Y:S01]  /*1ea0*/  ULOP3.LUT UR6, UR6, 0x3fff, URZ, 0xc0, !UPT ;  /* 0x00003fff06067892 */ /* 0x000fe2000f8ec03f */
[----:B------:R-:W-:Y:S01]  /*1eb0*/  UMOV UR7, 0x40000040 ;  /* 0x4000004000077882 */ /* 0x000fe20000000000 */
[----:B------:R-:W-:Y:S02]  /*1ec0*/  UIADD3 UR10, UR18, 0x100, URZ ;  /* 0x00000100120a7890 */ /* 0x000fe4000fffe03f */
[----:B------:R-:W-:Y:S02]  /*1ed0*/  ULOP3.LUT UR16, UR6, 0x10000, URZ, 0xfc, !UPT ;  /* 0x0001000006107892 */ /* 0x000fe4000f8efc3f */
[----:B------:R-:W-:Y:S01]  /*1ee0*/  UIADD3 UR6, UR18, 0x80, URZ ;  /* 0x0000008012067890 */ /* 0x000fe2000fffe03f */
[----:B------:R-:W-:Y:S01]  /*1ef0*/  UMOV UR11, 0x40000040 ;  /* 0x40000040000b7882 */ /* 0x000fe20000000000 */
[----:B------:R-:W-:Y:S01]  /*1f00*/  UIADD3 UR14, UR18, 0x180, URZ ;  /* 0x00000180120e7890 */ /* 0x000fe2000fffe03f */
[----:B------:R-:W-:-:S04]  /*1f10*/  UMOV UR15, 0x40000040 ;  /* 0x40000040000f7882 */ /* 0x000fc80000000000 */
[----:B------:R-:W-:Y:S01]  /*1f20*/  HGMMA.64x256x16.F32.BF16 R24, gdesc[UR16].tnspB, R24, gsb0 ;  /* 0x43e00000101879f0 */ /* 0x000fe20008001818 */
[----:B--2---:R-:W-:-:S04]  /*1f30*/  LOP3.LUT R4, R4, 0x7f, RZ, 0xc0, !PT ;  /* 0x0000007f04047812 */ /* 0x004fc800078ec0ff */
[----:B------:R-:W-:-:S13]  /*1f40*/  ISETP.NE.AND P0, PT, R4, RZ, PT ;  /* 0x000000ff0400720c */ /* 0x000fda0003f05270 */
[----:B------:R-:W-:-:S05]  /*1f50*/  @!P0 LEA R3, R3, UR46, 0x3 ;  /* 0x0000002e03038c11 */ /* 0x000fca000f8e18ff */
[----:B------:R-:W-:-:S05]  /*1f60*/  @!P0 VIADD R3, R3, 0x28c60 ;  /* 0x00028c6003038836 */ /* 0x000fca0000000000 */
        /* <DEDUP_REMOVED lines=15> */
[----:B------:R-:W-:Y:S05]  /*2060*/  @P1 BRA `(.L_x_2685) ;  /* 0xfffffff400041947 */ /* 0x000fea000383ffff */
.L_x_2680:
[----:B------:R-:W-:Y:S01]  /*2070*/  BAR.SYNC.DEFER_BLOCKING 0xe, 0x100 ;  /* 0x0384000000007b1d */ /* 0x000fe20000010000 */
[----:B-1----:R-:W-:Y:S01]  /*2080*/  MOV R3, UR39 ;  /* 0x0000002700037c02 */ /* 0x002fe20008000f00 */
[----:B------:R-:W-:Y:S01]  /*2090*/  UIADD3 UR39, UR39, 0x1, URZ ;  /* 0x0000000127277890 */ /* 0x000fe2000fffe03f */
[----:B------:R-:W-:Y:S02]  /*20a0*/  MOV R155, RZ ;  /* 0x000000ff009b7202 */ /* 0x000fe40000000f00 */
[----:B------:R-:W-:Y:S01]  /*20b0*/  LEA R0, R3, R2, 0x6 ;  /* 0x0000000203007211 */ /* 0x000fe200078e30ff */
[----:B------:R-:W-:Y:S01]  /*20c0*/  UISETP.NE.AND UP0, UPT, UR39, 0x2, UPT ;  /* 0x000000022700788c */ /* 0x000fe2000bf05270 */
[----:B------:R-:W-:Y:S02]  /*20d0*/  MOV R156, RZ ;  /* 0x000000ff009c7202 */ /* 0x000fe40000000f00 */
        /* <DEDUP_REMOVED lines=134> */
[----:B------:R-:W-:Y:S06]  /*2940*/  BAR.ARV 0xf, 0x100 ;  /* 0x03c4000000007b1d */ /* 0x000fec0000002000 */
[----:B------:R-:W-:Y:S05]  /*2950*/  BRA `(.L_x_2686) ;  /* 0x00000040007c7947 */ /* 0x000fea0003800000 */
.L_x_2677:
[----:B------:R-:W1:Y:S02]  /*2960*/  SHFL.IDX PT, R0, R184, RZ, 0x1f ;  /* 0x00001fffb8007589 */ /* 0x000e6400000e0000 */
[----:B-1----:R-:W-:-:S13]  /*2970*/  R2UR UR4, R0 ;  /* 0x00000000000472ca */ /* 0x002fda00000e0000 */
[----:B------:R-:W-:-:S04]  /*2980*/  ULEA.HI UR5, UR4, UR4, URZ, 0x1 ;  /* 0x0000000404057291 */ /* 0x000fc8000f8f083f */
[----:B------:R-:W-:-:S04]  /*2990*/  ULOP3.LUT UR5, UR5, 0x1fffe, URZ, 0xc0, !UPT ;  /* 0x0001fffe05057892 */ /* 0x000fc8000f8ec03f */
[----:B------:R-:W-:Y:S02]  /*29a0*/  UIADD3 UR5, UR4, -UR5, URZ ;  /* 0x8000000504057290 */ /* 0x000fe4000fffe03f */
[----:B------:R-:W-:Y:S02]  /*29b0*/  UIADD3 UR4, UR46, 0x26800, URZ ;  /* 0x000268002e047890 */ /* 0x000fe4000fffe03f */
[----:B------:R-:W-:Y:S02]  /*29c0*/  ULEA UR5, UR5, UR46, 0xf ;  /* 0x0000002e05057291 */ /* 0x000fe4000f8e783f */
[----:B------:R-:W-:Y:S02]  /*29d0*/  ULOP3.LUT UP0, URZ, UR4, 0x3ff, URZ, 0xc0, !UPT ;  /* 0x000003ff043f7892 */ /* 0x000fe4000f80c03f */
[----:B------:R-:W-:-:S04]  /*29e0*/  UIADD3 UR5, UR5, 0x400, URZ ;  /* 0x0000040005057890 */ /* 0x000fc8000fffe03f */
[----:B------:R-:W-:Y:S01]  /*29f0*/  PLOP3.LUT P0, PT, PT, PT, UP0, 0x80, 0x0 ;  /* 0x000000000000781c */ /* 0x000fe20003f0f008 */
[----:B------:R-:W-:-:S04]  /*2a00*/  USHF.R.U32.HI UR5, URZ, 0x4, UR5 ;  /* 0x000000043f057899 */ /* 0x000fc80008011605 */
[----:B------:R-:W-:-:S08]  /*2a10*/  ULOP3.LUT UR51, UR5, 0x3fff, URZ, 0xc0, !UPT ;  /* 0x00003fff05337892 */ /* 0x000fd0000f8ec03f */
[----:B------:R-:W-:Y:S05]  /*2a20*/  @!P0 BRA `(.L_x_2687) ;  /* 0x0000000000408947 */ /* 0x000fea0003800000 */
[----:B------:R-:W-:Y:S01]  /*2a30*/  MOV R0, 0x0 ;  /* 0x0000000000007802 */ /* 0x000fe20000000f00 */
[----:B------:R-:W-:Y:S01]  /*2a40*/  ULDC.64 UR4, c[0x4][0x108] ;  /* 0x0100420000047ab9 */ /* 0x000fe20000000a00 */
[----:B------:R-:W-:Y:S01]  /*2a50*/  ULDC.64 UR6, c[0x4][0x58] ;  /* 0x0100160000067ab9 */ /* 0x000fe20000000a00 */
[----:B------:R-:W-:Y:S01]  /*2a60*/  IMAD.U32 R4, RZ, RZ, UR4 ;  /* 0x00000004ff047e24 */ /* 0x000fe2000f8e00ff */
[----:B------:R1:W2:Y:S01]  /*2a70*/  LDC.64 R14, c[0x4][R0] ;  /* 0x01000000000e7b82 */ /* 0x0002a20000000a00 */
[----:B------:R-:W-:Y:S01]  /*2a80*/  MOV R5, UR5 ;  /* 0x0000000500057c02 */ /* 0x000fe20008000f00 */
[----:B------:R-:W-:Y:S01]  /*2a90*/  ULDC.64 UR4, c[0x4][0x110] ;  /* 0x0100440000047ab9 */ /* 0x000fe20000000a00 */
[----:B------:R-:W-:Y:S01]  /*2aa0*/  MOV R10, UR6 ;  /* 0x00000006000a7c02 */ /* 0x000fe20008000f00 */
[----:B------:R-:W-:Y:S01]  /*2ab0*/  IMAD.U32 R11, RZ, RZ, UR7 ;  /* 0x00000007ff0b7e24 */ /* 0x000fe2000f8e00ff */
[----:B------:R-:W-:Y:S02]  /*2ac0*/  MOV R6, UR4 ;  /* 0x0000000400067c02 */ /* 0x000fe40008000f00 */
[----:B------:R-:W-:-:S02]  /*2ad0*/  MOV R7, UR5 ;  /* 0x0000000500077c02 */ /* 0x000fc40008000f00 */
[----:B------:R-:W-:Y:S02]  /*2ae0*/  MOV R8, 0x70 ;  /* 0x0000007000087802 */ /* 0x000fe40000000f00 */
[----:B------:R-:W-:Y:S02]  /*2af0*/  MOV R12, 0x1 ;  /* 0x00000001000c7802 */ /* 0x000fe40000000f00 */
[----:B-1----:R-:W-:-:S07]  /*2b00*/  MOV R13, RZ ;  /* 0x000000ff000d7202 */ /* 0x002fce0000000f00 */
[----:B------:R-:W-:-:S07]  /*2b10*/  LEPC R20, `(.L_x_2687) ;  /* 0x000000001014794e */ /* 0x000fce0000000000 */
[----:B--2---:R-:W-:Y:S05]  /*2b20*/  CALL.ABS.NOINC R14 ;  /* 0x000000000e007343 */ /* 0x004fea0003c00000 */
.L_x_2687:
[----:B------:R-:W-:Y:S01]  /*2b30*/  ULEA.HI UR4, UR41, UR41, URZ, 0x1 ;  /* 0x0000002929047291 */ /* 0x000fe2000f8f083f */
[----:B------:R-:W-:-:S03]  /*2b40*/  IMAD.U32 R3, RZ, RZ, UR44 ;  /* 0x0000002cff037e24 */ /* 0x000fc6000f8e00ff */
[----:B------:R-:W-:Y:S02]  /*2b50*/  ULOP3.LUT UR4, UR4, 0xfffffffe, URZ, 0xc0, !UPT ;  /* 0xfffffffe04047892 */ /* 0x000fe4000f8ec03f */
[----:B------:R-:W-:Y:S02]  /*2b60*/  ISETP.NE.AND P0, PT, R3, 0x3, PT ;  /* 0x000000030300780c */ /* 0x000fe40003f05270 */
[----:B------:R-:W-:-:S06]  /*2b70*/  UIADD3 UR4, UR41, -UR4, URZ ;  /* 0x8000000429047290 */ /* 0x000fcc000fffe03f */
[----:B------:R-:W-:-:S04]  /*2b80*/  MOV R0, UR4 ;  /* 0x0000000400007c02 */ /* 0x000fc80008000f00 */
[----:B------:R-:W-:-:S04]  /*2b90*/  SHF.L.U32 R0, R0, 0x1f, RZ ;  /* 0x0000001f00007819 */ /* 0x000fc800000006ff */
[----:B------:R-:W1:Y:S02]  /*2ba0*/  SYNCS.PHASECHK.TRANS64.TRYWAIT P1, [UR46+0x28c00], R0 ;  /* 0x028c0000ff0075a7 */ /* 0x000e64000802016e */
[----:B-1----:R-:W-:Y:S05]  /*2bb0*/  @!P1 BRA `(.L_x_2688) ;  /* 0x00000084000c9947 */ /* 0x002fea0003800000 */
.L_x_2767:
[----:B------:R-:W-:Y:S05]  /*2bc0*/  @!P0 BRA `(.L_x_2689) ;  /* 0x0000000000048947 */ /* 0x000fea0003800000 */
[----:B------:R-:W-:Y:S01]  /*2bd0*/  BPT.TRAP 0x1 ;  /* 0x000000040000795c */ /* 0x000fe20000300000 */
.L_x_2689:
[----:B------:R-:W-:Y:S02]  /*2be0*/  MOV R7, UR39 ;  /* 0x0000002700077c02 */ /* 0x000fe40008000f00 */
[----:B------:R-:W-:Y:S02]  /*2bf0*/  MOV R8, UR40 ;  /* 0x0000002800087c02 */ /* 0x000fe40008000f00 */
[----:B------:R-:W-:Y:S02]  /*2c00*/  LEA R7, R7, UR46, 0x3 ;  /* 0x0000002e07077c11 */ /* 0x000fe4000f8e18ff */
[----:B------:R-:W-:-:S04]  /*2c10*/  SHF.L.U32 R8, R8, 0x1f, RZ ;  /* 0x0000001f08087819 */ /* 0x000fc800000006ff */
[----:B------:R2:W3:Y:S01]  /*2c20*/  SYNCS.PHASECHK.TRANS64.TRYWAIT P1, [R7+URZ+0x28c30], R8 ;  /* 0x028c3008070075a7 */ /* 0x0004e2000802017f */
[----:B------:R-:W-:Y:S05]  /*2c30*/  @!P0 BRA `(.L_x_2690) ;  /* 0x0000000000048947 */ /* 0x000fea0003800000 */
[----:B------:R-:W-:Y:S01]  /*2c40*/  BPT.TRAP 0x1 ;  /* 0x000000040000795c */ /* 0x000fe20000300000 */
.L_x_2690:
[----:B---3--:R-:W-:Y:S05]  /*2c50*/  @P1 BRA `(.L_x_2691) ;  /* 0x0000000000081947 */ /* 0x008fea0003800000 */
[----:B------:R-:W3:Y:S02]  /*2c60*/  SYNCS.PHASECHK.TRANS64.TRYWAIT P1, [R7+URZ+0x28c30], R8 ;  /* 0x028c3008070075a7 */ /* 0x000ee4000802017f */
[----:B---3--:R-:W-:Y:S05]  /*2c70*/  @!P1 BRA `(.L_x_2692) ;  /* 0x0000008000f49947 */ /* 0x008fea0003800000 */
.L_x_2691:
[----:B-1----:R-:W1:Y:S01]  /*2c80*/  S2R R3, SR_TID.X ;  /* 0x0000000000037919 */ /* 0x002e620000002100 */
[----:B------:R-:W-:-:S04]  /*2c90*/  UIADD3 UR4, UR46, 0x22400, URZ ;  /* 0x000224002e047890 */ /* 0x000fc8000fffe03f */
[----:B------:R-:W-:-:S04]  /*2ca0*/  USHF.R.U32.HI UR4, URZ, 0x4, UR4 ;  /* 0x000000043f047899 */ /* 0x000fc80008011604 */
[----:B------:R-:W-:-:S06]  /*2cb0*/  ULOP3.LUT UR4, UR4, 0x3fff, URZ, 0xc0, !UPT ;  /* 0x00003fff04047892 */ /* 0x000fcc000f8ec03f */
[----:B------:R-:W-:Y:S01]  /*2cc0*/  MOV R0, UR4 ;  /* 0x0000000400007c02 */ /* 0x000fe20008000f00 */
[----:B------:R-:W-:Y:S05]  /*2cd0*/  WARPSYNC.ALL ;  /* 0x0000000000007948 */ /* 0x000fea0003800000 */
[----:B------:R-:W-:Y:S02]  /*2ce0*/  LOP3.LUT R0, R0, 0x10000, RZ, 0xfc, !PT ;  /* 0x0001000000007812 */ /* 0x000fe400078efcff */
[----:B-1----:R-:W-:-:S04]  /*2cf0*/  LOP3.LUT R3, R3, 0x7f, RZ, 0xc0, !PT ;  /* 0x0000007f03037812 */ /* 0x002fc800078ec0ff */
[----:B------:R-:W-:Y:S02]  /*2d00*/  ISETP.NE.AND P1, PT, R3, RZ, PT ;  /* 0x000000ff0300720c */ /* 0x000fe40003f25270 */
[----:B------:R-:W-:Y:S01]  /*2d10*/  R2UR UR12, R0 ;  /* 0x00000000000c72ca */ /* 0x000fe200000e0000 */
[----:B------:R-:W-:Y:S01]  /*2d20*/  UIADD3 UR4, UR46, 0x20400, URZ ;  /* 0x000204002e047890 */ /* 0x000fe2000fffe03f */
[----:B------:R-:W-:Y:S01]  /*2d30*/  WARPGROUP.ARRIVE ;  /* 0x00000000000079c5 */ /* 0x000fe20000000000 */
[----:B------:R-:W-:Y:S01]  /*2d40*/  UMOV UR7, 0x40000040 ;  /* 0x4000004000077882 */ /* 0x000fe20000000000 */
[----:B------:R-:W-:Y:S01]  /*2d50*/  UMOV UR5, 0x40000040 ;  /* 0x4000004000057882 */ /* 0x000fe20000000000 */
[----:B------:R-:W-:Y:S01]  /*2d60*/  USHF.R.U32.HI UR4, URZ, 0x4, UR4 ;  /* 0x000000043f047899 */ /* 0x000fe20008011604 */
[----:B------:R-:W-:Y:S01]  /*2d70*/  UMOV UR11, 0x40000040 ;  /* 0x40000040000b7882 */ /* 0x000fe20000000000 */
[----:B------:R-:W-:Y:S02]  /*2d80*/  UMOV UR9, 0x40000040 ;  /* 0x4000004000097882 */ /* 0x000fe40000000000 */
[----:B------:R-:W-:Y:S01]  /*2d90*/  ULOP3.LUT UR4, UR4, 0x3fff, URZ, 0xc0, !UPT ;  /* 0x00003fff04047892 */ /* 0x000fe2000f8ec03f */
[----:B------:R-:W-:Y:S01]  /*2da0*/  UMOV UR15, 0x40000040 ;  /* 0x40000040000f7882 */ /* 0x000fe20000000000 */
[----:B------:R-:W-:-:S02]  /*2db0*/  ULDC UR20, c[0x0][0x988] ;  /* 0x0002620000147ab9 */ /* 0x000fc40000000800 */
[----:B------:R-:W-:Y:S02]  /*2dc0*/  ULEA UR12, UR39, UR12, 0x9 ;  /* 0x0000000c270c7291 */ /* 0x000fe4000f8e483f */
[----:B------:R-:W-:Y:S02]  /*2dd0*/  ULOP3.LUT UR13, UR4, 0x10000, URZ, 0xfc, !UPT ;  /* 0x00010000040d7892 */ /* 0x000fe4000f8efc3f */
[----:B------:R-:W-:Y:S02]  /*2de0*/  UIADD3 UR10, UR12, 0x4, URZ ;  /* 0x000000040c0a7890 */ /* 0x000fe4000fffe03f */
[----:B------:R-:W-:Y:S01]  /*2df0*/  UIADD3 UR8, UR13, 0x4, URZ ;  /* 0x000000040d087890 */ /* 0x000fe2000fffe03f */
[----:B------:R-:W-:Y:S02]  /*2e00*/  UMOV UR6, UR12 ;  /* 0x0000000c00067c82 */ /* 0x000fe40008000000 */
[----:B------:R-:W-:Y:S01]  /*2e10*/  UMOV UR4, UR13 ;  /* 0x0000000d00047c82 */ /* 0x000fe20008000000 */
[----:B------:R-:W-:Y:S01]  /*2e20*/  UIADD3 UR14, UR12, 0x6, URZ ;  /* 0x000000060c0e7890 */ /* 0x000fe2000fffe03f */
[----:B------:R-:W-:Y:S01]  /*2e30*/  HGMMA.64x64x16.F32.BF16 R24, gdesc[UR4], RZ, !UPT, gsb0 ;  /* 0x00e00000041879f0 */ /* 0x000fe2000c0018ff */
[----:B------:R-:W-:-:S02]  /*2e40*/  UIADD3 UR6, UR12, 0x2, URZ ;  /* 0x000000020c067890 */ /* 0x000fc4000fffe03f */
[----:B------:R-:W-:Y:S01]  /*2e50*/  UIADD3 UR4, UR13, 0x2, URZ ;  /* 0x000000020d047890 */ /* 0x000fe2000fffe03f */
[----:B------:R-:W-:Y:S01]  /*2e60*/  UMOV UR7, 0x40000040 ;  /* 0x4000004000077882 */ /* 0x000fe20000000000 */
[----:B------:R-:W-:Y:S01]  /*2e70*/  UMOV UR5, 0x40000040 ;  /* 0x4000004000057882 */ /* 0x000fe20000000000 */
[----:B------:R-:W-:-:S03]  /*2e80*/  UIADD3 UR12, UR13, 0x6, URZ ;  /* 0x000000060d0c7890 */ /* 0x000fc6000fffe03f */
[----:B------:R-:W-:Y:S01]  /*2e90*/  UMOV UR13, 0x40000040 ;  /* 0x40000040000d7882 */ /* 0x000fe20000000000 */
[----:B------:R-:W-:Y:S02]  /*2ea0*/  WARPGROUP.DEPBAR.LE gsb0, 0x0 ;  /* 0x00008000000079c5 */ /* 0x000fe40000010000 */
[----:B------:R-:W-:-:S06]  /*2eb0*/  WARPGROUP.ARRIVE ;  /* 0x00000000000079c5 */ /* 0x000fcc0000000000 */
[----:B------:R-:W-:Y:S01]  /*2ec0*/  HGMMA.64x64x16.F32.BF16 R24, gdesc[UR4], R24, gsb0 ;  /* 0x00e00000041879f0 */ /* 0x000fe20008001818 */
[----:B------:R-:W-:Y:S01]  /*2ed0*/  ULDC UR7, c[0x0][0x9d8] ;  /* 0x0002760000077ab9 */ /* 0x000fe20000000800 */
[----:B------:R-:W-:-:S06]  /*2ee0*/  UIMAD UR6, UR37, -0x40, UR50 ;  /* 0xffffffc0250678a4 */ /* 0x000fcc000f8e0232 */
[----:B------:R-:W-:-:S04]  /*2ef0*/  MOV R3, UR6 ;  /* 0x0000000600037c02 */ /* 0x000fc80008000f00 */
[----:B------:R-:W-:-:S04]  /*2f00*/  IADD3 R3, -R16, 0x40, R3 ;  /* 0x0000004010037810 */ /* 0x000fc80007ffe103 */
[C---:B------:R-:W-:Y:S02]  /*2f10*/  ISETP.GT.AND P3, PT, R3.reuse, RZ, PT ;  /* 0x000000ff0300720c */ /* 0x040fe40003f64270 */
[C---:B------:R-:W-:Y:S02]  /*2f20*/  ISETP.GT.AND P6, PT, R3.reuse, 0x1, PT ;  /* 0x000000010300780c */ /* 0x040fe40003fc4270 */
[C---:B------:R-:W-:Y:S02]  /*2f30*/  ISETP.GT.AND P5, PT, R3.reuse, 0x8, PT ;  /* 0x000000080300780c */ /* 0x040fe40003fa4270 */
[C---:B------:R-:W-:Y:S02]  /*2f40*/  ISETP.GT.AND P4, PT, R3.reuse, 0x9, PT ;  /* 0x000000090300780c */ /* 0x040fe40003f84270 */
[----:B------:R-:W-:Y:S01]  /*2f50*/  ISETP.GT.AND P2, PT, R3, 0x10, PT ;  /* 0x000000100300780c */ /* 0x000fe20003f44270 */
[----:B------:R-:W-:Y:S02]  /*2f60*/  WARPGROUP.DEPBAR.LE gsb0, 0x0 ;  /* 0x00008000000079c5 */ /* 0x000fe40000010000 */
[----:B------:R-:W-:-:S06]  /*2f70*/  WARPGROUP.ARRIVE ;  /* 0x00000000000079c5 */ /* 0x000fcc0000000000 */
[----:B------:R-:W-:Y:S03]  /*2f80*/  HGMMA.64x64x16.F32.BF16 R24, gdesc[UR8], R24, gsb0 ;  /* 0x00e00000081879f0 */ /* 0x000fe60008001818 */
[----:B------:R-:W-:Y:S02]  /*2f90*/  WARPGROUP.DEPBAR.LE gsb0, 0x0 ;  /* 0x00008000000079c5 */ /* 0x000fe40000010000 */
[----:B------:R-:W-:-:S06]  /*2fa0*/  WARPGROUP.ARRIVE ;  /* 0x00000000000079c5 */ /* 0x000fcc0000000000 */
[----:B------:R-:W-:Y:S03]  /*2fb0*/  HGMMA.64x64x16.F32.BF16 R24, gdesc[UR12], R24, gsb0 ;  /* 0x00e000000c1879f0 */ /* 0x000fe60008001818 */
        /* <DEDUP_REMOVED lines=32> */
[----:B----4-:R-:W-:Y:S01]  /*31c0*/  FSEL R25, R25, -INF , P6 ;  /* 0xff80000019197808 */ /* 0x010fe20003000000 */
[----:B------:R-:W-:Y:S01]  /*31d0*/  FMUL.FTZ R53, R53, UR7 ;  /* 0x0000000735357c20 */ /* 0x000fe20008410000 */
[----:B------:R-:W-:Y:S01]  /*31e0*/  FMUL.FTZ R47, R47, UR7 ;  /* 0x000000072f2f7c20 */ /* 0x000fe20008410000 */
[----:B------:R-:W-:Y:S01]  /*31f0*/  FMUL.FTZ R50, R50, UR7 ;  /* 0x0000000732327c20 */ /* 0x000fe20008410000 */
[----:B------:R-:W-:Y:S01]  /*3200*/  FMNMX.FTZ R5, R24, R25, !PT ;  /* 0x0000001918057209 */ /* 0x000fe20007810000 */
[----:B------:R-:W-:Y:S01]  /*3210*/  FMUL.FTZ R51, R51, UR7 ;  /* 0x0000000733337c20 */ /* 0x000fe20008410000 */
[----:B------:R-:W-:Y:S01]  /*3220*/  FMUL.FTZ R54, R54, UR7 ;  /* 0x0000000736367c20 */ /* 0x000fe20008410000 */
[----:B------:R-:W4:Y:S01]  /*3230*/  MUFU.TANH R26, R26 ;  /* 0x0000001a001a7308 */ /* 0x000f220000002400 */
[----:B-----5:R-:W-:Y:S01]  /*3240*/  FSEL R28, R28, -INF , P5 ;  /* 0xff8000001c1c7808 */ /* 0x020fe20002800000 */
[----:B------:R-:W-:-:S03]  /*3250*/  FMUL.FTZ R55, R55, UR7 ;  /* 0x0000000737377c20 */ /* 0x000fc60008410000 */
[----:B------:R-:W-:-:S03]  /*3260*/  FMNMX.FTZ R4, R28, R5, !PT ;  /* 0x000000051c047209 */ /* 0x000fc60007810000 */
[----:B------:R-:W5:Y:S01]  /*3270*/  MUFU.TANH R32, R32 ;  /* 0x0000002000207308 */ /* 0x000f620000002400 */
[----:B-1----:R-:W-:-:S04]  /*3280*/  FSEL R29, R29, -INF , P4 ;  /* 0xff8000001d1d7808 */ /* 0x002fc80002000000 */
[----:B------:R-:W-:-:S03]  /*3290*/  FMNMX.FTZ R5, R29, R4, !PT ;  /* 0x000000041d057209 */ /* 0x000fc60007810000 */
[----:B------:R-:W1:Y:S01]  /*32a0*/  MUFU.TANH R27, R27 ;  /* 0x0000001b001b7308 */ /* 0x000e620000002400 */
[----:B----4-:R-:W-:Y:S02]  /*32b0*/  FSEL R26, R26, -INF , P3 ;  /* 0xff8000001a1a7808 */ /* 0x010fe40001800000 */
[----:B------:R-:W-:-:S05]  /*32c0*/  ISETP.GT.AND P3, PT, R3, 0x11, PT ;  /* 0x000000110300780c */ /* 0x000fca0003f64270 */
[----:B------:R-:W4:Y:S01]  /*32d0*/  MUFU.TANH R33, R33 ;  /* 0x0000002100217308 */ /* 0x000f220000002400 */
[----:B-----5:R-:W-:-:S04]  /*32e0*/  FSEL R32, R32, -INF , P2 ;  /* 0xff80000020207808 */ /* 0x020fc80001000000 */
[----:B------:R-:W-:-:S03]  /*32f0*/  FMNMX.FTZ R4, R32, R5, !PT ;  /* 0x0000000520047209 */ /* 0x000fc60007810000 */
[----:B------:R-:W5:Y:S01]  /*3300*/  MUFU.TANH R30, R30 ;  /* 0x0000001e001e7308 */ /* 0x000f620000002400 */
[----:B-1----:R-:W-:Y:S02]  /*3310*/  FSEL R27, R27, -INF , P6 ;  /* 0xff8000001b1b7808 */ /* 0x002fe40003000000 */
[----:B------:R-:W-:-:S05]  /*3320*/  ISETP.GT.AND P6, PT, R3, 0x18, PT ;  /* 0x000000180300780c */ /* 0x000fca0003fc4270 */
[----:B------:R-:W1:Y:S01]  /*3330*/  MUFU.TANH R36, R36 ;  /* 0x0000002400247308 */ /* 0x000e620000002400 */
[----:B----4-:R-:W-:-:S04]  /*3340*/  FSEL R33, R33, -INF , P3 ;  /* 0xff80000021217808 */ /* 0x010fc80001800000 */
[----:B------:R-:W-:-:S03]  /*3350*/  FMNMX.FTZ R5, R33, R4, !PT ;  /* 0x0000000421057209 */ /* 0x000fc60007810000 */
[----:B------:R-:W4:Y:S01]  /*3360*/  MUFU.TANH R31, R31 ;  /* 0x0000001f001f7308 */ /* 0x000f220000002400 */
[----:B-----5:R-:W-:Y:S02]  /*3370*/  FSEL R30, R30, -INF , P5 ;  /* 0xff8000001e1e7808 */ /* 0x020fe40002800000 */
[----:B------:R-:W-:-:S05]  /*3380*/  ISETP.GT.AND P5, PT, R3, 0x19, PT ;  /* 0x000000190300780c */ /* 0x000fca0003fa4270 */
        /* <DEDUP_REMOVED lines=43> */
[----:B-----5:R-:W-:-:S07]  /*3640*/  FSEL R49, R49, -INF , P4 ;  /* 0xff80000031317808 */ /* 0x020fce0002000000 */
[----:B------:R-:W5:Y:S01]  /*3650*/  MUFU.TANH R53, R53 ;  /* 0x0000003500357308 */ /* 0x000f620000002400 */
[----:B-1----:R-:W-:Y:S02]  /*3660*/  FSEL R46, R46, -INF , P2 ;  /* 0xff8000002e2e7808 */ /* 0x002fe40001000000 */
[----:B------:R-:W-:Y:S02]  /*3670*/  ISETP.GT.AND P2, PT, R3, 0x39, PT ;  /* 0x000000390300780c */ /* 0x000fe40003f44270 */
[----:B------:R-:W-:-:S03]  /*3680*/  FMNMX.FTZ R3, R49, R4, !PT ;  /* 0x0000000431037209 */ /* 0x000fc60007810000 */
[----:B------:R-:W1:Y:S01]  /*3690*/  MUFU.TANH R47, R47 ;  /* 0x0000002f002f7308 */ /* 0x000e620000002400 */
[----:B----4-:R-:W-:-:S04]  /*36a0*/  FSEL R52, R52, -INF , P3 ;  /* 0xff80000034347808 */ /* 0x010fc80001800000 */
[----:B------:R-:W-:Y:S02]  /*36b0*/  FMNMX.FTZ R4, R52, R3, !PT ;  /* 0x0000000334047209 */ /* 0x000fe40007810000 */
[----:B------:R-:W-:Y:S01]  /*36c0*/  FMNMX.FTZ R3, R26, R27, !PT ;  /* 0x0000001b1a037209 */ /* 0x000fe20007810000 */
[----:B------:R-:W4:Y:S01]  /*36d0*/  MUFU.TANH R50, R50 ;  /* 0x0000003200327308 */ /* 0x000f220000002400 */
[----:B-----5:R-:W-:-:S04]  /*36e0*/  FSEL R53, R53, -INF , P2 ;  /* 0xff80000035357808 */ /* 0x020fc80001000000 */
[----:B------:R-:W-:-:S03]  /*36f0*/  FMNMX.FTZ R5, R53, R4, !PT ;  /* 0x0000000435057209 */ /* 0x000fc60007810000 */
[----:B------:R-:W5:Y:S01]  /*3700*/  MUFU.TANH R51, R51 ;  /* 0x0000003300337308 */ /* 0x000f620000002400 */
[----:B-1----:R-:W-:Y:S01]  /*3710*/  FSEL R47, R47, -INF , P6 ;  /* 0xff8000002f2f7808 */ /* 0x002fe20003000000 */
[----:B------:R-:W1:Y:S06]  /*3720*/  SHFL.BFLY PT, R4, R5, 0x2, 0x1f ;  /* 0x0c401f0005047f89 */ /* 0x000e6c00000e0000 */
[----:B------:R-:W2:Y:S01]  /*3730*/  MUFU.TANH R54, R54 ;  /* 0x0000003600367308 */ /* 0x000ea20000002400 */
[----:B----4-:R-:W-:-:S07]  /*3740*/  FSEL R50, R50, -INF , P5 ;  /* 0xff80000032327808 */ /* 0x010fce0002800000 */
[----:B------:R-:W4:Y:S01]  /*3750*/  MUFU.TANH R55, R55 ;  /* 0x0000003700377308 */ /* 0x000f220000002400 */
[----:B-----5:R-:W-:Y:S02]  /*3760*/  FSEL R51, R51, -INF , P4 ;  /* 0xff80000033337808 */ /* 0x020fe40002000000 */
[----:B--2---:R-:W-:Y:S02]  /*3770*/  FSEL R54, R54, -INF , P3 ;  /* 0xff80000036367808 */ /* 0x004fe40001800000 */
[----:B-1----:R-:W-:Y:S02]  /*3780*/  FMNMX.FTZ R6, R5, R4, !PT ;  /* 0x0000000405067209 */ /* 0x002fe40007810000 */
[----:B------:R-:W-:-:S03]  /*3790*/  FMNMX.FTZ R4, R30, R3, !PT ;  /* 0x000000031e047209 */ /* 0x000fc60007810000 */
[----:B------:R-:W1:Y:S01]  /*37a0*/  SHFL.BFLY PT, R9, R6, 0x1, 0x1f ;  /* 0x0c201f0006097f89 */ /* 0x000e6200000e0000 */
[----:B------:R-:W-:Y:S02]  /*37b0*/  FMNMX.FTZ R3, R31, R4, !PT ;  /* 0x000000041f037209 */ /* 0x000fe40007810000 */
[----:B----4-:R-:W-:Y:S02]  /*37c0*/  FSEL R55, R55, -INF , P2 ;  /* 0xff80000037377808 */ /* 0x010fe40001000000 */
        /* <DEDUP_REMOVED lines=8> */
[----:B------:R-:W-:Y:S01]  /*3850*/  FMUL.FTZ R6, R3, UR20 ;  /* 0x0000001403067c20 */ /* 0x000fe20008410000 */
[----:B------:R-:W-:-:S04]  /*3860*/  FMNMX.FTZ R4, R46, R5, !PT ;  /* 0x000000052e047209 */ /* 0x000fc80007810000 */
[----:B------:R-:W-:Y:S02]  /*3870*/  FMNMX.FTZ R5, R47, R4, !PT ;  /* 0x000000042f057209 */ /* 0x000fe40007810000 */
[----:B------:R-:W-:Y:S02]  /*3880*/  FSEL R6, R6, RZ, P6 ;  /* 0x000000ff06067208 */ /* 0x000fe40003000000 */
[----:B------:R-:W-:-:S03]  /*3890*/  FMNMX.FTZ R4, R50, R5, !PT ;  /* 0x0000000532047209 */ /* 0x000fc60007810000 */
[--C-:B------:R-:W-:Y:S01]  /*38a0*/  FFMA.FTZ R24, R24, UR20, -R6.reuse ;  /* 0x0000001418187c23 */ /* 0x100fe20008010806 */
[----:B------:R-:W-:Y:S01]  /*38b0*/  FMNMX.FTZ R5, R51, R4, !PT ;  /* 0x0000000433057209 */ /* 0x000fe20007810000 */
[--C-:B------:R-:W-:Y:S01]  /*38c0*/  FFMA.FTZ R25, R25, UR20, -R6.reuse ;  /* 0x0000001419197c23 */ /* 0x100fe20008010806 */
[--C-:B------:R-:W-:Y:S01]  /*38d0*/  FFMA.FTZ R28, R28, UR20, -R6.reuse ;  /* 0x000000141c1c7c23 */ /* 0x100fe20008010806 */
[--C-:B------:R-:W-:Y:S01]  /*38e0*/  FFMA.FTZ R29, R29, UR20, -R6.reuse ;  /* 0x000000141d1d7c23 */ /* 0x100fe20008010806 */
[----:B------:R-:W-:Y:S01]  /*38f0*/  FMNMX.FTZ R4, R54, R5, !PT ;  /* 0x0000000536047209 */ /* 0x000fe20007810000 */
[----:B------:R-:W-:Y:S01]  /*3900*/  MUFU.EX2 R24, R24 ;  /* 0x0000001800187308 */ /* 0x000fe20000000800 */
[--C-:B------:R-:W-:Y:S01]  /*3910*/  FFMA.FTZ R32, R32, UR20, -R6.reuse ;  /* 0x0000001420207c23 */ /* 0x100fe20008010806 */
[--C-:B------:R-:W-:Y:S01]  /*3920*/  FFMA.FTZ R33, R33, UR20, -R6.reuse ;  /* 0x0000001421217c23 */ /* 0x100fe20008010806 */
[----:B------:R-:W-:Y:S01]  /*3930*/  FMNMX.FTZ R4, R55, R4, !PT ;  /* 0x0000000437047209 */ /* 0x000fe20007810000 */
[--C-:B------:R-:W-:Y:S01]  /*3940*/  FFMA.FTZ R36, R36, UR20, -R6.reuse ;  /* 0x0000001424247c23 */ /* 0x100fe20008010806 */
[--C-:B------:R-:W-:Y:S01]  /*3950*/  FFMA.FTZ R37, R37, UR20, -R6.reuse ;  /* 0x0000001425257c23 */ /* 0x100fe20008010806 */
[--C-:B------:R-:W-:Y:S01]  /*3960*/  FFMA.FTZ R40, R40, UR20, -R6.reuse ;  /* 0x0000001428287c23 */ /* 0x100fe20008010806 */
[--C-:B------:R-:W-:Y:S01]  /*3970*/  FFMA.FTZ R41, R41, UR20, -R6.reuse ;  /* 0x0000001429297c23 */ /* 0x100fe20008010806 */
[----:B------:R-:W1:Y:S01]  /*3980*/  SHFL.BFLY PT, R5, R4, 0x2, 0x1f ;  /* 0x0c401f0004057f89 */ /* 0x000e6200000e0000 */
[----:B------:R-:W2:Y:S01]  /*3990*/  MUFU.EX2 R25, R25 ;  /* 0x0000001900197308 */ /* 0x000ea20000000800 */
[--C-:B------:R-:W-:Y:S01]  /*39a0*/  FFMA.FTZ R44, R44, UR20, -R6.reuse ;  /* 0x000000142c2c7c23 */ /* 0x100fe20008010806 */
[--C-:B------:R-:W-:Y:S01]  /*39b0*/  FFMA.FTZ R45, R45, UR20, -R6.reuse ;  /* 0x000000142d2d7c23 */ /* 0x100fe20008010806 */
[--C-:B------:R-:W-:Y:S01]  /*39c0*/  FFMA.FTZ R48, R48, UR20, -R6.reuse ;  /* 0x0000001430307c23 */ /* 0x100fe20008010806 */
[--C-:B------:R-:W-:Y:S01]  /*39d0*/  FFMA.FTZ R49, R49, UR20, -R6.reuse ;  /* 0x0000001431317c23 */ /* 0x100fe20008010806 */
[--C-:B------:R-:W-:Y:S01]  /*39e0*/  FFMA.FTZ R52, R52, UR20, -R6.reuse ;  /* 0x0000001434347c23 */ /* 0x100fe20008010806 */
[----:B------:R-:W-:-:S02]  /*39f0*/  FFMA.FTZ R6, R53, UR20, -R6 ;  /* 0x0000001435067c23 */ /* 0x000fc40008010806 */
[----:B------:R-:W-:Y:S08]  /*3a00*/  MUFU.EX2 R28, R28 ;  /* 0x0000001c001c7308 */ /* 0x000ff00000000800 */
[----:B------:R-:W4:Y:S01]  /*3a10*/  MUFU.EX2 R29, R29 ;  /* 0x0000001d001d7308 */ /* 0x000f220000000800 */
[----:B--2---:R-:W-:Y:S02]  /*3a20*/  F2FP.BF16.F32.PACK_AB R152, R25, R24 ;  /* 0x000000181998723e */ /* 0x004fe400000010ff */
[----:B-1----:R-:W-:-:S05]  /*3a30*/  FMNMX.FTZ R5, R4, R5, !PT ;  /* 0x0000000504057209 */ /* 0x002fca0007810000 */
[----:B------:R-:W-:Y:S01]  /*3a40*/  MUFU.EX2 R32, R32 ;  /* 0x0000002000207308 */ /* 0x000fe20000000800 */
[----:B------:R-:W1:Y:S07]  /*3a50*/  SHFL.BFLY PT, R4, R5, 0x1, 0x1f ;  /* 0x0c201f0005047f89 */ /* 0x000e6e00000e0000 */
[----:B------:R-:W2:Y:S01]  /*3a60*/  MUFU.EX2 R33, R33 ;  /* 0x0000002100217308 */ /* 0x000ea20000000800 */
[----:B----4-:R-:W-:-:S07]  /*3a70*/  F2FP.BF16.F32.PACK_AB R154, R29, R28 ;  /* 0x0000001c1d9a723e */ /* 0x010fce00000010ff */
[----:B------:R4:W-:Y:S08]  /*3a80*/  MUFU.EX2 R9, R6 ;  /* 0x0000000600097308 */ /* 0x0009f00000000800 */
[----:B------:R-:W-:Y:S01]  /*3a90*/  MUFU.EX2 R36, R36 ;  /* 0x0000002400247308 */ /* 0x000fe20000000800 */
[----:B--2---:R-:W-:Y:S02]  /*3aa0*/  F2FP.BF16.F32.PACK_AB R156, R33, R32 ;  /* 0x00000020219c723e */ /* 0x004fe400000010ff */
[----:B-1----:R-:W-:-:S04]  /*3ab0*/  FMNMX.FTZ R4, R5, R4, !PT ;  /* 0x0000000405047209 */ /* 0x002fc80007810000 */
[C---:B------:R-:W-:Y:S01]  /*3ac0*/  FSETP.NEU.FTZ.AND P2, PT, R4.reuse, -INF , PT ;  /* 0xff8000000400780b */ /* 0x040fe20003f5d000 */
[----:B------:R-:W-:Y:S01]  /*3ad0*/  FMUL.FTZ R5, R4, UR20 ;  /* 0x0000001404057c20 */ /* 0x000fe20008410000 */
[----:B------:R-:W1:Y:S04]  /*3ae0*/  MUFU.EX2 R37, R37 ;  /* 0x0000002500257308 */ /* 0x000e680000000800 */
[----:B------:R-:W-:Y:S01]  /*3af0*/  FSEL R10, R5, RZ, P2 ;  /* 0x000000ff050a7208 */ /* 0x000fe20001000000 */
[----:B------:R-:W-:-:S03]  /*3b00*/  FADD.FTZ R5, R24, R25 ;  /* 0x0000001918057221 */ /* 0x000fc60000010000 */
[----:B------:R-:W-:Y:S01]  /*3b10*/  MUFU.EX2 R40, R40 ;  /* 0x0000002800287308 */ /* 0x000fe20000000800 */
[--C-:B------:R-:W-:Y:S01]  /*3b20*/  FFMA.FTZ R26, R26, UR20, -R10.reuse ;  /* 0x000000141a1a7c23 */ /* 0x100fe2000801080a */
[--C-:B------:R-:W-:Y:S01]  /*3b30*/  FFMA.FTZ R27, R27, UR20, -R10.reuse ;  /* 0x000000141b1b7c23 */ /* 0x100fe2000801080a */
[--C-:B------:R-:W-:Y:S01]  /*3b40*/  FFMA.FTZ R30, R30, UR20, -R10.reuse ;  /* 0x000000141e1e7c23 */ /* 0x100fe2000801080a */
[--C-:B------:R-:W-:Y:S01]  /*3b50*/  FFMA.FTZ R31, R31, UR20, -R10.reuse ;  /* 0x000000141f1f7c23 */ /* 0x100fe2000801080a */
[--C-:B------:R-:W-:Y:S01]  /*3b60*/  FFMA.FTZ R34, R34, UR20, -R10.reuse ;  /* 0x0000001422227c23 */ /* 0x100fe2000801080a */
[--C-:B------:R-:W-:Y:S01]  /*3b70*/  FFMA.FTZ R35, R35, UR20, -R10.reuse ;  /* 0x0000001423237c23 */ /* 0x100fe2000801080a */
[----:B------:R-:W-:Y:S01]  /*3b80*/  FFMA.FTZ R38, R38, UR20, -R10 ;  /* 0x0000001426267c23 */ /* 0x000fe2000801080a */
[----:B------:R-:W-:Y:S01]  /*3b90*/  MUFU.EX2 R26, R26 ;  /* 0x0000001a001a7308 */ /* 0x000fe20000000800 */
[----:B----4-:R-:W-:Y:S01]  /*3ba0*/  FADD.FTZ R6, R28, R5 ;  /* 0x000000051c067221 */ /* 0x010fe20000010000 */
[----:B------:R-:W-:-:S02]  /*3bb0*/  @!P1 VIADD R5, R7, 0x28c40 ;  /* 0x00028c4007059836 */ /* 0x000fc40000000000 */
[--C-:B------:R-:W-:Y:S01]  /*3bc0*/  FFMA.FTZ R39, R39, UR20, -R10.reuse ;  /* 0x0000001427277c23 */ /* 0x100fe2000801080a */
[----:B------:R-:W-:Y:S01]  /*3bd0*/  FFMA.FTZ R42, R42, UR20, -R10 ;  /* 0x000000142a2a7c23 */ /* 0x000fe2000801080a */
[----:B------:R-:W-:Y:S01]  /*3be0*/  FADD.FTZ R13, R29, R6 ;  /* 0x000000061d0d7221 */ /* 0x000fe20000010000 */
[--C-:B------:R-:W-:Y:S01]  /*3bf0*/  FFMA.FTZ R43, R43, UR20, -R10.reuse ;  /* 0x000000142b2b7c23 */ /* 0x100fe2000801080a */
[----:B------:R-:W-:Y:S01]  /*3c00*/  @!P1 PRMT R5, RZ, 0x654, R5 ;  /* 0x00000654ff059816 */ /* 0x000fe20000000005 */
[----:B------:R-:W2:Y:S01]  /*3c10*/  MUFU.EX2 R27, R27 ;  /* 0x0000001b001b7308 */ /* 0x000ea20000000800 */
[----:B------:R-:W-:Y:S01]  /*3c20*/  FADD.FTZ R12, R32, R13 ;  /* 0x0000000d200c7221 */ /* 0x000fe20000010000 */
[--C-:B------:R-:W-:Y:S01]  /*3c30*/  FFMA.FTZ R46, R46, UR20, -R10.reuse ;  /* 0x000000142e2e7c23 */ /* 0x100fe2000801080a */
[----:B------:R4:W-:Y:S01]  /*3c40*/  @!P1 SYNCS.ARRIVE.TRANS64.RED.A1T0 RZ, [R5+URZ], RZ ;  /* 0x000000ff05ff99a7 */ /* 0x0009e2000810043f */
[--C-:B------:R-:W-:Y:S01]  /*3c50*/  FFMA.FTZ R47, R47, UR20, -R10.reuse ;  /* 0x000000142f2f7c23 */ /* 0x100fe2000801080a */
[--C-:B------:R-:W-:Y:S01]  /*3c60*/  FFMA.FTZ R50, R50, UR20, -R10.reuse ;  /* 0x0000001432327c23 */ /* 0x100fe2000801080a */
[--C-:B------:R-:W-:Y:S01]  /*3c70*/  FFMA.FTZ R51, R51, UR20, -R10.reuse ;  /* 0x0000001433337c23 */ /* 0x100fe2000801080a */
[--C-:B------:R-:W-:Y:S01]  /*3c80*/  FFMA.FTZ R54, R54, UR20, -R10.reuse ;  /* 0x0000001436367c23 */ /* 0x100fe2000801080a */
[----:B------:R-:W5:Y:S01]  /*3c90*/  MUFU.EX2 R30, R30 ;  /* 0x0000001e001e7308 */ /* 0x000f620000000800 */
[----:B------:R-:W-:Y:S01]  /*3ca0*/  FFMA.FTZ R10, R55, UR20, -R10 ;  /* 0x00000014370a7c23 */ /* 0x000fe2000801080a */
[----:B-1----:R-:W-:-:S06]  /*3cb0*/  F2FP.BF16.F32.PACK_AB R158, R37, R36 ;  /* 0x00000024259e723e */ /* 0x002fcc00000010ff */
[----:B------:R-:W4:Y:S01]  /*3cc0*/  MUFU.EX2 R31, R31 ;  /* 0x0000001f001f7308 */ /* 0x000f220000000800 */
[----:B--2---:R-:W-:Y:S01]  /*3cd0*/  FADD.FTZ R11, R26, R27 ;  /* 0x0000001b1a0b7221 */ /* 0x004fe20000010000 */
[----:B------:R-:W-:-:S06]  /*3ce0*/  F2FP.BF16.F32.PACK_AB R153, R27, R26 ;  /* 0x0000001a1b99723e */ /* 0x000fcc00000010ff */
[----:B------:R-:W1:Y:S01]  /*3cf0*/  MUFU.EX2 R34, R34 ;  /* 0x0000002200227308 */ /* 0x000e620000000800 */
[----:B-----5:R-:W-:Y:S01]  /*3d00*/  FADD.FTZ R6, R30, R11 ;  /* 0x0000000b1e067221 */ /* 0x020fe20000010000 */
[----:B------:R-:W-:-:S04]  /*3d10*/  FADD.FTZ R11, R33, R12 ;  /* 0x0000000c210b7221 */ /* 0x000fc80000010000 */
[----:B------:R-:W-:Y:S02]  /*3d20*/  FADD.FTZ R12, R36, R11 ;  /* 0x0000000b240c7221 */ /* 0x000fe40000010000 */
[----:B------:R-:W2:Y:S01]  /*3d30*/  MUFU.EX2 R35, R35 ;  /* 0x0000002300237308 */ /* 0x000ea20000000800 */
[----:B----4-:R-:W-:Y:S01]  /*3d40*/  FADD.FTZ R5, R31, R6 ;  /* 0x000000061f057221 */ /* 0x010fe20000010000 */
[----:B------:R-:W-:Y:S01]  /*3d50*/  FADD.FTZ R11, R37, R12 ;  /* 0x0000000c250b7221 */ /* 0x000fe20000010000 */
[----:B------:R-:W-:Y:S01]  /*3d60*/  F2FP.BF16.F32.PACK_AB R155, R31, R30 ;  /* 0x0000001e1f9b723e */ /* 0x000fe200000010ff */
[----:B------:R-:W-:Y:S02]  /*3d70*/  BAR.SYNC.DEFER_BLOCKING 0xf, 0x100 ;  /* 0x03c4000000007b1d */ /* 0x000fe40000010000 */
[----:B------:R-:W-:Y:S01]  /*3d80*/  FADD.FTZ R12, R40, R11 ;  /* 0x0000000b280c7221 */ /* 0x000fe20000010000 */
[----:B-1----:R-:W-:-:S03]  /*3d90*/  FADD.FTZ R6, R34, R5 ;  /* 0x0000000522067221 */ /* 0x002fc60000010000 */
[----:B------:R-:W1:Y:S01]  /*3da0*/  MUFU.EX2 R38, R38 ;  /* 0x0000002600267308 */ /* 0x000e620000000800 */
[----:B--2---:R-:W-:-:S07]  /*3db0*/  FADD.FTZ R5, R35, R6 ;  /* 0x0000000623057221 */ /* 0x004fce0000010000 */
[----:B------:R-:W2:Y:S01]  /*3dc0*/  MUFU.EX2 R39, R39 ;  /* 0x0000002700277308 */ /* 0x000ea20000000800 */
[----:B------:R-:W-:-:S07]  /*3dd0*/  F2FP.BF16.F32.PACK_AB R157, R35, R34 ;  /* 0x00000022239d723e */ /* 0x000fce00000010ff */
[----:B------:R-:W4:Y:S01]  /*3de0*/  MUFU.EX2 R42, R42 ;  /* 0x0000002a002a7308 */ /* 0x000f220000000800 */
[----:B-1----:R-:W-:Y:S01]  /*3df0*/  FADD.FTZ R6, R38, R5 ;  /* 0x0000000526067221 */ /* 0x002fe20000010000 */
[----:B------:R1:W-:Y:S06]  /*3e00*/  STSM.16.M88.4 [R19+0x26800], R152 ;  /* 0x0268009813007844 */ /* 0x0003ec0000000200 */
[----:B------:R-:W5:Y:S01]  /*3e10*/  MUFU.EX2 R41, R41 ;  /* 0x0000002900297308 */ /* 0x000f620000000800 */
[C---:B--2---:R-:W-:Y:S01]  /*3e20*/  FADD.FTZ R11, R39.reuse, R6 ;  /* 0x00000006270b7221 */ /* 0x044fe20000010000 */
[----:B------:R-:W-:-:S05]  /*3e30*/  F2FP.BF16.F32.PACK_AB R159, R39, R38 ;  /* 0x00000026279f723e */ /* 0x000fca00000010ff */
[----:B------:R1:W-:Y:S01]  /*3e40*/  STSM.16.M88.4 [R23], R156 ;  /* 0x0000009c17007844 */ /* 0x0003e20000000200 */
[----:B------:R-:W2:Y:S01]  /*3e50*/  MUFU.EX2 R43, R43 ;  /* 0x0000002b002b7308 */ /* 0x000ea20000000800 */
[----:B----4-:R-:W-:-:S07]  /*3e60*/  FADD.FTZ R6, R42, R11 ;  /* 0x0000000b2a067221 */ /* 0x010fce0000010000 */
[----:B------:R-:W4:Y:S01]  /*3e70*/  MUFU.EX2 R44, R44 ;  /* 0x0000002c002c7308 */ /* 0x000f220000000800 */
[C---:B-----5:R-:W-:Y:S01]  /*3e80*/  FADD.FTZ R13, R41.reuse, R12 ;  /* 0x0000000c290d7221 */ /* 0x060fe20000010000 */
[----:B------:R-:W-:-:S06]  /*3e90*/  F2FP.BF16.F32.PACK_AB R160, R41, R40 ;  /* 0x0000002829a0723e */ /* 0x000fcc00000010ff */
[----:B------:R-:W-:Y:S01]  /*3ea0*/  MUFU.EX2 R46, R46 ;  /* 0x0000002e002e7308 */ /* 0x000fe20000000800 */
[C---:B--2---:R-:W-:Y:S01]  /*3eb0*/  FADD.FTZ R11, R43.reuse, R6 ;  /* 0x000000062b0b7221 */ /* 0x044fe20000010000 */
[----:B------:R-:W-:-:S06]  /*3ec0*/  F2FP.BF16.F32.PACK_AB R161, R43, R42 ;  /* 0x0000002a2ba1723e */ /* 0x000fcc00000010ff */
[----:B------:R-:W2:Y:S01]  /*3ed0*/  MUFU.EX2 R45, R45 ;  /* 0x0000002d002d7308 */ /* 0x000ea20000000800 */
[----:B----4-:R-:W-:-:S07]  /*3ee0*/  FADD.FTZ R6, R44, R13 ;  /* 0x0000000d2c067221 */ /* 0x010fce0000010000 */
[----:B------:R-:W4:Y:S08]  /*3ef0*/  MUFU.EX2 R47, R47 ;  /* 0x0000002f002f7308 */ /* 0x000f300000000800 */
[----:B------:R-:W-:Y:S01]  /*3f00*/  MUFU.EX2 R48, R48 ;  /* 0x0000003000307308 */ /* 0x000fe20000000800 */
[C---:B--2---:R-:W-:Y:S01]  /*3f10*/  F2FP.BF16.F32.PACK_AB R162, R45.reuse, R44 ;  /* 0x0000002c2da2723e */ /* 0x044fe200000010ff */
[----:B------:R-:W-:-:S06]  /*3f20*/  FADD.FTZ R45, R45, R6 ;  /* 0x000000062d2d7221 */ /* 0x000fcc0000010000 */
[----:B------:R-:W2:Y:S01]  /*3f30*/  MUFU.EX2 R49, R49 ;  /* 0x0000003100317308 */ /* 0x000ea20000000800 */
[----:B----4-:R-:W-:-:S05]  /*3f40*/  F2FP.BF16.F32.PACK_AB R163, R47, R46 ;  /* 0x0000002e2fa3723e */ /* 0x010fca00000010ff */
[----:B------:R1:W-:Y:S02]  /*3f50*/  STSM.16.M88.4 [R18], R160 ;  /* 0x000000a012007844 */ /* 0x0003e40000000200 */
[----:B------:R-:W-:Y:S08]  /*3f60*/  MUFU.EX2 R50, R50 ;  /* 0x0000003200327308 */ /* 0x000ff00000000800 */
[----:B------:R-:W4:Y:S01]  /*3f70*/  MUFU.EX2 R51, R51 ;  /* 0x0000003300337308 */ /* 0x000f220000000800 */
[----:B--2---:R-:W-:Y:S01]  /*3f80*/  F2FP.BF16.F32.PACK_AB R164, R49, R48 ;  /* 0x0000003031a4723e */ /* 0x004fe200000010ff */
[----:B------:R-:W-:-:S04]  /*3f90*/  FADD.FTZ R48, R48, R45 ;  /* 0x0000002d30307221 */ /* 0x000fc80000010000 */
[----:B------:R-:W-:Y:S02]  /*3fa0*/  FADD.FTZ R49, R49, R48 ;  /* 0x0000003031317221 */ /* 0x000fe40000010000 */
[----:B------:R-:W2:Y:S08]  /*3fb0*/  MUFU.EX2 R52, R52 ;  /* 0x0000003400347308 */ /* 0x000eb00000000800 */
[----:B------:R-:W-:Y:S01]  /*3fc0*/  MUFU.EX2 R54, R54 ;  /* 0x0000003600367308 */ /* 0x000fe20000000800 */
[----:B----4-:R-:W-:-:S07]  /*3fd0*/  F2FP.BF16.F32.PACK_AB R165, R51, R50 ;  /* 0x0000003233a5723e */ /* 0x010fce00000010ff */
[----:B------:R4:W5:Y:S01]  /*3fe0*/  MUFU.EX2 R5, R10 ;  /* 0x0000000a00057308 */ /* 0x0009620000000800 */
[----:B--2---:R-:W-:Y:S01]  /*3ff0*/  F2FP.BF16.F32.PACK_AB R166, R9, R52 ;  /* 0x0000003409a6723e */ /* 0x004fe200000010ff */
[----:B------:R-:W-:-:S04]  /*4000*/  FADD.FTZ R6, R52, R49 ;  /* 0x0000003134067221 */ /* 0x000fc80000010000 */
[----:B------:R-:W-:Y:S01]  /*4010*/  FADD.FTZ R6, R9, R6 ;  /* 0x0000000609067221 */ /* 0x000fe20000010000 */
[----:B----4-:R-:W-:-:S04]  /*4020*/  FADD.FTZ R10, R46, R11 ;  /* 0x0000000b2e0a7221 */ /* 0x010fc80000010000 */
[----:B------:R-:W-:-:S04]  /*4030*/  FADD.FTZ R47, R47, R10 ;  /* 0x0000000a2f2f7221 */ /* 0x000fc80000010000 */
[----:B------:R-:W-:Y:S01]  /*4040*/  FADD.FTZ R50, R50, R47 ;  /* 0x0000002f32327221 */ /* 0x000fe20000010000 */
[----:B-----5:R-:W-:-:S03]  /*4050*/  F2FP.BF16.F32.PACK_AB R167, R5, R54 ;  /* 0x0000003605a7723e */ /* 0x020fc600000010ff */
[----:B------:R-:W-:Y:S02]  /*4060*/  FADD.FTZ R51, R51, R50 ;  /* 0x0000003233337221 */ /* 0x000fe40000010000 */
[----:B------:R1:W-:Y:S02]  /*4070*/  STSM.16.M88.4 [R22], R164 ;  /* 0x000000a416007844 */ /* 0x0003e40000000200 */
[----:B------:R-:W-:-:S04]  /*4080*/  FADD.FTZ R54, R54, R51 ;  /* 0x0000003336367221 */ /* 0x000fc80000010000 */
[----:B------:R-:W-:Y:S01]  /*4090*/  FADD.FTZ R5, R5, R54 ;  /* 0x0000003605057221 */ /* 0x000fe20000010000 */
[----:B------:R-:W-:Y:S06]  /*40a0*/  @!P0 BRA `(.L_x_2693) ;  /* 0x0000000000048947 */ /* 0x000fec0003800000 */
[----:B------:R-:W-:Y:S01]  /*40b0*/  BPT.TRAP 0x1 ;  /* 0x000000040000795c */ /* 0x000fe20000300000 */
.L_x_2693:
[----:B------:R2:W4:Y:S01]  /*40c0*/  SYNCS.PHASECHK.TRANS64.TRYWAIT P2, [R7+URZ+0x28c50], R8 ;  /* 0x028c5008070075a7 */ /* 0x000522000804017f */
[----:B------:R-:W-:Y:S05]  /*40d0*/  @!P0 BRA `(.L_x_2694) ;  /* 0x0000000000048947 */ /* 0x000fea0003800000 */
[----:B------:R-:W-:Y:S01]  /*40e0*/  BPT.TRAP 0x1 ;  /* 0x000000040000795c */ /* 0x000fe20000300000 */
.L_x_2694:
[----:B------:R-:W-:Y:S01]  /*40f0*/  ULOP3.LUT UR51, UR51, 0x2000000, URZ, 0xfc, !UPT ;  /* 0x0200000033337892 */ /* 0x000fe2000f8efc3f */
[----:B----4-:R-:W-:Y:S11]  /*4100*/  @P2 BRA `(.L_x_2695) ;  /* 0x0000000000082947 */ /* 0x010ff60003800000 */
[----:B------:R-:W4:Y:S02]  /*4110*/  SYNCS.PHASECHK.TRANS64.TRYWAIT P2, [R7+URZ+0x28c50], R8 ;  /* 0x028c5008070075a7 */ /* 0x000f24000804017f */
[----:B----4-:R-:W-:Y:S05]  /*4120*/  @!P2 BRA `(.L_x_2696) ;  /* 0x0000006c00dca947 */ /* 0x010fea0003800000 */
.L_x_2695:
[----:B------:R-:W-:Y:S01]  /*4130*/  ULEA UR10, UR39, UR51, 0xc ;  /* 0x00000033270a7291 */ /* 0x000fe2000f8e603f */
[----:B------:R-:W-:Y:S01]  /*4140*/  WARPGROUP.ARRIVE ;  /* 0x00000000000079c5 */ /* 0x000fe20000000000 */
[----:B------:R-:W-:Y:S01]  /*4150*/  UMOV UR7, 0x40000040 ;  /* 0x4000004000077882 */ /* 0x000fe20000000000 */
[----:B------:R-:W-:Y:S01]  /*4160*/  UISETP.GE.AND UP0, UPT, UR50, 0x41, UPT ;  /* 0x000000413200788c */ /* 0x000fe2000bf06270 */
[----:B--234-:R-:W-:-:S03]  /*4170*/  @!P1 IADD3 R7, R7, 0x28c60, RZ ;  /* 0x00028c6007079810 */ /* 0x01cfc60007ffe0ff */
[----:B------:R-:W-:Y:S01]  /*4180*/  UMOV UR6, UR10 ;  /* 0x0000000a00067c82 */ /* 0x000fe20008000000 */
[----:B------:R-:W-:Y:S01]  /*4190*/  @!P1 PRMT R7, RZ, 0x654, R7 ;  /* 0x00000654ff079816 */ /* 0x000fe20000000007 */
[----:B------:R-:W-:Y:S01]  /*41a0*/  HGMMA.64x256x16.F32.BF16 R24, R152, gdesc[UR4].tnspB, RZ, !UPT, gsb0 ;  /* 0x43e0000498187df0 */ /* 0x000fe2000c0018ff */
[----:B------:R-:W-:Y:S01]  /*41b0*/  UIADD3 UR6, UR10, 0x80, URZ ;  /* 0x000000800a067890 */ /* 0x000fe2000fffe03f */
[----:B------:R-:W-:Y:S01]  /*41c0*/  PLOP3.LUT P2, PT, PT, PT, UP0, 0x80, 0x0 ;  /* 0x000000000000781c */ /* 0x000fe20003f4f008 */
[----:B------:R-:W-:Y:S01]  /*41d0*/  UMOV UR7, 0x40000040 ;  /* 0x4000004000077882 */ /* 0x000fe20000000000 */
[----:B------:R-:W-:Y:S02]  /*41e0*/  WARPGROUP.DEPBAR.LE gsb0, 0x0 ;  /* 0x00008000000079c5 */ /* 0x000fe40000010000 */
[----:B------:R-:W-:-:S15]  /*41f0*/  WARPGROUP.ARRIVE ;  /* 0x00000000000079c5 */ /* 0x000fde0000000000 */
[----:B------:R-:W-:-:S07]  /*4200*/  NOP ;  /* 0x0000000000007918 */ /* 0x000fce0000000000 */
[----:B------:R-:W-:Y:S01]  /*4210*/  HGMMA.64x256x16.F32.BF16 R24, R156, gdesc[UR4].tnspB, R24, gsb0 ;  /* 0x43e000049c187df0 */ /* 0x000fe20008001818 */
[----:B------:R-:W-:Y:S01]  /*4220*/  UIADD3 UR6, UR10, 0x100, URZ ;  /* 0x000001000a067890 */ /* 0x000fe2000fffe03f */
[----:B------:R-:W-:Y:S01]  /*4230*/  UMOV UR7, 0x40000040 ;  /* 0x4000004000077882 */ /* 0x000fe20000000000 */
[----:B------:R-:W-:Y:S02]  /*4240*/  WARPGROUP.DEPBAR.LE gsb0, 0x0 ;  /* 0x00008000000079c5 */ /* 0x000fe40000010000 */
[----:B------:R-:W-:-:S15]  /*4250*/  WARPGROUP.ARRIVE ;  /* 0x00000000000079c5 */ /* 0x000fde0000000000 */
[----:B------:R-:W-:-:S08]  /*4260*/  NOP ;  /* 0x0000000000007918 */ /* 0x000fd00000000000 */
[----:B------:R-:W-:Y:S01]  /*4270*/  HGMMA.64x256x16.F32.BF16 R24, R160, gdesc[UR4].tnspB, R24, gsb0 ;  /* 0x43e00004a0187df0 */ /* 0x000fe20008001818 */
[----:B------:R-:W-:Y:S01]  /*4280*/  UIADD3 UR6, UR10, 0x180, URZ ;  /* 0x000001800a067890 */ /* 0x000fe2000fffe03f */
[----:B------:R-:W-:Y:S01]  /*4290*/  UMOV UR7, 0x40000040 ;  /* 0x4000004000077882 */ /* 0x000fe20000000000 */
[----:B------:R-:W-:Y:S02]  /*42a0*/  WARPGROUP.DEPBAR.LE gsb0, 0x0 ;  /* 0x00008000000079c5 */ /* 0x000fe40000010000 */
[----:B------:R-:W-:-:S15]  /*42b0*/  WARPGROUP.ARRIVE ;  /* 0x00000000000079c5 */ /* 0x000fde0000000000 */
[----:B------:R-:W-:-:S08]  /*42c0*/  NOP ;  /* 0x0000000000007918 */ /* 0x000fd00000000000 */
[----:B------:R-:W-:Y:S03]  /*42d0*/  HGMMA.64x256x16.F32.BF16 R24, R164, gdesc[UR4].tnspB, R24, gsb0 ;  /* 0x43e00004a4187df0 */ /* 0x000fe60008001818 */
[----:B------:R-:W-:Y:S02]  /*42e0*/  WARPGROUP.DEPBAR.LE gsb0, 0x0 ;  /* 0x00008000000079c5 */ /* 0x000fe40000010000 */
[----:B------:R-:W-:Y:S01]  /*42f0*/  @!PT LDS RZ, [RZ] ;  /* 0x00000000fffff984 */ /* 0x000fe20000000800 */
[----:B------:R-:W-:Y:S01]  /*4300*/  @!PT LDS RZ, [RZ] ;  /* 0x00000000fffff984 */ /* 0x000fe20000000800 */
[----:B------:R-:W-:Y:S01]  /*4310*/  @!PT LDS RZ, [RZ] ;  /* 0x00000000fffff984 */ /* 0x000fe20000000800 */
[----:B------:R-:W-:Y:S01]  /*4320*/  @!PT LDS RZ, [RZ] ;  /* 0x00000000fffff984 */ /* 0x000fe20000000800 */
[----:B------:R2:W-:Y:S06]  /*4330*/  MEMBAR.ALL.CTA ;  /* 0x0000000000007992 */ /* 0x0005ec0000008000 */
[----:B--2---:R-:W2:Y:S02]  /*4340*/  FENCE.VIEW.ASYNC.S ;  /* 0x00000000000073c6 */ /* 0x004ea40000000000 */
[----:B--2---:R-:W-:Y:S01]  /*4350*/  NOP ;  /* 0x0000000000007918 */ /* 0x004fe20000000000 */
[----:B------:R-:W-:Y:S06]  /*4360*/  BAR.ARV 0xe, 0x100 ;  /* 0x0384000000007b1d */ /* 0x000fec0000002000 */
[----:B------:R2:W-:Y:S01]  /*4370*/  @!P1 SYNCS.ARRIVE.TRANS64.RED.A1T0 RZ, [R7+URZ], RZ ;  /* 0x000000ff07ff99a7 */ /* 0x0005e2000810043f */
[----:B------:R-:W-:Y:S05]  /*4380*/  @!P2 BRA `(.L_x_2697) ;  /* 0x0000001c0048a947 */ /* 0x000fea0003800000 */
[----:B------:R-:W-:Y:S01]  /*4390*/  MOV R9, R4 ;  /* 0x0000000400097202 */ /* 0x000fe20000000f00 */
[----:B------:R-:W-:Y:S01]  /*43a0*/  UIADD3 UR37, UR37, -0x2, URZ ;  /* 0xfffffffe25257890 */ /* 0x000fe2000fffe03f */
[----:B------:R-:W-:Y:S01]  /*43b0*/  MOV R14, R3 ;  /* 0x00000003000e7202 */ /* 0x000fe20000000f00 */
[----:B------:R-:W-:Y:S01]  /*43c0*/  UMOV UR21, UR39 ;  /* 0x0000002700157c82 */ /* 0x000fe20008000000 */
[----:B------:R-:W-:Y:S01]  /*43d0*/  ULDC UR22, c[0x0][0x9d8] ;  /* 0x0002760000167ab9 */ /* 0x000fe20000000800 */
[----:B------:R-:W-:-:S08]  /*43e0*/  ULDC UR20, c[0x0][0x988] ;  /* 0x0002620000147ab9 */ /* 0x000fd00000000800 */
.L_x_2706:
[----:B------:R-:W-:Y:S01]  /*43f0*/  UIADD3 UR39, UR21, 0x1, URZ ;  /* 0x0000000115277890 */ /* 0x000fe2000fffe03f */
[----:B------:R-:W-:Y:S01]  /*4400*/  MOV R3, UR37 ;  /* 0x0000002500037c02 */ /* 0x000fe20008000f00 */
[----:B------:R-:W-:Y:S02]  /*4410*/  UIADD3 UR37, UR37, -0x1, URZ ;  /* 0xffffffff25257890 */ /* 0x000fe4000fffe03f */
[----:B------:R-:W-:Y:S01]  /*4420*/  UISETP.NE.AND UP0, UPT, UR39, 0x2, UPT ;  /* 0x000000022700788c */ /* 0x000fe2000bf05270 */
[----:B------:R-:W-:-:S03]  /*4430*/  ISETP.GT.AND P2, PT, R3, RZ, PT ;  /* 0x000000ff0300720c */ /* 0x000fc60003f44270 */
[----:B------:R-:W-:Y:S02]  /*4440*/  USEL UR6, URZ, 0x1, UP0 ;  /* 0x000000013f067887 */ /* 0x000fe40008000000 */
[----:B------:R-:W-:Y:S02]  /*4450*/  USEL UR39, UR39, URZ, UP0 ;  /* 0x0000003f27277287 */ /* 0x000fe40008000000 */
[----:B------:R-:W-:Y:S01]  /*4460*/  ULOP3.LUT UR40, UR40, UR6, URZ, 0x3c, !UPT ;  /* 0x0000000628287292 */ /* 0x000fe2000f8e3c3f */
[----:B---3--:R-:W-:Y:S11]  /*4470*/  @!P0 BRA `(.L_x_2698) ;  /* 0x0000000000048947 */ /* 0x008ff60003800000 */
[----:B------:R-:W-:Y:S01]  /*4480*/  BPT.TRAP 0x1 ;  /* 0x000000040000795c */ /* 0x000fe20000300000 */
.L_x_2698:
[----:B------:R-:W-:Y:S01]  /*4490*/  ULEA UR23, UR39, UR46, 0x3 ;  /* 0x0000002e27177291 */ /* 0x000fe2000f8e183f */
[----:B--2---:R-:W-:-:S05]  /*44a0*/  IMAD.U32 R7, RZ, RZ, UR40 ;  /* 0x00000028ff077e24 */ /* 0x004fca000f8e00ff */
[----:B------:R-:W-:-:S04]  /*44b0*/  SHF.L.U32 R7, R7, 0x1f, RZ ;  /* 0x0000001f07077819 */ /* 0x000fc800000006ff */
[----:B------:R2:W3:Y:S01]  /*44c0*/  SYNCS.PHASECHK.TRANS64.TRYWAIT P3, [UR23+0x28c30], R7 ;  /* 0x028c3007ff0075a7 */ /* 0x0004e20008060157 */
[----:B------:R-:W-:Y:S05]  /*44d0*/  @!P0 BRA `(.L_x_2699) ;  /* 0x0000000000048947 */ /* 0x000fea0003800000 */
[----:B------:R-:W-:Y:S01]  /*44e0*/  BPT.TRAP 0x1 ;  /* 0x000000040000795c */ /* 0x000fe20000300000 */
.L_x_2699:
[----:B---3--:R-:W-:Y:S05]  /*44f0*/  @P3 BRA `(.L_x_2700) ;  /* 0x0000000000083947 */ /* 0x008fea0003800000 */
[----:B------:R-:W3:Y:S02]  /*4500*/  SYNCS.PHASECHK.TRANS64.TRYWAIT P3, [UR23+0x28c30], R7 ;  /* 0x028c3007ff0075a7 */ /* 0x000ee40008060157 */
[----:B---3--:R-:W-:Y:S05]  /*4510*/  @!P3 BRA `(.L_x_2701) ;  /* 0x0000006800f4b947 */ /* 0x008fea0003800000 */
.L_x_2700:
[----:B------:R-:W-:Y:S01]  /*4520*/  R2UR UR18, R0 ;  /* 0x00000000001272ca */ /* 0x000fe200000e0000 */
[----:B------:R-:W-:Y:S01]  /*4530*/  UIADD3 UR6, UR46, 0x20400, URZ ;  /* 0x000204002e067890 */ /* 0x000fe2000fffe03f */
[----:B-1----:R-:W-:Y:S01]  /*4540*/  WARPGROUP.ARRIVE ;  /* 0x00000000000079c5 */ /* 0x002fe20000000000 */
[----:B------:R-:W-:Y:S01]  /*4550*/  UMOV UR19, 0x40000040 ;  /* 0x4000004000137882 */ /* 0x000fe20000000000 */
[----:B------:R-:W-:Y:S01]  /*4560*/  UMOV UR17, 0x40000040 ;  /* 0x4000004000117882 */ /* 0x000fe20000000000 */
[----:B------:R-:W-:Y:S01]  /*4570*/  USHF.R.U32.HI UR6, URZ, 0x4, UR6 ;  /* 0x000000043f067899 */ /* 0x000fe20008011606 */
[----:B------:R-:W-:Y:S01]  /*4580*/  UMOV UR7, 0x40000040 ;  /* 0x4000004000077882 */ /* 0x000fe20000000000 */
[----:B------:R-:W-:Y:S02]  /*4590*/  UMOV UR11, 0x40000040 ;  /* 0x40000040000b7882 */ /* 0x000fe40000000000 */
[----:B------:R-:W-:Y:S01]  /*45a0*/  ULOP3.LUT UR6, UR6, 0x3fff, URZ, 0xc0, !UPT ;  /* 0x00003fff06067892 */ /* 0x000fe2000f8ec03f */
[----:B------:R-:W-:-:S03]  /*45b0*/  UMOV UR15, 0x40000040 ;  /* 0x40000040000f7882 */ /* 0x000fc60000000000 */
[----:B------:R-:W-:Y:S02]  /*45c0*/  ULEA UR18, UR39, UR18, 0x9 ;  /* 0x0000001227127291 */ /* 0x000fe4000f8e483f */
[----:B------:R-:W-:Y:S02]  /*45d0*/  ULOP3.LUT UR16, UR6, 0x10000, URZ, 0xfc, !UPT ;  /* 0x0001000006107892 */ /* 0x000fe4000f8efc3f */
[----:B------:R-:W-:Y:S02]  /*45e0*/  UIADD3 UR6, UR18, 0x2, URZ ;  /* 0x0000000212067890 */ /* 0x000fe4000fffe03f */
[----:B------:R-:W-:Y:S02]  /*45f0*/  UIADD3 UR10, UR18, 0x4, URZ ;  /* 0x00000004120a7890 */ /* 0x000fe4000fffe03f */
[----:B------:R-:W-:-:S03]  /*4600*/  UIADD3 UR14, UR18, 0x6, URZ ;  /* 0x00000006120e7890 */ /* 0x000fc6000fffe03f */
[----:B------:R-:W-:Y:S03]  /*4610*/  HGMMA.64x64x16.F32.BF16 R152, gdesc[UR16], RZ, !UPT, gsb0 ;  /* 0x00e00000109879f0 */ /* 0x000fe6000c0018ff */
[----:B------:R-:W-:Y:S02]  /*4620*/  WARPGROUP.DEPBAR.LE gsb0, 0x0 ;  /* 0x00008000000079c5 */ /* 0x000fe40000010000 */
[----:B------:R-:W-:-:S06]  /*4630*/  WARPGROUP.ARRIVE ;  /* 0x00000000000079c5 */ /* 0x000fcc0000000000 */
[----:B------:R-:W-:Y:S03]  /*4640*/  HGMMA.64x64x16.F32.BF16 R152, gdesc[UR4], R152, gsb0 ;  /* 0x00e00000049879f0 */ /* 0x000fe60008001898 */
        /* <DEDUP_REMOVED lines=8> */
[----:B---3--:R-:W-:Y:S01]  /*46d0*/  FMUL.FTZ R4, R153, UR22 ;  /* 0x0000001699047c20 */ /* 0x008fe20008410000 */
        /* <DEDUP_REMOVED lines=29> */
[----:B---3--:R-:W-:-:S07]  /*48b0*/  FMNMX.FTZ R160, R4, R3, !PT ;  /* 0x0000000304a07209 */ /* 0x008fce0007810000 */
[----:B------:R-:W3:Y:S01]  /*48c0*/  MUFU.TANH R21, R21 ;  /* 0x0000001500157308 */ /* 0x000ee20000002400 */
[----:B----4-:R-:W-:-:S07]  /*48d0*/  FMNMX.FTZ R3, R15, R160, !PT ;  /* 0x000000a00f037209 */ /* 0x010fce0007810000 */
[----:B------:R-:W4:Y:S01]  /*48e0*/  MUFU.TANH R152, R152 ;  /* 0x0000009800987308 */ /* 0x000f220000002400 */
[----:B-1----:R-:W-:-:S07]  /*48f0*/  FMNMX.FTZ R160, R20, R3, !PT ;  /* 0x0000000314a07209 */ /* 0x002fce0007810000 */
[----:B------:R-:W1:Y:S01]  /*4900*/  MUFU.TANH R153, R153 ;  /* 0x0000009900997308 */ /* 0x000e620000002400 */
[----:B---3--:R-:W-:Y:S01]  /*4910*/  FMNMX.FTZ R3, R21, R160, !PT ;  /* 0x000000a015037209 */ /* 0x008fe20007810000 */
[----:B------:R-:W-:-:S06]  /*4920*/  FMUL.FTZ R160, R177, UR22 ;  /* 0x00000016b1a07c20 */ /* 0x000fcc0008410000 */
[----:B------:R-:W3:Y:S01]  /*4930*/  MUFU.TANH R154, R154 ;  /* 0x0000009a009a7308 */ /* 0x000ee20000002400 */
[----:B----4-:R-:W-:-:S07]  /*4940*/  FMNMX.FTZ R164, R152, R3, !PT ;  /* 0x0000000398a47209 */ /* 0x010fce0007810000 */
[----:B------:R-:W4:Y:S01]  /*4950*/  MUFU.TANH R155, R155 ;  /* 0x0000009b009b7308 */ /* 0x000f220000002400 */
[----:B-1----:R-:W-:-:S07]  /*4960*/  FMNMX.FTZ R3, R153, R164, !PT ;  /* 0x000000a499037209 */ /* 0x002fce0007810000 */
[----:B------:R-:W1:Y:S01]  /*4970*/  MUFU.TANH R156, R156 ;  /* 0x0000009c009c7308 */ /* 0x000e620000002400 */
[----:B---3--:R-:W-:-:S07]  /*4980*/  FMNMX.FTZ R164, R154, R3, !PT ;  /* 0x000000039aa47209 */ /* 0x008fce0007810000 */
[----:B------:R-:W3:Y:S01]  /*4990*/  MUFU.TANH R157, R157 ;  /* 0x0000009d009d7308 */ /* 0x000ee20000002400 */
[----:B----4-:R-:W-:Y:S01]  /*49a0*/  FMNMX.FTZ R3, R155, R164, !PT ;  /* 0x000000a49b037209 */ /* 0x010fe20007810000 */
[----:B------:R-:W-:-:S06]  /*49b0*/  FMUL.FTZ R164, R181, UR22 ;  /* 0x00000016b5a47c20 */ /* 0x000fcc0008410000 */
[----:B------:R-:W4:Y:S01]  /*49c0*/  MUFU.TANH R158, R158 ;  /* 0x0000009e009e7308 */ /* 0x000f220000002400 */
[----:B-1----:R-:W-:-:S07]  /*49d0*/  FMNMX.FTZ R168, R156, R3, !PT ;  /* 0x000000039ca87209 */ /* 0x002fce0007810000 */
[----:B------:R-:W1:Y:S01]  /*49e0*/  MUFU.TANH R159, R159 ;  /* 0x0000009f009f7308 */ /* 0x000e620000002400 */
[----:B---3--:R-:W-:-:S07]  /*49f0*/  FMNMX.FTZ R3, R157, R168, !PT ;  /* 0x000000a89d037209 */ /* 0x008fce0007810000 */
        /* <DEDUP_REMOVED lines=8> */
[----:B------:R-:W-:Y:S01]  /*4a80*/  FMUL.FTZ R168, R171, UR22 ;  /* 0x00000016aba87c20 */ /* 0x000fe20008410000 */
[----:B------:R-:W-:-:S05]  /*4a90*/  FMUL.FTZ R171, R175, UR22 ;  /* 0x00000016afab7c20 */ /* 0x000fca0008410000 */
[----:B------:R-:W4:Y:S01]  /*4aa0*/  MUFU.TANH R10, R10 ;  /* 0x0000000a000a7308 */ /* 0x000f220000002400 */
[----:B-1----:R-:W-:-:S05]  /*4ab0*/  FMNMX.FTZ R3, R164, R3, !PT ;  /* 0x00000003a4037209 */ /* 0x002fca0007810000 */
[----:B------:R-:W1:Y:S02]  /*4ac0*/  SHFL.BFLY PT, R172, R3, 0x2, 0x1f ;  /* 0x0c401f0003ac7f89 */ /* 0x000e6400000e0000 */
[----:B------:R-:W5:Y:S08]  /*4ad0*/  MUFU.TANH R11, R11 ;  /* 0x0000000b000b7308 */ /* 0x000f700000002400 */
[----:B------:R-:W2:Y:S08]  /*4ae0*/  MUFU.TANH R12, R12 ;  /* 0x0000000c000c7308 */ /* 0x000eb00000002400 */
[----:B------:R-:W2:Y:S01]  /*4af0*/  MUFU.TANH R162, R162 ;  /* 0x000000a200a27308 */ /* 0x000ea20000002400 */
[----:B-1----:R-:W-:Y:S01]  /*4b00*/  FMNMX.FTZ R177, R3, R172, !PT ;  /* 0x000000ac03b17209 */ /* 0x002fe20007810000 */
[----:B------:R-:W-:Y:S01]  /*4b10*/  FMUL.FTZ R172, R179, UR22 ;  /* 0x00000016b3ac7c20 */ /* 0x000fe20008410000 */
[----:B---3--:R-:W-:-:S05]  /*4b20*/  FMNMX.FTZ R3, R8, R9, !PT ;  /* 0x0000000908037209 */ /* 0x008fca0007810000 */
[----:B------:R-:W1:Y:S01]  /*4b30*/  MUFU.TANH R163, R163 ;  /* 0x000000a300a37308 */ /* 0x000e620000002400 */
[----:B------:R-:W3:Y:S01]  /*4b40*/  SHFL.BFLY PT, R180, R177, 0x1, 0x1f ;  /* 0x0c201f00b1b47f89 */ /* 0x000ee200000e0000 */
[----:B----4-:R-:W-:-:S04]  /*4b50*/  FMNMX.FTZ R174, R10, R3, !PT ;  /* 0x000000030aae7209 */ /* 0x010fc80007810000 */
[----:B-----5:R-:W-:Y:S02]  /*4b60*/  FMNMX.FTZ R3, R11, R174, !PT ;  /* 0x000000ae0b037209 */ /* 0x020fe40007810000 */
[----:B------:R-:W4:Y:S01]  /*4b70*/  MUFU.TANH R165, R165 ;  /* 0x000000a500a57308 */ /* 0x000f220000002400 */
[----:B------:R-:W-:Y:S01]  /*4b80*/  FMUL.FTZ R174, R183, UR22 ;  /* 0x00000016b7ae7c20 */ /* 0x000fe20008410000 */
[----:B--2---:R-:W-:-:S04]  /*4b90*/  FMNMX.FTZ R3, R12, R3, !PT ;  /* 0x000000030c037209 */ /* 0x004fc80007810000 */
[----:B------:R-:W-:Y:S02]  /*4ba0*/  FMNMX.FTZ R176, R162, R3, !PT ;  /* 0x00000003a2b07209 */ /* 0x000fe40007810000 */
[----:B------:R-:W2:Y:S02]  /*4bb0*/  MUFU.TANH R166, R166 ;  /* 0x000000a600a67308 */ /* 0x000ea40000002400 */
[----:B-1----:R-:W-:-:S06]  /*4bc0*/  FMNMX.FTZ R176, R163, R176, !PT ;  /* 0x000000b0a3b07209 */ /* 0x002fcc0007810000 */
[----:B------:R-:W1:Y:S01]  /*4bd0*/  MUFU.TANH R167, R167 ;  /* 0x000000a700a77308 */ /* 0x000e620000002400 */
[----:B----4-:R-:W-:Y:S02]  /*4be0*/  FMNMX.FTZ R175, R165, R176, !PT ;  /* 0x000000b0a5af7209 */ /* 0x010fe40007810000 */
[----:B---3--:R-:W-:-:S05]  /*4bf0*/  FMNMX.FTZ R3, R177, R180, !PT ;  /* 0x000000b4b1037209 */ /* 0x008fca0007810000 */
[----:B------:R-:W3:Y:S01]  /*4c00*/  MUFU.TANH R168, R168 ;  /* 0x000000a800a87308 */ /* 0x000ee20000002400 */
[C---:B------:R-:W-:Y:S01]  /*4c10*/  FADD.FTZ R14, -R3.reuse, R14 ;  /* 0x0000000e030e7221 */ /* 0x040fe20000010100 */
[----:B------:R-:W-:-:S03]  /*4c20*/  FMUL.FTZ R179, R3, UR20 ;  /* 0x0000001403b37c20 */ /* 0x000fc60008410000 */
[----:B------:R-:W-:Y:S01]  /*4c30*/  FMUL.FTZ R178, R14, UR20 ;  /* 0x000000140eb27c20 */ /* 0x000fe20008410000 */
[----:B--2---:R-:W-:Y:S01]  /*4c40*/  FMNMX.FTZ R14, R166, R175, !PT ;  /* 0x000000afa60e7209 */ /* 0x004fe20007810000 */
[--C-:B------:R-:W-:Y:S01]  /*4c50*/  FFMA.FTZ R15, R15, UR20, -R179.reuse ;  /* 0x000000140f0f7c23 */ /* 0x100fe200080108b3 */
[----:B------:R-:W2:Y:S01]  /*4c60*/  MUFU.TANH R169, R169 ;  /* 0x000000a900a97308 */ /* 0x000ea20000002400 */
[--C-:B------:R-:W-:Y:S01]  /*4c70*/  FFMA.FTZ R20, R20, UR20, -R179.reuse ;  /* 0x0000001414147c23 */ /* 0x100fe200080108b3 */
[----:B-1----:R-:W-:Y:S01]  /*4c80*/  FMNMX.FTZ R177, R167, R14, !PT ;  /* 0x0000000ea7b17209 */ /* 0x002fe20007810000 */
[--C-:B------:R-:W-:Y:S01]  /*4c90*/  FFMA.FTZ R14, R13, UR20, -R179.reuse ;  /* 0x000000140d0e7c23 */ /* 0x100fe200080108b3 */
[--C-:B------:R-:W-:Y:S01]  /*4ca0*/  FFMA.FTZ R13, R4, UR20, -R179.reuse ;  /* 0x00000014040d7c23 */ /* 0x100fe200080108b3 */
[--C-:B------:R-:W-:Y:S01]  /*4cb0*/  FFMA.FTZ R21, R21, UR20, -R179.reuse ;  /* 0x0000001415157c23 */ /* 0x100fe200080108b3 */
[--C-:B------:R-:W-:Y:S01]  /*4cc0*/  FFMA.FTZ R153, R153, UR20, -R179.reuse ;  /* 0x0000001499997c23 */ /* 0x100fe200080108b3 */
[--C-:B------:R-:W-:Y:S01]  /*4cd0*/  FFMA.FTZ R155, R155, UR20, -R179.reuse ;  /* 0x000000149b9b7c23 */ /* 0x100fe200080108b3 */
[----:B------:R-:W1:Y:S01]  /*4ce0*/  MUFU.TANH R171, R171 ;  /* 0x000000ab00ab7308 */ /* 0x000e620000002400 */
[----:B---3--:R-:W-:Y:S01]  /*4cf0*/  FMNMX.FTZ R176, R168, R177, !PT ;  /* 0x000000b1a8b07209 */ /* 0x008fe20007810000 */
[--C-:B------:R-:W-:Y:S01]  /*4d00*/  FFMA.FTZ R180, R156, UR20, -R179.reuse ;  /* 0x000000149cb47c23 */ /* 0x100fe200080108b3 */
[--C-:B------:R-:W-:Y:S01]  /*4d10*/  FFMA.FTZ R157, R157, UR20, -R179.reuse ;  /* 0x000000149d9d7c23 */ /* 0x100fe200080108b3 */
[--C-:B------:R-:W-:Y:S01]  /*4d20*/  FFMA.FTZ R182, R158, UR20, -R179.reuse ;  /* 0x000000149eb67c23 */ /* 0x100fe200080108b3 */
[--C-:B------:R-:W-:Y:S01]  /*4d30*/  FFMA.FTZ R159, R159, UR20, -R179.reuse ;  /* 0x000000149f9f7c23 */ /* 0x100fe200080108b3 */
[--C-:B------:R-:W-:Y:S01]  /*4d40*/  FFMA.FTZ R190, R160, UR20, -R179.reuse ;  /* 0x00000014a0be7c23 */ /* 0x100fe200080108b3 */
[--C-:B------:R-:W-:Y:S01]  /*4d50*/  FFMA.FTZ R161, R161, UR20, -R179.reuse ;  /* 0x00000014a1a17c23 */ /* 0x100fe200080108b3 */
[----:B------:R-:W3:Y:S01]  /*4d60*/  MUFU.TANH R170, R170 ;  /* 0x000000aa00aa7308 */ /* 0x000ee20000002400 */
[----:B--2---:R-:W-:Y:S01]  /*4d70*/  FMNMX.FTZ R176, R169, R176, !PT ;  /* 0x000000b0a9b07209 */ /* 0x004fe20007810000 */
[----:B------:R-:W-:-:S06]  /*4d80*/  FFMA.FTZ R192, R164, UR20, -R179 ;  /* 0x00000014a4c07c23 */ /* 0x000fcc00080108b3 */
[----:B------:R-:W2:Y:S01]  /*4d90*/  MUFU.TANH R172, R172 ;  /* 0x000000ac00ac7308 */ /* 0x000ea20000002400 */
[----:B-1----:R-:W-:Y:S01]  /*4da0*/  FMNMX.FTZ R177, R171, R176, !PT ;  /* 0x000000b0abb17209 */ /* 0x002fe20007810000 */
[----:B------:R-:W-:-:S06]  /*4db0*/  FFMA.FTZ R176, R152, UR20, -R179 ;  /* 0x0000001498b07c23 */ /* 0x000fcc00080108b3 */
[----:B------:R-:W1:Y:S01]  /*4dc0*/  MUFU.TANH R173, R173 ;  /* 0x000000ad00ad7308 */ /* 0x000e620000002400 */
[----:B---3--:R-:W-:-:S07]  /*4dd0*/  FMNMX.FTZ R177, R170, R177, !PT ;  /* 0x000000b1aab17209 */ /* 0x008fce0007810000 */
[----:B------:R-:W3:Y:S01]  /*4de0*/  MUFU.TANH R174, R174 ;  /* 0x000000ae00ae7308 */ /* 0x000ee20000002400 */
[----:B--2---:R-:W-:-:S07]  /*4df0*/  FMNMX.FTZ R4, R172, R177, !PT ;  /* 0x000000b1ac047209 */ /* 0x004fce0007810000 */
[----:B------:R2:W4:Y:S01]  /*4e00*/  MUFU.EX2 R175, R178 ;  /* 0x000000b200af7308 */ /* 0x0005220000000800 */
[----:B-1----:R-:W-:-:S07]  /*4e10*/  FMNMX.FTZ R177, R173, R4, !PT ;  /* 0x00000004adb17209 */ /* 0x002fce0007810000 */
[----:B------:R-:W1:Y:S01]  /*4e20*/  MUFU.EX2 R14, R14 ;  /* 0x0000000e000e7308 */ /* 0x000e620000000800 */
[----:B---3--:R-:W-:Y:S01]  /*4e30*/  FMNMX.FTZ R177, R174, R177, !PT ;  /* 0x000000b1aeb17209 */ /* 0x008fe20007810000 */
[----:B--2---:R-:W-:Y:S01]  /*4e40*/  FFMA.FTZ R178, R154, UR20, -R179 ;  /* 0x000000149ab27c23 */ /* 0x004fe200080108b3 */
[----:B------:R-:W-:-:S03]  /*4e50*/  IADD3 R179, -R17, RZ, RZ ;  /* 0x000000ff11b37210 */ /* 0x000fc60007ffe1ff */
[----:B------:R-:W2:Y:S01]  /*4e60*/  SHFL.BFLY PT, R4, R177, 0x2, 0x1f ;  /* 0x0c401f00b1047f89 */ /* 0x000ea200000e0000 */
[----:B------:R-:W-:Y:S01]  /*4e70*/  ISETP.NE.AND P3, PT, R16, R179, PT ;  /* 0x000000b31000720c */ /* 0x000fe20003f65270 */
[----:B------:R-:W3:Y:S01]  /*4e80*/  MUFU.EX2 R13, R13 ;  /* 0x0000000d000d7308 */ /* 0x000ee20000000800 */
[----:B------:R-:W-:Y:S01]  /*4e90*/  MOV R179, UR21 ;  /* 0x0000001500b37c02 */ /* 0x000fe20008000f00 */
[-C--:B----4-:R-:W-:Y:S01]  /*4ea0*/  FMUL.FTZ R24, R24, R175.reuse ;  /* 0x000000af18187220 */ /* 0x090fe20000410000 */
[-C--:B------:R-:W-:Y:S01]  /*4eb0*/  FMUL.FTZ R25, R25, R175.reuse ;  /* 0x000000af19197220 */ /* 0x080fe20000410000 */
[-C--:B------:R-:W-:Y:S01]  /*4ec0*/  FMUL.FTZ R28, R28, R175.reuse ;  /* 0x000000af1c1c7220 */ /* 0x080fe20000410000 */
[-C--:B------:R-:W-:Y:S01]  /*4ed0*/  FMUL.FTZ R29, R29, R175.reuse ;  /* 0x000000af1d1d7220 */ /* 0x080fe20000410000 */
[-C--:B------:R-:W-:Y:S01]  /*4ee0*/  FMUL.FTZ R32, R32, R175.reuse ;  /* 0x000000af20207220 */ /* 0x080fe20000410000 */
[-C--:B------:R-:W-:Y:S01]  /*4ef0*/  FMUL.FTZ R33, R33, R175.reuse ;  /* 0x000000af21217220 */ /* 0x080fe20000410000 */
[----:B------:R-:W-:Y:S01]  /*4f00*/  MUFU.EX2 R15, R15 ;  /* 0x0000000f000f7308 */ /* 0x000fe20000000800 */
[----:B-1----:R-:W-:Y:S01]  /*4f10*/  FFMA.FTZ R6, R175, R6, R14 ;  /* 0x00000006af067223 */ /* 0x002fe2000001000e */
[-C--:B------:R-:W-:Y:S01]  /*4f20*/  FMUL.FTZ R36, R36, R175.reuse ;  /* 0x000000af24247220 */ /* 0x080fe20000410000 */
[----:B------:R-:W-:Y:S01]  /*4f30*/  FMUL.FTZ R37, R37, R175 ;  /* 0x000000af25257220 */ /* 0x000fe20000410000 */
[----:B------:R-:W-:-:S02]  /*4f40*/  @!P3 IMAD R154, R179, 0x40, R2 ;  /* 0x00000040b39ab824 */ /* 0x000fc400078e0202 */
[-C--:B------:R-:W-:Y:S01]  /*4f50*/  FMUL.FTZ R40, R40, R175.reuse ;  /* 0x000000af28287220 */ /* 0x080fe20000410000 */
[-C--:B------:R-:W-:Y:S01]  /*4f60*/  FMUL.FTZ R41, R41, R175.reuse ;  /* 0x000000af29297220 */ /* 0x080fe20000410000 */
[-C--:B------:R-:W-:Y:S01]  /*4f70*/  FMUL.FTZ R44, R44, R175.reuse ;  /* 0x000000af2c2c7220 */ /* 0x080fe20000410000 */
[----:B------:R-:W-:Y:S01]  /*4f80*/  MUFU.EX2 R20, R20 ;  /* 0x0000001400147308 */ /* 0x000fe20000000800 */
[----:B---3--:R-:W-:Y:S01]  /*4f90*/  FADD.FTZ R6, R13, R6 ;  /* 0x000000060d067221 */ /* 0x008fe20000010000 */
[----:B------:R-:W-:Y:S01]  /*4fa0*/  @!P3 LEA R154, R154, UR46, 0x2 ;  /* 0x0000002e9a9abc11 */ /* 0x000fe2000f8e10ff */
[-C--:B------:R-:W-:Y:S01]  /*4fb0*/  FMUL.FTZ R45, R45, R175.reuse ;  /* 0x000000af2d2d7220 */ /* 0x080fe20000410000 */
[-C--:B------:R-:W-:Y:S01]  /*4fc0*/  FMUL.FTZ R48, R48, R175.reuse ;  /* 0x000000af30307220 */ /* 0x080fe20000410000 */
[-C--:B------:R-:W-:Y:S01]  /*4fd0*/  FMUL.FTZ R49, R49, R175.reuse ;  /* 0x000000af31317220 */ /* 0x080fe20000410000 */
[----:B--2---:R-:W-:Y:S01]  /*4fe0*/  FMNMX.FTZ R152, R177, R4, !PT ;  /* 0x00000004b1987209 */ /* 0x004fe20007810000 */
[-C--:B------:R-:W-:Y:S01]  /*4ff0*/  FMUL.FTZ R52, R52, R175.reuse ;  /* 0x000000af34347220 */ /* 0x080fe20000410000 */
[----:B------:R-:W-:Y:S01]  /*5000*/  MUFU.EX2 R21, R21 ;  /* 0x0000001500157308 */ /* 0x000fe20000000800 */
[-C--:B------:R-:W-:Y:S01]  /*5010*/  FMUL.FTZ R53, R53, R175.reuse ;  /* 0x000000af35357220 */ /* 0x080fe20000410000 */
[-C--:B------:R-:W-:Y:S01]  /*5020*/  FMUL.FTZ R56, R56, R175.reuse ;  /* 0x000000af38387220 */ /* 0x080fe20000410000 */
[----:B------:R-:W1:Y:S01]  /*5030*/  SHFL.BFLY PT, R177, R152, 0x1, 0x1f ;  /* 0x0c201f0098b17f89 */ /* 0x000e6200000e0000 */
[-C--:B------:R-:W-:Y:S01]  /*5040*/  FMUL.FTZ R57, R57, R175.reuse ;  /* 0x000000af39397220 */ /* 0x080fe20000410000 */
[-C--:B------:R-:W-:Y:S01]  /*5050*/  FMUL.FTZ R60, R60, R175.reuse ;  /* 0x000000af3c3c7220 */ /* 0x080fe20000410000 */
[-C--:B------:R-:W-:Y:S01]  /*5060*/  FMUL.FTZ R61, R61, R175.reuse ;  /* 0x000000af3d3d7220 */ /* 0x080fe20000410000 */
[-C--:B------:R-:W-:Y:S01]  /*5070*/  FMUL.FTZ R64, R64, R175.reuse ;  /* 0x000000af40407220 */ /* 0x080fe20000410000 */
[----:B------:R-:W2:Y:S01]  /*5080*/  MUFU.EX2 R176, R176 ;  /* 0x000000b000b07308 */ /* 0x000ea20000000800 */
[-C--:B------:R-:W-:Y:S01]  /*5090*/  FMUL.FTZ R65, R65, R175.reuse ;  /* 0x000000af41417220 */ /* 0x080fe20000410000 */
[-C--:B------:R-:W-:Y:S01]  /*50a0*/  FMUL.FTZ R68, R68, R175.reuse ;  /* 0x000000af44447220 */ /* 0x080fe20000410000 */
[-C--:B------:R-:W-:Y:S01]  /*50b0*/  FMUL.FTZ R69, R69, R175.reuse ;  /* 0x000000af45457220 */ /* 0x080fe20000410000 */
[-C--:B------:R-:W-:Y:S01]  /*50c0*/  FMUL.FTZ R72, R72, R175.reuse ;  /* 0x000000af48487220 */ /* 0x080fe20000410000 */
[-C--:B------:R-:W-:Y:S01]  /*50d0*/  FMUL.FTZ R73, R73, R175.reuse ;  /* 0x000000af49497220 */ /* 0x080fe20000410000 */
[-C--:B------:R-:W-:Y:S01]  /*50e0*/  FMUL.FTZ R76, R76, R175.reuse ;  /* 0x000000af4c4c7220 */ /* 0x080fe20000410000 */
[-C--:B------:R-:W-:Y:S01]  /*50f0*/  FMUL.FTZ R77, R77, R175.reuse ;  /* 0x000000af4d4d7220 */ /* 0x080fe20000410000 */
[----:B------:R-:W-:Y:S01]  /*5100*/  MUFU.EX2 R153, R153 ;  /* 0x0000009900997308 */ /* 0x000fe20000000800 */
[-C--:B------:R-:W-:Y:S01]  /*5110*/  FMUL.FTZ R80, R80, R175.reuse ;  /* 0x000000af50507220 */ /* 0x080fe20000410000 */
[-C--:B------:R-:W-:Y:S01]  /*5120*/  FMUL.FTZ R81, R81, R175.reuse ;  /* 0x000000af51517220 */ /* 0x080fe20000410000 */
[-C--:B------:R-:W-:Y:S01]  /*5130*/  FMUL.FTZ R84, R84, R175.reuse ;  /* 0x000000af54547220 */ /* 0x080fe20000410000 */
[-C--:B------:R-:W-:Y:S01]  /*5140*/  FMUL.FTZ R85, R85, R175.reuse ;  /* 0x000000af55557220 */ /* 0x080fe20000410000 */
[-C--:B------:R-:W-:Y:S01]  /*5150*/  FMUL.FTZ R88, R88, R175.reuse ;  /* 0x000000af58587220 */ /* 0x080fe20000410000 */
[-C--:B------:R-:W-:Y:S01]  /*5160*/  FMUL.FTZ R89, R89, R175.reuse ;  /* 0x000000af59597220 */ /* 0x080fe20000410000 */
[----:B------:R-:W-:Y:S01]  /*5170*/  FMUL.FTZ R92, R92, R175 ;  /* 0x000000af5c5c7220 */ /* 0x000fe20000410000 */
[----:B------:R-:W3:Y:S01]  /*5180*/  MUFU.EX2 R178, R178 ;  /* 0x000000b200b27308 */ /* 0x000ee20000000800 */
[----:B--2---:R-:W-:Y:S01]  /*5190*/  F2FP.BF16.F32.PACK_AB R156, R176, R21 ;  /* 0x00000015b09c723e */ /* 0x004fe200000010ff */
[----:B------:R-:W-:Y:S01]  /*51a0*/  FMUL.FTZ R93, R93, R175 ;  /* 0x000000af5d5d7220 */ /* 0x000fe20000410000 */
[----:B-1----:R-:W-:Y:S01]  /*51b0*/  FMNMX.FTZ R4, R152, R177, !PT ;  /* 0x000000b198047209 */ /* 0x002fe20007810000 */
[-C--:B------:R-:W-:Y:S01]  /*51c0*/  FMUL.FTZ R96, R96, R175.reuse ;  /* 0x000000af60607220 */ /* 0x080fe20000410000 */
[-C--:B------:R-:W-:Y:S01]  /*51d0*/  FMUL.FTZ R97, R97, R175.reuse ;  /* 0x000000af61617220 */ /* 0x080fe20000410000 */
[-C--:B------:R-:W-:Y:S01]  /*51e0*/  FMUL.FTZ R100, R100, R175.reuse ;  /* 0x000000af64647220 */ /* 0x080fe20000410000 */
[-C--:B------:R-:W-:Y:S01]  /*51f0*/  FMUL.FTZ R101, R101, R175.reuse ;  /* 0x000000af65657220 */ /* 0x080fe20000410000 */
[C---:B------:R-:W-:Y:S01]  /*5200*/  FADD.FTZ R9, -R4.reuse, R9 ;  /* 0x0000000904097221 */ /* 0x040fe20000010100 */
[----:B------:R-:W-:Y:S01]  /*5210*/  FMUL.FTZ R177, R4, UR20 ;  /* 0x0000001404b17c20 */ /* 0x000fe20008410000 */
[----:B------:R-:W-:Y:S01]  /*5220*/  MUFU.EX2 R155, R155 ;  /* 0x0000009b009b7308 */ /* 0x000fe20000000800 */
[-C--:B------:R-:W-:Y:S01]  /*5230*/  FMUL.FTZ R104, R104, R175.reuse ;  /* 0x000000af68687220 */ /* 0x080fe20000410000 */
[----:B------:R-:W-:Y:S01]  /*5240*/  FMUL.FTZ R188, R9, UR20 ;  /* 0x0000001409bc7c20 */ /* 0x000fe20008410000 */
[--C-:B------:R-:W-:Y:S01]  /*5250*/  FFMA.FTZ R9, R8, UR20, -R177.reuse ;  /* 0x0000001408097c23 */ /* 0x100fe200080108b1 */
[--C-:B------:R-:W-:Y:S01]  /*5260*/  FFMA.FTZ R8, R10, UR20, -R177.reuse ;  /* 0x000000140a087c23 */ /* 0x100fe200080108b1 */
[--C-:B------:R-:W-:Y:S01]  /*5270*/  FFMA.FTZ R10, R11, UR20, -R177.reuse ;  /* 0x000000140b0a7c23 */ /* 0x100fe200080108b1 */
[--C-:B------:R-:W-:Y:S01]  /*5280*/  FFMA.FTZ R11, R12, UR20, -R177.reuse ;  /* 0x000000140c0b7c23 */ /* 0x100fe200080108b1 */
[--C-:B------:R-:W-:Y:S01]  /*5290*/  FFMA.FTZ R12, R162, UR20, -R177.reuse ;  /* 0x00000014a20c7c23 */ /* 0x100fe200080108b1 */
[----:B------:R-:W-:Y:S01]  /*52a0*/  MUFU.EX2 R188, R188 ;  /* 0x000000bc00bc7308 */ /* 0x000fe20000000800 */
[--C-:B------:R-:W-:Y:S01]  /*52b0*/  FFMA.FTZ R163, R163, UR20, -R177.reuse ;  /* 0x00000014a3a37c23 */ /* 0x100fe200080108b1 */
[--C-:B------:R-:W-:Y:S01]  /*52c0*/  FFMA.FTZ R165, R165, UR20, -R177.reuse ;  /* 0x00000014a5a57c23 */ /* 0x100fe200080108b1 */
[--C-:B------:R-:W-:Y:S01]  /*52d0*/  FFMA.FTZ R194, R166, UR20, -R177.reuse ;  /* 0x00000014a6c27c23 */ /* 0x100fe200080108b1 */
[--C-:B------:R-:W-:Y:S01]  /*52e0*/  FFMA.FTZ R167, R167, UR20, -R177.reuse ;  /* 0x00000014a7a77c23 */ /* 0x100fe200080108b1 */
[--C-:B------:R-:W-:Y:S01]  /*52f0*/  FFMA.FTZ R196, R168, UR20, -R177.reuse ;  /* 0x00000014a8c47c23 */ /* 0x100fe200080108b1 */
[--C-:B------:R-:W-:Y:S01]  /*5300*/  FFMA.FTZ R169, R169, UR20, -R177.reuse ;  /* 0x00000014a9a97c23 */ /* 0x100fe200080108b1 */
[--C-:B------:R-:W-:Y:S01]  /*5310*/  FFMA.FTZ R171, R171, UR20, -R177.reuse ;  /* 0x00000014abab7c23 */ /* 0x100fe200080108b1 */
[----:B------:R-:W1:Y:S01]  /*5320*/  MUFU.EX2 R9, R9 ;  /* 0x0000000900097308 */ /* 0x000e620000000800 */
[--C-:B------:R-:W-:Y:S01]  /*5330*/  FFMA.FTZ R170, R170, UR20, -R177.reuse ;  /* 0x00000014aaaa7c23 */ /* 0x100fe200080108b1 */
[--C-:B------:R-:W-:Y:S01]  /*5340*/  FFMA.FTZ R172, R172, UR20, -R177.reuse ;  /* 0x00000014acac7c23 */ /* 0x100fe200080108b1 */
[--C-:B------:R-:W-:Y:S01]  /*5350*/  FFMA.FTZ R173, R173, UR20, -R177.reuse ;  /* 0x00000014adad7c23 */ /* 0x100fe200080108b1 */
[----:B------:R-:W-:Y:S01]  /*5360*/  FFMA.FTZ R174, R174, UR20, -R177 ;  /* 0x00000014aeae7c23 */ /* 0x000fe200080108b1 */
[----:B------:R-:W-:Y:S01]  /*5370*/  FADD.FTZ R177, R15, R6 ;  /* 0x000000060fb17221 */ /* 0x000fe20000010000 */
[----:B------:R-:W-:Y:S01]  /*5380*/  MOV R168, UR23 ;  /* 0x0000001700a87c02 */ /* 0x000fe20008000f00 */
[-C--:B------:R-:W-:Y:S01]  /*5390*/  FMUL.FTZ R105, R105, R175.reuse ;  /* 0x000000af69697220 */ /* 0x080fe20000410000 */
[----:B------:R-:W2:Y:S01]  /*53a0*/  MUFU.EX2 R8, R8 ;  /* 0x0000000800087308 */ /* 0x000ea20000000800 */
[----:B------:R-:W-:Y:S01]  /*53b0*/  FADD.FTZ R6, R20, R177 ;  /* 0x000000b114067221 */ /* 0x000fe20000010000 */
[----:B------:R-:W-:Y:S01]  /*53c0*/  @!P1 IADD3 R152, R168, 0x28c40, RZ ;  /* 0x00028c40a8989810 */ /* 0x000fe20007ffe0ff */
[----:B------:R-:W-:Y:S01]  /*53d0*/  FMUL.FTZ R108, R108, R175 ;  /* 0x000000af6c6c7220 */ /* 0x000fe20000410000 */
[----:B---3--:R-:W-:Y:S01]  /*53e0*/  F2FP.BF16.F32.PACK_AB R158, R178, R153 ;  /* 0x00000099b29e723e */ /* 0x008fe200000010ff */
[----:B------:R-:W-:Y:S01]  /*53f0*/  FADD.FTZ R177, R21, R6 ;  /* 0x0000000615b17221 */ /* 0x000fe20000010000 */
[----:B------:R-:W-:Y:S01]  /*5400*/  @!P1 PRMT R152, RZ, 0x654, R152 ;  /* 0x00000654ff989816 */ /* 0x000fe20000000098 */
[----:B------:R-:W-:Y:S01]  /*5410*/  FMUL.FTZ R109, R109, R175 ;  /* 0x000000af6d6d7220 */ /* 0x000fe20000410000 */
[----:B------:R-:W3:Y:S01]  /*5420*/  MUFU.EX2 R10, R10 ;  /* 0x0000000a000a7308 */ /* 0x000ee20000000800 */
[----:B-1----:R-:W-:Y:S01]  /*5430*/  FFMA.FTZ R5, R188, R5, R9 ;  /* 0x00000005bc057223 */ /* 0x002fe20000010009 */
[----:B------:R1:W-:Y:S01]  /*5440*/  @!P1 SYNCS.ARRIVE.TRANS64.RED.A1T0 RZ, [R152+URZ], RZ ;  /* 0x000000ff98ff99a7 */ /* 0x0003e2000810043f */
[----:B------:R-:W-:Y:S01]  /*5450*/  @!P3 STS [R154+0x28800], R175 ;  /* 0x028800af9a00b388 */ /* 0x000fe20000000800 */
[-C--:B------:R-:W-:Y:S01]  /*5460*/  FMUL.FTZ R112, R112, R175.reuse ;  /* 0x000000af70707220 */ /* 0x080fe20000410000 */
[-C--:B------:R-:W-:Y:S01]  /*5470*/  FMUL.FTZ R113, R113, R175.reuse ;  /* 0x000000af71717220 */ /* 0x080fe20000410000 */
[-C--:B------:R-:W-:Y:S01]  /*5480*/  FMUL.FTZ R116, R116, R175.reuse ;  /* 0x000000af74747220 */ /* 0x080fe20000410000 */
[----:B------:R4:W-:Y:S01]  /*5490*/  @!P3 STS [R154+0x28820], R188 ;  /* 0x028820bc9a00b388 */ /* 0x0009e20000000800 */
[----:B------:R-:W5:Y:S01]  /*54a0*/  MUFU.EX2 R11, R11 ;  /* 0x0000000b000b7308 */ /* 0x000f620000000800 */
[----:B--2---:R-:W-:Y:S01]  /*54b0*/  FADD.FTZ R5, R8, R5 ;  /* 0x0000000508057221 */ /* 0x004fe20000010000 */
[----:B-1----:R-:W-:Y:S01]  /*54c0*/  FADD.FTZ R152, R176, R177 ;  /* 0x000000b1b0987221 */ /* 0x002fe20000010000 */
[-C--:B------:R-:W-:Y:S01]  /*54d0*/  FMUL.FTZ R117, R117, R175.reuse ;  /* 0x000000af75757220 */ /* 0x080fe20000410000 */
[-C--:B------:R-:W-:Y:S01]  /*54e0*/  FMUL.FTZ R120, R120, R175.reuse ;  /* 0x000000af78787220 */ /* 0x080fe20000410000 */
[----:B------:R-:W-:Y:S01]  /*54f0*/  FMUL.FTZ R121, R121, R175 ;  /* 0x000000af79797220 */ /* 0x000fe20000410000 */
[----:B------:R-:W-:Y:S01]  /*5500*/  FADD.FTZ R177, R153, R152 ;  /* 0x0000009899b17221 */ /* 0x000fe20000010000 */
[----:B------:R-:W-:Y:S01]  /*5510*/  F2FP.BF16.F32.PACK_AB R153, R8, R9 ;  /* 0x000000090899723e */ /* 0x000fe200000010ff */
[----:B------:R-:W1:Y:S01]  /*5520*/  MUFU.EX2 R12, R12 ;  /* 0x0000000c000c7308 */ /* 0x000e620000000800 */
[----:B---3--:R-:W-:Y:S01]  /*5530*/  FADD.FTZ R6, R10, R5 ;  /* 0x000000050a067221 */ /* 0x008fe20000010000 */
[----:B------:R-:W-:Y:S01]  /*5540*/  FADD.FTZ R152, R178, R177 ;  /* 0x000000b1b2987221 */ /* 0x000fe20000010000 */
[----:B----4-:R-:W-:Y:S01]  /*5550*/  F2FP.BF16.F32.PACK_AB R154, R20, R15 ;  /* 0x0000000f149a723e */ /* 0x010fe200000010ff */
[-C--:B------:R-:W-:Y:S01]  /*5560*/  FMUL.FTZ R124, R124, R175.reuse ;  /* 0x000000af7c7c7220 */ /* 0x080fe20000410000 */
[-C--:B------:R-:W-:Y:S01]  /*5570*/  FMUL.FTZ R125, R125, R175.reuse ;  /* 0x000000af7d7d7220 */ /* 0x080fe20000410000 */
[----:B------:R-:W-:Y:S01]  /*5580*/  FADD.FTZ R177, R155, R152 ;  /* 0x000000989bb17221 */ /* 0x000fe20000010000 */
[-C--:B------:R-:W-:Y:S01]  /*5590*/  FMUL.FTZ R128, R128, R175.reuse ;  /* 0x000000af80807220 */ /* 0x080fe20000410000 */
[----:B------:R-:W2:Y:S01]  /*55a0*/  MUFU.EX2 R163, R163 ;  /* 0x000000a300a37308 */ /* 0x000ea20000000800 */
[----:B-----5:R-:W-:Y:S01]  /*55b0*/  FADD.FTZ R5, R11, R6 ;  /* 0x000000060b057221 */ /* 0x020fe20000010000 */
[-C--:B------:R-:W-:Y:S01]  /*55c0*/  FMUL.FTZ R129, R129, R175.reuse ;  /* 0x000000af81817220 */ /* 0x080fe20000410000 */
[-C--:B------:R-:W-:Y:S01]  /*55d0*/  FMUL.FTZ R132, R132, R175.reuse ;  /* 0x000000af84847220 */ /* 0x080fe20000410000 */
[-C--:B------:R-:W-:Y:S01]  /*55e0*/  FMUL.FTZ R133, R133, R175.reuse ;  /* 0x000000af85857220 */ /* 0x080fe20000410000 */
[-C--:B------:R-:W-:Y:S01]  /*55f0*/  FMUL.FTZ R136, R136, R175.reuse ;  /* 0x000000af88887220 */ /* 0x080fe20000410000 */
[-C--:B------:R-:W-:Y:S01]  /*5600*/  FMUL.FTZ R137, R137, R175.reuse ;  /* 0x000000af89897220 */ /* 0x080fe20000410000 */
[-C--:B------:R-:W-:Y:S01]  /*5610*/  FMUL.FTZ R140, R140, R175.reuse ;  /* 0x000000af8c8c7220 */ /* 0x080fe20000410000 */
[----:B------:R-:W3:Y:S01]  /*5620*/  MUFU.EX2 R165, R165 ;  /* 0x000000a500a57308 */ /* 0x000ee20000000800 */
[----:B-1----:R-:W-:Y:S01]  /*5630*/  FADD.FTZ R6, R12, R5 ;  /* 0x000000050c067221 */ /* 0x002fe20000010000 */
[-C--:B------:R-:W-:Y:S01]  /*5640*/  FMUL.FTZ R141, R141, R175.reuse ;  /* 0x000000af8d8d7220 */ /* 0x080fe20000410000 */
[-C--:B------:R-:W-:Y:S01]  /*5650*/  FMUL.FTZ R144, R144, R175.reuse ;  /* 0x000000af90907220 */ /* 0x080fe20000410000 */
[-C--:B------:R-:W-:Y:S01]  /*5660*/  FMUL.FTZ R145, R145, R175.reuse ;  /* 0x000000af91917220 */ /* 0x080fe20000410000 */
[-C--:B------:R-:W-:Y:S01]  /*5670*/  FMUL.FTZ R148, R148, R175.reuse ;  /* 0x000000af94947220 */ /* 0x080fe20000410000 */
[----:B------:R-:W-:Y:S01]  /*5680*/  FMUL.FTZ R149, R149, R175 ;  /* 0x000000af95957220 */ /* 0x000fe20000410000 */
[-C--:B------:R-:W-:Y:S01]  /*5690*/  FMUL.FTZ R26, R26, R188.reuse ;  /* 0x000000bc1a1a7220 */ /* 0x080fe20000410000 */
[----:B------:R-:W1:Y:S01]  /*56a0*/  MUFU.EX2 R194, R194 ;  /* 0x000000c200c27308 */ /* 0x000e620000000800 */
[----:B--2---:R-:W-:Y:S01]  /*56b0*/  FADD.FTZ R6, R163, R6 ;  /* 0x00000006a3067221 */ /* 0x004fe20000010000 */
[-C--:B------:R-:W-:Y:S01]  /*56c0*/  FMUL.FTZ R27, R27, R188.reuse ;  /* 0x000000bc1b1b7220 */ /* 0x080fe20000410000 */
[-C--:B------:R-:W-:Y:S01]  /*56d0*/  FMUL.FTZ R30, R30, R188.reuse ;  /* 0x000000bc1e1e7220 */ /* 0x080fe20000410000 */
[-C--:B------:R-:W-:Y:S01]  /*56e0*/  FMUL.FTZ R31, R31, R188.reuse ;  /* 0x000000bc1f1f7220 */ /* 0x080fe20000410000 */
[-C--:B------:R-:W-:Y:S01]  /*56f0*/  FMUL.FTZ R34, R34, R188.reuse ;  /* 0x000000bc22227220 */ /* 0x080fe20000410000 */
[-C--:B------:R-:W-:Y:S01]  /*5700*/  FMUL.FTZ R35, R35, R188.reuse ;  /* 0x000000bc23237220 */ /* 0x080fe20000410000 */
[-C--:B------:R-:W-:Y:S01]  /*5710*/  FMUL.FTZ R38, R38, R188.reuse ;  /* 0x000000bc26267220 */ /* 0x080fe20000410000 */
[----:B------:R-:W2:Y:S01]  /*5720*/  MUFU.EX2 R180, R180 ;  /* 0x000000b400b47308 */ /* 0x000ea20000000800 */
[----:B---3--:R-:W-:Y:S01]  /*5730*/  FADD.FTZ R5, R165, R6 ;  /* 0x00000006a5057221 */ /* 0x008fe20000010000 */
        /* <DEDUP_REMOVED lines=12> */
[-C--:B------:R-:W-:Y:S01]  /*5800*/  FMUL.FTZ R59, R59, R188.reuse ;  /* 0x000000bc3b3b7220 */ /* 0x080fe20000410000 */
[-C--:B------:R-:W-:Y:S01]  /*5810*/  FMUL.FTZ R62, R62, R188.reuse ;  /* 0x000000bc3e3e7220 */ /* 0x080fe20000410000 */
[----:B------:R-:W1:Y:S01]  /*5820*/  MUFU.EX2 R157, R157 ;  /* 0x0000009d009d7308 */ /* 0x000e620000000800 */
[C---:B--2---:R-:W-:Y:S01]  /*5830*/  FADD.FTZ R152, R180.reuse, R177 ;  /* 0x000000b1b4987221 */ /* 0x044fe20000010000 */
[----:B------:R-:W-:Y:S01]  /*5840*/  F2FP.BF16.F32.PACK_AB R160, R180, R155 ;  /* 0x0000009bb4a0723e */ /* 0x000fe200000010ff */
[----:B------:R-:W-:Y:S01]  /*5850*/  FMUL.FTZ R63, R63, R188 ;  /* 0x000000bc3f3f7220 */ /* 0x000fe20000410000 */
[----:B------:R-:W-:Y:S01]  /*5860*/  F2FP.BF16.F32.PACK_AB R155, R11, R10 ;  /* 0x0000000a0b9b723e */ /* 0x000fe200000010ff */
        /* <DEDUP_REMOVED lines=10> */
[----:B------:R-:W-:Y:S01]  /*5910*/  FMUL.FTZ R82, R82, R188 ;  /* 0x000000bc52527220 */ /* 0x000fe20000410000 */
[----:B------:R-:W3:Y:S01]  /*5920*/  MUFU.EX2 R182, R182 ;  /* 0x000000b600b67308 */ /* 0x000ee20000000800 */
[----:B-1----:R-:W-:Y:S01]  /*5930*/  FADD.FTZ R177, R157, R152 ;  /* 0x000000989db17221 */ /* 0x002fe20000010000 */
[----:B------:R-:W-:Y:S01]  /*5940*/  F2FP.BF16.F32.PACK_AB R152, R13, R14 ;  /* 0x0000000e0d98723e */ /* 0x000fe200000010ff */
[----:B------:R-:W-:Y:S01]  /*5950*/  BAR.SYNC.DEFER_BLOCKING 0xf, 0x100 ;  /* 0x03c4000000007b1d */ /* 0x000fe20000010000 */
[-C--:B------:R-:W-:Y:S01]  /*5960*/  FMUL.FTZ R83, R83, R188.reuse ;  /* 0x000000bc53537220 */ /* 0x080fe20000410000 */
[-C--:B------:R-:W-:Y:S01]  /*5970*/  FMUL.FTZ R86, R86, R188.reuse ;  /* 0x000000bc56567220 */ /* 0x080fe20000410000 */
[-C--:B------:R-:W-:Y:S01]  /*5980*/  FMUL.FTZ R87, R87, R188.reuse ;  /* 0x000000bc57577220 */ /* 0x080fe20000410000 */
[-C--:B------:R-:W-:Y:S01]  /*5990*/  FMUL.FTZ R90, R90, R188.reuse ;  /* 0x000000bc5a5a7220 */ /* 0x080fe20000410000 */
        /* <DEDUP_REMOVED lines=10> */
[C---:B---3--:R-:W-:Y:S01]  /*5a40*/  FADD.FTZ R14, R182.reuse, R177 ;  /* 0x000000b1b60e7221 */ /* 0x048fe20000010000 */
[----:B------:R-:W-:Y:S01]  /*5a50*/  F2FP.BF16.F32.PACK_AB R162, R182, R157 ;  /* 0x0000009db6a2723e */ /* 0x000fe200000010ff */
[----:B------:R-:W-:Y:S01]  /*5a60*/  FMUL.FTZ R106, R106, R188 ;  /* 0x000000bc6a6a7220 */ /* 0x000fe20000410000 */
[----:B------:R-:W-:Y:S01]  /*5a70*/  F2FP.BF16.F32.PACK_AB R157, R163, R12 ;  /* 0x0000000ca39d723e */ /* 0x000fe200000010ff */
[-C--:B------:R-:W-:Y:S01]  /*5a80*/  FMUL.FTZ R107, R107, R188.reuse ;  /* 0x000000bc6b6b7220 */ /* 0x080fe20000410000 */
[-C--:B------:R-:W-:Y:S01]  /*5a90*/  FMUL.FTZ R110, R110, R188.reuse ;  /* 0x000000bc6e6e7220 */ /* 0x080fe20000410000 */
[-C--:B------:R-:W-:Y:S01]  /*5aa0*/  FMUL.FTZ R111, R111, R188.reuse ;  /* 0x000000bc6f6f7220 */ /* 0x080fe20000410000 */
[----:B------:R-:W3:Y:S01]  /*5ab0*/  MUFU.EX2 R198, R171 ;  /* 0x000000ab00c67308 */ /* 0x000ee20000000800 */
[----:B-1----:R-:W-:Y:S01]  /*5ac0*/  FADD.FTZ R5, R169, R6 ;  /* 0x00000006a9057221 */ /* 0x002fe20000010000 */
[----:B------:R1:W-:Y:S01]  /*5ad0*/  STSM.16.M88.4 [R19+0x26800], R152 ;  /* 0x0268009813007844 */ /* 0x0003e20000000200 */
[-C--:B------:R-:W-:Y:S01]  /*5ae0*/  FMUL.FTZ R114, R114, R188.reuse ;  /* 0x000000bc72727220 */ /* 0x080fe20000410000 */
[-C--:B------:R-:W-:Y:S01]  /*5af0*/  FMUL.FTZ R115, R115, R188.reuse ;  /* 0x000000bc73737220 */ /* 0x080fe20000410000 */
[-C--:B------:R-:W-:Y:S01]  /*5b00*/  FMUL.FTZ R118, R118, R188.reuse ;  /* 0x000000bc76767220 */ /* 0x080fe20000410000 */
[-C--:B------:R-:W-:Y:S01]  /*5b10*/  FMUL.FTZ R119, R119, R188.reuse ;  /* 0x000000bc77777220 */ /* 0x080fe20000410000 */
[-C--:B------:R-:W-:Y:S01]  /*5b20*/  FMUL.FTZ R122, R122, R188.reuse ;  /* 0x000000bc7a7a7220 */ /* 0x080fe20000410000 */
[----:B------:R-:W4:Y:S01]  /*5b30*/  MUFU.EX2 R190, R190 ;  /* 0x000000be00be7308 */ /* 0x000f220000000800 */
        /* <DEDUP_REMOVED lines=10> */
[-C--:B------:R-:W-:Y:S01]  /*5be0*/  FMUL.FTZ R135, R135, R188.reuse ;  /* 0x000000bc87877220 */ /* 0x080fe20000410000 */
[-C--:B------:R-:W-:Y:S01]  /*5bf0*/  FMUL.FTZ R138, R138, R188.reuse ;  /* 0x000000bc8a8a7220 */ /* 0x080fe20000410000 */
[-C--:B------:R-:W-:Y:S01]  /*5c00*/  FMUL.FTZ R139, R139, R188.reuse ;  /* 0x000000bc8b8b7220 */ /* 0x080fe20000410000 */
[-C--:B------:R-:W-:Y:S01]  /*5c10*/  FMUL.FTZ R142, R142, R188.reuse ;  /* 0x000000bc8e8e7220 */ /* 0x080fe20000410000 */
[-C--:B------:R-:W-:Y:S01]  /*5c20*/  FMUL.FTZ R143, R143, R188.reuse ;  /* 0x000000bc8f8f7220 */ /* 0x080fe20000410000 */
[----:B------:R-:W3:Y:S01]  /*5c30*/  MUFU.EX2 R161, R161 ;  /* 0x000000a100a17308 */ /* 0x000ee20000000800 */
[C---:B----4-:R-:W-:Y:S01]  /*5c40*/  FADD.FTZ R6, R190.reuse, R13 ;  /* 0x0000000dbe067221 */ /* 0x050fe20000010000 */
[----:B------:R-:W-:Y:S01]  /*5c50*/  F2FP.BF16.F32.PACK_AB R164, R190, R159 ;  /* 0x0000009fbea4723e */ /* 0x000fe200000010ff */
[-C--:B------:R-:W-:Y:S01]  /*5c60*/  FMUL.FTZ R146, R146, R188.reuse ;  /* 0x000000bc92927220 */ /* 0x080fe20000410000 */
[----:B------:R-:W-:Y:S01]  /*5c70*/  F2FP.BF16.F32.PACK_AB R159, R194, R165 ;  /* 0x000000a5c29f723e */ /* 0x000fe200000010ff */
[-C--:B------:R-:W-:Y:S01]  /*5c80*/  FMUL.FTZ R147, R147, R188.reuse ;  /* 0x000000bc93937220 */ /* 0x080fe20000410000 */
[-C--:B------:R-:W-:Y:S01]  /*5c90*/  FMUL.FTZ R150, R150, R188.reuse ;  /* 0x000000bc96967220 */ /* 0x080fe20000410000 */
[----:B------:R-:W-:Y:S01]  /*5ca0*/  FMUL.FTZ R151, R151, R188 ;  /* 0x000000bc97977220 */ /* 0x000fe20000410000 */
[----:B------:R-:W4:Y:S01]  /*5cb0*/  MUFU.EX2 R192, R192 ;  /* 0x000000c000c07308 */ /* 0x000f220000000800 */
[----:B--2---:R-:W-:Y:S01]  /*5cc0*/  FADD.FTZ R14, R170, R5 ;  /* 0x00000005aa0e7221 */ /* 0x004fe20000010000 */
[----:B------:R1:W-:Y:S06]  /*5cd0*/  STSM.16.M88.4 [R23], R156 ;  /* 0x0000009c17007844 */ /* 0x0003ec0000000200 */
[----:B------:R-:W2:Y:S01]  /*5ce0*/  MUFU.EX2 R171, R172 ;  /* 0x000000ac00ab7308 */ /* 0x000ea20000000800 */
[----:B---3--:R-:W-:-:S07]  /*5cf0*/  FADD.FTZ R13, R161, R6 ;  /* 0x00000006a10d7221 */ /* 0x008fce0000010000 */
[----:B------:R-:W3:Y:S01]  /*5d00*/  MUFU.EX2 R173, R173 ;  /* 0x000000ad00ad7308 */ /* 0x000ee20000000800 */
[C---:B----4-:R-:W-:Y:S01]  /*5d10*/  F2FP.BF16.F32.PACK_AB R166, R192.reuse, R161 ;  /* 0x000000a1c0a6723e */ /* 0x050fe200000010ff */
[----:B------:R-:W-:Y:S01]  /*5d20*/  FADD.FTZ R6, R192, R13 ;  /* 0x0000000dc0067221 */ /* 0x000fe20000010000 */
[----:B------:R-:W-:-:S05]  /*5d30*/  F2FP.BF16.F32.PACK_AB R161, R196, R167 ;  /* 0x000000a7c4a1723e */ /* 0x000fca00000010ff */
[----:B------:R-:W4:Y:S01]  /*5d40*/  MUFU.EX2 R174, R174 ;  /* 0x000000ae00ae7308 */ /* 0x000f220000000800 */
[C---:B--2---:R-:W-:Y:S01]  /*5d50*/  FADD.FTZ R14, R171.reuse, R14 ;  /* 0x0000000eab0e7221 */ /* 0x044fe20000010000 */
[----:B------:R-:W-:Y:S01]  /*5d60*/  F2FP.BF16.F32.PACK_AB R165, R171, R170 ;  /* 0x000000aaaba5723e */ /* 0x000fe200000010ff */
[----:B------:R1:W-:Y:S02]  /*5d70*/  STSM.16.M88.4 [R18], R160 ;  /* 0x000000a012007844 */ /* 0x0003e40000000200 */
[----:B---3--:R-:W-:Y:S01]  /*5d80*/  FADD.FTZ R5, R173, R14 ;  /* 0x0000000ead057221 */ /* 0x008fe20000010000 */
[----:B----4-:R-:W-:-:S03]  /*5d90*/  F2FP.BF16.F32.PACK_AB R167, R174, R173 ;  /* 0x000000adaea7723e */ /* 0x010fc600000010ff */
[----:B------:R-:W-:Y:S02]  /*5da0*/  FADD.FTZ R5, R174, R5 ;  /* 0x00000005ae057221 */ /* 0x000fe40000010000 */
[----:B------:R1:W-:Y:S01]  /*5db0*/  STSM.16.M88.4 [R22], R164 ;  /* 0x000000a416007844 */ /* 0x0003e20000000200 */
[----:B------:R-:W-:Y:S05]  /*5dc0*/  @!P0 BRA `(.L_x_2702) ;  /* 0x0000000000048947 */ /* 0x000fea0003800000 */
[----:B------:R-:W-:Y:S01]  /*5dd0*/  BPT.TRAP 0x1 ;  /* 0x000000040000795c */ /* 0x000fe20000300000 */
.L_x_2702:
[----:B------:R2:W3:Y:S01]  /*5de0*/  SYNCS.PHASECHK.TRANS64.TRYWAIT P3, [UR23+0x28c50], R7 ;  /* 0x028c5007ff0075a7 */ /* 0x0004e20008060157 */
[----:B------:R-:W-:Y:S05]  /*5df0*/  @!P0 BRA `(.L_x_2703) ;  /* 0x0000000000048947 */ /* 0x000fea0003800000 */
[----:B------:R-:W-:Y:S01]  /*5e00*/  BPT.TRAP 0x1 ;  /* 0x000000040000795c */ /* 0x000fe20000300000 */
.L_x_2703:
[----:B---3--:R-:W-:Y:S05]  /*5e10*/  @P3 BRA `(.L_x_2704) ;  /* 0x0000000000083947 */ /* 0x008fea0003800000 */
[----:B------:R-:W3:Y:S02]  /*5e20*/  SYNCS.PHASECHK.TRANS64.TRYWAIT P3, [UR23+0x28c50], R7 ;  /* 0x028c5007ff0075a7 */ /* 0x000ee40008060157 */
[----:B---3--:R-:W-:Y:S05]  /*5e30*/  @!P3 BRA `(.L_x_2705) ;  /* 0x0000005000c4b947 */ /* 0x008fea0003800000 */
.L_x_2704:
[----:B------:R-:W-:Y:S01]  /*5e40*/  ULEA UR10, UR39, UR51, 0xc ;  /* 0x00000033270a7291 */ /* 0x000fe2000f8e603f */
[----:B------:R-:W-:Y:S01]  /*5e50*/  WARPGROUP.ARRIVE ;  /* 0x00000000000079c5 */ /* 0x000fe20000000000 */
[----:B------:R-:W-:Y:S01]  /*5e60*/  UMOV UR7, 0x40000040 ;  /* 0x4000004000077882 */ /* 0x000fe20000000000 */
[----:B---3--:R-:W-:Y:S01]  /*5e70*/  @!P1 IADD3 R168, R168, 0x28c60, RZ ;  /* 0x00028c60a8a89810 */ /* 0x008fe20007ffe0ff */
[----:B------:R-:W-:Y:S01]  /*5e80*/  UMOV UR21, UR39 ;  /* 0x0000002700157c82 */ /* 0x000fe20008000000 */
[----:B------:R-:W-:Y:S02]  /*5e90*/  MOV R9, R4 ;  /* 0x0000000400097202 */ /* 0x000fe40000000f00 */
[----:B------:R-:W-:Y:S01]  /*5ea0*/  UMOV UR6, UR10 ;  /* 0x0000000a00067c82 */ /* 0x000fe20008000000 */
[----:B------:R-:W-:Y:S01]  /*5eb0*/  @!P1 PRMT R168, RZ, 0x654, R168 ;  /* 0x00000654ffa89816 */ /* 0x000fe200000000a8 */
[----:B------:R-:W-:Y:S01]  /*5ec0*/  HGMMA.64x256x16.F32.BF16 R24, R152, gdesc[UR4].tnspB, R24, gsb0 ;  /* 0x43e0000498187df0 */ /* 0x000fe20008001818 */
[----:B------:R-:W-:Y:S01]  /*5ed0*/  UIADD3 UR6, UR10, 0x80, URZ ;  /* 0x000000800a067890 */ /* 0x000fe2000fffe03f */
[----:B------:R-:W-:Y:S01]  /*5ee0*/  MOV R14, R3 ;  /* 0x00000003000e7202 */ /* 0x000fe20000000f00 */
[----:B------:R-:W-:Y:S01]  /*5ef0*/  UMOV UR7, 0x40000040 ;  /* 0x4000004000077882 */ /* 0x000fe20000000000 */
[----:B------:R-:W-:-:S02]  /*5f00*/  WARPGROUP.DEPBAR.LE gsb0, 0x0 ;  /* 0x00008000000079c5 */ /* 0x000fc40000010000 */
        /* <DEDUP_REMOVED lines=21> */
[----:B---3--:R-:W3:Y:S02]  /*6060*/  FENCE.VIEW.ASYNC.S ;  /* 0x00000000000073c6 */ /* 0x008ee40000000000 */
[----:B---3--:R-:W-:Y:S01]  /*6070*/  NOP ;  /* 0x0000000000007918 */ /* 0x008fe20000000000 */
[----:B------:R-:W-:Y:S06]  /*6080*/  BAR.ARV 0xe, 0x100 ;  /* 0x0384000000007b1d */ /* 0x000fec0000002000 */
[----:B------:R3:W-:Y:S01]  /*6090*/  @!P1 SYNCS.ARRIVE.TRANS64.RED.A1T0 RZ, [R168+URZ], RZ ;  /* 0x000000ffa8ff99a7 */ /* 0x0007e2000810043f */
[----:B------:R-:W-:Y:S05]  /*60a0*/  @P2 BRA `(.L_x_2706) ;  /* 0xffffffe000d02947 */ /* 0x000fea000383ffff */
.L_x_2697:
[----:B--2---:R-:W2:Y:S01]  /*60b0*/  SHFL.BFLY PT, R7, R6, 0x2, 0x1f ;  /* 0x0c401f0006077f89 */ /* 0x004ea200000e0000 */
[----:B------:R-:W-:Y:S01]  /*60c0*/  IADD3 R11, -R17, RZ, RZ ;  /* 0x000000ff110b7210 */ /* 0x000fe20007ffe1ff */
[----:B-1----:R-:W-:Y:S01]  /*60d0*/  IMAD.MOV.U32 R156, RZ, RZ, -0x800000 ;  /* 0xff800000ff9c7424 */ /* 0x002fe200078e00ff */
[----:B------:R-:W-:Y:S01]  /*60e0*/  MOV R12, UR20 ;  /* 0x00000014000c7c02 */ /* 0x000fe20008000f00 */
[----:B------:R-:W1:Y:S01]  /*60f0*/  SHFL.BFLY PT, R8, R5, 0x2, 0x1f ;  /* 0x0c401f0005087f89 */ /* 0x000e6200000e0000 */
[----:B------:R-:W-:Y:S08]  /*6100*/  BAR.ARV 0x8, 0xa0 ;  /* 0x0202800000007b1d */ /* 0x000ff00000002000 */
[----:B------:R-:W-:Y:S01]  /*6110*/  BAR.SYNC.DEFER_BLOCKING 0xf, 0x100 ;  /* 0x03c4000000007b1d */ /* 0x000fe20000010000 */
[----:B------:R-:W-:Y:S01]  /*6120*/  ISETP.NE.AND P2, PT, R16, R11, PT ;  /* 0x0000000b1000720c */ /* 0x000fe20003f45270 */
[----:B------:R-:W-:Y:S01]  /*6130*/  UIADD3 UR41, UR41, 0x1, URZ ;  /* 0x0000000129297890 */ /* 0x000fe2000fffe03f */
[----:B------:R-:W-:Y:S01]  /*6140*/  MOV R155, 0xff800000 ;  /* 0xff800000009b7802 */ /* 0x000fe20000000f00 */
[----:B--2---:R-:W-:Y:S01]  /*6150*/  FADD.FTZ R7, R7, R6 ;  /* 0x0000000607077221 */ /* 0x004fe20000010000 */
[----:B-1----:R-:W-:-:S04]  /*6160*/  FADD.FTZ R8, R8, R5 ;  /* 0x0000000508087221 */ /* 0x002fc80000010000 */
[----:B------:R-:W1:Y:S01]  /*6170*/  SHFL.BFLY PT, R0, R7, 0x1, 0x1f ;  /* 0x0c201f0007007f89 */ /* 0x000e6200000e0000 */
[----:B------:R-:W-:Y:S01]  /*6180*/  MOV R5, UR39 ;  /* 0x0000002700057c02 */ /* 0x000fe20008000f00 */
[----:B------:R-:W-:Y:S02]  /*6190*/  UIADD3 UR39, UR39, 0x1, URZ ;  /* 0x0000000127277890 */ /* 0x000fe4000fffe03f */
[----:B------:R-:W2:Y:S01]  /*61a0*/  SHFL.BFLY PT, R9, R8, 0x1, 0x1f ;  /* 0x0c201f0008097f89 */ /* 0x000ea200000e0000 */
[----:B------:R-:W-:Y:S01]  /*61b0*/  @!P2 LEA R6, R5, R2, 0x6 ;  /* 0x000000020506a211 */ /* 0x000fe200078e30ff */
[----:B------:R-:W-:Y:S01]  /*61c0*/  UISETP.NE.AND UP0, UPT, UR39, 0x2, UPT ;  /* 0x000000022700788c */ /* 0x000fe2000bf05270 */
[----:B------:R-:W-:-:S03]  /*61d0*/  MOV R5, RZ ;  /* 0x000000ff00057202 */ /* 0x000fc60000000f00 */
[----:B------:R-:W-:Y:S02]  /*61e0*/  USEL UR4, URZ, 0x1, UP0 ;  /* 0x000000013f047887 */ /* 0x000fe40008000000 */
[----:B------:R-:W-:Y:S02]  /*61f0*/  USEL UR39, UR39, URZ, UP0 ;  /* 0x0000003f27277287 */ /* 0x000fe40008000000 */
[----:B------:R-:W-:Y:S01]  /*6200*/  ULOP3.LUT UR40, UR40, UR4, URZ, 0x3c, !UPT ;  /* 0x0000000428287292 */ /* 0x000fe2000f8e3c3f */
[----:B-1----:R-:W-:Y:S01]  /*6210*/  FADD.FTZ R10, R7, R0 ;  /* 0x00000000070a7221 */ /* 0x002fe20000010000 */
[----:B------:R-:W-:Y:S02]  /*6220*/  IMAD.MOV.U32 R0, RZ, RZ, RZ ;  /* 0x000000ffff007224 */ /* 0x000fe400078e00ff */
[----:B--2---:R-:W-:Y:S02]  /*6230*/  FADD.FTZ R9, R8, R9 ;  /* 0x0000000908097221 */ /* 0x004fe40000010000 */
[----:B------:R-:W-:-:S02]  /*6240*/  FSETP.NE.FTZ.AND P0, PT, R10, RZ, PT ;  /* 0x000000ff0a00720b */ /* 0x000fc40003f15000 */
[----:B------:R-:W-:Y:S02]  /*6250*/  @!P2 LEA R8, R6, UR46, 0x2 ;  /* 0x0000002e0608ac11 */ /* 0x000fe4000f8e10ff */
[----:B------:R-:W-:Y:S02]  /*6260*/  FSETP.NE.FTZ.AND P1, PT, R9, RZ, PT ;  /* 0x000000ff0900720b */ /* 0x000fe40003f35000 */
[----:B------:R-:W-:-:S07]  /*6270*/  MOV R6, UR20 ;  /* 0x0000001400067c02 */ /* 0x000fce0008000f00 */
[----:B------:R-:W1:Y:S01]  /*6280*/  @P0 MUFU.RCP R0, R10 ;  /* 0x0000000a00000308 */ /* 0x000e620000001000 */
[----:B------:R-:W-:-:S03]  /*6290*/  @P0 FMUL.FTZ R6, R6, 0.69314718246459960938 ;  /* 0x3f31721806060820 */ /* 0x000fc60000410000 */
[----:B------:R-:W-:-:S04]  /*62a0*/  @P1 FMUL.FTZ R12, R12, 0.69314718246459960938 ;  /* 0x3f3172180c0c1820 */ /* 0x000fc80000410000 */
[----:B------:R-:W2:Y:S08]  /*62b0*/  @P1 MUFU.RCP R5, R9 ;  /* 0x0000000900051308 */ /* 0x000eb00000001000 */
[----:B------:R-:W4:Y:S01]  /*62c0*/  @P0 MUFU.LG2 R7, R10 ;  /* 0x0000000a00070308 */ /* 0x000f220000000c00 */
[----:B-1----:R-:W-:Y:S01]  /*62d0*/  @!P2 STS [R8+0x28800], R0 ;  /* 0x028800000800a388 */ /* 0x002fe20000000800 */
[-C--:B------:R-:W-:Y:S01]  /*62e0*/  FMUL.FTZ R24, R24, R0.reuse ;  /* 0x0000000018187220 */ /* 0x080fe20000410000 */
[-C--:B------:R-:W-:Y:S01]  /*62f0*/  FMUL.FTZ R25, R25, R0.reuse ;  /* 0x0000000019197220 */ /* 0x080fe20000410000 */
[-C--:B------:R-:W-:Y:S01]  /*6300*/  FMUL.FTZ R28, R28, R0.reuse ;  /* 0x000000001c1c7220 */ /* 0x080fe20000410000 */
[-C--:B------:R-:W-:Y:S01]  /*6310*/  FMUL.FTZ R29, R29, R0.reuse ;  /* 0x000000001d1d7220 */ /* 0x080fe20000410000 */
[-C--:B------:R-:W-:Y:S01]  /*6320*/  FMUL.FTZ R32, R32, R0.reuse ;  /* 0x0000000020207220 */ /* 0x080fe20000410000 */
[-C--:B------:R-:W-:Y:S01]  /*6330*/  FMUL.FTZ R33, R33, R0.reuse ;  /* 0x0000000021217220 */ /* 0x080fe20000410000 */
[-C--:B------:R-:W-:Y:S01]  /*6340*/  FMUL.FTZ R36, R36, R0.reuse ;  /* 0x0000000024247220 */ /* 0x080fe20000410000 */
[----:B--2---:R1:W-:Y:S01]  /*6350*/  @!P2 STS [R8+0x28820], R5 ;  /* 0x028820050800a388 */ /* 0x0043e20000000800 */
[-C--:B------:R-:W-:Y:S01]  /*6360*/  FMUL.FTZ R37, R37, R0.reuse ;  /* 0x0000000025257220 */ /* 0x080fe20000410000 */
[-C--:B------:R-:W-:Y:S01]  /*6370*/  FMUL.FTZ R40, R40, R0.reuse ;  /* 0x0000000028287220 */ /* 0x080fe20000410000 */
[-C--:B------:R-:W-:Y:S01]  /*6380*/  FMUL.FTZ R41, R41, R0.reuse ;  /* 0x0000000029297220 */ /* 0x080fe20000410000 */
[-C--:B------:R-:W-:Y:S01]  /*6390*/  FMUL.FTZ R44, R44, R0.reuse ;  /* 0x000000002c2c7220 */ /* 0x080fe20000410000 */
[-C--:B------:R-:W-:Y:S01]  /*63a0*/  FMUL.FTZ R45, R45, R0.reuse ;  /* 0x000000002d2d7220 */ /* 0x080fe20000410000 */
[-C--:B------:R-:W-:Y:S01]  /*63b0*/  FMUL.FTZ R48, R48, R0.reuse ;  /* 0x0000000030307220 */ /* 0x080fe20000410000 */
[-C--:B------:R-:W-:Y:S01]  /*63c0*/  FMUL.FTZ R49, R49, R0.reuse ;  /* 0x0000000031317220 */ /* 0x080fe20000410000 */
[----:B----4-:R-:W-:Y:S01]  /*63d0*/  @P0 FMUL.FTZ R7, R7, 0.69314718246459960938 ;  /* 0x3f31721807070820 */ /* 0x010fe20000410000 */
[-C--:B------:R-:W-:Y:S01]  /*63e0*/  FMUL.FTZ R52, R52, R0.reuse ;  /* 0x0000000034347220 */ /* 0x080fe20000410000 */
[----:B-1----:R-:W1:Y:S01]  /*63f0*/  @P1 MUFU.LG2 R8, R9 ;  /* 0x0000000900081308 */ /* 0x002e620000000c00 */
        /* <DEDUP_REMOVED lines=16> */
[----:B-1----:R-:W-:Y:S01]  /*6500*/  @P1 FMUL.FTZ R9, R8, 0.69314718246459960938 ;  /* 0x3f31721808091820 */ /* 0x002fe20000410000 */
        /* <DEDUP_REMOVED lines=97> */
[----:B------:R-:W-:Y:S01]  /*6b20*/  @P0 FFMA.FTZ R156, R6, R3, R7 ;  /* 0x00000003069c0223 */ /* 0x000fe20000010007 */
[----:B------:R-:W-:Y:S01]  /*6b30*/  @P1 FFMA.FTZ R155, R12, R4, R9 ;  /* 0x000000040c9b1223 */ /* 0x000fe20000010009 */
[----:B------:R-:W-:Y:S06]  /*6b40*/  BAR.ARV 0xe, 0x100 ;  /* 0x0384000000007b1d */ /* 0x000fec0000002000 */
.L_x_2686:
[----:B------:R-:W1:Y:S01]  /*6b50*/  S2UR UR6, SR_SWINHI ;  /* 0x00000000000679c3 */ /* 0x000e620000002f00 */
[----:B------:R-:W2:Y:S01]  /*6b60*/  SHFL.IDX PT, R3, R184, RZ, 0x1f ;  /* 0x00001fffb8037589 */ /* 0x000ea200000e0000 */
[----:B------:R-:W-:Y:S02]  /*6b70*/  F2FP.BF16.F32.PACK_AB R24, R25, R24 ;  /* 0x000000181918723e */ /* 0x000fe400000010ff */
[----:B------:R-:W-:-:S04]  /*6b80*/  F2FP.BF16.F32.PACK_AB R25, R27, R26 ;  /* 0x0000001a1b19723e */ /* 0x000fc800000010ff */
[----:B------:R-:W-:Y:S01]  /*6b90*/  BAR.SYNC.DEFER_BLOCKING 0x1, 0x100 ;  /* 0x0044000000007b1d */ /* 0x000fe20000010000 */
        /* <DEDUP_REMOVED lines=8> */
[----:B------:R-:W-:Y:S01]  /*6c20*/  F2FP.BF16.F32.PACK_AB R42, R45, R44 ;  /* 0x0000002c2d2a723e */ /* 0x000fe200000010ff */
[----:B------:R-:W-:Y:S01]  /*6c30*/  UMOV UR4, UR46 ;  /* 0x0000002e00047c82 */ /* 0x000fe20008000000 */
[----:B-1----:R-:W-:Y:S01]  /*6c40*/  UMOV UR5, UR6 ;  /* 0x0000000600057c82 */ /* 0x002fe20008000000 */
[----:B--2---:R-:W-:Y:S02]  /*6c50*/  ISETP.NE.AND P0, PT, R3, RZ, PT ;  /* 0x000000ff0300720c */ /* 0x004fe40003f05270 */
[----:B------:R-:W-:Y:S02]  /*6c60*/  MOV R114, UR4 ;  /* 0x0000000400727c02 */ /* 0x000fe40008000f00 */
[----:B------:R-:W-:-:S02]  /*6c70*/  MOV R115, UR5 ;  /* 0x0000000500737c02 */ /* 0x000fc40008000f00 */
[----:B------:R-:W-:Y:S02]  /*6c80*/  F2FP.BF16.F32.PACK_AB R43, R47, R46 ;  /* 0x0000002e2f2b723e */ /* 0x000fe400000010ff */
[----:B------:R-:W-:Y:S01]  /*6c90*/  F2FP.BF16.F32.PACK_AB R49, R51, R50 ;  /* 0x000000323331723e */ /* 0x000fe200000010ff */
[----:B------:R-:W-:Y:S01]  /*6ca0*/  IMAD.WIDE R114, R186, 0x2, R114 ;  /* 0x00000002ba727825 */ /* 0x000fe200078e0272 */
[----:B------:R-:W-:Y:S02]  /*6cb0*/  F2FP.BF16.F32.PACK_AB R56, R57, R56 ;  /* 0x000000383938723e */ /* 0x000fe400000010ff */
[----:B------:R-:W-:Y:S02]  /*6cc0*/  F2FP.BF16.F32.PACK_AB R50, R53, R52 ;  /* 0x000000343532723e */ /* 0x000fe400000010ff */
[C---:B------:R-:W-:Y:S02]  /*6cd0*/  IADD3 R4, P2, R114.reuse, 0x20, RZ ;  /* 0x0000002072047810 */ /* 0x040fe40007f5e0ff */
[----:B------:R-:W-:-:S02]  /*6ce0*/  IADD3 R171, P3, R114, 0x40, RZ ;  /* 0x0000004072ab7810 */ /* 0x000fc40007f7e0ff */
[C---:B------:R-:W-:Y:S01]  /*6cf0*/  IADD3 R173, P4, R114.reuse, 0x60, RZ ;  /* 0x0000006072ad7810 */ /* 0x040fe20007f9e0ff */
[--C-:B------:R-:W-:Y:S01]  /*6d00*/  IMAD.X R5, RZ, RZ, R115.reuse, P2 ;  /* 0x000000ffff057224 */ /* 0x100fe200010e0673 */
[C---:B------:R-:W-:Y:S02]  /*6d10*/  LOP3.LUT R3, R114.reuse, 0x380, RZ, 0xc0, !PT ;  /* 0x0000038072037812 */ /* 0x040fe400078ec0ff */
[C---:B------:R-:W-:Y:S02]  /*6d20*/  IADD3 R177, P1, R114.reuse, 0x2040, RZ ;  /* 0x0000204072b17810 */ /* 0x040fe40007f3e0ff */
[-C--:B------:R-:W-:Y:S02]  /*6d30*/  IADD3.X R7, RZ, R115.reuse, RZ, P3, !PT ;  /* 0x00000073ff077210 */ /* 0x080fe40001ffe4ff */
[----:B------:R-:W-:Y:S01]  /*6d40*/  IADD3.X R9, RZ, R115, RZ, P4, !PT ;  /* 0x00000073ff097210 */ /* 0x000fe200027fe4ff */
[----:B------:R-:W-:Y:S01]  /*6d50*/  IMAD.X R15, RZ, RZ, R115, P1 ;  /* 0x000000ffff0f7224 */ /* 0x000fe200008e0673 */
[----:B------:R-:W-:-:S02]  /*6d60*/  IADD3 R175, P5, R114, 0x2000, RZ ;  /* 0x0000200072af7810 */ /* 0x000fc40007fbe0ff */
[C---:B------:R-:W-:Y:S02]  /*6d70*/  IADD3 R12, P6, R114.reuse, 0x2020, RZ ;  /* 0x00002020720c7810 */ /* 0x040fe40007fde0ff */
[C---:B------:R-:W-:Y:S02]  /*6d80*/  IADD3 R179, P2, R114.reuse, 0x2060, RZ ;  /* 0x0000206072b37810 */ /* 0x040fe40007f5e0ff */
[C---:B------:R-:W-:Y:S02]  /*6d90*/  IADD3 R181, P3, R114.reuse, 0x4000, RZ ;  /* 0x0000400072b57810 */ /* 0x040fe40007f7e0ff */
[----:B------:R-:W-:Y:S02]  /*6da0*/  IADD3 R86, P4, R114, 0x4020, RZ ;  /* 0x0000402072567810 */ /* 0x000fe40007f9e0ff */
[----:B------:R-:W-:Y:S02]  /*6db0*/  SHF.R.U64 R3, R3, 0x3, RZ ;  /* 0x0000000303037819 */ /* 0x000fe400000012ff */
[----:B------:R-:W-:-:S02]  /*6dc0*/  IADD3.X R11, RZ, R115, RZ, P5, !PT ;  /* 0x00000073ff0b7210 */ /* 0x000fc40002ffe4ff */
[-C--:B------:R-:W-:Y:S02]  /*6dd0*/  IADD3.X R13, RZ, R115.reuse, RZ, P6, !PT ;  /* 0x00000073ff0d7210 */ /* 0x080fe400037fe4ff */
[-C--:B------:R-:W-:Y:S02]  /*6de0*/  IADD3.X R21, RZ, R115.reuse, RZ, P2, !PT ;  /* 0x00000073ff157210 */ /* 0x080fe400017fe4ff */
[-C--:B------:R-:W-:Y:S02]  /*6df0*/  IADD3.X R83, RZ, R115.reuse, RZ, P3, !PT ;  /* 0x00000073ff537210 */ /* 0x080fe40001ffe4ff */
[----:B------:R-:W-:Y:S02]  /*6e00*/  IADD3.X R87, RZ, R115, RZ, P4, !PT ;  /* 0x00000073ff577210 */ /* 0x000fe400027fe4ff */
[C---:B------:R-:W-:Y:S02]  /*6e10*/  IADD3 R183, P5, R114.reuse, 0x4040, RZ ;  /* 0x0000404072b77810 */ /* 0x040fe40007fbe0ff */
[----:B------:R-:W-:-:S02]  /*6e20*/  IADD3 R187, P6, R114, 0x4060, RZ ;  /* 0x0000406072bb7810 */ /* 0x000fc40007fde0ff */
[C---:B------:R-:W-:Y:S02]  /*6e30*/  IADD3 R189, P1, R114.reuse, 0x6000, RZ ;  /* 0x0000600072bd7810 */ /* 0x040fe40007f3e0ff */
[C---:B------:R-:W-:Y:S01]  /*6e40*/  IADD3 R102, P2, R114.reuse, 0x6020, RZ ;  /* 0x0000602072667810 */ /* 0x040fe20007f5e0ff */
[----:B------:R-:W-:Y:S01]  /*6e50*/  IMAD.X R95, RZ, RZ, R115, P6 ;  /* 0x000000ffff5f7224 */ /* 0x000fe200030e0673 */
[C---:B------:R-:W-:Y:S02]  /*6e60*/  IADD3 R191, P3, R114.reuse, 0x6040, RZ ;  /* 0x0000604072bf7810 */ /* 0x040fe40007f7e0ff */
[----:B------:R-:W-:Y:S02]  /*6e70*/  IADD3 R110, P4, R114, 0x6060, RZ ;  /* 0x00006060726e7810 */ /* 0x000fe40007f9e0ff */
[----:B------:R-:W-:Y:S02]  /*6e80*/  LOP3.LUT R114, R3, R114, RZ, 0x3c, !PT ;  /* 0x0000007203727212 */ /* 0x000fe400078e3cff */
[----:B------:R-:W-:-:S02]  /*6e90*/  LOP3.LUT R3, R4, 0x380, RZ, 0xc0, !PT ;  /* 0x0000038004037812 */ /* 0x000fc400078ec0ff */
[----:B------:R-:W-:Y:S02]  /*6ea0*/  LOP3.LUT R6, R171, 0x380, RZ, 0xc0, !PT ;  /* 0x00000380ab067812 */ /* 0x000fe400078ec0ff */
[----:B------:R-:W-:Y:S02]  /*6eb0*/  SHF.R.U64 R3, R3, 0x3, RZ ;  /* 0x0000000303037819 */ /* 0x000fe400000012ff */
[----:B------:R-:W-:Y:S02]  /*6ec0*/  LOP3.LUT R8, R173, 0x380, RZ, 0xc0, !PT ;  /* 0x00000380ad087812 */ /* 0x000fe400078ec0ff */
[----:B------:R-:W-:Y:S02]  /*6ed0*/  LOP3.LUT R4, R3, R4, RZ, 0x3c, !PT ;  /* 0x0000000403047212 */ /* 0x000fe400078e3cff */
[----:B------:R-:W-:Y:S02]  /*6ee0*/  LOP3.LUT R3, R12, 0x380, RZ, 0xc0, !PT ;  /* 0x000003800c037812 */ /* 0x000fe400078ec0ff */
[----:B------:R-:W-:-:S02]  /*6ef0*/  LOP3.LUT R10, R175, 0x380, RZ, 0xc0, !PT ;  /* 0x00000380af0a7812 */ /* 0x000fc400078ec0ff */
[----:B------:R-:W-:Y:S02]  /*6f00*/  SHF.R.U64 R3, R3, 0x3, RZ ;  /* 0x0000000303037819 */ /* 0x000fe400000012ff */
[----:B------:R-:W-:Y:S02]  /*6f10*/  SHF.R.U64 R6, R6, 0x3, RZ ;  /* 0x0000000306067819 */ /* 0x000fe400000012ff */
[----:B------:R-:W-:Y:S02]  /*6f20*/  LOP3.LUT R12, R3, R12, RZ, 0x3c, !PT ;  /* 0x0000000c030c7212 */ /* 0x000fe400078e3cff */
[----:B------:R-:W-:Y:S02]  /*6f30*/  LOP3.LUT R3, R86, 0x380, RZ, 0xc0, !PT ;  /* 0x0000038056037812 */ /* 0x000fe400078ec0ff */
[----:B------:R-:W-:Y:S02]  /*6f40*/  LOP3.LUT R14, R177, 0x380, RZ, 0xc0, !PT ;  /* 0x00000380b10e7812 */ /* 0x000fe400078ec0ff */
[----:B------:R-:W-:-:S02]  /*6f50*/  SHF.R.U64 R3, R3, 0x3, RZ ;  /* 0x0000000303037819 */ /* 0x000fc400000012ff */
[----:B------:R-:W-:Y:S02]  /*6f60*/  LOP3.LUT R82, R181, 0x380, RZ, 0xc0, !PT ;  /* 0x00000380b5527812 */ /* 0x000fe400078ec0ff */
[----:B------:R-:W-:Y:S02]  /*6f70*/  SHF.R.U64 R8, R8, 0x3, RZ ;  /* 0x0000000308087819 */ /* 0x000fe400000012ff */
[----:B------:R-:W-:Y:S02]  /*6f80*/  LOP3.LUT R20, R179, 0x380, RZ, 0xc0, !PT ;  /* 0x00000380b3147812 */ /* 0x000fe400078ec0ff */
[----:B------:R-:W-:Y:S02]  /*6f90*/  LOP3.LUT R90, R183, 0x380, RZ, 0xc0, !PT ;  /* 0x00000380b75a7812 */ /* 0x000fe400078ec0ff */
[----:B------:R-:W-:Y:S02]  /*6fa0*/  LOP3.LUT R27, R191, 0x380, RZ, 0xc0, !PT ;  /* 0x00000380bf1b7812 */ /* 0x000fe400078ec0ff */
[----:B------:R-:W-:-:S02]  /*6fb0*/  SHF.R.U64 R10, R10, 0x3, RZ ;  /* 0x000000030a0a7819 */ /* 0x000fc400000012ff */
[----:B------:R-:W-:Y:S02]  /*6fc0*/  LOP3.LUT R86, R3, R86, RZ, 0x3c, !PT ;  /* 0x0000005603567212 */ /* 0x000fe400078e3cff */
[----:B------:R-:W-:Y:S02]  /*6fd0*/  LOP3.LUT R6, R6, R171, RZ, 0x3c, !PT ;  /* 0x000000ab06067212 */ /* 0x000fe400078e3cff */
[----:B------:R-:W-:Y:S02]  /*6fe0*/  SHF.R.U64 R14, R14, 0x3, RZ ;  /* 0x000000030e0e7819 */ /* 0x000fe400000012ff */
[----:B------:R-:W-:Y:S02]  /*6ff0*/  SHF.R.U64 R82, R82, 0x3, RZ ;  /* 0x0000000352527819 */ /* 0x000fe400000012ff */
[----:B------:R-:W-:Y:S02]  /*7000*/  LOP3.LUT R3, R102, 0x380, RZ, 0xc0, !PT ;  /* 0x0000038066037812 */ /* 0x000fe400078ec0ff */
[----:B------:R-:W-:-:S02]  /*7010*/  LOP3.LUT R8, R8, R173, RZ, 0x3c, !PT ;  /* 0x000000ad08087212 */ /* 0x000fc400078e3cff */
[----:B------:R-:W-:Y:S02]  /*7020*/  SHF.R.U64 R20, R20, 0x3, RZ ;  /* 0x0000000314147819 */ /* 0x000fe400000012ff */
[----:B------:R-:W-:Y:S02]  /*7030*/  LOP3.LUT R94, R187, 0x380, RZ, 0xc0, !PT ;  /* 0x00000380bb5e7812 */ /* 0x000fe400078ec0ff */
[----:B------:R-:W-:Y:S02]  /*7040*/  SHF.R.U64 R90, R90, 0x3, RZ ;  /* 0x000000035a5a7819 */ /* 0x000fe400000012ff */
[----:B------:R-:W-:Y:S02]  /*7050*/  SHF.R.U64 R28, R27, 0x3, RZ ;  /* 0x000000031b1c7819 */ /* 0x000fe400000012ff */
[----:B------:R-:W-:Y:S02]  /*7060*/  LOP3.LUT R10, R10, R175, RZ, 0x3c, !PT ;  /* 0x000000af0a0a7212 */ /* 0x000fe400078e3cff */
[----:B------:R-:W-:-:S02]  /*7070*/  LOP3.LUT R98, R189, 0x380, RZ, 0xc0, !PT ;  /* 0x00000380bd627812 */ /* 0x000fc400078ec0ff */
[----:B------:R-:W-:Y:S02]  /*7080*/  MOV R114, R114 ;  /* 0x0000007200727202 */ /* 0x000fe40000000f00 */
[----:B------:R-:W-:Y:S02]  /*7090*/  F2FP.BF16.F32.PACK_AB R27, R31, R30 ;  /* 0x0000001e1f1b723e */ /* 0x000fe400000010ff */
[----:B------:R-:W-:Y:S02]  /*70a0*/  MOV R5, R4 ;  /* 0x0000000400057202 */ /* 0x000fe40000000f00 */
[----:B------:R-:W-:Y:S01]  /*70b0*/  LOP3.LUT R14, R14, R177, RZ, 0x3c, !PT ;  /* 0x000000b10e0e7212 */ /* 0x000fe200078e3cff */
[----:B------:R1:W-:Y:S01]  /*70c0*/  STSM.16.M88.4 [R114], R24 ;  /* 0x0000001872007844 */ /* 0x0003e20000000200 */
[----:B------:R-:W-:Y:S02]  /*70d0*/  LOP3.LUT R82, R82, R181, RZ, 0x3c, !PT ;  /* 0x000000b552527212 */ /* 0x000fe400078e3cff */
[----:B------:R-:W-:Y:S01]  /*70e0*/  SHF.R.U64 R3, R3, 0x3, RZ ;  /* 0x0000000303037819 */ /* 0x000fe200000012ff */
[----:B------:R2:W-:Y:S01]  /*70f0*/  STSM.16.M88.4 [R5], R32 ;  /* 0x0000002005007844 */ /* 0x0005e20000000200 */
[----:B------:R-:W-:-:S02]  /*7100*/  MOV R6, R6 ;  /* 0x0000000600067202 */ /* 0x000fc40000000f00 */
[----:B------:R-:W-:Y:S02]  /*7110*/  IADD3.X R91, RZ, R115, RZ, P5, !PT ;  /* 0x00000073ff5b7210 */ /* 0x000fe40002ffe4ff */
[----:B------:R-:W-:Y:S01]  /*7120*/  LOP3.LUT R20, R20, R179, RZ, 0x3c, !PT ;  /* 0x000000b314147212 */ /* 0x000fe200078e3cff */
[----:B------:R2:W-:Y:S01]  /*7130*/  STSM.16.M88.4 [R6], R40 ;  /* 0x0000002806007844 */ /* 0x0005e20000000200 */
[----:B------:R-:W-:Y:S02]  /*7140*/  SHF.R.U64 R94, R94, 0x3, RZ ;  /* 0x000000035e5e7819 */ /* 0x000fe400000012ff */
[----:B------:R-:W-:Y:S02]  /*7150*/  LOP3.LUT R90, R90, R183, RZ, 0x3c, !PT ;  /* 0x000000b75a5a7212 */ /* 0x000fe400078e3cff */
[----:B------:R-:W-:Y:S02]  /*7160*/  LOP3.LUT R106, R110, 0x380, RZ, 0xc0, !PT ;  /* 0x000003806e6a7812 */ /* 0x000fe400078ec0ff */
[----:B------:R-:W-:-:S02]  /*7170*/  MOV R8, R8 ;  /* 0x0000000800087202 */ /* 0x000fc40000000f00 */
[----:B------:R-:W-:Y:S02]  /*7180*/  F2FP.BF16.F32.PACK_AB R51, R55, R54 ;  /* 0x000000363733723e */ /* 0x000fe400000010ff */
[----:B------:R-:W-:Y:S02]  /*7190*/  F2FP.BF16.F32.PACK_AB R57, R59, R58 ;  /* 0x0000003a3b39723e */ /* 0x000fe400000010ff */
[----:B------:R-:W-:Y:S01]  /*71a0*/  F2FP.BF16.F32.PACK_AB R64, R65, R64 ;  /* 0x000000404140723e */ /* 0x000fe200000010ff */
[----:B------:R2:W-:Y:S01]  /*71b0*/  STSM.16.M88.4 [R8], R48 ;  /* 0x0000003008007844 */ /* 0x0005e20000000200 */
[----:B------:R-:W-:Y:S02]  /*71c0*/  SHF.R.U64 R98, R98, 0x3, RZ ;  /* 0x0000000362627819 */ /* 0x000fe400000012ff */
[----:B------:R-:W-:Y:S02]  /*71d0*/  MOV R10, R10 ;  /* 0x0000000a000a7202 */ /* 0x000fe40000000f00 */
[----:B------:R-:W-:-:S02]  /*71e0*/  F2FP.BF16.F32.PACK_AB R58, R61, R60 ;  /* 0x0000003c3d3a723e */ /* 0x000fc400000010ff */
[----:B------:R-:W-:Y:S02]  /*71f0*/  F2FP.BF16.F32.PACK_AB R59, R63, R62 ;  /* 0x0000003e3f3b723e */ /* 0x000fe400000010ff */
[----:B------:R-:W-:Y:S02]  /*7200*/  F2FP.BF16.F32.PACK_AB R65, R67, R66 ;  /* 0x000000424341723e */ /* 0x000fe400000010ff */
[----:B------:R-:W-:Y:S01]  /*7210*/  F2FP.BF16.F32.PACK_AB R72, R73, R72 ;  /* 0x000000484948723e */ /* 0x000fe200000010ff */
[----:B------:R2:W-:Y:S01]  /*7220*/  STSM.16.M88.4 [R10], R56 ;  /* 0x000000380a007844 */ /* 0x0005e20000000200 */
[----:B------:R-:W-:Y:S02]  /*7230*/  MOV R12, R12 ;  /* 0x0000000c000c7202 */ /* 0x000fe40000000f00 */
[----:B------:R-:W-:Y:S02]  /*7240*/  F2FP.BF16.F32.PACK_AB R66, R69, R68 ;  /* 0x000000444542723e */ /* 0x000fe400000010ff */
[----:B------:R-:W-:-:S02]  /*7250*/  F2FP.BF16.F32.PACK_AB R67, R71, R70 ;  /* 0x000000464743723e */ /* 0x000fc400000010ff */
[----:B------:R-:W-:Y:S02]  /*7260*/  F2FP.BF16.F32.PACK_AB R73, R75, R74 ;  /* 0x0000004a4b49723e */ /* 0x000fe400000010ff */
[----:B------:R-:W-:Y:S01]  /*7270*/  LOP3.LUT R102, R3, R102, RZ, 0x3c, !PT ;  /* 0x0000006603667212 */ /* 0x000fe200078e3cff */
[----:B------:R2:W-:Y:S01]  /*7280*/  STSM.16.M88.4 [R12], R64 ;  /* 0x000000400c007844 */ /* 0x0005e20000000200 */
[----:B------:R-:W-:Y:S02]  /*7290*/  MOV R14, R14 ;  /* 0x0000000e000e7202 */ /* 0x000fe40000000f00 */
[----:B------:R-:W-:Y:S02]  /*72a0*/  MOV R4, R82 ;  /* 0x0000005200047202 */ /* 0x000fe40000000f00 */
[----:B------:R-:W-:Y:S02]  /*72b0*/  F2FP.BF16.F32.PACK_AB R74, R77, R76 ;  /* 0x0000004c4d4a723e */ /* 0x000fe400000010ff */
[----:B------:R-:W-:-:S02]  /*72c0*/  F2FP.BF16.F32.PACK_AB R75, R79, R78 ;  /* 0x0000004e4f4b723e */ /* 0x000fc400000010ff */
[----:B------:R-:W-:Y:S02]  /*72d0*/  F2FP.BF16.F32.PACK_AB R80, R81, R80 ;  /* 0x000000505150723e */ /* 0x000fe400000010ff */
[----:B------:R-:W-:Y:S01]  /*72e0*/  LOP3.LUT R94, R94, R187, RZ, 0x3c, !PT ;  /* 0x000000bb5e5e7212 */ /* 0x000fe200078e3cff */
[----:B------:R2:W-:Y:S01]  /*72f0*/  STSM.16.M88.4 [R14], R72 ;  /* 0x000000480e007844 */ /* 0x0005e20000000200 */
[----:B------:R-:W-:Y:S02]  /*7300*/  SHF.R.U64 R29, R106, 0x3, RZ ;  /* 0x000000036a1d7819 */ /* 0x000fe400000012ff */
[----:B------:R-:W-:Y:S02]  /*7310*/  MOV R20, R20 ;  /* 0x0000001400147202 */ /* 0x000fe40000000f00 */
[----:B------:R-:W-:Y:S02]  /*7320*/  MOV R3, R90 ;  /* 0x0000005a00037202 */ /* 0x000fe40000000f00 */
[----:B------:R-:W-:-:S02]  /*7330*/  F2FP.BF16.F32.PACK_AB R81, R152, R0 ;  /* 0x000000009851723e */ /* 0x000fc400000010ff */
[----:B------:R-:W-:Y:S02]  /*7340*/  F2FP.BF16.F32.PACK_AB R82, R85, R84 ;  /* 0x000000545552723e */ /* 0x000fe400000010ff */
[----:B------:R-:W-:Y:S02]  /*7350*/  F2FP.BF16.F32.PACK_AB R83, R154, R153 ;  /* 0x000000999a53723e */ /* 0x000fe400000010ff */
[----:B------:R-:W-:Y:S02]  /*7360*/  F2FP.BF16.F32.PACK_AB R88, R89, R88 ;  /* 0x000000585958723e */ /* 0x000fe400000010ff */
[----:B------:R-:W-:Y:S01]  /*7370*/  IADD3.X R99, RZ, R115, RZ, P1, !PT ;  /* 0x00000073ff637210 */ /* 0x000fe20000ffe4ff */
[----:B------:R2:W-:Y:S01]  /*7380*/  STSM.16.M88.4 [R20], R80 ;  /* 0x0000005014007844 */ /* 0x0005e20000000200 */
[----:B------:R-:W-:Y:S02]  /*7390*/  LOP3.LUT R98, R98, R189, RZ, 0x3c, !PT ;  /* 0x000000bd62627212 */ /* 0x000fe400078e3cff */
[----:B------:R-:W-:-:S02]  /*73a0*/  F2FP.BF16.F32.PACK_AB R89, R158, R157 ;  /* 0x0000009d9e59723e */ /* 0x000fc400000010ff */
[----:B------:R-:W-:Y:S02]  /*73b0*/  F2FP.BF16.F32.PACK_AB R90, R93, R92 ;  /* 0x0000005c5d5a723e */ /* 0x000fe400000010ff */
[----:B------:R-:W-:Y:S02]  /*73c0*/  F2FP.BF16.F32.PACK_AB R91, R160, R159 ;  /* 0x0000009fa05b723e */ /* 0x000fe400000010ff */
[----:B------:R-:W-:Y:S02]  /*73d0*/  F2FP.BF16.F32.PACK_AB R161, R162, R161 ;  /* 0x000000a1a2a1723e */ /* 0x000fe400000010ff */
[----:B------:R-:W-:Y:S01]  /*73e0*/  IADD3.X R103, RZ, R115, RZ, P2, !PT ;  /* 0x00000073ff677210 */ /* 0x000fe200017fe4ff */
[----:B------:R2:W-:Y:S01]  /*73f0*/  STSM.16.M88.4 [R4], R88 ;  /* 0x0000005804007844 */ /* 0x0005e20000000200 */
[----:B------:R-:W-:Y:S02]  /*7400*/  MOV R86, R86 ;  /* 0x0000005600567202 */ /* 0x000fe40000000f00 */
[----:B------:R-:W-:-:S02]  /*7410*/  F2FP.BF16.F32.PACK_AB R160, R97, R96 ;  /* 0x0000006061a0723e */ /* 0x000fc400000010ff */
[----:B------:R-:W-:Y:S02]  /*7420*/  F2FP.BF16.F32.PACK_AB R162, R101, R100 ;  /* 0x0000006465a2723e */ /* 0x000fe400000010ff */
[----:B------:R-:W-:Y:S02]  /*7430*/  F2FP.BF16.F32.PACK_AB R163, R164, R163 ;  /* 0x000000a3a4a3723e */ /* 0x000fe400000010ff */
[----:B------:R-:W-:Y:S02]  /*7440*/  F2FP.BF16.F32.PACK_AB R165, R166, R165 ;  /* 0x000000a5a6a5723e */ /* 0x000fe400000010ff */
[-C--:B------:R-:W-:Y:S01]  /*7450*/  IADD3.X R107, RZ, R115.reuse, RZ, P3, !PT ;  /* 0x00000073ff6b7210 */ /* 0x080fe20001ffe4ff */
[----:B------:R2:W-:Y:S01]  /*7460*/  STSM.16.M88.4 [R86], R160 ;  /* 0x000000a056007844 */ /* 0x0005e20000000200 */
[----:B------:R-:W-:Y:S02]  /*7470*/  IADD3.X R111, RZ, R115, RZ, P4, !PT ;  /* 0x00000073ff6f7210 */ /* 0x000fe400027fe4ff */
[----:B------:R-:W-:-:S02]  /*7480*/  LOP3.LUT R106, R28, R191, RZ, 0x3c, !PT ;  /* 0x000000bf1c6a7212 */ /* 0x000fc400078e3cff */
[----:B------:R-:W-:Y:S02]  /*7490*/  F2FP.BF16.F32.PACK_AB R164, R105, R104 ;  /* 0x0000006869a4723e */ /* 0x000fe400000010ff */
[----:B------:R-:W-:Y:S02]  /*74a0*/  F2FP.BF16.F32.PACK_AB R166, R109, R108 ;  /* 0x0000006c6da6723e */ /* 0x000fe400000010ff */
[----:B------:R-:W-:Y:S02]  /*74b0*/  F2FP.BF16.F32.PACK_AB R167, R168, R167 ;  /* 0x000000a7a8a7723e */ /* 0x000fe400000010ff */
[----:B------:R-:W-:Y:S02]  /*74c0*/  F2FP.BF16.F32.PACK_AB R112, R113, R112 ;  /* 0x000000707170723e */ /* 0x000fe400000010ff */
[----:B------:R-:W-:Y:S01]  /*74d0*/  F2FP.BF16.F32.PACK_AB R120, R121, R120 ;  /* 0x000000787978723e */ /* 0x000fe200000010ff */
[----:B------:R2:W-:Y:S01]  /*74e0*/  STSM.16.M88.4 [R3], R164 ;  /* 0x000000a403007844 */ /* 0x0005e20000000200 */
[----:B------:R-:W-:-:S02]  /*74f0*/  LOP3.LUT R110, R29, R110, RZ, 0x3c, !PT ;  /* 0x0000006e1d6e7212 */ /* 0x000fc400078e3cff */
[----:B------:R-:W-:Y:S02]  /*7500*/  MOV R94, R94 ;  /* 0x0000005e005e7202 */ /* 0x000fe40000000f00 */
[----:B------:R-:W-:Y:S02]  /*7510*/  F2FP.BF16.F32.PACK_AB R113, R170, R169 ;  /* 0x000000a9aa71723e */ /* 0x000fe400000010ff */
[----:B-1----:R-:W-:Y:S02]  /*7520*/  F2FP.BF16.F32.PACK_AB R114, R117, R116 ;  /* 0x000000747572723e */ /* 0x002fe400000010ff */
[----:B------:R-:W-:Y:S02]  /*7530*/  F2FP.BF16.F32.PACK_AB R115, R119, R118 ;  /* 0x000000767773723e */ /* 0x000fe400000010ff */
[----:B------:R-:W-:Y:S02]  /*7540*/  F2FP.BF16.F32.PACK_AB R121, R123, R122 ;  /* 0x0000007a7b79723e */ /* 0x000fe400000010ff */
[----:B------:R-:W-:Y:S01]  /*7550*/  F2FP.BF16.F32.PACK_AB R128, R129, R128 ;  /* 0x000000808180723e */ /* 0x000fe200000010ff */
[----:B------:R2:W-:Y:S01]  /*7560*/  STSM.16.M88.4 [R94], R112 ;  /* 0x000000705e007844 */ /* 0x0005e20000000200 */
[----:B------:R-:W-:-:S02]  /*7570*/  MOV R98, R98 ;  /* 0x0000006200627202 */ /* 0x000fc40000000f00 */
[----:B------:R-:W-:Y:S02]  /*7580*/  F2FP.BF16.F32.PACK_AB R122, R125, R124 ;  /* 0x0000007c7d7a723e */ /* 0x000fe400000010ff */
[----:B------:R-:W-:Y:S02]  /*7590*/  F2FP.BF16.F32.PACK_AB R123, R127, R126 ;  /* 0x0000007e7f7b723e */ /* 0x000fe400000010ff */
[----:B------:R-:W-:Y:S02]  /*75a0*/  F2FP.BF16.F32.PACK_AB R129, R131, R130 ;  /* 0x000000828381723e */ /* 0x000fe400000010ff */
[----:B------:R-:W-:Y:S01]  /*75b0*/  F2FP.BF16.F32.PACK_AB R136, R137, R136 ;  /* 0x000000888988723e */ /* 0x000fe200000010ff */
[----:B------:R2:W-:Y:S01]  /*75c0*/  STSM.16.M88.4 [R98], R120 ;  /* 0x0000007862007844 */ /* 0x0005e20000000200 */
        /* <DEDUP_REMOVED lines=10> */
[----:B------:R-:W-:Y:S01]  /*7670*/  MOV R110, R110 ;  /* 0x0000006e006e7202 */ /* 0x000fe20000000f00 */
[----:B------:R2:W-:Y:S01]  /*7680*/  STSM.16.M88.4 [R106], R136 ;  /* 0x000000886a007844 */ /* 0x0005e20000000200 */
[----:B------:R-:W-:Y:S02]  /*7690*/  F2FP.BF16.F32.PACK_AB R146, R149, R148 ;  /* 0x000000949592723e */ /* 0x000fe400000010ff */
[----:B------:R-:W-:-:S05]  /*76a0*/  F2FP.BF16.F32.PACK_AB R147, R151, R150 ;  /* 0x000000969793723e */ /* 0x000fca00000010ff */
[----:B------:R2:W-:Y:S01]  /*76b0*/  STSM.16.M88.4 [R110], R144 ;  /* 0x000000906e007844 */ /* 0x0005e20000000200 */
[----:B------:R-:W-:Y:S01]  /*76c0*/  @!PT LDS RZ, [RZ] ;  /* 0x00000000fffff984 */ /* 0x000fe20000000800 */
[----:B------:R-:W-:Y:S01]  /*76d0*/  @!PT LDS RZ, [RZ] ;  /* 0x00000000fffff984 */ /* 0x000fe20000000800 */
[----:B------:R-:W-:Y:S01]  /*76e0*/  @!PT LDS RZ, [RZ] ;  /* 0x00000000fffff984 */ /* 0x000fe20000000800 */
[----:B------:R-:W-:Y:S01]  /*76f0*/  @!PT LDS RZ, [RZ] ;  /* 0x00000000fffff984 */ /* 0x000fe20000000800 */
[----:B------:R1:W-:Y:S06]  /*7700*/  MEMBAR.ALL.CTA ;  /* 0x0000000000007992 */ /* 0x0003ec0000008000 */
[----:B-1----:R-:W1:Y:S02]  /*7710*/  FENCE.VIEW.ASYNC.S ;  /* 0x00000000000073c6 */ /* 0x002e640000000000 */
[----:B-1----:R-:W-:Y:S06]  /*7720*/  BAR.ARV 0x1, 0x120 ;  /* 0x0044800000007b1d */ /* 0x002fec0000002000 */
[----:B------:R-:W-:Y:S05]  /*7730*/  @P0 BRA `(.L_x_2707) ;  /* 0x00000000008c0947 */ /* 0x000fea0003800000 */
[----:B------:R-:W-:Y:S01]  /*7740*/  UIADD3 UR6, -UR36, URZ, URZ ;  /* 0x0000003f24067290 */ /* 0x000fe2000fffe13f */
[----:B------:R-:W1:Y:S01]  /*7750*/  LDC R0, c[0x0][0xda8] ;  /* 0x00036a00ff007b82 */ /* 0x000e620000000800 */
[----:B------:R-:W-:Y:S01]  /*7760*/  ULDC UR4, c[0x0][0xdb4] ;  /* 0x00036d0000047ab9 */ /* 0x000fe20000000800 */
[----:B------:R-:W-:Y:S01]  /*7770*/  ULDC.64 UR8, c[0x0][0xb70] ;  /* 0x0002dc0000087ab9 */ /* 0x000fe20000000a00 */
[----:B------:R-:W-:Y:S02]  /*7780*/  UIMAD UR6, UR4, UR6, UR43 ;  /* 0x00000006040672a4 */ /* 0x000fe4000f8e022b */
[----:B--2---:R-:W-:Y:S01]  /*7790*/  IMAD R3, RZ, RZ, -UR43 ;  /* 0x8000002bff037e24 */ /* 0x004fe2000f8e02ff */
[----:B------:R-:W-:Y:S01]  /*77a0*/  IADD3 R9, -R17, RZ, RZ ;  /* 0x000000ff11097210 */ /* 0x000fe20007ffe1ff */
[----:B------:R-:W-:Y:S01]  /*77b0*/  USHF.R.S32.HI UR4, URZ, 0x1f, UR6 ;  /* 0x0000001f3f047899 */ /* 0x000fe20008011406 */
[----:B------:R-:W2:Y:S02]  /*77c0*/  LDC.64 R6, c[0x0][0xb78] ;  /* 0x0002de00ff067b82 */ /* 0x000ea40000000a00 */
[----:B------:R-:W-:Y:S01]  /*77d0*/  ISETP.NE.AND P0, PT, R16, R9, PT ;  /* 0x000000091000720c */ /* 0x000fe20003f05270 */
[----:B------:R-:W-:-:S02]  /*77e0*/  UIMAD UR7, UR4, UR8, URZ ;  /* 0x00000008040772a4 */ /* 0x000fc4000f8e023f */
[----:B------:R-:W-:Y:S02]  /*77f0*/  UIMAD.WIDE.U32 UR4, UR6, UR8, URZ ;  /* 0x00000008060472a5 */ /* 0x000fe4000f8e003f */
[----:B------:R-:W-:Y:S02]  /*7800*/  UIMAD UR6, UR6, UR9, UR7 ;  /* 0x00000009060672a4 */ /* 0x000fe4000f8e0207 */
[----:B------:R-:W-:Y:S02]  /*7810*/  USHF.R.S32.HI UR7, URZ, 0x1f, UR36 ;  /* 0x0000001f3f077899 */ /* 0x000fe40008011424 */
[----:B------:R-:W-:Y:S02]  /*7820*/  UIADD3 UR6, UR5, UR6, URZ ;  /* 0x0000000605067290 */ /* 0x000fe4000fffe03f */
[----:B------:R-:W-:Y:S02]  /*7830*/  MOV R5, UR5 ;  /* 0x0000000500057c02 */ /* 0x000fe40008000f00 */
[----:B------:R-:W-:Y:S01]  /*7840*/  MOV R4, UR4 ;  /* 0x0000000400047c02 */ /* 0x000fe20008000f00 */
[----:B------:R-:W-:Y:S01]  /*7850*/  ULDC UR4, c[0x0][0xa88] ;  /* 0x0002a20000047ab9 */ /* 0x000fe20000000800 */
[----:B-1----:R-:W-:Y:S01]  /*7860*/  IMAD R3, R0, R3, UR42 ;  /* 0x0000002a00037e24 */ /* 0x002fe2000f8e0203 */
[----:B------:R-:W-:-:S03]  /*7870*/  MOV R5, UR6 ;  /* 0x0000000600057c02 */ /* 0x000fc60008000f00 */
[----:B------:R-:W-:Y:S02]  /*7880*/  IMAD R9, R3, 0x40, R2 ;  /* 0x0000004003097824 */ /* 0x000fe400078e0202 */
[----:B--2---:R-:W-:-:S03]  /*7890*/  IMAD R0, R6, UR7, RZ ;  /* 0x0000000706007c24 */ /* 0x004fc6000f8e02ff */
[----:B------:R-:W-:Y:S01]  /*78a0*/  SHF.R.S32.HI R3, RZ, 0x1f, R9 ;  /* 0x0000001fff037819 */ /* 0x000fe20000011409 */
[----:B------:R-:W-:Y:S01]  /*78b0*/  IMAD.WIDE.U32 R4, R6, UR36, R4 ;  /* 0x0000002406047c25 */ /* 0x000fe2000f8e0004 */
[----:B------:R-:W-:-:S03]  /*78c0*/  ISETP.GE.OR P1, PT, R9, UR4, P0 ;  /* 0x0000000409007c0c */ /* 0x000fc60008726670 */
[----:B------:R-:W-:Y:S01]  /*78d0*/  IMAD R6, R7, UR36, R0 ;  /* 0x0000002407067c24 */ /* 0x000fe2000f8e0200 */
[C---:B------:R-:W-:Y:S02]  /*78e0*/  IADD3 R7, R9.reuse, 0x8, RZ ;  /* 0x0000000809077810 */ /* 0x040fe40007ffe0ff */
[----:B------:R-:W-:Y:S02]  /*78f0*/  IADD3 R0, P2, R9, R4, RZ ;  /* 0x0000000409007210 */ /* 0x000fe40007f5e0ff */
[----:B------:R-:W-:Y:S01]  /*7900*/  ISETP.GE.OR P0, PT, R7, UR4, P0 ;  /* 0x0000000407007c0c */ /* 0x000fe20008706670 */
[----:B------:R-:W-:Y:S01]  /*7910*/  ULDC.64 UR4, c[0x0][0xb40] ;  /* 0x0002d00000047ab9 */ /* 0x000fe20000000a00 */
[----:B------:R-:W-:Y:S02]  /*7920*/  IADD3.X R3, R3, R5, R6, P2, !PT ;  /* 0x0000000503037210 */ /* 0x000fe400017fe406 */
[----:B------:R-:W-:-:S04]  /*7930*/  LEA R4, P2, R0, UR4, 0x2 ;  /* 0x0000000400047c11 */ /* 0x000fc8000f8410ff */
[----:B------:R-:W-:-:S05]  /*7940*/  LEA.HI.X R5, R0, UR5, R3, 0x2, P2 ;  /* 0x0000000500057c11 */ /* 0x000fca00090f1403 */
[----:B------:R1:W-:Y:S04]  /*7950*/  @!P1 STG.E desc[UR48][R4.64], R156 ;  /* 0x0000009c04009986 */ /* 0x0003e8000c101930 */
[----:B------:R1:W-:Y:S02]  /*7960*/  @!P0 STG.E desc[UR48][R4.64+0x20], R155 ;  /* 0x0000209b04008986 */ /* 0x0003e4000c101930 */
.L_x_2707:
[----:B------:R-:W3:Y:S01]  /*7970*/  SHFL.IDX PT, R0, R185, RZ, 0x1f ;  /* 0x00001fffb9007589 */ /* 0x000ee200000e0000 */
[----:B------:R-:W-:Y:S02]  /*7980*/  ULDC UR4, c[0x0][0xc] ;  /* 0x0000030000047ab9 */ /* 0x000fe40000000800 */
[----:B------:R-:W-:Y:S01]  /*7990*/  UIADD3 UR45, UR4, UR45, URZ ;  /* 0x0000002d042d7290 */ /* 0x000fe2000fffe03f */
[----:B---3--:R-:W-:-:S13]  /*79a0*/  ISETP.NE.AND P0, PT, R0, 0x7, PT ;  /* 0x000000070000780c */ /* 0x008fda0003f05270 */
[----:B------:R-:W-:Y:S05]  /*79b0*/  @P0 BRA `(.L_x_2708) ;  /* 0x0000000000e80947 */ /* 0x000fea0003800000 */
[----:B------:R-:W-:Y:S01]  /*79c0*/  BAR.SYNC.DEFER_BLOCKING 0x1, 0x120 ;  /* 0x0044800000007b1d */ /* 0x000fe20000010000 */
[----:B------:R-:W-:-:S05]  /*79d0*/  ELECT P0, URZ, PT ;  /* 0x00000000003f782f */ /* 0x000fca0003800000 */
[----:B------:R-:W-:Y:S08]  /*79e0*/  BSSY B0, `(.L_x_2708) ;  /* 0x0000037000007945 */ /* 0x000ff00003800000 */
[----:B------:R-:W-:Y:S05]  /*79f0*/  @!P0 BRA `(.L_x_2709) ;  /* 0x0000000000d48947 */ /* 0x000fea0003800000 */
[----:B------:R-:W-:Y:S01]  /*7a00*/  UIADD3 UR5, -UR43, URZ, URZ ;  /* 0x0000003f2b057290 */ /* 0x000fe2000fffe13f */
[----:B------:R-:W-:Y:S01]  /*7a10*/  ULDC UR10, c[0x0][0xda8] ;  /* 0x00036a00000a7ab9 */ /* 0x000fe20000000800 */
[----:B------:R-:W-:Y:S02]  /*7a20*/  UIADD3 UR35, -UR36, URZ, URZ ;  /* 0x0000003f24237290 */ /* 0x000fe4000fffe13f */
[----:B------:R-:W-:Y:S02]  /*7a30*/  UIMAD UR5, UR10, UR5, UR42 ;  /* 0x000000050a0572a4 */ /* 0x000fe4000f8e022a */
[----:B------:R-:W-:Y:S01]  /*7a40*/  UIADD3 UR4, UP0, UR52, 0x9f0, URZ ;  /* 0x000009f034047890 */ /* 0x000fe2000ff1e03f */
[----:B------:R-:W-:Y:S01]  /*7a50*/  ULDC UR12, c[0x0][0xdb4] ;  /* 0x00036d00000c7ab9 */ /* 0x000fe20000000800 */
[----:B------:R-:W-:Y:S02]  /*7a60*/  USHF.L.U32 UR34, UR5, 0x6, URZ ;  /* 0x0000000605227899 */ /* 0x000fe4000800063f */
[----:B------:R-:W-:-:S02]  /*7a70*/  UIMAD UR35, UR12, UR35, UR43 ;  /* 0x000000230c2372a4 */ /* 0x000fc4000f8e022b */
[----:B------:R-:W-:Y:S02]  /*7a80*/  UIADD3.X UR5, URZ, UR53, URZ, UP0, !UPT ;  /* 0x000000353f057290 */ /* 0x000fe400087fe43f */
[----:B------:R-:W-:Y:S02]  /*7a90*/  UIADD3 UR6, UR46, 0x2000, URZ ;  /* 0x000020002e067890 */ /* 0x000fe4000fffe03f */
[----:B------:R-:W-:Y:S01]  /*7aa0*/  UIADD3 UR8, UR46, 0x4000, URZ ;  /* 0x000040002e087890 */ /* 0x000fe2000fffe03f */
[----:B------:R-:W-:Y:S01]  /*7ab0*/  UMOV UR33, URZ ;  /* 0x0000003f00217c82 */ /* 0x000fe20008000000 */
[----:B------:R-:W-:Y:S01]  /*7ac0*/  UMOV UR37, URZ ;  /* 0x0000003f00257c82 */ /* 0x000fe20008000000 */
[----:B------:R-:W-:Y:S01]  /*7ad0*/  UMOV UR32, UR46 ;  /* 0x0000002e00207c82 */ /* 0x000fe20008000000 */
[----:B------:R-:W-:Y:S01]  /*7ae0*/  UMOV UR7, 0x40 ;  /* 0x0000004000077882 */ /* 0x000fe20000000000 */
[----:B------:R-:W-:Y:S01]  /*7af0*/  UIADD3 UR10, UR46, 0x6000, URZ ;  /* 0x000060002e0a7890 */ /* 0x000fe2000fffe03f */
[----:B------:R3:W-:Y:S01]  /*7b00*/  UTMASTG.5D [UR32], [UR4] ;  /* 0x00000020040073b5 */ /* 0x0007e20008020000 */
[----:B------:R-:W-:Y:S01]  /*7b10*/  UMOV UR9, 0x80 ;  /* 0x0000008000097882 */ /* 0x000fe20000000000 */
[----:B------:R-:W-:Y:S01]  /*7b20*/  UIADD3 UR12, UR46, 0x8000, URZ ;  /* 0x000080002e0c7890 */ /* 0x000fe2000fffe03f */
[----:B------:R-:W-:Y:S01]  /*7b30*/  UMOV UR11, 0xc0 ;  /* 0x000000c0000b7882 */ /* 0x000fe20000000000 */
[----:B------:R-:W-:Y:S01]  /*7b40*/  UMOV UR13, 0x100 ;  /* 0x00000100000d7882 */ /* 0x000fe20000000000 */
[----:B---3--:R-:W-:Y:S01]  /*7b50*/  UMOV UR32, UR6 ;  /* 0x0000000600207c82 */ /* 0x008fe20008000000 */
[----:B------:R-:W-:Y:S01]  /*7b60*/  UMOV UR33, UR7 ;  /* 0x0000000700217c82 */ /* 0x000fe20008000000 */
[----:B------:R-:W-:Y:S01]  /*7b70*/  UIADD3 UR6, UR46, 0xa000, URZ ;  /* 0x0000a0002e067890 */ /* 0x000fe2000fffe03f */
[----:B------:R3:W-:Y:S01]  /*7b80*/  UTMASTG.5D [UR32], [UR4] ;  /* 0x00000020040073b5 */ /* 0x0007e20008020000 */
[----:B------:R-:W-:Y:S01]  /*7b90*/  UMOV UR7, 0x140 ;  /* 0x0000014000077882 */ /* 0x000fe20000000000 */
[----:B---3--:R-:W-:Y:S01]  /*7ba0*/  UMOV UR32, UR8 ;  /* 0x0000000800207c82 */ /* 0x008fe20008000000 */
[----:B------:R-:W-:Y:S01]  /*7bb0*/  UMOV UR33, UR9 ;  /* 0x0000000900217c82 */ /* 0x000fe20008000000 */
[----:B------:R-:W-:Y:S01]  /*7bc0*/  UIADD3 UR8, UR46, 0xc000, URZ ;  /* 0x0000c0002e087890 */ /* 0x000fe2000fffe03f */
[----:B------:R3:W-:Y:S01]  /*7bd0*/  UTMASTG.5D [UR32], [UR4] ;  /* 0x00000020040073b5 */ /* 0x0007e20008020000 */
[----:B------:R-:W-:Y:S01]  /*7be0*/  UIADD3 UR9, UR46, 0xe000, URZ ;  /* 0x0000e0002e097890 */ /* 0x000fe2000fffe03f */
[----:B---3--:R-:W-:Y:S01]  /*7bf0*/  UMOV UR32, UR10 ;  /* 0x0000000a00207c82 */ /* 0x008fe20008000000 */
[----:B------:R-:W-:-:S02]  /*7c00*/  UMOV UR33, UR11 ;  /* 0x0000000b00217c82 */ /* 0x000fc40008000000 */
[----:B------:R3:W-:Y:S02]  /*7c10*/  UTMASTG.5D [UR32], [UR4] ;  /* 0x00000020040073b5 */ /* 0x0007e40008020000 */
[----:B---3--:R-:W-:Y:S01]  /*7c20*/  UMOV UR32, UR12 ;  /* 0x0000000c00207c82 */ /* 0x008fe20008000000 */
[----:B------:R-:W-:Y:S02]  /*7c30*/  UMOV UR33, UR13 ;  /* 0x0000000d00217c82 */ /* 0x000fe40008000000 */
[----:B------:R3:W-:Y:S02]  /*7c40*/  UTMASTG.5D [UR32], [UR4] ;  /* 0x00000020040073b5 */ /* 0x0007e40008020000 */
[----:B---3--:R-:W-:Y:S01]  /*7c50*/  UMOV UR32, UR6 ;  /* 0x0000000600207c82 */ /* 0x008fe20008000000 */
[----:B------:R-:W-:Y:S01]  /*7c60*/  UMOV UR33, UR7 ;  /* 0x0000000700217c82 */ /* 0x000fe20008000000 */
[----:B------:R-:W-:Y:S01]  /*7c70*/  UMOV UR6, 0x180 ;  /* 0x0000018000067882 */ /* 0x000fe20000000000 */
[----:B------:R3:W-:Y:S02]  /*7c80*/  UTMASTG.5D [UR32], [UR4] ;  /* 0x00000020040073b5 */ /* 0x0007e40008020000 */
[----:B---3--:R-:W-:Y:S01]  /*7c90*/  UMOV UR32, UR8 ;  /* 0x0000000800207c82 */ /* 0x008fe20008000000 */
[----:B------:R-:W-:Y:S01]  /*7ca0*/  UMOV UR33, UR6 ;  /* 0x0000000600217c82 */ /* 0x000fe20008000000 */
[----:B------:R-:W-:Y:S01]  /*7cb0*/  UMOV UR6, 0x1c0 ;  /* 0x000001c000067882 */ /* 0x000fe20000000000 */
[----:B------:R3:W-:Y:S02]  /*7cc0*/  UTMASTG.5D [UR32], [UR4] ;  /* 0x00000020040073b5 */ /* 0x0007e40008020000 */
[----:B---3--:R-:W-:Y:S01]  /*7cd0*/  UMOV UR32, UR9 ;  /* 0x0000000900207c82 */ /* 0x008fe20008000000 */
[----:B------:R-:W-:Y:S01]  /*7ce0*/  UMOV UR33, UR6 ;  /* 0x0000000600217c82 */ /* 0x000fe20008000000 */
[----:B------:R-:W-:Y:S01]  /*7cf0*/  UIADD3 UR6, UR46, 0x28c20, URZ ;  /* 0x00028c202e067890 */ /* 0x000fe2000fffe03f */
[----:B------:R3:W-:Y:S03]  /*7d00*/  UTMASTG.5D [UR32], [UR4] ;  /* 0x00000020040073b5 */ /* 0x0007e60008020000 */
[----:B------:R-:W-:Y:S01]  /*7d10*/  UPRMT UR6, URZ, 0x654, UR6 ;  /* 0x000006543f067896 */ /* 0x000fe20008000006 */
[----:B------:R0:W-:Y:S01]  /*7d20*/  UTMACMDFLUSH ;  /* 0x00000000000079b7 */ /* 0x0001e20000000000 */
[----:B------:R-:W-:-:S07]  /*7d30*/  DEPBAR.LE SB0, 0x0 ;  /* 0x000080000000791a */ /* 0x000fce0000000000 */
[----:B---3--:R-:W-:Y:S03]  /*7d40*/  SYNCS.ARRIVE.TRANS64.RED.A1T0 RZ, [UR6], RZ ;  /* 0x000000ffffff79a7 */ /* 0x008fe60008100406 */
.L_x_2709:
[----:B------:R-:W-:Y:S05]  /*7d50*/  BSYNC B0 ;  /* 0x0000000000007941 */ /* 0x000fea0003800000 */
.L_x_2708:
[----:B------:R-:W3:Y:S02]  /*7d60*/  LDC R0, c[0x0][0xda4] ;  /* 0x00036900ff007b82 */ /* 0x000ee40000000800 */
[----:B---3--:R-:W-:-:S13]  /*7d70*/  ISETP.LE.AND P0, PT, R0, UR45, PT ;  /* 0x0000002d00007c0c */ /* 0x008fda000bf03270 */
[----:B------:R-:W-:Y:S05]  /*7d80*/  @!P0 BRA `(.L_x_2710) ;  /* 0xffffff90003c8947 */ /* 0x000fea000383ffff */
[----:B------:R-:W-:Y:S05]  /*7d90*/  EXIT ;  /* 0x000000000000794d */ /* 0x000fea0003800000 */
.L_x_2675:
[----:B------:R-:W-:-:S08]  /*7da0*/  NOP ;  /* 0x0000000000007918 */ /* 0x000fd00000000000 */
[----:B------:R-:W1:-:S00]  /*7db0*/  USETMAXREG.DEALLOC.CTAPOOL 0x18 ;  /* 0x00000018000079c8 */ /* 0x000e4000080e0500 */
[----:B-1----:R-:W-:-:S06]  /*7dc0*/  LOP3.LUT R0, R0, 0x3, RZ, 0xc0, !PT ;  /* 0x0000000300007812 */ /* 0x002fcc00078ec0ff */
[----:B------:R-:W1:Y:S02]  /*7dd0*/  SHFL.IDX PT, R0, R0, RZ, 0x1f ;  /* 0x00001fff00007589 */ /* 0x000e6400000e0000 */
[----:B-1----:R-:W-:-:S13]  /*7de0*/  ISETP.NE.AND P0, PT, R0, RZ, PT ;  /* 0x000000ff0000720c */ /* 0x002fda0003f05270 */
[----:B------:R-:W-:Y:S05]  /*7df0*/  @P0 EXIT ;  /* 0x000000000000094d */ /* 0x000fea0003800000 */
[----:B------:R-:W1:Y:S01]  /*7e00*/  S2UR UR4, SR_CTAID.X ;  /* 0x00000000000479c3 */ /* 0x000e620000002500 */
[----:B------:R-:W-:Y:S02]  /*7e10*/  MOV R16, RZ ;  /* 0x000000ff00107202 */ /* 0x000fe40000000f00 */
[----:B------:R-:W-:Y:S02]  /*7e20*/  MOV R2, 0x1 ;  /* 0x0000000100027802 */ /* 0x000fe40000000f00 */
[----:B------:R-:W-:-:S03]  /*7e30*/  MOV R17, 0x1 ;  /* 0x0000000100117802 */ /* 0x000fc60000000f00 */
[----:B------:R-:W1:Y:S02]  /*7e40*/  LDC R0, c[0x0][0xda4] ;  /* 0x00036900ff007b82 */ /* 0x000e640000000800 */
[----:B-1----:R-:W-:-:S13]  /*7e50*/  ISETP.LE.AND P0, PT, R0, UR4, PT ;  /* 0x0000000400007c0c */ /* 0x002fda000bf03270 */
[----:B------:R-:W-:Y:S05]  /*7e60*/  @P0 BRA `(.L_x_2711) ;  /* 0x0000002c005c0947 */ /* 0x000fea0003800000 */
[----:B------:R-:W-:Y:S01]  /*7e70*/  IMAD.U32 R0, RZ, RZ, UR4 ;  /* 0x00000004ff007e24 */ /* 0x000fe2000f8e00ff */
[----:B------:R-:W-:Y:S01]  /*7e80*/  MOV R16, RZ ;  /* 0x000000ff00107202 */ /* 0x000fe20000000f00 */
[----:B------:R-:W-:Y:S01]  /*7e90*/  ULDC.64 UR40, c[0x0][0x198] ;  /* 0x0000660000287ab9 */ /* 0x000fe20000000a00 */
[----:B------:R-:W-:Y:S01]  /*7ea0*/  MOV R17, 0x1 ;  /* 0x0000000100117802 */ /* 0x000fe20000000f00 */
[----:B------:R-:W-:Y:S01]  /*7eb0*/  ULDC UR36, c[0x0][0xc] ;  /* 0x0000030000247ab9 */ /* 0x000fe20000000800 */
[----:B------:R1:W-:Y:S04]  /*7ec0*/  STL [R1+0xc], R0 ;  /* 0x00000c0001007387 */ /* 0x0003e80000100800 */
[----:B------:R1:W-:Y:S02]  /*7ed0*/  STL [R1+0x18], RZ ;  /* 0x000018ff01007387 */ /* 0x0003e40000100800 */
.L_x_2753:
[----:B------:R-:W2:Y:S01]  /*7ee0*/  LDL R4, [R1+0xc] ;  /* 0x00000c0001047983 */ /* 0x000ea20000100800 */
[----:B-1----:R-:W1:Y:S01]  /*7ef0*/  LDC R0, c[0x0][0xda8] ;  /* 0x00036a00ff007b82 */ /* 0x002e620000000800 */
        /* <DEDUP_REMOVED lines=14> */
[----:B------:R-:W1:Y:S01]  /*7fe0*/  S2R R5, SR_CgaCtaId ;  /* 0x0000000000057919 */ /* 0x000e620000008800 */
[----:B------:R-:W2:Y:S01]  /*7ff0*/  LDC R0, c[0x0][0x2e0] ;  /* 0x0000b800ff007b82 */ /* 0x000ea20000000800 */
[----:B------:R-:W-:Y:S01]  /*8000*/  MOV R18, R4 ;  /* 0x0000000400127202 */ /* 0x000fe20000000f00 */
[----:B---3--:R-:W-:Y:S01]  /*8010*/  @P1 IMAD.HI.U32 R2, R4, R2, RZ ;  /* 0x0000000204021227 */ /* 0x008fe200078e00ff */
[----:B------:R3:W-:Y:S04]  /*8020*/  STL [R1+0x4], R4 ;  /* 0x0000040401007387 */ /* 0x0007e80000100800 */
[----:B------:R-:W-:-:S02]  /*8030*/  @P1 SHF.R.U32.HI R18, RZ, R3, R2 ;  /* 0x00000003ff121219 */ /* 0x000fc40000011602 */
[----:B------:R-:W-:Y:S01]  /*8040*/  MOV R2, 0x400 ;  /* 0x0000040000027802 */ /* 0x000fe20000000f00 */
[----:B--2---:R-:W-:-:S03]  /*8050*/  IMAD R6, R0, UR4, RZ ;  /* 0x0000000400067c24 */ /* 0x004fc6000f8e02ff */
[----:B-1----:R-:W-:-:S04]  /*8060*/  LEA R7, R5, R2, 0x18 ;  /* 0x0000000205077211 */ /* 0x002fc800078ec0ff */
[----:B------:R-:W-:Y:S01]  /*8070*/  IADD3 R0, R7, 0x22400, RZ ;  /* 0x0002240007007810 */ /* 0x000fe20007ffe0ff */
[----:B------:R3:W-:Y:S03]  /*8080*/  STL [R1], R7 ;  /* 0x0000000701007387 */ /* 0x0007e60000100800 */
[----:B------:R-:W-:Y:S01]  /*8090*/  LOP3.LUT P0, RZ, R0, 0x3ff, RZ, 0xc0, !PT ;  /* 0x000003ff00ff7812 */ /* 0x000fe2000780c0ff */
[----:B------:R-:W-:Y:S01]  /*80a0*/  VIADD R0, R6, 0x3f ;  /* 0x0000003f06007836 */ /* 0x000fe20000000000 */
[----:B------:R3:W-:Y:S04]  /*80b0*/  STL [R1+0x14], R6 ;  /* 0x0000140601007387 */ /* 0x0007e80000100800 */
[----:B------:R-:W-:-:S04]  /*80c0*/  SHF.R.S32.HI R3, RZ, 0x1f, R0 ;  /* 0x0000001fff037819 */ /* 0x000fc80000011400 */
[----:B------:R-:W-:Y:S02]  /*80d0*/  LEA.HI R3, R3, R0, RZ, 0x6 ;  /* 0x0000000003037211 */ /* 0x000fe400078f30ff */
[----:B------:R-:W-:-:S05]  /*80e0*/  IADD3 R0, -R18, RZ, RZ ;  /* 0x000000ff12007210 */ /* 0x000fca0007ffe1ff */
[----:B------:R-:W-:Y:S01]  /*80f0*/  IMAD R19, R19, R0, R4 ;  /* 0x0000000013137224 */ /* 0x000fe200078e0204 */
[----:B------:R-:W-:-:S05]  /*8100*/  SHF.R.S32.HI R0, RZ, 0x6, R3 ;  /* 0x00000006ff007819 */ /* 0x000fca0000011403 */
[----:B------:R3:W-:Y:S01]  /*8110*/  STL [R1+0x8], R0 ;  /* 0x0000080001007387 */ /* 0x0007e20000100800 */
[----:B------:R-:W-:Y:S05]  /*8120*/  @!P0 BRA `(.L_x_2712) ;  /* 0x0000000000408947 */ /* 0x000fea0003800000 */
[----:B------:R-:W-:Y:S01]  /*8130*/  MOV R2, 0x0 ;  /* 0x0000000000027802 */ /* 0x000fe20000000f00 */
[----:B------:R-:W-:Y:S01]  /*8140*/  ULDC.64 UR6, c[0x4][0x108] ;  /* 0x0100420000067ab9 */ /* 0x000fe20000000a00 */
[----:B------:R-:W-:Y:S01]  /*8150*/  ULDC.64 UR8, c[0x4][0x110] ;  /* 0x0100440000087ab9 */ /* 0x000fe20000000a00 */
[----:B------:R-:W-:Y:S01]  /*8160*/  ULDC.64 UR4, c[0x4][0x38] ;  /* 0x01000e0000047ab9 */ /* 0x000fe20000000a00 */
[----:B---3--:R-:W-:Y:S01]  /*8170*/  MOV R4, UR6 ;  /* 0x0000000600047c02 */ /* 0x008fe20008000f00 */
[----:B------:R-:W-:Y:S01]  /*8180*/  IMAD.U32 R7, RZ, RZ, UR9 ;  /* 0x00000009ff077e24 */ /* 0x000fe2000f8e00ff */
[----:B------:R-:W1:Y:S01]  /*8190*/  LDC.64 R2, c[0x4][R2] ;  /* 0x0100000002027b82 */ /* 0x000e620000000a00 */
[----:B------:R-:W-:Y:S01]  /*81a0*/  MOV R5, UR7 ;  /* 0x0000000700057c02 */ /* 0x000fe20008000f00 */
[----:B------:R-:W-:Y:S01]  /*81b0*/  IMAD.MOV.U32 R13, RZ, RZ, RZ ;  /* 0x000000ffff0d7224 */ /* 0x000fe200078e00ff */
[----:B------:R-:W-:Y:S02]  /*81c0*/  MOV R6, UR8 ;  /* 0x0000000800067c02 */ /* 0x000fe40008000f00 */
[----:B------:R-:W-:-:S02]  /*81d0*/  MOV R10, UR4 ;  /* 0x00000004000a7c02 */ /* 0x000fc40008000f00 */
[----:B------:R-:W-:Y:S02]  /*81e0*/  MOV R11, UR5 ;  /* 0x00000005000b7c02 */ /* 0x000fe40008000f00 */
[----:B------:R-:W-:Y:S02]  /*81f0*/  MOV R8, 0x70 ;  /* 0x0000007000087802 */ /* 0x000fe40000000f00 */
[----:B------:R-:W-:-:S07]  /*8200*/  MOV R12, 0x1 ;  /* 0x00000001000c7802 */ /* 0x000fce0000000f00 */
[----:B------:R-:W-:-:S07]  /*8210*/  LEPC R20, `(.L_x_2712) ;  /* 0x000000001014794e */ /* 0x000fce0000000000 */
[----:B-1----:R-:W-:Y:S05]  /*8220*/  CALL.ABS.NOINC R2 ;  /* 0x0000000002007343 */ /* 0x002fea0003c00000 */
.L_x_2712:
[----:B------:R-:W3:Y:S02]  /*8230*/  LDL R2, [R1] ;  /* 0x0000000001027983 */ /* 0x000ee40000100800 */
[----:B---3--:R-:W-:-:S04]  /*8240*/  IADD3 R0, R2, 0x400, RZ ;  /* 0x0000040002007810 */ /* 0x008fc80007ffe0ff */
[----:B------:R-:W-:-:S13]  /*8250*/  LOP3.LUT P0, RZ, R0, 0x3ff, RZ, 0xc0, !PT ;  /* 0x000003ff00ff7812 */ /* 0x000fda000780c0ff */
        /* <DEDUP_REMOVED lines=9> */
[----:B------:R-:W-:Y:S01]  /*82f0*/  IMAD.MOV.U32 R13, RZ, RZ, RZ ;  /* 0x000000ffff0d7224 */ /* 0x000fe200078e00ff */
[----:B------:R-:W-:Y:S02]  /*8300*/  MOV R6, UR8 ;  /* 0x0000000800067c02 */ /* 0x000fe40008000f00 */
[----:B------:R-:W-:-:S02]  /*8310*/  MOV R10, UR4 ;  /* 0x00000004000a7c02 */ /* 0x000fc40008000f00 */
[----:B------:R-:W-:Y:S02]  /*8320*/  MOV R11, UR5 ;  /* 0x00000005000b7c02 */ /* 0x000fe40008000f00 */
[----:B------:R-:W-:Y:S02]  /*8330*/  MOV R8, 0x70 ;  /* 0x0000007000087802 */ /* 0x000fe40000000f00 */
[----:B-1----:R-:W-:-:S07]  /*8340*/  MOV R12, 0x1 ;  /* 0x00000001000c7802 */ /* 0x002fce0000000f00 */
[----:B------:R-:W-:-:S07]  /*8350*/  LEPC R20, `(.L_x_2714) ;  /* 0x000000001014794e */ /* 0x000fce0000000000 */
[----:B--2---:R-:W-:Y:S05]  /*8360*/  CALL.ABS.NOINC R2 ;  /* 0x0000000002007343 */ /* 0x004fea0003c00000 */
.L_x_2714:
[----:B------:R-:W-:Y:S01]  /*8370*/  MOV R2, 0x0 ;  /* 0x0000000000027802 */ /* 0x000fe20000000f00 */
[----:B------:R-:W-:Y:S01]  /*8380*/  ULDC.64 UR6, c[0x4][0x108] ;  /* 0x0100420000067ab9 */ /* 0x000fe20000000a00 */
[----:B------:R-:W-:Y:S01]  /*8390*/  ULDC.64 UR8, c[0x4][0x110] ;  /* 0x0100440000087ab9 */ /* 0x000fe20000000a00 */
[----:B------:R-:W-:Y:S01]  /*83a0*/  ULDC.64 UR4, c[0x4][0x48] ;  /* 0x0100120000047ab9 */ /* 0x000fe20000000a00 */
[----:B------:R-:W-:Y:S01]  /*83b0*/  MOV R4, UR6 ;  /* 0x0000000600047c02 */ /* 0x000fe20008000f00 */
[----:B------:R-:W-:Y:S01]  /*83c0*/  IMAD.U32 R10, RZ, RZ, UR4 ;  /* 0x00000004ff0a7e24 */ /* 0x000fe2000f8e00ff */
[----:B------:R-:W1:Y:S01]  /*83d0*/  LDC.64 R2, c[0x4][R2] ;  /* 0x0100000002027b82 */ /* 0x000e620000000a00 */
[----:B------:R-:W-:Y:S02]  /*83e0*/  MOV R5, UR7 ;  /* 0x0000000700057c02 */ /* 0x000fe40008000f00 */
[----:B------:R-:W-:Y:S02]  /*83f0*/  MOV R6, UR8 ;  /* 0x0000000800067c02 */ /* 0x000fe40008000f00 */
[----:B------:R-:W-:-:S02]  /*8400*/  MOV R7, UR9 ;  /* 0x0000000900077c02 */ /* 0x000fc40008000f00 */
[----:B------:R-:W-:Y:S02]  /*8410*/  MOV R11, UR5 ;  /* 0x00000005000b7c02 */ /* 0x000fe40008000f00 */
[----:B------:R-:W-:Y:S02]  /*8420*/  MOV R8, 0x70 ;  /* 0x0000007000087802 */ /* 0x000fe40000000f00 */
[----:B------:R-:W-:Y:S02]  /*8430*/  MOV R12, 0x1 ;  /* 0x00000001000c7802 */ /* 0x000fe40000000f00 */
[----:B------:R-:W-:-:S07]  /*8440*/  MOV R13, RZ ;  /* 0x000000ff000d7202 */ /* 0x000fce0000000f00 */
[----:B------:R-:W-:-:S07]  /*8450*/  LEPC R20, `(.L_x_2713) ;  /* 0x000000001014794e */ /* 0x000fce0000000000 */
[----:B-1----:R-:W-:Y:S05]  /*8460*/  CALL.ABS.NOINC R2 ;  /* 0x0000000002007343 */ /* 0x002fea0003c00000 */
.L_x_2713:
[----:B------:R-:W2:Y:S01]  /*8470*/  LDL.LU R5, [R1+0x4] ;  /* 0x0000040001057983 */ /* 0x000ea20000300800 */
[----:B------:R-:W1:Y:S01]  /*8480*/  LDC R0, c[0x0][0x428] ;  /* 0x00010a00ff007b82 */ /* 0x000e620000000800 */
[----:B------:R-:W-:Y:S02]  /*8490*/  ULDC.64 UR4, c[0x0][0x9f8] ;  /* 0x00027e0000047ab9 */ /* 0x000fe40000000a00 */
[----:B------:R-:W3:Y:S01]  /*84a0*/  LDL R4, [R1+0xc] ;  /* 0x00000c0001047983 */ /* 0x000ee20000100800 */
[----:B------:R-:W-:Y:S01]  /*84b0*/  ISETP.NE.U32.AND P0, PT, RZ, UR4, PT ;  /* 0x00000004ff007c0c */ /* 0x000fe2000bf05070 */
[----:B------:R-:W-:Y:S01]  /*84c0*/  ULDC UR4, c[0x0][0xda8] ;  /* 0x00036a0000047ab9 */ /* 0x000fe20000000800 */
[----:B------:R-:W-:Y:S01]  /*84d0*/  MOV R6, R18 ;  /* 0x0000001200067202 */ /* 0x000fe20000000f00 */
[----:B------:R-:W4:Y:S01]  /*84e0*/  S2R R7, SR_TID.X ;  /* 0x0000000000077919 */ /* 0x000f220000002100 */
[----:B------:R-:W-:Y:S02]  /*84f0*/  ISETP.NE.AND.EX P0, PT, RZ, UR5, PT, P0 ;  /* 0x00000005ff007c0c */ /* 0x000fe4000bf05300 */
[----:B-1----:R-:W-:Y:S01]  /*8500*/  ISETP.NE.AND P1, PT, R0, 0x1, PT ;  /* 0x000000010000780c */ /* 0x002fe20003f25270 */
[----:B------:R-:W-:-:S12]  /*8510*/  IMAD.MOV.U32 R0, RZ, RZ, R19 ;  /* 0x000000ffff007224 */ /* 0x000fd800078e0013 */
[----:B------:R-:W1:Y:S01]  /*8520*/  @P1 LDC R2, c[0x0][0x42c] ;  /* 0x00010b00ff021b82 */ /* 0x000e620000000800 */
[----:B----4-:R-:W-:-:S07]  /*8530*/  LOP3.LUT R7, R7, 0x1f, RZ, 0xc0, !PT ;  /* 0x0000001f07077812 */ /* 0x010fce00078ec0ff */
[----:B------:R-:W4:Y:S01]  /*8540*/  @P1 LDC R3, c[0x0][0x430] ;  /* 0x00010c00ff031b82 */ /* 0x000f220000000800 */
[----:B-1----:R-:W-:-:S05]  /*8550*/  @P1 IMAD.HI.U32 R2, R19, R2, RZ ;  /* 0x0000000213021227 */ /* 0x002fca00078e00ff */
[----:B----4-:R-:W-:Y:S02]  /*8560*/  @P1 SHF.R.U32.HI R0, RZ, R3, R2 ;  /* 0x00000003ff001219 */ /* 0x010fe40000011602 */
[----:B------:R-:W1:Y:S01]  /*8570*/  @P0 LDC.64 R2, c[0x0][0x9f8] ;  /* 0x00027e00ff020b82 */ /* 0x000e620000000a00 */
[----:B------:R-:W-:-:S04]  /*8580*/  ISETP.NE.AND P1, PT, R7, RZ, PT ;  /* 0x000000ff0700720c */ /* 0x000fc80003f25270 */
[----:B------:R-:W-:-:S09]  /*8590*/  PLOP3.LUT P2, PT, P1, PT, PT, 0x8, 0x0 ;  /* 0x000000000000781c */ /* 0x000fd20000f4e170 */
[----:B------:R-:W-:-:S05]  /*85a0*/  VOTEU.ALL UP1, P1 ;  /* 0x00000000003f7886 */ /* 0x000fca0000820000 */
[----:B------:R-:W-:Y:S01]  /*85b0*/  @!UP1 UIADD3 UR8, UP0, UR40, 0x270, URZ ;  /* 0x0000027028089890 */ /* 0x000fe2000ff1e03f */
[----:B-1----:R-:W-:-:S03]  /*85c0*/  @P0 IMAD.WIDE R2, R18, 0x4, R2 ;  /* 0x0000000412020825 */ /* 0x002fc600078e0202 */
[----:B------:R-:W-:Y:S02]  /*85d0*/  @!UP1 UIADD3.X UR9, URZ, UR41, URZ, UP0, !UPT ;  /* 0x000000293f099290 */ /* 0x000fe400087fe43f */
[----:B------:R1:W5:Y:S01]  /*85e0*/  @P0 LDG.E R6, desc[UR48][R2.64] ;  /* 0x0000003002060981 */ /* 0x000362000c1e1900 */
[----:B------:R-:W-:Y:S01]  /*85f0*/  PLOP3.LUT P0, PT, PT, PT, PT, 0x80, 0x0 ;  /* 0x000000000000781c */ /* 0x000fe20003f0f070 */
[----:B------:R-:W-:Y:S01]  /*8600*/  VOTEU.ALL UP0, P1 ;  /* 0x00000000003f7886 */ /* 0x000fe20000800000 */
[----:B--2---:R-:W-:-:S05]  /*8610*/  IADD3 R8, -R5, RZ, RZ ;  /* 0x000000ff05087210 */ /* 0x004fca0007ffe1ff */
[----:B---3--:R-:W-:-:S05]  /*8620*/  IMAD R8, R8, UR4, R4 ;  /* 0x0000000408087c24 */ /* 0x008fca000f8e0204 */
[----:B-1----:R-:W-:-:S07]  /*8630*/  SHF.L.U32 R8, R8, 0x6, RZ ;  /* 0x0000000608087819 */ /* 0x002fce00000006ff */
.L_x_2715:
[----:B------:R-:W-:Y:S02]  /*8640*/  PLOP3.LUT P0, PT, P0, P2, PT, 0xa2, 0x0 ;  /* 0x000000000000781c */ /* 0x000fe40000705472 */
[----:B------:R-:W-:Y:S01]  /*8650*/  @P2 R2UR P0, UR7, R18 ;  /* 0x00000000120722ca */ /* 0x000fe20000000000 */
[----:B------:R-:W-:-:S07]  /*8660*/  UMOV UR4, URZ ;  /* 0x0000003f00047c82 */ /* 0x000fce0008000000 */
[----:B------:R-:W-:Y:S02]  /*8670*/  PLOP3.LUT P0, PT, P0, P2, PT, 0xa2, 0x0 ;  /* 0x000000000000781c */ /* 0x000fe40000705472 */
[----:B------:R-:W-:-:S08]  /*8680*/  @P2 R2UR.OR P0, UR6, R19 ;  /* 0x00000000130622ca */ /* 0x000fd00000100000 */
[----:B------:R-:W-:Y:S02]  /*8690*/  PLOP3.LUT P0, PT, P0, P2, PT, 0xa2, 0x0 ;  /* 0x000000000000781c */ /* 0x000fe40000705472 */
[----:B------:R-:W-:-:S08]  /*86a0*/  @P2 R2UR.OR P0, UR5, R8 ;  /* 0x00000000080522ca */ /* 0x000fd00000100000 */
[----:B------:R-:W-:Y:S02]  /*86b0*/  @P2 PLOP3.LUT P2, PT, P0, PT, PT, 0x80, 0x0 ;  /* 0x000000000000281c */ /* 0x000fe4000074f070 */
[----:B------:R-:W-:-:S03]  /*86c0*/  PLOP3.LUT P0, PT, PT, PT, PT, 0x80, 0x0 ;  /* 0x000000000000781c */ /* 0x000fc60003f0f070 */
        /* <DEDUP_REMOVED lines=8> */
.L_x_2770:
[----:B------:R-:W2:Y:S01]  /*8750*/  LDL R5, [R1+0x8] ;  /* 0x0000080001057983 */ /* 0x000ea20000100800 */
[----:B------:R-:W-:Y:S01]  /*8760*/  UMOV UR4, 0xffffffff ;  /* 0xffffffff00047882 */ /* 0x000fe20000000000 */
[----:B------:R-:W-:Y:S02]  /*8770*/  SHF.R.S32.HI R7, RZ, 0x1f, R6 ;  /* 0x0000001fff077819 */ /* 0x000fe40000011406 */
[----:B--2---:R-:W-:Y:S01]  /*8780*/  IADD3 R9, R5, -0x1, RZ ;  /* 0xffffffff05097810 */ /* 0x004fe20007ffe0ff */
[----:B------:R-:W-:Y:S06]  /*8790*/  BRA.DIV UR4, `(.L_x_2717) ;  /* 0x0000002a04b47947 */ /* 0x000fec000b800000 */
[----:B------:R-:W-:-:S13]  /*87a0*/  ELECT P6, URZ, PT ;  /* 0x00000000003f782f */ /* 0x000fda00038c0000 */
.L_x_2773:
[----:B------:R-:W-:Y:S05]  /*87b0*/  @!P6 BRA `(.L_x_2718) ;  /* 0x0000000000ece947 */ /* 0x000fea0003800000 */
[----:B------:R1:W-:Y:S01]  /*87c0*/  STL [R1+0x10], R9 ;  /* 0x0000100901007387 */ /* 0x0003e20000100800 */
[----:B------:R-:W-:Y:S01]  /*87d0*/  IMAD.MOV.U32 R4, RZ, RZ, R6 ;  /* 0x000000ffff047224 */ /* 0x000fe200078e0006 */
[----:B------:R-:W-:Y:S06]  /*87e0*/  @!P0 BRA `(.L_x_2719) ;  /* 0x0000000000488947 */ /* 0x000fec0003800000 */
[----:B------:R-:W2:Y:S01]  /*87f0*/  LDC R11, c[0x0][0x41c] ;  /* 0x00010700ff0b7b82 */ /* 0x000ea20000000800 */
[----:B------:R-:W-:Y:S01]  /*8800*/  ULDC.64 UR4, c[0x0][0x408] ;  /* 0x0001020000047ab9 */ /* 0x000fe20000000a00 */
[----:B--2---:R-:W-:-:S13]  /*8810*/  ISETP.NE.AND P1, PT, R11, 0x1, PT ;  /* 0x000000010b00780c */ /* 0x004fda0003f25270 */
[----:B------:R-:W2:Y:S02]  /*8820*/  @P1 LDC.64 R4, c[0x0][0x420] ;  /* 0x00010800ff041b82 */ /* 0x000ea40000000a00 */
[----:B--2---:R-:W-:Y:S01]  /*8830*/  @P1 IMAD.HI.U32 R10, R9, R4, RZ ;  /* 0x00000004090a1227 */ /* 0x004fe200078e00ff */
[----:B------:R-:W-:-:S04]  /*8840*/  MOV R4, R9 ;  /* 0x0000000900047202 */ /* 0x000fc80000000f00 */
[----:B------:R-:W-:Y:S01]  /*8850*/  @P1 SHF.R.U32.HI R4, RZ, R5, R10 ;  /* 0x00000005ff041219 */ /* 0x000fe2000001160a */
[----:B------:R-:W-:-:S03]  /*8860*/  IMAD R10, R7, UR4, RZ ;  /* 0x00000004070a7c24 */ /* 0x000fc6000f8e02ff */
[----:B------:R-:W-:Y:S01]  /*8870*/  IADD3 R5, -R4, RZ, RZ ;  /* 0x000000ff04057210 */ /* 0x000fe20007ffe1ff */
[----:B------:R-:W-:-:S04]  /*8880*/  IMAD R10, R6, UR5, R10 ;  /* 0x00000005060a7c24 */ /* 0x000fc8000f8e020a */
[----:B------:R-:W-:-:S05]  /*8890*/  IMAD R5, R11, R5, R9 ;  /* 0x000000050b057224 */ /* 0x000fca00078e0209 */
[----:B------:R2:W-:Y:S02]  /*88a0*/  STL [R1+0x10], R5 ;  /* 0x0000100501007387 */ /* 0x0005e40000100800 */
[----:B--2---:R-:W-:-:S03]  /*88b0*/  SHF.R.S32.HI R5, RZ, 0x1f, R4 ;  /* 0x0000001fff057819 */ /* 0x004fc60000011404 */
[----:B------:R-:W-:-:S05]  /*88c0*/  IMAD.WIDE.U32 R4, R6, UR4, R4 ;  /* 0x0000000406047c25 */ /* 0x000fca000f8e0004 */
[----:B------:R-:W-:Y:S02]  /*88d0*/  IADD3 R5, R5, R10, RZ ;  /* 0x0000000a05057210 */ /* 0x000fe40007ffe0ff */
[----:B------:R-:W-:-:S04]  /*88e0*/  LEA R10, P1, R4, R2, 0x2 ;  /* 0x00000002040a7211 */ /* 0x000fc800078210ff */
[----:B------:R-:W-:-:S05]  /*88f0*/  LEA.HI.X R11, R4, R3, R5, 0x2, P1 ;  /* 0x00000003040b7211 */ /* 0x000fca00008f1405 */
[----:B------:R2:W5:Y:S04]  /*8900*/  LDG.E R4, desc[UR48][R10.64] ;  /* 0x000000300a047981 */ /* 0x000568000c1e1900 */
.L_x_2719:
[----:B--2---:R-:W2:Y:S01]  /*8910*/  S2R R10, SR_CgaCtaId ;  /* 0x00000000000a7919 */ /* 0x004ea20000008800 */
[----:B------:R-:W-:-:S04]  /*8920*/  MOV R5, 0x400 ;  /* 0x0000040000057802 */ /* 0x000fc80000000f00 */
[----:B--2---:R-:W-:Y:S02]  /*8930*/  LEA R5, R10, R5, 0x18 ;  /* 0x000000050a057211 */ /* 0x004fe400078ec0ff */
[----:B------:R-:W-:Y:S02]  /*8940*/  SHF.L.U32 R10, R17, 0x1f, RZ ;  /* 0x0000001f110a7819 */ /* 0x000fe400000006ff */
[----:B------:R-:W-:-:S04]  /*8950*/  LEA R5, R16, R5, 0x3 ;  /* 0x0000000510057211 */ /* 0x000fc800078e18ff */
[----:B------:R-:W2:Y:S02]  /*8960*/  SYNCS.PHASECHK.TRANS64.TRYWAIT P1, [R5+URZ+0x28c40], R10 ;  /* 0x028c400a050075a7 */ /* 0x000ea4000802017f */
[----:B--2---:R-:W-:Y:S05]  /*8970*/  @!P1 BRA `(.L_x_2720) ;  /* 0x00000028005c9947 */ /* 0x004fea0003800000 */
.L_x_2774:
        /* <DEDUP_REMOVED lines=11> */
.L_x_2721:
[----:B--2---:R-:W2:Y:S01]  /*8a30*/  LDL R10, [R1+0x10] ;  /* 0x00001000010a7983 */ /* 0x004ea20000100800 */
[----:B------:R-:W-:Y:S01]  /*8a40*/  MOV R11, 0x400 ;  /* 0x00000400000b7802 */ /* 0x000fe20000000f00 */
[----:B------:R-:W3:Y:S01]  /*8a50*/  S2R R12, SR_CgaCtaId ;  /* 0x00000000000c7919 */ /* 0x000ee20000008800 */
[----:B------:R-:W-:Y:S01]  /*8a60*/  R2UR UR9, R5 ;  /* 0x00000000050972ca */ /* 0x000fe200000e0000 */
[----:B------:R-:W-:Y:S01]  /*8a70*/  UIADD3 UR4, UP0, UR40, 0x370, URZ ;  /* 0x0000037028047890 */ /* 0x000fe2000ff1e03f */
[----:B------:R-:W-:Y:S02]  /*8a80*/  R2UR UR12, R0 ;  /* 0x00000000000c72ca */ /* 0x000fe400000e0000 */
[----:B-----5:R-:W-:Y:S01]  /*8a90*/  R2UR UR13, R4 ;  /* 0x00000000040d72ca */ /* 0x020fe200000e0000 */
[----:B------:R-:W-:Y:S01]  /*8aa0*/  UIADD3.X UR5, URZ, UR41, URZ, UP0, !UPT ;  /* 0x000000293f057290 */ /* 0x000fe200087fe43f */
[----:B---3--:R-:W-:-:S04]  /*8ab0*/  LEA R11, R12, R11, 0x18 ;  /* 0x0000000b0c0b7211 */ /* 0x008fc800078ec0ff */
[----:B------:R-:W-:-:S04]  /*8ac0*/  LEA R5, R16, R11, 0xd ;  /* 0x0000000b10057211 */ /* 0x000fc800078e68ff */
[----:B------:R-:W-:Y:S01]  /*8ad0*/  R2UR UR8, R5 ;  /* 0x00000000050872ca */ /* 0x000fe200000e0000 */
[----:B------:R-:W-:Y:S01]  /*8ae0*/  UIADD3 UR9, UR9, 0x28c30, URZ ;  /* 0x00028c3009097890 */ /* 0x000fe2000fffe03f */
[----:B------:R-:W-:Y:S01]  /*8af0*/  UMOV UR6, 0x0 ;  /* 0x0000000000067882 */ /* 0x000fe20000000000 */
[----:B------:R-:W-:Y:S01]  /*8b00*/  UMOV UR7, 0x14f00000 ;  /* 0x14f0000000077882 */ /* 0x000fe20000000000 */
[----:B------:R-:W-:-:S09]  /*8b10*/  UMOV UR10, URZ ;  /* 0x0000003f000a7c82 */ /* 0x000fd20008000000 */
[----:B------:R-:W-:Y:S01]  /*8b20*/  UIADD3 UR8, UR8, 0x22400, URZ ;  /* 0x0002240008087890 */ /* 0x000fe2000fffe03f */
[----:B--2---:R-:W-:-:S13]  /*8b30*/  R2UR UR11, R10 ;  /* 0x000000000a0b72ca */ /* 0x004fda00000e0000 */
[----:B------:R-:W-:-:S09]  /*8b40*/  USHF.L.U32 UR11, UR11, 0x6, URZ ;  /* 0x000000060b0b7899 */ /* 0x000fd2000800063f */
[----:B------:R2:W-:Y:S02]  /*8b50*/  UTMALDG.4D [UR8], [UR4], desc[UR6] ;  /* 0x00000608040075b4 */ /* 0x0005e40008019000 */
[----:B--2---:R-:W-:Y:S01]  /*8b60*/  NOP ;  /* 0x0000000000007918 */ /* 0x004fe20000000000 */
.L_x_2718:
[----:B------:R-:W2:Y:S01]  /*8b70*/  LDL R12, [R1+0x18] ;  /* 0x00001800010c7983 */ /* 0x000ea20000100800 */
[----:B------:R-:W-:Y:S05]  /*8b80*/  WARPSYNC.ALL ;  /* 0x0000000000007948 */ /* 0x000fea0003800000 */
[----:B------:R-:W3:Y:S01]  /*8b90*/  S2R R11, SR_CgaCtaId ;  /* 0x00000000000b7919 */ /* 0x000ee20000008800 */
[----:B------:R-:W-:Y:S01]  /*8ba0*/  MOV R10, 0x400 ;  /* 0x00000400000a7802 */ /* 0x000fe20000000f00 */
[----:B------:R-:W-:Y:S01]  /*8bb0*/  BAR.SYNC.DEFER_BLOCKING 0x8, 0xa0 ;  /* 0x0202800000007b1d */ /* 0x000fe20000010000 */
[----:B------:R-:W-:-:S13]  /*8bc0*/  ELECT P1, URZ, PT ;  /* 0x00000000003f782f */ /* 0x000fda0003820000 */
[----:B------:R-:W-:Y:S01]  /*8bd0*/  @P1 R2UR UR13, R18 ;  /* 0x00000000120d12ca */ /* 0x000fe200000e0000 */
[----:B------:R-:W-:Y:S01]  /*8be0*/  UIADD3 UR4, UP0, UR40, 0x270, URZ ;  /* 0x0000027028047890 */ /* 0x000fe2000ff1e03f */
[----:B------:R-:W-:Y:S02]  /*8bf0*/  @P1 R2UR UR12, R19 ;  /* 0x00000000130c12ca */ /* 0x000fe400000e0000 */
[----:B------:R-:W-:Y:S01]  /*8c00*/  @P1 R2UR UR11, R8 ;  /* 0x00000000080b12ca */ /* 0x000fe200000e0000 */
[----:B------:R-:W-:Y:S01]  /*8c10*/  UIADD3.X UR5, URZ, UR41, URZ, UP0, !UPT ;  /* 0x000000293f057290 */ /* 0x000fe200087fe43f */
[----:B------:R-:W-:Y:S01]  /*8c20*/  BSSY B0, `(.L_x_2722) ;  /* 0x000000f000007945 */ /* 0x000fe20003800000 */
[----:B------:R-:W-:Y:S01]  /*8c30*/  UMOV UR6, 0x0 ;  /* 0x0000000000067882 */ /* 0x000fe20000000000 */
[----:B------:R-:W-:Y:S01]  /*8c40*/  UMOV UR7, 0x12f00000 ;  /* 0x12f0000000077882 */ /* 0x000fe20000000000 */
[----:B------:R-:W-:Y:S01]  /*8c50*/  UMOV UR10, URZ ;  /* 0x0000003f000a7c82 */ /* 0x000fe20008000000 */
[----:B------:R-:W-:-:S02]  /*8c60*/  @P1 MOV R5, 0x2000 ;  /* 0x0000200000051802 */ /* 0x000fc40000000f00 */
[----:B---3--:R-:W-:-:S04]  /*8c70*/  LEA R10, R11, R10, 0x18 ;  /* 0x0000000a0b0a7211 */ /* 0x008fc800078ec0ff */
[----:B------:R-:W-:Y:S01]  /*8c80*/  R2UR UR9, R10 ;  /* 0x000000000a0972ca */ /* 0x000fe200000e0000 */
[----:B------:R2:W-:-:S12]  /*8c90*/  @P1 SYNCS.ARRIVE.TRANS64 RZ, [R10+URZ+0x28c00], R5 ;  /* 0x028c00050aff19a7 */ /* 0x0005d8000800003f */
[----:B------:R-:W-:Y:S02]  /*8ca0*/  UIADD3 UR8, UR9, 0x20400, URZ ;  /* 0x0002040009087890 */ /* 0x000fe4000fffe03f */
[----:B------:R-:W-:-:S09]  /*8cb0*/  UIADD3 UR9, UR9, 0x28c00, URZ ;  /* 0x00028c0009097890 */ /* 0x000fd2000fffe03f */
[----:B------:R3:W-:Y:S01]  /*8cc0*/  UTMALDG.4D [UR8], [UR4], desc[UR6] ;  /* 0x00000608040075b4 */ /* 0x0007e20008019000 */
[----:B--2---:R-:W-:-:S04]  /*8cd0*/  LOP3.LUT R5, R12, 0x1, RZ, 0xc, !PT ;  /* 0x000000010c057812 */ /* 0x004fc800078e0cff */
[----:B------:R-:W-:-:S04]  /*8ce0*/  SHF.L.U32 R5, R5, 0x1f, RZ ;  /* 0x0000001f05057819 */ /* 0x000fc800000006ff */
[----:B------:R-:W2:Y:S02]  /*8cf0*/  SYNCS.PHASECHK.TRANS64.TRYWAIT P1, [R10+URZ+0x28c20], R5 ;  /* 0x028c20050a0075a7 */ /* 0x000ea4000802017f */
[----:B--23--:R-:W-:Y:S05]  /*8d00*/  @!P1 BRA `(.L_x_2723) ;  /* 0x00000024008c9947 */ /* 0x00cfea0003800000 */
.L_x_2775:
[----:B------:R-:W-:Y:S05]  /*8d10*/  BSYNC B0 ;  /* 0x0000000000007941 */ /* 0x000fea0003800000 */
.L_x_2722:
[----:B------:R-:W-:Y:S04]  /*8d20*/  BSSY B0, `(.L_x_2724) ;  /* 0x000004b000007945 */ /* 0x000fe80003800000 */
[----:B------:R-:W-:Y:S05]  /*8d30*/  @!P6 BRA `(.L_x_2725) ;  /* 0x000000040024e947 */ /* 0x000fea0003800000 */
[----:B------:R-:W3:Y:S01]  /*8d40*/  S2R R11, SR_CgaCtaId ;  /* 0x00000000000b7919 */ /* 0x000ee20000008800 */
[----:B--2---:R-:W-:Y:S02]  /*8d50*/  MOV R8, 0x400 ;  /* 0x0000040000087802 */ /* 0x004fe40000000f00 */
[----:B------:R-:W-:Y:S01]  /*8d60*/  SHF.L.U32 R5, R17, 0x1f, RZ ;  /* 0x0000001f11057819 */ /* 0x000fe200000006ff */
[----:B------:R-:W2:Y:S01]  /*8d70*/  S2R R10, SR_TID.X ;  /* 0x00000000000a7919 */ /* 0x000ea20000002100 */
[----:B---3--:R-:W-:-:S04]  /*8d80*/  LEA R8, R11, R8, 0x18 ;  /* 0x000000080b087211 */ /* 0x008fc800078ec0ff */
[----:B------:R-:W-:Y:S02]  /*8d90*/  LEA R8, R16, R8, 0x3 ;  /* 0x0000000810087211 */ /* 0x000fe400078e18ff */
[----:B--2---:R-:W-:Y:S02]  /*8da0*/  LOP3.LUT R10, R10, 0x7f, RZ, 0xc0, !PT ;  /* 0x0000007f0a0a7812 */ /* 0x004fe400078ec0ff */
[----:B------:R-:W2:Y:S02]  /*8db0*/  SYNCS.PHASECHK.TRANS64.TRYWAIT P1, [R8+URZ+0x28c60], R5 ;  /* 0x028c6005080075a7 */ /* 0x000ea4000802017f */
[----:B------:R-:W-:Y:S01]  /*8dc0*/  ISETP.NE.AND P2, PT, R10, RZ, PT ;  /* 0x000000ff0a00720c */ /* 0x000fe20003f45270 */
[----:B--2---:R-:W-:-:S12]  /*8dd0*/  @!P1 BRA `(.L_x_2726) ;  /* 0x0000002400789947 */ /* 0x004fd80003800000 */
.L_x_2776:
[----:B------:R-:W-:Y:S05]  /*8de0*/  @P2 BRA `(.L_x_2727) ;  /* 0x00000000001c2947 */ /* 0x000fea0003800000 */
[----:B------:R-:W3:Y:S01]  /*8df0*/  S2R R10, SR_TID.X ;  /* 0x00000000000a7919 */ /* 0x000ee20000002100 */
[----:B--2---:R-:W-:-:S04]  /*8e00*/  MOV R5, 0x10000 ;  /* 0x0001000000057802 */ /* 0x004fc80000000f00 */
[----:B------:R4:W-:Y:S01]  /*8e10*/  SYNCS.ARRIVE.TRANS64 RZ, [R8+URZ+0x28c50], R5 ;  /* 0x028c500508ff79a7 */ /* 0x0009e2000800003f */
[----:B---3--:R-:W-:-:S04]  /*8e20*/  LOP3.LUT R10, R10, 0x1f, RZ, 0xc0, !PT ;  /* 0x0000001f0a0a7812 */ /* 0x008fc800078ec0ff */
[----:B------:R-:W-:-:S13]  /*8e30*/  ISETP.NE.AND P1, PT, R10, RZ, PT ;  /* 0x000000ff0a00720c */ /* 0x000fda0003f25270 */
[----:B----4-:R-:W-:Y:S05]  /*8e40*/  @!P1 BRA `(.L_x_2727) ;  /* 0x0000000000049947 */ /* 0x010fea0003800000 */
[----:B------:R-:W-:Y:S01]  /*8e50*/  BPT.TRAP 0x1 ;  /* 0x000000040000795c */ /* 0x000fe20000300000 */
.L_x_2727:
[----:B------:R-:W3:Y:S01]  /*8e60*/  LDL R10, [R1+0x10] ;  /* 0x00001000010a7983 */ /* 0x000ee20000100800 */
[----:B--2---:R-:W-:Y:S01]  /*8e70*/  MOV R5, 0x400 ;  /* 0x0000040000057802 */ /* 0x004fe20000000f00 */
[----:B------:R-:W2:Y:S01]  /*8e80*/  S2R R11, SR_CgaCtaId ;  /* 0x00000000000b7919 */ /* 0x000ea20000008800 */
[----:B------:R-:W-:Y:S01]  /*8e90*/  R2UR UR9, R8 ;  /* 0x00000000080972ca */ /* 0x000fe200000e0000 */
[----:B------:R-:W-:Y:S01]  /*8ea0*/  UIADD3 UR4, UP0, UR40, 0x470, URZ ;  /* 0x0000047028047890 */ /* 0x000fe2000ff1e03f */
[----:B------:R-:W-:Y:S02]  /*8eb0*/  R2UR UR12, R0 ;  /* 0x00000000000c72ca */ /* 0x000fe400000e0000 */
[----:B------:R-:W-:Y:S01]  /*8ec0*/  R2UR UR13, R4 ;  /* 0x00000000040d72ca */ /* 0x000fe200000e0000 */
[----:B------:R-:W-:Y:S01]  /*8ed0*/  UIADD3.X UR5, URZ, UR41, URZ, UP0, !UPT ;  /* 0x000000293f057290 */ /* 0x000fe200087fe43f */
[----:B--2---:R-:W-:-:S05]  /*8ee0*/  LEA R5, R11, R5, 0x18 ;  /* 0x000000050b057211 */ /* 0x004fca00078ec0ff */
        /* <DEDUP_REMOVED lines=9> */
[----:B------:R-:W-:Y:S01]  /*8f80*/  UMOV UR16, 0x40 ;  /* 0x0000004000107882 */ /* 0x000fe20000000000 */
[----:B------:R-:W-:Y:S01]  /*8f90*/  UIADD3 UR19, UR14, 0x6400, URZ ;  /* 0x000064000e137890 */ /* 0x000fe2000fffe03f */
[----:B------:R-:W-:Y:S01]  /*8fa0*/  UMOV UR18, 0x80 ;  /* 0x0000008000127882 */ /* 0x000fe20000000000 */
[----:B------:R-:W-:Y:S01]  /*8fb0*/  UMOV UR20, 0xc0 ;  /* 0x000000c000147882 */ /* 0x000fe20000000000 */
[----:B------:R-:W-:Y:S01]  /*8fc0*/  UMOV UR21, 0x100 ;  /* 0x0000010000157882 */ /* 0x000fe20000000000 */
[----:B------:R-:W-:Y:S01]  /*8fd0*/  UMOV UR22, 0x140 ;  /* 0x0000014000167882 */ /* 0x000fe20000000000 */
[----:B---3--:R-:W-:-:S13]  /*8fe0*/  R2UR UR11, R10 ;  /* 0x000000000a0b72ca */ /* 0x008fda00000e0000 */
[----:B------:R-:W-:-:S09]  /*8ff0*/  USHF.L.U32 UR11, UR11, 0x6, URZ ;  /* 0x000000060b0b7899 */ /* 0x000fd2000800063f */
[----:B------:R2:W-:Y:S02]  /*9000*/  UTMALDG.4D [UR8], [UR4], desc[UR6] ;  /* 0x00000608040075b4 */ /* 0x0005e40008019000 */
[----:B--2---:R-:W-:Y:S01]  /*9010*/  UMOV UR8, UR15 ;  /* 0x0000000f00087c82 */ /* 0x004fe20008000000 */
[----:B------:R-:W-:Y:S01]  /*9020*/  UMOV UR10, UR16 ;  /* 0x00000010000a7c82 */ /* 0x000fe20008000000 */
[----:B------:R-:W-:Y:S01]  /*9030*/  UIADD3 UR15, UR14, 0x8400, URZ ;  /* 0x000084000e0f7890 */ /* 0x000fe2000fffe03f */
[----:B------:R2:W-:Y:S01]  /*9040*/  UTMALDG.4D [UR8], [UR4], desc[UR6] ;  /* 0x00000608040075b4 */ /* 0x0005e20008019000 */
[----:B------:R-:W-:Y:S01]  /*9050*/  UIADD3 UR16, UR14, 0xa400, URZ ;  /* 0x0000a4000e107890 */ /* 0x000fe2000fffe03f */
[----:B--2---:R-:W-:Y:S01]  /*9060*/  UMOV UR8, UR17 ;  /* 0x0000001100087c82 */ /* 0x004fe20008000000 */
[----:B------:R-:W-:Y:S02]  /*9070*/  UMOV UR10, UR18 ;  /* 0x00000012000a7c82 */ /* 0x000fe40008000000 */
[----:B------:R2:W-:Y:S01]  /*9080*/  UTMALDG.4D [UR8], [UR4], desc[UR6] ;  /* 0x00000608040075b4 */ /* 0x0005e20008019000 */
[----:B------:R-:W-:Y:S01]  /*9090*/  UIADD3 UR17, UR14, 0xc400, URZ ;  /* 0x0000c4000e117890 */ /* 0x000fe2000fffe03f */
[----:B--2---:R-:W-:Y:S01]  /*90a0*/  UMOV UR8, UR19 ;  /* 0x0000001300087c82 */ /* 0x004fe20008000000 */
[----:B------:R-:W-:-:S02]  /*90b0*/  UMOV UR10, UR20 ;  /* 0x00000014000a7c82 */ /* 0x000fc40008000000 */
[----:B------:R2:W-:Y:S02]  /*90c0*/  UTMALDG.4D [UR8], [UR4], desc[UR6] ;  /* 0x00000608040075b4 */ /* 0x0005e40008019000 */
[----:B--2---:R-:W-:Y:S01]  /*90d0*/  UMOV UR8, UR15 ;  /* 0x0000000f00087c82 */ /* 0x004fe20008000000 */
[----:B------:R-:W-:Y:S01]  /*90e0*/  UMOV UR10, UR21 ;  /* 0x00000015000a7c82 */ /* 0x000fe20008000000 */
[----:B------:R-:W-:Y:S01]  /*90f0*/  UIADD3 UR15, UR14, 0xe400, URZ ;  /* 0x0000e4000e0f7890 */ /* 0x000fe2000fffe03f */
[----:B------:R2:W-:Y:S02]  /*9100*/  UTMALDG.4D [UR8], [UR4], desc[UR6] ;  /* 0x00000608040075b4 */ /* 0x0005e40008019000 */
[----:B------:R-:W-:Y:S01]  /*9110*/  UMOV UR14, 0x180 ;  /* 0x00000180000e7882 */ /* 0x000fe20000000000 */
[----:B--2---:R-:W-:Y:S01]  /*9120*/  UMOV UR8, UR16 ;  /* 0x0000001000087c82 */ /* 0x004fe20008000000 */
[----:B------:R-:W-:Y:S02]  /*9130*/  UMOV UR10, UR22 ;  /* 0x00000016000a7c82 */ /* 0x000fe40008000000 */
[----:B------:R2:W-:Y:S02]  /*9140*/  UTMALDG.4D [UR8], [UR4], desc[UR6] ;  /* 0x00000608040075b4 */ /* 0x0005e40008019000 */
[----:B--2---:R-:W-:Y:S01]  /*9150*/  UMOV UR8, UR17 ;  /* 0x0000001100087c82 */ /* 0x004fe20008000000 */
[----:B------:R-:W-:Y:S01]  /*9160*/  UMOV UR10, UR14 ;  /* 0x0000000e000a7c82 */ /* 0x000fe20008000000 */
[----:B------:R-:W-:Y:S01]  /*9170*/  UMOV UR14, 0x1c0 ;  /* 0x000001c0000e7882 */ /* 0x000fe20000000000 */
[----:B------:R2:W-:Y:S02]  /*9180*/  UTMALDG.4D [UR8], [UR4], desc[UR6] ;  /* 0x00000608040075b4 */ /* 0x0005e40008019000 */
[----:B--2---:R-:W-:Y:S01]  /*9190*/  UMOV UR8, UR15 ;  /* 0x0000000f00087c82 */ /* 0x004fe20008000000 */
[----:B------:R-:W-:-:S02]  /*91a0*/  UMOV UR10, UR14 ;  /* 0x0000000e000a7c82 */ /* 0x000fc40008000000 */
[----:B------:R3:W-:Y:S02]  /*91b0*/  UTMALDG.4D [UR8], [UR4], desc[UR6] ;  /* 0x00000608040075b4 */ /* 0x0007e40008019000 */
[----:B---3--:R-:W-:Y:S01]  /*91c0*/  NOP ;  /* 0x0000000000007918 */ /* 0x008fe20000000000 */
.L_x_2725:
[----:B------:R-:W-:Y:S05]  /*91d0*/  BSYNC B0 ;  /* 0x0000000000007941 */ /* 0x000fea0003800000 */
.L_x_2724:
[----:B--2---:R-:W2:Y:S01]  /*91e0*/  LDL.LU R5, [R1+0x14] ;  /* 0x0000140001057983 */ /* 0x004ea20000300800 */
[----:B------:R-:W-:-:S04]  /*91f0*/  IADD3 R16, R16, 0x1, RZ ;  /* 0x0000000110107810 */ /* 0x000fc80007ffe0ff */
[----:B------:R-:W-:-:S04]  /*9200*/  ISETP.NE.AND P1, PT, R16, 0x2, PT ;  /* 0x000000021000780c */ /* 0x000fc80003f25270 */
[----:B------:R-:W-:Y:S02]  /*9210*/  SEL R8, RZ, 0x1, P1 ;  /* 0x00000001ff087807 */ /* 0x000fe40000800000 */
[----:B------:R-:W-:Y:S02]  /*9220*/  SEL R16, R16, RZ, P1 ;  /* 0x000000ff10107207 */ /* 0x000fe40000800000 */
[----:B------:R-:W-:Y:S02]  /*9230*/  LOP3.LUT R17, R17, R8, RZ, 0x3c, !PT ;  /* 0x0000000811117212 */ /* 0x000fe400078e3cff */
[----:B--2---:R-:W-:-:S13]  /*9240*/  ISETP.GE.AND P2, PT, R5, 0x41, PT ;  /* 0x000000410500780c */ /* 0x004fda0003f46270 */
[----:B------:R-:W-:Y:S05]  /*9250*/  @!P2 BRA `(.L_x_2728) ;  /* 0x000000180038a947 */ /* 0x000fea0003800000 */
[----:B------:R-:W2:Y:S01]  /*9260*/  LDL R11, [R1+0x8] ;  /* 0x00000800010b7983 */ /* 0x000ea20000100800 */
[----:B------:R-:W-:Y:S02]  /*9270*/  MOV R5, 0x1 ;  /* 0x0000000100057802 */ /* 0x000fe40000000f00 */
[C---:B--2---:R-:W-:Y:S01]  /*9280*/  IADD3 R10, -R11.reuse, RZ, RZ ;  /* 0x000000ff0b0a7210 */ /* 0x044fe20007ffe1ff */
[----:B------:R-:W-:-:S03]  /*9290*/  VIADD R8, R11, 0xfffffffe ;  /* 0xfffffffe0b087836 */ /* 0x000fc60000000000 */
[----:B------:R-:W-:-:S04]  /*92a0*/  VIADDMNMX R10, R10, R5, 0xffffffff, !PT ;  /* 0xffffffff0a0a7446 */ /* 0x000fc80007800105 */
[----:B------:R-:W-:-:S04]  /*92b0*/  IADD3 R5, R11, R10, RZ ;  /* 0x0000000a0b057210 */ /* 0x000fc80007ffe0ff */
[----:B------:R-:W-:-:S04]  /*92c0*/  LOP3.LUT R5, R5, 0x1, RZ, 0xc0, !PT ;  /* 0x0000000105057812 */ /* 0x000fc800078ec0ff */
[----:B------:R-:W-:-:S13]  /*92d0*/  ISETP.NE.U32.AND P1, PT, R5, 0x1, PT ;  /* 0x000000010500780c */ /* 0x000fda0003f25070 */
[----:B------:R-:W-:Y:S05]  /*92e0*/  @P1 BRA `(.L_x_2729) ;  /* 0x0000000400fc1947 */ /* 0x000fea0003800000 */
[----:B------:R-:W-:Y:S04]  /*92f0*/  BSSY B0, `(.L_x_2730) ;  /* 0x0000077000007945 */ /* 0x000fe80003800000 */
[----:B------:R-:W-:Y:S05]  /*9300*/  @!P6 BRA `(.L_x_2731) ;  /* 0x0000000400d4e947 */ /* 0x000fea0003800000 */
[----:B------:R-:W-:Y:S05]  /*9310*/  @!P0 BRA `(.L_x_2732) ;  /* 0x0000000000448947 */ /* 0x000fea0003800000 */
[----:B------:R-:W2:Y:S01]  /*9320*/  LDC R11, c[0x0][0x41c] ;  /* 0x00010700ff0b7b82 */ /* 0x000ea20000000800 */
[----:B------:R-:W-:Y:S01]  /*9330*/  ULDC.64 UR4, c[0x0][0x408] ;  /* 0x0001020000047ab9 */ /* 0x000fe20000000a00 */
[----:B--2---:R-:W-:-:S13]  /*9340*/  ISETP.NE.AND P1, PT, R11, 0x1, PT ;  /* 0x000000010b00780c */ /* 0x004fda0003f25270 */
[----:B------:R-:W2:Y:S02]  /*9350*/  @P1 LDC.64 R4, c[0x0][0x420] ;  /* 0x00010800ff041b82 */ /* 0x000ea40000000a00 */
[----:B--2---:R-:W-:Y:S01]  /*9360*/  @P1 IMAD.HI.U32 R12, R8, R4, RZ ;  /* 0x00000004080c1227 */ /* 0x004fe200078e00ff */
[----:B------:R-:W-:-:S04]  /*9370*/  MOV R4, R8 ;  /* 0x0000000800047202 */ /* 0x000fc80000000f00 */
[----:B------:R-:W-:-:S04]  /*9380*/  @P1 SHF.R.U32.HI R4, RZ, R5, R12 ;  /* 0x00000005ff041219 */ /* 0x000fc8000001160c */
[----:B------:R-:W-:-:S05]  /*9390*/  IADD3 R5, -R4, RZ, RZ ;  /* 0x000000ff04057210 */ /* 0x000fca0007ffe1ff */
[----:B------:R-:W-:Y:S01]  /*93a0*/  IMAD R8, R11, R5, R8 ;  /* 0x000000050b087224 */ /* 0x000fe200078e0208 */
[--C-:B------:R-:W-:Y:S01]  /*93b0*/  SHF.R.S32.HI R5, RZ, 0x1f, R4.reuse ;  /* 0x0000001fff057819 */ /* 0x100fe20000011404 */
[----:B------:R-:W-:Y:S02]  /*93c0*/  IMAD R11, R7, UR4, RZ ;  /* 0x00000004070b7c24 */ /* 0x000fe4000f8e02ff */
[----:B------:R-:W-:-:S04]  /*93d0*/  IMAD.WIDE.U32 R4, R6, UR4, R4 ;  /* 0x0000000406047c25 */ /* 0x000fc8000f8e0004 */
[----:B------:R-:W-:Y:S01]  /*93e0*/  IMAD R11, R6, UR5, R11 ;  /* 0x00000005060b7c24 */ /* 0x000fe2000f8e020b */
[----:B------:R-:W-:-:S04]  /*93f0*/  LEA R2, P1, R4, R2, 0x2 ;  /* 0x0000000204027211 */ /* 0x000fc800078210ff */
[----:B------:R-:W-:-:S04]  /*9400*/  IADD3 R11, R11, R5, RZ ;  /* 0x000000050b0b7210 */ /* 0x000fc80007ffe0ff */
[----:B------:R-:W-:-:S05]  /*9410*/  LEA.HI.X R3, R4, R3, R11, 0x2, P1 ;  /* 0x0000000304037211 */ /* 0x000fca00008f140b */
[----:B------:R2:W5:Y:S02]  /*9420*/  LDG.E R4, desc[UR48][R2.64] ;  /* 0x0000003002047981 */ /* 0x000564000c1e1900 */
.L_x_2732:
[----:B--2---:R-:W2:Y:S01]  /*9430*/  S2R R3, SR_CgaCtaId ;  /* 0x0000000000037919 */ /* 0x004ea20000008800 */
[----:B------:R-:W-:Y:S01]  /*9440*/  MOV R2, 0x400 ;  /* 0x0000040000027802 */ /* 0x000fe20000000f00 */
[----:B------:R-:W3:Y:S03]  /*9450*/  S2R R5, SR_TID.X ;  /* 0x0000000000057919 */ /* 0x000ee60000002100 */
[----:B--2---:R-:W-:Y:S02]  /*9460*/  LEA R2, R3, R2, 0x18 ;  /* 0x0000000203027211 */ /* 0x004fe400078ec0ff */
[----:B------:R-:W-:Y:S02]  /*9470*/  SHF.L.U32 R3, R17, 0x1f, RZ ;  /* 0x0000001f11037819 */ /* 0x000fe400000006ff */
[----:B------:R-:W-:Y:S02]  /*9480*/  LEA R2, R16, R2, 0x3 ;  /* 0x0000000210027211 */ /* 0x000fe400078e18ff */
[----:B---3--:R-:W-:-:S02]  /*9490*/  LOP3.LUT R5, R5, 0x7f, RZ, 0xc0, !PT ;  /* 0x0000007f05057812 */ /* 0x008fc400078ec0ff */
[----:B------:R-:W2:Y:S02]  /*94a0*/  SYNCS.PHASECHK.TRANS64.TRYWAIT P2, [R2+URZ+0x28c40], R3 ;  /* 0x028c4003020075a7 */ /* 0x000ea4000804017f */
[----:B------:R-:W-:Y:S01]  /*94b0*/  ISETP.NE.AND P1, PT, R5, RZ, PT ;  /* 0x000000ff0500720c */ /* 0x000fe20003f25270 */
[----:B--2---:R-:W-:-:S12]  /*94c0*/  @!P2 BRA `(.L_x_2733) ;  /* 0x0000001c00d0a947 */ /* 0x004fd80003800000 */
.L_x_2777:
[----:B------:R-:W-:Y:S05]  /*94d0*/  @P1 BRA `(.L_x_2734) ;  /* 0x00000000001c1947 */ /* 0x000fea0003800000 */
[----:B------:R-:W3:Y:S01]  /*94e0*/  S2R R11, SR_TID.X ;  /* 0x00000000000b7919 */ /* 0x000ee20000002100 */
[----:B------:R-:W-:-:S04]  /*94f0*/  IMAD.MOV.U32 R5, RZ, RZ, 0x2000 ;  /* 0x00002000ff057424 */ /* 0x000fc800078e00ff */
[----:B------:R4:W-:Y:S01]  /*9500*/  SYNCS.ARRIVE.TRANS64 RZ, [R2+URZ+0x28c30], R5 ;  /* 0x028c300502ff79a7 */ /* 0x0009e2000800003f */
[----:B---3--:R-:W-:-:S04]  /*9510*/  LOP3.LUT R11, R11, 0x1f, RZ, 0xc0, !PT ;  /* 0x0000001f0b0b7812 */ /* 0x008fc800078ec0ff */
[----:B------:R-:W-:-:S13]  /*9520*/  ISETP.NE.AND P2, PT, R11, RZ, PT ;  /* 0x000000ff0b00720c */ /* 0x000fda0003f45270 */
[----:B----4-:R-:W-:Y:S05]  /*9530*/  @!P2 BRA `(.L_x_2734) ;  /* 0x000000000004a947 */ /* 0x010fea0003800000 */
[----:B------:R-:W-:Y:S01]  /*9540*/  BPT.TRAP 0x1 ;  /* 0x000000040000795c */ /* 0x000fe20000300000 */
.L_x_2734:
[----:B------:R-:W3:Y:S01]  /*9550*/  S2R R11, SR_CgaCtaId ;  /* 0x00000000000b7919 */ /* 0x000ee20000008800 */
[----:B------:R-:W-:Y:S01]  /*9560*/  MOV R5, 0x400 ;  /* 0x0000040000057802 */ /* 0x000fe20000000f00 */
[----:B------:R-:W-:Y:S01]  /*9570*/  UIADD3 UR4, UP0, UR40, 0x370, URZ ;  /* 0x0000037028047890 */ /* 0x000fe2000ff1e03f */
[----:B------:R-:W-:Y:S01]  /*9580*/  R2UR UR9, R2 ;  /* 0x00000000020972ca */ /* 0x000fe200000e0000 */
[----:B------:R-:W-:Y:S01]  /*9590*/  UMOV UR6, 0x0 ;  /* 0x0000000000067882 */ /* 0x000fe20000000000 */
[----:B------:R-:W-:Y:S01]  /*95a0*/  SHF.L.U32 R8, R8, 0x6, RZ ;  /* 0x0000000608087819 */ /* 0x000fe200000006ff */
[----:B------:R-:W-:Y:S01]  /*95b0*/  UIADD3.X UR5, URZ, UR41, URZ, UP0, !UPT ;  /* 0x000000293f057290 */ /* 0x000fe200087fe43f */
[----:B------:R-:W-:Y:S01]  /*95c0*/  R2UR UR12, R0 ;  /* 0x00000000000c72ca */ /* 0x000fe200000e0000 */
[----:B------:R-:W-:Y:S01]  /*95d0*/  UMOV UR7, 0x14f00000 ;  /* 0x14f0000000077882 */ /* 0x000fe20000000000 */
[----:B-----5:R-:W-:Y:S01]  /*95e0*/  R2UR UR13, R4 ;  /* 0x00000000040d72ca */ /* 0x020fe200000e0000 */
[----:B------:R-:W-:Y:S01]  /*95f0*/  UMOV UR10, URZ ;  /* 0x0000003f000a7c82 */ /* 0x000fe20008000000 */
[----:B------:R-:W-:-:S05]  /*9600*/  R2UR UR11, R8 ;  /* 0x00000000080b72ca */ /* 0x000fca00000e0000 */
[----:B------:R-:W-:Y:S01]  /*9610*/  UIADD3 UR9, UR9, 0x28c30, URZ ;  /* 0x00028c3009097890 */ /* 0x000fe2000fffe03f */
[----:B---3--:R-:W-:-:S04]  /*9620*/  LEA R5, R11, R5, 0x18 ;  /* 0x000000050b057211 */ /* 0x008fc800078ec0ff */
[----:B------:R-:W-:-:S04]  /*9630*/  LEA R5, R16, R5, 0xd ;  /* 0x0000000510057211 */ /* 0x000fc800078e68ff */
[----:B------:R-:W-:-:S13]  /*9640*/  R2UR UR8, R5 ;  /* 0x00000000050872ca */ /* 0x000fda00000e0000 */
[----:B------:R-:W-:-:S09]  /*9650*/  UIADD3 UR8, UR8, 0x22400, URZ ;  /* 0x0002240008087890 */ /* 0x000fd2000fffe03f */
[----:B------:R3:W-:Y:S01]  /*9660*/  UTMALDG.4D [UR8], [UR4], desc[UR6] ;  /* 0x00000608040075b4 */ /* 0x0007e20008019000 */
[----:B------:R-:W4:Y:S02]  /*9670*/  SYNCS.PHASECHK.TRANS64.TRYWAIT P2, [R2+URZ+0x28c60], R3 ;  /* 0x028c6003020075a7 */ /* 0x000f24000804017f */
[----:B---34-:R-:W-:Y:S05]  /*9680*/  @!P2 BRA `(.L_x_2735) ;  /* 0x0000001c0074a947 */ /* 0x018fea0003800000 */
.L_x_2778:
[----:B------:R-:W-:Y:S05]  /*9690*/  @P1 BRA `(.L_x_2736) ;  /* 0x00000000001c1947 */ /* 0x000fea0003800000 */
[----:B------:R-:W4:Y:S01]  /*96a0*/  S2R R5, SR_TID.X ;  /* 0x0000000000057919 */ /* 0x000f220000002100 */
[----:B--23--:R-:W-:-:S04]  /*96b0*/  MOV R3, 0x10000 ;  /* 0x0001000000037802 */ /* 0x00cfc80000000f00 */
[----:B------:R2:W-:Y:S01]  /*96c0*/  SYNCS.ARRIVE.TRANS64 RZ, [R2+URZ+0x28c50], R3 ;  /* 0x028c500302ff79a7 */ /* 0x0005e2000800003f */
[----:B----4-:R-:W-:-:S04]  /*96d0*/  LOP3.LUT R5, R5, 0x1f, RZ, 0xc0, !PT ;  /* 0x0000001f05057812 */ /* 0x010fc800078ec0ff */
[----:B------:R-:W-:-:S13]  /*96e0*/  ISETP.NE.AND P1, PT, R5, RZ, PT ;  /* 0x000000ff0500720c */ /* 0x000fda0003f25270 */
[----:B--2---:R-:W-:Y:S05]  /*96f0*/  @!P1 BRA `(.L_x_2736) ;  /* 0x0000000000049947 */ /* 0x004fea0003800000 */
[----:B------:R-:W-:Y:S01]  /*9700*/  BPT.TRAP 0x1 ;  /* 0x000000040000795c */ /* 0x000fe20000300000 */
.L_x_2736:
[----:B------:R-:W4:Y:S01]  /*9710*/  S2R R5, SR_CgaCtaId ;  /* 0x0000000000057919 */ /* 0x000f220000008800 */
[----:B--23--:R-:W-:Y:S01]  /*9720*/  MOV R3, 0x400 ;  /* 0x0000040000037802 */ /* 0x00cfe20000000f00 */
        /* <DEDUP_REMOVED lines=9> */
[----:B------:R-:W-:Y:S01]  /*97c0*/  UMOV UR18, 0x40 ;  /* 0x0000004000127882 */ /* 0x000fe20000000000 */
[----:B------:R-:W-:Y:S01]  /*97d0*/  UMOV UR19, 0x80 ;  /* 0x0000008000137882 */ /* 0x000fe20000000000 */
[----:B------:R-:W-:Y:S01]  /*97e0*/  UMOV UR20, 0xc0 ;  /* 0x000000c000147882 */ /* 0x000fe20000000000 */
[----:B------:R-:W-:Y:S01]  /*97f0*/  UMOV UR21, 0x100 ;  /* 0x0000010000157882 */ /* 0x000fe20000000000 */
[----:B------:R-:W-:Y:S01]  /*9800*/  UMOV UR22, 0x140 ;  /* 0x0000014000167882 */ /* 0x000fe20000000000 */
[----:B------:R-:W-:Y:S01]  /*9810*/  UIADD3 UR9, UR9, 0x28c50, URZ ;  /* 0x00028c5009097890 */ /* 0x000fe2000fffe03f */
[----:B----4-:R-:W-:-:S04]  /*9820*/  LEA R3, R5, R3, 0x18 ;  /* 0x0000000305037211 */ /* 0x010fc800078ec0ff */
[----:B------:R-:W-:-:S04]  /*9830*/  LEA R2, R16, R3, 0x10 ;  /* 0x0000000310027211 */ /* 0x000fc800078e80ff */
[----:B------:R-:W-:-:S13]  /*9840*/  R2UR UR14, R2 ;  /* 0x00000000020e72ca */ /* 0x000fda00000e0000 */
[----:B------:R-:W-:Y:S02]  /*9850*/  UIADD3 UR8, UR14, 0x400, URZ ;  /* 0x000004000e087890 */ /* 0x000fe4000fffe03f */
[----:B------:R-:W-:Y:S02]  /*9860*/  UIADD3 UR15, UR14, 0x2400, URZ ;  /* 0x000024000e0f7890 */ /* 0x000fe4000fffe03f */
[----:B------:R-:W-:Y:S02]  /*9870*/  UIADD3 UR16, UR14, 0x4400, URZ ;  /* 0x000044000e107890 */ /* 0x000fe4000fffe03f */
[----:B------:R-:W-:-:S03]  /*9880*/  UIADD3 UR17, UR14, 0x6400, URZ ;  /* 0x000064000e117890 */ /* 0x000fc6000fffe03f */
[----:B------:R2:W-:Y:S02]  /*9890*/  UTMALDG.4D [UR8], [UR4], desc[UR6] ;  /* 0x00000608040075b4 */ /* 0x0005e40008019000 */
[----:B--2---:R-:W-:Y:S01]  /*98a0*/  UMOV UR8, UR15 ;  /* 0x0000000f00087c82 */ /* 0x004fe20008000000 */
[----:B------:R-:W-:Y:S01]  /*98b0*/  UMOV UR10, UR18 ;  /* 0x00000012000a7c82 */ /* 0x000fe20008000000 */
[----:B------:R-:W-:Y:S01]  /*98c0*/  UIADD3 UR15, UR14, 0x8400, URZ ;  /* 0x000084000e0f7890 */ /* 0x000fe2000fffe03f */
        /* <DEDUP_REMOVED lines=8> */
[----:B------:R2:W-:Y:S01]  /*9950*/  UTMALDG.4D [UR8], [UR4], desc[UR6] ;  /* 0x00000608040075b4 */ /* 0x0005e20008019000 */
[----:B------:R-:W-:Y:S01]  /*9960*/  UIADD3 UR14, UR14, 0xe400, URZ ;  /* 0x0000e4000e0e7890 */ /* 0x000fe2000fffe03f */
[----:B--2---:R-:W-:Y:S01]  /*9970*/  UMOV UR8, UR15 ;  /* 0x0000000f00087c82 */ /* 0x004fe20008000000 */
[----:B------:R-:W-:Y:S01]  /*9980*/  UMOV UR10, UR21 ;  /* 0x00000015000a7c82 */ /* 0x000fe20008000000 */
[----:B------:R-:W-:Y:S01]  /*9990*/  UMOV UR15, 0x180 ;  /* 0x00000180000f7882 */ /* 0x000fe20000000000 */
[----:B------:R2:W-:Y:S02]  /*99a0*/  UTMALDG.4D [UR8], [UR4], desc[UR6] ;  /* 0x00000608040075b4 */ /* 0x0005e40008019000 */
[----:B--2---:R-:W-:Y:S01]  /*99b0*/  UMOV UR8, UR16 ;  /* 0x0000001000087c82 */ /* 0x004fe20008000000 */
[----:B------:R-:W-:-:S02]  /*99c0*/  UMOV UR10, UR22 ;  /* 0x00000016000a7c82 */ /* 0x000fc40008000000 */
[----:B------:R2:W-:Y:S02]  /*99d0*/  UTMALDG.4D [UR8], [UR4], desc[UR6] ;  /* 0x00000608040075b4 */ /* 0x0005e40008019000 */
[----:B--2---:R-:W-:Y:S01]  /*99e0*/  UMOV UR8, UR17 ;  /* 0x0000001100087c82 */ /* 0x004fe20008000000 */
[----:B------:R-:W-:Y:S01]  /*99f0*/  UMOV UR10, UR15 ;  /* 0x0000000f000a7c82 */ /* 0x000fe20008000000 */
[----:B------:R-:W-:Y:S01]  /*9a00*/  UMOV UR15, 0x1c0 ;  /* 0x000001c0000f7882 */ /* 0x000fe20000000000 */
[----:B------:R2:W-:Y:S02]  /*9a10*/  UTMALDG.4D [UR8], [UR4], desc[UR6] ;  /* 0x00000608040075b4 */ /* 0x0005e40008019000 */
[----:B--2---:R-:W-:Y:S01]  /*9a20*/  UMOV UR8, UR14 ;  /* 0x0000000e00087c82 */ /* 0x004fe20008000000 */
[----:B------:R-:W-:Y:S02]  /*9a30*/  UMOV UR10, UR15 ;  /* 0x0000000f000a7c82 */ /* 0x000fe40008000000 */
[----:B------:R2:W-:Y:S02]  /*9a40*/  UTMALDG.4D [UR8], [UR4], desc[UR6] ;  /* 0x00000608040075b4 */ /* 0x0005e40008019000 */
[----:B--2---:R-:W-:Y:S01]  /*9a50*/  NOP ;  /* 0x0000000000007918 */ /* 0x004fe20000000000 */
.L_x_2731:
[----:B------:R-:W-:Y:S05]  /*9a60*/  BSYNC B0 ;  /* 0x0000000000007941 */ /* 0x000fea0003800000 */
.L_x_2730:
[----:B------:R-:W2:Y:S01]  /*9a70*/  LDL.LU R3, [R1+0x8] ;  /* 0x0000080001037983 */ /* 0x000ea20000300800 */
[----:B------:R-:W-:-:S05]  /*9a80*/  VIADD R16, R16, 0x1 ;  /* 0x0000000110107836 */ /* 0x000fca0000000000 */
[----:B------:R-:W-:-:S04]  /*9a90*/  ISETP.NE.AND P1, PT, R16, 0x2, PT ;  /* 0x000000021000780c */ /* 0x000fc80003f25270 */
[----:B------:R-:W-:Y:S02]  /*9aa0*/  SEL R2, RZ, 0x1, P1 ;  /* 0x00000001ff027807 */ /* 0x000fe40000800000 */
[----:B------:R-:W-:Y:S02]  /*9ab0*/  SEL R16, R16, RZ, P1 ;  /* 0x000000ff10107207 */ /* 0x000fe40000800000 */
[----:B------:R-:W-:Y:S02]  /*9ac0*/  LOP3.LUT R17, R17, R2, RZ, 0x3c, !PT ;  /* 0x0000000211117212 */ /* 0x000fe400078e3cff */
[----:B--2---:R-:W-:-:S07]  /*9ad0*/  IADD3 R8, R3, -0x3, RZ ;  /* 0xfffffffd03087810 */ /* 0x004fce0007ffe0ff */
.L_x_2729:
[----:B------:R-:W-:Y:S01]  /*9ae0*/  IADD3 R10, -R10, RZ, RZ ;  /* 0x000000ff0a0a7210 */ /* 0x000fe20007ffe1ff */
[----:B------:R-:W-:Y:S03]  /*9af0*/  BSSY B0, `(.L_x_2728) ;  /* 0x0000104000007945 */ /* 0x000fe60003800000 */
[----:B------:R-:W-:-:S13]  /*9b00*/  ISETP.NE.AND P1, PT, R9, R10, PT ;  /* 0x0000000a0900720c */ /* 0x000fda0003f25270 */
[----:B------:R-:W-:Y:S05]  /*9b10*/  @!P1 BRA `(.L_x_2737) ;  /* 0x0000001000049947 */ /* 0x000fea0003800000 */
.L_x_2752:
[----:B------:R-:W-:Y:S04]  /*9b20*/  BSSY B1, `(.L_x_2738) ;  /* 0x0000079000017945 */ /* 0x000fe80003800000 */
[----:B------:R-:W-:Y:S05]  /*9b30*/  @!P6 BRA `(.L_x_2739) ;  /* 0x0000000400dce947 */ /* 0x000fea0003800000 */
[----:B-1----:R-:W-:Y:S01]  /*9b40*/  MOV R9, R8 ;  /* 0x0000000800097202 */ /* 0x002fe20000000f00 */
[----:B------:R-:W-:Y:S06]  /*9b50*/  @!P0 BRA `(.L_x_2740) ;  /* 0x0000000000488947 */ /* 0x000fec0003800000 */
[----:B------:R-:W1:Y:S01]  /*9b60*/  LDC R10, c[0x0][0x41c] ;  /* 0x00010700ff0a7b82 */ /* 0x000e620000000800 */
[----:B------:R-:W-:Y:S02]  /*9b70*/  ULDC.64 UR4, c[0x0][0x408] ;  /* 0x0001020000047ab9 */ /* 0x000fe40000000a00 */
[----:B------:R-:W-:-:S04]  /*9b80*/  IMAD R11, R7, UR4, RZ ;  /* 0x00000004070b7c24 */ /* 0x000fc8000f8e02ff */
[----:B------:R-:W-:Y:S01]  /*9b90*/  IMAD R11, R6, UR5, R11 ;  /* 0x00000005060b7c24 */ /* 0x000fe2000f8e020b */
[----:B-1----:R-:W-:-:S13]  /*9ba0*/  ISETP.NE.AND P1, PT, R10, 0x1, PT ;  /* 0x000000010a00780c */ /* 0x002fda0003f25270 */
[----:B------:R-:W1:Y:S02]  /*9bb0*/  @P1 LDC.64 R2, c[0x0][0x420] ;  /* 0x00010800ff021b82 */ /* 0x000e640000000a00 */
[----:B-1----:R-:W-:Y:S01]  /*9bc0*/  @P1 IMAD.HI.U32 R4, R8, R2, RZ ;  /* 0x0000000208041227 */ /* 0x002fe200078e00ff */
[----:B------:R-:W-:-:S04]  /*9bd0*/  MOV R2, R8 ;  /* 0x0000000800027202 */ /* 0x000fc80000000f00 */
[----:B------:R-:W-:Y:S02]  /*9be0*/  @P1 SHF.R.U32.HI R2, RZ, R3, R4 ;  /* 0x00000003ff021219 */ /* 0x000fe40000011604 */
[----:B------:R-:W1:Y:S02]  /*9bf0*/  LDC.64 R4, c[0x0][0x3f8] ;  /* 0x0000fe00ff047b82 */ /* 0x000e640000000a00 */
[--C-:B------:R-:W-:Y:S01]  /*9c00*/  SHF.R.S32.HI R3, RZ, 0x1f, R2.reuse ;  /* 0x0000001fff037819 */ /* 0x100fe20000011402 */
[--C-:B------:R-:W-:Y:S02]  /*9c10*/  IMAD.MOV R9, RZ, RZ, -R2.reuse ;  /* 0x000000ffff097224 */ /* 0x100fe400078e0a02 */
[----:B------:R-:W-:-:S04]  /*9c20*/  IMAD.WIDE.U32 R2, R6, UR4, R2 ;  /* 0x0000000406027c25 */ /* 0x000fc8000f8e0002 */
[----:B------:R-:W-:Y:S01]  /*9c30*/  IMAD R9, R10, R9, R8 ;  /* 0x000000090a097224 */ /* 0x000fe200078e0208 */
[----:B------:R-:W-:Y:S02]  /*9c40*/  IADD3 R11, R11, R3, RZ ;  /* 0x000000030b0b7210 */ /* 0x000fe40007ffe0ff */
[----:B-1----:R-:W-:-:S04]  /*9c50*/  LEA R4, P1, R2, R4, 0x2 ;  /* 0x0000000402047211 */ /* 0x002fc800078210ff */
[----:B------:R-:W-:-:S05]  /*9c60*/  LEA.HI.X R5, R2, R5, R11, 0x2, P1 ;  /* 0x0000000502057211 */ /* 0x000fca00008f140b */
[----:B------:R1:W5:Y:S04]  /*9c70*/  LDG.E R4, desc[UR48][R4.64] ;  /* 0x0000003004047981 */ /* 0x000368000c1e1900 */
.L_x_2740:
[----:B------:R-:W2:Y:S01]  /*9c80*/  S2R R3, SR_CgaCtaId ;  /* 0x0000000000037919 */ /* 0x000ea20000008800 */
[----:B------:R-:W-:Y:S01]  /*9c90*/  MOV R2, 0x400 ;  /* 0x0000040000027802 */ /* 0x000fe20000000f00 */
[----:B-1----:R-:W1:Y:S03]  /*9ca0*/  S2R R5, SR_TID.X ;  /* 0x0000000000057919 */ /* 0x002e660000002100 */
[----:B--2---:R-:W-:-:S04]  /*9cb0*/  LEA R2, R3, R2, 0x18 ;  /* 0x0000000203027211 */ /* 0x004fc800078ec0ff */
[----:B------:R-:W-:Y:S02]  /*9cc0*/  LEA R3, R16, R2, 0x3 ;  /* 0x0000000210037211 */ /* 0x000fe400078e18ff */
[----:B------:R-:W-:Y:S02]  /*9cd0*/  SHF.L.U32 R2, R17, 0x1f, RZ ;  /* 0x0000001f11027819 */ /* 0x000fe400000006ff */
[----:B-1----:R-:W-:Y:S02]  /*9ce0*/  LOP3.LUT R5, R5, 0x7f, RZ, 0xc0, !PT ;  /* 0x0000007f05057812 */ /* 0x002fe400078ec0ff */
[----:B------:R-:W1:Y:S02]  /*9cf0*/  SYNCS.PHASECHK.TRANS64.TRYWAIT P2, [R3+URZ+0x28c40], R2 ;  /* 0x028c4002030075a7 */ /* 0x000e64000804017f */
[----:B------:R-:W-:Y:S01]  /*9d00*/  ISETP.NE.AND P1, PT, R5, RZ, PT ;  /* 0x000000ff0500720c */ /* 0x000fe20003f25270 */
[----:B-1----:R-:W-:-:S12]  /*9d10*/  @!P2 BRA `(.L_x_2741) ;  /* 0x0000001400e4a947 */ /* 0x002fd80003800000 */
.L_x_2779:
        /* <DEDUP_REMOVED lines=8> */
.L_x_2742:
[----:B------:R-:W2:Y:S01]  /*9da0*/  S2R R10, SR_CgaCtaId ;  /* 0x00000000000a7919 */ /* 0x000ea20000008800 */
[----:B------:R-:W-:Y:S01]  /*9db0*/  MOV R5, 0x400 ;  /* 0x0000040000057802 */ /* 0x000fe20000000f00 */
[----:B------:R-:W-:Y:S01]  /*9dc0*/  UIADD3 UR4, UP0, UR40, 0x370, URZ ;  /* 0x0000037028047890 */ /* 0x000fe2000ff1e03f */
[----:B------:R-:W-:Y:S01]  /*9dd0*/  R2UR UR9, R3 ;  /* 0x00000000030972ca */ /* 0x000fe200000e0000 */
[----:B------:R-:W-:Y:S01]  /*9de0*/  UMOV UR6, 0x0 ;  /* 0x0000000000067882 */ /* 0x000fe20000000000 */
[----:B------:R-:W-:Y:S01]  /*9df0*/  R2UR UR12, R0 ;  /* 0x00000000000c72ca */ /* 0x000fe200000e0000 */
[----:B------:R-:W-:Y:S01]  /*9e00*/  UIADD3.X UR5, URZ, UR41, URZ, UP0, !UPT ;  /* 0x000000293f057290 */ /* 0x000fe200087fe43f */
[----:B-----5:R-:W-:Y:S01]  /*9e10*/  R2UR UR13, R4 ;  /* 0x00000000040d72ca */ /* 0x020fe200000e0000 */
[----:B------:R-:W-:Y:S01]  /*9e20*/  UMOV UR7, 0x14f00000 ;  /* 0x14f0000000077882 */ /* 0x000fe20000000000 */
[----:B------:R-:W-:-:S07]  /*9e30*/  UMOV UR10, URZ ;  /* 0x0000003f000a7c82 */ /* 0x000fce0008000000 */
[----:B------:R-:W-:Y:S01]  /*9e40*/  UIADD3 UR9, UR9, 0x28c30, URZ ;  /* 0x00028c3009097890 */ /* 0x000fe2000fffe03f */
[----:B--2---:R-:W-:-:S04]  /*9e50*/  LEA R5, R10, R5, 0x18 ;  /* 0x000000050a057211 */ /* 0x004fc800078ec0ff */
[----:B------:R-:W-:-:S04]  /*9e60*/  LEA R5, R16, R5, 0xd ;  /* 0x0000000510057211 */ /* 0x000fc800078e68ff */
[----:B------:R-:W-:Y:S01]  /*9e70*/  R2UR UR8, R5 ;  /* 0x00000000050872ca */ /* 0x000fe200000e0000 */
[----:B------:R-:W-:-:S05]  /*9e80*/  IMAD.SHL.U32 R5, R9, 0x40, RZ ;  /* 0x0000004009057824 */ /* 0x000fca00078e00ff */
[----:B------:R-:W-:-:S07]  /*9e90*/  R2UR UR11, R5 ;  /* 0x00000000050b72ca */ /* 0x000fce00000e0000 */
[----:B------:R-:W-:-:S09]  /*9ea0*/  UIADD3 UR8, UR8, 0x22400, URZ ;  /* 0x0002240008087890 */ /* 0x000fd2000fffe03f */
[----:B------:R2:W-:Y:S01]  /*9eb0*/  UTMALDG.4D [UR8], [UR4], desc[UR6] ;  /* 0x00000608040075b4 */ /* 0x0005e20008019000 */
[----:B------:R-:W3:Y:S02]  /*9ec0*/  SYNCS.PHASECHK.TRANS64.TRYWAIT P2, [R3+URZ+0x28c60], R2 ;  /* 0x028c6002030075a7 */ /* 0x000ee4000804017f */
[----:B--23--:R-:W-:Y:S05]  /*9ed0*/  @!P2 BRA `(.L_x_2743) ;  /* 0x000000140088a947 */ /* 0x00cfea0003800000 */
.L_x_2780:
[----:B------:R-:W-:Y:S05]  /*9ee0*/  @P1 BRA `(.L_x_2744) ;  /* 0x00000000001c1947 */ /* 0x000fea0003800000 */
[----:B------:R-:W3:Y:S01]  /*9ef0*/  S2R R9, SR_TID.X ;  /* 0x0000000000097919 */ /* 0x000ee20000002100 */
[----:B-12---:R-:W-:-:S04]  /*9f00*/  MOV R2, 0x10000 ;  /* 0x0001000000027802 */ /* 0x006fc80000000f00 */
[----:B------:R4:W-:Y:S01]  /*9f10*/  SYNCS.ARRIVE.TRANS64 RZ, [R3+URZ+0x28c50], R2 ;  /* 0x028c500203ff79a7 */ /* 0x0009e2000800003f */
[----:B---3--:R-:W-:-:S04]  /*9f20*/  LOP3.LUT R9, R9, 0x1f, RZ, 0xc0, !PT ;  /* 0x0000001f09097812 */ /* 0x008fc800078ec0ff */
[----:B------:R-:W-:-:S13]  /*9f30*/  ISETP.NE.AND P1, PT, R9, RZ, PT ;  /* 0x000000ff0900720c */ /* 0x000fda0003f25270 */
[----:B----4-:R-:W-:Y:S05]  /*9f40*/  @!P1 BRA `(.L_x_2744) ;  /* 0x0000000000049947 */ /* 0x010fea0003800000 */
[----:B------:R-:W-:Y:S01]  /*9f50*/  BPT.TRAP 0x1 ;  /* 0x000000040000795c */ /* 0x000fe20000300000 */
.L_x_2744:
        /* <DEDUP_REMOVED lines=17> */
[----:B---3--:R-:W-:-:S04]  /*a070*/  LEA R2, R9, R2, 0x18 ;  /* 0x0000000209027211 */ /* 0x008fc800078ec0ff */
[----:B------:R-:W-:-:S04]  /*a080*/  LEA R2, R16, R2, 0x10 ;  /* 0x0000000210027211 */ /* 0x000fc800078e80ff */
[----:B------:R-:W-:-:S13]  /*a090*/  R2UR UR14, R2 ;  /* 0x00000000020e72ca */ /* 0x000fda00000e0000 */
[----:B------:R-:W-:Y:S02]  /*a0a0*/  UIADD3 UR8, UR14, 0x400, URZ ;  /* 0x000004000e087890 */ /* 0x000fe4000fffe03f */
[----:B------:R-:W-:Y:S02]  /*a0b0*/  UIADD3 UR15, UR14, 0x2400, URZ ;  /* 0x000024000e0f7890 */ /* 0x000fe4000fffe03f */
[----:B------:R-:W-:Y:S02]  /*a0c0*/  UIADD3 UR16, UR14, 0x4400, URZ ;  /* 0x000044000e107890 */ /* 0x000fe4000fffe03f */
[----:B------:R-:W-:-:S03]  /*a0d0*/  UIADD3 UR17, UR14, 0x6400, URZ ;  /* 0x000064000e117890 */ /* 0x000fc6000fffe03f */
[----:B------:R1:W-:Y:S02]  /*a0e0*/  UTMALDG.4D [UR8], [UR4], desc[UR6] ;  /* 0x00000608040075b4 */ /* 0x0003e40008019000 */
[----:B-1----:R-:W-:Y:S01]  /*a0f0*/  UMOV UR8, UR15 ;  /* 0x0000000f00087c82 */ /* 0x002fe20008000000 */
[----:B------:R-:W-:Y:S01]  /*a100*/  UMOV UR10, UR18 ;  /* 0x00000012000a7c82 */ /* 0x000fe20008000000 */
[----:B------:R-:W-:Y:S01]  /*a110*/  UIADD3 UR15, UR14, 0x8400, URZ ;  /* 0x000084000e0f7890 */ /* 0x000fe2000fffe03f */
        /* <DEDUP_REMOVED lines=8> */
[----:B------:R1:W-:Y:S01]  /*a1a0*/  UTMALDG.4D [UR8], [UR4], desc[UR6] ;  /* 0x00000608040075b4 */ /* 0x0003e20008019000 */
[----:B------:R-:W-:Y:S01]  /*a1b0*/  UIADD3 UR14, UR14, 0xe400, URZ ;  /* 0x0000e4000e0e7890 */ /* 0x000fe2000fffe03f */
[----:B-1----:R-:W-:Y:S01]  /*a1c0*/  UMOV UR8, UR15 ;  /* 0x0000000f00087c82 */ /* 0x002fe20008000000 */
[----:B------:R-:W-:Y:S01]  /*a1d0*/  UMOV UR10, UR21 ;  /* 0x00000015000a7c82 */ /* 0x000fe20008000000 */
[----:B------:R-:W-:Y:S01]  /*a1e0*/  UMOV UR15, 0x180 ;  /* 0x00000180000f7882 */ /* 0x000fe20000000000 */
[----:B------:R1:W-:Y:S02]  /*a1f0*/  UTMALDG.4D [UR8], [UR4], desc[UR6] ;  /* 0x00000608040075b4 */ /* 0x0003e40008019000 */
[----:B-1----:R-:W-:Y:S01]  /*a200*/  UMOV UR8, UR16 ;  /* 0x0000001000087c82 */ /* 0x002fe20008000000 */
[----:B------:R-:W-:-:S02]  /*a210*/  UMOV UR10, UR22 ;  /* 0x00000016000a7c82 */ /* 0x000fc40008000000 */
[----:B------:R1:W-:Y:S02]  /*a220*/  UTMALDG.4D [UR8], [UR4], desc[UR6] ;  /* 0x00000608040075b4 */ /* 0x0003e40008019000 */
[----:B-1----:R-:W-:Y:S01]  /*a230*/  UMOV UR8, UR17 ;  /* 0x0000001100087c82 */ /* 0x002fe20008000000 */
[----:B------:R-:W-:Y:S01]  /*a240*/  UMOV UR10, UR15 ;  /* 0x0000000f000a7c82 */ /* 0x000fe20008000000 */
[----:B------:R-:W-:Y:S01]  /*a250*/  UMOV UR15, 0x1c0 ;  /* 0x000001c0000f7882 */ /* 0x000fe20000000000 */
[----:B------:R1:W-:Y:S02]  /*a260*/  UTMALDG.4D [UR8], [UR4], desc[UR6] ;  /* 0x00000608040075b4 */ /* 0x0003e40008019000 */
[----:B-1----:R-:W-:Y:S01]  /*a270*/  UMOV UR8, UR14 ;  /* 0x0000000e00087c82 */ /* 0x002fe20008000000 */
[----:B------:R-:W-:Y:S02]  /*a280*/  UMOV UR10, UR15 ;  /* 0x0000000f000a7c82 */ /* 0x000fe40008000000 */
[----:B------:R2:W-:Y:S02]  /*a290*/  UTMALDG.4D [UR8], [UR4], desc[UR6] ;  /* 0x00000608040075b4 */ /* 0x0005e40008019000 */
[----:B--2---:R-:W-:Y:S01]  /*a2a0*/  NOP ;  /* 0x0000000000007918 */ /* 0x004fe20000000000 */
.L_x_2739:
[----:B------:R-:W-:Y:S05]  /*a2b0*/  BSYNC B1 ;  /* 0x0000000000017941 */ /* 0x000fea0003800000 */
.L_x_2738:
[----:B-1----:R-:W-:Y:S01]  /*a2c0*/  IADD3 R9, R16, 0x1, RZ ;  /* 0x0000000110097810 */ /* 0x002fe20007ffe0ff */
[----:B------:R-:W-:Y:S03]  /*a2d0*/  BSSY B1, `(.L_x_2745) ;  /* 0x000007d000017945 */ /* 0x000fe60003800000 */
[----:B------:R-:W-:-:S04]  /*a2e0*/  ISETP.NE.AND P1, PT, R9, 0x2, PT ;  /* 0x000000020900780c */ /* 0x000fc80003f25270 */
[----:B------:R-:W-:Y:S02]  /*a2f0*/  SEL R2, RZ, 0x1, P1 ;  /* 0x00000001ff027807 */ /* 0x000fe40000800000 */
[----:B------:R-:W-:Y:S02]  /*a300*/  SEL R9, R9, RZ, P1 ;  /* 0x000000ff09097207 */ /* 0x000fe40000800000 */
[----:B------:R-:W-:Y:S01]  /*a310*/  LOP3.LUT R17, R17, R2, RZ, 0x3c, !PT ;  /* 0x0000000211117212 */ /* 0x000fe200078e3cff */
[----:B------:R-:W-:Y:S06]  /*a320*/  @!P6 BRA `(.L_x_2746) ;  /* 0x0000000400dce947 */ /* 0x000fec0003800000 */
[----:B------:R-:W-:Y:S01]  /*a330*/  IADD3 R10, R8, -0x1, RZ ;  /* 0xffffffff080a7810 */ /* 0x000fe20007ffe0ff */
[----:B------:R-:W-:Y:S06]  /*a340*/  @!P0 BRA `(.L_x_2747) ;  /* 0x0000000000488947 */ /* 0x000fec0003800000 */
[----:B------:R-:W1:Y:S01]  /*a350*/  LDC R5, c[0x0][0x41c] ;  /* 0x00010700ff057b82 */ /* 0x000e620000000800 */
[----:B------:R-:W-:Y:S02]  /*a360*/  ULDC.64 UR4, c[0x0][0x408] ;  /* 0x0001020000047ab9 */ /* 0x000fe40000000a00 */
[----:B------:R-:W-:-:S04]  /*a370*/  IMAD R11, R7, UR4, RZ ;  /* 0x00000004070b7c24 */ /* 0x000fc8000f8e02ff */
[----:B------:R-:W-:Y:S01]  /*a380*/  IMAD R11, R6, UR5, R11 ;  /* 0x00000005060b7c24 */ /* 0x000fe2000f8e020b */
[----:B-1----:R-:W-:-:S13]  /*a390*/  ISETP.NE.AND P1, PT, R5, 0x1, PT ;  /* 0x000000010500780c */ /* 0x002fda0003f25270 */
[----:B------:R-:W1:Y:S02]  /*a3a0*/  @P1 LDC.64 R2, c[0x0][0x420] ;  /* 0x00010800ff021b82 */ /* 0x000e640000000a00 */
[----:B-1----:R-:W-:-:S04]  /*a3b0*/  @P1 IMAD.HI.U32 R4, R10, R2, RZ ;  /* 0x000000020a041227 */ /* 0x002fc800078e00ff */
[----:B------:R-:W-:Y:S01]  /*a3c0*/  IMAD.MOV.U32 R2, RZ, RZ, R10 ;  /* 0x000000ffff027224 */ /* 0x000fe200078e000a */
[----:B------:R-:W-:-:S04]  /*a3d0*/  @P1 SHF.R.U32.HI R2, RZ, R3, R4 ;  /* 0x00000003ff021219 */ /* 0x000fc80000011604 */
[----:B------:R-:W-:-:S05]  /*a3e0*/  IADD3 R3, -R2, RZ, RZ ;  /* 0x000000ff02037210 */ /* 0x000fca0007ffe1ff */
        /* <DEDUP_REMOVED lines=8> */
.L_x_2747:
        /* <DEDUP_REMOVED lines=10> */
.L_x_2781:
        /* <DEDUP_REMOVED lines=8> */
.L_x_2749:
[----:B------:R-:W2:Y:S01]  /*a590*/  S2R R11, SR_CgaCtaId ;  /* 0x00000000000b7919 */ /* 0x000ea20000008800 */
        /* <DEDUP_REMOVED lines=12> */
[----:B--2---:R-:W-:-:S05]  /*a660*/  LEA R5, R11, R5, 0x18 ;  /* 0x000000050b057211 */ /* 0x004fca00078ec0ff */
[----:B------:R-:W-:-:S05]  /*a670*/  IMAD R5, R9, 0x2000, R5 ;  /* 0x0000200009057824 */ /* 0x000fca00078e0205 */
[----:B------:R-:W-:-:S13]  /*a680*/  R2UR UR8, R5 ;  /* 0x00000000050872ca */ /* 0x000fda00000e0000 */
[----:B------:R-:W-:-:S09]  /*a690*/  UIADD3 UR8, UR8, 0x22400, URZ ;  /* 0x0002240008087890 */ /* 0x000fd2000fffe03f */
[----:B------:R2:W-:Y:S01]  /*a6a0*/  UTMALDG.4D [UR8], [UR4], desc[UR6] ;  /* 0x00000608040075b4 */ /* 0x0005e20008019000 */
[----:B------:R-:W3:Y:S02]  /*a6b0*/  SYNCS.PHASECHK.TRANS64.TRYWAIT P2, [R3+URZ+0x28c60], R2 ;  /* 0x028c6002030075a7 */ /* 0x000ee4000804017f */
[----:B--23--:R-:W-:Y:S05]  /*a6c0*/  @!P2 BRA `(.L_x_2750) ;  /* 0x0000000c00b4a947 */ /* 0x00cfea0003800000 */
.L_x_2782:
        /* <DEDUP_REMOVED lines=8> */
.L_x_2751:
        /* <DEDUP_REMOVED lines=52> */
[----:B-1----:R-:W-:Y:S01]  /*aa90*/  NOP ;  /* 0x0000000000007918 */ /* 0x002fe20000000000 */
.L_x_2746:
[----:B------:R-:W-:Y:S05]  /*aaa0*/  BSYNC B1 ;  /* 0x0000000000017941 */ /* 0x000fea0003800000 */
.L_x_2745:
[C---:B------:R-:W-:Y:S01]  /*aab0*/  ISETP.GT.AND P2, PT, R8.reuse, 0x1, PT ;  /* 0x000000010800780c */ /* 0x040fe20003f44270 */
[----:B------:R-:W-:Y:S01]  /*aac0*/  VIADD R8, R8, 0xfffffffe ;  /* 0xfffffffe08087836 */ /* 0x000fe20000000000 */
[----:B------:R-:W-:-:S04]  /*aad0*/  IADD3 R9, R9, 0x1, RZ ;  /* 0x0000000109097810 */ /* 0x000fc80007ffe0ff */
[----:B------:R-:W-:-:S04]  /*aae0*/  ISETP.NE.AND P1, PT, R9, 0x2, PT ;  /* 0x000000020900780c */ /* 0x000fc80003f25270 */
[----:B------:R-:W-:Y:S02]  /*aaf0*/  SEL R2, RZ, 0x1, P1 ;  /* 0x00000001ff027807 */ /* 0x000fe40000800000 */
[----:B------:R-:W-:Y:S02]  /*ab00*/  SEL R16, R9, RZ, P1 ;  /* 0x000000ff09107207 */ /* 0x000fe40000800000 */
[----:B------:R-:W-:Y:S01]  /*ab10*/  LOP3.LUT R17, R17, R2, RZ, 0x3c, !PT ;  /* 0x0000000211117212 */ /* 0x000fe200078e3cff */
[----:B------:R-:W-:Y:S06]  /*ab20*/  @P2 BRA `(.L_x_2752) ;  /* 0xffffffec00fc2947 */ /* 0x000fec000383ffff */
.L_x_2737:
[----:B------:R-:W-:Y:S05]  /*ab30*/  BSYNC B0 ;  /* 0x0000000000007941 */ /* 0x000fea0003800000 */
.L_x_2728:
[----:B------:R-:W2:Y:S01]  /*ab40*/  LDL.LU R2, [R1+0xc] ;  /* 0x00000c0001027983 */ /* 0x000ea20000300800 */
[----:B------:R-:W-:-:S03]  /*ab50*/  ULDC UR4, c[0x0][0xda4] ;  /* 0x0003690000047ab9 */ /* 0x000fc60000000800 */
[----:B------:R-:W3:Y:S01]  /*ab60*/  LDL.LU R0, [R1+0x18] ;  /* 0x0000180001007983 */ /* 0x000ee20000300800 */
[----:B--2---:R-:W-:Y:S02]  /*ab70*/  IADD3 R2, R2, UR36, RZ ;  /* 0x0000002402027c10 */ /* 0x004fe4000fffe0ff */
[----:B---3--:R-:W-:-:S03]  /*ab80*/  IADD3 R0, R0, 0x1, RZ ;  /* 0x0000000100007810 */ /* 0x008fc60007ffe0ff */
[----:B------:R2:W-:Y:S01]  /*ab90*/  STL [R1+0xc], R2 ;  /* 0x00000c0201007387 */ /* 0x0005e20000100800 */
[----:B------:R-:W-:-:S03]  /*aba0*/  ISETP.GE.AND P0, PT, R2, UR4, PT ;  /* 0x0000000402007c0c */ /* 0x000fc6000bf06270 */
[----:B------:R2:W-:Y:S10]  /*abb0*/  STL [R1+0x18], R0 ;  /* 0x0000180001007387 */ /* 0x0005f40000100800 */
[----:B--2---:R-:W-:Y:S05]  /*abc0*/  @!P0 BRA `(.L_x_2753) ;  /* 0xffffffd000c48947 */ /* 0x004fea000383ffff */
[----:B------:R-:W-:-:S07]  /*abd0*/  LOP3.LUT R2, R0, 0x1, RZ, 0xc, !PT ;  /* 0x0000000100027812 */ /* 0x000fce00078e0cff */
.L_x_2711:
[----:B------:R-:W2:Y:S01]  /*abe0*/  S2R R3, SR_CgaCtaId ;  /* 0x0000000000037919 */ /* 0x000ea20000008800 */
[----:B------:R-:W-:Y:S01]  /*abf0*/  MOV R0, 0x400 ;  /* 0x0000040000007802 */ /* 0x000fe20000000f00 */
[----:B------:R-:W-:Y:S03]  /*ac00*/  BSSY B0, `(.L_x_2754) ;  /* 0x0000005000007945 */ /* 0x000fe60003800000 */
[----:B--2---:R-:W-:Y:S02]  /*ac10*/  LEA R0, R3, R0, 0x18 ;  /* 0x0000000003007211 */ /* 0x004fe400078ec0ff */
[----:B------:R-:W-:-:S04]  /*ac20*/  SHF.L.U32 R3, R2, 0x1f, RZ ;  /* 0x0000001f02037819 */ /* 0x000fc800000006ff */
[----:B------:R-:W2:Y:S02]  /*ac30*/  SYNCS.PHASECHK.TRANS64.TRYWAIT P0, [R0+URZ+0x28c20], R3 ;  /* 0x028c2003000075a7 */ /* 0x000ea4000800017f */
[----:B--2---:R-:W-:Y:S05]  /*ac40*/  @!P0 BRA `(.L_x_2755) ;  /* 0x0000000800688947 */ /* 0x004fea0003800000 */
.L_x_2783:
[----:B------:R-:W-:Y:S05]  /*ac50*/  BSYNC B0 ;  /* 0x0000000000007941 */ /* 0x000fea0003800000 */
.L_x_2754:
[----:B------:R-:W-:-:S03]  /*ac60*/  UMOV UR4, 0xffffffff ;  /* 0xffffffff00047882 */ /* 0x000fc60000000000 */
[----:B------:R-:W-:Y:S05]  /*ac70*/  BRA.DIV UR4, `(.L_x_2756) ;  /* 0x0000000a04707947 */ /* 0x000fea000b800000 */
[----:B------:R-:W3:Y:S02]  /*ac80*/  S2R R2, SR_TID.X ;  /* 0x0000000000027919 */ /* 0x000ee40000002100 */
[----:B---3--:R-:W-:-:S04]  /*ac90*/  SHF.R.U32.HI R2, RZ, 0x5, R2 ;  /* 0x00000005ff027819 */ /* 0x008fc80000011602 */
[----:B------:R-:W-:-:S05]  /*aca0*/  LOP3.LUT R2, R2, 0x3, RZ, 0xc0, !PT ;  /* 0x0000000302027812 */ /* 0x000fca00078ec0ff */
[----:B------:R3:W4:Y:S02]  /*acb0*/  SHFL.IDX PT, R14, R2, RZ, 0x1f ;  /* 0x00001fff020e7589 */ /* 0x00072400000e0000 */
.L_x_2786:
[----:B----4-:R-:W-:Y:S01]  /*acc0*/  ISETP.NE.AND P0, PT, R14, RZ, PT ;  /* 0x000000ff0e00720c */ /* 0x010fe20003f05270 */
[----:B------:R-:W-:-:S12]  /*acd0*/  BSSY B0, `(.L_x_2757) ;  /* 0x0000024000007945 */ /* 0x000fd80003800000 */
[----:B------:R-:W-:Y:S05]  /*ace0*/  @P0 BRA `(.L_x_2758) ;  /* 0x0000000000880947 */ /* 0x000fea0003800000 */
[----:B------:R-:W-:-:S03]  /*acf0*/  UMOV UR4, 0xffffffff ;  /* 0xffffffff00047882 */ /* 0x000fc60000000000 */
[----:B------:R-:W-:Y:S05]  /*ad00*/  BRA.DIV UR4, `(.L_x_2759) ;  /* 0x0000000a04807947 */ /* 0x000fea000b800000 */
[----:B------:R-:W-:-:S13]  /*ad10*/  ELECT P6, URZ, PT ;  /* 0x00000000003f782f */ /* 0x000fda00038c0000 */
.L_x_2789:
[----:B------:R-:W-:Y:S05]  /*ad20*/  @!P6 BRA `(.L_x_2758) ;  /* 0x000000000078e947 */ /* 0x000fea0003800000 */
[----:B------:R-:W-:-:S06]  /*ad30*/  ULOP3.LUT UR4, UR38, 0x2, URZ, 0xfc, !UPT ;  /* 0x0000000226047892 */ /* 0x000fcc000f8efc3f */
[----:B---3--:R-:W-:-:S04]  /*ad40*/  MOV R2, UR4 ;  /* 0x0000000400027c02 */ /* 0x008fc80008000f00 */
[----:B------:R-:W-:-:S13]  /*ad50*/  ISETP.NE.AND P2, PT, R2, 0x3, PT ;  /* 0x000000030200780c */ /* 0x000fda0003f45270 */
[----:B------:R-:W-:Y:S05]  /*ad60*/  @!P2 BRA `(.L_x_2760) ;  /* 0x000000000004a947 */ /* 0x000fea0003800000 */
[----:B------:R-:W-:Y:S01]  /*ad70*/  BPT.TRAP 0x1 ;  /* 0x000000040000795c */ /* 0x000fe20000300000 */
.L_x_2760:
[----:B--2---:R-:W-:Y:S02]  /*ad80*/  IADD3 R3, R0, 0x28c40, RZ ;  /* 0x00028c4000037810 */ /* 0x004fe40007ffe0ff */
[----:B------:R-:W-:Y:S02]  /*ad90*/  SHF.L.U32 R5, R17, 0x1f, RZ ;  /* 0x0000001f11057819 */ /* 0x000fe400000006ff */
[C---:B------:R-:W-:Y:S01]  /*ada0*/  IADD3 R2, R16.reuse, 0x1, RZ ;  /* 0x0000000110027810 */ /* 0x040fe20007ffe0ff */
[----:B------:R-:W-:-:S03]  /*adb0*/  IMAD R6, R16, 0x8, R3 ;  /* 0x0000000810067824 */ /* 0x000fc600078e0203 */
[----:B------:R-:W-:Y:S01]  /*adc0*/  ISETP.NE.AND P1, PT, R2, 0x2, PT ;  /* 0x000000020200780c */ /* 0x000fe20003f25270 */
[----:B------:R-:W2:Y:S03]  /*add0*/  SYNCS.PHASECHK.TRANS64.TRYWAIT P0, [R6+URZ], R5 ;  /* 0x00000005060075a7 */ /* 0x000ea6000800017f */
[----:B------:R-:W-:-:S04]  /*ade0*/  SEL R4, RZ, 0x1, P1 ;  /* 0x00000001ff047807 */ /* 0x000fc80000800000 */
[----:B------:R-:W-:Y:S02]  /*adf0*/  LOP3.LUT R17, R17, R4, RZ, 0x3c, !PT ;  /* 0x0000000411117212 */ /* 0x000fe400078e3cff */
[----:B------:R-:W-:Y:S02]  /*ae00*/  SEL R4, R2, RZ, P1 ;  /* 0x000000ff02047207 */ /* 0x000fe40000800000 */
[----:B------:R-:W-:Y:S02]  /*ae10*/  SHF.L.U32 R2, R17, 0x1f, RZ ;  /* 0x0000001f11027819 */ /* 0x000fe400000006ff */
[----:B------:R-:W-:Y:S01]  /*ae20*/  LEA R3, R4, R3, 0x3 ;  /* 0x0000000304037211 */ /* 0x000fe200078e18ff */
[----:B--2---:R-:W-:Y:S06]  /*ae30*/  @!P0 BRA `(.L_x_2761) ;  /* 0x0000000800548947 */ /* 0x004fec0003800000 */
.L_x_2790:
[----:B------:R-:W3:Y:S02]  /*ae40*/  SYNCS.PHASECHK.TRANS64.TRYWAIT P0, [R3+URZ], R2 ;  /* 0x00000002030075a7 */ /* 0x000ee4000800017f */
[----:B---3--:R-:W-:Y:S05]  /*ae50*/  @!P0 BRA `(.L_x_2762) ;  /* 0x0000000800608947 */ /* 0x008fea0003800000 */
.L_x_2791:
[----:B------:R-:W-:Y:S05]  /*ae60*/  @!P2 BRA `(.L_x_2763) ;  /* 0x000000000004a947 */ /* 0x000fea0003800000 */
[----:B------:R-:W-:Y:S01]  /*ae70*/  BPT.TRAP 0x1 ;  /* 0x000000040000795c */ /* 0x000fe20000300000 */
.L_x_2763:
[----:B---3--:R-:W-:-:S04]  /*ae80*/  IADD3 R3, R0, 0x28c60, RZ ;  /* 0x00028c6000037810 */ /* 0x008fc80007ffe0ff */
[----:B------:R-:W-:-:S04]  /*ae90*/  LEA R16, R16, R3, 0x3 ;  /* 0x0000000310107211 */ /* 0x000fc800078e18ff */
[----:B------:R-:W3:Y:S02]  /*aea0*/  SYNCS.PHASECHK.TRANS64.TRYWAIT P0, [R16+URZ], R5 ;  /* 0x00000005100075a7 */ /* 0x000ee4000800017f */
[----:B---3--:R-:W-:Y:S05]  /*aeb0*/  @!P0 BRA `(.L_x_2764) ;  /* 0x00000008005c8947 */ /* 0x008fea0003800000 */
.L_x_2792:
[----:B------:R-:W-:-:S07]  /*aec0*/  IMAD R3, R4, 0x8, R3 ;  /* 0x0000000804037824 */ /* 0x000fce00078e0203 */
.L_x_2765:
[----:B----4-:R4:W1:Y:S02]  /*aed0*/  SYNCS.PHASECHK.TRANS64.TRYWAIT P0, [R3+URZ], R2 ;  /* 0x00000002030075a7 */ /* 0x010864000800017f */
[----:B-1----:R-:W-:Y:S05]  /*aee0*/  @!P0 NANOSLEEP.SYNCS 0x989680 ;  /* 0x009896800000895d */ /* 0x002fea0003900000 */
[----:B------:R-:W1:Y:S02]  /*aef0*/  @!P0 SYNCS.PHASECHK.TRANS64 P0, [R3+URZ], R2 ;  /* 0x00000002030085a7 */ /* 0x000e64000800007f */
[----:B-1----:R-:W-:Y:S05]  /*af00*/  @!P0 BRA `(.L_x_2765) ;  /* 0xfffffffc00f08947 */ /* 0x002fea000383ffff */
.L_x_2758:
[----:B------:R-:W-:Y:S05]  /*af10*/  BSYNC B0 ;  /* 0x0000000000007941 */ /* 0x000fea0003800000 */
.L_x_2757:
[----:B------:R-:W-:Y:S05]  /*af20*/  EXIT ;  /* 0x000000000000794d */ /* 0x000fea0003800000 */
.L_x_2679:
[----:B-1----:R-:W-:-:S04]  /*af30*/  MOV R3, UR16 ;  /* 0x0000001000037c02 */ /* 0x002fc80008000f00 */
[----:B------:R1:W2:Y:S03]  /*af40*/  SYNCS.PHASECHK.TRANS64.TRYWAIT P0, [R3+URZ+0x28c50], R0 ;  /* 0x028c5000030075a7 */ /* 0x0002a6000800017f */
[----:B--2---:R-:W-:Y:S05]  /*af50*/  @!P0 NANOSLEEP.SYNCS 0x989680 ;  /* 0x009896800000895d */ /* 0x004fea0003900000 */
[----:B------:R-:W2:Y:S02]  /*af60*/  @!P0 SYNCS.PHASECHK.TRANS64 P0, [R3+URZ+0x28c50], R0 ;  /* 0x028c5000030085a7 */ /* 0x000ea4000800007f */
[----:B--2---:R-:W-:Y:S05]  /*af70*/  @!P0 BRA `(.L_x_2679) ;  /* 0xfffffffc00ec8947 */ /* 0x004fea000383ffff */
[----:B------:R-:W-:Y:S05]  /*af80*/  BRA `(.L_x_2766) ;  /* 0xffffff6000787947 */ /* 0x000fea000383ffff */
.L_x_2684:
[----:B--2---:R-:W-:-:S04]  /*af90*/  MOV R4, UR6 ;  /* 0x0000000600047c02 */ /* 0x004fc80008000f00 */
[----:B------:R2:W3:Y:S03]  /*afa0*/  SYNCS.PHASECHK.TRANS64.TRYWAIT P0, [R4+URZ+0x28c50], R3 ;  /* 0x028c5003040075a7 */ /* 0x0004e6000800017f */
[----:B---3--:R-:W-:Y:S05]  /*afb0*/  @!P0 NANOSLEEP.SYNCS 0x989680 ;  /* 0x009896800000895d */ /* 0x008fea0003900000 */
[----:B------:R-:W3:Y:S02]  /*afc0*/  @!P0 SYNCS.PHASECHK.TRANS64 P0, [R4+URZ+0x28c50], R3 ;  /* 0x028c5003040085a7 */ /* 0x000ee4000800007f */
[----:B---3--:R-:W-:Y:S05]  /*afd0*/  @!P0 BRA `(.L_x_2684) ;  /* 0xfffffffc00ec8947 */ /* 0x008fea000383ffff */
[----:B------:R-:W-:Y:S05]  /*afe0*/  BRA `(.L_x_2683) ;  /* 0xffffff6c008c7947 */ /* 0x000fea000383ffff */
.L_x_2688:
[----:B-1----:R-:W-:-:S04]  /*aff0*/  MOV R3, UR46 ;  /* 0x0000002e00037c02 */ /* 0x002fc80008000f00 */
[----:B------:R1:W2:Y:S03]  /*b000*/  SYNCS.PHASECHK.TRANS64.TRYWAIT P1, [R3+URZ+0x28c00], R0 ;  /* 0x028c0000030075a7 */ /* 0x0002a6000802017f */
[----:B--2---:R-:W-:Y:S05]  /*b010*/  @!P1 NANOSLEEP.SYNCS 0x989680 ;  /* 0x009896800000995d */ /* 0x004fea0003900000 */
[----:B------:R-:W2:Y:S02]  /*b020*/  @!P1 SYNCS.PHASECHK.TRANS64 P1, [R3+URZ+0x28c00], R0 ;  /* 0x028c0000030095a7 */ /* 0x000ea4000802007f */
[----:B--2---:R-:W-:Y:S05]  /*b030*/  @!P1 BRA `(.L_x_2688) ;  /* 0xfffffffc00ec9947 */ /* 0x004fea000383ffff */
[----:B------:R-:W-:Y:S05]  /*b040*/  BRA `(.L_x_2767) ;  /* 0xffffff7800dc7947 */ /* 0x000fea000383ffff */
.L_x_2692:
[----:B---3--:R3:W4:Y:S02]  /*b050*/  SYNCS.PHASECHK.TRANS64.TRYWAIT P1, [R7+URZ+0x28c30], R8 ;  /* 0x028c3008070075a7 */ /* 0x008724000802017f */
[----:B----4-:R-:W-:Y:S05]  /*b060*/  @!P1 NANOSLEEP.SYNCS 0x989680 ;  /* 0x009896800000995d */ /* 0x010fea0003900000 */
[----:B------:R-:W4:Y:S02]  /*b070*/  @!P1 SYNCS.PHASECHK.TRANS64 P1, [R7+URZ+0x28c30], R8 ;  /* 0x028c3008070095a7 */ /* 0x000f24000802007f */
[----:B----4-:R-:W-:Y:S05]  /*b080*/  @!P1 BRA `(.L_x_2692) ;  /* 0xfffffffc00f09947 */ /* 0x010fea000383ffff */
[----:B------:R-:W-:Y:S05]  /*b090*/  BRA `(.L_x_2691) ;  /* 0xffffff7800f87947 */ /* 0x000fea000383ffff */
.L_x_2696:
[----:B----4-:R4:W1:Y:S02]  /*b0a0*/  SYNCS.PHASECHK.TRANS64.TRYWAIT P2, [R7+URZ+0x28c50], R8 ;  /* 0x028c5008070075a7 */ /* 0x010864000804017f */
[----:B-1----:R-:W-:Y:S05]  /*b0b0*/  @!P2 NANOSLEEP.SYNCS 0x989680 ;  /* 0x009896800000a95d */ /* 0x002fea0003900000 */
[----:B------:R-:W1:Y:S02]  /*b0c0*/  @!P2 SYNCS.PHASECHK.TRANS64 P2, [R7+URZ+0x28c50], R8 ;  /* 0x028c50080700a5a7 */ /* 0x000e64000804007f */
[----:B-1----:R-:W-:Y:S05]  /*b0d0*/  @!P2 BRA `(.L_x_2696) ;  /* 0xfffffffc00f0a947 */ /* 0x002fea000383ffff */
[----:B------:R-:W-:Y:S05]  /*b0e0*/  BRA `(.L_x_2695) ;  /* 0xffffff9000107947 */ /* 0x000fea000383ffff */
.L_x_2701:
[----:B---3--:R-:W-:-:S04]  /*b0f0*/  MOV R4, UR23 ;  /* 0x0000001700047c02 */ /* 0x008fc80008000f00 */
[----:B------:R3:W4:Y:S03]  /*b100*/  SYNCS.PHASECHK.TRANS64.TRYWAIT P3, [R4+URZ+0x28c30], R7 ;  /* 0x028c3007040075a7 */ /* 0x000726000806017f */
[----:B----4-:R-:W-:Y:S05]  /*b110*/  @!P3 NANOSLEEP.SYNCS 0x989680 ;  /* 0x009896800000b95d */ /* 0x010fea0003900000 */
[----:B------:R-:W4:Y:S02]  /*b120*/  @!P3 SYNCS.PHASECHK.TRANS64 P3, [R4+URZ+0x28c30], R7 ;  /* 0x028c30070400b5a7 */ /* 0x000f24000806007f */
[----:B----4-:R-:W-:Y:S05]  /*b130*/  @!P3 BRA `(.L_x_2701) ;  /* 0xfffffffc00ecb947 */ /* 0x010fea000383ffff */
[----:B------:R-:W-:Y:S05]  /*b140*/  BRA `(.L_x_2700) ;  /* 0xffffff9000f47947 */ /* 0x000fea000383ffff */
.L_x_2705:
[----:B---3--:R3:W4:Y:S02]  /*b150*/  SYNCS.PHASECHK.TRANS64.TRYWAIT P3, [R168+URZ+0x28c50], R7 ;  /* 0x028c5007a80075a7 */ /* 0x008724000806017f */
[----:B----4-:R-:W-:Y:S05]  /*b160*/  @!P3 NANOSLEEP.SYNCS 0x989680 ;  /* 0x009896800000b95d */ /* 0x010fea0003900000 */
[----:B------:R-:W4:Y:S02]  /*b170*/  @!P3 SYNCS.PHASECHK.TRANS64 P3, [R168+URZ+0x28c50], R7 ;  /* 0x028c5007a800b5a7 */ /* 0x000f24000806007f */
[----:B----4-:R-:W-:Y:S05]  /*b180*/  @!P3 BRA `(.L_x_2705) ;  /* 0xfffffffc00f0b947 */ /* 0x010fea000383ffff */
[----:B------:R-:W-:Y:S05]  /*b190*/  BRA `(.L_x_2704) ;  /* 0xffffffac00287947 */ /* 0x000fea000383ffff */
.L_x_2716:
[----:B------:R-:W1:Y:S01]  /*b1a0*/  S2R R5, SR_TID.X ;  /* 0x0000000000057919 */ /* 0x000e620000002100 */
[----:B------:R-:W-:Y:S01]  /*b1b0*/  BSSY B0, `(.L_x_2768) ;  /* 0x000000a000007945 */ /* 0x000fe20003800000 */
[----:B------:R-:W-:Y:S02]  /*b1c0*/  MOV R12, RZ ;  /* 0x000000ff000c7202 */ /* 0x000fe40000000f00 */
[----:B------:R-:W-:Y:S02]  /*b1d0*/  MOV R11, 0x1f ;  /* 0x0000001f000b7802 */ /* 0x000fe40000000f00 */
[----:B------:R-:W-:Y:S02]  /*b1e0*/  MOV R15, 0xffffffff ;  /* 0xffffffff000f7802 */ /* 0x000fe40000000f00 */
[----:B-1----:R-:W-:-:S04]  /*b1f0*/  SHF.R.U32.HI R5, RZ, 0x5, R5 ;  /* 0x00000005ff057819 */ /* 0x002fc80000011605 */
[----:B------:R-:W-:-:S05]  /*b200*/  LOP3.LUT R5, R5, 0x3, RZ, 0xc0, !PT ;  /* 0x0000000305057812 */ /* 0x000fca00078ec0ff */
[----:B------:R-:W-:-:S07]  /*b210*/  IMAD.MOV.U32 R13, RZ, RZ, R5 ;  /* 0x000000ffff0d7224 */ /* 0x000fce00078e0005 */
[----:B------:R-:W-:Y:S05]  /*b220*/  WARPSYNC.COLLECTIVE R15, `(.L_x_2769) ;  /* 0x000000000f087348 */ /* 0x000fea0003c00000 */
[----:B------:R1:W2:Y:S02]  /*b230*/  SHFL.IDX P6, R14, R13, R12, R11 ;  /* 0x0000000c0d0e7389 */ /* 0x0002a400000c000b */
[----:B-12---:R-:W-:Y:S01]  /*b240*/  ENDCOLLECTIVE ;  /* 0x000000000000791b */ /* 0x006fe20003800000 */
.L_x_2769:
[----:B------:R-:W-:Y:S05]  /*b250*/  BSYNC B0 ;  /* 0x0000000000007941 */ /* 0x000fea0003800000 */
.L_x_2768:
[----:B------:R-:W-:Y:S05]  /*b260*/  BRA `(.L_x_2770) ;  /* 0xffffffd400387947 */ /* 0x000fea000383ffff */
.L_x_2717:
[----:B------:R-:W-:Y:S01]  /*b270*/  BSSY B0, `(.L_x_2771) ;  /* 0x0000006000007945 */ /* 0x000fe20003800000 */
[----:B------:R-:W-:-:S07]  /*b280*/  MOV R15, 0xffffffff ;  /* 0xffffffff000f7802 */ /* 0x000fce0000000f00 */
[----:B------:R-:W-:Y:S05]  /*b290*/  WARPSYNC.COLLECTIVE R15, `(.L_x_2772) ;  /* 0x000000000f0c7348 */ /* 0x000fea0003c00000 */
[----:B------:R-:W-:Y:S02]  /*b2a0*/  ELECT P6, UR62, PT ;  /* 0x00000000003e782f */ /* 0x000fe400038c0000 */
[----:B------:R-:W-:Y:S01]  /*b2b0*/  MOV R14, UR62 ;  /* 0x0000003e000e7c02 */ /* 0x000fe20008000f00 */
[----:B------:R-:W-:Y:S10]  /*b2c0*/  ENDCOLLECTIVE ;  /* 0x000000000000791b */ /* 0x000ff40003800000 */
.L_x_2772:
[----:B------:R-:W-:Y:S05]  /*b2d0*/  BSYNC B0 ;  /* 0x0000000000007941 */ /* 0x000fea0003800000 */
.L_x_2771:
[----:B------:R-:W-:Y:S05]  /*b2e0*/  BRA `(.L_x_2773) ;  /* 0xffffffd400307947 */ /* 0x000fea000383ffff */
.L_x_2720:
[----:B--2---:R2:W3:Y:S02]  /*b2f0*/  SYNCS.PHASECHK.TRANS64.TRYWAIT P1, [R5+URZ+0x28c40], R10 ;  /* 0x028c400a050075a7 */ /* 0x0044e4000802017f */
[----:B---3--:R-:W-:Y:S05]  /*b300*/  @!P1 NANOSLEEP.SYNCS 0x989680 ;  /* 0x009896800000995d */ /* 0x008fea0003900000 */
[----:B------:R-:W3:Y:S02]  /*b310*/  @!P1 SYNCS.PHASECHK.TRANS64 P1, [R5+URZ+0x28c40], R10 ;  /* 0x028c400a050095a7 */ /* 0x000ee4000802007f */
[----:B---3--:R-:W-:Y:S05]  /*b320*/  @!P1 BRA `(.L_x_2720) ;  /* 0xfffffffc00f09947 */ /* 0x008fea000383ffff */
[----:B------:R-:W-:Y:S05]  /*b330*/  BRA `(.L_x_2774) ;  /* 0xffffffd400907947 */ /* 0x000fea000383ffff */
.L_x_2723:
[----:B--2---:R-:W2:Y:S01]  /*b340*/  S2R R10, SR_CgaCtaId ;  /* 0x00000000000a7919 */ /* 0x004ea20000008800 */
[----:B------:R-:W-:-:S04]  /*b350*/  MOV R8, 0x400 ;  /* 0x0000040000087802 */ /* 0x000fc80000000f00 */
[----:B--2---:R-:W-:-:S04]  /*b360*/  LEA R8, R10, R8, 0x18 ;  /* 0x000000080a087211 */ /* 0x004fc800078ec0ff */
[----:B------:R2:W3:Y:S03]  /*b370*/  SYNCS.PHASECHK.TRANS64.TRYWAIT P1, [R8+URZ+0x28c20], R5 ;  /* 0x028c2005080075a7 */ /* 0x0004e6000802017f */
[----:B---3--:R-:W-:Y:S05]  /*b380*/  @!P1 NANOSLEEP.SYNCS 0x989680 ;  /* 0x009896800000995d */ /* 0x008fea0003900000 */
[----:B------:R-:W3:Y:S02]  /*b390*/  @!P1 SYNCS.PHASECHK.TRANS64 P1, [R8+URZ+0x28c20], R5 ;  /* 0x028c2005080095a7 */ /* 0x000ee4000802007f */
[----:B---3--:R-:W-:Y:S05]  /*b3a0*/  @!P1 BRA `(.L_x_2723) ;  /* 0xfffffffc00e49947 */ /* 0x008fea000383ffff */
[----:B------:R-:W-:Y:S05]  /*b3b0*/  BRA `(.L_x_2775) ;  /* 0xffffffd800547947 */ /* 0x000fea000383ffff */
.L_x_2726:
[----:B--2---:R2:W3:Y:S02]  /*b3c0*/  SYNCS.PHASECHK.TRANS64.TRYWAIT P1, [R8+URZ+0x28c60], R5 ;  /* 0x028c6005080075a7 */ /* 0x0044e4000802017f */
[----:B---3--:R-:W-:Y:S05]  /*b3d0*/  @!P1 NANOSLEEP.SYNCS 0x989680 ;  /* 0x009896800000995d */ /* 0x008fea0003900000 */
[----:B------:R-:W3:Y:S02]  /*b3e0*/  @!P1 SYNCS.PHASECHK.TRANS64 P1, [R8+URZ+0x28c60], R5 ;  /* 0x028c6005080095a7 */ /* 0x000ee4000802007f */
[----:B---3--:R-:W-:Y:S05]  /*b3f0*/  @!P1 BRA `(.L_x_2726) ;  /* 0xfffffffc00f09947 */ /* 0x008fea000383ffff */
[----:B------:R-:W-:Y:S05]  /*b400*/  BRA `(.L_x_2776) ;  /* 0xffffffd800747947 */ /* 0x000fea000383ffff */
.L_x_2733:
[----:B--2---:R2:W3:Y:S02]  /*b410*/  SYNCS.PHASECHK.TRANS64.TRYWAIT P2, [R2+URZ+0x28c40], R3 ;  /* 0x028c4003020075a7 */ /* 0x0044e4000804017f */
[----:B---3--:R-:W-:Y:S05]  /*b420*/  @!P2 NANOSLEEP.SYNCS 0x989680 ;  /* 0x009896800000a95d */ /* 0x008fea0003900000 */
[----:B------:R-:W3:Y:S02]  /*b430*/  @!P2 SYNCS.PHASECHK.TRANS64 P2, [R2+URZ+0x28c40], R3 ;  /* 0x028c40030200a5a7 */ /* 0x000ee4000804007f */
[----:B---3--:R-:W-:Y:S05]  /*b440*/  @!P2 BRA `(.L_x_2733) ;  /* 0xfffffffc00f0a947 */ /* 0x008fea000383ffff */
[----:B------:R-:W-:Y:S05]  /*b450*/  BRA `(.L_x_2777) ;  /* 0xffffffe0001c7947 */ /* 0x000fea000383ffff */
.L_x_2735:
[----:B---3--:R3:W4:Y:S02]  /*b460*/  SYNCS.PHASECHK.TRANS64.TRYWAIT P2, [R2+URZ+0x28c60], R3 ;  /* 0x028c6003020075a7 */ /* 0x008724000804017f */
[----:B----4-:R-:W-:Y:S05]  /*b470*/  @!P2 NANOSLEEP.SYNCS 0x989680 ;  /* 0x009896800000a95d */ /* 0x010fea0003900000 */
[----:B------:R-:W4:Y:S02]  /*b480*/  @!P2 SYNCS.PHASECHK.TRANS64 P2, [R2+URZ+0x28c60], R3 ;  /* 0x028c60030200a5a7 */ /* 0x000f24000804007f */
[----:B----4-:R-:W-:Y:S05]  /*b490*/  @!P2 BRA `(.L_x_2735) ;  /* 0xfffffffc00f0a947 */ /* 0x010fea000383ffff */
[----:B------:R-:W-:Y:S05]  /*b4a0*/  BRA `(.L_x_2778) ;  /* 0xffffffe000787947 */ /* 0x000fea000383ffff */
.L_x_2741:
[----:B-1----:R1:W2:Y:S02]  /*b4b0*/  SYNCS.PHASECHK.TRANS64.TRYWAIT P2, [R3+URZ+0x28c40], R2 ;  /* 0x028c4002030075a7 */ /* 0x0022a4000804017f */
[----:B--2---:R-:W-:Y:S05]  /*b4c0*/  @!P2 NANOSLEEP.SYNCS 0x989680 ;  /* 0x009896800000a95d */ /* 0x004fea0003900000 */
[----:B------:R-:W2:Y:S02]  /*b4d0*/  @!P2 SYNCS.PHASECHK.TRANS64 P2, [R3+URZ+0x28c40], R2 ;  /* 0x028c40020300a5a7 */ /* 0x000ea4000804007f */
[----:B--2---:R-:W-:Y:S05]  /*b4e0*/  @!P2 BRA `(.L_x_2741) ;  /* 0xfffffffc00f0a947 */ /* 0x004fea000383ffff */
[----:B------:R-:W-:Y:S05]  /*b4f0*/  BRA `(.L_x_2779) ;  /* 0xffffffe800087947 */ /* 0x000fea000383ffff */
.L_x_2743:
[----:B--2---:R2:W3:Y:S02]  /*b500*/  SYNCS.PHASECHK.TRANS64.TRYWAIT P2, [R3+URZ+0x28c60], R2 ;  /* 0x028c6002030075a7 */ /* 0x0044e4000804017f */
[----:B---3--:R-:W-:Y:S05]  /*b510*/  @!P2 NANOSLEEP.SYNCS 0x989680 ;  /* 0x009896800000a95d */ /* 0x008fea0003900000 */
[----:B------:R-:W3:Y:S02]  /*b520*/  @!P2 SYNCS.PHASECHK.TRANS64 P2, [R3+URZ+0x28c60], R2 ;  /* 0x028c60020300a5a7 */ /* 0x000ee4000804007f */
[----:B---3--:R-:W-:Y:S05]  /*b530*/  @!P2 BRA `(.L_x_2743) ;  /* 0xfffffffc00f0a947 */ /* 0x008fea000383ffff */
[----:B------:R-:W-:Y:S05]  /*b540*/  BRA `(.L_x_2780) ;  /* 0xffffffe800647947 */ /* 0x000fea000383ffff */
.L_x_2748:
[----:B-1----:R1:W2:Y:S02]  /*b550*/  SYNCS.PHASECHK.TRANS64.TRYWAIT P2, [R3+URZ+0x28c40], R2 ;  /* 0x028c4002030075a7 */ /* 0x0022a4000804017f */
[----:B--2---:R-:W-:Y:S05]  /*b560*/  @!P2 NANOSLEEP.SYNCS 0x989680 ;  /* 0x009896800000a95d */ /* 0x004fea0003900000 */
[----:B------:R-:W2:Y:S02]  /*b570*/  @!P2 SYNCS.PHASECHK.TRANS64 P2, [R3+URZ+0x28c40], R2 ;  /* 0x028c40020300a5a7 */ /* 0x000ea4000804007f */
[----:B--2---:R-:W-:Y:S05]  /*b580*/  @!P2 BRA `(.L_x_2748) ;  /* 0xfffffffc00f0a947 */ /* 0x004fea000383ffff */
[----:B------:R-:W-:Y:S05]  /*b590*/  BRA `(.L_x_2781) ;  /* 0xffffffec00dc7947 */ /* 0x000fea000383ffff */
.L_x_2750:
[----:B--2---:R2:W3:Y:S02]  /*b5a0*/  SYNCS.PHASECHK.TRANS64.TRYWAIT P2, [R3+URZ+0x28c60], R2 ;  /* 0x028c6002030075a7 */ /* 0x0044e4000804017f */
[----:B---3--:R-:W-:Y:S05]  /*b5b0*/  @!P2 NANOSLEEP.SYNCS 0x989680 ;  /* 0x009896800000a95d */ /* 0x008fea0003900000 */
[----:B------:R-:W3:Y:S02]  /*b5c0*/  @!P2 SYNCS.PHASECHK.TRANS64 P2, [R3+URZ+0x28c60], R2 ;  /* 0x028c60020300a5a7 */ /* 0x000ee4000804007f */
[----:B---3--:R-:W-:Y:S05]  /*b5d0*/  @!P2 BRA `(.L_x_2750) ;  /* 0xfffffffc00f0a947 */ /* 0x008fea000383ffff */
[----:B------:R-:W-:Y:S05]  /*b5e0*/  BRA `(.L_x_2782) ;  /* 0xfffffff000387947 */ /* 0x000fea000383ffff */
.L_x_2755:
[----:B--2---:R2:W3:Y:S02]  /*b5f0*/  SYNCS.PHASECHK.TRANS64.TRYWAIT P0, [R0+URZ+0x28c20], R3 ;  /* 0x028c2003000075a7 */ /* 0x0044e4000800017f */
[----:B---3--:R-:W-:Y:S05]  /*b600*/  @!P0 NANOSLEEP.SYNCS 0x989680 ;  /* 0x009896800000895d */ /* 0x008fea0003900000 */
[----:B------:R-:W3:Y:S02]  /*b610*/  @!P0 SYNCS.PHASECHK.TRANS64 P0, [R0+URZ+0x28c20], R3 ;  /* 0x028c2003000085a7 */ /* 0x000ee4000800007f */
[----:B---3--:R-:W-:Y:S05]  /*b620*/  @!P0 BRA `(.L_x_2755) ;  /* 0xfffffffc00f08947 */ /* 0x008fea000383ffff */
[----:B------:R-:W-:Y:S05]  /*b630*/  BRA `(.L_x_2783) ;  /* 0xfffffff400847947 */ /* 0x000fea000383ffff */
.L_x_2756:
[----:B------:R-:W3:Y:S01]  /*b640*/  S2R R2, SR_TID.X ;  /* 0x0000000000027919 */ /* 0x000ee20000002100 */
[----:B------:R-:W-:Y:S01]  /*b650*/  BSSY B0, `(.L_x_2784) ;  /* 0x000000a000007945 */ /* 0x000fe20003800000 */
[----:B------:R-:W-:Y:S02]  /*b660*/  MOV R12, RZ ;  /* 0x000000ff000c7202 */ /* 0x000fe40000000f00 */
[----:B------:R-:W-:Y:S02]  /*b670*/  MOV R11, 0x1f ;  /* 0x0000001f000b7802 */ /* 0x000fe40000000f00 */
[----:B------:R-:W-:Y:S02]  /*b680*/  MOV R15, 0xffffffff ;  /* 0xffffffff000f7802 */ /* 0x000fe40000000f00 */
[----:B---3--:R-:W-:-:S04]  /*b690*/  SHF.R.U32.HI R2, RZ, 0x5, R2 ;  /* 0x00000005ff027819 */ /* 0x008fc80000011602 */
[----:B------:R-:W-:-:S05]  /*b6a0*/  LOP3.LUT R2, R2, 0x3, RZ, 0xc0, !PT ;  /* 0x0000000302027812 */ /* 0x000fca00078ec0ff */
[----:B------:R-:W-:-:S07]  /*b6b0*/  IMAD.MOV.U32 R13, RZ, RZ, R2 ;  /* 0x000000ffff0d7224 */ /* 0x000fce00078e0002 */
[----:B-12---:R-:W-:Y:S05]  /*b6c0*/  WARPSYNC.COLLECTIVE R15, `(.L_x_2785) ;  /* 0x000000000f087348 */ /* 0x006fea0003c00000 */
[----:B------:R3:W4:Y:S02]  /*b6d0*/  SHFL.IDX P6, R14, R13, R12, R11 ;  /* 0x0000000c0d0e7389 */ /* 0x00072400000c000b */
[----:B-1234-:R-:W-:Y:S01]  /*b6e0*/  ENDCOLLECTIVE ;  /* 0x000000000000791b */ /* 0x01efe20003800000 */
.L_x_2785:
[----:B------:R-:W-:Y:S05]  /*b6f0*/  BSYNC B0 ;  /* 0x0000000000007941 */ /* 0x000fea0003800000 */
.L_x_2784:
[----:B------:R-:W-:Y:S05]  /*b700*/  BRA `(.L_x_2786) ;  /* 0xfffffff4006c7947 */ /* 0x000fea000383ffff */
.L_x_2759:
[----:B------:R-:W-:Y:S01]  /*b710*/  BSSY B1, `(.L_x_2787) ;  /* 0x0000006000017945 */ /* 0x000fe20003800000 */
[----:B------:R-:W-:-:S07]  /*b720*/  MOV R15, 0xffffffff ;  /* 0xffffffff000f7802 */ /* 0x000fce0000000f00 */
[----:B-123--:R-:W-:Y:S05]  /*b730*/  WARPSYNC.COLLECTIVE R15, `(.L_x_2788) ;  /* 0x000000000f0c7348 */ /* 0x00efea0003c00000 */
[----:B------:R-:W-:Y:S02]  /*b740*/  ELECT P6, UR62, PT ;  /* 0x00000000003e782f */ /* 0x000fe400038c0000 */
[----:B------:R-:W-:Y:S01]  /*b750*/  MOV R14, UR62 ;  /* 0x0000003e000e7c02 */ /* 0x000fe20008000f00 */
[----:B-123--:R-:W-:Y:S10]  /*b760*/  ENDCOLLECTIVE ;  /* 0x000000000000791b */ /* 0x00eff40003800000 */
.L_x_2788:
[----:B------:R-:W-:Y:S05]  /*b770*/  BSYNC B1 ;  /* 0x0000000000017941 */ /* 0x000fea0003800000 */
.L_x_2787:
[----:B------:R-:W-:Y:S05]  /*b780*/  BRA `(.L_x_2789) ;  /* 0xfffffff400647947 */ /* 0x000fea000383ffff */
.L_x_2761:
[----:B--2---:R2:W3:Y:S02]  /*b790*/  SYNCS.PHASECHK.TRANS64.TRYWAIT P0, [R6+URZ], R5 ;  /* 0x00000005060075a7 */ /* 0x0044e4000800017f */
[----:B---3--:R-:W-:Y:S05]  /*b7a0*/  @!P0 NANOSLEEP.SYNCS 0x989680 ;  /* 0x009896800000895d */ /* 0x008fea0003900000 */
[----:B------:R-:W3:Y:S02]  /*b7b0*/  @!P0 SYNCS.PHASECHK.TRANS64 P0, [R6+URZ], R5 ;  /* 0x00000005060085a7 */ /* 0x000ee4000800007f */
[----:B---3--:R-:W-:Y:S05]  /*b7c0*/  @!P0 BRA `(.L_x_2761) ;  /* 0xfffffffc00f08947 */ /* 0x008fea000383ffff */
[----:B------:R-:W-:Y:S05]  /*b7d0*/  BRA `(.L_x_2790) ;  /* 0xfffffff400987947 */ /* 0x000fea000383ffff */
.L_x_2762:
[----:B---3--:R3:W4:Y:S02]  /*b7e0*/  SYNCS.PHASECHK.TRANS64.TRYWAIT P0, [R3+URZ], R2 ;  /* 0x00000002030075a7 */ /* 0x008724000800017f */
[----:B----4-:R-:W-:Y:S05]  /*b7f0*/  @!P0 NANOSLEEP.SYNCS 0x989680 ;  /* 0x009896800000895d */ /* 0x010fea0003900000 */
[----:B------:R-:W4:Y:S02]  /*b800*/  @!P0 SYNCS.PHASECHK.TRANS64 P0, [R3+URZ], R2 ;  /* 0x00000002030085a7 */ /* 0x000f24000800007f */
[----:B----4-:R-:W-:Y:S05]  /*b810*/  @!P0 BRA `(.L_x_2762) ;  /* 0xfffffffc00f08947 */ /* 0x010fea000383ffff */
[----:B------:R-:W-:Y:S05]  /*b820*/  BRA `(.L_x_2791) ;  /* 0xfffffff4008c7947 */ /* 0x000fea000383ffff */
.L_x_2764:
[----:B---3--:R3:W4:Y:S02]  /*b830*/  SYNCS.PHASECHK.TRANS64.TRYWAIT P0, [R16+URZ], R5 ;  /* 0x00000005100075a7 */ /* 0x008724000800017f */
[----:B----4-:R-:W-:Y:S05]  /*b840*/  @!P0 NANOSLEEP.SYNCS 0x989680 ;  /* 0x009896800000895d */ /* 0x010fea0003900000 */
[----:B------:R-:W4:Y:S02]  /*b850*/  @!P0 SYNCS.PHASECHK.TRANS64 P0, [R16+URZ], R5 ;  /* 0x00000005100085a7 */ /* 0x000f24000800007f */
[----:B----4-:R-:W-:Y:S05]  /*b860*/  @!P0 BRA `(.L_x_2764) ;  /* 0xfffffffc00f08947 */ /* 0x010fea000383ffff */
[----:B------:R-:W-:Y:S05]  /*b870*/  BRA `(.L_x_2792) ;  /* 0xfffffff400907947 */ /* 0x000fea000383ffff */
.L_x_2793:
        /* <DEDUP_REMOVED lines=16> */
.L_x_11941:


//--------------------- .text._ZN7cutlass13device_kernelIN5flash11enable_sm90INS1_16FlashAttnFwdSm90INS1_25CollectiveMainloopFwdSm90ILi2EN4cute5tupleIJNS5_1CILi1EEES8_S8_EEENS6_IJNS7_ILi64EEESA_SA_EEELi512ENS_10bfloat16_tEfNS_4arch4Sm90ELb0ELb0ELb1ELb0ELb0ELb0ELb1ELb0ELb0ELb0ELb0ELb0EEENS1_21CollectiveEpilogueFwdINS6_IJSA_NS7_ILi512EEESA_EEES9_SC_SE_Li256ELb0ELb0ELb0ELb0EEENS1_29StaticPersistentTileSchedulerILb0EEEEEEEEEvNT_6ParamsE --------------------------
	.section	.text._ZN7cutlass13device_kernelIN5flash11enable_sm90INS1_16FlashAttnFwdSm90INS1_25CollectiveMainloopFwdSm90ILi2EN4cute5tupleIJNS5_1CILi1EEES8_S8_EEENS6_IJNS7_ILi64EEESA_SA_EEELi512ENS_10bfloat16_tEfNS_4arch4Sm90ELb0ELb0ELb1ELb0ELb0ELb0ELb1ELb0ELb0ELb0ELb0ELb0EEENS1_21CollectiveEpilogueFwdINS6_IJSA_NS7_ILi512EEESA_EEES9_SC_SE_Li256ELb0ELb0ELb0ELb0EEENS1_29StaticPersistentTileSchedulerILb0EEEEEEEEEvNT_6ParamsE,"ax",@progbits
	.align	128
.text._ZN7cutlass13device_kernelIN5flash11enable_sm90INS1_16FlashAttnFwdSm90INS1_25CollectiveMainloopFwdSm90ILi2EN4cute5tupleIJNS5_1CILi1EEES8_S8_EEENS6_IJNS7_ILi64EEESA_SA_EEELi512ENS_10bfloat16_tEfNS_4arch4Sm90ELb0ELb0ELb1ELb0ELb0ELb0ELb1ELb0ELb0ELb0ELb0ELb0EEENS1_21CollectiveEpilogueFwdINS6_IJSA_NS7_ILi512EEESA_EEES9_SC_SE_Li256ELb0ELb0ELb0ELb0EEENS1_29StaticPersistentTileSchedulerILb0EEEEEEEEEvNT_6ParamsE:
        .type           _ZN7cutlass13device_kernelIN5flash11enable_sm90INS1_16FlashAttnFwdSm90INS1_25CollectiveMainloopFwdSm90ILi2EN4cute5tupleIJNS5_1CILi1EEES8_S8_EEENS6_IJNS7_ILi64EEESA_SA_EEELi512ENS_10bfloat16_tEfNS_4arch4Sm90ELb0ELb0ELb1ELb0ELb0ELb0ELb1ELb0ELb0ELb0ELb0ELb0EEENS1_21CollectiveEpilogueFwdINS6_IJSA_NS7_ILi512EEESA_EEES9_SC_SE_Li256ELb0ELb0ELb0ELb0EEENS1_29StaticPersistentTileSchedulerILb0EEEEEEEEEvNT_6ParamsE,@function
        .size           _ZN7cutlass13device_kernelIN5flash11enable_sm90INS1_16FlashAttnFwdSm90INS1_25CollectiveMainloopFwdSm90ILi2EN4cute5tupleIJNS5_1CILi1EEES8_S8_EEENS6_IJNS7_ILi64EEESA_SA_EEELi512ENS_10bfloat16_tEfNS_4arch4Sm90ELb0ELb0ELb1ELb0ELb0ELb0ELb1ELb0ELb0ELb0ELb0ELb0EEENS1_21CollectiveEpilogueFwdINS6_IJSA_NS7_ILi512EEESA_EEES9_SC_SE_Li256ELb0ELb0ELb0ELb0EEENS1_29StaticPersistentTileSchedulerILb0EEEEEEEEEvNT_6ParamsE,(.L_x_11942 - _ZN7cutlass13device_kernelIN5flash11enable_sm90INS1_16FlashAttnFwdSm90INS1_25CollectiveMainloopFwdSm90ILi2EN4cute5tupleIJNS5_1CILi1EEES8_S8_EEENS6_IJNS7_ILi64EEESA_SA_EEELi512ENS_10bfloat16_tEfNS_4arch4Sm90ELb0ELb0ELb1ELb0ELb0ELb0ELb1ELb0ELb0ELb0ELb0ELb0EEENS1_21CollectiveEpilogueFwdINS6_IJSA_NS7_ILi512EEESA_EEES9_SC_SE_Li256ELb0ELb0ELb0ELb0EEENS1_29StaticPersistentTileSchedulerILb0EEEEEEEEEvNT_6ParamsE)
        .other          _ZN7cutlass13device_kernelIN5flash11enable_sm90INS1_16FlashAttnFwdSm90INS1_25CollectiveMainloopFwdSm90ILi2EN4cute5tupleIJNS5_1CILi1EEES8_S8_EEENS6_IJNS7_ILi64EEESA_SA_EEELi512ENS_10bfloat16_tEfNS_4arch4Sm90ELb0ELb0ELb1ELb0ELb0ELb0ELb1ELb0ELb0ELb0ELb0ELb0EEENS1_21CollectiveEpilogueFwdINS6_IJSA_NS7_ILi512EEESA_EEES9_SC_SE_Li256ELb0ELb0ELb0ELb0EEENS1_29StaticPersistentTileSchedulerILb0EEEEEEEEEvNT_6ParamsE,@"STO_CUDA_ENTRY STV_DEFAULT"
_ZN7cutlass13device_kernelIN5flash11enable_sm90INS1_16FlashAttnFwdSm90INS1_25CollectiveMainloopFwdSm90ILi2EN4cute5tupleIJNS5_1CILi1EEES8_S8_EEENS6_IJNS7_ILi64EEESA_SA_EEELi512ENS_10bfloat16_tEfNS_4arch4Sm90ELb0ELb0ELb1ELb0ELb0ELb0ELb1ELb0ELb0ELb0ELb0ELb0EEENS1_21CollectiveEpilogueFwdINS6_IJSA_NS7_ILi512EEESA_EEES9_SC_SE_Li256ELb0ELb0ELb0ELb0EEENS1_29StaticPersistentTileSchedulerILb0EEEEEEEEEvNT_6ParamsE:
        /* <DEDUP_REMOVED lines=25> */
[----:B-1----:R-:W-:Y:S01]  /*0190*/  NOP ;  /* 0x0000000000007918 */ /* 0x002fe20000000000 */
.L_x_2795:
[----:B------:R-:W-:Y:S05]  /*01a0*/  BSYNC B0 ;  /* 0x0000000000007941 */ /* 0x000fea0003800000 */
.L_x_2794:
[----:B------:R-:W-:Y:S01]  /*01b0*/  VOTEU.ANY UP0, P0 ;  /* 0x00000000003f7886 */ /* 0x000fe20000000100 */
[----:B------:R-:W1:Y:S01]  /*01c0*/  SHFL.IDX PT, R2, R0, RZ, 0x1f ;  /* 0x00001fff00027589 */ /* 0x000e6200000e0000 */
[----:B------:R-:W-:Y:S01]  /*01d0*/  UMOV UR4, 0x1 ;  /* 0x0000000100047882 */ /* 0x000fe20000000000 */
[----:B------:R-:W-:Y:S01]  /*01e0*/  VOTEU.ANY UP1, P0 ;  /* 0x00000000003f7886 */ /* 0x000fe20000020100 */
[----:B------:R-:W-:Y:S01]  /*01f0*/  SHF.R.U32.HI R4, RZ, 0x7, R3 ;  /* 0x00000007ff047819 */ /* 0x000fe20000011603 */
[----:B------:R-:W2:Y:S01]  /*0200*/  @UP0 S2UR UR7, SR_CgaCtaId ;  /* 0x00000000000709c3 */ /* 0x000ea20000008800 */
[----:B------:R-:W-:Y:S01]  /*0210*/  @UP0 UMOV UR6, 0x400 ;  /* 0x0000040000060882 */ /* 0x000fe20000000000 */
[----:B------:R-:W-:-:S04]  /*0220*/  @UP0 UIADD3 UR4, -UR4, 0x100000, URZ ;  /* 0x0010000004040890 */ /* 0x000fc8000fffe13f */
[----:B------:R-:W-:Y:S02]  /*0230*/  @UP0 USHF.L.U32 UR5, UR4, 0xb, URZ ;  /* 0x0000000b04050899 */ /* 0x000fe4000800063f */
[----:B------:R-:W-:Y:S01]  /*0240*/  @UP0 USHF.L.U32 UR4, UR4, 0x1, URZ ;  /* 0x0000000104040899 */ /* 0x000fe2000800063f */
[----:B------:R-:W-:Y:S01]  /*0250*/  VOTEU.ANY UP2, P0 ;  /* 0x00000000003f7886 */ /* 0x000fe20000040100 */
[----:B-1----:R-:W-:Y:S02]  /*0260*/  ISETP.NE.AND P1, PT, R2, RZ, PT ;  /* 0x000000ff0200720c */ /* 0x002fe40003f25270 */
[----:B------:R1:W3:Y:S01]  /*0270*/  SHFL.IDX PT, R2, R4, RZ, 0x1f ;  /* 0x00001fff04027589 */ /* 0x0002e200000e0000 */
[----:B--2---:R-:W-:Y:S01]  /*0280*/  @UP0 ULEA UR6, UR7, UR6, 0x18 ;  /* 0x0000000607060291 */ /* 0x004fe2000f8ec03f */
[----:B------:R-:W-:Y:S02]  /*0290*/  VOTEU.ANY UP0, P0 ;  /* 0x00000000003f7886 */ /* 0x000fe40000000100 */
[----:B------:R-:W2:Y:S09]  /*02a0*/  FENCE.VIEW.ASYNC.S ;  /* 0x00000000000073c6 */ /* 0x000eb20000000000 */
[----:B--2---:R1:W2:Y:S01]  /*02b0*/  @UP0 SYNCS.EXCH.64 URZ, [UR6+0x38800], UR4 ;  /* 0x03880004063f05b2 */ /* 0x0042a20008000100 */
[----:B------:R1:W4:Y:S01]  /*02c0*/  @UP1 SYNCS.EXCH.64 URZ, [UR6+0x38810], UR4 ;  /* 0x03881004063f15b2 */ /* 0x0003220008000100 */
[----:B------:R1:W1:Y:S01]  /*02d0*/  @UP2 SYNCS.EXCH.64 URZ, [UR6+0x38820], UR4 ;  /* 0x03882004063f25b2 */ /* 0x0002620008000100 */
        /* <DEDUP_REMOVED lines=13> */
[----:B------:R1:W1:Y:S01]  /*03b0*/  SYNCS.EXCH.64 URZ, [UR6+0x38848], UR4 ;  /* 0x03884804063f75b2 */ /* 0x0002620008000100 */
[----:B------:R-:W-:Y:S01]  /*03c0*/  NOP ;  /* 0x0000000000007918 */ /* 0x000fe20000000000 */
.L_x_2796:
[----:B-1----:R-:W1:Y:S01]  /*03d0*/  SHFL.IDX PT, R4, R0, RZ, 0x1f ;  /* 0x00001fff00047589 */ /* 0x002e6200000e0000 */
[----:B------:R-:W-:Y:S01]  /*03e0*/  NOP ;  /* 0x0000000000007918 */ /* 0x000fe20000000000 */
[----:B-1----:R-:W-:-:S13]  /*03f0*/  ISETP.NE.AND P0, PT, R4, RZ, PT ;  /* 0x000000ff0400720c */ /* 0x002fda0003f05270 */
[----:B------:R-:W-:Y:S05]  /*0400*/  @P0 BRA `(.L_x_2797) ;  /* 0x0000000000480947 */ /* 0x000fea0003800000 */
[----:B------:R-:W1:Y:S01]  /*0410*/  S2UR UR5, SR_CgaCtaId ;  /* 0x00000000000579c3 */ /* 0x000e620000008800 */
        /* <DEDUP_REMOVED lines=17> */
.L_x_2797:
[----:B------:R-:W5:Y:S01]  /*0530*/  SHFL.IDX PT, R4, R0, RZ, 0x1f ;  /* 0x00001fff00047589 */ /* 0x000f6200000e0000 */
[----:B------:R-:W-:Y:S01]  /*0540*/  NOP ;  /* 0x0000000000007918 */ /* 0x000fe20000000000 */
[----:B-----5:R-:W-:-:S13]  /*0550*/  ISETP.NE.AND P0, PT, R4, RZ, PT ;  /* 0x000000ff0400720c */ /* 0x020fda0003f05270 */
        /* <DEDUP_REMOVED lines=15> */
.L_x_2798:
[----:B------:R-:W5:Y:S01]  /*0650*/  SHFL.IDX PT, R4, R0, RZ, 0x1f ;  /* 0x00001fff00047589 */ /* 0x000f6200000e0000 */
[----:B------:R-:W-:Y:S01]  /*0660*/  NOP ;  /* 0x0000000000007918 */ /* 0x000fe20000000000 */
[----:B-----5:R-:W-:-:S13]  /*0670*/  ISETP.NE.AND P0, PT, R4, RZ, PT ;  /* 0x000000ff0400720c */ /* 0x020fda0003f05270 */
        /* <DEDUP_REMOVED lines=19> */
.L_x_2799:
[----:B------:R-:W5:Y:S01]  /*07b0*/  SHFL.IDX PT, R4, R0, RZ, 0x1f ;  /* 0x00001fff00047589 */ /* 0x000f6200000e0000 */
[----:B---3--:R-:W-:Y:S01]  /*07c0*/  R2UR UR43, R2 ;  /* 0x00000000022b72ca */ /* 0x008fe200000e0000 */
        /* <DEDUP_REMOVED lines=20> */
[----:B---3--:R-:W-:Y:S01]  /*0910*/  NOP ;  /* 0x0000000000007918 */ /* 0x008fe20000000000 */
.L_x_2800:
[----:B------:R-:W-:Y:S01]  /*0920*/  ISETP.NE.AND P0, PT, RZ, UR43, PT ;  /* 0x0000002bff007c0c */ /* 0x000fe2000bf05270 */
[----:B------:R-:W-:Y:S01]  /*0930*/  NOP ;  /* 0x0000000000007918 */ /* 0x000fe20000000000 */
[----:B------:R-:W-:Y:S01]  /*0940*/  ULDC.64 UR54, c[0x0][0x208] ;  /* 0x0000820000367ab9 */ /* 0x000fe20000000a00 */
[----:B-12-4-:R-:W-:Y:S10]  /*0950*/  BAR.SYNC.DEFER_BLOCKING 0x0 ;  /* 0x0000000000007b1d */ /* 0x016ff40000010000 */
[----:B------:R-:W-:Y:S05]  /*0960*/  @!P0 BRA `(.L_x_2801) ;  /* 0x0000009c000c8947 */ /* 0x000fea0003800000 */
.L_x_2802:
        /* <DEDUP_REMOVED lines=13> */
[----:B------:R-:W-:Y:S01]  /*0a40*/  VIADD R0, R3, 0xffffff80 ;  /* 0xffffff8003007836 */ /* 0x000fe20000000000 */
[----:B------:R-:W1:Y:S01]  /*0a50*/  S2UR UR4, SR_CgaCtaId ;  /* 0x00000000000479c3 */ /* 0x000e620000008800 */
[----:B------:R-:W-:Y:S01]  /*0a60*/  UMOV UR42, 0x400 ;  /* 0x00000400002a7882 */ /* 0x000fe20000000000 */
[----:B------:R-:W-:Y:S01]  /*0a70*/  IMAD.MOV.U32 R184, RZ, RZ, 0x20 ;  /* 0x00000020ffb87424 */ /* 0x000fe200078e00ff */
[----:B------:R-:W-:Y:S01]  /*0a80*/  ULDC.64 UR46, c[0x0][0x198] ;  /* 0x00006600002e7ab9 */ /* 0x000fe20000000a00 */
[----:B------:R-:W-:Y:S01]  /*0a90*/  SHF.R.S32.HI R3, RZ, 0x1f, R0 ;  /* 0x0000001fff037819 */ /* 0x000fe20000011400 */
[----:B------:R-:W-:Y:S01]  /*0aa0*/  IMAD.MOV.U32 R16, RZ, RZ, RZ ;  /* 0x000000ffff107224 */ /* 0x000fe200078e00ff */
[----:B------:R-:W-:Y:S02]  /*0ab0*/  UMOV UR38, URZ ;  /* 0x0000003f00267c82 */ /* 0x000fe40008000000 */
[CC--:B------:R-:W-:Y:S02]  /*0ac0*/  LEA.HI R2, R3.reuse, R0.reuse, RZ, 0x4 ;  /* 0x0000000003027211 */ /* 0x0c0fe400078f20ff */
[----:B------:R-:W-:-:S02]  /*0ad0*/  LEA.HI R4, R3, R0, RZ, 0x5 ;  /* 0x0000000003047211 */ /* 0x000fc400078f28ff */
[----:B------:R-:W-:Y:S02]  /*0ae0*/  LEA.HI R5, R3, R0, RZ, 0x7 ;  /* 0x0000000003057211 */ /* 0x000fe400078f38ff */
[----:B------:R-:W-:Y:S02]  /*0af0*/  LOP3.LUT R7, R2, 0xfffffff0, RZ, 0xc0, !PT ;  /* 0xfffffff002077812 */ /* 0x000fe400078ec0ff */
[--C-:B------:R-:W-:Y:S02]  /*0b00*/  SHF.R.S32.HI R187, RZ, 0x5, R4.reuse ;  /* 0x00000005ffbb7819 */ /* 0x100fe40000011404 */
[----:B------:R-:W-:Y:S02]  /*0b10*/  LOP3.LUT R3, R5, 0xffffff80, RZ, 0xc0, !PT ;  /* 0xffffff8005037812 */ /* 0x000fe400078ec0ff */
[----:B------:R-:W-:Y:S02]  /*0b20*/  SHF.R.S32.HI R4, RZ, 0x1f, R4 ;  /* 0x0000001fff047819 */ /* 0x000fe40000011404 */
[C---:B------:R-:W-:Y:S01]  /*0b30*/  IADD3 R7, R0.reuse, -R7, RZ ;  /* 0x8000000700077210 */ /* 0x040fe20007ffe0ff */
[----:B------:R-:W-:Y:S01]  /*0b40*/  IMAD.IADD R3, R0, 0x1, -R3 ;  /* 0x0000000100037824 */ /* 0x000fe200078e0a03 */
[----:B------:R-:W-:Y:S01]  /*0b50*/  LEA.HI R4, R4, R187, RZ, 0x2 ;  /* 0x000000bb04047211 */ /* 0x000fe200078f10ff */
[----:B-1----:R-:W-:Y:S01]  /*0b60*/  ULEA UR42, UR4, UR42, 0x18 ;  /* 0x0000002a042a7291 */ /* 0x002fe2000f8ec03f */
[----:B------:R-:W-:-:S02]  /*0b70*/  SHF.R.S32.HI R0, RZ, 0x1f, R7 ;  /* 0x0000001fff007819 */ /* 0x000fc40000011407 */
[----:B------:R-:W-:Y:S02]  /*0b80*/  SHF.R.S32.HI R186, RZ, 0x7, R5 ;  /* 0x00000007ffba7819 */ /* 0x000fe40000011405 */
[----:B------:R-:W-:Y:S02]  /*0b90*/  LOP3.LUT R4, R4, 0x3ffffc, RZ, 0xc0, !PT ;  /* 0x003ffffc04047812 */ /* 0x000fe400078ec0ff */
[----:B------:R-:W-:Y:S02]  /*0ba0*/  SHF.R.S32.HI R9, RZ, 0x4, R2 ;  /* 0x00000004ff097819 */ /* 0x000fe40000011402 */
[-C--:B------:R-:W-:Y:S01]  /*0bb0*/  LEA.HI R6, R0, R7.reuse, RZ, 0x3 ;  /* 0x0000000700067211 */ /* 0x080fe200078f18ff */
[----:B------:R-:W-:Y:S01]  /*0bc0*/  IMAD.IADD R8, R187, 0x1, -R4 ;  /* 0x00000001bb087824 */ /* 0x000fe200078e0a04 */
[----:B------:R-:W-:Y:S02]  /*0bd0*/  LEA R11, R186, R7, 0x8 ;  /* 0x00000007ba0b7211 */ /* 0x000fe400078e40ff */
[----:B------:R-:W-:-:S02]  /*0be0*/  LEA.HI R2, R2, R9, RZ, 0x1 ;  /* 0x0000000902027211 */ /* 0x000fc400078f08ff */
[----:B------:R-:W-:Y:S01]  /*0bf0*/  LOP3.LUT R4, R6, 0xfffffff8, RZ, 0xc0, !PT ;  /* 0xfffffff806047812 */ /* 0x000fe200078ec0ff */
[----:B------:R-:W-:Y:S01]  /*0c00*/  IMAD R188, R8, 0x10, R11 ;  /* 0x0000001008bc7824 */ /* 0x000fe200078e020b */
[----:B------:R-:W-:Y:S02]  /*0c10*/  LOP3.LUT R2, R2, 0x1ffffffe, RZ, 0xc0, !PT ;  /* 0x1ffffffe02027812 */ /* 0x000fe400078ec0ff */
[----:B------:R-:W-:Y:S02]  /*0c20*/  IADD3 R8, R7, -R4, RZ ;  /* 0x8000000407087210 */ /* 0x000fe40007ffe0ff */
[----:B------:R-:W-:Y:S01]  /*0c30*/  SHF.L.U32 R6, R6, 0x6, RZ ;  /* 0x0000000606067819 */ /* 0x000fe200000006ff */
[----:B------:R-:W-:Y:S01]  /*0c40*/  IMAD.IADD R9, R9, 0x1, -R2 ;  /* 0x0000000109097824 */ /* 0x000fe200078e0a02 */
[----:B------:R-:W-:Y:S01]  /*0c50*/  SHF.R.S32.HI R0, RZ, 0x1f, R3 ;  /* 0x0000001fff007819 */ /* 0x000fe20000011403 */
[----:B------:R-:W-:Y:S01]  /*0c60*/  IMAD.SHL.U32 R10, R8, 0x40, RZ ;  /* 0x00000040080a7824 */ /* 0x000fe200078e00ff */
[----:B------:R-:W-:Y:S01]  /*0c70*/  LOP3.LUT R6, R6, 0x7ffffe00, RZ, 0xc0, !PT ;  /* 0x7ffffe0006067812 */ /* 0x000fe200078ec0ff */
[----:B------:R-:W-:Y:S01]  /*0c80*/  IMAD.SHL.U32 R9, R9, 0x8, RZ ;  /* 0x0000000809097824 */ /* 0x000fe200078e00ff */
[----:B------:R-:W-:-:S02]  /*0c90*/  LEA.HI R2, R0, R3, RZ, 0x2 ;  /* 0x0000000300027211 */ /* 0x000fc400078f10ff */
[----:B------:R-:W-:Y:S01]  /*0ca0*/  LOP3.LUT R10, R10, 0x1c0, RZ, 0xc0, !PT ;  /* 0x000001c00a0a7812 */ /* 0x000fe200078ec0ff */
[--C-:B------:R-:W-:Y:S01]  /*0cb0*/  IMAD.U32 R188, R188, 0x40, R9.reuse ;  /* 0x00000040bcbc7824 */ /* 0x100fe200078e0009 */
[----:B------:R-:W-:Y:S01]  /*0cc0*/  LEA.HI R4, R0, R3, RZ, 0x5 ;  /* 0x0000000300047211 */ /* 0x000fe200078f28ff */
[----:B------:R-:W-:Y:S01]  /*0cd0*/  IMAD R6, R187, 0x400, R6 ;  /* 0x00000400bb067824 */ /* 0x000fe200078e0206 */
[----:B------:R-:W-:Y:S02]  /*0ce0*/  LOP3.LUT R9, R10, 0x8, R9, 0xf8, !PT ;  /* 0x000000080a097812 */ /* 0x000fe400078ef809 */
[----:B------:R-:W-:Y:S02]  /*0cf0*/  SHF.R.U32.HI R10, RZ, 0x3, R10 ;  /* 0x00000003ff0a7819 */ /* 0x000fe4000001160a */
[----:B------:R-:W-:Y:S02]  /*0d00*/  R2P PR, R8, 0x6 ;  /* 0x0000000608007804 */ /* 0x000fe40000000000 */
[----:B------:R-:W-:-:S02]  /*0d10*/  LOP3.LUT R9, R9, R10, RZ, 0x3c, !PT ;  /* 0x0000000a09097212 */ /* 0x000fc400078e3cff */
[--C-:B------:R-:W-:Y:S02]  /*0d20*/  SHF.R.S32.HI R0, RZ, 0x2, R2.reuse ;  /* 0x00000002ff007819 */ /* 0x100fe40000011402 */
[----:B------:R-:W-:Y:S01]  /*0d30*/  SHF.R.S32.HI R7, RZ, 0x1f, R2 ;  /* 0x0000001fff077819 */ /* 0x000fe20000011402 */
[----:B------:R-:W-:Y:S01]  /*0d40*/  IMAD.IADD R6, R6, 0x1, R9 ;  /* 0x0000000106067824 */ /* 0x000fe200078e0209 */
[----:B------:R-:W-:Y:S02]  /*0d50*/  LEA.HI R5, R5, R186, RZ, 0x1 ;  /* 0x000000ba05057211 */ /* 0x000fe400078f08ff */
[----:B------:R-:W-:Y:S02]  /*0d60*/  LEA.HI R7, R7, R0, RZ, 0x3 ;  /* 0x0000000007077211 */ /* 0x000fe400078f18ff */
[----:B------:R-:W-:Y:S02]  /*0d70*/  LEA R23, R6, UR42, 0x1 ;  /* 0x0000002a06177c11 */ /* 0x000fe4000f8e08ff */
[----:B------:R-:W-:-:S02]  /*0d80*/  LOP3.LUT R2, R2, 0x7ffffffc, RZ, 0xc0, !PT ;  /* 0x7ffffffc02027812 */ /* 0x000fc400078ec0ff */
[----:B------:R-:W-:Y:S01]  /*0d90*/  LOP3.LUT R5, R5, 0xfffffe, RZ, 0xc0, !PT ;  /* 0x00fffffe05057812 */ /* 0x000fe200078ec0ff */
[C---:B------:R-:W-:Y:S01]  /*0da0*/  VIADD R22, R23.reuse, 0x36440 ;  /* 0x0003644017167836 */ /* 0x040fe20000000000 */
[----:B------:R-:W-:Y:S01]  /*0db0*/  IADD3 R185, R23, 0x36400, RZ ;  /* 0x0003640017b97810 */ /* 0x000fe20007ffe0ff */
[----:B------:R-:W-:Y:S01]  /*0dc0*/  IMAD.IADD R18, R3, 0x1, -R2 ;  /* 0x0000000103127824 */ /* 0x000fe200078e0a02 */
[----:B------:R-:W-:Y:S01]  /*0dd0*/  LOP3.LUT R7, R7, 0xfffffff8, RZ, 0xc0, !PT ;  /* 0xfffffff807077812 */ /* 0x000fe200078ec0ff */
[----:B------:R-:W-:Y:S01]  /*0de0*/  IMAD.IADD R5, R186, 0x1, -R5 ;  /* 0x00000001ba057824 */ /* 0x000fe200078e0a05 */
[----:B------:R-:W-:Y:S01]  /*0df0*/  SEL R184, R184, 0xffffffe0, !P1 ;  /* 0xffffffe0b8b87807 */ /* 0x000fe20004800000 */
[----:B------:R-:W-:Y:S01]  /*0e00*/  @P2 VIADD R22, R185, 0xffffffc0 ;  /* 0xffffffc0b9162836 */ /* 0x000fe20000000000 */
[----:B------:R-:W-:Y:S01]  /*0e10*/  IADD3 R7, R0, -R7, RZ ;  /* 0x8000000700077210 */ /* 0x000fe20007ffe0ff */
[----:B------:R-:W-:Y:S01]  /*0e20*/  IMAD.SHL.U32 R19, R5, 0x100, RZ ;  /* 0x0000010005137824 */ /* 0x000fe200078e00ff */
[----:B------:R-:W-:Y:S01]  /*0e30*/  SHF.R.S32.HI R4, RZ, 0x5, R4 ;  /* 0x00000005ff047819 */ /* 0x000fe20000011404 */
[----:B------:R-:W-:Y:S01]  /*0e40*/  IMAD.IADD R185, R185, 0x1, R184 ;  /* 0x00000001b9b97824 */ /* 0x000fe200078e02b8 */
[----:B------:R-:W-:Y:S01]  /*0e50*/  MOV R2, RZ ;  /* 0x000000ff00027202 */ /* 0x000fe20000000f00 */
[----:B------:R-:W-:Y:S01]  /*0e60*/  IMAD.IADD R184, R184, 0x1, R22 ;  /* 0x00000001b8b87824 */ /* 0x000fe200078e0216 */
[----:B------:R-:W-:-:S02]  /*0e70*/  LEA R17, R4, R7, 0x4 ;  /* 0x0000000704117211 */ /* 0x000fc400078e20ff */
[----:B------:R-:W-:-:S07]  /*0e80*/  SHF.L.U32 R18, R18, 0x1, RZ ;  /* 0x0000000112127819 */ /* 0x000fce00000006ff */
.L_x_2831:
[----:B------:R-:W-:Y:S01]  /*0e90*/  ULDC UR4, c[0x0][0xea8] ;  /* 0x0003aa0000047ab9 */ /* 0x000fe20000000800 */
[----:B------:R-:W-:Y:S01]  /*0ea0*/  ULDC.64 UR6, c[0x0][0x3f8] ;  /* 0x0000fe0000067ab9 */ /* 0x000fe20000000a00 */
[----:B------:R-:W-:Y:S02]  /*0eb0*/  UISETP.NE.AND UP1, UPT, UR4, 0x1, UPT ;  /* 0x000000010400788c */ /* 0x000fe4000bf25270 */
[----:B------:R-:W-:Y:S01]  /*0ec0*/  UISETP.NE.U32.AND UP0, UPT, UR6, URZ, UPT ;  /* 0x0000003f0600728c */ /* 0x000fe2000bf05070 */
[----:B------:R-:W-:Y:S01]  /*0ed0*/  ULDC UR4, c[0x0][0xeb4] ;  /* 0x0003ad0000047ab9 */ /* 0x000fe20000000800 */
[----:B------:R-:W-:Y:S01]  /*0ee0*/  UMOV UR40, UR41 ;  /* 0x0000002900287c82 */ /* 0x000fe20008000000 */
[----:B------:R-:W-:Y:S02]  /*0ef0*/  UISETP.NE.AND UP2, UPT, UR4, 0x1, UPT ;  /* 0x000000010400788c */ /* 0x000fe4000bf45270 */
[----:B------:R-:W-:Y:S01]  /*0f00*/  UISETP.NE.AND.EX UP0, UPT, UR7, URZ, UPT, UP0 ;  /* 0x0000003f0700728c */ /* 0x000fe2000bf05300 */
[----:B------:R-:W-:-:S03]  /*0f10*/  ULDC UR44, c[0x0][0x404] ;  /* 0x00010100002c7ab9 */ /* 0x000fc60000000800 */
[----:B------:R-:W-:Y:S01]  /*0f20*/  @UP1 ULDC UR4, c[0x0][0xeac] ;  /* 0x0003ab0000041ab9 */ /* 0x000fe20000000800 */
[----:B------:R-:W-:Y:S01]  /*0f30*/  @UP1 ULDC UR6, c[0x0][0xeb0] ;  /* 0x0003ac0000061ab9 */ /* 0x000fe20000000800 */
[----:B------:R-:W-:Y:S02]  /*0f40*/  UIMAD.WIDE.U32 UR4, UR41, UR4, URZ ;  /* 0x00000004290472a5 */ /* 0x000fe4000f8e003f */
[----:B------:R-:W-:Y:S02]  /*0f50*/  USEL UR44, UR44, 0x1, UP0 ;  /* 0x000000012c2c7887 */ /* 0x000fe40008000000 */
[----:B------:R-:W-:Y:S02]  /*0f60*/  @UP1 USHF.R.U32.HI UR40, URZ, UR6, UR5 ;  /* 0x000000063f281299 */ /* 0x000fe40008011605 */
[----:B------:R-:W-:Y:S01]  /*0f70*/  UISETP.NE.AND UP1, UPT, UR43, 0x1, UPT ;  /* 0x000000012b00788c */ /* 0x000fe2000bf25270 */
[----:B------:R-:W-:Y:S01]  /*0f80*/  @UP2 ULDC.64 UR6, c[0x0][0xeb8] ;  /* 0x0003ae0000062ab9 */ /* 0x000fe20000000a00 */
[----:B------:R-:W-:Y:S01]  /*0f90*/  UMOV UR39, UR41 ;  /* 0x0000002900277c82 */ /* 0x000fe20008000000 */
[----:B------:R-:W-:-:S03]  /*0fa0*/  UIMAD.WIDE.U32 UR4, UR40, UR6, URZ ;  /* 0x00000006280472a5 */ /* 0x000fc6000f8e003f */
[----:B------:R-:W-:Y:S01]  /*0fb0*/  PLOP3.LUT P0, PT, PT, PT, UP1, 0x80, 0x0 ;  /* 0x000000000000781c */ /* 0x000fe20003f0f018 */
[----:B------:R-:W-:Y:S01]  /*0fc0*/  ULDC UR6, c[0x0][0x2e0] ;  /* 0x0000b80000067ab9 */ /* 0x000fe20000000800 */
[----:B------:R-:W-:Y:S01]  /*0fd0*/  UMOV UR36, UR40 ;  /* 0x0000002800247c82 */ /* 0x000fe20008000000 */
[----:B------:R-:W-:Y:S02]  /*0fe0*/  UIMAD UR44, UR44, UR6, URZ ;  /* 0x000000062c2c72a4 */ /* 0x000fe4000f8e023f */
[----:B------:R-:W-:-:S08]  /*0ff0*/  @UP2 USHF.R.U32.HI UR36, URZ, UR7, UR5 ;  /* 0x000000073f242299 */ /* 0x000fd00008011605 */
[----:B-1----:R-:W-:Y:S05]  /*1000*/  @!P0 BRA `(.L_x_2803) ;  /* 0x0000001400e08947 */ /* 0x002fea0003800000 */
[----:B------:R-:W1:Y:S01]  /*1010*/  SHFL.IDX PT, R0, R186, RZ, 0x1f ;  /* 0x00001fffba007589 */ /* 0x000e6200000e0000 */
[----:B------:R-:W-:Y:S01]  /*1020*/  UIADD3 UR4, UR42, 0x36400, URZ ;  /* 0x000364002a047890 */ /* 0x000fe2000fffe03f */
[----:B------:R-:W-:Y:S01]  /*1030*/  UMOV UR17, 0x40000040 ;  /* 0x4000004000117882 */ /* 0x000fe20000000000 */
[----:B------:R-:W-:Y:S02]  /*1040*/  BAR.SYNC.DEFER_BLOCKING 0xe, 0x100 ;  /* 0x0384000000007b1d */ /* 0x000fe40000010000 */
[----:B------:R-:W-:Y:S02]  /*1050*/  USHF.R.U32.HI UR4, URZ, 0x4, UR4 ;  /* 0x000000043f047899 */ /* 0x000fe40008011604 */
[----:B------:R-:W-:Y:S02]  /*1060*/  UISETP.GE.AND UP0, UPT, UR44, 0x41, UPT ;  /* 0x000000412c00788c */ /* 0x000fe4000bf06270 */
[----:B------:R-:W-:Y:S01]  /*1070*/  ULOP3.LUT UR4, UR4, 0x3fff, URZ, 0xc0, !UPT ;  /* 0x00003fff04047892 */ /* 0x000fe2000f8ec03f */
[----:B------:R-:W-:Y:S01]  /*1080*/  UMOV UR19, 0x40000040 ;  /* 0x4000004000137882 */ /* 0x000fe20000000000 */
[----:B------:R-:W-:-:S02]  /*1090*/  UMOV UR5, 0x40000040 ;  /* 0x4000004000057882 */ /* 0x000fc40000000000 */
[----:B------:R-:W-:Y:S01]  /*10a0*/  ULOP3.LUT UR16, UR4, 0x10000, URZ, 0xfc, !UPT ;  /* 0x0001000004107892 */ /* 0x000fe2000f8efc3f */
[----:B------:R-:W2:Y:S01]  /*10b0*/  S2R R4, SR_TID.X ;  /* 0x0000000000047919 */ /* 0x000ea20000002100 */
[----:B------:R-:W-:Y:S01]  /*10c0*/  UMOV UR7, 0x40000040 ;  /* 0x4000004000077882 */ /* 0x000fe20000000000 */
[----:B------:R-:W-:Y:S01]  /*10d0*/  UMOV UR9, 0x40000040 ;  /* 0x4000004000097882 */ /* 0x000fe20000000000 */
[----:B------:R-:W-:Y:S01]  /*10e0*/  UIADD3 UR4, UR16, 0x2, URZ ;  /* 0x0000000210047890 */ /* 0x000fe2000fffe03f */
[----:B------:R-:W-:Y:S01]  /*10f0*/  PLOP3.LUT P0, PT, PT, PT, UP0, 0x80, 0x0 ;  /* 0x000000000000781c */ /* 0x000fe20003f0f008 */
[----:B------:R-:W-:Y:S01]  /*1100*/  UIADD3 UR8, UR16, 0x4, URZ ;  /* 0x0000000410087890 */ /* 0x000fe2000fffe03f */
[----:B------:R-:W-:Y:S01]  /*1110*/  UMOV UR11, 0x40000040 ;  /* 0x40000040000b7882 */ /* 0x000fe20000000000 */
[----:B------:R-:W-:Y:S01]  /*1120*/  UIADD3 UR12, UR16, 0x6, URZ ;  /* 0x00000006100c7890 */ /* 0x000fe2000fffe03f */
[----:B-1----:R-:W-:Y:S01]  /*1130*/  LEA.HI R3, R0, R0, RZ, 0x1 ;  /* 0x0000000000037211 */ /* 0x002fe200078f08ff */
[----:B------:R-:W-:Y:S01]  /*1140*/  UMOV UR13, 0x40000040 ;  /* 0x40000040000d7882 */ /* 0x000fe20000000000 */
[----:B------:R-:W-:-:S02]  /*1150*/  UMOV UR15, 0x40000040 ;  /* 0x40000040000f7882 */ /* 0x000fc40000000000 */
[----:B------:R-:W-:Y:S01]  /*1160*/  LOP3.LUT R3, R3, 0x1fffe, RZ, 0xc0, !PT ;  /* 0x0001fffe03037812 */ /* 0x000fe200078ec0ff */
[----:B------:R-:W-:-:S03]  /*1170*/  WARPGROUP.ARRIVE ;  /* 0x00000000000079c5 */ /* 0x000fc60000000000 */
[----:B------:R-:W-:-:S04]  /*1180*/  IADD3 R3, R0, -R3, RZ ;  /* 0x8000000300037210 */ /* 0x000fc80007ffe0ff */
[----:B------:R-:W-:-:S05]  /*1190*/  LEA R3, R3, UR42, 0xf ;  /* 0x0000002a03037c11 */ /* 0x000fca000f8e78ff */
[----:B------:R-:W-:-:S05]  /*11a0*/  VIADD R3, R3, 0x400 ;  /* 0x0000040003037836 */ /* 0x000fca0000000000 */
[----:B------:R-:W-:Y:S02]  /*11b0*/  SHF.R.U32.HI R3, RZ, 0x4, R3 ;  /* 0x00000004ff037819 */ /* 0x000fe40000011603 */
[----:B--2---:R-:W-:Y:S02]  /*11c0*/  LOP3.LUT R4, R4, 0x7f, RZ, 0xc0, !PT ;  /* 0x0000007f04047812 */ /* 0x004fe400078ec0ff */
[----:B------:R-:W-:Y:S02]  /*11d0*/  LOP3.LUT R3, R3, 0x3fff, RZ, 0xc0, !PT ;  /* 0x00003fff03037812 */ /* 0x000fe400078ec0ff */
[----:B------:R-:W-:Y:S02]  /*11e0*/  ISETP.NE.AND P1, PT, R4, RZ, PT ;  /* 0x000000ff0400720c */ /* 0x000fe40003f25270 */
[----:B------:R-:W-:-:S05]  /*11f0*/  LOP3.LUT R7, R3, 0x2000000, RZ, 0xfc, !PT ;  /* 0x0200000003077812 */ /* 0x000fca00078efcff */
[----:B------:R-:W-:-:S05]  /*1200*/  IMAD R0, R2, 0x1000, R7 ;  /* 0x0000100002007824 */ /* 0x000fca00078e0207 */
[C---:B------:R-:W-:Y:S02]  /*1210*/  R2UR UR18, R0.reuse ;  /* 0x00000000001272ca */ /* 0x040fe400000e0000 */
[----:B------:R-:W-:-:S04]  /*1220*/  IADD3 R3, R0, 0x80, RZ ;  /* 0x0000008000037810 */ /* 0x000fc80007ffe0ff */
[----:B------:R-:W-:Y:S01]  /*1230*/  R2UR UR6, R3 ;  /* 0x00000000030672ca */ /* 0x000fe200000e0000 */
[C---:B------:R-:W-:Y:S02]  /*1240*/  VIADD R3, R0.reuse, 0x100 ;  /* 0x0000010000037836 */ /* 0x040fe40000000000 */
[----:B------:R-:W-:-:S03]  /*1250*/  VIADD R0, R0, 0x180 ;  /* 0x0000018000007836 */ /* 0x000fc60000000000 */
[----:B------:R-:W-:Y:S01]  /*1260*/  R2UR UR10, R3 ;  /* 0x00000000030a72ca */ /* 0x000fe200000e0000 */
[----:B------:R-:W-:Y:S01]  /*1270*/  HGMMA.64x256x16.F32.BF16 R24, gdesc[UR16].tnspB, RZ, !UPT, gsb0 ;  /* 0x43e00000101879f0 */ /* 0x000fe2000c0018ff */
[----:B------:R-:W-:Y:S02]  /*1280*/  R2UR UR14, R0 ;  /* 0x00000000000e72ca */ /* 0x000fe400000e0000 */
[----:B------:R-:W-:-:S04]  /*1290*/  @!P1 LEA R0, R2, UR42, 0x3 ;  /* 0x0000002a02009c11 */ /* 0x000fc8000f8e18ff */
[----:B------:R-:W-:-:S04]  /*12a0*/  @!P1 IADD3 R0, R0, 0x38860, RZ ;  /* 0x0003886000009810 */ /* 0x000fc80007ffe0ff */
[----:B------:R-:W-:Y:S01]  /*12b0*/  @!P1 PRMT R0, RZ, 0x654, R0 ;  /* 0x00000654ff009816 */ /* 0x000fe20000000000 */
[----:B------:R-:W-:Y:S02]  /*12c0*/  WARPGROUP.DEPBAR.LE gsb0, 0x0 ;  /* 0x00008000000079c5 */ /* 0x000fe40000010000 */
[----:B------:R-:W-:-:S14]  /*12d0*/  WARPGROUP.ARRIVE ;  /* 0x00000000000079c5 */ /* 0x000fdc0000000000 */
        /* <DEDUP_REMOVED lines=12> */
[----:B------:R-:W-:Y:S05]  /*13a0*/  @!P0 BRA `(.L_x_2804) ;  /* 0x0000000800c48947 */ /* 0x000fea0003800000 */
[----:B------:R-:W-:-:S04]  /*13b0*/  UIADD3 UR44, UR44, 0x3f, URZ ;  /* 0x0000003f2c2c7890 */ /* 0x000fc8000fffe03f */
[----:B------:R-:W-:-:S04]  /*13c0*/  USHF.R.S32.HI UR6, URZ, 0x1f, UR44 ;  /* 0x0000001f3f067899 */ /* 0x000fc8000801142c */
[----:B------:R-:W-:-:S04]  /*13d0*/  ULEA.HI UR6, UR6, UR44, URZ, 0x6 ;  /* 0x0000002c06067291 */ /* 0x000fc8000f8f303f */
[----:B------:R-:W-:-:S06]  /*13e0*/  ULEA.HI.SX32 UR6, UR6, 0xfffffffe, 0x1a ;  /* 0xfffffffe06067891 */ /* 0x000fcc000f8fd23f */
[----:B-1----:R-:W-:-:S07]  /*13f0*/  IMAD.U32 R0, RZ, RZ, UR6 ;  /* 0x00000006ff007e24 */ /* 0x002fce000f8e00ff */
.L_x_2805:
[----:B------:R-:W-:Y:S01]  /*1400*/  BAR.SYNC.DEFER_BLOCKING 0xe, 0x100 ;  /* 0x0384000000007b1d */ /* 0x000fe20000010000 */
[C---:B------:R-:W-:Y:S01]  /*1410*/  IMAD R3, R2.reuse, 0x40, R17 ;  /* 0x0000004002037824 */ /* 0x040fe200078e0211 */
[----:B------:R-:W-:Y:S02]  /*1420*/  IADD3 R2, R2, 0x1, RZ ;  /* 0x0000000102027810 */ /* 0x000fe40007ffe0ff */
[----:B------:R-:W-:Y:S02]  /*1430*/  ISETP.GT.AND P2, PT, R0, RZ, PT ;  /* 0x000000ff0000720c */ /* 0x000fe40003f44270 */
[----:B------:R-:W-:Y:S01]  /*1440*/  LEA R3, R3, UR42, 0x2 ;  /* 0x0000002a03037c11 */ /* 0x000fe2000f8e10ff */
[----:B------:R-:W-:Y:S01]  /*1450*/  UMOV UR19, 0x40000040 ;  /* 0x4000004000137882 */ /* 0x000fe20000000000 */
[C---:B------:R-:W-:Y:S01]  /*1460*/  ISETP.NE.AND P0, PT, R2.reuse, 0x2, PT ;  /* 0x000000020200780c */ /* 0x040fe20003f05270 */
[----:B------:R-:W-:Y:S01]  /*1470*/  UMOV UR7, 0x40000040 ;  /* 0x4000004000077882 */ /* 0x000fe20000000000 */
[----:B------:R-:W-:Y:S01]  /*1480*/  UMOV UR11, 0x40000040 ;  /* 0x40000040000b7882 */ /* 0x000fe20000000000 */
[----:B------:R-:W-:Y:S01]  /*1490*/  UMOV UR15, 0x40000040 ;  /* 0x40000040000f7882 */ /* 0x000fe20000000000 */
[----:B------:R-:W-:-:S02]  /*14a0*/  SEL R2, R2, RZ, P0 ;  /* 0x000000ff02027207 */ /* 0x000fc40000000000 */
[----:B------:R-:W-:Y:S01]  /*14b0*/  IADD3 R0, R0, -0x1, RZ ;  /* 0xffffffff00007810 */ /* 0x000fe20007ffe0ff */
[----:B------:R-:W1:Y:S04]  /*14c0*/  LDS R4, [R3+0x38400] ;  /* 0x0384000003047984 */ /* 0x000e680000000800 */
[----:B------:R2:W3:Y:S02]  /*14d0*/  LDS R5, [R3+0x38420] ;  /* 0x0384200003057984 */ /* 0x0004e40000000800 */
[----:B--2---:R-:W-:-:S05]  /*14e0*/  IMAD R3, R2, 0x1000, R7 ;  /* 0x0000100002037824 */ /* 0x004fca00078e0207 */
[----:B------:R-:W-:Y:S01]  /*14f0*/  R2UR UR18, R3 ;  /* 0x00000000031272ca */ /* 0x000fe200000e0000 */
        /* <DEDUP_REMOVED lines=128> */
[----:B------:R-:W-:-:S05]  /*1d00*/  VIADD R4, R3, 0x80 ;  /* 0x0000008003047836 */ /* 0x000fca0000000000 */
[----:B------:R-:W-:Y:S01]  /*1d10*/  WARPGROUP.ARRIVE ;  /* 0x00000000000079c5 */ /* 0x000fe20000000000 */
[----:B------:R-:W-:Y:S02]  /*1d20*/  R2UR UR6, R4 ;  /* 0x00000000040672ca */ /* 0x000fe400000e0000 */
[C---:B------:R-:W-:Y:S01]  /*1d30*/  IADD3 R4, R3.reuse, 0x100, RZ ;  /* 0x0000010003047810 */ /* 0x040fe20007ffe0ff */
[----:B------:R-:W-:Y:S02]  /*1d40*/  VIADD R3, R3, 0x180 ;  /* 0x0000018003037836 */ /* 0x000fe40000000000 */
[----:B------:R-:W-:Y:S01]  /*1d50*/  HGMMA.64x256x16.F32.BF16 R24, gdesc[UR16].tnspB, R24, gsb0 ;  /* 0x43e00000101879f0 */ /* 0x000fe20008001818 */
[----:B------:R-:W-:Y:S02]  /*1d60*/  R2UR UR10, R4 ;  /* 0x00000000040a72ca */ /* 0x000fe400000e0000 */
[----:B------:R-:W-:Y:S02]  /*1d70*/  R2UR UR14, R3 ;  /* 0x00000000030e72ca */ /* 0x000fe400000e0000 */
[----:B------:R-:W-:-:S05]  /*1d80*/  @!P1 LEA R3, R2, UR42, 0x3 ;  /* 0x0000002a02039c11 */ /* 0x000fca000f8e18ff */
[----:B------:R-:W-:-:S05]  /*1d90*/  @!P1 VIADD R3, R3, 0x38860 ;  /* 0x0003886003039836 */ /* 0x000fca0000000000 */
[----:B------:R-:W-:Y:S01]  /*1da0*/  @!P1 PRMT R3, RZ, 0x654, R3 ;  /* 0x00000654ff039816 */ /* 0x000fe20000000003 */
[----:B------:R-:W-:Y:S02]  /*1db0*/  WARPGROUP.DEPBAR.LE gsb0, 0x0 ;  /* 0x00008000000079c5 */ /* 0x000fe40000010000 */
[----:B------:R-:W-:-:S10]  /*1dc0*/  WARPGROUP.ARRIVE ;  /* 0x00000000000079c5 */ /* 0x000fd40000000000 */
        /* <DEDUP_REMOVED lines=11> */
[----:B------:R1:W-:Y:S02]  /*1e80*/  @!P1 SYNCS.ARRIVE.TRANS64.RED.A1T0 RZ, [R3+URZ], RZ ;  /* 0x000000ff03ff99a7 */ /* 0x0003e4000810043f */
[----:B-1----:R-:W-:-:S04]  /*1e90*/  SEL R3, RZ, 0x1, P0 ;  /* 0x00000001ff037807 */ /* 0x002fc80000000000 */
[----:B------:R-:W-:Y:S01]  /*1ea0*/  LOP3.LUT R16, R16, R3, RZ, 0x3c, !PT ;  /* 0x0000000310107212 */ /* 0x000fe200078e3cff */
[----:B------:R-:W-:Y:S06]  /*1eb0*/  @P2 BRA `(.L_x_2805) ;  /* 0xfffffff400502947 */ /* 0x000fec000383ffff */
.L_x_2804:
[----:B------:R-:W-:Y:S01]  /*1ec0*/  BAR.SYNC.DEFER_BLOCKING 0xe, 0x100 ;  /* 0x0384000000007b1d */ /* 0x000fe20000010000 */
[C---:B-1----:R-:W-:Y:S01]  /*1ed0*/  IMAD R0, R2.reuse, 0x40, R17 ;  /* 0x0000004002007824 */ /* 0x042fe200078e0211 */
[----:B------:R-:W-:Y:S01]  /*1ee0*/  CS2R R156, SRZ ;  /* 0x00000000009c7805 */ /* 0x000fe2000001ff00 */
[----:B------:R-:W-:-:S03]  /*1ef0*/  VIADD R2, R2, 0x1 ;  /* 0x0000000102027836 */ /* 0x000fc60000000000 */
[----:B------:R-:W-:Y:S02]  /*1f00*/  LEA R4, R0, UR42, 0x2 ;  /* 0x0000002a00047c11 */ /* 0x000fe4000f8e10ff */
[----:B------:R-:W-:-:S04]  /*1f10*/  ISETP.NE.AND P0, PT, R2, 0x2, PT ;  /* 0x000000020200780c */ /* 0x000fc80003f05270 */
[----:B------:R-:W-:Y:S02]  /*1f20*/  SEL R5, RZ, 0x1, P0 ;  /* 0x00000001ff057807 */ /* 0x000fe40000000000 */
[----:B------:R-:W-:Y:S02]  /*1f30*/  SEL R2, R2, RZ, P0 ;  /* 0x000000ff02027207 */ /* 0x000fe40000000000 */
[----:B------:R-:W-:Y:S01]  /*1f40*/  LOP3.LUT R16, R16, R5, RZ, 0x3c, !PT ;  /* 0x0000000510107212 */ /* 0x000fe200078e3cff */
        /* <DEDUP_REMOVED lines=132> */
.L_x_2803:
[----:B------:R-:W1:Y:S01]  /*2790*/  SHFL.IDX PT, R0, R186, RZ, 0x1f ;  /* 0x00001fffba007589 */ /* 0x000e6200000e0000 */
[----:B------:R-:W-:Y:S02]  /*27a0*/  UIADD3 UR6, UR42, 0x36400, URZ ;  /* 0x000364002a067890 */ /* 0x000fe4000fffe03f */
[----:B------:R-:W-:Y:S02]  /*27b0*/  UIADD3 UR4, UR44, 0x3f, URZ ;  /* 0x0000003f2c047890 */ /* 0x000fe4000fffe03f */
[----:B------:R-:W-:Y:S02]  /*27c0*/  ULOP3.LUT UP0, URZ, UR6, 0x3ff, URZ, 0xc0, !UPT ;  /* 0x000003ff063f7892 */ /* 0x000fe4000f80c03f */
[----:B------:R-:W-:-:S04]  /*27d0*/  USHF.R.S32.HI UR5, URZ, 0x1f, UR4 ;  /* 0x0000001f3f057899 */ /* 0x000fc80008011404 */
[----:B------:R-:W-:Y:S01]  /*27e0*/  PLOP3.LUT P0, PT, PT, PT, UP0, 0x80, 0x0 ;  /* 0x000000000000781c */ /* 0x000fe20003f0f008 */
[----:B------:R-:W-:-:S04]  /*27f0*/  ULEA.HI UR5, UR5, UR4, URZ, 0x6 ;  /* 0x0000000405057291 */ /* 0x000fc8000f8f303f */
[----:B------:R-:W-:Y:S01]  /*2800*/  USHF.R.S32.HI UR37, URZ, 0x6, UR5 ;  /* 0x000000063f257899 */ /* 0x000fe20008011405 */
[----:B-1----:R-:W-:-:S04]  /*2810*/  LEA.HI R3, R0, R0, RZ, 0x1 ;  /* 0x0000000000037211 */ /* 0x002fc800078f08ff */
[----:B------:R-:W-:-:S04]  /*2820*/  LOP3.LUT R3, R3, 0x1fffe, RZ, 0xc0, !PT ;  /* 0x0001fffe03037812 */ /* 0x000fc800078ec0ff */
[----:B------:R-:W-:-:S04]  /*2830*/  IADD3 R3, R0, -R3, RZ ;  /* 0x8000000300037210 */ /* 0x000fc80007ffe0ff */
[----:B------:R-:W-:-:S05]  /*2840*/  LEA R3, R3, UR42, 0xf ;  /* 0x0000002a03037c11 */ /* 0x000fca000f8e78ff */
[----:B------:R-:W-:-:S05]  /*2850*/  VIADD R3, R3, 0x400 ;  /* 0x0000040003037836 */ /* 0x000fca0000000000 */
[----:B------:R-:W-:-:S04]  /*2860*/  SHF.R.U32.HI R3, RZ, 0x4, R3 ;  /* 0x00000004ff037819 */ /* 0x000fc80000011603 */
[----:B------:R-:W-:Y:S01]  /*2870*/  LOP3.LUT R56, R3, 0x3fff, RZ, 0xc0, !PT ;  /* 0x00003fff03387812 */ /* 0x000fe200078ec0ff */
[----:B------:R-:W-:Y:S06]  /*2880*/  @!P0 BRA `(.L_x_2807) ;  /* 0x0000000000408947 */ /* 0x000fec0003800000 */
        /* <DEDUP_REMOVED lines=16> */
.L_x_2807:
[----:B------:R-:W-:Y:S01]  /*2990*/  ULEA.HI UR4, UR38, UR38, URZ, 0x1 ;  /* 0x0000002626047291 */ /* 0x000fe2000f8f083f */
[----:B------:R-:W-:-:S03]  /*29a0*/  ISETP.NE.AND P0, PT, RZ, UR43, PT ;  /* 0x0000002bff007c0c */ /* 0x000fc6000bf05270 */
[----:B------:R-:W-:-:S04]  /*29b0*/  ULOP3.LUT UR4, UR4, 0xfffffffe, URZ, 0xc0, !UPT ;  /* 0xfffffffe04047892 */ /* 0x000fc8000f8ec03f */
[----:B------:R-:W-:-:S06]  /*29c0*/  UIADD3 UR4, UR38, -UR4, URZ ;  /* 0x8000000426047290 */ /* 0x000fcc000fffe03f */
[----:B------:R-:W-:-:S05]  /*29d0*/  IMAD.U32 R0, RZ, RZ, UR4 ;  /* 0x00000004ff007e24 */ /* 0x000fca000f8e00ff */
[----:B------:R-:W-:-:S04]  /*29e0*/  SHF.L.U32 R0, R0, 0x1f, RZ ;  /* 0x0000001f00007819 */ /* 0x000fc800000006ff */
[----:B------:R-:W1:Y:S02]  /*29f0*/  SYNCS.PHASECHK.TRANS64.TRYWAIT P1, [UR42+0x38800], R0 ;  /* 0x03880000ff0075a7 */ /* 0x000e64000802016a */
[----:B-1----:R-:W-:Y:S05]  /*2a00*/  @!P1 BRA `(.L_x_2808) ;  /* 0x000000b000309947 */ /* 0x002fea0003800000 */
.L_x_2887:
[----:B------:R-:W-:Y:S05]  /*2a10*/  @P0 BRA `(.L_x_2809) ;  /* 0x0000000000040947 */ /* 0x000fea0003800000 */
[----:B------:R-:W-:Y:S01]  /*2a20*/  BPT.TRAP 0x1 ;  /* 0x000000040000795c */ /* 0x000fe20000300000 */
.L_x_2809:
[----:B------:R-:W-:Y:S02]  /*2a30*/  LEA R8, R2, UR42, 0x3 ;  /* 0x0000002a02087c11 */ /* 0x000fe4000f8e18ff */
[----:B------:R-:W-:-:S04]  /*2a40*/  SHF.L.U32 R9, R16, 0x1f, RZ ;  /* 0x0000001f10097819 */ /* 0x000fc800000006ff */
[----:B------:R2:W3:Y:S01]  /*2a50*/  SYNCS.PHASECHK.TRANS64.TRYWAIT P1, [R8+URZ+0x38830], R9 ;  /* 0x03883009080075a7 */ /* 0x0004e2000802017f */
[----:B------:R-:W-:Y:S05]  /*2a60*/  @P0 BRA `(.L_x_2810) ;  /* 0x0000000000040947 */ /* 0x000fea0003800000 */
[----:B------:R-:W-:Y:S01]  /*2a70*/  BPT.TRAP 0x1 ;  /* 0x000000040000795c */ /* 0x000fe20000300000 */
.L_x_2810:
[----:B---3--:R-:W-:Y:S05]  /*2a80*/  @P1 BRA `(.L_x_2811) ;  /* 0x0000000000081947 */ /* 0x008fea0003800000 */
[----:B------:R-:W3:Y:S02]  /*2a90*/  SYNCS.PHASECHK.TRANS64.TRYWAIT P1, [R8+URZ+0x38830], R9 ;  /* 0x03883009080075a7 */ /* 0x000ee4000802017f */
[----:B---3--:R-:W-:Y:S05]  /*2aa0*/  @!P1 BRA `(.L_x_2812) ;  /* 0x000000b000209947 */ /* 0x008fea0003800000 */
.L_x_2811:
[----:B------:R-:W-:-:S04]  /*2ab0*/  UIADD3 UR4, UR42, 0x22400, URZ ;  /* 0x000224002a047890 */ /* 0x000fc8000fffe03f */
[----:B------:R-:W-:-:S04]  /*2ac0*/  USHF.R.U32.HI UR4, URZ, 0x4, UR4 ;  /* 0x000000043f047899 */ /* 0x000fc80008011604 */
[----:B------:R-:W-:-:S06]  /*2ad0*/  ULOP3.LUT UR4, UR4, 0x3fff, URZ, 0xc0, !UPT ;  /* 0x00003fff04047892 */ /* 0x000fcc000f8ec03f */
[----:B------:R-:W-:Y:S01]  /*2ae0*/  MOV R4, UR4 ;  /* 0x0000000400047c02 */ /* 0x000fe20008000f00 */
[----:B------:R-:W-:Y:S05]  /*2af0*/  WARPSYNC.ALL ;  /* 0x0000000000007948 */ /* 0x000fea0003800000 */
[----:B------:R-:W-:Y:S01]  /*2b00*/  LOP3.LUT R4, R4, 0x10000, RZ, 0xfc, !PT ;  /* 0x0001000004047812 */ /* 0x000fe200078efcff */
[----:B------:R-:W-:-:S04]  /*2b10*/  UIADD3 UR4, UR42, 0x20400, URZ ;  /* 0x000204002a047890 */ /* 0x000fc8000fffe03f */
[----:B-1----:R-:W-:Y:S01]  /*2b20*/  IMAD R3, R2, 0x200, R4 ;  /* 0x0000020002037824 */ /* 0x002fe200078e0204 */
[----:B------:R-:W-:Y:S01]  /*2b30*/  WARPGROUP.ARRIVE ;  /* 0x00000000000079c5 */ /* 0x000fe20000000000 */
[----:B------:R-:W-:Y:S01]  /*2b40*/  UMOV UR7, 0x40000040 ;  /* 0x4000004000077882 */ /* 0x000fe20000000000 */
[----:B------:R-:W-:Y:S02]  /*2b50*/  USHF.R.U32.HI UR4, URZ, 0x4, UR4 ;  /* 0x000000043f047899 */ /* 0x000fe40008011604 */
[----:B------:R-:W-:Y:S01]  /*2b60*/  R2UR UR6, R3 ;  /* 0x00000000030672ca */ /* 0x000fe200000e0000 */
[----:B------:R-:W-:Y:S01]  /*2b70*/  UMOV UR5, 0x40000040 ;  /* 0x4000004000057882 */ /* 0x000fe20000000000 */
[----:B------:R-:W-:Y:S01]  /*2b80*/  ULOP3.LUT UR4, UR4, 0x3fff, URZ, 0xc0, !UPT ;  /* 0x00003fff04047892 */ /* 0x000fe2000f8ec03f */
[----:B------:R-:W-:Y:S01]  /*2b90*/  UMOV UR11, 0x40000040 ;  /* 0x40000040000b7882 */ /* 0x000fe20000000000 */
[----:B------:R-:W-:Y:S02]  /*2ba0*/  UMOV UR9, 0x40000040 ;  /* 0x4000004000097882 */ /* 0x000fe40000000000 */
[----:B------:R-:W-:Y:S01]  /*2bb0*/  ULOP3.LUT UR4, UR4, 0x10000, URZ, 0xfc, !UPT ;  /* 0x0001000004047892 */ /* 0x000fe2000f8efc3f */
[----:B------:R-:W-:Y:S01]  /*2bc0*/  UMOV UR15, 0x40000040 ;  /* 0x40000040000f7882 */ /* 0x000fe20000000000 */
[----:B------:R-:W-:-:S02]  /*2bd0*/  UMOV UR13, 0x40000040 ;  /* 0x40000040000d7882 */ /* 0x000fc40000000000 */
[----:B------:R-:W-:Y:S02]  /*2be0*/  UIADD3 UR8, UR4, 0x2, URZ ;  /* 0x0000000204087890 */ /* 0x000fe4000fffe03f */
[----:B------:R-:W-:Y:S02]  /*2bf0*/  UIADD3 UR12, UR4, 0x4, URZ ;  /* 0x00000004040c7890 */ /* 0x000fe4000fffe03f */
[----:B------:R-:W-:Y:S02]  /*2c00*/  UIADD3 UR10, UR6, 0x2, URZ ;  /* 0x00000002060a7890 */ /* 0x000fe4000fffe03f */
[----:B------:R-:W-:Y:S01]  /*2c10*/  HGMMA.64x64x16.F32.BF16 R24, gdesc[UR4], RZ, !UPT, gsb0 ;  /* 0x00e00000041879f0 */ /* 0x000fe2000c0018ff */
[----:B------:R-:W-:Y:S02]  /*2c20*/  UIADD3 UR14, UR6, 0x4, URZ ;  /* 0x00000004060e7890 */ /* 0x000fe4000fffe03f */
[----:B------:R-:W-:Y:S02]  /*2c30*/  UIADD3 UR18, UR6, 0x6, URZ ;  /* 0x0000000606127890 */ /* 0x000fe4000fffe03f */
[----:B------:R-:W-:Y:S01]  /*2c40*/  UIADD3 UR16, UR4, 0x6, URZ ;  /* 0x0000000604107890 */ /* 0x000fe2000fffe03f */
[----:B------:R-:W-:Y:S01]  /*2c50*/  UMOV UR19, 0x40000040 ;  /* 0x4000004000137882 */ /* 0x000fe20000000000 */
[----:B------:R-:W-:Y:S01]  /*2c60*/  UMOV UR17, 0x40000040 ;  /* 0x4000004000117882 */ /* 0x000fe20000000000 */
[----:B------:R-:W-:-:S02]  /*2c70*/  WARPGROUP.DEPBAR.LE gsb0, 0x0 ;  /* 0x00008000000079c5 */ /* 0x000fc40000010000 */
        /* <DEDUP_REMOVED lines=9> */
[----:B------:R-:W1:Y:S02]  /*2d10*/  SYNCS.PHASECHK.TRANS64.TRYWAIT P1, [UR42+0x38810], R0 ;  /* 0x03881000ff0075a7 */ /* 0x000e64000802016a */
[----:B-1----:R-:W-:Y:S05]  /*2d20*/  @!P1 BRA `(.L_x_2813) ;  /* 0x000000ac00949947 */ /* 0x002fea0003800000 */
.L_x_2888:
[----:B------:R-:W-:Y:S05]  /*2d30*/  @P0 BRA `(.L_x_2814) ;  /* 0x0000000000040947 */ /* 0x000fea0003800000 */
[----:B------:R-:W-:Y:S01]  /*2d40*/  BPT.TRAP 0x1 ;  /* 0x000000040000795c */ /* 0x000fe20000300000 */
.L_x_2814:
[----:B------:R4:W1:Y:S01]  /*2d50*/  SYNCS.PHASECHK.TRANS64.TRYWAIT P1, [R8+URZ+0x38850], R9 ;  /* 0x03885009080075a7 */ /* 0x000862000802017f */
[----:B------:R-:W-:Y:S05]  /*2d60*/  @P0 BRA `(.L_x_2815) ;  /* 0x0000000000040947 */ /* 0x000fea0003800000 */
[----:B------:R-:W-:Y:S01]  /*2d70*/  BPT.TRAP 0x1 ;  /* 0x000000040000795c */ /* 0x000fe20000300000 */
.L_x_2815:
[----:B------:R-:W-:-:S04]  /*2d80*/  IMAD.U32 R5, RZ, RZ, UR42 ;  /* 0x0000002aff057e24 */ /* 0x000fc8000f8e00ff */
[C---:B-1----:R-:W-:Y:S01]  /*2d90*/  VIADD R3, R5.reuse, 0x26400 ;  /* 0x0002640005037836 */ /* 0x042fe20000000000 */
[----:B------:R-:W-:-:S04]  /*2da0*/  IADD3 R0, R5, 0x400, RZ ;  /* 0x0000040005007810 */ /* 0x000fc80007ffe0ff */
[----:B------:R-:W-:Y:S02]  /*2db0*/  SHF.R.U32.HI R0, RZ, 0x4, R0 ;  /* 0x00000004ff007819 */ /* 0x000fe40000011600 */
[----:B------:R-:W-:Y:S02]  /*2dc0*/  SHF.R.U32.HI R3, RZ, 0x4, R3 ;  /* 0x00000004ff037819 */ /* 0x000fe40000011603 */
[----:B------:R-:W-:Y:S02]  /*2dd0*/  LOP3.LUT R0, R0, 0x3fff, RZ, 0xc0, !PT ;  /* 0x00003fff00007812 */ /* 0x000fe400078ec0ff */
[----:B------:R-:W-:Y:S02]  /*2de0*/  LOP3.LUT R3, R3, 0x3fff, RZ, 0xc0, !PT ;  /* 0x00003fff03037812 */ /* 0x000fe400078ec0ff */
[----:B------:R-:W-:Y:S02]  /*2df0*/  LOP3.LUT R6, R0, 0x10000, RZ, 0xfc, !PT ;  /* 0x0001000000067812 */ /* 0x000fe400078efcff */
[----:B------:R-:W-:-:S03]  /*2e00*/  LOP3.LUT R7, R3, 0x10000, RZ, 0xfc, !PT ;  /* 0x0001000003077812 */ /* 0x000fc600078efcff */
[----:B------:R-:W-:Y:S01]  /*2e10*/  IMAD R0, R2, 0x1000, R6 ;  /* 0x0000100002007824 */ /* 0x000fe200078e0206 */
[----:B------:R-:W-:Y:S06]  /*2e20*/  @P1 BRA `(.L_x_2816) ;  /* 0x0000000000081947 */ /* 0x000fec0003800000 */
[----:B------:R-:W1:Y:S02]  /*2e30*/  SYNCS.PHASECHK.TRANS64.TRYWAIT P1, [R8+URZ+0x38850], R9 ;  /* 0x03885009080075a7 */ /* 0x000e64000802017f */
[----:B-1----:R-:W-:Y:S05]  /*2e40*/  @!P1 BRA `(.L_x_2817) ;  /* 0x000000ac00649947 */ /* 0x002fea0003800000 */
.L_x_2816:
[C---:B------:R-:W-:Y:S01]  /*2e50*/  R2UR UR4, R7.reuse ;  /* 0x00000000070472ca */ /* 0x040fe200000e0000 */
[----:B------:R-:W-:Y:S01]  /*2e60*/  WARPGROUP.ARRIVE ;  /* 0x00000000000079c5 */ /* 0x000fe20000000000 */
[C---:B------:R-:W-:Y:S01]  /*2e70*/  R2UR UR6, R0.reuse ;  /* 0x00000000000672ca */ /* 0x040fe200000e0000 */
[----:B------:R-:W-:Y:S01]  /*2e80*/  UMOV UR5, 0x40000040 ;  /* 0x4000004000057882 */ /* 0x000fe20000000000 */
[----:B------:R-:W-:Y:S01]  /*2e90*/  UMOV UR7, 0x40000040 ;  /* 0x4000004000077882 */ /* 0x000fe20000000000 */
[C---:B------:R-:W-:Y:S01]  /*2ea0*/  VIADD R3, R0.reuse, 0x2 ;  /* 0x0000000200037836 */ /* 0x040fe20000000000 */
[----:B--234-:R-:W-:Y:S01]  /*2eb0*/  IADD3 R9, R7, 0x2, RZ ;  /* 0x0000000207097810 */ /* 0x01cfe20007ffe0ff */
[----:B------:R-:W1:Y:S01]  /*2ec0*/  S2R R10, SR_TID.X ;  /* 0x00000000000a7919 */ /* 0x000e620000002100 */
[C---:B------:R-:W-:Y:S01]  /*2ed0*/  VIADD R12, R0.reuse, 0x800 ;  /* 0x00000800000c7836 */ /* 0x040fe20000000000 */
[----:B------:R-:W-:Y:S01]  /*2ee0*/  UISETP.GE.AND UP0, UPT, UR44, 0x41, UPT ;  /* 0x000000412c00788c */ /* 0x000fe2000bf06270 */
[----:B------:R-:W2:Y:S05]  /*2ef0*/  S2R R57, SR_TID.X ;  /* 0x0000000000397919 */ /* 0x000eaa0000002100 */
[----:B------:R-:W-:Y:S01]  /*2f00*/  HGMMA.64x64x16.F32.BF16 R24, gdesc[UR4], R24, gsb0 ;  /* 0x00e00000041879f0 */ /* 0x000fe20008001818 */
[----:B------:R-:W-:Y:S01]  /*2f10*/  R2UR UR4, R9 ;  /* 0x00000000090472ca */ /* 0x000fe200000e0000 */
[----:B------:R-:W-:Y:S01]  /*2f20*/  UMOV UR5, 0x40000040 ;  /* 0x4000004000057882 */ /* 0x000fe20000000000 */
[----:B------:R-:W-:Y:S01]  /*2f30*/  R2UR UR6, R3 ;  /* 0x00000000030672ca */ /* 0x000fe200000e0000 */
[----:B------:R-:W-:Y:S01]  /*2f40*/  UMOV UR7, 0x40000040 ;  /* 0x4000004000077882 */ /* 0x000fe20000000000 */
[----:B------:R-:W-:Y:S01]  /*2f50*/  VIADD R9, R7, 0x4 ;  /* 0x0000000407097836 */ /* 0x000fe20000000000 */
[----:B------:R-:W-:-:S02]  /*2f60*/  IADD3 R3, R0, 0x4, RZ ;  /* 0x0000000400037810 */ /* 0x000fc40007ffe0ff */
[----:B-1----:R-:W-:Y:S02]  /*2f70*/  SHF.R.U32.HI R10, RZ, 0x7, R10 ;  /* 0x00000007ff0a7819 */ /* 0x002fe4000001160a */
[----:B--2---:R-:W-:Y:S01]  /*2f80*/  LOP3.LUT R57, R57, 0x7f, RZ, 0xc0, !PT ;  /* 0x0000007f39397812 */ /* 0x004fe200078ec0ff */
[----:B------:R-:W-:Y:S02]  /*2f90*/  WARPGROUP.DEPBAR.LE gsb0, 0x0 ;  /* 0x00008000000079c5 */ /* 0x000fe40000010000 */
[----:B------:R-:W-:-:S06]  /*2fa0*/  WARPGROUP.ARRIVE ;  /* 0x00000000000079c5 */ /* 0x000fcc0000000000 */
[----:B------:R-:W-:Y:S01]  /*2fb0*/  HGMMA.64x64x16.F32.BF16 R24, gdesc[UR4], R24, gsb0 ;  /* 0x00e00000041879f0 */ /* 0x000fe20008001818 */
[----:B------:R-:W-:Y:S01]  /*2fc0*/  R2UR UR4, R9 ;  /* 0x00000000090472ca */ /* 0x000fe200000e0000 */
[----:B------:R-:W-:Y:S01]  /*2fd0*/  UMOV UR5, 0x40000040 ;  /* 0x4000004000057882 */ /* 0x000fe20000000000 */
[----:B------:R-:W-:Y:S01]  /*2fe0*/  R2UR UR6, R3 ;  /* 0x00000000030672ca */ /* 0x000fe200000e0000 */
[----:B------:R-:W-:Y:S01]  /*2ff0*/  UMOV UR7, 0x40000040 ;  /* 0x4000004000077882 */ /* 0x000fe20000000000 */
[----:B------:R-:W-:Y:S02]  /*3000*/  VIADD R9, R7, 0x6 ;  /* 0x0000000607097836 */ /* 0x000fe40000000000 */
[----:B------:R-:W-:Y:S01]  /*3010*/  VIADD R3, R0, 0x6 ;  /* 0x0000000600037836 */ /* 0x000fe20000000000 */
[----:B------:R-:W-:Y:S02]  /*3020*/  WARPGROUP.DEPBAR.LE gsb0, 0x0 ;  /* 0x00008000000079c5 */ /* 0x000fe40000010000 */
[----:B------:R-:W-:-:S06]  /*3030*/  WARPGROUP.ARRIVE ;  /* 0x00000000000079c5 */ /* 0x000fcc0000000000 */
[----:B------:R-:W-:Y:S01]  /*3040*/  HGMMA.64x64x16.F32.BF16 R24, gdesc[UR4], R24, gsb0 ;  /* 0x00e00000041879f0 */ /* 0x000fe20008001818 */
[----:B------:R-:W-:Y:S01]  /*3050*/  R2UR UR4, R9 ;  /* 0x00000000090472ca */ /* 0x000fe200000e0000 */
[----:B------:R-:W-:Y:S01]  /*3060*/  UMOV UR5, 0x40000040 ;  /* 0x4000004000057882 */ /* 0x000fe20000000000 */
[----:B------:R-:W-:Y:S01]  /*3070*/  R2UR UR6, R3 ;  /* 0x00000000030672ca */ /* 0x000fe200000e0000 */
[----:B------:R-:W-:Y:S01]  /*3080*/  UMOV UR7, 0x40000040 ;  /* 0x4000004000077882 */ /* 0x000fe20000000000 */
[----:B------:R-:W-:Y:S01]  /*3090*/  VIADD R3, R0, 0x200 ;  /* 0x0000020000037836 */ /* 0x000fe20000000000 */
[----:B------:R-:W-:Y:S01]  /*30a0*/  IADD3 R9, R7, 0x200, RZ ;  /* 0x0000020007097810 */ /* 0x000fe20007ffe0ff */
[----:B------:R-:W-:Y:S02]  /*30b0*/  WARPGROUP.DEPBAR.LE gsb0, 0x0 ;  /* 0x00008000000079c5 */ /* 0x000fe40000010000 */
[----:B------:R-:W-:-:S07]  /*30c0*/  WARPGROUP.ARRIVE ;  /* 0x00000000000079c5 */ /* 0x000fce0000000000 */
        /* <DEDUP_REMOVED lines=104> */
[----:B------:R1:W2:Y:S02]  /*3750*/  SHFL.IDX PT, R3, R10, RZ, 0x1f ;  /* 0x00001fff0a037589 */ /* 0x0002a400000e0000 */
[----:B-1----:R-:W-:Y:S02]  /*3760*/  IADD3 R10, R7, 0x800, RZ ;  /* 0x00000800070a7810 */ /* 0x002fe40007ffe0ff */
[----:B--2---:R-:W-:-:S04]  /*3770*/  ISETP.GT.AND P1, PT, R3, 0x7f, PT ;  /* 0x0000007f0300780c */ /* 0x004fc80003f24270 */
[----:B------:R-:W-:-:S04]  /*3780*/  SEL R3, RZ, 0x2, !P1 ;  /* 0x00000002ff037807 */ /* 0x000fc80004800000 */
[C---:B------:R-:W-:Y:S01]  /*3790*/  IADD3 R11, R3.reuse, R12, RZ ;  /* 0x0000000c030b7210 */ /* 0x040fe20007ffe0ff */
[----:B------:R-:W-:Y:S01]  /*37a0*/  IMAD.IADD R9, R3, 0x1, R10 ;  /* 0x0000000103097824 */ /* 0x000fe200078e020a */
[----:B------:R-:W-:Y:S02]  /*37b0*/  WARPGROUP.DEPBAR.LE gsb0, 0x0 ;  /* 0x00008000000079c5 */ /* 0x000fe40000010000 */
[----:B------:R-:W-:-:S06]  /*37c0*/  WARPGROUP.ARRIVE ;  /* 0x00000000000079c5 */ /* 0x000fcc0000000000 */
[----:B------:R-:W-:Y:S01]  /*37d0*/  HGMMA.64x64x16.F32.BF16 R24, gdesc[UR4], R24, gsb0 ;  /* 0x00e00000041879f0 */ /* 0x000fe20008001818 */
[----:B------:R-:W-:Y:S01]  /*37e0*/  R2UR UR4, R9 ;  /* 0x00000000090472ca */ /* 0x000fe200000e0000 */
[----:B------:R-:W-:Y:S01]  /*37f0*/  UMOV UR5, 0x40000040 ;  /* 0x4000004000057882 */ /* 0x000fe20000000000 */
[----:B------:R-:W-:Y:S01]  /*3800*/  R2UR UR6, R11 ;  /* 0x000000000b0672ca */ /* 0x000fe200000e0000 */
[----:B------:R-:W-:Y:S01]  /*3810*/  UMOV UR7, 0x40000040 ;  /* 0x4000004000077882 */ /* 0x000fe20000000000 */
[----:B------:R-:W-:-:S05]  /*3820*/  IMAD.MOV.U32 R11, RZ, RZ, 0x4 ;  /* 0x00000004ff0b7424 */ /* 0x000fca00078e00ff */
[C---:B------:R-:W-:Y:S02]  /*3830*/  SEL R9, R11.reuse, 0x2, P1 ;  /* 0x000000020b097807 */ /* 0x040fe40000800000 */
[----:B------:R-:W-:Y:S02]  /*3840*/  SEL R11, R11, 0x6, !P1 ;  /* 0x000000060b0b7807 */ /* 0x000fe40004800000 */
[----:B------:R-:W-:Y:S01]  /*3850*/  IADD3 R14, R12, R9, RZ ;  /* 0x000000090c0e7210 */ /* 0x000fe20007ffe0ff */
[C---:B------:R-:W-:Y:S02]  /*3860*/  IMAD.IADD R13, R10.reuse, 0x1, R9 ;  /* 0x000000010a0d7824 */ /* 0x040fe400078e0209 */
[--C-:B------:R-:W-:Y:S02]  /*3870*/  IMAD.IADD R10, R10, 0x1, R11.reuse ;  /* 0x000000010a0a7824 */ /* 0x100fe400078e020b */
[----:B------:R-:W-:Y:S01]  /*3880*/  IMAD.IADD R12, R12, 0x1, R11 ;  /* 0x000000010c0c7824 */ /* 0x000fe200078e020b */
[----:B------:R-:W-:-:S02]  /*3890*/  WARPGROUP.DEPBAR.LE gsb0, 0x0 ;  /* 0x00008000000079c5 */ /* 0x000fc40000010000 */
[----:B------:R-:W-:-:S06]  /*38a0*/  WARPGROUP.ARRIVE ;  /* 0x00000000000079c5 */ /* 0x000fcc0000000000 */
[----:B------:R-:W-:Y:S01]  /*38b0*/  HGMMA.64x64x16.F32.BF16 R24, gdesc[UR4], R24, gsb0 ;  /* 0x00e00000041879f0 */ /* 0x000fe20008001818 */
[----:B------:R-:W-:Y:S01]  /*38c0*/  R2UR UR4, R13 ;  /* 0x000000000d0472ca */ /* 0x000fe200000e0000 */
[----:B------:R-:W-:Y:S01]  /*38d0*/  UMOV UR5, 0x40000040 ;  /* 0x4000004000057882 */ /* 0x000fe20000000000 */
[----:B------:R-:W-:Y:S01]  /*38e0*/  R2UR UR6, R14 ;  /* 0x000000000e0672ca */ /* 0x000fe200000e0000 */
[----:B------:R-:W-:Y:S01]  /*38f0*/  UMOV UR7, 0x40000040 ;  /* 0x4000004000077882 */ /* 0x000fe20000000000 */
[----:B------:R-:W-:Y:S02]  /*3900*/  WARPGROUP.DEPBAR.LE gsb0, 0x0 ;  /* 0x00008000000079c5 */ /* 0x000fe40000010000 */
[----:B------:R-:W-:-:S09]  /*3910*/  WARPGROUP.ARRIVE ;  /* 0x00000000000079c5 */ /* 0x000fd20000000000 */
[----:B------:R-:W-:Y:S01]  /*3920*/  HGMMA.64x64x16.F32.BF16 R24, gdesc[UR4], R24, gsb0 ;  /* 0x00e00000041879f0 */ /* 0x000fe20008001818 */
[----:B------:R-:W-:Y:S01]  /*3930*/  R2UR UR4, R10 ;  /* 0x000000000a0472ca */ /* 0x000fe200000e0000 */
[----:B------:R-:W-:Y:S01]  /*3940*/  UMOV UR5, 0x40000040 ;  /* 0x4000004000057882 */ /* 0x000fe20000000000 */
[----:B------:R-:W-:Y:S01]  /*3950*/  R2UR UR6, R12 ;  /* 0x000000000c0672ca */ /* 0x000fe200000e0000 */
[----:B------:R-:W-:Y:S01]  /*3960*/  UMOV UR7, 0x40000040 ;  /* 0x4000004000077882 */ /* 0x000fe20000000000 */
[----:B------:R-:W-:Y:S01]  /*3970*/  IMAD.MOV.U32 R12, RZ, RZ, 0xa00 ;  /* 0x00000a00ff0c7424 */ /* 0x000fe200078e00ff */
[----:B------:R-:W-:-:S04]  /*3980*/  MOV R10, 0x28 ;  /* 0x00000028000a7802 */ /* 0x000fc80000000f00 */
[----:B------:R-:W-:Y:S02]  /*3990*/  SEL R10, R10, 0x26, P1 ;  /* 0x000000260a0a7807 */ /* 0x000fe40000800000 */
[----:B------:R-:W-:Y:S02]  /*39a0*/  SEL R12, R12, 0x980, P1 ;  /* 0x000009800c0c7807 */ /* 0x000fe40000800000 */
[----:B------:R-:W-:Y:S02]  /*39b0*/  LOP3.LUT R10, R10, 0x6, RZ, 0xc0, !PT ;  /* 0x000000060a0a7812 */ /* 0x000fe400078ec0ff */
[----:B------:R-:W-:-:S04]  /*39c0*/  LOP3.LUT R13, R12, 0xa00, RZ, 0xc0, !PT ;  /* 0x00000a000c0d7812 */ /* 0x000fc800078ec0ff */
[CC--:B------:R-:W-:Y:S02]  /*39d0*/  IADD3 R12, R10.reuse, R13.reuse, R7 ;  /* 0x0000000d0a0c7210 */ /* 0x0c0fe40007ffe007 */
[----:B------:R-:W-:Y:S01]  /*39e0*/  IADD3 R10, R10, R13, R0 ;  /* 0x0000000d0a0a7210 */ /* 0x000fe20007ffe000 */
[----:B------:R-:W-:Y:S02]  /*39f0*/  WARPGROUP.DEPBAR.LE gsb0, 0x0 ;  /* 0x00008000000079c5 */ /* 0x000fe40000010000 */
[----:B------:R-:W-:-:S06]  /*3a00*/  WARPGROUP.ARRIVE ;  /* 0x00000000000079c5 */ /* 0x000fcc0000000000 */
[----:B------:R-:W-:Y:S01]  /*3a10*/  HGMMA.64x64x16.F32.BF16 R24, gdesc[UR4], R24, gsb0 ;  /* 0x00e00000041879f0 */ /* 0x000fe20008001818 */
[----:B------:R-:W-:Y:S01]  /*3a20*/  R2UR UR4, R12 ;  /* 0x000000000c0472ca */ /* 0x000fe200000e0000 */
[----:B------:R-:W-:Y:S01]  /*3a30*/  UMOV UR5, 0x40000040 ;  /* 0x4000004000057882 */ /* 0x000fe20000000000 */
[----:B------:R-:W-:Y:S01]  /*3a40*/  R2UR UR6, R10 ;  /* 0x000000000a0672ca */ /* 0x000fe200000e0000 */
[----:B------:R-:W-:Y:S01]  /*3a50*/  UMOV UR7, 0x40000040 ;  /* 0x4000004000077882 */ /* 0x000fe20000000000 */
[----:B------:R-:W-:Y:S01]  /*3a60*/  IADD3 R12, R0, 0xa00, RZ ;  /* 0x00000a00000c7810 */ /* 0x000fe20007ffe0ff */
[----:B------:R-:W-:-:S04]  /*3a70*/  VIADD R10, R7, 0xa00 ;  /* 0x00000a00070a7836 */ /* 0x000fc80000000000 */
[C---:B------:R-:W-:Y:S02]  /*3a80*/  IMAD.IADD R13, R3.reuse, 0x1, R10 ;  /* 0x00000001030d7824 */ /* 0x040fe400078e020a */
        /* <DEDUP_REMOVED lines=8> */
[C---:B------:R-:W-:Y:S01]  /*3b10*/  IMAD.IADD R14, R9.reuse, 0x1, R12 ;  /* 0x00000001090e7824 */ /* 0x040fe200078e020c */
[----:B------:R-:W-:Y:S01]  /*3b20*/  IADD3 R13, R9, R10, RZ ;  /* 0x0000000a090d7210 */ /* 0x000fe20007ffe0ff */
[C---:B------:R-:W-:Y:S01]  /*3b30*/  IMAD.IADD R10, R11.reuse, 0x1, R10 ;  /* 0x000000010b0a7824 */ /* 0x040fe200078e020a */
[----:B------:R-:W-:Y:S01]  /*3b40*/  IADD3 R12, R11, R12, RZ ;  /* 0x0000000c0b0c7210 */ /* 0x000fe20007ffe0ff */
[----:B------:R-:W-:Y:S02]  /*3b50*/  WARPGROUP.DEPBAR.LE gsb0, 0x0 ;  /* 0x00008000000079c5 */ /* 0x000fe40000010000 */
        /* <DEDUP_REMOVED lines=13> */
[----:B------:R-:W-:Y:S02]  /*3c30*/  IMAD.MOV.U32 R10, RZ, RZ, 0x30 ;  /* 0x00000030ff0a7424 */ /* 0x000fe400078e00ff */
[----:B------:R-:W-:-:S03]  /*3c40*/  IMAD.MOV.U32 R12, RZ, RZ, 0xc00 ;  /* 0x00000c00ff0c7424 */ /* 0x000fc600078e00ff */
        /* <DEDUP_REMOVED lines=24> */
[----:B------:R-:W-:Y:S01]  /*3dd0*/  IMAD.IADD R13, R9, 0x1, R10 ;  /* 0x00000001090d7824 */ /* 0x000fe200078e020a */
[----:B------:R-:W-:Y:S01]  /*3de0*/  IADD3 R10, R11, R10, RZ ;  /* 0x0000000a0b0a7210 */ /* 0x000fe20007ffe0ff */
        /* <DEDUP_REMOVED lines=32> */
[----:B------:R-:W-:-:S03]  /*3ff0*/  VIADD R12, R0, 0xe00 ;  /* 0x00000e00000c7836 */ /* 0x000fc60000000000 */
        /* <DEDUP_REMOVED lines=9> */
[C-C-:B------:R-:W-:Y:S01]  /*4090*/  IMAD.IADD R3, R9.reuse, 0x1, R10.reuse ;  /* 0x0000000109037824 */ /* 0x140fe200078e020a */
[----:B------:R-:W-:Y:S01]  /*40a0*/  IADD3 R9, R9, R12, RZ ;  /* 0x0000000c09097210 */ /* 0x000fe20007ffe0ff */
[C---:B------:R-:W-:Y:S02]  /*40b0*/  IMAD.IADD R10, R11.reuse, 0x1, R10 ;  /* 0x000000010b0a7824 */ /* 0x040fe400078e020a */
        /* <DEDUP_REMOVED lines=12> */
[----:B------:R-:W-:Y:S01]  /*4180*/  LOP3.LUT R3, R3, 0x6, RZ, 0xc0, !PT ;  /* 0x0000000603037812 */ /* 0x000fe200078ec0ff */
[----:B------:R-:W-:Y:S02]  /*4190*/  WARPGROUP.DEPBAR.LE gsb0, 0x0 ;  /* 0x00008000000079c5 */ /* 0x000fe40000010000 */
[----:B------:R-:W-:-:S06]  /*41a0*/  WARPGROUP.ARRIVE ;  /* 0x00000000000079c5 */ /* 0x000fcc0000000000 */
[----:B------:R-:W-:Y:S01]  /*41b0*/  HGMMA.64x64x16.F32.BF16 R24, gdesc[UR4], R24, gsb0 ;  /* 0x00e00000041879f0 */ /* 0x000fe20008001818 */
[----:B------:R-:W-:Y:S01]  /*41c0*/  R2UR UR4, R10 ;  /* 0x000000000a0472ca */ /* 0x000fe200000e0000 */
[----:B------:R-:W-:Y:S01]  /*41d0*/  UMOV UR5, 0x40000040 ;  /* 0x4000004000057882 */ /* 0x000fe20000000000 */
[----:B------:R-:W-:Y:S01]  /*41e0*/  R2UR UR6, R11 ;  /* 0x000000000b0672ca */ /* 0x000fe200000e0000 */
[----:B------:R-:W-:Y:S01]  /*41f0*/  UMOV UR7, 0x40000040 ;  /* 0x4000004000077882 */ /* 0x000fe20000000000 */
        /* <DEDUP_REMOVED lines=13> */
[----:B------:R-:W-:Y:S01]  /*42d0*/  ULDC UR5, c[0x0][0xad0] ;  /* 0x0002b40000057ab9 */ /* 0x000fe20000000800 */
[----:B------:R-:W-:Y:S01]  /*42e0*/  UIMAD UR4, UR37, -0x40, UR44 ;  /* 0xffffffc0250478a4 */ /* 0x000fe2000f8e022c */
[----:B------:R-:W-:-:S05]  /*42f0*/  UMOV UR7, 0x40000040 ;  /* 0x4000004000077882 */ /* 0x000fca0000000000 */
[----:B------:R-:W-:Y:S01]  /*4300*/  IMAD.U32 R3, RZ, RZ, UR4 ;  /* 0x00000004ff037e24 */ /* 0x000fe2000f8e00ff */
[----:B------:R-:W-:-:S04]  /*4310*/  ULDC UR4, c[0x0][0xa80] ;  /* 0x0002a00000047ab9 */ /* 0x000fc80000000800 */
[----:B------:R-:W-:-:S04]  /*4320*/  IADD3 R0, -R18, 0x40, R3 ;  /* 0x0000004012007810 */ /* 0x000fc80007ffe103 */
[C---:B------:R-:W-:Y:S02]  /*4330*/  ISETP.GT.AND P1, PT, R0.reuse, RZ, PT ;  /* 0x000000ff0000720c */ /* 0x040fe40003f24270 */
[C---:B------:R-:W-:Y:S02]  /*4340*/  ISETP.GT.AND P2, PT, R0.reuse, 0x1, PT ;  /* 0x000000010000780c */ /* 0x040fe40003f44270 */
[C---:B------:R-:W-:Y:S02]  /*4350*/  ISETP.GT.AND P3, PT, R0.reuse, 0x8, PT ;  /* 0x000000080000780c */ /* 0x040fe40003f64270 */
[C---:B------:R-:W-:Y:S02]  /*4360*/  ISETP.GT.AND P4, PT, R0.reuse, 0x9, PT ;  /* 0x000000090000780c */ /* 0x040fe40003f84270 */
[C---:B------:R-:W-:Y:S02]  /*4370*/  ISETP.GT.AND P5, PT, R0.reuse, 0x10, PT ;  /* 0x000000100000780c */ /* 0x040fe40003fa4270 */
[----:B------:R-:W-:Y:S01]  /*4380*/  ISETP.GT.AND P6, PT, R0, 0x11, PT ;  /* 0x000000110000780c */ /* 0x000fe20003fc4270 */
[----:B------:R-:W-:-:S02]  /*4390*/  WARPGROUP.DEPBAR.LE gsb0, 0x0 ;  /* 0x00008000000079c5 */ /* 0x000fc40000010000 */
        /* <DEDUP_REMOVED lines=40> */
[----:B------:R-:W-:-:S03]  /*4620*/  FMUL.FTZ R55, R55, UR5 ;  /* 0x0000000537377c20 */ /* 0x000fc60008410000 */
[----:B------:R-:W-:-:S03]  /*4630*/  FMNMX.FTZ R10, R28, R3, !PT ;  /* 0x000000031c0a7209 */ /* 0x000fc60007810000 */
        /* <DEDUP_REMOVED lines=13> */
[----:B--2---:R-:W-:Y:S02]  /*4710*/  FSEL R27, R27, -INF , P2 ;  /* 0xff8000001b1b7808 */ /* 0x004fe40001000000 */
[----:B------:R-:W-:-:S05]  /*4720*/  ISETP.GT.AND P2, PT, R0, 0x19, PT ;  /* 0x000000190000780c */ /* 0x000fca0003f44270 */
[----:B------:R-:W2:Y:S01]  /*4730*/  MUFU.TANH R37, R37 ;  /* 0x0000002500257308 */ /* 0x000ea20000002400 */
[----:B---3--:R-:W-:-:S04]  /*4740*/  FSEL R36, R36, -INF , P1 ;  /* 0xff80000024247808 */ /* 0x008fc80000800000 */
[----:B------:R-:W-:-:S03]  /*4750*/  FMNMX.FTZ R10, R36, R3, !PT ;  /* 0x00000003240a7209 */ /* 0x000fc60007810000 */
[----:B------:R-:W3:Y:S01]  /*4760*/  MUFU.TANH R31, R31 ;  /* 0x0000001f001f7308 */ /* 0x000ee20000002400 */
[----:B-1----:R-:W-:Y:S02]  /*4770*/  FSEL R30, R30, -INF , P3 ;  /* 0xff8000001e1e7808 */ /* 0x002fe40001800000 */
[----:B------:R-:W-:-:S05]  /*4780*/  ISETP.GT.AND P3, PT, R0, 0x20, PT ;  /* 0x000000200000780c */ /* 0x000fca0003f64270 */
        /* <DEDUP_REMOVED lines=44> */
[----:B------:R-:W-:Y:S02]  /*4a50*/  FMNMX.FTZ R0, R52, R3, !PT ;  /* 0x0000000334007209 */ /* 0x000fe40007810000 */
[----:B------:R-:W-:Y:S01]  /*4a60*/  FMNMX.FTZ R3, R26, R27, !PT ;  /* 0x0000001b1a037209 */ /* 0x000fe20007810000 */
[----:B------:R-:W1:Y:S01]  /*4a70*/  MUFU.TANH R47, R47 ;  /* 0x0000002f002f7308 */ /* 0x000e620000002400 */
[----:B--2---:R-:W-:-:S04]  /*4a80*/  FSEL R53, R53, -INF , P4 ;  /* 0xff80000035357808 */ /* 0x004fc80002000000 */
[----:B------:R-:W-:-:S03]  /*4a90*/  FMNMX.FTZ R9, R53, R0, !PT ;  /* 0x0000000035097209 */ /* 0x000fc60007810000 */
[----:B------:R-:W2:Y:S01]  /*4aa0*/  MUFU.TANH R50, R50 ;  /* 0x0000003200327308 */ /* 0x000ea20000002400 */
[----:B---3--:R-:W-:Y:S01]  /*4ab0*/  FSEL R46, R46, -INF , P5 ;  /* 0xff8000002e2e7808 */ /* 0x008fe20002800000 */
[----:B------:R-:W3:Y:S06]  /*4ac0*/  SHFL.BFLY PT, R0, R9, 0x2, 0x1f ;  /* 0x0c401f0009007f89 */ /* 0x000eec00000e0000 */
[----:B------:R-:W4:Y:S01]  /*4ad0*/  MUFU.TANH R51, R51 ;  /* 0x0000003300337308 */ /* 0x000f220000002400 */
[----:B-1----:R-:W-:-:S07]  /*4ae0*/  FSEL R47, R47, -INF , P6 ;  /* 0xff8000002f2f7808 */ /* 0x002fce0003000000 */
[----:B------:R-:W1:Y:S01]  /*4af0*/  MUFU.TANH R54, R54 ;  /* 0x0000003600367308 */ /* 0x000e620000002400 */
[----:B--2---:R-:W-:-:S07]  /*4b00*/  FSEL R50, R50, -INF , P1 ;  /* 0xff80000032327808 */ /* 0x004fce0000800000 */
[----:B------:R-:W2:Y:S01]  /*4b10*/  MUFU.TANH R55, R55 ;  /* 0x0000003700377308 */ /* 0x000ea20000002400 */
[----:B----4-:R-:W-:Y:S02]  /*4b20*/  FSEL R51, R51, -INF , P2 ;  /* 0xff80000033337808 */ /* 0x010fe40001000000 */
[----:B---3--:R-:W-:Y:S02]  /*4b30*/  FMNMX.FTZ R11, R9, R0, !PT ;  /* 0x00000000090b7209 */ /* 0x008fe40007810000 */
[----:B------:R-:W-:Y:S02]  /*4b40*/  FMNMX.FTZ R0, R30, R3, !PT ;  /* 0x000000031e007209 */ /* 0x000fe40007810000 */
[----:B------:R-:W-:Y:S01]  /*4b50*/  PLOP3.LUT P2, PT, PT, PT, UP0, 0x80, 0x0 ;  /* 0x000000000000781c */ /* 0x000fe20003f4f008 */
[----:B------:R-:W3:Y:S01]  /*4b60*/  SHFL.BFLY PT, R12, R11, 0x1, 0x1f ;  /* 0x0c201f000b0c7f89 */ /* 0x000ee200000e0000 */
[----:B------:R-:W-:Y:S02]  /*4b70*/  FMNMX.FTZ R3, R31, R0, !PT ;  /* 0x000000001f037209 */ /* 0x000fe40007810000 */
[----:B-1----:R-:W-:-:S02]  /*4b80*/  FSEL R54, R54, -INF , P3 ;  /* 0xff80000036367808 */ /* 0x002fc40001800000 */
[----:B------:R-:W-:-:S04]  /*4b90*/  FMNMX.FTZ R0, R34, R3, !PT ;  /* 0x0000000322007209 */ /* 0x000fc80007810000 */
[----:B------:R-:W-:Y:S02]  /*4ba0*/  FMNMX.FTZ R3, R35, R0, !PT ;  /* 0x0000000023037209 */ /* 0x000fe40007810000 */
[----:B--2---:R-:W-:Y:S02]  /*4bb0*/  FSEL R55, R55, -INF , P4 ;  /* 0xff80000037377808 */ /* 0x004fe40002000000 */
[----:B------:R-:W-:-:S04]  /*4bc0*/  FMNMX.FTZ R10, R38, R3, !PT ;  /* 0x00000003260a7209 */ /* 0x000fc80007810000 */
[----:B------:R-:W-:-:S04]  /*4bd0*/  FMNMX.FTZ R3, R39, R10, !PT ;  /* 0x0000000a27037209 */ /* 0x000fc80007810000 */
[----:B------:R-:W-:Y:S02]  /*4be0*/  FMNMX.FTZ R10, R42, R3, !PT ;  /* 0x000000032a0a7209 */ /* 0x000fe40007810000 */
[----:B---3--:R-:W-:Y:S02]  /*4bf0*/  FMNMX.FTZ R0, R11, R12, !PT ;  /* 0x0000000c0b007209 */ /* 0x008fe40007810000 */
        /* <DEDUP_REMOVED lines=11> */
[----:B------:R1:W-:Y:S01]  /*4cb0*/  MUFU.EX2 R10, R24 ;  /* 0x00000018000a7308 */ /* 0x0003e20000000800 */
[----:B------:R-:W-:Y:S01]  /*4cc0*/  FMNMX.FTZ R12, R54, R3, !PT ;  /* 0x00000003360c7209 */ /* 0x000fe20007810000 */
[--C-:B------:R-:W-:Y:S01]  /*4cd0*/  FFMA.FTZ R14, R32, UR4, -R9.reuse ;  /* 0x00000004200e7c23 */ /* 0x100fe20008010809 */
[--C-:B------:R-:W-:Y:S01]  /*4ce0*/  FFMA.FTZ R15, R33, UR4, -R9.reuse ;  /* 0x00000004210f7c23 */ /* 0x100fe20008010809 */
[--C-:B------:R-:W-:Y:S01]  /*4cf0*/  FFMA.FTZ R20, R36, UR4, -R9.reuse ;  /* 0x0000000424147c23 */ /* 0x100fe20008010809 */
[----:B------:R-:W-:Y:S01]  /*4d00*/  FMNMX.FTZ R3, R55, R12, !PT ;  /* 0x0000000c37037209 */ /* 0x000fe20007810000 */
[--C-:B------:R-:W-:Y:S01]  /*4d10*/  FFMA.FTZ R21, R37, UR4, -R9.reuse ;  /* 0x0000000425157c23 */ /* 0x100fe20008010809 */
[--C-:B------:R-:W-:Y:S01]  /*4d20*/  FFMA.FTZ R28, R28, UR4, -R9.reuse ;  /* 0x000000041c1c7c23 */ /* 0x100fe20008010809 */
[--C-:B------:R-:W-:Y:S01]  /*4d30*/  FFMA.FTZ R168, R40, UR4, -R9.reuse ;  /* 0x0000000428a87c23 */ /* 0x100fe20008010809 */
[--C-:B------:R-:W-:Y:S01]  /*4d40*/  FFMA.FTZ R169, R41, UR4, -R9.reuse ;  /* 0x0000000429a97c23 */ /* 0x100fe20008010809 */
[----:B-1----:R-:W1:Y:S01]  /*4d50*/  SHFL.BFLY PT, R24, R3, 0x2, 0x1f ;  /* 0x0c401f0003187f89 */ /* 0x002e6200000e0000 */
[--C-:B------:R-:W-:Y:S01]  /*4d60*/  FFMA.FTZ R170, R44, UR4, -R9.reuse ;  /* 0x000000042caa7c23 */ /* 0x100fe20008010809 */
[--C-:B------:R-:W-:Y:S01]  /*4d70*/  FFMA.FTZ R171, R45, UR4, -R9.reuse ;  /* 0x000000042dab7c23 */ /* 0x100fe20008010809 */
[--C-:B------:R-:W-:Y:S01]  /*4d80*/  FFMA.FTZ R172, R48, UR4, -R9.reuse ;  /* 0x0000000430ac7c23 */ /* 0x100fe20008010809 */
[--C-:B------:R-:W-:Y:S01]  /*4d90*/  FFMA.FTZ R173, R49, UR4, -R9.reuse ;  /* 0x0000000431ad7c23 */ /* 0x100fe20008010809 */
[--C-:B------:R-:W-:Y:S01]  /*4da0*/  FFMA.FTZ R174, R52, UR4, -R9.reuse ;  /* 0x0000000434ae7c23 */ /* 0x100fe20008010809 */
[----:B------:R-:W-:Y:S01]  /*4db0*/  FFMA.FTZ R175, R53, UR4, -R9 ;  /* 0x0000000435af7c23 */ /* 0x000fe20008010809 */
[----:B------:R-:W2:Y:S01]  /*4dc0*/  MUFU.EX2 R11, R11 ;  /* 0x0000000b000b7308 */ /* 0x000ea20000000800 */
[----:B------:R-:W-:-:S04]  /*4dd0*/  LOP3.LUT R9, R56, 0x2000000, RZ, 0xfc, !PT ;  /* 0x0200000038097812 */ /* 0x000fc800078efcff */
[----:B------:R-:W-:-:S03]  /*4de0*/  LEA R197, R2, R9, 0xc ;  /* 0x0000000902c57211 */ /* 0x000fc600078e60ff */
[----:B------:R-:W-:Y:S01]  /*4df0*/  MUFU.EX2 R12, R28 ;  /* 0x0000001c000c7308 */ /* 0x000fe20000000800 */
[C---:B------:R-:W-:Y:S01]  /*4e00*/  R2UR UR6, R197.reuse ;  /* 0x00000000c50672ca */ /* 0x040fe200000e0000 */
[----:B------:R-:W-:-:S06]  /*4e10*/  VIADD R198, R197, 0x80 ;  /* 0x00000080c5c67836 */ /* 0x000fcc0000000000 */
[----:B------:R-:W3:Y:S01]  /*4e20*/  MUFU.EX2 R13, R13 ;  /* 0x0000000d000d7308 */ /* 0x000ee20000000800 */
[----:B-1----:R-:W-:Y:S02]  /*4e30*/  FMNMX.FTZ R24, R3, R24, !PT ;  /* 0x0000001803187209 */ /* 0x002fe40007810000 */
[----:B--2---:R-:W-:Y:S01]  /*4e40*/  F2FP.BF16.F32.PACK_AB R152, R11, R10 ;  /* 0x0000000a0b98723e */ /* 0x004fe200000010ff */
[----:B------:R-:W-:Y:S02]  /*4e50*/  FADD.FTZ R11, R10, R11 ;  /* 0x0000000b0a0b7221 */ /* 0x000fe40000010000 */
[----:B------:R-:W1:Y:S02]  /*4e60*/  SHFL.BFLY PT, R3, R24, 0x1, 0x1f ;  /* 0x0c201f0018037f89 */ /* 0x000e6400000e0000 */
[----:B------:R-:W-:Y:S08]  /*4e70*/  MUFU.EX2 R14, R14 ;  /* 0x0000000e000e7308 */ /* 0x000ff00000000800 */
[----:B------:R-:W2:Y:S01]  /*4e80*/  MUFU.EX2 R15, R15 ;  /* 0x0000000f000f7308 */ /* 0x000ea20000000800 */
[----:B---3--:R-:W-:Y:S01]  /*4e90*/  F2FP.BF16.F32.PACK_AB R154, R13, R12 ;  /* 0x0000000c0d9a723e */ /* 0x008fe200000010ff */
[----:B------:R-:W-:-:S04]  /*4ea0*/  FADD.FTZ R12, R12, R11 ;  /* 0x0000000b0c0c7221 */ /* 0x000fc80000010000 */
[----:B------:R-:W-:Y:S02]  /*4eb0*/  FADD.FTZ R13, R13, R12 ;  /* 0x0000000c0d0d7221 */ /* 0x000fe40000010000 */
[----:B------:R-:W-:Y:S01]  /*4ec0*/  MUFU.EX2 R20, R20 ;  /* 0x0000001400147308 */ /* 0x000fe20000000800 */
[----:B-1----:R-:W-:-:S07]  /*4ed0*/  FMNMX.FTZ R3, R24, R3, !PT ;  /* 0x0000000318037209 */ /* 0x002fce0007810000 */
[----:B------:R-:W1:Y:S01]  /*4ee0*/  MUFU.EX2 R21, R21 ;  /* 0x0000001500157308 */ /* 0x000e620000000800 */
[----:B--2---:R-:W-:Y:S01]  /*4ef0*/  F2FP.BF16.F32.PACK_AB R156, R15, R14 ;  /* 0x0000000e0f9c723e */ /* 0x004fe200000010ff */
[----:B------:R-:W-:Y:S01]  /*4f00*/  FADD.FTZ R14, R14, R13 ;  /* 0x0000000d0e0e7221 */ /* 0x000fe20000010000 */
[C---:B------:R-:W-:Y:S01]  /*4f10*/  FMUL.FTZ R24, R3.reuse, UR4 ;  /* 0x0000000403187c20 */ /* 0x040fe20008410000 */
[----:B------:R-:W-:Y:S02]  /*4f20*/  FSETP.NEU.FTZ.AND P1, PT, R3, -INF , PT ;  /* 0xff8000000300780b */ /* 0x000fe40003f3d000 */
[----:B------:R-:W-:Y:S02]  /*4f30*/  FADD.FTZ R15, R15, R14 ;  /* 0x0000000e0f0f7221 */ /* 0x000fe40000010000 */
[----:B------:R-:W-:Y:S01]  /*4f40*/  FSEL R25, R24, RZ, P1 ;  /* 0x000000ff18197208 */ /* 0x000fe20000800000 */
[----:B------:R-:W-:Y:S01]  /*4f50*/  MUFU.EX2 R168, R168 ;  /* 0x000000a800a87308 */ /* 0x000fe20000000800 */
[----:B------:R-:W-:-:S03]  /*4f60*/  ISETP.NE.AND P1, PT, R57, RZ, PT ;  /* 0x000000ff3900720c */ /* 0x000fc60003f25270 */
[--C-:B------:R-:W-:Y:S01]  /*4f70*/  FFMA.FTZ R26, R26, UR4, -R25.reuse ;  /* 0x000000041a1a7c23 */ /* 0x100fe20008010819 */
        /* <DEDUP_REMOVED lines=8> */
[----:B------:R-:W-:Y:S01]  /*5000*/  FFMA.FTZ R43, R43, UR4, -R25 ;  /* 0x000000042b2b7c23 */ /* 0x000fe20008010819 */
[----:B------:R-:W-:-:S02]  /*5010*/  @!P1 VIADD R24, R8, 0x38840 ;  /* 0x0003884008189836 */ /* 0x000fc40000000000 */
[--C-:B------:R-:W-:Y:S01]  /*5020*/  FFMA.FTZ R46, R46, UR4, -R25.reuse ;  /* 0x000000042e2e7c23 */ /* 0x100fe20008010819 */
[--C-:B------:R-:W-:Y:S01]  /*5030*/  FFMA.FTZ R47, R47, UR4, -R25.reuse ;  /* 0x000000042f2f7c23 */ /* 0x100fe20008010819 */
[--C-:B------:R-:W-:Y:S01]  /*5040*/  FFMA.FTZ R50, R50, UR4, -R25.reuse ;  /* 0x0000000432327c23 */ /* 0x100fe20008010819 */
[--C-:B------:R-:W-:Y:S01]  /*5050*/  FFMA.FTZ R51, R51, UR4, -R25.reuse ;  /* 0x0000000433337c23 */ /* 0x100fe20008010819 */
[----:B------:R-:W-:Y:S01]  /*5060*/  @!P1 PRMT R24, RZ, 0x654, R24 ;  /* 0x00000654ff189816 */ /* 0x000fe20000000018 */
[--C-:B------:R-:W-:Y:S01]  /*5070*/  FFMA.FTZ R54, R54, UR4, -R25.reuse ;  /* 0x0000000436367c23 */ /* 0x100fe20008010819 */
[----:B------:R-:W-:Y:S01]  /*5080*/  FFMA.FTZ R25, R55, UR4, -R25 ;  /* 0x0000000437197c23 */ /* 0x000fe20008010819 */
[----:B------:R-:W-:Y:S01]  /*5090*/  MUFU.EX2 R176, R26 ;  /* 0x0000001a00b07308 */ /* 0x000fe20000000800 */
[----:B------:R2:W-:Y:S01]  /*50a0*/  @!P1 SYNCS.ARRIVE.TRANS64.RED.A1T0 RZ, [R24+URZ], RZ ;  /* 0x000000ff18ff99a7 */ /* 0x0005e2000810043f */
[----:B-1----:R-:W-:Y:S01]  /*50b0*/  F2FP.BF16.F32.PACK_AB R158, R21, R20 ;  /* 0x00000014159e723e */ /* 0x002fe200000010ff */
[----:B------:R-:W-:Y:S01]  /*50c0*/  FADD.FTZ R20, R20, R15 ;  /* 0x0000000f14147221 */ /* 0x000fe20000010000 */
[----:B------:R-:W-:-:S03]  /*50d0*/  @!P1 VIADD R8, R8, 0x38860 ;  /* 0x0003886008089836 */ /* 0x000fc60000000000 */
[----:B------:R-:W-:Y:S01]  /*50e0*/  FADD.FTZ R21, R21, R20 ;  /* 0x0000001415157221 */ /* 0x000fe20000010000 */
[----:B------:R-:W1:Y:S01]  /*50f0*/  MUFU.EX2 R177, R27 ;  /* 0x0000001b00b17308 */ /* 0x000e620000000800 */
[----:B------:R-:W-:-:S07]  /*5100*/  @!P1 PRMT R8, RZ, 0x654, R8 ;  /* 0x00000654ff089816 */ /* 0x000fce0000000008 */
[----:B------:R-:W-:Y:S08]  /*5110*/  MUFU.EX2 R178, R30 ;  /* 0x0000001e00b27308 */ /* 0x000ff00000000800 */
[----:B------:R-:W3:Y:S01]  /*5120*/  MUFU.EX2 R179, R31 ;  /* 0x0000001f00b37308 */ /* 0x000ee20000000800 */
[----:B-1----:R-:W-:Y:S01]  /*5130*/  F2FP.BF16.F32.PACK_AB R153, R177, R176 ;  /* 0x000000b0b199723e */ /* 0x002fe200000010ff */
[----:B------:R-:W-:-:S06]  /*5140*/  FADD.FTZ R177, R176, R177 ;  /* 0x000000b1b0b17221 */ /* 0x000fcc0000010000 */
[----:B------:R-:W-:Y:S08]  /*5150*/  MUFU.EX2 R180, R34 ;  /* 0x0000002200b47308 */ /* 0x000ff00000000800 */
[----:B------:R-:W1:Y:S01]  /*5160*/  MUFU.EX2 R181, R35 ;  /* 0x0000002300b57308 */ /* 0x000e620000000800 */
[----:B---3--:R-:W-:Y:S01]  /*5170*/  F2FP.BF16.F32.PACK_AB R155, R179, R178 ;  /* 0x000000b2b39b723e */ /* 0x008fe200000010ff */
[----:B------:R-:W-:Y:S01]  /*5180*/  BAR.SYNC.DEFER_BLOCKING 0xf, 0x100 ;  /* 0x03c4000000007b1d */ /* 0x000fe20000010000 */
[----:B------:R-:W-:-:S04]  /*5190*/  FADD.FTZ R178, R178, R177 ;  /* 0x000000b1b2b27221 */ /* 0x000fc80000010000 */
[----:B------:R-:W-:Y:S01]  /*51a0*/  FADD.FTZ R179, R179, R178 ;  /* 0x000000b2b3b37221 */ /* 0x000fe20000010000 */
[----:B------:R-:W-:Y:S08]  /*51b0*/  MUFU.EX2 R182, R38 ;  /* 0x0000002600b67308 */ /* 0x000ff00000000800 */
[----:B------:R-:W3:Y:S01]  /*51c0*/  MUFU.EX2 R183, R39 ;  /* 0x0000002700b77308 */ /* 0x000ee20000000800 */
[----:B-1----:R-:W-:Y:S01]  /*51d0*/  F2FP.BF16.F32.PACK_AB R157, R181, R180 ;  /* 0x000000b4b59d723e */ /* 0x002fe200000010ff */
[----:B------:R-:W-:-:S04]  /*51e0*/  FADD.FTZ R180, R180, R179 ;  /* 0x000000b3b4b47221 */ /* 0x000fc80000010000 */
[----:B------:R-:W-:Y:S02]  /*51f0*/  FADD.FTZ R181, R181, R180 ;  /* 0x000000b4b5b57221 */ /* 0x000fe40000010000 */
[----:B------:R-:W1:Y:S01]  /*5200*/  MUFU.EX2 R169, R169 ;  /* 0x000000a900a97308 */ /* 0x000e620000000800 */
[----:B------:R4:W-:Y:S07]  /*5210*/  STSM.16.M88.4 [R23+0x36400], R152 ;  /* 0x0364009817007844 */ /* 0x0009ee0000000200 */
[----:B------:R-:W-:Y:S01]  /*5220*/  MUFU.EX2 R170, R170 ;  /* 0x000000aa00aa7308 */ /* 0x000fe20000000800 */
[----:B---3--:R-:W-:Y:S01]  /*5230*/  F2FP.BF16.F32.PACK_AB R159, R183, R182 ;  /* 0x000000b6b79f723e */ /* 0x008fe200000010ff */
[----:B------:R-:W-:-:S04]  /*5240*/  FADD.FTZ R182, R182, R181 ;  /* 0x000000b5b6b67221 */ /* 0x000fc80000010000 */
[----:B------:R4:W-:Y:S01]  /*5250*/  STSM.16.M88.4 [R185], R156 ;  /* 0x0000009cb9007844 */ /* 0x0009e20000000200 */
[----:B------:R-:W-:Y:S01]  /*5260*/  FADD.FTZ R182, R183, R182 ;  /* 0x000000b6b7b67221 */ /* 0x000fe20000010000 */
[----:B------:R-:W3:Y:S01]  /*5270*/  MUFU.EX2 R171, R171 ;  /* 0x000000ab00ab7308 */ /* 0x000ee20000000800 */
[----:B-1----:R-:W-:Y:S01]  /*5280*/  F2FP.BF16.F32.PACK_AB R160, R169, R168 ;  /* 0x000000a8a9a0723e */ /* 0x002fe200000010ff */
[----:B------:R-:W-:-:S04]  /*5290*/  FADD.FTZ R168, R168, R21 ;  /* 0x00000015a8a87221 */ /* 0x000fc80000010000 */
[----:B------:R-:W-:Y:S02]  /*52a0*/  FADD.FTZ R169, R169, R168 ;  /* 0x000000a8a9a97221 */ /* 0x000fe40000010000 */
[----:B------:R-:W-:Y:S08]  /*52b0*/  MUFU.EX2 R189, R42 ;  /* 0x0000002a00bd7308 */ /* 0x000ff00000000800 */
[----:B------:R-:W1:Y:S01]  /*52c0*/  MUFU.EX2 R190, R43 ;  /* 0x0000002b00be7308 */ /* 0x000e620000000800 */
[----:B---3--:R-:W-:Y:S01]  /*52d0*/  F2FP.BF16.F32.PACK_AB R162, R171, R170 ;  /* 0x000000aaaba2723e */ /* 0x008fe200000010ff */
[----:B------:R-:W-:-:S04]  /*52e0*/  FADD.FTZ R170, R170, R169 ;  /* 0x000000a9aaaa7221 */ /* 0x000fc80000010000 */
[----:B------:R-:W-:Y:S02]  /*52f0*/  FADD.FTZ R171, R171, R170 ;  /* 0x000000aaabab7221 */ /* 0x000fe40000010000 */
[----:B------:R-:W-:Y:S08]  /*5300*/  MUFU.EX2 R191, R46 ;  /* 0x0000002e00bf7308 */ /* 0x000ff00000000800 */
        /* <DEDUP_REMOVED lines=8> */
[----:B------:R4:W-:Y:S01]  /*5390*/  STSM.16.M88.4 [R22], R160 ;  /* 0x000000a016007844 */ /* 0x0009e20000000200 */
[----:B------:R-:W-:Y:S01]  /*53a0*/  FADD.FTZ R192, R192, R191 ;  /* 0x000000bfc0c07221 */ /* 0x000fe20000010000 */
[----:B------:R-:W-:Y:S08]  /*53b0*/  MUFU.EX2 R174, R174 ;  /* 0x000000ae00ae7308 */ /* 0x000ff00000000800 */
[----:B------:R-:W3:Y:S01]  /*53c0*/  MUFU.EX2 R175, R175 ;  /* 0x000000af00af7308 */ /* 0x000ee20000000800 */
[----:B-1----:R-:W-:Y:S01]  /*53d0*/  F2FP.BF16.F32.PACK_AB R164, R173, R172 ;  /* 0x000000acada4723e */ /* 0x002fe200000010ff */
[----:B------:R-:W-:-:S04]  /*53e0*/  FADD.FTZ R172, R172, R171 ;  /* 0x000000abacac7221 */ /* 0x000fc80000010000 */
[----:B------:R-:W-:Y:S02]  /*53f0*/  FADD.FTZ R173, R173, R172 ;  /* 0x000000acadad7221 */ /* 0x000fe40000010000 */
[----:B------:R-:W-:Y:S08]  /*5400*/  MUFU.EX2 R193, R50 ;  /* 0x0000003200c17308 */ /* 0x000ff00000000800 */
[----:B------:R-:W1:Y:S01]  /*5410*/  MUFU.EX2 R194, R51 ;  /* 0x0000003300c27308 */ /* 0x000e620000000800 */
[----:B---3--:R-:W-:-:S07]  /*5420*/  F2FP.BF16.F32.PACK_AB R166, R175, R174 ;  /* 0x000000aeafa6723e */ /* 0x008fce00000010ff */
[----:B------:R-:W-:Y:S08]  /*5430*/  MUFU.EX2 R195, R54 ;  /* 0x0000003600c37308 */ /* 0x000ff00000000800 */
[----:B------:R-:W3:Y:S01]  /*5440*/  MUFU.EX2 R196, R25 ;  /* 0x0000001900c47308 */ /* 0x000ee20000000800 */
[----:B-1----:R-:W-:Y:S01]  /*5450*/  F2FP.BF16.F32.PACK_AB R165, R194, R193 ;  /* 0x000000c1c2a5723e */ /* 0x002fe200000010ff */
[----:B------:R-:W-:-:S04]  /*5460*/  FADD.FTZ R193, R193, R192 ;  /* 0x000000c0c1c17221 */ /* 0x000fc80000010000 */
[----:B------:R-:W-:Y:S01]  /*5470*/  FADD.FTZ R194, R194, R193 ;  /* 0x000000c1c2c27221 */ /* 0x000fe20000010000 */
[----:B---3--:R-:W-:-:S03]  /*5480*/  F2FP.BF16.F32.PACK_AB R167, R196, R195 ;  /* 0x000000c3c4a7723e */ /* 0x008fc600000010ff */
[----:B------:R-:W-:Y:S02]  /*5490*/  FADD.FTZ R195, R195, R194 ;  /* 0x000000c2c3c37221 */ /* 0x000fe40000010000 */
[----:B------:R4:W-:Y:S01]  /*54a0*/  STSM.16.M88.4 [R184], R164 ;  /* 0x000000a4b8007844 */ /* 0x0009e20000000200 */
[----:B--2---:R-:W-:Y:S01]  /*54b0*/  WARPGROUP.ARRIVE ;  /* 0x00000000000079c5 */ /* 0x004fe20000000000 */
[----:B------:R-:W-:-:S05]  /*54c0*/  FADD.FTZ R10, R196, R195 ;  /* 0x000000c3c40a7221 */ /* 0x000fca0000010000 */
[----:B------:R-:W-:Y:S01]  /*54d0*/  HGMMA.64x256x16.F32.BF16 R24, R152, gdesc[UR4].tnspB, RZ, !UPT, gsb0 ;  /* 0x43e0000498187df0 */ /* 0x000fe2000c0018ff */
[----:B------:R-:W-:Y:S01]  /*54e0*/  R2UR UR6, R198 ;  /* 0x00000000c60672ca */ /* 0x000fe200000e0000 */
[----:B------:R-:W-:Y:S01]  /*54f0*/  UMOV UR7, 0x40000040 ;  /* 0x4000004000077882 */ /* 0x000fe20000000000 */
[C---:B------:R-:W-:Y:S01]  /*5500*/  IADD3 R198, R197.reuse, 0x100, RZ ;  /* 0x00000100c5c67810 */ /* 0x040fe20007ffe0ff */
[----:B------:R-:W-:Y:S01]  /*5510*/  VIADD R197, R197, 0x180 ;  /* 0x00000180c5c57836 */ /* 0x000fe20000000000 */
[----:B------:R-:W-:Y:S02]  /*5520*/  WARPGROUP.DEPBAR.LE gsb0, 0x0 ;  /* 0x00008000000079c5 */ /* 0x000fe40000010000 */
[----:B------:R-:W-:-:S15]  /*5530*/  WARPGROUP.ARRIVE ;  /* 0x00000000000079c5 */ /* 0x000fde0000000000 */
[----:B------:R-:W-:-:S06]  /*5540*/  NOP ;  /* 0x0000000000007918 */ /* 0x000fcc0000000000 */
[----:B------:R-:W-:Y:S01]  /*5550*/  HGMMA.64x256x16.F32.BF16 R24, R156, gdesc[UR4].tnspB, R24, gsb0 ;  /* 0x43e000049c187df0 */ /* 0x000fe20008001818 */
[----:B------:R-:W-:Y:S01]  /*5560*/  R2UR UR6, R198 ;  /* 0x00000000c60672ca */ /* 0x000fe200000e0000 */
[----:B------:R-:W-:Y:S01]  /*5570*/  UMOV UR7, 0x40000040 ;  /* 0x4000004000077882 */ /* 0x000fe20000000000 */
[----:B------:R-:W-:Y:S02]  /*5580*/  WARPGROUP.DEPBAR.LE gsb0, 0x0 ;  /* 0x00008000000079c5 */ /* 0x000fe40000010000 */
[----:B------:R-:W-:-:S15]  /*5590*/  WARPGROUP.ARRIVE ;  /* 0x00000000000079c5 */ /* 0x000fde0000000000 */
[----:B------:R-:W-:-:S08]  /*55a0*/  NOP ;  /* 0x0000000000007918 */ /* 0x000fd00000000000 */
[----:B------:R-:W-:Y:S01]  /*55b0*/  HGMMA.64x256x16.F32.BF16 R24, R160, gdesc[UR4].tnspB, R24, gsb0 ;  /* 0x43e00004a0187df0 */ /* 0x000fe20008001818 */
[----:B------:R-:W-:Y:S01]  /*55c0*/  R2UR UR6, R197 ;  /* 0x00000000c50672ca */ /* 0x000fe200000e0000 */
        /* <DEDUP_REMOVED lines=11> */
[----:B-1----:R-:W1:Y:S02]  /*5680*/  FENCE.VIEW.ASYNC.S ;  /* 0x00000000000073c6 */ /* 0x002e640000000000 */
[----:B-1----:R-:W-:Y:S01]  /*5690*/  NOP ;  /* 0x0000000000007918 */ /* 0x002fe20000000000 */
[----:B------:R-:W-:Y:S06]  /*56a0*/  BAR.ARV 0xe, 0x100 ;  /* 0x0384000000007b1d */ /* 0x000fec0000002000 */
[----:B------:R1:W-:Y:S02]  /*56b0*/  @!P1 SYNCS.ARRIVE.TRANS64.RED.A1T0 RZ, [R8+URZ], RZ ;  /* 0x000000ff08ff99a7 */ /* 0x0003e4000810043f */
[----:B-1----:R-:W-:-:S04]  /*56c0*/  FADD.FTZ R8, R174, R173 ;  /* 0x000000adae087221 */ /* 0x002fc80000010000 */
[----:B------:R-:W-:Y:S01]  /*56d0*/  FADD.FTZ R8, R175, R8 ;  /* 0x00000008af087221 */ /* 0x000fe20000010000 */
[----:B----4-:R-:W-:Y:S06]  /*56e0*/  @!P2 BRA `(.L_x_2818) ;  /* 0x000000300074a947 */ /* 0x010fec0003800000 */
[----:B------:R-:W-:Y:S01]  /*56f0*/  MOV R14, R3 ;  /* 0x00000003000e7202 */ /* 0x000fe20000000f00 */
[----:B------:R-:W-:Y:S01]  /*5700*/  IMAD.MOV.U32 R13, RZ, RZ, R0 ;  /* 0x000000ffff0d7224 */ /* 0x000fe200078e0000 */
[----:B------:R-:W-:Y:S01]  /*5710*/  UIADD3 UR5, UR37, -0x2, URZ ;  /* 0xfffffffe25057890 */ /* 0x000fe2000fffe03f */
[----:B------:R-:W-:Y:S01]  /*5720*/  IMAD.MOV.U32 R12, RZ, RZ, R2 ;  /* 0x000000ffff0c7224 */ /* 0x000fe200078e0002 */
[----:B------:R-:W-:Y:S01]  /*5730*/  ULDC UR6, c[0x0][0xad0] ;  /* 0x0002b40000067ab9 */ /* 0x000fe20000000800 */
[----:B------:R-:W-:-:S09]  /*5740*/  ULDC UR4, c[0x0][0xa80] ;  /* 0x0002a00000047ab9 */ /* 0x000fd20000000800 */
.L_x_2827:
[----:B------:R-:W-:Y:S01]  /*5750*/  IADD3 R2, R12, 0x1, RZ ;  /* 0x000000010c027810 */ /* 0x000fe20007ffe0ff */
[----:B------:R-:W-:Y:S01]  /*5760*/  IMAD.U32 R0, RZ, RZ, UR5 ;  /* 0x00000005ff007e24 */ /* 0x000fe2000f8e00ff */
[----:B------:R-:W-:Y:S02]  /*5770*/  UIADD3 UR5, UR5, -0x1, URZ ;  /* 0xffffffff05057890 */ /* 0x000fe4000fffe03f */
[----:B------:R-:W-:Y:S02]  /*5780*/  ISETP.NE.AND P3, PT, R2, 0x2, PT ;  /* 0x000000020200780c */ /* 0x000fe40003f65270 */
[----:B------:R-:W-:Y:S02]  /*5790*/  ISETP.GT.AND P2, PT, R0, RZ, PT ;  /* 0x000000ff0000720c */ /* 0x000fe40003f44270 */
[----:B------:R-:W-:Y:S02]  /*57a0*/  SEL R3, RZ, 0x1, P3 ;  /* 0x00000001ff037807 */ /* 0x000fe40001800000 */
[----:B------:R-:W-:-:S02]  /*57b0*/  SEL R2, R2, RZ, P3 ;  /* 0x000000ff02027207 */ /* 0x000fc40001800000 */
[----:B------:R-:W-:Y:S01]  /*57c0*/  LOP3.LUT R16, R16, R3, RZ, 0x3c, !PT ;  /* 0x0000000310107212 */ /* 0x000fe200078e3cff */
[----:B--2---:R-:W-:Y:S06]  /*57d0*/  @P0 BRA `(.L_x_2819) ;  /* 0x0000000000040947 */ /* 0x004fec0003800000 */
[----:B------:R-:W-:Y:S01]  /*57e0*/  BPT.TRAP 0x1 ;  /* 0x000000040000795c */ /* 0x000fe20000300000 */
.L_x_2819:
[----:B------:R-:W-:Y:S02]  /*57f0*/  LEA R11, R2, UR42, 0x3 ;  /* 0x0000002a020b7c11 */ /* 0x000fe4000f8e18ff */
[----:B------:R-:W-:-:S04]  /*5800*/  SHF.L.U32 R0, R16, 0x1f, RZ ;  /* 0x0000001f10007819 */ /* 0x000fc800000006ff */
[----:B------:R1:W2:Y:S01]  /*5810*/  SYNCS.PHASECHK.TRANS64.TRYWAIT P3, [R11+URZ+0x38830], R0 ;  /* 0x038830000b0075a7 */ /* 0x0002a2000806017f */
[----:B------:R-:W-:Y:S05]  /*5820*/  @P0 BRA `(.L_x_2820) ;  /* 0x0000000000040947 */ /* 0x000fea0003800000 */
[----:B------:R-:W-:Y:S01]  /*5830*/  BPT.TRAP 0x1 ;  /* 0x000000040000795c */ /* 0x000fe20000300000 */
.L_x_2820:
[----:B------:R-:W-:Y:S01]  /*5840*/  IMAD R3, R2, 0x200, R4 ;  /* 0x0000020002037824 */ /* 0x000fe200078e0204 */
[----:B--2---:R-:W-:Y:S06]  /*5850*/  @P3 BRA `(.L_x_2821) ;  /* 0x0000000000083947 */ /* 0x004fec0003800000 */
[----:B------:R-:W2:Y:S02]  /*5860*/  SYNCS.PHASECHK.TRANS64.TRYWAIT P3, [R11+URZ+0x38830], R0 ;  /* 0x038830000b0075a7 */ /* 0x000ea4000806017f */
[----:B--2---:R-:W-:Y:S05]  /*5870*/  @!P3 BRA `(.L_x_2822) ;  /* 0x0000008000ecb947 */ /* 0x004fea0003800000 */
.L_x_2821:
[----:B------:R-:W-:Y:S01]  /*5880*/  UIADD3 UR7, UR42, 0x20400, URZ ;  /* 0x000204002a077890 */ /* 0x000fe2000fffe03f */
[----:B------:R-:W-:Y:S01]  /*5890*/  R2UR UR22, R3 ;  /* 0x00000000031672ca */ /* 0x000fe200000e0000 */
[----:B------:R-:W-:Y:S01]  /*58a0*/  WARPGROUP.ARRIVE ;  /* 0x00000000000079c5 */ /* 0x000fe20000000000 */
[----:B------:R-:W-:Y:S01]  /*58b0*/  UMOV UR23, 0x40000040 ;  /* 0x4000004000177882 */ /* 0x000fe20000000000 */
[----:B------:R-:W-:Y:S01]  /*58c0*/  USHF.R.U32.HI UR7, URZ, 0x4, UR7 ;  /* 0x000000043f077899 */ /* 0x000fe20008011607 */
[----:B------:R-:W-:Y:S01]  /*58d0*/  UMOV UR21, 0x40000040 ;  /* 0x4000004000157882 */ /* 0x000fe20000000000 */
[----:B------:R-:W-:Y:S02]  /*58e0*/  UMOV UR11, 0x40000040 ;  /* 0x40000040000b7882 */ /* 0x000fe40000000000 */
[----:B------:R-:W-:Y:S01]  /*58f0*/  ULOP3.LUT UR7, UR7, 0x3fff, URZ, 0xc0, !UPT ;  /* 0x00003fff07077892 */ /* 0x000fe2000f8ec03f */
[----:B------:R-:W-:Y:S01]  /*5900*/  UMOV UR15, 0x40000040 ;  /* 0x40000040000f7882 */ /* 0x000fe20000000000 */
[----:B------:R-:W-:-:S02]  /*5910*/  UMOV UR19, 0x40000040 ;  /* 0x4000004000137882 */ /* 0x000fc40000000000 */
        /* <DEDUP_REMOVED lines=15> */
[----:B------:R-:W-:Y:S05]  /*5a10*/  @P0 BRA `(.L_x_2823) ;  /* 0x0000000000040947 */ /* 0x000fea0003800000 */
[----:B------:R-:W-:Y:S01]  /*5a20*/  BPT.TRAP 0x1 ;  /* 0x000000040000795c */ /* 0x000fe20000300000 */
.L_x_2823:
[----:B------:R3:W4:Y:S01]  /*5a30*/  SYNCS.PHASECHK.TRANS64.TRYWAIT P3, [R11+URZ+0x38850], R0 ;  /* 0x038850000b0075a7 */ /* 0x000722000806017f */
[----:B------:R-:W-:Y:S05]  /*5a40*/  @P0 BRA `(.L_x_2824) ;  /* 0x0000000000040947 */ /* 0x000fea0003800000 */
[----:B------:R-:W-:Y:S01]  /*5a50*/  BPT.TRAP 0x1 ;  /* 0x000000040000795c */ /* 0x000fe20000300000 */
.L_x_2824:
[----:B----4-:R-:W-:Y:S05]  /*5a60*/  @P3 BRA `(.L_x_2825) ;  /* 0x0000000000083947 */ /* 0x010fea0003800000 */
[----:B------:R-:W4:Y:S02]  /*5a70*/  SYNCS.PHASECHK.TRANS64.TRYWAIT P3, [R11+URZ+0x38850], R0 ;  /* 0x038850000b0075a7 */ /* 0x000f24000806017f */
[----:B----4-:R-:W-:Y:S05]  /*5a80*/  @!P3 BRA `(.L_x_2826) ;  /* 0x00000080007cb947 */ /* 0x010fea0003800000 */
.L_x_2825:
[----:B-1234-:R-:W-:Y:S01]  /*5a90*/  IADD3 R0, R5, 0x26400, RZ ;  /* 0x0002640005007810 */ /* 0x01efe20007ffe0ff */
[C---:B------:R-:W-:Y:S01]  /*5aa0*/  VIADD R20, R7.reuse, 0x4 ;  /* 0x0000000407147836 */ /* 0x040fe20000000000 */
[----:B------:R-:W-:Y:S01]  /*5ab0*/  WARPGROUP.ARRIVE ;  /* 0x00000000000079c5 */ /* 0x000fe20000000000 */
[----:B------:R-:W-:Y:S01]  /*5ac0*/  VIADD R3, R7, 0x6 ;  /* 0x0000000607037836 */ /* 0x000fe20000000000 */
[----:B------:R-:W-:Y:S01]  /*5ad0*/  SHF.R.U32.HI R0, RZ, 0x4, R0 ;  /* 0x00000004ff007819 */ /* 0x000fe20000011600 */
[----:B------:R-:W-:Y:S01]  /*5ae0*/  UMOV UR23, 0x40000040 ;  /* 0x4000004000177882 */ /* 0x000fe20000000000 */
[----:B------:R-:W-:Y:S02]  /*5af0*/  UMOV UR21, 0x40000040 ;  /* 0x4000004000157882 */ /* 0x000fe40000000000 */
[----:B------:R-:W1:Y:S01]  /*5b00*/  S2R R189, SR_TID.X ;  /* 0x0000000000bd7919 */ /* 0x000e620000002100 */
[----:B------:R-:W-:Y:S01]  /*5b10*/  LOP3.LUT R15, R0, 0x3fff, RZ, 0xc0, !PT ;  /* 0x00003fff000f7812 */ /* 0x000fe200078ec0ff */
[C---:B------:R-:W-:Y:S01]  /*5b20*/  IMAD R202, R2.reuse, 0x1000, R9 ;  /* 0x0000100002ca7824 */ /* 0x040fe200078e0209 */
[----:B------:R-:W-:Y:S01]  /*5b30*/  LEA R0, R2, R6, 0xc ;  /* 0x0000000602007211 */ /* 0x000fe200078e60ff */
[----:B------:R-:W-:Y:S01]  /*5b40*/  UMOV UR11, 0x40000040 ;  /* 0x40000040000b7882 */ /* 0x000fe20000000000 */
[----:B------:R-:W-:-:S02]  /*5b50*/  LOP3.LUT R7, R15, 0x10000, RZ, 0xfc, !PT ;  /* 0x000100000f077812 */ /* 0x000fc400078efcff */
[C---:B------:R-:W-:Y:S01]  /*5b60*/  R2UR UR22, R0.reuse ;  /* 0x00000000001672ca */ /* 0x040fe200000e0000 */
[C---:B------:R-:W-:Y:S01]  /*5b70*/  VIADD R15, R0.reuse, 0x2 ;  /* 0x00000002000f7836 */ /* 0x040fe20000000000 */
[C---:B------:R-:W-:Y:S01]  /*5b80*/  R2UR UR20, R7.reuse ;  /* 0x00000000071472ca */ /* 0x040fe200000e0000 */
[C---:B------:R-:W-:Y:S01]  /*5b90*/  VIADD R21, R7.reuse, 0x2 ;  /* 0x0000000207157836 */ /* 0x040fe20000000000 */
[----:B------:R-:W-:Y:S01]  /*5ba0*/  IADD3 R192, R7, 0x800, RZ ;  /* 0x0000080007c07810 */ /* 0x000fe20007ffe0ff */
[----:B------:R-:W-:Y:S01]  /*5bb0*/  VIADD R190, R0, 0x800 ;  /* 0x0000080000be7836 */ /* 0x000fe20000000000 */
[----:B------:R-:W-:-:S09]  /*5bc0*/  R2UR UR10, R202 ;  /* 0x00000000ca0a72ca */ /* 0x000fd200000e0000 */
[----:B------:R-:W-:Y:S01]  /*5bd0*/  HGMMA.64x64x16.F32.BF16 R152, gdesc[UR20], R152, gsb0 ;  /* 0x00e00000149879f0 */ /* 0x000fe20008001898 */
[----:B------:R-:W-:Y:S01]  /*5be0*/  R2UR UR22, R15 ;  /* 0x000000000f1672ca */ /* 0x000fe200000e0000 */
[----:B------:R-:W-:Y:S01]  /*5bf0*/  UMOV UR23, 0x40000040 ;  /* 0x4000004000177882 */ /* 0x000fe20000000000 */
[----:B------:R-:W-:Y:S01]  /*5c00*/  R2UR UR20, R21 ;  /* 0x00000000151472ca */ /* 0x000fe200000e0000 */
[----:B------:R-:W-:Y:S01]  /*5c10*/  UMOV UR21, 0x40000040 ;  /* 0x4000004000157882 */ /* 0x000fe20000000000 */
[----:B------:R-:W-:Y:S02]  /*5c20*/  IADD3 R15, R0, 0x4, RZ ;  /* 0x00000004000f7810 */ /* 0x000fe40007ffe0ff */
[----:B-1----:R-:W-:Y:S01]  /*5c30*/  SHF.R.U32.HI R189, RZ, 0x7, R189 ;  /* 0x00000007ffbd7819 */ /* 0x002fe200000116bd */
        /* <DEDUP_REMOVED lines=8> */
[----:B------:R-:W-:Y:S02]  /*5cc0*/  WARPGROUP.DEPBAR.LE gsb0, 0x0 ;  /* 0x00008000000079c5 */ /* 0x000fe40000010000 */
[----:B------:R-:W-:-:S08]  /*5cd0*/  WARPGROUP.ARRIVE ;  /* 0x00000000000079c5 */ /* 0x000fd00000000000 */
        /* <DEDUP_REMOVED lines=113> */
[----:B------:R-:W1:Y:S02]  /*63f0*/  SHFL.IDX PT, R3, R189, RZ, 0x1f ;  /* 0x00001fffbd037589 */ /* 0x000e6400000e0000 */
[----:B-1----:R-:W-:-:S04]  /*6400*/  ISETP.GT.AND P3, PT, R3, 0x7f, PT ;  /* 0x0000007f0300780c */ /* 0x002fc80003f64270 */
[----:B------:R-:W-:-:S05]  /*6410*/  SEL R3, RZ, 0x2, !P3 ;  /* 0x00000002ff037807 */ /* 0x000fca0005800000 */
[----:B------:R-:W-:Y:S02]  /*6420*/  IMAD.IADD R20, R3, 0x1, R190 ;  /* 0x0000000103147824 */ /* 0x000fe400078e02be */
        /* <DEDUP_REMOVED lines=8> */
[----:B------:R-:W-:-:S04]  /*64b0*/  MOV R20, 0x4 ;  /* 0x0000000400147802 */ /* 0x000fc80000000f00 */
[C---:B------:R-:W-:Y:S02]  /*64c0*/  SEL R15, R20.reuse, 0x2, P3 ;  /* 0x00000002140f7807 */ /* 0x040fe40001800000 */
[----:B------:R-:W-:-:S03]  /*64d0*/  SEL R20, R20, 0x6, !P3 ;  /* 0x0000000614147807 */ /* 0x000fc60005800000 */
[C-C-:B------:R-:W-:Y:S01]  /*64e0*/  IMAD.IADD R189, R190.reuse, 0x1, R15.reuse ;  /* 0x00000001bebd7824 */ /* 0x140fe200078e020f */
[----:B------:R-:W-:Y:S01]  /*64f0*/  IADD3 R190, R190, R20, RZ ;  /* 0x00000014bebe7210 */ /* 0x000fe20007ffe0ff */
        /* <DEDUP_REMOVED lines=9> */
[----:B------:R-:W-:Y:S01]  /*6590*/  MOV R189, 0xa00 ;  /* 0x00000a0000bd7802 */ /* 0x000fe20000000f00 */
[----:B------:R-:W-:-:S03]  /*65a0*/  VIADD R192, R7, 0xa00 ;  /* 0x00000a0007c07836 */ /* 0x000fc60000000000 */
[----:B------:R-:W-:Y:S01]  /*65b0*/  SEL R189, R189, 0x980, P3 ;  /* 0x00000980bdbd7807 */ /* 0x000fe20001800000 */
[----:B------:R-:W-:Y:S02]  /*65c0*/  WARPGROUP.DEPBAR.LE gsb0, 0x0 ;  /* 0x00008000000079c5 */ /* 0x000fe40000010000 */
[----:B------:R-:W-:-:S06]  /*65d0*/  WARPGROUP.ARRIVE ;  /* 0x00000000000079c5 */ /* 0x000fcc0000000000 */
[----:B------:R-:W-:Y:S01]  /*65e0*/  HGMMA.64x64x16.F32.BF16 R152, gdesc[UR20], R152, gsb0 ;  /* 0x00e00000149879f0 */ /* 0x000fe20008001898 */
[----:B------:R-:W-:Y:S01]  /*65f0*/  R2UR UR22, R190 ;  /* 0x00000000be1672ca */ /* 0x000fe200000e0000 */
[----:B------:R-:W-:Y:S01]  /*6600*/  UMOV UR23, 0x40000040 ;  /* 0x4000004000177882 */ /* 0x000fe20000000000 */
[----:B------:R-:W-:Y:S01]  /*6610*/  R2UR UR20, R21 ;  /* 0x00000000151472ca */ /* 0x000fe200000e0000 */
[----:B------:R-:W-:Y:S01]  /*6620*/  UMOV UR21, 0x40000040 ;  /* 0x4000004000157882 */ /* 0x000fe20000000000 */
[----:B------:R-:W-:Y:S01]  /*6630*/  IMAD.MOV.U32 R21, RZ, RZ, 0x28 ;  /* 0x00000028ff157424 */ /* 0x000fe200078e00ff */
[----:B------:R-:W-:-:S04]  /*6640*/  LOP3.LUT R190, R189, 0xa00, RZ, 0xc0, !PT ;  /* 0x00000a00bdbe7812 */ /* 0x000fc800078ec0ff */
[----:B------:R-:W-:-:S04]  /*6650*/  SEL R21, R21, 0x26, P3 ;  /* 0x0000002615157807 */ /* 0x000fc80001800000 */
[----:B------:R-:W-:-:S04]  /*6660*/  LOP3.LUT R21, R21, 0x6, RZ, 0xc0, !PT ;  /* 0x0000000615157812 */ /* 0x000fc800078ec0ff */
[CC--:B------:R-:W-:Y:S02]  /*6670*/  IADD3 R189, R21.reuse, R190.reuse, R7 ;  /* 0x000000be15bd7210 */ /* 0x0c0fe40007ffe007 */
[----:B------:R-:W-:Y:S01]  /*6680*/  IADD3 R21, R21, R190, R0 ;  /* 0x000000be15157210 */ /* 0x000fe20007ffe000 */
        /* <DEDUP_REMOVED lines=10> */
[----:B------:R-:W-:Y:S02]  /*6730*/  WARPGROUP.DEPBAR.LE gsb0, 0x0 ;  /* 0x00008000000079c5 */ /* 0x000fe40000010000 */
[----:B------:R-:W-:-:S07]  /*6740*/  WARPGROUP.ARRIVE ;  /* 0x00000000000079c5 */ /* 0x000fce0000000000 */
[----:B------:R-:W-:Y:S01]  /*6750*/  HGMMA.64x64x16.F32.BF16 R152, gdesc[UR20], R152, gsb0 ;  /* 0x00e00000149879f0 */ /* 0x000fe20008001898 */
[----:B------:R-:W-:Y:S01]  /*6760*/  R2UR UR22, R189 ;  /* 0x00000000bd1672ca */ /* 0x000fe200000e0000 */
[----:B------:R-:W-:Y:S01]  /*6770*/  UMOV UR23, 0x40000040 ;  /* 0x4000004000177882 */ /* 0x000fe20000000000 */
[----:B------:R-:W-:Y:S01]  /*6780*/  R2UR UR20, R21 ;  /* 0x00000000151472ca */ /* 0x000fe200000e0000 */
[----:B------:R-:W-:Y:S01]  /*6790*/  UMOV UR21, 0x40000040 ;  /* 0x4000004000157882 */ /* 0x000fe20000000000 */
[--C-:B------:R-:W-:Y:S01]  /*67a0*/  IMAD.IADD R189, R15, 0x1, R190.reuse ;  /* 0x000000010fbd7824 */ /* 0x100fe200078e02be */
        /* <DEDUP_REMOVED lines=10> */
[----:B------:R-:W-:Y:S01]  /*6850*/  IADD3 R192, R7, 0xc00, RZ ;  /* 0x00000c0007c07810 */ /* 0x000fe20007ffe0ff */
[----:B------:R-:W-:-:S05]  /*6860*/  IMAD.MOV.U32 R189, RZ, RZ, 0xc00 ;  /* 0x00000c00ffbd7424 */ /* 0x000fca00078e00ff */
        /* <DEDUP_REMOVED lines=8> */
[----:B------:R-:W-:Y:S02]  /*68f0*/  MOV R21, 0x30 ;  /* 0x0000003000157802 */ /* 0x000fe40000000f00 */
[----:B------:R-:W-:Y:S02]  /*6900*/  LOP3.LUT R190, R189, 0xe00, RZ, 0xc0, !PT ;  /* 0x00000e00bdbe7812 */ /* 0x000fe400078ec0ff */
        /* <DEDUP_REMOVED lines=31> */
[----:B------:R-:W-:Y:S01]  /*6b00*/  IADD3 R21, R192, R20, RZ ;  /* 0x00000014c0157210 */ /* 0x000fe20007ffe0ff */
[----:B------:R-:W-:Y:S02]  /*6b10*/  IMAD.MOV.U32 R189, RZ, RZ, 0xe00 ;  /* 0x00000e00ffbd7424 */ /* 0x000fe400078e00ff */
        /* <DEDUP_REMOVED lines=14> */
[----:B------:R-:W-:Y:S02]  /*6c00*/  IADD3 R21, R21, R190, R0 ;  /* 0x000000be15157210 */ /* 0x000fe40007ffe000 */
[----:B------:R-:W-:Y:S01]  /*6c10*/  IADD3 R190, R0, 0xe00, RZ ;  /* 0x00000e0000be7810 */ /* 0x000fe20007ffe0ff */
        /* <DEDUP_REMOVED lines=16> */
[----:B------:R-:W-:Y:S01]  /*6d20*/  IMAD.IADD R3, R15, 0x1, R190 ;  /* 0x000000010f037824 */ /* 0x000fe200078e02be */
        /* <DEDUP_REMOVED lines=67> */
[----:B--2---:R-:W-:Y:S01]  /*7160*/  FMNMX.FTZ R169, R3, R0, !PT ;  /* 0x0000000003a97209 */ /* 0x004fe20007810000 */
[----:B------:R-:W-:Y:S01]  /*7170*/  FMUL.FTZ R179, R179, UR6 ;  /* 0x00000006b3b37c20 */ /* 0x000fe20008410000 */
[----:B------:R-:W-:Y:S01]  /*7180*/  FMUL.FTZ R180, R182, UR6 ;  /* 0x00000006b6b47c20 */ /* 0x000fe20008410000 */
[----:B------:R-:W-:-:S04]  /*7190*/  FMUL.FTZ R183, R183, UR6 ;  /* 0x00000006b7b77c20 */ /* 0x000fc80008410000 */
[----:B------:R-:W2:Y:S01]  /*71a0*/  MUFU.TANH R156, R156 ;  /* 0x0000009c009c7308 */ /* 0x000ea20000002400 */
[----:B---3--:R-:W-:-:S07]  /*71b0*/  FMNMX.FTZ R0, R154, R169, !PT ;  /* 0x000000a99a007209 */ /* 0x008fce0007810000 */
[----:B------:R-:W3:Y:S01]  /*71c0*/  MUFU.TANH R157, R157 ;  /* 0x0000009d009d7308 */ /* 0x000ee20000002400 */
[----:B-1----:R-:W-:-:S07]  /*71d0*/  FMNMX.FTZ R169, R155, R0, !PT ;  /* 0x000000009ba97209 */ /* 0x002fce0007810000 */
[----:B------:R-:W1:Y:S01]  /*71e0*/  MUFU.TANH R158, R158 ;  /* 0x0000009e009e7308 */ /* 0x000e620000002400 */
[----:B--2---:R-:W-:Y:S01]  /*71f0*/  FMNMX.FTZ R0, R156, R169, !PT ;  /* 0x000000a99c007209 */ /* 0x004fe20007810000 */
[----:B------:R-:W-:-:S06]  /*7200*/  FMUL.FTZ R169, R177, UR6 ;  /* 0x00000006b1a97c20 */ /* 0x000fcc0008410000 */
[----:B------:R-:W2:Y:S01]  /*7210*/  MUFU.TANH R159, R159 ;  /* 0x0000009f009f7308 */ /* 0x000ea20000002400 */
[----:B---3--:R-:W-:-:S07]  /*7220*/  FMNMX.FTZ R173, R157, R0, !PT ;  /* 0x000000009dad7209 */ /* 0x008fce0007810000 */
[----:B------:R-:W3:Y:S01]  /*7230*/  MUFU.TANH R160, R160 ;  /* 0x000000a000a07308 */ /* 0x000ee20000002400 */
[----:B-1----:R-:W-:-:S07]  /*7240*/  FMNMX.FTZ R0, R158, R173, !PT ;  /* 0x000000ad9e007209 */ /* 0x002fce0007810000 */
[----:B------:R-:W1:Y:S01]  /*7250*/  MUFU.TANH R161, R161 ;  /* 0x000000a100a17308 */ /* 0x000e620000002400 */
[----:B--2---:R-:W-:-:S07]  /*7260*/  FMNMX.FTZ R173, R159, R0, !PT ;  /* 0x000000009fad7209 */ /* 0x004fce0007810000 */
[----:B------:R-:W2:Y:S01]  /*7270*/  MUFU.TANH R164, R164 ;  /* 0x000000a400a47308 */ /* 0x000ea20000002400 */
[----:B---3--:R-:W-:Y:S01]  /*7280*/  FMNMX.FTZ R0, R160, R173, !PT ;  /* 0x000000ada0007209 */ /* 0x008fe20007810000 */
[----:B------:R-:W-:-:S06]  /*7290*/  FMUL.FTZ R173, R181, UR6 ;  /* 0x00000006b5ad7c20 */ /* 0x000fcc0008410000 */
        /* <DEDUP_REMOVED lines=13> */
[----:B-1----:R-:W-:-:S05]  /*7370*/  FMNMX.FTZ R0, R173, R0, !PT ;  /* 0x00000000ad007209 */ /* 0x002fca0007810000 */
[----:B------:R-:W1:Y:S02]  /*7380*/  SHFL.BFLY PT, R177, R0, 0x2, 0x1f ;  /* 0x0c401f0000b17f89 */ /* 0x000e6400000e0000 */
[----:B------:R-:W4:Y:S08]  /*7390*/  MUFU.TANH R152, R152 ;  /* 0x0000009800987308 */ /* 0x000f300000002400 */
[----:B------:R-:W5:Y:S08]  /*73a0*/  MUFU.TANH R153, R153 ;  /* 0x0000009900997308 */ /* 0x000f700000002400 */
[----:B------:R-:W5:Y:S01]  /*73b0*/  MUFU.TANH R162, R162 ;  /* 0x000000a200a27308 */ /* 0x000f620000002400 */
[----:B-1----:R-:W-:Y:S01]  /*73c0*/  FMNMX.FTZ R181, R0, R177, !PT ;  /* 0x000000b100b57209 */ /* 0x002fe20007810000 */
[----:B------:R-:W-:Y:S01]  /*73d0*/  FMUL.FTZ R177, R178, UR6 ;  /* 0x00000006b2b17c20 */ /* 0x000fe20008410000 */
[----:B--2---:R-:W-:-:S05]  /*73e0*/  FMNMX.FTZ R0, R15, R14, !PT ;  /* 0x0000000e0f007209 */ /* 0x004fca0007810000 */
[----:B------:R-:W1:Y:S01]  /*73f0*/  MUFU.TANH R163, R163 ;  /* 0x000000a300a37308 */ /* 0x000e620000002400 */
[----:B------:R-:W2:Y:S01]  /*7400*/  SHFL.BFLY PT, R190, R181, 0x1, 0x1f ;  /* 0x0c201f00b5be7f89 */ /* 0x000ea200000e0000 */
[----:B---3--:R-:W-:-:S04]  /*7410*/  FMNMX.FTZ R175, R21, R0, !PT ;  /* 0x0000000015af7209 */ /* 0x008fc80007810000 */
[----:B----4-:R-:W-:Y:S02]  /*7420*/  FMNMX.FTZ R0, R152, R175, !PT ;  /* 0x000000af98007209 */ /* 0x010fe40007810000 */
[----:B------:R-:W3:Y:S02]  /*7430*/  MUFU.TANH R166, R166 ;  /* 0x000000a600a67308 */ /* 0x000ee40000002400 */
[----:B-----5:R-:W-:-:S04]  /*7440*/  FMNMX.FTZ R175, R153, R0, !PT ;  /* 0x0000000099af7209 */ /* 0x020fc80007810000 */
[----:B------:R-:W-:Y:S02]  /*7450*/  FMNMX.FTZ R178, R162, R175, !PT ;  /* 0x000000afa2b27209 */ /* 0x000fe40007810000 */
[----:B------:R-:W4:Y:S02]  /*7460*/  MUFU.TANH R167, R167 ;  /* 0x000000a700a77308 */ /* 0x000f240000002400 */
[----:B-1----:R-:W-:-:S06]  /*7470*/  FMNMX.FTZ R175, R163, R178, !PT ;  /* 0x000000b2a3af7209 */ /* 0x002fcc0007810000 */
[----:B------:R-:W1:Y:S01]  /*7480*/  MUFU.TANH R170, R170 ;  /* 0x000000aa00aa7308 */ /* 0x000e620000002400 */
[----:B---3--:R-:W-:Y:S02]  /*7490*/  FMNMX.FTZ R178, R166, R175, !PT ;  /* 0x000000afa6b27209 */ /* 0x008fe40007810000 */
[----:B--2---:R-:W-:-:S05]  /*74a0*/  FMNMX.FTZ R0, R181, R190, !PT ;  /* 0x000000beb5007209 */ /* 0x004fca0007810000 */
[----:B------:R-:W2:Y:S01]  /*74b0*/  MUFU.TANH R171, R171 ;  /* 0x000000ab00ab7308 */ /* 0x000ea20000002400 */
[----:B----4-:R-:W-:Y:S01]  /*74c0*/  FMNMX.FTZ R175, R167, R178, !PT ;  /* 0x000000b2a7af7209 */ /* 0x010fe20007810000 */
[C---:B------:R-:W-:Y:S01]  /*74d0*/  FMUL.FTZ R196, R0.reuse, UR4 ;  /* 0x0000000400c47c20 */ /* 0x040fe20008410000 */
[----:B------:R-:W-:-:S03]  /*74e0*/  FADD.FTZ R13, -R0, R13 ;  /* 0x0000000d000d7221 */ /* 0x000fc60000010100 */
[--C-:B------:R-:W-:Y:S01]  /*74f0*/  FFMA.FTZ R182, R3, UR4, -R196.reuse ;  /* 0x0000000403b67c23 */ /* 0x100fe200080108c4 */
[--C-:B------:R-:W-:Y:S01]  /*7500*/  FFMA.FTZ R190, R154, UR4, -R196.reuse ;  /* 0x000000049abe7c23 */ /* 0x100fe200080108c4 */
[----:B------:R-:W3:Y:S01]  /*7510*/  MUFU.TANH R174, R174 ;  /* 0x000000ae00ae7308 */ /* 0x000ee20000002400 */
[----:B-1----:R-:W-:Y:S01]  /*7520*/  FMNMX.FTZ R178, R170, R175, !PT ;  /* 0x000000afaab27209 */ /* 0x002fe20007810000 */
[--C-:B------:R-:W-:Y:S01]  /*7530*/  FFMA.FTZ R181, R155, UR4, -R196.reuse ;  /* 0x000000049bb57c23 */ /* 0x100fe200080108c4 */
[--C-:B------:R-:W-:Y:S01]  /*7540*/  FFMA.FTZ R156, R156, UR4, -R196.reuse ;  /* 0x000000049c9c7c23 */ /* 0x100fe200080108c4 */
[--C-:B------:R-:W-:Y:S01]  /*7550*/  FFMA.FTZ R20, R20, UR4, -R196.reuse ;  /* 0x0000000414147c23 */ /* 0x100fe200080108c4 */
[--C-:B------:R-:W-:Y:S01]  /*7560*/  FFMA.FTZ R189, R157, UR4, -R196.reuse ;  /* 0x000000049dbd7c23 */ /* 0x100fe200080108c4 */
[--C-:B------:R-:W-:Y:S01]  /*7570*/  FFMA.FTZ R158, R158, UR4, -R196.reuse ;  /* 0x000000049e9e7c23 */ /* 0x100fe200080108c4 */
[--C-:B------:R-:W-:Y:S01]  /*7580*/  FFMA.FTZ R191, R159, UR4, -R196.reuse ;  /* 0x000000049fbf7c23 */ /* 0x100fe200080108c4 */
[----:B------:R-:W1:Y:S01]  /*7590*/  MUFU.TANH R176, R176 ;  /* 0x000000b000b07308 */ /* 0x000e620000002400 */
[----:B--2---:R-:W-:Y:S01]  /*75a0*/  FMNMX.FTZ R175, R171, R178, !PT ;  /* 0x000000b2abaf7209 */ /* 0x004fe20007810000 */
[--C-:B------:R-:W-:Y:S01]  /*75b0*/  FFMA.FTZ R192, R160, UR4, -R196.reuse ;  /* 0x00000004a0c07c23 */ /* 0x100fe200080108c4 */
[--C-:B------:R-:W-:Y:S01]  /*75c0*/  FFMA.FTZ R193, R161, UR4, -R196.reuse ;  /* 0x00000004a1c17c23 */ /* 0x100fe200080108c4 */
[--C-:B------:R-:W-:Y:S01]  /*75d0*/  FFMA.FTZ R194, R164, UR4, -R196.reuse ;  /* 0x00000004a4c27c23 */ /* 0x100fe200080108c4 */
[--C-:B------:R-:W-:Y:S01]  /*75e0*/  FFMA.FTZ R195, R165, UR4, -R196.reuse ;  /* 0x00000004a5c37c23 */ /* 0x100fe200080108c4 */
[--C-:B------:R-:W-:Y:S01]  /*75f0*/  FFMA.FTZ R168, R168, UR4, -R196.reuse ;  /* 0x00000004a8a87c23 */ /* 0x100fe200080108c4 */
[--C-:B------:R-:W-:Y:S01]  /*7600*/  FFMA.FTZ R169, R169, UR4, -R196.reuse ;  /* 0x00000004a9a97c23 */ /* 0x100fe200080108c4 */
[----:B------:R-:W2:Y:S01]  /*7610*/  MUFU.TANH R177, R177 ;  /* 0x000000b100b17308 */ /* 0x000ea20000002400 */
[----:B---3--:R-:W-:Y:S01]  /*7620*/  FMNMX.FTZ R175, R174, R175, !PT ;  /* 0x000000afaeaf7209 */ /* 0x008fe20007810000 */
[--C-:B------:R-:W-:Y:S01]  /*7630*/  FFMA.FTZ R172, R172, UR4, -R196.reuse ;  /* 0x00000004acac7c23 */ /* 0x100fe200080108c4 */
[----:B------:R-:W-:Y:S01]  /*7640*/  FFMA.FTZ R173, R173, UR4, -R196 ;  /* 0x00000004adad7c23 */ /* 0x000fe200080108c4 */
[----:B------:R-:W-:-:S04]  /*7650*/  FMUL.FTZ R13, R13, UR4 ;  /* 0x000000040d0d7c20 */ /* 0x000fc80008410000 */
[----:B------:R-:W3:Y:S01]  /*7660*/  MUFU.TANH R179, R179 ;  /* 0x000000b300b37308 */ /* 0x000ee20000002400 */
[----:B-1----:R-:W-:-:S07]  /*7670*/  FMNMX.FTZ R178, R176, R175, !PT ;  /* 0x000000afb0b27209 */ /* 0x002fce0007810000 */
[----:B------:R-:W1:Y:S01]  /*7680*/  MUFU.TANH R180, R180 ;  /* 0x000000b400b47308 */ /* 0x000e620000002400 */
[----:B--2---:R-:W-:-:S07]  /*7690*/  FMNMX.FTZ R178, R177, R178, !PT ;  /* 0x000000b2b1b27209 */ /* 0x004fce0007810000 */
[----:B------:R-:W2:Y:S01]  /*76a0*/  MUFU.TANH R183, R183 ;  /* 0x000000b700b77308 */ /* 0x000ea20000002400 */
[----:B---3--:R-:W-:-:S07]  /*76b0*/  FMNMX.FTZ R3, R179, R178, !PT ;  /* 0x000000b2b3037209 */ /* 0x008fce0007810000 */
[----:B------:R-:W-:Y:S01]  /*76c0*/  MUFU.EX2 R175, R182 ;  /* 0x000000b600af7308 */ /* 0x000fe20000000800 */
[----:B-1----:R-:W-:-:S07]  /*76d0*/  FMNMX.FTZ R154, R180, R3, !PT ;  /* 0x00000003b49a7209 */ /* 0x002fce0007810000 */
[----:B------:R-:W-:Y:S01]  /*76e0*/  MUFU.EX2 R182, R156 ;  /* 0x0000009c00b67308 */ /* 0x000fe20000000800 */
[----:B--2---:R-:W-:-:S05]  /*76f0*/  FMNMX.FTZ R154, R183, R154, !PT ;  /* 0x0000009ab79a7209 */ /* 0x004fca0007810000 */
[----:B------:R-:W1:Y:S02]  /*7700*/  SHFL.BFLY PT, R3, R154, 0x2, 0x1f ;  /* 0x0c401f009a037f89 */ /* 0x000e6400000e0000 */
[----:B------:R-:W2:Y:S08]  /*7710*/  MUFU.EX2 R13, R13 ;  /* 0x0000000d000d7308 */ /* 0x000eb00000000800 */
[----:B------:R-:W-:Y:S08]  /*7720*/  MUFU.EX2 R20, R20 ;  /* 0x0000001400147308 */ /* 0x000ff00000000800 */
[----:B------:R-:W-:Y:S01]  /*7730*/  MUFU.EX2 R178, R190 ;  /* 0x000000be00b27308 */ /* 0x000fe20000000800 */
[-C--:B--2---:R-:W-:Y:S01]  /*7740*/  FMUL.FTZ R24, R24, R13.reuse ;  /* 0x0000000d18187220 */ /* 0x084fe20000410000 */
[-C--:B------:R-:W-:Y:S01]  /*7750*/  FMUL.FTZ R25, R25, R13.reuse ;  /* 0x0000000d19197220 */ /* 0x080fe20000410000 */
[-C--:B------:R-:W-:Y:S01]  /*7760*/  FMUL.FTZ R28, R28, R13.reuse ;  /* 0x0000000d1c1c7220 */ /* 0x080fe20000410000 */
[-C--:B------:R-:W-:Y:S01]  /*7770*/  FMUL.FTZ R29, R29, R13.reuse ;  /* 0x0000000d1d1d7220 */ /* 0x080fe20000410000 */
[----:B------:R-:W-:Y:S01]  /*7780*/  FMUL.FTZ R32, R32, R13 ;  /* 0x0000000d20207220 */ /* 0x000fe20000410000 */
[----:B-1----:R-:W-:Y:S01]  /*7790*/  FMNMX.FTZ R155, R154, R3, !PT ;  /* 0x000000039a9b7209 */ /* 0x002fe20007810000 */
        /* <DEDUP_REMOVED lines=28> */
[----:B-1----:R-:W-:Y:S01]  /*7960*/  FMNMX.FTZ R3, R155, R154, !PT ;  /* 0x0000009a9b037209 */ /* 0x002fe20007810000 */
[-C--:B------:R-:W-:Y:S01]  /*7970*/  FMUL.FTZ R80, R80, R13.reuse ;  /* 0x0000000d50507220 */ /* 0x080fe20000410000 */
[-C--:B------:R-:W-:Y:S01]  /*7980*/  FMUL.FTZ R81, R81, R13.reuse ;  /* 0x0000000d51517220 */ /* 0x080fe20000410000 */
[-C--:B------:R-:W-:Y:S01]  /*7990*/  FMUL.FTZ R84, R84, R13.reuse ;  /* 0x0000000d54547220 */ /* 0x080fe20000410000 */
[-C--:B------:R-:W-:Y:S01]  /*79a0*/  FMUL.FTZ R85, R85, R13.reuse ;  /* 0x0000000d55557220 */ /* 0x080fe20000410000 */
[C---:B------:R-:W-:Y:S01]  /*79b0*/  FMUL.FTZ R156, R3.reuse, UR4 ;  /* 0x00000004039c7c20 */ /* 0x040fe20008410000 */
[----:B------:R-:W-:Y:S01]  /*79c0*/  FADD.FTZ R14, -R3, R14 ;  /* 0x0000000e030e7221 */ /* 0x000fe20000010100 */
[----:B------:R-:W-:Y:S01]  /*79d0*/  MUFU.EX2 R192, R192 ;  /* 0x000000c000c07308 */ /* 0x000fe20000000800 */
[----:B------:R-:W-:Y:S01]  /*79e0*/  FMUL.FTZ R88, R88, R13 ;  /* 0x0000000d58587220 */ /* 0x000fe20000410000 */
[----:B------:R-:W-:Y:S01]  /*79f0*/  FFMA.FTZ R196, R153, UR4, -R156 ;  /* 0x0000000499c47c23 */ /* 0x000fe2000801089c */
[----:B------:R-:W-:-:S02]  /*7a00*/  IMAD.MOV R153, RZ, RZ, -R19 ;  /* 0x000000ffff997224 */ /* 0x000fc400078e0a13 */
[----:B------:R-:W-:Y:S01]  /*7a10*/  FMUL.FTZ R197, R14, UR4 ;  /* 0x000000040ec57c20 */ /* 0x000fe20008410000 */
[--C-:B------:R-:W-:Y:S01]  /*7a20*/  FFMA.FTZ R14, R15, UR4, -R156.reuse ;  /* 0x000000040f0e7c23 */ /* 0x100fe2000801089c */
[--C-:B------:R-:W-:Y:S01]  /*7a30*/  FFMA.FTZ R15, R21, UR4, -R156.reuse ;  /* 0x00000004150f7c23 */ /* 0x100fe2000801089c */
[--C-:B------:R-:W-:Y:S01]  /*7a40*/  FFMA.FTZ R21, R152, UR4, -R156.reuse ;  /* 0x0000000498157c23 */ /* 0x100fe2000801089c */
[----:B------:R-:W-:Y:S01]  /*7a50*/  ISETP.NE.AND P3, PT, R18, R153, PT ;  /* 0x000000991200720c */ /* 0x000fe20003f65270 */
[--C-:B------:R-:W-:Y:S01]  /*7a60*/  FFMA.FTZ R203, R176, UR4, -R156.reuse ;  /* 0x00000004b0cb7c23 */ /* 0x100fe2000801089c */
[----:B------:R-:W1:Y:S01]  /*7a70*/  MUFU.EX2 R197, R197 ;  /* 0x000000c500c57308 */ /* 0x000e620000000800 */
[----:B------:R-:W-:Y:S01]  /*7a80*/  @!P1 IADD3 R152, R11, 0x38840, RZ ;  /* 0x000388400b989810 */ /* 0x000fe20007ffe0ff */
[--C-:B------:R-:W-:Y:S01]  /*7a90*/  FFMA.FTZ R198, R162, UR4, -R156.reuse ;  /* 0x00000004a2c67c23 */ /* 0x100fe2000801089c */
[--C-:B------:R-:W-:Y:S01]  /*7aa0*/  FFMA.FTZ R199, R163, UR4, -R156.reuse ;  /* 0x00000004a3c77c23 */ /* 0x100fe2000801089c */
[----:B------:R-:W-:Y:S01]  /*7ab0*/  FFMA.FTZ R200, R166, UR4, -R156 ;  /* 0x00000004a6c87c23 */ /* 0x000fe2000801089c */
[----:B------:R-:W-:Y:S01]  /*7ac0*/  @!P1 PRMT R152, RZ, 0x654, R152 ;  /* 0x00000654ff989816 */ /* 0x000fe20000000098 */
[--C-:B------:R-:W-:Y:S01]  /*7ad0*/  FFMA.FTZ R201, R167, UR4, -R156.reuse ;  /* 0x00000004a7c97c23 */ /* 0x100fe2000801089c */
[--C-:B------:R-:W-:Y:S01]  /*7ae0*/  FFMA.FTZ R176, R177, UR4, -R156.reuse ;  /* 0x00000004b1b07c23 */ /* 0x100fe2000801089c */
[--C-:B------:R-:W-:Y:S01]  /*7af0*/  FFMA.FTZ R170, R170, UR4, -R156.reuse ;  /* 0x00000004aaaa7c23 */ /* 0x100fe2000801089c */
[--C-:B------:R-:W-:Y:S01]  /*7b00*/  FFMA.FTZ R171, R171, UR4, -R156.reuse ;  /* 0x00000004abab7c23 */ /* 0x100fe2000801089c */
[----:B------:R-:W-:Y:S01]  /*7b10*/  FFMA.FTZ R174, R174, UR4, -R156 ;  /* 0x00000004aeae7c23 */ /* 0x000fe2000801089c */
[----:B------:R-:W-:-:S02]  /*7b20*/  @!P3 IMAD R12, R12, 0x40, R17 ;  /* 0x000000400c0cb824 */ /* 0x000fc400078e0211 */
[--C-:B------:R-:W-:Y:S01]  /*7b30*/  FFMA.FTZ R177, R179, UR4, -R156.reuse ;  /* 0x00000004b3b17c23 */ /* 0x100fe2000801089c */
[----:B------:R3:W-:Y:S01]  /*7b40*/  @!P1 SYNCS.ARRIVE.TRANS64.RED.A1T0 RZ, [R152+URZ], RZ ;  /* 0x000000ff98ff99a7 */ /* 0x0007e2000810043f */
[--C-:B------:R-:W-:Y:S01]  /*7b50*/  FFMA.FTZ R179, R183, UR4, -R156.reuse ;  /* 0x00000004b7b37c23 */ /* 0x100fe2000801089c */
[----:B------:R-:W-:Y:S01]  /*7b60*/  FFMA.FTZ R180, R180, UR4, -R156 ;  /* 0x00000004b4b47c23 */ /* 0x000fe2000801089c */
[----:B------:R-:W-:Y:S01]  /*7b70*/  @!P3 LEA R154, R12, UR42, 0x2 ;  /* 0x0000002a0c9abc11 */ /* 0x000fe2000f8e10ff */
[----:B------:R-:W-:Y:S01]  /*7b80*/  MUFU.EX2 R14, R14 ;  /* 0x0000000e000e7308 */ /* 0x000fe20000000800 */
[----:B--2---:R-:W-:Y:S01]  /*7b90*/  F2FP.BF16.F32.PACK_AB R156, R189, R182 ;  /* 0x000000b6bd9c723e */ /* 0x004fe200000010ff */
[-C--:B-1----:R-:W-:Y:S01]  /*7ba0*/  FMUL.FTZ R26, R26, R197.reuse ;  /* 0x000000c51a1a7220 */ /* 0x082fe20000410000 */
[----:B------:R-:W-:Y:S01]  /*7bb0*/  F2FP.BF16.F32.PACK_AB R158, R191, R190 ;  /* 0x000000bebf9e723e */ /* 0x000fe200000010ff */
[----:B------:R-:W-:Y:S01]  /*7bc0*/  @!P3 STS [R154+0x38400], R13 ;  /* 0x0384000d9a00b388 */ /* 0x000fe20000000800 */
[----:B---3--:R-:W-:Y:S01]  /*7bd0*/  F2FP.BF16.F32.PACK_AB R152, R175, R20 ;  /* 0x00000014af98723e */ /* 0x008fe200000010ff */
[-C--:B------:R-:W-:Y:S01]  /*7be0*/  FMUL.FTZ R27, R27, R197.reuse ;  /* 0x000000c51b1b7220 */ /* 0x080fe20000410000 */
[-C--:B------:R-:W-:Y:S01]  /*7bf0*/  FMUL.FTZ R30, R30, R197.reuse ;  /* 0x000000c51e1e7220 */ /* 0x080fe20000410000 */
[----:B------:R1:W-:Y:S01]  /*7c00*/  @!P3 STS [R154+0x38420], R197 ;  /* 0x038420c59a00b388 */ /* 0x0003e20000000800 */
        /* <DEDUP_REMOVED lines=9> */
[----:B-1----:R-:W-:Y:S01]  /*7ca0*/  F2FP.BF16.F32.PACK_AB R154, R181, R178 ;  /* 0x000000b2b59a723e */ /* 0x002fe200000010ff */
[-C--:B------:R-:W-:Y:S01]  /*7cb0*/  FMUL.FTZ R46, R46, R197.reuse ;  /* 0x000000c52e2e7220 */ /* 0x080fe20000410000 */
[-C--:B------:R-:W-:Y:S01]  /*7cc0*/  FMUL.FTZ R47, R47, R197.reuse ;  /* 0x000000c52f2f7220 */ /* 0x080fe20000410000 */
[-C--:B------:R-:W-:Y:S01]  /*7cd0*/  FMUL.FTZ R50, R50, R197.reuse ;  /* 0x000000c532327220 */ /* 0x080fe20000410000 */
[-C--:B------:R-:W-:Y:S01]  /*7ce0*/  FMUL.FTZ R51, R51, R197.reuse ;  /* 0x000000c533337220 */ /* 0x080fe20000410000 */
[-C--:B------:R-:W-:Y:S01]  /*7cf0*/  FMUL.FTZ R54, R54, R197.reuse ;  /* 0x000000c536367220 */ /* 0x080fe20000410000 */
[-C--:B------:R-:W-:Y:S01]  /*7d00*/  FMUL.FTZ R55, R55, R197.reuse ;  /* 0x000000c537377220 */ /* 0x080fe20000410000 */
[----:B------:R-:W1:Y:S01]  /*7d10*/  MUFU.EX2 R196, R196 ;  /* 0x000000c400c47308 */ /* 0x000e620000000800 */
[----:B--2---:R-:W-:Y:S01]  /*7d20*/  F2FP.BF16.F32.PACK_AB R153, R15, R14 ;  /* 0x0000000e0f99723e */ /* 0x004fe200000010ff */
        /* <DEDUP_REMOVED lines=14> */
[----:B------:R-:W2:Y:S01]  /*7e10*/  MUFU.EX2 R199, R199 ;  /* 0x000000c700c77308 */ /* 0x000ea20000000800 */
[----:B-1----:R-:W-:Y:S01]  /*7e20*/  F2FP.BF16.F32.PACK_AB R155, R196, R21 ;  /* 0x00000015c49b723e */ /* 0x002fe200000010ff */
[----:B------:R-:W-:Y:S01]  /*7e30*/  BAR.SYNC.DEFER_BLOCKING 0xf, 0x100 ;  /* 0x03c4000000007b1d */ /* 0x000fe20000010000 */
[-C--:B------:R-:W-:Y:S01]  /*7e40*/  FMUL.FTZ R83, R83, R197.reuse ;  /* 0x000000c553537220 */ /* 0x080fe20000410000 */
[-C--:B------:R-:W-:Y:S01]  /*7e50*/  FMUL.FTZ R86, R86, R197.reuse ;  /* 0x000000c556567220 */ /* 0x080fe20000410000 */
[----:B------:R-:W-:Y:S01]  /*7e60*/  FMUL.FTZ R87, R87, R197 ;  /* 0x000000c557577220 */ /* 0x000fe20000410000 */
[----:B------:R-:W-:Y:S01]  /*7e70*/  FMUL.FTZ R89, R89, R13 ;  /* 0x0000000d59597220 */ /* 0x000fe20000410000 */
[-C--:B------:R-:W-:Y:S01]  /*7e80*/  FMUL.FTZ R90, R90, R197.reuse ;  /* 0x000000c55a5a7220 */ /* 0x080fe20000410000 */
[----:B------:R-:W-:Y:S01]  /*7e90*/  MUFU.EX2 R200, R200 ;  /* 0x000000c800c87308 */ /* 0x000fe20000000800 */
[----:B------:R-:W-:Y:S01]  /*7ea0*/  FMUL.FTZ R91, R91, R197 ;  /* 0x000000c55b5b7220 */ /* 0x000fe20000410000 */
[-C--:B------:R-:W-:Y:S01]  /*7eb0*/  FMUL.FTZ R92, R92, R13.reuse ;  /* 0x0000000d5c5c7220 */ /* 0x080fe20000410000 */
[----:B------:R-:W-:Y:S01]  /*7ec0*/  FMUL.FTZ R93, R93, R13 ;  /* 0x0000000d5d5d7220 */ /* 0x000fe20000410000 */
[-C--:B------:R-:W-:Y:S01]  /*7ed0*/  FMUL.FTZ R94, R94, R197.reuse ;  /* 0x000000c55e5e7220 */ /* 0x080fe20000410000 */
[----:B------:R-:W-:Y:S01]  /*7ee0*/  FMUL.FTZ R95, R95, R197 ;  /* 0x000000c55f5f7220 */ /* 0x000fe20000410000 */
[-C--:B------:R-:W-:Y:S01]  /*7ef0*/  FMUL.FTZ R96, R96, R13.reuse ;  /* 0x0000000d60607220 */ /* 0x080fe20000410000 */
[----:B------:R-:W-:Y:S01]  /*7f00*/  FMUL.FTZ R97, R97, R13 ;  /* 0x0000000d61617220 */ /* 0x000fe20000410000 */
[----:B------:R-:W1:Y:S01]  /*7f10*/  MUFU.EX2 R201, R201 ;  /* 0x000000c900c97308 */ /* 0x000e620000000800 */
[----:B--2---:R-:W-:Y:S01]  /*7f20*/  F2FP.BF16.F32.PACK_AB R157, R199, R198 ;  /* 0x000000c6c79d723e */ /* 0x004fe200000010ff */
[-C--:B------:R-:W-:Y:S01]  /*7f30*/  FMUL.FTZ R98, R98, R197.reuse ;  /* 0x000000c562627220 */ /* 0x080fe20000410000 */
[----:B------:R-:W-:Y:S01]  /*7f40*/  FMUL.FTZ R99, R99, R197 ;  /* 0x000000c563637220 */ /* 0x000fe20000410000 */
[-C--:B------:R-:W-:Y:S01]  /*7f50*/  FMUL.FTZ R100, R100, R13.reuse ;  /* 0x0000000d64647220 */ /* 0x080fe20000410000 */
[----:B------:R-:W-:Y:S01]  /*7f60*/  FMUL.FTZ R101, R101, R13 ;  /* 0x0000000d65657220 */ /* 0x000fe20000410000 */
[-C--:B------:R-:W-:Y:S01]  /*7f70*/  FMUL.FTZ R102, R102, R197.reuse ;  /* 0x000000c566667220 */ /* 0x080fe20000410000 */
[----:B------:R-:W-:Y:S01]  /*7f80*/  FMUL.FTZ R103, R103, R197 ;  /* 0x000000c567677220 */ /* 0x000fe20000410000 */
[----:B------:R-:W2:Y:S01]  /*7f90*/  MUFU.EX2 R193, R193 ;  /* 0x000000c100c17308 */ /* 0x000ea20000000800 */
[-C--:B------:R-:W-:Y:S01]  /*7fa0*/  FMUL.FTZ R104, R104, R13.reuse ;  /* 0x0000000d68687220 */ /* 0x080fe20000410000 */
[----:B------:R-:W-:Y:S01]  /*7fb0*/  FMUL.FTZ R105, R105, R13 ;  /* 0x0000000d69697220 */ /* 0x000fe20000410000 */
[-C--:B------:R-:W-:Y:S01]  /*7fc0*/  FMUL.FTZ R106, R106, R197.reuse ;  /* 0x000000c56a6a7220 */ /* 0x080fe20000410000 */
[----:B------:R-:W-:Y:S01]  /*7fd0*/  FMUL.FTZ R107, R107, R197 ;  /* 0x000000c56b6b7220 */ /* 0x000fe20000410000 */
[-C--:B------:R-:W-:Y:S01]  /*7fe0*/  FMUL.FTZ R108, R108, R13.reuse ;  /* 0x0000000d6c6c7220 */ /* 0x080fe20000410000 */
[----:B------:R-:W-:Y:S01]  /*7ff0*/  FMUL.FTZ R109, R109, R13 ;  /* 0x0000000d6d6d7220 */ /* 0x000fe20000410000 */
[-C--:B------:R-:W-:Y:S01]  /*8000*/  FMUL.FTZ R110, R110, R197.reuse ;  /* 0x000000c56e6e7220 */ /* 0x080fe20000410000 */
[----:B------:R-:W-:Y:S01]  /*8010*/  MUFU.EX2 R194, R194 ;  /* 0x000000c200c27308 */ /* 0x000fe20000000800 */
[----:B-1----:R-:W-:Y:S01]  /*8020*/  F2FP.BF16.F32.PACK_AB R159, R201, R200 ;  /* 0x000000c8c99f723e */ /* 0x002fe200000010ff */
[----:B------:R-:W-:Y:S01]  /*8030*/  FMUL.FTZ R111, R111, R197 ;  /* 0x000000c56f6f7220 */ /* 0x000fe20000410000 */
[-C--:B------:R-:W-:Y:S01]  /*8040*/  FMUL.FTZ R112, R112, R13.reuse ;  /* 0x0000000d70707220 */ /* 0x080fe20000410000 */
[----:B------:R-:W-:Y:S01]  /*8050*/  FMUL.FTZ R113, R113, R13 ;  /* 0x0000000d71717220 */ /* 0x000fe20000410000 */
[-C--:B------:R-:W-:Y:S01]  /*8060*/  FMUL.FTZ R114, R114, R197.reuse ;  /* 0x000000c572727220 */ /* 0x080fe20000410000 */
[----:B------:R-:W-:Y:S01]  /*8070*/  FMUL.FTZ R115, R115, R197 ;  /* 0x000000c573737220 */ /* 0x000fe20000410000 */
[-C--:B------:R-:W-:Y:S01]  /*8080*/  FMUL.FTZ R116, R116, R13.reuse ;  /* 0x0000000d74747220 */ /* 0x080fe20000410000 */
[----:B------:R-:W1:Y:S01]  /*8090*/  MUFU.EX2 R195, R195 ;  /* 0x000000c300c37308 */ /* 0x000e620000000800 */
[----:B--2---:R-:W-:Y:S01]  /*80a0*/  F2FP.BF16.F32.PACK_AB R160, R193, R192 ;  /* 0x000000c0c1a0723e */ /* 0x004fe200000010ff */
[----:B------:R-:W-:Y:S01]  /*80b0*/  FMUL.FTZ R117, R117, R13 ;  /* 0x0000000d75757220 */ /* 0x000fe20000410000 */
[-C--:B------:R-:W-:Y:S01]  /*80c0*/  FMUL.FTZ R118, R118, R197.reuse ;  /* 0x000000c576767220 */ /* 0x080fe20000410000 */
[----:B------:R-:W-:Y:S01]  /*80d0*/  FMUL.FTZ R119, R119, R197 ;  /* 0x000000c577777220 */ /* 0x000fe20000410000 */
[-C--:B------:R-:W-:Y:S01]  /*80e0*/  FMUL.FTZ R120, R120, R13.reuse ;  /* 0x0000000d78787220 */ /* 0x080fe20000410000 */
        /* <DEDUP_REMOVED lines=10> */
[----:B------:R-:W2:Y:S01]  /*8190*/  MUFU.EX2 R171, R171 ;  /* 0x000000ab00ab7308 */ /* 0x000ea20000000800 */
[----:B-1----:R-:W-:Y:S01]  /*81a0*/  F2FP.BF16.F32.PACK_AB R162, R195, R194 ;  /* 0x000000c2c3a2723e */ /* 0x002fe200000010ff */
[-C--:B------:R-:W-:Y:S01]  /*81b0*/  FMUL.FTZ R130, R130, R197.reuse ;  /* 0x000000c582827220 */ /* 0x080fe20000410000 */
[----:B------:R-:W-:Y:S01]  /*81c0*/  FMUL.FTZ R131, R131, R197 ;  /* 0x000000c583837220 */ /* 0x000fe20000410000 */
[-C--:B------:R-:W-:Y:S01]  /*81d0*/  FMUL.FTZ R132, R132, R13.reuse ;  /* 0x0000000d84847220 */ /* 0x080fe20000410000 */
[----:B------:R-:W-:Y:S01]  /*81e0*/  FMUL.FTZ R133, R133, R13 ;  /* 0x0000000d85857220 */ /* 0x000fe20000410000 */
[-C--:B------:R-:W-:Y:S01]  /*81f0*/  FMUL.FTZ R134, R134, R197.reuse ;  /* 0x000000c586867220 */ /* 0x080fe20000410000 */
[----:B------:R-:W-:Y:S01]  /*8200*/  FMUL.FTZ R135, R135, R197 ;  /* 0x000000c587877220 */ /* 0x000fe20000410000 */
[----:B------:R-:W-:Y:S01]  /*8210*/  MUFU.EX2 R174, R174 ;  /* 0x000000ae00ae7308 */ /* 0x000fe20000000800 */
[-C--:B------:R-:W-:Y:S01]  /*8220*/  FMUL.FTZ R136, R136, R13.reuse ;  /* 0x0000000d88887220 */ /* 0x080fe20000410000 */
        /* <DEDUP_REMOVED lines=18> */
[----:B------:R2:W-:Y:S01]  /*8350*/  STSM.16.M88.4 [R23+0x36400], R152 ;  /* 0x0364009817007844 */ /* 0x0005e20000000200 */
[----:B------:R-:W-:Y:S01]  /*8360*/  FFMA.FTZ R8, R13, R8, R20 ;  /* 0x000000080d087223 */ /* 0x000fe20000010014 */
[----:B------:R-:W-:Y:S01]  /*8370*/  FFMA.FTZ R10, R197, R10, R14 ;  /* 0x0000000ac50a7223 */ /* 0x000fe2000001000e */
[----:B------:R-:W-:Y:S01]  /*8380*/  @!P1 VIADD R11, R11, 0x38860 ;  /* 0x000388600b0b9836 */ /* 0x000fe20000000000 */
[----:B------:R-:W3:Y:S01]  /*8390*/  MUFU.EX2 R169, R169 ;  /* 0x000000a900a97308 */ /* 0x000ee20000000800 */
[----:B-1----:R-:W-:Y:S01]  /*83a0*/  F2FP.BF16.F32.PACK_AB R163, R203, R174 ;  /* 0x000000aecba3723e */ /* 0x002fe200000010ff */
[----:B------:R2:W-:Y:S01]  /*83b0*/  STSM.16.M88.4 [R185], R156 ;  /* 0x0000009cb9007844 */ /* 0x0005e20000000200 */
[----:B------:R-:W-:Y:S01]  /*83c0*/  FADD.FTZ R175, R175, R8 ;  /* 0x00000008afaf7221 */ /* 0x000fe20000010000 */
[----:B------:R-:W-:Y:S01]  /*83d0*/  FADD.FTZ R10, R15, R10 ;  /* 0x0000000a0f0a7221 */ /* 0x000fe20000010000 */
[----:B------:R-:W-:Y:S01]  /*83e0*/  @!P1 PRMT R11, RZ, 0x654, R11 ;  /* 0x00000654ff0b9816 */ /* 0x000fe2000000000b */
[----:B------:R2:W-:Y:S01]  /*83f0*/  STSM.16.M88.4 [R22], R160 ;  /* 0x000000a016007844 */ /* 0x0005e20000000200 */
[----:B------:R-:W-:Y:S01]  /*8400*/  FADD.FTZ R178, R178, R175 ;  /* 0x000000afb2b27221 */ /* 0x000fe20000010000 */
[----:B------:R-:W-:Y:S01]  /*8410*/  MUFU.EX2 R172, R172 ;  /* 0x000000ac00ac7308 */ /* 0x000fe20000000800 */
[----:B------:R-:W-:Y:S01]  /*8420*/  FADD.FTZ R21, R21, R10 ;  /* 0x0000000a15157221 */ /* 0x000fe20000010000 */
[----:B------:R-:W-:-:S02]  /*8430*/  IMAD.MOV.U32 R14, RZ, RZ, R3 ;  /* 0x000000ffff0e7224 */ /* 0x000fc400078e0003 */
[----:B------:R-:W-:Y:S01]  /*8440*/  FADD.FTZ R181, R181, R178 ;  /* 0x000000b2b5b57221 */ /* 0x000fe20000010000 */
[----:B------:R-:W-:Y:S02]  /*8450*/  IMAD.MOV.U32 R13, RZ, RZ, R0 ;  /* 0x000000ffff0d7224 */ /* 0x000fe400078e0000 */
[----:B------:R-:W-:Y:S01]  /*8460*/  FADD.FTZ R21, R196, R21 ;  /* 0x00000015c4157221 */ /* 0x000fe20000010000 */
[----:B------:R-:W-:Y:S01]  /*8470*/  FADD.FTZ R182, R182, R181 ;  /* 0x000000b5b6b67221 */ /* 0x000fe20000010000 */
[----:B------:R-:W1:Y:S01]  /*8480*/  MUFU.EX2 R173, R173 ;  /* 0x000000ad00ad7308 */ /* 0x000e620000000800 */
[----:B---3--:R-:W-:Y:S01]  /*8490*/  F2FP.BF16.F32.PACK_AB R164, R169, R168 ;  /* 0x000000a8a9a4723e */ /* 0x008fe200000010ff */
[----:B------:R-:W-:Y:S01]  /*84a0*/  FADD.FTZ R198, R198, R21 ;  /* 0x00000015c6c67221 */ /* 0x000fe20000010000 */
[----:B------:R-:W-:-:S03]  /*84b0*/  FADD.FTZ R189, R189, R182 ;  /* 0x000000b6bdbd7221 */ /* 0x000fc60000010000 */
[----:B------:R-:W-:Y:S01]  /*84c0*/  FADD.FTZ R199, R199, R198 ;  /* 0x000000c6c7c77221 */ /* 0x000fe20000010000 */
[----:B------:R-:W-:Y:S01]  /*84d0*/  FADD.FTZ R190, R190, R189 ;  /* 0x000000bdbebe7221 */ /* 0x000fe20000010000 */
[----:B------:R-:W-:Y:S02]  /*84e0*/  MUFU.EX2 R176, R176 ;  /* 0x000000b000b07308 */ /* 0x000fe40000000800 */
[----:B------:R-:W-:Y:S01]  /*84f0*/  FADD.FTZ R200, R200, R199 ;  /* 0x000000c7c8c87221 */ /* 0x000fe20000010000 */
[----:B------:R-:W-:-:S03]  /*8500*/  FADD.FTZ R191, R191, R190 ;  /* 0x000000bebfbf7221 */ /* 0x000fc60000010000 */
[----:B------:R-:W-:Y:S01]  /*8510*/  FADD.FTZ R201, R201, R200 ;  /* 0x000000c8c9c97221 */ /* 0x000fe20000010000 */
[----:B------:R-:W-:Y:S01]  /*8520*/  FADD.FTZ R192, R192, R191 ;  /* 0x000000bfc0c07221 */ /* 0x000fe20000010000 */
[----:B------:R-:W3:Y:S01]  /*8530*/  MUFU.EX2 R177, R177 ;  /* 0x000000b100b17308 */ /* 0x000ee20000000800 */
[----:B-1----:R-:W-:Y:S01]  /*8540*/  F2FP.BF16.F32.PACK_AB R166, R173, R172 ;  /* 0x000000acada6723e */ /* 0x002fe200000010ff */
[----:B------:R-:W-:Y:S01]  /*8550*/  FADD.FTZ R170, R170, R201 ;  /* 0x000000c9aaaa7221 */ /* 0x000fe20000010000 */
[----:B------:R-:W-:-:S03]  /*8560*/  FADD.FTZ R193, R193, R192 ;  /* 0x000000c0c1c17221 */ /* 0x000fc60000010000 */
[----:B------:R-:W-:Y:S01]  /*8570*/  FADD.FTZ R171, R171, R170 ;  /* 0x000000aaabab7221 */ /* 0x000fe20000010000 */
[----:B------:R-:W-:Y:S01]  /*8580*/  FADD.FTZ R194, R194, R193 ;  /* 0x000000c1c2c27221 */ /* 0x000fe20000010000 */
[----:B------:R1:W4:Y:S02]  /*8590*/  MUFU.EX2 R12, R180 ;  /* 0x000000b4000c7308 */ /* 0x0003240000000800 */
[----:B------:R-:W-:Y:S01]  /*85a0*/  FADD.FTZ R174, R174, R171 ;  /* 0x000000abaeae7221 */ /* 0x000fe20000010000 */
[----:B------:R-:W-:-:S03]  /*85b0*/  FADD.FTZ R195, R195, R194 ;  /* 0x000000c2c3c37221 */ /* 0x000fc60000010000 */
[----:B------:R-:W-:Y:S01]  /*85c0*/  FADD.FTZ R203, R203, R174 ;  /* 0x000000aecbcb7221 */ /* 0x000fe20000010000 */
[----:B------:R-:W-:Y:S01]  /*85d0*/  FADD.FTZ R168, R168, R195 ;  /* 0x000000c3a8a87221 */ /* 0x000fe20000010000 */
[----:B------:R-:W5:Y:S01]  /*85e0*/  MUFU.EX2 R179, R179 ;  /* 0x000000b300b37308 */ /* 0x000f620000000800 */
[----:B---3--:R-:W-:Y:S01]  /*85f0*/  F2FP.BF16.F32.PACK_AB R165, R177, R176 ;  /* 0x000000b0b1a5723e */ /* 0x008fe200000010ff */
[----:B-1----:R-:W-:Y:S02]  /*8600*/  VIADD R180, R202, 0x80 ;  /* 0x00000080cab47836 */ /* 0x002fe40000000000 */
[----:B------:R-:W-:Y:S01]  /*8610*/  FADD.FTZ R176, R176, R203 ;  /* 0x000000cbb0b07221 */ /* 0x000fe20000010000 */
[----:B------:R-:W-:-:S03]  /*8620*/  FADD.FTZ R169, R169, R168 ;  /* 0x000000a8a9a97221 */ /* 0x000fc60000010000 */
[----:B------:R-:W-:Y:S01]  /*8630*/  FADD.FTZ R177, R177, R176 ;  /* 0x000000b0b1b17221 */ /* 0x000fe20000010000 */
[----:B------:R-:W-:-:S03]  /*8640*/  FADD.FTZ R8, R172, R169 ;  /* 0x000000a9ac087221 */ /* 0x000fc60000010000 */
[----:B----4-:R-:W-:Y:S01]  /*8650*/  FADD.FTZ R10, R12, R177 ;  /* 0x000000b10c0a7221 */ /* 0x010fe20000010000 */
[----:B------:R-:W-:Y:S01]  /*8660*/  FADD.FTZ R8, R173, R8 ;  /* 0x00000008ad087221 */ /* 0x000fe20000010000 */
[C---:B-----5:R-:W-:Y:S02]  /*8670*/  F2FP.BF16.F32.PACK_AB R167, R179.reuse, R12 ;  /* 0x0000000cb3a7723e */ /* 0x060fe400000010ff */
[----:B------:R-:W-:Y:S01]  /*8680*/  FADD.FTZ R10, R179, R10 ;  /* 0x0000000ab30a7221 */ /* 0x000fe20000010000 */
[----:B------:R-:W-:Y:S02]  /*8690*/  MOV R12, R2 ;  /* 0x00000002000c7202 */ /* 0x000fe40000000f00 */
[----:B------:R2:W-:Y:S01]  /*86a0*/  STSM.16.M88.4 [R184], R164 ;  /* 0x000000a4b8007844 */ /* 0x0005e20000000200 */
[----:B------:R-:W-:-:S06]  /*86b0*/  WARPGROUP.ARRIVE ;  /* 0x00000000000079c5 */ /* 0x000fcc0000000000 */
[----:B------:R-:W-:Y:S01]  /*86c0*/  HGMMA.64x256x16.F32.BF16 R24, R152, gdesc[UR8].tnspB, R24, gsb0 ;  /* 0x43e0000898187df0 */ /* 0x000fe20008001818 */
        /* <DEDUP_REMOVED lines=29> */
[----:B------:R2:W-:Y:S01]  /*88a0*/  @!P1 SYNCS.ARRIVE.TRANS64.RED.A1T0 RZ, [R11+URZ], RZ ;  /* 0x000000ff0bff99a7 */ /* 0x0005e2000810043f */
[----:B------:R-:W-:Y:S05]  /*88b0*/  @P2 BRA `(.L_x_2827) ;  /* 0xffffffcc00a42947 */ /* 0x000fea000383ffff */
.L_x_2818:
[----:B------:R-:W1:Y:S01]  /*88c0*/  SHFL.BFLY PT, R5, R8, 0x2, 0x1f ;  /* 0x0c401f0008057f89 */ /* 0x000e6200000e0000 */
[----:B------:R-:W-:Y:S01]  /*88d0*/  IADD3 R9, -R19, RZ, RZ ;  /* 0x000000ff13097210 */ /* 0x000fe20007ffe1ff */
[----:B--2---:R-:W-:Y:S01]  /*88e0*/  IMAD.MOV.U32 R157, RZ, RZ, -0x800000 ;  /* 0xff800000ff9d7424 */ /* 0x004fe200078e00ff */
[----:B------:R-:W-:Y:S01]  /*88f0*/  MOV R13, UR4 ;  /* 0x00000004000d7c02 */ /* 0x000fe20008000f00 */
[----:B------:R-:W2:Y:S01]  /*8900*/  SHFL.BFLY PT, R7, R10, 0x2, 0x1f ;  /* 0x0c401f000a077f89 */ /* 0x000ea200000e0000 */
[----:B------:R-:W-:Y:S08]  /*8910*/  BAR.ARV 0x8, 0xa0 ;  /* 0x0202800000007b1d */ /* 0x000ff00000002000 */
[----:B------:R-:W-:Y:S01]  /*8920*/  BAR.SYNC.DEFER_BLOCKING 0xf, 0x100 ;  /* 0x03c4000000007b1d */ /* 0x000fe20000010000 */
[----:B------:R-:W-:Y:S01]  /*8930*/  ISETP.NE.AND P3, PT, R18, R9, PT ;  /* 0x000000091200720c */ /* 0x000fe20003f65270 */
[----:B------:R-:W-:Y:S01]  /*8940*/  IMAD.MOV.U32 R156, RZ, RZ, -0x800000 ;  /* 0xff800000ff9c7424 */ /* 0x000fe200078e00ff */
[----:B------:R-:W-:Y:S01]  /*8950*/  UIADD3 UR38, UR38, 0x1, URZ ;  /* 0x0000000126267890 */ /* 0x000fe2000fffe03f */
[----:B-1----:R-:W-:Y:S01]  /*8960*/  FADD.FTZ R5, R5, R8 ;  /* 0x0000000805057221 */ /* 0x002fe20000010000 */
[----:B------:R-:W-:-:S02]  /*8970*/  IMAD.MOV.U32 R8, RZ, RZ, RZ ;  /* 0x000000ffff087224 */ /* 0x000fc400078e00ff */
[----:B--2---:R-:W-:Y:S02]  /*8980*/  FADD.FTZ R7, R7, R10 ;  /* 0x0000000a07077221 */ /* 0x004fe40000010000 */
[----:B------:R-:W1:Y:S04]  /*8990*/  SHFL.BFLY PT, R4, R5, 0x1, 0x1f ;  /* 0x0c201f0005047f89 */ /* 0x000e6800000e0000 */
[----:B------:R-:W2:Y:S01]  /*89a0*/  SHFL.BFLY PT, R6, R7, 0x1, 0x1f ;  /* 0x0c201f0007067f89 */ /* 0x000ea200000e0000 */
[----:B-1----:R-:W-:Y:S01]  /*89b0*/  FADD.FTZ R11, R5, R4 ;  /* 0x00000004050b7221 */ /* 0x002fe20000010000 */
[C---:B------:R-:W-:Y:S02]  /*89c0*/  VIADD R4, R2.reuse, 0x1 ;  /* 0x0000000102047836 */ /* 0x040fe40000000000 */
[----:B------:R-:W-:-:S02]  /*89d0*/  @!P3 IMAD R2, R2, 0x40, R17 ;  /* 0x000000400202b824 */ /* 0x000fc400078e0211 */
[----:B--2---:R-:W-:Y:S01]  /*89e0*/  FADD.FTZ R6, R7, R6 ;  /* 0x0000000607067221 */ /* 0x004fe20000010000 */
[----:B------:R-:W-:Y:S01]  /*89f0*/  FSETP.NE.FTZ.AND P1, PT, R11, RZ, PT ;  /* 0x000000ff0b00720b */ /* 0x000fe20003f35000 */
[----:B------:R-:W-:Y:S01]  /*8a00*/  IMAD.U32 R7, RZ, RZ, UR4 ;  /* 0x00000004ff077e24 */ /* 0x000fe2000f8e00ff */
[----:B------:R-:W-:Y:S02]  /*8a10*/  ISETP.NE.AND P0, PT, R4, 0x2, PT ;  /* 0x000000020400780c */ /* 0x000fe40003f05270 */
[----:B------:R-:W-:Y:S02]  /*8a20*/  FSETP.NE.FTZ.AND P2, PT, R6, RZ, PT ;  /* 0x000000ff0600720b */ /* 0x000fe40003f55000 */
[----:B------:R-:W-:Y:S02]  /*8a30*/  SEL R5, RZ, 0x1, P0 ;  /* 0x00000001ff057807 */ /* 0x000fe40000000000 */
[----:B------:R-:W-:Y:S02]  /*8a40*/  @!P3 LEA R9, R2, UR42, 0x2 ;  /* 0x0000002a0209bc11 */ /* 0x000fe4000f8e10ff */
[----:B------:R-:W-:-:S02]  /*8a50*/  LOP3.LUT R16, R16, R5, RZ, 0x3c, !PT ;  /* 0x0000000510107212 */ /* 0x000fc400078e3cff */
[----:B------:R-:W-:Y:S01]  /*8a60*/  MOV R5, RZ ;  /* 0x000000ff00057202 */ /* 0x000fe20000000f00 */
[----:B------:R-:W1:Y:S01]  /*8a70*/  @P1 MUFU.RCP R8, R11 ;  /* 0x0000000b00081308 */ /* 0x000e620000001000 */
[----:B------:R-:W-:-:S03]  /*8a80*/  @P1 FMUL.FTZ R7, R7, 0.69314718246459960938 ;  /* 0x3f31721807071820 */ /* 0x000fc60000410000 */
[----:B------:R-:W-:-:S04]  /*8a90*/  @P2 FMUL.FTZ R13, R13, 0.69314718246459960938 ;  /* 0x3f3172180d0d2820 */ /* 0x000fc80000410000 */
[----:B------:R-:W2:Y:S08]  /*8aa0*/  @P2 MUFU.RCP R5, R6 ;  /* 0x0000000600052308 */ /* 0x000eb00000001000 */
[----:B------:R-:W3:Y:S01]  /*8ab0*/  @P1 MUFU.LG2 R2, R11 ;  /* 0x0000000b00021308 */ /* 0x000ee20000000c00 */
[----:B-1----:R1:W-:Y:S01]  /*8ac0*/  @!P3 STS [R9+0x38400], R8 ;  /* 0x038400080900b388 */ /* 0x0023e20000000800 */
[-C--:B------:R-:W-:Y:S01]  /*8ad0*/  FMUL.FTZ R24, R24, R8.reuse ;  /* 0x0000000818187220 */ /* 0x080fe20000410000 */
[-C--:B------:R-:W-:Y:S01]  /*8ae0*/  FMUL.FTZ R25, R25, R8.reuse ;  /* 0x0000000819197220 */ /* 0x080fe20000410000 */
[-C--:B------:R-:W-:Y:S01]  /*8af0*/  FMUL.FTZ R28, R28, R8.reuse ;  /* 0x000000081c1c7220 */ /* 0x080fe20000410000 */
[-C--:B------:R-:W-:Y:S01]  /*8b00*/  FMUL.FTZ R29, R29, R8.reuse ;  /* 0x000000081d1d7220 */ /* 0x080fe20000410000 */
[-C--:B------:R-:W-:Y:S01]  /*8b10*/  FMUL.FTZ R32, R32, R8.reuse ;  /* 0x0000000820207220 */ /* 0x080fe20000410000 */
[-C--:B------:R-:W-:Y:S01]  /*8b20*/  FMUL.FTZ R33, R33, R8.reuse ;  /* 0x0000000821217220 */ /* 0x080fe20000410000 */
[----:B------:R-:W4:Y:S01]  /*8b30*/  @P2 MUFU.LG2 R6, R6 ;  /* 0x0000000600062308 */ /* 0x000f220000000c00 */
        /* <DEDUP_REMOVED lines=8> */
[----:B---3--:R-:W-:Y:S01]  /*8bc0*/  @P1 FMUL.FTZ R2, R2, 0.69314718246459960938 ;  /* 0x3f31721802021820 */ /* 0x008fe20000410000 */
[-C--:B------:R-:W-:Y:S01]  /*8bd0*/  FMUL.FTZ R49, R49, R8.reuse ;  /* 0x0000000831317220 */ /* 0x080fe20000410000 */
[-C--:B------:R-:W-:Y:S01]  /*8be0*/  FMUL.FTZ R52, R52, R8.reuse ;  /* 0x0000000834347220 */ /* 0x080fe20000410000 */
[----:B------:R-:W-:Y:S01]  /*8bf0*/  FMUL.FTZ R53, R53, R8 ;  /* 0x0000000835357220 */ /* 0x000fe20000410000 */
[----:B------:R-:W-:Y:S01]  /*8c00*/  @P1 FFMA.FTZ R157, R7, R0, R2 ;  /* 0x00000000079d1223 */ /* 0x000fe20000010002 */
[-C--:B------:R-:W-:Y:S01]  /*8c10*/  FMUL.FTZ R56, R56, R8.reuse ;  /* 0x0000000838387220 */ /* 0x080fe20000410000 */
[-C--:B------:R-:W-:Y:S01]  /*8c20*/  FMUL.FTZ R57, R57, R8.reuse ;  /* 0x0000000839397220 */ /* 0x080fe20000410000 */
[-C--:B------:R-:W-:Y:S01]  /*8c30*/  FMUL.FTZ R60, R60, R8.reuse ;  /* 0x000000083c3c7220 */ /* 0x080fe20000410000 */
[----:B----4-:R-:W-:Y:S01]  /*8c40*/  @P2 FMUL.FTZ R6, R6, 0.69314718246459960938 ;  /* 0x3f31721806062820 */ /* 0x010fe20000410000 */
        /* <DEDUP_REMOVED lines=110> */
[----:B------:R-:W-:Y:S01]  /*9330*/  SEL R2, R4, RZ, P0 ;  /* 0x000000ff04027207 */ /* 0x000fe20000000000 */
[----:B-1----:R-:W-:Y:S06]  /*9340*/  BAR.ARV 0xe, 0x100 ;  /* 0x0384000000007b1d */ /* 0x002fec0000002000 */
.L_x_2806:
        /* <DEDUP_REMOVED lines=16> */
[----:B--2---:R-:W-:Y:S01]  /*9450*/  ISETP.NE.AND P0, PT, R0, RZ, PT ;  /* 0x000000ff0000720c */ /* 0x004fe20003f05270 */
[----:B------:R-:W-:Y:S01]  /*9460*/  IMAD.U32 R115, RZ, RZ, UR5 ;  /* 0x00000005ff737e24 */ /* 0x000fe2000f8e00ff */
[----:B------:R-:W-:Y:S02]  /*9470*/  MOV R114, UR4 ;  /* 0x0000000400727c02 */ /* 0x000fe40008000f00 */
[----:B------:R-:W-:-:S02]  /*9480*/  F2FP.BF16.F32.PACK_AB R43, R47, R46 ;  /* 0x0000002e2f2b723e */ /* 0x000fc400000010ff */
[----:B------:R-:W-:Y:S01]  /*9490*/  F2FP.BF16.F32.PACK_AB R49, R51, R50 ;  /* 0x000000323331723e */ /* 0x000fe200000010ff */
[----:B------:R-:W-:Y:S01]  /*94a0*/  IMAD.WIDE R114, R188, 0x2, R114 ;  /* 0x00000002bc727825 */ /* 0x000fe200078e0272 */
[----:B------:R-:W-:Y:S02]  /*94b0*/  F2FP.BF16.F32.PACK_AB R56, R57, R56 ;  /* 0x000000383938723e */ /* 0x000fe400000010ff */
[----:B------:R-:W-:Y:S02]  /*94c0*/  F2FP.BF16.F32.PACK_AB R50, R53, R52 ;  /* 0x000000343532723e */ /* 0x000fe400000010ff */
[C---:B------:R-:W-:Y:S02]  /*94d0*/  IADD3 R173, P2, R114.reuse, 0x20, RZ ;  /* 0x0000002072ad7810 */ /* 0x040fe40007f5e0ff */
[C---:B------:R-:W-:Y:S02]  /*94e0*/  IADD3 R175, P4, R114.reuse, 0x60, RZ ;  /* 0x0000006072af7810 */ /* 0x040fe40007f9e0ff */
[C---:B------:R-:W-:Y:S01]  /*94f0*/  IADD3 R6, P3, R114.reuse, 0x40, RZ ;  /* 0x0000004072067810 */ /* 0x040fe20007f7e0ff */
[--C-:B------:R-:W-:Y:S01]  /*9500*/  IMAD.X R5, RZ, RZ, R115.reuse, P2 ;  /* 0x000000ffff057224 */ /* 0x100fe200010e0673 */
[C---:B------:R-:W-:Y:S01]  /*9510*/  LOP3.LUT R3, R114.reuse, 0x380, RZ, 0xc0, !PT ;  /* 0x0000038072037812 */ /* 0x040fe200078ec0ff */
[----:B------:R-:W-:Y:S01]  /*9520*/  IMAD.X R9, RZ, RZ, R115, P4 ;  /* 0x000000ffff097224 */ /* 0x000fe200020e0673 */
[----:B------:R-:W-:-:S02]  /*9530*/  IADD3 R177, P5, R114, 0x2000, RZ ;  /* 0x0000200072b17810 */ /* 0x000fc40007fbe0ff */
[C---:B------:R-:W-:Y:S02]  /*9540*/  IADD3 R14, P1, R114.reuse, 0x2040, RZ ;  /* 0x00002040720e7810 */ /* 0x040fe40007f3e0ff */
[C---:B------:R-:W-:Y:S01]  /*9550*/  IADD3 R181, P2, R114.reuse, 0x2060, RZ ;  /* 0x0000206072b57810 */ /* 0x040fe20007f5e0ff */
[--C-:B------:R-:W-:Y:S01]  /*9560*/  IMAD.X R11, RZ, RZ, R115.reuse, P5 ;  /* 0x000000ffff0b7224 */ /* 0x100fe200028e0673 */
[----:B------:R-:W-:Y:S01]  /*9570*/  IADD3.X R7, RZ, R115, RZ, P3, !PT ;  /* 0x00000073ff077210 */ /* 0x000fe20001ffe4ff */
[--C-:B------:R-:W-:Y:S01]  /*9580*/  IMAD.X R15, RZ, RZ, R115.reuse, P1 ;  /* 0x000000ffff0f7224 */ /* 0x100fe200008e0673 */
[C---:B------:R-:W-:Y:S01]  /*9590*/  IADD3 R189, P4, R114.reuse, 0x4020, RZ ;  /* 0x0000402072bd7810 */ /* 0x040fe20007f9e0ff */
[--C-:B------:R-:W-:Y:S01]  /*95a0*/  IMAD.X R21, RZ, RZ, R115.reuse, P2 ;  /* 0x000000ffff157224 */ /* 0x100fe200010e0673 */
[C---:B------:R-:W-:Y:S02]  /*95b0*/  IADD3 R179, P6, R114.reuse, 0x2020, RZ ;  /* 0x0000202072b37810 */ /* 0x040fe40007fde0ff */
[----:B------:R-:W-:Y:S01]  /*95c0*/  IADD3 R183, P3, R114, 0x4000, RZ ;  /* 0x0000400072b77810 */ /* 0x000fe20007f7e0ff */
[----:B------:R-:W-:Y:S01]  /*95d0*/  IMAD.X R87, RZ, RZ, R115, P4 ;  /* 0x000000ffff577224 */ /* 0x000fe200020e0673 */
[----:B------:R-:W-:-:S02]  /*95e0*/  SHF.R.U64 R3, R3, 0x3, RZ ;  /* 0x0000000303037819 */ /* 0x000fc400000012ff */
[-C--:B------:R-:W-:Y:S02]  /*95f0*/  IADD3.X R13, RZ, R115.reuse, RZ, P6, !PT ;  /* 0x00000073ff0d7210 */ /* 0x080fe400037fe4ff */
[----:B------:R-:W-:Y:S02]  /*9600*/  IADD3.X R83, RZ, R115, RZ, P3, !PT ;  /* 0x00000073ff537210 */ /* 0x000fe40001ffe4ff */
[C---:B------:R-:W-:Y:S02]  /*9610*/  IADD3 R90, P5, R114.reuse, 0x4040, RZ ;  /* 0x00004040725a7810 */ /* 0x040fe40007fbe0ff */
[C---:B------:R-:W-:Y:S02]  /*9620*/  IADD3 R191, P6, R114.reuse, 0x4060, RZ ;  /* 0x0000406072bf7810 */ /* 0x040fe40007fde0ff */
[C---:B------:R-:W-:Y:S01]  /*9630*/  IADD3 R193, P1, R114.reuse, 0x6000, RZ ;  /* 0x0000600072c17810 */ /* 0x040fe20007f3e0ff */
[----:B------:R-:W-:Y:S01]  /*9640*/  IMAD.X R91, RZ, RZ, R115, P5 ;  /* 0x000000ffff5b7224 */ /* 0x000fe200028e0673 */
[----:B------:R-:W-:-:S02]  /*9650*/  IADD3 R195, P2, R114, 0x6020, RZ ;  /* 0x0000602072c37810 */ /* 0x000fc40007f5e0ff */
[C---:B------:R-:W-:Y:S01]  /*9660*/  IADD3 R106, P3, R114.reuse, 0x6040, RZ ;  /* 0x00006040726a7810 */ /* 0x040fe20007f7e0ff */
[--C-:B------:R-:W-:Y:S01]  /*9670*/  IMAD.X R99, RZ, RZ, R115.reuse, P1 ;  /* 0x000000ffff637224 */ /* 0x100fe200008e0673 */
[----:B------:R-:W-:Y:S01]  /*9680*/  IADD3 R197, P4, R114, 0x6060, RZ ;  /* 0x0000606072c57810 */ /* 0x000fe20007f9e0ff */
[--C-:B------:R-:W-:Y:S01]  /*9690*/  IMAD.X R103, RZ, RZ, R115.reuse, P2 ;  /* 0x000000ffff677224 */ /* 0x100fe200010e0673 */
[----:B------:R-:W-:Y:S02]  /*96a0*/  LOP3.LUT R114, R3, R114, RZ, 0x3c, !PT ;  /* 0x0000007203727212 */ /* 0x000fe400078e3cff */
[----:B------:R-:W-:Y:S01]  /*96b0*/  LOP3.LUT R3, R6, 0x380, RZ, 0xc0, !PT ;  /* 0x0000038006037812 */ /* 0x000fe200078ec0ff */
[----:B------:R-:W-:Y:S01]  /*96c0*/  IMAD.X R111, RZ, RZ, R115, P4 ;  /* 0x000000ffff6f7224 */ /* 0x000fe200020e0673 */
[----:B------:R-:W-:Y:S02]  /*96d0*/  LOP3.LUT R0, R173, 0x380, RZ, 0xc0, !PT ;  /* 0x00000380ad007812 */ /* 0x000fe400078ec0ff */
[----:B------:R-:W-:-:S02]  /*96e0*/  SHF.R.U64 R3, R3, 0x3, RZ ;  /* 0x0000000303037819 */ /* 0x000fc400000012ff */
[----:B------:R-:W-:Y:S02]  /*96f0*/  SHF.R.U64 R0, R0, 0x3, RZ ;  /* 0x0000000300007819 */ /* 0x000fe400000012ff */
[----:B------:R-:W-:Y:S02]  /*9700*/  LOP3.LUT R6, R3, R6, RZ, 0x3c, !PT ;  /* 0x0000000603067212 */ /* 0x000fe400078e3cff */
[----:B------:R-:W-:Y:S02]  /*9710*/  LOP3.LUT R3, R14, 0x380, RZ, 0xc0, !PT ;  /* 0x000003800e037812 */ /* 0x000fe400078ec0ff */
[----:B------:R-:W-:Y:S02]  /*9720*/  LOP3.LUT R4, R0, R173, RZ, 0x3c, !PT ;  /* 0x000000ad00047212 */ /* 0x000fe400078e3cff */
[----:B------:R-:W-:Y:S02]  /*9730*/  LOP3.LUT R0, R179, 0x380, RZ, 0xc0, !PT ;  /* 0x00000380b3007812 */ /* 0x000fe400078ec0ff */
[----:B------:R-:W-:-:S02]  /*9740*/  SHF.R.U64 R3, R3, 0x3, RZ ;  /* 0x0000000303037819 */ /* 0x000fc400000012ff */
[----:B------:R-:W-:Y:S02]  /*9750*/  SHF.R.U64 R0, R0, 0x3, RZ ;  /* 0x0000000300007819 */ /* 0x000fe400000012ff */
[----:B------:R-:W-:Y:S02]  /*9760*/  LOP3.LUT R14, R3, R14, RZ, 0x3c, !PT ;  /* 0x0000000e030e7212 */ /* 0x000fe400078e3cff */
[----:B------:R-:W-:Y:S02]  /*9770*/  LOP3.LUT R3, R90, 0x380, RZ, 0xc0, !PT ;  /* 0x000003805a037812 */ /* 0x000fe400078ec0ff */
[----:B------:R-:W-:Y:S02]  /*9780*/  LOP3.LUT R12, R0, R179, RZ, 0x3c, !PT ;  /* 0x000000b3000c7212 */ /* 0x000fe400078e3cff */
[----:B------:R-:W-:Y:S02]  /*9790*/  LOP3.LUT R8, R175, 0x380, RZ, 0xc0, !PT ;  /* 0x00000380af087812 */ /* 0x000fe400078ec0ff */
[----:B------:R-:W-:-:S02]  /*97a0*/  LOP3.LUT R0, R189, 0x380, RZ, 0xc0, !PT ;  /* 0x00000380bd007812 */ /* 0x000fc400078ec0ff */
[----:B------:R-:W-:Y:S02]  /*97b0*/  LOP3.LUT R10, R177, 0x380, RZ, 0xc0, !PT ;  /* 0x00000380b10a7812 */ /* 0x000fe400078ec0ff */
[----:B------:R-:W-:Y:S02]  /*97c0*/  SHF.R.U64 R3, R3, 0x3, RZ ;  /* 0x0000000303037819 */ /* 0x000fe400000012ff */
[----:B------:R-:W-:Y:S02]  /*97d0*/  LOP3.LUT R27, R197, 0x380, RZ, 0xc0, !PT ;  /* 0x00000380c51b7812 */ /* 0x000fe400078ec0ff */
[----:B------:R-:W-:Y:S02]  /*97e0*/  LOP3.LUT R82, R183, 0x380, RZ, 0xc0, !PT ;  /* 0x00000380b7527812 */ /* 0x000fe400078ec0ff */
[----:B------:R-:W-:Y:S02]  /*97f0*/  SHF.R.U64 R8, R8, 0x3, RZ ;  /* 0x0000000308087819 */ /* 0x000fe400000012ff */
[----:B------:R-:W-:-:S02]  /*9800*/  LOP3.LUT R20, R181, 0x380, RZ, 0xc0, !PT ;  /* 0x00000380b5147812 */ /* 0x000fc400078ec0ff */
[----:B------:R-:W-:Y:S02]  /*9810*/  SHF.R.U64 R0, R0, 0x3, RZ ;  /* 0x0000000300007819 */ /* 0x000fe400000012ff */
[----:B------:R-:W-:Y:S02]  /*9820*/  SHF.R.U64 R10, R10, 0x3, RZ ;  /* 0x000000030a0a7819 */ /* 0x000fe400000012ff */
[----:B------:R-:W-:Y:S02]  /*9830*/  LOP3.LUT R98, R193, 0x380, RZ, 0xc0, !PT ;  /* 0x00000380c1627812 */ /* 0x000fe400078ec0ff */
[----:B------:R-:W-:Y:S02]  /*9840*/  LOP3.LUT R90, R3, R90, RZ, 0x3c, !PT ;  /* 0x0000005a035a7212 */ /* 0x000fe400078e3cff */
[----:B------:R-:W-:Y:S02]  /*9850*/  SHF.R.U64 R28, R27, 0x3, RZ ;  /* 0x000000031b1c7819 */ /* 0x000fe400000012ff */
[----:B------:R-:W-:-:S02]  /*9860*/  LOP3.LUT R3, R106, 0x380, RZ, 0xc0, !PT ;  /* 0x000003806a037812 */ /* 0x000fc400078ec0ff */
[----:B------:R-:W-:Y:S02]  /*9870*/  SHF.R.U64 R82, R82, 0x3, RZ ;  /* 0x0000000352527819 */ /* 0x000fe400000012ff */
[----:B------:R-:W-:Y:S02]  /*9880*/  LOP3.LUT R8, R8, R175, RZ, 0x3c, !PT ;  /* 0x000000af08087212 */ /* 0x000fe400078e3cff */
[----:B------:R-:W-:Y:S02]  /*9890*/  SHF.R.U64 R20, R20, 0x3, RZ ;  /* 0x0000000314147819 */ /* 0x000fe400000012ff */
[----:B------:R-:W-:Y:S02]  /*98a0*/  LOP3.LUT R94, R191, 0x380, RZ, 0xc0, !PT ;  /* 0x00000380bf5e7812 */ /* 0x000fe400078ec0ff */
[----:B------:R-:W-:Y:S02]  /*98b0*/  LOP3.LUT R86, R0, R189, RZ, 0x3c, !PT ;  /* 0x000000bd00567212 */ /* 0x000fe400078e3cff */
[----:B------:R-:W-:-:S02]  /*98c0*/  LOP3.LUT R10, R10, R177, RZ, 0x3c, !PT ;  /* 0x000000b10a0a7212 */ /* 0x000fc400078e3cff */
[----:B------:R-:W-:Y:S02]  /*98d0*/  SHF.R.U64 R98, R98, 0x3, RZ ;  /* 0x0000000362627819 */ /* 0x000fe400000012ff */
[----:B------:R-:W-:Y:S02]  /*98e0*/  MOV R114, R114 ;  /* 0x0000007200727202 */ /* 0x000fe40000000f00 */
[----:B------:R-:W-:Y:S02]  /*98f0*/  LOP3.LUT R0, R195, 0x380, RZ, 0xc0, !PT ;  /* 0x00000380c3007812 */ /* 0x000fe400078ec0ff */
[----:B------:R-:W-:Y:S02]  /*9900*/  F2FP.BF16.F32.PACK_AB R27, R31, R30 ;  /* 0x0000001e1f1b723e */ /* 0x000fe400000010ff */
[----:B------:R-:W-:Y:S02]  /*9910*/  LOP3.LUT R110, R28, R197, RZ, 0x3c, !PT ;  /* 0x000000c51c6e7212 */ /* 0x000fe400078e3cff */
[----:B------:R-:W-:Y:S01]  /*9920*/  SHF.R.U64 R3, R3, 0x3, RZ ;  /* 0x0000000303037819 */ /* 0x000fe200000012ff */
[----:B------:R1:W-:Y:S01]  /*9930*/  STSM.16.M88.4 [R114], R24 ;  /* 0x0000001872007844 */ /* 0x0003e20000000200 */
[----:B------:R-:W-:-:S02]  /*9940*/  MOV R28, R4 ;  /* 0x00000004001c7202 */ /* 0x000fc40000000f00 */
[----:B------:R-:W-:Y:S02]  /*9950*/  LOP3.LUT R82, R82, R183, RZ, 0x3c, !PT ;  /* 0x000000b752527212 */ /* 0x000fe400078e3cff */
[----:B------:R-:W-:Y:S01]  /*9960*/  MOV R6, R6 ;  /* 0x0000000600067202 */ /* 0x000fe20000000f00 */
[----:B------:R2:W-:Y:S01]  /*9970*/  STSM.16.M88.4 [R28], R32 ;  /* 0x000000201c007844 */ /* 0x0005e20000000200 */
[----:B------:R-:W-:Y:S02]  /*9980*/  LOP3.LUT R20, R20, R181, RZ, 0x3c, !PT ;  /* 0x000000b514147212 */ /* 0x000fe400078e3cff */
[----:B------:R-:W-:Y:S01]  /*9990*/  SHF.R.U64 R94, R94, 0x3, RZ ;  /* 0x000000035e5e7819 */ /* 0x000fe200000012ff */
[----:B------:R2:W-:Y:S01]  /*99a0*/  STSM.16.M88.4 [R6], R40 ;  /* 0x0000002806007844 */ /* 0x0005e20000000200 */
[----:B------:R-:W-:Y:S02]  /*99b0*/  MOV R8, R8 ;  /* 0x0000000800087202 */ /* 0x000fe40000000f00 */
[----:B------:R-:W-:-:S02]  /*99c0*/  F2FP.BF16.F32.PACK_AB R51, R55, R54 ;  /* 0x000000363733723e */ /* 0x000fc400000010ff */
[----:B------:R-:W-:Y:S02]  /*99d0*/  F2FP.BF16.F32.PACK_AB R57, R59, R58 ;  /* 0x0000003a3b39723e */ /* 0x000fe400000010ff */
[----:B------:R-:W-:Y:S01]  /*99e0*/  F2FP.BF16.F32.PACK_AB R64, R65, R64 ;  /* 0x000000404140723e */ /* 0x000fe200000010ff */
[----:B------:R2:W-:Y:S01]  /*99f0*/  STSM.16.M88.4 [R8], R48 ;  /* 0x0000003008007844 */ /* 0x0005e20000000200 */
[----:B------:R-:W-:Y:S02]  /*9a00*/  LOP3.LUT R98, R98, R193, RZ, 0x3c, !PT ;  /* 0x000000c162627212 */ /* 0x000fe400078e3cff */
[----:B------:R-:W-:Y:S02]  /*9a10*/  SHF.R.U64 R0, R0, 0x3, RZ ;  /* 0x0000000300007819 */ /* 0x000fe400000012ff */
[----:B------:R-:W-:Y:S02]  /*9a20*/  MOV R10, R10 ;  /* 0x0000000a000a7202 */ /* 0x000fe40000000f00 */
[----:B------:R-:W-:-:S02]  /*9a30*/  F2FP.BF16.F32.PACK_AB R58, R61, R60 ;  /* 0x0000003c3d3a723e */ /* 0x000fc400000010ff */
[----:B------:R-:W-:Y:S02]  /*9a40*/  F2FP.BF16.F32.PACK_AB R59, R63, R62 ;  /* 0x0000003e3f3b723e */ /* 0x000fe400000010ff */
[----:B------:R-:W-:Y:S02]  /*9a50*/  F2FP.BF16.F32.PACK_AB R65, R67, R66 ;  /* 0x000000424341723e */ /* 0x000fe400000010ff */
[----:B------:R-:W-:Y:S01]  /*9a60*/  F2FP.BF16.F32.PACK_AB R72, R73, R72 ;  /* 0x000000484948723e */ /* 0x000fe200000010ff */
[----:B------:R2:W-:Y:S01]  /*9a70*/  STSM.16.M88.4 [R10], R56 ;  /* 0x000000380a007844 */ /* 0x0005e20000000200 */
[----:B------:R-:W-:Y:S02]  /*9a80*/  IADD3.X R107, RZ, R115, RZ, P3, !PT ;  /* 0x00000073ff6b7210 */ /* 0x000fe40001ffe4ff */
[----:B------:R-:W-:Y:S02]  /*9a90*/  LOP3.LUT R106, R3, R106, RZ, 0x3c, !PT ;  /* 0x0000006a036a7212 */ /* 0x000fe400078e3cff */
[----:B------:R-:W-:-:S02]  /*9aa0*/  MOV R12, R12 ;  /* 0x0000000c000c7202 */ /* 0x000fc40000000f00 */
[----:B------:R-:W-:Y:S02]  /*9ab0*/  F2FP.BF16.F32.PACK_AB R66, R69, R68 ;  /* 0x000000444542723e */ /* 0x000fe400000010ff */
[----:B------:R-:W-:Y:S02]  /*9ac0*/  F2FP.BF16.F32.PACK_AB R67, R71, R70 ;  /* 0x000000464743723e */ /* 0x000fe400000010ff */
[----:B------:R-:W-:Y:S02]  /*9ad0*/  F2FP.BF16.F32.PACK_AB R73, R75, R74 ;  /* 0x0000004a4b49723e */ /* 0x000fe400000010ff */
[----:B------:R-:W-:Y:S01]  /*9ae0*/  MOV R14, R14 ;  /* 0x0000000e000e7202 */ /* 0x000fe20000000f00 */
[----:B------:R2:W-:Y:S01]  /*9af0*/  STSM.16.M88.4 [R12], R64 ;  /* 0x000000400c007844 */ /* 0x0005e20000000200 */
[----:B------:R-:W-:Y:S02]  /*9b00*/  MOV R5, R82 ;  /* 0x0000005200057202 */ /* 0x000fe40000000f00 */
[----:B------:R-:W-:-:S02]  /*9b10*/  F2FP.BF16.F32.PACK_AB R74, R77, R76 ;  /* 0x0000004c4d4a723e */ /* 0x000fc400000010ff */
[----:B------:R-:W-:Y:S02]  /*9b20*/  F2FP.BF16.F32.PACK_AB R75, R79, R78 ;  /* 0x0000004e4f4b723e */ /* 0x000fe400000010ff */
[----:B------:R-:W-:Y:S02]  /*9b30*/  F2FP.BF16.F32.PACK_AB R80, R81, R80 ;  /* 0x000000505150723e */ /* 0x000fe400000010ff */
[----:B------:R-:W-:Y:S01]  /*9b40*/  IADD3.X R95, RZ, R115, RZ, P6, !PT ;  /* 0x00000073ff5f7210 */ /* 0x000fe200037fe4ff */
[----:B------:R2:W-:Y:S01]  /*9b50*/  STSM.16.M88.4 [R14], R72 ;  /* 0x000000480e007844 */ /* 0x0005e20000000200 */
[----:B------:R-:W-:Y:S02]  /*9b60*/  LOP3.LUT R94, R94, R191, RZ, 0x3c, !PT ;  /* 0x000000bf5e5e7212 */ /* 0x000fe400078e3cff */
[----:B------:R-:W-:Y:S02]  /*9b70*/  MOV R20, R20 ;  /* 0x0000001400147202 */ /* 0x000fe40000000f00 */
[----:B------:R-:W-:-:S02]  /*9b80*/  MOV R4, R90 ;  /* 0x0000005a00047202 */ /* 0x000fc40000000f00 */
[----:B------:R-:W-:Y:S02]  /*9b90*/  F2FP.BF16.F32.PACK_AB R81, R153, R152 ;  /* 0x000000989951723e */ /* 0x000fe400000010ff */
[----:B------:R-:W-:Y:S02]  /*9ba0*/  F2FP.BF16.F32.PACK_AB R82, R85, R84 ;  /* 0x000000545552723e */ /* 0x000fe400000010ff */
[----:B------:R-:W-:Y:S02]  /*9bb0*/  F2FP.BF16.F32.PACK_AB R83, R155, R154 ;  /* 0x0000009a9b53723e */ /* 0x000fe400000010ff */
[----:B------:R-:W-:Y:S02]  /*9bc0*/  F2FP.BF16.F32.PACK_AB R88, R89, R88 ;  /* 0x000000585958723e */ /* 0x000fe400000010ff */
[----:B------:R-:W-:Y:S01]  /*9bd0*/  LOP3.LUT R102, R0, R195, RZ, 0x3c, !PT ;  /* 0x000000c300667212 */ /* 0x000fe200078e3cff */
[----:B------:R2:W-:Y:S01]  /*9be0*/  STSM.16.M88.4 [R20], R80 ;  /* 0x0000005014007844 */ /* 0x0005e20000000200 */
[----:B------:R-:W-:-:S02]  /*9bf0*/  MOV R3, R98 ;  /* 0x0000006200037202 */ /* 0x000fc40000000f00 */
[----:B------:R-:W-:Y:S02]  /*9c00*/  F2FP.BF16.F32.PACK_AB R89, R159, R158 ;  /* 0x0000009e9f59723e */ /* 0x000fe400000010ff */
[----:B------:R-:W-:Y:S02]  /*9c10*/  F2FP.BF16.F32.PACK_AB R90, R93, R92 ;  /* 0x0000005c5d5a723e */ /* 0x000fe400000010ff */
[----:B------:R-:W-:Y:S02]  /*9c20*/  F2FP.BF16.F32.PACK_AB R91, R161, R160 ;  /* 0x000000a0a15b723e */ /* 0x000fe400000010ff */
[----:B------:R-:W-:Y:S02]  /*9c30*/  F2FP.BF16.F32.PACK_AB R96, R97, R96 ;  /* 0x000000606160723e */ /* 0x000fe400000010ff */
[----:B------:R-:W-:Y:S01]  /*9c40*/  MOV R86, R86 ;  /* 0x0000005600567202 */ /* 0x000fe20000000f00 */
[----:B------:R2:W-:Y:S01]  /*9c50*/  STSM.16.M88.4 [R5], R88 ;  /* 0x0000005805007844 */ /* 0x0005e20000000200 */
[----:B------:R-:W-:-:S02]  /*9c60*/  MOV R0, R106 ;  /* 0x0000006a00007202 */ /* 0x000fc40000000f00 */
[----:B------:R-:W-:Y:S02]  /*9c70*/  F2FP.BF16.F32.PACK_AB R97, R163, R162 ;  /* 0x000000a2a361723e */ /* 0x000fe400000010ff */
[----:B------:R-:W-:Y:S02]  /*9c80*/  F2FP.BF16.F32.PACK_AB R98, R101, R100 ;  /* 0x000000646562723e */ /* 0x000fe400000010ff */
[----:B------:R-:W-:Y:S02]  /*9c90*/  F2FP.BF16.F32.PACK_AB R99, R165, R164 ;  /* 0x000000a4a563723e */ /* 0x000fe400000010ff */
[----:B------:R-:W-:Y:S02]  /*9ca0*/  F2FP.BF16.F32.PACK_AB R104, R105, R104 ;  /* 0x000000686968723e */ /* 0x000fe400000010ff */
[----:B------:R-:W-:Y:S01]  /*9cb0*/  F2FP.BF16.F32.PACK_AB R105, R167, R166 ;  /* 0x000000a6a769723e */ /* 0x000fe200000010ff */
[----:B------:R2:W-:Y:S01]  /*9cc0*/  STSM.16.M88.4 [R86], R96 ;  /* 0x0000006056007844 */ /* 0x0005e20000000200 */
[----:B------:R-:W-:-:S02]  /*9cd0*/  F2FP.BF16.F32.PACK_AB R106, R109, R108 ;  /* 0x0000006c6d6a723e */ /* 0x000fc400000010ff */
[----:B------:R-:W-:Y:S02]  /*9ce0*/  F2FP.BF16.F32.PACK_AB R107, R169, R168 ;  /* 0x000000a8a96b723e */ /* 0x000fe400000010ff */
[----:B------:R-:W-:Y:S02]  /*9cf0*/  F2FP.BF16.F32.PACK_AB R112, R113, R112 ;  /* 0x000000707170723e */ /* 0x000fe400000010ff */
[----:B------:R-:W-:Y:S01]  /*9d00*/  F2FP.BF16.F32.PACK_AB R120, R121, R120 ;  /* 0x000000787978723e */ /* 0x000fe200000010ff */
[----:B------:R2:W-:Y:S01]  /*9d10*/  STSM.16.M88.4 [R4], R104 ;  /* 0x0000006804007844 */ /* 0x0005e20000000200 */
[----:B------:R-:W-:Y:S02]  /*9d20*/  MOV R94, R94 ;  /* 0x0000005e005e7202 */ /* 0x000fe40000000f00 */
[----:B------:R-:W-:Y:S02]  /*9d30*/  F2FP.BF16.F32.PACK_AB R113, R171, R170 ;  /* 0x000000aaab71723e */ /* 0x000fe400000010ff */
[----:B-1----:R-:W-:-:S02]  /*9d40*/  F2FP.BF16.F32.PACK_AB R114, R117, R116 ;  /* 0x000000747572723e */ /* 0x002fc400000010ff */
[----:B------:R-:W-:Y:S02]  /*9d50*/  F2FP.BF16.F32.PACK_AB R115, R119, R118 ;  /* 0x000000767773723e */ /* 0x000fe400000010ff */
        /* <DEDUP_REMOVED lines=8> */
[----:B------:R-:W-:Y:S02]  /*9de0*/  MOV R102, R102 ;  /* 0x0000006600667202 */ /* 0x000fe40000000f00 */
        /* <DEDUP_REMOVED lines=36> */
[----:B------:R-:W-:Y:S02]  /*a030*/  IMAD.U32 R5, RZ, RZ, UR5 ;  /* 0x00000005ff057e24 */ /* 0x000fe4000f8e00ff */
[----:B------:R-:W-:Y:S01]  /*a040*/  IMAD.U32 R4, RZ, RZ, UR4 ;  /* 0x00000004ff047e24 */ /* 0x000fe2000f8e00ff */
        /* <DEDUP_REMOVED lines=8> */
[C---:B------:R-:W-:Y:S01]  /*a0d0*/  VIADD R8, R7.reuse, 0x8 ;  /* 0x0000000807087836 */ /* 0x040fe20000000000 */
[----:B------:R-:W-:Y:S01]  /*a0e0*/  IADD3 R0, P2, R7, R4, RZ ;  /* 0x0000000407007210 */ /* 0x000fe20007f5e0ff */
[----:B------:R-:W-:-:S03]  /*a0f0*/  IMAD R6, R9, UR36, R6 ;  /* 0x0000002409067c24 */ /* 0x000fc6000f8e0206 */
[----:B------:R-:W-:Y:S01]  /*a100*/  ISETP.GE.OR P0, PT, R8, UR4, P0 ;  /* 0x0000000408007c0c */ /* 0x000fe20008706670 */
[----:B------:R-:W-:Y:S01]  /*a110*/  ULDC.64 UR4, c[0x0][0xc40] ;  /* 0x0003100000047ab9 */ /* 0x000fe20000000a00 */
[----:B------:R-:W-:Y:S02]  /*a120*/  IADD3.X R3, R3, R5, R6, P2, !PT ;  /* 0x0000000503037210 */ /* 0x000fe400017fe406 */
[----:B------:R-:W-:-:S04]  /*a130*/  LEA R4, P2, R0, UR4, 0x2 ;  /* 0x0000000400047c11 */ /* 0x000fc8000f8410ff */
[----:B------:R-:W-:-:S05]  /*a140*/  LEA.HI.X R5, R0, UR5, R3, 0x2, P2 ;  /* 0x0000000500057c11 */ /* 0x000fca00090f1403 */
[----:B------:R1:W-:Y:S04]  /*a150*/  @!P1 STG.E desc[UR54][R4.64], R157 ;  /* 0x0000009d04009986 */ /* 0x0003e8000c101936 */
[----:B------:R1:W-:Y:S02]  /*a160*/  @!P0 STG.E desc[UR54][R4.64+0x20], R156 ;  /* 0x0000209c04008986 */ /* 0x0003e4000c101936 */
.L_x_2828:
[----:B--2---:R-:W2:Y:S01]  /*a170*/  SHFL.IDX PT, R0, R187, RZ, 0x1f ;  /* 0x00001fffbb007589 */ /* 0x004ea200000e0000 */
[----:B------:R-:W-:Y:S02]  /*a180*/  ULDC UR4, c[0x0][0xc] ;  /* 0x0000030000047ab9 */ /* 0x000fe40000000800 */
[----:B------:R-:W-:Y:S01]  /*a190*/  UIADD3 UR41, UR4, UR41, URZ ;  /* 0x0000002904297290 */ /* 0x000fe2000fffe03f */
[----:B--2---:R-:W-:-:S13]  /*a1a0*/  ISETP.NE.AND P0, PT, R0, 0x7, PT ;  /* 0x000000070000780c */ /* 0x004fda0003f05270 */
        /* <DEDUP_REMOVED lines=26> */
[----:B--2---:R-:W-:Y:S01]  /*a350*/  UMOV UR32, UR6 ;  /* 0x0000000600207c82 */ /* 0x004fe20008000000 */
[----:B------:R-:W-:Y:S01]  /*a360*/  UMOV UR33, UR7 ;  /* 0x0000000700217c82 */ /* 0x000fe20008000000 */
[----:B------:R-:W-:Y:S01]  /*a370*/  UIADD3 UR6, UR42, 0xa000, URZ ;  /* 0x0000a0002a067890 */ /* 0x000fe2000fffe03f */
[----:B------:R2:W-:Y:S01]  /*a380*/  UTMASTG.5D [UR32], [UR4] ;  /* 0x00000020040073b5 */ /* 0x0005e20008020000 */
[----:B------:R-:W-:Y:S01]  /*a390*/  UMOV UR7, 0x140 ;  /* 0x0000014000077882 */ /* 0x000fe20000000000 */
[----:B--2---:R-:W-:Y:S01]  /*a3a0*/  UMOV UR32, UR8 ;  /* 0x0000000800207c82 */ /* 0x004fe20008000000 */
[----:B------:R-:W-:Y:S01]  /*a3b0*/  UMOV UR33, UR9 ;  /* 0x0000000900217c82 */ /* 0x000fe20008000000 */
[----:B------:R-:W-:Y:S01]  /*a3c0*/  UIADD3 UR8, UR42, 0xc000, URZ ;  /* 0x0000c0002a087890 */ /* 0x000fe2000fffe03f */
[----:B------:R2:W-:Y:S01]  /*a3d0*/  UTMASTG.5D [UR32], [UR4] ;  /* 0x00000020040073b5 */ /* 0x0005e20008020000 */
[----:B------:R-:W-:Y:S01]  /*a3e0*/  UIADD3 UR9, UR42, 0xe000, URZ ;  /* 0x0000e0002a097890 */ /* 0x000fe2000fffe03f */
[----:B--2---:R-:W-:Y:S01]  /*a3f0*/  UMOV UR32, UR10 ;  /* 0x0000000a00207c82 */ /* 0x004fe20008000000 */
[----:B------:R-:W-:-:S02]  /*a400*/  UMOV UR33, UR11 ;  /* 0x0000000b00217c82 */ /* 0x000fc40008000000 */
[----:B------:R2:W-:Y:S02]  /*a410*/  UTMASTG.5D [UR32], [UR4] ;  /* 0x00000020040073b5 */ /* 0x0005e40008020000 */
[----:B--2---:R-:W-:Y:S01]  /*a420*/  UMOV UR32, UR12 ;  /* 0x0000000c00207c82 */ /* 0x004fe20008000000 */
[----:B------:R-:W-:Y:S02]  /*a430*/  UMOV UR33, UR13 ;  /* 0x0000000d00217c82 */ /* 0x000fe40008000000 */
[----:B------:R2:W-:Y:S02]  /*a440*/  UTMASTG.5D [UR32], [UR4] ;  /* 0x00000020040073b5 */ /* 0x0005e40008020000 */
[----:B--2---:R-:W-:Y:S01]  /*a450*/  UMOV UR32, UR6 ;  /* 0x0000000600207c82 */ /* 0x004fe20008000000 */
[----:B------:R-:W-:Y:S01]  /*a460*/  UMOV UR33, UR7 ;  /* 0x0000000700217c82 */ /* 0x000fe20008000000 */
[----:B------:R-:W-:Y:S01]  /*a470*/  UMOV UR6, 0x180 ;  /* 0x0000018000067882 */ /* 0x000fe20000000000 */
[----:B------:R2:W-:Y:S02]  /*a480*/  UTMASTG.5D [UR32], [UR4] ;  /* 0x00000020040073b5 */ /* 0x0005e40008020000 */
[----:B--2---:R-:W-:Y:S01]  /*a490*/  UMOV UR32, UR8 ;  /* 0x0000000800207c82 */ /* 0x004fe20008000000 */
[----:B------:R-:W-:Y:S01]  /*a4a0*/  UMOV UR33, UR6 ;  /* 0x0000000600217c82 */ /* 0x000fe20008000000 */
[----:B------:R-:W-:Y:S01]  /*a4b0*/  UMOV UR6, 0x1c0 ;  /* 0x000001c000067882 */ /* 0x000fe20000000000 */
        /* <DEDUP_REMOVED lines=9> */
.L_x_2830:
[----:B------:R-:W-:Y:S05]  /*a550*/  BSYNC B0 ;  /* 0x0000000000007941 */ /* 0x000fea0003800000 */
.L_x_2829:
[----:B------:R-:W2:Y:S02]  /*a560*/  LDC R0, c[0x0][0xea4] ;  /* 0x0003a900ff007b82 */ /* 0x000ea40000000800 */
[----:B--2---:R-:W-:-:S13]  /*a570*/  ISETP.LE.AND P0, PT, R0, UR41, PT ;  /* 0x0000002900007c0c */ /* 0x004fda000bf03270 */
[----:B------:R-:W-:Y:S05]  /*a580*/  @!P0 BRA `(.L_x_2831) ;  /* 0xffffff6800408947 */ /* 0x000fea000383ffff */
[----:B------:R-:W-:Y:S05]  /*a590*/  EXIT ;  /* 0x000000000000794d */ /* 0x000fea0003800000 */
.L_x_2801:
[----:B------:R-:W-:-:S08]  /*a5a0*/  NOP ;  /* 0x0000000000007918 */ /* 0x000fd00000000000 */
[----:B------:R-:W1:-:S00]  /*a5b0*/  USETMAXREG.DEALLOC.CTAPOOL 0x18 ;  /* 0x00000018000079c8 */ /* 0x000e4000080e0500 */
[----:B-1----:R-:W-:-:S06]  /*a5c0*/  LOP3.LUT R0, R0, 0x3, RZ, 0xc0, !PT ;  /* 0x0000000300007812 */ /* 0x002fcc00078ec0ff */
[----:B------:R-:W1:Y:S02]  /*a5d0*/  SHFL.IDX PT, R0, R0, RZ, 0x1f ;  /* 0x00001fff00007589 */ /* 0x000e6400000e0000 */
[----:B-1----:R-:W-:-:S13]  /*a5e0*/  ISETP.NE.AND P0, PT, R0, RZ, PT ;  /* 0x000000ff0000720c */ /* 0x002fda0003f05270 */
[----:B------:R-:W-:Y:S05]  /*a5f0*/  @P0 EXIT ;  /* 0x000000000000094d */ /* 0x000fea0003800000 */
[----:B------:R-:W1:Y:S01]  /*a600*/  S2UR UR4, SR_CTAID.X ;  /* 0x00000000000479c3 */ /* 0x000e620000002500 */
[----:B------:R-:W-:Y:S01]  /*a610*/  MOV R16, RZ ;  /* 0x000000ff00107202 */ /* 0x000fe20000000f00 */
[----:B------:R-:W-:Y:S02]  /*a620*/  IMAD.MOV.U32 R2, RZ, RZ, 0x1 ;  /* 0x00000001ff027424 */ /* 0x000fe400078e00ff */
[----:B------:R-:W-:-:S04]  /*a630*/  IMAD.MOV.U32 R17, RZ, RZ, 0x1 ;  /* 0x00000001ff117424 */ /* 0x000fc800078e00ff */
[----:B------:R-:W1:Y:S02]  /*a640*/  LDC R0, c[0x0][0xea4] ;  /* 0x0003a900ff007b82 */ /* 0x000e640000000800 */
[----:B-1----:R-:W-:-:S13]  /*a650*/  ISETP.LE.AND P0, PT, R0, UR4, PT ;  /* 0x0000000400007c0c */ /* 0x002fda000bf03270 */
[----:B------:R-:W-:Y:S05]  /*a660*/  @P0 BRA `(.L_x_2832) ;  /* 0x0000003000600947 */ /* 0x000fea0003800000 */
[----:B------:R-:W-:Y:S01]  /*a670*/  MOV R0, UR4 ;  /* 0x0000000400007c02 */ /* 0x000fe20008000f00 */
[----:B------:R-:W-:Y:S01]  /*a680*/  ULDC UR4, c[0x0][0xc] ;  /* 0x0000030000047ab9 */ /* 0x000fe20000000800 */
[----:B------:R-:W-:Y:S01]  /*a690*/  IMAD.MOV.U32 R16, RZ, RZ, RZ ;  /* 0x000000ffff107224 */ /* 0x000fe200078e00ff */
[----:B------:R-:W-:Y:S01]  /*a6a0*/  ULDC.64 UR46, c[0x0][0x198] ;  /* 0x00006600002e7ab9 */ /* 0x000fe20000000a00 */
[----:B------:R-:W-:Y:S01]  /*a6b0*/  IMAD.MOV.U32 R17, RZ, RZ, 0x1 ;  /* 0x00000001ff117424 */ /* 0x000fe200078e00ff */
[----:B------:R1:W-:Y:S04]  /*a6c0*/  STL [R1+0xc], R0 ;  /* 0x00000c0001007387 */ /* 0x0003e80000100800 */
[----:B------:R2:W-:Y:S01]  /*a6d0*/  STL [R1+0x18], RZ ;  /* 0x000018ff01007387 */ /* 0x0005e20000100800 */
[----:B-1----:R-:W-:-:S05]  /*a6e0*/  MOV R0, UR4 ;  /* 0x0000000400007c02 */ /* 0x002fca0008000f00 */
[----:B------:R2:W-:Y:S02]  /*a6f0*/  STL [R1+0x1c], R0 ;  /* 0x00001c0001007387 */ /* 0x0005e40000100800 */
.L_x_2876:
[----:B---3--:R-:W3:Y:S01]  /*a700*/  LDL R4, [R1+0xc] ;  /* 0x00000c0001047983 */ /* 0x008ee20000100800 */
[----:B-12---:R-:W1:Y:S01]  /*a710*/  LDC R0, c[0x0][0xea8] ;  /* 0x0003aa00ff007b82 */ /* 0x006e620000000800 */
[----:B------:R-:W-:Y:S05]  /*a720*/  YIELD ;  /* 0x0000000000007946 */ /* 0x000fea0003800000 */
[----:B------:R-:W-:Y:S02]  /*a730*/  ULDC.64 UR4, c[0x0][0x3f8] ;  /* 0x0000fe0000047ab9 */ /* 0x000fe40000000a00 */
[----:B------:R-:W2:Y:S01]  /*a740*/  LDC R19, c[0x0][0xeb4] ;  /* 0x0003ad00ff137b82 */ /* 0x000ea20000000800 */
[----:B------:R-:W-:-:S03]  /*a750*/  UISETP.NE.U32.AND UP0, UPT, UR4, URZ, UPT ;  /* 0x0000003f0400728c */ /* 0x000fc6000bf05070 */
[----:B------:R-:W-:Y:S01]  /*a760*/  ULDC UR4, c[0x0][0x404] ;  /* 0x0001010000047ab9 */ /* 0x000fe20000000800 */
[----:B------:R-:W-:-:S04]  /*a770*/  UISETP.NE.AND.EX UP0, UPT, UR5, URZ, UPT, UP0 ;  /* 0x0000003f0500728c */ /* 0x000fc8000bf05300 */
[----:B------:R-:W-:Y:S01]  /*a780*/  USEL UR4, UR4, 0x1, UP0 ;  /* 0x0000000104047887 */ /* 0x000fe20008000000 */
[----:B-1----:R-:W-:Y:S02]  /*a790*/  ISETP.NE.AND P0, PT, R0, 0x1, PT ;  /* 0x000000010000780c */ /* 0x002fe40003f05270 */
[----:B--2---:R-:W-:-:S11]  /*a7a0*/  ISETP.NE.AND P1, PT, R19, 0x1, PT ;  /* 0x000000011300780c */ /* 0x004fd60003f25270 */
[----:B------:R-:W3:Y:S08]  /*a7b0*/  @P0 LDC R0, c[0x0][0xeac] ;  /* 0x0003ab00ff000b82 */ /* 0x000ef00000000800 */
[----:B------:R-:W1:Y:S08]  /*a7c0*/  @P0 LDC R5, c[0x0][0xeb0] ;  /* 0x0003ac00ff050b82 */ /* 0x000e700000000800 */
[----:B------:R-:W2:Y:S01]  /*a7d0*/  @P1 LDC.64 R2, c[0x0][0xeb8] ;  /* 0x0003ae00ff021b82 */ /* 0x000ea20000000a00 */
[----:B---3--:R-:W-:-:S05]  /*a7e0*/  @P0 IMAD.HI.U32 R0, R4, R0, RZ ;  /* 0x0000000004000227 */ /* 0x008fca00078e00ff */
[----:B-1----:R-:W-:Y:S02]  /*a7f0*/  @P0 SHF.R.U32.HI R4, RZ, R5, R0 ;  /* 0x00000005ff040219 */ /* 0x002fe40000011600 */
[----:B------:R-:W1:Y:S01]  /*a800*/  S2R R5, SR_CgaCtaId ;  /* 0x0000000000057919 */ /* 0x000e620000008800 */
[----:B------:R-:W3:Y:S02]  /*a810*/  LDC R0, c[0x0][0x2e0] ;  /* 0x0000b800ff007b82 */ /* 0x000ee40000000800 */
[----:B--2---:R-:W-:Y:S01]  /*a820*/  @P1 IMAD.HI.U32 R2, R4, R2, RZ ;  /* 0x0000000204021227 */ /* 0x004fe200078e00ff */
[----:B------:R2:W-:Y:S03]  /*a830*/  STL [R1+0x4], R4 ;  /* 0x0000040401007387 */ /* 0x0005e60000100800 */
[----:B------:R-:W-:Y:S01]  /*a840*/  IMAD.MOV.U32 R18, RZ, RZ, R4 ;  /* 0x000000ffff127224 */ /* 0x000fe200078e0004 */
[----:B------:R-:W-:-:S02]  /*a850*/  @P1 SHF.R.U32.HI R18, RZ, R3, R2 ;  /* 0x00000003ff121219 */ /* 0x000fc40000011602 */
[----:B------:R-:W-:Y:S01]  /*a860*/  MOV R2, 0x400 ;  /* 0x0000040000027802 */ /* 0x000fe20000000f00 */
[----:B---3--:R-:W-:-:S03]  /*a870*/  IMAD R6, R0, UR4, RZ ;  /* 0x0000000400067c24 */ /* 0x008fc6000f8e02ff */
[----:B-1----:R-:W-:-:S05]  /*a880*/  LEA R7, R5, R2, 0x18 ;  /* 0x0000000205077211 */ /* 0x002fca00078ec0ff */
[----:B------:R-:W-:Y:S01]  /*a890*/  VIADD R0, R7, 0x22400 ;  /* 0x0002240007007836 */ /* 0x000fe20000000000 */
[----:B------:R2:W-:Y:S04]  /*a8a0*/  STL [R1], R7 ;  /* 0x0000000701007387 */ /* 0x0005e80000100800 */
        /* <DEDUP_REMOVED lines=14> */
[----:B--2---:R-:W-:Y:S01]  /*a990*/  IMAD.U32 R4, RZ, RZ, UR6 ;  /* 0x00000006ff047e24 */ /* 0x004fe2000f8e00ff */
[----:B------:R-:W-:Y:S01]  /*a9a0*/  MOV R5, UR7 ;  /* 0x0000000700057c02 */ /* 0x000fe20008000f00 */
        /* <DEDUP_REMOVED lines=10> */
.L_x_2833:
[----:B------:R-:W2:Y:S02]  /*aa50*/  LDL R2, [R1] ;  /* 0x0000000001027983 */ /* 0x000ea40000100800 */
        /* <DEDUP_REMOVED lines=19> */
.L_x_2835:
        /* <DEDUP_REMOVED lines=16> */
.L_x_2834:
[----:B------:R-:W2:Y:S01]  /*ac90*/  LDL.LU R5, [R1+0x4] ;  /* 0x0000040001057983 */ /* 0x000ea20000300800 */
[----:B------:R-:W1:Y:S01]  /*aca0*/  LDC R0, c[0x0][0x428] ;  /* 0x00010a00ff007b82 */ /* 0x000e620000000800 */
[----:B------:R-:W-:Y:S02]  /*acb0*/  ULDC.64 UR4, c[0x0][0xaf0] ;  /* 0x0002bc0000047ab9 */ /* 0x000fe40000000a00 */
[----:B------:R-:W3:Y:S01]  /*acc0*/  LDL R4, [R1+0xc] ;  /* 0x00000c0001047983 */ /* 0x000ee20000100800 */
[----:B------:R-:W-:Y:S01]  /*acd0*/  ISETP.NE.U32.AND P0, PT, RZ, UR4, PT ;  /* 0x00000004ff007c0c */ /* 0x000fe2000bf05070 */
[----:B------:R-:W-:Y:S01]  /*ace0*/  IMAD.MOV.U32 R6, RZ, RZ, R18 ;  /* 0x000000ffff067224 */ /* 0x000fe200078e0012 */
[----:B------:R-:W-:Y:S01]  /*acf0*/  ULDC UR4, c[0x0][0xea8] ;  /* 0x0003aa0000047ab9 */ /* 0x000fe20000000800 */
[----:B------:R-:W4:Y:S01]  /*ad00*/  S2R R7, SR_TID.X ;  /* 0x0000000000077919 */ /* 0x000f220000002100 */
[----:B------:R-:W-:Y:S02]  /*ad10*/  ISETP.NE.AND.EX P0, PT, RZ, UR5, PT, P0 ;  /* 0x00000005ff007c0c */ /* 0x000fe4000bf05300 */
[----:B-1----:R-:W-:-:S02]  /*ad20*/  ISETP.NE.AND P1, PT, R0, 0x1, PT ;  /* 0x000000010000780c */ /* 0x002fc40003f25270 */
[----:B------:R-:W-:-:S11]  /*ad30*/  MOV R0, R19 ;  /* 0x0000001300007202 */ /* 0x000fd60000000f00 */
        /* <DEDUP_REMOVED lines=15> */
[----:B--2---:R-:W-:-:S04]  /*ae30*/  IMAD.MOV R8, RZ, RZ, -R5 ;  /* 0x000000ffff087224 */ /* 0x004fc800078e0a05 */
[----:B---3--:R-:W-:-:S05]  /*ae40*/  IMAD R8, R8, UR4, R4 ;  /* 0x0000000408087c24 */ /* 0x008fca000f8e0204 */
[----:B-1----:R-:W-:-:S07]  /*ae50*/  SHF.L.U32 R8, R8, 0x6, RZ ;  /* 0x0000000608087819 */ /* 0x002fce00000006ff */
.L_x_2836:
        /* <DEDUP_REMOVED lines=17> */
.L_x_2891:
[----:B------:R-:W2:Y:S01]  /*af70*/  LDL R5, [R1+0x8] ;  /* 0x0000080001057983 */ /* 0x000ea20000100800 */
[----:B------:R-:W-:Y:S01]  /*af80*/  UMOV UR4, 0xffffffff ;  /* 0xffffffff00047882 */ /* 0x000fe20000000000 */
[----:B------:R-:W-:Y:S01]  /*af90*/  SHF.R.S32.HI R7, RZ, 0x1f, R6 ;  /* 0x0000001fff077819 */ /* 0x000fe20000011406 */
[----:B--2---:R-:W-:Y:S01]  /*afa0*/  VIADD R9, R5, 0xffffffff ;  /* 0xffffffff05097836 */ /* 0x004fe20000000000 */
[----:B------:R-:W-:Y:S06]  /*afb0*/  BRA.DIV UR4, `(.L_x_2838) ;  /* 0x0000002e04787947 */ /* 0x000fec000b800000 */
[----:B------:R-:W-:-:S13]  /*afc0*/  ELECT P6, URZ, PT ;  /* 0x00000000003f782f */ /* 0x000fda00038c0000 */
.L_x_2894:
        /* <DEDUP_REMOVED lines=11> */
[----:B------:R-:W-:-:S04]  /*b080*/  IMAD R10, R7, UR4, RZ ;  /* 0x00000004070a7c24 */ /* 0x000fc8000f8e02ff */
[----:B------:R-:W-:Y:S02]  /*b090*/  IMAD.MOV R5, RZ, RZ, -R4 ;  /* 0x000000ffff057224 */ /* 0x000fe400078e0a04 */
[----:B------:R-:W-:Y:S02]  /*b0a0*/  IMAD R10, R6, UR5, R10 ;  /* 0x00000005060a7c24 */ /* 0x000fe4000f8e020a */
[----:B------:R-:W-:-:S05]  /*b0b0*/  IMAD R5, R11, R5, R9 ;  /* 0x000000050b057224 */ /* 0x000fca00078e0209 */
[----:B------:R2:W-:Y:S02]  /*b0c0*/  STL [R1+0x10], R5 ;  /* 0x0000100501007387 */ /* 0x0005e40000100800 */
[----:B--2---:R-:W-:-:S03]  /*b0d0*/  SHF.R.S32.HI R5, RZ, 0x1f, R4 ;  /* 0x0000001fff057819 */ /* 0x004fc60000011404 */
[----:B------:R-:W-:-:S04]  /*b0e0*/  IMAD.WIDE.U32 R4, R6, UR4, R4 ;  /* 0x0000000406047c25 */ /* 0x000fc8000f8e0004 */
[----:B------:R-:W-:Y:S01]  /*b0f0*/  IMAD.IADD R5, R5, 0x1, R10 ;  /* 0x0000000105057824 */ /* 0x000fe200078e020a */
[----:B------:R-:W-:-:S04]  /*b100*/  LEA R10, P1, R4, R2, 0x2 ;  /* 0x00000002040a7211 */ /* 0x000fc800078210ff */
[----:B------:R-:W-:-:S05]  /*b110*/  LEA.HI.X R11, R4, R3, R5, 0x2, P1 ;  /* 0x00000003040b7211 */ /* 0x000fca00008f1405 */
[----:B------:R2:W5:Y:S04]  /*b120*/  LDG.E R4, desc[UR54][R10.64] ;  /* 0x000000360a047981 */ /* 0x000568000c1e1900 */
.L_x_2840:
[----:B--2---:R-:W2:Y:S01]  /*b130*/  S2R R10, SR_CgaCtaId ;  /* 0x00000000000a7919 */ /* 0x004ea20000008800 */
[----:B------:R-:W-:-:S04]  /*b140*/  MOV R5, 0x400 ;  /* 0x0000040000057802 */ /* 0x000fc80000000f00 */
[----:B--2---:R-:W-:-:S04]  /*b150*/  LEA R5, R10, R5, 0x18 ;  /* 0x000000050a057211 */ /* 0x004fc800078ec0ff */
[----:B------:R-:W-:Y:S02]  /*b160*/  LEA R10, R16, R5, 0x3 ;  /* 0x00000005100a7211 */ /* 0x000fe400078e18ff */
[----:B------:R-:W-:-:S04]  /*b170*/  SHF.L.U32 R5, R17, 0x1f, RZ ;  /* 0x0000001f11057819 */ /* 0x000fc800000006ff */
[----:B------:R-:W2:Y:S02]  /*b180*/  SYNCS.PHASECHK.TRANS64.TRYWAIT P1, [R10+URZ+0x38840], R5 ;  /* 0x038840050a0075a7 */ /* 0x000ea4000802017f */
[----:B--2---:R-:W-:Y:S05]  /*b190*/  @!P1 BRA `(.L_x_2841) ;  /* 0x0000002c00209947 */ /* 0x004fea0003800000 */
.L_x_2895:
        /* <DEDUP_REMOVED lines=11> */
.L_x_2842:
[----:B------:R-:W3:Y:S01]  /*b250*/  LDL R11, [R1+0x10] ;  /* 0x00001000010b7983 */ /* 0x000ee20000100800 */
[----:B--2---:R-:W-:Y:S01]  /*b260*/  MOV R5, 0x400 ;  /* 0x0000040000057802 */ /* 0x004fe20000000f00 */
[----:B------:R-:W2:Y:S01]  /*b270*/  S2R R12, SR_CgaCtaId ;  /* 0x00000000000c7919 */ /* 0x000ea20000008800 */
[----:B------:R-:W-:Y:S01]  /*b280*/  R2UR UR9, R10 ;  /* 0x000000000a0972ca */ /* 0x000fe200000e0000 */
[----:B------:R-:W-:Y:S01]  /*b290*/  UIADD3 UR4, UP0, UR46, 0x370, URZ ;  /* 0x000003702e047890 */ /* 0x000fe2000ff1e03f */
[----:B------:R-:W-:Y:S02]  /*b2a0*/  R2UR UR12, R0 ;  /* 0x00000000000c72ca */ /* 0x000fe400000e0000 */
[----:B-----5:R-:W-:Y:S01]  /*b2b0*/  R2UR UR13, R4 ;  /* 0x00000000040d72ca */ /* 0x020fe200000e0000 */
[----:B------:R-:W-:Y:S01]  /*b2c0*/  UIADD3.X UR5, URZ, UR47, URZ, UP0, !UPT ;  /* 0x0000002f3f057290 */ /* 0x000fe200087fe43f */
[----:B--2---:R-:W-:-:S04]  /*b2d0*/  LEA R5, R12, R5, 0x18 ;  /* 0x000000050c057211 */ /* 0x004fc800078ec0ff */
[----:B------:R-:W-:-:S04]  /*b2e0*/  LEA R5, R16, R5, 0xd ;  /* 0x0000000510057211 */ /* 0x000fc800078e68ff */
[----:B------:R-:W-:Y:S01]  /*b2f0*/  R2UR UR8, R5 ;  /* 0x00000000050872ca */ /* 0x000fe200000e0000 */
[----:B------:R-:W-:Y:S01]  /*b300*/  UIADD3 UR9, UR9, 0x38830, URZ ;  /* 0x0003883009097890 */ /* 0x000fe2000fffe03f */
[----:B------:R-:W-:Y:S01]  /*b310*/  UMOV UR6, 0x0 ;  /* 0x0000000000067882 */ /* 0x000fe20000000000 */
[----:B------:R-:W-:Y:S01]  /*b320*/  UMOV UR7, 0x14f00000 ;  /* 0x14f0000000077882 */ /* 0x000fe20000000000 */
[----:B------:R-:W-:-:S09]  /*b330*/  UMOV UR10, URZ ;  /* 0x0000003f000a7c82 */ /* 0x000fd20008000000 */
[----:B------:R-:W-:Y:S01]  /*b340*/  UIADD3 UR8, UR8, 0x22400, URZ ;  /* 0x0002240008087890 */ /* 0x000fe2000fffe03f */
[----:B---3--:R-:W-:-:S13]  /*b350*/  R2UR UR11, R11 ;  /* 0x000000000b0b72ca */ /* 0x008fda00000e0000 */
[----:B------:R-:W-:-:S09]  /*b360*/  USHF.L.U32 UR11, UR11, 0x6, URZ ;  /* 0x000000060b0b7899 */ /* 0x000fd2000800063f */
[----:B------:R2:W-:Y:S02]  /*b370*/  UTMALDG.4D [UR8], [UR4], desc[UR6] ;  /* 0x00000608040075b4 */ /* 0x0005e40008019000 */
[----:B--2---:R-:W-:Y:S01]  /*b380*/  NOP ;  /* 0x0000000000007918 */ /* 0x004fe20000000000 */
.L_x_2839:
[----:B------:R-:W2:Y:S01]  /*b390*/  S2R R12, SR_CgaCtaId ;  /* 0x00000000000c7919 */ /* 0x000ea20000008800 */
[----:B------:R-:W-:Y:S05]  /*b3a0*/  WARPSYNC.ALL ;  /* 0x0000000000007948 */ /* 0x000fea0003800000 */
[----:B------:R-:W-:Y:S01]  /*b3b0*/  BAR.SYNC.DEFER_BLOCKING 0x8, 0xa0 ;  /* 0x0202800000007b1d */ /* 0x000fe20000010000 */
[----:B------:R-:W-:Y:S02]  /*b3c0*/  ELECT P1, URZ, PT ;  /* 0x00000000003f782f */ /* 0x000fe40003820000 */
[----:B------:R-:W-:-:S03]  /*b3d0*/  MOV R11, 0x400 ;  /* 0x00000400000b7802 */ /* 0x000fc60000000f00 */
[----:B------:R-:W-:Y:S01]  /*b3e0*/  BSSY B0, `(.L_x_2843) ;  /* 0x000004c000007945 */ /* 0x000fe20003800000 */
[----:B--2---:R-:W-:-:S07]  /*b3f0*/  LEA R11, R12, R11, 0x18 ;  /* 0x0000000b0c0b7211 */ /* 0x004fce00078ec0ff */
[----:B------:R-:W-:Y:S05]  /*b400*/  @!P1 BRA `(.L_x_2844) ;  /* 0x0000000400249947 */ /* 0x000fea0003800000 */
[----:B------:R-:W-:Y:S01]  /*b410*/  R2UR UR16, R11 ;  /* 0x000000000b1072ca */ /* 0x000fe200000e0000 */
[----:B------:R-:W-:Y:S01]  /*b420*/  UIADD3 UR14, UP0, UR46, 0x270, URZ ;  /* 0x000002702e0e7890 */ /* 0x000fe2000ff1e03f */
[----:B------:R-:W-:Y:S01]  /*b430*/  R2UR UR11, R8 ;  /* 0x00000000080b72ca */ /* 0x000fe200000e0000 */
[----:B------:R-:W-:Y:S01]  /*b440*/  IMAD.MOV.U32 R5, RZ, RZ, 0x2000 ;  /* 0x00002000ff057424 */ /* 0x000fe200078e00ff */
[----:B------:R-:W-:Y:S01]  /*b450*/  R2UR UR12, R19 ;  /* 0x00000000130c72ca */ /* 0x000fe200000e0000 */
[----:B------:R-:W-:Y:S01]  /*b460*/  UIADD3.X UR15, URZ, UR47, URZ, UP0, !UPT ;  /* 0x0000002f3f0f7290 */ /* 0x000fe200087fe43f */
[----:B------:R-:W-:Y:S01]  /*b470*/  R2UR UR13, R18 ;  /* 0x00000000120d72ca */ /* 0x000fe200000e0000 */
[----:B------:R-:W-:Y:S01]  /*b480*/  UIADD3 UR4, UP0, UR46, 0x770, URZ ;  /* 0x000007702e047890 */ /* 0x000fe2000ff1e03f */
[----:B------:R2:W-:Y:S01]  /*b490*/  SYNCS.ARRIVE.TRANS64 RZ, [R11+URZ+0x38800], R5 ;  /* 0x038800050bff79a7 */ /* 0x0005e2000800003f */
[----:B------:R-:W-:Y:S01]  /*b4a0*/  UMOV UR6, 0x0 ;  /* 0x0000000000067882 */ /* 0x000fe20000000000 */
[----:B------:R-:W-:Y:S01]  /*b4b0*/  UMOV UR7, 0x12f00000 ;  /* 0x12f0000000077882 */ /* 0x000fe20000000000 */
[----:B------:R-:W-:Y:S01]  /*b4c0*/  UMOV UR10, URZ ;  /* 0x0000003f000a7c82 */ /* 0x000fe20008000000 */
[----:B------:R-:W-:Y:S01]  /*b4d0*/  UIADD3.X UR5, URZ, UR47, URZ, UP0, !UPT ;  /* 0x0000002f3f057290 */ /* 0x000fe200087fe43f */
[----:B------:R-:W-:Y:S01]  /*b4e0*/  MOV R8, UR54 ;  /* 0x0000003600087c02 */ /* 0x000fe20008000f00 */
[----:B------:R-:W-:-:S02]  /*b4f0*/  UIADD3 UR8, UR16, 0x20400, URZ ;  /* 0x0002040010087890 */ /* 0x000fc4000fffe03f */
[----:B------:R-:W-:Y:S01]  /*b500*/  UIADD3 UR9, UR16, 0x38800, URZ ;  /* 0x0003880010097890 */ /* 0x000fe2000fffe03f */
[----:B------:R-:W-:Y:S01]  /*b510*/  R2UR UR54, R8 ;  /* 0x00000000083672ca */ /* 0x000fe200000e0000 */
[----:B------:R-:W-:Y:S01]  /*b520*/  UIADD3 UR48, UR16, 0x28400, URZ ;  /* 0x0002840010307890 */ /* 0x000fe2000fffe03f */
[----:B--2---:R-:W-:Y:S01]  /*b530*/  MOV R5, 0x10000 ;  /* 0x0001000000057802 */ /* 0x004fe20000000f00 */
[----:B------:R-:W-:Y:S01]  /*b540*/  UMOV UR50, 0xc0 ;  /* 0x000000c000327882 */ /* 0x000fe20000000000 */
[----:B------:R-:W-:Y:S01]  /*b550*/  UMOV UR51, UR11 ;  /* 0x0000000b00337c82 */ /* 0x000fe20008000000 */
[----:B------:R-:W-:Y:S01]  /*b560*/  MOV R10, UR50 ;  /* 0x00000032000a7c02 */ /* 0x000fe20008000f00 */
[----:B------:R-:W-:Y:S01]  /*b570*/  UMOV UR50, 0x40 ;  /* 0x0000004000327882 */ /* 0x000fe20000000000 */
[----:B------:R-:W-:Y:S01]  /*b580*/  UMOV UR52, UR12 ;  /* 0x0000000c00347c82 */ /* 0x000fe20008000000 */
[----:B------:R2:W-:Y:S01]  /*b590*/  UTMALDG.4D [UR8], [UR14], desc[UR6] ;  /* 0x000006080e0075b4 */ /* 0x0005e20008019000 */
[----:B------:R3:W-:Y:S01]  /*b5a0*/  SYNCS.ARRIVE.TRANS64 RZ, [R11+URZ+0x38810], R5 ;  /* 0x038810050bff79a7 */ /* 0x0007e2000800003f */
[----:B------:R-:W-:Y:S01]  /*b5b0*/  UMOV UR53, UR13 ;  /* 0x0000000d00357c82 */ /* 0x000fe20008000000 */
[----:B------:R-:W-:-:S02]  /*b5c0*/  UIADD3 UR56, UR16, 0x2a400, URZ ;  /* 0x0002a40010387890 */ /* 0x000fc4000fffe03f */
[----:B------:R-:W-:Y:S02]  /*b5d0*/  UIADD3 UR40, UR16, 0x2e400, URZ ;  /* 0x0002e40010287890 */ /* 0x000fe4000fffe03f */
[----:B------:R-:W-:Y:S02]  /*b5e0*/  UIADD3 UR32, UR16, 0x30400, URZ ;  /* 0x0003040010207890 */ /* 0x000fe4000fffe03f */
[----:B------:R-:W-:Y:S01]  /*b5f0*/  UIADD3 UR24, UR16, 0x32400, URZ ;  /* 0x0003240010187890 */ /* 0x000fe2000fffe03f */
[----:B------:R-:W-:Y:S01]  /*b600*/  UMOV UR58, 0x80 ;  /* 0x00000080003a7882 */ /* 0x000fe20000000000 */
[----:B------:R-:W-:Y:S01]  /*b610*/  UMOV UR59, UR11 ;  /* 0x0000000b003b7c82 */ /* 0x000fe20008000000 */
[----:B------:R-:W-:Y:S01]  /*b620*/  UMOV UR60, UR12 ;  /* 0x0000000c003c7c82 */ /* 0x000fe20008000000 */
[----:B------:R-:W-:Y:S01]  /*b630*/  UMOV UR61, UR13 ;  /* 0x0000000d003d7c82 */ /* 0x000fe20008000000 */
        /* <DEDUP_REMOVED lines=11> */
[----:B--2---:R-:W-:Y:S01]  /*b6f0*/  UIADD3 UR8, UR16, 0x26400, URZ ;  /* 0x0002640010087890 */ /* 0x004fe2000fffe03f */
[----:B---3--:R-:W-:Y:S01]  /*b700*/  MOV R5, UR55 ;  /* 0x0000003700057c02 */ /* 0x008fe20008000f00 */
[----:B------:R-:W-:Y:S01]  /*b710*/  UIADD3 UR9, UR16, 0x38810, URZ ;  /* 0x0003881010097890 */ /* 0x000fe2000fffe03f */
[----:B------:R-:W-:Y:S01]  /*b720*/  UMOV UR29, UR13 ;  /* 0x0000000d001d7c82 */ /* 0x000fe20008000000 */
[----:B------:R-:W-:Y:S01]  /*b730*/  UMOV UR18, 0x1c0 ;  /* 0x000001c000127882 */ /* 0x000fe20000000000 */
[----:B------:R-:W-:Y:S01]  /*b740*/  UMOV UR19, UR11 ;  /* 0x0000000b00137c82 */ /* 0x000fe20008000000 */
[----:B------:R-:W-:Y:S01]  /*b750*/  UMOV UR20, UR12 ;  /* 0x0000000c00147c82 */ /* 0x000fe20008000000 */
[----:B------:R-:W-:-:S02]  /*b760*/  UMOV UR21, UR13 ;  /* 0x0000000d00157c82 */ /* 0x000fc40008000000 */
[----:B------:R-:W-:Y:S01]  /*b770*/  UMOV UR49, UR9 ;  /* 0x0000000900317c82 */ /* 0x000fe20008000000 */
[----:B------:R-:W-:Y:S01]  /*b780*/  UMOV UR57, UR9 ;  /* 0x0000000900397c82 */ /* 0x000fe20008000000 */
[----:B------:R-:W-:Y:S01]  /*b790*/  UTMALDG.4D [UR8], [UR4], desc[UR6] ;  /* 0x00000608040075b4 */ /* 0x000fe20008019000 */
[----:B------:R-:W-:Y:S01]  /*b7a0*/  UMOV UR41, UR9 ;  /* 0x0000000900297c82 */ /* 0x000fe20008000000 */
[----:B------:R-:W-:Y:S01]  /*b7b0*/  UMOV UR33, UR9 ;  /* 0x0000000900217c82 */ /* 0x000fe20008000000 */
[----:B------:R-:W-:Y:S01]  /*b7c0*/  UMOV UR25, UR9 ;  /* 0x0000000900197c82 */ /* 0x000fe20008000000 */
[----:B------:R-:W-:Y:S01]  /*b7d0*/  UMOV UR17, UR9 ;  /* 0x0000000900117c82 */ /* 0x000fe20008000000 */
[----:B------:R-:W-:Y:S01]  /*b7e0*/  R2UR UR55, R5 ;  /* 0x00000000053772ca */ /* 0x000fe200000e0000 */
[----:B------:R2:W-:Y:S01]  /*b7f0*/  UTMALDG.4D [UR48], [UR4], desc[UR6] ;  /* 0x00000630040075b4 */ /* 0x0005e20008019000 */
[----:B------:R3:W-:Y:S01]  /*b800*/  UTMALDG.4D [UR56], [UR4], desc[UR6] ;  /* 0x00000638040075b4 */ /* 0x0007e20008019000 */
[----:B--2---:R-:W-:Y:S01]  /*b810*/  R2UR UR50, R10 ;  /* 0x000000000a3272ca */ /* 0x004fe200000e0000 */
[----:B------:R-:W-:-:S02]  /*b820*/  UIADD3 UR48, UR16, 0x2c400, URZ ;  /* 0x0002c40010307890 */ /* 0x000fc4000fffe03f */
[----:B------:R-:W-:-:S10]  /*b830*/  UIADD3 UR16, UR16, 0x34400, URZ ;  /* 0x0003440010107890 */ /* 0x000fd4000fffe03f */
[----:B------:R3:W-:Y:S01]  /*b840*/  UTMALDG.4D [UR48], [UR4], desc[UR6] ;  /* 0x00000630040075b4 */ /* 0x0007e20008019000 */
[----:B------:R3:W-:Y:S01]  /*b850*/  UTMALDG.4D [UR40], [UR4], desc[UR6] ;  /* 0x00000628040075b4 */ /* 0x0007e20008019000 */
[----:B------:R3:W-:Y:S01]  /*b860*/  UTMALDG.4D [UR32], [UR4], desc[UR6] ;  /* 0x00000620040075b4 */ /* 0x0007e20008019000 */
[----:B------:R3:W-:Y:S01]  /*b870*/  UTMALDG.4D [UR24], [UR4], desc[UR6] ;  /* 0x00000618040075b4 */ /* 0x0007e20008019000 */
[----:B------:R3:W-:Y:S02]  /*b880*/  UTMALDG.4D [UR16], [UR4], desc[UR6] ;  /* 0x00000610040075b4 */ /* 0x0007e40008019000 */
[----:B---3--:R-:W-:Y:S01]  /*b890*/  NOP ;  /* 0x0000000000007918 */ /* 0x008fe20000000000 */
.L_x_2844:
[----:B------:R-:W-:Y:S05]  /*b8a0*/  BSYNC B0 ;  /* 0x0000000000007941 */ /* 0x000fea0003800000 */
.L_x_2843:
[----:B------:R-:W2:Y:S01]  /*b8b0*/  LDL R5, [R1+0x18] ;  /* 0x0000180001057983 */ /* 0x000ea20000100800 */
[----:B------:R-:W-:Y:S01]  /*b8c0*/  ULDC.64 UR38, c[0x0][0x408] ;  /* 0x0001020000267ab9 */ /* 0x000fe20000000a00 */
[----:B------:R-:W-:Y:S01]  /*b8d0*/  BSSY B0, `(.L_x_2845) ;  /* 0x0000005000007945 */ /* 0x000fe20003800000 */
[----:B--2---:R-:W-:-:S04]  /*b8e0*/  LOP3.LUT R5, R5, 0x1, RZ, 0xc, !PT ;  /* 0x0000000105057812 */ /* 0x004fc800078e0cff */
[----:B------:R-:W-:-:S04]  /*b8f0*/  SHF.L.U32 R5, R5, 0x1f, RZ ;  /* 0x0000001f05057819 */ /* 0x000fc800000006ff */
[----:B------:R-:W2:Y:S02]  /*b900*/  SYNCS.PHASECHK.TRANS64.TRYWAIT P1, [R11+URZ+0x38820], R5 ;  /* 0x038820050b0075a7 */ /* 0x000ea4000802017f */
[----:B--2---:R-:W-:Y:S05]  /*b910*/  @!P1 BRA `(.L_x_2846) ;  /* 0x0000002400549947 */ /* 0x004fea0003800000 */
.L_x_2896:
[----:B------:R-:W-:Y:S05]  /*b920*/  BSYNC B0 ;  /* 0x0000000000007941 */ /* 0x000fea0003800000 */
.L_x_2845:
[----:B------:R-:W-:Y:S04]  /*b930*/  BSSY B0, `(.L_x_2847) ;  /* 0x000004b000007945 */ /* 0x000fe80003800000 */
[----:B------:R-:W-:Y:S05]  /*b940*/  @!P6 BRA `(.L_x_2848) ;  /* 0x000000040024e947 */ /* 0x000fea0003800000 */
[----:B------:R-:W3:Y:S01]  /*b950*/  S2R R11, SR_CgaCtaId ;  /* 0x00000000000b7919 */ /* 0x000ee20000008800 */
[----:B--2---:R-:W-:Y:S01]  /*b960*/  MOV R8, 0x400 ;  /* 0x0000040000087802 */ /* 0x004fe20000000f00 */
[----:B------:R-:W2:Y:S03]  /*b970*/  S2R R10, SR_TID.X ;  /* 0x00000000000a7919 */ /* 0x000ea60000002100 */
[----:B---3--:R-:W-:Y:S02]  /*b980*/  LEA R8, R11, R8, 0x18 ;  /* 0x000000080b087211 */ /* 0x008fe400078ec0ff */
[----:B--2---:R-:W-:-:S03]  /*b990*/  LOP3.LUT R10, R10, 0x7f, RZ, 0xc0, !PT ;  /* 0x0000007f0a0a7812 */ /* 0x004fc600078ec0ff */
[----:B------:R-:W-:Y:S01]  /*b9a0*/  IMAD R5, R16, 0x8, R8 ;  /* 0x0000000810057824 */ /* 0x000fe200078e0208 */
[----:B------:R-:W-:Y:S02]  /*b9b0*/  SHF.L.U32 R8, R17, 0x1f, RZ ;  /* 0x0000001f11087819 */ /* 0x000fe400000006ff */
[----:B------:R-:W-:Y:S02]  /*b9c0*/  ISETP.NE.AND P2, PT, R10, RZ, PT ;  /* 0x000000ff0a00720c */ /* 0x000fe40003f45270 */
[----:B------:R-:W2:Y:S02]  /*b9d0*/  SYNCS.PHASECHK.TRANS64.TRYWAIT P1, [R5+URZ+0x38860], R8 ;  /* 0x03886008050075a7 */ /* 0x000ea4000802017f */
[----:B--2---:R-:W-:Y:S09]  /*b9e0*/  @!P1 BRA `(.L_x_2849) ;  /* 0x0000002400409947 */ /* 0x004ff20003800000 */
.L_x_2897:
        /* <DEDUP_REMOVED lines=8> */
.L_x_2850:
[----:B--2---:R-:W2:Y:S01]  /*ba70*/  LDL R8, [R1+0x10] ;  /* 0x0000100001087983 */ /* 0x004ea20000100800 */
[----:B------:R-:W-:Y:S01]  /*ba80*/  MOV R10, 0x400 ;  /* 0x00000400000a7802 */ /* 0x000fe20000000f00 */
[----:B------:R-:W3:Y:S01]  /*ba90*/  S2R R11, SR_CgaCtaId ;  /* 0x00000000000b7919 */ /* 0x000ee20000008800 */
[----:B------:R-:W-:Y:S01]  /*baa0*/  R2UR UR9, R5 ;  /* 0x00000000050972ca */ /* 0x000fe200000e0000 */
[----:B------:R-:W-:Y:S01]  /*bab0*/  UIADD3 UR4, UP0, UR46, 0x470, URZ ;  /* 0x000004702e047890 */ /* 0x000fe2000ff1e03f */
[----:B------:R-:W-:Y:S02]  /*bac0*/  R2UR UR12, R0 ;  /* 0x00000000000c72ca */ /* 0x000fe400000e0000 */
[----:B------:R-:W-:Y:S01]  /*bad0*/  R2UR UR13, R4 ;  /* 0x00000000040d72ca */ /* 0x000fe200000e0000 */
[----:B------:R-:W-:Y:S01]  /*bae0*/  UIADD3.X UR5, URZ, UR47, URZ, UP0, !UPT ;  /* 0x0000002f3f057290 */ /* 0x000fe200087fe43f */
[----:B---3--:R-:W-:-:S05]  /*baf0*/  LEA R10, R11, R10, 0x18 ;  /* 0x0000000a0b0a7211 */ /* 0x008fca00078ec0ff */
        /* <DEDUP_REMOVED lines=15> */
[----:B--2---:R-:W-:-:S13]  /*bbf0*/  R2UR UR11, R8 ;  /* 0x00000000080b72ca */ /* 0x004fda00000e0000 */
[----:B------:R-:W-:-:S09]  /*bc00*/  USHF.L.U32 UR11, UR11, 0x6, URZ ;  /* 0x000000060b0b7899 */ /* 0x000fd2000800063f */
        /* <DEDUP_REMOVED lines=15> */
[----:B------:R-:W-:-:S02]  /*bd00*/  UMOV UR10, UR21 ;  /* 0x00000015000a7c82 */ /* 0x000fc40008000000 */
[----:B------:R2:W-:Y:S01]  /*bd10*/  UTMALDG.4D [UR8], [UR4], desc[UR6] ;  /* 0x00000608040075b4 */ /* 0x0005e20008019000 */
        /* <DEDUP_REMOVED lines=12> */
.L_x_2848:
[----:B------:R-:W-:Y:S05]  /*bde0*/  BSYNC B0 ;  /* 0x0000000000007941 */ /* 0x000fea0003800000 */
.L_x_2847:
        /* <DEDUP_REMOVED lines=9> */
[----:B------:R-:W-:Y:S01]  /*be80*/  MOV R5, 0x1 ;  /* 0x0000000100057802 */ /* 0x000fe20000000f00 */
[----:B--2---:R-:W-:Y:S01]  /*be90*/  IMAD.MOV R10, RZ, RZ, -R11 ;  /* 0x000000ffff0a7224 */ /* 0x004fe200078e0a0b */
[----:B------:R-:W-:-:S04]  /*bea0*/  IADD3 R8, R11, -0x2, RZ ;  /* 0xfffffffe0b087810 */ /* 0x000fc80007ffe0ff */
[----:B------:R-:W-:-:S05]  /*beb0*/  VIADDMNMX R10, R10, R5, 0xffffffff, !PT ;  /* 0xffffffff0a0a7446 */ /* 0x000fca0007800105 */
[----:B------:R-:W-:-:S05]  /*bec0*/  IMAD.IADD R5, R11, 0x1, R10 ;  /* 0x000000010b057824 */ /* 0x000fca00078e020a */
        /* <DEDUP_REMOVED lines=10> */
[----:B--2---:R-:W-:-:S04]  /*bf70*/  @P1 IMAD.HI.U32 R11, R8, R4, RZ ;  /* 0x00000004080b1227 */ /* 0x004fc800078e00ff */
[----:B------:R-:W-:Y:S01]  /*bf80*/  IMAD.MOV.U32 R4, RZ, RZ, R8 ;  /* 0x000000ffff047224 */ /* 0x000fe200078e0008 */
[----:B------:R-:W-:Y:S01]  /*bf90*/  @P1 SHF.R.U32.HI R4, RZ, R5, R11 ;  /* 0x00000005ff041219 */ /* 0x000fe2000001160b */
[----:B------:R-:W-:-:S03]  /*bfa0*/  IMAD R11, R7, UR4, RZ ;  /* 0x00000004070b7c24 */ /* 0x000fc6000f8e02ff */
[----:B------:R-:W-:Y:S01]  /*bfb0*/  IADD3 R5, -R4, RZ, RZ ;  /* 0x000000ff04057210 */ /* 0x000fe20007ffe1ff */
[----:B------:R-:W-:-:S04]  /*bfc0*/  IMAD R11, R6, UR5, R11 ;  /* 0x00000005060b7c24 */ /* 0x000fc8000f8e020b */
[----:B------:R-:W-:Y:S01]  /*bfd0*/  IMAD R8, R12, R5, R8 ;  /* 0x000000050c087224 */ /* 0x000fe200078e0208 */
[----:B------:R-:W-:-:S03]  /*bfe0*/  SHF.R.S32.HI R5, RZ, 0x1f, R4 ;  /* 0x0000001fff057819 */ /* 0x000fc60000011404 */
[----:B------:R-:W-:-:S04]  /*bff0*/  IMAD.WIDE.U32 R4, R6, UR4, R4 ;  /* 0x0000000406047c25 */ /* 0x000fc8000f8e0004 */
[----:B------:R-:W-:Y:S01]  /*c000*/  IMAD.IADD R11, R11, 0x1, R5 ;  /* 0x000000010b0b7824 */ /* 0x000fe200078e0205 */
[----:B------:R-:W-:-:S04]  /*c010*/  LEA R2, P1, R4, R2, 0x2 ;  /* 0x0000000204027211 */ /* 0x000fc800078210ff */
[----:B------:R-:W-:-:S05]  /*c020*/  LEA.HI.X R3, R4, R3, R11, 0x2, P1 ;  /* 0x0000000304037211 */ /* 0x000fca00008f140b */
[----:B------:R2:W5:Y:S04]  /*c030*/  LDG.E R4, desc[UR54][R2.64] ;  /* 0x0000003602047981 */ /* 0x000568000c1e1900 */
.L_x_2855:
        /* <DEDUP_REMOVED lines=10> */
.L_x_2898:
        /* <DEDUP_REMOVED lines=8> */
.L_x_2857:
[----:B------:R-:W3:Y:S01]  /*c160*/  S2R R11, SR_CgaCtaId ;  /* 0x00000000000b7919 */ /* 0x000ee20000008800 */
[----:B------:R-:W-:Y:S01]  /*c170*/  MOV R5, 0x400 ;  /* 0x0000040000057802 */ /* 0x000fe20000000f00 */
[----:B------:R-:W-:Y:S01]  /*c180*/  IMAD.SHL.U32 R8, R8, 0x40, RZ ;  /* 0x0000004008087824 */ /* 0x000fe200078e00ff */
[----:B------:R-:W-:Y:S01]  /*c190*/  R2UR UR9, R2 ;  /* 0x00000000020972ca */ /* 0x000fe200000e0000 */
[----:B------:R-:W-:Y:S01]  /*c1a0*/  UIADD3 UR4, UP0, UR46, 0x370, URZ ;  /* 0x000003702e047890 */ /* 0x000fe2000ff1e03f */
[----:B------:R-:W-:Y:S01]  /*c1b0*/  R2UR UR12, R0 ;  /* 0x00000000000c72ca */ /* 0x000fe200000e0000 */
[----:B------:R-:W-:Y:S01]  /*c1c0*/  UMOV UR6, 0x0 ;  /* 0x0000000000067882 */ /* 0x000fe20000000000 */
[----:B-----5:R-:W-:Y:S01]  /*c1d0*/  R2UR UR13, R4 ;  /* 0x00000000040d72ca */ /* 0x020fe200000e0000 */
[----:B------:R-:W-:Y:S01]  /*c1e0*/  UIADD3.X UR5, URZ, UR47, URZ, UP0, !UPT ;  /* 0x0000002f3f057290 */ /* 0x000fe200087fe43f */
[----:B------:R-:W-:Y:S01]  /*c1f0*/  R2UR UR11, R8 ;  /* 0x00000000080b72ca */ /* 0x000fe200000e0000 */
[----:B------:R-:W-:Y:S01]  /*c200*/  UMOV UR7, 0x14f00000 ;  /* 0x14f0000000077882 */ /* 0x000fe20000000000 */
[----:B------:R-:W-:-:S05]  /*c210*/  UMOV UR10, URZ ;  /* 0x0000003f000a7c82 */ /* 0x000fca0008000000 */
        /* <DEDUP_REMOVED lines=8> */
.L_x_2899:
        /* <DEDUP_REMOVED lines=8> */
.L_x_2859:
        /* <DEDUP_REMOVED lines=17> */
[----:B----4-:R-:W-:-:S05]  /*c430*/  LEA R3, R5, R3, 0x18 ;  /* 0x0000000305037211 */ /* 0x010fca00078ec0ff */
[----:B------:R-:W-:-:S05]  /*c440*/  IMAD R2, R16, 0x10000, R3 ;  /* 0x0001000010027824 */ /* 0x000fca00078e0203 */
        /* <DEDUP_REMOVED lines=34> */
.L_x_2854:
[----:B------:R-:W-:Y:S05]  /*c670*/  BSYNC B0 ;  /* 0x0000000000007941 */ /* 0x000fea0003800000 */
.L_x_2853:
[----:B------:R-:W2:Y:S01]  /*c680*/  LDL.LU R3, [R1+0x8] ;  /* 0x0000080001037983 */ /* 0x000ea20000300800 */
[----:B------:R-:W-:-:S04]  /*c690*/  IADD3 R16, R16, 0x1, RZ ;  /* 0x0000000110107810 */ /* 0x000fc80007ffe0ff */
[----:B------:R-:W-:-:S04]  /*c6a0*/  ISETP.NE.AND P1, PT, R16, 0x2, PT ;  /* 0x000000021000780c */ /* 0x000fc80003f25270 */
[----:B------:R-:W-:Y:S02]  /*c6b0*/  SEL R2, RZ, 0x1, P1 ;  /* 0x00000001ff027807 */ /* 0x000fe40000800000 */
[----:B------:R-:W-:Y:S02]  /*c6c0*/  SEL R16, R16, RZ, P1 ;  /* 0x000000ff10107207 */ /* 0x000fe40000800000 */
[----:B------:R-:W-:Y:S01]  /*c6d0*/  LOP3.LUT R17, R17, R2, RZ, 0x3c, !PT ;  /* 0x0000000211117212 */ /* 0x000fe200078e3cff */
[----:B--2---:R-:W-:-:S07]  /*c6e0*/  VIADD R8, R3, 0xfffffffd ;  /* 0xfffffffd03087836 */ /* 0x004fce0000000000 */
.L_x_2852:
[----:B------:R-:W-:Y:S01]  /*c6f0*/  IADD3 R10, -R10, RZ, RZ ;  /* 0x000000ff0a0a7210 */ /* 0x000fe20007ffe1ff */
[----:B------:R-:W-:Y:S03]  /*c700*/  BSSY B0, `(.L_x_2851) ;  /* 0x0000102000007945 */ /* 0x000fe60003800000 */
[----:B------:R-:W-:-:S13]  /*c710*/  ISETP.NE.AND P1, PT, R9, R10, PT ;  /* 0x0000000a0900720c */ /* 0x000fda0003f25270 */
[----:B------:R-:W-:Y:S05]  /*c720*/  @!P1 BRA `(.L_x_2860) ;  /* 0x0000000c00fc9947 */ /* 0x000fea0003800000 */
.L_x_2875:
[----:B------:R-:W-:Y:S04]  /*c730*/  BSSY B1, `(.L_x_2861) ;  /* 0x0000078000017945 */ /* 0x000fe80003800000 */
[----:B------:R-:W-:Y:S05]  /*c740*/  @!P6 BRA `(.L_x_2862) ;  /* 0x0000000400d8e947 */ /* 0x000fea0003800000 */
[----:B-1----:R-:W-:Y:S01]  /*c750*/  IMAD.MOV.U32 R9, RZ, RZ, R8 ;  /* 0x000000ffff097224 */ /* 0x002fe200078e0008 */
[----:B------:R-:W-:Y:S06]  /*c760*/  @!P0 BRA `(.L_x_2863) ;  /* 0x0000000000448947 */ /* 0x000fec0003800000 */
[----:B------:R-:W1:Y:S01]  /*c770*/  LDC R9, c[0x0][0x41c] ;  /* 0x00010700ff097b82 */ /* 0x000e620000000800 */
[----:B------:R-:W-:-:S04]  /*c780*/  IMAD R11, R7, UR38, RZ ;  /* 0x00000026070b7c24 */ /* 0x000fc8000f8e02ff */
[----:B------:R-:W-:Y:S01]  /*c790*/  IMAD R10, R6, UR39, R11 ;  /* 0x00000027060a7c24 */ /* 0x000fe2000f8e020b */
[----:B-1----:R-:W-:-:S13]  /*c7a0*/  ISETP.NE.AND P1, PT, R9, 0x1, PT ;  /* 0x000000010900780c */ /* 0x002fda0003f25270 */
[----:B------:R-:W1:Y:S02]  /*c7b0*/  @P1 LDC.64 R2, c[0x0][0x420] ;  /* 0x00010800ff021b82 */ /* 0x000e640000000a00 */
[----:B-1----:R-:W-:Y:S01]  /*c7c0*/  @P1 IMAD.HI.U32 R4, R8, R2, RZ ;  /* 0x0000000208041227 */ /* 0x002fe200078e00ff */
[----:B------:R-:W-:-:S04]  /*c7d0*/  MOV R2, R8 ;  /* 0x0000000800027202 */ /* 0x000fc80000000f00 */
[----:B------:R-:W-:Y:S02]  /*c7e0*/  @P1 SHF.R.U32.HI R2, RZ, R3, R4 ;  /* 0x00000003ff021219 */ /* 0x000fe40000011604 */
[----:B------:R-:W1:Y:S03]  /*c7f0*/  LDC.64 R4, c[0x0][0x3f8] ;  /* 0x0000fe00ff047b82 */ /* 0x000e660000000a00 */
[----:B------:R-:W-:-:S04]  /*c800*/  IMAD.MOV R3, RZ, RZ, -R2 ;  /* 0x000000ffff037224 */ /* 0x000fc800078e0a02 */
[----:B------:R-:W-:Y:S01]  /*c810*/  IMAD R9, R9, R3, R8 ;  /* 0x0000000309097224 */ /* 0x000fe200078e0208 */
[----:B------:R-:W-:-:S03]  /*c820*/  SHF.R.S32.HI R3, RZ, 0x1f, R2 ;  /* 0x0000001fff037819 */ /* 0x000fc60000011402 */
[----:B------:R-:W-:-:S05]  /*c830*/  IMAD.WIDE.U32 R2, R6, UR38, R2 ;  /* 0x0000002606027c25 */ /* 0x000fca000f8e0002 */
[----:B------:R-:W-:Y:S02]  /*c840*/  IADD3 R10, R10, R3, RZ ;  /* 0x000000030a0a7210 */ /* 0x000fe40007ffe0ff */
[----:B-1----:R-:W-:-:S04]  /*c850*/  LEA R4, P1, R2, R4, 0x2 ;  /* 0x0000000402047211 */ /* 0x002fc800078210ff */
[----:B------:R-:W-:-:S05]  /*c860*/  LEA.HI.X R5, R2, R5, R10, 0x2, P1 ;  /* 0x0000000502057211 */ /* 0x000fca00008f140a */
[----:B------:R1:W5:Y:S04]  /*c870*/  LDG.E R4, desc[UR54][R4.64] ;  /* 0x0000003604047981 */ /* 0x000368000c1e1900 */
.L_x_2863:
[----:B------:R-:W2:Y:S01]  /*c880*/  S2R R3, SR_CgaCtaId ;  /* 0x0000000000037919 */ /* 0x000ea20000008800 */
[----:B------:R-:W-:Y:S01]  /*c890*/  MOV R2, 0x400 ;  /* 0x0000040000027802 */ /* 0x000fe20000000f00 */
[----:B-1----:R-:W1:Y:S03]  /*c8a0*/  S2R R5, SR_TID.X ;  /* 0x0000000000057919 */ /* 0x002e660000002100 */
[----:B--2---:R-:W-:Y:S02]  /*c8b0*/  LEA R2, R3, R2, 0x18 ;  /* 0x0000000203027211 */ /* 0x004fe400078ec0ff */
[----:B------:R-:W-:Y:S02]  /*c8c0*/  SHF.L.U32 R3, R17, 0x1f, RZ ;  /* 0x0000001f11037819 */ /* 0x000fe400000006ff */
[----:B-1----:R-:W-:Y:S01]  /*c8d0*/  LOP3.LUT R5, R5, 0x7f, RZ, 0xc0, !PT ;  /* 0x0000007f05057812 */ /* 0x002fe200078ec0ff */
[----:B------:R-:W-:-:S03]  /*c8e0*/  IMAD R2, R16, 0x8, R2 ;  /* 0x0000000810027824 */ /* 0x000fc600078e0202 */
[----:B------:R-:W-:Y:S01]  /*c8f0*/  ISETP.NE.AND P1, PT, R5, RZ, PT ;  /* 0x000000ff0500720c */ /* 0x000fe20003f25270 */
[----:B------:R-:W1:Y:S02]  /*c900*/  SYNCS.PHASECHK.TRANS64.TRYWAIT P2, [R2+URZ+0x38840], R3 ;  /* 0x03884003020075a7 */ /* 0x000e64000804017f */
[----:B-1----:R-:W-:Y:S10]  /*c910*/  @!P2 BRA `(.L_x_2864) ;  /* 0x0000001400b0a947 */ /* 0x002ff40003800000 */
.L_x_2900:
        /* <DEDUP_REMOVED lines=8> */
.L_x_2865:
        /* <DEDUP_REMOVED lines=11> */
[----:B--2---:R-:W-:-:S05]  /*ca50*/  LEA R5, R10, R5, 0x18 ;  /* 0x000000050a057211 */ /* 0x004fca00078ec0ff */
[----:B------:R-:W-:-:S05]  /*ca60*/  IMAD R5, R16, 0x2000, R5 ;  /* 0x0000200010057824 */ /* 0x000fca00078e0205 */
[----:B------:R-:W-:Y:S02]  /*ca70*/  R2UR UR8, R5 ;  /* 0x00000000050872ca */ /* 0x000fe400000e0000 */
[----:B------:R-:W-:-:S04]  /*ca80*/  SHF.L.U32 R5, R9, 0x6, RZ ;  /* 0x0000000609057819 */ /* 0x000fc800000006ff */
[----:B------:R-:W-:-:S07]  /*ca90*/  R2UR UR11, R5 ;  /* 0x00000000050b72ca */ /* 0x000fce00000e0000 */
[----:B------:R-:W-:-:S09]  /*caa0*/  UIADD3 UR8, UR8, 0x22400, URZ ;  /* 0x0002240008087890 */ /* 0x000fd2000fffe03f */
[----:B------:R2:W-:Y:S01]  /*cab0*/  UTMALDG.4D [UR8], [UR4], desc[UR6] ;  /* 0x00000608040075b4 */ /* 0x0005e20008019000 */
[----:B------:R-:W3:Y:S02]  /*cac0*/  SYNCS.PHASECHK.TRANS64.TRYWAIT P2, [R2+URZ+0x38860], R3 ;  /* 0x03886003020075a7 */ /* 0x000ee4000804017f */
[----:B--23--:R-:W-:Y:S05]  /*cad0*/  @!P2 BRA `(.L_x_2866) ;  /* 0x000000140054a947 */ /* 0x00cfea0003800000 */
.L_x_2901:
[----:B------:R-:W-:Y:S05]  /*cae0*/  @P1 BRA `(.L_x_2867) ;  /* 0x00000000001c1947 */ /* 0x000fea0003800000 */
[----:B------:R-:W3:Y:S01]  /*caf0*/  S2R R9, SR_TID.X ;  /* 0x0000000000097919 */ /* 0x000ee20000002100 */
[----:B-12---:R-:W-:-:S04]  /*cb00*/  IMAD.MOV.U32 R3, RZ, RZ, 0x10000 ;  /* 0x00010000ff037424 */ /* 0x006fc800078e00ff */
[----:B------:R4:W-:Y:S01]  /*cb10*/  SYNCS.ARRIVE.TRANS64 RZ, [R2+URZ+0x38850], R3 ;  /* 0x0388500302ff79a7 */ /* 0x0009e2000800003f */
[----:B---3--:R-:W-:-:S04]  /*cb20*/  LOP3.LUT R9, R9, 0x1f, RZ, 0xc0, !PT ;  /* 0x0000001f09097812 */ /* 0x008fc800078ec0ff */
[----:B------:R-:W-:-:S13]  /*cb30*/  ISETP.NE.AND P1, PT, R9, RZ, PT ;  /* 0x000000ff0900720c */ /* 0x000fda0003f25270 */
[----:B----4-:R-:W-:Y:S05]  /*cb40*/  @!P1 BRA `(.L_x_2867) ;  /* 0x0000000000049947 */ /* 0x010fea0003800000 */
[----:B------:R-:W-:Y:S01]  /*cb50*/  BPT.TRAP 0x1 ;  /* 0x000000040000795c */ /* 0x000fe20000300000 */
.L_x_2867:
        /* <DEDUP_REMOVED lines=53> */
.L_x_2862:
[----:B------:R-:W-:Y:S05]  /*ceb0*/  BSYNC B1 ;  /* 0x0000000000017941 */ /* 0x000fea0003800000 */
.L_x_2861:
[----:B-1----:R-:W-:Y:S01]  /*cec0*/  VIADD R9, R16, 0x1 ;  /* 0x0000000110097836 */ /* 0x002fe20000000000 */
[----:B------:R-:W-:Y:S04]  /*ced0*/  BSSY B1, `(.L_x_2868) ;  /* 0x000007c000017945 */ /* 0x000fe80003800000 */
        /* <DEDUP_REMOVED lines=24> */
.L_x_2870:
[----:B------:R-:W2:Y:S01]  /*d060*/  S2R R3, SR_CgaCtaId ;  /* 0x0000000000037919 */ /* 0x000ea20000008800 */
[----:B------:R-:W-:Y:S01]  /*d070*/  MOV R2, 0x400 ;  /* 0x0000040000027802 */ /* 0x000fe20000000f00 */
[----:B-1----:R-:W1:Y:S03]  /*d080*/  S2R R5, SR_TID.X ;  /* 0x0000000000057919 */ /* 0x002e660000002100 */
[----:B--2---:R-:W-:Y:S02]  /*d090*/  LEA R2, R3, R2, 0x18 ;  /* 0x0000000203027211 */ /* 0x004fe400078ec0ff */
[----:B------:R-:W-:Y:S02]  /*d0a0*/  SHF.L.U32 R3, R17, 0x1f, RZ ;  /* 0x0000001f11037819 */ /* 0x000fe400000006ff */
[----:B------:R-:W-:Y:S02]  /*d0b0*/  LEA R2, R9, R2, 0x3 ;  /* 0x0000000209027211 */ /* 0x000fe400078e18ff */
[----:B-1----:R-:W-:-:S02]  /*d0c0*/  LOP3.LUT R5, R5, 0x7f, RZ, 0xc0, !PT ;  /* 0x0000007f05057812 */ /* 0x002fc400078ec0ff */
[----:B------:R-:W1:Y:S02]  /*d0d0*/  SYNCS.PHASECHK.TRANS64.TRYWAIT P2, [R2+URZ+0x38840], R3 ;  /* 0x03884003020075a7 */ /* 0x000e64000804017f */
[----:B------:R-:W-:Y:S01]  /*d0e0*/  ISETP.NE.AND P1, PT, R5, RZ, PT ;  /* 0x000000ff0500720c */ /* 0x000fe20003f25270 */
[----:B-1----:R-:W-:-:S12]  /*d0f0*/  @!P2 BRA `(.L_x_2871) ;  /* 0x0000000c00e0a947 */ /* 0x002fd80003800000 */
.L_x_2902:
[----:B------:R-:W-:Y:S05]  /*d100*/  @P1 BRA `(.L_x_2872) ;  /* 0x00000000001c1947 */ /* 0x000fea0003800000 */
[----:B------:R-:W2:Y:S01]  /*d110*/  S2R R11, SR_TID.X ;  /* 0x00000000000b7919 */ /* 0x000ea20000002100 */
[----:B------:R-:W-:-:S04]  /*d120*/  IMAD.MOV.U32 R5, RZ, RZ, 0x2000 ;  /* 0x00002000ff057424 */ /* 0x000fc800078e00ff */
[----:B------:R3:W-:Y:S01]  /*d130*/  SYNCS.ARRIVE.TRANS64 RZ, [R2+URZ+0x38830], R5 ;  /* 0x0388300502ff79a7 */ /* 0x0007e2000800003f */
[----:B--2---:R-:W-:-:S04]  /*d140*/  LOP3.LUT R11, R11, 0x1f, RZ, 0xc0, !PT ;  /* 0x0000001f0b0b7812 */ /* 0x004fc800078ec0ff */
[----:B------:R-:W-:-:S13]  /*d150*/  ISETP.NE.AND P2, PT, R11, RZ, PT ;  /* 0x000000ff0b00720c */ /* 0x000fda0003f45270 */
[----:B---3--:R-:W-:Y:S05]  /*d160*/  @!P2 BRA `(.L_x_2872) ;  /* 0x000000000004a947 */ /* 0x008fea0003800000 */
[----:B------:R-:W-:Y:S01]  /*d170*/  BPT.TRAP 0x1 ;  /* 0x000000040000795c */ /* 0x000fe20000300000 */
.L_x_2872:
[----:B------:R-:W2:Y:S01]  /*d180*/  S2R R11, SR_CgaCtaId ;  /* 0x00000000000b7919 */ /* 0x000ea20000008800 */
        /* <DEDUP_REMOVED lines=12> */
[----:B--2---:R-:W-:-:S04]  /*d250*/  LEA R5, R11, R5, 0x18 ;  /* 0x000000050b057211 */ /* 0x004fc800078ec0ff */
[----:B------:R-:W-:-:S04]  /*d260*/  LEA R5, R9, R5, 0xd ;  /* 0x0000000509057211 */ /* 0x000fc800078e68ff */
[----:B------:R-:W-:-:S13]  /*d270*/  R2UR UR8, R5 ;  /* 0x00000000050872ca */ /* 0x000fda00000e0000 */
[----:B------:R-:W-:-:S09]  /*d280*/  UIADD3 UR8, UR8, 0x22400, URZ ;  /* 0x0002240008087890 */ /* 0x000fd2000fffe03f */
[----:B------:R2:W-:Y:S01]  /*d290*/  UTMALDG.4D [UR8], [UR4], desc[UR6] ;  /* 0x00000608040075b4 */ /* 0x0005e20008019000 */
[----:B------:R-:W3:Y:S02]  /*d2a0*/  SYNCS.PHASECHK.TRANS64.TRYWAIT P2, [R2+URZ+0x38860], R3 ;  /* 0x03886003020075a7 */ /* 0x000ee4000804017f */
[----:B--23--:R-:W-:Y:S05]  /*d2b0*/  @!P2 BRA `(.L_x_2873) ;  /* 0x0000000c0084a947 */ /* 0x00cfea0003800000 */
.L_x_2903:
        /* <DEDUP_REMOVED lines=8> */
.L_x_2874:
        /* <DEDUP_REMOVED lines=17> */
[----:B---3--:R-:W-:-:S05]  /*d450*/  LEA R3, R5, R3, 0x18 ;  /* 0x0000000305037211 */ /* 0x008fca00078ec0ff */
[----:B------:R-:W-:-:S05]  /*d460*/  IMAD R2, R9, 0x10000, R3 ;  /* 0x0001000009027824 */ /* 0x000fca00078e0203 */
        /* <DEDUP_REMOVED lines=34> */
.L_x_2869:
[----:B------:R-:W-:Y:S05]  /*d690*/  BSYNC B1 ;  /* 0x0000000000017941 */ /* 0x000fea0003800000 */
.L_x_2868:
        /* <DEDUP_REMOVED lines=8> */
.L_x_2860:
[----:B------:R-:W-:Y:S05]  /*d720*/  BSYNC B0 ;  /* 0x0000000000007941 */ /* 0x000fea0003800000 */
.L_x_2851:
[----:B------:R-:W2:Y:S04]  /*d730*/  LDL R3, [R1+0x1c] ;  /* 0x00001c0001037983 */ /* 0x000ea80000100800 */
[----:B------:R-:W3:Y:S04]  /*d740*/  LDL.LU R2, [R1+0xc] ;  /* 0x00000c0001027983 */ /* 0x000ee80000300800 */
[----:B------:R-:W4:Y:S01]  /*d750*/  LDL.LU R0, [R1+0x18] ;  /* 0x0000180001007983 */ /* 0x000f220000300800 */
[----:B--2---:R-:W-:Y:S01]  /*d760*/  R2UR UR4, R3 ;  /* 0x00000000030472ca */ /* 0x004fe200000e0000 */
[----:B----4-:R-:W-:-:S12]  /*d770*/  VIADD R0, R0, 0x1 ;  /* 0x0000000100007836 */ /* 0x010fd80000000000 */
[----:B---3--:R-:W-:Y:S01]  /*d780*/  IADD3 R2, R2, UR4, RZ ;  /* 0x0000000402027c10 */ /* 0x008fe2000fffe0ff */
[----:B------:R-:W-:-:S03]  /*d790*/  ULDC UR4, c[0x0][0xea4] ;  /* 0x0003a90000047ab9 */ /* 0x000fc60000000800 */
[----:B------:R-:W-:Y:S01]  /*d7a0*/  ISETP.GE.AND P0, PT, R2, UR4, PT ;  /* 0x0000000402007c0c */ /* 0x000fe2000bf06270 */
[----:B------:R3:W-:Y:S04]  /*d7b0*/  STL [R1+0xc], R2 ;  /* 0x00000c0201007387 */ /* 0x0007e80000100800 */
[----:B------:R3:W-:Y:S08]  /*d7c0*/  STL [R1+0x18], R0 ;  /* 0x0000180001007387 */ /* 0x0007f00000100800 */
[----:B------:R-:W-:Y:S05]  /*d7d0*/  @!P0 BRA `(.L_x_2876) ;  /* 0xffffffcc00c88947 */ /* 0x000fea000383ffff */
[----:B---3--:R-:W-:-:S07]  /*d7e0*/  LOP3.LUT R2, R0, 0x1, RZ, 0xc, !PT ;  /* 0x0000000100027812 */ /* 0x008fce00078e0cff */
.L_x_2832:
[----:B------:R-:W2:Y:S01]  /*d7f0*/  S2R R3, SR_CgaCtaId ;  /* 0x0000000000037919 */ /* 0x000ea20000008800 */
[----:B------:R-:W-:Y:S01]  /*d800*/  MOV R0, 0x400 ;  /* 0x0000040000007802 */ /* 0x000fe20000000f00 */
[----:B------:R-:W-:Y:S03]  /*d810*/  BSSY B0, `(.L_x_2877) ;  /* 0x0000005000007945 */ /* 0x000fe60003800000 */
[----:B--2---:R-:W-:Y:S02]  /*d820*/  LEA R0, R3, R0, 0x18 ;  /* 0x0000000003007211 */ /* 0x004fe400078ec0ff */
[----:B------:R-:W-:-:S04]  /*d830*/  SHF.L.U32 R3, R2, 0x1f, RZ ;  /* 0x0000001f02037819 */ /* 0x000fc800000006ff */
[----:B------:R-:W2:Y:S02]  /*d840*/  SYNCS.PHASECHK.TRANS64.TRYWAIT P0, [R0+URZ+0x38820], R3 ;  /* 0x03882003000075a7 */ /* 0x000ea4000800017f */
[----:B--2---:R-:W-:Y:S05]  /*d850*/  @!P0 BRA `(.L_x_2878) ;  /* 0x0000000800308947 */ /* 0x004fea0003800000 */
.L_x_2904:
[----:B------:R-:W-:Y:S05]  /*d860*/  BSYNC B0 ;  /* 0x0000000000007941 */ /* 0x000fea0003800000 */
.L_x_2877:
[----:B------:R-:W-:-:S03]  /*d870*/  UMOV UR4, 0xffffffff ;  /* 0xffffffff00047882 */ /* 0x000fc60000000000 */
[----:B------:R-:W-:Y:S05]  /*d880*/  BRA.DIV UR4, `(.L_x_2879) ;  /* 0x0000000a04387947 */ /* 0x000fea000b800000 */
[----:B------:R-:W3:Y:S02]  /*d890*/  S2R R2, SR_TID.X ;  /* 0x0000000000027919 */ /* 0x000ee40000002100 */
[----:B---3--:R-:W-:-:S04]  /*d8a0*/  SHF.R.U32.HI R2, RZ, 0x5, R2 ;  /* 0x00000005ff027819 */ /* 0x008fc80000011602 */
[----:B------:R-:W-:-:S05]  /*d8b0*/  LOP3.LUT R2, R2, 0x3, RZ, 0xc0, !PT ;  /* 0x0000000302027812 */ /* 0x000fca00078ec0ff */
[----:B------:R3:W4:Y:S02]  /*d8c0*/  SHFL.IDX PT, R14, R2, RZ, 0x1f ;  /* 0x00001fff020e7589 */ /* 0x00072400000e0000 */
.L_x_2907:
[----:B----4-:R-:W-:Y:S01]  /*d8d0*/  ISETP.NE.AND P0, PT, R14, RZ, PT ;  /* 0x000000ff0e00720c */ /* 0x010fe20003f05270 */
[----:B------:R-:W-:-:S12]  /*d8e0*/  BSSY B0, `(.L_x_2880) ;  /* 0x000001d000007945 */ /* 0x000fd80003800000 */
[----:B------:R-:W-:Y:S05]  /*d8f0*/  @P0 BRA `(.L_x_2881) ;  /* 0x00000000006c0947 */ /* 0x000fea0003800000 */
[----:B------:R-:W-:-:S03]  /*d900*/  UMOV UR4, 0xffffffff ;  /* 0xffffffff00047882 */ /* 0x000fc60000000000 */
[----:B------:R-:W-:Y:S05]  /*d910*/  BRA.DIV UR4, `(.L_x_2882) ;  /* 0x0000000a04487947 */ /* 0x000fea000b800000 */
[----:B------:R-:W-:-:S13]  /*d920*/  ELECT P6, URZ, PT ;  /* 0x00000000003f782f */ /* 0x000fda00038c0000 */
.L_x_2910:
[----:B------:R-:W-:Y:S05]  /*d930*/  @!P6 BRA `(.L_x_2881) ;  /* 0x00000000005ce947 */ /* 0x000fea0003800000 */
[----:B--2---:R-:W-:Y:S02]  /*d940*/  IADD3 R3, R0, 0x38840, RZ ;  /* 0x0003884000037810 */ /* 0x004fe40007ffe0ff */
[----:B------:R-:W-:Y:S02]  /*d950*/  SHF.L.U32 R5, R17, 0x1f, RZ ;  /* 0x0000001f11057819 */ /* 0x000fe400000006ff */
[C---:B---3--:R-:W-:Y:S01]  /*d960*/  IADD3 R2, R16.reuse, 0x1, RZ ;  /* 0x0000000110027810 */ /* 0x048fe20007ffe0ff */
        /* <DEDUP_REMOVED lines=9> */
.L_x_2911:
[----:B------:R-:W3:Y:S01]  /*da00*/  SYNCS.PHASECHK.TRANS64.TRYWAIT P0, [R7+URZ], R2 ;  /* 0x00000002070075a7 */ /* 0x000ee2000800017f */
[----:B------:R-:W-:-:S05]  /*da10*/  IADD3 R3, R0, 0x38860, RZ ;  /* 0x0003886000037810 */ /* 0x000fca0007ffe0ff */
[----:B------:R-:W-:Y:S01]  /*da20*/  IMAD R16, R16, 0x8, R3 ;  /* 0x0000000810107824 */ /* 0x000fe200078e0203 */
[----:B---3--:R-:W-:Y:S06]  /*da30*/  @!P0 BRA `(.L_x_2884) ;  /* 0x0000000800348947 */ /* 0x008fec0003800000 */
.L_x_2912:
[----:B------:R-:W4:Y:S02]  /*da40*/  SYNCS.PHASECHK.TRANS64.TRYWAIT P0, [R16+URZ], R5 ;  /* 0x00000005100075a7 */ /* 0x000f24000800017f */
[----:B----4-:R-:W-:Y:S05]  /*da50*/  @!P0 BRA `(.L_x_2885) ;  /* 0x0000000800408947 */ /* 0x010fea0003800000 */
.L_x_2913:
[----:B------:R-:W-:-:S07]  /*da60*/  LEA R3, R4, R3, 0x3 ;  /* 0x0000000304037211 */ /* 0x000fce00078e18ff */
.L_x_2886:
[----:B------:R1:W1:Y:S02]  /*da70*/  SYNCS.PHASECHK.TRANS64.TRYWAIT P0, [R3+URZ], R2 ;  /* 0x00000002030075a7 */ /* 0x000264000800017f */
[----:B-1----:R-:W-:Y:S05]  /*da80*/  @!P0 NANOSLEEP.SYNCS 0x989680 ;  /* 0x009896800000895d */ /* 0x002fea0003900000 */
[----:B------:R-:W1:Y:S02]  /*da90*/  @!P0 SYNCS.PHASECHK.TRANS64 P0, [R3+URZ], R2 ;  /* 0x00000002030085a7 */ /* 0x000e64000800007f */
[----:B-1----:R-:W-:Y:S05]  /*daa0*/  @!P0 BRA `(.L_x_2886) ;  /* 0xfffffffc00f08947 */ /* 0x002fea000383ffff */
.L_x_2881:
[----:B------:R-:W-:Y:S05]  /*dab0*/  BSYNC B0 ;  /* 0x0000000000007941 */ /* 0x000fea0003800000 */
.L_x_2880:
[----:B------:R-:W-:Y:S05]  /*dac0*/  EXIT ;  /* 0x000000000000794d */ /* 0x000fea0003800000 */
.L_x_2808:
[----:B-1----:R-:W-:-:S04]  /*dad0*/  IMAD.U32 R3, RZ, RZ, UR42 ;  /* 0x0000002aff037e24 */ /* 0x002fc8000f8e00ff */
[----:B------:R1:W2:Y:S03]  /*dae0*/  SYNCS.PHASECHK.TRANS64.TRYWAIT P1, [R3+URZ+0x38800], R0 ;  /* 0x03880000030075a7 */ /* 0x0002a6000802017f */
[----:B--2---:R-:W-:Y:S05]  /*daf0*/  @!P1 NANOSLEEP.SYNCS 0x989680 ;  /* 0x009896800000995d */ /* 0x004fea0003900000 */
[----:B------:R-:W2:Y:S02]  /*db00*/  @!P1 SYNCS.PHASECHK.TRANS64 P1, [R3+URZ+0x38800], R0 ;  /* 0x03880000030095a7 */ /* 0x000ea4000802007f */
[----:B--2---:R-:W-:Y:S05]  /*db10*/  @!P1 BRA `(.L_x_2808) ;  /* 0xfffffffc00ec9947 */ /* 0x004fea000383ffff */
[----:B------:R-:W-:Y:S05]  /*db20*/  BRA `(.L_x_2887) ;  /* 0xffffff4c00b87947 */ /* 0x000fea000383ffff */
.L_x_2812:
[----:B---3--:R3:W4:Y:S02]  /*db30*/  SYNCS.PHASECHK.TRANS64.TRYWAIT P1, [R8+URZ+0x38830], R9 ;  /* 0x03883009080075a7 */ /* 0x008724000802017f */
[----:B----4-:R-:W-:Y:S05]  /*db40*/  @!P1 NANOSLEEP.SYNCS 0x989680 ;  /* 0x009896800000995d */ /* 0x010fea0003900000 */
[----:B------:R-:W4:Y:S02]  /*db50*/  @!P1 SYNCS.PHASECHK.TRANS64 P1, [R8+URZ+0x38830], R9 ;  /* 0x03883009080095a7 */ /* 0x000f24000802007f */
[----:B----4-:R-:W-:Y:S05]  /*db60*/  @!P1 BRA `(.L_x_2812) ;  /* 0xfffffffc00f09947 */ /* 0x010fea000383ffff */
[----:B------:R-:W-:Y:S05]  /*db70*/  BRA `(.L_x_2811) ;  /* 0xffffff4c00cc7947 */ /* 0x000fea000383ffff */
.L_x_2813:
[----:B-1----:R-:W-:-:S04]  /*db80*/  MOV R3, UR42 ;  /* 0x0000002a00037c02 */ /* 0x002fc80008000f00 */
[----:B------:R1:W4:Y:S03]  /*db90*/  SYNCS.PHASECHK.TRANS64.TRYWAIT P1, [R3+URZ+0x38810], R0 ;  /* 0x03881000030075a7 */ /* 0x000326000802017f */
[----:B----4-:R-:W-:Y:S05]  /*dba0*/  @!P1 NANOSLEEP.SYNCS 0x989680 ;  /* 0x009896800000995d */ /* 0x010fea0003900000 */
[----:B------:R-:W4:Y:S02]  /*dbb0*/  @!P1 SYNCS.PHASECHK.TRANS64 P1, [R3+URZ+0x38810], R0 ;  /* 0x03881000030095a7 */ /* 0x000f24000802007f */
[----:B----4-:R-:W-:Y:S05]  /*dbc0*/  @!P1 BRA `(.L_x_2813) ;  /* 0xfffffffc00ec9947 */ /* 0x010fea000383ffff */
[----:B------:R-:W-:Y:S05]  /*dbd0*/  BRA `(.L_x_2888) ;  /* 0xffffff5000547947 */ /* 0x000fea000383ffff */
.L_x_2817:
[----:B------:R1:W1:Y:S02]  /*dbe0*/  SYNCS.PHASECHK.TRANS64.TRYWAIT P1, [R8+URZ+0x38850], R9 ;  /* 0x03885009080075a7 */ /* 0x000264000802017f */
[----:B-1----:R-:W-:Y:S05]  /*dbf0*/  @!P1 NANOSLEEP.SYNCS 0x989680 ;  /* 0x009896800000995d */ /* 0x002fea0003900000 */
[----:B------:R-:W1:Y:S02]  /*dc00*/  @!P1 SYNCS.PHASECHK.TRANS64 P1, [R8+URZ+0x38850], R9 ;  /* 0x03885009080095a7 */ /* 0x000e64000802007f */
[----:B-1----:R-:W-:Y:S05]  /*dc10*/  @!P1 BRA `(.L_x_2817) ;  /* 0xfffffffc00f09947 */ /* 0x002fea000383ffff */
[----:B------:R-:W-:Y:S05]  /*dc20*/  BRA `(.L_x_2816) ;  /* 0xffffff5000887947 */ /* 0x000fea000383ffff */
.L_x_2822:
[----:B--2---:R2:W3:Y:S02]  /*dc30*/  SYNCS.PHASECHK.TRANS64.TRYWAIT P3, [R11+URZ+0x38830], R0 ;  /* 0x038830000b0075a7 */ /* 0x0044e4000806017f */
[----:B---3--:R-:W-:Y:S05]  /*dc40*/  @!P3 NANOSLEEP.SYNCS 0x989680 ;  /* 0x009896800000b95d */ /* 0x008fea0003900000 */
[----:B------:R-:W3:Y:S02]  /*dc50*/  @!P3 SYNCS.PHASECHK.TRANS64 P3, [R11+URZ+0x38830], R0 ;  /* 0x038830000b00b5a7 */ /* 0x000ee4000806007f */
[----:B---3--:R-:W-:Y:S05]  /*dc60*/  @!P3 BRA `(.L_x_2822) ;  /* 0xfffffffc00f0b947 */ /* 0x008fea000383ffff */
[----:B------:R-:W-:Y:S05]  /*dc70*/  BRA `(.L_x_2821) ;  /* 0xffffff7c00007947 */ /* 0x000fea000383ffff */
.L_x_2826:
[----:B----4-:R4:W1:Y:S02]  /*dc80*/  SYNCS.PHASECHK.TRANS64.TRYWAIT P3, [R11+URZ+0x38850], R0 ;  /* 0x038850000b0075a7 */ /* 0x010864000806017f */
[----:B-1----:R-:W-:Y:S05]  /*dc90*/  @!P3 NANOSLEEP.SYNCS 0x989680 ;  /* 0x009896800000b95d */ /* 0x002fea0003900000 */
[----:B------:R-:W1:Y:S02]  /*dca0*/  @!P3 SYNCS.PHASECHK.TRANS64 P3, [R11+URZ+0x38850], R0 ;  /* 0x038850000b00b5a7 */ /* 0x000e64000806007f */
[----:B-1----:R-:W-:Y:S05]  /*dcb0*/  @!P3 BRA `(.L_x_2826) ;  /* 0xfffffffc00f0b947 */ /* 0x002fea000383ffff */
[----:B------:R-:W-:Y:S05]  /*dcc0*/  BRA `(.L_x_2825) ;  /* 0xffffff7c00707947 */ /* 0x000fea000383ffff */
.L_x_2837:
        /* <DEDUP_REMOVED lines=11> */
.L_x_2890:
[----:B------:R-:W-:Y:S05]  /*dd80*/  BSYNC B0 ;  /* 0x0000000000007941 */ /* 0x000fea0003800000 */
.L_x_2889:
[----:B------:R-:W-:Y:S05]  /*dd90*/  BRA `(.L_x_2891) ;  /* 0xffffffd000747947 */ /* 0x000fea000383ffff */
.L_x_2838:
[----:B------:R-:W-:Y:S01]  /*dda0*/  BSSY B0, `(.L_x_2892) ;  /* 0x0000006000007945 */ /* 0x000fe20003800000 */
[----:B------:R-:W-:-:S07]  /*ddb0*/  IMAD.MOV.U32 R15, RZ, RZ, -0x1 ;  /* 0xffffffffff0f7424 */ /* 0x000fce00078e00ff */
[----:B------:R-:W-:Y:S05]  /*ddc0*/  WARPSYNC.COLLECTIVE R15, `(.L_x_2893) ;  /* 0x000000000f0c7348 */ /* 0x000fea0003c00000 */
[----:B------:R-:W-:Y:S02]  /*ddd0*/  ELECT P6, UR62, PT ;  /* 0x00000000003e782f */ /* 0x000fe400038c0000 */
[----:B------:R-:W-:Y:S01]  /*dde0*/  MOV R14, UR62 ;  /* 0x0000003e000e7c02 */ /* 0x000fe20008000f00 */
[----:B------:R-:W-:Y:S10]  /*ddf0*/  ENDCOLLECTIVE ;  /* 0x000000000000791b */ /* 0x000ff40003800000 */
.L_x_2893:
[----:B------:R-:W-:Y:S05]  /*de00*/  BSYNC B0 ;  /* 0x0000000000007941 */ /* 0x000fea0003800000 */
.L_x_2892:
[----:B------:R-:W-:Y:S05]  /*de10*/  BRA `(.L_x_2894) ;  /* 0xffffffd0006c7947 */ /* 0x000fea000383ffff */
.L_x_2841:
[----:B--2---:R2:W3:Y:S02]  /*de20*/  SYNCS.PHASECHK.TRANS64.TRYWAIT P1, [R10+URZ+0x38840], R5 ;  /* 0x038840050a0075a7 */ /* 0x0044e4000802017f */
[----:B---3--:R-:W-:Y:S05]  /*de30*/  @!P1 NANOSLEEP.SYNCS 0x989680 ;  /* 0x009896800000995d */ /* 0x008fea0003900000 */
[----:B------:R-:W3:Y:S02]  /*de40*/  @!P1 SYNCS.PHASECHK.TRANS64 P1, [R10+URZ+0x38840], R5 ;  /* 0x038840050a0095a7 */ /* 0x000ee4000802007f */
[----:B---3--:R-:W-:Y:S05]  /*de50*/  @!P1 BRA `(.L_x_2841) ;  /* 0xfffffffc00f09947 */ /* 0x008fea000383ffff */
[----:B------:R-:W-:Y:S05]  /*de60*/  BRA `(.L_x_2895) ;  /* 0xffffffd000cc7947 */ /* 0x000fea000383ffff */
.L_x_2846:
        /* <DEDUP_REMOVED lines=8> */
.L_x_2849:
[----:B--2---:R2:W3:Y:S02]  /*def0*/  SYNCS.PHASECHK.TRANS64.TRYWAIT P1, [R5+URZ+0x38860], R8 ;  /* 0x03886008050075a7 */ /* 0x0044e4000802017f */
[----:B---3--:R-:W-:Y:S05]  /*df00*/  @!P1 NANOSLEEP.SYNCS 0x989680 ;  /* 0x009896800000995d */ /* 0x008fea0003900000 */
[----:B------:R-:W3:Y:S02]  /*df10*/  @!P1 SYNCS.PHASECHK.TRANS64 P1, [R5+URZ+0x38860], R8 ;  /* 0x03886008050095a7 */ /* 0x000ee4000802007f */
[----:B---3--:R-:W-:Y:S05]  /*df20*/  @!P1 BRA `(.L_x_2849) ;  /* 0xfffffffc00f09947 */ /* 0x008fea000383ffff */
[----:B------:R-:W-:Y:S05]  /*df30*/  BRA `(.L_x_2897) ;  /* 0xffffffd800ac7947 */ /* 0x000fea000383ffff */
.L_x_2856:
[----:B--2---:R2:W3:Y:S02]  /*df40*/  SYNCS.PHASECHK.TRANS64.TRYWAIT P2, [R2+URZ+0x38840], R3 ;  /* 0x03884003020075a7 */ /* 0x0044e4000804017f */
[----:B---3--:R-:W-:Y:S05]  /*df50*/  @!P2 NANOSLEEP.SYNCS 0x989680 ;  /* 0x009896800000a95d */ /* 0x008fea0003900000 */
[----:B------:R-:W3:Y:S02]  /*df60*/  @!P2 SYNCS.PHASECHK.TRANS64 P2, [R2+URZ+0x38840], R3 ;  /* 0x038840030200a5a7 */ /* 0x000ee4000804007f */
[----:B---3--:R-:W-:Y:S05]  /*df70*/  @!P2 BRA `(.L_x_2856) ;  /* 0xfffffffc00f0a947 */ /* 0x008fea000383ffff */
[----:B------:R-:W-:Y:S05]  /*df80*/  BRA `(.L_x_2898) ;  /* 0xffffffe000547947 */ /* 0x000fea000383ffff */
.L_x_2858:
[----:B---3--:R3:W4:Y:S02]  /*df90*/  SYNCS.PHASECHK.TRANS64.TRYWAIT P2, [R2+URZ+0x38860], R3 ;  /* 0x03886003020075a7 */ /* 0x008724000804017f */
[----:B----4-:R-:W-:Y:S05]  /*dfa0*/  @!P2 NANOSLEEP.SYNCS 0x989680 ;  /* 0x009896800000a95d */ /* 0x010fea0003900000 */
[----:B------:R-:W4:Y:S02]  /*dfb0*/  @!P2 SYNCS.PHASECHK.TRANS64 P2, [R2+URZ+0x38860], R3 ;  /* 0x038860030200a5a7 */ /* 0x000f24000804007f */
[----:B----4-:R-:W-:Y:S05]  /*dfc0*/  @!P2 BRA `(.L_x_2858) ;  /* 0xfffffffc00f0a947 */ /* 0x010fea000383ffff */
[----:B------:R-:W-:Y:S05]  /*dfd0*/  BRA `(.L_x_2899) ;  /* 0xffffffe000b07947 */ /* 0x000fea000383ffff */
.L_x_2864:
[----:B-1----:R1:W2:Y:S02]  /*dfe0*/  SYNCS.PHASECHK.TRANS64.TRYWAIT P2, [R2+URZ+0x38840], R3 ;  /* 0x03884003020075a7 */ /* 0x0022a4000804017f */
[----:B--2---:R-:W-:Y:S05]  /*dff0*/  @!P2 NANOSLEEP.SYNCS 0x989680 ;  /* 0x009896800000a95d */ /* 0x004fea0003900000 */
[----:B------:R-:W2:Y:S02]  /*e000*/  @!P2 SYNCS.PHASECHK.TRANS64 P2, [R2+URZ+0x38840], R3 ;  /* 0x038840030200a5a7 */ /* 0x000ea4000804007f */
[----:B--2---:R-:W-:Y:S05]  /*e010*/  @!P2 BRA `(.L_x_2864) ;  /* 0xfffffffc00f0a947 */ /* 0x004fea000383ffff */
[----:B------:R-:W-:Y:S05]  /*e020*/  BRA `(.L_x_2900) ;  /* 0xffffffe8003c7947 */ /* 0x000fea000383ffff */
.L_x_2866:
[----:B--2---:R2:W3:Y:S02]  /*e030*/  SYNCS.PHASECHK.TRANS64.TRYWAIT P2, [R2+URZ+0x38860], R3 ;  /* 0x03886003020075a7 */ /* 0x0044e4000804017f */
[----:B---3--:R-:W-:Y:S05]  /*e040*/  @!P2 NANOSLEEP.SYNCS 0x989680 ;  /* 0x009896800000a95d */ /* 0x008fea0003900000 */
[----:B------:R-:W3:Y:S02]  /*e050*/  @!P2 SYNCS.PHASECHK.TRANS64 P2, [R2+URZ+0x38860], R3 ;  /* 0x038860030200a5a7 */ /* 0x000ee4000804007f */
[----:B---3--:R-:W-:Y:S05]  /*e060*/  @!P2 BRA `(.L_x_2866) ;  /* 0xfffffffc00f0a947 */ /* 0x008fea000383ffff */
[----:B------:R-:W-:Y:S05]  /*e070*/  BRA `(.L_x_2901) ;  /* 0xffffffe800987947 */ /* 0x000fea000383ffff */
.L_x_2871:
[----:B-1----:R1:W2:Y:S02]  /*e080*/  SYNCS.PHASECHK.TRANS64.TRYWAIT P2, [R2+URZ+0x38840], R3 ;  /* 0x03884003020075a7 */ /* 0x0022a4000804017f */
[----:B--2---:R-:W-:Y:S05]  /*e090*/  @!P2 NANOSLEEP.SYNCS 0x989680 ;  /* 0x009896800000a95d */ /* 0x004fea0003900000 */
[----:B------:R-:W2:Y:S02]  /*e0a0*/  @!P2 SYNCS.PHASECHK.TRANS64 P2, [R2+URZ+0x38840], R3 ;  /* 0x038840030200a5a7 */ /* 0x000ea4000804007f */
[----:B--2---:R-:W-:Y:S05]  /*e0b0*/  @!P2 BRA `(.L_x_2871) ;  /* 0xfffffffc00f0a947 */ /* 0x004fea000383ffff */
[----:B------:R-:W-:Y:S05]  /*e0c0*/  BRA `(.L_x_2902) ;  /* 0xfffffff0000c7947 */ /* 0x000fea000383ffff */
.L_x_2873:
[----:B--2---:R2:W3:Y:S02]  /*e0d0*/  SYNCS.PHASECHK.TRANS64.TRYWAIT P2, [R2+URZ+0x38860], R3 ;  /* 0x03886003020075a7 */ /* 0x0044e4000804017f */
[----:B---3--:R-:W-:Y:S05]  /*e0e0*/  @!P2 NANOSLEEP.SYNCS 0x989680 ;  /* 0x009896800000a95d */ /* 0x008fea0003900000 */
[----:B------:R-:W3:Y:S02]  /*e0f0*/  @!P2 SYNCS.PHASECHK.TRANS64 P2, [R2+URZ+0x38860], R3 ;  /* 0x038860030200a5a7 */ /* 0x000ee4000804007f */
[----:B---3--:R-:W-:Y:S05]  /*e100*/  @!P2 BRA `(.L_x_2873) ;  /* 0xfffffffc00f0a947 */ /* 0x008fea000383ffff */
[----:B------:R-:W-:Y:S05]  /*e110*/  BRA `(.L_x_2903) ;  /* 0xfffffff000687947 */ /* 0x000fea000383ffff */
.L_x_2878:
[----:B--2---:R2:W3:Y:S02]  /*e120*/  SYNCS.PHASECHK.TRANS64.TRYWAIT P0, [R0+URZ+0x38820], R3 ;  /* 0x03882003000075a7 */ /* 0x0044e4000800017f */
[----:B---3--:R-:W-:Y:S05]  /*e130*/  @!P0 NANOSLEEP.SYNCS 0x989680 ;  /* 0x009896800000895d */ /* 0x008fea0003900000 */
[----:B------:R-:W3:Y:S02]  /*e140*/  @!P0 SYNCS.PHASECHK.TRANS64 P0, [R0+URZ+0x38820], R3 ;  /* 0x03882003000085a7 */ /* 0x000ee4000800007f */
[----:B---3--:R-:W-:Y:S05]  /*e150*/  @!P0 BRA `(.L_x_2878) ;  /* 0xfffffffc00f08947 */ /* 0x008fea000383ffff */
[----:B------:R-:W-:Y:S05]  /*e160*/  BRA `(.L_x_2904) ;  /* 0xfffffff400bc7947 */ /* 0x000fea000383ffff */
.L_x_2879:
        /* <DEDUP_REMOVED lines=11> */
.L_x_2906:
[----:B------:R-:W-:Y:S05]  /*e220*/  BSYNC B0 ;  /* 0x0000000000007941 */ /* 0x000fea0003800000 */
.L_x_2905:
[----:B------:R-:W-:Y:S05]  /*e230*/  BRA `(.L_x_2907) ;  /* 0xfffffff400a47947 */ /* 0x000fea000383ffff */
.L_x_2882:
[----:B------:R-:W-:Y:S01]  /*e240*/  BSSY B1, `(.L_x_2908) ;  /* 0x0000006000017945 */ /* 0x000fe20003800000 */
[----:B------:R-:W-:-:S07]  /*e250*/  MOV R15, 0xffffffff ;  /* 0xffffffff000f7802 */ /* 0x000fce0000000f00 */
[----:B-123--:R-:W-:Y:S05]  /*e260*/  WARPSYNC.COLLECTIVE R15, `(.L_x_2909) ;  /* 0x000000000f0c7348 */ /* 0x00efea0003c00000 */
[----:B------:R-:W-:Y:S02]  /*e270*/  ELECT P6, UR62, PT ;  /* 0x00000000003e782f */ /* 0x000fe400038c0000 */
[----:B------:R-:W-:Y:S01]  /*e280*/  MOV R14, UR62 ;  /* 0x0000003e000e7c02 */ /* 0x000fe20008000f00 */
[----:B-123--:R-:W-:Y:S10]  /*e290*/  ENDCOLLECTIVE ;  /* 0x000000000000791b */ /* 0x00eff40003800000 */
.L_x_2909:
[----:B------:R-:W-:Y:S05]  /*e2a0*/  BSYNC B1 ;  /* 0x0000000000017941 */ /* 0x000fea0003800000 */
.L_x_2908:
[----:B------:R-:W-:Y:S05]  /*e2b0*/  BRA `(.L_x_2910) ;  /* 0xfffffff4009c7947 */ /* 0x000fea000383ffff */
.L_x_2883:
[----:B--2---:R2:W3:Y:S02]  /*e2c0*/  SYNCS.PHASECHK.TRANS64.TRYWAIT P0, [R6+URZ], R5 ;  /* 0x00000005060075a7 */ /* 0x0044e4000800017f */
[----:B---3--:R-:W-:Y:S05]  /*e2d0*/  @!P0 NANOSLEEP.SYNCS 0x989680 ;  /* 0x009896800000895d */ /* 0x008fea0003900000 */
[----:B------:R-:W3:Y:S02]  /*e2e0*/  @!P0 SYNCS.PHASECHK.TRANS64 P0, [R6+URZ], R5 ;  /* 0x00000005060085a7 */ /* 0x000ee4000800007f */
[----:B---3--:R-:W-:Y:S05]  /*e2f0*/  @!P0 BRA `(.L_x_2883) ;  /* 0xfffffffc00f08947 */ /* 0x008fea000383ffff */
[----:B------:R-:W-:Y:S05]  /*e300*/  BRA `(.L_x_2911) ;  /* 0xfffffff400bc7947 */ /* 0x000fea000383ffff */
.L_x_2884:
[----:B---3--:R3:W4:Y:S02]  /*e310*/  SYNCS.PHASECHK.TRANS64.TRYWAIT P0, [R7+URZ], R2 ;  /* 0x00000002070075a7 */ /* 0x008724000800017f */
[----:B----4-:R-:W-:Y:S05]  /*e320*/  @!P0 NANOSLEEP.SYNCS 0x989680 ;  /* 0x009896800000895d */ /* 0x010fea0003900000 */
[----:B------:R-:W4:Y:S02]  /*e330*/  @!P0 SYNCS.PHASECHK.TRANS64 P0, [R7+URZ], R2 ;  /* 0x00000002070085a7 */ /* 0x000f24000800007f */
[----:B----4-:R-:W-:Y:S05]  /*e340*/  @!P0 BRA `(.L_x_2884) ;  /* 0xfffffffc00f08947 */ /* 0x010fea000383ffff */
[----:B------:R-:W-:Y:S05]  /*e350*/  BRA `(.L_x_2912) ;  /* 0xfffffff400b87947 */ /* 0x000fea000383ffff */
.L_x_2885:
[----:B----4-:R4:W1:Y:S02]  /*e360*/  SYNCS.PHASECHK.TRANS64.TRYWAIT P0, [R16+URZ], R5 ;  /* 0x00000005100075a7 */ /* 0x010864000800017f */
[----:B-1----:R-:W-:Y:S05]  /*e370*/  @!P0 NANOSLEEP.SYNCS 0x989680 ;  /* 0x009896800000895d */ /* 0x002fea0003900000 */
[----:B------:R-:W1:Y:S02]  /*e380*/  @!P0 SYNCS.PHASECHK.TRANS64 P0, [R16+URZ], R5 ;  /* 0x00000005100085a7 */ /* 0x000e64000800007f */
[----:B-1----:R-:W-:Y:S05]  /*e390*/  @!P0 BRA `(.L_x_2885) ;  /* 0xfffffffc00f08947 */ /* 0x002fea000383ffff */
[----:B------:R-:W-:Y:S05]  /*e3a0*/  BRA `(.L_x_2913) ;  /* 0xfffffff400ac7947 */ /* 0x000fea000383ffff */
.L_x_2914:
        /* <DEDUP_REMOVED lines=13> */
.L_x_11942:


//--------------------- .text._ZN7cutlass13device_kernelIN5flash11enable_sm90INS1_16FlashAttnFwdSm90INS1_25CollectiveMainloopFwdSm90ILi2EN4cute5tupleIJNS5_1CILi1EEES8_S8_EEENS6_IJNS7_ILi64EEESA_SA_EEELi512ENS_10bfloat16_tEfNS_4arch4Sm90ELb0ELb0ELb1ELb1ELb0ELb0ELb0ELb0ELb0ELb0ELb0ELb0EEENS1_21CollectiveEpilogueFwdINS6_IJSA_NS7_ILi512EEESA_EEES9_SC_SE_Li256ELb1ELb0ELb0ELb0EEENS1_36VarlenDynamicPersistentTileSchedulerILi64ELi64ELi256ELi32ELb0ELb0ELb1ELb0ELb1ELb1EEEEEEEEEvNT_6ParamsE --------------------------
	.section	.text._ZN7cutlass13device_kernelIN5flash11enable_sm90INS1_16FlashAttnFwdSm90INS1_25CollectiveMainloopFwdSm90ILi2EN4cute5tupleIJNS5_1CILi1EEES8_S8_EEENS6_IJNS7_ILi64EEESA_SA_EEELi512ENS_10bfloat16_tEfNS_4arch4Sm90ELb0ELb0ELb1ELb1ELb0ELb0ELb0ELb0ELb0ELb0ELb0ELb0EEENS1_21CollectiveEpilogueFwdINS6_IJSA_NS7_ILi512EEESA_EEES9_SC_SE_Li256ELb1ELb0ELb0ELb0EEENS1_36VarlenDynamicPersistentTileSchedulerILi64ELi64ELi256ELi32ELb0ELb0ELb1ELb0ELb1ELb1EEEEEEEEEvNT_6ParamsE,"ax",@progbits
	.align	128
.text._ZN7cutlass13device_kernelIN5flash11enable_sm90INS1_16FlashAttnFwdSm90INS1_25CollectiveMainloopFwdSm90ILi2EN4cute5tupleIJNS5_1CILi1EEES8_S8_EEENS6_IJNS7_ILi64EEESA_SA_EEELi512ENS_10bfloat16_tEfNS_4arch4Sm90ELb0ELb0ELb1ELb1ELb0ELb0ELb0ELb0ELb0ELb0ELb0ELb0EEENS1_21CollectiveEpilogueFwdINS6_IJSA_NS7_ILi512EEESA_EEES9_SC_SE_Li256ELb1ELb0ELb0ELb0EEENS1_36VarlenDynamicPersistentTileSchedulerILi64ELi64ELi256ELi32ELb0ELb0ELb1ELb0ELb1ELb1EEEEEEEEEvNT_6ParamsE:
        .type           _ZN7cutlass13device_kernelIN5flash11enable_sm90INS1_16FlashAttnFwdSm90INS1_25CollectiveMainloopFwdSm90ILi2EN4cute5tupleIJNS5_1CILi1EEES8_S8_EEENS6_IJNS7_ILi64EEESA_SA_EEELi512ENS_10bfloat16_tEfNS_4arch4Sm90ELb0ELb0ELb1ELb1ELb0ELb0ELb0ELb0ELb0ELb0ELb0ELb0EEENS1_21CollectiveEpilogueFwdINS6_IJSA_NS7_ILi512EEESA_EEES9_SC_SE_Li256ELb1ELb0ELb0ELb0EEENS1_36VarlenDynamicPersistentTileSchedulerILi64ELi64ELi256ELi32ELb0ELb0ELb1ELb0ELb1ELb1EEEEEEEEEvNT_6ParamsE,@function
        .size           _ZN7cutlass13device_kernelIN5flash11enable_sm90INS1_16FlashAttnFwdSm90INS1_25CollectiveMainloopFwdSm90ILi2EN4cute5tupleIJNS5_1CILi1EEES8_S8_EEENS6_IJNS7_ILi64EEESA_SA_EEELi512ENS_10bfloat16_tEfNS_4arch4Sm90ELb0ELb0ELb1ELb1ELb0ELb0ELb0ELb0ELb0ELb0ELb0ELb0EEENS1_21CollectiveEpilogueFwdINS6_IJSA_NS7_ILi512EEESA_EEES9_SC_SE_Li256ELb1ELb0ELb0ELb0EEENS1_36VarlenDynamicPersistentTileSchedulerILi64ELi64ELi256ELi32ELb0ELb0ELb1ELb0ELb1ELb1EEEEEEEEEvNT_6ParamsE,(.L_x_11943 - _ZN7cutlass13device_kernelIN5flash11enable_sm90INS1_16FlashAttnFwdSm90INS1_25CollectiveMainloopFwdSm90ILi2EN4cute5tupleIJNS5_1CILi1EEES8_S8_EEENS6_IJNS7_ILi64EEESA_SA_EEELi512ENS_10bfloat16_tEfNS_4arch4Sm90ELb0ELb0ELb1ELb1ELb0ELb0ELb0ELb0ELb0ELb0ELb0ELb0EEENS1_21CollectiveEpilogueFwdINS6_IJSA_NS7_ILi512EEESA_EEES9_SC_SE_Li256ELb1ELb0ELb0ELb0EEENS1_36VarlenDynamicPersistentTileSchedulerILi64ELi64ELi256ELi32ELb0ELb0ELb1ELb0ELb1ELb1EEEEEEEEEvNT_6ParamsE)
        .other          _ZN7cutlass13device_kernelIN5flash11enable_sm90INS1_16FlashAttnFwdSm90INS1_25CollectiveMainloopFwdSm90ILi2EN4cute5tupleIJNS5_1CILi1EEES8_S8_EEENS6_IJNS7_ILi64EEESA_SA_EEELi512ENS_10bfloat16_tEfNS_4arch4Sm90ELb0ELb0ELb1ELb1ELb0ELb0ELb0ELb0ELb0ELb0ELb0ELb0EEENS1_21CollectiveEpilogueFwdINS6_IJSA_NS7_ILi512EEESA_EEES9_SC_SE_Li256ELb1ELb0ELb0ELb0EEENS1_36VarlenDynamicPersistentTileSchedulerILi64ELi64ELi256ELi32ELb0ELb0ELb1ELb0ELb1ELb1EEEEEEEEEvNT_6ParamsE,@"STO_CUDA_ENTRY STV_DEFAULT"
_ZN7cutlass13device_kernelIN5flash11enable_sm90INS1_16FlashAttnFwdSm90INS1_25CollectiveMainloopFwdSm90ILi2EN4cute5tupleIJNS5_1CILi1EEES8_S8_EEENS6_IJNS7_ILi64EEESA_SA_EEELi512ENS_10bfloat16_tEfNS_4arch4Sm90ELb0ELb0ELb1ELb1ELb0ELb0ELb0ELb0ELb0ELb0ELb0ELb0EEENS1_21CollectiveEpilogueFwdINS6_IJSA_NS7_ILi512EEESA_EEES9_SC_SE_Li256ELb1ELb0ELb0ELb0EEENS1_36VarlenDynamicPersistentTileSchedulerILi64ELi64ELi256ELi32ELb0ELb0ELb1ELb0ELb1ELb1EEEEEEEEEvNT_6ParamsE:
        /* <DEDUP_REMOVED lines=21> */
.L_x_2916:
[----:B------:R-:W-:Y:S05]  /*0150*/  BSYNC B0 ;  /* 0x0000000000007941 */ /* 0x000fea0003800000 */
.L_x_2915:
        /* <DEDUP_REMOVED lines=32> */
[----:B0-----:R3:W4:Y:S01]  /*0360*/  SYNCS.EXCH.64 URZ, [UR6+0x28c30], UR4 ;  /* 0x028c3004063f75b2 */ /* 0x0017220008000100 */
[----:B------:R3:W0:Y:S01]  /*0370*/  SYNCS.EXCH.64 URZ, [UR6+0x28c40], UR4 ;  /* 0x028c4004063f75b2 */ /* 0x0006220008000100 */
[----:B------:R3:W0:Y:S01]  /*0380*/  SYNCS.EXCH.64 URZ, [UR6+0x28c38], UR4 ;  /* 0x028c3804063f75b2 */ /* 0x0006220008000100 */
[----:B------:R3:W0:Y:S02]  /*0390*/  SYNCS.EXCH.64 URZ, [UR6+0x28c48], UR4 ;  /* 0x028c4804063f75b2 */ /* 0x0006240008000100 */
[----:B---3--:R-:W-:Y:S01]  /*03a0*/  NOP ;  /* 0x0000000000007918 */ /* 0x008fe20000000000 */
.L_x_2917:
        /* <DEDUP_REMOVED lines=22> */
.L_x_2918:
        /* <DEDUP_REMOVED lines=18> */
.L_x_2919:
        /* <DEDUP_REMOVED lines=22> */
.L_x_2920:
        /* <DEDUP_REMOVED lines=22> */
.L_x_2921:
[----:B------:R-:W-:Y:S01]  /*08f0*/  PLOP3.LUT P0, PT, PT, PT, UP0, 0x80, 0x0 ;  /* 0x000000000000781c */ /* 0x000fe20003f0f008 */
[----:B------:R-:W-:Y:S01]  /*0900*/  UMOV UR36, 0x1 ;  /* 0x0000000100247882 */ /* 0x000fe20000000000 */
[----:B------:R-:W-:Y:S01]  /*0910*/  NOP ;  /* 0x0000000000007918 */ /* 0x000fe20000000000 */
[----:B------:R-:W-:Y:S01]  /*0920*/  USEL UR36, UR36, 0x2, !UP0 ;  /* 0x0000000224247887 */ /* 0x000fe2000c000000 */
[----:B------:R-:W-:Y:S01]  /*0930*/  ULDC.64 UR38, c[0x0][0x208] ;  /* 0x0000820000267ab9 */ /* 0x000fe20000000a00 */
[----:B012-4-:R-:W-:Y:S08]  /*0940*/  BAR.SYNC.DEFER_BLOCKING 0x0 ;  /* 0x0000000000007b1d */ /* 0x017ff00000010000 */
[----:B------:R-:W-:Y:S05]  /*0950*/  @!P0 BRA `(.L_x_2922) ;  /* 0x0000009000588947 */ /* 0x000fea0003800000 */
.L_x_2923:
[----:B------:R-:W-:-:S08]  /*0960*/  NOP ;  /* 0x0000000000007918 */ /* 0x000fd00000000000 */
[----:B------:R-:W0:Y:S02]  /*0970*/  USETMAXREG.TRY_ALLOC.CTAPOOL UP0, 0xf0 ;  /* 0x000000f0000079c8 */ /* 0x000e240008000600 */
[----:B0-----:R-:W-:-:S13]  /*0980*/  PLOP3.LUT P0, PT, PT, PT, UP0, 0x80, 0x0 ;  /* 0x000000000000781c */ /* 0x001fda0003f0f008 */
[----:B------:R-:W-:Y:S05]  /*0990*/  @!P0 BRA `(.L_x_2923) ;  /* 0xfffffffc00f08947 */ /* 0x000fea000383ffff */
[----:B------:R-:W0:Y:S01]  /*09a0*/  S2R R2, SR_TID.X ;  /* 0x0000000000027919 */ /* 0x000e220000002100 */
[----:B------:R-:W1:Y:S01]  /*09b0*/  S2UR UR4, SR_CgaCtaId ;  /* 0x00000000000479c3 */ /* 0x000e620000008800 */
[----:B------:R-:W-:Y:S02]  /*09c0*/  UMOV UR42, 0x400 ;  /* 0x00000400002a7882 */ /* 0x000fe40000000000 */
[----:B-1----:R-:W-:-:S03]  /*09d0*/  ULEA UR42, UR4, UR42, 0x18 ;  /* 0x0000002a042a7291 */ /* 0x002fc6000f8ec03f */
[----:B------:R-:W-:Y:S01]  /*09e0*/  ULDC UR4, c[0x0][0xc14] ;  /* 0x0003050000047ab9 */ /* 0x000fe20000000800 */
[----:B0-----:R-:W-:-:S04]  /*09f0*/  LOP3.LUT R0, R2, 0xffffff80, RZ, 0xc0, !PT ;  /* 0xffffff8002007812 */ /* 0x001fc800078ec0ff */
[----:B------:R-:W-:-:S13]  /*0a00*/  ISETP.NE.AND P0, PT, R0, 0x80, PT ;  /* 0x000000800000780c */ /* 0x000fda0003f05270 */
[----:B------:R-:W-:Y:S06]  /*0a10*/  @!P0 BAR.ARV 0x8, 0xa0 ;  /* 0x0202800000008b1d */ /* 0x000fec0000002000 */
[----:B------:R-:W-:-:S13]  /*0a20*/  ISETP.GE.U32.AND P0, PT, R2, 0x100, PT ;  /* 0x000001000200780c */ /* 0x000fda0003f06070 */
[----:B------:R-:W-:Y:S08]  /*0a30*/  @P0 BAR.ARV 0xf, 0x100 ;  /* 0x03c4000000000b1d */ /* 0x000ff00000002000 */
[----:B------:R-:W-:Y:S06]  /*0a40*/  BAR.SYNC.DEFER_BLOCKING 0x5, 0x120 ;  /* 0x0144800000007b1d */ /* 0x000fec0000010000 */
[----:B------:R-:W0:Y:S02]  /*0a50*/  LDS.128 R20, [UR42+0x28cd0] ;  /* 0x028cd02aff147984 */ /* 0x000e240008000c00 */
[----:B------:R-:W-:Y:S06]  /*0a60*/  BAR.ARV 0x4, 0x120 ;  /* 0x0104800000007b1d */ /* 0x000fec0000002000 */
[----:B0-----:R-:W-:-:S13]  /*0a70*/  ISETP.GE.AND P0, PT, R23, UR4, PT ;  /* 0x0000000417007c0c */ /* 0x001fda000bf06270 */
[----:B------:R-:W-:Y:S05]  /*0a80*/  @P0 EXIT ;  /* 0x000000000000094d */ /* 0x000fea0003800000 */
[----:B------:R-:W-:Y:S01]  /*0a90*/  VIADD R190, R2, 0xffffff80 ;  /* 0xffffff8002be7836 */ /* 0x000fe20000000000 */
[----:B------:R-:W-:Y:S01]  /*0aa0*/  R2UR UR5, R22 ;  /* 0x00000000160572ca */ /* 0x000fe200000e0000 */
[----:B------:R-:W-:Y:S01]  /*0ab0*/  IMAD.MOV.U32 R185, RZ, RZ, 0x20 ;  /* 0x00000020ffb97424 */ /* 0x000fe200078e00ff */
[----:B------:R-:W-:Y:S02]  /*0ac0*/  ULOP3.LUT UR43, UR36, 0x1, URZ, 0xfc, !UPT ;  /* 0x00000001242b7892 */ /* 0x000fe4000f8efc3f */
[----:B------:R-:W-:Y:S01]  /*0ad0*/  SHF.R.S32.HI R3, RZ, 0x1f, R190 ;  /* 0x0000001fff037819 */ /* 0x000fe200000114be */
[----:B------:R-:W-:Y:S01]  /*0ae0*/  UMOV UR37, URZ ;  /* 0x0000003f00257c82 */ /* 0x000fe20008000000 */
[----:B------:R-:W-:Y:S01]  /*0af0*/  UMOV UR40, URZ ;  /* 0x0000003f00287c82 */ /* 0x000fe20008000000 */
[----:B------:R-:W-:Y:S01]  /*0b00*/  UMOV UR41, URZ ;  /* 0x0000003f00297c82 */ /* 0x000fe20008000000 */
[CC--:B------:R-:W-:Y:S02]  /*0b10*/  LEA.HI R0, R3.reuse, R190.reuse, RZ, 0x4 ;  /* 0x000000be03007211 */ /* 0x0c0fe400078f20ff */
[----:B------:R-:W-:-:S02]  /*0b20*/  LEA.HI R4, R3, R190, RZ, 0x5 ;  /* 0x000000be03047211 */ /* 0x000fc400078f28ff */
[----:B------:R-:W-:Y:S02]  /*0b30*/  SHF.R.S32.HI R11, RZ, 0x4, R0 ;  /* 0x00000004ff0b7819 */ /* 0x000fe40000011400 */
[C---:B------:R-:W-:Y:S02]  /*0b40*/  LOP3.LUT R5, R0.reuse, 0xfffffff0, RZ, 0xc0, !PT ;  /* 0xfffffff000057812 */ /* 0x040fe400078ec0ff */
[--C-:B------:R-:W-:Y:S02]  /*0b50*/  SHF.R.S32.HI R13, RZ, 0x5, R4.reuse ;  /* 0x00000005ff0d7819 */ /* 0x100fe40000011404 */
[----:B------:R-:W-:Y:S01]  /*0b60*/  LEA.HI R2, R0, R11, RZ, 0x1 ;  /* 0x0000000b00027211 */ /* 0x000fe200078f08ff */
[----:B------:R-:W-:Y:S01]  /*0b70*/  IMAD.IADD R7, R190, 0x1, -R5 ;  /* 0x00000001be077824 */ /* 0x000fe200078e0a05 */
[----:B------:R-:W-:Y:S02]  /*0b80*/  SHF.R.S32.HI R4, RZ, 0x1f, R4 ;  /* 0x0000001fff047819 */ /* 0x000fe40000011404 */
[----:B------:R-:W-:-:S02]  /*0b90*/  LEA.HI R9, R3, R190, RZ, 0x7 ;  /* 0x000000be03097211 */ /* 0x000fc400078f38ff */
[----:B------:R-:W-:Y:S02]  /*0ba0*/  LOP3.LUT R2, R2, 0x1ffffffe, RZ, 0xc0, !PT ;  /* 0x1ffffffe02027812 */ /* 0x000fe400078ec0ff */
[----:B------:R-:W-:Y:S02]  /*0bb0*/  LEA.HI R4, R4, R13, RZ, 0x2 ;  /* 0x0000000d04047211 */ /* 0x000fe400078f10ff */
[----:B------:R-:W-:Y:S01]  /*0bc0*/  SHF.R.S32.HI R0, RZ, 0x1f, R7 ;  /* 0x0000001fff007819 */ /* 0x000fe20000011407 */
[----:B------:R-:W-:Y:S01]  /*0bd0*/  IMAD.IADD R11, R11, 0x1, -R2 ;  /* 0x000000010b0b7824 */ /* 0x000fe200078e0a02 */
[----:B------:R-:W-:Y:S02]  /*0be0*/  SHF.R.S32.HI R188, RZ, 0x7, R9 ;  /* 0x00000007ffbc7819 */ /* 0x000fe40000011409 */
[----:B------:R-:W-:Y:S01]  /*0bf0*/  LOP3.LUT R4, R4, 0x3ffffc, RZ, 0xc0, !PT ;  /* 0x003ffffc04047812 */ /* 0x000fe200078ec0ff */
[----:B------:R-:W-:Y:S01]  /*0c00*/  IMAD.SHL.U32 R11, R11, 0x8, RZ ;  /* 0x000000080b0b7824 */ /* 0x000fe200078e00ff */
[----:B------:R-:W-:Y:S01]  /*0c10*/  LEA.HI R2, R0, R7, RZ, 0x3 ;  /* 0x0000000700027211 */ /* 0x000fe200078f18ff */
[----:B------:R-:W-:Y:S01]  /*0c20*/  IMAD R15, R188, 0x100, R7 ;  /* 0x00000100bc0f7824 */ /* 0x000fe200078e0207 */
[----:B------:R-:W-:Y:S01]  /*0c30*/  LOP3.LUT R5, R9, 0xffffff80, RZ, 0xc0, !PT ;  /* 0xffffff8009057812 */ /* 0x000fe200078ec0ff */
[----:B------:R-:W-:Y:S01]  /*0c40*/  IMAD.IADD R6, R13, 0x1, -R4 ;  /* 0x000000010d067824 */ /* 0x000fe200078e0a04 */
[C---:B------:R-:W-:Y:S01]  /*0c50*/  LOP3.LUT R4, R2.reuse, 0xfffffff8, RZ, 0xc0, !PT ;  /* 0xfffffff802047812 */ /* 0x040fe200078ec0ff */
[----:B------:R-:W-:Y:S01]  /*0c60*/  IMAD.SHL.U32 R8, R2, 0x40, RZ ;  /* 0x0000004002087824 */ /* 0x000fe200078e00ff */
[----:B------:R-:W-:Y:S01]  /*0c70*/  IADD3 R5, R190, -R5, RZ ;  /* 0x80000005be057210 */ /* 0x000fe20007ffe0ff */
[----:B------:R-:W-:Y:S01]  /*0c80*/  IMAD R12, R6, 0x10, R15 ;  /* 0x00000010060c7824 */ /* 0x000fe200078e020f */
[----:B------:R-:W-:-:S02]  /*0c90*/  IADD3 R6, R7, -R4, RZ ;  /* 0x8000000407067210 */ /* 0x000fc40007ffe0ff */
[----:B------:R-:W-:Y:S01]  /*0ca0*/  SHF.R.S32.HI R0, RZ, 0x1f, R5 ;  /* 0x0000001fff007819 */ /* 0x000fe20000011405 */
[----:B------:R-:W-:Y:S01]  /*0cb0*/  IMAD.U32 R189, R12, 0x40, R11 ;  /* 0x000000400cbd7824 */ /* 0x000fe200078e000b */
[----:B------:R-:W-:Y:S01]  /*0cc0*/  LOP3.LUT R10, R8, 0x7ffffe00, RZ, 0xc0, !PT ;  /* 0x7ffffe00080a7812 */ /* 0x000fe200078ec0ff */
[----:B------:R-:W-:Y:S01]  /*0cd0*/  IMAD.SHL.U32 R8, R6, 0x40, RZ ;  /* 0x0000004006087824 */ /* 0x000fe200078e00ff */
[CC--:B------:R-:W-:Y:S02]  /*0ce0*/  LEA.HI R2, R0.reuse, R5.reuse, RZ, 0x2 ;  /* 0x0000000500027211 */ /* 0x0c0fe400078f10ff */
[----:B------:R-:W-:Y:S01]  /*0cf0*/  LEA.HI R0, R0, R5, RZ, 0x5 ;  /* 0x0000000500007211 */ /* 0x000fe200078f28ff */
[----:B------:R-:W-:Y:S01]  /*0d00*/  IMAD R10, R13, 0x400, R10 ;  /* 0x000004000d0a7824 */ /* 0x000fe200078e020a */
[--C-:B------:R-:W-:Y:S02]  /*0d10*/  SHF.R.S32.HI R4, RZ, 0x2, R2.reuse ;  /* 0x00000002ff047819 */ /* 0x100fe40000011402 */
[----:B------:R-:W-:-:S02]  /*0d20*/  SHF.R.S32.HI R7, RZ, 0x1f, R2 ;  /* 0x0000001fff077819 */ /* 0x000fc40000011402 */
[----:B------:R-:W-:Y:S02]  /*0d30*/  LOP3.LUT R8, R8, 0x1c0, RZ, 0xc0, !PT ;  /* 0x000001c008087812 */ /* 0x000fe400078ec0ff */
[----:B------:R-:W-:Y:S02]  /*0d40*/  LEA.HI R7, R7, R4, RZ, 0x3 ;  /* 0x0000000407077211 */ /* 0x000fe400078f18ff */
[----:B------:R-:W-:Y:S02]  /*0d50*/  LOP3.LUT R11, R8, 0x8, R11, 0xf8, !PT ;  /* 0x00000008080b7812 */ /* 0x000fe400078ef80b */
[----:B------:R-:W-:Y:S02]  /*0d60*/  SHF.R.U32.HI R8, RZ, 0x3, R8 ;  /* 0x00000003ff087819 */ /* 0x000fe40000011608 */
[----:B------:R-:W-:Y:S02]  /*0d70*/  LOP3.LUT R7, R7, 0xfffffff8, RZ, 0xc0, !PT ;  /* 0xfffffff807077812 */ /* 0x000fe400078ec0ff */
[----:B------:R-:W-:-:S02]  /*0d80*/  LOP3.LUT R11, R11, R8, RZ, 0x3c, !PT ;  /* 0x000000080b0b7212 */ /* 0x000fc400078e3cff */
[----:B------:R-:W-:Y:S02]  /*0d90*/  IADD3 R7, R4, -R7, RZ ;  /* 0x8000000704077210 */ /* 0x000fe40007ffe0ff */
[----:B------:R-:W-:Y:S01]  /*0da0*/  SHF.R.S32.HI R0, RZ, 0x5, R0 ;  /* 0x00000005ff007819 */ /* 0x000fe20000011400 */
[----:B------:R-:W-:Y:S01]  /*0db0*/  IMAD.IADD R10, R10, 0x1, R11 ;  /* 0x000000010a0a7824 */ /* 0x000fe200078e020b */
[----:B------:R-:W-:Y:S02]  /*0dc0*/  R2P PR, R6, 0x6 ;  /* 0x0000000606007804 */ /* 0x000fe40000000000 */
[----:B------:R-:W-:Y:S01]  /*0dd0*/  LEA.HI R3, R3, R190, RZ, 0x3 ;  /* 0x000000be03037211 */ /* 0x000fe200078f18ff */
[----:B------:R-:W-:Y:S01]  /*0de0*/  IMAD R16, R0, 0x10, R7 ;  /* 0x0000001000107824 */ /* 0x000fe200078e0207 */
[----:B------:R-:W-:Y:S02]  /*0df0*/  MOV R7, R23 ;  /* 0x0000001700077202 */ /* 0x000fe40000000f00 */
[----:B------:R-:W-:-:S02]  /*0e00*/  LEA.HI R9, R9, R188, RZ, 0x1 ;  /* 0x000000bc09097211 */ /* 0x000fc400078f08ff */
[----:B------:R-:W-:Y:S02]  /*0e10*/  LEA R23, R10, UR42, 0x1 ;  /* 0x0000002a0a177c11 */ /* 0x000fe4000f8e08ff */
[----:B------:R-:W-:Y:S02]  /*0e20*/  LOP3.LUT R2, R2, 0x7ffffffc, RZ, 0xc0, !PT ;  /* 0x7ffffffc02027812 */ /* 0x000fe400078ec0ff */
[----:B------:R-:W-:Y:S01]  /*0e30*/  LOP3.LUT R11, R3, 0x1ffffff8, RZ, 0xc0, !PT ;  /* 0x1ffffff8030b7812 */ /* 0x000fe200078ec0ff */
[----:B------:R-:W-:Y:S01]  /*0e40*/  VIADD R186, R23, 0x26800 ;  /* 0x0002680017ba7836 */ /* 0x000fe20000000000 */
[----:B------:R-:W-:Y:S01]  /*0e50*/  LOP3.LUT R9, R9, 0xfffffe, RZ, 0xc0, !PT ;  /* 0x00fffffe09097812 */ /* 0x000fe200078ec0ff */
[----:B------:R-:W-:Y:S01]  /*0e60*/  IMAD.IADD R17, R5, 0x1, -R2 ;  /* 0x0000000105117824 */ /* 0x000fe200078e0a02 */
[----:B------:R-:W-:Y:S01]  /*0e70*/  SEL R185, R185, 0xffffffe0, !P1 ;  /* 0xffffffe0b9b97807 */ /* 0x000fe20004800000 */
[----:B------:R-:W-:Y:S01]  /*0e80*/  VIADD R184, R23, 0x26840 ;  /* 0x0002684017b87836 */ /* 0x000fe20000000000 */
[----:B------:R-:W-:Y:S01]  /*0e90*/  IADD3 R9, R188, -R9, RZ ;  /* 0x80000009bc097210 */ /* 0x000fe20007ffe0ff */
[----:B------:R-:W-:Y:S01]  /*0ea0*/  IMAD.IADD R2, R190, 0x1, -R11 ;  /* 0x00000001be027824 */ /* 0x000fe200078e0a0b */
[----:B------:R-:W-:Y:S01]  /*0eb0*/  SHF.R.S32.HI R18, RZ, 0x3, R3 ;  /* 0x00000003ff127819 */ /* 0x000fe20000011403 */
[C---:B------:R-:W-:Y:S01]  /*0ec0*/  @P2 VIADD R184, R186.reuse, 0xffffffc0 ;  /* 0xffffffc0bab82836 */ /* 0x040fe20000000000 */
[----:B------:R-:W-:Y:S01]  /*0ed0*/  IADD3 R186, R186, R185, RZ ;  /* 0x000000b9baba7210 */ /* 0x000fe20007ffe0ff */
[----:B------:R-:W-:-:S02]  /*0ee0*/  IMAD.MOV.U32 R5, RZ, RZ, R21 ;  /* 0x000000ffff057224 */ /* 0x000fc400078e0015 */
[----:B------:R-:W-:Y:S02]  /*0ef0*/  IMAD.SHL.U32 R2, R2, 0x8, RZ ;  /* 0x0000000802027824 */ /* 0x000fe400078e00ff */
[----:B------:R-:W-:Y:S02]  /*0f00*/  IMAD.SHL.U32 R22, R9, 0x100, RZ ;  /* 0x0000010009167824 */ /* 0x000fe400078e00ff */
[----:B------:R-:W-:Y:S02]  /*0f10*/  IMAD.SHL.U32 R17, R17, 0x2, RZ ;  /* 0x0000000211117824 */ /* 0x000fe400078e00ff */
[----:B------:R-:W-:-:S07]  /*0f20*/  IMAD.IADD R185, R185, 0x1, R184 ;  /* 0x00000001b9b97824 */ /* 0x000fce00078e02b8 */
.L_x_2967:
[----:B0-2---:R-:W0:Y:S01]  /*0f30*/  LDC.64 R8, c[0x0][0xc60] ;  /* 0x00031800ff087b82 */ /* 0x005e220000000a00 */
[----:B------:R-:W-:Y:S01]  /*0f40*/  ULDC.64 UR6, c[0x0][0xa28] ;  /* 0x00028a0000067ab9 */ /* 0x000fe20000000a00 */
[----:B------:R-:W-:Y:S01]  /*0f50*/  ULDC.64 UR8, c[0x0][0xa20] ;  /* 0x0002880000087ab9 */ /* 0x000fe20000000a00 */
[----:B------:R-:W-:Y:S01]  /*0f60*/  IMAD.MOV.U32 R3, RZ, RZ, RZ ;  /* 0x000000ffff037224 */ /* 0x000fe200078e00ff */
[----:B------:R-:W-:Y:S01]  /*0f70*/  ULDC UR4, c[0x0][0x404] ;  /* 0x0001010000047ab9 */ /* 0x000fe20000000800 */
[----:B0-----:R-:W-:-:S06]  /*0f80*/  IMAD.WIDE R6, R7, 0x4, R8 ;  /* 0x0000000407067825 */ /* 0x001fcc00078e0208 */
[----:B------:R-:W2:Y:S01]  /*0f90*/  LDG.E R6, desc[UR38][R6.64] ;  /* 0x0000002606067981 */ /* 0x000ea2000c1e1900 */
[----:B------:R-:W-:-:S04]  /*0fa0*/  UISETP.NE.U32.AND UP0, UPT, UR6, URZ, UPT ;  /* 0x0000003f0600728c */ /* 0x000fc8000bf05070 */
[----:B------:R-:W-:-:S06]  /*0fb0*/  UISETP.NE.AND.EX UP0, UPT, UR7, URZ, UPT, UP0 ;  /* 0x0000003f0700728c */ /* 0x000fcc000bf05300 */
[----:B------:R-:W-:Y:S02]  /*0fc0*/  PLOP3.LUT P0, PT, PT, PT, UP0, 0x80, 0x0 ;  /* 0x000000000000781c */ /* 0x000fe40003f0f008 */
[----:B--2---:R-:W-:-:S13]  /*0fd0*/  R2UR UR44, R6 ;  /* 0x00000000062c72ca */ /* 0x004fda00000e0000 */
[----:B------:R-:W-:Y:S02]  /*0fe0*/  USHF.R.S32.HI UR45, URZ, 0x1f, UR44 ;  /* 0x0000001f3f2d7899 */ /* 0x000fe4000801142c */
[----:B------:R-:W-:-:S04]  /*0ff0*/  @UP0 ULEA UR6, UP1, UR44, UR6, 0x2 ;  /* 0x000000062c060291 */ /* 0x000fc8000f82103f */
[----:B------:R-:W-:Y:S02]  /*1000*/  @UP0 ULEA.HI.X UR7, UR44, UR7, UR45, 0x2, UP1 ;  /* 0x000000072c070291 */ /* 0x000fe400088f142d */
[----:B------:R-:W-:Y:S01]  /*1010*/  UISETP.NE.U32.AND UP0, UPT, UR8, URZ, UPT ;  /* 0x0000003f0800728c */ /* 0x000fe2000bf05070 */
[----:B------:R-:W-:-:S03]  /*1020*/  IMAD.U32 R8, RZ, RZ, UR6 ;  /* 0x00000006ff087e24 */ /* 0x000fc6000f8e00ff */
[----:B------:R-:W-:Y:S01]  /*1030*/  MOV R9, UR7 ;  /* 0x0000000700097c02 */ /* 0x000fe20008000f00 */
[----:B------:R-:W-:Y:S01]  /*1040*/  ULDC.64 UR6, c[0x0][0x3f8] ;  /* 0x0000fe0000067ab9 */ /* 0x000fe20000000a00 */
[----:B------:R-:W-:Y:S02]  /*1050*/  UISETP.NE.AND.EX UP0, UPT, UR9, URZ, UPT, UP0 ;  /* 0x0000003f0900728c */ /* 0x000fe4000bf05300 */
[----:B------:R-:W-:Y:S01]  /*1060*/  UISETP.NE.U32.AND UP1, UPT, UR6, URZ, UPT ;  /* 0x0000003f0600728c */ /* 0x000fe2000bf25070 */
[----:B------:R0:W5:Y:S03]  /*1070*/  @P0 LDG.E R3, desc[UR38][R8.64] ;  /* 0x0000002608030981 */ /* 0x000166000c1e1900 */
[----:B------:R-:W-:Y:S01]  /*1080*/  UISETP.NE.AND.EX UP1, UPT, UR7, URZ, UPT, UP1 ;  /* 0x0000003f0700728c */ /* 0x000fe2000bf25310 */
[----:B------:R-:W-:Y:S02]  /*1090*/  PLOP3.LUT P0, PT, PT, PT, UP0, 0x80, 0x0 ;  /* 0x000000000000781c */ /* 0x000fe40003f0f008 */
[----:B------:R-:W-:Y:S01]  /*10a0*/  ULDC UR7, c[0x0][0x2e0] ;  /* 0x0000b80000077ab9 */ /* 0x000fe20000000800 */
[----:B------:R-:W-:-:S02]  /*10b0*/  USEL UR4, UR4, 0x1, UP1 ;  /* 0x0000000104047887 */ /* 0x000fc40008800000 */
[----:B------:R-:W-:Y:S02]  /*10c0*/  @UP0 ULEA UR6, UP1, UR44, UR8, 0x2 ;  /* 0x000000082c060291 */ /* 0x000fe4000f82103f */
[----:B------:R-:W-:Y:S02]  /*10d0*/  UIMAD UR4, UR4, UR7, URZ ;  /* 0x00000007040472a4 */ /* 0x000fe4000f8e023f */
[----:B------:R-:W-:Y:S02]  /*10e0*/  @UP0 ULEA.HI.X UR7, UR44, UR9, UR45, 0x2, UP1 ;  /* 0x000000092c070291 */ /* 0x000fe400088f142d */
[----:B------:R-:W-:Y:S02]  /*10f0*/  IMAD.U32 R6, RZ, RZ, UR6 ;  /* 0x00000006ff067e24 */ /* 0x000fe4000f8e00ff */
[----:B------:R-:W-:Y:S02]  /*1100*/  IMAD.U32 R152, RZ, RZ, UR4 ;  /* 0x00000004ff987e24 */ /* 0x000fe4000f8e00ff */
[----:B------:R-:W-:-:S05]  /*1110*/  IMAD.U32 R7, RZ, RZ, UR7 ;  /* 0x00000007ff077e24 */ /* 0x000fca000f8e00ff */
[----:B------:R0:W5:Y:S01]  /*1120*/  @P0 LDG.E R152, desc[UR38][R6.64] ;  /* 0x0000002606980981 */ /* 0x000162000c1e1900 */
[----:B------:R-:W-:Y:S01]  /*1130*/  UMOV UR46, UR5 ;  /* 0x00000005002e7c82 */ /* 0x000fe20008000000 */
[----:B-1-3--:R-:W-:Y:S05]  /*1140*/  @P0 BRA `(.L_x_2924) ;  /* 0x00000000002c0947 */ /* 0x00afea0003800000 */
[----:B------:R-:W-:Y:S02]  /*1150*/  ULDC.64 UR4, c[0x0][0xa08] ;  /* 0x0002820000047ab9 */ /* 0x000fe40000000a00 */
[----:B------:R-:W-:-:S04]  /*1160*/  ISETP.NE.U32.AND P0, PT, RZ, UR4, PT ;  /* 0x00000004ff007c0c */ /* 0x000fc8000bf05070 */
[----:B------:R-:W-:-:S13]  /*1170*/  ISETP.NE.AND.EX P0, PT, RZ, UR5, PT, P0 ;  /* 0x00000005ff007c0c */ /* 0x000fda000bf05300 */
[----:B------:R-:W-:Y:S05]  /*1180*/  @!P0 BRA `(.L_x_2924) ;  /* 0x00000000001c8947 */ /* 0x000fea0003800000 */
[----:B------:R-:W-:Y:S02]  /*1190*/  ULDC.64 UR4, c[0x0][0xa08] ;  /* 0x0002820000047ab9 */ /* 0x000fe40000000a00 */
[----:B------:R-:W-:-:S06]  /*11a0*/  UIMAD.WIDE UR4, UR44, 0x4, UR4 ;  /* 0x000000042c0478a5 */ /* 0x000fcc000f8e0204 */
[----:B0-----:R-:W-:Y:S01]  /*11b0*/  MOV R6, UR4 ;  /* 0x0000000400067c02 */ /* 0x001fe20008000f00 */
[----:B------:R-:W-:-:S05]  /*11c0*/  IMAD.U32 R7, RZ, RZ, UR5 ;  /* 0x00000005ff077e24 */ /* 0x000fca000f8e00ff */
[----:B-----5:R-:W2:Y:S04]  /*11d0*/  LDG.E R152, desc[UR38][R6.64] ;  /* 0x0000002606987981 */ /* 0x020ea8000c1e1900 */
[----:B------:R-:W2:Y:S02]  /*11e0*/  LDG.E R9, desc[UR38][R6.64+0x4] ;  /* 0x0000042606097981 */ /* 0x000ea4000c1e1900 */
[----:B--2---:R-:W-:-:S07]  /*11f0*/  IMAD.IADD R152, R9, 0x1, -R152 ;  /* 0x0000000109987824 */ /* 0x004fce00078e0a98 */
.L_x_2924:
[----:B------:R-:W-:Y:S01]  /*1200*/  UISETP.NE.AND UP0, UPT, UR47, 0x1, UPT ;  /* 0x000000012f00788c */ /* 0x000fe2000bf05270 */
[----:B-----5:R-:W-:Y:S01]  /*1210*/  IMAD.IADD R152, R152, 0x1, -R3 ;  /* 0x0000000198987824 */ /* 0x020fe200078e0a03 */
[----:B------:R-:W-:Y:S01]  /*1220*/  CS2R R150, SRZ ;  /* 0x0000000000967805 */ /* 0x000fe2000001ff00 */
[----:B------:R-:W-:Y:S01]  /*1230*/  IMAD.MOV.U32 R187, RZ, RZ, R5 ;  /* 0x000000ffffbb7224 */ /* 0x000fe200078e0005 */
[----:B------:R-:W-:Y:S02]  /*1240*/  CS2R R148, SRZ ;  /* 0x0000000000947805 */ /* 0x000fe4000001ff00 */
[----:B------:R-:W-:Y:S02]  /*1250*/  CS2R R146, SRZ ;  /* 0x0000000000927805 */ /* 0x000fe4000001ff00 */
[----:B------:R-:W-:Y:S02]  /*1260*/  PLOP3.LUT P0, PT, PT, PT, UP0, 0x80, 0x0 ;  /* 0x000000000000781c */ /* 0x000fe40003f0f008 */
[----:B------:R-:W-:-:S02]  /*1270*/  CS2R R144, SRZ ;  /* 0x0000000000907805 */ /* 0x000fc4000001ff00 */
[----:B------:R-:W-:Y:S02]  /*1280*/  IADD3 R0, R152, 0x3f, RZ ;  /* 0x0000003f98007810 */ /* 0x000fe40007ffe0ff */
[----:B------:R-:W-:Y:S02]  /*1290*/  CS2R R142, SRZ ;  /* 0x00000000008e7805 */ /* 0x000fe4000001ff00 */
[----:B------:R-:W-:Y:S02]  /*12a0*/  CS2R R140, SRZ ;  /* 0x00000000008c7805 */ /* 0x000fe4000001ff00 */
[----:B------:R-:W-:Y:S02]  /*12b0*/  CS2R R138, SRZ ;  /* 0x00000000008a7805 */ /* 0x000fe4000001ff00 */
[----:B------:R-:W-:Y:S02]  /*12c0*/  SHF.R.S32.HI R3, RZ, 0x1f, R0 ;  /* 0x0000001fff037819 */ /* 0x000fe40000011400 */
[----:B------:R-:W-:-:S02]  /*12d0*/  CS2R R136, SRZ ;  /* 0x0000000000887805 */ /* 0x000fc4000001ff00 */
[----:B------:R-:W-:Y:S02]  /*12e0*/  MOV R176, RZ ;  /* 0x000000ff00b07202 */ /* 0x000fe40000000f00 */
[----:B------:R-:W-:Y:S02]  /*12f0*/  CS2R R174, SRZ ;  /* 0x0000000000ae7805 */ /* 0x000fe4000001ff00 */
[----:B------:R-:W-:Y:S01]  /*1300*/  LEA.HI R167, R3, R0, RZ, 0x6 ;  /* 0x0000000003a77211 */ /* 0x000fe200078f30ff */
[----:B------:R-:W-:Y:S01]  /*1310*/  IMAD.MOV.U32 R0, RZ, RZ, RZ ;  /* 0x000000ffff007224 */ /* 0x000fe200078e00ff */
[----:B------:R-:W-:Y:S01]  /*1320*/  CS2R R132, SRZ ;  /* 0x0000000000847805 */ /* 0x000fe2000001ff00 */
[----:B------:R-:W-:Y:S01]  /*1330*/  IMAD.MOV.U32 R3, RZ, RZ, RZ ;  /* 0x000000ffff037224 */ /* 0x000fe200078e00ff */
        /* <DEDUP_REMOVED lines=51> */
[----:B------:R-:W-:-:S02]  /*1670*/  CS2R R34, SRZ ;  /* 0x0000000000227805 */ /* 0x000fc4000001ff00 */
[----:B------:R-:W-:Y:S01]  /*1680*/  CS2R R10, SRZ ;  /* 0x00000000000a7805 */ /* 0x000fe2000001ff00 */
[----:B------:R-:W-:Y:S01]  /*1690*/  IMAD.MOV.U32 R12, RZ, RZ, RZ ;  /* 0x000000ffff0c7224 */ /* 0x000fe200078e00ff */
[----:B0-----:R-:W-:Y:S02]  /*16a0*/  CS2R R8, SRZ ;  /* 0x0000000000087805 */ /* 0x001fe4000001ff00 */
[----:B------:R-:W-:Y:S01]  /*16b0*/  SHF.R.S32.HI R167, RZ, 0x6, R167 ;  /* 0x00000006ffa77819 */ /* 0x000fe200000114a7 */
[----:B------:R-:W-:Y:S06]  /*16c0*/  @!P0 BRA `(.L_x_2925) ;  /* 0x0000001800508947 */ /* 0x000fec0003800000 */
[----:B------:R-:W-:Y:S02]  /*16d0*/  ISETP.GE.AND P1, PT, R152, 0x1, PT ;  /* 0x000000019800780c */ /* 0x000fe40003f26270 */
[----:B------:R-:W-:-:S11]  /*16e0*/  PLOP3.LUT P0, PT, PT, PT, PT, 0x80, 0x0 ;  /* 0x000000000000781c */ /* 0x000fd60003f0f070 */
[----:B------:R-:W-:Y:S05]  /*16f0*/  @!P1 BRA `(.L_x_2926) ;  /* 0x0000005800c09947 */ /* 0x000fea0003800000 */
[----:B------:R-:W0:Y:S01]  /*1700*/  SHFL.IDX PT, R0, R188, RZ, 0x1f ;  /* 0x00001fffbc007589 */ /* 0x000e2200000e0000 */
[----:B------:R-:W-:-:S06]  /*1710*/  UISETP.NE.AND UP0, UPT, UR43, 0x3, UPT ;  /* 0x000000032b00788c */ /* 0x000fcc000bf05270 */
[----:B------:R-:W-:Y:S02]  /*1720*/  PLOP3.LUT P0, PT, PT, PT, UP0, 0x80, 0x0 ;  /* 0x000000000000781c */ /* 0x000fe40003f0f008 */
[----:B0-----:R-:W-:-:S13]  /*1730*/  R2UR UR4, R0 ;  /* 0x00000000000472ca */ /* 0x001fda00000e0000 */
        /* <DEDUP_REMOVED lines=10> */
.L_x_2927:
[----:B------:R-:W-:Y:S01]  /*17e0*/  ULEA UR16, UR41, UR42, 0x3 ;  /* 0x0000002a29107291 */ /* 0x000fe2000f8e183f */
[----:B------:R-:W-:-:S04]  /*17f0*/  MOV R0, UR40 ;  /* 0x0000002800007c02 */ /* 0x000fc80008000f00 */
[----:B------:R-:W-:-:S04]  /*1800*/  SHF.L.U32 R0, R0, 0x1f, RZ ;  /* 0x0000001f00007819 */ /* 0x000fc800000006ff */
[----:B------:R-:W0:Y:S02]  /*1810*/  SYNCS.PHASECHK.TRANS64.TRYWAIT P0, [UR16+0x28c50], R0 ;  /* 0x028c5000ff0075a7 */ /* 0x000e240008000150 */
[----:B0-----:R-:W-:Y:S05]  /*1820*/  @!P0 BRA `(.L_x_2928) ;  /* 0x000000cc00988947 */ /* 0x001fea0003800000 */
.L_x_3051:
[----:B------:R-:W-:Y:S01]  /*1830*/  BAR.SYNC.DEFER_BLOCKING 0xe, 0x100 ;  /* 0x0384000000007b1d */ /* 0x000fe20000010000 */
[----:B------:R-:W-:Y:S01]  /*1840*/  UIADD3 UR4, UR42, 0x26800, URZ ;  /* 0x000268002a047890 */ /* 0x000fe2000fffe03f */
[----:B0-----:R-:W-:Y:S01]  /*1850*/  IMAD.U32 R0, RZ, RZ, UR16 ;  /* 0x00000010ff007e24 */ /* 0x001fe2000f8e00ff */
[----:B------:R-:W-:Y:S02]  /*1860*/  ULEA UR12, UR41, UR20, 0xc ;  /* 0x00000014290c7291 */ /* 0x000fe4000f8e603f */
[----:B------:R-:W-:Y:S01]  /*1870*/  USHF.R.U32.HI UR4, URZ, 0x4, UR4 ;  /* 0x000000043f047899 */ /* 0x000fe20008011604 */
[----:B------:R-:W-:Y:S01]  /*1880*/  UMOV UR7, 0x40000040 ;  /* 0x4000004000077882 */ /* 0x000fe20000000000 */
[----:B------:R-:W-:Y:S02]  /*1890*/  UMOV UR5, 0x40000040 ;  /* 0x4000004000057882 */ /* 0x000fe40000000000 */
[----:B------:R-:W-:Y:S01]  /*18a0*/  ULOP3.LUT UR4, UR4, 0x3fff, URZ, 0xc0, !UPT ;  /* 0x00003fff04047892 */ /* 0x000fe2000f8ec03f */
[----:B------:R-:W0:Y:S01]  /*18b0*/  S2R R3, SR_TID.X ;  /* 0x0000000000037919 */ /* 0x000e220000002100 */
        /* <DEDUP_REMOVED lines=9> */
[----:B------:R-:W-:-:S06]  /*1950*/  WARPGROUP.ARRIVE ;  /* 0x00000000000079c5 */ /* 0x000fcc0000000000 */
[----:B------:R-:W-:Y:S01]  /*1960*/  HGMMA.64x256x16.F32.BF16 R24, gdesc[UR4].tnspB, RZ, !UPT, gsb0 ;  /* 0x43e00000041879f0 */ /* 0x000fe2000c0018ff */
[----:B------:R-:W-:Y:S02]  /*1970*/  UIADD3 UR6, UR12, 0x80, URZ ;  /* 0x000000800c067890 */ /* 0x000fe4000fffe03f */
[----:B------:R-:W-:Y:S01]  /*1980*/  UIADD3 UR4, UR13, 0x2, URZ ;  /* 0x000000020d047890 */ /* 0x000fe2000fffe03f */
[----:B------:R-:W-:Y:S01]  /*1990*/  UMOV UR7, 0x40000040 ;  /* 0x4000004000077882 */ /* 0x000fe20000000000 */
[----:B------:R-:W-:Y:S01]  /*19a0*/  UMOV UR5, 0x40000040 ;  /* 0x4000004000057882 */ /* 0x000fe20000000000 */
[----:B------:R-:W-:-:S03]  /*19b0*/  UIADD3 UR12, UR13, 0x6, URZ ;  /* 0x000000060d0c7890 */ /* 0x000fc6000fffe03f */
[----:B------:R-:W-:Y:S01]  /*19c0*/  UMOV UR13, 0x40000040 ;  /* 0x40000040000d7882 */ /* 0x000fe20000000000 */
[----:B0-----:R-:W-:-:S04]  /*19d0*/  LOP3.LUT R3, R3, 0x7f, RZ, 0xc0, !PT ;  /* 0x0000007f03037812 */ /* 0x001fc800078ec0ff */
[----:B------:R-:W-:-:S13]  /*19e0*/  ISETP.NE.AND P0, PT, R3, RZ, PT ;  /* 0x000000ff0300720c */ /* 0x000fda0003f05270 */
        /* <DEDUP_REMOVED lines=16> */
[----:B------:R-:W-:-:S13]  /*1af0*/  ISETP.GE.AND P0, PT, R152, 0x41, PT ;  /* 0x000000419800780c */ /* 0x000fda0003f06270 */
[----:B0-----:R-:W-:Y:S05]  /*1b00*/  @!P0 BRA `(.L_x_2929) ;  /* 0x0000000c00008947 */ /* 0x001fea0003800000 */
[----:B------:R-:W-:-:S07]  /*1b10*/  VIADD R167, R167, 0xfffffffe ;  /* 0xfffffffea7a77836 */ /* 0x000fce0000000000 */
.L_x_2934:
[----:B------:R-:W-:Y:S01]  /*1b20*/  BAR.SYNC.DEFER_BLOCKING 0xe, 0x100 ;  /* 0x0384000000007b1d */ /* 0x000fe20000010000 */
[----:B------:R-:W-:Y:S01]  /*1b30*/  MOV R3, UR41 ;  /* 0x0000002900037c02 */ /* 0x000fe20008000f00 */
[----:B------:R-:W-:Y:S01]  /*1b40*/  UISETP.NE.AND UP1, UPT, UR43, 0x3, UPT ;  /* 0x000000032b00788c */ /* 0x000fe2000bf25270 */
[C---:B------:R-:W-:Y:S01]  /*1b50*/  ISETP.GT.AND P1, PT, R167.reuse, RZ, PT ;  /* 0x000000ffa700720c */ /* 0x040fe20003f24270 */
[----:B------:R-:W-:Y:S01]  /*1b60*/  UIADD3 UR41, UR41, 0x1, URZ ;  /* 0x0000000129297890 */ /* 0x000fe2000fffe03f */
[----:B------:R-:W-:Y:S02]  /*1b70*/  VIADD R167, R167, 0xffffffff ;  /* 0xffffffffa7a77836 */ /* 0x000fe40000000000 */
[----:B0-----:R-:W-:Y:S01]  /*1b80*/  IMAD R0, R3, 0x40, R16 ;  /* 0x0000004003007824 */ /* 0x001fe200078e0210 */
[----:B------:R-:W-:Y:S01]  /*1b90*/  PLOP3.LUT P2, PT, PT, PT, UP1, 0x80, 0x0 ;  /* 0x000000000000781c */ /* 0x000fe20003f4f018 */
[----:B------:R-:W-:-:S03]  /*1ba0*/  UISETP.NE.AND UP0, UPT, UR41, 0x2, UPT ;  /* 0x000000022900788c */ /* 0x000fc6000bf05270 */
[----:B------:R-:W-:Y:S01]  /*1bb0*/  LEA R0, R0, UR42, 0x2 ;  /* 0x0000002a00007c11 */ /* 0x000fe2000f8e10ff */
[----:B------:R-:W-:Y:S02]  /*1bc0*/  USEL UR6, URZ, 0x1, UP0 ;  /* 0x000000013f067887 */ /* 0x000fe40008000000 */
[----:B------:R-:W-:Y:S02]  /*1bd0*/  USEL UR41, UR41, URZ, UP0 ;  /* 0x0000003f29297287 */ /* 0x000fe40008000000 */
[----:B------:R-:W-:Y:S01]  /*1be0*/  ULOP3.LUT UR40, UR40, UR6, URZ, 0x3c, !UPT ;  /* 0x0000000628287292 */ /* 0x000fe2000f8e3c3f */
[----:B------:R-:W0:Y:S04]  /*1bf0*/  LDS R3, [R0+0x28800] ;  /* 0x0288000000037984 */ /* 0x000e280000000800 */
[----:B------:R-:W1:Y:S01]  /*1c00*/  LDS R4, [R0+0x28820] ;  /* 0x0288200000047984 */ /* 0x000e620000000800 */
        /* <DEDUP_REMOVED lines=130> */
.L_x_2930:
[----:B------:R-:W-:Y:S01]  /*2430*/  ULEA UR6, UR41, UR42, 0x3 ;  /* 0x0000002a29067291 */ /* 0x000fe2000f8e183f */
[----:B------:R-:W-:-:S05]  /*2440*/  IMAD.U32 R0, RZ, RZ, UR40 ;  /* 0x00000028ff007e24 */ /* 0x000fca000f8e00ff */
[----:B------:R-:W-:-:S04]  /*2450*/  SHF.L.U32 R0, R0, 0x1f, RZ ;  /* 0x0000001f00007819 */ /* 0x000fc800000006ff */
[----:B------:R0:W1:Y:S01]  /*2460*/  SYNCS.PHASECHK.TRANS64.TRYWAIT P0, [UR6+0x28c50], R0 ;  /* 0x028c5000ff0075a7 */ /* 0x0000620008000146 */
[----:B------:R-:W-:Y:S05]  /*2470*/  @!P2 BRA `(.L_x_2931) ;  /* 0x000000000004a947 */ /* 0x000fea0003800000 */
[----:B------:R-:W-:Y:S01]  /*2480*/  BPT.TRAP 0x1 ;  /* 0x000000040000795c */ /* 0x000fe20000300000 */
.L_x_2931:
[----:B-1----:R-:W-:Y:S05]  /*2490*/  @P0 BRA `(.L_x_2932) ;  /* 0x0000000000080947 */ /* 0x002fea0003800000 */
[----:B------:R-:W1:Y:S02]  /*24a0*/  SYNCS.PHASECHK.TRANS64.TRYWAIT P0, [UR6+0x28c50], R0 ;  /* 0x028c5000ff0075a7 */ /* 0x000e640008000146 */
[----:B-1----:R-:W-:Y:S05]  /*24b0*/  @!P0 BRA `(.L_x_2933) ;  /* 0x000000c0008c8947 */ /* 0x002fea0003800000 */
.L_x_2932:
[----:B------:R-:W-:Y:S01]  /*24c0*/  UIADD3 UR6, UR42, 0x26800, URZ ;  /* 0x000268002a067890 */ /* 0x000fe2000fffe03f */
[----:B------:R-:W-:Y:S01]  /*24d0*/  WARPGROUP.ARRIVE ;  /* 0x00000000000079c5 */ /* 0x000fe20000000000 */
[----:B------:R-:W-:-:S05]  /*24e0*/  ULEA UR18, UR41, UR20, 0xc ;  /* 0x0000001429127291 */ /* 0x000fca000f8e603f */
[----:B-1----:R-:W1:Y:S01]  /*24f0*/  S2R R3, SR_TID.X ;  /* 0x0000000000037919 */ /* 0x002e620000002100 */
[----:B------:R-:W-:Y:S01]  /*2500*/  USHF.R.U32.HI UR6, URZ, 0x4, UR6 ;  /* 0x000000043f067899 */ /* 0x000fe20008011606 */
[----:B0-----:R-:W-:Y:S01]  /*2510*/  MOV R0, UR41 ;  /* 0x0000002900007c02 */ /* 0x001fe20008000f00 */
        /* <DEDUP_REMOVED lines=11> */
[----:B-1----:R-:W-:-:S04]  /*25d0*/  LOP3.LUT R3, R3, 0x7f, RZ, 0xc0, !PT ;  /* 0x0000007f03037812 */ /* 0x002fc800078ec0ff */
        /* <DEDUP_REMOVED lines=19> */
.L_x_2929:
[----:B------:R-:W-:Y:S01]  /*2710*/  BAR.SYNC.DEFER_BLOCKING 0xe, 0x100 ;  /* 0x0384000000007b1d */ /* 0x000fe20000010000 */
[----:B------:R-:W-:Y:S01]  /*2720*/  IMAD.U32 R3, RZ, RZ, UR41 ;  /* 0x00000029ff037e24 */ /* 0x000fe2000f8e00ff */
[----:B------:R-:W-:Y:S01]  /*2730*/  UIADD3 UR41, UR41, 0x1, URZ ;  /* 0x0000000129297890 */ /* 0x000fe2000fffe03f */
[----:B------:R-:W-:Y:S02]  /*2740*/  PLOP3.LUT P0, PT, PT, PT, PT, 0x8, 0x0 ;  /* 0x000000000000781c */ /* 0x000fe40003f0e170 */
[----:B0-----:R-:W-:Y:S01]  /*2750*/  IMAD R0, R3, 0x40, R16 ;  /* 0x0000004003007824 */ /* 0x001fe200078e0210 */
[----:B------:R-:W-:-:S04]  /*2760*/  UISETP.NE.AND UP0, UPT, UR41, 0x2, UPT ;  /* 0x000000022900788c */ /* 0x000fc8000bf05270 */
[----:B------:R-:W-:Y:S01]  /*2770*/  LEA R3, R0, UR42, 0x2 ;  /* 0x0000002a00037c11 */ /* 0x000fe2000f8e10ff */
[----:B------:R-:W-:Y:S02]  /*2780*/  USEL UR4, URZ, 0x1, UP0 ;  /* 0x000000013f047887 */ /* 0x000fe40008000000 */
[----:B------:R-:W-:Y:S02]  /*2790*/  USEL UR41, UR41, URZ, UP0 ;  /* 0x0000003f29297287 */ /* 0x000fe40008000000 */
[----:B------:R-:W-:Y:S01]  /*27a0*/  ULOP3.LUT UR40, UR40, UR4, URZ, 0x3c, !UPT ;  /* 0x0000000428287292 */ /* 0x000fe2000f8e3c3f */
[----:B------:R-:W0:Y:S04]  /*27b0*/  LDS R4, [R3+0x28800] ;  /* 0x0288000003047984 */ /* 0x000e280000000800 */
[----:B------:R1:W2:Y:S02]  /*27c0*/  LDS R0, [R3+0x28820] ;  /* 0x0288200003007984 */ /* 0x0002a40000000800 */
[----:B-1----:R-:W-:Y:S01]  /*27d0*/  MOV R3, RZ ;  /* 0x000000ff00037202 */ /* 0x002fe20000000f00 */
[-C--:B0-----:R-:W-:Y:S01]  /*27e0*/  FMUL.FTZ R161, R32, R4.reuse ;  /* 0x0000000420a17220 */ /* 0x081fe20000410000 */
        /* <DEDUP_REMOVED lines=127> */
[----:B------:R-:W-:Y:S01]  /*2fe0*/  IMAD.MOV.U32 R0, RZ, RZ, RZ ;  /* 0x000000ffff007224 */ /* 0x000fe200078e00ff */
[----:B------:R-:W-:Y:S06]  /*2ff0*/  BAR.ARV 0xf, 0x100 ;  /* 0x03c4000000007b1d */ /* 0x000fec0000002000 */
[----:B------:R-:W-:Y:S05]  /*3000*/  BRA `(.L_x_2926) ;  /* 0x00000040007c7947 */ /* 0x000fea0003800000 */
.L_x_2925:
[----:B------:R-:W-:Y:S02]  /*3010*/  ISETP.GE.AND P1, PT, R152, 0x1, PT ;  /* 0x000000019800780c */ /* 0x000fe40003f26270 */
[----:B------:R-:W-:-:S11]  /*3020*/  PLOP3.LUT P0, PT, PT, PT, PT, 0x80, 0x0 ;  /* 0x000000000000781c */ /* 0x000fd60003f0f070 */
[----:B------:R-:W-:Y:S05]  /*3030*/  @!P1 BRA `(.L_x_2926) ;  /* 0x0000004000709947 */ /* 0x000fea0003800000 */
[----:B------:R-:W0:Y:S02]  /*3040*/  SHFL.IDX PT, R0, R188, RZ, 0x1f ;  /* 0x00001fffbc007589 */ /* 0x000e2400000e0000 */
[----:B0-----:R-:W-:-:S13]  /*3050*/  R2UR UR4, R0 ;  /* 0x00000000000472ca */ /* 0x001fda00000e0000 */
        /* <DEDUP_REMOVED lines=20> */
[----:B------:R-:W-:Y:S01]  /*31a0*/  IMAD.U32 R7, RZ, RZ, UR5 ;  /* 0x00000005ff077e24 */ /* 0x000fe2000f8e00ff */
[----:B------:R-:W-:Y:S01]  /*31b0*/  MOV R8, 0x70 ;  /* 0x0000007000087802 */ /* 0x000fe20000000f00 */
[----:B------:R-:W-:-:S02]  /*31c0*/  IMAD.U32 R11, RZ, RZ, UR7 ;  /* 0x00000007ff0b7e24 */ /* 0x000fc4000f8e00ff */
[----:B------:R-:W-:Y:S02]  /*31d0*/  IMAD.MOV.U32 R12, RZ, RZ, 0x1 ;  /* 0x00000001ff0c7424 */ /* 0x000fe400078e00ff */
[----:B0-----:R-:W-:-:S07]  /*31e0*/  IMAD.MOV.U32 R13, RZ, RZ, RZ ;  /* 0x000000ffff0d7224 */ /* 0x001fce00078e00ff */
[----:B------:R-:W-:-:S07]  /*31f0*/  LEPC R20, `(.L_x_2935) ;  /* 0x000000001014794e */ /* 0x000fce0000000000 */
[----:B-1----:R-:W-:Y:S05]  /*3200*/  CALL.ABS.NOINC R14 ;  /* 0x000000000e007343 */ /* 0x002fea0003c00000 */
.L_x_2935:
[----:B------:R-:W-:Y:S01]  /*3210*/  ULEA.HI UR4, UR37, UR37, URZ, 0x1 ;  /* 0x0000002525047291 */ /* 0x000fe2000f8f083f */
[----:B------:R-:W-:-:S03]  /*3220*/  MOV R3, UR43 ;  /* 0x0000002b00037c02 */ /* 0x000fc60008000f00 */
[----:B------:R-:W-:Y:S01]  /*3230*/  ULOP3.LUT UR4, UR4, 0xfffffffe, URZ, 0xc0, !UPT ;  /* 0xfffffffe04047892 */ /* 0x000fe2000f8ec03f */
[----:B------:R-:W-:-:S03]  /*3240*/  ISETP.NE.AND P0, PT, R3, 0x3, PT ;  /* 0x000000030300780c */ /* 0x000fc60003f05270 */
[----:B------:R-:W-:-:S06]  /*3250*/  UIADD3 UR4, UR37, -UR4, URZ ;  /* 0x8000000425047290 */ /* 0x000fcc000fffe03f */
[----:B------:R-:W-:-:S05]  /*3260*/  IMAD.U32 R0, RZ, RZ, UR4 ;  /* 0x00000004ff007e24 */ /* 0x000fca000f8e00ff */
[----:B------:R-:W-:-:S04]  /*3270*/  SHF.L.U32 R0, R0, 0x1f, RZ ;  /* 0x0000001f00007819 */ /* 0x000fc800000006ff */
[----:B------:R-:W0:Y:S02]  /*3280*/  SYNCS.PHASECHK.TRANS64.TRYWAIT P1, [UR42+0x28c00], R0 ;  /* 0x028c0000ff0075a7 */ /* 0x000e24000802016a */
[----:B0-----:R-:W-:Y:S05]  /*3290*/  @!P1 BRA `(.L_x_2936) ;  /* 0x000000b4002c9947 */ /* 0x001fea0003800000 */
.L_x_3052:
[----:B------:R-:W-:Y:S05]  /*32a0*/  @!P0 BRA `(.L_x_2937) ;  /* 0x0000000000048947 */ /* 0x000fea0003800000 */
[----:B------:R-:W-:Y:S01]  /*32b0*/  BPT.TRAP 0x1 ;  /* 0x000000040000795c */ /* 0x000fe20000300000 */
.L_x_2937:
[----:B------:R-:W-:Y:S02]  /*32c0*/  IMAD.U32 R7, RZ, RZ, UR41 ;  /* 0x00000029ff077e24 */ /* 0x000fe4000f8e00ff */
[----:B------:R-:W-:-:S03]  /*32d0*/  IMAD.U32 R8, RZ, RZ, UR40 ;  /* 0x00000028ff087e24 */ /* 0x000fc6000f8e00ff */
[----:B------:R-:W-:Y:S02]  /*32e0*/  LEA R7, R7, UR42, 0x3 ;  /* 0x0000002a07077c11 */ /* 0x000fe4000f8e18ff */
[----:B------:R-:W-:-:S04]  /*32f0*/  SHF.L.U32 R8, R8, 0x1f, RZ ;  /* 0x0000001f08087819 */ /* 0x000fc800000006ff */
[----:B------:R1:W2:Y:S01]  /*3300*/  SYNCS.PHASECHK.TRANS64.TRYWAIT P1, [R7+URZ+0x28c30], R8 ;  /* 0x028c3008070075a7 */ /* 0x0002a2000802017f */
[----:B------:R-:W-:Y:S05]  /*3310*/  @!P0 BRA `(.L_x_2938) ;  /* 0x0000000000048947 */ /* 0x000fea0003800000 */
[----:B------:R-:W-:Y:S01]  /*3320*/  BPT.TRAP 0x1 ;  /* 0x000000040000795c */ /* 0x000fe20000300000 */
.L_x_2938:
[----:B--2---:R-:W-:Y:S05]  /*3330*/  @P1 BRA `(.L_x_2939) ;  /* 0x0000000000081947 */ /* 0x004fea0003800000 */
[----:B------:R-:W2:Y:S02]  /*3340*/  SYNCS.PHASECHK.TRANS64.TRYWAIT P1, [R7+URZ+0x28c30], R8 ;  /* 0x028c3008070075a7 */ /* 0x000ea4000802017f */
[----:B--2---:R-:W-:Y:S05]  /*3350*/  @!P1 BRA `(.L_x_2940) ;  /* 0x000000b400149947 */ /* 0x004fea0003800000 */
.L_x_2939:
[----:B0-----:R-:W0:Y:S01]  /*3360*/  S2R R0, SR_TID.X ;  /* 0x0000000000007919 */ /* 0x001e220000002100 */
[----:B------:R-:W-:-:S04]  /*3370*/  UIADD3 UR4, UR42, 0x22400, URZ ;  /* 0x000224002a047890 */ /* 0x000fc8000fffe03f */
[----:B------:R-:W-:-:S04]  /*3380*/  USHF.R.U32.HI UR4, URZ, 0x4, UR4 ;  /* 0x000000043f047899 */ /* 0x000fc80008011604 */
[----:B------:R-:W-:Y:S01]  /*3390*/  ULOP3.LUT UR4, UR4, 0x3fff, URZ, 0xc0, !UPT ;  /* 0x00003fff04047892 */ /* 0x000fe2000f8ec03f */
[----:B0-----:R-:W-:-:S05]  /*33a0*/  LOP3.LUT R3, R0, 0x7f, RZ, 0xc0, !PT ;  /* 0x0000007f00037812 */ /* 0x001fca00078ec0ff */
[----:B------:R-:W-:Y:S01]  /*33b0*/  IMAD.U32 R0, RZ, RZ, UR4 ;  /* 0x00000004ff007e24 */ /* 0x000fe2000f8e00ff */
[----:B------:R-:W-:Y:S05]  /*33c0*/  WARPSYNC.ALL ;  /* 0x0000000000007948 */ /* 0x000fea0003800000 */
[----:B------:R-:W-:Y:S02]  /*33d0*/  ISETP.NE.AND P1, PT, R3, RZ, PT ;  /* 0x000000ff0300720c */ /* 0x000fe40003f25270 */
[----:B------:R-:W-:-:S04]  /*33e0*/  LOP3.LUT R0, R0, 0x10000, RZ, 0xfc, !PT ;  /* 0x0001000000007812 */ /* 0x000fc800078efcff */
[----:B------:R-:W-:Y:S01]  /*33f0*/  R2UR UR12, R0 ;  /* 0x00000000000c72ca */ /* 0x000fe200000e0000 */
[----:B------:R-:W-:Y:S01]  /*3400*/  UIADD3 UR4, UR42, 0x20400, URZ ;  /* 0x000204002a047890 */ /* 0x000fe2000fffe03f */
[----:B------:R-:W-:Y:S01]  /*3410*/  WARPGROUP.ARRIVE ;  /* 0x00000000000079c5 */ /* 0x000fe20000000000 */
[----:B------:R-:W-:Y:S01]  /*3420*/  UMOV UR7, 0x40000040 ;  /* 0x4000004000077882 */ /* 0x000fe20000000000 */
[----:B------:R-:W-:Y:S01]  /*3430*/  UMOV UR5, 0x40000040 ;  /* 0x4000004000057882 */ /* 0x000fe20000000000 */
[----:B------:R-:W-:Y:S01]  /*3440*/  USHF.R.U32.HI UR4, URZ, 0x4, UR4 ;  /* 0x000000043f047899 */ /* 0x000fe20008011604 */
[----:B------:R-:W-:Y:S01]  /*3450*/  IMAD R4, R167, -0x40, R152 ;  /* 0xffffffc0a7047824 */ /* 0x000fe200078e0298 */
[----:B------:R-:W-:Y:S01]  /*3460*/  UMOV UR11, 0x40000040 ;  /* 0x40000040000b7882 */ /* 0x000fe20000000000 */
[----:B------:R-:W-:Y:S01]  /*3470*/  UMOV UR9, 0x40000040 ;  /* 0x4000004000097882 */ /* 0x000fe20000000000 */
[----:B------:R-:W-:Y:S01]  /*3480*/  ULOP3.LUT UR4, UR4, 0x3fff, URZ, 0xc0, !UPT ;  /* 0x00003fff04047892 */ /* 0x000fe2000f8ec03f */
[----:B------:R-:W-:Y:S01]  /*3490*/  UMOV UR15, 0x40000040 ;  /* 0x40000040000f7882 */ /* 0x000fe20000000000 */
[----:B------:R-:W-:-:S02]  /*34a0*/  IADD3 R4, -R17, 0x40, R4 ;  /* 0x0000004011047810 */ /* 0x000fc40007ffe104 */
[----:B------:R-:W-:Y:S02]  /*34b0*/  ULEA UR12, UR41, UR12, 0x9 ;  /* 0x0000000c290c7291 */ /* 0x000fe4000f8e483f */
[----:B------:R-:W-:Y:S01]  /*34c0*/  ULOP3.LUT UR13, UR4, 0x10000, URZ, 0xfc, !UPT ;  /* 0x00010000040d7892 */ /* 0x000fe2000f8efc3f */
[C---:B------:R-:W-:Y:S01]  /*34d0*/  ISETP.GT.AND P3, PT, R4.reuse, RZ, PT ;  /* 0x000000ff0400720c */ /* 0x040fe20003f64270 */
[----:B------:R-:W-:Y:S01]  /*34e0*/  UIADD3 UR10, UR12, 0x4, URZ ;  /* 0x000000040c0a7890 */ /* 0x000fe2000fffe03f */
[C---:B------:R-:W-:Y:S01]  /*34f0*/  ISETP.GT.AND P6, PT, R4.reuse, 0x1, PT ;  /* 0x000000010400780c */ /* 0x040fe20003fc4270 */
[----:B------:R-:W-:Y:S01]  /*3500*/  UIADD3 UR8, UR13, 0x4, URZ ;  /* 0x000000040d087890 */ /* 0x000fe2000fffe03f */
[C---:B------:R-:W-:Y:S01]  /*3510*/  ISETP.GT.AND P5, PT, R4.reuse, 0x8, PT ;  /* 0x000000080400780c */ /* 0x040fe20003fa4270 */
[----:B------:R-:W-:Y:S01]  /*3520*/  UMOV UR6, UR12 ;  /* 0x0000000c00067c82 */ /* 0x000fe20008000000 */
[----:B------:R-:W-:Y:S01]  /*3530*/  UMOV UR4, UR13 ;  /* 0x0000000d00047c82 */ /* 0x000fe20008000000 */
[----:B------:R-:W-:Y:S01]  /*3540*/  UIADD3 UR14, UR12, 0x6, URZ ;  /* 0x000000060c0e7890 */ /* 0x000fe2000fffe03f */
[----:B------:R-:W-:Y:S01]  /*3550*/  HGMMA.64x64x16.F32.BF16 R24, gdesc[UR4], RZ, !UPT, gsb0 ;  /* 0x00e00000041879f0 */ /* 0x000fe2000c0018ff */
[----:B------:R-:W-:Y:S01]  /*3560*/  UIADD3 UR6, UR12, 0x2, URZ ;  /* 0x000000020c067890 */ /* 0x000fe2000fffe03f */
[C---:B------:R-:W-:Y:S01]  /*3570*/  ISETP.GT.AND P4, PT, R4.reuse, 0x9, PT ;  /* 0x000000090400780c */ /* 0x040fe20003f84270 */
[----:B------:R-:W-:Y:S01]  /*3580*/  UIADD3 UR4, UR13, 0x2, URZ ;  /* 0x000000020d047890 */ /* 0x000fe2000fffe03f */
[----:B------:R-:W-:Y:S01]  /*3590*/  ISETP.GT.AND P2, PT, R4, 0x10, PT ;  /* 0x000000100400780c */ /* 0x000fe20003f44270 */
[----:B------:R-:W-:Y:S01]  /*35a0*/  UMOV UR7, 0x40000040 ;  /* 0x4000004000077882 */ /* 0x000fe20000000000 */
[----:B------:R-:W-:Y:S01]  /*35b0*/  UMOV UR5, 0x40000040 ;  /* 0x4000004000057882 */ /* 0x000fe20000000000 */
[----:B------:R-:W-:Y:S01]  /*35c0*/  UIADD3 UR12, UR13, 0x6, URZ ;  /* 0x000000060d0c7890 */ /* 0x000fe2000fffe03f */
[----:B------:R-:W-:-:S02]  /*35d0*/  ULDC UR20, c[0x0][0x988] ;  /* 0x0002620000147ab9 */ /* 0x000fc40000000800 */
[----:B------:R-:W-:Y:S01]  /*35e0*/  UMOV UR13, 0x40000040 ;  /* 0x40000040000d7882 */ /* 0x000fe20000000000 */
[----:B------:R-:W-:Y:S02]  /*35f0*/  WARPGROUP.DEPBAR.LE gsb0, 0x0 ;  /* 0x00008000000079c5 */ /* 0x000fe40000010000 */
[----:B------:R-:W-:-:S06]  /*3600*/  WARPGROUP.ARRIVE ;  /* 0x00000000000079c5 */ /* 0x000fcc0000000000 */
[----:B------:R-:W-:Y:S01]  /*3610*/  HGMMA.64x64x16.F32.BF16 R24, gdesc[UR4], R24, gsb0 ;  /* 0x00e00000041879f0 */ /* 0x000fe20008001818 */
[----:B------:R-:W-:Y:S02]  /*3620*/  ULDC UR6, c[0x0][0x9d8] ;  /* 0x0002760000067ab9 */ /* 0x000fe40000000800 */
        /* <DEDUP_REMOVED lines=46> */
[----:B----4-:R-:W-:Y:S01]  /*3910*/  FSEL R28, R28, -INF , P5 ;  /* 0xff8000001c1c7808 */ /* 0x010fe20002800000 */
[----:B------:R-:W-:-:S03]  /*3920*/  FMUL.FTZ R55, R55, UR6 ;  /* 0x0000000637377c20 */ /* 0x000fc60008410000 */
[----:B------:R-:W-:-:S03]  /*3930*/  FMNMX.FTZ R6, R28, R3, !PT ;  /* 0x000000031c067209 */ /* 0x000fc60007810000 */
[----:B------:R-:W4:Y:S01]  /*3940*/  MUFU.TANH R32, R32 ;  /* 0x0000002000207308 */ /* 0x000f220000002400 */
[----:B0-----:R-:W-:-:S04]  /*3950*/  FSEL R29, R29, -INF , P4 ;  /* 0xff8000001d1d7808 */ /* 0x001fc80002000000 */
[----:B------:R-:W-:-:S03]  /*3960*/  FMNMX.FTZ R3, R29, R6, !PT ;  /* 0x000000061d037209 */ /* 0x000fc60007810000 */
[----:B------:R-:W0:Y:S01]  /*3970*/  MUFU.TANH R27, R27 ;  /* 0x0000001b001b7308 */ /* 0x000e220000002400 */
[----:B---3--:R-:W-:Y:S02]  /*3980*/  FSEL R26, R26, -INF , P3 ;  /* 0xff8000001a1a7808 */ /* 0x008fe40001800000 */
[----:B------:R-:W-:-:S05]  /*3990*/  ISETP.GT.AND P3, PT, R4, 0x11, PT ;  /* 0x000000110400780c */ /* 0x000fca0003f64270 */
[----:B------:R-:W3:Y:S01]  /*39a0*/  MUFU.TANH R33, R33 ;  /* 0x0000002100217308 */ /* 0x000ee20000002400 */
[----:B----4-:R-:W-:-:S04]  /*39b0*/  FSEL R32, R32, -INF , P2 ;  /* 0xff80000020207808 */ /* 0x010fc80001000000 */
[----:B------:R-:W-:-:S03]  /*39c0*/  FMNMX.FTZ R6, R32, R3, !PT ;  /* 0x0000000320067209 */ /* 0x000fc60007810000 */
[----:B------:R-:W4:Y:S01]  /*39d0*/  MUFU.TANH R30, R30 ;  /* 0x0000001e001e7308 */ /* 0x000f220000002400 */
[----:B0-----:R-:W-:Y:S02]  /*39e0*/  FSEL R27, R27, -INF , P6 ;  /* 0xff8000001b1b7808 */ /* 0x001fe40003000000 */
[----:B------:R-:W-:-:S05]  /*39f0*/  ISETP.GT.AND P6, PT, R4, 0x18, PT ;  /* 0x000000180400780c */ /* 0x000fca0003fc4270 */
[----:B------:R-:W0:Y:S01]  /*3a00*/  MUFU.TANH R36, R36 ;  /* 0x0000002400247308 */ /* 0x000e220000002400 */
[----:B---3--:R-:W-:-:S04]  /*3a10*/  FSEL R33, R33, -INF , P3 ;  /* 0xff80000021217808 */ /* 0x008fc80001800000 */
[----:B------:R-:W-:-:S03]  /*3a20*/  FMNMX.FTZ R3, R33, R6, !PT ;  /* 0x0000000621037209 */ /* 0x000fc60007810000 */
[----:B------:R-:W3:Y:S01]  /*3a30*/  MUFU.TANH R31, R31 ;  /* 0x0000001f001f7308 */ /* 0x000ee20000002400 */
[----:B----4-:R-:W-:Y:S02]  /*3a40*/  FSEL R30, R30, -INF , P5 ;  /* 0xff8000001e1e7808 */ /* 0x010fe40002800000 */
[----:B------:R-:W-:-:S05]  /*3a50*/  ISETP.GT.AND P5, PT, R4, 0x19, PT ;  /* 0x000000190400780c */ /* 0x000fca0003fa4270 */
        /* <DEDUP_REMOVED lines=50> */
[----:B------:R-:W-:Y:S02]  /*3d80*/  FMNMX.FTZ R4, R52, R3, !PT ;  /* 0x0000000334047209 */ /* 0x000fe40007810000 */
[----:B------:R-:W-:Y:S01]  /*3d90*/  FMNMX.FTZ R3, R26, R27, !PT ;  /* 0x0000001b1a037209 */ /* 0x000fe20007810000 */
[----:B------:R-:W3:Y:S01]  /*3da0*/  MUFU.TANH R50, R50 ;  /* 0x0000003200327308 */ /* 0x000ee20000002400 */
[----:B----4-:R-:W-:-:S04]  /*3db0*/  FSEL R53, R53, -INF , P2 ;  /* 0xff80000035357808 */ /* 0x010fc80001000000 */
[----:B------:R-:W-:-:S03]  /*3dc0*/  FMNMX.FTZ R5, R53, R4, !PT ;  /* 0x0000000435057209 */ /* 0x000fc60007810000 */
[----:B------:R-:W4:Y:S01]  /*3dd0*/  MUFU.TANH R51, R51 ;  /* 0x0000003300337308 */ /* 0x000f220000002400 */
[----:B0-----:R-:W-:Y:S01]  /*3de0*/  FSEL R47, R47, -INF , P6 ;  /* 0xff8000002f2f7808 */ /* 0x001fe20003000000 */
[----:B------:R-:W0:Y:S06]  /*3df0*/  SHFL.BFLY PT, R4, R5, 0x2, 0x1f ;  /* 0x0c401f0005047f89 */ /* 0x000e2c00000e0000 */
[----:B------:R-:W5:Y:S01]  /*3e00*/  MUFU.TANH R54, R54 ;  /* 0x0000003600367308 */ /* 0x000f620000002400 */
[----:B---3--:R-:W-:-:S07]  /*3e10*/  FSEL R50, R50, -INF , P5 ;  /* 0xff80000032327808 */ /* 0x008fce0002800000 */
[----:B------:R-:W3:Y:S01]  /*3e20*/  MUFU.TANH R55, R55 ;  /* 0x0000003700377308 */ /* 0x000ee20000002400 */
[----:B----4-:R-:W-:Y:S02]  /*3e30*/  FSEL R51, R51, -INF , P4 ;  /* 0xff80000033337808 */ /* 0x010fe40002000000 */
[----:B-----5:R-:W-:Y:S02]  /*3e40*/  FSEL R54, R54, -INF , P3 ;  /* 0xff80000036367808 */ /* 0x020fe40001800000 */
[----:B0-----:R-:W-:Y:S02]  /*3e50*/  FMNMX.FTZ R9, R5, R4, !PT ;  /* 0x0000000405097209 */ /* 0x001fe40007810000 */
[----:B------:R-:W-:-:S03]  /*3e60*/  FMNMX.FTZ R4, R30, R3, !PT ;  /* 0x000000031e047209 */ /* 0x000fc60007810000 */
[----:B------:R-:W0:Y:S01]  /*3e70*/  SHFL.BFLY PT, R10, R9, 0x1, 0x1f ;  /* 0x0c201f00090a7f89 */ /* 0x000e2200000e0000 */
[----:B------:R-:W-:Y:S02]  /*3e80*/  FMNMX.FTZ R3, R31, R4, !PT ;  /* 0x000000041f037209 */ /* 0x000fe40007810000 */
[----:B---3--:R-:W-:Y:S02]  /*3e90*/  FSEL R55, R55, -INF , P2 ;  /* 0xff80000037377808 */ /* 0x008fe40001000000 */
        /* <DEDUP_REMOVED lines=27> */
[----:B------:R-:W0:Y:S01]  /*4050*/  SHFL.BFLY PT, R3, R6, 0x2, 0x1f ;  /* 0x0c401f0006037f89 */ /* 0x000e2200000e0000 */
[----:B------:R-:W3:Y:S01]  /*4060*/  MUFU.EX2 R25, R25 ;  /* 0x0000001900197308 */ /* 0x000ee20000000800 */
        /* <DEDUP_REMOVED lines=8> */
[----:B---3--:R-:W-:Y:S02]  /*40f0*/  F2FP.BF16.F32.PACK_AB R156, R25, R24 ;  /* 0x00000018199c723e */ /* 0x008fe400000010ff */
[----:B0-----:R-:W-:-:S05]  /*4100*/  FMNMX.FTZ R3, R6, R3, !PT ;  /* 0x0000000306037209 */ /* 0x001fca0007810000 */
[----:B------:R-:W-:Y:S01]  /*4110*/  MUFU.EX2 R32, R32 ;  /* 0x0000002000207308 */ /* 0x000fe20000000800 */
[----:B------:R-:W0:Y:S07]  /*4120*/  SHFL.BFLY PT, R6, R3, 0x1, 0x1f ;  /* 0x0c201f0003067f89 */ /* 0x000e2e00000e0000 */
[----:B------:R-:W3:Y:S01]  /*4130*/  MUFU.EX2 R33, R33 ;  /* 0x0000002100217308 */ /* 0x000ee20000000800 */
[----:B----4-:R-:W-:-:S07]  /*4140*/  F2FP.BF16.F32.PACK_AB R158, R29, R28 ;  /* 0x0000001c1d9e723e */ /* 0x010fce00000010ff */
[----:B------:R-:W-:Y:S08]  /*4150*/  MUFU.EX2 R36, R36 ;  /* 0x0000002400247308 */ /* 0x000ff00000000800 */
[----:B------:R-:W4:Y:S01]  /*4160*/  MUFU.EX2 R37, R37 ;  /* 0x0000002500257308 */ /* 0x000f220000000800 */
[----:B---3--:R-:W-:Y:S02]  /*4170*/  F2FP.BF16.F32.PACK_AB R160, R33, R32 ;  /* 0x0000002021a0723e */ /* 0x008fe400000010ff */
[----:B0-----:R-:W-:-:S04]  /*4180*/  FMNMX.FTZ R5, R3, R6, !PT ;  /* 0x0000000603057209 */ /* 0x001fc80007810000 */
[C---:B------:R-:W-:Y:S01]  /*4190*/  FSETP.NEU.FTZ.AND P2, PT, R5.reuse, -INF , PT ;  /* 0xff8000000500780b */ /* 0x040fe20003f5d000 */
[----:B------:R-:W-:Y:S01]  /*41a0*/  FMUL.FTZ R3, R5, UR20 ;  /* 0x0000001405037c20 */ /* 0x000fe20008410000 */
[----:B------:R-:W-:Y:S04]  /*41b0*/  MUFU.EX2 R40, R40 ;  /* 0x0000002800287308 */ /* 0x000fe80000000800 */
[----:B------:R-:W-:Y:S01]  /*41c0*/  FSEL R6, R3, RZ, P2 ;  /* 0x000000ff03067208 */ /* 0x000fe20001000000 */
[----:B------:R-:W-:Y:S01]  /*41d0*/  FADD.FTZ R3, R24, R25 ;  /* 0x0000001918037221 */ /* 0x000fe20000010000 */
[----:B----4-:R-:W-:Y:S02]  /*41e0*/  F2FP.BF16.F32.PACK_AB R162, R37, R36 ;  /* 0x0000002425a2723e */ /* 0x010fe400000010ff */
[----:B------:R-:W0:Y:S01]  /*41f0*/  MUFU.EX2 R41, R41 ;  /* 0x0000002900297308 */ /* 0x000e220000000800 */
[--C-:B------:R-:W-:Y:S01]  /*4200*/  FFMA.FTZ R26, R26, UR20, -R6.reuse ;  /* 0x000000141a1a7c23 */ /* 0x100fe20008010806 */
[--C-:B------:R-:W-:Y:S01]  /*4210*/  FFMA.FTZ R27, R27, UR20, -R6.reuse ;  /* 0x000000141b1b7c23 */ /* 0x100fe20008010806 */
[--C-:B------:R-:W-:Y:S01]  /*4220*/  FFMA.FTZ R30, R30, UR20, -R6.reuse ;  /* 0x000000141e1e7c23 */ /* 0x100fe20008010806 */
[--C-:B------:R-:W-:Y:S01]  /*4230*/  FFMA.FTZ R31, R31, UR20, -R6.reuse ;  /* 0x000000141f1f7c23 */ /* 0x100fe20008010806 */
[--C-:B------:R-:W-:Y:S01]  /*4240*/  FFMA.FTZ R34, R34, UR20, -R6.reuse ;  /* 0x0000001422227c23 */ /* 0x100fe20008010806 */
[--C-:B------:R-:W-:Y:S01]  /*4250*/  FFMA.FTZ R35, R35, UR20, -R6.reuse ;  /* 0x0000001423237c23 */ /* 0x100fe20008010806 */
[--C-:B------:R-:W-:Y:S01]  /*4260*/  FFMA.FTZ R38, R38, UR20, -R6.reuse ;  /* 0x0000001426267c23 */ /* 0x100fe20008010806 */
[----:B------:R-:W-:Y:S01]  /*4270*/  MUFU.EX2 R26, R26 ;  /* 0x0000001a001a7308 */ /* 0x000fe20000000800 */
[----:B------:R-:W-:Y:S01]  /*4280*/  FADD.FTZ R10, R28, R3 ;  /* 0x000000031c0a7221 */ /* 0x000fe20000010000 */
[----:B------:R-:W-:Y:S01]  /*4290*/  @!P1 IADD3 R3, R7, 0x28c40, RZ ;  /* 0x00028c4007039810 */ /* 0x000fe20007ffe0ff */
[--C-:B------:R-:W-:Y:S01]  /*42a0*/  FFMA.FTZ R39, R39, UR20, -R6.reuse ;  /* 0x0000001427277c23 */ /* 0x100fe20008010806 */
[----:B------:R-:W-:Y:S01]  /*42b0*/  FFMA.FTZ R42, R42, UR20, -R6 ;  /* 0x000000142a2a7c23 */ /* 0x000fe20008010806 */
[----:B------:R-:W-:Y:S01]  /*42c0*/  FADD.FTZ R13, R29, R10 ;  /* 0x0000000a1d0d7221 */ /* 0x000fe20000010000 */
[----:B------:R-:W-:Y:S01]  /*42d0*/  @!P1 PRMT R3, RZ, 0x654, R3 ;  /* 0x00000654ff039816 */ /* 0x000fe20000000003 */
[--C-:B------:R-:W-:Y:S01]  /*42e0*/  FFMA.FTZ R43, R43, UR20, -R6.reuse ;  /* 0x000000142b2b7c23 */ /* 0x100fe20008010806 */
[----:B------:R-:W3:Y:S01]  /*42f0*/  MUFU.EX2 R27, R27 ;  /* 0x0000001b001b7308 */ /* 0x000ee20000000800 */
[----:B------:R-:W-:Y:S01]  /*4300*/  FADD.FTZ R12, R32, R13 ;  /* 0x0000000d200c7221 */ /* 0x000fe20000010000 */
[----:B------:R4:W-:Y:S01]  /*4310*/  @!P1 SYNCS.ARRIVE.TRANS64.RED.A1T0 RZ, [R3+URZ], RZ ;  /* 0x000000ff03ff99a7 */ /* 0x0009e2000810043f */
[--C-:B------:R-:W-:Y:S01]  /*4320*/  FFMA.FTZ R46, R46, UR20, -R6.reuse ;  /* 0x000000142e2e7c23 */ /* 0x100fe20008010806 */
[--C-:B------:R-:W-:Y:S01]  /*4330*/  FFMA.FTZ R47, R47, UR20, -R6.reuse ;  /* 0x000000142f2f7c23 */ /* 0x100fe20008010806 */
[--C-:B------:R-:W-:Y:S01]  /*4340*/  FFMA.FTZ R50, R50, UR20, -R6.reuse ;  /* 0x0000001432327c23 */ /* 0x100fe20008010806 */
[--C-:B------:R-:W-:Y:S01]  /*4350*/  FFMA.FTZ R51, R51, UR20, -R6.reuse ;  /* 0x0000001433337c23 */ /* 0x100fe20008010806 */
[--C-:B------:R-:W-:Y:S01]  /*4360*/  FFMA.FTZ R54, R54, UR20, -R6.reuse ;  /* 0x0000001436367c23 */ /* 0x100fe20008010806 */
[----:B------:R-:W5:Y:S01]  /*4370*/  MUFU.EX2 R30, R30 ;  /* 0x0000001e001e7308 */ /* 0x000f620000000800 */
[----:B------:R-:W-:Y:S01]  /*4380*/  FFMA.FTZ R6, R55, UR20, -R6 ;  /* 0x0000001437067c23 */ /* 0x000fe20008010806 */
[----:B0-----:R-:W-:-:S06]  /*4390*/  F2FP.BF16.F32.PACK_AB R168, R41, R40 ;  /* 0x0000002829a8723e */ /* 0x001fcc00000010ff */
[----:B------:R-:W4:Y:S01]  /*43a0*/  MUFU.EX2 R31, R31 ;  /* 0x0000001f001f7308 */ /* 0x000f220000000800 */
[----:B---3--:R-:W-:Y:S01]  /*43b0*/  FADD.FTZ R11, R26, R27 ;  /* 0x0000001b1a0b7221 */ /* 0x008fe20000010000 */
[----:B------:R-:W-:-:S06]  /*43c0*/  F2FP.BF16.F32.PACK_AB R157, R27, R26 ;  /* 0x0000001a1b9d723e */ /* 0x000fcc00000010ff */
[----:B------:R-:W0:Y:S01]  /*43d0*/  MUFU.EX2 R34, R34 ;  /* 0x0000002200227308 */ /* 0x000e220000000800 */
[----:B-----5:R-:W-:Y:S01]  /*43e0*/  FADD.FTZ R10, R30, R11 ;  /* 0x0000000b1e0a7221 */ /* 0x020fe20000010000 */
[----:B------:R-:W-:-:S04]  /*43f0*/  FADD.FTZ R11, R33, R12 ;  /* 0x0000000c210b7221 */ /* 0x000fc80000010000 */
[----:B------:R-:W-:Y:S02]  /*4400*/  FADD.FTZ R12, R36, R11 ;  /* 0x0000000b240c7221 */ /* 0x000fe40000010000 */
[----:B------:R-:W3:Y:S01]  /*4410*/  MUFU.EX2 R35, R35 ;  /* 0x0000002300237308 */ /* 0x000ee20000000800 */
[----:B----4-:R-:W-:Y:S01]  /*4420*/  FADD.FTZ R3, R31, R10 ;  /* 0x0000000a1f037221 */ /* 0x010fe20000010000 */
[----:B------:R-:W-:Y:S01]  /*4430*/  FADD.FTZ R11, R37, R12 ;  /* 0x0000000c250b7221 */ /* 0x000fe20000010000 */
[----:B------:R-:W-:Y:S01]  /*4440*/  F2FP.BF16.F32.PACK_AB R159, R31, R30 ;  /* 0x0000001e1f9f723e */ /* 0x000fe200000010ff */
[----:B------:R-:W-:Y:S02]  /*4450*/  BAR.SYNC.DEFER_BLOCKING 0xf, 0x100 ;  /* 0x03c4000000007b1d */ /* 0x000fe40000010000 */
[----:B------:R-:W-:Y:S01]  /*4460*/  FADD.FTZ R12, R40, R11 ;  /* 0x0000000b280c7221 */ /* 0x000fe20000010000 */
[----:B0-----:R-:W-:-:S03]  /*4470*/  FADD.FTZ R10, R34, R3 ;  /* 0x00000003220a7221 */ /* 0x001fc60000010000 */
[----:B------:R-:W0:Y:S01]  /*4480*/  MUFU.EX2 R38, R38 ;  /* 0x0000002600267308 */ /* 0x000e220000000800 */
[----:B------:R-:W-:Y:S01]  /*4490*/  FADD.FTZ R13, R41, R12 ;  /* 0x0000000c290d7221 */ /* 0x000fe20000010000 */
[----:B---3--:R-:W-:-:S06]  /*44a0*/  FADD.FTZ R3, R35, R10 ;  /* 0x0000000a23037221 */ /* 0x008fcc0000010000 */
[----:B------:R-:W3:Y:S01]  /*44b0*/  MUFU.EX2 R39, R39 ;  /* 0x0000002700277308 */ /* 0x000ee20000000800 */
[----:B------:R-:W-:-:S07]  /*44c0*/  F2FP.BF16.F32.PACK_AB R161, R35, R34 ;  /* 0x0000002223a1723e */ /* 0x000fce00000010ff */
[----:B------:R-:W4:Y:S01]  /*44d0*/  MUFU.EX2 R42, R42 ;  /* 0x0000002a002a7308 */ /* 0x000f220000000800 */
[----:B0-----:R-:W-:Y:S01]  /*44e0*/  FADD.FTZ R10, R38, R3 ;  /* 0x00000003260a7221 */ /* 0x001fe20000010000 */
[----:B------:R0:W-:Y:S06]  /*44f0*/  STSM.16.M88.4 [R23+0x26800], R156 ;  /* 0x0268009c17007844 */ /* 0x0001ec0000000200 */
[----:B------:R-:W5:Y:S01]  /*4500*/  MUFU.EX2 R43, R43 ;  /* 0x0000002b002b7308 */ /* 0x000f620000000800 */
[C---:B---3--:R-:W-:Y:S01]  /*4510*/  FADD.FTZ R11, R39.reuse, R10 ;  /* 0x0000000a270b7221 */ /* 0x048fe20000010000 */
[----:B------:R-:W-:-:S05]  /*4520*/  F2FP.BF16.F32.PACK_AB R163, R39, R38 ;  /* 0x0000002627a3723e */ /* 0x000fca00000010ff */
[----:B------:R0:W-:Y:S01]  /*4530*/  STSM.16.M88.4 [R186], R160 ;  /* 0x000000a0ba007844 */ /* 0x0001e20000000200 */
[----:B------:R-:W-:Y:S01]  /*4540*/  MUFU.EX2 R44, R44 ;  /* 0x0000002c002c7308 */ /* 0x000fe20000000800 */
[----:B----4-:R-:W-:-:S07]  /*4550*/  FADD.FTZ R10, R42, R11 ;  /* 0x0000000b2a0a7221 */ /* 0x010fce0000010000 */
[----:B------:R-:W3:Y:S01]  /*4560*/  MUFU.EX2 R46, R46 ;  /* 0x0000002e002e7308 */ /* 0x000ee20000000800 */
[C---:B-----5:R-:W-:Y:S01]  /*4570*/  FADD.FTZ R11, R43.reuse, R10 ;  /* 0x0000000a2b0b7221 */ /* 0x060fe20000010000 */
[----:B------:R-:W-:-:S06]  /*4580*/  F2FP.BF16.F32.PACK_AB R169, R43, R42 ;  /* 0x0000002a2ba9723e */ /* 0x000fcc00000010ff */
[----:B------:R-:W4:Y:S08]  /*4590*/  MUFU.EX2 R45, R45 ;  /* 0x0000002d002d7308 */ /* 0x000f300000000800 */
[----:B------:R-:W5:Y:S01]  /*45a0*/  MUFU.EX2 R47, R47 ;  /* 0x0000002f002f7308 */ /* 0x000f620000000800 */
[----:B---3--:R-:W-:-:S07]  /*45b0*/  FADD.FTZ R10, R46, R11 ;  /* 0x0000000b2e0a7221 */ /* 0x008fce0000010000 */
[----:B------:R-:W-:Y:S01]  /*45c0*/  MUFU.EX2 R48, R48 ;  /* 0x0000003000307308 */ /* 0x000fe20000000800 */
[----:B----4-:R-:W-:-:S07]  /*45d0*/  F2FP.BF16.F32.PACK_AB R170, R45, R44 ;  /* 0x0000002c2daa723e */ /* 0x010fce00000010ff */
[----:B------:R-:W3:Y:S01]  /*45e0*/  MUFU.EX2 R49, R49 ;  /* 0x0000003100317308 */ /* 0x000ee20000000800 */
[C---:B-----5:R-:W-:Y:S01]  /*45f0*/  F2FP.BF16.F32.PACK_AB R171, R47.reuse, R46 ;  /* 0x0000002e2fab723e */ /* 0x060fe200000010ff */
[----:B------:R-:W-:-:S04]  /*4600*/  FADD.FTZ R47, R47, R10 ;  /* 0x0000000a2f2f7221 */ /* 0x000fc80000010000 */
[----:B------:R0:W-:Y:S02]  /*4610*/  STSM.16.M88.4 [R184], R168 ;  /* 0x000000a8b8007844 */ /* 0x0001e40000000200 */
[----:B------:R-:W-:Y:S08]  /*4620*/  MUFU.EX2 R50, R50 ;  /* 0x0000003200327308 */ /* 0x000ff00000000800 */
[----:B------:R-:W4:Y:S01]  /*4630*/  MUFU.EX2 R51, R51 ;  /* 0x0000003300337308 */ /* 0x000f220000000800 */
[----:B---3--:R-:W-:-:S07]  /*4640*/  F2FP.BF16.F32.PACK_AB R172, R49, R48 ;  /* 0x0000003031ac723e */ /* 0x008fce00000010ff */
[----:B------:R-:W-:Y:S08]  /*4650*/  MUFU.EX2 R52, R52 ;  /* 0x0000003400347308 */ /* 0x000ff00000000800 */
[----:B------:R-:W3:Y:S01]  /*4660*/  MUFU.EX2 R9, R9 ;  /* 0x0000000900097308 */ /* 0x000ee20000000800 */
[----:B----4-:R-:W-:Y:S01]  /*4670*/  F2FP.BF16.F32.PACK_AB R173, R51, R50 ;  /* 0x0000003233ad723e */ /* 0x010fe200000010ff */
[----:B------:R-:W-:-:S04]  /*4680*/  FADD.FTZ R50, R50, R47 ;  /* 0x0000002f32327221 */ /* 0x000fc80000010000 */
[----:B------:R-:W-:Y:S02]  /*4690*/  FADD.FTZ R51, R51, R50 ;  /* 0x0000003233337221 */ /* 0x000fe40000010000 */
[----:B------:R-:W-:Y:S08]  /*46a0*/  MUFU.EX2 R54, R54 ;  /* 0x0000003600367308 */ /* 0x000ff00000000800 */
[----:B------:R4:W5:Y:S01]  /*46b0*/  MUFU.EX2 R3, R6 ;  /* 0x0000000600037308 */ /* 0x0009620000000800 */
[----:B---3--:R-:W-:Y:S01]  /*46c0*/  F2FP.BF16.F32.PACK_AB R174, R9, R52 ;  /* 0x0000003409ae723e */ /* 0x008fe200000010ff */
[----:B----4-:R-:W-:-:S04]  /*46d0*/  FADD.FTZ R6, R44, R13 ;  /* 0x0000000d2c067221 */ /* 0x010fc80000010000 */
[----:B------:R-:W-:-:S04]  /*46e0*/  FADD.FTZ R45, R45, R6 ;  /* 0x000000062d2d7221 */ /* 0x000fc80000010000 */
[----:B------:R-:W-:Y:S01]  /*46f0*/  FADD.FTZ R48, R48, R45 ;  /* 0x0000002d30307221 */ /* 0x000fe20000010000 */
[----:B-----5:R-:W-:Y:S01]  /*4700*/  F2FP.BF16.F32.PACK_AB R175, R3, R54 ;  /* 0x0000003603af723e */ /* 0x020fe200000010ff */
[----:B------:R-:W-:Y:S02]  /*4710*/  FADD.FTZ R54, R54, R51 ;  /* 0x0000003336367221 */ /* 0x000fe40000010000 */
[----:B------:R-:W-:Y:S02]  /*4720*/  FADD.FTZ R49, R49, R48 ;  /* 0x0000003031317221 */ /* 0x000fe40000010000 */
[----:B------:R0:W-:Y:S01]  /*4730*/  STSM.16.M88.4 [R185], R172 ;  /* 0x000000acb9007844 */ /* 0x0001e20000000200 */
[----:B------:R-:W-:Y:S01]  /*4740*/  FADD.FTZ R3, R3, R54 ;  /* 0x0000003603037221 */ /* 0x000fe20000010000 */
[----:B------:R-:W-:-:S04]  /*4750*/  FADD.FTZ R6, R52, R49 ;  /* 0x0000003134067221 */ /* 0x000fc80000010000 */
[----:B------:R-:W-:Y:S01]  /*4760*/  FADD.FTZ R6, R9, R6 ;  /* 0x0000000609067221 */ /* 0x000fe20000010000 */
[----:B------:R-:W-:Y:S06]  /*4770*/  @!P0 BRA `(.L_x_2941) ;  /* 0x0000000000048947 */ /* 0x000fec0003800000 */
[----:B------:R-:W-:Y:S01]  /*4780*/  BPT.TRAP 0x1 ;  /* 0x000000040000795c */ /* 0x000fe20000300000 */
.L_x_2941:
[----:B------:R3:W4:Y:S01]  /*4790*/  SYNCS.PHASECHK.TRANS64.TRYWAIT P2, [R7+URZ+0x28c50], R8 ;  /* 0x028c5008070075a7 */ /* 0x000722000804017f */
[----:B------:R-:W-:Y:S05]  /*47a0*/  @!P0 BRA `(.L_x_2942) ;  /* 0x0000000000048947 */ /* 0x000fea0003800000 */
[----:B------:R-:W-:Y:S01]  /*47b0*/  BPT.TRAP 0x1 ;  /* 0x000000040000795c */ /* 0x000fe20000300000 */
.L_x_2942:
[----:B------:R-:W-:Y:S01]  /*47c0*/  ULOP3.LUT UR48, UR48, 0x2000000, URZ, 0xfc, !UPT ;  /* 0x0200000030307892 */ /* 0x000fe2000f8efc3f */
[----:B----4-:R-:W-:Y:S11]  /*47d0*/  @P2 BRA `(.L_x_2943) ;  /* 0x0000000000082947 */ /* 0x010ff60003800000 */
[----:B------:R-:W4:Y:S02]  /*47e0*/  SYNCS.PHASECHK.TRANS64.TRYWAIT P2, [R7+URZ+0x28c50], R8 ;  /* 0x028c5008070075a7 */ /* 0x000f24000804017f */
[----:B----4-:R-:W-:Y:S05]  /*47f0*/  @!P2 BRA `(.L_x_2944) ;  /* 0x000000a00000a947 */ /* 0x010fea0003800000 */
.L_x_2943:
[----:B------:R-:W-:Y:S01]  /*4800*/  ULEA UR6, UR41, UR48, 0xc ;  /* 0x0000003029067291 */ /* 0x000fe2000f8e603f */
[----:B------:R-:W-:Y:S01]  /*4810*/  WARPGROUP.ARRIVE ;  /* 0x00000000000079c5 */ /* 0x000fe20000000000 */
[----:B------:R-:W-:Y:S01]  /*4820*/  UMOV UR7, 0x40000040 ;  /* 0x4000004000077882 */ /* 0x000fe20000000000 */
[----:B------:R-:W-:Y:S01]  /*4830*/  UMOV UR11, 0x40000040 ;  /* 0x40000040000b7882 */ /* 0x000fe20000000000 */
[----:B------:R-:W-:Y:S01]  /*4840*/  UIADD3 UR10, UR6, 0x80, URZ ;  /* 0x00000080060a7890 */ /* 0x000fe2000fffe03f */
[----:B------:R-:W-:Y:S01]  /*4850*/  ISETP.GE.AND P2, PT, R152, 0x41, PT ;  /* 0x000000419800780c */ /* 0x000fe20003f46270 */
[----:B-1234-:R-:W-:-:S03]  /*4860*/  @!P1 VIADD R7, R7, 0x28c60 ;  /* 0x00028c6007079836 */ /* 0x01efc60000000000 */
[----:B------:R-:W-:Y:S01]  /*4870*/  HGMMA.64x256x16.F32.BF16 R24, R156, gdesc[UR4].tnspB, RZ, !UPT, gsb0 ;  /* 0x43e000049c187df0 */ /* 0x000fe2000c0018ff */
[----:B------:R-:W-:Y:S01]  /*4880*/  UMOV UR7, 0x40000040 ;  /* 0x4000004000077882 */ /* 0x000fe20000000000 */
[----:B------:R-:W-:Y:S01]  /*4890*/  @!P1 PRMT R7, RZ, 0x654, R7 ;  /* 0x00000654ff079816 */ /* 0x000fe20000000007 */
[----:B------:R-:W-:Y:S02]  /*48a0*/  WARPGROUP.DEPBAR.LE gsb0, 0x0 ;  /* 0x00008000000079c5 */ /* 0x000fe40000010000 */
[----:B------:R-:W-:-:S15]  /*48b0*/  WARPGROUP.ARRIVE ;  /* 0x00000000000079c5 */ /* 0x000fde0000000000 */
[----:B------:R-:W-:-:S08]  /*48c0*/  NOP ;  /* 0x0000000000007918 */ /* 0x000fd00000000000 */
[----:B------:R-:W-:Y:S01]  /*48d0*/  HGMMA.64x256x16.F32.BF16 R24, R160, gdesc[UR8].tnspB, R24, gsb0 ;  /* 0x43e00008a0187df0 */ /* 0x000fe20008001818 */
[----:B------:R-:W-:Y:S01]  /*48e0*/  UIADD3 UR10, UR6, 0x100, URZ ;  /* 0x00000100060a7890 */ /* 0x000fe2000fffe03f */
[----:B------:R-:W-:Y:S01]  /*48f0*/  UMOV UR11, 0x40000040 ;  /* 0x40000040000b7882 */ /* 0x000fe20000000000 */
[----:B------:R-:W-:Y:S01]  /*4900*/  UIADD3 UR6, UR6, 0x180, URZ ;  /* 0x0000018006067890 */ /* 0x000fe2000fffe03f */
[----:B------:R-:W-:Y:S02]  /*4910*/  WARPGROUP.DEPBAR.LE gsb0, 0x0 ;  /* 0x00008000000079c5 */ /* 0x000fe40000010000 */
[----:B------:R-:W-:-:S15]  /*4920*/  WARPGROUP.ARRIVE ;  /* 0x00000000000079c5 */ /* 0x000fde0000000000 */
[----:B------:R-:W-:-:S07]  /*4930*/  NOP ;  /* 0x0000000000007918 */ /* 0x000fce0000000000 */
[----:B------:R-:W-:Y:S03]  /*4940*/  HGMMA.64x256x16.F32.BF16 R24, R168, gdesc[UR8].tnspB, R24, gsb0 ;  /* 0x43e00008a8187df0 */ /* 0x000fe60008001818 */
        /* <DEDUP_REMOVED lines=14> */
[----:B------:R-:W-:Y:S05]  /*4a30*/  @!P2 BRA `(.L_x_2945) ;  /* 0x0000001c0044a947 */ /* 0x000fea0003800000 */
[----:B-1----:R-:W-:Y:S01]  /*4a40*/  VIADD R7, R167, 0xfffffffe ;  /* 0xfffffffea7077836 */ /* 0x002fe20000000000 */
[----:B------:R-:W-:Y:S01]  /*4a50*/  MOV R15, R4 ;  /* 0x00000004000f7202 */ /* 0x000fe20000000f00 */
[----:B------:R-:W-:Y:S01]  /*4a60*/  IMAD.MOV.U32 R10, RZ, RZ, R5 ;  /* 0x000000ffff0a7224 */ /* 0x000fe200078e0005 */
[----:B------:R-:W-:Y:S01]  /*4a70*/  UMOV UR21, UR41 ;  /* 0x0000002900157c82 */ /* 0x000fe20008000000 */
[----:B------:R-:W-:Y:S01]  /*4a80*/  ULDC UR22, c[0x0][0x9d8] ;  /* 0x0002760000167ab9 */ /* 0x000fe20000000800 */
[----:B------:R-:W-:-:S05]  /*4a90*/  ULDC UR20, c[0x0][0x988] ;  /* 0x0002620000147ab9 */ /* 0x000fca0000000800 */
.L_x_2954:
[----:B------:R-:W-:Y:S01]  /*4aa0*/  UIADD3 UR41, UR21, 0x1, URZ ;  /* 0x0000000115297890 */ /* 0x000fe2000fffe03f */
[C---:B------:R-:W-:Y:S01]  /*4ab0*/  ISETP.GT.AND P2, PT, R7.reuse, RZ, PT ;  /* 0x000000ff0700720c */ /* 0x040fe20003f44270 */
[----:B------:R-:W-:Y:S02]  /*4ac0*/  VIADD R7, R7, 0xffffffff ;  /* 0xffffffff07077836 */ /* 0x000fe40000000000 */
[----:B------:R-:W-:-:S04]  /*4ad0*/  UISETP.NE.AND UP0, UPT, UR41, 0x2, UPT ;  /* 0x000000022900788c */ /* 0x000fc8000bf05270 */
[----:B------:R-:W-:Y:S02]  /*4ae0*/  USEL UR6, URZ, 0x1, UP0 ;  /* 0x000000013f067887 */ /* 0x000fe40008000000 */
[----:B------:R-:W-:Y:S02]  /*4af0*/  USEL UR41, UR41, URZ, UP0 ;  /* 0x0000003f29297287 */ /* 0x000fe40008000000 */
[----:B------:R-:W-:Y:S01]  /*4b00*/  ULOP3.LUT UR40, UR40, UR6, URZ, 0x3c, !UPT ;  /* 0x0000000628287292 */ /* 0x000fe2000f8e3c3f */
[----:B0-23--:R-:W-:Y:S11]  /*4b10*/  @!P0 BRA `(.L_x_2946) ;  /* 0x0000000000048947 */ /* 0x00dff60003800000 */
[----:B------:R-:W-:Y:S01]  /*4b20*/  BPT.TRAP 0x1 ;  /* 0x000000040000795c */ /* 0x000fe20000300000 */
.L_x_2946:
[----:B------:R-:W-:Y:S01]  /*4b30*/  ULEA UR23, UR41, UR42, 0x3 ;  /* 0x0000002a29177291 */ /* 0x000fe2000f8e183f */
[----:B------:R-:W-:-:S05]  /*4b40*/  IMAD.U32 R8, RZ, RZ, UR40 ;  /* 0x00000028ff087e24 */ /* 0x000fca000f8e00ff */
[----:B------:R-:W-:-:S04]  /*4b50*/  SHF.L.U32 R8, R8, 0x1f, RZ ;  /* 0x0000001f08087819 */ /* 0x000fc800000006ff */
[----:B------:R1:W2:Y:S01]  /*4b60*/  SYNCS.PHASECHK.TRANS64.TRYWAIT P3, [UR23+0x28c30], R8 ;  /* 0x028c3008ff0075a7 */ /* 0x0002a20008060157 */
[----:B------:R-:W-:Y:S05]  /*4b70*/  @!P0 BRA `(.L_x_2947) ;  /* 0x0000000000048947 */ /* 0x000fea0003800000 */
[----:B------:R-:W-:Y:S01]  /*4b80*/  BPT.TRAP 0x1 ;  /* 0x000000040000795c */ /* 0x000fe20000300000 */
.L_x_2947:
[----:B--2---:R-:W-:Y:S05]  /*4b90*/  @P3 BRA `(.L_x_2948) ;  /* 0x0000000000083947 */ /* 0x004fea0003800000 */
[----:B------:R-:W2:Y:S02]  /*4ba0*/  SYNCS.PHASECHK.TRANS64.TRYWAIT P3, [UR23+0x28c30], R8 ;  /* 0x028c3008ff0075a7 */ /* 0x000ea40008060157 */
[----:B--2---:R-:W-:Y:S05]  /*4bb0*/  @!P3 BRA `(.L_x_2949) ;  /* 0x0000009c0024b947 */ /* 0x004fea0003800000 */
.L_x_2948:
[----:B------:R-:W-:Y:S01]  /*4bc0*/  R2UR UR18, R0 ;  /* 0x00000000001272ca */ /* 0x000fe200000e0000 */
[----:B------:R-:W-:Y:S01]  /*4bd0*/  UIADD3 UR6, UR42, 0x20400, URZ ;  /* 0x000204002a067890 */ /* 0x000fe2000fffe03f */
[----:B0-----:R-:W-:Y:S01]  /*4be0*/  WARPGROUP.ARRIVE ;  /* 0x00000000000079c5 */ /* 0x001fe20000000000 */
        /* <DEDUP_REMOVED lines=24> */
[----:B--2---:R-:W-:Y:S01]  /*4d70*/  FMUL.FTZ R5, R153, UR22 ;  /* 0x0000001699057c20 */ /* 0x004fe20008410000 */
        /* <DEDUP_REMOVED lines=21> */
[----:B0-----:R-:W-:Y:S01]  /*4ed0*/  FMNMX.FTZ R4, R14, R15, !PT ;  /* 0x0000000f0e047209 */ /* 0x001fe20007810000 */
[----:B------:R-:W-:Y:S01]  /*4ee0*/  FMUL.FTZ R163, R163, UR22 ;  /* 0x00000016a3a37c20 */ /* 0x000fe20008410000 */
[----:B------:R-:W-:-:S05]  /*4ef0*/  FMUL.FTZ R172, R179, UR22 ;  /* 0x00000016b3ac7c20 */ /* 0x000fca0008410000 */
[----:B------:R-:W0:Y:S01]  /*4f00*/  MUFU.TANH R21, R21 ;  /* 0x0000001500157308 */ /* 0x000e220000002400 */
[----:B--2---:R-:W-:-:S07]  /*4f10*/  FMNMX.FTZ R161, R5, R4, !PT ;  /* 0x0000000405a17209 */ /* 0x004fce0007810000 */
[----:B------:R-:W2:Y:S01]  /*4f20*/  MUFU.TANH R152, R152 ;  /* 0x0000009800987308 */ /* 0x000ea20000002400 */
[----:B---3--:R-:W-:-:S07]  /*4f30*/  FMNMX.FTZ R4, R20, R161, !PT ;  /* 0x000000a114047209 */ /* 0x008fce0007810000 */
[----:B------:R-:W3:Y:S01]  /*4f40*/  MUFU.TANH R153, R153 ;  /* 0x0000009900997308 */ /* 0x000ee20000002400 */
[----:B0-----:R-:W-:-:S07]  /*4f50*/  FMNMX.FTZ R161, R21, R4, !PT ;  /* 0x0000000415a17209 */ /* 0x001fce0007810000 */
[----:B------:R-:W0:Y:S01]  /*4f60*/  MUFU.TANH R154, R154 ;  /* 0x0000009a009a7308 */ /* 0x000e220000002400 */
[----:B--2---:R-:W-:Y:S01]  /*4f70*/  FMNMX.FTZ R4, R152, R161, !PT ;  /* 0x000000a198047209 */ /* 0x004fe20007810000 */
[----:B------:R-:W-:-:S06]  /*4f80*/  FMUL.FTZ R161, R177, UR22 ;  /* 0x00000016b1a17c20 */ /* 0x000fcc0008410000 */
[----:B------:R-:W2:Y:S01]  /*4f90*/  MUFU.TANH R155, R155 ;  /* 0x0000009b009b7308 */ /* 0x000ea20000002400 */
[----:B---3--:R-:W-:-:S07]  /*4fa0*/  FMNMX.FTZ R165, R153, R4, !PT ;  /* 0x0000000499a57209 */ /* 0x008fce0007810000 */
[----:B------:R-:W3:Y:S01]  /*4fb0*/  MUFU.TANH R156, R156 ;  /* 0x0000009c009c7308 */ /* 0x000ee20000002400 */
[----:B0-----:R-:W-:-:S07]  /*4fc0*/  FMNMX.FTZ R4, R154, R165, !PT ;  /* 0x000000a59a047209 */ /* 0x001fce0007810000 */
[----:B------:R-:W0:Y:S01]  /*4fd0*/  MUFU.TANH R157, R157 ;  /* 0x0000009d009d7308 */ /* 0x000e220000002400 */
[----:B--2---:R-:W-:-:S07]  /*4fe0*/  FMNMX.FTZ R165, R155, R4, !PT ;  /* 0x000000049ba57209 */ /* 0x004fce0007810000 */
        /* <DEDUP_REMOVED lines=13> */
[----:B---3--:R-:W-:Y:S01]  /*50c0*/  FMNMX.FTZ R169, R164, R165, !PT ;  /* 0x000000a5a4a97209 */ /* 0x008fe20007810000 */
[----:B------:R-:W-:Y:S01]  /*50d0*/  FMUL.FTZ R165, R166, UR22 ;  /* 0x00000016a6a57c20 */ /* 0x000fe20008410000 */
[----:B------:R-:W-:Y:S01]  /*50e0*/  FMUL.FTZ R166, R167, UR22 ;  /* 0x00000016a7a67c20 */ /* 0x000fe20008410000 */
[----:B------:R-:W-:Y:S01]  /*50f0*/  FMUL.FTZ R167, R170, UR22 ;  /* 0x00000016aaa77c20 */ /* 0x000fe20008410000 */
[----:B------:R-:W-:Y:S01]  /*5100*/  FMUL.FTZ R170, R174, UR22 ;  /* 0x00000016aeaa7c20 */ /* 0x000fe20008410000 */
[----:B------:R-:W-:Y:S02]  /*5110*/  FMUL.FTZ R174, R182, UR22 ;  /* 0x00000016b6ae7c20 */ /* 0x000fe40008410000 */
[----:B------:R-:W3:Y:S01]  /*5120*/  MUFU.TANH R11, R11 ;  /* 0x0000000b000b7308 */ /* 0x000ee20000002400 */
[----:B0-----:R-:W-:Y:S01]  /*5130*/  FMNMX.FTZ R4, R168, R169, !PT ;  /* 0x000000a9a8047209 */ /* 0x001fe20007810000 */
[----:B------:R-:W-:Y:S01]  /*5140*/  FMUL.FTZ R169, R171, UR22 ;  /* 0x00000016aba97c20 */ /* 0x000fe20008410000 */
[----:B------:R-:W-:-:S03]  /*5150*/  FMUL.FTZ R171, R178, UR22 ;  /* 0x00000016b2ab7c20 */ /* 0x000fc60008410000 */
[----:B------:R-:W0:Y:S02]  /*5160*/  SHFL.BFLY PT, R173, R4, 0x2, 0x1f ;  /* 0x0c401f0004ad7f89 */ /* 0x000e2400000e0000 */
[----:B------:R-:W4:Y:S08]  /*5170*/  MUFU.TANH R12, R12 ;  /* 0x0000000c000c7308 */ /* 0x000f300000002400 */
[----:B------:R-:W5:Y:S08]  /*5180*/  MUFU.TANH R13, R13 ;  /* 0x0000000d000d7308 */ /* 0x000f700000002400 */
[----:B------:R-:W1:Y:S01]  /*5190*/  MUFU.TANH R162, R162 ;  /* 0x000000a200a27308 */ /* 0x000e620000002400 */
[----:B0-----:R-:W-:Y:S01]  /*51a0*/  FMNMX.FTZ R177, R4, R173, !PT ;  /* 0x000000ad04b17209 */ /* 0x001fe20007810000 */
[----:B------:R-:W-:Y:S01]  /*51b0*/  FMUL.FTZ R173, R175, UR22 ;  /* 0x00000016afad7c20 */ /* 0x000fe20008410000 */
[----:B--2---:R-:W-:-:S05]  /*51c0*/  FMNMX.FTZ R4, R9, R10, !PT ;  /* 0x0000000a09047209 */ /* 0x004fca0007810000 */
[----:B------:R-:W0:Y:S01]  /*51d0*/  MUFU.TANH R163, R163 ;  /* 0x000000a300a37308 */ /* 0x000e220000002400 */
[----:B------:R-:W2:Y:S01]  /*51e0*/  SHFL.BFLY PT, R180, R177, 0x1, 0x1f ;  /* 0x0c201f00b1b47f89 */ /* 0x000ea200000e0000 */
[----:B---3--:R-:W-:-:S04]  /*51f0*/  FMNMX.FTZ R175, R11, R4, !PT ;  /* 0x000000040baf7209 */ /* 0x008fc80007810000 */
[----:B----4-:R-:W-:Y:S02]  /*5200*/  FMNMX.FTZ R4, R12, R175, !PT ;  /* 0x000000af0c047209 */ /* 0x010fe40007810000 */
[----:B------:R-:W3:Y:S02]  /*5210*/  MUFU.TANH R165, R165 ;  /* 0x000000a500a57308 */ /* 0x000ee40000002400 */
[----:B-----5:R-:W-:-:S04]  /*5220*/  FMNMX.FTZ R175, R13, R4, !PT ;  /* 0x000000040daf7209 */ /* 0x020fc80007810000 */
[----:B-1----:R-:W-:Y:S02]  /*5230*/  FMNMX.FTZ R176, R162, R175, !PT ;  /* 0x000000afa2b07209 */ /* 0x002fe40007810000 */
[----:B------:R-:W1:Y:S01]  /*5240*/  MUFU.TANH R166, R166 ;  /* 0x000000a600a67308 */ /* 0x000e620000002400 */
[----:B------:R-:W-:Y:S01]  /*5250*/  FMUL.FTZ R175, R183, UR22 ;  /* 0x00000016b7af7c20 */ /* 0x000fe20008410000 */
[----:B0-----:R-:W-:-:S06]  /*5260*/  FMNMX.FTZ R176, R163, R176, !PT ;  /* 0x000000b0a3b07209 */ /* 0x001fcc0007810000 */
[----:B------:R-:W0:Y:S01]  /*5270*/  MUFU.TANH R167, R167 ;  /* 0x000000a700a77308 */ /* 0x000e220000002400 */
[----:B--2---:R-:W-:-:S05]  /*5280*/  FMNMX.FTZ R4, R177, R180, !PT ;  /* 0x000000b4b1047209 */ /* 0x004fca0007810000 */
[C---:B------:R-:W-:Y:S02]  /*5290*/  FADD.FTZ R177, -R4.reuse, R15 ;  /* 0x0000000f04b17221 */ /* 0x040fe40000010100 */
[----:B------:R-:W2:Y:S01]  /*52a0*/  MUFU.TANH R169, R169 ;  /* 0x000000a900a97308 */ /* 0x000ea20000002400 */
[----:B---3--:R-:W-:Y:S01]  /*52b0*/  FMNMX.FTZ R15, R165, R176, !PT ;  /* 0x000000b0a50f7209 */ /* 0x008fe20007810000 */
[----:B------:R-:W-:Y:S01]  /*52c0*/  FMUL.FTZ R181, R4, UR20 ;  /* 0x0000001404b57c20 */ /* 0x000fe20008410000 */
[----:B------:R-:W-:Y:S02]  /*52d0*/  FMUL.FTZ R178, R177, UR20 ;  /* 0x00000014b1b27c20 */ /* 0x000fe40008410000 */
[----:B-1----:R-:W-:Y:S01]  /*52e0*/  FMNMX.FTZ R176, R166, R15, !PT ;  /* 0x0000000fa6b07209 */ /* 0x002fe20007810000 */
[--C-:B------:R-:W-:Y:S01]  /*52f0*/  FFMA.FTZ R14, R14, UR20, -R181.reuse ;  /* 0x000000140e0e7c23 */ /* 0x100fe200080108b5 */
[--C-:B------:R-:W-:Y:S01]  /*5300*/  FFMA.FTZ R179, R156, UR20, -R181.reuse ;  /* 0x000000149cb37c23 */ /* 0x100fe200080108b5 */
[----:B------:R-:W1:Y:S01]  /*5310*/  MUFU.TANH R170, R170 ;  /* 0x000000aa00aa7308 */ /* 0x000e620000002400 */
[----:B0-----:R-:W-:Y:S01]  /*5320*/  FMNMX.FTZ R176, R167, R176, !PT ;  /* 0x000000b0a7b07209 */ /* 0x001fe20007810000 */
[--C-:B------:R-:W-:Y:S01]  /*5330*/  FFMA.FTZ R20, R20, UR20, -R181.reuse ;  /* 0x0000001414147c23 */ /* 0x100fe200080108b5 */
[--C-:B------:R-:W-:Y:S01]  /*5340*/  FFMA.FTZ R21, R21, UR20, -R181.reuse ;  /* 0x0000001415157c23 */ /* 0x100fe200080108b5 */
[--C-:B------:R-:W-:Y:S01]  /*5350*/  FFMA.FTZ R153, R153, UR20, -R181.reuse ;  /* 0x0000001499997c23 */ /* 0x100fe200080108b5 */
[--C-:B------:R-:W-:Y:S01]  /*5360*/  FFMA.FTZ R155, R155, UR20, -R181.reuse ;  /* 0x000000149b9b7c23 */ /* 0x100fe200080108b5 */
[--C-:B------:R-:W-:Y:S01]  /*5370*/  FFMA.FTZ R180, R157, UR20, -R181.reuse ;  /* 0x000000149db47c23 */ /* 0x100fe200080108b5 */
[--C-:B------:R-:W-:Y:S01]  /*5380*/  FFMA.FTZ R157, R158, UR20, -R181.reuse ;  /* 0x000000149e9d7c23 */ /* 0x100fe200080108b5 */
[----:B------:R-:W0:Y:S01]  /*5390*/  MUFU.TANH R173, R173 ;  /* 0x000000ad00ad7308 */ /* 0x000e220000002400 */
[----:B--2---:R-:W-:Y:S01]  /*53a0*/  FMNMX.FTZ R177, R169, R176, !PT ;  /* 0x000000b0a9b17209 */ /* 0x004fe20007810000 */
[--C-:B------:R-:W-:Y:S01]  /*53b0*/  FFMA.FTZ R182, R159, UR20, -R181.reuse ;  /* 0x000000149fb67c23 */ /* 0x100fe200080108b5 */
[--C-:B------:R-:W-:Y:S01]  /*53c0*/  FFMA.FTZ R159, R160, UR20, -R181.reuse ;  /* 0x00000014a09f7c23 */ /* 0x100fe200080108b5 */
[--C-:B------:R-:W-:Y:S01]  /*53d0*/  FFMA.FTZ R192, R161, UR20, -R181.reuse ;  /* 0x00000014a1c07c23 */ /* 0x100fe200080108b5 */
[--C-:B------:R-:W-:Y:S01]  /*53e0*/  FFMA.FTZ R161, R164, UR20, -R181.reuse ;  /* 0x00000014a4a17c23 */ /* 0x100fe200080108b5 */
[----:B------:R-:W-:-:S02]  /*53f0*/  FFMA.FTZ R168, R168, UR20, -R181 ;  /* 0x00000014a8a87c23 */ /* 0x000fc400080108b5 */
[----:B------:R-:W2:Y:S01]  /*5400*/  MUFU.TANH R171, R171 ;  /* 0x000000ab00ab7308 */ /* 0x000ea20000002400 */
[----:B-1----:R-:W-:Y:S01]  /*5410*/  FMNMX.FTZ R176, R170, R177, !PT ;  /* 0x000000b1aab07209 */ /* 0x002fe20007810000 */
[----:B------:R-:W-:-:S06]  /*5420*/  FFMA.FTZ R177, R5, UR20, -R181 ;  /* 0x0000001405b17c23 */ /* 0x000fcc00080108b5 */
[----:B------:R-:W1:Y:S01]  /*5430*/  MUFU.TANH R172, R172 ;  /* 0x000000ac00ac7308 */ /* 0x000e620000002400 */
[----:B0-----:R-:W-:-:S07]  /*5440*/  FMNMX.FTZ R176, R173, R176, !PT ;  /* 0x000000b0adb07209 */ /* 0x001fce0007810000 */
[----:B------:R-:W0:Y:S01]  /*5450*/  MUFU.TANH R174, R174 ;  /* 0x000000ae00ae7308 */ /* 0x000e220000002400 */
[----:B--2---:R-:W-:-:S07]  /*5460*/  FMNMX.FTZ R5, R171, R176, !PT ;  /* 0x000000b0ab057209 */ /* 0x004fce0007810000 */
[----:B------:R-:W2:Y:S01]  /*5470*/  MUFU.TANH R175, R175 ;  /* 0x000000af00af7308 */ /* 0x000ea20000002400 */
[----:B-1----:R-:W-:-:S07]  /*5480*/  FMNMX.FTZ R5, R172, R5, !PT ;  /* 0x00000005ac057209 */ /* 0x002fce0007810000 */
[----:B------:R1:W3:Y:S01]  /*5490*/  MUFU.EX2 R15, R178 ;  /* 0x000000b2000f7308 */ /* 0x0002e20000000800 */
[----:B0-----:R-:W-:-:S07]  /*54a0*/  FMNMX.FTZ R176, R174, R5, !PT ;  /* 0x00000005aeb07209 */ /* 0x001fce0007810000 */
[----:B------:R-:W0:Y:S01]  /*54b0*/  MUFU.EX2 R14, R14 ;  /* 0x0000000e000e7308 */ /* 0x000e220000000800 */
[----:B--2---:R-:W-:Y:S01]  /*54c0*/  FMNMX.FTZ R5, R175, R176, !PT ;  /* 0x000000b0af057209 */ /* 0x004fe20007810000 */
[--C-:B------:R-:W-:Y:S01]  /*54d0*/  FFMA.FTZ R176, R152, UR20, -R181.reuse ;  /* 0x0000001498b07c23 */ /* 0x100fe200080108b5 */
[----:B-1----:R-:W-:-:S03]  /*54e0*/  FFMA.FTZ R178, R154, UR20, -R181 ;  /* 0x000000149ab27c23 */ /* 0x002fc600080108b5 */
[----:B------:R-:W1:Y:S02]  /*54f0*/  SHFL.BFLY PT, R152, R5, 0x2, 0x1f ;  /* 0x0c401f0005987f89 */ /* 0x000e6400000e0000 */
[----:B------:R-:W2:Y:S01]  /*5500*/  MUFU.EX2 R177, R177 ;  /* 0x000000b100b17308 */ /* 0x000ea20000000800 */
[-C--:B---3--:R-:W-:Y:S01]  /*5510*/  FMUL.FTZ R24, R24, R15.reuse ;  /* 0x0000000f18187220 */ /* 0x088fe20000410000 */
[-C--:B------:R-:W-:Y:S01]  /*5520*/  FMUL.FTZ R25, R25, R15.reuse ;  /* 0x0000000f19197220 */ /* 0x080fe20000410000 */
[-C--:B------:R-:W-:Y:S01]  /*5530*/  FMUL.FTZ R28, R28, R15.reuse ;  /* 0x0000000f1c1c7220 */ /* 0x080fe20000410000 */
[-C--:B------:R-:W-:Y:S01]  /*5540*/  FMUL.FTZ R29, R29, R15.reuse ;  /* 0x0000000f1d1d7220 */ /* 0x080fe20000410000 */
[-C--:B------:R-:W-:Y:S01]  /*5550*/  FMUL.FTZ R32, R32, R15.reuse ;  /* 0x0000000f20207220 */ /* 0x080fe20000410000 */
[-C--:B------:R-:W-:Y:S01]  /*5560*/  FMUL.FTZ R33, R33, R15.reuse ;  /* 0x0000000f21217220 */ /* 0x080fe20000410000 */
[-C--:B------:R-:W-:Y:S01]  /*5570*/  FMUL.FTZ R36, R36, R15.reuse ;  /* 0x0000000f24247220 */ /* 0x080fe20000410000 */
[----:B------:R-:W3:Y:S01]  /*5580*/  MUFU.EX2 R20, R20 ;  /* 0x0000001400147308 */ /* 0x000ee20000000800 */
[----:B0-----:R-:W-:Y:S01]  /*5590*/  FFMA.FTZ R6, R15, R6, R14 ;  /* 0x000000060f067223 */ /* 0x001fe2000001000e */
[-C--:B------:R-:W-:Y:S01]  /*55a0*/  FMUL.FTZ R37, R37, R15.reuse ;  /* 0x0000000f25257220 */ /* 0x080fe20000410000 */
[-C--:B------:R-:W-:Y:S01]  /*55b0*/  FMUL.FTZ R40, R40, R15.reuse ;  /* 0x0000000f28287220 */ /* 0x080fe20000410000 */
[-C--:B------:R-:W-:Y:S01]  /*55c0*/  FMUL.FTZ R41, R41, R15.reuse ;  /* 0x0000000f29297220 */ /* 0x080fe20000410000 */
[-C--:B------:R-:W-:Y:S01]  /*55d0*/  FMUL.FTZ R44, R44, R15.reuse ;  /* 0x0000000f2c2c7220 */ /* 0x080fe20000410000 */
[-C--:B------:R-:W-:Y:S01]  /*55e0*/  FMUL.FTZ R45, R45, R15.reuse ;  /* 0x0000000f2d2d7220 */ /* 0x080fe20000410000 */
[-C--:B------:R-:W-:Y:S01]  /*55f0*/  FMUL.FTZ R48, R48, R15.reuse ;  /* 0x0000000f30307220 */ /* 0x080fe20000410000 */
[----:B------:R-:W0:Y:S01]  /*5600*/  MUFU.EX2 R21, R21 ;  /* 0x0000001500157308 */ /* 0x000e220000000800 */
[-C--:B------:R-:W-:Y:S01]  /*5610*/  FMUL.FTZ R49, R49, R15.reuse ;  /* 0x0000000f31317220 */ /* 0x080fe20000410000 */
[-C--:B------:R-:W-:Y:S01]  /*5620*/  FMUL.FTZ R52, R52, R15.reuse ;  /* 0x0000000f34347220 */ /* 0x080fe20000410000 */
[-C--:B------:R-:W-:Y:S01]  /*5630*/  FMUL.FTZ R53, R53, R15.reuse ;  /* 0x0000000f35357220 */ /* 0x080fe20000410000 */
[-C--:B------:R-:W-:Y:S01]  /*5640*/  FMUL.FTZ R56, R56, R15.reuse ;  /* 0x0000000f38387220 */ /* 0x080fe20000410000 */
[-C--:B------:R-:W-:Y:S01]  /*5650*/  FMUL.FTZ R57, R57, R15.reuse ;  /* 0x0000000f39397220 */ /* 0x080fe20000410000 */
        /* <DEDUP_REMOVED lines=28> */
[----:B------:R-:W-:Y:S01]  /*5820*/  FMUL.FTZ R104, R104, R15 ;  /* 0x0000000f68687220 */ /* 0x000fe20000410000 */
[----:B-1----:R-:W-:Y:S01]  /*5830*/  FMNMX.FTZ R5, R152, R5, !PT ;  /* 0x0000000598057209 */ /* 0x002fe20007810000 */
[----:B------:R-:W-:-:S02]  /*5840*/  IMAD.MOV R152, RZ, RZ, -R22 ;  /* 0x000000ffff987224 */ /* 0x000fc400078e0a16 */
[-C--:B------:R-:W-:Y:S01]  /*5850*/  FMUL.FTZ R105, R105, R15.reuse ;  /* 0x0000000f69697220 */ /* 0x080fe20000410000 */
[-C--:B------:R-:W-:Y:S01]  /*5860*/  FMUL.FTZ R108, R108, R15.reuse ;  /* 0x0000000f6c6c7220 */ /* 0x080fe20000410000 */
[----:B------:R-:W-:Y:S01]  /*5870*/  FMUL.FTZ R109, R109, R15 ;  /* 0x0000000f6d6d7220 */ /* 0x000fe20000410000 */
[C---:B------:R-:W-:Y:S01]  /*5880*/  FADD.FTZ R10, -R5.reuse, R10 ;  /* 0x0000000a050a7221 */ /* 0x040fe20000010100 */
[----:B------:R-:W-:Y:S01]  /*5890*/  FMUL.FTZ R156, R5, UR20 ;  /* 0x00000014059c7c20 */ /* 0x000fe20008410000 */
[----:B------:R-:W-:Y:S01]  /*58a0*/  ISETP.NE.AND P3, PT, R17, R152, PT ;  /* 0x000000981100720c */ /* 0x000fe20003f65270 */
[----:B------:R-:W-:Y:S01]  /*58b0*/  MUFU.EX2 R179, R179 ;  /* 0x000000b300b37308 */ /* 0x000fe20000000800 */
[----:B------:R-:W-:Y:S01]  /*58c0*/  FMUL.FTZ R10, R10, UR20 ;  /* 0x000000140a0a7c20 */ /* 0x000fe20008410000 */
[--C-:B------:R-:W-:Y:S01]  /*58d0*/  FFMA.FTZ R9, R9, UR20, -R156.reuse ;  /* 0x0000001409097c23 */ /* 0x100fe2000801089c */
        /* <DEDUP_REMOVED lines=8> */
[----:B------:R-:W-:Y:S01]  /*5960*/  FFMA.FTZ R170, R173, UR20, -R156 ;  /* 0x00000014adaa7c23 */ /* 0x000fe2000801089c */
[----:B------:R-:W-:-:S02]  /*5970*/  IMAD.U32 R173, RZ, RZ, UR21 ;  /* 0x00000015ffad7e24 */ /* 0x000fc4000f8e00ff */
[--C-:B------:R-:W-:Y:S01]  /*5980*/  FFMA.FTZ R13, R162, UR20, -R156.reuse ;  /* 0x00000014a20d7c23 */ /* 0x100fe2000801089c */
[----:B------:R-:W-:Y:S01]  /*5990*/  FFMA.FTZ R200, R169, UR20, -R156 ;  /* 0x00000014a9c87c23 */ /* 0x000fe2000801089c */
[----:B------:R-:W-:Y:S01]  /*59a0*/  MOV R169, UR23 ;  /* 0x0000001700a97c02 */ /* 0x000fe20008000f00 */
[----:B------:R-:W1:Y:S01]  /*59b0*/  MUFU.EX2 R9, R9 ;  /* 0x0000000900097308 */ /* 0x000e620000000800 */
[----:B------:R-:W-:Y:S02]  /*59c0*/  @!P3 IMAD R154, R173, 0x40, R16 ;  /* 0x00000040ad9ab824 */ /* 0x000fe400078e0210 */
[----:B--2---:R-:W-:Y:S01]  /*59d0*/  FADD.FTZ R173, R177, R6 ;  /* 0x00000006b1ad7221 */ /* 0x004fe20000010000 */
[--C-:B------:R-:W-:Y:S01]  /*59e0*/  FFMA.FTZ R198, R166, UR20, -R156.reuse ;  /* 0x00000014a6c67c23 */ /* 0x100fe2000801089c */
[----:B------:R-:W-:Y:S02]  /*59f0*/  @!P1 VIADD R152, R169, 0x28c40 ;  /* 0x00028c40a9989836 */ /* 0x000fe40000000000 */
[----:B------:R-:W-:Y:S01]  /*5a00*/  FFMA.FTZ R171, R171, UR20, -R156 ;  /* 0x00000014abab7c23 */ /* 0x000fe2000801089c */
[----:B---3--:R-:W-:Y:S01]  /*5a10*/  FADD.FTZ R6, R20, R173 ;  /* 0x000000ad14067221 */ /* 0x008fe20000010000 */
[----:B------:R-:W-:Y:S01]  /*5a20*/  @!P3 LEA R154, R154, UR42, 0x2 ;  /* 0x0000002a9a9abc11 */ /* 0x000fe2000f8e10ff */
[----:B------:R-:W2:Y:S01]  /*5a30*/  MUFU.EX2 R194, R194 ;  /* 0x000000c200c27308 */ /* 0x000ea20000000800 */
[----:B------:R-:W-:Y:S01]  /*5a40*/  @!P1 PRMT R152, RZ, 0x654, R152 ;  /* 0x00000654ff989816 */ /* 0x000fe20000000098 */
[----:B0-----:R-:W-:Y:S01]  /*5a50*/  FADD.FTZ R173, R21, R6 ;  /* 0x0000000615ad7221 */ /* 0x001fe20000010000 */
[--C-:B------:R-:W-:Y:S01]  /*5a60*/  FFMA.FTZ R172, R172, UR20, -R156.reuse ;  /* 0x00000014acac7c23 */ /* 0x100fe2000801089c */
[--C-:B------:R-:W-:Y:S01]  /*5a70*/  FFMA.FTZ R174, R174, UR20, -R156.reuse ;  /* 0x00000014aeae7c23 */ /* 0x100fe2000801089c */
[----:B------:R0:W-:Y:S01]  /*5a80*/  @!P1 SYNCS.ARRIVE.TRANS64.RED.A1T0 RZ, [R152+URZ], RZ ;  /* 0x000000ff98ff99a7 */ /* 0x0001e2000810043f */
[----:B------:R-:W-:Y:S01]  /*5a90*/  FFMA.FTZ R175, R175, UR20, -R156 ;  /* 0x00000014afaf7c23 */ /* 0x000fe2000801089c */
[----:B------:R-:W-:Y:S01]  /*5aa0*/  @!P3 STS [R154+0x28800], R15 ;  /* 0x0288000f9a00b388 */ /* 0x000fe20000000800 */
[----:B------:R-:W3:Y:S01]  /*5ab0*/  MUFU.EX2 R11, R11 ;  /* 0x0000000b000b7308 */ /* 0x000ee20000000800 */
[----:B-1----:R-:W-:Y:S01]  /*5ac0*/  FFMA.FTZ R3, R10, R3, R9 ;  /* 0x000000030a037223 */ /* 0x002fe20000010009 */
[-C--:B------:R-:W-:Y:S01]  /*5ad0*/  FMUL.FTZ R112, R112, R15.reuse ;  /* 0x0000000f70707220 */ /* 0x080fe20000410000 */
[----:B------:R1:W-:Y:S01]  /*5ae0*/  @!P3 STS [R154+0x28820], R10 ;  /* 0x0288200a9a00b388 */ /* 0x0003e20000000800 */
[-C--:B------:R-:W-:Y:S01]  /*5af0*/  FMUL.FTZ R113, R113, R15.reuse ;  /* 0x0000000f71717220 */ /* 0x080fe20000410000 */
[----:B0-----:R-:W-:Y:S01]  /*5b00*/  FADD.FTZ R152, R176, R173 ;  /* 0x000000adb0987221 */ /* 0x001fe20000010000 */
[-C--:B------:R-:W-:Y:S01]  /*5b10*/  FMUL.FTZ R116, R116, R15.reuse ;  /* 0x0000000f74747220 */ /* 0x080fe20000410000 */
[-C--:B------:R-:W-:Y:S01]  /*5b20*/  FMUL.FTZ R117, R117, R15.reuse ;  /* 0x0000000f75757220 */ /* 0x080fe20000410000 */
[----:B------:R-:W0:Y:S01]  /*5b30*/  MUFU.EX2 R12, R12 ;  /* 0x0000000c000c7308 */ /* 0x000e220000000800 */
[----:B--2---:R-:W-:Y:S01]  /*5b40*/  FADD.FTZ R6, R194, R3 ;  /* 0x00000003c2067221 */ /* 0x004fe20000010000 */
[----:B------:R-:W-:Y:S01]  /*5b50*/  FADD.FTZ R173, R153, R152 ;  /* 0x0000009899ad7221 */ /* 0x000fe20000010000 */
[-C--:B------:R-:W-:Y:S01]  /*5b60*/  FMUL.FTZ R120, R120, R15.reuse ;  /* 0x0000000f78787220 */ /* 0x080fe20000410000 */
[-C--:B------:R-:W-:Y:S01]  /*5b70*/  FMUL.FTZ R121, R121, R15.reuse ;  /* 0x0000000f79797220 */ /* 0x080fe20000410000 */
[-C--:B------:R-:W-:Y:S01]  /*5b80*/  FMUL.FTZ R124, R124, R15.reuse ;  /* 0x0000000f7c7c7220 */ /* 0x080fe20000410000 */
[----:B------:R-:W-:Y:S01]  /*5b90*/  FADD.FTZ R152, R178, R173 ;  /* 0x000000adb2987221 */ /* 0x000fe20000010000 */
[-C--:B------:R-:W-:Y:S01]  /*5ba0*/  FMUL.FTZ R125, R125, R15.reuse ;  /* 0x0000000f7d7d7220 */ /* 0x080fe20000410000 */
[----:B------:R-:W2:Y:S01]  /*5bb0*/  MUFU.EX2 R13, R13 ;  /* 0x0000000d000d7308 */ /* 0x000ea20000000800 */
[----:B---3--:R-:W-:Y:S01]  /*5bc0*/  FADD.FTZ R3, R11, R6 ;  /* 0x000000060b037221 */ /* 0x008fe20000010000 */
[----:B------:R-:W-:Y:S01]  /*5bd0*/  FADD.FTZ R152, R155, R152 ;  /* 0x000000989b987221 */ /* 0x000fe20000010000 */
[-C--:B------:R-:W-:Y:S01]  /*5be0*/  FMUL.FTZ R128, R128, R15.reuse ;  /* 0x0000000f80807220 */ /* 0x080fe20000410000 */
[-C--:B------:R-:W-:Y:S01]  /*5bf0*/  FMUL.FTZ R129, R129, R15.reuse ;  /* 0x0000000f81817220 */ /* 0x080fe20000410000 */
[-C--:B------:R-:W-:Y:S01]  /*5c00*/  FMUL.FTZ R132, R132, R15.reuse ;  /* 0x0000000f84847220 */ /* 0x080fe20000410000 */
[----:B------:R-:W-:Y:S01]  /*5c10*/  FADD.FTZ R173, R179, R152 ;  /* 0x00000098b3ad7221 */ /* 0x000fe20000010000 */
[-C--:B------:R-:W-:Y:S01]  /*5c20*/  FMUL.FTZ R133, R133, R15.reuse ;  /* 0x0000000f85857220 */ /* 0x080fe20000410000 */
[----:B------:R-:W3:Y:S01]  /*5c30*/  MUFU.EX2 R196, R196 ;  /* 0x000000c400c47308 */ /* 0x000ee20000000800 */
[----:B0-----:R-:W-:Y:S01]  /*5c40*/  FADD.FTZ R6, R12, R3 ;  /* 0x000000030c067221 */ /* 0x001fe20000010000 */
[-C--:B------:R-:W-:Y:S01]  /*5c50*/  FMUL.FTZ R136, R136, R15.reuse ;  /* 0x0000000f88887220 */ /* 0x080fe20000410000 */
[-C--:B------:R-:W-:Y:S01]  /*5c60*/  FMUL.FTZ R137, R137, R15.reuse ;  /* 0x0000000f89897220 */ /* 0x080fe20000410000 */
[-C--:B------:R-:W-:Y:S01]  /*5c70*/  FMUL.FTZ R140, R140, R15.reuse ;  /* 0x0000000f8c8c7220 */ /* 0x080fe20000410000 */
[-C--:B------:R-:W-:Y:S01]  /*5c80*/  FMUL.FTZ R141, R141, R15.reuse ;  /* 0x0000000f8d8d7220 */ /* 0x080fe20000410000 */
[-C--:B------:R-:W-:Y:S01]  /*5c90*/  FMUL.FTZ R144, R144, R15.reuse ;  /* 0x0000000f90907220 */ /* 0x080fe20000410000 */
[-C--:B------:R-:W-:Y:S01]  /*5ca0*/  FMUL.FTZ R145, R145, R15.reuse ;  /* 0x0000000f91917220 */ /* 0x080fe20000410000 */
[----:B------:R-:W0:Y:S01]  /*5cb0*/  MUFU.EX2 R163, R163 ;  /* 0x000000a300a37308 */ /* 0x000e220000000800 */
[----:B--2---:R-:W-:Y:S01]  /*5cc0*/  FADD.FTZ R3, R13, R6 ;  /* 0x000000060d037221 */ /* 0x004fe20000010000 */
[-C--:B------:R-:W-:Y:S01]  /*5cd0*/  FMUL.FTZ R148, R148, R15.reuse ;  /* 0x0000000f94947220 */ /* 0x080fe20000410000 */
[----:B------:R-:W-:Y:S01]  /*5ce0*/  FMUL.FTZ R149, R149, R15 ;  /* 0x0000000f95957220 */ /* 0x000fe20000410000 */
[----:B------:R-:W-:Y:S01]  /*5cf0*/  F2FP.BF16.F32.PACK_AB R156, R153, R176 ;  /* 0x000000b0999c723e */ /* 0x000fe200000010ff */
[----:B------:R-:W-:Y:S01]  /*5d00*/  FMUL.FTZ R26, R26, R10 ;  /* 0x0000000a1a1a7220 */ /* 0x000fe20000410000 */
[----:B------:R-:W-:Y:S01]  /*5d10*/  F2FP.BF16.F32.PACK_AB R158, R155, R178 ;  /* 0x000000b29b9e723e */ /* 0x000fe200000010ff */
[----:B------:R-:W-:Y:S01]  /*5d20*/  FMUL.FTZ R27, R27, R10 ;  /* 0x0000000a1b1b7220 */ /* 0x000fe20000410000 */
[----:B------:R-:W2:Y:S01]  /*5d30*/  MUFU.EX2 R198, R198 ;  /* 0x000000c600c67308 */ /* 0x000ea20000000800 */
[----:B---3--:R-:W-:Y:S01]  /*5d40*/  FADD.FTZ R6, R196, R3 ;  /* 0x00000003c4067221 */ /* 0x008fe20000010000 */
[----:B-1----:R-:W-:Y:S01]  /*5d50*/  F2FP.BF16.F32.PACK_AB R154, R21, R20 ;  /* 0x00000014159a723e */ /* 0x002fe200000010ff */
[-C--:B------:R-:W-:Y:S01]  /*5d60*/  FMUL.FTZ R30, R30, R10.reuse ;  /* 0x0000000a1e1e7220 */ /* 0x080fe20000410000 */
[----:B------:R-:W-:Y:S01]  /*5d70*/  F2FP.BF16.F32.PACK_AB R153, R194, R9 ;  /* 0x00000009c299723e */ /* 0x000fe200000010ff */
[-C--:B------:R-:W-:Y:S01]  /*5d80*/  FMUL.FTZ R31, R31, R10.reuse ;  /* 0x0000000a1f1f7220 */ /* 0x080fe20000410000 */
[----:B------:R-:W-:Y:S01]  /*5d90*/  F2FP.BF16.F32.PACK_AB R155, R12, R11 ;  /* 0x0000000b0c9b723e */ /* 0x000fe200000010ff */
[-C--:B------:R-:W-:Y:S01]  /*5da0*/  FMUL.FTZ R34, R34, R10.reuse ;  /* 0x0000000a22227220 */ /* 0x080fe20000410000 */
[----:B------:R-:W1:Y:S01]  /*5db0*/  MUFU.EX2 R180, R180 ;  /* 0x000000b400b47308 */ /* 0x000e620000000800 */
        /* <DEDUP_REMOVED lines=16> */
[C---:B-1----:R-:W-:Y:S01]  /*5ec0*/  FADD.FTZ R152, R180.reuse, R173 ;  /* 0x000000adb4987221 */ /* 0x042fe20000010000 */
[----:B------:R-:W-:Y:S01]  /*5ed0*/  F2FP.BF16.F32.PACK_AB R160, R180, R179 ;  /* 0x000000b3b4a0723e */ /* 0x000fe200000010ff */
[-C--:B------:R-:W-:Y:S01]  /*5ee0*/  FMUL.FTZ R59, R59, R10.reuse ;  /* 0x0000000a3b3b7220 */ /* 0x080fe20000410000 */
[-C--:B------:R-:W-:Y:S01]  /*5ef0*/  FMUL.FTZ R62, R62, R10.reuse ;  /* 0x0000000a3e3e7220 */ /* 0x080fe20000410000 */
[-C--:B------:R-:W-:Y:S01]  /*5f00*/  FMUL.FTZ R63, R63, R10.reuse ;  /* 0x0000000a3f3f7220 */ /* 0x080fe20000410000 */
[-C--:B------:R-:W-:Y:S01]  /*5f10*/  FMUL.FTZ R66, R66, R10.reuse ;  /* 0x0000000a42427220 */ /* 0x080fe20000410000 */
        /* <DEDUP_REMOVED lines=8> */
[----:B------:R-:W-:Y:S01]  /*5fa0*/  FMUL.FTZ R79, R79, R10 ;  /* 0x0000000a4f4f7220 */ /* 0x000fe20000410000 */
[----:B------:R-:W0:Y:S01]  /*5fb0*/  MUFU.EX2 R182, R182 ;  /* 0x000000b600b67308 */ /* 0x000e220000000800 */
[----:B--2---:R-:W-:Y:S01]  /*5fc0*/  FADD.FTZ R173, R157, R152 ;  /* 0x000000989dad7221 */ /* 0x004fe20000010000 */
[----:B------:R-:W-:Y:S01]  /*5fd0*/  F2FP.BF16.F32.PACK_AB R152, R177, R14 ;  /* 0x0000000eb198723e */ /* 0x000fe200000010ff */
[----:B------:R-:W-:Y:S01]  /*5fe0*/  BAR.SYNC.DEFER_BLOCKING 0xf, 0x100 ;  /* 0x03c4000000007b1d */ /* 0x000fe20000010000 */
[-C--:B------:R-:W-:Y:S01]  /*5ff0*/  FMUL.FTZ R82, R82, R10.reuse ;  /* 0x0000000a52527220 */ /* 0x080fe20000410000 */
[-C--:B------:R-:W-:Y:S01]  /*6000*/  FMUL.FTZ R83, R83, R10.reuse ;  /* 0x0000000a53537220 */ /* 0x080fe20000410000 */
[-C--:B------:R-:W-:Y:S01]  /*6010*/  FMUL.FTZ R86, R86, R10.reuse ;  /* 0x0000000a56567220 */ /* 0x080fe20000410000 */
[-C--:B------:R-:W-:Y:S01]  /*6020*/  FMUL.FTZ R87, R87, R10.reuse ;  /* 0x0000000a57577220 */ /* 0x080fe20000410000 */
[-C--:B------:R-:W-:Y:S01]  /*6030*/  FMUL.FTZ R90, R90, R10.reuse ;  /* 0x0000000a5a5a7220 */ /* 0x080fe20000410000 */
[----:B------:R-:W2:Y:S01]  /*6040*/  MUFU.EX2 R167, R167 ;  /* 0x000000a700a77308 */ /* 0x000ea20000000800 */
        /* <DEDUP_REMOVED lines=8> */
[C---:B0-----:R-:W-:Y:S01]  /*60d0*/  FADD.FTZ R14, R182.reuse, R173 ;  /* 0x000000adb60e7221 */ /* 0x041fe20000010000 */
[----:B------:R-:W-:Y:S01]  /*60e0*/  F2FP.BF16.F32.PACK_AB R162, R182, R157 ;  /* 0x0000009db6a2723e */ /* 0x000fe200000010ff */
[-C--:B------:R-:W-:Y:S01]  /*60f0*/  FMUL.FTZ R103, R103, R10.reuse ;  /* 0x0000000a67677220 */ /* 0x080fe20000410000 */
[----:B------:R-:W-:Y:S01]  /*6100*/  F2FP.BF16.F32.PACK_AB R157, R196, R13 ;  /* 0x0000000dc49d723e */ /* 0x000fe200000010ff */
[-C--:B------:R-:W-:Y:S01]  /*6110*/  FMUL.FTZ R106, R106, R10.reuse ;  /* 0x0000000a6a6a7220 */ /* 0x080fe20000410000 */
[-C--:B------:R-:W-:Y:S01]  /*6120*/  FMUL.FTZ R107, R107, R10.reuse ;  /* 0x0000000a6b6b7220 */ /* 0x080fe20000410000 */
[-C--:B------:R-:W-:Y:S01]  /*6130*/  FMUL.FTZ R110, R110, R10.reuse ;  /* 0x0000000a6e6e7220 */ /* 0x080fe20000410000 */
[----:B------:R-:W0:Y:S01]  /*6140*/  MUFU.EX2 R170, R170 ;  /* 0x000000aa00aa7308 */ /* 0x000e220000000800 */
[----:B--2---:R-:W-:Y:S01]  /*6150*/  FADD.FTZ R3, R167, R6 ;  /* 0x00000006a7037221 */ /* 0x004fe20000010000 */
[----:B------:R2:W-:Y:S01]  /*6160*/  STSM.16.M88.4 [R23+0x26800], R152 ;  /* 0x0268009817007844 */ /* 0x0005e20000000200 */
        /* <DEDUP_REMOVED lines=22> */
[C---:B---3--:R-:W-:Y:S01]  /*62d0*/  FADD.FTZ R14, R192.reuse, R15 ;  /* 0x0000000fc00e7221 */ /* 0x048fe20000010000 */
[----:B------:R-:W-:Y:S01]  /*62e0*/  F2FP.BF16.F32.PACK_AB R164, R192, R159 ;  /* 0x0000009fc0a4723e */ /* 0x000fe200000010ff */
[-C--:B------:R-:W-:Y:S01]  /*62f0*/  FMUL.FTZ R146, R146, R10.reuse ;  /* 0x0000000a92927220 */ /* 0x080fe20000410000 */
[----:B------:R-:W-:Y:S01]  /*6300*/  F2FP.BF16.F32.PACK_AB R159, R198, R163 ;  /* 0x000000a3c69f723e */ /* 0x000fe200000010ff */
[-C--:B------:R-:W-:Y:S01]  /*6310*/  FMUL.FTZ R147, R147, R10.reuse ;  /* 0x0000000a93937220 */ /* 0x080fe20000410000 */
[----:B------:R-:W-:Y:S01]  /*6320*/  F2FP.BF16.F32.PACK_AB R163, R170, R167 ;  /* 0x000000a7aaa3723e */ /* 0x000fe200000010ff */
[-C--:B------:R-:W-:Y:S01]  /*6330*/  FMUL.FTZ R150, R150, R10.reuse ;  /* 0x0000000a96967220 */ /* 0x080fe20000410000 */
[----:B------:R-:W3:Y:S01]  /*6340*/  MUFU.EX2 R168, R168 ;  /* 0x000000a800a87308 */ /* 0x000ee20000000800 */
[----:B-1----:R-:W-:Y:S01]  /*6350*/  FADD.FTZ R3, R171, R6 ;  /* 0x00000006ab037221 */ /* 0x002fe20000010000 */
[----:B------:R2:W-:Y:S01]  /*6360*/  STSM.16.M88.4 [R186], R156 ;  /* 0x0000009cba007844 */ /* 0x0005e20000000200 */
[----:B------:R-:W-:-:S05]  /*6370*/  FMUL.FTZ R151, R151, R10 ;  /* 0x0000000a97977220 */ /* 0x000fca0000410000 */
[----:B------:R-:W1:Y:S01]  /*6380*/  MUFU.EX2 R172, R172 ;  /* 0x000000ac00ac7308 */ /* 0x000e620000000800 */
[----:B0-----:R-:W-:-:S07]  /*6390*/  FADD.FTZ R15, R161, R14 ;  /* 0x0000000ea10f7221 */ /* 0x001fce0000010000 */
[----:B------:R-:W0:Y:S01]  /*63a0*/  MUFU.EX2 R174, R174 ;  /* 0x000000ae00ae7308 */ /* 0x000e220000000800 */
[C---:B---3--:R-:W-:Y:S01]  /*63b0*/  F2FP.BF16.F32.PACK_AB R166, R168.reuse, R161 ;  /* 0x000000a1a8a6723e */ /* 0x048fe200000010ff */
[----:B------:R-:W-:Y:S01]  /*63c0*/  FADD.FTZ R6, R168, R15 ;  /* 0x0000000fa8067221 */ /* 0x000fe20000010000 */
[----:B------:R-:W-:-:S05]  /*63d0*/  F2FP.BF16.F32.PACK_AB R161, R200, R165 ;  /* 0x000000a5c8a1723e */ /* 0x000fca00000010ff */
[----:B------:R-:W3:Y:S01]  /*63e0*/  MUFU.EX2 R175, R175 ;  /* 0x000000af00af7308 */ /* 0x000ee20000000800 */
[C---:B-1----:R-:W-:Y:S01]  /*63f0*/  FADD.FTZ R3, R172.reuse, R3 ;  /* 0x00000003ac037221 */ /* 0x042fe20000010000 */
[----:B------:R-:W-:Y:S01]  /*6400*/  F2FP.BF16.F32.PACK_AB R165, R172, R171 ;  /* 0x000000abaca5723e */ /* 0x000fe200000010ff */
[----:B------:R2:W-:Y:S02]  /*6410*/  STSM.16.M88.4 [R184], R160 ;  /* 0x000000a0b8007844 */ /* 0x0005e40000000200 */
[----:B0-----:R-:W-:Y:S01]  /*6420*/  FADD.FTZ R12, R174, R3 ;  /* 0x00000003ae0c7221 */ /* 0x001fe20000010000 */
[----:B---3--:R-:W-:-:S03]  /*6430*/  F2FP.BF16.F32.PACK_AB R167, R175, R174 ;  /* 0x000000aeafa7723e */ /* 0x008fc600000010ff */
[----:B------:R-:W-:Y:S02]  /*6440*/  FADD.FTZ R3, R175, R12 ;  /* 0x0000000caf037221 */ /* 0x000fe40000010000 */
[----:B------:R2:W-:Y:S01]  /*6450*/  STSM.16.M88.4 [R185], R164 ;  /* 0x000000a4b9007844 */ /* 0x0005e20000000200 */
[----:B------:R-:W-:Y:S05]  /*6460*/  @!P0 BRA `(.L_x_2950) ;  /* 0x0000000000048947 */ /* 0x000fea0003800000 */
[----:B------:R-:W-:Y:S01]  /*6470*/  BPT.TRAP 0x1 ;  /* 0x000000040000795c */ /* 0x000fe20000300000 */
.L_x_2950:
[----:B------:R0:W1:Y:S01]  /*6480*/  SYNCS.PHASECHK.TRANS64.TRYWAIT P3, [UR23+0x28c50], R8 ;  /* 0x028c5008ff0075a7 */ /* 0x0000620008060157 */
[----:B------:R-:W-:Y:S05]  /*6490*/  @!P0 BRA `(.L_x_2951) ;  /* 0x0000000000048947 */ /* 0x000fea0003800000 */
[----:B------:R-:W-:Y:S01]  /*64a0*/  BPT.TRAP 0x1 ;  /* 0x000000040000795c */ /* 0x000fe20000300000 */
.L_x_2951:
[----:B-1----:R-:W-:Y:S05]  /*64b0*/  @P3 BRA `(.L_x_2952) ;  /* 0x0000000000083947 */ /* 0x002fea0003800000 */
[----:B------:R-:W1:Y:S02]  /*64c0*/  SYNCS.PHASECHK.TRANS64.TRYWAIT P3, [UR23+0x28c50], R8 ;  /* 0x028c5008ff0075a7 */ /* 0x000e640008060157 */
[----:B-1----:R-:W-:Y:S05]  /*64d0*/  @!P3 BRA `(.L_x_2953) ;  /* 0x0000008000f4b947 */ /* 0x002fea0003800000 */
.L_x_2952:
[----:B------:R-:W-:Y:S01]  /*64e0*/  ULEA UR10, UR41, UR48, 0xc ;  /* 0x00000030290a7291 */ /* 0x000fe2000f8e603f */
[----:B------:R-:W-:Y:S01]  /*64f0*/  WARPGROUP.ARRIVE ;  /* 0x00000000000079c5 */ /* 0x000fe20000000000 */
[----:B------:R-:W-:Y:S01]  /*6500*/  UMOV UR7, 0x40000040 ;  /* 0x4000004000077882 */ /* 0x000fe20000000000 */
[----:B-1----:R-:W-:Y:S01]  /*6510*/  @!P1 IADD3 R169, R169, 0x28c60, RZ ;  /* 0x00028c60a9a99810 */ /* 0x002fe20007ffe0ff */
[----:B------:R-:W-:Y:S01]  /*6520*/  UMOV UR21, UR41 ;  /* 0x0000002900157c82 */ /* 0x000fe20008000000 */
[----:B------:R-:W-:Y:S02]  /*6530*/  IMAD.MOV.U32 R10, RZ, RZ, R5 ;  /* 0x000000ffff0a7224 */ /* 0x000fe400078e0005 */
[----:B------:R-:W-:Y:S01]  /*6540*/  UMOV UR6, UR10 ;  /* 0x0000000a00067c82 */ /* 0x000fe20008000000 */
[----:B------:R-:W-:Y:S01]  /*6550*/  @!P1 PRMT R169, RZ, 0x654, R169 ;  /* 0x00000654ffa99816 */ /* 0x000fe200000000a9 */
[----:B------:R-:W-:Y:S01]  /*6560*/  HGMMA.64x256x16.F32.BF16 R24, R152, gdesc[UR4].tnspB, R24, gsb0 ;  /* 0x43e0000498187df0 */ /* 0x000fe20008001818 */
[----:B------:R-:W-:Y:S01]  /*6570*/  UIADD3 UR6, UR10, 0x80, URZ ;  /* 0x000000800a067890 */ /* 0x000fe2000fffe03f */
[----:B------:R-:W-:Y:S01]  /*6580*/  IMAD.MOV.U32 R15, RZ, RZ, R4 ;  /* 0x000000ffff0f7224 */ /* 0x000fe200078e0004 */
        /* <DEDUP_REMOVED lines=28> */
.L_x_2945:
[----:B-1----:R-:W1:Y:S01]  /*6750*/  SHFL.BFLY PT, R7, R6, 0x2, 0x1f ;  /* 0x0c401f0006077f89 */ /* 0x002e6200000e0000 */
[----:B------:R-:W-:Y:S01]  /*6760*/  IMAD.U32 R21, RZ, RZ, UR20 ;  /* 0x00000014ff157e24 */ /* 0x000fe2000f8e00ff */
[----:B------:R-:W-:Y:S02]  /*6770*/  UIADD3 UR37, UR37, 0x1, URZ ;  /* 0x0000000125257890 */ /* 0x000fe4000fffe03f */
[----:B0-----:R-:W0:Y:S01]  /*6780*/  SHFL.BFLY PT, R8, R3, 0x2, 0x1f ;  /* 0x0c401f0003087f89 */ /* 0x001e2200000e0000 */
[----:B------:R-:W-:Y:S08]  /*6790*/  BAR.ARV 0x8, 0xa0 ;  /* 0x0202800000007b1d */ /* 0x000ff00000002000 */
[----:B------:R-:W-:Y:S01]  /*67a0*/  BAR.SYNC.DEFER_BLOCKING 0xf, 0x100 ;  /* 0x03c4000000007b1d */ /* 0x000fe20000010000 */
[----:B-1----:R-:W-:Y:S01]  /*67b0*/  FADD.FTZ R7, R7, R6 ;  /* 0x0000000607077221 */ /* 0x002fe20000010000 */
[----:B------:R-:W-:-:S02]  /*67c0*/  IMAD.MOV.U32 R6, RZ, RZ, RZ ;  /* 0x000000ffff067224 */ /* 0x000fc400078e00ff */
[----:B0-----:R-:W-:Y:S02]  /*67d0*/  FADD.FTZ R8, R8, R3 ;  /* 0x0000000308087221 */ /* 0x001fe40000010000 */
[----:B------:R-:W0:Y:S01]  /*67e0*/  SHFL.BFLY PT, R0, R7, 0x1, 0x1f ;  /* 0x0c201f0007007f89 */ /* 0x000e2200000e0000 */
[----:B------:R-:W-:Y:S01]  /*67f0*/  IMAD.U32 R3, RZ, RZ, UR41 ;  /* 0x00000029ff037e24 */ /* 0x000fe2000f8e00ff */
[----:B------:R-:W-:Y:S02]  /*6800*/  UIADD3 UR41, UR41, 0x1, URZ ;  /* 0x0000000129297890 */ /* 0x000fe4000fffe03f */
[----:B------:R-:W1:Y:S02]  /*6810*/  SHFL.BFLY PT, R9, R8, 0x1, 0x1f ;  /* 0x0c201f0008097f89 */ /* 0x000e6400000e0000 */
[----:B------:R-:W-:-:S04]  /*6820*/  UISETP.NE.AND UP0, UPT, UR41, 0x2, UPT ;  /* 0x000000022900788c */ /* 0x000fc8000bf05270 */
[----:B------:R-:W-:Y:S02]  /*6830*/  USEL UR4, URZ, 0x1, UP0 ;  /* 0x000000013f047887 */ /* 0x000fe40008000000 */
[----:B------:R-:W-:Y:S02]  /*6840*/  USEL UR41, UR41, URZ, UP0 ;  /* 0x0000003f29297287 */ /* 0x000fe40008000000 */
[----:B------:R-:W-:Y:S01]  /*6850*/  ULOP3.LUT UR40, UR40, UR4, URZ, 0x3c, !UPT ;  /* 0x0000000428287292 */ /* 0x000fe2000f8e3c3f */
[----:B0-----:R-:W-:Y:S01]  /*6860*/  FADD.FTZ R13, R7, R0 ;  /* 0x00000000070d7221 */ /* 0x001fe20000010000 */
[----:B------:R-:W-:Y:S02]  /*6870*/  IMAD.MOV R0, RZ, RZ, -R22 ;  /* 0x000000ffff007224 */ /* 0x000fe400078e0a16 */
[----:B-1----:R-:W-:Y:S02]  /*6880*/  FADD.FTZ R15, R8, R9 ;  /* 0x00000009080f7221 */ /* 0x002fe40000010000 */
[----:B------:R-:W-:-:S02]  /*6890*/  FSETP.NE.FTZ.AND P1, PT, R13, RZ, PT ;  /* 0x000000ff0d00720b */ /* 0x000fc40003f35000 */
[----:B------:R-:W-:Y:S02]  /*68a0*/  ISETP.NE.AND P0, PT, R17, R0, PT ;  /* 0x000000001100720c */ /* 0x000fe40003f05270 */
[----:B------:R-:W-:Y:S02]  /*68b0*/  FSETP.NE.FTZ.AND P2, PT, R15, RZ, PT ;  /* 0x000000ff0f00720b */ /* 0x000fe40003f55000 */
[----:B------:R-:W-:Y:S02]  /*68c0*/  MOV R0, RZ ;  /* 0x000000ff00007202 */ /* 0x000fe40000000f00 */
[----:B------:R-:W-:-:S05]  /*68d0*/  MOV R9, UR20 ;  /* 0x0000001400097c02 */ /* 0x000fca0008000f00 */
[----:B------:R-:W0:Y:S02]  /*68e0*/  @P1 MUFU.RCP R0, R13 ;  /* 0x0000000d00001308 */ /* 0x000e240000001000 */
[----:B------:R-:W-:Y:S02]  /*68f0*/  @!P0 IMAD R3, R3, 0x40, R16 ;  /* 0x0000004003038824 */ /* 0x000fe400078e0210 */
[----:B------:R-:W-:-:S03]  /*6900*/  @P2 FMUL.FTZ R21, R21, 0.69314718246459960938 ;  /* 0x3f31721815152820 */ /* 0x000fc60000410000 */
[----:B------:R-:W-:Y:S01]  /*6910*/  @!P0 LEA R7, R3, UR42, 0x2 ;  /* 0x0000002a03078c11 */ /* 0x000fe2000f8e10ff */
[----:B------:R-:W1:Y:S01]  /*6920*/  @P2 MUFU.RCP R6, R15 ;  /* 0x0000000f00062308 */ /* 0x000e620000001000 */
[----:B------:R-:W-:-:S07]  /*6930*/  IMAD.MOV.U32 R3, RZ, RZ, -0x800000 ;  /* 0xff800000ff037424 */ /* 0x000fce00078e00ff */
[----:B------:R-:W4:Y:S01]  /*6940*/  @P1 MUFU.LG2 R13, R13 ;  /* 0x0000000d000d1308 */ /* 0x000f220000000c00 */
[----:B0-----:R-:W-:Y:S01]  /*6950*/  @!P0 STS [R7+0x28800], R0 ;  /* 0x0288000007008388 */ /* 0x001fe20000000800 */
[-C--:B--2---:R-:W-:Y:S01]  /*6960*/  FMUL.FTZ R165, R24, R0.reuse ;  /* 0x0000000018a57220 */ /* 0x084fe20000410000 */
[-C--:B------:R-:W-:Y:S01]  /*6970*/  FMUL.FTZ R8, R25, R0.reuse ;  /* 0x0000000019087220 */ /* 0x080fe20000410000 */
[-C--:B------:R-:W-:Y:S01]  /*6980*/  FMUL.FTZ R12, R28, R0.reuse ;  /* 0x000000001c0c7220 */ /* 0x080fe20000410000 */
[-C--:B------:R-:W-:Y:S01]  /*6990*/  FMUL.FTZ R10, R29, R0.reuse ;  /* 0x000000001d0a7220 */ /* 0x080fe20000410000 */
[-C--:B------:R-:W-:Y:S01]  /*69a0*/  FMUL.FTZ R161, R32, R0.reuse ;  /* 0x0000000020a17220 */ /* 0x080fe20000410000 */
[-C--:B------:R-:W-:Y:S01]  /*69b0*/  FMUL.FTZ R33, R33, R0.reuse ;  /* 0x0000000021217220 */ /* 0x080fe20000410000 */
[----:B------:R-:W0:Y:S01]  /*69c0*/  @P2 MUFU.LG2 R15, R15 ;  /* 0x0000000f000f2308 */ /* 0x000e220000000c00 */
[----:B-1----:R1:W-:Y:S01]  /*69d0*/  @!P0 STS [R7+0x28820], R6 ;  /* 0x0288200607008388 */ /* 0x0023e20000000800 */
        /* <DEDUP_REMOVED lines=9> */
[----:B-1----:R-:W-:Y:S01]  /*6a70*/  @P1 FMUL.FTZ R7, R9, 0.69314718246459960938 ;  /* 0x3f31721809071820 */ /* 0x002fe20000410000 */
[-C--:B------:R-:W-:Y:S01]  /*6a80*/  FMUL.FTZ R52, R52, R0.reuse ;  /* 0x0000000034347220 */ /* 0x080fe20000410000 */
[-C--:B------:R-:W-:Y:S01]  /*6a90*/  FMUL.FTZ R53, R53, R0.reuse ;  /* 0x0000000035357220 */ /* 0x080fe20000410000 */
[-C--:B------:R-:W-:Y:S01]  /*6aa0*/  FMUL.FTZ R56, R56, R0.reuse ;  /* 0x0000000038387220 */ /* 0x080fe20000410000 */
[-C--:B------:R-:W-:Y:S01]  /*6ab0*/  FMUL.FTZ R57, R57, R0.reuse ;  /* 0x0000000039397220 */ /* 0x080fe20000410000 */
[-C--:B------:R-:W-:Y:S01]  /*6ac0*/  FMUL.FTZ R60, R60, R0.reuse ;  /* 0x000000003c3c7220 */ /* 0x080fe20000410000 */
[----:B0-----:R-:W-:Y:S01]  /*6ad0*/  @P2 FMUL.FTZ R20, R15, 0.69314718246459960938 ;  /* 0x3f3172180f142820 */ /* 0x001fe20000410000 */
        /* <DEDUP_REMOVED lines=45> */
[----:B------:R-:W-:-:S02]  /*6db0*/  IMAD.MOV.U32 R0, RZ, RZ, -0x800000 ;  /* 0xff800000ff007424 */ /* 0x000fc400078e00ff */
[-C--:B------:R-:W-:Y:S01]  /*6dc0*/  FMUL.FTZ R9, R26, R6.reuse ;  /* 0x000000061a097220 */ /* 0x080fe20000410000 */
[-C--:B------:R-:W-:Y:S01]  /*6dd0*/  FMUL.FTZ R11, R30, R6.reuse ;  /* 0x000000061e0b7220 */ /* 0x080fe20000410000 */
        /* <DEDUP_REMOVED lines=66> */
.L_x_2926:
[----:B------:R-:W0:Y:S08]  /*7200*/  S2UR UR4, SR_CgaCtaId ;  /* 0x00000000000479c3 */ /* 0x000e300000008800 */
[----:B------:R-:W-:Y:S06]  /*7210*/  BAR.SYNC.DEFER_BLOCKING 0x5, 0x120 ;  /* 0x0144800000007b1d */ /* 0x000fec0000010000 */
[----:B------:R-:W-:Y:S01]  /*7220*/  UMOV UR42, 0x400 ;  /* 0x00000400002a7882 */ /* 0x000fe20000000000 */
[----:B------:R-:W-:Y:S01]  /*7230*/  BSSY B0, `(.L_x_2955) ;  /* 0x0000284000007945 */ /* 0x000fe20003800000 */
[----:B0-----:R-:W-:-:S09]  /*7240*/  ULEA UR42, UR4, UR42, 0x18 ;  /* 0x0000002a042a7291 */ /* 0x001fd2000f8ec03f */
[----:B------:R-:W0:Y:S02]  /*7250*/  LDS.128 R4, [UR42+0x28cd0] ;  /* 0x028cd02aff047984 */ /* 0x000e240008000c00 */
[----:B0-----:R-:W-:Y:S01]  /*7260*/  R2UR UR5, R6 ;  /* 0x00000000060572ca */ /* 0x001fe200000e0000 */
[----:B------:R-:W-:Y:S06]  /*7270*/  BAR.ARV 0x4, 0x120 ;  /* 0x0104800000007b1d */ /* 0x000fec0000002000 */
[----:B------:R-:W-:Y:S08]  /*7280*/  @P0 BRA `(.L_x_2956) ;  /* 0x0000001c00440947 */ /* 0x000ff00003800000 */
[----:B------:R-:W0:Y:S08]  /*7290*/  S2UR UR4, SR_SWINHI ;  /* 0x00000000000479c3 */ /* 0x000e300000002f00 */
[----:B------:R-:W-:Y:S01]  /*72a0*/  BAR.SYNC.DEFER_BLOCKING 0x1, 0x100 ;  /* 0x0044000000007b1d */ /* 0x000fe20000010000 */
[----:B------:R-:W-:Y:S01]  /*72b0*/  F2FP.BF16.F32.PACK_AB R8, R8, R165 ;  /* 0x000000a50808723e */ /* 0x000fe200000010ff */
[----:B------:R-:W-:Y:S01]  /*72c0*/  USHF.L.U32 UR8, UR44, 0x2, URZ ;  /* 0x000000022c087899 */ /* 0x000fe2000800063f */
[----:B------:R-:W-:Y:S01]  /*72d0*/  F2FP.BF16.F32.PACK_AB R9, R27, R9 ;  /* 0x000000091b09723e */ /* 0x000fe200000010ff */
[----:B------:R-:W-:Y:S01]  /*72e0*/  USHF.L.U64.HI UR9, UR44, 0x2, UR45 ;  /* 0x000000022c097899 */ /* 0x000fe2000801022d */
        /* <DEDUP_REMOVED lines=8> */
[----:B------:R-:W-:Y:S01]  /*7370*/  F2FP.BF16.F32.PACK_AB R56, R57, R56 ;  /* 0x000000383938723e */ /* 0x000fe200000010ff */
[----:B------:R-:W-:Y:S01]  /*7380*/  UMOV UR6, UR42 ;  /* 0x0000002a00067c82 */ /* 0x000fe20008000000 */
[----:B0-----:R-:W-:Y:S01]  /*7390*/  UMOV UR7, UR4 ;  /* 0x0000000400077c82 */ /* 0x001fe20008000000 */
[----:B------:R-:W-:Y:S01]  /*73a0*/  F2FP.BF16.F32.PACK_AB R50, R53, R52 ;  /* 0x000000343532723e */ /* 0x000fe200000010ff */
[----:B------:R-:W-:Y:S01]  /*73b0*/  IMAD.U32 R135, RZ, RZ, UR7 ;  /* 0x00000007ff877e24 */ /* 0x000fe2000f8e00ff */
[----:B------:R-:W-:Y:S01]  /*73c0*/  MOV R134, UR6 ;  /* 0x0000000600867c02 */ /* 0x000fe20008000f00 */
[----:B------:R-:W-:Y:S01]  /*73d0*/  ULDC.64 UR6, c[0x0][0xbd8] ;  /* 0x0002f60000067ab9 */ /* 0x000fe20000000a00 */
[----:B------:R-:W-:Y:S01]  /*73e0*/  F2FP.BF16.F32.PACK_AB R51, R55, R54 ;  /* 0x000000363733723e */ /* 0x000fe200000010ff */
[----:B------:R-:W-:Y:S01]  /*73f0*/  UIADD3 UR4, UP1, UR8, UR6, URZ ;  /* 0x0000000608047290 */ /* 0x000fe2000ff3e03f */
[----:B------:R-:W-:Y:S01]  /*7400*/  F2FP.BF16.F32.PACK_AB R57, R59, R58 ;  /* 0x0000003a3b39723e */ /* 0x000fe200000010ff */
[----:B------:R-:W-:Y:S01]  /*7410*/  IMAD.WIDE R130, R189, 0x2, R134 ;  /* 0x00000002bd827825 */ /* 0x000fe200078e0286 */
[----:B------:R-:W-:Y:S01]  /*7420*/  F2FP.BF16.F32.PACK_AB R64, R65, R64 ;  /* 0x000000404140723e */ /* 0x000fe200000010ff */
[----:B------:R-:W-:Y:S01]  /*7430*/  UISETP.NE.U32.AND UP0, UPT, UR6, URZ, UPT ;  /* 0x0000003f0600728c */ /* 0x000fe2000bf05070 */
[----:B------:R-:W-:Y:S01]  /*7440*/  F2FP.BF16.F32.PACK_AB R58, R61, R60 ;  /* 0x0000003c3d3a723e */ /* 0x000fe200000010ff */
[----:B------:R-:W-:Y:S01]  /*7450*/  UIADD3.X UR6, UR9, UR7, URZ, UP1, !UPT ;  /* 0x0000000709067290 */ /* 0x000fe20008ffe43f */
[C---:B------:R-:W-:Y:S01]  /*7460*/  IADD3 R177, P0, R130.reuse, 0x40, RZ ;  /* 0x0000004082b17810 */ /* 0x040fe20007f1e0ff */
[----:B------:R-:W-:Y:S01]  /*7470*/  UISETP.NE.AND.EX UP0, UPT, UR7, URZ, UPT, UP0 ;  /* 0x0000003f0700728c */ /* 0x000fe2000bf05300 */
[----:B------:R-:W-:-:S02]  /*7480*/  IADD3 R167, P1, R130, 0x20, RZ ;  /* 0x0000002082a77810 */ /* 0x000fc40007f3e0ff */
[----:B------:R-:W-:Y:S01]  /*7490*/  LOP3.LUT R6, R177, 0x380, RZ, 0xc0, !PT ;  /* 0x00000380b1067812 */ /* 0x000fe200078ec0ff */
[--C-:B------:R-:W-:Y:S01]  /*74a0*/  IMAD.X R21, RZ, RZ, R131.reuse, P0 ;  /* 0x000000ffff157224 */ /* 0x100fe200000e0683 */
[----:B------:R-:W-:Y:S01]  /*74b0*/  LOP3.LUT R4, R167, 0x380, RZ, 0xc0, !PT ;  /* 0x00000380a7047812 */ /* 0x000fe200078ec0ff */
[--C-:B------:R-:W-:Y:S01]  /*74c0*/  IMAD.X R15, RZ, RZ, R131.reuse, P1 ;  /* 0x000000ffff0f7224 */ /* 0x100fe200008e0683 */
[----:B------:R-:W-:Y:S02]  /*74d0*/  SHF.R.U64 R6, R6, 0x3, RZ ;  /* 0x0000000306067819 */ /* 0x000fe400000012ff */
[----:B------:R-:W-:Y:S02]  /*74e0*/  IADD3 R191, P5, R130, 0x2040, RZ ;  /* 0x0000204082bf7810 */ /* 0x000fe40007fbe0ff */
[----:B------:R-:W-:Y:S02]  /*74f0*/  SHF.R.U64 R4, R4, 0x3, RZ ;  /* 0x0000000304047819 */ /* 0x000fe400000012ff */
[----:B------:R-:W-:Y:S01]  /*7500*/  IADD3 R183, P6, R130, 0x2020, RZ ;  /* 0x0000202082b77810 */ /* 0x000fe20007fde0ff */
[----:B------:R-:W-:Y:S01]  /*7510*/  IMAD.X R95, RZ, RZ, R131, P5 ;  /* 0x000000ffff5f7224 */ /* 0x000fe200028e0683 */
[----:B------:R-:W-:-:S02]  /*7520*/  LOP3.LUT R20, R6, R177, RZ, 0x3c, !PT ;  /* 0x000000b106147212 */ /* 0x000fc400078e3cff */
[----:B------:R-:W-:Y:S01]  /*7530*/  IADD3 R179, P4, R130, 0x60, RZ ;  /* 0x0000006082b37810 */ /* 0x000fe20007f9e0ff */
[----:B------:R-:W-:Y:S01]  /*7540*/  IMAD.X R91, RZ, RZ, R131, P6 ;  /* 0x000000ffff5b7224 */ /* 0x000fe200030e0683 */
[----:B------:R-:W-:Y:S02]  /*7550*/  LOP3.LUT R14, R4, R167, RZ, 0x3c, !PT ;  /* 0x000000a7040e7212 */ /* 0x000fe400078e3cff */
[----:B------:R-:W-:Y:S02]  /*7560*/  LOP3.LUT R6, R191, 0x380, RZ, 0xc0, !PT ;  /* 0x00000380bf067812 */ /* 0x000fe400078ec0ff */
[C---:B------:R-:W-:Y:S02]  /*7570*/  LOP3.LUT R13, R130.reuse, 0x380, RZ, 0xc0, !PT ;  /* 0x00000380820d7812 */ /* 0x040fe400078ec0ff */
[----:B------:R-:W-:Y:S02]  /*7580*/  LOP3.LUT R4, R183, 0x380, RZ, 0xc0, !PT ;  /* 0x00000380b7047812 */ /* 0x000fe400078ec0ff */
[----:B------:R-:W-:-:S02]  /*7590*/  IADD3 R181, P3, R130, 0x2000, RZ ;  /* 0x0000200082b57810 */ /* 0x000fc40007f7e0ff */
[C---:B------:R-:W-:Y:S02]  /*75a0*/  IADD3 R195, P1, R130.reuse, 0x4000, RZ ;  /* 0x0000400082c37810 */ /* 0x040fe40007f3e0ff */
[----:B------:R-:W-:Y:S01]  /*75b0*/  IADD3 R193, P2, R130, 0x2060, RZ ;  /* 0x0000206082c17810 */ /* 0x000fe20007f5e0ff */
[--C-:B------:R-:W-:Y:S01]  /*75c0*/  IMAD.X R29, RZ, RZ, R131.reuse, P3 ;  /* 0x000000ffff1d7224 */ /* 0x100fe200018e0683 */
[----:B------:R-:W-:Y:S01]  /*75d0*/  IADD3.X R25, RZ, R131, RZ, P4, !PT ;  /* 0x00000083ff197210 */ /* 0x000fe200027fe4ff */
[----:B------:R-:W-:Y:S01]  /*75e0*/  IMAD.X R103, RZ, RZ, R131, P1 ;  /* 0x000000ffff677224 */ /* 0x000fe200008e0683 */
[----:B------:R-:W-:Y:S02]  /*75f0*/  SHF.R.U64 R6, R6, 0x3, RZ ;  /* 0x0000000306067819 */ /* 0x000fe400000012ff */
[----:B------:R-:W-:Y:S02]  /*7600*/  IADD3 R199, P4, R130, 0x4040, RZ ;  /* 0x0000404082c77810 */ /* 0x000fe40007f9e0ff */
[----:B------:R-:W-:-:S02]  /*7610*/  SHF.R.U64 R13, R13, 0x3, RZ ;  /* 0x000000030d0d7819 */ /* 0x000fc400000012ff */
[----:B------:R-:W-:Y:S01]  /*7620*/  SHF.R.U64 R4, R4, 0x3, RZ ;  /* 0x0000000304047819 */ /* 0x000fe200000012ff */
[--C-:B------:R-:W-:Y:S01]  /*7630*/  IMAD.X R111, RZ, RZ, R131.reuse, P4 ;  /* 0x000000ffff6f7224 */ /* 0x100fe200020e0683 */
[C---:B------:R-:W-:Y:S02]  /*7640*/  IADD3 R197, P0, R130.reuse, 0x4020, RZ ;  /* 0x0000402082c57810 */ /* 0x040fe40007f1e0ff */
[----:B------:R-:W-:Y:S02]  /*7650*/  IADD3.X R99, RZ, R131, RZ, P2, !PT ;  /* 0x00000083ff637210 */ /* 0x000fe400017fe4ff */
[C---:B------:R-:W-:Y:S01]  /*7660*/  IADD3 R201, P3, R130.reuse, 0x4060, RZ ;  /* 0x0000406082c97810 */ /* 0x040fe20007f7e0ff */
[----:B------:R-:W-:Y:S01]  /*7670*/  IMAD.X R107, RZ, RZ, R131, P0 ;  /* 0x000000ffff6b7224 */ /* 0x000fe200000e0683 */
[C---:B------:R-:W-:Y:S02]  /*7680*/  IADD3 R203, P6, R130.reuse, 0x6000, RZ ;  /* 0x0000600082cb7810 */ /* 0x040fe40007fde0ff */
[----:B------:R-:W-:-:S02]  /*7690*/  IADD3 R205, P5, R130, 0x6020, RZ ;  /* 0x0000602082cd7810 */ /* 0x000fc40007fbe0ff */
[C---:B------:R-:W-:Y:S01]  /*76a0*/  IADD3 R207, P2, R130.reuse, 0x6040, RZ ;  /* 0x0000604082cf7810 */ /* 0x040fe20007f5e0ff */
[--C-:B------:R-:W-:Y:S01]  /*76b0*/  IMAD.X R119, RZ, RZ, R131.reuse, P6 ;  /* 0x000000ffff777224 */ /* 0x100fe200030e0683 */
[----:B------:R-:W-:Y:S01]  /*76c0*/  IADD3 R209, P1, R130, 0x6060, RZ ;  /* 0x0000606082d17810 */ /* 0x000fe20007f3e0ff */
[--C-:B------:R-:W-:Y:S01]  /*76d0*/  IMAD.X R123, RZ, RZ, R131.reuse, P5 ;  /* 0x000000ffff7b7224 */ /* 0x100fe200028e0683 */
[----:B------:R-:W-:Y:S01]  /*76e0*/  LOP3.LUT R94, R6, R191, RZ, 0x3c, !PT ;  /* 0x000000bf065e7212 */ /* 0x000fe200078e3cff */
[----:B------:R-:W-:Y:S01]  /*76f0*/  IMAD.X R127, RZ, RZ, R131, P2 ;  /* 0x000000ffff7f7224 */ /* 0x000fe200010e0683 */
[----:B------:R-:W-:Y:S02]  /*7700*/  LOP3.LUT R130, R13, R130, RZ, 0x3c, !PT ;  /* 0x000000820d827212 */ /* 0x000fe400078e3cff */
[----:B------:R-:W-:Y:S02]  /*7710*/  LOP3.LUT R24, R179, 0x380, RZ, 0xc0, !PT ;  /* 0x00000380b3187812 */ /* 0x000fe400078ec0ff */
[----:B------:R-:W-:-:S02]  /*7720*/  LOP3.LUT R90, R4, R183, RZ, 0x3c, !PT ;  /* 0x000000b7045a7212 */ /* 0x000fc400078e3cff */
[----:B------:R-:W-:Y:S02]  /*7730*/  LOP3.LUT R6, R199, 0x380, RZ, 0xc0, !PT ;  /* 0x00000380c7067812 */ /* 0x000fe400078ec0ff */
[----:B------:R-:W-:Y:S02]  /*7740*/  LOP3.LUT R28, R181, 0x380, RZ, 0xc0, !PT ;  /* 0x00000380b51c7812 */ /* 0x000fe400078ec0ff */
[----:B------:R-:W-:Y:S02]  /*7750*/  LOP3.LUT R4, R197, 0x380, RZ, 0xc0, !PT ;  /* 0x00000380c5047812 */ /* 0x000fe400078ec0ff */
[----:B------:R-:W-:Y:S02]  /*7760*/  SHF.R.U64 R24, R24, 0x3, RZ ;  /* 0x0000000318187819 */ /* 0x000fe400000012ff */
[----:B------:R-:W-:Y:S02]  /*7770*/  LOP3.LUT R98, R193, 0x380, RZ, 0xc0, !PT ;  /* 0x00000380c1627812 */ /* 0x000fe400078ec0ff */
[----:B------:R-:W-:-:S02]  /*7780*/  SHF.R.U64 R6, R6, 0x3, RZ ;  /* 0x0000000306067819 */ /* 0x000fc400000012ff */
[----:B------:R-:W-:Y:S02]  /*7790*/  MOV R130, R130 ;  /* 0x0000008200827202 */ /* 0x000fe40000000f00 */
[----:B------:R-:W-:Y:S02]  /*77a0*/  SHF.R.U64 R28, R28, 0x3, RZ ;  /* 0x000000031c1c7819 */ /* 0x000fe400000012ff */
[----:B------:R-:W-:Y:S01]  /*77b0*/  LOP3.LUT R102, R195, 0x380, RZ, 0xc0, !PT ;  /* 0x00000380c3667812 */ /* 0x000fe200078ec0ff */
[----:B------:R0:W-:Y:S01]  /*77c0*/  STSM.16.M88.4 [R130], R8 ;  /* 0x0000000882007844 */ /* 0x0001e20000000200 */
[----:B------:R-:W-:Y:S02]  /*77d0*/  SHF.R.U64 R4, R4, 0x3, RZ ;  /* 0x0000000304047819 */ /* 0x000fe400000012ff */
[----:B------:R-:W-:Y:S02]  /*77e0*/  LOP3.LUT R27, R209, 0x380, RZ, 0xc0, !PT ;  /* 0x00000380d11b7812 */ /* 0x000fe400078ec0ff */
[----:B------:R-:W-:-:S02]  /*77f0*/  LOP3.LUT R114, R201, 0x380, RZ, 0xc0, !PT ;  /* 0x00000380c9727812 */ /* 0x000fc400078ec0ff */
[----:B------:R-:W-:Y:S02]  /*7800*/  LOP3.LUT R24, R24, R179, RZ, 0x3c, !PT ;  /* 0x000000b318187212 */ /* 0x000fe400078e3cff */
[----:B------:R-:W-:Y:S02]  /*7810*/  SHF.R.U64 R98, R98, 0x3, RZ ;  /* 0x0000000362627819 */ /* 0x000fe400000012ff */
[----:B------:R-:W-:Y:S02]  /*7820*/  LOP3.LUT R110, R6, R199, RZ, 0x3c, !PT ;  /* 0x000000c7066e7212 */ /* 0x000fe400078e3cff */
[----:B------:R-:W-:Y:S02]  /*7830*/  LOP3.LUT R28, R28, R181, RZ, 0x3c, !PT ;  /* 0x000000b51c1c7212 */ /* 0x000fe400078e3cff */
[----:B------:R-:W-:Y:S02]  /*7840*/  SHF.R.U64 R102, R102, 0x3, RZ ;  /* 0x0000000366667819 */ /* 0x000fe400000012ff */
[----:B------:R-:W-:-:S02]  /*7850*/  LOP3.LUT R118, R203, 0x380, RZ, 0xc0, !PT ;  /* 0x00000380cb767812 */ /* 0x000fc400078ec0ff */
[----:B------:R-:W-:Y:S02]  /*7860*/  LOP3.LUT R106, R4, R197, RZ, 0x3c, !PT ;  /* 0x000000c5046a7212 */ /* 0x000fe400078e3cff */
[----:B------:R-:W-:Y:S02]  /*7870*/  LOP3.LUT R6, R207, 0x380, RZ, 0xc0, !PT ;  /* 0x00000380cf067812 */ /* 0x000fe400078ec0ff */
[----:B------:R-:W-:Y:S02]  /*7880*/  SHF.R.U64 R12, R27, 0x3, RZ ;  /* 0x000000031b0c7819 */ /* 0x000fe400000012ff */
[----:B------:R-:W-:Y:S02]  /*7890*/  LOP3.LUT R4, R205, 0x380, RZ, 0xc0, !PT ;  /* 0x00000380cd047812 */ /* 0x000fe400078ec0ff */
[----:B------:R-:W-:Y:S02]  /*78a0*/  MOV R27, R14 ;  /* 0x0000000e001b7202 */ /* 0x000fe40000000f00 */
[----:B0-----:R-:W-:-:S02]  /*78b0*/  F2FP.BF16.F32.PACK_AB R8, R33, R161 ;  /* 0x000000a12108723e */ /* 0x001fc400000010ff */
[----:B------:R-:W-:Y:S02]  /*78c0*/  F2FP.BF16.F32.PACK_AB R9, R35, R34 ;  /* 0x000000222309723e */ /* 0x000fe400000010ff */
[----:B------:R-:W-:Y:S02]  /*78d0*/  F2FP.BF16.F32.PACK_AB R10, R37, R153 ;  /* 0x00000099250a723e */ /* 0x000fe400000010ff */
[----:B------:R-:W-:Y:S02]  /*78e0*/  F2FP.BF16.F32.PACK_AB R11, R39, R38 ;  /* 0x00000026270b723e */ /* 0x000fe400000010ff */
[----:B------:R-:W-:Y:S02]  /*78f0*/  SHF.R.U64 R114, R114, 0x3, RZ ;  /* 0x0000000372727819 */ /* 0x000fe400000012ff */
[----:B------:R-:W-:Y:S01]  /*7900*/  MOV R20, R20 ;  /* 0x0000001400147202 */ /* 0x000fe20000000f00 */
[----:B------:R0:W-:Y:S01]  /*7910*/  STSM.16.M88.4 [R27], R8 ;  /* 0x000000081b007844 */ /* 0x0001e20000000200 */
[----:B------:R-:W-:-:S02]  /*7920*/  LOP3.LUT R98, R98, R193, RZ, 0x3c, !PT ;  /* 0x000000c162627212 */ /* 0x000fc400078e3cff */
[----:B------:R-:W-:Y:S01]  /*7930*/  MOV R24, R24 ;  /* 0x0000001800187202 */ /* 0x000fe20000000f00 */
[----:B------:R-:W-:Y:S01]  /*7940*/  STSM.16.M88.4 [R20], R40 ;  /* 0x0000002814007844 */ /* 0x000fe20000000200 */
[----:B------:R-:W-:Y:S02]  /*7950*/  LOP3.LUT R102, R102, R195, RZ, 0x3c, !PT ;  /* 0x000000c366667212 */ /* 0x000fe400078e3cff */
[----:B------:R-:W-:Y:S01]  /*7960*/  SHF.R.U64 R118, R118, 0x3, RZ ;  /* 0x0000000376767819 */ /* 0x000fe200000012ff */
[----:B------:R-:W-:Y:S01]  /*7970*/  STSM.16.M88.4 [R24], R48 ;  /* 0x0000003018007844 */ /* 0x000fe20000000200 */
[----:B------:R-:W-:Y:S02]  /*7980*/  SHF.R.U64 R6, R6, 0x3, RZ ;  /* 0x0000000306067819 */ /* 0x000fe400000012ff */
[----:B------:R-:W-:Y:S02]  /*7990*/  MOV R28, R28 ;  /* 0x0000001c001c7202 */ /* 0x000fe40000000f00 */
[----:B------:R-:W-:-:S02]  /*79a0*/  F2FP.BF16.F32.PACK_AB R59, R63, R62 ;  /* 0x0000003e3f3b723e */ /* 0x000fc400000010ff */
[----:B------:R-:W-:Y:S01]  /*79b0*/  F2FP.BF16.F32.PACK_AB R65, R67, R66 ;  /* 0x000000424341723e */ /* 0x000fe200000010ff */
[----:B0-----:R-:W-:Y:S01]  /*79c0*/  IMAD.U32 R11, RZ, RZ, UR6 ;  /* 0x00000006ff0b7e24 */ /* 0x001fe2000f8e00ff */
[----:B------:R-:W-:Y:S01]  /*79d0*/  F2FP.BF16.F32.PACK_AB R72, R73, R72 ;  /* 0x000000484948723e */ /* 0x000fe200000010ff */
[----:B------:R-:W-:Y:S01]  /*79e0*/  STSM.16.M88.4 [R28], R56 ;  /* 0x000000381c007844 */ /* 0x000fe20000000200 */
[----:B------:R-:W-:Y:S01]  /*79f0*/  SHF.R.U64 R4, R4, 0x3, RZ ;  /* 0x0000000304047819 */ /* 0x000fe200000012ff */
[----:B------:R-:W-:Y:S01]  /*7a00*/  ULDC.64 UR6, c[0x0][0xbe0] ;  /* 0x0002f80000067ab9 */ /* 0x000fe20000000a00 */
[----:B------:R-:W-:Y:S01]  /*7a10*/  MOV R15, R90 ;  /* 0x0000005a000f7202 */ /* 0x000fe20000000f00 */
[----:B------:R-:W-:Y:S01]  /*7a20*/  IMAD.U32 R10, RZ, RZ, UR4 ;  /* 0x00000004ff0a7e24 */ /* 0x000fe2000f8e00ff */
[----:B------:R-:W-:Y:S02]  /*7a30*/  F2FP.BF16.F32.PACK_AB R66, R69, R68 ;  /* 0x000000444542723e */ /* 0x000fe400000010ff */
[----:B------:R-:W-:-:S02]  /*7a40*/  F2FP.BF16.F32.PACK_AB R67, R71, R70 ;  /* 0x000000464743723e */ /* 0x000fc400000010ff */
[----:B------:R-:W-:Y:S02]  /*7a50*/  F2FP.BF16.F32.PACK_AB R73, R75, R74 ;  /* 0x0000004a4b49723e */ /* 0x000fe400000010ff */
[----:B------:R-:W-:Y:S01]  /*7a60*/  F2FP.BF16.F32.PACK_AB R80, R81, R80 ;  /* 0x000000505150723e */ /* 0x000fe200000010ff */
[----:B------:R-:W-:Y:S01]  /*7a70*/  STSM.16.M88.4 [R15], R64 ;  /* 0x000000400f007844 */ /* 0x000fe20000000200 */
[----:B------:R-:W-:Y:S02]  /*7a80*/  IADD3.X R115, RZ, R131, RZ, P3, !PT ;  /* 0x00000083ff737210 */ /* 0x000fe40001ffe4ff */
[----:B------:R-:W-:Y:S02]  /*7a90*/  LOP3.LUT R114, R114, R201, RZ, 0x3c, !PT ;  /* 0x000000c972727212 */ /* 0x000fe400078e3cff */
[----:B------:R-:W-:Y:S02]  /*7aa0*/  MOV R94, R94 ;  /* 0x0000005e005e7202 */ /* 0x000fe40000000f00 */
[----:B------:R-:W-:-:S02]  /*7ab0*/  F2FP.BF16.F32.PACK_AB R74, R77, R76 ;  /* 0x0000004c4d4a723e */ /* 0x000fc400000010ff */
[----:B------:R-:W-:Y:S02]  /*7ac0*/  F2FP.BF16.F32.PACK_AB R75, R79, R78 ;  /* 0x0000004e4f4b723e */ /* 0x000fe400000010ff */
[----:B------:R-:W-:Y:S02]  /*7ad0*/  F2FP.BF16.F32.PACK_AB R81, R83, R82 ;  /* 0x000000525351723e */ /* 0x000fe400000010ff */
[----:B------:R-:W-:Y:S01]  /*7ae0*/  MOV R14, R98 ;  /* 0x00000062000e7202 */ /* 0x000fe20000000f00 */
[----:B------:R-:W-:Y:S01]  /*7af0*/  STSM.16.M88.4 [R94], R72 ;  /* 0x000000485e007844 */ /* 0x000fe20000000200 */
[----:B------:R-:W-:Y:S02]  /*7b00*/  F2FP.BF16.F32.PACK_AB R82, R85, R84 ;  /* 0x000000545552723e */ /* 0x000fe400000010ff */
[----:B------:R-:W-:Y:S02]  /*7b10*/  F2FP.BF16.F32.PACK_AB R83, R87, R86 ;  /* 0x000000565753723e */ /* 0x000fe400000010ff */
[----:B------:R-:W-:-:S02]  /*7b20*/  F2FP.BF16.F32.PACK_AB R88, R89, R88 ;  /* 0x000000585958723e */ /* 0x000fc400000010ff */
[----:B------:R-:W-:Y:S01]  /*7b30*/  LOP3.LUT R118, R118, R203, RZ, 0x3c, !PT ;  /* 0x000000cb76767212 */ /* 0x000fe200078e3cff */
[----:B------:R-:W-:Y:S01]  /*7b40*/  STSM.16.M88.4 [R14], R80 ;  /* 0x000000500e007844 */ /* 0x000fe20000000200 */
[----:B------:R-:W-:Y:S02]  /*7b50*/  LOP3.LUT R126, R6, R207, RZ, 0x3c, !PT ;  /* 0x000000cf067e7212 */ /* 0x000fe400078e3cff */
[----:B------:R-:W-:Y:S02]  /*7b60*/  MOV R102, R102 ;  /* 0x0000006600667202 */ /* 0x000fe40000000f00 */
[----:B------:R-:W-:Y:S02]  /*7b70*/  F2FP.BF16.F32.PACK_AB R89, R30, R26 ;  /* 0x0000001a1e59723e */ /* 0x000fe400000010ff */
[----:B------:R-:W-:Y:S02]  /*7b80*/  F2FP.BF16.F32.PACK_AB R90, R93, R92 ;  /* 0x0000005c5d5a723e */ /* 0x000fe400000010ff */
[----:B------:R-:W-:-:S02]  /*7b90*/  F2FP.BF16.F32.PACK_AB R91, R36, R32 ;  /* 0x00000020245b723e */ /* 0x000fc400000010ff */
[----:B------:R-:W-:Y:S02]  /*7ba0*/  F2FP.BF16.F32.PACK_AB R96, R97, R96 ;  /* 0x000000606160723e */ /* 0x000fe400000010ff */
[----:B------:R-:W-:Y:S01]  /*7bb0*/  LOP3.LUT R122, R4, R205, RZ, 0x3c, !PT ;  /* 0x000000cd047a7212 */ /* 0x000fe200078e3cff */
[----:B------:R-:W-:Y:S01]  /*7bc0*/  STSM.16.M88.4 [R102], R88 ;  /* 0x0000005866007844 */ /* 0x000fe20000000200 */
[----:B------:R-:W-:Y:S02]  /*7bd0*/  MOV R6, R106 ;  /* 0x0000006a00067202 */ /* 0x000fe40000000f00 */
[----:B------:R-:W-:Y:S02]  /*7be0*/  F2FP.BF16.F32.PACK_AB R97, R155, R154 ;  /* 0x0000009a9b61723e */ /* 0x000fe400000010ff */
[----:B------:R-:W-:Y:S02]  /*7bf0*/  F2FP.BF16.F32.PACK_AB R98, R101, R100 ;  /* 0x000000646562723e */ /* 0x000fe400000010ff */
[----:B------:R-:W-:-:S02]  /*7c00*/  F2FP.BF16.F32.PACK_AB R99, R157, R156 ;  /* 0x0000009c9d63723e */ /* 0x000fc400000010ff */
[----:B------:R-:W-:Y:S02]  /*7c10*/  F2FP.BF16.F32.PACK_AB R104, R105, R104 ;  /* 0x000000686968723e */ /* 0x000fe400000010ff */
[----:B------:R-:W-:Y:S01]  /*7c20*/  MOV R110, R110 ;  /* 0x0000006e006e7202 */ /* 0x000fe20000000f00 */
[----:B------:R-:W-:Y:S01]  /*7c30*/  STSM.16.M88.4 [R6], R96 ;  /* 0x0000006006007844 */ /* 0x000fe20000000200 */
[----:B------:R-:W-:Y:S02]  /*7c40*/  MOV R4, R114 ;  /* 0x0000007200047202 */ /* 0x000fe40000000f00 */
[----:B------:R-:W-:Y:S02]  /*7c50*/  F2FP.BF16.F32.PACK_AB R105, R159, R158 ;  /* 0x0000009e9f69723e */ /* 0x000fe400000010ff */
[----:B------:R-:W-:Y:S02]  /*7c60*/  F2FP.BF16.F32.PACK_AB R106, R109, R108 ;  /* 0x0000006c6d6a723e */ /* 0x000fe400000010ff */
[----:B------:R-:W-:-:S02]  /*7c70*/  F2FP.BF16.F32.PACK_AB R107, R162, R160 ;  /* 0x000000a0a26b723e */ /* 0x000fc400000010ff */
[----:B------:R-:W-:Y:S02]  /*7c80*/  F2FP.BF16.F32.PACK_AB R112, R113, R112 ;  /* 0x000000707170723e */ /* 0x000fe400000010ff */
[----:B------:R-:W-:Y:S01]  /*7c90*/  IADD3.X R13, RZ, R131, RZ, P1, !PT ;  /* 0x00000083ff0d7210 */ /* 0x000fe20000ffe4ff */
[----:B------:R-:W-:Y:S01]  /*7ca0*/  STSM.16.M88.4 [R110], R104 ;  /* 0x000000686e007844 */ /* 0x000fe20000000200 */
[----:B------:R-:W-:Y:S02]  /*7cb0*/  LOP3.LUT R12, R12, R209, RZ, 0x3c, !PT ;  /* 0x000000d10c0c7212 */ /* 0x000fe400078e3cff */
[----:B------:R-:W-:Y:S02]  /*7cc0*/  F2FP.BF16.F32.PACK_AB R113, R164, R163 ;  /* 0x000000a3a471723e */ /* 0x000fe400000010ff */
[----:B------:R-:W-:Y:S02]  /*7cd0*/  F2FP.BF16.F32.PACK_AB R114, R117, R116 ;  /* 0x000000747572723e */ /* 0x000fe400000010ff */
[----:B------:R-:W-:-:S02]  /*7ce0*/  F2FP.BF16.F32.PACK_AB R115, R168, R166 ;  /* 0x000000a6a873723e */ /* 0x000fc400000010ff */
[----:B------:R-:W-:Y:S02]  /*7cf0*/  F2FP.BF16.F32.PACK_AB R169, R170, R169 ;  /* 0x000000a9aaa9723e */ /* 0x000fe400000010ff */
[----:B------:R-:W-:Y:S01]  /*7d00*/  MOV R118, R118 ;  /* 0x0000007600767202 */ /* 0x000fe20000000f00 */
[----:B------:R0:W-:Y:S01]  /*7d10*/  STSM.16.M88.4 [R4], R112 ;  /* 0x0000007004007844 */ /* 0x0001e20000000200 */
[----:B------:R-:W-:Y:S02]  /*7d20*/  F2FP.BF16.F32.PACK_AB R168, R121, R120 ;  /* 0x0000007879a8723e */ /* 0x000fe400000010ff */
[----:B------:R-:W-:Y:S02]  /*7d30*/  F2FP.BF16.F32.PACK_AB R170, R125, R124 ;  /* 0x0000007c7daa723e */ /* 0x000fe400000010ff */
[----:B------:R-:W-:Y:S02]  /*7d40*/  F2FP.BF16.F32.PACK_AB R171, R172, R171 ;  /* 0x000000abacab723e */ /* 0x000fe400000010ff */
[----:B------:R-:W-:-:S02]  /*7d50*/  F2FP.BF16.F32.PACK_AB R173, R174, R173 ;  /* 0x000000adaead723e */ /* 0x000fc400000010ff */
[----:B------:R-:W-:Y:S01]  /*7d60*/  F2FP.BF16.F32.PACK_AB R136, R137, R136 ;  /* 0x000000888988723e */ /* 0x000fe200000010ff */
[----:B------:R-:W-:Y:S01]  /*7d70*/  STSM.16.M88.4 [R118], R168 ;  /* 0x000000a876007844 */ /* 0x000fe20000000200 */
[----:B------:R-:W-:Y:S02]  /*7d80*/  MOV R122, R122 ;  /* 0x0000007a007a7202 */ /* 0x000fe40000000f00 */
        /* <DEDUP_REMOVED lines=10> */
[----:B------:R-:W-:Y:S01]  /*7e30*/  MOV R12, R12 ;  /* 0x0000000c000c7202 */ /* 0x000fe20000000f00 */
[----:B------:R-:W-:Y:S01]  /*7e40*/  STSM.16.M88.4 [R126], R136 ;  /* 0x000000887e007844 */ /* 0x000fe20000000200 */
[----:B------:R-:W-:-:S02]  /*7e50*/  F2FP.BF16.F32.PACK_AB R146, R149, R148 ;  /* 0x000000949592723e */ /* 0x000fc400000010ff */
[----:B------:R-:W-:Y:S01]  /*7e60*/  F2FP.BF16.F32.PACK_AB R147, R151, R150 ;  /* 0x000000969793723e */ /* 0x000fe200000010ff */
[----:B------:R-:W-:Y:S01]  /*7e70*/  UISETP.NE.U32.AND UP1, UPT, UR6, URZ, UPT ;  /* 0x0000003f0600728c */ /* 0x000fe2000bf25070 */
[----:B------:R-:W-:-:S03]  /*7e80*/  PLOP3.LUT P0, PT, PT, PT, UP0, 0x80, 0x0 ;  /* 0x000000000000781c */ /* 0x000fc60003f0f008 */
[----:B------:R1:W-:Y:S01]  /*7e90*/  STSM.16.M88.4 [R12], R144 ;  /* 0x000000900c007844 */ /* 0x0003e20000000200 */
[----:B------:R-:W-:Y:S01]  /*7ea0*/  BAR.SYNC.DEFER_BLOCKING 0x1, 0x100 ;  /* 0x0044000000007b1d */ /* 0x000fe20000010000 */
[----:B------:R-:W-:-:S07]  /*7eb0*/  UISETP.NE.AND.EX UP1, UPT, UR7, URZ, UPT, UP1 ;  /* 0x0000003f0700728c */ /* 0x000fce000bf25310 */
[----:B0-----:R-:W0:Y:S01]  /*7ec0*/  LDC R4, c[0x0][0xa88] ;  /* 0x0002a200ff047b82 */ /* 0x001e220000000800 */
[----:B------:R-:W-:-:S03]  /*7ed0*/  PLOP3.LUT P6, PT, PT, PT, UP1, 0x80, 0x0 ;  /* 0x000000000000781c */ /* 0x000fc60003fcf018 */
[----:B------:R-:W-:-:S04]  /*7ee0*/  @UP1 UIADD3 UR6, UP2, UR8, UR6, URZ ;  /* 0x0000000608061290 */ /* 0x000fc8000ff5e03f */
[----:B------:R-:W-:Y:S02]  /*7ef0*/  @UP1 UIADD3.X UR7, UR9, UR7, URZ, UP2, !UPT ;  /* 0x0000000709071290 */ /* 0x000fe400097fe43f */
[----:B------:R-:W-:-:S04]  /*7f00*/  MOV R14, UR6 ;  /* 0x00000006000e7c02 */ /* 0x000fc80008000f00 */
[----:B------:R-:W-:Y:S01]  /*7f10*/  IMAD.U32 R15, RZ, RZ, UR7 ;  /* 0x00000007ff0f7e24 */ /* 0x000fe2000f8e00ff */
[----:B------:R-:W2:Y:S01]  /*7f20*/  @P0 LDG.E R6, desc[UR38][R10.64] ;  /* 0x000000260a060981 */ /* 0x000ea2000c1e1900 */
[----:B------:R-:W-:-:S04]  /*7f30*/  IMAD R9, R18, 0x40, R2 ;  /* 0x0000004012097824 */ /* 0x000fc800078e0202 */
[----:B------:R-:W-:Y:S01]  /*7f40*/  IMAD.WIDE R134, R9, 0x2, R134 ;  /* 0x0000000209867825 */ /* 0x000fe200078e0286 */
[----:B0-----:R0:W5:Y:S02]  /*7f50*/  @P6 LDG.E R4, desc[UR38][R14.64] ;  /* 0x000000260e046981 */ /* 0x001164000c1e1900 */
[C---:B------:R-:W-:Y:S02]  /*7f60*/  IADD3 R9, P2, R134.reuse, 0x1000, RZ ;  /* 0x0000100086097810 */ /* 0x040fe40007f5e0ff */
[C---:B------:R-:W-:Y:S02]  /*7f70*/  IADD3 R29, P1, R134.reuse, 0x2000, RZ ;  /* 0x00002000861d7810 */ /* 0x040fe40007f3e0ff */
[----:B-1----:R-:W-:Y:S02]  /*7f80*/  P2R R12, PR, RZ, 0x4 ;  /* 0x00000004ff0c7803 */ /* 0x002fe40000000000 */
[C---:B------:R-:W-:Y:S02]  /*7f90*/  IADD3 R25, P2, R134.reuse, 0x3000, RZ ;  /* 0x0000300086197810 */ /* 0x040fe40007f5e0ff */
[----:B------:R-:W-:-:S02]  /*7fa0*/  IADD3 R41, P3, R134, 0x4000, RZ ;  /* 0x0000400086297810 */ /* 0x000fc40007f7e0ff */
[C---:B------:R-:W-:Y:S02]  /*7fb0*/  IADD3 R33, P4, R134.reuse, 0x5000, RZ ;  /* 0x0000500086217810 */ /* 0x040fe40007f9e0ff */
[----:B------:R-:W-:Y:S02]  /*7fc0*/  IADD3 R49, P5, R134, 0x6000, RZ ;  /* 0x0000600086317810 */ /* 0x000fe40007fbe0ff */
[----:B------:R-:W-:Y:S02]  /*7fd0*/  LOP3.LUT R8, R9, 0x380, RZ, 0xc0, !PT ;  /* 0x0000038009087812 */ /* 0x000fe400078ec0ff */
[----:B------:R-:W-:Y:S02]  /*7fe0*/  LOP3.LUT R28, R29, 0x380, RZ, 0xc0, !PT ;  /* 0x000003801d1c7812 */ /* 0x000fe400078ec0ff */
[----:B------:R-:W-:Y:S02]  /*7ff0*/  LOP3.LUT R24, R25, 0x380, RZ, 0xc0, !PT ;  /* 0x0000038019187812 */ /* 0x000fe400078ec0ff */
[----:B------:R-:W-:-:S02]  /*8000*/  LOP3.LUT R40, R41, 0x380, RZ, 0xc0, !PT ;  /* 0x0000038029287812 */ /* 0x000fc400078ec0ff */
[----:B------:R-:W-:Y:S02]  /*8010*/  LOP3.LUT R32, R33, 0x380, RZ, 0xc0, !PT ;  /* 0x0000038021207812 */ /* 0x000fe400078ec0ff */
[----:B------:R-:W-:Y:S01]  /*8020*/  LOP3.LUT R48, R49, 0x380, RZ, 0xc0, !PT ;  /* 0x0000038031307812 */ /* 0x000fe200078ec0ff */
[----:B------:R-:W-:Y:S01]  /*8030*/  UMOV UR4, URZ ;  /* 0x0000003f00047c82 */ /* 0x000fe20008000000 */
[----:B------:R-:W-:Y:S02]  /*8040*/  SHF.R.U64 R8, R8, 0x3, RZ ;  /* 0x0000000308087819 */ /* 0x000fe400000012ff */
[----:B------:R-:W-:Y:S02]  /*8050*/  SHF.R.U64 R28, R28, 0x3, RZ ;  /* 0x000000031c1c7819 */ /* 0x000fe400000012ff */
[----:B------:R-:W-:Y:S02]  /*8060*/  SHF.R.U64 R24, R24, 0x3, RZ ;  /* 0x0000000318187819 */ /* 0x000fe400000012ff */
[----:B------:R-:W-:-:S02]  /*8070*/  SHF.R.U64 R40, R40, 0x3, RZ ;  /* 0x0000000328287819 */ /* 0x000fc400000012ff */
[----:B------:R-:W-:Y:S02]  /*8080*/  SHF.R.U64 R32, R32, 0x3, RZ ;  /* 0x0000000320207819 */ /* 0x000fe400000012ff */
[----:B------:R-:W-:Y:S02]  /*8090*/  SHF.R.U64 R48, R48, 0x3, RZ ;  /* 0x0000000330307819 */ /* 0x000fe400000012ff */
[----:B------:R-:W-:Y:S02]  /*80a0*/  LOP3.LUT R8, R8, R9, RZ, 0x3c, !PT ;  /* 0x0000000908087212 */ /* 0x000fe400078e3cff */
[----:B------:R-:W-:Y:S02]  /*80b0*/  LOP3.LUT R28, R28, R29, RZ, 0x3c, !PT ;  /* 0x0000001d1c1c7212 */ /* 0x000fe400078e3cff */
[----:B------:R-:W-:Y:S02]  /*80c0*/  LOP3.LUT R24, R24, R25, RZ, 0x3c, !PT ;  /* 0x0000001918187212 */ /* 0x000fe400078e3cff */
[----:B------:R-:W-:-:S02]  /*80d0*/  LOP3.LUT R40, R40, R41, RZ, 0x3c, !PT ;  /* 0x0000002928287212 */ /* 0x000fc400078e3cff */
[----:B------:R-:W-:Y:S02]  /*80e0*/  LOP3.LUT R32, R32, R33, RZ, 0x3c, !PT ;  /* 0x0000002120207212 */ /* 0x000fe400078e3cff */
[----:B------:R-:W-:Y:S02]  /*80f0*/  LOP3.LUT R48, R48, R49, RZ, 0x3c, !PT ;  /* 0x0000003130307212 */ /* 0x000fe400078e3cff */
[----:B--2---:R-:W-:Y:S01]  /*8100*/  @P0 R2UR UR4, R6 ;  /* 0x00000000060402ca */ /* 0x004fe200000e0000 */
[----:B0-----:R-:W-:-:S14]  /*8110*/  @P6 BRA `(.L_x_2957) ;  /* 0x0000000000106947 */ /* 0x001fdc0003800000 */
[----:B------:R-:W-:Y:S05]  /*8120*/  @!P0 BRA `(.L_x_2957) ;  /* 0x00000000000c8947 */ /* 0x000fea0003800000 */
[----:B------:R-:W2:Y:S04]  /*8130*/  LDG.E R13, desc[UR38][R10.64] ;  /* 0x000000260a0d7981 */ /* 0x000ea8000c1e1900 */
[----:B-----5:R-:W2:Y:S02]  /*8140*/  LDG.E R4, desc[UR38][R10.64+0x4] ;  /* 0x000004260a047981 */ /* 0x020ea4000c1e1900 */
[----:B--2---:R-:W-:-:S07]  /*8150*/  IMAD.IADD R4, R4, 0x1, -R13 ;  /* 0x0000000104047824 */ /* 0x004fce00078e0a0d */
.L_x_2957:
[----:B------:R-:W0:Y:S01]  /*8160*/  SHFL.IDX PT, R6, R188, RZ, 0x1f ;  /* 0x00001fffbc067589 */ /* 0x000e2200000e0000 */
[----:B------:R-:W-:Y:S01]  /*8170*/  ISETP.NE.AND P6, PT, R12, RZ, PT ;  /* 0x000000ff0c00720c */ /* 0x000fe20003fc5270 */
[--C-:B------:R-:W-:Y:S01]  /*8180*/  IMAD.X R25, RZ, RZ, R135.reuse, P2 ;  /* 0x000000ffff197224 */ /* 0x100fe200010e0687 */
[C---:B------:R-:W-:Y:S01]  /*8190*/  IADD3 R37, P0, R134.reuse, 0x7000, RZ ;  /* 0x0000700086257810 */ /* 0x040fe20007f1e0ff */
[--C-:B------:R-:W-:Y:S01]  /*81a0*/  IMAD.X R41, RZ, RZ, R135.reuse, P3 ;  /* 0x000000ffff297224 */ /* 0x100fe200018e0687 */
[----:B------:R-:W-:Y:S01]  /*81b0*/  IADD3.X R29, RZ, R135, RZ, P1, !PT ;  /* 0x00000087ff1d7210 */ /* 0x000fe20000ffe4ff */
[--C-:B------:R-:W-:Y:S01]  /*81c0*/  IMAD.X R9, RZ, RZ, R135.reuse, P6 ;  /* 0x000000ffff097224 */ /* 0x100fe200030e0687 */
[C---:B------:R-:W-:Y:S01]  /*81d0*/  IADD3 R53, P6, R134.reuse, 0x8000, RZ ;  /* 0x0000800086357810 */ /* 0x040fe20007fde0ff */
[----:B------:R-:W-:Y:S01]  /*81e0*/  IMAD.X R33, RZ, RZ, R135, P4 ;  /* 0x000000ffff217224 */ /* 0x000fe200020e0687 */
[----:B------:R-:W-:Y:S01]  /*81f0*/  IADD3 R45, P1, R134, 0x9000, RZ ;  /* 0x00009000862d7810 */ /* 0x000fe20007f3e0ff */
[----:B------:R-:W-:Y:S01]  /*8200*/  USHF.R.S32.HI UR9, URZ, 0x1f, UR4 ;  /* 0x0000001f3f097899 */ /* 0x000fe20008011404 */
[----:B------:R-:W-:Y:S01]  /*8210*/  LOP3.LUT R52, R53, 0x380, RZ, 0xc0, !PT ;  /* 0x0000038035347812 */ /* 0x000fe200078ec0ff */
[----:B------:R-:W-:Y:S01]  /*8220*/  USHF.R.S32.HI UR12, URZ, 0x1f, UR46 ;  /* 0x0000001f3f0c7899 */ /* 0x000fe2000801142e */
[----:B------:R-:W-:Y:S01]  /*8230*/  LOP3.LUT R36, R37, 0x380, RZ, 0xc0, !PT ;  /* 0x0000038025247812 */ /* 0x000fe200078ec0ff */
[----:B------:R-:W-:Y:S01]  /*8240*/  USEL UR44, UR44, URZ, !UP0 ;  /* 0x0000003f2c2c7287 */ /* 0x000fe2000c000000 */
[----:B------:R-:W-:Y:S01]  /*8250*/  LOP3.LUT R44, R45, 0x380, RZ, 0xc0, !PT ;  /* 0x000003802d2c7812 */ /* 0x000fe200078ec0ff */
[----:B------:R-:W-:Y:S01]  /*8260*/  USEL UR45, UR45, URZ, !UP0 ;  /* 0x0000003f2d2d7287 */ /* 0x000fe2000c000000 */
[----:B------:R-:W-:-:S02]  /*8270*/  SHF.R.U64 R52, R52, 0x3, RZ ;  /* 0x0000000334347819 */ /* 0x000fc400000012ff */
[----:B------:R-:W-:Y:S02]  /*8280*/  SHF.R.U64 R36, R36, 0x3, RZ ;  /* 0x0000000324247819 */ /* 0x000fe400000012ff */
[----:B------:R-:W-:Y:S02]  /*8290*/  SHF.R.U64 R44, R44, 0x3, RZ ;  /* 0x000000032c2c7819 */ /* 0x000fe400000012ff */
[----:B------:R-:W-:Y:S01]  /*82a0*/  LOP3.LUT R52, R52, R53, RZ, 0x3c, !PT ;  /* 0x0000003534347212 */ /* 0x000fe200078e3cff */
[--C-:B------:R-:W-:Y:S01]  /*82b0*/  IMAD.X R53, RZ, RZ, R135.reuse, P6 ;  /* 0x000000ffff357224 */ /* 0x100fe200030e0687 */
[----:B------:R-:W-:Y:S01]  /*82c0*/  LOP3.LUT R36, R36, R37, RZ, 0x3c, !PT ;  /* 0x0000002524247212 */ /* 0x000fe200078e3cff */
[--C-:B------:R-:W-:Y:S01]  /*82d0*/  IMAD.X R37, RZ, RZ, R135.reuse, P0 ;  /* 0x000000ffff257224 */ /* 0x100fe200000e0687 */
[----:B0-----:R-:W-:Y:S02]  /*82e0*/  ISETP.NE.AND P6, PT, R6, RZ, PT ;  /* 0x000000ff0600720c */ /* 0x001fe40003fc5270 */
[----:B------:R-:W-:Y:S01]  /*82f0*/  LOP3.LUT R44, R44, R45, RZ, 0x3c, !PT ;  /* 0x0000002d2c2c7212 */ /* 0x000fe200078e3cff */
[----:B------:R-:W-:Y:S01]  /*8300*/  IMAD.X R45, RZ, RZ, R135, P1 ;  /* 0x000000ffff2d7224 */ /* 0x000fe200008e0687 */
[----:B------:R-:W-:-:S02]  /*8310*/  IADD3.X R49, RZ, R135, RZ, P5, !PT ;  /* 0x00000087ff317210 */ /* 0x000fc40002ffe4ff */
[C---:B------:R-:W-:Y:S02]  /*8320*/  IADD3 R61, P2, R134.reuse, 0xa000, RZ ;  /* 0x0000a000863d7810 */ /* 0x040fe40007f5e0ff */
[C---:B------:R-:W-:Y:S02]  /*8330*/  IADD3 R57, P3, R134.reuse, 0xb000, RZ ;  /* 0x0000b00086397810 */ /* 0x040fe40007f7e0ff */
[C---:B------:R-:W-:Y:S02]  /*8340*/  IADD3 R69, P4, R134.reuse, 0xc000, RZ ;  /* 0x0000c00086457810 */ /* 0x040fe40007f9e0ff */
[C---:B------:R-:W-:Y:S02]  /*8350*/  IADD3 R65, P5, R134.reuse, 0xd000, RZ ;  /* 0x0000d00086417810 */ /* 0x040fe40007fbe0ff */
[C---:B------:R-:W-:Y:S02]  /*8360*/  IADD3 R77, P0, R134.reuse, 0xe000, RZ ;  /* 0x0000e000864d7810 */ /* 0x040fe40007f1e0ff */
[----:B------:R-:W-:-:S02]  /*8370*/  IADD3 R11, P1, R134, 0xf000, RZ ;  /* 0x0000f000860b7810 */ /* 0x000fc40007f3e0ff */
[----:B------:R-:W-:Y:S02]  /*8380*/  LOP3.LUT R60, R61, 0x380, RZ, 0xc0, !PT ;  /* 0x000003803d3c7812 */ /* 0x000fe400078ec0ff */
[----:B------:R-:W-:Y:S01]  /*8390*/  LOP3.LUT R56, R57, 0x380, RZ, 0xc0, !PT ;  /* 0x0000038039387812 */ /* 0x000fe200078ec0ff */
[----:B------:R-:W-:Y:S01]  /*83a0*/  IMAD.X R73, RZ, RZ, R135, P1 ;  /* 0x000000ffff497224 */ /* 0x000fe200008e0687 */
[----:B------:R-:W-:Y:S02]  /*83b0*/  LOP3.LUT R68, R69, 0x380, RZ, 0xc0, !PT ;  /* 0x0000038045447812 */ /* 0x000fe400078ec0ff */
[----:B------:R-:W-:Y:S02]  /*83c0*/  LOP3.LUT R64, R65, 0x380, RZ, 0xc0, !PT ;  /* 0x0000038041407812 */ /* 0x000fe400078ec0ff */
[----:B------:R-:W-:Y:S02]  /*83d0*/  LOP3.LUT R76, R77, 0x380, RZ, 0xc0, !PT ;  /* 0x000003804d4c7812 */ /* 0x000fe400078ec0ff */
[----:B------:R-:W-:-:S02]  /*83e0*/  LOP3.LUT R13, R134, 0x380, RZ, 0xc0, !PT ;  /* 0x00000380860d7812 */ /* 0x000fc400078ec0ff */
[----:B------:R-:W-:Y:S02]  /*83f0*/  LOP3.LUT R6, R11, 0x380, RZ, 0xc0, !PT ;  /* 0x000003800b067812 */ /* 0x000fe400078ec0ff */
[----:B------:R-:W-:Y:S02]  /*8400*/  SHF.R.U64 R60, R60, 0x3, RZ ;  /* 0x000000033c3c7819 */ /* 0x000fe400000012ff */
[----:B------:R-:W-:Y:S02]  /*8410*/  SHF.R.U64 R56, R56, 0x3, RZ ;  /* 0x0000000338387819 */ /* 0x000fe400000012ff */
[----:B------:R-:W-:Y:S02]  /*8420*/  SHF.R.U64 R68, R68, 0x3, RZ ;  /* 0x0000000344447819 */ /* 0x000fe400000012ff */
[----:B------:R-:W-:Y:S02]  /*8430*/  SHF.R.U64 R64, R64, 0x3, RZ ;  /* 0x0000000340407819 */ /* 0x000fe400000012ff */
[----:B------:R-:W-:-:S02]  /*8440*/  SHF.R.U64 R76, R76, 0x3, RZ ;  /* 0x000000034c4c7819 */ /* 0x000fc400000012ff */
[----:B------:R-:W-:Y:S02]  /*8450*/  SHF.R.U64 R13, R13, 0x3, RZ ;  /* 0x000000030d0d7819 */ /* 0x000fe400000012ff */
[----:B------:R-:W-:Y:S02]  /*8460*/  SHF.R.U64 R6, R6, 0x3, RZ ;  /* 0x0000000306067819 */ /* 0x000fe400000012ff */
[----:B------:R-:W-:Y:S02]  /*8470*/  LOP3.LUT R60, R60, R61, RZ, 0x3c, !PT ;  /* 0x0000003d3c3c7212 */ /* 0x000fe400078e3cff */
[----:B------:R-:W-:Y:S01]  /*8480*/  LOP3.LUT R56, R56, R57, RZ, 0x3c, !PT ;  /* 0x0000003938387212 */ /* 0x000fe200078e3cff */
[--C-:B------:R-:W-:Y:S01]  /*8490*/  IMAD.X R57, RZ, RZ, R135.reuse, P3 ;  /* 0x000000ffff397224 */ /* 0x100fe200018e0687 */
[----:B------:R-:W-:Y:S01]  /*84a0*/  LOP3.LUT R68, R68, R69, RZ, 0x3c, !PT ;  /* 0x0000004544447212 */ /* 0x000fe200078e3cff */
[--C-:B------:R-:W-:Y:S01]  /*84b0*/  IMAD.X R69, RZ, RZ, R135.reuse, P4 ;  /* 0x000000ffff457224 */ /* 0x100fe200020e0687 */
[----:B------:R-:W-:Y:S01]  /*84c0*/  LOP3.LUT R64, R64, R65, RZ, 0x3c, !PT ;  /* 0x0000004140407212 */ /* 0x000fe200078e3cff */
[----:B------:R-:W-:Y:S01]  /*84d0*/  IMAD.X R65, RZ, RZ, R135, P5 ;  /* 0x000000ffff417224 */ /* 0x000fe200028e0687 */
[----:B------:R-:W-:-:S02]  /*84e0*/  LOP3.LUT R76, R76, R77, RZ, 0x3c, !PT ;  /* 0x0000004d4c4c7212 */ /* 0x000fc400078e3cff */
[-C--:B------:R-:W-:Y:S02]  /*84f0*/  IADD3.X R61, RZ, R135.reuse, RZ, P2, !PT ;  /* 0x00000087ff3d7210 */ /* 0x080fe400017fe4ff */
[----:B------:R-:W-:Y:S02]  /*8500*/  IADD3.X R77, RZ, R135, RZ, P0, !PT ;  /* 0x00000087ff4d7210 */ /* 0x000fe400007fe4ff */
[----:B------:R-:W-:Y:S02]  /*8510*/  LOP3.LUT R134, R13, R134, RZ, 0x3c, !PT ;  /* 0x000000860d867212 */ /* 0x000fe400078e3cff */
[----:B------:R-:W-:Y:S01]  /*8520*/  LOP3.LUT R72, R6, R11, RZ, 0x3c, !PT ;  /* 0x0000000b06487212 */ /* 0x000fe200078e3cff */
[----:B------:R-:W-:Y:S06]  /*8530*/  @P6 BRA `(.L_x_2958) ;  /* 0x0000000000686947 */ /* 0x000fec0003800000 */
[----:B------:R-:W-:Y:S01]  /*8540*/  ULDC.64 UR10, c[0x0][0xb70] ;  /* 0x0002dc00000a7ab9 */ /* 0x000fe20000000a00 */
[----:B------:R-:W-:Y:S01]  /*8550*/  UMOV UR6, UR4 ;  /* 0x0000000400067c82 */ /* 0x000fe20008000000 */
[----:B------:R-:W-:Y:S01]  /*8560*/  UIMAD UR8, UR12, UR10, URZ ;  /* 0x0000000a0c0872a4 */ /* 0x000fe2000f8e023f */
[----:B------:R-:W-:Y:S01]  /*8570*/  IMAD.MOV R6, RZ, RZ, -R22 ;  /* 0x000000ffff067224 */ /* 0x000fe200078e0a16 */
[----:B------:R-:W-:Y:S01]  /*8580*/  UMOV UR7, UR9 ;  /* 0x0000000900077c82 */ /* 0x000fe20008000000 */
[----:B------:R-:W-:Y:S01]  /*8590*/  IMAD R13, R187, 0x40, R16 ;  /* 0x00000040bb0d7824 */ /* 0x000fe200078e0210 */
[----:B------:R-:W-:Y:S02]  /*85a0*/  UIMAD.WIDE.U32 UR6, UR46, UR10, UR6 ;  /* 0x0000000a2e0672a5 */ /* 0x000fe4000f8e0006 */
[----:B------:R-:W-:Y:S01]  /*85b0*/  UIMAD UR8, UR46, UR11, UR8 ;  /* 0x0000000b2e0872a4 */ /* 0x000fe2000f8e0208 */
[----:B------:R-:W-:Y:S02]  /*85c0*/  ISETP.NE.AND P0, PT, R17, R6, PT ;  /* 0x000000061100720c */ /* 0x000fe40003f05270 */
[----:B------:R-:W-:Y:S01]  /*85d0*/  ULDC.64 UR10, c[0x0][0xb78] ;  /* 0x0002de00000a7ab9 */ /* 0x000fe20000000a00 */
[----:B------:R-:W-:Y:S01]  /*85e0*/  UIADD3 UR7, UR7, UR8, URZ ;  /* 0x0000000807077290 */ /* 0x000fe2000fffe03f */
[C---:B------:R-:W-:Y:S01]  /*85f0*/  IADD3 R11, R13.reuse, 0x8, RZ ;  /* 0x000000080d0b7810 */ /* 0x040fe20007ffe0ff */
[----:B------:R-:W-:Y:S01]  /*8600*/  UIMAD UR8, UR45, UR10, URZ ;  /* 0x0000000a2d0872a4 */ /* 0x000fe2000f8e023f */
[----:B------:R-:W-:Y:S01]  /*8610*/  SHF.R.S32.HI R6, RZ, 0x1f, R13 ;  /* 0x0000001fff067819 */ /* 0x000fe2000001140d */
[----:B------:R-:W-:Y:S01]  /*8620*/  UIMAD.WIDE.U32 UR6, UR44, UR10, UR6 ;  /* 0x0000000a2c0672a5 */ /* 0x000fe2000f8e0006 */
[-C--:B-----5:R-:W-:Y:S01]  /*8630*/  ISETP.GE.OR P1, PT, R13, R4.reuse, P0 ;  /* 0x000000040d00720c */ /* 0x0a0fe20000726670 */
[----:B------:R-:W-:Y:S01]  /*8640*/  UIMAD UR8, UR44, UR11, UR8 ;  /* 0x0000000b2c0872a4 */ /* 0x000fe2000f8e0208 */
[----:B------:R-:W-:-:S02]  /*8650*/  ISETP.GE.OR P0, PT, R11, R4, P0 ;  /* 0x000000040b00720c */ /* 0x000fc40000706670 */
[----:B------:R-:W-:Y:S01]  /*8660*/  ULDC.64 UR10, c[0x0][0xb40] ;  /* 0x0002d000000a7ab9 */ /* 0x000fe20000000a00 */
[----:B------:R-:W-:Y:S02]  /*8670*/  IADD3 R12, P2, R13, UR6, RZ ;  /* 0x000000060d0c7c10 */ /* 0x000fe4000ff5e0ff */
[----:B------:R-:W-:-:S05]  /*8680*/  IMAD.U32 R15, RZ, RZ, UR8 ;  /* 0x00000008ff0f7e24 */ /* 0x000fca000f8e00ff */
[----:B------:R-:W-:Y:S02]  /*8690*/  IADD3.X R11, R6, UR7, R15, P2, !PT ;  /* 0x00000007060b7c10 */ /* 0x000fe400097fe40f */
[----:B------:R-:W-:-:S04]  /*86a0*/  LEA R10, P2, R12, UR10, 0x2 ;  /* 0x0000000a0c0a7c11 */ /* 0x000fc8000f8410ff */
[----:B------:R-:W-:-:S05]  /*86b0*/  LEA.HI.X R11, R12, UR11, R11, 0x2, P2 ;  /* 0x0000000b0c0b7c11 */ /* 0x000fca00090f140b */
[----:B------:R0:W-:Y:S04]  /*86c0*/  @!P1 STG.E desc[UR38][R10.64], R3 ;  /* 0x000000030a009986 */ /* 0x0001e8000c101926 */
[----:B------:R0:W-:Y:S02]  /*86d0*/  @!P0 STG.E desc[UR38][R10.64+0x20], R0 ;  /* 0x000020000a008986 */ /* 0x0001e4000c101926 */
.L_x_2958:
[C---:B------:R-:W-:Y:S01]  /*86e0*/  VIADD R6, R2.reuse, 0x40 ;  /* 0x0000004002067836 */ /* 0x040fe20000000000 */
[----:B------:R-:W-:Y:S01]  /*86f0*/  ULDC UR8, c[0x0][0xa8c] ;  /* 0x0002a30000087ab9 */ /* 0x000fe20000000800 */
[C---:B------:R-:W-:Y:S01]  /*8700*/  VIADD R86, R2.reuse, 0x80 ;  /* 0x0000008002567836 */ /* 0x040fe20000000000 */
[----:B------:R-:W-:Y:S01]  /*8710*/  IADD3 R87, R2, 0xc0, RZ ;  /* 0x000000c002577810 */ /* 0x000fe20007ffe0ff */
[----:B------:R-:W-:Y:S01]  /*8720*/  ULDC.64 UR10, c[0x0][0xaa0] ;  /* 0x0002a800000a7ab9 */ /* 0x000fe20000000a00 */
[----:B------:R-:W-:Y:S01]  /*8730*/  ISETP.GE.AND P1, PT, R6, UR8, PT ;  /* 0x0000000806007c0c */ /* 0x000fe2000bf26270 */
[----:B------:R1:W5:Y:S01]  /*8740*/  LD.E.128 R12, desc[UR38][R134.64] ;  /* 0x00000026860c7980 */ /* 0x000362000c101d00 */
[----:B------:R-:W-:Y:S02]  /*8750*/  ISETP.GE.AND P0, PT, R2, UR8, PT ;  /* 0x0000000802007c0c */ /* 0x000fe4000bf06270 */
[----:B0-----:R-:W-:Y:S01]  /*8760*/  SEL R3, RZ, 0xffffffff, P1 ;  /* 0xffffffffff037807 */ /* 0x001fe20000800000 */
[----:B------:R-:W5:Y:S01]  /*8770*/  LD.E.128 R8, desc[UR38][R8.64] ;  /* 0x0000002608087980 */ /* 0x000f62000c101d00 */
[----:B------:R-:W-:-:S03]  /*8780*/  SEL R0, RZ, 0x1, P0 ;  /* 0x00000001ff007807 */ /* 0x000fc60000000000 */
[----:B------:R-:W-:Y:S01]  /*8790*/  IMAD.SHL.U32 R3, R3, 0x2, RZ ;  /* 0x0000000203037824 */ /* 0x000fe200078e00ff */
[----:B------:R-:W-:Y:S01]  /*87a0*/  ISETP.GE.AND P0, PT, R86, UR8, PT ;  /* 0x0000000856007c0c */ /* 0x000fe2000bf06270 */
[----:B------:R-:W5:Y:S01]  /*87b0*/  LD.E.128 R28, desc[UR38][R28.64] ;  /* 0x000000261c1c7980 */ /* 0x000f62000c101d00 */
[----:B------:R-:W-:Y:S02]  /*87c0*/  ISETP.GE.AND P1, PT, R87, UR8, PT ;  /* 0x0000000857007c0c */ /* 0x000fe4000bf26270 */
[----:B------:R-:W-:Y:S01]  /*87d0*/  LOP3.LUT R0, R3, 0x2, R0, 0xe2, !PT ;  /* 0x0000000203007812 */ /* 0x000fe200078ee200 */
[----:B------:R-:W5:Y:S01]  /*87e0*/  LD.E.128 R24, desc[UR38][R24.64] ;  /* 0x0000002618187980 */ /* 0x000f62000c101d00 */
[----:B------:R-:W-:Y:S02]  /*87f0*/  SEL R3, RZ, 0x4, P0 ;  /* 0x00000004ff037807 */ /* 0x000fe40000000000 */
[----:B------:R-:W-:Y:S01]  /*8800*/  SEL R19, RZ, 0x8, P1 ;  /* 0x00000008ff137807 */ /* 0x000fe20000800000 */
[C---:B------:R-:W-:Y:S01]  /*8810*/  VIADD R20, R2.reuse, 0x180 ;  /* 0x0000018002147836 */ /* 0x040fe20000000000 */
[----:B------:R-:W-:Y:S01]  /*8820*/  UIMAD UR6, UR9, UR10, URZ ;  /* 0x0000000a090672a4 */ /* 0x000fe2000f8e023f */
[C---:B------:R-:W-:Y:S01]  /*8830*/  VIADD R88, R2.reuse, 0x100 ;  /* 0x0000010002587836 */ /* 0x040fe20000000000 */
[----:B------:R-:W-:Y:S01]  /*8840*/  LOP3.LUT R0, R19, R0, R3, 0xfe, !PT ;  /* 0x0000000013007212 */ /* 0x000fe200078efe03 */
[----:B------:R-:W-:Y:S01]  /*8850*/  IMAD.U32 R21, RZ, RZ, UR10 ;  /* 0x0000000aff157e24 */ /* 0x000fe2000f8e00ff */
[--C-:B------:R-:W-:Y:S01]  /*8860*/  SHF.R.S32.HI R3, RZ, 0x1f, R2.reuse ;  /* 0x0000001fff037819 */ /* 0x100fe20000011402 */
[----:B------:R-:W5:Y:S01]  /*8870*/  LD.E.128 R40, desc[UR38][R40.64] ;  /* 0x0000002628287980 */ /* 0x000f62000c101d00 */
[----:B------:R-:W-:Y:S01]  /*8880*/  IADD3 R90, R2, 0x140, RZ ;  /* 0x00000140025a7810 */ /* 0x000fe20007ffe0ff */
[----:B------:R-:W-:Y:S01]  /*8890*/  UIMAD UR6, UR4, UR11, UR6 ;  /* 0x0000000b040672a4 */ /* 0x000fe2000f8e0206 */
[----:B------:R-:W-:Y:S01]  /*88a0*/  ISETP.GE.AND P2, PT, R20, UR8, PT ;  /* 0x0000000814007c0c */ /* 0x000fe2000bf46270 */
[----:B------:R-:W-:Y:S01]  /*88b0*/  IMAD.WIDE.U32 R20, R21, UR4, R2 ;  /* 0x0000000415147c25 */ /* 0x000fe2000f8e0002 */
[----:B------:R-:W-:Y:S01]  /*88c0*/  ISETP.GE.AND P0, PT, R88, UR8, PT ;  /* 0x0000000858007c0c */ /* 0x000fe2000bf06270 */
[----:B------:R-:W-:Y:S01]  /*88d0*/  ULDC.64 UR10, c[0x0][0xae0] ;  /* 0x0002b800000a7ab9 */ /* 0x000fe20000000a00 */
[----:B------:R-:W-:Y:S01]  /*88e0*/  ISETP.GE.AND P1, PT, R90, UR8, PT ;  /* 0x000000085a007c0c */ /* 0x000fe2000bf26270 */
[----:B------:R-:W5:Y:S01]  /*88f0*/  LD.E.128 R32, desc[UR38][R32.64] ;  /* 0x0000002620207980 */ /* 0x000f62000c101d00 */
[----:B------:R-:W-:-:S02]  /*8900*/  UIMAD UR4, UR12, UR10, URZ ;  /* 0x0000000a0c0472a4 */ /* 0x000fc4000f8e023f */
[----:B------:R-:W-:Y:S01]  /*8910*/  MOV R81, UR10 ;  /* 0x0000000a00517c02 */ /* 0x000fe20008000f00 */
[----:B------:R-:W5:Y:S01]  /*8920*/  LD.E.128 R48, desc[UR38][R48.64] ;  /* 0x0000002630307980 */ /* 0x000f62000c101d00 */
[----:B------:R-:W-:-:S03]  /*8930*/  SEL R3, RZ, 0x10, P0 ;  /* 0x00000010ff037807 */ /* 0x000fc60000000000 */
[----:B------:R-:W5:Y:S01]  /*8940*/  LD.E.128 R36, desc[UR38][R36.64] ;  /* 0x0000002624247980 */ /* 0x000f62000c101d00 */
[----:B------:R-:W-:-:S03]  /*8950*/  SEL R19, RZ, 0x20, P1 ;  /* 0x00000020ff137807 */ /* 0x000fc60000800000 */
[----:B------:R-:W5:Y:S01]  /*8960*/  LD.E.128 R52, desc[UR38][R52.64] ;  /* 0x0000002634347980 */ /* 0x000f62000c101d00 */
[----:B------:R-:W-:-:S03]  /*8970*/  VIADD R21, R21, UR6 ;  /* 0x0000000615157c36 */ /* 0x000fc60008000000 */
[----:B------:R-:W5:Y:S04]  /*8980*/  LD.E.128 R44, desc[UR38][R44.64] ;  /* 0x000000262c2c7980 */ /* 0x000f68000c101d00 */
[----:B------:R-:W5:Y:S04]  /*8990*/  LD.E.128 R60, desc[UR38][R60.64] ;  /* 0x000000263c3c7980 */ /* 0x000f68000c101d00 */
[----:B------:R-:W5:Y:S04]  /*89a0*/  LD.E.128 R56, desc[UR38][R56.64] ;  /* 0x0000002638387980 */ /* 0x000f68000c101d00 */
[----:B------:R-:W5:Y:S04]  /*89b0*/  LD.E.128 R68, desc[UR38][R68.64] ;  /* 0x0000002644447980 */ /* 0x000f68000c101d00 */
[----:B------:R-:W5:Y:S04]  /*89c0*/  LD.E.128 R64, desc[UR38][R64.64] ;  /* 0x0000002640407980 */ /* 0x000f68000c101d00 */
[----:B------:R-:W5:Y:S04]  /*89d0*/  LD.E.128 R76, desc[UR38][R76.64] ;  /* 0x000000264c4c7980 */ /* 0x000f68000c101d00 */
[----:B------:R-:W5:Y:S01]  /*89e0*/  LD.E.128 R72, desc[UR38][R72.64] ;  /* 0x0000002648487980 */ /* 0x000f62000c101d00 */
[----:B------:R-:W-:Y:S01]  /*89f0*/  UIMAD UR6, UR46, UR11, UR4 ;  /* 0x0000000b2e0672a4 */ /* 0x000fe2000f8e0204 */
[----:B------:R-:W-:Y:S01]  /*8a00*/  LOP3.LUT R3, R19, R0, R3, 0xfe, !PT ;  /* 0x0000000013037212 */ /* 0x000fe200078efe03 */
[----:B------:R-:W-:Y:S01]  /*8a10*/  IMAD.WIDE.U32 R20, R81, UR46, R20 ;  /* 0x0000002e51147c25 */ /* 0x000fe2000f8e0014 */
[----:B------:R-:W-:Y:S01]  /*8a20*/  @!PT LDS RZ, [RZ] ;  /* 0x00000000fffff984 */ /* 0x000fe20000000800 */
[----:B------:R-:W-:Y:S01]  /*8a30*/  @!PT LDS RZ, [RZ] ;  /* 0x00000000fffff984 */ /* 0x000fe20000000800 */
[----:B------:R-:W-:Y:S01]  /*8a40*/  @!PT LDS RZ, [RZ] ;  /* 0x00000000fffff984 */ /* 0x000fe20000000800 */
[----:B------:R-:W-:Y:S01]  /*8a50*/  @!PT LDS RZ, [RZ] ;  /* 0x00000000fffff984 */ /* 0x000fe20000000800 */
[----:B------:R0:W-:Y:S06]  /*8a60*/  MEMBAR.ALL.CTA ;  /* 0x0000000000007992 */ /* 0x0001ec0000008000 */
[----:B0-----:R-:W0:Y:S01]  /*8a70*/  FENCE.VIEW.ASYNC.S ;  /* 0x00000000000073c6 */ /* 0x001e220000000000 */
[----:B------:R-:W-:Y:S01]  /*8a80*/  UIADD3 UR4, UR42, 0x28c20, URZ ;  /* 0x00028c202a047890 */ /* 0x000fe2000fffe03f */
[----:B------:R-:W-:Y:S01]  /*8a90*/  SEL R0, RZ, 0x40, P2 ;  /* 0x00000040ff007807 */ /* 0x000fe20001000000 */
[----:B-----5:R-:W-:Y:S01]  /*8aa0*/  IMAD R19, R187, -0x40, R4 ;  /* 0xffffffc0bb137824 */ /* 0x020fe200078e0204 */
[----:B------:R-:W-:Y:S01]  /*8ab0*/  BSSY B1, `(.L_x_2959) ;  /* 0x000002f000017945 */ /* 0x000fe20003800000 */
[----:B------:R-:W-:Y:S01]  /*8ac0*/  VIADD R21, R21, UR6 ;  /* 0x0000000615157c36 */ /* 0x000fe20008000000 */
[----:B------:R-:W-:Y:S01]  /*8ad0*/  ULDC.64 UR6, c[0x0][0xae8] ;  /* 0x0002ba0000067ab9 */ /* 0x000fe20000000a00 */
[----:B------:R-:W-:Y:S01]  /*8ae0*/  VIADD R80, R2, 0x1c0 ;  /* 0x000001c002507836 */ /* 0x000fe20000000000 */
[C---:B------:R-:W-:Y:S01]  /*8af0*/  ISETP.GE.AND P2, PT, R18.reuse, R19, PT ;  /* 0x000000131200720c */ /* 0x040fe20003f46270 */
[----:B------:R-:W-:Y:S01]  /*8b00*/  IMAD.U32 R83, RZ, RZ, UR6 ;  /* 0x00000006ff537e24 */ /* 0x000fe2000f8e00ff */
[----:B------:R-:W-:Y:S01]  /*8b10*/  UIMAD UR6, UR45, UR6, URZ ;  /* 0x000000062d0672a4 */ /* 0x000fe2000f8e023f */
[----:B------:R-:W-:Y:S01]  /*8b20*/  VIADD R4, R18, 0x20 ;  /* 0x0000002012047836 */ /* 0x000fe20000000000 */
[----:B------:R-:W-:Y:S01]  /*8b30*/  UPRMT UR4, URZ, 0x654, UR4 ;  /* 0x000006543f047896 */ /* 0x000fe20008000004 */
[----:B------:R-:W-:Y:S01]  /*8b40*/  ISETP.GE.AND P1, PT, R80, UR8, PT ;  /* 0x0000000850007c0c */ /* 0x000fe2000bf26270 */
[----:B------:R-:W-:-:S02]  /*8b50*/  UIMAD UR6, UR44, UR7, UR6 ;  /* 0x000000072c0672a4 */ /* 0x000fc4000f8e0206 */
[----:B------:R-:W-:Y:S01]  /*8b60*/  IMAD.WIDE.U32 R82, R83, UR44, R20 ;  /* 0x0000002c53527c25 */ /* 0x000fe2000f8e0014 */
[----:B------:R-:W-:Y:S02]  /*8b70*/  ISETP.GE.AND P0, PT, R4, R19, PT ;  /* 0x000000130400720c */ /* 0x000fe40003f06270 */
[----:B------:R-:W-:Y:S02]  /*8b80*/  LOP3.LUT R0, R3, R0, RZ, 0xfc, !PT ;  /* 0x0000000003007212 */ /* 0x000fe400078efcff */
[--C-:B------:R-:W-:Y:S02]  /*8b90*/  SHF.R.S32.HI R19, RZ, 0x1f, R18.reuse ;  /* 0x0000001fff137819 */ /* 0x100fe40000011412 */
[----:B------:R-:W-:Y:S01]  /*8ba0*/  SEL R3, RZ, 0x80, P1 ;  /* 0x00000080ff037807 */ /* 0x000fe20000800000 */
[----:B0-----:R-:W-:Y:S01]  /*8bb0*/  SYNCS.ARRIVE.TRANS64.RED.A1T0 RZ, [UR4], RZ ;  /* 0x000000ffffff79a7 */ /* 0x001fe20008100404 */
[----:B------:R-:W-:Y:S01]  /*8bc0*/  IADD3 R89, R83, UR6, RZ ;  /* 0x0000000653597c10 */ /* 0x000fe2000fffe0ff */
[----:B------:R-:W-:Y:S01]  /*8bd0*/  IMAD.WIDE R80, R187, 0x40, R18 ;  /* 0x00000040bb507825 */ /* 0x000fe200078e0212 */
[----:B------:R-:W-:Y:S01]  /*8be0*/  LOP3.LUT R3, R0, R3, RZ, 0xfc, !PT ;  /* 0x0000000300037212 */ /* 0x000fe200078efcff */
[----:B-1----:R-:W-:Y:S06]  /*8bf0*/  @P2 BRA `(.L_x_2960) ;  /* 0x0000000000682947 */ /* 0x002fec0003800000 */
[----:B------:R-:W-:Y:S01]  /*8c00*/  ULDC.64 UR6, c[0x0][0xad8] ;  /* 0x0002b60000067ab9 */ /* 0x000fe20000000a00 */
[----:B------:R-:W-:Y:S01]  /*8c10*/  IMAD.MOV.U32 R20, RZ, RZ, R82 ;  /* 0x000000ffff147224 */ /* 0x000fe200078e0052 */
[----:B------:R-:W-:Y:S01]  /*8c20*/  ISETP.GE.AND P2, PT, R2, UR8, PT ;  /* 0x0000000802007c0c */ /* 0x000fe2000bf46270 */
[----:B------:R-:W-:Y:S01]  /*8c30*/  IMAD R85, R81, UR6, RZ ;  /* 0x0000000651557c24 */ /* 0x000fe2000f8e02ff */
[----:B------:R-:W-:Y:S01]  /*8c40*/  ISETP.GE.AND P3, PT, R6, UR8, PT ;  /* 0x0000000806007c0c */ /* 0x000fe2000bf66270 */
[----:B------:R-:W-:Y:S01]  /*8c50*/  IMAD.MOV.U32 R21, RZ, RZ, R89 ;  /* 0x000000ffff157224 */ /* 0x000fe200078e0059 */
[----:B------:R-:W-:Y:S01]  /*8c60*/  ISETP.GE.AND P4, PT, R90, UR8, PT ;  /* 0x000000085a007c0c */ /* 0x000fe2000bf86270 */
[----:B------:R-:W-:Y:S01]  /*8c70*/  IMAD R85, R80, UR7, R85 ;  /* 0x0000000750557c24 */ /* 0x000fe2000f8e0255 */
[----:B------:R-:W-:Y:S01]  /*8c80*/  LOP3.LUT P5, RZ, R0, 0x40, RZ, 0xc0, !PT ;  /* 0x0000004000ff7812 */ /* 0x000fe200078ac0ff */
[----:B------:R-:W-:Y:S01]  /*8c90*/  IMAD.WIDE.U32 R20, R80, UR6, R20 ;  /* 0x0000000650147c25 */ /* 0x000fe2000f8e0014 */
[----:B------:R-:W-:Y:S01]  /*8ca0*/  ULDC.64 UR6, c[0x0][0xa80] ;  /* 0x0002a00000067ab9 */ /* 0x000fe20000000a00 */
[----:B------:R-:W-:-:S02]  /*8cb0*/  LOP3.LUT P6, RZ, R3, 0x80, RZ, 0xc0, !PT ;  /* 0x0000008003ff7812 */ /* 0x000fc400078cc0ff */
[----:B------:R-:W-:Y:S01]  /*8cc0*/  IMAD.IADD R21, R21, 0x1, R85 ;  /* 0x0000000115157824 */ /* 0x000fe200078e0255 */
[----:B------:R-:W-:-:S04]  /*8cd0*/  LEA R84, P1, R20, UR6, 0x1 ;  /* 0x0000000614547c11 */ /* 0x000fc8000f8208ff */
[----:B------:R-:W-:Y:S02]  /*8ce0*/  LEA.HI.X R85, R20, UR7, R21, 0x1, P1 ;  /* 0x0000000714557c11 */ /* 0x000fe400088f0c15 */
[----:B------:R-:W-:-:S03]  /*8cf0*/  ISETP.GE.AND P1, PT, R86, UR8, PT ;  /* 0x0000000856007c0c */ /* 0x000fc6000bf26270 */
[----:B------:R0:W-:Y:S01]  /*8d00*/  @!P2 STG.E.128 desc[UR38][R84.64], R12 ;  /* 0x0000000c5400a986 */ /* 0x0001e2000c101d26 */
[----:B------:R-:W-:-:S03]  /*8d10*/  ISETP.GE.AND P2, PT, R87, UR8, PT ;  /* 0x0000000857007c0c */ /* 0x000fc6000bf46270 */
[----:B------:R0:W-:Y:S01]  /*8d20*/  @!P3 STG.E.128 desc[UR38][R84.64+0x80], R28 ;  /* 0x0000801c5400b986 */ /* 0x0001e2000c101d26 */
[----:B------:R-:W-:-:S03]  /*8d30*/  ISETP.GE.AND P3, PT, R88, UR8, PT ;  /* 0x0000000858007c0c */ /* 0x000fc6000bf66270 */
[----:B------:R0:W-:Y:S04]  /*8d40*/  @!P4 STG.E.128 desc[UR38][R84.64+0x280], R60 ;  /* 0x0002803c5400c986 */ /* 0x0001e8000c101d26 */
[----:B------:R0:W-:Y:S04]  /*8d50*/  @!P1 STG.E.128 desc[UR38][R84.64+0x100], R40 ;  /* 0x0001002854009986 */ /* 0x0001e8000c101d26 */
[----:B------:R0:W-:Y:S04]  /*8d60*/  @!P2 STG.E.128 desc[UR38][R84.64+0x180], R48 ;  /* 0x000180305400a986 */ /* 0x0001e8000c101d26 */
[----:B------:R0:W-:Y:S04]  /*8d70*/  @!P3 STG.E.128 desc[UR38][R84.64+0x200], R52 ;  /* 0x000200345400b986 */ /* 0x0001e8000c101d26 */
[----:B------:R0:W-:Y:S04]  /*8d80*/  @P5 STG.E.128 desc[UR38][R84.64+0x300], R68 ;  /* 0x0003004454005986 */ /* 0x0001e8000c101d26 */
[----:B------:R0:W-:Y:S02]  /*8d90*/  @P6 STG.E.128 desc[UR38][R84.64+0x380], R76 ;  /* 0x0003804c54006986 */ /* 0x0001e4000c101d26 */
.L_x_2960:
[----:B------:R-:W-:Y:S05]  /*8da0*/  BSYNC B1 ;  /* 0x0000000000017941 */ /* 0x000fea0003800000 */
.L_x_2959:
[----:B------:R-:W-:Y:S05]  /*8db0*/  @P0 BRA `(.L_x_2961) ;  /* 0x0000000c002c0947 */ /* 0x000fea0003800000 */
[----:B0-----:R-:W-:Y:S01]  /*8dc0*/  IADD3 R15, P0, R80, 0x20, RZ ;  /* 0x00000020500f7810 */ /* 0x001fe20007f1e0ff */
[----:B------:R-:W-:Y:S01]  /*8dd0*/  ULDC.64 UR6, c[0x0][0xad8] ;  /* 0x0002b60000067ab9 */ /* 0x000fe20000000a00 */
[----:B------:R-:W-:Y:S01]  /*8de0*/  IMAD.MOV.U32 R12, RZ, RZ, R82 ;  /* 0x000000ffff0c7224 */ /* 0x000fe200078e0052 */
[----:B------:R-:W-:Y:S01]  /*8df0*/  ISETP.GE.AND P4, PT, R6, UR8, PT ;  /* 0x0000000806007c0c */ /* 0x000fe2000bf86270 */
[----:B------:R-:W-:Y:S01]  /*8e00*/  IMAD.MOV.U32 R13, RZ, RZ, R89 ;  /* 0x000000ffff0d7224 */ /* 0x000fe200078e0059 */
[----:B------:R-:W-:Y:S02]  /*8e10*/  IADD3.X R80, RZ, R81, RZ, P0, !PT ;  /* 0x00000051ff507210 */ /* 0x000fe400007fe4ff */
[----:B------:R-:W-:Y:S01]  /*8e20*/  ISETP.GE.AND P3, PT, R86, UR8, PT ;  /* 0x0000000856007c0c */ /* 0x000fe2000bf66270 */
[----:B------:R-:W-:Y:S01]  /*8e30*/  IMAD.WIDE.U32 R12, R15, UR6, R12 ;  /* 0x000000060f0c7c25 */ /* 0x000fe2000f8e000c */
[----:B------:R-:W-:Y:S02]  /*8e40*/  ISETP.GE.AND P5, PT, R2, UR8, PT ;  /* 0x0000000802007c0c */ /* 0x000fe4000bfa6270 */
[----:B------:R-:W-:Y:S01]  /*8e50*/  ISETP.GE.AND P2, PT, R87, UR8, PT ;  /* 0x0000000857007c0c */ /* 0x000fe2000bf46270 */
[----:B------:R-:W-:Y:S01]  /*8e60*/  IMAD R80, R80, UR6, RZ ;  /* 0x0000000650507c24 */ /* 0x000fe2000f8e02ff */
[----:B------:R-:W-:-:S02]  /*8e70*/  ISETP.GE.AND P1, PT, R88, UR8, PT ;  /* 0x0000000858007c0c */ /* 0x000fc4000bf26270 */
[----:B------:R-:W-:Y:S01]  /*8e80*/  ISETP.GE.AND P0, PT, R90, UR8, PT ;  /* 0x000000085a007c0c */ /* 0x000fe2000bf06270 */
[----:B------:R-:W-:Y:S01]  /*8e90*/  IMAD R15, R15, UR7, R80 ;  /* 0x000000070f0f7c24 */ /* 0x000fe2000f8e0250 */
[----:B------:R-:W-:Y:S02]  /*8ea0*/  ULDC.64 UR6, c[0x0][0xa80] ;  /* 0x0002a00000067ab9 */ /* 0x000fe40000000a00 */
[----:B------:R-:W-:Y:S01]  /*8eb0*/  LEA R14, P6, R12, UR6, 0x1 ;  /* 0x000000060c0e7c11 */ /* 0x000fe2000f8c08ff */
[----:B------:R-:W-:-:S05]  /*8ec0*/  IMAD.IADD R13, R13, 0x1, R15 ;  /* 0x000000010d0d7824 */ /* 0x000fca00078e020f */
[----:B------:R-:W-:Y:S02]  /*8ed0*/  LEA.HI.X R15, R12, UR7, R13, 0x1, P6 ;  /* 0x000000070c0f7c11 */ /* 0x000fe4000b0f0c0d */
[----:B------:R-:W-:-:S03]  /*8ee0*/  LOP3.LUT P6, RZ, R0, 0x40, RZ, 0xc0, !PT ;  /* 0x0000004000ff7812 */ /* 0x000fc600078cc0ff */
[----:B------:R2:W-:Y:S04]  /*8ef0*/  @!P5 STG.E.128 desc[UR38][R14.64], R8 ;  /* 0x000000080e00d986 */ /* 0x0005e8000c101d26 */
[----:B------:R2:W-:Y:S04]  /*8f00*/  @!P4 STG.E.128 desc[UR38][R14.64+0x80], R24 ;  /* 0x000080180e00c986 */ /* 0x0005e8000c101d26 */
[----:B------:R2:W-:Y:S04]  /*8f10*/  @!P3 STG.E.128 desc[UR38][R14.64+0x100], R32 ;  /* 0x000100200e00b986 */ /* 0x0005e8000c101d26 */
[----:B------:R2:W-:Y:S04]  /*8f20*/  @!P2 STG.E.128 desc[UR38][R14.64+0x180], R36 ;  /* 0x000180240e00a986 */ /* 0x0005e8000c101d26 */
[----:B------:R2:W-:Y:S04]  /*8f30*/  @!P1 STG.E.128 desc[UR38][R14.64+0x200], R44 ;  /* 0x0002002c0e009986 */ /* 0x0005e8000c101d26 */
[----:B------:R2:W-:Y:S04]  /*8f40*/  @P6 STG.E.128 desc[UR38][R14.64+0x300], R64 ;  /* 0x000300400e006986 */ /* 0x0005e8000c101d26 */
[----:B------:R2:W-:Y:S01]  /*8f50*/  @!P0 STG.E.128 desc[UR38][R14.64+0x280], R56 ;  /* 0x000280380e008986 */ /* 0x0005e2000c101d26 */
[----:B------:R-:W-:-:S13]  /*8f60*/  LOP3.LUT P0, RZ, R3, 0x80, RZ, 0xc0, !PT ;  /* 0x0000008003ff7812 */ /* 0x000fda000780c0ff */
[----:B------:R-:W-:Y:S05]  /*8f70*/  @!P0 BRA `(.L_x_2961) ;  /* 0x0000000800bc8947 */ /* 0x000fea0003800000 */
[----:B------:R3:W-:Y:S01]  /*8f80*/  STG.E.128 desc[UR38][R14.64+0x380], R72 ;  /* 0x000380480e007986 */ /* 0x0007e2000c101d26 */
[----:B------:R-:W-:Y:S05]  /*8f90*/  BRA `(.L_x_2961) ;  /* 0x0000000800b47947 */ /* 0x000fea0003800000 */
.L_x_2956:
[----:B------:R-:W-:Y:S01]  /*8fa0*/  ULDC.64 UR6, c[0x0][0xbd8] ;  /* 0x0002f60000067ab9 */ /* 0x000fe20000000a00 */
[----:B------:R-:W-:Y:S01]  /*8fb0*/  USHF.L.U32 UR8, UR44, 0x2, URZ ;  /* 0x000000022c087899 */ /* 0x000fe2000800063f */
[----:B------:R-:W-:Y:S01]  /*8fc0*/  IMAD.MOV.U32 R13, RZ, RZ, RZ ;  /* 0x000000ffff0d7224 */ /* 0x000fe200078e00ff */
[----:B------:R-:W-:Y:S02]  /*8fd0*/  UISETP.NE.U32.AND UP0, UPT, UR6, URZ, UPT ;  /* 0x0000003f0600728c */ /* 0x000fe4000bf05070 */
[----:B------:R-:W-:Y:S02]  /*8fe0*/  USHF.L.U64.HI UR9, UR44, 0x2, UR45 ;  /* 0x000000022c097899 */ /* 0x000fe4000801022d */
[----:B------:R-:W-:Y:S02]  /*8ff0*/  UISETP.NE.AND.EX UP0, UPT, UR7, URZ, UPT, UP0 ;  /* 0x0000003f0700728c */ /* 0x000fe4000bf05300 */
[----:B------:R-:W-:Y:S01]  /*9000*/  UIADD3 UR4, UP1, UR8, UR6, URZ ;  /* 0x0000000608047290 */ /* 0x000fe2000ff3e03f */
[----:B------:R-:W0:Y:S01]  /*9010*/  LDC R0, c[0x0][0xa88] ;  /* 0x0002a200ff007b82 */ /* 0x000e220000000800 */
[----:B------:R-:W-:Y:S01]  /*9020*/  VIADD R6, R2, 0x40 ;  /* 0x0000004002067836 */ /* 0x000fe20000000000 */
[----:B------:R-:W-:Y:S01]  /*9030*/  ULDC UR10, c[0x0][0xa8c] ;  /* 0x0002a300000a7ab9 */ /* 0x000fe20000000800 */
[----:B------:R-:W-:Y:S01]  /*9040*/  PLOP3.LUT P1, PT, PT, PT, UP0, 0x80, 0x0 ;  /* 0x000000000000781c */ /* 0x000fe20003f2f008 */
[----:B------:R-:W-:Y:S01]  /*9050*/  UIADD3.X UR6, UR9, UR7, URZ, UP1, !UPT ;  /* 0x0000000709067290 */ /* 0x000fe20008ffe43f */
[----:B------:R-:W-:-:S05]  /*9060*/  MOV R8, UR4 ;  /* 0x0000000400087c02 */ /* 0x000fca0008000f00 */
[----:B------:R-:W-:Y:S01]  /*9070*/  IMAD.U32 R9, RZ, RZ, UR6 ;  /* 0x00000006ff097e24 */ /* 0x000fe2000f8e00ff */
[----:B------:R-:W-:-:S05]  /*9080*/  ULDC.64 UR6, c[0x0][0xbe0] ;  /* 0x0002f80000067ab9 */ /* 0x000fca0000000a00 */
[----:B------:R-:W5:Y:S01]  /*9090*/  @P1 LDG.E R13, desc[UR38][R8.64] ;  /* 0x00000026080d1981 */ /* 0x000f62000c1e1900 */
[----:B------:R-:W-:-:S04]  /*90a0*/  UISETP.NE.U32.AND UP1, UPT, UR6, URZ, UPT ;  /* 0x0000003f0600728c */ /* 0x000fc8000bf25070 */
[----:B------:R-:W-:Y:S01]  /*90b0*/  UISETP.NE.AND.EX UP1, UPT, UR7, URZ, UPT, UP1 ;  /* 0x0000003f0700728c */ /* 0x000fe2000bf25310 */
[----:B------:R-:W-:-:S05]  /*90c0*/  ISETP.GE.AND P3, PT, R6, UR10, PT ;  /* 0x0000000a06007c0c */ /* 0x000fca000bf66270 */
[----:B------:R-:W-:-:S05]  /*90d0*/  PLOP3.LUT P2, PT, PT, PT, UP1, 0x80, 0x0 ;  /* 0x000000000000781c */ /* 0x000fca0003f4f018 */
[----:B------:R-:W-:Y:S01]  /*90e0*/  @UP1 UIADD3 UR6, UP2, UR8, UR6, URZ ;  /* 0x0000000608061290 */ /* 0x000fe2000ff5e03f */
[----:B------:R-:W-:-:S03]  /*90f0*/  SEL R4, RZ, 0xffffffff, P3 ;  /* 0xffffffffff047807 */ /* 0x000fc60001800000 */
[----:B------:R-:W-:Y:S01]  /*9100*/  @UP1 UIADD3.X UR7, UR9, UR7, URZ, UP2, !UPT ;  /* 0x0000000709071290 */ /* 0x000fe200097fe43f */
[C---:B------:R-:W-:Y:S01]  /*9110*/  VIADD R14, R2.reuse, 0x80 ;  /* 0x00000080020e7836 */ /* 0x040fe20000000000 */
[C---:B------:R-:W-:Y:S01]  /*9120*/  ISETP.GE.AND P0, PT, R2.reuse, UR10, PT ;  /* 0x0000000a02007c0c */ /* 0x040fe2000bf06270 */
[----:B------:R-:W-:Y:S01]  /*9130*/  IMAD.U32 R10, RZ, RZ, UR6 ;  /* 0x00000006ff0a7e24 */ /* 0x000fe2000f8e00ff */
[----:B------:R-:W-:Y:S01]  /*9140*/  IADD3 R20, R2, 0xc0, RZ ;  /* 0x000000c002147810 */ /* 0x000fe20007ffe0ff */
[----:B------:R-:W-:Y:S01]  /*9150*/  IMAD.SHL.U32 R4, R4, 0x2, RZ ;  /* 0x0000000204047824 */ /* 0x000fe200078e00ff */
[----:B------:R-:W-:Y:S02]  /*9160*/  MOV R11, UR7 ;  /* 0x00000007000b7c02 */ /* 0x000fe40008000f00 */
[----:B------:R-:W-:Y:S02]  /*9170*/  SEL R3, RZ, 0x1, P0 ;  /* 0x00000001ff037807 */ /* 0x000fe40000000000 */
[----:B------:R-:W-:Y:S01]  /*9180*/  ISETP.GE.AND P4, PT, R14, UR10, PT ;  /* 0x0000000a0e007c0c */ /* 0x000fe2000bf86270 */
[----:B------:R-:W-:Y:S01]  /*9190*/  VIADD R12, R2, 0x180 ;  /* 0x00000180020c7836 */ /* 0x000fe20000000000 */
[----:B------:R-:W-:Y:S01]  /*91a0*/  ISETP.GE.AND P5, PT, R20, UR10, PT ;  /* 0x0000000a14007c0c */ /* 0x000fe2000bfa6270 */
[----:B0-----:R0:W5:Y:S01]  /*91b0*/  @P2 LDG.E R0, desc[UR38][R10.64] ;  /* 0x000000260a002981 */ /* 0x001162000c1e1900 */
[----:B------:R-:W-:-:S02]  /*91c0*/  LOP3.LUT R3, R4, 0x2, R3, 0xe2, !PT ;  /* 0x0000000204037812 */ /* 0x000fc400078ee203 */
[----:B------:R-:W-:Y:S02]  /*91d0*/  SEL R4, RZ, 0x4, P4 ;  /* 0x00000004ff047807 */ /* 0x000fe40002000000 */
[----:B------:R-:W-:Y:S02]  /*91e0*/  ISETP.GE.AND P0, PT, R12, UR10, PT ;  /* 0x0000000a0c007c0c */ /* 0x000fe4000bf06270 */
[----:B------:R-:W-:Y:S02]  /*91f0*/  ISETP.GE.AND P3, PT, R190, 0x40, PT ;  /* 0x00000040be00780c */ /* 0x000fe40003f66270 */
[----:B0-----:R-:W-:-:S04]  /*9200*/  SEL R10, RZ, 0x8, P5 ;  /* 0x00000008ff0a7807 */ /* 0x001fc80002800000 */
[----:B------:R-:W-:Y:S01]  /*9210*/  LOP3.LUT R12, R10, R3, R4, 0xfe, !PT ;  /* 0x000000030a0c7212 */ /* 0x000fe200078efe04 */
[----:B------:R-:W-:Y:S06]  /*9220*/  @P2 BRA `(.L_x_2962) ;  /* 0x0000000000102947 */ /* 0x000fec0003800000 */
[----:B------:R-:W-:Y:S05]  /*9230*/  @!P1 BRA `(.L_x_2962) ;  /* 0x00000000000c9947 */ /* 0x000fea0003800000 */
[----:B------:R-:W2:Y:S04]  /*9240*/  LDG.E R3, desc[UR38][R8.64] ;  /* 0x0000002608037981 */ /* 0x000ea8000c1e1900 */
[----:B-----5:R-:W2:Y:S02]  /*9250*/  LDG.E R0, desc[UR38][R8.64+0x4] ;  /* 0x0000042608007981 */ /* 0x020ea4000c1e1900 */
[----:B--2---:R-:W-:-:S07]  /*9260*/  IMAD.IADD R0, R0, 0x1, -R3 ;  /* 0x0000000100007824 */ /* 0x004fce00078e0a03 */
.L_x_2962:
[----:B------:R-:W-:Y:S01]  /*9270*/  USHF.R.S32.HI UR7, URZ, 0x1f, UR46 ;  /* 0x0000001f3f077899 */ /* 0x000fe2000801142e */
[----:B------:R-:W-:Y:S01]  /*9280*/  BSSY B1, `(.L_x_2963) ;  /* 0x0000020000017945 */ /* 0x000fe20003800000 */
[----:B------:R-:W-:Y:S01]  /*9290*/  USEL UR44, UR44, URZ, !UP0 ;  /* 0x0000003f2c2c7287 */ /* 0x000fe2000c000000 */
[C---:B------:R-:W-:Y:S01]  /*92a0*/  VIADD R26, R2.reuse, 0x100 ;  /* 0x00000100021a7836 */ /* 0x040fe20000000000 */
[----:B------:R-:W-:Y:S01]  /*92b0*/  USEL UR45, UR45, URZ, !UP0 ;  /* 0x0000003f2d2d7287 */ /* 0x000fe2000c000000 */
[----:B------:R-:W-:Y:S02]  /*92c0*/  IADD3 R27, R2, 0x140, RZ ;  /* 0x00000140021b7810 */ /* 0x000fe40007ffe0ff */
[----:B------:R-:W-:Y:S02]  /*92d0*/  SHF.R.S32.HI R15, RZ, 0x1f, R2 ;  /* 0x0000001fff0f7819 */ /* 0x000fe40000011402 */
[----:B-----5:R-:W-:Y:S01]  /*92e0*/  SHF.R.S32.HI R4, RZ, 0x1f, R13 ;  /* 0x0000001fff047819 */ /* 0x020fe2000001140d */
[----:B------:R-:W-:Y:S06]  /*92f0*/  @P3 BRA `(.L_x_2964) ;  /* 0x0000000000603947 */ /* 0x000fec0003800000 */
[----:B------:R-:W0:Y:S02]  /*9300*/  S2R R3, SR_TID.X ;  /* 0x0000000000037919 */ /* 0x000e240000002100 */
[----:B0-----:R-:W-:-:S04]  /*9310*/  IMAD R3, R187, 0x40, R3 ;  /* 0x00000040bb037824 */ /* 0x001fc800078e0203 */
[----:B------:R-:W-:-:S05]  /*9320*/  VIADD R3, R3, 0xffffff80 ;  /* 0xffffff8003037836 */ /* 0x000fca0000000000 */
[----:B------:R-:W-:-:S13]  /*9330*/  ISETP.GE.AND P1, PT, R3, R0, PT ;  /* 0x000000000300720c */ /* 0x000fda0003f26270 */
[----:B------:R-:W-:Y:S05]  /*9340*/  @P1 BRA `(.L_x_2964) ;  /* 0x00000000004c1947 */ /* 0x000fea0003800000 */
[C---:B------:R-:W-:Y:S01]  /*9350*/  IADD3 R8, P1, R3.reuse, R13, RZ ;  /* 0x0000000d03087210 */ /* 0x040fe20007f3e0ff */
[----:B------:R-:W-:Y:S02]  /*9360*/  ULDC.64 UR8, c[0x0][0xb70] ;  /* 0x0002dc0000087ab9 */ /* 0x000fe40000000a00 */
[----:B------:R-:W-:Y:S01]  /*9370*/  UIMAD UR4, UR7, UR8, URZ ;  /* 0x00000008070472a4 */ /* 0x000fe2000f8e023f */
[----:B------:R-:W-:Y:S01]  /*9380*/  LEA.HI.X.SX32 R9, R3, R4, 0x1, P1 ;  /* 0x0000000403097211 */ /* 0x000fe200008f0eff */
[----:B------:R-:W-:Y:S02]  /*9390*/  IMAD.U32 R3, RZ, RZ, UR8 ;  /* 0x00000008ff037e24 */ /* 0x000fe4000f8e00ff */
[----:B------:R-:W-:Y:S02]  /*93a0*/  UIMAD UR4, UR46, UR9, UR4 ;  /* 0x000000092e0472a4 */ /* 0x000fe4000f8e0204 */
[----:B------:R-:W-:Y:S01]  /*93b0*/  IMAD.WIDE.U32 R8, R3, UR46, R8 ;  /* 0x0000002e03087c25 */ /* 0x000fe2000f8e0008 */
[----:B------:R-:W-:-:S02]  /*93c0*/  ULDC.64 UR8, c[0x0][0xb78] ;  /* 0x0002de0000087ab9 */ /* 0x000fc40000000a00 */
[----:B------:R-:W-:Y:S02]  /*93d0*/  UIMAD UR6, UR45, UR8, URZ ;  /* 0x000000082d0672a4 */ /* 0x000fe4000f8e023f */
[----:B------:R-:W-:Y:S01]  /*93e0*/  IMAD.U32 R3, RZ, RZ, UR8 ;  /* 0x00000008ff037e24 */ /* 0x000fe2000f8e00ff */
[----:B------:R-:W-:Y:S01]  /*93f0*/  IADD3 R9, R9, UR4, RZ ;  /* 0x0000000409097c10 */ /* 0x000fe2000fffe0ff */
[----:B------:R-:W-:Y:S02]  /*9400*/  UIMAD UR6, UR44, UR9, UR6 ;  /* 0x000000092c0672a4 */ /* 0x000fe4000f8e0206 */
[----:B------:R-:W-:Y:S01]  /*9410*/  IMAD.WIDE.U32 R8, R3, UR44, R8 ;  /* 0x0000002c03087c25 */ /* 0x000fe2000f8e0008 */
[----:B------:R-:W-:-:S03]  /*9420*/  ULDC.64 UR8, c[0x0][0xb40] ;  /* 0x0002d00000087ab9 */ /* 0x000fc60000000a00 */
[----:B------:R-:W-:Y:S01]  /*9430*/  VIADD R3, R9, UR6 ;  /* 0x0000000609037c36 */ /* 0x000fe20008000000 */
[----:B------:R-:W-:-:S04]  /*9440*/  LEA R10, P1, R8, UR8, 0x2 ;  /* 0x00000008080a7c11 */ /* 0x000fc8000f8210ff */
[----:B------:R-:W-:Y:S01]  /*9450*/  LEA.HI.X R11, R8, UR9, R3, 0x2, P1 ;  /* 0x00000009080b7c11 */ /* 0x000fe200088f1403 */
[----:B------:R-:W-:-:S05]  /*9460*/  IMAD.MOV.U32 R3, RZ, RZ, -0x800000 ;  /* 0xff800000ff037424 */ /* 0x000fca00078e00ff */
[----:B------:R0:W-:Y:S03]  /*9470*/  STG.E desc[UR38][R10.64], R3 ;  /* 0x000000030a007986 */ /* 0x0001e6000c101926 */
.L_x_2964:
[----:B------:R-:W-:Y:S05]  /*9480*/  BSYNC B1 ;  /* 0x0000000000017941 */ /* 0x000fea0003800000 */
.L_x_2963:
[----:B------:R-:W-:Y:S01]  /*9490*/  ULDC.64 UR8, c[0x0][0xaa0] ;  /* 0x0002a80000087ab9 */ /* 0x000fe20000000a00 */
[----:B0-----:R-:W-:Y:S01]  /*94a0*/  MOV R3, R15 ;  /* 0x0000000f00037202 */ /* 0x001fe20000000f00 */
[----:B------:R-:W-:Y:S01]  /*94b0*/  IMAD R4, R4, UR8, RZ ;  /* 0x0000000804047c24 */ /* 0x000fe2000f8e02ff */
[----:B------:R-:W-:Y:S01]  /*94c0*/  ISETP.GE.AND P1, PT, R26, UR10, PT ;  /* 0x0000000a1a007c0c */ /* 0x000fe2000bf26270 */
[----:B------:R-:W-:Y:S01]  /*94d0*/  VIADD R10, R2, 0x1c0 ;  /* 0x000001c0020a7836 */ /* 0x000fe20000000000 */
[----:B------:R-:W-:Y:S01]  /*94e0*/  ISETP.GE.AND P2, PT, R27, UR10, PT ;  /* 0x0000000a1b007c0c */ /* 0x000fe2000bf46270 */
[C---:B------:R-:W-:Y:S01]  /*94f0*/  IMAD.WIDE.U32 R8, R13.reuse, UR8, R2 ;  /* 0x000000080d087c25 */ /* 0x040fe2000f8e0002 */
[----:B------:R-:W-:Y:S01]  /*9500*/  SEL R3, RZ, 0x10, P1 ;  /* 0x00000010ff037807 */ /* 0x000fe20000800000 */
[----:B------:R-:W-:Y:S02]  /*9510*/  BSSY B1, `(.L_x_2965) ;  /* 0x0000038000017945 */ /* 0x000fe40003800000 */
[----:B------:R-:W-:Y:S01]  /*9520*/  IMAD R13, R13, UR9, R4 ;  /* 0x000000090d0d7c24 */ /* 0x000fe2000f8e0204 */
[----:B------:R-:W-:Y:S01]  /*9530*/  ULDC.64 UR8, c[0x0][0xae0] ;  /* 0x0002b80000087ab9 */ /* 0x000fe20000000a00 */
[----:B------:R-:W-:Y:S01]  /*9540*/  SEL R4, RZ, 0x20, P2 ;  /* 0x00000020ff047807 */ /* 0x000fe20001000000 */
[----:B------:R-:W-:Y:S01]  /*9550*/  UIMAD UR4, UR7, UR8, URZ ;  /* 0x00000008070472a4 */ /* 0x000fe2000f8e023f */
[----:B------:R-:W-:Y:S01]  /*9560*/  IMAD.IADD R9, R9, 0x1, R13 ;  /* 0x0000000109097824 */ /* 0x000fe200078e020d */
[----:B------:R-:W-:Y:S01]  /*9570*/  ISETP.GE.AND P2, PT, R10, UR10, PT ;  /* 0x0000000a0a007c0c */ /* 0x000fe2000bf46270 */
[----:B------:R-:W-:Y:S01]  /*9580*/  IMAD.U32 R13, RZ, RZ, UR8 ;  /* 0x00000008ff0d7e24 */ /* 0x000fe2000f8e00ff */
[----:B------:R-:W-:Y:S01]  /*9590*/  LOP3.LUT R11, R4, R12, R3, 0xfe, !PT ;  /* 0x0000000c040b7212 */ /* 0x000fe200078efe03 */
[----:B------:R-:W-:Y:S01]  /*95a0*/  UIMAD UR4, UR46, UR9, UR4 ;  /* 0x000000092e0472a4 */ /* 0x000fe2000f8e0204 */
[----:B------:R-:W-:Y:S01]  /*95b0*/  IMAD R3, R187, -0x40, R0 ;  /* 0xffffffc0bb037824 */ /* 0x000fe200078e0200 */
[----:B------:R-:W-:Y:S01]  /*95c0*/  SEL R4, RZ, 0x40, P0 ;  /* 0x00000040ff047807 */ /* 0x000fe20000000000 */
[----:B------:R-:W-:Y:S01]  /*95d0*/  IMAD.WIDE.U32 R8, R13, UR46, R8 ;  /* 0x0000002e0d087c25 */ /* 0x000fe2000f8e0008 */
[----:B------:R-:W-:Y:S01]  /*95e0*/  ULDC.64 UR6, c[0x0][0xae8] ;  /* 0x0002ba0000067ab9 */ /* 0x000fe20000000a00 */
[----:B------:R-:W-:-:S02]  /*95f0*/  IADD3 R0, R18, 0x20, RZ ;  /* 0x0000002012007810 */ /* 0x000fc40007ffe0ff */
[-C--:B------:R-:W-:Y:S01]  /*9600*/  ISETP.GE.AND P1, PT, R18, R3.reuse, PT ;  /* 0x000000031200720c */ /* 0x080fe20003f26270 */
[----:B------:R-:W-:Y:S01]  /*9610*/  VIADD R9, R9, UR4 ;  /* 0x0000000409097c36 */ /* 0x000fe20008000000 */
[----:B------:R-:W-:Y:S01]  /*9620*/  LOP3.LUT R21, R11, R4, RZ, 0xfc, !PT ;  /* 0x000000040b157212 */ /* 0x000fe200078efcff */
[----:B------:R-:W-:Y:S02]  /*9630*/  UIMAD UR4, UR45, UR6, URZ ;  /* 0x000000062d0472a4 */ /* 0x000fe4000f8e023f */
[----:B------:R-:W-:Y:S01]  /*9640*/  IMAD.U32 R11, RZ, RZ, UR6 ;  /* 0x00000006ff0b7e24 */ /* 0x000fe2000f8e00ff */
[----:B------:R-:W-:Y:S01]  /*9650*/  ISETP.GE.AND P0, PT, R0, R3, PT ;  /* 0x000000030000720c */ /* 0x000fe20003f06270 */
[----:B------:R-:W-:Y:S01]  /*9660*/  IMAD.MOV.U32 R12, RZ, RZ, R18 ;  /* 0x000000ffff0c7224 */ /* 0x000fe200078e0012 */
[----:B------:R-:W-:Y:S02]  /*9670*/  UIMAD UR4, UR44, UR7, UR4 ;  /* 0x000000072c0472a4 */ /* 0x000fe4000f8e0204 */
[----:B------:R-:W-:Y:S01]  /*9680*/  IMAD.WIDE.U32 R10, R11, UR44, R8 ;  /* 0x0000002c0b0a7c25 */ /* 0x000fe2000f8e0008 */
[----:B------:R-:W-:-:S02]  /*9690*/  SHF.R.S32.HI R13, RZ, 0x1f, R18 ;  /* 0x0000001fff0d7819 */ /* 0x000fc40000011412 */
[----:B------:R-:W-:Y:S02]  /*96a0*/  SEL R0, RZ, 0x80, P2 ;  /* 0x00000080ff007807 */ /* 0x000fe40001000000 */
[----:B------:R-:W-:Y:S01]  /*96b0*/  IADD3 R15, R11, UR4, RZ ;  /* 0x000000040b0f7c10 */ /* 0x000fe2000fffe0ff */
[----:B------:R-:W-:Y:S01]  /*96c0*/  IMAD.WIDE R12, R187, 0x40, R12 ;  /* 0x00000040bb0c7825 */ /* 0x000fe200078e020c */
[----:B------:R-:W-:Y:S01]  /*96d0*/  LOP3.LUT R0, R21, R0, RZ, 0xfc, !PT ;  /* 0x0000000015007212 */ /* 0x000fe200078efcff */
[----:B------:R-:W-:Y:S06]  /*96e0*/  @P1 BRA `(.L_x_2966) ;  /* 0x0000000000681947 */ /* 0x000fec0003800000 */
        /* <DEDUP_REMOVED lines=8> */
[----:B------:R-:W-:Y:S01]  /*9770*/  ISETP.GE.AND P3, PT, R26, UR10, PT ;  /* 0x0000000a1a007c0c */ /* 0x000fe2000bf66270 */
[----:B------:R-:W-:Y:S01]  /*9780*/  IMAD.WIDE.U32 R8, R12, UR6, R8 ;  /* 0x000000060c087c25 */ /* 0x000fe2000f8e0008 */
[----:B------:R-:W-:Y:S01]  /*9790*/  ULDC.64 UR6, c[0x0][0xa80] ;  /* 0x0002a00000067ab9 */ /* 0x000fe20000000a00 */
[----:B------:R-:W-:-:S02]  /*97a0*/  ISETP.GE.AND P2, PT, R27, UR10, PT ;  /* 0x0000000a1b007c0c */ /* 0x000fc4000bf46270 */
[----:B------:R-:W-:Y:S01]  /*97b0*/  IMAD.IADD R3, R9, 0x1, R3 ;  /* 0x0000000109037824 */ /* 0x000fe200078e0203 */
[----:B------:R-:W-:-:S04]  /*97c0*/  LEA R24, P1, R8, UR6, 0x1 ;  /* 0x0000000608187c11 */ /* 0x000fc8000f8208ff */
[----:B------:R-:W-:Y:S02]  /*97d0*/  LEA.HI.X R25, R8, UR7, R3, 0x1, P1 ;  /* 0x0000000708197c11 */ /* 0x000fe400088f0c03 */
[----:B------:R-:W-:-:S03]  /*97e0*/  ISETP.GE.AND P1, PT, R14, UR10, PT ;  /* 0x0000000a0e007c0c */ /* 0x000fc6000bf26270 */
[----:B------:R0:W-:Y:S01]  /*97f0*/  @!P6 STG.E.128 desc[UR38][R24.64], RZ ;  /* 0x000000ff1800e986 */ /* 0x0001e2000c101d26 */
[----:B------:R-:W-:-:S03]  /*9800*/  LOP3.LUT P6, RZ, R21, 0x40, RZ, 0xc0, !PT ;  /* 0x0000004015ff7812 */ /* 0x000fc600078cc0ff */
[----:B------:R0:W-:Y:S01]  /*9810*/  @!P5 STG.E.128 desc[UR38][R24.64+0x80], RZ ;  /* 0x000080ff1800d986 */ /* 0x0001e2000c101d26 */
[----:B------:R-:W-:-:S03]  /*9820*/  LOP3.LUT P5, RZ, R0, 0x80, RZ, 0xc0, !PT ;  /* 0x0000008000ff7812 */ /* 0x000fc600078ac0ff */
[----:B------:R0:W-:Y:S04]  /*9830*/  @!P4 STG.E.128 desc[UR38][R24.64+0x180], RZ ;  /* 0x000180ff1800c986 */ /* 0x0001e8000c101d26 */
[----:B------:R0:W-:Y:S04]  /*9840*/  @!P1 STG.E.128 desc[UR38][R24.64+0x100], RZ ;  /* 0x000100ff18009986 */ /* 0x0001e8000c101d26 */
[----:B------:R0:W-:Y:S04]  /*9850*/  @!P3 STG.E.128 desc[UR38][R24.64+0x200], RZ ;  /* 0x000200ff1800b986 */ /* 0x0001e8000c101d26 */
[----:B------:R0:W-:Y:S04]  /*9860*/  @!P2 STG.E.128 desc[UR38][R24.64+0x280], RZ ;  /* 0x000280ff1800a986 */ /* 0x0001e8000c101d26 */
[----:B------:R0:W-:Y:S04]  /*9870*/  @P6 STG.E.128 desc[UR38][R24.64+0x300], RZ ;  /* 0x000300ff18006986 */ /* 0x0001e8000c101d26 */
[----:B------:R0:W-:Y:S02]  /*9880*/  @P5 STG.E.128 desc[UR38][R24.64+0x380], RZ ;  /* 0x000380ff18005986 */ /* 0x0001e4000c101d26 */
.L_x_2966:
[----:B------:R-:W-:Y:S05]  /*9890*/  BSYNC B1 ;  /* 0x0000000000017941 */ /* 0x000fea0003800000 */
.L_x_2965:
[----:B------:R-:W-:Y:S05]  /*98a0*/  @P0 BRA `(.L_x_2961) ;  /* 0x0000000000700947 */ /* 0x000fea0003800000 */
[----:B------:R-:W-:Y:S01]  /*98b0*/  IADD3 R3, P0, R12, 0x20, RZ ;  /* 0x000000200c037810 */ /* 0x000fe20007f1e0ff */
        /* <DEDUP_REMOVED lines=11> */
[----:B------:R-:W-:Y:S01]  /*9970*/  LOP3.LUT P4, RZ, R21, 0x40, RZ, 0xc0, !PT ;  /* 0x0000004015ff7812 */ /* 0x000fe2000788c0ff */
[----:B------:R-:W-:Y:S01]  /*9980*/  IMAD R3, R3, UR7, R12 ;  /* 0x0000000703037c24 */ /* 0x000fe2000f8e020c */
[----:B------:R-:W-:Y:S02]  /*9990*/  ULDC.64 UR6, c[0x0][0xa80] ;  /* 0x0002a00000067ab9 */ /* 0x000fe40000000a00 */
[----:B------:R-:W-:Y:S01]  /*99a0*/  LEA R10, P3, R8, UR6, 0x1 ;  /* 0x00000006080a7c11 */ /* 0x000fe2000f8608ff */
[----:B------:R-:W-:-:S05]  /*99b0*/  IMAD.IADD R3, R9, 0x1, R3 ;  /* 0x0000000109037824 */ /* 0x000fca00078e0203 */
[----:B------:R-:W-:Y:S02]  /*99c0*/  LEA.HI.X R11, R8, UR7, R3, 0x1, P3 ;  /* 0x00000007080b7c11 */ /* 0x000fe400098f0c03 */
[----:B------:R-:W-:-:S03]  /*99d0*/  ISETP.GE.AND P3, PT, R2, UR10, PT ;  /* 0x0000000a02007c0c */ /* 0x000fc6000bf66270 */
[----:B------:R1:W-:Y:S01]  /*99e0*/  @!P0 STG.E.128 desc[UR38][R10.64+0x80], RZ ;  /* 0x000080ff0a008986 */ /* 0x0003e2000c101d26 */
[----:B------:R-:W-:-:S03]  /*99f0*/  LOP3.LUT P0, RZ, R0, 0x80, RZ, 0xc0, !PT ;  /* 0x0000008000ff7812 */ /* 0x000fc6000780c0ff */
[----:B------:R1:W-:Y:S04]  /*9a00*/  @!P1 STG.E.128 desc[UR38][R10.64+0x100], RZ ;  /* 0x000100ff0a009986 */ /* 0x0003e8000c101d26 */
[----:B------:R1:W-:Y:S04]  /*9a10*/  @!P2 STG.E.128 desc[UR38][R10.64+0x180], RZ ;  /* 0x000180ff0a00a986 */ /* 0x0003e8000c101d26 */
[----:B------:R1:W-:Y:S04]  /*9a20*/  @!P6 STG.E.128 desc[UR38][R10.64+0x200], RZ ;  /* 0x000200ff0a00e986 */ /* 0x0003e8000c101d26 */
[----:B------:R1:W-:Y:S04]  /*9a30*/  @!P5 STG.E.128 desc[UR38][R10.64+0x280], RZ ;  /* 0x000280ff0a00d986 */ /* 0x0003e8000c101d26 */
[----:B------:R1:W-:Y:S04]  /*9a40*/  @P4 STG.E.128 desc[UR38][R10.64+0x300], RZ ;  /* 0x000300ff0a004986 */ /* 0x0003e8000c101d26 */
[----:B------:R1:W-:Y:S04]  /*9a50*/  @!P3 STG.E.128 desc[UR38][R10.64], RZ ;  /* 0x000000ff0a00b986 */ /* 0x0003e8000c101d26 */
[----:B------:R1:W-:Y:S02]  /*9a60*/  @P0 STG.E.128 desc[UR38][R10.64+0x380], RZ ;  /* 0x000380ff0a000986 */ /* 0x0003e4000c101d26 */
.L_x_2961:
[----:B------:R-:W-:Y:S05]  /*9a70*/  BSYNC B0 ;  /* 0x0000000000007941 */ /* 0x000fea0003800000 */
.L_x_2955:
[----:B------:R-:W-:Y:S02]  /*9a80*/  ULDC UR4, c[0x0][0xc14] ;  /* 0x0003050000047ab9 */ /* 0x000fe40000000800 */
[----:B------:R-:W-:-:S13]  /*9a90*/  ISETP.GE.AND P0, PT, R7, UR4, PT ;  /* 0x0000000407007c0c */ /* 0x000fda000bf06270 */
[----:B------:R-:W-:Y:S05]  /*9aa0*/  @!P0 BRA `(.L_x_2967) ;  /* 0xffffff7400208947 */ /* 0x000fea000383ffff */
[----:B------:R-:W-:Y:S05]  /*9ab0*/  EXIT ;  /* 0x000000000000794d */ /* 0x000fea0003800000 */
.L_x_2922:
[----:B------:R-:W-:-:S08]  /*9ac0*/  NOP ;  /* 0x0000000000007918 */ /* 0x000fd00000000000 */
[----:B------:R-:W0:-:S00]  /*9ad0*/  USETMAXREG.DEALLOC.CTAPOOL 0x18 ;  /* 0x00000018000079c8 */ /* 0x000e0000080e0500 */
[----:B0-----:R-:W-:-:S06]  /*9ae0*/  LOP3.LUT R0, R0, 0x3, RZ, 0xc0, !PT ;  /* 0x0000000300007812 */ /* 0x001fcc00078ec0ff */
[----:B------:R-:W0:Y:S02]  /*9af0*/  SHFL.IDX PT, R0, R0, RZ, 0x1f ;  /* 0x00001fff00007589 */ /* 0x000e2400000e0000 */
[----:B0-----:R-:W-:-:S13]  /*9b00*/  ISETP.NE.AND P0, PT, R0, RZ, PT ;  /* 0x000000ff0000720c */ /* 0x001fda0003f05270 */
[----:B------:R-:W-:Y:S05]  /*9b10*/  @P0 EXIT ;  /* 0x000000000000094d */ /* 0x000fea0003800000 */
[----:B------:R-:W0:Y:S01]  /*9b20*/  S2R R2, SR_TID.X ;  /* 0x0000000000027919 */ /* 0x000e220000002100 */
[----:B------:R-:W-:Y:S01]  /*9b30*/  LOP3.LUT R4, R4, 0xffffffdf, RZ, 0xc0, !PT ;  /* 0xffffffdf04047812 */ /* 0x000fe200078ec0ff */
[----:B------:R-:W-:Y:S01]  /*9b40*/  ULDC UR5, c[0x0][0xc14] ;  /* 0x0003050000057ab9 */ /* 0x000fe20000000800 */
[----:B------:R-:W-:Y:S01]  /*9b50*/  MOV R0, RZ ;  /* 0x000000ff00007202 */ /* 0x000fe20000000f00 */
[----:B------:R-:W1:Y:S01]  /*9b60*/  S2UR UR6, SR_CTAID.X ;  /* 0x00000000000679c3 */ /* 0x000e620000002500 */
        /* <DEDUP_REMOVED lines=17> */
[----:B--2---:R-:W0:Y:S02]  /*9c80*/  SHFL.UP PT, R5, R0, 0x1, RZ ;  /* 0x0420000000057989 */ /* 0x004e2400000e00ff */
[----:B0-----:R-:W-:-:S05]  /*9c90*/  SEL R5, R5, RZ, P1 ;  /* 0x000000ff05057207 */ /* 0x001fca0000800000 */
[----:B------:R-:W-:-:S05]  /*9ca0*/  IMAD.IADD R5, R0, 0x1, R5 ;  /* 0x0000000100057824 */ /* 0x000fca00078e0205 */
[----:B------:R-:W0:Y:S02]  /*9cb0*/  SHFL.UP PT, R6, R5, 0x2, RZ ;  /* 0x0440000005067989 */ /* 0x000e2400000e00ff */
[----:B0-----:R-:W-:Y:S02]  /*9cc0*/  SEL R6, R6, RZ, P0 ;  /* 0x000000ff06067207 */ /* 0x001fe40000000000 */
[----:B------:R-:W-:-:S03]  /*9cd0*/  ISETP.GE.U32.AND P0, PT, R8, 0x4, PT ;  /* 0x000000040800780c */ /* 0x000fc60003f06070 */
[----:B------:R-:W-:-:S05]  /*9ce0*/  IMAD.IADD R6, R5, 0x1, R6 ;  /* 0x0000000105067824 */ /* 0x000fca00078e0206 */
[----:B------:R-:W0:Y:S05]  /*9cf0*/  SHFL.UP PT, R7, R6, 0x4, RZ ;  /* 0x0480000006077989 */ /* 0x000e2a00000e00ff */
[----:B------:R-:W-:-:S04]  /*9d00*/  @P0 LOP3.LUT R4, R4, 0x8, RZ, 0xfc, !PT ;  /* 0x0000000804040812 */ /* 0x000fc800078efcff */
[----:B------:R-:W-:Y:S02]  /*9d10*/  LOP3.LUT R4, R4, 0xfffffffb, RZ, 0xc0, !PT ;  /* 0xfffffffb04047812 */ /* 0x000fe400078ec0ff */
[----:B0-----:R-:W-:Y:S02]  /*9d20*/  SEL R7, R7, RZ, P0 ;  /* 0x000000ff07077207 */ /* 0x001fe40000000000 */
[----:B------:R-:W-:-:S03]  /*9d30*/  ISETP.GE.U32.AND P0, PT, R8, 0x8, PT ;  /* 0x000000080800780c */ /* 0x000fc60003f06070 */
[----:B------:R-:W-:-:S05]  /*9d40*/  IMAD.IADD R7, R6, 0x1, R7 ;  /* 0x0000000106077824 */ /* 0x000fca00078e0207 */
[----:B------:R-:W0:Y:S05]  /*9d50*/  SHFL.UP PT, R2, R7, 0x8, RZ ;  /* 0x0500000007027989 */ /* 0x000e2a00000e00ff */
[----:B------:R-:W-:-:S04]  /*9d60*/  @P0 LOP3.LUT R4, R4, 0x4, RZ, 0xfc, !PT ;  /* 0x0000000404040812 */ /* 0x000fc800078efcff */
[----:B------:R-:W-:Y:S02]  /*9d70*/  LOP3.LUT R4, R4, 0xfffffffd, RZ, 0xc0, !PT ;  /* 0xfffffffd04047812 */ /* 0x000fe400078ec0ff */
[----:B0-----:R-:W-:Y:S02]  /*9d80*/  SEL R2, R2, RZ, P0 ;  /* 0x000000ff02027207 */ /* 0x001fe40000000000 */
[----:B------:R-:W-:Y:S02]  /*9d90*/  ISETP.GE.U32.AND P0, PT, R8, 0x10, PT ;  /* 0x000000100800780c */ /* 0x000fe40003f06070 */
[----:B------:R-:W-:-:S05]  /*9da0*/  IADD3 R3, R7, R2, RZ ;  /* 0x0000000207037210 */ /* 0x000fca0007ffe0ff */
[----:B------:R-:W0:Y:S06]  /*9db0*/  SHFL.UP PT, R2, R3, 0x10, RZ ;  /* 0x0600000003027989 */ /* 0x000e2c00000e00ff */
[----:B------:R-:W-:Y:S02]  /*9dc0*/  @P0 LOP3.LUT R4, R4, 0x2, RZ, 0xfc, !PT ;  /* 0x0000000204040812 */ /* 0x000fe400078efcff */
[----:B0-----:R-:W-:-:S05]  /*9dd0*/  SEL R2, R2, RZ, P0 ;  /* 0x000000ff02027207 */ /* 0x001fca0000000000 */
[----:B------:R-:W-:-:S05]  /*9de0*/  IMAD.IADD R2, R3, 0x1, R2 ;  /* 0x0000000103027824 */ /* 0x000fca00078e0202 */
[----:B------:R-:W0:Y:S02]  /*9df0*/  SHFL.IDX PT, R5, R2, 0x1f, 0x1f ;  /* 0x03e01f0002057f89 */ /* 0x000e2400000e0000 */
[----:B0-----:R-:W-:-:S05]  /*9e00*/  IMAD R5, R5, UR4, RZ ;  /* 0x0000000405057c24 */ /* 0x001fca000f8e02ff */
[----:B-1----:R-:W-:Y:S02]  /*9e10*/  ISETP.GT.AND P0, PT, R5, UR6, PT ;  /* 0x0000000605007c0c */ /* 0x002fe4000bf04270 */
[----:B------:R-:W-:-:S11]  /*9e20*/  MOV R6, R5 ;  /* 0x0000000500067202 */ /* 0x000fd60000000f00 */
[----:B------:R-:W-:Y:S05]  /*9e30*/  @P0 BRA `(.L_x_2968) ;  /* 0x0000000000c00947 */ /* 0x000fea0003800000 */
[----:B------:R-:W-:Y:S01]  /*9e40*/  IMAD.MOV.U32 R5, RZ, RZ, R6 ;  /* 0x000000ffff057224 */ /* 0x000fe200078e0006 */
[----:B------:R-:W-:Y:S01]  /*9e50*/  ULDC UR5, c[0x0][0xc14] ;  /* 0x0003050000057ab9 */ /* 0x000fe20000000800 */
[----:B------:R-:W-:Y:S01]  /*9e60*/  IMAD.MOV.U32 R19, RZ, RZ, RZ ;  /* 0x000000ffff137224 */ /* 0x000fe200078e00ff */
[----:B------:R-:W-:Y:S01]  /*9e70*/  ULDC UR7, c[0x0][0xc14] ;  /* 0x0003050000077ab9 */ /* 0x000fe20000000800 */
[----:B------:R-:W-:-:S05]  /*9e80*/  ULDC UR4, c[0x0][0xc10] ;  /* 0x0003040000047ab9 */ /* 0x000fca0000000800 */
.L_x_2972:
[----:B------:R-:W-:Y:S01]  /*9e90*/  VIADD R0, R19, 0x1f ;  /* 0x0000001f13007836 */ /* 0x000fe20000000000 */
[----:B------:R-:W-:-:S04]  /*9ea0*/  MOV R19, UR7 ;  /* 0x0000000700137c02 */ /* 0x000fc80008000f00 */
        /* <DEDUP_REMOVED lines=14> */
.L_x_2971:
[----:B------:R-:W-:Y:S05]  /*9f90*/  BSYNC B0 ;  /* 0x0000000000007941 */ /* 0x000fea0003800000 */
.L_x_2970:
[----:B0----5:R-:W0:Y:S01]  /*9fa0*/  SHFL.UP PT, R2, R0, 0x1, RZ ;  /* 0x0420000000027989 */ /* 0x021e2200000e00ff */
[C---:B------:R-:W-:Y:S02]  /*9fb0*/  ISETP.NE.AND P0, PT, R8.reuse, RZ, PT ;  /* 0x000000ff0800720c */ /* 0x040fe40003f05270 */
[----:B------:R-:W-:Y:S02]  /*9fc0*/  ISETP.GE.U32.AND P1, PT, R8, 0x2, PT ;  /* 0x000000020800780c */ /* 0x000fe40003f26070 */
[----:B0-----:R-:W-:Y:S02]  /*9fd0*/  SEL R3, R2, RZ, P0 ;  /* 0x000000ff02037207 */ /* 0x001fe40000000000 */
[----:B------:R-:W-:Y:S02]  /*9fe0*/  ISETP.GE.U32.AND P0, PT, R8, 0x4, PT ;  /* 0x000000040800780c */ /* 0x000fe40003f06070 */
[----:B------:R-:W-:-:S05]  /*9ff0*/  IADD3 R3, R0, R3, RZ ;  /* 0x0000000300037210 */ /* 0x000fca0007ffe0ff */
        /* <DEDUP_REMOVED lines=19> */
[----:B------:R-:W-:-:S07]  /*a130*/  IMAD.MOV.U32 R2, RZ, RZ, R9 ;  /* 0x000000ffff027224 */ /* 0x000fce00078e0009 */
.L_x_2968:
        /* <DEDUP_REMOVED lines=10> */
[----:B0-----:R-:W-:-:S06]  /*a1e0*/  IADD3 R3, R9, 0xffffffe, RZ ;  /* 0x0ffffffe09037810 */ /* 0x001fcc0007ffe0ff */
[----:B------:R-:W0:Y:S02]  /*a1f0*/  F2I.FTZ.U32.TRUNC.NTZ R3, R3 ;  /* 0x0000000300037305 */ /* 0x000e24000021f000 */
[----:B0-----:R-:W-:Y:S01]  /*a200*/  IMAD.MOV R11, RZ, RZ, -R3 ;  /* 0x000000ffff0b7224 */ /* 0x001fe200078e0a03 */
[----:B------:R-:W-:Y:S06]  /*a210*/  @!P0 BRA `(.L_x_2973) ;  /* 0x0000000000088947 */ /* 0x000fec0003800000 */
[----:B------:R-:W-:-:S05]  /*a220*/  VIADD R9, R5, 0xffffffff ;  /* 0xffffffff05097836 */ /* 0x000fca0000000000 */
[----:B------:R0:W1:Y:S02]  /*a230*/  SHFL.IDX PT, R16, R2, R9, 0x1f ;  /* 0x00001f0902107589 */ /* 0x00006400000e0000 */
.L_x_2973:
[----:B-1----:R-:W-:Y:S02]  /*a240*/  IMAD R16, R16, UR4, R7 ;  /* 0x0000000410107c24 */ /* 0x002fe4000f8e0207 */
[----:B------:R-:W-:Y:S02]  /*a250*/  IMAD R7, R11, R6, RZ ;  /* 0x000000060b077224 */ /* 0x000fe400078e02ff */
[----:B0-----:R-:W-:Y:S01]  /*a260*/  IMAD.MOV.U32 R2, RZ, RZ, RZ ;  /* 0x000000ffff027224 */ /* 0x001fe200078e00ff */
[----:B------:R-:W-:Y:S01]  /*a270*/  IADD3 R9, -R16, UR6, RZ ;  /* 0x0000000610097c10 */ /* 0x000fe2000fffe1ff */
[----:B------:R-:W-:Y:S02]  /*a280*/  IMAD.IADD R19, R5, 0x1, R19 ;  /* 0x0000000105137824 */ /* 0x000fe400078e0213 */
[----:B------:R-:W-:Y:S01]  /*a290*/  IMAD.HI.U32 R2, R3, R7, R2 ;  /* 0x0000000703027227 */ /* 0x000fe200078e0002 */
[----:B------:R-:W-:Y:S02]  /*a2a0*/  IABS R7, R0 ;  /* 0x0000000000077213 */ /* 0x000fe40000000000 */
[----:B------:R-:W-:-:S02]  /*a2b0*/  IABS R3, R9 ;  /* 0x0000000900037213 */ /* 0x000fc40000000000 */
[----:B------:R-:W-:-:S03]  /*a2c0*/  IADD3 R7, RZ, -R7, RZ ;  /* 0x80000007ff077210 */ /* 0x000fc60007ffe0ff */
        /* <DEDUP_REMOVED lines=11> */
[----:B------:R-:W-:-:S05]  /*a380*/  @!P0 LOP3.LUT R2, RZ, R0, RZ, 0x33, !PT ;  /* 0x00000000ff028212 */ /* 0x000fca00078e33ff */
[--C-:B------:R-:W-:Y:S02]  /*a390*/  IMAD.MOV R17, RZ, RZ, -R2.reuse ;  /* 0x000000ffff117224 */ /* 0x100fe400078e0a02 */
[----:B------:R-:W-:Y:S02]  /*a3a0*/  IMAD.MOV.U32 R18, RZ, RZ, R2 ;  /* 0x000000ffff127224 */ /* 0x000fe400078e0002 */
[----:B------:R-:W-:Y:S01]  /*a3b0*/  IMAD R17, R0, R17, R9 ;  /* 0x0000001100117224 */ /* 0x000fe200078e0209 */
[----:B------:R-:W-:Y:S06]  /*a3c0*/  BRA `(.L_x_2974) ;  /* 0x00000000000c7947 */ /* 0x000fec0003800000 */
.L_x_2969:
[----:B------:R-:W-:Y:S01]  /*a3d0*/  MOV R17, RZ ;  /* 0x000000ff00117202 */ /* 0x000fe20000000f00 */
[----:B------:R-:W-:Y:S02]  /*a3e0*/  IMAD.U32 R16, RZ, RZ, UR6 ;  /* 0x00000006ff107e24 */ /* 0x000fe4000f8e00ff */
[----:B------:R-:W-:-:S07]  /*a3f0*/  IMAD.MOV.U32 R18, RZ, RZ, RZ ;  /* 0x000000ffff127224 */ /* 0x000fce00078e00ff */
.L_x_2974:
        /* <DEDUP_REMOVED lines=14> */
[----:B0-----:R-:W-:Y:S01]  /*a4e0*/  MOV R0, 0x1 ;  /* 0x0000000100007802 */ /* 0x001fe20000000f00 */
[----:B------:R0:W-:Y:S01]  /*a4f0*/  STL [R1], RZ ;  /* 0x000000ff01007387 */ /* 0x0001e20000100800 */
[----:B------:R-:W-:Y:S01]  /*a500*/  ULDC UR37, c[0x0][0xc] ;  /* 0x0000030000257ab9 */ /* 0x000fe20000000800 */
[----:B------:R-:W-:Y:S02]  /*a510*/  ULDC.64 UR40, c[0x0][0x198] ;  /* 0x0000660000287ab9 */ /* 0x000fe40000000a00 */
[----:B------:R0:W-:Y:S04]  /*a520*/  STL [R1+0x4], R0 ;  /* 0x0000040001007387 */ /* 0x0001e80000100800 */
[----:B------:R0:W-:Y:S02]  /*a530*/  STL [R1+0x24], RZ ;  /* 0x000024ff01007387 */ /* 0x0001e40000100800 */
.L_x_3038:
[----:B-12---:R-:W1:Y:S02]  /*a540*/  LDC.64 R2, c[0x0][0xc60] ;  /* 0x00031800ff027b82 */ /* 0x006e640000000a00 */
[----:B-1----:R-:W-:-:S05]  /*a550*/  IMAD.WIDE R2, R19, 0x4, R2 ;  /* 0x0000000413027825 */ /* 0x002fca00078e0202 */
[----:B------:R-:W2:Y:S01]  /*a560*/  LDG.E R5, desc[UR38][R2.64] ;  /* 0x0000002602057981 */ /* 0x000ea2000c1e1900 */
[----:B------:R-:W-:Y:S05]  /*a570*/  YIELD ;  /* 0x0000000000007946 */ /* 0x000fea0003800000 */
[----:B------:R-:W-:Y:S01]  /*a580*/  ULDC.64 UR4, c[0x0][0xa28] ;  /* 0x00028a0000047ab9 */ /* 0x000fe20000000a00 */
[----:B0-----:R-:W-:Y:S01]  /*a590*/  IMAD.MOV.U32 R0, RZ, RZ, RZ ;  /* 0x000000ffff007224 */ /* 0x001fe200078e00ff */
[----:B------:R-:W-:-:S04]  /*a5a0*/  ISETP.NE.U32.AND P0, PT, RZ, UR4, PT ;  /* 0x00000004ff007c0c */ /* 0x000fc8000bf05070 */
[----:B------:R-:W-:Y:S01]  /*a5b0*/  ISETP.NE.AND.EX P0, PT, RZ, UR5, PT, P0 ;  /* 0x00000005ff007c0c */ /* 0x000fe2000bf05300 */
[----:B------:R-:W-:Y:S01]  /*a5c0*/  IMAD.MOV.U32 R6, RZ, RZ, RZ ;  /* 0x000000ffff067224 */ /* 0x000fe200078e00ff */
[----:B--2---:R-:W-:Y:S01]  /*a5d0*/  SHF.R.S32.HI R4, RZ, 0x1f, R5 ;  /* 0x0000001fff047819 */ /* 0x004fe20000011405 */
[----:B------:R-:W-:-:S10]  /*a5e0*/  IMAD.SHL.U32 R7, R5, 0x4, RZ ;  /* 0x0000000405077824 */ /* 0x000fd400078e00ff */
[C---:B------:R-:W-:Y:S01]  /*a5f0*/  @P0 LEA R2, P1, R5.reuse, UR4, 0x2 ;  /* 0x0000000405020c11 */ /* 0x040fe2000f8210ff */
[----:B------:R-:W-:Y:S03]  /*a600*/  STL [R1+0x10], R5 ;  /* 0x0000100501007387 */ /* 0x000fe60000100800 */
        /* <DEDUP_REMOVED lines=9> */
[----:B------:R-:W-:-:S04]  /*a6a0*/  ISETP.NE.U32.AND P0, PT, RZ, UR4, PT ;  /* 0x00000004ff007c0c */ /* 0x000fc8000bf05070 */
[----:B------:R-:W-:Y:S01]  /*a6b0*/  ISETP.NE.AND.EX P0, PT, RZ, UR5, PT, P0 ;  /* 0x00000005ff007c0c */ /* 0x000fe2000bf05300 */
[----:B--2---:R0:W-:Y:S04]  /*a6c0*/  STL [R1+0x2c], R6 ;  /* 0x00002c0601007387 */ /* 0x0041e80000100800 */
[----:B------:R1:W-:Y:S01]  /*a6d0*/  STL [R1+0x18], R7 ;  /* 0x0000180701007387 */ /* 0x0003e20000100800 */
[----:B0-----:R-:W-:-:S07]  /*a6e0*/  SHF.L.U64.HI R6, R5, 0x2, R4 ;  /* 0x0000000205067819 */ /* 0x001fce0000010204 */
[C---:B------:R-:W-:Y:S01]  /*a6f0*/  @P0 IADD3 R4, P1, R7.reuse, UR4, RZ ;  /* 0x0000000407040c10 */ /* 0x040fe2000ff3e0ff */
[----:B------:R0:W-:Y:S03]  /*a700*/  STL [R1+0x1c], R6 ;  /* 0x00001c0601007387 */ /* 0x0001e60000100800 */
[C---:B------:R-:W-:Y:S01]  /*a710*/  @P0 IADD3.X R5, R6.reuse, UR5, RZ, P1, !PT ;  /* 0x0000000506050c10 */ /* 0x040fe20008ffe4ff */
[----:B------:R-:W-:Y:S02]  /*a720*/  ULDC.64 UR4, c[0x0][0xa08] ;  /* 0x0002820000047ab9 */ /* 0x000fe40000000a00 */
[----:B------:R-:W-:Y:S02]  /*a730*/  IADD3 R2, P1, R7, UR4, RZ ;  /* 0x0000000407027c10 */ /* 0x000fe4000ff3e0ff */
[----:B-1----:R-:W-:Y:S02]  /*a740*/  MOV R7, RZ ;  /* 0x000000ff00077202 */ /* 0x002fe40000000f00 */
[----:B------:R-:W-:-:S02]  /*a750*/  IADD3.X R3, R6, UR5, RZ, P1, !PT ;  /* 0x0000000506037c10 */ /* 0x000fc40008ffe4ff */
        /* <DEDUP_REMOVED lines=14> */
[----:B-1----:R-:W2:Y:S04]  /*a840*/  LDG.E R5, desc[UR38][R2.64] ;  /* 0x0000002602057981 */ /* 0x002ea8000c1e1900 */
[----:B-----5:R-:W2:Y:S02]  /*a850*/  LDG.E R6, desc[UR38][R2.64+0x4] ;  /* 0x0000042602067981 */ /* 0x020ea4000c1e1900 */
[----:B--2---:R-:W-:-:S07]  /*a860*/  IMAD.IADD R6, R6, 0x1, -R5 ;  /* 0x0000000106067824 */ /* 0x004fce00078e0a05 */
.L_x_2976:
[----:B-1---5:R-:W-:Y:S01]  /*a870*/  IADD3 R2, -R0, R6, RZ ;  /* 0x0000000600027210 */ /* 0x022fe20007ffe1ff */
[----:B------:R-:W-:Y:S01]  /*a880*/  IMAD.IADD R3, R7, 0x1, R0 ;  /* 0x0000000107037824 */ /* 0x000fe200078e0200 */
[----:B------:R-:W-:Y:S02]  /*a890*/  BSSY B6, `(.L_x_2977) ;  /* 0x0000305000067945 */ /* 0x000fe40003800000 */
[C---:B------:R-:W-:Y:S01]  /*a8a0*/  ISETP.GT.AND P0, PT, R2.reuse, RZ, PT ;  /* 0x000000ff0200720c */ /* 0x040fe20003f04270 */
[----:B------:R-:W-:Y:S01]  /*a8b0*/  VIADD R0, R2, 0x3f ;  /* 0x0000003f02007836 */ /* 0x000fe20000000000 */
[----:B------:R-:W-:Y:S04]  /*a8c0*/  STL [R1+0x20], R2 ;  /* 0x0000200201007387 */ /* 0x000fe80000100800 */
        /* <DEDUP_REMOVED lines=13> */
[----:B0-----:R-:W1:Y:S08]  /*a9a0*/  FLO.U32 R0, UR4 ;  /* 0x0000000400007d00 */ /* 0x001e7000080e0000 */
        /* <DEDUP_REMOVED lines=9> */
.L_x_2978:
[----:B------:R-:W1:Y:S01]  /*aa40*/  S2R R3, SR_CgaCtaId ;  /* 0x0000000000037919 */ /* 0x000e620000008800 */
[----:B0-----:R-:W-:-:S04]  /*aa50*/  MOV R0, 0x400 ;  /* 0x0000040000007802 */ /* 0x001fc80000000f00 */
[----:B-1----:R-:W-:-:S05]  /*aa60*/  LEA R2, R3, R0, 0x18 ;  /* 0x0000000003027211 */ /* 0x002fca00078ec0ff */
[----:B------:R0:W-:Y:S01]  /*aa70*/  STL [R1+0xc], R2 ;  /* 0x00000c0201007387 */ /* 0x0001e20000100800 */
[----:B------:R-:W-:-:S05]  /*aa80*/  VIADD R0, R2, 0x22400 ;  /* 0x0002240002007836 */ /* 0x000fca0000000000 */
[----:B------:R-:W-:-:S13]  /*aa90*/  LOP3.LUT P0, RZ, R0, 0x3ff, RZ, 0xc0, !PT ;  /* 0x000003ff00ff7812 */ /* 0x000fda000780c0ff */
[----:B0-----:R-:W-:Y:S05]  /*aaa0*/  @!P0 BRA `(.L_x_2980) ;  /* 0x0000000000408947 */ /* 0x001fea0003800000 */
        /* <DEDUP_REMOVED lines=8> */
[----:B------:R-:W-:Y:S01]  /*ab30*/  MOV R11, UR5 ;  /* 0x00000005000b7c02 */ /* 0x000fe20008000f00 */
[----:B------:R-:W-:Y:S02]  /*ab40*/  IMAD.U32 R7, RZ, RZ, UR9 ;  /* 0x00000009ff077e24 */ /* 0x000fe4000f8e00ff */
[----:B------:R-:W-:-:S02]  /*ab50*/  IMAD.U32 R10, RZ, RZ, UR4 ;  /* 0x00000004ff0a7e24 */ /* 0x000fc4000f8e00ff */
[----:B------:R-:W-:Y:S02]  /*ab60*/  IMAD.MOV.U32 R8, RZ, RZ, 0x70 ;  /* 0x00000070ff087424 */ /* 0x000fe400078e00ff */
[----:B------:R-:W-:Y:S02]  /*ab70*/  IMAD.MOV.U32 R12, RZ, RZ, 0x1 ;  /* 0x00000001ff0c7424 */ /* 0x000fe400078e00ff */
[----:B------:R-:W-:-:S07]  /*ab80*/  IMAD.MOV.U32 R13, RZ, RZ, RZ ;  /* 0x000000ffff0d7224 */ /* 0x000fce00078e00ff */
[----:B------:R-:W-:-:S07]  /*ab90*/  LEPC R20, `(.L_x_2980) ;  /* 0x000000001014794e */ /* 0x000fce0000000000 */
[----:B0-----:R-:W-:Y:S05]  /*aba0*/  CALL.ABS.NOINC R2 ;  /* 0x0000000002007343 */ /* 0x001fea0003c00000 */
.L_x_2980:
        /* <DEDUP_REMOVED lines=20> */
.L_x_2982:
        /* <DEDUP_REMOVED lines=8> */
[----:B------:R-:W-:Y:S01]  /*ad70*/  MOV R8, 0x70 ;  /* 0x0000007000087802 */ /* 0x000fe20000000f00 */
[----:B------:R-:W-:Y:S02]  /*ad80*/  IMAD.U32 R7, RZ, RZ, UR9 ;  /* 0x00000009ff077e24 */ /* 0x000fe4000f8e00ff */
[----:B------:R-:W-:-:S02]  /*ad90*/  IMAD.U32 R10, RZ, RZ, UR4 ;  /* 0x00000004ff0a7e24 */ /* 0x000fc4000f8e00ff */
[----:B------:R-:W-:Y:S02]  /*ada0*/  IMAD.U32 R11, RZ, RZ, UR5 ;  /* 0x00000005ff0b7e24 */ /* 0x000fe4000f8e00ff */
[----:B------:R-:W-:Y:S02]  /*adb0*/  IMAD.MOV.U32 R12, RZ, RZ, 0x1 ;  /* 0x00000001ff0c7424 */ /* 0x000fe400078e00ff */
[----:B------:R-:W-:-:S07]  /*adc0*/  IMAD.MOV.U32 R13, RZ, RZ, RZ ;  /* 0x000000ffff0d7224 */ /* 0x000fce00078e00ff */
[----:B------:R-:W-:-:S07]  /*add0*/  LEPC R20, `(.L_x_2981) ;  /* 0x000000001014794e */ /* 0x000fce0000000000 */
[----:B0-----:R-:W-:Y:S05]  /*ade0*/  CALL.ABS.NOINC R2 ;  /* 0x0000000002007343 */ /* 0x001fea0003c00000 */
.L_x_2981:
[----:B------:R-:W2:Y:S01]  /*adf0*/  LDL.LU R2, [R1+0x18] ;  /* 0x0000180001027983 */ /* 0x000ea20000300800 */
[----:B------:R-:W-:-:S03]  /*ae00*/  ULDC.64 UR4, c[0x0][0x9f8] ;  /* 0x00027e0000047ab9 */ /* 0x000fc60000000a00 */
[----:B------:R-:W3:Y:S04]  /*ae10*/  LDL.LU R0, [R1+0x1c] ;  /* 0x00001c0001007983 */ /* 0x000ee80000300800 */
[----:B------:R-:W4:Y:S04]  /*ae20*/  LDL.LU R4, [R1+0x2c] ;  /* 0x00002c0001047983 */ /* 0x000f280000300800 */
[----:B------:R-:W4:Y:S01]  /*ae30*/  LDL.LU R7, [R1+0x10] ;  /* 0x0000100001077983 */ /* 0x000f220000300800 */
[----:B------:R-:W-:-:S04]  /*ae40*/  ISETP.NE.U32.AND P0, PT, RZ, UR4, PT ;  /* 0x00000004ff007c0c */ /* 0x000fc8000bf05070 */
        /* <DEDUP_REMOVED lines=11> */
[----:B----4-:R-:W-:Y:S02]  /*af00*/  LEA R17, R17, R4, 0x6 ;  /* 0x0000000411117211 */ /* 0x010fe400078e30ff */
        /* <DEDUP_REMOVED lines=13> */
.L_x_2983:
        /* <DEDUP_REMOVED lines=17> */
.L_x_3055:
[----:B------:R-:W2:Y:S01]  /*b0f0*/  LDL R8, [R1+0x14] ;  /* 0x0000140001087983 */ /* 0x000ea20000100800 */
[----:B------:R-:W-:Y:S01]  /*b100*/  UMOV UR4, 0xffffffff ;  /* 0xffffffff00047882 */ /* 0x000fe20000000000 */
[----:B------:R-:W-:Y:S01]  /*b110*/  SHF.R.S32.HI R5, RZ, 0x1f, R0 ;  /* 0x0000001fff057819 */ /* 0x000fe20000011400 */
[----:B--2---:R-:W-:Y:S01]  /*b120*/  VIADD R9, R8, 0xffffffff ;  /* 0xffffffff08097836 */ /* 0x004fe20000000000 */
[----:B------:R-:W-:Y:S06]  /*b130*/  BRA.DIV UR4, `(.L_x_2985) ;  /* 0x0000003a04247947 */ /* 0x000fec000b800000 */
[----:B------:R-:W-:-:S13]  /*b140*/  ELECT P6, URZ, PT ;  /* 0x00000000003f782f */ /* 0x000fda00038c0000 */
.L_x_3058:
        /* <DEDUP_REMOVED lines=11> */
[----:B------:R-:W-:-:S04]  /*b200*/  @P0 SHF.R.U32.HI R7, RZ, R11, R10 ;  /* 0x0000000bff070219 */ /* 0x000fc8000001160a */
[----:B------:R-:W-:Y:S01]  /*b210*/  IADD3 R8, -R7, RZ, RZ ;  /* 0x000000ff07087210 */ /* 0x000fe20007ffe1ff */
[----:B------:R-:W-:-:S04]  /*b220*/  IMAD.MOV.U32 R10, RZ, RZ, R7 ;  /* 0x000000ffff0a7224 */ /* 0x000fc800078e0007 */
[----:B------:R-:W-:Y:S02]  /*b230*/  IMAD R11, R12, R8, R9 ;  /* 0x000000080c0b7224 */ /* 0x000fe400078e0209 */
[----:B------:R-:W-:-:S03]  /*b240*/  IMAD R8, R5, UR4, RZ ;  /* 0x0000000405087c24 */ /* 0x000fc6000f8e02ff */
[----:B------:R0:W-:Y:S01]  /*b250*/  STL [R1+0x28], R11 ;  /* 0x0000280b01007387 */ /* 0x0001e20000100800 */
[----:B------:R-:W-:Y:S01]  /*b260*/  IMAD R8, R0, UR5, R8 ;  /* 0x0000000500087c24 */ /* 0x000fe2000f8e0208 */
[----:B0-----:R-:W-:-:S03]  /*b270*/  SHF.R.S32.HI R11, RZ, 0x1f, R7 ;  /* 0x0000001fff0b7819 */ /* 0x001fc60000011407 */
[----:B------:R-:W-:-:S04]  /*b280*/  IMAD.WIDE.U32 R10, R0, UR4, R10 ;  /* 0x00000004000a7c25 */ /* 0x000fc8000f8e000a */
[----:B------:R-:W-:Y:S01]  /*b290*/  IMAD.IADD R7, R11, 0x1, R8 ;  /* 0x000000010b077824 */ /* 0x000fe200078e0208 */
[----:B------:R-:W-:-:S04]  /*b2a0*/  LEA R12, P0, R10, R2, 0x2 ;  /* 0x000000020a0c7211 */ /* 0x000fc800078010ff */
[----:B------:R-:W-:-:S05]  /*b2b0*/  LEA.HI.X R13, R10, R3, R7, 0x2, P0 ;  /* 0x000000030a0d7211 */ /* 0x000fca00000f1407 */
[----:B------:R0:W5:Y:S04]  /*b2c0*/  LDG.E R7, desc[UR38][R12.64] ;  /* 0x000000260c077981 */ /* 0x000168000c1e1900 */
.L_x_2987:
[----:B------:R-:W2:Y:S01]  /*b2d0*/  LDL R8, [R1] ;  /* 0x0000000001087983 */ /* 0x000ea20000100800 */
[----:B------:R-:W-:-:S03]  /*b2e0*/  MOV R11, 0x400 ;  /* 0x00000400000b7802 */ /* 0x000fc60000000f00 */
[----:B------:R-:W3:Y:S01]  /*b2f0*/  LDL R10, [R1+0x4] ;  /* 0x00000400010a7983 */ /* 0x000ee20000100800 */
[----:B0-----:R-:W0:Y:S02]  /*b300*/  S2R R12, SR_CgaCtaId ;  /* 0x00000000000c7919 */ /* 0x001e240000008800 */
[----:B0-----:R-:W-:-:S05]  /*b310*/  LEA R11, R12, R11, 0x18 ;  /* 0x0000000b0c0b7211 */ /* 0x001fca00078ec0ff */
[----:B--2---:R-:W-:Y:S01]  /*b320*/  IMAD R8, R8, 0x8, R11 ;  /* 0x0000000808087824 */ /* 0x004fe200078e020b */
[----:B---3--:R-:W-:-:S04]  /*b330*/  SHF.L.U32 R10, R10, 0x1f, RZ ;  /* 0x0000001f0a0a7819 */ /* 0x008fc800000006ff */
[----:B------:R-:W0:Y:S02]  /*b340*/  SYNCS.PHASECHK.TRANS64.TRYWAIT P0, [R8+URZ+0x28c40], R10 ;  /* 0x028c400a080075a7 */ /* 0x000e24000800017f */
[----:B0-----:R-:W-:Y:S05]  /*b350*/  @!P0 BRA `(.L_x_2988) ;  /* 0x0000003400bc8947 */ /* 0x001fea0003800000 */
.L_x_3059:
[----:B------:R-:W1:Y:S02]  /*b360*/  S2R R11, SR_TID.X ;  /* 0x00000000000b7919 */ /* 0x000e640000002100 */
[----:B-1----:R-:W-:-:S04]  /*b370*/  LOP3.LUT R11, R11, 0x7f, RZ, 0xc0, !PT ;  /* 0x0000007f0b0b7812 */ /* 0x002fc800078ec0ff */
[----:B------:R-:W-:-:S13]  /*b380*/  ISETP.NE.AND P0, PT, R11, RZ, PT ;  /* 0x000000ff0b00720c */ /* 0x000fda0003f05270 */
[----:B------:R-:W-:Y:S05]  /*b390*/  @P0 BRA `(.L_x_2989) ;  /* 0x00000000001c0947 */ /* 0x000fea0003800000 */
[----:B------:R-:W1:Y:S01]  /*b3a0*/  S2R R11, SR_TID.X ;  /* 0x00000000000b7919 */ /* 0x000e620000002100 */
[----:B0-----:R-:W-:-:S04]  /*b3b0*/  MOV R10, 0x2000 ;  /* 0x00002000000a7802 */ /* 0x001fc80000000f00 */
[----:B------:R2:W-:Y:S01]  /*b3c0*/  SYNCS.ARRIVE.TRANS64 RZ, [R8+URZ+0x28c30], R10 ;  /* 0x028c300a08ff79a7 */ /* 0x0005e2000800003f */
[----:B-1----:R-:W-:-:S04]  /*b3d0*/  LOP3.LUT R11, R11, 0x1f, RZ, 0xc0, !PT ;  /* 0x0000001f0b0b7812 */ /* 0x002fc800078ec0ff */
[----:B------:R-:W-:-:S13]  /*b3e0*/  ISETP.NE.AND P1, PT, R11, RZ, PT ;  /* 0x000000ff0b00720c */ /* 0x000fda0003f25270 */
[----:B--2---:R-:W-:Y:S05]  /*b3f0*/  @!P1 BRA `(.L_x_2989) ;  /* 0x0000000000049947 */ /* 0x004fea0003800000 */
[----:B------:R-:W-:Y:S01]  /*b400*/  BPT.TRAP 0x1 ;  /* 0x000000040000795c */ /* 0x000fe20000300000 */
.L_x_2989:
[----:B------:R-:W2:Y:S04]  /*b410*/  LDL R11, [R1] ;  /* 0x00000000010b7983 */ /* 0x000ea80000100800 */
[----:B------:R-:W3:Y:S04]  /*b420*/  LDL R14, [R1+0x28] ;  /* 0x00002800010e7983 */ /* 0x000ee80000100800 */
[----:B0-----:R-:W4:Y:S01]  /*b430*/  LDL R10, [R1+0x8] ;  /* 0x00000800010a7983 */ /* 0x001f220000100800 */
[----:B------:R-:W0:Y:S01]  /*b440*/  S2R R13, SR_CgaCtaId ;  /* 0x00000000000d7919 */ /* 0x000e220000008800 */
[----:B------:R-:W-:-:S02]  /*b450*/  MOV R12, 0x400 ;  /* 0x00000400000c7802 */ /* 0x000fc40000000f00 */
[----:B------:R-:W-:Y:S01]  /*b460*/  R2UR UR9, R8 ;  /* 0x00000000080972ca */ /* 0x000fe200000e0000 */
[----:B------:R-:W-:Y:S01]  /*b470*/  UIADD3 UR6, UP0, UR40, 0x370, URZ ;  /* 0x0000037028067890 */ /* 0x000fe2000ff1e03f */
[----:B------:R-:W-:Y:S02]  /*b480*/  R2UR UR12, R4 ;  /* 0x00000000040c72ca */ /* 0x000fe400000e0000 */
[----:B-----5:R-:W-:Y:S01]  /*b490*/  R2UR UR13, R7 ;  /* 0x00000000070d72ca */ /* 0x020fe200000e0000 */
[----:B------:R-:W-:Y:S01]  /*b4a0*/  UIADD3.X UR7, URZ, UR41, URZ, UP0, !UPT ;  /* 0x000000293f077290 */ /* 0x000fe200087fe43f */
[----:B0-----:R-:W-:-:S07]  /*b4b0*/  LEA R12, R13, R12, 0x18 ;  /* 0x0000000c0d0c7211 */ /* 0x001fce00078ec0ff */
[----:B------:R-:W-:Y:S01]  /*b4c0*/  UIADD3 UR9, UR9, 0x28c30, URZ ;  /* 0x00028c3009097890 */ /* 0x000fe2000fffe03f */
[----:B------:R-:W-:Y:S01]  /*b4d0*/  UMOV UR5, 0x14f00000 ;  /* 0x14f0000000057882 */ /* 0x000fe20000000000 */
[----:B------:R-:W-:Y:S01]  /*b4e0*/  UMOV UR10, URZ ;  /* 0x0000003f000a7c82 */ /* 0x000fe20008000000 */
[----:B--2---:R-:W-:Y:S01]  /*b4f0*/  IMAD R8, R11, 0x2000, R12 ;  /* 0x000020000b087824 */ /* 0x004fe200078e020c */
[----:B---3--:R-:W-:-:S04]  /*b500*/  R2UR UR11, R14 ;  /* 0x000000000e0b72ca */ /* 0x008fc800000e0000 */
[----:B------:R-:W-:Y:S02]  /*b510*/  R2UR UR8, R8 ;  /* 0x00000000080872ca */ /* 0x000fe400000e0000 */
[----:B----4-:R-:W-:-:S11]  /*b520*/  R2UR UR4, R10 ;  /* 0x000000000a0472ca */ /* 0x010fd600000e0000 */
[----:B------:R-:W-:Y:S02]  /*b530*/  UIADD3 UR8, UR8, 0x22400, URZ ;  /* 0x0002240008087890 */ /* 0x000fe4000fffe03f */
[----:B------:R-:W-:-:S03]  /*b540*/  ULEA UR11, UR11, UR4, 0x6 ;  /* 0x000000040b0b7291 */ /* 0x000fc6000f8e303f */
[----:B------:R-:W-:-:S06]  /*b550*/  UMOV UR4, 0x0 ;  /* 0x0000000000047882 */ /* 0x000fcc0000000000 */
[----:B------:R0:W-:Y:S02]  /*b560*/  UTMALDG.4D [UR8], [UR6], desc[UR4] ;  /* 0x00000408060075b4 */ /* 0x0001e40008019000 */
[----:B0-----:R-:W-:Y:S01]  /*b570*/  NOP ;  /* 0x0000000000007918 */ /* 0x001fe20000000000 */
.L_x_2986:
        /* <DEDUP_REMOVED lines=9> */
[----:B------:R-:W-:Y:S01]  /*b610*/  @P0 R2UR UR11, R17 ;  /* 0x00000000110b02ca */ /* 0x000fe200000e0000 */
[----:B------:R-:W-:Y:S01]  /*b620*/  UIADD3.X UR5, URZ, UR41, URZ, UP0, !UPT ;  /* 0x000000293f057290 */ /* 0x000fe200087fe43f */
[----:B------:R-:W-:Y:S01]  /*b630*/  BSSY B0, `(.L_x_2990) ;  /* 0x0000013000007945 */ /* 0x000fe20003800000 */
[----:B------:R-:W-:Y:S01]  /*b640*/  UMOV UR7, 0x12f00000 ;  /* 0x12f0000000077882 */ /* 0x000fe20000000000 */
[----:B------:R-:W-:Y:S01]  /*b650*/  UMOV UR10, URZ ;  /* 0x0000003f000a7c82 */ /* 0x000fe20008000000 */
[----:B------:R-:W-:Y:S01]  /*b660*/  @P0 IMAD.MOV.U32 R8, RZ, RZ, 0x2000 ;  /* 0x00002000ff080424 */ /* 0x000fe200078e00ff */
[----:B0-----:R-:W-:Y:S01]  /*b670*/  LEA R10, R11, R10, 0x18 ;  /* 0x0000000a0b0a7211 */ /* 0x001fe200078ec0ff */
[----:B------:R-:W-:Y:S03]  /*b680*/  BAR.SYNC.DEFER_BLOCKING 0x8, 0xa0 ;  /* 0x0202800000007b1d */ /* 0x000fe60000010000 */
[----:B------:R-:W-:-:S13]  /*b690*/  R2UR UR9, R10 ;  /* 0x000000000a0972ca */ /* 0x000fda00000e0000 */
[----:B------:R-:W-:Y:S02]  /*b6a0*/  UIADD3 UR8, UR9, 0x20400, URZ ;  /* 0x0002040009087890 */ /* 0x000fe4000fffe03f */
[----:B------:R-:W-:Y:S01]  /*b6b0*/  UIADD3 UR9, UR9, 0x28c00, URZ ;  /* 0x00028c0009097890 */ /* 0x000fe2000fffe03f */
[----:B------:R0:W-:Y:S08]  /*b6c0*/  @P0 SYNCS.ARRIVE.TRANS64 RZ, [R10+URZ+0x28c00], R8 ;  /* 0x028c00080aff09a7 */ /* 0x0001f0000800003f */
[----:B------:R0:W-:Y:S01]  /*b6d0*/  UTMALDG.4D [UR8], [UR4], desc[UR6] ;  /* 0x00000608040075b4 */ /* 0x0001e20008019000 */
[----:B--2---:R-:W-:-:S05]  /*b6e0*/  VIADD R12, R12, 0x1 ;  /* 0x000000010c0c7836 */ /* 0x004fca0000000000 */
[----:B------:R-:W-:Y:S01]  /*b6f0*/  LEA.HI R6, R12, R12, RZ, 0x1 ;  /* 0x0000000c0c067211 */ /* 0x000fe200078f08ff */
[----:B------:R0:W-:Y:S03]  /*b700*/  STL [R1+0x24], R12 ;  /* 0x0000240c01007387 */ /* 0x0001e60000100800 */
[----:B------:R-:W-:-:S04]  /*b710*/  LOP3.LUT R6, R6, 0xfffffffe, RZ, 0xc0, !PT ;  /* 0xfffffffe06067812 */ /* 0x000fc800078ec0ff */
[----:B------:R-:W-:-:S04]  /*b720*/  IADD3 R6, R12, -R6, RZ ;  /* 0x800000060c067210 */ /* 0x000fc80007ffe0ff */
[----:B------:R-:W-:-:S04]  /*b730*/  SHF.L.U32 R6, R6, 0x1f, RZ ;  /* 0x0000001f06067819 */ /* 0x000fc800000006ff */
[----:B------:R-:W1:Y:S02]  /*b740*/  SYNCS.PHASECHK.TRANS64.TRYWAIT P0, [R10+URZ+0x28c20], R6 ;  /* 0x028c20060a0075a7 */ /* 0x000e64000800017f */
[----:B01----:R-:W-:Y:S05]  /*b750*/  @!P0 BRA `(.L_x_2991) ;  /* 0x0000003000d08947 */ /* 0x003fea0003800000 */
.L_x_3060:
[----:B------:R-:W-:Y:S05]  /*b760*/  BSYNC B0 ;  /* 0x0000000000007941 */ /* 0x000fea0003800000 */
.L_x_2990:
[----:B------:R-:W-:Y:S04]  /*b770*/  BSSY B0, `(.L_x_2992) ;  /* 0x0000050000007945 */ /* 0x000fe80003800000 */
[----:B------:R-:W-:Y:S05]  /*b780*/  @!P6 BRA `(.L_x_2993) ;  /* 0x000000040038e947 */ /* 0x000fea0003800000 */
[----:B0-----:R-:W2:Y:S01]  /*b790*/  LDL R8, [R1] ;  /* 0x0000000001087983 */ /* 0x001ea20000100800 */
[----:B------:R-:W-:-:S03]  /*b7a0*/  MOV R11, 0x400 ;  /* 0x00000400000b7802 */ /* 0x000fc60000000f00 */
[----:B------:R-:W3:Y:S01]  /*b7b0*/  LDL R10, [R1+0x4] ;  /* 0x00000400010a7983 */ /* 0x000ee20000100800 */
[----:B------:R-:W0:Y:S02]  /*b7c0*/  S2R R12, SR_CgaCtaId ;  /* 0x00000000000c7919 */ /* 0x000e240000008800 */
[----:B0-----:R-:W-:-:S05]  /*b7d0*/  LEA R11, R12, R11, 0x18 ;  /* 0x0000000b0c0b7211 */ /* 0x001fca00078ec0ff */
[----:B--2---:R-:W-:Y:S01]  /*b7e0*/  IMAD R8, R8, 0x8, R11 ;  /* 0x0000000808087824 */ /* 0x004fe200078e020b */
[----:B---3--:R-:W-:-:S04]  /*b7f0*/  SHF.L.U32 R6, R10, 0x1f, RZ ;  /* 0x0000001f0a067819 */ /* 0x008fc800000006ff */
[----:B------:R-:W0:Y:S02]  /*b800*/  SYNCS.PHASECHK.TRANS64.TRYWAIT P0, [R8+URZ+0x28c60], R6 ;  /* 0x028c6006080075a7 */ /* 0x000e24000800017f */
[----:B0-----:R-:W-:Y:S05]  /*b810*/  @!P0 BRA `(.L_x_2994) ;  /* 0x0000003000c08947 */ /* 0x001fea0003800000 */
.L_x_3061:
        /* <DEDUP_REMOVED lines=11> */
.L_x_2995:
[----:B0-----:R-:W2:Y:S04]  /*b8d0*/  LDL R6, [R1] ;  /* 0x0000000001067983 */ /* 0x001ea80000100800 */
[----:B------:R-:W3:Y:S04]  /*b8e0*/  LDL R13, [R1+0x28] ;  /* 0x00002800010d7983 */ /* 0x000ee80000100800 */
[----:B------:R-:W4:Y:S01]  /*b8f0*/  LDL R10, [R1+0x8] ;  /* 0x00000800010a7983 */ /* 0x000f220000100800 */
[----:B------:R-:W0:Y:S01]  /*b900*/  S2R R12, SR_CgaCtaId ;  /* 0x00000000000c7919 */ /* 0x000e220000008800 */
[----:B------:R-:W-:-:S02]  /*b910*/  MOV R11, 0x400 ;  /* 0x00000400000b7802 */ /* 0x000fc40000000f00 */
        /* <DEDUP_REMOVED lines=9> */
[----:B------:R-:W-:Y:S01]  /*b9b0*/  UMOV UR16, 0x40 ;  /* 0x0000004000107882 */ /* 0x000fe20000000000 */
[----:B------:R-:W-:Y:S01]  /*b9c0*/  UMOV UR18, 0x80 ;  /* 0x0000008000127882 */ /* 0x000fe20000000000 */
        /* <DEDUP_REMOVED lines=11> */
[----:B------:R-:W-:Y:S02]  /*ba80*/  UIADD3 UR17, UR14, 0x4400, URZ ;  /* 0x000044000e117890 */ /* 0x000fe4000fffe03f */
[----:B------:R-:W-:-:S03]  /*ba90*/  UIADD3 UR19, UR14, 0x6400, URZ ;  /* 0x000064000e137890 */ /* 0x000fc6000fffe03f */
[----:B------:R0:W-:Y:S02]  /*baa0*/  UTMALDG.4D [UR8], [UR4], desc[UR6] ;  /* 0x00000608040075b4 */ /* 0x0001e40008019000 */
[----:B0-----:R-:W-:Y:S01]  /*bab0*/  UMOV UR8, UR15 ;  /* 0x0000000f00087c82 */ /* 0x001fe20008000000 */
[----:B------:R-:W-:Y:S01]  /*bac0*/  UMOV UR10, UR16 ;  /* 0x00000010000a7c82 */ /* 0x000fe20008000000 */
[----:B------:R-:W-:Y:S01]  /*bad0*/  UIADD3 UR15, UR14, 0x8400, URZ ;  /* 0x000084000e0f7890 */ /* 0x000fe2000fffe03f */
[----:B------:R0:W-:Y:S01]  /*bae0*/  UTMALDG.4D [UR8], [UR4], desc[UR6] ;  /* 0x00000608040075b4 */ /* 0x0001e20008019000 */
[----:B------:R-:W-:Y:S01]  /*baf0*/  UIADD3 UR16, UR14, 0xa400, URZ ;  /* 0x0000a4000e107890 */ /* 0x000fe2000fffe03f */
[----:B0-----:R-:W-:Y:S01]  /*bb00*/  UMOV UR8, UR17 ;  /* 0x0000001100087c82 */ /* 0x001fe20008000000 */
[----:B------:R-:W-:Y:S02]  /*bb10*/  UMOV UR10, UR18 ;  /* 0x00000012000a7c82 */ /* 0x000fe40008000000 */
[----:B------:R0:W-:Y:S01]  /*bb20*/  UTMALDG.4D [UR8], [UR4], desc[UR6] ;  /* 0x00000608040075b4 */ /* 0x0001e20008019000 */
[----:B------:R-:W-:Y:S01]  /*bb30*/  UIADD3 UR17, UR14, 0xc400, URZ ;  /* 0x0000c4000e117890 */ /* 0x000fe2000fffe03f */
[----:B0-----:R-:W-:Y:S01]  /*bb40*/  UMOV UR8, UR19 ;  /* 0x0000001300087c82 */ /* 0x001fe20008000000 */
[----:B------:R-:W-:-:S02]  /*bb50*/  UMOV UR10, UR20 ;  /* 0x00000014000a7c82 */ /* 0x000fc40008000000 */
[----:B------:R0:W-:Y:S02]  /*bb60*/  UTMALDG.4D [UR8], [UR4], desc[UR6] ;  /* 0x00000608040075b4 */ /* 0x0001e40008019000 */
[----:B0-----:R-:W-:Y:S01]  /*bb70*/  UMOV UR8, UR15 ;  /* 0x0000000f00087c82 */ /* 0x001fe20008000000 */
[----:B------:R-:W-:Y:S01]  /*bb80*/  UMOV UR10, UR21 ;  /* 0x00000015000a7c82 */ /* 0x000fe20008000000 */
[----:B------:R-:W-:Y:S01]  /*bb90*/  UIADD3 UR15, UR14, 0xe400, URZ ;  /* 0x0000e4000e0f7890 */ /* 0x000fe2000fffe03f */
[----:B------:R0:W-:Y:S02]  /*bba0*/  UTMALDG.4D [UR8], [UR4], desc[UR6] ;  /* 0x00000608040075b4 */ /* 0x0001e40008019000 */
[----:B------:R-:W-:Y:S01]  /*bbb0*/  UMOV UR14, 0x180 ;  /* 0x00000180000e7882 */ /* 0x000fe20000000000 */
[----:B0-----:R-:W-:Y:S01]  /*bbc0*/  UMOV UR8, UR16 ;  /* 0x0000001000087c82 */ /* 0x001fe20008000000 */
[----:B------:R-:W-:Y:S02]  /*bbd0*/  UMOV UR10, UR22 ;  /* 0x00000016000a7c82 */ /* 0x000fe40008000000 */
[----:B------:R0:W-:Y:S02]  /*bbe0*/  UTMALDG.4D [UR8], [UR4], desc[UR6] ;  /* 0x00000608040075b4 */ /* 0x0001e40008019000 */
[----:B0-----:R-:W-:Y:S01]  /*bbf0*/  UMOV UR8, UR17 ;  /* 0x0000001100087c82 */ /* 0x001fe20008000000 */
[----:B------:R-:W-:Y:S01]  /*bc00*/  UMOV UR10, UR14 ;  /* 0x0000000e000a7c82 */ /* 0x000fe20008000000 */
[----:B------:R-:W-:Y:S01]  /*bc10*/  UMOV UR14, 0x1c0 ;  /* 0x000001c0000e7882 */ /* 0x000fe20000000000 */
[----:B------:R0:W-:Y:S02]  /*bc20*/  UTMALDG.4D [UR8], [UR4], desc[UR6] ;  /* 0x00000608040075b4 */ /* 0x0001e40008019000 */
[----:B0-----:R-:W-:Y:S01]  /*bc30*/  UMOV UR8, UR15 ;  /* 0x0000000f00087c82 */ /* 0x001fe20008000000 */
[----:B------:R-:W-:-:S02]  /*bc40*/  UMOV UR10, UR14 ;  /* 0x0000000e000a7c82 */ /* 0x000fc40008000000 */
[----:B------:R1:W-:Y:S02]  /*bc50*/  UTMALDG.4D [UR8], [UR4], desc[UR6] ;  /* 0x00000608040075b4 */ /* 0x0003e40008019000 */
[----:B-1----:R-:W-:Y:S01]  /*bc60*/  NOP ;  /* 0x0000000000007918 */ /* 0x002fe20000000000 */
.L_x_2993:
[----:B------:R-:W-:Y:S05]  /*bc70*/  BSYNC B0 ;  /* 0x0000000000007941 */ /* 0x000fea0003800000 */
.L_x_2992:
        /* <DEDUP_REMOVED lines=9> */
[C---:B------:R-:W-:Y:S02]  /*bd10*/  IMAD.IADD R6, R8.reuse, 0x1, R11 ;  /* 0x0000000108067824 */ /* 0x040fe400078e020b */
[----:B------:R-:W-:-:S03]  /*bd20*/  VIADD R8, R8, 0xfffffffe ;  /* 0xfffffffe08087836 */ /* 0x000fc60000000000 */
[----:B------:R-:W-:-:S04]  /*bd30*/  LOP3.LUT R6, R6, 0x1, RZ, 0xc0, !PT ;  /* 0x0000000106067812 */ /* 0x000fc800078ec0ff */
[----:B------:R-:W-:-:S13]  /*bd40*/  ISETP.NE.U32.AND P0, PT, R6, 0x1, PT ;  /* 0x000000010600780c */ /* 0x000fda0003f05070 */
[----:B------:R-:W-:Y:S05]  /*bd50*/  @P0 BRA `(.L_x_2999) ;  /* 0x0000000800240947 */ /* 0x000fea0003800000 */
[----:B------:R-:W2:Y:S04]  /*bd60*/  LDL.LU R10, [R1] ;  /* 0x00000000010a7983 */ /* 0x000ea80000300800 */
[----:B------:R-:W3:Y:S01]  /*bd70*/  LDL.LU R14, [R1+0x4] ;  /* 0x00000400010e7983 */ /* 0x000ee20000300800 */
[----:B------:R-:W-:Y:S01]  /*bd80*/  BSSY B2, `(.L_x_3000) ;  /* 0x0000084000027945 */ /* 0x000fe20003800000 */
[----:B--2---:R-:W-:-:S04]  /*bd90*/  IADD3 R10, R10, 0x1, RZ ;  /* 0x000000010a0a7810 */ /* 0x004fc80007ffe0ff */
[----:B------:R-:W-:-:S04]  /*bda0*/  ISETP.NE.AND P0, PT, R10, 0x2, PT ;  /* 0x000000020a00780c */ /* 0x000fc80003f05270 */
[----:B------:R-:W-:Y:S02]  /*bdb0*/  SEL R6, RZ, 0x1, P0 ;  /* 0x00000001ff067807 */ /* 0x000fe40000000000 */
[----:B------:R-:W-:Y:S02]  /*bdc0*/  SEL R15, R10, RZ, P0 ;  /* 0x000000ff0a0f7207 */ /* 0x000fe40000000000 */
[----:B---3--:R-:W-:-:S05]  /*bdd0*/  LOP3.LUT R14, R14, R6, RZ, 0x3c, !PT ;  /* 0x000000060e0e7212 */ /* 0x008fca00078e3cff */
[----:B------:R0:W-:Y:S04]  /*bde0*/  STL [R1+0x4], R14 ;  /* 0x0000040e01007387 */ /* 0x0001e80000100800 */
[----:B------:R0:W-:Y:S01]  /*bdf0*/  STL [R1], R15 ;  /* 0x0000000f01007387 */ /* 0x0001e20000100800 */
[----:B------:R-:W-:Y:S05]  /*be00*/  @!P6 BRA `(.L_x_3001) ;  /* 0x0000000400ece947 */ /* 0x000fea0003800000 */
[----:B------:R-:W-:-:S04]  /*be10*/  ISETP.NE.U32.AND P0, PT, R2, RZ, PT ;  /* 0x000000ff0200720c */ /* 0x000fc80003f05070 */
[----:B------:R-:W-:-:S13]  /*be20*/  ISETP.NE.AND.EX P0, PT, R3, RZ, PT, P0 ;  /* 0x000000ff0300720c */ /* 0x000fda0003f05300 */
[----:B------:R-:W-:Y:S05]  /*be30*/  @!P0 BRA `(.L_x_3002) ;  /* 0x0000000000488947 */ /* 0x000fea0003800000 */
[----:B------:R-:W1:Y:S01]  /*be40*/  LDC R13, c[0x0][0x41c] ;  /* 0x00010700ff0d7b82 */ /* 0x000e620000000800 */
[----:B------:R-:W-:Y:S01]  /*be50*/  IMAD.MOV.U32 R10, RZ, RZ, R8 ;  /* 0x000000ffff0a7224 */ /* 0x000fe200078e0008 */
[----:B------:R-:W-:Y:S01]  /*be60*/  ULDC.64 UR4, c[0x0][0x408] ;  /* 0x0001020000047ab9 */ /* 0x000fe20000000a00 */
[----:B-1----:R-:W-:-:S13]  /*be70*/  ISETP.NE.AND P0, PT, R13, 0x1, PT ;  /* 0x000000010d00780c */ /* 0x002fda0003f05270 */
[----:B------:R-:W1:Y:S02]  /*be80*/  @P0 LDC.64 R6, c[0x0][0x420] ;  /* 0x00010800ff060b82 */ /* 0x000e640000000a00 */
[----:B-1----:R-:W-:-:S05]  /*be90*/  @P0 IMAD.HI.U32 R6, R8, R6, RZ ;  /* 0x0000000608060227 */ /* 0x002fca00078e00ff */
[----:B------:R-:W-:Y:S01]  /*bea0*/  @P0 SHF.R.U32.HI R10, RZ, R7, R6 ;  /* 0x00000007ff0a0219 */ /* 0x000fe20000011606 */
[----:B------:R-:W-:-:S03]  /*beb0*/  IMAD R6, R5, UR4, RZ ;  /* 0x0000000405067c24 */ /* 0x000fc6000f8e02ff */
[----:B------:R-:W-:Y:S01]  /*bec0*/  SHF.R.S32.HI R7, RZ, 0x1f, R10 ;  /* 0x0000001fff077819 */ /* 0x000fe2000001140a */
[----:B------:R-:W-:Y:S02]  /*bed0*/  IMAD R12, R0, UR5, R6 ;  /* 0x00000005000c7c24 */ /* 0x000fe4000f8e0206 */
[----:B------:R-:W-:-:S04]  /*bee0*/  IMAD.MOV.U32 R6, RZ, RZ, R10 ;  /* 0x000000ffff067224 */ /* 0x000fc800078e000a */
[----:B------:R-:W-:-:S04]  /*bef0*/  IMAD.WIDE.U32 R6, R0, UR4, R6 ;  /* 0x0000000400067c25 */ /* 0x000fc8000f8e0006 */
[----:B------:R-:W-:Y:S01]  /*bf00*/  IMAD.IADD R12, R12, 0x1, R7 ;  /* 0x000000010c0c7824 */ /* 0x000fe200078e0207 */
[----:B------:R-:W-:-:S04]  /*bf10*/  LEA R2, P0, R6, R2, 0x2 ;  /* 0x0000000206027211 */ /* 0x000fc800078010ff */
[----:B------:R-:W-:Y:S02]  /*bf20*/  LEA.HI.X R3, R6, R3, R12, 0x2, P0 ;  /* 0x0000000306037211 */ /* 0x000fe400000f140c */
[----:B------:R-:W-:-:S03]  /*bf30*/  IADD3 R6, -R10, RZ, RZ ;  /* 0x000000ff0a067210 */ /* 0x000fc60007ffe1ff */
[----:B------:R1:W5:Y:S02]  /*bf40*/  LDG.E R7, desc[UR38][R2.64] ;  /* 0x0000002602077981 */ /* 0x000364000c1e1900 */
[----:B------:R-:W-:-:S07]  /*bf50*/  IMAD R8, R13, R6, R8 ;  /* 0x000000060d087224 */ /* 0x000fce00078e0208 */
.L_x_3002:
[----:B-1----:R-:W1:Y:S01]  /*bf60*/  S2R R3, SR_CgaCtaId ;  /* 0x0000000000037919 */ /* 0x002e620000008800 */
[----:B------:R-:W-:Y:S02]  /*bf70*/  MOV R2, 0x400 ;  /* 0x0000040000027802 */ /* 0x000fe40000000f00 */
[----:B------:R-:W-:Y:S02]  /*bf80*/  SHF.L.U32 R6, R14, 0x1f, RZ ;  /* 0x0000001f0e067819 */ /* 0x000fe400000006ff */
[----:B-1----:R-:W-:-:S05]  /*bf90*/  LEA R2, R3, R2, 0x18 ;  /* 0x0000000203027211 */ /* 0x002fca00078ec0ff */
[----:B------:R-:W-:-:S04]  /*bfa0*/  IMAD R3, R15, 0x8, R2 ;  /* 0x000000080f037824 */ /* 0x000fc800078e0202 */
[----:B------:R-:W1:Y:S02]  /*bfb0*/  SYNCS.PHASECHK.TRANS64.TRYWAIT P0, [R3+URZ+0x28c40], R6 ;  /* 0x028c4006030075a7 */ /* 0x000e64000800017f */
[----:B-1----:R-:W-:Y:S05]  /*bfc0*/  @!P0 BRA `(.L_x_3003) ;  /* 0x0000002800e88947 */ /* 0x002fea0003800000 */
.L_x_3062:
[----:B------:R-:W2:Y:S02]  /*bfd0*/  S2R R2, SR_TID.X ;  /* 0x0000000000027919 */ /* 0x000ea40000002100 */
[----:B--2---:R-:W-:-:S04]  /*bfe0*/  LOP3.LUT R2, R2, 0x7f, RZ, 0xc0, !PT ;  /* 0x0000007f02027812 */ /* 0x004fc800078ec0ff */
[----:B------:R-:W-:-:S13]  /*bff0*/  ISETP.NE.AND P1, PT, R2, RZ, PT ;  /* 0x000000ff0200720c */ /* 0x000fda0003f25270 */
[----:B------:R-:W-:Y:S05]  /*c000*/  @P1 BRA `(.L_x_3004) ;  /* 0x00000000001c1947 */ /* 0x000fea0003800000 */
[----:B------:R-:W2:Y:S02]  /*c010*/  S2R R2, SR_TID.X ;  /* 0x0000000000027919 */ /* 0x000ea40000002100 */
[----:B--2---:R-:W-:-:S04]  /*c020*/  LOP3.LUT R2, R2, 0x1f, RZ, 0xc0, !PT ;  /* 0x0000001f02027812 */ /* 0x004fc800078ec0ff */
[----:B------:R-:W-:Y:S01]  /*c030*/  ISETP.NE.AND P0, PT, R2, RZ, PT ;  /* 0x000000ff0200720c */ /* 0x000fe20003f05270 */
[----:B------:R-:W-:-:S04]  /*c040*/  IMAD.MOV.U32 R2, RZ, RZ, 0x2000 ;  /* 0x00002000ff027424 */ /* 0x000fc800078e00ff */
[----:B------:R2:W-:Y:S08]  /*c050*/  SYNCS.ARRIVE.TRANS64 RZ, [R3+URZ+0x28c30], R2 ;  /* 0x028c300203ff79a7 */ /* 0x0005f0000800003f */
[----:B------:R-:W-:Y:S05]  /*c060*/  @!P0 BRA `(.L_x_3004) ;  /* 0x0000000000048947 */ /* 0x000fea0003800000 */
[----:B------:R-:W-:Y:S01]  /*c070*/  BPT.TRAP 0x1 ;  /* 0x000000040000795c */ /* 0x000fe20000300000 */
.L_x_3004:
[----:B--2---:R-:W2:Y:S01]  /*c080*/  LDL R2, [R1] ;  /* 0x0000000001027983 */ /* 0x004ea20000100800 */
[----:B------:R-:W-:-:S03]  /*c090*/  MOV R12, 0x400 ;  /* 0x00000400000c7802 */ /* 0x000fc60000000f00 */
[----:B------:R-:W3:Y:S01]  /*c0a0*/  LDL R10, [R1+0x8] ;  /* 0x00000800010a7983 */ /* 0x000ee20000100800 */
[----:B------:R-:W4:Y:S01]  /*c0b0*/  S2R R13, SR_CgaCtaId ;  /* 0x00000000000d7919 */ /* 0x000f220000008800 */
[----:B------:R-:W-:Y:S01]  /*c0c0*/  R2UR UR9, R3 ;  /* 0x00000000030972ca */ /* 0x000fe200000e0000 */
[----:B------:R-:W-:Y:S01]  /*c0d0*/  UIADD3 UR4, UP0, UR40, 0x370, URZ ;  /* 0x0000037028047890 */ /* 0x000fe2000ff1e03f */
[----:B------:R-:W-:Y:S02]  /*c0e0*/  R2UR UR12, R4 ;  /* 0x00000000040c72ca */ /* 0x000fe400000e0000 */
[----:B-----5:R-:W-:Y:S01]  /*c0f0*/  R2UR UR13, R7 ;  /* 0x00000000070d72ca */ /* 0x020fe200000e0000 */
[----:B------:R-:W-:Y:S01]  /*c100*/  UIADD3.X UR5, URZ, UR41, URZ, UP0, !UPT ;  /* 0x000000293f057290 */ /* 0x000fe200087fe43f */
[----:B----4-:R-:W-:-:S07]  /*c110*/  LEA R12, R13, R12, 0x18 ;  /* 0x0000000c0d0c7211 */ /* 0x010fce00078ec0ff */
[----:B------:R-:W-:Y:S01]  /*c120*/  UIADD3 UR9, UR9, 0x28c30, URZ ;  /* 0x00028c3009097890 */ /* 0x000fe2000fffe03f */
[----:B------:R-:W-:Y:S01]  /*c130*/  UMOV UR6, 0x0 ;  /* 0x0000000000067882 */ /* 0x000fe20000000000 */
[----:B------:R-:W-:Y:S01]  /*c140*/  UMOV UR7, 0x14f00000 ;  /* 0x14f0000000077882 */ /* 0x000fe20000000000 */
[----:B------:R-:W-:Y:S01]  /*c150*/  UMOV UR10, URZ ;  /* 0x0000003f000a7c82 */ /* 0x000fe20008000000 */
[----:B--2---:R-:W-:-:S05]  /*c160*/  IMAD R2, R2, 0x2000, R12 ;  /* 0x0000200002027824 */ /* 0x004fca00078e020c */
[----:B------:R-:W-:Y:S02]  /*c170*/  R2UR UR8, R2 ;  /* 0x00000000020872ca */ /* 0x000fe400000e0000 */
[----:B---3--:R-:W-:-:S04]  /*c180*/  LEA R8, R8, R10, 0x6 ;  /* 0x0000000a08087211 */ /* 0x008fc800078e30ff */
[----:B------:R-:W-:-:S07]  /*c190*/  R2UR UR11, R8 ;  /* 0x00000000080b72ca */ /* 0x000fce00000e0000 */
[----:B------:R-:W-:-:S09]  /*c1a0*/  UIADD3 UR8, UR8, 0x22400, URZ ;  /* 0x0002240008087890 */ /* 0x000fd2000fffe03f */
[----:B------:R2:W-:Y:S01]  /*c1b0*/  UTMALDG.4D [UR8], [UR4], desc[UR6] ;  /* 0x00000608040075b4 */ /* 0x0005e20008019000 */
[----:B------:R-:W3:Y:S02]  /*c1c0*/  SYNCS.PHASECHK.TRANS64.TRYWAIT P0, [R3+URZ+0x28c60], R6 ;  /* 0x028c6006030075a7 */ /* 0x000ee4000800017f */
[----:B--23--:R-:W-:Y:S05]  /*c1d0*/  @!P0 BRA `(.L_x_3005) ;  /* 0x0000002800788947 */ /* 0x00cfea0003800000 */
.L_x_3063:
[----:B------:R-:W-:Y:S05]  /*c1e0*/  @P1 BRA `(.L_x_3006) ;  /* 0x00000000001c1947 */ /* 0x000fea0003800000 */
[----:B------:R-:W3:Y:S02]  /*c1f0*/  S2R R2, SR_TID.X ;  /* 0x0000000000027919 */ /* 0x000ee40000002100 */
[----:B---3--:R-:W-:-:S04]  /*c200*/  LOP3.LUT R2, R2, 0x1f, RZ, 0xc0, !PT ;  /* 0x0000001f02027812 */ /* 0x008fc800078ec0ff */
[----:B------:R-:W-:Y:S01]  /*c210*/  ISETP.NE.AND P0, PT, R2, RZ, PT ;  /* 0x000000ff0200720c */ /* 0x000fe20003f05270 */
[----:B------:R-:W-:-:S04]  /*c220*/  IMAD.MOV.U32 R2, RZ, RZ, 0x10000 ;  /* 0x00010000ff027424 */ /* 0x000fc800078e00ff */
[----:B------:R3:W-:Y:S08]  /*c230*/  SYNCS.ARRIVE.TRANS64 RZ, [R3+URZ+0x28c50], R2 ;  /* 0x028c500203ff79a7 */ /* 0x0007f0000800003f */
[----:B------:R-:W-:Y:S05]  /*c240*/  @!P0 BRA `(.L_x_3006) ;  /* 0x0000000000048947 */ /* 0x000fea0003800000 */
[----:B------:R-:W-:Y:S01]  /*c250*/  BPT.TRAP 0x1 ;  /* 0x000000040000795c */ /* 0x000fe20000300000 */
.L_x_3006:
[----:B---3--:R-:W3:Y:S01]  /*c260*/  LDL R2, [R1] ;  /* 0x0000000001027983 */ /* 0x008ee20000100800 */
[----:B-12---:R-:W-:Y:S01]  /*c270*/  MOV R6, 0x400 ;  /* 0x0000040000067802 */ /* 0x006fe20000000f00 */
[----:B------:R-:W1:Y:S01]  /*c280*/  S2R R10, SR_CgaCtaId ;  /* 0x00000000000a7919 */ /* 0x000e620000008800 */
[----:B------:R-:W-:Y:S01]  /*c290*/  R2UR UR9, R3 ;  /* 0x00000000030972ca */ /* 0x000fe200000e0000 */
[----:B------:R-:W-:Y:S01]  /*c2a0*/  UIADD3 UR4, UP0, UR40, 0x470, URZ ;  /* 0x0000047028047890 */ /* 0x000fe2000ff1e03f */
[----:B------:R-:W-:Y:S02]  /*c2b0*/  R2UR UR11, R8 ;  /* 0x00000000080b72ca */ /* 0x000fe400000e0000 */
[----:B------:R-:W-:Y:S02]  /*c2c0*/  R2UR UR12, R4 ;  /* 0x00000000040c72ca */ /* 0x000fe400000e0000 */
[----:B------:R-:W-:Y:S01]  /*c2d0*/  R2UR UR13, R7 ;  /* 0x00000000070d72ca */ /* 0x000fe200000e0000 */
[----:B------:R-:W-:Y:S01]  /*c2e0*/  UIADD3.X UR5, URZ, UR41, URZ, UP0, !UPT ;  /* 0x000000293f057290 */ /* 0x000fe200087fe43f */
[----:B-1----:R-:W-:-:S05]  /*c2f0*/  LEA R6, R10, R6, 0x18 ;  /* 0x000000060a067211 */ /* 0x002fca00078ec0ff */
        /* <DEDUP_REMOVED lines=9> */
[----:B---3--:R-:W-:-:S05]  /*c390*/  IMAD R2, R2, 0x10000, R6 ;  /* 0x0001000002027824 */ /* 0x008fca00078e0206 */
        /* <DEDUP_REMOVED lines=9> */
[----:B------:R1:W-:Y:S01]  /*c430*/  UTMALDG.4D [UR8], [UR4], desc[UR6] ;  /* 0x00000608040075b4 */ /* 0x0003e20008019000 */
[----:B------:R-:W-:Y:S01]  /*c440*/  UIADD3 UR16, UR14, 0xa400, URZ ;  /* 0x0000a4000e107890 */ /* 0x000fe2000fffe03f */
[----:B-1----:R-:W-:Y:S01]  /*c450*/  UMOV UR8, UR17 ;  /* 0x0000001100087c82 */ /* 0x002fe20008000000 */
[----:B------:R-:W-:Y:S02]  /*c460*/  UMOV UR10, UR18 ;  /* 0x00000012000a7c82 */ /* 0x000fe40008000000 */
[----:B------:R1:W-:Y:S01]  /*c470*/  UTMALDG.4D [UR8], [UR4], desc[UR6] ;  /* 0x00000608040075b4 */ /* 0x0003e20008019000 */
[----:B------:R-:W-:Y:S01]  /*c480*/  UIADD3 UR17, UR14, 0xc400, URZ ;  /* 0x0000c4000e117890 */ /* 0x000fe2000fffe03f */
[----:B-1----:R-:W-:Y:S01]  /*c490*/  UMOV UR8, UR19 ;  /* 0x0000001300087c82 */ /* 0x002fe20008000000 */
[----:B------:R-:W-:-:S02]  /*c4a0*/  UMOV UR10, UR20 ;  /* 0x00000014000a7c82 */ /* 0x000fc40008000000 */
[----:B------:R1:W-:Y:S02]  /*c4b0*/  UTMALDG.4D [UR8], [UR4], desc[UR6] ;  /* 0x00000608040075b4 */ /* 0x0003e40008019000 */
[----:B-1----:R-:W-:Y:S01]  /*c4c0*/  UMOV UR8, UR15 ;  /* 0x0000000f00087c82 */ /* 0x002fe20008000000 */
[----:B------:R-:W-:Y:S01]  /*c4d0*/  UMOV UR10, UR21 ;  /* 0x00000015000a7c82 */ /* 0x000fe20008000000 */
[----:B------:R-:W-:Y:S01]  /*c4e0*/  UIADD3 UR15, UR14, 0xe400, URZ ;  /* 0x0000e4000e0f7890 */ /* 0x000fe2000fffe03f */
[----:B------:R1:W-:Y:S02]  /*c4f0*/  UTMALDG.4D [UR8], [UR4], desc[UR6] ;  /* 0x00000608040075b4 */ /* 0x0003e40008019000 */
[----:B------:R-:W-:Y:S01]  /*c500*/  UMOV UR14, 0x180 ;  /* 0x00000180000e7882 */ /* 0x000fe20000000000 */
[----:B-1----:R-:W-:Y:S01]  /*c510*/  UMOV UR8, UR16 ;  /* 0x0000001000087c82 */ /* 0x002fe20008000000 */
[----:B------:R-:W-:Y:S02]  /*c520*/  UMOV UR10, UR22 ;  /* 0x00000016000a7c82 */ /* 0x000fe40008000000 */
[----:B------:R1:W-:Y:S02]  /*c530*/  UTMALDG.4D [UR8], [UR4], desc[UR6] ;  /* 0x00000608040075b4 */ /* 0x0003e40008019000 */
[----:B-1----:R-:W-:Y:S01]  /*c540*/  UMOV UR8, UR17 ;  /* 0x0000001100087c82 */ /* 0x002fe20008000000 */
[----:B------:R-:W-:Y:S01]  /*c550*/  UMOV UR10, UR14 ;  /* 0x0000000e000a7c82 */ /* 0x000fe20008000000 */
[----:B------:R-:W-:Y:S01]  /*c560*/  UMOV UR14, 0x1c0 ;  /* 0x000001c0000e7882 */ /* 0x000fe20000000000 */
[----:B------:R1:W-:Y:S02]  /*c570*/  UTMALDG.4D [UR8], [UR4], desc[UR6] ;  /* 0x00000608040075b4 */ /* 0x0003e40008019000 */
[----:B-1----:R-:W-:Y:S01]  /*c580*/  UMOV UR8, UR15 ;  /* 0x0000000f00087c82 */ /* 0x002fe20008000000 */
[----:B------:R-:W-:-:S02]  /*c590*/  UMOV UR10, UR14 ;  /* 0x0000000e000a7c82 */ /* 0x000fc40008000000 */
[----:B------:R1:W-:Y:S02]  /*c5a0*/  UTMALDG.4D [UR8], [UR4], desc[UR6] ;  /* 0x00000608040075b4 */ /* 0x0003e40008019000 */
[----:B-1----:R-:W-:Y:S01]  /*c5b0*/  NOP ;  /* 0x0000000000007918 */ /* 0x002fe20000000000 */
.L_x_3001:
[----:B------:R-:W-:Y:S05]  /*c5c0*/  BSYNC B2 ;  /* 0x0000000000027941 */ /* 0x000fea0003800000 */
.L_x_3000:
[----:B------:R-:W2:Y:S02]  /*c5d0*/  LDL.LU R2, [R1+0x14] ;  /* 0x0000140001027983 */ /* 0x000ea40000300800 */
[----:B--2---:R-:W-:-:S07]  /*c5e0*/  VIADD R8, R2, 0xfffffffd ;  /* 0xfffffffd02087836 */ /* 0x004fce0000000000 */
.L_x_2999:
[----:B------:R-:W-:Y:S05]  /*c5f0*/  BSYNC B1 ;  /* 0x0000000000017941 */ /* 0x000fea0003800000 */
.L_x_2998:
[----:B------:R-:W-:-:S04]  /*c600*/  IADD3 R2, -R11, RZ, RZ ;  /* 0x000000ff0b027210 */ /* 0x000fc80007ffe1ff */
[----:B------:R-:W-:-:S13]  /*c610*/  ISETP.NE.AND P0, PT, R9, R2, PT ;  /* 0x000000020900720c */ /* 0x000fda0003f05270 */
[----:B------:R-:W-:Y:S05]  /*c620*/  @!P0 BRA `(.L_x_2997) ;  /* 0x00000010003c8947 */ /* 0x000fea0003800000 */
.L_x_3021:
[----:B------:R-:W2:Y:S04]  /*c630*/  LDL.LU R3, [R1] ;  /* 0x0000000001037983 */ /* 0x000ea80000300800 */
[----:B------:R-:W3:Y:S01]  /*c640*/  LDL.LU R2, [R1+0x4] ;  /* 0x0000040001027983 */ /* 0x000ee20000300800 */
[----:B------:R-:W-:Y:S05]  /*c650*/  YIELD ;  /* 0x0000000000007946 */ /* 0x000fea0003800000 */
[----:B------:R-:W-:Y:S01]  /*c660*/  BSSY B1, `(.L_x_3007) ;  /* 0x0000081000017945 */ /* 0x000fe20003800000 */
[----:B--2---:R-:W-:-:S05]  /*c670*/  VIADD R9, R3, 0x1 ;  /* 0x0000000103097836 */ /* 0x004fca0000000000 */
[----:B------:R-:W-:-:S04]  /*c680*/  ISETP.NE.AND P0, PT, R9, 0x2, PT ;  /* 0x000000020900780c */ /* 0x000fc80003f05270 */
[----:B------:R-:W-:Y:S02]  /*c690*/  SEL R10, RZ, 0x1, P0 ;  /* 0x00000001ff0a7807 */ /* 0x000fe40000000000 */
[----:B------:R-:W-:Y:S02]  /*c6a0*/  SEL R9, R9, RZ, P0 ;  /* 0x000000ff09097207 */ /* 0x000fe40000000000 */
[----:B---3--:R-:W-:Y:S01]  /*c6b0*/  LOP3.LUT R10, R2, R10, RZ, 0x3c, !PT ;  /* 0x0000000a020a7212 */ /* 0x008fe200078e3cff */
[----:B-1----:R-:W-:Y:S06]  /*c6c0*/  @!P6 BRA `(.L_x_3008) ;  /* 0x0000000400e8e947 */ /* 0x002fec0003800000 */
[----:B------:R-:W-:Y:S01]  /*c6d0*/  ULDC.64 UR4, c[0x0][0x3f8] ;  /* 0x0000fe0000047ab9 */ /* 0x000fe20000000a00 */
[----:B------:R-:W-:Y:S01]  /*c6e0*/  IMAD.MOV.U32 R11, RZ, RZ, R8 ;  /* 0x000000ffff0b7224 */ /* 0x000fe200078e0008 */
        /* <DEDUP_REMOVED lines=13> */
[----:B------:R-:W-:Y:S02]  /*c7c0*/  IMAD R7, R5, UR6, RZ ;  /* 0x0000000605077c24 */ /* 0x000fe4000f8e02ff */
[----:B------:R-:W-:-:S04]  /*c7d0*/  IMAD.WIDE.U32 R2, R0, UR6, R2 ;  /* 0x0000000600027c25 */ /* 0x000fc8000f8e0002 */
[----:B------:R-:W-:Y:S01]  /*c7e0*/  IMAD R7, R0, UR7, R7 ;  /* 0x0000000700077c24 */ /* 0x000fe2000f8e0207 */
[----:B------:R-:W-:-:S03]  /*c7f0*/  LEA R6, P0, R2, UR4, 0x2 ;  /* 0x0000000402067c11 */ /* 0x000fc6000f8010ff */
[----:B------:R-:W-:-:S05]  /*c800*/  IMAD.IADD R7, R7, 0x1, R3 ;  /* 0x0000000107077824 */ /* 0x000fca00078e0203 */
[----:B------:R-:W-:-:S06]  /*c810*/  LEA.HI.X R7, R2, UR5, R7, 0x2, P0 ;  /* 0x0000000502077c11 */ /* 0x000fcc00080f1407 */
[----:B------:R1:W5:Y:S02]  /*c820*/  LDG.E R7, desc[UR38][R6.64] ;  /* 0x0000002606077981 */ /* 0x000364000c1e1900 */
.L_x_3009:
[----:B------:R-:W2:Y:S01]  /*c830*/  S2R R3, SR_CgaCtaId ;  /* 0x0000000000037919 */ /* 0x000ea20000008800 */
[----:B------:R-:W-:-:S04]  /*c840*/  MOV R2, 0x400 ;  /* 0x0000040000027802 */ /* 0x000fc80000000f00 */
[----:B--2---:R-:W-:Y:S02]  /*c850*/  LEA R2, R3, R2, 0x18 ;  /* 0x0000000203027211 */ /* 0x004fe400078ec0ff */
[----:B------:R-:W-:-:S03]  /*c860*/  SHF.L.U32 R3, R10, 0x1f, RZ ;  /* 0x0000001f0a037819 */ /* 0x000fc600000006ff */
[----:B------:R-:W-:-:S04]  /*c870*/  IMAD R2, R9, 0x8, R2 ;  /* 0x0000000809027824 */ /* 0x000fc800078e0202 */
[----:B------:R-:W2:Y:S02]  /*c880*/  SYNCS.PHASECHK.TRANS64.TRYWAIT P0, [R2+URZ+0x28c40], R3 ;  /* 0x028c4003020075a7 */ /* 0x000ea4000800017f */
[----:B--2---:R-:W-:Y:S05]  /*c890*/  @!P0 BRA `(.L_x_3010) ;  /* 0x0000002000dc8947 */ /* 0x004fea0003800000 */
.L_x_3064:
[----:B-1----:R-:W1:Y:S02]  /*c8a0*/  S2R R6, SR_TID.X ;  /* 0x0000000000067919 */ /* 0x002e640000002100 */
[----:B-1----:R-:W-:-:S04]  /*c8b0*/  LOP3.LUT R6, R6, 0x7f, RZ, 0xc0, !PT ;  /* 0x0000007f06067812 */ /* 0x002fc800078ec0ff */
[----:B------:R-:W-:-:S13]  /*c8c0*/  ISETP.NE.AND P0, PT, R6, RZ, PT ;  /* 0x000000ff0600720c */ /* 0x000fda0003f05270 */
[----:B------:R-:W-:Y:S05]  /*c8d0*/  @P0 BRA `(.L_x_3011) ;  /* 0x00000000001c0947 */ /* 0x000fea0003800000 */
[----:B------:R-:W1:Y:S01]  /*c8e0*/  S2R R6, SR_TID.X ;  /* 0x0000000000067919 */ /* 0x000e620000002100 */
[----:B------:R-:W-:-:S04]  /*c8f0*/  IMAD.MOV.U32 R13, RZ, RZ, 0x2000 ;  /* 0x00002000ff0d7424 */ /* 0x000fc800078e00ff */
[----:B------:R3:W-:Y:S01]  /*c900*/  SYNCS.ARRIVE.TRANS64 RZ, [R2+URZ+0x28c30], R13 ;  /* 0x028c300d02ff79a7 */ /* 0x0007e2000800003f */
[----:B-1----:R-:W-:-:S04]  /*c910*/  LOP3.LUT R6, R6, 0x1f, RZ, 0xc0, !PT ;  /* 0x0000001f06067812 */ /* 0x002fc800078ec0ff */
[----:B------:R-:W-:-:S13]  /*c920*/  ISETP.NE.AND P1, PT, R6, RZ, PT ;  /* 0x000000ff0600720c */ /* 0x000fda0003f25270 */
[----:B---3--:R-:W-:Y:S05]  /*c930*/  @!P1 BRA `(.L_x_3011) ;  /* 0x0000000000049947 */ /* 0x008fea0003800000 */
[----:B------:R-:W-:Y:S01]  /*c940*/  BPT.TRAP 0x1 ;  /* 0x000000040000795c */ /* 0x000fe20000300000 */
.L_x_3011:
[----:B------:R-:W3:Y:S01]  /*c950*/  LDL R12, [R1+0x8] ;  /* 0x00000800010c7983 */ /* 0x000ee20000100800 */
[----:B------:R-:W-:Y:S01]  /*c960*/  MOV R6, 0x400 ;  /* 0x0000040000067802 */ /* 0x000fe20000000f00 */
[----:B------:R-:W1:Y:S01]  /*c970*/  S2R R13, SR_CgaCtaId ;  /* 0x00000000000d7919 */ /* 0x000e620000008800 */
[----:B------:R-:W-:Y:S01]  /*c980*/  R2UR UR9, R2 ;  /* 0x00000000020972ca */ /* 0x000fe200000e0000 */
[----:B------:R-:W-:Y:S01]  /*c990*/  UIADD3 UR4, UP0, UR40, 0x370, URZ ;  /* 0x0000037028047890 */ /* 0x000fe2000ff1e03f */
[----:B------:R-:W-:Y:S02]  /*c9a0*/  R2UR UR12, R4 ;  /* 0x00000000040c72ca */ /* 0x000fe400000e0000 */
[----:B-----5:R-:W-:Y:S01]  /*c9b0*/  R2UR UR13, R7 ;  /* 0x00000000070d72ca */ /* 0x020fe200000e0000 */
[----:B------:R-:W-:Y:S01]  /*c9c0*/  UIADD3.X UR5, URZ, UR41, URZ, UP0, !UPT ;  /* 0x000000293f057290 */ /* 0x000fe200087fe43f */
[----:B-1----:R-:W-:-:S04]  /*c9d0*/  LEA R6, R13, R6, 0x18 ;  /* 0x000000060d067211 */ /* 0x002fc800078ec0ff */
[----:B------:R-:W-:-:S04]  /*c9e0*/  LEA R6, R9, R6, 0xd ;  /* 0x0000000609067211 */ /* 0x000fc800078e68ff */
[----:B------:R-:W-:Y:S01]  /*c9f0*/  R2UR UR8, R6 ;  /* 0x00000000060872ca */ /* 0x000fe200000e0000 */
[----:B------:R-:W-:Y:S01]  /*ca00*/  UIADD3 UR9, UR9, 0x28c30, URZ ;  /* 0x00028c3009097890 */ /* 0x000fe2000fffe03f */
[----:B------:R-:W-:Y:S01]  /*ca10*/  UMOV UR6, 0x0 ;  /* 0x0000000000067882 */ /* 0x000fe20000000000 */
[----:B------:R-:W-:Y:S01]  /*ca20*/  UMOV UR7, 0x14f00000 ;  /* 0x14f0000000077882 */ /* 0x000fe20000000000 */
[----:B------:R-:W-:-:S09]  /*ca30*/  UMOV UR10, URZ ;  /* 0x0000003f000a7c82 */ /* 0x000fd20008000000 */
[----:B------:R-:W-:Y:S01]  /*ca40*/  UIADD3 UR8, UR8, 0x22400, URZ ;  /* 0x0002240008087890 */ /* 0x000fe2000fffe03f */
[----:B---3--:R-:W-:-:S05]  /*ca50*/  IMAD R6, R11, 0x40, R12 ;  /* 0x000000400b067824 */ /* 0x008fca00078e020c */
[----:B------:R-:W-:-:S13]  /*ca60*/  R2UR UR11, R6 ;  /* 0x00000000060b72ca */ /* 0x000fda00000e0000 */
[----:B------:R1:W-:Y:S01]  /*ca70*/  UTMALDG.4D [UR8], [UR4], desc[UR6] ;  /* 0x00000608040075b4 */ /* 0x0003e20008019000 */
[----:B------:R-:W3:Y:S02]  /*ca80*/  SYNCS.PHASECHK.TRANS64.TRYWAIT P1, [R2+URZ+0x28c60], R3 ;  /* 0x028c6003020075a7 */ /* 0x000ee4000802017f */
[----:B-1-3--:R-:W-:Y:S05]  /*ca90*/  @!P1 BRA `(.L_x_3012) ;  /* 0x0000002000709947 */ /* 0x00afea0003800000 */
.L_x_3065:
        /* <DEDUP_REMOVED lines=8> */
.L_x_3013:
        /* <DEDUP_REMOVED lines=53> */
.L_x_3008:
[----:B------:R-:W-:Y:S05]  /*ce70*/  BSYNC B1 ;  /* 0x0000000000017941 */ /* 0x000fea0003800000 */
.L_x_3007:
        /* <DEDUP_REMOVED lines=14> */
[----:B------:R-:W2:Y:S01]  /*cf60*/  LDC R6, c[0x0][0x41c] ;  /* 0x00010700ff067b82 */ /* 0x000ea20000000800 */
[----:B------:R-:W-:Y:S02]  /*cf70*/  ULDC.64 UR6, c[0x0][0x408] ;  /* 0x0001020000067ab9 */ /* 0x000fe40000000a00 */
[----:B------:R-:W-:-:S04]  /*cf80*/  IMAD R7, R5, UR6, RZ ;  /* 0x0000000605077c24 */ /* 0x000fc8000f8e02ff */
[----:B------:R-:W-:Y:S01]  /*cf90*/  IMAD R7, R0, UR7, R7 ;  /* 0x0000000700077c24 */ /* 0x000fe2000f8e0207 */
[----:B--2---:R-:W-:-:S13]  /*cfa0*/  ISETP.NE.AND P0, PT, R6, 0x1, PT ;  /* 0x000000010600780c */ /* 0x004fda0003f05270 */
[----:B------:R-:W2:Y:S02]  /*cfb0*/  @P0 LDC.64 R2, c[0x0][0x420] ;  /* 0x00010800ff020b82 */ /* 0x000ea40000000a00 */
[----:B--2---:R-:W-:-:S04]  /*cfc0*/  @P0 IMAD.HI.U32 R10, R9, R2, RZ ;  /* 0x00000002090a0227 */ /* 0x004fc800078e00ff */
[----:B------:R-:W-:Y:S01]  /*cfd0*/  IMAD.MOV.U32 R2, RZ, RZ, R9 ;  /* 0x000000ffff027224 */ /* 0x000fe200078e0009 */
[----:B------:R-:W-:-:S05]  /*cfe0*/  @P0 SHF.R.U32.HI R2, RZ, R3, R10 ;  /* 0x00000003ff020219 */ /* 0x000fca000001160a */
[----:B------:R-:W-:-:S04]  /*cff0*/  IMAD.MOV R3, RZ, RZ, -R2 ;  /* 0x000000ffff037224 */ /* 0x000fc800078e0a02 */
[----:B------:R-:W-:Y:S01]  /*d000*/  IMAD R9, R6, R3, R9 ;  /* 0x0000000306097224 */ /* 0x000fe200078e0209 */
[----:B------:R-:W-:-:S03]  /*d010*/  SHF.R.S32.HI R3, RZ, 0x1f, R2 ;  /* 0x0000001fff037819 */ /* 0x000fc60000011402 */
[----:B------:R-:W-:-:S05]  /*d020*/  IMAD.WIDE.U32 R2, R0, UR6, R2 ;  /* 0x0000000600027c25 */ /* 0x000fca000f8e0002 */
[----:B------:R-:W-:Y:S02]  /*d030*/  IADD3 R7, R7, R3, RZ ;  /* 0x0000000307077210 */ /* 0x000fe40007ffe0ff */
[----:B------:R-:W-:-:S04]  /*d040*/  LEA R6, P0, R2, UR4, 0x2 ;  /* 0x0000000402067c11 */ /* 0x000fc8000f8010ff */
[----:B------:R-:W-:-:S06]  /*d050*/  LEA.HI.X R7, R2, UR5, R7, 0x2, P0 ;  /* 0x0000000502077c11 */ /* 0x000fcc00080f1407 */
[----:B------:R2:W5:Y:S03]  /*d060*/  LDG.E R7, desc[UR38][R6.64] ;  /* 0x0000002606077981 */ /* 0x000566000c1e1900 */
.L_x_3016:
[----:B------:R-:W3:Y:S01]  /*d070*/  S2R R3, SR_CgaCtaId ;  /* 0x0000000000037919 */ /* 0x000ee20000008800 */
[----:B------:R-:W-:-:S04]  /*d080*/  MOV R2, 0x400 ;  /* 0x0000040000027802 */ /* 0x000fc80000000f00 */
[----:B---3--:R-:W-:Y:S02]  /*d090*/  LEA R2, R3, R2, 0x18 ;  /* 0x0000000203027211 */ /* 0x008fe400078ec0ff */
[----:B------:R-:W-:-:S03]  /*d0a0*/  SHF.L.U32 R3, R11, 0x1f, RZ ;  /* 0x0000001f0b037819 */ /* 0x000fc600000006ff */
[----:B------:R-:W-:-:S04]  /*d0b0*/  IMAD R2, R12, 0x8, R2 ;  /* 0x000000080c027824 */ /* 0x000fc800078e0202 */
[----:B------:R-:W3:Y:S02]  /*d0c0*/  SYNCS.PHASECHK.TRANS64.TRYWAIT P0, [R2+URZ+0x28c40], R3 ;  /* 0x028c4003020075a7 */ /* 0x000ee4000800017f */
[----:B---3--:R-:W-:Y:S05]  /*d0d0*/  @!P0 BRA `(.L_x_3017) ;  /* 0x0000001800f48947 */ /* 0x008fea0003800000 */
.L_x_3066:
[----:B--2---:R-:W2:Y:S02]  /*d0e0*/  S2R R6, SR_TID.X ;  /* 0x0000000000067919 */ /* 0x004ea40000002100 */
        /* <DEDUP_REMOVED lines=8> */
[----:B----4-:R-:W-:Y:S05]  /*d170*/  @!P1 BRA `(.L_x_3018) ;  /* 0x0000000000049947 */ /* 0x010fea0003800000 */
[----:B------:R-:W-:Y:S01]  /*d180*/  BPT.TRAP 0x1 ;  /* 0x000000040000795c */ /* 0x000fe20000300000 */
.L_x_3018:
[----:B------:R-:W2:Y:S01]  /*d190*/  LDL R6, [R1] ;  /* 0x0000000001067983 */ /* 0x000ea20000100800 */
[----:B-1----:R-:W-:-:S03]  /*d1a0*/  MOV R11, 0x400 ;  /* 0x00000400000b7802 */ /* 0x002fc60000000f00 */
[----:B------:R-:W4:Y:S01]  /*d1b0*/  LDL R10, [R1+0x8] ;  /* 0x00000800010a7983 */ /* 0x000f220000100800 */
[----:B------:R-:W1:Y:S01]  /*d1c0*/  S2R R12, SR_CgaCtaId ;  /* 0x00000000000c7919 */ /* 0x000e620000008800 */
[----:B------:R-:W-:Y:S01]  /*d1d0*/  R2UR UR9, R2 ;  /* 0x00000000020972ca */ /* 0x000fe200000e0000 */
[----:B------:R-:W-:Y:S01]  /*d1e0*/  UIADD3 UR4, UP0, UR40, 0x370, URZ ;  /* 0x0000037028047890 */ /* 0x000fe2000ff1e03f */
[----:B------:R-:W-:Y:S02]  /*d1f0*/  R2UR UR12, R4 ;  /* 0x00000000040c72ca */ /* 0x000fe400000e0000 */
[----:B-----5:R-:W-:Y:S01]  /*d200*/  R2UR UR13, R7 ;  /* 0x00000000070d72ca */ /* 0x020fe200000e0000 */
[----:B------:R-:W-:Y:S01]  /*d210*/  UIADD3.X UR5, URZ, UR41, URZ, UP0, !UPT ;  /* 0x000000293f057290 */ /* 0x000fe200087fe43f */
[----:B-1----:R-:W-:-:S07]  /*d220*/  LEA R11, R12, R11, 0x18 ;  /* 0x0000000b0c0b7211 */ /* 0x002fce00078ec0ff */
[----:B------:R-:W-:Y:S01]  /*d230*/  UIADD3 UR9, UR9, 0x28c30, URZ ;  /* 0x00028c3009097890 */ /* 0x000fe2000fffe03f */
[----:B------:R-:W-:Y:S01]  /*d240*/  UMOV UR6, 0x0 ;  /* 0x0000000000067882 */ /* 0x000fe20000000000 */
[----:B------:R-:W-:Y:S01]  /*d250*/  UMOV UR7, 0x14f00000 ;  /* 0x14f0000000077882 */ /* 0x000fe20000000000 */
[----:B------:R-:W-:Y:S01]  /*d260*/  UMOV UR10, URZ ;  /* 0x0000003f000a7c82 */ /* 0x000fe20008000000 */
[----:B--2---:R-:W-:-:S05]  /*d270*/  IMAD R6, R6, 0x2000, R11 ;  /* 0x0000200006067824 */ /* 0x004fca00078e020b */
[----:B------:R-:W-:Y:S02]  /*d280*/  R2UR UR8, R6 ;  /* 0x00000000060872ca */ /* 0x000fe400000e0000 */
[----:B----4-:R-:W-:-:S04]  /*d290*/  LEA R9, R9, R10, 0x6 ;  /* 0x0000000a09097211 */ /* 0x010fc800078e30ff */
[----:B------:R-:W-:-:S07]  /*d2a0*/  R2UR UR11, R9 ;  /* 0x00000000090b72ca */ /* 0x000fce00000e0000 */
[----:B------:R-:W-:-:S09]  /*d2b0*/  UIADD3 UR8, UR8, 0x22400, URZ ;  /* 0x0002240008087890 */ /* 0x000fd2000fffe03f */
[----:B------:R1:W-:Y:S01]  /*d2c0*/  UTMALDG.4D [UR8], [UR4], desc[UR6] ;  /* 0x00000608040075b4 */ /* 0x0003e20008019000 */
[----:B------:R-:W2:Y:S02]  /*d2d0*/  SYNCS.PHASECHK.TRANS64.TRYWAIT P1, [R2+URZ+0x28c60], R3 ;  /* 0x028c6003020075a7 */ /* 0x000ea4000802017f */
[----:B-12---:R-:W-:Y:S05]  /*d2e0*/  @!P1 BRA `(.L_x_3019) ;  /* 0x0000001800849947 */ /* 0x006fea0003800000 */
.L_x_3067:
[----:B------:R-:W-:Y:S05]  /*d2f0*/  @P0 BRA `(.L_x_3020) ;  /* 0x00000000001c0947 */ /* 0x000fea0003800000 */
[----:B------:R-:W2:Y:S01]  /*d300*/  S2R R6, SR_TID.X ;  /* 0x0000000000067919 */ /* 0x000ea20000002100 */
[----:B-1-3--:R-:W-:-:S04]  /*d310*/  IMAD.MOV.U32 R3, RZ, RZ, 0x10000 ;  /* 0x00010000ff037424 */ /* 0x00afc800078e00ff */
[----:B------:R4:W-:Y:S01]  /*d320*/  SYNCS.ARRIVE.TRANS64 RZ, [R2+URZ+0x28c50], R3 ;  /* 0x028c500302ff79a7 */ /* 0x0009e2000800003f */
[----:B--2---:R-:W-:-:S04]  /*d330*/  LOP3.LUT R6, R6, 0x1f, RZ, 0xc0, !PT ;  /* 0x0000001f06067812 */ /* 0x004fc800078ec0ff */
[----:B------:R-:W-:-:S13]  /*d340*/  ISETP.NE.AND P1, PT, R6, RZ, PT ;  /* 0x000000ff0600720c */ /* 0x000fda0003f25270 */
[----:B----4-:R-:W-:Y:S05]  /*d350*/  @!P1 BRA `(.L_x_3020) ;  /* 0x0000000000049947 */ /* 0x010fea0003800000 */
[----:B------:R-:W-:Y:S01]  /*d360*/  BPT.TRAP 0x1 ;  /* 0x000000040000795c */ /* 0x000fe20000300000 */
.L_x_3020:
[----:B-1-3--:R-:W2:Y:S01]  /*d370*/  LDL R3, [R1] ;  /* 0x0000000001037983 */ /* 0x00aea20000100800 */
[----:B------:R-:W-:Y:S01]  /*d380*/  MOV R6, 0x400 ;  /* 0x0000040000067802 */ /* 0x000fe20000000f00 */
        /* <DEDUP_REMOVED lines=17> */
[----:B--2---:R-:W-:-:S05]  /*d4a0*/  IMAD R2, R3, 0x10000, R6 ;  /* 0x0001000003027824 */ /* 0x004fca00078e0206 */
        /* <DEDUP_REMOVED lines=33> */
[----:B--2---:R-:W-:Y:S01]  /*d6c0*/  NOP ;  /* 0x0000000000007918 */ /* 0x004fe20000000000 */
.L_x_3015:
[----:B------:R-:W-:Y:S05]  /*d6d0*/  BSYNC B1 ;  /* 0x0000000000017941 */ /* 0x000fea0003800000 */
.L_x_3014:
[C---:B------:R-:W-:Y:S01]  /*d6e0*/  ISETP.GT.AND P0, PT, R8.reuse, 0x1, PT ;  /* 0x000000010800780c */ /* 0x040fe20003f04270 */
[----:B------:R-:W-:-:S05]  /*d6f0*/  VIADD R2, R8, 0xfffffffe ;  /* 0xfffffffe08027836 */ /* 0x000fca0000000000 */
[----:B------:R-:W-:-:S07]  /*d700*/  MOV R8, R2 ;  /* 0x0000000200087202 */ /* 0x000fce0000000f00 */
[----:B------:R-:W-:Y:S05]  /*d710*/  @P0 BRA `(.L_x_3021) ;  /* 0xffffffec00c40947 */ /* 0x000fea000383ffff */
.L_x_2997:
[----:B------:R-:W-:Y:S05]  /*d720*/  BSYNC B0 ;  /* 0x0000000000007941 */ /* 0x000fea0003800000 */
.L_x_2996:
[----:B------:R-:W2:Y:S01]  /*d730*/  LDL.LU R3, [R1] ;  /* 0x0000000001037983 */ /* 0x000ea20000300800 */
[----:B------:R-:W-:Y:S01]  /*d740*/  BSSY B0, `(.L_x_3022) ;  /* 0x0000016000007945 */ /* 0x000fe20003800000 */
[----:B------:R-:W3:Y:S02]  /*d750*/  S2R R2, SR_TID.X ;  /* 0x0000000000027919 */ /* 0x000ee40000002100 */
[----:B---3--:R-:W-:-:S04]  /*d760*/  LOP3.LUT R2, R2, 0x1f, RZ, 0xc0, !PT ;  /* 0x0000001f02027812 */ /* 0x008fc800078ec0ff */
[----:B------:R-:W-:Y:S01]  /*d770*/  ISETP.NE.AND P1, PT, R2, RZ, PT ;  /* 0x000000ff0200720c */ /* 0x000fe20003f25270 */
[----:B--2---:R-:W-:-:S05]  /*d780*/  VIADD R0, R3, 0x1 ;  /* 0x0000000103007836 */ /* 0x004fca0000000000 */
[----:B------:R-:W-:-:S04]  /*d790*/  ISETP.NE.AND P0, PT, R0, 0x2, PT ;  /* 0x000000020000780c */ /* 0x000fc80003f05270 */
[----:B------:R-:W-:Y:S02]  /*d7a0*/  SEL R2, R0, RZ, P0 ;  /* 0x000000ff00027207 */ /* 0x000fe40000000000 */
[----:B------:R-:W-:-:S03]  /*d7b0*/  SEL R0, RZ, 0x1, P0 ;  /* 0x00000001ff007807 */ /* 0x000fc60000000000 */
[----:B------:R2:W-:Y:S01]  /*d7c0*/  STL [R1], R2 ;  /* 0x0000000201007387 */ /* 0x0005e20000100800 */
[----:B------:R-:W-:Y:S05]  /*d7d0*/  @P1 BRA `(.L_x_3023) ;  /* 0x0000000000301947 */ /* 0x000fea0003800000 */
[----:B------:R-:W3:Y:S01]  /*d7e0*/  S2R R7, SR_LANEID ;  /* 0x0000000000077919 */ /* 0x000ee20000000000 */
[----:B------:R-:W-:Y:S01]  /*d7f0*/  VOTEU.ANY UR4, UPT, PT ;  /* 0x0000000000047886 */ /* 0x000fe200038e0100 */
[----:B--2---:R-:W2:Y:S01]  /*d800*/  LDC.64 R2, c[0x0][0xc38] ;  /* 0x00030e00ff027b82 */ /* 0x004ea20000000a00 */
[----:B------:R-:W3:Y:S08]  /*d810*/  FLO.U32 R4, UR4 ;  /* 0x0000000400047d00 */ /* 0x000ef000080e0000 */
[----:B------:R-:W2:Y:S01]  /*d820*/  POPC R5, UR4 ;  /* 0x0000000400057d09 */ /* 0x000ea20008000000 */
[----:B---3--:R-:W-:-:S13]  /*d830*/  ISETP.EQ.U32.AND P0, PT, R4, R7, PT ;  /* 0x000000070400720c */ /* 0x008fda0003f02070 */
[----:B--2---:R-:W2:Y:S01]  /*d840*/  @P0 ATOMG.E.ADD.STRONG.GPU PT, R3, desc[UR38][R2.64], R5 ;  /* 0x00000005020309a8 */ /* 0x004ea200081ee1e6 */
[----:B------:R-:W3:Y:S02]  /*d850*/  S2R R6, SR_LTMASK ;  /* 0x0000000000067919 */ /* 0x000ee40000003900 */
[----:B---3--:R-:W-:-:S04]  /*d860*/  LOP3.LUT R6, R6, UR4, RZ, 0xc0, !PT ;  /* 0x0000000406067c12 */ /* 0x008fc8000f8ec0ff */
[----:B------:R-:W3:Y:S01]  /*d870*/  POPC R7, R6 ;  /* 0x0000000600077309 */ /* 0x000ee20000000000 */
[----:B--2---:R-:W3:Y:S02]  /*d880*/  SHFL.IDX PT, R4, R3, R4, 0x1f ;  /* 0x00001f0403047589 */ /* 0x004ee400000e0000 */
[----:B---3--:R-:W-:-:S07]  /*d890*/  IADD3 R16, R4, UR37, R7 ;  /* 0x0000002504107c10 */ /* 0x008fce000fffe007 */
.L_x_3023:
[----:B------:R-:W-:Y:S05]  /*d8a0*/  BSYNC B0 ;  /* 0x0000000000007941 */ /* 0x000fea0003800000 */
.L_x_3022:
[----:B--2---:R-:W2:Y:S02]  /*d8b0*/  LDL.LU R2, [R1+0x4] ;  /* 0x0000040001027983 */ /* 0x004ea40000300800 */
[----:B--2---:R-:W-:-:S05]  /*d8c0*/  LOP3.LUT R2, R2, R0, RZ, 0x3c, !PT ;  /* 0x0000000002027212 */ /* 0x004fca00078e3cff */
[----:B------:R2:W-:Y:S02]  /*d8d0*/  STL [R1+0x4], R2 ;  /* 0x0000040201007387 */ /* 0x0005e40000100800 */
.L_x_2979:
[----:B------:R-:W-:Y:S05]  /*d8e0*/  BSYNC B6 ;  /* 0x0000000000067941 */ /* 0x000fea0003800000 */
.L_x_2977:
[----:B------:R-:W-:-:S03]  /*d8f0*/  UMOV UR4, 0xffffffff ;  /* 0xffffffff00047882 */ /* 0x000fc60000000000 */
[----:B------:R-:W-:Y:S05]  /*d900*/  BRA.DIV UR4, `(.L_x_3024) ;  /* 0x0000001604107947 */ /* 0x000fea000b800000 */
[----:B------:R3:W4:Y:S04]  /*d910*/  SHFL.IDX PT, R4, R16, RZ, 0x1f ;  /* 0x00001fff10047589 */ /* 0x00072800000e0000 */
[----:B------:R3:W0:Y:S02]  /*d920*/  SHFL.IDX PT, R5, R16, 0x1, 0x1f ;  /* 0x00201f0010057f89 */ /* 0x00062400000e0000 */
.L_x_3071:
[----:B0-----:R-:W0:Y:S01]  /*d930*/  S2R R0, SR_TID.X ;  /* 0x0000000000007919 */ /* 0x001e220000002100 */
[----:B------:R-:W-:Y:S01]  /*d940*/  ULDC UR4, c[0x0][0xc14] ;  /* 0x0003050000047ab9 */ /* 0x000fe20000000800 */
[----:B------:R-:W-:Y:S01]  /*d950*/  BSSY B0, `(.L_x_3025) ;  /* 0x000000b000007945 */ /* 0x000fe20003800000 */
[----:B------:R-:W-:Y:S02]  /*d960*/  MOV R3, RZ ;  /* 0x000000ff00037202 */ /* 0x000fe40000000f00 */
[----:B0-----:R-:W-:Y:S01]  /*d970*/  LOP3.LUT R8, R0, 0x1f, RZ, 0xc0, !PT ;  /* 0x0000001f00087812 */ /* 0x001fe200078ec0ff */
[----:B------:R-:W-:-:S03]  /*d980*/  IMAD.U32 R0, RZ, RZ, UR4 ;  /* 0x00000004ff007e24 */ /* 0x000fc6000f8e00ff */
[C---:B------:R-:W-:Y:S01]  /*d990*/  ISETP.NE.AND P0, PT, R8.reuse, 0x1f, PT ;  /* 0x0000001f0800780c */ /* 0x040fe20003f05270 */
[----:B------:R-:W-:-:S05]  /*d9a0*/  IMAD.IADD R7, R8, 0x1, R19 ;  /* 0x0000000108077824 */ /* 0x000fca00078e0213 */
[----:B------:R-:W-:-:S13]  /*d9b0*/  ISETP.GE.OR P0, PT, R7, R0, !P0 ;  /* 0x000000000700720c */ /* 0x000fda0004706670 */
[----:B------:R-:W-:Y:S05]  /*d9c0*/  @P0 BRA `(.L_x_3026) ;  /* 0x00000000000c0947 */ /* 0x000fea0003800000 */
[----:B--2---:R-:W0:Y:S02]  /*d9d0*/  LDC.64 R2, c[0x0][0xc58] ;  /* 0x00031600ff027b82 */ /* 0x004e240000000a00 */
[----:B0-----:R-:W-:-:S06]  /*d9e0*/  IMAD.WIDE R2, R7, 0x4, R2 ;  /* 0x0000000407027825 */ /* 0x001fcc00078e0202 */
[----:B------:R0:W5:Y:S02]  /*d9f0*/  LDG.E R3, desc[UR38][R2.64] ;  /* 0x0000002602037981 */ /* 0x000164000c1e1900 */
.L_x_3026:
[----:B------:R-:W-:Y:S05]  /*da00*/  BSYNC B0 ;  /* 0x0000000000007941 */ /* 0x000fea0003800000 */
.L_x_3025:
        /* <DEDUP_REMOVED lines=8> */
[----:B------:R-:W2:Y:S02]  /*da90*/  SHFL.UP PT, R14, R13, 0x2, RZ ;  /* 0x044000000d0e7989 */ /* 0x000ea400000e00ff */
[----:B--2---:R-:W-:Y:S02]  /*daa0*/  SEL R2, R14, RZ, P1 ;  /* 0x000000ff0e027207 */ /* 0x004fe40000800000 */
        /* <DEDUP_REMOVED lines=12> */
[----:B------:R0:W2:Y:S02]  /*db70*/  SHFL.IDX PT, R14, R2, 0x1f, 0x1f ;  /* 0x03e01f00020e7f89 */ /* 0x0000a400000e0000 */
.L_x_3079:
[----:B------:R-:W-:Y:S02]  /*db80*/  ULDC UR4, c[0x0][0xc10] ;  /* 0x0003040000047ab9 */ /* 0x000fe40000000800 */
[----:B---3--:R-:W-:-:S04]  /*db90*/  IMAD.U32 R16, RZ, RZ, UR4 ;  /* 0x00000004ff107e24 */ /* 0x008fc8000f8e00ff */
[----:B--2---:R-:W-:-:S04]  /*dba0*/  IMAD R6, R14, R16, RZ ;  /* 0x000000100e067224 */ /* 0x004fc800078e02ff */
[----:B------:R-:W-:-:S05]  /*dbb0*/  IMAD.IADD R5, R5, 0x1, R6 ;  /* 0x0000000105057824 */ /* 0x000fca00078e0206 */
[----:B----4-:R-:W-:-:S13]  /*dbc0*/  ISETP.GT.AND P0, PT, R5, R4, PT ;  /* 0x000000040500720c */ /* 0x010fda0003f04270 */
[----:B------:R-:W-:Y:S05]  /*dbd0*/  @P0 BRA `(.L_x_3028) ;  /* 0x0000000000b40947 */ /* 0x000fea0003800000 */
[----:B------:R-:W2:Y:S02]  /*dbe0*/  LDC R0, c[0x0][0xc14] ;  /* 0x00030500ff007b82 */ /* 0x000ea40000000800 */
.L_x_3033:
[----:B------:R-:W-:-:S04]  /*dbf0*/  IADD3 R19, R19, 0x1f, RZ ;  /* 0x0000001f13137810 */ /* 0x000fc80007ffe0ff */
[----:B--2---:R-:W-:-:S13]  /*dc00*/  ISETP.GE.AND P0, PT, R19, R0, PT ;  /* 0x000000001300720c */ /* 0x004fda0003f06270 */
        /* <DEDUP_REMOVED lines=12> */
.L_x_3031:
[----:B------:R-:W-:Y:S05]  /*dcd0*/  BSYNC B0 ;  /* 0x0000000000007941 */ /* 0x000fea0003800000 */
.L_x_3030:
[----:B------:R-:W-:-:S03]  /*dce0*/  UMOV UR4, 0xffffffff ;  /* 0xffffffff00047882 */ /* 0x000fc60000000000 */
[----:B------:R-:W-:Y:S05]  /*dcf0*/  BRA.DIV UR4, `(.L_x_3032) ;  /* 0x0000001604307947 */ /* 0x000fea000b800000 */
[----:B-----5:R-:W2:Y:S01]  /*dd00*/  SHFL.UP PT, R14, R3, 0x1, RZ ;  /* 0x04200000030e7989 */ /* 0x020ea200000e00ff */
[C---:B------:R-:W-:Y:S02]  /*dd10*/  ISETP.NE.AND P0, PT, R8.reuse, RZ, PT ;  /* 0x000000ff0800720c */ /* 0x040fe40003f05270 */
[----:B------:R-:W-:Y:S02]  /*dd20*/  ISETP.GE.U32.AND P1, PT, R8, 0x2, PT ;  /* 0x000000020800780c */ /* 0x000fe40003f26070 */
[----:B--2---:R-:W-:Y:S02]  /*dd30*/  SEL R14, R14, RZ, P0 ;  /* 0x000000ff0e0e7207 */ /* 0x004fe40000000000 */
[----:B------:R-:W-:-:S03]  /*dd40*/  ISETP.GE.U32.AND P0, PT, R8, 0x4, PT ;  /* 0x000000040800780c */ /* 0x000fc60003f06070 */
[----:B------:R-:W-:-:S05]  /*dd50*/  IMAD.IADD R13, R3, 0x1, R14 ;  /* 0x00000001030d7824 */ /* 0x000fca00078e020e */
[----:B------:R-:W0:Y:S02]  /*dd60*/  SHFL.UP PT, R14, R13, 0x2, RZ ;  /* 0x044000000d0e7989 */ /* 0x000e2400000e00ff */
        /* <DEDUP_REMOVED lines=13> */
[----:B------:R0:W2:Y:S02]  /*de40*/  SHFL.IDX PT, R14, R2, 0x1f, 0x1f ;  /* 0x03e01f00020e7f89 */ /* 0x0000a400000e0000 */
.L_x_3087:
[----:B------:R-:W-:Y:S02]  /*de50*/  ULDC UR4, c[0x0][0xc10] ;  /* 0x0003040000047ab9 */ /* 0x000fe40000000800 */
[----:B------:R-:W-:-:S05]  /*de60*/  MOV R16, UR4 ;  /* 0x0000000400107c02 */ /* 0x000fca0008000f00 */
[----:B--2---:R-:W-:-:S04]  /*de70*/  IMAD R6, R14, R16, RZ ;  /* 0x000000100e067224 */ /* 0x004fc800078e02ff */
[----:B------:R-:W-:-:S05]  /*de80*/  IMAD.IADD R5, R6, 0x1, R5 ;  /* 0x0000000106057824 */ /* 0x000fca00078e0205 */
[----:B------:R-:W-:-:S13]  /*de90*/  ISETP.GT.AND P0, PT, R5, R4, PT ;  /* 0x000000040500720c */ /* 0x000fda0003f04270 */
[----:B------:R-:W-:Y:S05]  /*dea0*/  @!P0 BRA `(.L_x_3033) ;  /* 0xfffffffc00508947 */ /* 0x000fea000383ffff */
.L_x_3028:
[----:B------:R-:W-:Y:S01]  /*deb0*/  IMAD.IADD R6, R5, 0x1, -R6 ;  /* 0x0000000105067824 */ /* 0x000fe200078e0a06 */
[----:B------:R-:W-:-:S03]  /*dec0*/  UMOV UR4, 0xffffffff ;  /* 0xffffffff00047882 */ /* 0x000fc60000000000 */
[----:B------:R-:W-:-:S05]  /*ded0*/  IMAD R5, R2, R16, R6 ;  /* 0x0000001002057224 */ /* 0x000fca00078e0206 */
[----:B------:R-:W-:Y:S01]  /*dee0*/  ISETP.GT.AND P6, PT, R5, R4, PT ;  /* 0x000000040500720c */ /* 0x000fe20003fc4270 */
[----:B------:R-:W-:-:S12]  /*def0*/  BRA.DIV UR4, `(.L_x_3034) ;  /* 0x0000001604807947 */ /* 0x000fd8000b800000 */
[----:B------:R-:W-:-:S04]  /*df00*/  VOTE.ANY R7, PT, !P6 ;  /* 0x0000000000077806 */ /* 0x000fc800070e0100 */
[----:B------:R-:W2:Y:S02]  /*df10*/  POPC R5, R7 ;  /* 0x0000000700057309 */ /* 0x000ea40000000000 */
[----:B--2---:R2:W3:Y:S02]  /*df20*/  SHFL.IDX PT, R17, R3, R5, 0x1f ;  /* 0x00001f0503117589 */ /* 0x0044e400000e0000 */
.L_x_3091:
[----:B------:R-:W-:Y:S01]  /*df30*/  ISETP.NE.AND P0, PT, R7, RZ, PT ;  /* 0x000000ff0700720c */ /* 0x000fe20003f05270 */
[----:B------:R-:W-:-:S12]  /*df40*/  IMAD.MOV.U32 R14, RZ, RZ, RZ ;  /* 0x000000ffff0e7224 */ /* 0x000fd800078e00ff */
[----:B------:R-:W-:Y:S05]  /*df50*/  @!P0 BRA `(.L_x_3035) ;  /* 0x0000000000108947 */ /* 0x000fea0003800000 */
[----:B------:R-:W-:Y:S01]  /*df60*/  UMOV UR4, 0xffffffff ;  /* 0xffffffff00047882 */ /* 0x000fe20000000000 */
[----:B-1----:R-:W-:Y:S02]  /*df70*/  IADD3 R12, R5, -0x1, RZ ;  /* 0xffffffff050c7810 */ /* 0x002fe40007ffe0ff */
[----:B------:R-:W-:Y:S05]  /*df80*/  BRA.DIV UR4, `(.L_x_3036) ;  /* 0x0000001604a47947 */ /* 0x000fea000b800000 */
[----:B------:R4:W1:Y:S02]  /*df90*/  SHFL.IDX PT, R14, R2, R12, 0x1f ;  /* 0x00001f0c020e7589 */ /* 0x00086400000e0000 */
.L_x_3035:
[----:B---3--:R-:W-:Y:S01]  /*dfa0*/  IABS R7, R17 ;  /* 0x0000001100077213 */ /* 0x008fe20000000000 */
[----:B-1----:R-:W-:Y:S02]  /*dfb0*/  IMAD R16, R14, R16, R6 ;  /* 0x000000100e107224 */ /* 0x002fe400078e0206 */
[----:B------:R-:W-:Y:S01]  /*dfc0*/  IMAD.IADD R19, R5, 0x1, R19 ;  /* 0x0000000105137824 */ /* 0x000fe200078e0213 */
[----:B------:R-:W1:Y:S08]  /*dfd0*/  I2F.RP R8, R7 ;  /* 0x0000000700087306 */ /* 0x000e700000209400 */
[----:B-1----:R-:W2:Y:S02]  /*dfe0*/  MUFU.RCP R8, R8 ;  /* 0x0000000800087308 */ /* 0x002ea40000001000 */
[----:B--2---:R-:W-:-:S06]  /*dff0*/  VIADD R3, R8, 0xffffffe ;  /* 0x0ffffffe08037836 */ /* 0x004fcc0000000000 */
[----:B------:R-:W0:Y:S02]  /*e000*/  F2I.FTZ.U32.TRUNC.NTZ R3, R3 ;  /* 0x0000000300037305 */ /* 0x000e24000021f000 */
[----:B0---4-:R-:W-:-:S04]  /*e010*/  IMAD.MOV R2, RZ, RZ, -R3 ;  /* 0x000000ffff027224 */ /* 0x011fc800078e0a03 */
[----:B------:R-:W-:Y:S02]  /*e020*/  IMAD R9, R2, R7, RZ ;  /* 0x0000000702097224 */ /* 0x000fe400078e02ff */
[----:B------:R-:W-:-:S04]  /*e030*/  IMAD.MOV.U32 R2, RZ, RZ, RZ ;  /* 0x000000ffff027224 */ /* 0x000fc800078e00ff */
[----:B------:R-:W-:Y:S01]  /*e040*/  IMAD.HI.U32 R6, R3, R9, R2 ;  /* 0x0000000903067227 */ /* 0x000fe200078e0002 */
[----:B------:R-:W-:Y:S02]  /*e050*/  IADD3 R2, R4, -R16, RZ ;  /* 0x8000001004027210 */ /* 0x000fe40007ffe0ff */
[----:B------:R-:W-:Y:S02]  /*e060*/  IABS R4, R17 ;  /* 0x0000001100047213 */ /* 0x000fe40000000000 */
[----:B------:R-:W-:-:S03]  /*e070*/  IABS R3, R2 ;  /* 0x0000000200037213 */ /* 0x000fc60000000000 */
[----:B------:R-:W-:Y:S02]  /*e080*/  IMAD.MOV R4, RZ, RZ, -R4 ;  /* 0x000000ffff047224 */ /* 0x000fe400078e0a04 */
[----:B------:R-:W-:-:S04]  /*e090*/  IMAD.HI.U32 R6, R6, R3, RZ ;  /* 0x0000000306067227 */ /* 0x000fc800078e00ff */
[----:B------:R-:W-:Y:S01]  /*e0a0*/  IMAD R4, R6, R4, R3 ;  /* 0x0000000406047224 */ /* 0x000fe200078e0203 */
[----:B------:R-:W-:-:S04]  /*e0b0*/  LOP3.LUT R3, R2, R17, RZ, 0x3c, !PT ;  /* 0x0000001102037212 */ /* 0x000fc800078e3cff */
[----:B------:R-:W-:-:S13]  /*e0c0*/  ISETP.GT.U32.AND P0, PT, R7, R4, PT ;  /* 0x000000040700720c */ /* 0x000fda0003f04070 */
[----:B------:R-:W-:Y:S02]  /*e0d0*/  @!P0 IMAD.IADD R4, R4, 0x1, -R7 ;  /* 0x0000000104048824 */ /* 0x000fe400078e0a07 */
[----:B------:R-:W-:-:S03]  /*e0e0*/  @!P0 VIADD R6, R6, 0x1 ;  /* 0x0000000106068836 */ /* 0x000fc60000000000 */
[----:B------:R-:W-:-:S13]  /*e0f0*/  ISETP.GE.U32.AND P0, PT, R4, R7, PT ;  /* 0x000000070400720c */ /* 0x000fda0003f06070 */
[----:B------:R-:W-:Y:S02]  /*e100*/  @P0 IADD3 R6, R6, 0x1, RZ ;  /* 0x0000000106060810 */ /* 0x000fe40007ffe0ff */
[----:B------:R-:W-:-:S13]  /*e110*/  ISETP.GE.AND P0, PT, R3, RZ, PT ;  /* 0x000000ff0300720c */ /* 0x000fda0003f06270 */
[----:B------:R-:W-:Y:S01]  /*e120*/  @!P0 IMAD.MOV R6, RZ, RZ, -R6 ;  /* 0x000000ffff068224 */ /* 0x000fe200078e0a06 */
[----:B------:R-:W-:-:S13]  /*e130*/  ISETP.NE.AND P0, PT, R17, RZ, PT ;  /* 0x000000ff1100720c */ /* 0x000fda0003f05270 */
[----:B------:R-:W-:-:S04]  /*e140*/  @!P0 LOP3.LUT R6, RZ, R17, RZ, 0x33, !PT ;  /* 0x00000011ff068212 */ /* 0x000fc800078e33ff */
[----:B------:R-:W-:Y:S01]  /*e150*/  MOV R18, R6 ;  /* 0x0000000600127202 */ /* 0x000fe20000000f00 */
[----:B------:R-:W-:-:S04]  /*e160*/  IMAD.MOV R3, RZ, RZ, -R6 ;  /* 0x000000ffff037224 */ /* 0x000fc800078e0a06 */
[----:B------:R-:W-:Y:S01]  /*e170*/  IMAD R17, R17, R3, R2 ;  /* 0x0000000311117224 */ /* 0x000fe200078e0202 */
[----:B------:R-:W-:Y:S06]  /*e180*/  BRA `(.L_x_3037) ;  /* 0x00000000001c7947 */ /* 0x000fec0003800000 */
.L_x_3029:
[----:B------:R-:W-:Y:S01]  /*e190*/  UMOV UR4, URZ ;  /* 0x0000003f00047c82 */ /* 0x000fe20008000000 */
[----:B------:R-:W-:Y:S01]  /*e1a0*/  UMOV UR5, URZ ;  /* 0x0000003f00057c82 */ /* 0x000fe20008000000 */
[----:B------:R-:W-:Y:S01]  /*e1b0*/  ULDC UR6, c[0x0][0xc14] ;  /* 0x0003050000067ab9 */ /* 0x000fe20000000800 */
[----:B------:R-:W-:Y:S01]  /*e1c0*/  IMAD.MOV.U32 R16, RZ, RZ, R4 ;  /* 0x000000ffff107224 */ /* 0x000fe200078e0004 */
[----:B------:R-:W-:Y:S01]  /*e1d0*/  MOV R19, UR6 ;  /* 0x0000000600137c02 */ /* 0x000fe20008000f00 */
[----:B------:R-:W-:Y:S02]  /*e1e0*/  IMAD.U32 R17, RZ, RZ, UR4 ;  /* 0x00000004ff117e24 */ /* 0x000fe4000f8e00ff */
[----:B------:R-:W-:-:S07]  /*e1f0*/  IMAD.U32 R18, RZ, RZ, UR5 ;  /* 0x00000005ff127e24 */ /* 0x000fce000f8e00ff */
.L_x_3037:
        /* <DEDUP_REMOVED lines=12> */
.L_x_2975:
        /* <DEDUP_REMOVED lines=12> */
.L_x_3094:
[----:B------:R-:W-:Y:S05]  /*e380*/  BSYNC B0 ;  /* 0x0000000000007941 */ /* 0x000fea0003800000 */
.L_x_3039:
[----:B------:R-:W-:-:S03]  /*e390*/  UMOV UR4, 0xffffffff ;  /* 0xffffffff00047882 */ /* 0x000fc60000000000 */
[----:B------:R-:W-:Y:S05]  /*e3a0*/  BRA.DIV UR4, `(.L_x_3041) ;  /* 0x0000001204d47947 */ /* 0x000fea000b800000 */
[----:B------:R-:W2:Y:S02]  /*e3b0*/  S2R R2, SR_TID.X ;  /* 0x0000000000027919 */ /* 0x000ea40000002100 */
[----:B--2---:R-:W-:-:S04]  /*e3c0*/  SHF.R.U32.HI R2, RZ, 0x5, R2 ;  /* 0x00000005ff027819 */ /* 0x004fc80000011602 */
[----:B------:R-:W-:-:S05]  /*e3d0*/  LOP3.LUT R2, R2, 0x3, RZ, 0xc0, !PT ;  /* 0x0000000302027812 */ /* 0x000fca00078ec0ff */
[----:B------:R2:W3:Y:S02]  /*e3e0*/  SHFL.IDX PT, R14, R2, RZ, 0x1f ;  /* 0x00001fff020e7589 */ /* 0x0004e400000e0000 */
.L_x_3097:
[----:B---3--:R-:W-:Y:S01]  /*e3f0*/  ISETP.NE.AND P0, PT, R14, RZ, PT ;  /* 0x000000ff0e00720c */ /* 0x008fe20003f05270 */
[----:B------:R-:W-:-:S12]  /*e400*/  BSSY B0, `(.L_x_3042) ;  /* 0x0000027000007945 */ /* 0x000fd80003800000 */
[----:B------:R-:W-:Y:S05]  /*e410*/  @P0 BRA `(.L_x_3043) ;  /* 0x0000000000940947 */ /* 0x000fea0003800000 */
[----:B------:R-:W-:-:S03]  /*e420*/  UMOV UR4, 0xffffffff ;  /* 0xffffffff00047882 */ /* 0x000fc60000000000 */
[----:B------:R-:W-:Y:S05]  /*e430*/  BRA.DIV UR4, `(.L_x_3044) ;  /* 0x0000001204e47947 */ /* 0x000fea000b800000 */
[----:B------:R-:W-:-:S13]  /*e440*/  ELECT P6, URZ, PT ;  /* 0x00000000003f782f */ /* 0x000fda00038c0000 */
.L_x_3100:
[----:B------:R-:W-:Y:S05]  /*e450*/  @!P6 BRA `(.L_x_3043) ;  /* 0x000000000084e947 */ /* 0x000fea0003800000 */
[----:B------:R-:W-:-:S06]  /*e460*/  ULOP3.LUT UR4, UR36, 0x2, URZ, 0xfc, !UPT ;  /* 0x0000000224047892 */ /* 0x000fcc000f8efc3f */
[----:B--2---:R-:W-:-:S05]  /*e470*/  IMAD.U32 R2, RZ, RZ, UR4 ;  /* 0x00000004ff027e24 */ /* 0x004fca000f8e00ff */
[----:B------:R-:W-:-:S13]  /*e480*/  ISETP.NE.AND P2, PT, R2, 0x3, PT ;  /* 0x000000030200780c */ /* 0x000fda0003f45270 */
[----:B------:R-:W-:Y:S05]  /*e490*/  @!P2 BRA `(.L_x_3045) ;  /* 0x000000000004a947 */ /* 0x000fea0003800000 */
[----:B------:R-:W-:Y:S01]  /*e4a0*/  BPT.TRAP 0x1 ;  /* 0x000000040000795c */ /* 0x000fe20000300000 */
.L_x_3045:
[----:B0-----:R-:W2:Y:S04]  /*e4b0*/  LDL R3, [R1] ;  /* 0x0000000001037983 */ /* 0x001ea80000100800 */
[----:B------:R-:W3:Y:S01]  /*e4c0*/  LDL.LU R7, [R1+0x4] ;  /* 0x0000040001077983 */ /* 0x000ee20000300800 */
[----:B------:R-:W-:-:S05]  /*e4d0*/  IADD3 R2, R0, 0x28c40, RZ ;  /* 0x00028c4000027810 */ /* 0x000fca0007ffe0ff */
        /* <DEDUP_REMOVED lines=11> */
.L_x_3101:
[----:B------:R-:W2:Y:S02]  /*e590*/  SYNCS.PHASECHK.TRANS64.TRYWAIT P0, [R7+URZ], R2 ;  /* 0x00000002070075a7 */ /* 0x000ea4000800017f */
[----:B--2---:R-:W-:Y:S05]  /*e5a0*/  @!P0 BRA `(.L_x_3047) ;  /* 0x0000001000bc8947 */ /* 0x004fea0003800000 */
.L_x_3102:
[----:B------:R-:W-:Y:S05]  /*e5b0*/  @!P2 BRA `(.L_x_3048) ;  /* 0x000000000004a947 */ /* 0x000fea0003800000 */
[----:B------:R-:W-:Y:S01]  /*e5c0*/  BPT.TRAP 0x1 ;  /* 0x000000040000795c */ /* 0x000fe20000300000 */
.L_x_3048:
[----:B------:R-:W3:Y:S01]  /*e5d0*/  LDL.LU R4, [R1] ;  /* 0x0000000001047983 */ /* 0x000ee20000300800 */
[----:B------:R-:W-:-:S05]  /*e5e0*/  IADD3 R0, R0, 0x28c60, RZ ;  /* 0x00028c6000007810 */ /* 0x000fca0007ffe0ff */
[----:B---3--:R-:W-:-:S04]  /*e5f0*/  IMAD R4, R4, 0x8, R0 ;  /* 0x0000000804047824 */ /* 0x008fc800078e0200 */
[----:B------:R-:W3:Y:S02]  /*e600*/  SYNCS.PHASECHK.TRANS64.TRYWAIT P0, [R4+URZ], R5 ;  /* 0x00000005040075a7 */ /* 0x000ee4000800017f */
[----:B---3--:R-:W-:Y:S05]  /*e610*/  @!P0 BRA `(.L_x_3049) ;  /* 0x0000001000b48947 */ /* 0x008fea0003800000 */
.L_x_3103:
[----:B------:R-:W-:-:S07]  /*e620*/  IMAD R3, R3, 0x8, R0 ;  /* 0x0000000803037824 */ /* 0x000fce00078e0200 */
.L_x_3050:
[----:B----4-:R4:W0:Y:S02]  /*e630*/  SYNCS.PHASECHK.TRANS64.TRYWAIT P0, [R3+URZ], R2 ;  /* 0x00000002030075a7 */ /* 0x010824000800017f */
[----:B0-----:R-:W-:Y:S05]  /*e640*/  @!P0 NANOSLEEP.SYNCS 0x989680 ;  /* 0x009896800000895d */ /* 0x001fea0003900000 */
[----:B------:R-:W0:Y:S02]  /*e650*/  @!P0 SYNCS.PHASECHK.TRANS64 P0, [R3+URZ], R2 ;  /* 0x00000002030085a7 */ /* 0x000e24000800007f */
[----:B0-----:R-:W-:Y:S05]  /*e660*/  @!P0 BRA `(.L_x_3050) ;  /* 0xfffffffc00f08947 */ /* 0x001fea000383ffff */
.L_x_3043:
[----:B------:R-:W-:Y:S05]  /*e670*/  BSYNC B0 ;  /* 0x0000000000007941 */ /* 0x000fea0003800000 */
.L_x_3042:
[----:B------:R-:W-:Y:S05]  /*e680*/  EXIT ;  /* 0x000000000000794d */ /* 0x000fea0003800000 */
.L_x_2928:
[----:B0-----:R-:W-:-:S04]  /*e690*/  IMAD.U32 R3, RZ, RZ, UR16 ;  /* 0x00000010ff037e24 */ /* 0x001fc8000f8e00ff */
[----:B------:R0:W1:Y:S03]  /*e6a0*/  SYNCS.PHASECHK.TRANS64.TRYWAIT P0, [R3+URZ+0x28c50], R0 ;  /* 0x028c5000030075a7 */ /* 0x000066000800017f */
[----:B-1----:R-:W-:Y:S05]  /*e6b0*/  @!P0 NANOSLEEP.SYNCS 0x989680 ;  /* 0x009896800000895d */ /* 0x002fea0003900000 */
[----:B------:R-:W1:Y:S02]  /*e6c0*/  @!P0 SYNCS.PHASECHK.TRANS64 P0, [R3+URZ+0x28c50], R0 ;  /* 0x028c5000030085a7 */ /* 0x000e64000800007f */
[----:B-1----:R-:W-:Y:S05]  /*e6d0*/  @!P0 BRA `(.L_x_2928) ;  /* 0xfffffffc00ec8947 */ /* 0x002fea000383ffff */
[----:B------:R-:W-:Y:S05]  /*e6e0*/  BRA `(.L_x_3051) ;  /* 0xffffff3000507947 */ /* 0x000fea000383ffff */
.L_x_2933:
[----:B-1----:R-:W-:-:S04]  /*e6f0*/  MOV R3, UR6 ;  /* 0x0000000600037c02 */ /* 0x002fc80008000f00 */
[----:B------:R1:W2:Y:S03]  /*e700*/  SYNCS.PHASECHK.TRANS64.TRYWAIT P0, [R3+URZ+0x28c50], R0 ;  /* 0x028c5000030075a7 */ /* 0x0002a6000800017f */
[----:B--2---:R-:W-:Y:S05]  /*e710*/  @!P0 NANOSLEEP.SYNCS 0x989680 ;  /* 0x009896800000895d */ /* 0x004fea0003900000 */
[----:B------:R-:W2:Y:S02]  /*e720*/  @!P0 SYNCS.PHASECHK.TRANS64 P0, [R3+URZ+0x28c50], R0 ;  /* 0x028c5000030085a7 */ /* 0x000ea4000800007f */
[----:B--2---:R-:W-:Y:S05]  /*e730*/  @!P0 BRA `(.L_x_2933) ;  /* 0xfffffffc00ec8947 */ /* 0x004fea000383ffff */
[----:B------:R-:W-:Y:S05]  /*e740*/  BRA `(.L_x_2932) ;  /* 0xffffff3c005c7947 */ /* 0x000fea000383ffff */
.L_x_2936:
[----:B0-----:R-:W-:-:S04]  /*e750*/  IMAD.U32 R3, RZ, RZ, UR42 ;  /* 0x0000002aff037e24 */ /* 0x001fc8000f8e00ff */
[----:B------:R0:W1:Y:S03]  /*e760*/  SYNCS.PHASECHK.TRANS64.TRYWAIT P1, [R3+URZ+0x28c00], R0 ;  /* 0x028c0000030075a7 */ /* 0x000066000802017f */
[----:B-1----:R-:W-:Y:S05]  /*e770*/  @!P1 NANOSLEEP.SYNCS 0x989680 ;  /* 0x009896800000995d */ /* 0x002fea0003900000 */
[----:B------:R-:W1:Y:S02]  /*e780*/  @!P1 SYNCS.PHASECHK.TRANS64 P1, [R3+URZ+0x28c00], R0 ;  /* 0x028c0000030095a7 */ /* 0x000e64000802007f */
[----:B-1----:R-:W-:Y:S05]  /*e790*/  @!P1 BRA `(.L_x_2936) ;  /* 0xfffffffc00ec9947 */ /* 0x002fea000383ffff */
[----:B------:R-:W-:Y:S05]  /*e7a0*/  BRA `(.L_x_3052) ;  /* 0xffffff4800bc7947 */ /* 0x000fea000383ffff */
.L_x_2940:
[----:B--2---:R2:W3:Y:S02]  /*e7b0*/  SYNCS.PHASECHK.TRANS64.TRYWAIT P1, [R7+URZ+0x28c30], R8 ;  /* 0x028c3008070075a7 */ /* 0x0044e4000802017f */
[----:B---3--:R-:W-:Y:S05]  /*e7c0*/  @!P1 NANOSLEEP.SYNCS 0x989680 ;  /* 0x009896800000995d */ /* 0x008fea0003900000 */
[----:B------:R-:W3:Y:S02]  /*e7d0*/  @!P1 SYNCS.PHASECHK.TRANS64 P1, [R7+URZ+0x28c30], R8 ;  /* 0x028c3008070095a7 */ /* 0x000ee4000802007f */
[----:B---3--:R-:W-:Y:S05]  /*e7e0*/  @!P1 BRA `(.L_x_2940) ;  /* 0xfffffffc00f09947 */ /* 0x008fea000383ffff */
[----:B------:R-:W-:Y:S05]  /*e7f0*/  BRA `(.L_x_2939) ;  /* 0xffffff4800d87947 */ /* 0x000fea000383ffff */
.L_x_2944:
[----:B----4-:R4:W0:Y:S02]  /*e800*/  SYNCS.PHASECHK.TRANS64.TRYWAIT P2, [R7+URZ+0x28c50], R8 ;  /* 0x028c5008070075a7 */ /* 0x010824000804017f */
[----:B0-----:R-:W-:Y:S05]  /*e810*/  @!P2 NANOSLEEP.SYNCS 0x989680 ;  /* 0x009896800000a95d */ /* 0x001fea0003900000 */
[----:B------:R-:W0:Y:S02]  /*e820*/  @!P2 SYNCS.PHASECHK.TRANS64 P2, [R7+URZ+0x28c50], R8 ;  /* 0x028c50080700a5a7 */ /* 0x000e24000804007f */
[----:B0-----:R-:W-:Y:S05]  /*e830*/  @!P2 BRA `(.L_x_2944) ;  /* 0xfffffffc00f0a947 */ /* 0x001fea000383ffff */
[----:B------:R-:W-:Y:S05]  /*e840*/  BRA `(.L_x_2943) ;  /* 0xffffff5c00ec7947 */ /* 0x000fea000383ffff */
.L_x_2949:
[----:B--2---:R-:W-:-:S04]  /*e850*/  IMAD.U32 R5, RZ, RZ, UR23 ;  /* 0x00000017ff057e24 */ /* 0x004fc8000f8e00ff */
[----:B------:R2:W3:Y:S03]  /*e860*/  SYNCS.PHASECHK.TRANS64.TRYWAIT P3, [R5+URZ+0x28c30], R8 ;  /* 0x028c3008050075a7 */ /* 0x0004e6000806017f */
[----:B---3--:R-:W-:Y:S05]  /*e870*/  @!P3 NANOSLEEP.SYNCS 0x989680 ;  /* 0x009896800000b95d */ /* 0x008fea0003900000 */
[----:B------:R-:W3:Y:S02]  /*e880*/  @!P3 SYNCS.PHASECHK.TRANS64 P3, [R5+URZ+0x28c30], R8 ;  /* 0x028c30080500b5a7 */ /* 0x000ee4000806007f */
[----:B---3--:R-:W-:Y:S05]  /*e890*/  @!P3 BRA `(.L_x_2949) ;  /* 0xfffffffc00ecb947 */ /* 0x008fea000383ffff */
[----:B------:R-:W-:Y:S05]  /*e8a0*/  BRA `(.L_x_2948) ;  /* 0xffffff6000c47947 */ /* 0x000fea000383ffff */
.L_x_2953:
[----:B-1----:R1:W3:Y:S02]  /*e8b0*/  SYNCS.PHASECHK.TRANS64.TRYWAIT P3, [R169+URZ+0x28c50], R8 ;  /* 0x028c5008a90075a7 */ /* 0x0022e4000806017f */
[----:B---3--:R-:W-:Y:S05]  /*e8c0*/  @!P3 NANOSLEEP.SYNCS 0x989680 ;  /* 0x009896800000b95d */ /* 0x008fea0003900000 */
[----:B------:R-:W3:Y:S02]  /*e8d0*/  @!P3 SYNCS.PHASECHK.TRANS64 P3, [R169+URZ+0x28c50], R8 ;  /* 0x028c5008a900b5a7 */ /* 0x000ee4000806007f */
[----:B---3--:R-:W-:Y:S05]  /*e8e0*/  @!P3 BRA `(.L_x_2953) ;  /* 0xfffffffc00f0b947 */ /* 0x008fea000383ffff */
[----:B------:R-:W-:Y:S05]  /*e8f0*/  BRA `(.L_x_2952) ;  /* 0xffffff7800f87947 */ /* 0x000fea000383ffff */
.L_x_2984:
[----:B------:R-:W0:Y:S01]  /*e900*/  S2R R5, SR_TID.X ;  /* 0x0000000000057919 */ /* 0x000e220000002100 */
[----:B------:R-:W-:Y:S01]  /*e910*/  BSSY B0, `(.L_x_3053) ;  /* 0x000000a000007945 */ /* 0x000fe20003800000 */
[----:B------:R-:W-:Y:S01]  /*e920*/  MOV R12, RZ ;  /* 0x000000ff000c7202 */ /* 0x000fe20000000f00 */
        /* <DEDUP_REMOVED lines=8> */
.L_x_3054:
[----:B------:R-:W-:Y:S05]  /*e9b0*/  BSYNC B0 ;  /* 0x0000000000007941 */ /* 0x000fea0003800000 */
.L_x_3053:
[----:B------:R-:W-:Y:S05]  /*e9c0*/  BRA `(.L_x_3055) ;  /* 0xffffffc400c87947 */ /* 0x000fea000383ffff */
.L_x_2985:
[----:B------:R-:W-:Y:S01]  /*e9d0*/  BSSY B0, `(.L_x_3056) ;  /* 0x0000006000007945 */ /* 0x000fe20003800000 */
[----:B------:R-:W-:-:S07]  /*e9e0*/  IMAD.MOV.U32 R15, RZ, RZ, -0x1 ;  /* 0xffffffffff0f7424 */ /* 0x000fce00078e00ff */
[----:B------:R-:W-:Y:S05]  /*e9f0*/  WARPSYNC.COLLECTIVE R15, `(.L_x_3057) ;  /* 0x000000000f0c7348 */ /* 0x000fea0003c00000 */
[----:B------:R-:W-:Y:S02]  /*ea00*/  ELECT P6, UR62, PT ;  /* 0x00000000003e782f */ /* 0x000fe400038c0000 */
[----:B------:R-:W-:Y:S01]  /*ea10*/  MOV R14, UR62 ;  /* 0x0000003e000e7c02 */ /* 0x000fe20008000f00 */
[----:B------:R-:W-:Y:S10]  /*ea20*/  ENDCOLLECTIVE ;  /* 0x000000000000791b */ /* 0x000ff40003800000 */
.L_x_3057:
[----:B------:R-:W-:Y:S05]  /*ea30*/  BSYNC B0 ;  /* 0x0000000000007941 */ /* 0x000fea0003800000 */
.L_x_3056:
[----:B------:R-:W-:Y:S05]  /*ea40*/  BRA `(.L_x_3058) ;  /* 0xffffffc400c07947 */ /* 0x000fea000383ffff */
.L_x_2988:
[----:B0-----:R0:W1:Y:S02]  /*ea50*/  SYNCS.PHASECHK.TRANS64.TRYWAIT P0, [R8+URZ+0x28c40], R10 ;  /* 0x028c400a080075a7 */ /* 0x001064000800017f */
[----:B-1----:R-:W-:Y:S05]  /*ea60*/  @!P0 NANOSLEEP.SYNCS 0x989680 ;  /* 0x009896800000895d */ /* 0x002fea0003900000 */
[----:B------:R-:W1:Y:S02]  /*ea70*/  @!P0 SYNCS.PHASECHK.TRANS64 P0, [R8+URZ+0x28c40], R10 ;  /* 0x028c400a080085a7 */ /* 0x000e64000800007f */
[----:B-1----:R-:W-:Y:S05]  /*ea80*/  @!P0 BRA `(.L_x_2988) ;  /* 0xfffffffc00f08947 */ /* 0x002fea000383ffff */
[----:B------:R-:W-:Y:S05]  /*ea90*/  BRA `(.L_x_3059) ;  /* 0xffffffc800307947 */ /* 0x000fea000383ffff */
.L_x_2991:
        /* <DEDUP_REMOVED lines=8> */
.L_x_2994:
[----:B0-----:R0:W1:Y:S02]  /*eb20*/  SYNCS.PHASECHK.TRANS64.TRYWAIT P0, [R8+URZ+0x28c60], R6 ;  /* 0x028c6006080075a7 */ /* 0x001064000800017f */
[----:B-1----:R-:W-:Y:S05]  /*eb30*/  @!P0 NANOSLEEP.SYNCS 0x989680 ;  /* 0x009896800000895d */ /* 0x002fea0003900000 */
[----:B------:R-:W1:Y:S02]  /*eb40*/  @!P0 SYNCS.PHASECHK.TRANS64 P0, [R8+URZ+0x28c60], R6 ;  /* 0x028c6006080085a7 */ /* 0x000e64000800007f */
[----:B-1----:R-:W-:Y:S05]  /*eb50*/  @!P0 BRA `(.L_x_2994) ;  /* 0xfffffffc00f08947 */ /* 0x002fea000383ffff */
[----:B------:R-:W-:Y:S05]  /*eb60*/  BRA `(.L_x_3061) ;  /* 0xffffffcc002c7947 */ /* 0x000fea000383ffff */
.L_x_3003:
[----:B-1----:R1:W2:Y:S02]  /*eb70*/  SYNCS.PHASECHK.TRANS64.TRYWAIT P0, [R3+URZ+0x28c40], R6 ;  /* 0x028c4006030075a7 */ /* 0x0022a4000800017f */
[----:B--2---:R-:W-:Y:S05]  /*eb80*/  @!P0 NANOSLEEP.SYNCS 0x989680 ;  /* 0x009896800000895d */ /* 0x004fea0003900000 */
[----:B------:R-:W2:Y:S02]  /*eb90*/  @!P0 SYNCS.PHASECHK.TRANS64 P0, [R3+URZ+0x28c40], R6 ;  /* 0x028c4006030085a7 */ /* 0x000ea4000800007f */
[----:B--2---:R-:W-:Y:S05]  /*eba0*/  @!P0 BRA `(.L_x_3003) ;  /* 0xfffffffc00f08947 */ /* 0x004fea000383ffff */
[----:B------:R-:W-:Y:S05]  /*ebb0*/  BRA `(.L_x_3062) ;  /* 0xffffffd400047947 */ /* 0x000fea000383ffff */
.L_x_3005:
[----:B--2---:R2:W3:Y:S02]  /*ebc0*/  SYNCS.PHASECHK.TRANS64.TRYWAIT P0, [R3+URZ+0x28c60], R6 ;  /* 0x028c6006030075a7 */ /* 0x0044e4000800017f */
[----:B---3--:R-:W-:Y:S05]  /*ebd0*/  @!P0 NANOSLEEP.SYNCS 0x989680 ;  /* 0x009896800000895d */ /* 0x008fea0003900000 */
[----:B------:R-:W3:Y:S02]  /*ebe0*/  @!P0 SYNCS.PHASECHK.TRANS64 P0, [R3+URZ+0x28c60], R6 ;  /* 0x028c6006030085a7 */ /* 0x000ee4000800007f */
[----:B---3--:R-:W-:Y:S05]  /*ebf0*/  @!P0 BRA `(.L_x_3005) ;  /* 0xfffffffc00f08947 */ /* 0x008fea000383ffff */
[----:B------:R-:W-:Y:S05]  /*ec00*/  BRA `(.L_x_3063) ;  /* 0xffffffd400747947 */ /* 0x000fea000383ffff */
.L_x_3010:
[----:B--2---:R2:W3:Y:S02]  /*ec10*/  SYNCS.PHASECHK.TRANS64.TRYWAIT P0, [R2+URZ+0x28c40], R3 ;  /* 0x028c4003020075a7 */ /* 0x0044e4000800017f */
[----:B---3--:R-:W-:Y:S05]  /*ec20*/  @!P0 NANOSLEEP.SYNCS 0x989680 ;  /* 0x009896800000895d */ /* 0x008fea0003900000 */
[----:B------:R-:W3:Y:S02]  /*ec30*/  @!P0 SYNCS.PHASECHK.TRANS64 P0, [R2+URZ+0x28c40], R3 ;  /* 0x028c4003020085a7 */ /* 0x000ee4000800007f */
[----:B---3--:R-:W-:Y:S05]  /*ec40*/  @!P0 BRA `(.L_x_3010) ;  /* 0xfffffffc00f08947 */ /* 0x008fea000383ffff */
[----:B------:R-:W-:Y:S05]  /*ec50*/  BRA `(.L_x_3064) ;  /* 0xffffffdc00107947 */ /* 0x000fea000383ffff */
.L_x_3012:
[----:B-1----:R1:W3:Y:S02]  /*ec60*/  SYNCS.PHASECHK.TRANS64.TRYWAIT P1, [R2+URZ+0x28c60], R3 ;  /* 0x028c6003020075a7 */ /* 0x0022e4000802017f */
[----:B---3--:R-:W-:Y:S05]  /*ec70*/  @!P1 NANOSLEEP.SYNCS 0x989680 ;  /* 0x009896800000995d */ /* 0x008fea0003900000 */
[----:B------:R-:W3:Y:S02]  /*ec80*/  @!P1 SYNCS.PHASECHK.TRANS64 P1, [R2+URZ+0x28c60], R3 ;  /* 0x028c6003020095a7 */ /* 0x000ee4000802007f */
[----:B---3--:R-:W-:Y:S05]  /*ec90*/  @!P1 BRA `(.L_x_3012) ;  /* 0xfffffffc00f09947 */ /* 0x008fea000383ffff */
[----:B------:R-:W-:Y:S05]  /*eca0*/  BRA `(.L_x_3065) ;  /* 0xffffffdc007c7947 */ /* 0x000fea000383ffff */
.L_x_3017:
[----:B---3--:R3:W4:Y:S02]  /*ecb0*/  SYNCS.PHASECHK.TRANS64.TRYWAIT P0, [R2+URZ+0x28c40], R3 ;  /* 0x028c4003020075a7 */ /* 0x008724000800017f */
[----:B----4-:R-:W-:Y:S05]  /*ecc0*/  @!P0 NANOSLEEP.SYNCS 0x989680 ;  /* 0x009896800000895d */ /* 0x010fea0003900000 */
[----:B------:R-:W4:Y:S02]  /*ecd0*/  @!P0 SYNCS.PHASECHK.TRANS64 P0, [R2+URZ+0x28c40], R3 ;  /* 0x028c4003020085a7 */ /* 0x000f24000800007f */
[----:B----4-:R-:W-:Y:S05]  /*ece0*/  @!P0 BRA `(.L_x_3017) ;  /* 0xfffffffc00f08947 */ /* 0x010fea000383ffff */
[----:B------:R-:W-:Y:S05]  /*ecf0*/  BRA `(.L_x_3066) ;  /* 0xffffffe000f87947 */ /* 0x000fea000383ffff */
.L_x_3019:
[----:B-1----:R1:W2:Y:S02]  /*ed00*/  SYNCS.PHASECHK.TRANS64.TRYWAIT P1, [R2+URZ+0x28c60], R3 ;  /* 0x028c6003020075a7 */ /* 0x0022a4000802017f */
[----:B--2---:R-:W-:Y:S05]  /*ed10*/  @!P1 NANOSLEEP.SYNCS 0x989680 ;  /* 0x009896800000995d */ /* 0x004fea0003900000 */
[----:B------:R-:W2:Y:S02]  /*ed20*/  @!P1 SYNCS.PHASECHK.TRANS64 P1, [R2+URZ+0x28c60], R3 ;  /* 0x028c6003020095a7 */ /* 0x000ea4000802007f */
[----:B--2---:R-:W-:Y:S05]  /*ed30*/  @!P1 BRA `(.L_x_3019) ;  /* 0xfffffffc00f09947 */ /* 0x004fea000383ffff */
[----:B------:R-:W-:Y:S05]  /*ed40*/  BRA `(.L_x_3067) ;  /* 0xffffffe400687947 */ /* 0x000fea000383ffff */
.L_x_3024:
[----:B------:R-:W-:Y:S01]  /*ed50*/  BSSY B0, `(.L_x_3068) ;  /* 0x0000008000007945 */ /* 0x000fe20003800000 */
[----:B------:R-:W-:Y:S01]  /*ed60*/  MOV R13, R16 ;  /* 0x00000010000d7202 */ /* 0x000fe20000000f00 */
[----:B-1----:R-:W-:Y:S02]  /*ed70*/  IMAD.MOV.U32 R12, RZ, RZ, RZ ;  /* 0x000000ffff0c7224 */ /* 0x002fe400078e00ff */
[----:B------:R-:W-:Y:S02]  /*ed80*/  IMAD.MOV.U32 R11, RZ, RZ, 0x1f ;  /* 0x0000001fff0b7424 */ /* 0x000fe400078e00ff */
[----:B0-----:R-:W-:-:S07]  /*ed90*/  IMAD.MOV.U32 R15, RZ, RZ, -0x1 ;  /* 0xffffffffff0f7424 */ /* 0x001fce00078e00ff */
[----:B--2---:R-:W-:Y:S05]  /*eda0*/  WARPSYNC.COLLECTIVE R15, `(.L_x_3069) ;  /* 0x000000000f087348 */ /* 0x004fea0003c00000 */
[----:B------:R0:W1:Y:S02]  /*edb0*/  SHFL.IDX P6, R14, R13, R12, R11 ;  /* 0x0000000c0d0e7389 */ /* 0x00006400000c000b */
[----:B012---:R-:W-:Y:S01]  /*edc0*/  ENDCOLLECTIVE ;  /* 0x000000000000791b */ /* 0x007fe20003800000 */
.L_x_3069:
[----:B------:R-:W-:Y:S05]  /*edd0*/  BSYNC B0 ;  /* 0x0000000000007941 */ /* 0x000fea0003800000 */
.L_x_3068:
[----:B------:R-:W-:Y:S01]  /*ede0*/  IMAD.MOV.U32 R13, RZ, RZ, R16 ;  /* 0x000000ffff0d7224 */ /* 0x000fe200078e0010 */
[----:B------:R-:W-:Y:S01]  /*edf0*/  MOV R15, 0xffffffff ;  /* 0xffffffff000f7802 */ /* 0x000fe20000000f00 */
[----:B------:R-:W-:Y:S01]  /*ee00*/  IMAD.MOV.U32 R12, RZ, RZ, 0x1 ;  /* 0x00000001ff0c7424 */ /* 0x000fe200078e00ff */
[----:B------:R-:W-:Y:S01]  /*ee10*/  MOV R4, R14 ;  /* 0x0000000e00047202 */ /* 0x000fe20000000f00 */
[----:B------:R-:W-:-:S07]  /*ee20*/  IMAD.MOV.U32 R11, RZ, RZ, 0x1f ;  /* 0x0000001fff0b7424 */ /* 0x000fce00078e00ff */
[----:B------:R-:W-:Y:S05]  /*ee30*/  WARPSYNC.COLLECTIVE R15, `(.L_x_3070) ;  /* 0x000000000f087348 */ /* 0x000fea0003c00000 */
[----:B------:R0:W1:Y:S02]  /*ee40*/  SHFL.IDX P6, R14, R13, R12, R11 ;  /* 0x0000000c0d0e7389 */ /* 0x00006400000c000b */
[----:B01----:R-:W-:Y:S01]  /*ee50*/  ENDCOLLECTIVE ;  /* 0x000000000000791b */ /* 0x003fe20003800000 */
.L_x_3070:
[----:B------:R-:W-:Y:S01]  /*ee60*/  IMAD.MOV.U32 R5, RZ, RZ, R14 ;  /* 0x000000ffff057224 */ /* 0x000fe200078e000e */
[----:B------:R-:W-:Y:S06]  /*ee70*/  BRA `(.L_x_3071) ;  /* 0xffffffe800ac7947 */ /* 0x000fec000383ffff */
.L_x_3027:
[----:B------:R-:W-:Y:S01]  /*ee80*/  BSSY B0, `(.L_x_3072) ;  /* 0x0000008000007945 */ /* 0x000fe20003800000 */
[----:B-----5:R-:W-:Y:S01]  /*ee90*/  IMAD.MOV.U32 R13, RZ, RZ, R3 ;  /* 0x000000ffff0d7224 */ /* 0x020fe200078e0003 */
[----:B-1----:R-:W-:Y:S01]  /*eea0*/  MOV R11, RZ ;  /* 0x000000ff000b7202 */ /* 0x002fe20000000f00 */
[----:B------:R-:W-:Y:S02]  /*eeb0*/  IMAD.MOV.U32 R12, RZ, RZ, 0x1 ;  /* 0x00000001ff0c7424 */ /* 0x000fe400078e00ff */
[----:B------:R-:W-:-:S07]  /*eec0*/  IMAD.MOV.U32 R15, RZ, RZ, -0x1 ;  /* 0xffffffffff0f7424 */ /* 0x000fce00078e00ff */
[----:B0-234-:R-:W-:Y:S05]  /*eed0*/  WARPSYNC.COLLECTIVE R15, `(.L_x_3073) ;  /* 0x000000000f087348 */ /* 0x01dfea0003c00000 */
[----:B------:R1:W0:Y:S02]  /*eee0*/  SHFL.UP P6, R14, R13, R12, R11 ;  /* 0x0400000c0d0e7389 */ /* 0x00022400000c000b */
[----:B01234-:R-:W-:Y:S01]  /*eef0*/  ENDCOLLECTIVE ;  /* 0x000000000000791b */ /* 0x01ffe20003800000 */
.L_x_3073:
[----:B------:R-:W-:Y:S05]  /*ef00*/  BSYNC B0 ;  /* 0x0000000000007941 */ /* 0x000fea0003800000 */
.L_x_3072:
[----:B------:R-:W-:Y:S01]  /*ef10*/  ISETP.NE.AND P0, PT, R8, RZ, PT ;  /* 0x000000ff0800720c */ /* 0x000fe20003f05270 */
[----:B------:R-:W-:Y:S01]  /*ef20*/  IMAD.MOV.U32 R12, RZ, RZ, 0x2 ;  /* 0x00000002ff0c7424 */ /* 0x000fe200078e00ff */
[----:B------:R-:W-:Y:S01]  /*ef30*/  MOV R11, RZ ;  /* 0x000000ff000b7202 */ /* 0x000fe20000000f00 */
[----:B------:R-:W-:Y:S01]  /*ef40*/  IMAD.MOV.U32 R15, RZ, RZ, -0x1 ;  /* 0xffffffffff0f7424 */ /* 0x000fe200078e00ff */
[----:B------:R-:W-:Y:S02]  /*ef50*/  SEL R14, R14, RZ, P0 ;  /* 0x000000ff0e0e7207 */ /* 0x000fe40000000000 */
[----:B------:R-:W-:-:S03]  /*ef60*/  ISETP.GE.U32.AND P0, PT, R8, 0x2, PT ;  /* 0x000000020800780c */ /* 0x000fc60003f06070 */
[----:B------:R-:W-:-:S10]  /*ef70*/  IMAD.IADD R13, R3, 0x1, R14 ;  /* 0x00000001030d7824 */ /* 0x000fd400078e020e */
[----:B------:R-:W-:Y:S05]  /*ef80*/  WARPSYNC.COLLECTIVE R15, `(.L_x_3074) ;  /* 0x000000000f087348 */ /* 0x000fea0003c00000 */
[----:B------:R0:W1:Y:S02]  /*ef90*/  SHFL.UP P6, R14, R13, R12, R11 ;  /* 0x0400000c0d0e7389 */ /* 0x00006400000c000b */
[----:B01----:R-:W-:Y:S01]  /*efa0*/  ENDCOLLECTIVE ;  /* 0x000000000000791b */ /* 0x003fe20003800000 */
.L_x_3074:
        /* <DEDUP_REMOVED lines=8> */
.L_x_3075:
        /* <DEDUP_REMOVED lines=8> */
.L_x_3076:
[----:B------:R-:W-:Y:S01]  /*f0b0*/  IMAD.MOV.U32 R12, RZ, RZ, 0x10 ;  /* 0x00000010ff0c7424 */ /* 0x000fe200078e00ff */
[----:B------:R-:W-:Y:S02]  /*f0c0*/  SEL R7, R14, RZ, P0 ;  /* 0x000000ff0e077207 */ /* 0x000fe40000000000 */
[----:B------:R-:W-:Y:S02]  /*f0d0*/  ISETP.GE.U32.AND P0, PT, R8, 0x10, PT ;  /* 0x000000100800780c */ /* 0x000fe40003f06070 */
[----:B------:R-:W-:-:S05]  /*f0e0*/  IADD3 R7, R6, R7, RZ ;  /* 0x0000000706077210 */ /* 0x000fca0007ffe0ff */
[----:B------:R-:W-:-:S07]  /*f0f0*/  IMAD.MOV.U32 R13, RZ, RZ, R7 ;  /* 0x000000ffff0d7224 */ /* 0x000fce00078e0007 */
[----:B------:R-:W-:Y:S05]  /*f100*/  WARPSYNC.COLLECTIVE R15, `(.L_x_3077) ;  /* 0x000000000f087348 */ /* 0x000fea0003c00000 */
[----:B------:R0:W1:Y:S02]  /*f110*/  SHFL.UP P6, R14, R13, R12, R11 ;  /* 0x0400000c0d0e7389 */ /* 0x00006400000c000b */
[----:B01----:R-:W-:Y:S01]  /*f120*/  ENDCOLLECTIVE ;  /* 0x000000000000791b */ /* 0x003fe20003800000 */
.L_x_3077:
[----:B------:R-:W-:Y:S02]  /*f130*/  IMAD.MOV.U32 R12, RZ, RZ, 0x1f ;  /* 0x0000001fff0c7424 */ /* 0x000fe400078e00ff */
[----:B------:R-:W-:Y:S01]  /*f140*/  IMAD.MOV.U32 R11, RZ, RZ, 0x1f ;  /* 0x0000001fff0b7424 */ /* 0x000fe200078e00ff */
[----:B------:R-:W-:-:S05]  /*f150*/  SEL R2, R14, RZ, P0 ;  /* 0x000000ff0e027207 */ /* 0x000fca0000000000 */
[----:B------:R-:W-:-:S05]  /*f160*/  IMAD.IADD R2, R7, 0x1, R2 ;  /* 0x0000000107027824 */ /* 0x000fca00078e0202 */
[----:B------:R-:W-:-:S07]  /*f170*/  MOV R13, R2 ;  /* 0x00000002000d7202 */ /* 0x000fce0000000f00 */
[----:B------:R-:W-:Y:S05]  /*f180*/  WARPSYNC.COLLECTIVE R15, `(.L_x_3078) ;  /* 0x000000000f087348 */ /* 0x000fea0003c00000 */
[----:B------:R0:W1:Y:S02]  /*f190*/  SHFL.IDX P6, R14, R13, R12, R11 ;  /* 0x0000000c0d0e7389 */ /* 0x00006400000c000b */
[----:B01----:R-:W-:Y:S01]  /*f1a0*/  ENDCOLLECTIVE ;  /* 0x000000000000791b */ /* 0x003fe20003800000 */
.L_x_3078:
[----:B------:R-:W-:Y:S05]  /*f1b0*/  BRA `(.L_x_3079) ;  /* 0xffffffe800707947 */ /* 0x000fea000383ffff */
.L_x_3032:
[----:B------:R-:W-:Y:S01]  /*f1c0*/  BSSY B0, `(.L_x_3080) ;  /* 0x0000008000007945 */ /* 0x000fe20003800000 */
[----:B-----5:R-:W-:Y:S01]  /*f1d0*/  IMAD.MOV.U32 R13, RZ, RZ, R3 ;  /* 0x000000ffff0d7224 */ /* 0x020fe200078e0003 */
[----:B-1----:R-:W-:Y:S01]  /*f1e0*/  MOV R12, 0x1 ;  /* 0x00000001000c7802 */ /* 0x002fe20000000f00 */
[----:B------:R-:W-:Y:S02]  /*f1f0*/  IMAD.MOV.U32 R11, RZ, RZ, RZ ;  /* 0x000000ffff0b7224 */ /* 0x000fe400078e00ff */
[----:B------:R-:W-:-:S07]  /*f200*/  IMAD.MOV.U32 R15, RZ, RZ, -0x1 ;  /* 0xffffffffff0f7424 */ /* 0x000fce00078e00ff */
[----:B0-----:R-:W-:Y:S05]  /*f210*/  WARPSYNC.COLLECTIVE R15, `(.L_x_3081) ;  /* 0x000000000f087348 */ /* 0x001fea0003c00000 */
[----:B------:R1:W2:Y:S02]  /*f220*/  SHFL.UP P6, R14, R13, R12, R11 ;  /* 0x0400000c0d0e7389 */ /* 0x0002a400000c000b */
[----:B012---:R-:W-:Y:S01]  /*f230*/  ENDCOLLECTIVE ;  /* 0x000000000000791b */ /* 0x007fe20003800000 */
.L_x_3081:
[----:B------:R-:W-:Y:S05]  /*f240*/  BSYNC B0 ;  /* 0x0000000000007941 */ /* 0x000fea0003800000 */
.L_x_3080:
[----:B------:R-:W-:Y:S01]  /*f250*/  ISETP.NE.AND P0, PT, R8, RZ, PT ;  /* 0x000000ff0800720c */ /* 0x000fe20003f05270 */
[----:B------:R-:W-:Y:S01]  /*f260*/  IMAD.MOV.U32 R11, RZ, RZ, RZ ;  /* 0x000000ffff0b7224 */ /* 0x000fe200078e00ff */
[----:B------:R-:W-:Y:S01]  /*f270*/  MOV R12, 0x2 ;  /* 0x00000002000c7802 */ /* 0x000fe20000000f00 */
[----:B------:R-:W-:Y:S01]  /*f280*/  IMAD.MOV.U32 R15, RZ, RZ, -0x1 ;  /* 0xffffffffff0f7424 */ /* 0x000fe200078e00ff */
[----:B------:R-:W-:Y:S02]  /*f290*/  SEL R14, R14, RZ, P0 ;  /* 0x000000ff0e0e7207 */ /* 0x000fe40000000000 */
[----:B------:R-:W-:-:S03]  /*f2a0*/  ISETP.GE.U32.AND P0, PT, R8, 0x2, PT ;  /* 0x000000020800780c */ /* 0x000fc60003f06070 */
[----:B------:R-:W-:-:S10]  /*f2b0*/  IMAD.IADD R13, R3, 0x1, R14 ;  /* 0x00000001030d7824 */ /* 0x000fd400078e020e */
[----:B------:R-:W-:Y:S05]  /*f2c0*/  WARPSYNC.COLLECTIVE R15, `(.L_x_3082) ;  /* 0x000000000f087348 */ /* 0x000fea0003c00000 */
[----:B------:R0:W1:Y:S02]  /*f2d0*/  SHFL.UP P6, R14, R13, R12, R11 ;  /* 0x0400000c0d0e7389 */ /* 0x00006400000c000b */
[----:B01----:R-:W-:Y:S01]  /*f2e0*/  ENDCOLLECTIVE ;  /* 0x000000000000791b */ /* 0x003fe20003800000 */
.L_x_3082:
        /* <DEDUP_REMOVED lines=8> */
.L_x_3083:
        /* <DEDUP_REMOVED lines=8> */
.L_x_3084:
        /* <DEDUP_REMOVED lines=8> */
.L_x_3085:
        /* <DEDUP_REMOVED lines=8> */
.L_x_3086:
[----:B------:R-:W-:Y:S05]  /*f4f0*/  BRA `(.L_x_3087) ;  /* 0xffffffe800547947 */ /* 0x000fea000383ffff */
.L_x_3034:
[----:B------:R-:W-:Y:S01]  /*f500*/  BSSY B0, `(.L_x_3088) ;  /* 0x0000006000007945 */ /* 0x000fe20003800000 */
[----:B------:R-:W-:Y:S02]  /*f510*/  PLOP3.LUT P6, PT, P6, PT, PT, 0x8, 0x0 ;  /* 0x000000000000781c */ /* 0x000fe400037ce170 */
[----:B------:R-:W-:-:S11]  /*f520*/  MOV R15, 0xffffffff ;  /* 0xffffffff000f7802 */ /* 0x000fd60000000f00 */
[----:B01----:R-:W-:Y:S05]  /*f530*/  WARPSYNC.COLLECTIVE R15, `(.L_x_3089) ;  /* 0x000000000f087348 */ /* 0x003fea0003c00000 */
[----:B------:R-:W-:Y:S01]  /*f540*/  VOTE.ANY R14, PT, P6 ;  /* 0x00000000000e7806 */ /* 0x000fe200030e0100 */
[----:B01----:R-:W-:Y:S06]  /*f550*/  ENDCOLLECTIVE ;  /* 0x000000000000791b */ /* 0x003fec0003800000 */
.L_x_3089:
[----:B------:R-:W-:Y:S05]  /*f560*/  BSYNC B0 ;  /* 0x0000000000007941 */ /* 0x000fea0003800000 */
.L_x_3088:
[----:B------:R-:W-:Y:S01]  /*f570*/  IMAD.MOV.U32 R7, RZ, RZ, R14 ;  /* 0x000000ffff077224 */ /* 0x000fe200078e000e */
[----:B------:R-:W-:Y:S01]  /*f580*/  MOV R11, 0x1f ;  /* 0x0000001f000b7802 */ /* 0x000fe20000000f00 */
[----:B------:R-:W-:Y:S02]  /*f590*/  IMAD.MOV.U32 R13, RZ, RZ, R3 ;  /* 0x000000ffff0d7224 */ /* 0x000fe400078e0003 */
[----:B------:R-:W0:Y:S01]  /*f5a0*/  POPC R5, R7 ;  /* 0x0000000700057309 */ /* 0x000e220000000000 */
[----:B------:R-:W-:Y:S02]  /*f5b0*/  IMAD.MOV.U32 R15, RZ, RZ, -0x1 ;  /* 0xffffffffff0f7424 */ /* 0x000fe400078e00ff */
[----:B0-----:R-:W-:-:S07]  /*f5c0*/  IMAD.MOV.U32 R12, RZ, RZ, R5 ;  /* 0x000000ffff0c7224 */ /* 0x001fce00078e0005 */
[----:B------:R-:W-:Y:S05]  /*f5d0*/  WARPSYNC.COLLECTIVE R15, `(.L_x_3090) ;  /* 0x000000000f087348 */ /* 0x000fea0003c00000 */
[----:B------:R0:W1:Y:S02]  /*f5e0*/  SHFL.IDX P6, R14, R13, R12, R11 ;  /* 0x0000000c0d0e7389 */ /* 0x00006400000c000b */
[----:B01----:R-:W-:Y:S01]  /*f5f0*/  ENDCOLLECTIVE ;  /* 0x000000000000791b */ /* 0x003fe20003800000 */
.L_x_3090:
[----:B------:R-:W-:Y:S01]  /*f600*/  IMAD.MOV.U32 R17, RZ, RZ, R14 ;  /* 0x000000ffff117224 */ /* 0x000fe200078e000e */
[----:B------:R-:W-:Y:S06]  /*f610*/  BRA `(.L_x_3091) ;  /* 0xffffffe800447947 */ /* 0x000fec000383ffff */
.L_x_3036:
[----:B------:R-:W-:Y:S01]  /*f620*/  BSSY B0, `(.L_x_3092) ;  /* 0x0000007000007945 */ /* 0x000fe20003800000 */
[----:B------:R-:W-:Y:S01]  /*f630*/  IMAD.MOV.U32 R13, RZ, RZ, R2 ;  /* 0x000000ffff0d7224 */ /* 0x000fe200078e0002 */
[----:B------:R-:W-:Y:S01]  /*f640*/  MOV R11, 0x1f ;  /* 0x0000001f000b7802 */ /* 0x000fe20000000f00 */
[----:B------:R-:W-:-:S07]  /*f650*/  IMAD.MOV.U32 R15, RZ, RZ, -0x1 ;  /* 0xffffffffff0f7424 */ /* 0x000fce00078e00ff */
[----:B0-23--:R-:W-:Y:S05]  /*f660*/  WARPSYNC.COLLECTIVE R15, `(.L_x_3093) ;  /* 0x000000000f087348 */ /* 0x00dfea0003c00000 */
[----:B------:R1:W4:Y:S02]  /*f670*/  SHFL.IDX P6, R14, R13, R12, R11 ;  /* 0x0000000c0d0e7389 */ /* 0x00032400000c000b */
[----:B01234-:R-:W-:Y:S01]  /*f680*/  ENDCOLLECTIVE ;  /* 0x000000000000791b */ /* 0x01ffe20003800000 */
.L_x_3093:
[----:B------:R-:W-:Y:S05]  /*f690*/  BSYNC B0 ;  /* 0x0000000000007941 */ /* 0x000fea0003800000 */
.L_x_3092:
[----:B------:R-:W-:Y:S05]  /*f6a0*/  BRA `(.L_x_3035) ;  /* 0xffffffe8003c7947 */ /* 0x000fea000383ffff */
.L_x_3040:
[----:B0-----:R0:W2:Y:S02]  /*f6b0*/  SYNCS.PHASECHK.TRANS64.TRYWAIT P0, [R0+URZ+0x28c20], R3 ;  /* 0x028c2003000075a7 */ /* 0x0010a4000800017f */
[----:B--2---:R-:W-:Y:S05]  /*f6c0*/  @!P0 NANOSLEEP.SYNCS 0x989680 ;  /* 0x009896800000895d */ /* 0x004fea0003900000 */
[----:B------:R-:W2:Y:S02]  /*f6d0*/  @!P0 SYNCS.PHASECHK.TRANS64 P0, [R0+URZ+0x28c20], R3 ;  /* 0x028c2003000085a7 */ /* 0x000ea4000800007f */
[----:B--2---:R-:W-:Y:S05]  /*f6e0*/  @!P0 BRA `(.L_x_3040) ;  /* 0xfffffffc00f08947 */ /* 0x004fea000383ffff */
[----:B------:R-:W-:Y:S05]  /*f6f0*/  BRA `(.L_x_3094) ;  /* 0xffffffec00207947 */ /* 0x000fea000383ffff */
.L_x_3041:
[----:B------:R-:W2:Y:S01]  /*f700*/  S2R R2, SR_TID.X ;  /* 0x0000000000027919 */ /* 0x000ea20000002100 */
[----:B------:R-:W-:Y:S01]  /*f710*/  BSSY B0, `(.L_x_3095) ;  /* 0x000000a000007945 */ /* 0x000fe20003800000 */
[----:B-1----:R-:W-:Y:S01]  /*f720*/  IMAD.MOV.U32 R12, RZ, RZ, RZ ;  /* 0x000000ffff0c7224 */ /* 0x002fe200078e00ff */
[----:B------:R-:W-:Y:S01]  /*f730*/  MOV R11, 0x1f ;  /* 0x0000001f000b7802 */ /* 0x000fe20000000f00 */
[----:B------:R-:W-:Y:S01]  /*f740*/  IMAD.MOV.U32 R15, RZ, RZ, -0x1 ;  /* 0xffffffffff0f7424 */ /* 0x000fe200078e00ff */
[----:B--2---:R-:W-:-:S04]  /*f750*/  SHF.R.U32.HI R2, RZ, 0x5, R2 ;  /* 0x00000005ff027819 */ /* 0x004fc80000011602 */
[----:B------:R-:W-:-:S05]  /*f760*/  LOP3.LUT R2, R2, 0x3, RZ, 0xc0, !PT ;  /* 0x0000000302027812 */ /* 0x000fca00078ec0ff */
[----:B------:R-:W-:-:S07]  /*f770*/  IMAD.MOV.U32 R13, RZ, RZ, R2 ;  /* 0x000000ffff0d7224 */ /* 0x000fce00078e0002 */
[----:B0-----:R-:W-:Y:S05]  /*f780*/  WARPSYNC.COLLECTIVE R15, `(.L_x_3096) ;  /* 0x000000000f087348 */ /* 0x001fea0003c00000 */
[----:B------:R1:W2:Y:S02]  /*f790*/  SHFL.IDX P6, R14, R13, R12, R11 ;  /* 0x0000000c0d0e7389 */ /* 0x0002a400000c000b */
[----:B012---:R-:W-:Y:S01]  /*f7a0*/  ENDCOLLECTIVE ;  /* 0x000000000000791b */ /* 0x007fe20003800000 */
.L_x_3096:
[----:B------:R-:W-:Y:S05]  /*f7b0*/  BSYNC B0 ;  /* 0x0000000000007941 */ /* 0x000fea0003800000 */
.L_x_3095:
[----:B------:R-:W-:Y:S05]  /*f7c0*/  BRA `(.L_x_3097) ;  /* 0xffffffec00087947 */ /* 0x000fea000383ffff */
.L_x_3044:
[----:B------:R-:W-:Y:S01]  /*f7d0*/  BSSY B1, `(.L_x_3098) ;  /* 0x0000006000017945 */ /* 0x000fe20003800000 */
[----:B------:R-:W-:-:S07]  /*f7e0*/  IMAD.MOV.U32 R15, RZ, RZ, -0x1 ;  /* 0xffffffffff0f7424 */ /* 0x000fce00078e00ff */
[----:B012---:R-:W-:Y:S05]  /*f7f0*/  WARPSYNC.COLLECTIVE R15, `(.L_x_3099) ;  /* 0x000000000f0c7348 */ /* 0x007fea0003c00000 */
[----:B------:R-:W-:Y:S02]  /*f800*/  ELECT P6, UR62, PT ;  /* 0x00000000003e782f */ /* 0x000fe400038c0000 */
[----:B------:R-:W-:Y:S01]  /*f810*/  MOV R14, UR62 ;  /* 0x0000003e000e7c02 */ /* 0x000fe20008000f00 */
[----:B012---:R-:W-:Y:S10]  /*f820*/  ENDCOLLECTIVE ;  /* 0x000000000000791b */ /* 0x007ff40003800000 */
.L_x_3099:
[----:B------:R-:W-:Y:S05]  /*f830*/  BSYNC B1 ;  /* 0x0000000000017941 */ /* 0x000fea0003800000 */
.L_x_3098:
[----:B------:R-:W-:Y:S05]  /*f840*/  BRA `(.L_x_3100) ;  /* 0xffffffec00007947 */ /* 0x000fea000383ffff */
.L_x_3046:
[----:B0-----:R0:W2:Y:S02]  /*f850*/  SYNCS.PHASECHK.TRANS64.TRYWAIT P0, [R6+URZ], R5 ;  /* 0x00000005060075a7 */ /* 0x0010a4000800017f */
[----:B--2---:R-:W-:Y:S05]  /*f860*/  @!P0 NANOSLEEP.SYNCS 0x989680 ;  /* 0x009896800000895d */ /* 0x004fea0003900000 */
[----:B------:R-:W2:Y:S02]  /*f870*/  @!P0 SYNCS.PHASECHK.TRANS64 P0, [R6+URZ], R5 ;  /* 0x00000005060085a7 */ /* 0x000ea4000800007f */
[----:B--2---:R-:W-:Y:S05]  /*f880*/  @!P0 BRA `(.L_x_3046) ;  /* 0xfffffffc00f08947 */ /* 0x004fea000383ffff */
[----:B------:R-:W-:Y:S05]  /*f890*/  BRA `(.L_x_3101) ;  /* 0xffffffec003c7947 */ /* 0x000fea000383ffff */
.L_x_3047:
[----:B--2---:R2:W3:Y:S02]  /*f8a0*/  SYNCS.PHASECHK.TRANS64.TRYWAIT P0, [R7+URZ], R2 ;  /* 0x00000002070075a7 */ /* 0x0044e4000800017f */
[----:B---3--:R-:W-:Y:S05]  /*f8b0*/  @!P0 NANOSLEEP.SYNCS 0x989680 ;  /* 0x009896800000895d */ /* 0x008fea0003900000 */
[----:B------:R-:W3:Y:S02]  /*f8c0*/  @!P0 SYNCS.PHASECHK.TRANS64 P0, [R7+URZ], R2 ;  /* 0x00000002070085a7 */ /* 0x000ee4000800007f */
[----:B---3--:R-:W-:Y:S05]  /*f8d0*/  @!P0 BRA `(.L_x_3047) ;  /* 0xfffffffc00f08947 */ /* 0x008fea000383ffff */
[----:B------:R-:W-:Y:S05]  /*f8e0*/  BRA `(.L_x_3102) ;  /* 0xffffffec00307947 */ /* 0x000fea000383ffff */
.L_x_3049:
[----:B---3--:R3:W4:Y:S02]  /*f8f0*/  SYNCS.PHASECHK.TRANS64.TRYWAIT P0, [R4+URZ], R5 ;  /* 0x00000005040075a7 */ /* 0x008724000800017f */
[----:B----4-:R-:W-:Y:S05]  /*f900*/  @!P0 NANOSLEEP.SYNCS 0x989680 ;  /* 0x009896800000895d */ /* 0x010fea0003900000 */
[----:B------:R-:W4:Y:S02]  /*f910*/  @!P0 SYNCS.PHASECHK.TRANS64 P0, [R4+URZ], R5 ;  /* 0x00000005040085a7 */ /* 0x000f24000800007f */
[----:B----4-:R-:W-:Y:S05]  /*f920*/  @!P0 BRA `(.L_x_3049) ;  /* 0xfffffffc00f08947 */ /* 0x010fea000383ffff */
[----:B------:R-:W-:Y:S05]  /*f930*/  BRA `(.L_x_3103) ;  /* 0xffffffec00387947 */ /* 0x000fea000383ffff */
.L_x_3104:
        /* <DEDUP_REMOVED lines=12> */
.L_x_11943:


//--------------------- .text._ZN7cutlass13device_kernelIN5flash11enable_sm90INS1_16FlashAttnFwdSm90INS1_25CollectiveMainloopFwdSm90ILi2EN4cute5tupleIJNS5_1CILi1EEES8_S8_EEENS6_IJNS7_ILi64EEESA_SA_EEELi512ENS_10bfloat16_tEfNS_4arch4Sm90ELb0ELb0ELb1ELb1ELb0ELb1ELb0ELb0ELb0ELb0ELb0ELb0EEENS1_21CollectiveEpilogueFwdINS6_IJSA_NS7_ILi512EEESA_EEES9_SC_SE_Li256ELb1ELb0ELb0ELb0EEENS1_36VarlenDynamicPersistentTileSchedulerILi64ELi64ELi256ELi32ELb0ELb0ELb1ELb0ELb1ELb1EEEEEEEEEvNT_6ParamsE --------------------------
	.section	.text._ZN7cutlass13device_kernelIN5flash11enable_sm90INS1_16FlashAttnFwdSm90INS1_25CollectiveMainloopFwdSm90ILi2EN4cute5tupleIJNS5_1CILi1EEES8_S8_EEENS6_IJNS7_ILi64EEESA_SA_EEELi512ENS_10bfloat16_tEfNS_4arch4Sm90ELb0ELb0ELb1ELb1ELb0ELb1ELb0ELb0ELb0ELb0ELb0ELb0EEENS1_21CollectiveEpilogueFwdINS6_IJSA_NS7_ILi512EEESA_EEES9_SC_SE_Li256ELb1ELb0ELb0ELb0EEENS1_36VarlenDynamicPersistentTileSchedulerILi64ELi64ELi256ELi32ELb0ELb0ELb1ELb0ELb1ELb1EEEEEEEEEvNT_6ParamsE,"ax",@progbits
	.align	128
.text._ZN7cutlass13device_kernelIN5flash11enable_sm90INS1_16FlashAttnFwdSm90INS1_25CollectiveMainloopFwdSm90ILi2EN4cute5tupleIJNS5_1CILi1EEES8_S8_EEENS6_IJNS7_ILi64EEESA_SA_EEELi512ENS_10bfloat16_tEfNS_4arch4Sm90ELb0ELb0ELb1ELb1ELb0ELb1ELb0ELb0ELb0ELb0ELb0ELb0EEENS1_21CollectiveEpilogueFwdINS6_IJSA_NS7_ILi512EEESA_EEES9_SC_SE_Li256ELb1ELb0ELb0ELb0EEENS1_36VarlenDynamicPersistentTileSchedulerILi64ELi64ELi256ELi32ELb0ELb0ELb1ELb0ELb1ELb1EEEEEEEEEvNT_6ParamsE:
        .type           _ZN7cutlass13device_kernelIN5flash11enable_sm90INS1_16FlashAttnFwdSm90INS1_25CollectiveMainloopFwdSm90ILi2EN4cute5tupleIJNS5_1CILi1EEES8_S8_EEENS6_IJNS7_ILi64EEESA_SA_EEELi512ENS_10bfloat16_tEfNS_4arch4Sm90ELb0ELb0ELb1ELb1ELb0ELb1ELb0ELb0ELb0ELb0ELb0ELb0EEENS1_21CollectiveEpilogueFwdINS6_IJSA_NS7_ILi512EEESA_EEES9_SC_SE_Li256ELb1ELb0ELb0ELb0EEENS1_36VarlenDynamicPersistentTileSchedulerILi64ELi64ELi256ELi32ELb0ELb0ELb1ELb0ELb1ELb1EEEEEEEEEvNT_6ParamsE,@function
        .size           _ZN7cutlass13device_kernelIN5flash11enable_sm90INS1_16FlashAttnFwdSm90INS1_25CollectiveMainloopFwdSm90ILi2EN4cute5tupleIJNS5_1CILi1EEES8_S8_EEENS6_IJNS7_ILi64EEESA_SA_EEELi512ENS_10bfloat16_tEfNS_4arch4Sm90ELb0ELb0ELb1ELb1ELb0ELb1ELb0ELb0ELb0ELb0ELb0ELb0EEENS1_21CollectiveEpilogueFwdINS6_IJSA_NS7_ILi512EEESA_EEES9_SC_SE_Li256ELb1ELb0ELb0ELb0EEENS1_36VarlenDynamicPersistentTileSchedulerILi64ELi64ELi256ELi32ELb0ELb0ELb1ELb0ELb1ELb1EEEEEEEEEvNT_6ParamsE,(.L_x_11944 - _ZN7cutlass13device_kernelIN5flash11enable_sm90INS1_16FlashAttnFwdSm90INS1_25CollectiveMainloopFwdSm90ILi2EN4cute5tupleIJNS5_1CILi1EEES8_S8_EEENS6_IJNS7_ILi64EEESA_SA_EEELi512ENS_10bfloat16_tEfNS_4arch4Sm90ELb0ELb0ELb1ELb1ELb0ELb1ELb0ELb0ELb0ELb0ELb0ELb0EEENS1_21CollectiveEpilogueFwdINS6_IJSA_NS7_ILi512EEESA_EEES9_SC_SE_Li256ELb1ELb0ELb0ELb0EEENS1_36VarlenDynamicPersistentTileSchedulerILi64ELi64ELi256ELi32ELb0ELb0ELb1ELb0ELb1ELb1EEEEEEEEEvNT_6ParamsE)
        .other          _ZN7cutlass13device_kernelIN5flash11enable_sm90INS1_16FlashAttnFwdSm90INS1_25CollectiveMainloopFwdSm90ILi2EN4cute5tupleIJNS5_1CILi1EEES8_S8_EEENS6_IJNS7_ILi64EEESA_SA_EEELi512ENS_10bfloat16_tEfNS_4arch4Sm90ELb0ELb0ELb1ELb1ELb0ELb1ELb0ELb0ELb0ELb0ELb0ELb0EEENS1_21CollectiveEpilogueFwdINS6_IJSA_NS7_ILi512EEESA_EEES9_SC_SE_Li256ELb1ELb0ELb0ELb0EEENS1_36VarlenDynamicPersistentTileSchedulerILi64ELi64ELi256ELi32ELb0ELb0ELb1ELb0ELb1ELb1EEEEEEEEEvNT_6ParamsE,@"STO_CUDA_ENTRY STV_DEFAULT"
_ZN7cutlass13device_kernelIN5flash11enable_sm90INS1_16FlashAttnFwdSm90INS1_25CollectiveMainloopFwdSm90ILi2EN4cute5tupleIJNS5_1CILi1EEES8_S8_EEENS6_IJNS7_ILi64EEESA_SA_EEELi512ENS_10bfloat16_tEfNS_4arch4Sm90ELb0ELb0ELb1ELb1ELb0ELb1ELb0ELb0ELb0ELb0ELb0ELb0EEENS1_21CollectiveEpilogueFwdINS6_IJSA_NS7_ILi512EEESA_EEES9_SC_SE_Li256ELb1ELb0ELb0ELb0EEENS1_36VarlenDynamicPersistentTileSchedulerILi64ELi64ELi256ELi32ELb0ELb0ELb1ELb0ELb1ELb1EEEEEEEEEvNT_6ParamsE:
        /* <DEDUP_REMOVED lines=26> */
.L_x_3106:
[----:B------:R-:W-:Y:S05]  /*01a0*/  BSYNC B0 ;  /* 0x0000000000007941 */ /* 0x000fea0003800000 */
.L_x_3105:
[----:B------:R-:W-:Y:S01]  /*01b0*/  SHF.R.U32.HI R3, RZ, 0x7, R3 ;  /* 0x00000007ff037819 */ /* 0x000fe20000011603 */
[----:B------:R-:W-:Y:S01]  /*01c0*/  VOTEU.ANY UP0, P0 ;  /* 0x00000000003f7886 */ /* 0x000fe20000000100 */
[----:B------:R-:W0:Y:S01]  /*01d0*/  SHFL.IDX PT, R2, R0, RZ, 0x1f ;  /* 0x00001fff00027589 */ /* 0x000e2200000e0000 */
[----:B------:R-:W-:Y:S01]  /*01e0*/  UMOV UR4, 0x1 ;  /* 0x0000000100047882 */ /* 0x000fe20000000000 */
[----:B------:R-:W-:Y:S01]  /*01f0*/  UMOV UR7, 0x100 ;  /* 0x0000010000077882 */ /* 0x000fe20000000000 */
[----:B------:R-:W-:Y:S01]  /*0200*/  VOTEU.ANY UP1, P0 ;  /* 0x00000000003f7886 */ /* 0x000fe20000020100 */
[----:B------:R-:W1:Y:S01]  /*0210*/  SHFL.IDX PT, R3, R3, RZ, 0x1f ;  /* 0x00001fff03037589 */ /* 0x000e6200000e0000 */
[----:B------:R-:W2:Y:S01]  /*0220*/  @UP0 S2UR UR8, SR_CgaCtaId ;  /* 0x00000000000809c3 */ /* 0x000ea20000008800 */
[----:B------:R-:W-:Y:S01]  /*0230*/  @UP0 UMOV UR6, 0x400 ;  /* 0x0000040000060882 */ /* 0x000fe20000000000 */
[----:B------:R-:W-:-:S04]  /*0240*/  @UP0 UIADD3 UR4, -UR4, 0x100000, URZ ;  /* 0x0010000004040890 */ /* 0x000fc8000fffe13f */
[----:B------:R-:W-:Y:S02]  /*0250*/  @UP0 USHF.L.U32 UR5, UR4, 0xb, URZ ;  /* 0x0000000b04050899 */ /* 0x000fe4000800063f */
[----:B------:R-:W-:Y:S01]  /*0260*/  @UP0 USHF.L.U32 UR4, UR4, 0x1, URZ ;  /* 0x0000000104040899 */ /* 0x000fe2000800063f */
[----:B0-----:R-:W-:Y:S01]  /*0270*/  ISETP.NE.AND P1, PT, R2, RZ, PT ;  /* 0x000000ff0200720c */ /* 0x001fe20003f25270 */
[----:B-1----:R0:W-:Y:S01]  /*0280*/  STL [R1], R3 ;  /* 0x0000000301007387 */ /* 0x0021e20000100800 */
[----:B--2---:R-:W-:Y:S02]  /*0290*/  @UP0 ULEA UR8, UR8, UR6, 0x18 ;  /* 0x0000000608080291 */ /* 0x004fe4000f8ec03f */
[----:B------:R-:W-:-:S04]  /*02a0*/  @UP0 UIADD3 UR6, -UR7, 0x100000, URZ ;  /* 0x0010000007060890 */ /* 0x000fc8000fffe13f */
[----:B------:R-:W-:Y:S02]  /*02b0*/  @UP0 USHF.L.U32 UR7, UR6, 0xb, URZ ;  /* 0x0000000b06070899 */ /* 0x000fe4000800063f */
[----:B------:R-:W-:Y:S01]  /*02c0*/  @UP0 USHF.L.U32 UR6, UR6, 0x1, URZ ;  /* 0x0000000106060899 */ /* 0x000fe2000800063f */
[----:B------:R-:W-:Y:S01]  /*02d0*/  VOTEU.ANY UP0, P0 ;  /* 0x00000000003f7886 */ /* 0x000fe20000000100 */
[----:B------:R-:W1:Y:S04]  /*02e0*/  FENCE.VIEW.ASYNC.S ;  /* 0x00000000000073c6 */ /* 0x000e680000000000 */
[----:B-1----:R0:W1:Y:S06]  /*02f0*/  @UP0 SYNCS.EXCH.64 URZ, [UR8+0x28c00], UR4 ;  /* 0x028c0004083f05b2 */ /* 0x00206c0008000100 */
[----:B------:R0:W2:Y:S02]  /*0300*/  @UP1 SYNCS.EXCH.64 URZ, [UR8+0x28c20], UR6 ;  /* 0x028c2006083f15b2 */ /* 0x0000a40008000100 */
[----:B0-----:R-:W-:Y:S05]  /*0310*/  @P1 BRA `(.L_x_3107) ;  /* 0x0000000000381947 */ /* 0x001fea0003800000 */
[----:B------:R-:W0:Y:S01]  /*0320*/  S2UR UR5, SR_CgaCtaId ;  /* 0x00000000000579c3 */ /* 0x000e220000008800 */
        /* <DEDUP_REMOVED lines=8> */
[----:B0-----:R0:W3:Y:S01]  /*03b0*/  SYNCS.EXCH.64 URZ, [UR6+0x28c30], UR4 ;  /* 0x028c3004063f75b2 */ /* 0x0010e20008000100 */
[----:B------:R0:W4:Y:S01]  /*03c0*/  SYNCS.EXCH.64 URZ, [UR6+0x28c40], UR4 ;  /* 0x028c4004063f75b2 */ /* 0x0001220008000100 */
[----:B------:R0:W0:Y:S01]  /*03d0*/  SYNCS.EXCH.64 URZ, [UR6+0x28c38], UR4 ;  /* 0x028c3804063f75b2 */ /* 0x0000220008000100 */
[----:B------:R0:W0:Y:S01]  /*03e0*/  SYNCS.EXCH.64 URZ, [UR6+0x28c48], UR4 ;  /* 0x028c4804063f75b2 */ /* 0x0000220008000100 */
[----:B------:R-:W-:Y:S01]  /*03f0*/  NOP ;  /* 0x0000000000007918 */ /* 0x000fe20000000000 */
.L_x_3107:
[----:B------:R-:W5:Y:S01]  /*0400*/  SHFL.IDX PT, R2, R0, RZ, 0x1f ;  /* 0x00001fff00027589 */ /* 0x000f6200000e0000 */
[----:B------:R-:W-:Y:S01]  /*0410*/  NOP ;  /* 0x0000000000007918 */ /* 0x000fe20000000000 */
[----:B-----5:R-:W-:-:S13]  /*0420*/  ISETP.NE.AND P0, PT, R2, RZ, PT ;  /* 0x000000ff0200720c */ /* 0x020fda0003f05270 */
        /* <DEDUP_REMOVED lines=17> */
[----:B------:R0:W0:Y:S01]  /*0540*/  SYNCS.EXCH.64 URZ, [UR8+0x28c68], UR4 ;  /* 0x028c6804083f75b2 */ /* 0x0000220008000100 */
[----:B------:R-:W-:Y:S01]  /*0550*/  NOP ;  /* 0x0000000000007918 */ /* 0x000fe20000000000 */
.L_x_3108:
[----:B------:R-:W5:Y:S01]  /*0560*/  SHFL.IDX PT, R2, R0, RZ, 0x1f ;  /* 0x00001fff00027589 */ /* 0x000f6200000e0000 */
[----:B------:R-:W-:Y:S01]  /*0570*/  NOP ;  /* 0x0000000000007918 */ /* 0x000fe20000000000 */
[----:B-----5:R-:W-:-:S13]  /*0580*/  ISETP.NE.AND P0, PT, R2, RZ, PT ;  /* 0x000000ff0200720c */ /* 0x020fda0003f05270 */
        /* <DEDUP_REMOVED lines=13> */
[----:B------:R0:W0:Y:S01]  /*0660*/  SYNCS.EXCH.64 URZ, [UR6+0x28c88], UR4 ;  /* 0x028c8804063f75b2 */ /* 0x0000220008000100 */
[----:B------:R-:W-:Y:S01]  /*0670*/  NOP ;  /* 0x0000000000007918 */ /* 0x000fe20000000000 */
.L_x_3109:
        /* <DEDUP_REMOVED lines=22> */
.L_x_3110:
        /* <DEDUP_REMOVED lines=22> */
.L_x_3111:
[----:B------:R-:W-:Y:S01]  /*0940*/  IMAD.MOV.U32 R2, RZ, RZ, 0x1 ;  /* 0x00000001ff027424 */ /* 0x000fe200078e00ff */
[----:B------:R-:W-:Y:S01]  /*0950*/  ISETP.NE.AND P0, PT, R3, RZ, PT ;  /* 0x000000ff0300720c */ /* 0x000fe20003f05270 */
[----:B------:R-:W-:Y:S01]  /*0960*/  NOP ;  /* 0x0000000000007918 */ /* 0x000fe20000000000 */
[----:B------:R-:W-:Y:S01]  /*0970*/  ULDC.64 UR40, c[0x0][0x208] ;  /* 0x0000820000287ab9 */ /* 0x000fe20000000a00 */
[----:B------:R-:W-:Y:S01]  /*0980*/  BSSY B8, `(.L_x_3112) ;  /* 0x0001442000087945 */ /* 0x000fe20003800000 */
[----:B------:R-:W-:-:S05]  /*0990*/  SEL R2, R2, 0x2, !P0 ;  /* 0x0000000202027807 */ /* 0x000fca0004000000 */
[----:B------:R0:W-:Y:S02]  /*09a0*/  STL [R1+0x38], R2 ;  /* 0x0000380201007387 */ /* 0x0001e40000100800 */
[----:B01234-:R-:W-:Y:S06]  /*09b0*/  BAR.SYNC.DEFER_BLOCKING 0x0 ;  /* 0x0000000000007b1d */ /* 0x01ffec0000010000 */
[----:B------:R-:W-:Y:S05]  /*09c0*/  @!P0 BRA `(.L_x_3113) ;  /* 0x000000e400a08947 */ /* 0x000fea0003800000 */
.L_x_3114:
[----:B------:R-:W-:-:S08]  /*09d0*/  NOP ;  /* 0x0000000000007918 */ /* 0x000fd00000000000 */
[----:B------:R-:W0:Y:S02]  /*09e0*/  USETMAXREG.TRY_ALLOC.CTAPOOL UP0, 0xf0 ;  /* 0x000000f0000079c8 */ /* 0x000e240008000600 */
[----:B0-----:R-:W-:-:S13]  /*09f0*/  PLOP3.LUT P0, PT, PT, PT, UP0, 0x80, 0x0 ;  /* 0x000000000000781c */ /* 0x001fda0003f0f008 */
[----:B------:R-:W-:Y:S05]  /*0a00*/  @!P0 BRA `(.L_x_3114) ;  /* 0xfffffffc00f08947 */ /* 0x000fea000383ffff */
[----:B------:R-:W0:Y:S01]  /*0a10*/  S2R R0, SR_TID.X ;  /* 0x0000000000007919 */ /* 0x000e220000002100 */
[----:B------:R-:W1:Y:S01]  /*0a20*/  S2UR UR5, SR_CgaCtaId ;  /* 0x00000000000579c3 */ /* 0x000e620000008800 */
[----:B------:R-:W-:Y:S02]  /*0a30*/  UMOV UR4, 0x400 ;  /* 0x0000040000047882 */ /* 0x000fe40000000000 */
[----:B-1----:R-:W-:-:S06]  /*0a40*/  ULEA UR4, UR5, UR4, 0x18 ;  /* 0x0000000405047291 */ /* 0x002fcc000f8ec03f */
[----:B------:R-:W-:Y:S01]  /*0a50*/  IMAD.U32 R2, RZ, RZ, UR4 ;  /* 0x00000004ff027e24 */ /* 0x000fe2000f8e00ff */
[----:B0-----:R-:W-:Y:S01]  /*0a60*/  SHF.R.U32.HI R0, RZ, 0x7, R0 ;  /* 0x00000007ff007819 */ /* 0x001fe20000011600 */
[----:B------:R-:W-:-:S03]  /*0a70*/  ULDC UR4, c[0x0][0xc14] ;  /* 0x0003050000047ab9 */ /* 0x000fc60000000800 */
[----:B------:R-:W-:Y:S02]  /*0a80*/  ISETP.NE.AND P0, PT, R0, 0x1, PT ;  /* 0x000000010000780c */ /* 0x000fe40003f05270 */
[----:B------:R-:W0:Y:S11]  /*0a90*/  S2R R0, SR_TID.X ;  /* 0x0000000000007919 */ /* 0x000e360000002100 */
[----:B------:R-:W-:Y:S06]  /*0aa0*/  @!P0 BAR.ARV 0x8, 0xa0 ;  /* 0x0202800000008b1d */ /* 0x000fec0000002000 */
[----:B0-----:R-:W-:-:S13]  /*0ab0*/  ISETP.GE.U32.AND P0, PT, R0, 0x100, PT ;  /* 0x000001000000780c */ /* 0x001fda0003f06070 */
[----:B------:R-:W-:Y:S08]  /*0ac0*/  @P0 BAR.ARV 0xf, 0x100 ;  /* 0x03c4000000000b1d */ /* 0x000ff00000002000 */
[----:B------:R-:W-:Y:S06]  /*0ad0*/  BAR.SYNC.DEFER_BLOCKING 0x5, 0x120 ;  /* 0x0144800000007b1d */ /* 0x000fec0000010000 */
[----:B------:R-:W0:Y:S02]  /*0ae0*/  LDS.128 R24, [R2+0x28cd0] ;  /* 0x028cd00002187984 */ /* 0x000e240000000c00 */
[----:B------:R-:W-:Y:S06]  /*0af0*/  BAR.ARV 0x4, 0x120 ;  /* 0x0104800000007b1d */ /* 0x000fec0000002000 */
[----:B0-----:R-:W-:-:S13]  /*0b00*/  ISETP.GE.AND P0, PT, R27, UR4, PT ;  /* 0x000000041b007c0c */ /* 0x001fda000bf06270 */
[----:B------:R-:W-:Y:S05]  /*0b10*/  @P0 BRA `(.L_x_3115) ;  /* 0x0000014000a00947 */ /* 0x000fea0003800000 */
[----:B------:R-:W2:Y:S01]  /*0b20*/  LDL.LU R16, [R1+0x38] ;  /* 0x0000380001107983 */ /* 0x000ea20000300800 */
[----:B------:R-:W-:-:S05]  /*0b30*/  VIADD R212, R0, 0xffffff80 ;  /* 0xffffff8000d47836 */ /* 0x000fca0000000000 */
[----:B------:R-:W-:-:S04]  /*0b40*/  SHF.R.S32.HI R3, RZ, 0x1f, R212 ;  /* 0x0000001fff037819 */ /* 0x000fc800000114d4 */
[CC--:B------:R-:W-:Y:S02]  /*0b50*/  LEA.HI R5, R3.reuse, R212.reuse, RZ, 0x7 ;  /* 0x000000d403057211 */ /* 0x0c0fe400078f38ff */
[-C--:B------:R-:W-:Y:S02]  /*0b60*/  LEA.HI R4, R3, R212.reuse, RZ, 0x4 ;  /* 0x000000d403047211 */ /* 0x080fe400078f20ff */
[----:B------:R-:W-:Y:S02]  /*0b70*/  LOP3.LUT R7, R5, 0xffffff80, RZ, 0xc0, !PT ;  /* 0xffffff8005077812 */ /* 0x000fe400078ec0ff */
[----:B------:R-:W-:Y:S02]  /*0b80*/  LOP3.LUT R9, R4, 0xfffffff0, RZ, 0xc0, !PT ;  /* 0xfffffff004097812 */ /* 0x000fe400078ec0ff */
[----:B------:R-:W-:Y:S01]  /*0b90*/  LEA.HI R0, R3, R212, RZ, 0x5 ;  /* 0x000000d403007211 */ /* 0x000fe200078f28ff */
[C---:B------:R-:W-:Y:S01]  /*0ba0*/  IMAD.IADD R7, R212.reuse, 0x1, -R7 ;  /* 0x00000001d4077824 */ /* 0x040fe200078e0a07 */
[----:B------:R-:W-:Y:S01]  /*0bb0*/  SHF.R.S32.HI R13, RZ, 0x4, R4 ;  /* 0x00000004ff0d7819 */ /* 0x000fe20000011404 */
[----:B------:R-:W-:Y:S01]  /*0bc0*/  IMAD.IADD R11, R212, 0x1, -R9 ;  /* 0x00000001d40b7824 */ /* 0x000fe200078e0a09 */
[----:B------:R-:W-:-:S02]  /*0bd0*/  SHF.R.S32.HI R189, RZ, 0x5, R0 ;  /* 0x00000005ffbd7819 */ /* 0x000fc40000011400 */
[----:B------:R-:W-:Y:S02]  /*0be0*/  SHF.R.S32.HI R10, RZ, 0x1f, R0 ;  /* 0x0000001fff0a7819 */ /* 0x000fe40000011400 */
[----:B------:R-:W-:Y:S02]  /*0bf0*/  SHF.R.S32.HI R0, RZ, 0x1f, R7 ;  /* 0x0000001fff007819 */ /* 0x000fe40000011407 */
[----:B------:R-:W-:Y:S02]  /*0c00*/  SHF.R.S32.HI R6, RZ, 0x1f, R11 ;  /* 0x0000001fff067819 */ /* 0x000fe4000001140b */
[----:B------:R-:W-:Y:S02]  /*0c10*/  LEA.HI R9, R4, R13, RZ, 0x1 ;  /* 0x0000000d04097211 */ /* 0x000fe400078f08ff */
[----:B------:R-:W-:Y:S02]  /*0c20*/  LEA.HI R4, R0, R7, RZ, 0x2 ;  /* 0x0000000700047211 */ /* 0x000fe400078f10ff */
[----:B------:R-:W-:-:S02]  /*0c30*/  LEA.HI R8, R6, R11, RZ, 0x3 ;  /* 0x0000000b06087211 */ /* 0x000fc400078f18ff */
[----:B------:R-:W-:Y:S02]  /*0c40*/  LOP3.LUT R12, R9, 0x1ffffffe, RZ, 0xc0, !PT ;  /* 0x1ffffffe090c7812 */ /* 0x000fe400078ec0ff */
[--C-:B------:R-:W-:Y:S02]  /*0c50*/  SHF.R.S32.HI R6, RZ, 0x2, R4.reuse ;  /* 0x00000002ff067819 */ /* 0x100fe40000011404 */
[----:B------:R-:W-:Y:S02]  /*0c60*/  SHF.R.S32.HI R9, RZ, 0x1f, R4 ;  /* 0x0000001fff097819 */ /* 0x000fe40000011404 */
[----:B------:R-:W-:Y:S02]  /*0c70*/  LEA.HI R14, R10, R189, RZ, 0x2 ;  /* 0x000000bd0a0e7211 */ /* 0x000fe400078f10ff */
[----:B------:R-:W-:Y:S02]  /*0c80*/  LOP3.LUT R10, R8, 0xfffffff8, RZ, 0xc0, !PT ;  /* 0xfffffff8080a7812 */ /* 0x000fe400078ec0ff */
[----:B------:R-:W-:-:S02]  /*0c90*/  LEA.HI R9, R9, R6, RZ, 0x3 ;  /* 0x0000000609097211 */ /* 0x000fc400078f18ff */
[----:B------:R-:W-:Y:S02]  /*0ca0*/  SHF.R.S32.HI R206, RZ, 0x7, R5 ;  /* 0x00000007ffce7819 */ /* 0x000fe40000011405 */
[----:B------:R-:W-:Y:S02]  /*0cb0*/  LOP3.LUT R14, R14, 0x3ffffc, RZ, 0xc0, !PT ;  /* 0x003ffffc0e0e7812 */ /* 0x000fe400078ec0ff */
[----:B------:R-:W-:Y:S02]  /*0cc0*/  IADD3 R10, R11, -R10, RZ ;  /* 0x8000000a0b0a7210 */ /* 0x000fe40007ffe0ff */
[----:B------:R-:W-:Y:S01]  /*0cd0*/  LOP3.LUT R9, R9, 0xfffffff8, RZ, 0xc0, !PT ;  /* 0xfffffff809097812 */ /* 0x000fe200078ec0ff */
[----:B------:R-:W-:Y:S01]  /*0ce0*/  IMAD R15, R206, 0x100, R11 ;  /* 0x00000100ce0f7824 */ /* 0x000fe200078e020b */
[----:B------:R-:W-:Y:S01]  /*0cf0*/  LEA.HI R0, R0, R7, RZ, 0x5 ;  /* 0x0000000700007211 */ /* 0x000fe200078f28ff */
[----:B------:R-:W-:Y:S01]  /*0d00*/  IMAD.IADD R14, R189, 0x1, -R14 ;  /* 0x00000001bd0e7824 */ /* 0x000fe200078e0a0e */
[----:B------:R-:W-:Y:S01]  /*0d10*/  IADD3 R9, R6, -R9, RZ ;  /* 0x8000000906097210 */ /* 0x000fe20007ffe0ff */
[----:B------:R-:W-:Y:S01]  /*0d20*/  IMAD.IADD R12, R13, 0x1, -R12 ;  /* 0x000000010d0c7824 */ /* 0x000fe200078e0a0c */
[----:B------:R-:W-:Y:S01]  /*0d30*/  LEA.HI R6, R3, R212, RZ, 0x2 ;  /* 0x000000d403067211 */ /* 0x000fe200078f10ff */
[----:B------:R-:W-:Y:S01]  /*0d40*/  IMAD.SHL.U32 R11, R10, 0x40, RZ ;  /* 0x000000400a0b7824 */ /* 0x000fe200078e00ff */
[----:B------:R-:W-:Y:S01]  /*0d50*/  SHF.R.S32.HI R0, RZ, 0x5, R0 ;  /* 0x00000005ff007819 */ /* 0x000fe20000011400 */
[----:B------:R-:W-:Y:S01]  /*0d60*/  IMAD R15, R14, 0x10, R15 ;  /* 0x000000100e0f7824 */ /* 0x000fe200078e020f */
[----:B------:R-:W-:Y:S01]  /*0d70*/  SHF.R.S32.HI R23, RZ, 0x2, R6 ;  /* 0x00000002ff177819 */ /* 0x000fe20000011406 */
[----:B------:R-:W-:Y:S01]  /*0d80*/  IMAD.SHL.U32 R12, R12, 0x8, RZ ;  /* 0x000000080c0c7824 */ /* 0x000fe200078e00ff */
[----:B------:R-:W-:Y:S01]  /*0d90*/  LOP3.LUT R11, R11, 0x1c0, RZ, 0xc0, !PT ;  /* 0x000001c00b0b7812 */ /* 0x000fe200078ec0ff */
[----:B------:R-:W-:Y:S01]  /*0da0*/  IMAD.SHL.U32 R8, R8, 0x40, RZ ;  /* 0x0000004008087824 */ /* 0x000fe200078e00ff */
[----:B------:R-:W-:Y:S01]  /*0db0*/  LOP3.LUT R4, R4, 0x7ffffffc, RZ, 0xc0, !PT ;  /* 0x7ffffffc04047812 */ /* 0x000fe200078ec0ff */
[--C-:B------:R-:W-:Y:S01]  /*0dc0*/  IMAD.U32 R210, R15, 0x40, R12.reuse ;  /* 0x000000400fd27824 */ /* 0x100fe200078e000c */
[----:B------:R-:W-:Y:S01]  /*0dd0*/  LOP3.LUT R12, R11, 0x8, R12, 0xf8, !PT ;  /* 0x000000080b0c7812 */ /* 0x000fe200078ef80c */
[----:B------:R-:W-:Y:S01]  /*0de0*/  IMAD R188, R0, 0x10, R9 ;  /* 0x0000001000bc7824 */ /* 0x000fe200078e0209 */
[----:B------:R-:W-:Y:S01]  /*0df0*/  SHF.R.U32.HI R11, RZ, 0x3, R11 ;  /* 0x00000003ff0b7819 */ /* 0x000fe2000001160b */
[----:B------:R-:W-:Y:S01]  /*0e00*/  VIADD R215, R23, 0x20 ;  /* 0x0000002017d77836 */ /* 0x000fe20000000000 */
[----:B------:R-:W-:-:S02]  /*0e10*/  LOP3.LUT R8, R8, 0x7ffffe00, RZ, 0xc0, !PT ;  /* 0x7ffffe0008087812 */ /* 0x000fc400078ec0ff */
[----:B------:R-:W-:Y:S01]  /*0e20*/  LEA.HI R0, R3, R212, RZ, 0x3 ;  /* 0x000000d403007211 */ /* 0x000fe200078f18ff */
[----:B------:R-:W-:Y:S01]  /*0e30*/  IMAD.IADD R4, R7, 0x1, -R4 ;  /* 0x0000000107047824 */ /* 0x000fe200078e0a04 */
[----:B------:R-:W-:Y:S01]  /*0e40*/  LOP3.LUT R11, R12, R11, RZ, 0x3c, !PT ;  /* 0x0000000b0c0b7212 */ /* 0x000fe200078e3cff */
[----:B------:R-:W-:Y:S01]  /*0e50*/  IMAD R8, R189, 0x400, R8 ;  /* 0x00000400bd087824 */ /* 0x000fe200078e0208 */
[----:B------:R-:W-:Y:S02]  /*0e60*/  SHF.R.S32.HI R192, RZ, 0x3, R0 ;  /* 0x00000003ffc07819 */ /* 0x000fe40000011400 */
[----:B------:R-:W-:Y:S02]  /*0e70*/  LOP3.LUT R3, R0, 0x1ffffff8, RZ, 0xc0, !PT ;  /* 0x1ffffff800037812 */ /* 0x000fe400078ec0ff */
[----:B------:R-:W-:Y:S02]  /*0e80*/  LOP3.LUT R7, R6, 0xfffffffc, RZ, 0xc0, !PT ;  /* 0xfffffffc06077812 */ /* 0x000fe400078ec0ff */
[----:B------:R-:W-:Y:S01]  /*0e90*/  SHF.R.S32.HI R0, RZ, 0x1f, R215 ;  /* 0x0000001fff007819 */ /* 0x000fe200000114d7 */
[----:B------:R-:W-:Y:S01]  /*0ea0*/  IMAD.IADD R11, R8, 0x1, R11 ;  /* 0x00000001080b7824 */ /* 0x000fe200078e020b */
[----:B------:R-:W-:Y:S01]  /*0eb0*/  R2P PR, R10, 0x6 ;  /* 0x000000060a007804 */ /* 0x000fe20000000000 */
[----:B------:R-:W-:Y:S01]  /*0ec0*/  IMAD.IADD R204, R212, 0x1, -R7 ;  /* 0x00000001d4cc7824 */ /* 0x000fe200078e0a07 */
[----:B------:R-:W-:Y:S01]  /*0ed0*/  LEA.HI R0, R0, R215, RZ, 0x3 ;  /* 0x000000d700007211 */ /* 0x000fe200078f18ff */
[----:B------:R-:W-:-:S02]  /*0ee0*/  IMAD.SHL.U32 R208, R215, 0x40, RZ ;  /* 0x00000040d7d07824 */ /* 0x000fc400078e00ff */
[----:B------:R-:W-:Y:S01]  /*0ef0*/  IMAD R194, R11, 0x2, R2 ;  /* 0x000000020bc27824 */ /* 0x000fe200078e0202 */
[----:B------:R-:W-:Y:S01]  /*0f00*/  SHF.R.S32.HI R6, RZ, 0x1f, R6 ;  /* 0x0000001fff067819 */ /* 0x000fe20000011406 */
[----:B------:R-:W-:Y:S01]  /*0f10*/  IMAD.SHL.U32 R209, R0, 0x40, RZ ;  /* 0x0000004000d17824 */ /* 0x000fe200078e00ff */
[----:B------:R-:W-:Y:S02]  /*0f20*/  LEA.HI R5, R5, R206, RZ, 0x1 ;  /* 0x000000ce05057211 */ /* 0x000fe400078f08ff */
[----:B------:R-:W-:Y:S02]  /*0f30*/  LOP3.LUT R208, R208, 0x1c0, RZ, 0xc0, !PT ;  /* 0x000001c0d0d07812 */ /* 0x000fe400078ec0ff */
[----:B------:R-:W-:Y:S02]  /*0f40*/  MOV R196, 0x20 ;  /* 0x0000002000c47802 */ /* 0x000fe40000000f00 */
[----:B------:R-:W-:Y:S02]  /*0f50*/  IADD3 R197, R194, 0x26800, RZ ;  /* 0x00026800c2c57810 */ /* 0x000fe40007ffe0ff */
[----:B------:R-:W-:-:S02]  /*0f60*/  LEA.HI R6, R6, R23, RZ, 0x3 ;  /* 0x0000001706067211 */ /* 0x000fc400078f18ff */
[----:B------:R-:W-:Y:S02]  /*0f70*/  LOP3.LUT R5, R5, 0xfffffe, RZ, 0xc0, !PT ;  /* 0x00fffffe05057812 */ /* 0x000fe400078ec0ff */
[----:B------:R-:W-:Y:S02]  /*0f80*/  SHF.R.U32.HI R214, RZ, 0x3, R208 ;  /* 0x00000003ffd67819 */ /* 0x000fe400000116d0 */
[----:B------:R-:W-:Y:S01]  /*0f90*/  LOP3.LUT R209, R209, 0xfffffe00, RZ, 0xc0, !PT ;  /* 0xfffffe00d1d17812 */ /* 0x000fe200078ec0ff */
[----:B------:R-:W-:Y:S01]  /*0fa0*/  VIADD R195, R194, 0x26840 ;  /* 0x00026840c2c37836 */ /* 0x000fe20000000000 */
[----:B------:R-:W-:Y:S01]  /*0fb0*/  SEL R196, R196, 0xffffffe0, !P1 ;  /* 0xffffffe0c4c47807 */ /* 0x000fe20004800000 */
[----:B------:R-:W-:Y:S01]  /*0fc0*/  IMAD.IADD R3, R212, 0x1, -R3 ;  /* 0x00000001d4037824 */ /* 0x000fe200078e0a03 */
[----:B------:R-:W-:Y:S01]  /*0fd0*/  LOP3.LUT R6, R6, 0xfffffff8, RZ, 0xc0, !PT ;  /* 0xfffffff806067812 */ /* 0x000fe200078ec0ff */
[C---:B------:R-:W-:Y:S02]  /*0fe0*/  @P2 VIADD R195, R197.reuse, 0xffffffc0 ;  /* 0xffffffc0c5c32836 */ /* 0x040fe40000000000 */
[----:B------:R-:W-:Y:S01]  /*0ff0*/  IMAD.IADD R5, R206, 0x1, -R5 ;  /* 0x00000001ce057824 */ /* 0x000fe200078e0a05 */
[----:B------:R-:W-:Y:S01]  /*1000*/  CS2R R18, SRZ ;  /* 0x0000000000127805 */ /* 0x000fe2000001ff00 */
[----:B------:R-:W-:Y:S01]  /*1010*/  IMAD.IADD R197, R197, 0x1, R196 ;  /* 0x00000001c5c57824 */ /* 0x000fe200078e02c4 */
[----:B------:R-:W-:Y:S01]  /*1020*/  SHF.L.U32 R187, R3, 0x3, RZ ;  /* 0x0000000303bb7819 */ /* 0x000fe200000006ff */
[----:B------:R-:W-:Y:S01]  /*1030*/  IMAD.MOV.U32 R202, RZ, RZ, RZ ;  /* 0x000000ffffca7224 */ /* 0x000fe200078e00ff */
[----:B------:R-:W-:Y:S01]  /*1040*/  IADD3 R196, R196, R195, RZ ;  /* 0x000000c3c4c47210 */ /* 0x000fe20007ffe0ff */
[----:B------:R-:W-:-:S02]  /*1050*/  IMAD.MOV.U32 R185, RZ, RZ, RZ ;  /* 0x000000ffffb97224 */ /* 0x000fc400078e00ff */
[----:B------:R-:W-:Y:S02]  /*1060*/  IMAD.MOV.U32 R22, RZ, RZ, RZ ;  /* 0x000000ffff167224 */ /* 0x000fe400078e00ff */
[----:B------:R-:W-:Y:S02]  /*1070*/  IMAD.IADD R186, R23, 0x1, -R6 ;  /* 0x0000000117ba7824 */ /* 0x000fe400078e0a06 */
[----:B------:R-:W-:Y:S02]  /*1080*/  IMAD.SHL.U32 R191, R5, 0x100, RZ ;  /* 0x0000010005bf7824 */ /* 0x000fe400078e00ff */
[----:B------:R-:W-:Y:S01]  /*1090*/  IMAD.SHL.U32 R190, R4, 0x2, RZ ;  /* 0x0000000204be7824 */ /* 0x000fe200078e00ff */
[----:B--2---:R-:W-:Y:S01]  /*10a0*/  LOP3.LUT R184, R16, 0x1, RZ, 0xfc, !PT ;  /* 0x0000000110b87812 */ /* 0x004fe200078efcff */
[----:B------:R-:W-:-:S05]  /*10b0*/  IMAD.SHL.U32 R16, R204, 0x8, RZ ;  /* 0x00000008cc107824 */ /* 0x000fca00078e00ff */
[----:B------:R-:W-:-:S04]  /*10c0*/  LOP3.LUT R0, R208, 0x38, R16, 0xf8, !PT ;  /* 0x00000038d0007812 */ /* 0x000fc800078ef810 */
[----:B------:R-:W-:-:S05]  /*10d0*/  LOP3.LUT R207, R209, R0, R214, 0xf6, !PT ;  /* 0x00000000d1cf7212 */ /* 0x000fca00078ef6d6 */
[----:B------:R-:W-:-:S07]  /*10e0*/  IMAD R207, R207, 0x2, R2 ;  /* 0x00000002cfcf7824 */ /* 0x000fce00078e0202 */
.L_x_3238:
[----:B0----5:R-:W0:Y:S01]  /*10f0*/  LDC.64 R4, c[0x0][0xc60] ;  /* 0x00031800ff047b82 */ /* 0x021e220000000a00 */
[----:B------:R-:W-:Y:S01]  /*1100*/  ULDC.64 UR4, c[0x0][0xa28] ;  /* 0x00028a0000047ab9 */ /* 0x000fe20000000a00 */
[----:B------:R-:W-:Y:S01]  /*1110*/  ULDC.64 UR8, c[0x0][0xa18] ;  /* 0x0002860000087ab9 */ /* 0x000fe20000000a00 */
[----:B------:R-:W-:Y:S01]  /*1120*/  ULDC.64 UR6, c[0x0][0xa08] ;  /* 0x0002820000067ab9 */ /* 0x000fe20000000a00 */
[----:B0-----:R-:W-:-:S05]  /*1130*/  IMAD.WIDE R4, R27, 0x4, R4 ;  /* 0x000000041b047825 */ /* 0x001fca00078e0204 */
[----:B--2---:R-:W2:Y:S01]  /*1140*/  LDG.E R201, desc[UR40][R4.64] ;  /* 0x0000002804c97981 */ /* 0x004ea2000c1e1900 */
        /* <DEDUP_REMOVED lines=14> */
[----:B----4-:R-:W-:-:S03]  /*1230*/  IADD3 R8, P4, R199, UR6, RZ ;  /* 0x00000006c7087c10 */ /* 0x010fc6000ff9e0ff */
[----:B------:R0:W5:Y:S01]  /*1240*/  @P2 LDG.E R3, desc[UR40][R4.64] ;  /* 0x0000002804032981 */ /* 0x000162000c1e1900 */
[----:B---3--:R-:W-:Y:S01]  /*1250*/  @P1 IADD3 R6, P2, R199, UR8, RZ ;  /* 0x00000008c7061c10 */ /* 0x008fe2000ff5e0ff */
        /* <DEDUP_REMOVED lines=16> */
[----:B------:R-:W-:Y:S01]  /*1360*/  IMAD.MOV.U32 R203, RZ, RZ, R25 ;  /* 0x000000ffffcb7224 */ /* 0x000fe200078e0019 */
[----:B------:R-:W-:Y:S01]  /*1370*/  MOV R29, R201 ;  /* 0x000000c9001d7202 */ /* 0x000fe20000000f00 */
        /* <DEDUP_REMOVED lines=11> */
.L_x_3116:
[----:B------:R-:W-:Y:S02]  /*1430*/  IMAD.U32 R24, RZ, RZ, UR5 ;  /* 0x00000005ff187e24 */ /* 0x000fe4000f8e00ff */
[----:B------:R-:W-:Y:S01]  /*1440*/  IMAD.U32 R28, RZ, RZ, UR4 ;  /* 0x00000004ff1c7e24 */ /* 0x000fe2000f8e00ff */
[----:B------:R-:W-:Y:S06]  /*1450*/  @!P2 BRA `(.L_x_3117) ;  /* 0x000000000010a947 */ /* 0x000fec0003800000 */
[----:B------:R-:W-:-:S04]  /*1460*/  IADD3 R4, P0, R199, UR8, RZ ;  /* 0x00000008c7047c10 */ /* 0x000fc8000ff1e0ff */
[----:B------:R-:W-:-:S05]  /*1470*/  IADD3.X R5, R200, UR9, RZ, P0, !PT ;  /* 0x00000009c8057c10 */ /* 0x000fca00087fe4ff */
[----:B------:R0:W5:Y:S01]  /*1480*/  LDG.E R28, desc[UR40][R4.64] ;  /* 0x00000028041c7981 */ /* 0x000162000c1e1900 */
[----:B------:R-:W-:Y:S05]  /*1490*/  BRA `(.L_x_3118) ;  /* 0x0000000000107947 */ /* 0x000fea0003800000 */
.L_x_3117:
[----:B------:R-:W-:Y:S05]  /*14a0*/  @!P0 BRA `(.L_x_3118) ;  /* 0x00000000000c8947 */ /* 0x000fea0003800000 */
[----:B------:R-:W2:Y:S04]  /*14b0*/  LDG.E R5, desc[UR40][R8.64] ;  /* 0x0000002808057981 */ /* 0x000ea8000c1e1900 */
[----:B------:R-:W2:Y:S02]  /*14c0*/  LDG.E R28, desc[UR40][R8.64+0x4] ;  /* 0x00000428081c7981 */ /* 0x000ea4000c1e1900 */
[----:B--2---:R-:W-:-:S07]  /*14d0*/  IMAD.IADD R28, R28, 0x1, -R5 ;  /* 0x000000011c1c7824 */ /* 0x004fce00078e0a05 */
.L_x_3118:
        /* <DEDUP_REMOVED lines=17> */
[----:B--2---:R-:W-:-:S05]  /*15f0*/  @P0 IADD3 R24, -R0, R9, RZ ;  /* 0x0000000900180210 */ /* 0x004fca0007ffe1ff */
        /* <DEDUP_REMOVED lines=24> */
[----:B------:R-:W-:Y:S01]  /*1780*/  MOV R4, UR4 ;  /* 0x0000000400047c02 */ /* 0x000fe20008000f00 */
        /* <DEDUP_REMOVED lines=11> */
[----:B-1---5:R-:W-:Y:S05]  /*1840*/  CALL.ABS.NOINC R14 ;  /* 0x000000000e007343 */ /* 0x022fea0003c00000 */
.L_x_3121:
[----:B------:R-:W-:Y:S05]  /*1850*/  BSYNC B6 ;  /* 0x0000000000067941 */ /* 0x000fea0003800000 */
.L_x_3120:
        /* <DEDUP_REMOVED lines=20> */
.L_x_3123:
[----:B------:R-:W-:Y:S05]  /*19a0*/  BSYNC B6 ;  /* 0x0000000000067941 */ /* 0x000fea0003800000 */
.L_x_3122:
[----:B------:R-:W-:Y:S01]  /*19b0*/  ULDC.64 UR4, c[0x0][0x9f8] ;  /* 0x00027e0000047ab9 */ /* 0x000fe20000000a00 */
[----:B------:R-:W0:Y:S01]  /*19c0*/  LDC R0, c[0x0][0x428] ;  /* 0x00010a00ff007b82 */ /* 0x000e220000000800 */
[----:B------:R-:W-:-:S07]  /*19d0*/  ISETP.NE.U32.AND P0, PT, RZ, UR4, PT ;  /* 0x00000004ff007c0c */ /* 0x000fce000bf05070 */
[----:B------:R-:W1:Y:S01]  /*19e0*/  LDC.64 R54, c[0x0][0x2f0] ;  /* 0x0000bc00ff367b82 */ /* 0x000e620000000a00 */
[----:B------:R-:W-:Y:S01]  /*19f0*/  ISETP.NE.AND.EX P0, PT, RZ, UR5, PT, P0 ;  /* 0x00000005ff007c0c */ /* 0x000fe2000bf05300 */
[----:B------:R-:W-:Y:S01]  /*1a00*/  IMAD.IADD R48, R33, 0x1, R28 ;  /* 0x0000000121307824 */ /* 0x000fe200078e021c */
[----:B------:R-:W-:Y:S01]  /*1a10*/  ULDC.64 UR6, c[0x0][0xa08] ;  /* 0x0002820000067ab9 */ /* 0x000fe20000000a00 */
[----:B------:R-:W-:-:S04]  /*1a20*/  SHF.R.S32.HI R17, RZ, 0x1f, R16 ;  /* 0x0000001fff117819 */ /* 0x000fc80000011410 */
[----:B------:R-:W2:Y:S06]  /*1a30*/  LDC.64 R34, c[0x0][0x3d8] ;  /* 0x0000f600ff227b82 */ /* 0x000eac0000000a00 */
[----:B------:R-:W-:Y:S02]  /*1a40*/  @P0 IADD3 R4, P1, R199, UR4, RZ ;  /* 0x00000004c7040c10 */ /* 0x000fe4000ff3e0ff */
[----:B------:R-:W3:Y:S02]  /*1a50*/  LDC R33, c[0x0][0x3d4] ;  /* 0x0000f500ff217b82 */ /* 0x000ee40000000800 */
[----:B------:R-:W-:Y:S01]  /*1a60*/  @P0 IADD3.X R5, R200, UR5, RZ, P1, !PT ;  /* 0x00000005c8050c10 */ /* 0x000fe20008ffe4ff */
[----:B------:R-:W-:-:S04]  /*1a70*/  ULDC.64 UR4, c[0x0][0x2f8] ;  /* 0x0000be0000047ab9 */ /* 0x000fc80000000a00 */
[----:B------:R4:W2:Y:S01]  /*1a80*/  @P0 LDG.E R29, desc[UR40][R4.64] ;  /* 0x00000028041d0981 */ /* 0x0008a2000c1e1900 */
[----:B0-----:R-:W-:Y:S01]  /*1a90*/  ISETP.NE.AND P0, PT, R0, 0x1, PT ;  /* 0x000000010000780c */ /* 0x001fe20003f05270 */
[----:B------:R-:W0:Y:S01]  /*1aa0*/  LDC.64 R46, c[0x0][0x3e8] ;  /* 0x0000fa00ff2e7b82 */ /* 0x000e220000000a00 */
[----:B------:R-:W-:Y:S01]  /*1ab0*/  SHF.R.S32.HI R12, RZ, 0x1f, R48 ;  /* 0x0000001fff0c7819 */ /* 0x000fe20000011430 */
[----:B------:R-:W-:Y:S01]  /*1ac0*/  IMAD.SHL.U32 R42, R204, 0x4, RZ ;  /* 0x00000004cc2a7824 */ /* 0x000fe200078e00ff */
[----:B------:R-:W0:Y:S01]  /*1ad0*/  S2R R32, SR_TID.X ;  /* 0x0000000000207919 */ /* 0x000e220000002100 */
[----:B------:R-:W-:Y:S01]  /*1ae0*/  IMAD.SHL.U32 R61, R186, 0x40, RZ ;  /* 0x00000040ba3d7824 */ /* 0x000fe200078e00ff */
[----:B-1----:R-:W-:Y:S01]  /*1af0*/  SHF.L.U64.HI R53, R54, 0x6, R55 ;  /* 0x0000000636357819 */ /* 0x002fe20000010237 */
[-C--:B------:R-:W-:Y:S01]  /*1b00*/  IMAD R3, R12, R54.reuse, RZ ;  /* 0x000000360c037224 */ /* 0x080fe200078e02ff */
[----:B------:R-:W-:Y:S01]  /*1b10*/  SHF.R.S32.HI R43, RZ, 0x1f, R42 ;  /* 0x0000001fff2b7819 */ /* 0x000fe2000001142a */
[----:B----4-:R-:W-:Y:S01]  /*1b20*/  IMAD.WIDE.U32 R4, R48, R54, RZ ;  /* 0x0000003630047225 */ /* 0x010fe200078e00ff */
[----:B------:R-:W1:Y:S01]  /*1b30*/  LDC R63, c[0x0][0x3d4] ;  /* 0x0000f500ff3f7b82 */ /* 0x000e620000000800 */
[----:B------:R-:W-:-:S02]  /*1b40*/  LOP3.LUT R61, R61, 0x1c0, RZ, 0xc0, !PT ;  /* 0x000001c03d3d7812 */ /* 0x000fc400078ec0ff */
[----:B------:R-:W-:Y:S02]  /*1b50*/  IMAD R3, R48, R55, R3 ;  /* 0x0000003730037224 */ /* 0x000fe400078e0203 */
[----:B------:R-:W-:Y:S01]  /*1b60*/  SHF.R.U32.HI R64, RZ, 0x3, R61 ;  /* 0x00000003ff407819 */ /* 0x000fe2000001163d */
[C---:B------:R-:W-:Y:S01]  /*1b70*/  VIADD R82, R16.reuse, 0x20 ;  /* 0x0000002010527836 */ /* 0x040fe20000000000 */
[----:B---3--:R-:W-:Y:S01]  /*1b80*/  ISETP.GE.AND P2, PT, R16, R33, PT ;  /* 0x000000211000720c */ /* 0x008fe20003f46270 */
[----:B------:R-:W3:Y:S01]  /*1b90*/  @P0 LDC R7, c[0x0][0x42c] ;  /* 0x00010b00ff070b82 */ /* 0x000ee20000000800 */
[----:B------:R-:W-:Y:S02]  /*1ba0*/  IMAD.IADD R5, R5, 0x1, R3 ;  /* 0x0000000105057824 */ /* 0x000fe400078e0203 */
[----:B------:R-:W-:Y:S01]  /*1bb0*/  P2R R76, PR, RZ, 0x4 ;  /* 0x00000004ff4c7803 */ /* 0x000fe20000000000 */
[----:B--2---:R-:W-:Y:S02]  /*1bc0*/  IMAD.SHL.U32 R57, R34, 0x40, RZ ;  /* 0x0000004022397824 */ /* 0x004fe400078e00ff */
[----:B------:R-:W-:Y:S01]  /*1bd0*/  IMAD.SHL.U32 R66, R33, 0x2, RZ ;  /* 0x0000000221427824 */ /* 0x000fe200078e00ff */
[C---:B0-----:R-:W-:Y:S01]  /*1be0*/  SHF.L.U64.HI R56, R46.reuse, 0x6, R47 ;  /* 0x000000062e387819 */ /* 0x041fe2000001022f */
[----:B------:R-:W0:Y:S01]  /*1bf0*/  @P0 LDC R9, c[0x0][0x430] ;  /* 0x00010c00ff090b82 */ /* 0x000e220000000800 */
[----:B------:R-:W-:-:S07]  /*1c00*/  IMAD.SHL.U32 R60, R46, 0x40, RZ ;  /* 0x000000402e3c7824 */ /* 0x000fce00078e00ff */
[----:B------:R-:W2:Y:S01]  /*1c10*/  LDC R65, c[0x0][0x2e4] ;  /* 0x0000b900ff417b82 */ /* 0x000ea20000000800 */
[----:B------:R-:W-:-:S04]  /*1c20*/  SHF.R.U32.HI R32, RZ, 0x7, R32 ;  /* 0x00000007ff207819 */ /* 0x000fc80000011620 */
[----:B------:R-:W-:Y:S01]  /*1c30*/  IADD3 R62, R32, 0x8, RZ ;  /* 0x00000008203e7810 */ /* 0x000fe20007ffe0ff */
[----:B---3--:R-:W-:-:S05]  /*1c40*/  @P0 IMAD.HI.U32 R0, R26, R7, RZ ;  /* 0x000000071a000227 */ /* 0x008fca00078e00ff */
[----:B0-----:R-:W-:Y:S02]  /*1c50*/  @P0 SHF.R.U32.HI R26, RZ, R9, R0 ;  /* 0x00000009ff1a0219 */ /* 0x001fe40000011600 */
[----:B------:R-:W-:Y:S02]  /*1c60*/  ISETP.NE.U32.AND P0, PT, RZ, UR6, PT ;  /* 0x00000006ff007c0c */ /* 0x000fe4000bf05070 */
[----:B------:R-:W-:Y:S01]  /*1c70*/  SHF.R.S32.HI R0, RZ, 0x1f, R26 ;  /* 0x0000001fff007819 */ /* 0x000fe2000001141a */
[----:B------:R-:W-:Y:S01]  /*1c80*/  IMAD.WIDE.U32 R4, R26, UR4, R4 ;  /* 0x000000041a047c25 */ /* 0x000fe2000f8e0004 */
[----:B------:R-:W-:Y:S01]  /*1c90*/  ISETP.NE.AND.EX P0, PT, RZ, UR7, PT, P0 ;  /* 0x00000007ff007c0c */ /* 0x000fe2000bf05300 */
[----:B------:R-:W-:Y:S02]  /*1ca0*/  ULDC.64 UR6, c[0x0][0x320] ;  /* 0x0000c80000067ab9 */ /* 0x000fe40000000a00 */
[C---:B------:R-:W-:Y:S02]  /*1cb0*/  IMAD R7, R0.reuse, UR6, RZ ;  /* 0x0000000600077c24 */ /* 0x040fe4000f8e02ff */
[----:B------:R-:W-:-:S02]  /*1cc0*/  IMAD R3, R0, UR4, RZ ;  /* 0x0000000400037c24 */ /* 0x000fc4000f8e02ff */
[C---:B------:R-:W-:Y:S02]  /*1cd0*/  IMAD R9, R26.reuse, UR7, R7 ;  /* 0x000000071a097c24 */ /* 0x040fe4000f8e0207 */
[----:B------:R-:W-:-:S04]  /*1ce0*/  IMAD.WIDE.U32 R6, R26, UR6, R16 ;  /* 0x000000061a067c25 */ /* 0x000fc8000f8e0010 */
[----:B------:R-:W-:Y:S01]  /*1cf0*/  IMAD R3, R26, UR5, R3 ;  /* 0x000000051a037c24 */ /* 0x000fe2000f8e0203 */
[----:B------:R-:W-:Y:S01]  /*1d00*/  ULDC.64 UR4, c[0x0][0x300] ;  /* 0x0000c00000047ab9 */ /* 0x000fe20000000a00 */
[----:B------:R-:W-:Y:S02]  /*1d10*/  IADD3 R7, R7, R9, RZ ;  /* 0x0000000907077210 */ /* 0x000fe40007ffe0ff */
[----:B------:R-:W-:Y:S01]  /*1d20*/  IMAD.IADD R5, R5, 0x1, R3 ;  /* 0x0000000105057824 */ /* 0x000fe200078e0203 */
[----:B------:R-:W-:Y:S02]  /*1d30*/  SHF.R.S32.HI R3, RZ, 0x1f, R23 ;  /* 0x0000001fff037819 */ /* 0x000fe40000011417 */
[----:B------:R-:W-:Y:S02]  /*1d40*/  SHF.R.S32.HI R0, RZ, 0x1f, R29 ;  /* 0x0000001fff007819 */ /* 0x000fe4000001141d */
[----:B------:R-:W-:Y:S02]  /*1d50*/  SEL R9, R29, RZ, !P0 ;  /* 0x000000ff1d097207 */ /* 0x000fe40004000000 */
[----:B------:R-:W-:-:S03]  /*1d60*/  SEL R0, R0, RZ, !P0 ;  /* 0x000000ff00007207 */ /* 0x000fc60004000000 */
[----:B------:R-:W-:-:S04]  /*1d70*/  IMAD.WIDE.U32 R44, R9, UR4, R4 ;  /* 0x00000004092c7c25 */ /* 0x000fc8000f8e0004 */
[----:B------:R-:W-:Y:S02]  /*1d80*/  IMAD R8, R0, UR4, RZ ;  /* 0x0000000400087c24 */ /* 0x000fe4000f8e02ff */
[----:B------:R-:W-:-:S04]  /*1d90*/  IMAD.WIDE.U32 R4, R23, R54, R16 ;  /* 0x0000003617047225 */ /* 0x000fc800078e0010 */
[----:B------:R-:W-:Y:S01]  /*1da0*/  IMAD R11, R9, UR5, R8 ;  /* 0x00000005090b7c24 */ /* 0x000fe2000f8e0208 */
[----:B------:R-:W-:Y:S01]  /*1db0*/  ULDC.64 UR4, c[0x0][0x328] ;  /* 0x0000ca0000047ab9 */ /* 0x000fe20000000a00 */
[C---:B------:R-:W-:Y:S01]  /*1dc0*/  IMAD R8, R3.reuse, R54, RZ ;  /* 0x0000003603087224 */ /* 0x040fe200078e02ff */
[----:B------:R-:W-:Y:S01]  /*1dd0*/  IADD3 R26, P0, R44, R4, RZ ;  /* 0x000000042c1a7210 */ /* 0x000fe20007f1e0ff */
[----:B------:R-:W-:Y:S02]  /*1de0*/  IMAD R4, R3, R34, RZ ;  /* 0x0000002203047224 */ /* 0x000fe400078e02ff */
[----:B------:R-:W-:Y:S01]  /*1df0*/  IMAD R13, R23, R55, R8 ;  /* 0x00000037170d7224 */ /* 0x000fe200078e0208 */
[----:B------:R-:W-:Y:S01]  /*1e00*/  SHF.L.U64.HI R55, R34, 0x6, R35 ;  /* 0x0000000622377819 */ /* 0x000fe20000010223 */
[----:B------:R-:W-:Y:S02]  /*1e10*/  IMAD R8, R0, UR4, RZ ;  /* 0x0000000400087c24 */ /* 0x000fe4000f8e02ff */
[----:B------:R-:W-:-:S02]  /*1e20*/  IMAD.IADD R0, R45, 0x1, R11 ;  /* 0x000000012d007824 */ /* 0x000fc400078e020b */
[C---:B------:R-:W-:Y:S01]  /*1e30*/  IMAD.WIDE.U32 R40, R9.reuse, UR4, R6 ;  /* 0x0000000409287c25 */ /* 0x040fe2000f8e0006 */
[----:B------:R-:W-:Y:S02]  /*1e40*/  ULDC UR4, c[0x0][0x2e4] ;  /* 0x0000b90000047ab9 */ /* 0x000fe40000000800 */
[----:B------:R-:W-:Y:S01]  /*1e50*/  IADD3.X R50, R0, R5, R13, P0, !PT ;  /* 0x0000000500327210 */ /* 0x000fe200007fe40d */
[----:B------:R-:W-:Y:S01]  /*1e60*/  IMAD R77, R9, UR5, R8 ;  /* 0x00000005094d7c24 */ /* 0x000fe2000f8e0208 */
[----:B------:R-:W-:Y:S01]  /*1e70*/  SEL R13, R33, RZ, P2 ;  /* 0x000000ff210d7207 */ /* 0x000fe20001000000 */
[C---:B------:R-:W-:Y:S01]  /*1e80*/  IMAD R15, R23.reuse, R35, R4 ;  /* 0x00000023170f7224 */ /* 0x040fe200078e0204 */
[C---:B------:R-:W-:Y:S01]  /*1e90*/  IADD3 R48, P0, R23.reuse, R48, RZ ;  /* 0x0000003017307210 */ /* 0x040fe20007f1e0ff */
[CC--:B------:R-:W-:Y:S01]  /*1ea0*/  IMAD.WIDE.U32 R8, R23.reuse, R34.reuse, R16 ;  /* 0x0000002217087225 */ /* 0x0c0fe200078e0010 */
[C---:B------:R-:W-:Y:S02]  /*1eb0*/  IADD3 R13, R16.reuse, R13, RZ ;  /* 0x0000000d100d7210 */ /* 0x040fe40007ffe0ff */
[----:B------:R-:W-:Y:S01]  /*1ec0*/  ISETP.GE.AND P4, PT, R16, UR4, PT ;  /* 0x0000000410007c0c */ /* 0x000fe2000bf86270 */
[----:B------:R-:W-:Y:S01]  /*1ed0*/  IMAD.WIDE.U32 R4, R23, R34, R42 ;  /* 0x0000002217047225 */ /* 0x000fe200078e002a */
[----:B------:R-:W-:-:S02]  /*1ee0*/  SHF.R.S32.HI R52, RZ, 0x1f, R13 ;  /* 0x0000001fff347819 */ /* 0x000fc4000001140d */
[----:B------:R-:W-:Y:S01]  /*1ef0*/  ISETP.GE.AND P3, PT, R82, UR4, PT ;  /* 0x0000000452007c0c */ /* 0x000fe2000bf66270 */
[----:B------:R-:W-:Y:S01]  /*1f00*/  IMAD.IADD R9, R15, 0x1, R9 ;  /* 0x000000010f097824 */ /* 0x000fe200078e0209 */
[----:B------:R-:W-:Y:S01]  /*1f10*/  LEA.HI R52, R52, R13, RZ, 0x3 ;  /* 0x0000000d34347211 */ /* 0x000fe200078f18ff */
[----:B------:R-:W-:Y:S01]  /*1f20*/  IMAD.IADD R5, R5, 0x1, R15 ;  /* 0x0000000105057824 */ /* 0x000fe200078e020f */
[----:B-----5:R-:W-:Y:S01]  /*1f30*/  SHF.R.S32.HI R15, RZ, 0x1f, R27 ;  /* 0x0000001fff0f7819 */ /* 0x020fe2000001141b */
[-C--:B------:R-:W-:Y:S01]  /*1f40*/  IMAD R6, R3, R46.reuse, RZ ;  /* 0x0000002e03067224 */ /* 0x080fe200078e02ff */
[----:B------:R-:W-:Y:S01]  /*1f50*/  LOP3.LUT R71, R52, 0xfffffff8, RZ, 0xc0, !PT ;  /* 0xfffffff834477812 */ /* 0x000fe200078ec0ff */
[----:B------:R-:W-:-:S03]  /*1f60*/  IMAD.WIDE.U32 R10, R23, R46, R16 ;  /* 0x0000002e170a7225 */ /* 0x000fc600078e0010 */
[----:B------:R-:W-:Y:S01]  /*1f70*/  SHF.R.S32.HI R75, RZ, 0x1f, R71 ;  /* 0x0000001fff4b7819 */ /* 0x000fe20000011447 */
[----:B------:R-:W-:Y:S02]  /*1f80*/  IMAD R21, R23, R47, R6 ;  /* 0x0000002f17157224 */ /* 0x000fe400078e0206 */
[----:B------:R-:W-:Y:S02]  /*1f90*/  IMAD R14, R15, R34, RZ ;  /* 0x000000220f0e7224 */ /* 0x000fe400078e02ff */
[----:B------:R-:W-:-:S04]  /*1fa0*/  IMAD.WIDE.U32 R6, R23, R46, R42 ;  /* 0x0000002e17067225 */ /* 0x000fc800078e002a */
[----:B------:R-:W-:Y:S02]  /*1fb0*/  IMAD R13, R27, R35, R14 ;  /* 0x000000231b0d7224 */ /* 0x000fe400078e020e */
[----:B------:R-:W-:Y:S02]  /*1fc0*/  IMAD.IADD R11, R21, 0x1, R11 ;  /* 0x00000001150b7824 */ /* 0x000fe400078e020b */
[----:B------:R-:W-:Y:S02]  /*1fd0*/  IMAD.IADD R7, R7, 0x1, R21 ;  /* 0x0000000107077824 */ /* 0x000fe400078e0215 */
[-C--:B------:R-:W-:Y:S02]  /*1fe0*/  IMAD R14, R15, R46.reuse, RZ ;  /* 0x0000002e0f0e7224 */ /* 0x080fe400078e02ff */
[----:B------:R-:W-:-:S04]  /*1ff0*/  IMAD.WIDE.U32 R28, R27, R46, R10 ;  /* 0x0000002e1b1c7225 */ /* 0x000fc800078e000a */
[C---:B------:R-:W-:Y:S02]  /*2000*/  IMAD R73, R27.reuse, R47, R14 ;  /* 0x0000002f1b497224 */ /* 0x040fe400078e020e */
[C---:B------:R-:W-:Y:S02]  /*2010*/  IMAD.WIDE.U32 R20, R27.reuse, R46, R6 ;  /* 0x0000002e1b147225 */ /* 0x040fe400078e0006 */
[----:B------:R-:W0:Y:S02]  /*2020*/  LDC.64 R46, c[0x0][0x2d8] ;  /* 0x0000b600ff2e7b82 */ /* 0x000e240000000a00 */
[----:B------:R-:W-:Y:S01]  /*2030*/  IMAD.WIDE.U32 R36, R27, R34, R4 ;  /* 0x000000221b247225 */ /* 0x000fe200078e0004 */
[----:B------:R-:W-:-:S03]  /*2040*/  LOP3.LUT R5, R61, 0x18, R16, 0xf8, !PT ;  /* 0x000000183d057812 */ /* 0x000fc600078ef810 */
[----:B------:R-:W-:Y:S01]  /*2050*/  IMAD.WIDE.U32 R38, R27, R34, R8 ;  /* 0x000000221b267225 */ /* 0x000fe200078e0008 */
[-C--:B------:R-:W-:Y:S02]  /*2060*/  LOP3.LUT R68, R5, R64.reuse, RZ, 0x3c, !PT ;  /* 0x0000004005447212 */ /* 0x080fe400078e3cff */
[----:B------:R-:W-:Y:S01]  /*2070*/  LOP3.LUT R5, R61, 0x38, R52, 0xf8, !PT ;  /* 0x000000383d057812 */ /* 0x000fe200078ef834 */
[----:B------:R-:W-:Y:S01]  /*2080*/  IMAD.IADD R69, R73, 0x1, R29 ;  /* 0x0000000149457824 */ /* 0x000fe200078e021d */
[----:B------:R-:W-:Y:S01]  /*2090*/  IADD3 R73, R21, R73, RZ ;  /* 0x0000004915497210 */ /* 0x000fe20007ffe0ff */
[----:B------:R-:W-:Y:S01]  /*20a0*/  IMAD.SHL.U32 R54, R54, 0x40, RZ ;  /* 0x0000004036367824 */ /* 0x000fe200078e00ff */
[----:B------:R-:W-:Y:S01]  /*20b0*/  LOP3.LUT R72, R5, R64, RZ, 0x3c, !PT ;  /* 0x0000004005487212 */ /* 0x000fe200078e3cff */
[----:B------:R-:W-:Y:S02]  /*20c0*/  IMAD.X R49, R12, 0x1, R3, P0 ;  /* 0x000000010c317824 */ /* 0x000fe400000e0603 */
[----:B------:R-:W-:-:S02]  /*20d0*/  IMAD R68, R189, 0x200, R68 ;  /* 0x00000200bd447824 */ /* 0x000fc400078e0244 */
[----:B------:R-:W-:Y:S02]  /*20e0*/  IMAD.IADD R67, R13, 0x1, R39 ;  /* 0x000000010d437824 */ /* 0x000fe400078e0227 */
[----:B------:R-:W-:Y:S02]  /*20f0*/  IMAD.IADD R70, R37, 0x1, R13 ;  /* 0x0000000125467824 */ /* 0x000fe400078e020d */
[----:B------:R-:W-:Y:S02]  /*2100*/  IMAD R72, R189, 0x200, R72 ;  /* 0x00000200bd487824 */ /* 0x000fe400078e0248 */
[----:B-12---:R-:W-:-:S07]  /*2110*/  IMAD.IADD R77, R41, 0x1, R77 ;  /* 0x00000001294d7824 */ /* 0x006fce00078e024d */
.L_x_3153:
[----:B------:R-:W-:Y:S01]  /*2120*/  VIADD R51, R51, 0xffffffff ;  /* 0xffffffff33337836 */ /* 0x000fe20000000000 */
[----:B------:R-:W-:Y:S05]  /*2130*/  YIELD ;  /* 0x0000000000007946 */ /* 0x000fea0003800000 */
[----:B------:R-:W-:Y:S01]  /*2140*/  SHF.R.S32.HI R59, RZ, 0x1f, R51 ;  /* 0x0000001fff3b7819 */ /* 0x000fe20000011433 */
[-C--:B------:R-:W-:Y:S01]  /*2150*/  IMAD R5, R53, R51.reuse, RZ ;  /* 0x0000003335057224 */ /* 0x080fe200078e02ff */
[----:B------:R-:W-:Y:S01]  /*2160*/  BSSY B0, `(.L_x_3124) ;  /* 0x0000190000007945 */ /* 0x000fe20003800000 */
[----:B---3--:R-:W-:Y:S01]  /*2170*/  IMAD.WIDE.U32 R14, R54, R51, RZ ;  /* 0x00000033360e7225 */ /* 0x008fe200078e00ff */
[----:B------:R-:W-:-:S03]  /*2180*/  ISETP.GT.AND P2, PT, R51, R31, PT ;  /* 0x0000001f3300720c */ /* 0x000fc60003f44270 */
[----:B------:R-:W-:Y:S01]  /*2190*/  IMAD R5, R59, R54, R5 ;  /* 0x000000363b057224 */ /* 0x000fe200078e0205 */
[----:B------:R-:W-:Y:S01]  /*21a0*/  IADD3 R4, P0, R26, R14, RZ ;  /* 0x0000000e1a047210 */ /* 0x000fe20007f1e0ff */
[----:B--2---:R-:W-:Y:S02]  /*21b0*/  IMAD.SHL.U32 R33, R19, 0x1000, RZ ;  /* 0x0000100013217824 */ /* 0x004fe400078e00ff */
[----:B------:R-:W-:Y:S01]  /*21c0*/  IMAD.IADD R79, R15, 0x1, R5 ;  /* 0x000000010f4f7824 */ /* 0x000fe200078e0205 */
[----:B0-----:R-:W-:Y:S02]  /*21d0*/  LEA R12, P1, R4, R46, 0x1 ;  /* 0x0000002e040c7211 */ /* 0x001fe400078208ff */
[----:B------:R-:W-:Y:S01]  /*21e0*/  IADD3 R5, R68, R33, RZ ;  /* 0x0000002144057210 */ /* 0x000fe20007ffe0ff */
[----:B------:R-:W-:Y:S01]  /*21f0*/  IMAD.X R6, R79, 0x1, R50, P0 ;  /* 0x000000014f067824 */ /* 0x000fe200000e0632 */
[----:B------:R-:W-:-:S03]  /*2200*/  ISETP.GE.AND P0, PT, R63, 0x1, PT ;  /* 0x000000013f00780c */ /* 0x000fc60003f06270 */
[----:B------:R-:W-:Y:S01]  /*2210*/  IMAD R32, R5, 0x2, R2 ;  /* 0x0000000205207824 */ /* 0x000fe200078e0202 */
[----:B------:R-:W-:-:S09]  /*2220*/  LEA.HI.X R13, R4, R47, R6, 0x1, P1 ;  /* 0x0000002f040d7211 */ /* 0x000fd200008f0c06 */
[----:B-1----:R-:W-:Y:S05]  /*2230*/  @!P0 BRA `(.L_x_3125) ;  /* 0x0000001400a88947 */ /* 0x002fea0003800000 */
[----:B------:R-:W-:Y:S01]  /*2240*/  ULDC.U8 UR4, c[0x0][0x3f0] ;  /* 0x0000fc0000047ab9 */ /* 0x000fe20000000000 */
[-C--:B------:R-:W-:Y:S01]  /*2250*/  IMAD R6, R55, R51.reuse, RZ ;  /* 0x0000003337067224 */ /* 0x080fe200078e02ff */
[----:B------:R-:W-:Y:S01]  /*2260*/  ISETP.NE.AND P0, PT, RZ, UR4, PT ;  /* 0x00000004ff007c0c */ /* 0x000fe2000bf05270 */
[----:B------:R-:W-:-:S04]  /*2270*/  IMAD.WIDE.U32 R4, R57, R51, RZ ;  /* 0x0000003339047225 */ /* 0x000fc800078e00ff */
[----:B------:R-:W-:-:S04]  /*2280*/  IMAD R7, R59, R57, R6 ;  /* 0x000000393b077224 */ /* 0x000fc800078e0206 */
[----:B------:R-:W-:-:S04]  /*2290*/  IMAD.IADD R58, R5, 0x1, R7 ;  /* 0x00000001053a7824 */ /* 0x000fc800078e0207 */
[----:B------:R-:W-:Y:S05]  /*22a0*/  @!P0 BRA `(.L_x_3126) ;  /* 0x0000000800b48947 */ /* 0x000fea0003800000 */
[----:B------:R-:W-:Y:S01]  /*22b0*/  IMAD R6, R51, -0x40, R24 ;  /* 0xffffffc033067824 */ /* 0x000fe200078e0218 */
[----:B------:R-:W-:Y:S01]  /*22c0*/  BSSY B1, `(.L_x_3127) ;  /* 0x000001f000017945 */ /* 0x000fe20003800000 */
[----:B------:R-:W-:Y:S02]  /*22d0*/  CS2R R8, SRZ ;  /* 0x0000000000087805 */ /* 0x000fe4000001ff00 */
[----:B------:R-:W-:Y:S02]  /*22e0*/  CS2R R34, SRZ ;  /* 0x0000000000227805 */ /* 0x000fe4000001ff00 */
[----:B------:R-:W-:Y:S02]  /*22f0*/  CS2R R10, SRZ ;  /* 0x00000000000a7805 */ /* 0x000fe4000001ff00 */
[----:B------:R-:W-:Y:S02]  /*2300*/  VIMNMX R6, R6, 0x40, PT ;  /* 0x0000004006067848 */ /* 0x000fe40003fe0100 */
[----:B------:R-:W-:-:S02]  /*2310*/  CS2R R14, SRZ ;  /* 0x00000000000e7805 */ /* 0x000fc4000001ff00 */
[----:B------:R-:W-:-:S13]  /*2320*/  ISETP.GE.AND P1, PT, R23, R6, PT ;  /* 0x000000061700720c */ /* 0x000fda0003f26270 */
[----:B------:R-:W-:Y:S05]  /*2330*/  @P1 BRA `(.L_x_3128) ;  /* 0x00000000005c1947 */ /* 0x000fea0003800000 */
[----:B------:R-:W-:Y:S01]  /*2340*/  IADD3 R7, P0, R36, R4, RZ ;  /* 0x0000000424077210 */ /* 0x000fe20007f1e0ff */
[----:B------:R-:W-:Y:S01]  /*2350*/  IMAD R9, R56, R51, RZ ;  /* 0x0000003338097224 */ /* 0x000fe200078e02ff */
[----:B------:R-:W-:Y:S01]  /*2360*/  ULDC.64 UR4, c[0x0][0x3c8] ;  /* 0x0000f20000047ab9 */ /* 0x000fe20000000a00 */
[----:B------:R-:W-:Y:S01]  /*2370*/  IMAD.MOV.U32 R4, RZ, RZ, R20 ;  /* 0x000000ffff047224 */ /* 0x000fe200078e0014 */
[----:B------:R-:W-:Y:S01]  /*2380*/  ULDC.64 UR6, c[0x0][0x3e0] ;  /* 0x0000f80000067ab9 */ /* 0x000fe20000000a00 */
[----:B------:R-:W-:Y:S01]  /*2390*/  IMAD.MOV.U32 R5, RZ, RZ, R73 ;  /* 0x000000ffff057224 */ /* 0x000fe200078e0049 */
[----:B------:R-:W-:Y:S01]  /*23a0*/  IADD3 R8, R42, 0x10, RZ ;  /* 0x000000102a087810 */ /* 0x000fe20007ffe0ff */
[-C--:B------:R-:W-:Y:S02]  /*23b0*/  IMAD R9, R59, R60.reuse, R9 ;  /* 0x0000003c3b097224 */ /* 0x080fe400078e0209 */
[----:B------:R-:W-:-:S04]  /*23c0*/  IMAD.WIDE.U32 R4, R51, R60, R4 ;  /* 0x0000003c33047225 */ /* 0x000fc800078e0004 */
[----:B------:R-:W-:Y:S01]  /*23d0*/  IMAD.X R10, R58, 0x1, R70, P0 ;  /* 0x000000013a0a7824 */ /* 0x000fe200000e0646 */
[----:B------:R-:W-:Y:S01]  /*23e0*/  LEA R6, P0, R7, UR4, 0x1 ;  /* 0x0000000407067c11 */ /* 0x000fe2000f8008ff */
[----:B------:R-:W-:Y:S01]  /*23f0*/  IMAD.IADD R5, R5, 0x1, R9 ;  /* 0x0000000105057824 */ /* 0x000fe200078e0209 */
[C---:B------:R-:W-:Y:S02]  /*2400*/  LEA R58, P5, R4.reuse, UR6, 0x1 ;  /* 0x00000006043a7c11 */ /* 0x040fe4000f8a08ff */
[----:B------:R-:W-:Y:S02]  /*2410*/  LEA.HI.X R7, R7, UR5, R10, 0x1, P0 ;  /* 0x0000000507077c11 */ /* 0x000fe400080f0c0a */
[----:B------:R-:W-:Y:S02]  /*2420*/  CS2R R10, SRZ ;  /* 0x00000000000a7805 */ /* 0x000fe4000001ff00 */
[----:B------:R-:W-:Y:S02]  /*2430*/  LEA.HI.X R59, R4, UR7, R5, 0x1, P5 ;  /* 0x00000007043b7c11 */ /* 0x000fe4000a8f0c05 */
[----:B------:R-:W-:-:S02]  /*2440*/  ISETP.GE.AND P0, PT, R42, R63, PT ;  /* 0x0000003f2a00720c */ /* 0x000fc40003f06270 */
[----:B------:R-:W-:Y:S02]  /*2450*/  ISETP.GE.AND P5, PT, R8, R63, PT ;  /* 0x0000003f0800720c */ /* 0x000fe40003fa6270 */
[----:B------:R-:W-:-:S09]  /*2460*/  CS2R R8, SRZ ;  /* 0x0000000000087805 */ /* 0x000fd2000001ff00 */
[----:B------:R0:W5:Y:S04]  /*2470*/  @!P0 LDG.E.64 R34, desc[UR40][R6.64] ;  /* 0x0000002806228981 */ /* 0x000168000c1e1b00 */
[----:B------:R0:W5:Y:S04]  /*2480*/  @!P5 LDG.E.64 R8, desc[UR40][R6.64+0x20] ;  /* 0x000020280608d981 */ /* 0x000168000c1e1b00 */
[----:B------:R0:W5:Y:S04]  /*2490*/  @!P0 LDG.E.64 R14, desc[UR40][R58.64] ;  /* 0x000000283a0e8981 */ /* 0x000168000c1e1b00 */
[----:B------:R0:W5:Y:S02]  /*24a0*/  @!P5 LDG.E.64 R10, desc[UR40][R58.64+0x20] ;  /* 0x000020283a0ad981 */ /* 0x000164000c1e1b00 */
.L_x_3128:
[----:B------:R-:W-:Y:S05]  /*24b0*/  BSYNC B1 ;  /* 0x0000000000017941 */ /* 0x000fea0003800000 */
.L_x_3127:
[----:B------:R-:W-:Y:S01]  /*24c0*/  ISETP.NE.AND P0, PT, R184, 0x3, PT ;  /* 0x00000003b800780c */ /* 0x000fe20003f05270 */
[----:B-----5:R-:W-:Y:S02]  /*24d0*/  IMAD.MOV.U32 R4, RZ, RZ, R8 ;  /* 0x000000ffff047224 */ /* 0x020fe400078e0008 */
[----:B------:R-:W-:Y:S02]  /*24e0*/  IMAD.MOV.U32 R5, RZ, RZ, R9 ;  /* 0x000000ffff057224 */ /* 0x000fe400078e0009 */
        /* <DEDUP_REMOVED lines=10> */
[----:B------:R-:W-:Y:S02]  /*2590*/  PRMT R89, R89, 0x5410, R4 ;  /* 0x0000541059597816 */ /* 0x000fe40000000004 */
[----:B------:R-:W-:Y:S02]  /*25a0*/  PRMT R90, R90, 0x5410, R5 ;  /* 0x000054105a5a7816 */ /* 0x000fe40000000005 */
[----:B------:R-:W-:Y:S02]  /*25b0*/  PRMT R84, R84, 0x5410, R6 ;  /* 0x0000541054547816 */ /* 0x000fe40000000006 */
[----:B------:R-:W-:Y:S01]  /*25c0*/  PRMT R79, R7, 0x7610, R79 ;  /* 0x00007610074f7816 */ /* 0x000fe2000000004f */
[----:B------:R-:W-:Y:S06]  /*25d0*/  @!P0 BRA `(.L_x_3129) ;  /* 0x0000000000048947 */ /* 0x000fec0003800000 */
[----:B------:R-:W-:Y:S01]  /*25e0*/  BPT.TRAP 0x1 ;  /* 0x000000040000795c */ /* 0x000fe20000300000 */
.L_x_3129:
[----:B------:R-:W-:Y:S01]  /*25f0*/  IMAD R74, R19, 0x8, R2 ;  /* 0x00000008134a7824 */ /* 0x000fe200078e0202 */
[----:B------:R-:W-:Y:S01]  /*2600*/  SHF.L.U32 R59, R185, 0x1f, RZ ;  /* 0x0000001fb93b7819 */ /* 0x000fe200000006ff */
[----:B------:R-:W-:Y:S03]  /*2610*/  BSSY B1, `(.L_x_3130) ;  /* 0x0000003000017945 */ /* 0x000fe60003800000 */
[----:B------:R-:W0:Y:S02]  /*2620*/  SYNCS.PHASECHK.TRANS64.TRYWAIT P5, [R74+URZ+0x28c90], R59 ;  /* 0x028c903b4a0075a7 */ /* 0x000e2400080a017f */
[----:B0-----:R-:W-:Y:S05]  /*2630*/  @!P5 BRA `(.L_x_3131) ;  /* 0x0000012400e0d947 */ /* 0x001fea0003800000 */
.L_x_3339:
[----:B------:R-:W-:Y:S05]  /*2640*/  BSYNC B1 ;  /* 0x0000000000017941 */ /* 0x000fea0003800000 */
.L_x_3130:
[----:B------:R-:W-:Y:S05]  /*2650*/  @P1 BRA `(.L_x_3132) ;  /* 0x0000001400001947 */ /* 0x000fea0003800000 */
[----:B------:R-:W-:Y:S04]  /*2660*/  BSSY B1, `(.L_x_3133) ;  /* 0x0000035000017945 */ /* 0x000fe80003800000 */
[----:B------:R-:W-:Y:S05]  /*2670*/  @P4 BRA `(.L_x_3134) ;  /* 0x0000000000cc4947 */ /* 0x000fea0003800000 */
[----:B------:R1:W2:Y:S01]  /*2680*/  LDS.128 R4, [R32+0x22400] ;  /* 0x0224000020047984 */ /* 0x0002a20000000c00 */
[----:B------:R-:W-:Y:S01]  /*2690*/  ISETP.GE.AND P5, PT, R42, R63, PT ;  /* 0x0000003f2a00720c */ /* 0x000fe20003fa6270 */
[----:B------:R-:W-:-:S12]  /*26a0*/  BSSY B2, `(.L_x_3135) ;  /* 0x000002f000027945 */ /* 0x000fd80003800000 */
[----:B-1----:R-:W-:Y:S05]  /*26b0*/  @P5 BRA `(.L_x_3136) ;  /* 0x0000000000b45947 */ /* 0x002fea0003800000 */
[----:B------:R-:W-:Y:S01]  /*26c0*/  SHF.R.U64 R58, R34, 0x10, R35 ;  /* 0x00000010223a7819 */ /* 0x000fe20000001223 */
[----:B--2---:R-:W-:Y:S01]  /*26d0*/  IMAD.U32 R32, R7, 0x10000, RZ ;  /* 0x0001000007207824 */ /* 0x004fe200078e00ff */
[--C-:B------:R-:W-:Y:S01]  /*26e0*/  SHF.R.U64 R80, R14, 0x10, R15.reuse ;  /* 0x000000100e507819 */ /* 0x100fe2000000120f */
[----:B------:R-:W-:Y:S01]  /*26f0*/  IMAD.U32 R14, R6, 0x10000, RZ ;  /* 0x00010000060e7824 */ /* 0x000fe200078e00ff */
[----:B------:R-:W-:Y:S02]  /*2700*/  SHF.R.U32.HI R83, RZ, 0x10, R15 ;  /* 0x00000010ff537819 */ /* 0x000fe4000001160f */
[----:B------:R-:W-:Y:S02]  /*2710*/  SHF.R.U32.HI R78, RZ, 0x10, R35 ;  /* 0x00000010ff4e7819 */ /* 0x000fe40000011623 */
[----:B------:R-:W-:Y:S02]  /*2720*/  PRMT R35, R79, 0x5432, R58 ;  /* 0x000054324f237816 */ /* 0x000fe4000000003a */
[----:B------:R-:W-:-:S02]  /*2730*/  PRMT R80, R84, 0x5432, R80 ;  /* 0x0000543254507816 */ /* 0x000fc40000000050 */
[----:B------:R-:W-:Y:S02]  /*2740*/  PRMT R83, R79, 0x5410, R83 ;  /* 0x000054104f537816 */ /* 0x000fe40000000053 */
[----:B------:R-:W-:Y:S02]  /*2750*/  LOP3.LUT R34, R7, 0xffff0000, RZ, 0xc0, !PT ;  /* 0xffff000007227812 */ /* 0x000fe400078ec0ff */
[----:B------:R-:W-:Y:S02]  /*2760*/  PRMT R78, R81, 0x5432, R78 ;  /* 0x00005432514e7816 */ /* 0x000fe4000000004e */
[----:B------:R-:W-:Y:S02]  /*2770*/  LOP3.LUT R7, R5, 0xffff0000, RZ, 0xc0, !PT ;  /* 0xffff000005077812 */ /* 0x000fe400078ec0ff */
[----:B------:R-:W-:Y:S01]  /*2780*/  LOP3.LUT R81, R80, 0xffff0000, RZ, 0xc0, !PT ;  /* 0xffff000050517812 */ /* 0x000fe200078ec0ff */
[----:B------:R-:W-:Y:S01]  /*2790*/  IMAD.U32 R79, R78, 0x10000, RZ ;  /* 0x000100004e4f7824 */ /* 0x000fe200078e00ff */
[----:B------:R-:W-:Y:S01]  /*27a0*/  LOP3.LUT R58, R35, 0xffff0000, RZ, 0xc0, !PT ;  /* 0xffff0000233a7812 */ /* 0x000fe200078ec0ff */
[----:B------:R-:W-:Y:S01]  /*27b0*/  IMAD.U32 R80, R80, 0x10000, RZ ;  /* 0x0001000050507824 */ /* 0x000fe200078e00ff */
[----:B------:R-:W-:Y:S01]  /*27c0*/  LOP3.LUT R15, R6, 0xffff0000, RZ, 0xc0, !PT ;  /* 0xffff0000060f7812 */ /* 0x000fe200078ec0ff */
[----:B------:R-:W-:Y:S01]  /*27d0*/  FMUL.FTZ R85, R7, R81 ;  /* 0x0000005107557220 */ /* 0x000fe20000410000 */
[----:B------:R-:W-:Y:S01]  /*27e0*/  SHF.L.U32 R84, R83, 0x10, RZ ;  /* 0x0000001053547819 */ /* 0x000fe200000006ff */
[----:B------:R-:W-:Y:S01]  /*27f0*/  FMUL.FTZ R86, R7, R58 ;  /* 0x0000003a07567220 */ /* 0x000fe20000410000 */
[----:B------:R-:W-:Y:S01]  /*2800*/  IMAD.U32 R6, R5, 0x10000, RZ ;  /* 0x0001000005067824 */ /* 0x000fe200078e00ff */
[----:B------:R-:W-:Y:S01]  /*2810*/  LOP3.LUT R83, R83, 0xffff0000, RZ, 0xc0, !PT ;  /* 0xffff000053537812 */ /* 0x000fe200078ec0ff */
[----:B------:R-:W-:-:S02]  /*2820*/  IMAD.U32 R5, R4, 0x10000, RZ ;  /* 0x0001000004057824 */ /* 0x000fc400078e00ff */
[C---:B------:R-:W-:Y:S01]  /*2830*/  FMUL.FTZ R7, R15.reuse, R84 ;  /* 0x000000540f077220 */ /* 0x040fe20000410000 */
[-C--:B------:R-:W-:Y:S01]  /*2840*/  FMUL.FTZ R15, R15, R79.reuse ;  /* 0x0000004f0f0f7220 */ /* 0x080fe20000410000 */
[----:B------:R-:W-:Y:S01]  /*2850*/  LOP3.LUT R4, R4, 0xffff0000, RZ, 0xc0, !PT ;  /* 0xffff000004047812 */ /* 0x000fe200078ec0ff */
[----:B------:R-:W-:Y:S02]  /*2860*/  IMAD.U32 R35, R35, 0x10000, RZ ;  /* 0x0001000023237824 */ /* 0x000fe400078e00ff */
[----:B------:R-:W-:Y:S01]  /*2870*/  FFMA.FTZ R79, R14, R79, -R7 ;  /* 0x0000004f0e4f7223 */ /* 0x000fe20000010807 */
[----:B------:R-:W-:Y:S01]  /*2880*/  LOP3.LUT R7, R78, 0xffff0000, RZ, 0xc0, !PT ;  /* 0xffff00004e077812 */ /* 0x000fe200078ec0ff */
[C---:B------:R-:W-:Y:S01]  /*2890*/  FFMA.FTZ R85, R6.reuse, R58, -R85 ;  /* 0x0000003a06557223 */ /* 0x040fe20000010855 */
[----:B------:R-:W-:Y:S01]  /*28a0*/  FFMA.FTZ R86, R6, R81, R86 ;  /* 0x0000005106567223 */ /* 0x000fe20000010056 */
        /* <DEDUP_REMOVED lines=14> */
.L_x_3136:
[----:B------:R-:W-:Y:S05]  /*2990*/  BSYNC B2 ;  /* 0x0000000000027941 */ /* 0x000fea0003800000 */
.L_x_3135:
[----:B--2---:R1:W-:Y:S02]  /*29a0*/  STG.E.128 desc[UR40][R12.64], R4 ;  /* 0x000000040c007986 */ /* 0x0043e4000c101d28 */
.L_x_3134:
[----:B------:R-:W-:Y:S05]  /*29b0*/  BSYNC B1 ;  /* 0x0000000000017941 */ /* 0x000fea0003800000 */
.L_x_3133:
[----:B------:R-:W-:Y:S05]  /*29c0*/  @P3 BRA `(.L_x_3132) ;  /* 0x0000001000243947 */ /* 0x000fea0003800000 */
[----:B-1----:R-:W-:Y:S01]  /*29d0*/  IMAD.MOV.U32 R4, RZ, RZ, 0x20 ;  /* 0x00000020ff047424 */ /* 0x002fe200078e00ff */
[----:B------:R-:W-:Y:S01]  /*29e0*/  LOP3.LUT P5, RZ, R186, 0x4, RZ, 0xc0, !PT ;  /* 0x00000004baff7812 */ /* 0x000fe200078ac0ff */
[----:B------:R-:W-:Y:S01]  /*29f0*/  BSSY B1, `(.L_x_3137) ;  /* 0x0000036000017945 */ /* 0x000fe20003800000 */
[----:B------:R-:W-:Y:S02]  /*2a00*/  IADD3 R14, R42, 0x10, RZ ;  /* 0x000000102a0e7810 */ /* 0x000fe40007ffe0ff */
[----:B------:R-:W-:Y:S02]  /*2a10*/  SEL R4, R4, 0xffffffe0, !P5 ;  /* 0xffffffe004047807 */ /* 0x000fe40006800000 */
[----:B------:R-:W-:Y:S02]  /*2a20*/  ISETP.GE.AND P5, PT, R14, R63, PT ;  /* 0x0000003f0e00720c */ /* 0x000fe40003fa6270 */
[----:B------:R-:W-:-:S05]  /*2a30*/  IADD3 R33, R4, R68, R33 ;  /* 0x0000004404217210 */ /* 0x000fca0007ffe021 */
[----:B------:R-:W-:-:S06]  /*2a40*/  IMAD R4, R33, 0x2, R2 ;  /* 0x0000000221047824 */ /* 0x000fcc00078e0202 */
[----:B------:R-:W1:Y:S01]  /*2a50*/  LDS.128 R4, [R4+0x22400] ;  /* 0x0224000004047984 */ /* 0x000e620000000c00 */
[----:B------:R-:W-:Y:S05]  /*2a60*/  @P5 BRA `(.L_x_3138) ;  /* 0x0000000000b85947 */ /* 0x000fea0003800000 */
[----:B------:R-:W-:Y:S01]  /*2a70*/  SHF.R.U64 R14, R8, 0x10, R9 ;  /* 0x00000010080e7819 */ /* 0x000fe20000001209 */
[----:B-1----:R-:W-:Y:S01]  /*2a80*/  IMAD.U32 R8, R6, 0x10000, RZ ;  /* 0x0001000006087824 */ /* 0x002fe200078e00ff */
[--C-:B------:R-:W-:Y:S01]  /*2a90*/  SHF.R.U64 R34, R10, 0x10, R11.reuse ;  /* 0x000000100a227819 */ /* 0x100fe2000000120b */
[----:B------:R-:W-:Y:S01]  /*2aa0*/  IMAD.U32 R10, R7, 0x10000, RZ ;  /* 0x00010000070a7824 */ /* 0x000fe200078e00ff */
[----:B------:R-:W-:Y:S02]  /*2ab0*/  SHF.R.U32.HI R58, RZ, 0x10, R11 ;  /* 0x00000010ff3a7819 */ /* 0x000fe4000001160b */
[----:B------:R-:W-:Y:S02]  /*2ac0*/  SHF.R.U32.HI R32, RZ, 0x10, R9 ;  /* 0x00000010ff207819 */ /* 0x000fe40000011609 */
        /* <DEDUP_REMOVED lines=8> */
[----:B------:R-:W-:Y:S02]  /*2b50*/  LOP3.LUT R35, R34, 0xffff0000, RZ, 0xc0, !PT ;  /* 0xffff000022237812 */ /* 0x000fe400078ec0ff */
[C---:B------:R-:W-:Y:S01]  /*2b60*/  LOP3.LUT R15, R14.reuse, 0xffff0000, RZ, 0xc0, !PT ;  /* 0xffff00000e0f7812 */ /* 0x040fe200078ec0ff */
[----:B------:R-:W-:Y:S01]  /*2b70*/  IMAD.U32 R14, R14, 0x10000, RZ ;  /* 0x000100000e0e7824 */ /* 0x000fe200078e00ff */
[----:B------:R-:W-:Y:S01]  /*2b80*/  LOP3.LUT R9, R6, 0xffff0000, RZ, 0xc0, !PT ;  /* 0xffff000006097812 */ /* 0x000fe200078ec0ff */
[C---:B------:R-:W-:Y:S01]  /*2b90*/  FMUL.FTZ R79, R7.reuse, R35 ;  /* 0x00000023074f7220 */ /* 0x040fe20000410000 */
[----:B------:R-:W-:Y:S01]  /*2ba0*/  LOP3.LUT R58, R58, 0xffff0000, RZ, 0xc0, !PT ;  /* 0xffff00003a3a7812 */ /* 0x000fe200078ec0ff */
[----:B------:R-:W-:Y:S01]  /*2bb0*/  FMUL.FTZ R80, R7, R15 ;  /* 0x0000000f07507220 */ /* 0x000fe20000410000 */
[----:B------:R-:W-:Y:S01]  /*2bc0*/  LOP3.LUT R32, R32, 0xffff0000, RZ, 0xc0, !PT ;  /* 0xffff000020207812 */ /* 0x000fe200078ec0ff */
[C---:B------:R-:W-:Y:S01]  /*2bd0*/  FMUL.FTZ R7, R9.reuse, R78 ;  /* 0x0000004e09077220 */ /* 0x040fe20000410000 */
[-C--:B------:R-:W-:Y:S01]  /*2be0*/  FMUL.FTZ R9, R9, R33.reuse ;  /* 0x0000002109097220 */ /* 0x080fe20000410000 */
[----:B------:R-:W-:Y:S01]  /*2bf0*/  IMAD.U32 R6, R5, 0x10000, RZ ;  /* 0x0001000005067824 */ /* 0x000fe200078e00ff */
[----:B------:R-:W-:Y:S01]  /*2c00*/  SHF.L.U32 R34, R34, 0x10, RZ ;  /* 0x0000001022227819 */ /* 0x000fe200000006ff */
[----:B------:R-:W-:Y:S01]  /*2c10*/  FFMA.FTZ R33, R8, R33, -R7 ;  /* 0x0000002108217223 */ /* 0x000fe20000010807 */
[----:B------:R-:W-:-:S02]  /*2c20*/  IMAD.U32 R5, R4, 0x10000, RZ ;  /* 0x0001000004057824 */ /* 0x000fc400078e00ff */
[----:B------:R-:W-:Y:S01]  /*2c30*/  FFMA.FTZ R8, R8, R78, R9 ;  /* 0x0000004e08087223 */ /* 0x000fe20000010009 */
[----:B------:R-:W-:Y:S01]  /*2c40*/  LOP3.LUT R4, R4, 0xffff0000, RZ, 0xc0, !PT ;  /* 0xffff000004047812 */ /* 0x000fe200078ec0ff */
[C---:B------:R-:W-:Y:S01]  /*2c50*/  FMUL.FTZ R9, R11.reuse, R58 ;  /* 0x0000003a0b097220 */ /* 0x040fe20000410000 */
[-C--:B------:R-:W-:Y:S01]  /*2c60*/  FMUL.FTZ R11, R11, R32.reuse ;  /* 0x000000200b0b7220 */ /* 0x080fe20000410000 */
[C---:B------:R-:W-:Y:S01]  /*2c70*/  FFMA.FTZ R79, R6.reuse, R15, -R79 ;  /* 0x0000000f064f7223 */ /* 0x040fe2000001084f */
[----:B------:R-:W-:Y:S01]  /*2c80*/  FFMA.FTZ R80, R6, R35, R80 ;  /* 0x0000002306507223 */ /* 0x000fe20000010050 */
[----:B------:R-:W-:Y:S01]  /*2c90*/  FFMA.FTZ R9, R10, R32, -R9 ;  /* 0x000000200a097223 */ /* 0x000fe20000010809 */
        /* <DEDUP_REMOVED lines=11> */
.L_x_3138:
[----:B------:R-:W-:Y:S05]  /*2d50*/  BSYNC B1 ;  /* 0x0000000000017941 */ /* 0x000fea0003800000 */
.L_x_3137:
[----:B-1----:R1:W-:Y:S01]  /*2d60*/  STG.E.128 desc[UR40][R12.64+0x40], R4 ;  /* 0x000040040c007986 */ /* 0x0023e2000c101d28 */
[----:B------:R-:W-:Y:S05]  /*2d70*/  BRA `(.L_x_3132) ;  /* 0x0000000c00387947 */ /* 0x000fea0003800000 */
.L_x_3126:
[----:B------:R-:W-:-:S05]  /*2d80*/  IMAD R5, R51, -0x40, R24 ;  /* 0xffffffc033057824 */ /* 0x000fca00078e0218 */
[----:B------:R-:W-:-:S04]  /*2d90*/  VIMNMX R6, R5, 0x40, PT ;  /* 0x0000004005067848 */ /* 0x000fc80003fe0100 */
[----:B------:R-:W-:-:S04]  /*2da0*/  ISETP.GE.AND P1, PT, R23, R6, PT ;  /* 0x000000061700720c */ /* 0x000fc80003f26270 */
[----:B------:R-:W-:-:S13]  /*2db0*/  ISETP.GE.OR P0, PT, R16, R63, P1 ;  /* 0x0000003f1000720c */ /* 0x000fda0000f06670 */
[----:B------:R-:W0:Y:S01]  /*2dc0*/  @!P0 LDC.64 R12, c[0x0][0x3c8] ;  /* 0x0000f200ff0c8b82 */ /* 0x000e220000000a00 */
[----:B------:R-:W-:Y:S01]  /*2dd0*/  @!P0 IADD3 R6, P5, R38, R4, RZ ;  /* 0x0000000426068210 */ /* 0x000fe20007fbe0ff */
[----:B------:R-:W-:Y:S02]  /*2de0*/  @!P0 IMAD R4, R56, R51, RZ ;  /* 0x0000003338048224 */ /* 0x000fe400078e02ff */
[----:B------:R-:W-:Y:S02]  /*2df0*/  @!P0 IMAD.MOV.U32 R5, RZ, RZ, R69 ;  /* 0x000000ffff058224 */ /* 0x000fe400078e0045 */
[----:B------:R-:W-:Y:S02]  /*2e00*/  @!P0 IMAD R59, R59, R60, R4 ;  /* 0x0000003c3b3b8224 */ /* 0x000fe400078e0204 */
[----:B------:R-:W1:Y:S01]  /*2e10*/  @!P0 LDC.64 R34, c[0x0][0x3e0] ;  /* 0x0000f800ff228b82 */ /* 0x000e620000000a00 */
[----:B------:R-:W-:Y:S02]  /*2e20*/  @!P0 IMAD.MOV.U32 R4, RZ, RZ, R28 ;  /* 0x000000ffff048224 */ /* 0x000fe400078e001c */
[----:B------:R-:W-:-:S02]  /*2e30*/  @!P0 IMAD.X R7, R58, 0x1, R67, P5 ;  /* 0x000000013a078824 */ /* 0x000fc400028e0643 */
[----:B------:R-:W-:Y:S01]  /*2e40*/  @!P0 IMAD.WIDE.U32 R10, R51, R60, R4 ;  /* 0x0000003c330a8225 */ /* 0x000fe200078e0004 */
[----:B------:R-:W-:-:S04]  /*2e50*/  CS2R R4, SRZ ;  /* 0x0000000000047805 */ /* 0x000fc8000001ff00 */
[----:B------:R-:W-:Y:S02]  /*2e60*/  @!P0 IADD3 R11, R59, R11, RZ ;  /* 0x0000000b3b0b8210 */ /* 0x000fe40007ffe0ff */
[----:B0-----:R-:W-:-:S04]  /*2e70*/  @!P0 LEA R12, P5, R6, R12, 0x1 ;  /* 0x0000000c060c8211 */ /* 0x001fc800078a08ff */
[----:B------:R-:W-:Y:S02]  /*2e80*/  @!P0 LEA.HI.X R13, R6, R13, R7, 0x1, P5 ;  /* 0x0000000d060d8211 */ /* 0x000fe400028f0c07 */
[----:B------:R-:W-:Y:S02]  /*2e90*/  CS2R R6, SRZ ;  /* 0x0000000000067805 */ /* 0x000fe4000001ff00 */
[C---:B-1----:R-:W-:Y:S02]  /*2ea0*/  @!P0 LEA R34, P5, R10.reuse, R34, 0x1 ;  /* 0x000000220a228211 */ /* 0x042fe400078a08ff */
[----:B------:R-:W-:Y:S02]  /*2eb0*/  CS2R R8, SRZ ;  /* 0x0000000000087805 */ /* 0x000fe4000001ff00 */
[----:B------:R-:W2:Y:S01]  /*2ec0*/  @!P0 LDG.E.128 R4, desc[UR40][R12.64] ;  /* 0x000000280c048981 */ /* 0x000ea2000c1e1d00 */
[----:B------:R-:W-:Y:S02]  /*2ed0*/  @!P0 LEA.HI.X R35, R10, R35, R11, 0x1, P5 ;  /* 0x000000230a238211 */ /* 0x000fe400028f0c0b */
[----:B------:R-:W-:-:S06]  /*2ee0*/  CS2R R10, SRZ ;  /* 0x00000000000a7805 */ /* 0x000fcc000001ff00 */
[----:B------:R0:W3:Y:S01]  /*2ef0*/  @!P0 LDG.E.128 R8, desc[UR40][R34.64] ;  /* 0x0000002822088981 */ /* 0x0000e2000c1e1d00 */
[----:B------:R-:W-:Y:S02]  /*2f00*/  ISETP.NE.AND P0, PT, R184, 0x3, PT ;  /* 0x00000003b800780c */ /* 0x000fe40003f05270 */
[----:B------:R-:W-:-:S04]  /*2f10*/  ISETP.GE.AND P5, PT, R16, R63, PT ;  /* 0x0000003f1000720c */ /* 0x000fc80003fa6270 */
[----:B0-----:R-:W-:Y:S01]  /*2f20*/  P2R R35, PR, RZ, 0x20 ;  /* 0x00000020ff237803 */ /* 0x001fe20000000000 */
[----:B--2---:R-:W-:Y:S02]  /*2f30*/  IMAD.MOV.U32 R32, RZ, RZ, R4 ;  /* 0x000000ffff207224 */ /* 0x004fe400078e0004 */
[----:B------:R-:W-:Y:S02]  /*2f40*/  IMAD.MOV.U32 R58, RZ, RZ, R5 ;  /* 0x000000ffff3a7224 */ /* 0x000fe400078e0005 */
[----:B------:R-:W-:Y:S02]  /*2f50*/  IMAD.MOV.U32 R59, RZ, RZ, R6 ;  /* 0x000000ffff3b7224 */ /* 0x000fe400078e0006 */
[----:B------:R-:W-:Y:S01]  /*2f60*/  IMAD.MOV.U32 R74, RZ, RZ, R7 ;  /* 0x000000ffff4a7224 */ /* 0x000fe200078e0007 */
[----:B------:R-:W-:Y:S01]  /*2f70*/  PRMT R90, R32, 0x5410, R58 ;  /* 0x00005410205a7816 */ /* 0x000fe2000000003a */
[----:B---3--:R-:W-:Y:S01]  /*2f80*/  IMAD.MOV.U32 R12, RZ, RZ, R8 ;  /* 0x000000ffff0c7224 */ /* 0x008fe200078e0008 */
[----:B------:R-:W-:Y:S01]  /*2f90*/  MOV R32, R10 ;  /* 0x0000000a00207202 */ /* 0x000fe20000000f00 */
[----:B------:R-:W-:Y:S01]  /*2fa0*/  IMAD.MOV.U32 R13, RZ, RZ, R9 ;  /* 0x000000ffff0d7224 */ /* 0x000fe200078e0009 */
[----:B------:R-:W-:Y:S01]  /*2fb0*/  PRMT R94, R59, 0x7610, R94 ;  /* 0x000076103b5e7816 */ /* 0x000fe2000000005e */
[----:B------:R-:W-:Y:S01]  /*2fc0*/  IMAD.MOV.U32 R34, RZ, RZ, R11 ;  /* 0x000000ffff227224 */ /* 0x000fe200078e000b */
[----:B------:R-:W-:-:S02]  /*2fd0*/  PRMT R95, R74, 0x7610, R95 ;  /* 0x000076104a5f7816 */ /* 0x000fc4000000005f */
[----:B------:R-:W-:Y:S02]  /*2fe0*/  PRMT R86, R13, 0x5410, R12 ;  /* 0x000054100d567816 */ /* 0x000fe4000000000c */
[----:B------:R-:W-:Y:S01]  /*2ff0*/  PRMT R93, R32, 0x5410, R34 ;  /* 0x00005410205d7816 */ /* 0x000fe20000000022 */
[----:B------:R-:W-:Y:S06]  /*3000*/  @!P0 BRA `(.L_x_3139) ;  /* 0x0000000000048947 */ /* 0x000fec0003800000 */
[----:B------:R-:W-:Y:S01]  /*3010*/  BPT.TRAP 0x1 ;  /* 0x000000040000795c */ /* 0x000fe20000300000 */
.L_x_3139:
[----:B------:R-:W-:Y:S01]  /*3020*/  IMAD R74, R19, 0x8, R2 ;  /* 0x00000008134a7824 */ /* 0x000fe200078e0202 */
[----:B------:R-:W-:Y:S01]  /*3030*/  SHF.L.U32 R59, R185, 0x1f, RZ ;  /* 0x0000001fb93b7819 */ /* 0x000fe200000006ff */
[----:B------:R-:W-:Y:S03]  /*3040*/  BSSY B1, `(.L_x_3140) ;  /* 0x0000003000017945 */ /* 0x000fe60003800000 */
[----:B------:R-:W0:Y:S02]  /*3050*/  SYNCS.PHASECHK.TRANS64.TRYWAIT P5, [R74+URZ+0x28c90], R59 ;  /* 0x028c903b4a0075a7 */ /* 0x000e2400080a017f */
[----:B0-----:R-:W-:Y:S05]  /*3060*/  @!P5 BRA `(.L_x_3141) ;  /* 0x0000011c0068d947 */ /* 0x001fea0003800000 */
.L_x_3340:
[----:B------:R-:W-:Y:S05]  /*3070*/  BSYNC B1 ;  /* 0x0000000000017941 */ /* 0x000fea0003800000 */
.L_x_3140:
[----:B------:R-:W-:Y:S01]  /*3080*/  ISETP.GE.OR P5, PT, R16, R65, P1 ;  /* 0x000000411000720c */ /* 0x000fe20000fa6670 */
[----:B------:R-:W-:Y:S01]  /*3090*/  ULDC.64 UR4, c[0x0][0x2f0] ;  /* 0x0000bc0000047ab9 */ /* 0x000fe20000000a00 */
[----:B------:R-:W-:Y:S02]  /*30a0*/  IMAD.MOV.U32 R78, RZ, RZ, R14 ;  /* 0x000000ffff4e7224 */ /* 0x000fe400078e000e */
[----:B------:R-:W-:Y:S02]  /*30b0*/  IMAD R12, R3, UR4, RZ ;  /* 0x00000004030c7c24 */ /* 0x000fe4000f8e02ff */
[----:B------:R-:W-:-:S04]  /*30c0*/  IMAD.WIDE.U32 R78, R23, UR4, R78 ;  /* 0x00000004174e7c25 */ /* 0x000fc8000f8e004e */
[----:B------:R-:W-:-:S03]  /*30d0*/  IMAD R97, R23, UR5, R12 ;  /* 0x0000000517617c24 */ /* 0x000fc6000f8e020c */
[----:B------:R-:W-:Y:S05]  /*30e0*/  @P5 BRA `(.L_x_3132) ;  /* 0x00000008005c5947 */ /* 0x000fea0003800000 */
[----:B------:R-:W-:Y:S01]  /*30f0*/  IMAD.IADD R97, R97, 0x1, R79 ;  /* 0x0000000161617824 */ /* 0x000fe200078e024f */
[----:B------:R-:W-:Y:S01]  /*3100*/  IADD3 R12, P5, P6, R44, R78, R71 ;  /* 0x0000004e2c0c7210 */ /* 0x000fe20007ebe047 */
[----:B------:R-:W-:Y:S03]  /*3110*/  BSSY B1, `(.L_x_3142) ;  /* 0x0000072000017945 */ /* 0x000fe60003800000 */
[----:B------:R-:W-:Y:S02]  /*3120*/  IADD3.X R13, R0, R97, R75, P5, P6 ;  /* 0x00000061000d7210 */ /* 0x000fe40002fec44b */
[C---:B------:R-:W-:Y:S02]  /*3130*/  LEA R80, P5, R12.reuse, R46, 0x1 ;  /* 0x0000002e0c507211 */ /* 0x040fe400078a08ff */
[----:B------:R-:W-:Y:S02]  /*3140*/  ISETP.NE.AND P6, PT, R35, RZ, PT ;  /* 0x000000ff2300720c */ /* 0x000fe40003fc5270 */
[----:B------:R-:W-:Y:S01]  /*3150*/  LEA.HI.X R81, R12, R47, R13, 0x1, P5 ;  /* 0x0000002f0c517211 */ /* 0x000fe200028f0c0d */
[----:B------:R-:W-:Y:S01]  /*3160*/  IMAD.IADD R13, R65, 0x1, -R66 ;  /* 0x00000001410d7824 */ /* 0x000fe200078e0a42 */
[----:B------:R-:W-:-:S04]  /*3170*/  ISETP.NE.AND P5, PT, R76, RZ, PT ;  /* 0x000000ff4c00720c */ /* 0x000fc80003fa5270 */
[----:B------:R-:W-:-:S04]  /*3180*/  SEL R13, R66, R13, !P5 ;  /* 0x0000000d420d7207 */ /* 0x000fc80006800000 */
[----:B------:R-:W-:-:S04]  /*3190*/  SHF.R.S32.HI R12, RZ, 0x1f, R13 ;  /* 0x0000001fff0c7819 */ /* 0x000fc8000001140d */
[----:B------:R-:W-:-:S04]  /*31a0*/  LEA.HI R12, R12, R13, RZ, 0x4 ;  /* 0x0000000d0c0c7211 */ /* 0x000fc800078f20ff */
[----:B------:R-:W-:-:S04]  /*31b0*/  SHF.R.S32.HI R13, RZ, 0x4, R12 ;  /* 0x00000004ff0d7819 */ /* 0x000fc8000001140c */
[----:B------:R-:W-:-:S05]  /*31c0*/  LEA.HI.SX32 R13, R52, R13, 0x1d ;  /* 0x0000000d340d7211 */ /* 0x000fca00078feaff */
[----:B------:R-:W-:-:S05]  /*31d0*/  IMAD.SHL.U32 R58, R13, 0x8, RZ ;  /* 0x000000080d3a7824 */ /* 0x000fca00078e00ff */
[----:B------:R-:W-:-:S04]  /*31e0*/  LOP3.LUT R13, R61, 0x38, R58, 0xf8, !PT ;  /* 0x000000383d0d7812 */ /* 0x000fc800078ef83a */
[----:B------:R-:W-:Y:S01]  /*31f0*/  LOP3.LUT R12, R13, R64, RZ, 0x3c, !PT ;  /* 0x000000400d0c7212 */ /* 0x000fe200078e3cff */
[----:B------:R-:W-:-:S03]  /*3200*/  IMAD.IADD R13, R72, 0x1, R33 ;  /* 0x00000001480d7824 */ /* 0x000fc600078e0221 */
[----:B------:R-:W-:Y:S01]  /*3210*/  LEA R12, R189, R12, 0x9 ;  /* 0x0000000cbd0c7211 */ /* 0x000fe200078e48ff */
[----:B------:R-:W-:-:S04]  /*3220*/  IMAD R13, R13, 0x2, R2 ;  /* 0x000000020d0d7824 */ /* 0x000fc800078e0202 */
[----:B------:R-:W-:Y:S02]  /*3230*/  IMAD.IADD R33, R33, 0x1, R12 ;  /* 0x0000000121217824 */ /* 0x000fe400078e020c */
[----:B------:R-:W1:Y:S02]  /*3240*/  LDS.128 R12, [R13+0x22400] ;  /* 0x022400000d0c7984 */ /* 0x000e640000000c00 */
[----:B------:R-:W-:-:S06]  /*3250*/  IMAD R33, R33, 0x2, R2 ;  /* 0x0000000221217824 */ /* 0x000fcc00078e0202 */
[----:B------:R-:W2:Y:S01]  /*3260*/  LDS.128 R32, [R33+0x22400] ;  /* 0x0224000021207984 */ /* 0x000ea20000000c00 */
[----:B------:R-:W-:Y:S05]  /*3270*/  @P6 BRA `(.L_x_3143) ;  /* 0x00000004006c6947 */ /* 0x000fea0003800000 */
[----:B------:R-:W-:Y:S02]  /*3280*/  SHF.R.U32.HI R84, RZ, 0x10, R5 ;  /* 0x00000010ff547819 */ /* 0x000fe40000011605 */
[--C-:B------:R-:W-:Y:S02]  /*3290*/  SHF.R.U32.HI R89, RZ, 0x10, R9.reuse ;  /* 0x00000010ff597819 */ /* 0x100fe40000011609 */
[----:B------:R-:W-:Y:S01]  /*32a0*/  SHF.R.U64 R88, R8, 0x10, R9 ;  /* 0x0000001008587819 */ /* 0x000fe20000001209 */
[----:B-1----:R-:W-:Y:S01]  /*32b0*/  IMAD.U32 R8, R15, 0x10000, RZ ;  /* 0x000100000f087824 */ /* 0x002fe200078e00ff */
[----:B------:R-:W-:Y:S01]  /*32c0*/  SHF.R.U64 R83, R4, 0x10, R5 ;  /* 0x0000001004537819 */ /* 0x000fe20000001205 */
[----:B------:R-:W-:Y:S01]  /*32d0*/  IMAD.U32 R5, R13, 0x10000, RZ ;  /* 0x000100000d057824 */ /* 0x000fe200078e00ff */
[----:B------:R-:W-:Y:S01]  /*32e0*/  PRMT R84, R90, 0x5432, R84 ;  /* 0x000054325a547816 */ /* 0x000fe20000000054 */
[----:B------:R-:W-:Y:S01]  /*32f0*/  IMAD.U32 R4, R12, 0x10000, RZ ;  /* 0x000100000c047824 */ /* 0x000fe200078e00ff */
[----:B------:R-:W-:-:S02]  /*3300*/  PRMT R89, R86, 0x5410, R89 ;  /* 0x0000541056597816 */ /* 0x000fc40000000059 */
[--C-:B------:R-:W-:Y:S01]  /*3310*/  SHF.R.U64 R91, R10, 0x10, R11.reuse ;  /* 0x000000100a5b7819 */ /* 0x100fe2000000120b */
[----:B--2---:R-:W-:Y:S01]  /*3320*/  IMAD.U32 R10, R32, 0x10000, RZ ;  /* 0x00010000200a7824 */ /* 0x004fe200078e00ff */
[----:B------:R-:W-:Y:S02]  /*3330*/  SHF.R.U32.HI R92, RZ, 0x10, R11 ;  /* 0x00000010ff5c7819 */ /* 0x000fe4000001160b */
[----:B------:R-:W-:Y:S02]  /*3340*/  PRMT R88, R86, 0x5432, R88 ;  /* 0x0000543256587816 */ /* 0x000fe40000000058 */
[----:B------:R-:W-:Y:S02]  /*3350*/  SHF.R.U64 R85, R6, 0x10, R7 ;  /* 0x0000001006557819 */ /* 0x000fe40000001207 */
[----:B------:R-:W-:Y:S02]  /*3360*/  SHF.L.U32 R11, R33, 0x10, RZ ;  /* 0x00000010210b7819 */ /* 0x000fe400000006ff */
[----:B------:R-:W-:Y:S01]  /*3370*/  PRMT R83, R90, 0x5410, R83 ;  /* 0x000054105a537816 */ /* 0x000fe20000000053 */
[----:B------:R-:W-:Y:S01]  /*3380*/  IMAD.U32 R90, R89, 0x10000, RZ ;  /* 0x00010000595a7824 */ /* 0x000fe200078e00ff */
[----:B------:R-:W-:-:S02]  /*3390*/  SHF.L.U32 R86, R84, 0x10, RZ ;  /* 0x0000001054567819 */ /* 0x000fc400000006ff */
[----:B------:R-:W-:Y:S01]  /*33a0*/  SHF.R.U32.HI R87, RZ, 0x10, R7 ;  /* 0x00000010ff577819 */ /* 0x000fe20000011607 */
[----:B------:R-:W-:Y:S01]  /*33b0*/  IMAD.U32 R7, R14, 0x10000, RZ ;  /* 0x000100000e077824 */ /* 0x000fe200078e00ff */
[----:B------:R-:W-:Y:S01]  /*33c0*/  LOP3.LUT R6, R13, 0xffff0000, RZ, 0xc0, !PT ;  /* 0xffff00000d067812 */ /* 0x000fe200078ec0ff */
[----:B------:R-:W-:Y:S01]  /*33d0*/  FMUL.FTZ R96, R11, R86 ;  /* 0x000000560b607220 */ /* 0x000fe20000410000 */
[----:B------:R-:W-:Y:S01]  /*33e0*/  LOP3.LUT R13, R33, 0xffff0000, RZ, 0xc0, !PT ;  /* 0xffff0000210d7812 */ /* 0x000fe200078ec0ff */
[----:B------:R-:W-:Y:S01]  /*33f0*/  IMAD.U32 R33, R35, 0x10000, RZ ;  /* 0x0001000023217824 */ /* 0x000fe200078e00ff */
[----:B------:R-:W-:Y:S01]  /*3400*/  PRMT R85, R94, 0x5410, R85 ;  /* 0x000054105e557816 */ /* 0x000fe20000000055 */
[-C--:B------:R-:W-:Y:S01]  /*3410*/  FMUL.FTZ R94, R11, R90.reuse ;  /* 0x0000005a0b5e7220 */ /* 0x080fe20000410000 */
[----:B------:R-:W-:Y:S01]  /*3420*/  LOP3.LUT R89, R89, 0xffff0000, RZ, 0xc0, !PT ;  /* 0xffff000059597812 */ /* 0x000fe200078ec0ff */
[----:B------:R-:W-:Y:S01]  /*3430*/  FFMA.FTZ R96, R5, R90, R96 ;  /* 0x0000005a05607223 */ /* 0x000fe20000010060 */
[----:B------:R-:W-:Y:S01]  /*3440*/  PRMT R87, R95, 0x5410, R87 ;  /* 0x000054105f577816 */ /* 0x000fe20000000057 */
[----:B------:R-:W-:Y:S01]  /*3450*/  FFMA.FTZ R94, R5, R86, -R94 ;  /* 0x00000056055e7223 */ /* 0x000fe2000001085e */
[----:B------:R-:W-:-:S02]  /*3460*/  PRMT R92, R93, 0x5432, R92 ;  /* 0x000054325d5c7816 */ /* 0x000fc4000000005c */
[----:B------:R-:W-:Y:S01]  /*3470*/  PRMT R91, R93, 0x5410, R91 ;  /* 0x000054105d5b7816 */ /* 0x000fe2000000005b */
[----:B------:R-:W-:Y:S01]  /*3480*/  FMUL.FTZ R93, R13, R89 ;  /* 0x000000590d5d7220 */ /* 0x000fe20000410000 */
[----:B------:R-:W-:Y:S01]  /*3490*/  LOP3.LUT R84, R84, 0xffff0000, RZ, 0xc0, !PT ;  /* 0xffff000054547812 */ /* 0x000fe200078ec0ff */
[----:B------:R-:W-:Y:S01]  /*34a0*/  IMAD.U32 R5, R87, 0x10000, RZ ;  /* 0x0001000057057824 */ /* 0x000fe200078e00ff */
[----:B------:R-:W-:Y:S01]  /*34b0*/  LOP3.LUT R35, R35, 0xffff0000, RZ, 0xc0, !PT ;  /* 0xffff000023237812 */ /* 0x000fe200078ec0ff */
[C---:B------:R-:W-:Y:S01]  /*34c0*/  IMAD.U32 R11, R92.reuse, 0x10000, RZ ;  /* 0x000100005c0b7824 */ /* 0x040fe200078e00ff */
[----:B------:R-:W-:Y:S01]  /*34d0*/  LOP3.LUT R92, R92, 0xffff0000, RZ, 0xc0, !PT ;  /* 0xffff00005c5c7812 */ /* 0x000fe200078ec0ff */
[-C--:B------:R-:W-:Y:S01]  /*34e0*/  FMUL.FTZ R13, R13, R84.reuse ;  /* 0x000000540d0d7220 */ /* 0x080fe20000410000 */
[C---:B------:R-:W-:Y:S01]  /*34f0*/  FFMA.FTZ R93, R6.reuse, R84, -R93 ;  /* 0x00000054065d7223 */ /* 0x040fe2000001085d */
[C---:B------:R-:W-:Y:S01]  /*3500*/  FMUL.FTZ R84, R33.reuse, R5 ;  /* 0x0000000521547220 */ /* 0x040fe20000410000 */
[----:B------:R-:W-:Y:S01]  /*3510*/  FMUL.FTZ R95, R33, R11 ;  /* 0x0000000b215f7220 */ /* 0x000fe20000410000 */
[----:B------:R-:W-:Y:S01]  /*3520*/  FFMA.FTZ R89, R6, R89, R13 ;  /* 0x0000005906597223 */ /* 0x000fe2000001000d */
[----:B------:R-:W-:Y:S01]  /*3530*/  LOP3.LUT R6, R87, 0xffff0000, RZ, 0xc0, !PT ;  /* 0xffff000057067812 */ /* 0x000fe200078ec0ff */
[C---:B------:R-:W-:Y:S01]  /*3540*/  FFMA.FTZ R84, R8.reuse, R11, R84 ;  /* 0x0000000b08547223 */ /* 0x040fe20000010054 */
[----:B------:R-:W-:Y:S01]  /*3550*/  FFMA.FTZ R95, R8, R5, -R95 ;  /* 0x00000005085f7223 */ /* 0x000fe2000001085f */
[----:B------:R-:W-:Y:S01]  /*3560*/  IMAD.U32 R11, R88, 0x10000, RZ ;  /* 0x00010000580b7824 */ /* 0x000fe200078e00ff */
[----:B------:R-:W-:Y:S01]  /*3570*/  LOP3.LUT R9, R15, 0xffff0000, RZ, 0xc0, !PT ;  /* 0xffff00000f097812 */ /* 0x000fe200078ec0ff */
[----:B------:R-:W-:-:S02]  /*3580*/  IMAD.U32 R5, R83, 0x10000, RZ ;  /* 0x0001000053057824 */ /* 0x000fc400078e00ff */
[C---:B------:R-:W-:Y:S01]  /*3590*/  FMUL.FTZ R8, R35.reuse, R92 ;  /* 0x0000005c23087220 */ /* 0x040fe20000410000 */
[----:B------:R-:W-:Y:S01]  /*35a0*/  FMUL.FTZ R33, R10, R11 ;  /* 0x0000000b0a217220 */ /* 0x000fe20000410000 */
[----:B------:R-:W-:Y:S01]  /*35b0*/  LOP3.LUT R32, R32, 0xffff0000, RZ, 0xc0, !PT ;  /* 0xffff000020207812 */ /* 0x000fe200078ec0ff */
[-C--:B------:R-:W-:Y:S01]  /*35c0*/  FMUL.FTZ R90, R35, R6.reuse ;  /* 0x00000006235a7220 */ /* 0x080fe20000410000 */
[----:B------:R-:W-:Y:S01]  /*35d0*/  LOP3.LUT R13, R88, 0xffff0000, RZ, 0xc0, !PT ;  /* 0xffff0000580d7812 */ /* 0x000fe200078ec0ff */
[-C--:B------:R-:W-:Y:S01]  /*35e0*/  FMUL.FTZ R10, R10, R5.reuse ;  /* 0x000000050a0a7220 */ /* 0x080fe20000410000 */
[----:B------:R-:W-:Y:S01]  /*35f0*/  LOP3.LUT R83, R83, 0xffff0000, RZ, 0xc0, !PT ;  /* 0xffff000053537812 */ /* 0x000fe200078ec0ff */
[C---:B------:R-:W-:Y:S01]  /*3600*/  FFMA.FTZ R86, R9.reuse, R6, -R8 ;  /* 0x0000000609567223 */ /* 0x040fe20000010808 */
[----:B------:R-:W-:Y:S01]  /*3610*/  LOP3.LUT R12, R12, 0xffff0000, RZ, 0xc0, !PT ;  /* 0xffff00000c0c7812 */ /* 0x000fe200078ec0ff */
[----:B------:R-:W-:Y:S02]  /*3620*/  IMAD.U32 R15, R34, 0x10000, RZ ;  /* 0x00010000220f7824 */ /* 0x000fe400078e00ff */
[----:B------:R-:W-:Y:S01]  /*3630*/  FFMA.FTZ R35, R9, R92, R90 ;  /* 0x0000005c09237223 */ /* 0x000fe2000001005a */
[C---:B------:R-:W-:Y:S01]  /*3640*/  FFMA.FTZ R33, R4.reuse, R5, -R33 ;  /* 0x0000000504217223 */ /* 0x040fe20000010821 */
[----:B------:R-:W-:Y:S01]  /*3650*/  FFMA.FTZ R10, R4, R11, R10 ;  /* 0x0000000b040a7223 */ /* 0x000fe2000001000a */
[----:B------:R-:W-:Y:S01]  /*3660*/  IMAD.U32 R6, R91, 0x10000, RZ ;  /* 0x000100005b067824 */ /* 0x000fe200078e00ff */
[----:B------:R-:W-:Y:S01]  /*3670*/  LOP3.LUT R34, R34, 0xffff0000, RZ, 0xc0, !PT ;  /* 0xffff000022227812 */ /* 0x000fe200078ec0ff */
[C---:B------:R-:W-:Y:S01]  /*3680*/  FMUL.FTZ R9, R32.reuse, R13 ;  /* 0x0000000d20097220 */ /* 0x040fe20000410000 */
[-C--:B------:R-:W-:Y:S01]  /*3690*/  FMUL.FTZ R5, R32, R83.reuse ;  /* 0x0000005320057220 */ /* 0x080fe20000410000 */
[----:B------:R-:W-:Y:S01]  /*36a0*/  IMAD.U32 R4, R85, 0x10000, RZ ;  /* 0x0001000055047824 */ /* 0x000fe200078e00ff */
[----:B------:R-:W-:Y:S01]  /*36b0*/  LOP3.LUT R91, R91, 0xffff0000, RZ, 0xc0, !PT ;  /* 0xffff00005b5b7812 */ /* 0x000fe200078ec0ff */
[C---:B------:R-:W-:Y:S01]  /*36c0*/  FFMA.FTZ R8, R12.reuse, R83, -R9 ;  /* 0x000000530c087223 */ /* 0x040fe20000010809 */
[----:B------:R-:W-:Y:S01]  /*36d0*/  LOP3.LUT R85, R85, 0xffff0000, RZ, 0xc0, !PT ;  /* 0xffff000055557812 */ /* 0x000fe200078ec0ff */
[----:B------:R-:W-:Y:S01]  /*36e0*/  FFMA.FTZ R5, R12, R13, R5 ;  /* 0x0000000d0c057223 */ /* 0x000fe20000010005 */
        /* <DEDUP_REMOVED lines=18> */
[----:B------:R-:W-:Y:S02]  /*3810*/  F2FP.BF16.F32.PACK_AB R32, R5, R10 ;  /* 0x0000000a0520723e */ /* 0x000fe400000010ff */
[----:B------:R-:W-:-:S07]  /*3820*/  MOV R12, R8 ;  /* 0x00000008000c7202 */ /* 0x000fce0000000f00 */
.L_x_3143:
[----:B------:R-:W-:Y:S05]  /*3830*/  BSYNC B1 ;  /* 0x0000000000017941 */ /* 0x000fea0003800000 */
.L_x_3142:
[----:B-1----:R3:W-:Y:S01]  /*3840*/  STG.E.128 desc[UR40][R80.64], R12 ;  /* 0x0000000c50007986 */ /* 0x0027e2000c101d28 */
[----:B------:R-:W-:-:S13]  /*3850*/  ISETP.GE.AND P5, PT, R58, R65, PT ;  /* 0x000000413a00720c */ /* 0x000fda0003fa6270 */
[----:B------:R-:W-:Y:S05]  /*3860*/  @P5 BRA `(.L_x_3132) ;  /* 0x00000000007c5947 */ /* 0x000fea0003800000 */
[--C-:B------:R-:W-:Y:S02]  /*3870*/  SHF.R.S32.HI R5, RZ, 0x1f, R58.reuse ;  /* 0x0000001fff057819 */ /* 0x100fe4000001143a */
[----:B------:R-:W-:-:S04]  /*3880*/  IADD3 R58, P5, P6, R44, R78, R58 ;  /* 0x0000004e2c3a7210 */ /* 0x000fc80007ebe03a */
[----:B------:R-:W-:Y:S02]  /*3890*/  IADD3.X R5, R0, R97, R5, P5, P6 ;  /* 0x0000006100057210 */ /* 0x000fe40002fec405 */
[----:B------:R-:W-:-:S04]  /*38a0*/  LEA R4, P5, R58, R46, 0x1 ;  /* 0x0000002e3a047211 */ /* 0x000fc800078a08ff */
[----:B------:R-:W-:-:S05]  /*38b0*/  LEA.HI.X R5, R58, R47, R5, 0x1, P5 ;  /* 0x0000002f3a057211 */ /* 0x000fca00028f0c05 */
[----:B--2---:R4:W-:Y:S01]  /*38c0*/  STG.E.128 desc[UR40][R4.64], R32 ;  /* 0x0000002004007986 */ /* 0x0049e2000c101d28 */
[----:B------:R-:W-:Y:S05]  /*38d0*/  BRA `(.L_x_3132) ;  /* 0x0000000000607947 */ /* 0x000fea0003800000 */
.L_x_3125:
[----:B------:R-:W-:-:S13]  /*38e0*/  ISETP.NE.AND P0, PT, R184, 0x3, PT ;  /* 0x00000003b800780c */ /* 0x000fda0003f05270 */
[----:B------:R-:W-:Y:S05]  /*38f0*/  @!P0 BRA `(.L_x_3144) ;  /* 0x0000000000048947 */ /* 0x000fea0003800000 */
[----:B------:R-:W-:Y:S01]  /*3900*/  BPT.TRAP 0x1 ;  /* 0x000000040000795c */ /* 0x000fe20000300000 */
.L_x_3144:
        /* <DEDUP_REMOVED lines=8> */
.L_x_3341:
[----:B------:R-:W-:Y:S05]  /*3990*/  BSYNC B1 ;  /* 0x0000000000017941 */ /* 0x000fea0003800000 */
.L_x_3145:
[----:B------:R-:W-:Y:S05]  /*39a0*/  @P1 BRA `(.L_x_3132) ;  /* 0x00000000002c1947 */ /* 0x000fea0003800000 */
[----:B------:R-:W-:Y:S01]  /*39b0*/  @!P3 LOP3.LUT P5, RZ, R186, 0x4, RZ, 0xc0, !PT ;  /* 0x00000004baffb812 */ /* 0x000fe200078ac0ff */
[----:B------:R-:W-:Y:S01]  /*39c0*/  @!P3 VIADD R4, R68, 0x20 ;  /* 0x000000204404b836 */ /* 0x000fe20000000000 */
[----:B------:R-:W-:Y:S02]  /*39d0*/  PLOP3.LUT P6, PT, PT, PT, PT, 0x8, 0x0 ;  /* 0x000000000000781c */ /* 0x000fe40003fce170 */
[----:B------:R-:W-:-:S13]  /*39e0*/  @!P3 PLOP3.LUT P6, PT, P5, PT, PT, 0x80, 0x0 ;  /* 0x000000000000b81c */ /* 0x000fda0002fcf070 */
[----:B------:R-:W-:-:S04]  /*39f0*/  @P6 VIADD R4, R68, 0xffffffe0 ;  /* 0xffffffe044046836 */ /* 0x000fc80000000000 */
[----:B------:R-:W-:Y:S02]  /*3a00*/  @!P3 IMAD.IADD R33, R33, 0x1, R4 ;  /* 0x000000012121b824 */ /* 0x000fe400078e0204 */
[----:B------:R-:W1:Y:S03]  /*3a10*/  @!P4 LDS.128 R4, [R32+0x22400] ;  /* 0x022400002004c984 */ /* 0x000e660000000c00 */
[----:B------:R-:W-:-:S06]  /*3a20*/  @!P3 LEA R8, R33, R2, 0x1 ;  /* 0x000000022108b211 */ /* 0x000fcc00078e08ff */
[----:B------:R-:W2:Y:S04]  /*3a30*/  @!P3 LDS.128 R8, [R8+0x22400] ;  /* 0x022400000808b984 */ /* 0x000ea80000000c00 */
[----:B-1----:R1:W-:Y:S04]  /*3a40*/  @!P4 STG.E.128 desc[UR40][R12.64], R4 ;  /* 0x000000040c00c986 */ /* 0x0023e8000c101d28 */
[----:B--2---:R1:W-:Y:S02]  /*3a50*/  @!P3 STG.E.128 desc[UR40][R12.64+0x40], R8 ;  /* 0x000040080c00b986 */ /* 0x0043e4000c101d28 */
.L_x_3132:
[----:B------:R-:W-:Y:S05]  /*3a60*/  BSYNC B0 ;  /* 0x0000000000007941 */ /* 0x000fea0003800000 */
.L_x_3124:
[----:B-1--4-:R-:W1:Y:S01]  /*3a70*/  S2R R4, SR_TID.X ;  /* 0x0000000000047919 */ /* 0x012e620000002100 */
[----:B------:R-:W-:Y:S01]  /*3a80*/  @!PT LDS RZ, [RZ] ;  /* 0x00000000fffff984 */ /* 0x000fe20000000800 */
[----:B------:R-:W-:Y:S01]  /*3a90*/  @!PT LDS RZ, [RZ] ;  /* 0x00000000fffff984 */ /* 0x000fe20000000800 */
[----:B------:R-:W-:Y:S01]  /*3aa0*/  @!PT LDS RZ, [RZ] ;  /* 0x00000000fffff984 */ /* 0x000fe20000000800 */
[----:B------:R-:W-:Y:S01]  /*3ab0*/  @!PT LDS RZ, [RZ] ;  /* 0x00000000fffff984 */ /* 0x000fe20000000800 */
[----:B------:R4:W-:Y:S06]  /*3ac0*/  MEMBAR.ALL.CTA ;  /* 0x0000000000007992 */ /* 0x0009ec0000008000 */
[----:B----4-:R-:W4:Y:S01]  /*3ad0*/  FENCE.VIEW.ASYNC.S ;  /* 0x00000000000073c6 */ /* 0x010f220000000000 */
[----:B------:R-:W-:Y:S05]  /*3ae0*/  WARPSYNC.ALL ;  /* 0x0000000000007948 */ /* 0x000fea0003800000 */
[----:B------:R-:W-:Y:S01]  /*3af0*/  BSSY B0, `(.L_x_3147) ;  /* 0x0000009000007945 */ /* 0x000fe20003800000 */
[----:B-1----:R-:W-:Y:S01]  /*3b00*/  LOP3.LUT R4, R4, 0x7f, RZ, 0xc0, !PT ;  /* 0x0000007f04047812 */ /* 0x002fe200078ec0ff */
[----:B----4-:R1:W-:Y:S03]  /*3b10*/  BAR.SYNC.DEFER_BLOCKING R62, 0x80 ;  /* 0x0002003e0000751d */ /* 0x0103e60000010000 */
[----:B------:R-:W-:-:S13]  /*3b20*/  ISETP.NE.AND P5, PT, R4, RZ, PT ;  /* 0x000000ff0400720c */ /* 0x000fda0003fa5270 */
[----:B------:R-:W-:-:S05]  /*3b30*/  @!P5 VIADD R4, R74, 0x28ca0 ;  /* 0x00028ca04a04d836 */ /* 0x000fca0000000000 */
[----:B------:R-:W-:-:S04]  /*3b40*/  @!P5 PRMT R4, RZ, 0x654, R4 ;  /* 0x00000654ff04d816 */ /* 0x000fc80000000004 */
[----:B------:R1:W-:Y:S01]  /*3b50*/  @!P5 SYNCS.ARRIVE.TRANS64.RED.A1T0 RZ, [R4+URZ], RZ ;  /* 0x000000ff04ffd9a7 */ /* 0x0003e2000810043f */
[----:B------:R-:W-:Y:S05]  /*3b60*/  @!P0 BRA `(.L_x_3148) ;  /* 0x0000000000048947 */ /* 0x000fea0003800000 */
[----:B------:R-:W-:Y:S01]  /*3b70*/  BPT.TRAP 0x1 ;  /* 0x000000040000795c */ /* 0x000fe20000300000 */
.L_x_3148:
[----:B------:R-:W-:Y:S05]  /*3b80*/  BSYNC B0 ;  /* 0x0000000000007941 */ /* 0x000fea0003800000 */
.L_x_3147:
[----:B------:R-:W4:Y:S01]  /*3b90*/  SYNCS.PHASECHK.TRANS64.TRYWAIT P0, [R74+URZ+0x28cb0], R59 ;  /* 0x028cb03b4a0075a7 */ /* 0x000f22000800017f */
[----:B------:R-:W-:Y:S04]  /*3ba0*/  BSSY B0, `(.L_x_3149) ;  /* 0x0000002000007945 */ /* 0x000fe80003800000 */
[----:B----4-:R-:W-:Y:S05]  /*3bb0*/  @!P0 BRA `(.L_x_3150) ;  /* 0x0000011000bc8947 */ /* 0x010fea0003800000 */
.L_x_3342:
[----:B------:R-:W-:Y:S05]  /*3bc0*/  BSYNC B0 ;  /* 0x0000000000007941 */ /* 0x000fea0003800000 */
.L_x_3149:
[----:B------:R-:W-:Y:S04]  /*3bd0*/  BSSY B0, `(.L_x_3151) ;  /* 0x0000052000007945 */ /* 0x000fe80003800000 */
[----:B------:R-:W-:Y:S05]  /*3be0*/  @P1 BRA `(.L_x_3152) ;  /* 0x0000000400401947 */ /* 0x000fea0003800000 */
[----:B-1----:R-:W-:Y:S01]  /*3bf0*/  IMAD.WIDE R4, R51, 0x40, R48 ;  /* 0x0000004033047825 */ /* 0x002fe200078e0230 */
[----:B------:R-:W-:Y:S01]  /*3c00*/  ULDC.64 UR4, c[0x0][0x318] ;  /* 0x0000c60000047ab9 */ /* 0x000fe20000000a00 */
[----:B------:R-:W-:Y:S02]  /*3c10*/  LOP3.LUT P0, RZ, R186, 0x4, RZ, 0xc0, !PT ;  /* 0x00000004baff7812 */ /* 0x000fe4000780c0ff */
[----:B------:R-:W-:Y:S02]  /*3c20*/  IMAD R5, R5, UR4, RZ ;  /* 0x0000000405057c24 */ /* 0x000fe4000f8e02ff */
[----:B------:R-:W-:Y:S02]  /*3c30*/  IMAD.MOV.U32 R6, RZ, RZ, R40 ;  /* 0x000000ffff067224 */ /* 0x000fe400078e0028 */
[----:B------:R-:W-:Y:S02]  /*3c40*/  IMAD.MOV.U32 R7, RZ, RZ, R77 ;  /* 0x000000ffff077224 */ /* 0x000fe400078e004d */
[----:B------:R-:W-:-:S02]  /*3c50*/  IMAD R5, R4, UR5, R5 ;  /* 0x0000000504057c24 */ /* 0x000fc4000f8e0205 */
[----:B------:R-:W-:Y:S01]  /*3c60*/  IMAD.WIDE.U32 R6, R4, UR4, R6 ;  /* 0x0000000404067c25 */ /* 0x000fe2000f8e0006 */
[----:B------:R-:W-:Y:S01]  /*3c70*/  ULDC.64 UR4, c[0x0][0x308] ;  /* 0x0000c20000047ab9 */ /* 0x000fe20000000a00 */
[----:B------:R-:W-:Y:S02]  /*3c80*/  IADD3 R4, R16, 0x40, RZ ;  /* 0x0000004010047810 */ /* 0x000fe40007ffe0ff */
[----:B------:R-:W-:Y:S01]  /*3c90*/  IMAD R9, R19, 0x8000, R68 ;  /* 0x0000800013097824 */ /* 0x000fe200078e0244 */
[C---:B------:R-:W-:Y:S01]  /*3ca0*/  LEA R58, P1, R6.reuse, UR4, 0x1 ;  /* 0x00000004063a7c11 */ /* 0x040fe2000f8208ff */
[----:B------:R-:W-:Y:S01]  /*3cb0*/  IMAD.IADD R5, R7, 0x1, R5 ;  /* 0x0000000107057824 */ /* 0x000fe200078e0205 */
[----:B------:R-:W-:Y:S01]  /*3cc0*/  ULDC UR4, c[0x0][0x310] ;  /* 0x0000c40000047ab9 */ /* 0x000fe20000000800 */
[C---:B------:R-:W-:Y:S02]  /*3cd0*/  VIADD R79, R9.reuse, 0x20 ;  /* 0x00000020094f7836 */ /* 0x040fe40000000000 */
[C---:B------:R-:W-:Y:S01]  /*3ce0*/  @P0 VIADD R79, R9.reuse, 0xffffffe0 ;  /* 0xffffffe0094f0836 */ /* 0x040fe20000000000 */
[----:B0---4-:R-:W-:Y:S01]  /*3cf0*/  LEA.HI.X R59, R6, UR5, R5, 0x1, P1 ;  /* 0x00000005063b7c11 */ /* 0x011fe200088f0c05 */
[----:B---3--:R-:W-:Y:S01]  /*3d00*/  IMAD R81, R9, 0x2, R2 ;  /* 0x0000000209517824 */ /* 0x008fe200078e0202 */
[C---:B------:R-:W-:Y:S01]  /*3d10*/  ISETP.GE.AND P1, PT, R16.reuse, UR4, PT ;  /* 0x0000000410007c0c */ /* 0x040fe2000bf26270 */
[----:B------:R-:W-:Y:S01]  /*3d20*/  VIADD R12, R16, 0x80 ;  /* 0x00000080100c7836 */ /* 0x000fe20000000000 */
[----:B------:R-:W-:Y:S01]  /*3d30*/  ISETP.GE.AND P0, PT, R4, UR4, PT ;  /* 0x0000000404007c0c */ /* 0x000fe2000bf06270 */
[----:B------:R-:W-:-:S02]  /*3d40*/  VIADD R13, R16, 0xc0 ;  /* 0x000000c0100d7836 */ /* 0x000fc40000000000 */
[C---:B------:R-:W-:Y:S02]  /*3d50*/  VIADD R78, R16.reuse, 0x100 ;  /* 0x00000100104e7836 */ /* 0x040fe40000000000 */
[----:B------:R-:W-:-:S06]  /*3d60*/  VIADD R80, R16, 0x140 ;  /* 0x0000014010507836 */ /* 0x000fcc0000000000 */
[----:B------:R-:W0:Y:S04]  /*3d70*/  @!P1 LDS.128 R4, [R81+0x400] ;  /* 0x0004000051049984 */ /* 0x000e280000000c00 */
[----:B------:R-:W1:Y:S04]  /*3d80*/  @!P0 LDS.128 R8, [R81+0x2400] ;  /* 0x0024000051088984 */ /* 0x000e680000000c00 */
[----:B0-----:R-:W-:Y:S01]  /*3d90*/  @!P1 STG.E.128 desc[UR40][R58.64], R4 ;  /* 0x000000043a009986 */ /* 0x001fe2000c101d28 */
[----:B------:R-:W-:-:S03]  /*3da0*/  ISETP.GE.AND P1, PT, R12, UR4, PT ;  /* 0x000000040c007c0c */ /* 0x000fc6000bf26270 */
[----:B-1----:R-:W-:Y:S01]  /*3db0*/  @!P0 STG.E.128 desc[UR40][R58.64+0x80], R8 ;  /* 0x000080083a008986 */ /* 0x002fe2000c101d28 */
[----:B------:R-:W-:-:S09]  /*3dc0*/  ISETP.GE.AND P0, PT, R13, UR4, PT ;  /* 0x000000040d007c0c */ /* 0x000fd2000bf06270 */
[----:B------:R-:W0:Y:S04]  /*3dd0*/  @!P1 LDS.128 R12, [R81+0x4400] ;  /* 0x00440000510c9984 */ /* 0x000e280000000c00 */
[----:B--2---:R-:W1:Y:S04]  /*3de0*/  @!P0 LDS.128 R32, [R81+0x6400] ;  /* 0x0064000051208984 */ /* 0x004e680000000c00 */
[----:B0-----:R-:W-:Y:S01]  /*3df0*/  @!P1 STG.E.128 desc[UR40][R58.64+0x100], R12 ;  /* 0x0001000c3a009986 */ /* 0x001fe2000c101d28 */
[----:B------:R-:W-:Y:S02]  /*3e00*/  ISETP.GE.AND P1, PT, R78, UR4, PT ;  /* 0x000000044e007c0c */ /* 0x000fe4000bf26270 */
[----:B------:R-:W-:Y:S01]  /*3e10*/  IADD3 R78, R16, 0x180, RZ ;  /* 0x00000180104e7810 */ /* 0x000fe20007ffe0ff */
[----:B-1----:R-:W-:Y:S01]  /*3e20*/  @!P0 STG.E.128 desc[UR40][R58.64+0x180], R32 ;  /* 0x000180203a008986 */ /* 0x002fe2000c101d28 */
[----:B------:R-:W-:Y:S01]  /*3e30*/  ISETP.GE.AND P0, PT, R80, UR4, PT ;  /* 0x0000000450007c0c */ /* 0x000fe2000bf06270 */
[----:B------:R-:W-:-:S08]  /*3e40*/  VIADD R80, R16, 0x1c0 ;  /* 0x000001c010507836 */ /* 0x000fd00000000000 */
[----:B------:R-:W0:Y:S04]  /*3e50*/  @!P1 LDS.128 R4, [R81+0x8400] ;  /* 0x0084000051049984 */ /* 0x000e280000000c00 */
[----:B------:R-:W1:Y:S04]  /*3e60*/  @!P0 LDS.128 R8, [R81+0xa400] ;  /* 0x00a4000051088984 */ /* 0x000e680000000c00 */
[----:B0-----:R-:W-:Y:S01]  /*3e70*/  @!P1 STG.E.128 desc[UR40][R58.64+0x200], R4 ;  /* 0x000200043a009986 */ /* 0x001fe2000c101d28 */
[----:B------:R-:W-:Y:S01]  /*3e80*/  ISETP.GE.AND P1, PT, R78, UR4, PT ;  /* 0x000000044e007c0c */ /* 0x000fe2000bf26270 */
[----:B------:R-:W-:-:S02]  /*3e90*/  VIADD R78, R16, 0x60 ;  /* 0x00000060104e7836 */ /* 0x000fc40000000000 */
[----:B-1----:R-:W-:Y:S01]  /*3ea0*/  @!P0 STG.E.128 desc[UR40][R58.64+0x280], R8 ;  /* 0x000280083a008986 */ /* 0x002fe2000c101d28 */
[----:B------:R-:W-:Y:S01]  /*3eb0*/  ISETP.GE.AND P0, PT, R80, UR4, PT ;  /* 0x0000000450007c0c */ /* 0x000fe2000bf06270 */
[----:B------:R-:W-:Y:S02]  /*3ec0*/  IMAD R80, R79, 0x2, R2 ;  /* 0x000000024f507824 */ /* 0x000fe400078e0202 */
[----:B------:R-:W-:-:S06]  /*3ed0*/  VIADD R79, R16, 0xe0 ;  /* 0x000000e0104f7836 */ /* 0x000fcc0000000000 */
[----:B------:R-:W0:Y:S04]  /*3ee0*/  @!P1 LDS.128 R12, [R81+0xc400] ;  /* 0x00c40000510c9984 */ /* 0x000e280000000c00 */
[----:B------:R-:W1:Y:S04]  /*3ef0*/  @!P0 LDS.128 R32, [R81+0xe400] ;  /* 0x00e4000051208984 */ /* 0x000e680000000c00 */
[----:B0-----:R-:W-:Y:S01]  /*3f00*/  @!P1 STG.E.128 desc[UR40][R58.64+0x300], R12 ;  /* 0x0003000c3a009986 */ /* 0x001fe2000c101d28 */
[----:B------:R-:W-:-:S03]  /*3f10*/  ISETP.GE.AND P1, PT, R82, UR4, PT ;  /* 0x0000000452007c0c */ /* 0x000fc6000bf26270 */
        /* <DEDUP_REMOVED lines=9> */
[----:B------:R-:W-:Y:S02]  /*3fb0*/  ISETP.GE.AND P0, PT, R79, UR4, PT ;  /* 0x000000044f007c0c */ /* 0x000fe4000bf06270 */
[----:B------:R-:W-:-:S07]  /*3fc0*/  IADD3 R79, R16, 0x160, RZ ;  /* 0x00000160104f7810 */ /* 0x000fce0007ffe0ff */
[----:B------:R-:W0:Y:S04]  /*3fd0*/  @!P1 LDS.128 R12, [R80+0x4400] ;  /* 0x00440000500c9984 */ /* 0x000e280000000c00 */
[----:B------:R-:W1:Y:S04]  /*3fe0*/  @!P0 LDS.128 R32, [R80+0x6400] ;  /* 0x0064000050208984 */ /* 0x000e680000000c00 */
[----:B0-----:R-:W-:Y:S01]  /*3ff0*/  @!P1 STG.E.128 desc[UR40][R58.64+0x140], R12 ;  /* 0x0001400c3a009986 */ /* 0x001fe2000c101d28 */
[----:B------:R-:W-:Y:S01]  /*4000*/  ISETP.GE.AND P1, PT, R78, UR4, PT ;  /* 0x000000044e007c0c */ /* 0x000fe2000bf26270 */
[----:B------:R-:W-:-:S02]  /*4010*/  VIADD R78, R16, 0x1a0 ;  /* 0x000001a0104e7836 */ /* 0x000fc40000000000 */
[----:B-1----:R-:W-:Y:S01]  /*4020*/  @!P0 STG.E.128 desc[UR40][R58.64+0x1c0], R32 ;  /* 0x0001c0203a008986 */ /* 0x002fe2000c101d28 */
[----:B------:R-:W-:Y:S01]  /*4030*/  ISETP.GE.AND P0, PT, R79, UR4, PT ;  /* 0x000000044f007c0c */ /* 0x000fe2000bf06270 */
[----:B------:R-:W-:-:S08]  /*4040*/  VIADD R79, R16, 0x1e0 ;  /* 0x000001e0104f7836 */ /* 0x000fd00000000000 */
[----:B------:R-:W0:Y:S04]  /*4050*/  @!P1 LDS.128 R4, [R80+0x8400] ;  /* 0x0084000050049984 */ /* 0x000e280000000c00 */
        /* <DEDUP_REMOVED lines=9> */
.L_x_3152:
[----:B------:R-:W-:Y:S05]  /*40f0*/  BSYNC B0 ;  /* 0x0000000000007941 */ /* 0x000fea0003800000 */
.L_x_3151:
[----:B------:R-:W-:Y:S01]  /*4100*/  @!PT LDS RZ, [RZ] ;  /* 0x00000000fffff984 */ /* 0x000fe20000000800 */
[----:B------:R-:W-:Y:S01]  /*4110*/  @!PT LDS RZ, [RZ] ;  /* 0x00000000fffff984 */ /* 0x000fe20000000800 */
[----:B------:R-:W-:Y:S01]  /*4120*/  @!PT LDS RZ, [RZ] ;  /* 0x00000000fffff984 */ /* 0x000fe20000000800 */
[----:B------:R-:W-:Y:S01]  /*4130*/  @!PT LDS RZ, [RZ] ;  /* 0x00000000fffff984 */ /* 0x000fe20000000800 */
[----:B------:R5:W-:Y:S06]  /*4140*/  MEMBAR.ALL.CTA ;  /* 0x0000000000007992 */ /* 0x000bec0000008000 */
[----:B-----5:R-:W5:Y:S01]  /*4150*/  FENCE.VIEW.ASYNC.S ;  /* 0x00000000000073c6 */ /* 0x020f620000000000 */
[----:B------:R-:W-:Y:S01]  /*4160*/  VIADD R19, R19, 0x1 ;  /* 0x0000000113137836 */ /* 0x000fe20000000000 */
[----:B-----5:R1:W-:Y:S01]  /*4170*/  BAR.SYNC.DEFER_BLOCKING R62, 0x80 ;  /* 0x0002003e0000751d */ /* 0x0203e20000010000 */
[----:B0---4-:R-:W-:-:S03]  /*4180*/  @!P5 VIADD R74, R74, 0x28cc0 ;  /* 0x00028cc04a4ad836 */ /* 0x011fc60000000000 */
[C---:B------:R-:W-:Y:S02]  /*4190*/  ISETP.NE.AND P1, PT, R19.reuse, 0x2, PT ;  /* 0x000000021300780c */ /* 0x040fe40003f25270 */
[----:B------:R-:W-:Y:S02]  /*41a0*/  PLOP3.LUT P0, PT, PT, PT, PT, 0x8, 0x0 ;  /* 0x000000000000781c */ /* 0x000fe40003f0e170 */
[----:B------:R-:W-:Y:S02]  /*41b0*/  @!P5 PRMT R74, RZ, 0x654, R74 ;  /* 0x00000654ff4ad816 */ /* 0x000fe4000000004a */
[----:B-1----:R-:W-:Y:S02]  /*41c0*/  SEL R4, RZ, 0x1, P1 ;  /* 0x00000001ff047807 */ /* 0x002fe40000800000 */
[----:B------:R-:W-:Y:S02]  /*41d0*/  SEL R19, R19, RZ, P1 ;  /* 0x000000ff13137207 */ /* 0x000fe40000800000 */
[----:B------:R-:W-:Y:S01]  /*41e0*/  LOP3.LUT R185, R185, R4, RZ, 0x3c, !PT ;  /* 0x00000004b9b97212 */ /* 0x000fe200078e3cff */
[----:B------:R1:W-:Y:S01]  /*41f0*/  @!P5 SYNCS.ARRIVE.TRANS64.RED.A1T0 RZ, [R74+URZ], RZ ;  /* 0x000000ff4affd9a7 */ /* 0x0003e2000810043f */
[----:B------:R-:W-:Y:S05]  /*4200*/  @P2 BRA `(.L_x_3153) ;  /* 0xffffffdc00c42947 */ /* 0x000fea000383ffff */
.L_x_3119:
[----:B------:R-:W4:Y:S01]  /*4210*/  LDL R4, [R1] ;  /* 0x0000000001047983 */ /* 0x000f220000100800 */
        /* <DEDUP_REMOVED lines=25> */
[----:B---3--:R-:W-:Y:S02]  /*43b0*/  CS2R R80, SRZ ;  /* 0x0000000000507805 */ /* 0x008fe4000001ff00 */
        /* <DEDUP_REMOVED lines=17> */
[----:B-1----:R-:W-:Y:S02]  /*44d0*/  CS2R R74, SRZ ;  /* 0x00000000004a7805 */ /* 0x002fe4000001ff00 */
        /* <DEDUP_REMOVED lines=10> */
[----:B------:R-:W-:Y:S01]  /*4580*/  IMAD.MOV.U32 R169, RZ, RZ, RZ ;  /* 0x000000ffffa97224 */ /* 0x000fe200078e00ff */
[----:B------:R-:W-:-:S02]  /*4590*/  CS2R R172, SRZ ;  /* 0x0000000000ac7805 */ /* 0x000fc4000001ff00 */
[----:B------:R-:W-:Y:S02]  /*45a0*/  CS2R R46, SRZ ;  /* 0x00000000002e7805 */ /* 0x000fe4000001ff00 */
[----:B--2---:R-:W-:Y:S02]  /*45b0*/  CS2R R32, SRZ ;  /* 0x0000000000207805 */ /* 0x004fe4000001ff00 */
[----:B------:R-:W-:Y:S02]  /*45c0*/  CS2R R174, SRZ ;  /* 0x0000000000ae7805 */ /* 0x000fe4000001ff00 */
[----:B------:R-:W-:Y:S02]  /*45d0*/  CS2R R38, SRZ ;  /* 0x0000000000267805 */ /* 0x000fe4000001ff00 */
[----:B------:R-:W-:Y:S01]  /*45e0*/  CS2R R176, SRZ ;  /* 0x0000000000b07805 */ /* 0x000fe2000001ff00 */
[----:B------:R-:W-:Y:S01]  /*45f0*/  IMAD.MOV.U32 R35, RZ, RZ, RZ ;  /* 0x000000ffff237224 */ /* 0x000fe200078e00ff */
[----:B------:R-:W-:-:S02]  /*4600*/  CS2R R28, SRZ ;  /* 0x00000000001c7805 */ /* 0x000fc4000001ff00 */
[----:B------:R-:W-:Y:S01]  /*4610*/  MOV R178, RZ ;  /* 0x000000ff00b27202 */ /* 0x000fe20000000f00 */
[----:B------:R-:W-:Y:S02]  /*4620*/  IMAD.MOV.U32 R31, RZ, RZ, RZ ;  /* 0x000000ffff1f7224 */ /* 0x000fe400078e00ff */
[----:B------:R-:W-:Y:S02]  /*4630*/  IMAD.MOV.U32 R7, RZ, RZ, RZ ;  /* 0x000000ffff077224 */ /* 0x000fe400078e00ff */
[----:B------:R-:W-:Y:S02]  /*4640*/  IMAD.MOV.U32 R180, RZ, RZ, RZ ;  /* 0x000000ffffb47224 */ /* 0x000fe400078e00ff */
[----:B------:R-:W-:Y:S02]  /*4650*/  IMAD.MOV.U32 R0, RZ, RZ, RZ ;  /* 0x000000ffff007224 */ /* 0x000fe400078e00ff */
[----:B------:R-:W-:Y:S01]  /*4660*/  IMAD.MOV.U32 R5, RZ, RZ, RZ ;  /* 0x000000ffff057224 */ /* 0x000fe200078e00ff */
[----:B----4-:R-:W-:Y:S01]  /*4670*/  ISETP.NE.AND P1, PT, R4, 0x1, PT ;  /* 0x000000010400780c */ /* 0x010fe20003f25270 */
[----:B------:R-:W-:-:S12]  /*4680*/  @P0 BRA `(.L_x_3155) ;  /* 0x0000000000080947 */ /* 0x000fd80003800000 */
[----:B------:R-:W0:Y:S02]  /*4690*/  FENCE.VIEW.ASYNC.G ;  /* 0x00000000000073c6 */ /* 0x000e240000000100 */
[----:B0-----:R-:W-:Y:S06]  /*46a0*/  BAR.ARV 0xc, 0x120 ;  /* 0x0304800000007b1d */ /* 0x001fec0000002000 */
.L_x_3155:
[----:B------:R-:W-:Y:S05]  /*46b0*/  BSYNC B0 ;  /* 0x0000000000007941 */ /* 0x000fea0003800000 */
.L_x_3154:
[----:B------:R-:W-:Y:S01]  /*46c0*/  BSSY B7, `(.L_x_3156) ;  /* 0x0000822000077945 */ /* 0x000fe20003800000 */
[----:B------:R-:W-:Y:S01]  /*46d0*/  IMAD.MOV.U32 R179, RZ, RZ, RZ ;  /* 0x000000ffffb37224 */ /* 0x000fe200078e00ff */
[----:B------:R-:W-:Y:S02]  /*46e0*/  MOV R181, RZ ;  /* 0x000000ff00b57202 */ /* 0x000fe40000000f00 */
[----:B------:R-:W-:Y:S05]  /*46f0*/  @!P1 BRA `(.L_x_3157) ;  /* 0x0000001800b89947 */ /* 0x000fea0003800000 */
[----:B------:R-:W-:Y:S02]  /*4700*/  ISETP.GE.AND P1, PT, R168, 0x1, PT ;  /* 0x00000001a800780c */ /* 0x000fe40003f26270 */
[----:B------:R-:W-:-:S11]  /*4710*/  PLOP3.LUT P0, PT, PT, PT, PT, 0x80, 0x0 ;  /* 0x000000000000781c */ /* 0x000fd60003f0f070 */
[----:B------:R-:W-:Y:S05]  /*4720*/  @!P1 BRA `(.L_x_3158) ;  /* 0x00000080006c9947 */ /* 0x000fea0003800000 */
[----:B------:R-:W0:Y:S01]  /*4730*/  SHFL.IDX PT, R0, R206, RZ, 0x1f ;  /* 0x00001fffce007589 */ /* 0x000e2200000e0000 */
[----:B------:R-:W-:Y:S02]  /*4740*/  ISETP.NE.AND P0, PT, R184, 0x3, PT ;  /* 0x00000003b800780c */ /* 0x000fe40003f05270 */
[----:B0-----:R-:W-:-:S04]  /*4750*/  LEA.HI R3, R0, R0, RZ, 0x1 ;  /* 0x0000000000037211 */ /* 0x001fc800078f08ff */
[----:B------:R-:W-:-:S05]  /*4760*/  LOP3.LUT R3, R3, 0x1fffe, RZ, 0xc0, !PT ;  /* 0x0001fffe03037812 */ /* 0x000fca00078ec0ff */
[----:B------:R-:W-:-:S04]  /*4770*/  IMAD.IADD R3, R0, 0x1, -R3 ;  /* 0x0000000100037824 */ /* 0x000fc800078e0a03 */
[----:B------:R-:W-:-:S04]  /*4780*/  IMAD R3, R3, 0x8000, R2 ;  /* 0x0000800003037824 */ /* 0x000fc800078e0202 */
[----:B------:R-:W-:-:S05]  /*4790*/  VIADD R3, R3, 0x400 ;  /* 0x0000040003037836 */ /* 0x000fca0000000000 */
[----:B------:R-:W-:-:S04]  /*47a0*/  SHF.R.U32.HI R3, RZ, 0x4, R3 ;  /* 0x00000004ff037819 */ /* 0x000fc80000011603 */
[----:B------:R-:W-:-:S04]  /*47b0*/  LOP3.LUT R3, R3, 0x3fff, RZ, 0xc0, !PT ;  /* 0x00003fff03037812 */ /* 0x000fc800078ec0ff */
[----:B------:R-:W-:Y:S01]  /*47c0*/  LOP3.LUT R15, R3, 0x2000000, RZ, 0xfc, !PT ;  /* 0x02000000030f7812 */ /* 0x000fe200078efcff */
[----:B------:R-:W-:Y:S06]  /*47d0*/  @!P0 BRA `(.L_x_3159) ;  /* 0x0000000000048947 */ /* 0x000fec0003800000 */
[----:B------:R-:W-:Y:S01]  /*47e0*/  BPT.TRAP 0x1 ;  /* 0x000000040000795c */ /* 0x000fe20000300000 */
.L_x_3159:
[----:B------:R-:W-:Y:S01]  /*47f0*/  IMAD R8, R18, 0x8, R2 ;  /* 0x0000000812087824 */ /* 0x000fe200078e0202 */
[----:B------:R-:W-:Y:S01]  /*4800*/  SHF.L.U32 R3, R22, 0x1f, RZ ;  /* 0x0000001f16037819 */ /* 0x000fe200000006ff */
[----:B------:R-:W-:Y:S01]  /*4810*/  VIADD R0, R2, 0x26800 ;  /* 0x0002680002007836 */ /* 0x000fe20000000000 */
[----:B------:R-:W-:Y:S01]  /*4820*/  BSSY B0, `(.L_x_3160) ;  /* 0x0000008000007945 */ /* 0x000fe20003800000 */
[----:B------:R-:W-:Y:S01]  /*4830*/  IMAD R4, R18, 0x1000, R15 ;  /* 0x0000100012047824 */ /* 0x000fe200078e020f */
[----:B------:R-:W0:Y:S01]  /*4840*/  SYNCS.PHASECHK.TRANS64.TRYWAIT P0, [R8+URZ+0x28c50], R3 ;  /* 0x028c5003080075a7 */ /* 0x000e22000800017f */
[----:B------:R-:W-:Y:S02]  /*4850*/  MOV R5, 0x40000040 ;  /* 0x4000004000057802 */ /* 0x000fe40000000f00 */
[----:B------:R-:W-:-:S04]  /*4860*/  SHF.R.U32.HI R0, RZ, 0x4, R0 ;  /* 0x00000004ff007819 */ /* 0x000fc80000011600 */
[----:B------:R-:W-:-:S04]  /*4870*/  LOP3.LUT R0, R0, 0x3fff, RZ, 0xc0, !PT ;  /* 0x00003fff00007812 */ /* 0x000fc800078ec0ff */
[----:B------:R-:W-:Y:S01]  /*4880*/  LOP3.LUT R0, R0, 0x10000, RZ, 0xfc, !PT ;  /* 0x0001000000007812 */ /* 0x000fe200078efcff */
[----:B0-----:R-:W-:Y:S06]  /*4890*/  @!P0 BRA `(.L_x_3161) ;  /* 0x0000010400988947 */ /* 0x001fec0003800000 */
.L_x_3343:
[----:B------:R-:W-:Y:S05]  /*48a0*/  BSYNC B0 ;  /* 0x0000000000007941 */ /* 0x000fea0003800000 */
.L_x_3160:
[----:B------:R-:W-:Y:S01]  /*48b0*/  BAR.SYNC.DEFER_BLOCKING 0xe, 0x100 ;  /* 0x0384000000007b1d */ /* 0x000fe20000010000 */
[----:B------:R-:W-:Y:S01]  /*48c0*/  IMAD.MOV.U32 R6, RZ, RZ, R0 ;  /* 0x000000ffff067224 */ /* 0x000fe200078e0000 */
[----:B------:R-:W-:Y:S01]  /*48d0*/  R2UR UR6, R4 ;  /* 0x00000000040672ca */ /* 0x000fe200000e0000 */
[----:B------:R-:W-:Y:S01]  /*48e0*/  IMAD.MOV.U32 R7, RZ, RZ, 0x40000040 ;  /* 0x40000040ff077424 */ /* 0x000fe200078e00ff */
[----:B------:R-:W-:Y:S01]  /*48f0*/  R2UR UR7, R5 ;  /* 0x00000000050772ca */ /* 0x000fe200000e0000 */
[----:B------:R-:W-:Y:S01]  /*4900*/  VIADD R10, R0, 0x2 ;  /* 0x00000002000a7836 */ /* 0x000fe20000000000 */
[----:B------:R-:W-:Y:S01]  /*4910*/  R2UR UR4, R6 ;  /* 0x00000000060472ca */ /* 0x000fe200000e0000 */
[----:B------:R-:W-:Y:S01]  /*4920*/  VIADD R6, R4, 0x80 ;  /* 0x0000008004067836 */ /* 0x000fe20000000000 */
[----:B------:R-:W-:Y:S01]  /*4930*/  R2UR UR5, R7 ;  /* 0x00000000070572ca */ /* 0x000fe200000e0000 */
[----:B------:R-:W-:Y:S01]  /*4940*/  IMAD.MOV.U32 R7, RZ, RZ, 0x40000040 ;  /* 0x40000040ff077424 */ /* 0x000fe200078e00ff */
[----:B------:R-:W-:Y:S01]  /*4950*/  MOV R5, 0x40000040 ;  /* 0x4000004000057802 */ /* 0x000fe20000000f00 */
[----:B------:R-:W-:Y:S01]  /*4960*/  IMAD.MOV.U32 R11, RZ, RZ, 0x40000040 ;  /* 0x40000040ff0b7424 */ /* 0x000fe200078e00ff */
[----:B------:R-:W1:Y:S01]  /*4970*/  S2R R9, SR_TID.X ;  /* 0x0000000000097919 */ /* 0x000e620000002100 */
[----:B------:R-:W-:Y:S01]  /*4980*/  VIADD R12, R0, 0x4 ;  /* 0x00000004000c7836 */ /* 0x000fe20000000000 */
[----:B------:R-:W-:Y:S01]  /*4990*/  BSSY B0, `(.L_x_3162) ;  /* 0x00000f6000007945 */ /* 0x000fe20003800000 */
[----:B------:R-:W-:Y:S01]  /*49a0*/  IMAD.MOV.U32 R13, RZ, RZ, 0x40000040 ;  /* 0x40000040ff0d7424 */ /* 0x000fe200078e00ff */
[----:B-----5:R-:W-:-:S06]  /*49b0*/  WARPGROUP.ARRIVE ;  /* 0x00000000000079c5 */ /* 0x020fcc0000000000 */
[----:B------:R-:W-:Y:S01]  /*49c0*/  HGMMA.64x256x16.F32.BF16 R24, gdesc[UR4].tnspB, RZ, !UPT, gsb0 ;  /* 0x43e00000041879f0 */ /* 0x000fe2000c0018ff */
[----:B------:R-:W-:Y:S02]  /*49d0*/  R2UR UR6, R6 ;  /* 0x00000000060672ca */ /* 0x000fe400000e0000 */
[----:B------:R-:W-:Y:S01]  /*49e0*/  R2UR UR7, R7 ;  /* 0x00000000070772ca */ /* 0x000fe200000e0000 */
[----:B------:R-:W-:Y:S01]  /*49f0*/  IMAD.MOV.U32 R7, RZ, RZ, 0x40000040 ;  /* 0x40000040ff077424 */ /* 0x000fe200078e00ff */
[----:B------:R-:W-:Y:S02]  /*4a00*/  R2UR UR4, R10 ;  /* 0x000000000a0472ca */ /* 0x000fe400000e0000 */
[----:B------:R-:W-:Y:S02]  /*4a10*/  R2UR UR5, R11 ;  /* 0x000000000b0572ca */ /* 0x000fe400000e0000 */
[----:B------:R-:W-:Y:S02]  /*4a20*/  IADD3 R6, R4, 0x100, RZ ;  /* 0x0000010004067810 */ /* 0x000fe40007ffe0ff */
[----:B-1----:R-:W-:-:S04]  /*4a30*/  LOP3.LUT R9, R9, 0x7f, RZ, 0xc0, !PT ;  /* 0x0000007f09097812 */ /* 0x002fc800078ec0ff */
[----:B------:R-:W-:Y:S01]  /*4a40*/  ISETP.NE.AND P0, PT, R9, RZ, PT ;  /* 0x000000ff0900720c */ /* 0x000fe20003f05270 */
[----:B------:R-:W-:Y:S02]  /*4a50*/  WARPGROUP.DEPBAR.LE gsb0, 0x0 ;  /* 0x00008000000079c5 */ /* 0x000fe40000010000 */
[----:B------:R-:W-:-:S10]  /*4a60*/  WARPGROUP.ARRIVE ;  /* 0x00000000000079c5 */ /* 0x000fd40000000000 */
[----:B------:R-:W-:Y:S01]  /*4a70*/  HGMMA.64x256x16.F32.BF16 R24, gdesc[UR4].tnspB, R24, gsb0 ;  /* 0x43e00000041879f0 */ /* 0x000fe20008001818 */
[----:B------:R-:W-:Y:S01]  /*4a80*/  R2UR UR6, R6 ;  /* 0x00000000060672ca */ /* 0x000fe200000e0000 */
[----:B------:R-:W-:Y:S01]  /*4a90*/  VIADD R6, R4, 0x180 ;  /* 0x0000018004067836 */ /* 0x000fe20000000000 */
[----:B------:R-:W-:Y:S01]  /*4aa0*/  R2UR UR7, R7 ;  /* 0x00000000070772ca */ /* 0x000fe200000e0000 */
[----:B------:R-:W-:Y:S01]  /*4ab0*/  VIADD R4, R0, 0x6 ;  /* 0x0000000600047836 */ /* 0x000fe20000000000 */
[----:B------:R-:W-:Y:S01]  /*4ac0*/  R2UR UR4, R12 ;  /* 0x000000000c0472ca */ /* 0x000fe200000e0000 */
[----:B------:R-:W-:Y:S01]  /*4ad0*/  IMAD.MOV.U32 R7, RZ, RZ, 0x40000040 ;  /* 0x40000040ff077424 */ /* 0x000fe200078e00ff */
[----:B------:R-:W-:Y:S01]  /*4ae0*/  R2UR UR5, R13 ;  /* 0x000000000d0572ca */ /* 0x000fe200000e0000 */
[----:B------:R-:W-:-:S05]  /*4af0*/  @!P0 VIADD R0, R8, 0x28c60 ;  /* 0x00028c6008008836 */ /* 0x000fca0000000000 */
[----:B------:R-:W-:Y:S01]  /*4b00*/  @!P0 PRMT R0, RZ, 0x654, R0 ;  /* 0x00000654ff008816 */ /* 0x000fe20000000000 */
[----:B------:R-:W-:Y:S02]  /*4b10*/  WARPGROUP.DEPBAR.LE gsb0, 0x0 ;  /* 0x00008000000079c5 */ /* 0x000fe40000010000 */
[----:B------:R-:W-:-:S12]  /*4b20*/  WARPGROUP.ARRIVE ;  /* 0x00000000000079c5 */ /* 0x000fd80000000000 */
[----:B------:R-:W-:Y:S01]  /*4b30*/  HGMMA.64x256x16.F32.BF16 R24, gdesc[UR4].tnspB, R24, gsb0 ;  /* 0x43e00000041879f0 */ /* 0x000fe20008001818 */
[----:B------:R-:W-:Y:S02]  /*4b40*/  R2UR UR6, R6 ;  /* 0x00000000060672ca */ /* 0x000fe400000e0000 */
[----:B------:R-:W-:Y:S02]  /*4b50*/  R2UR UR7, R7 ;  /* 0x00000000070772ca */ /* 0x000fe400000e0000 */
[----:B------:R-:W-:Y:S02]  /*4b60*/  R2UR UR4, R4 ;  /* 0x00000000040472ca */ /* 0x000fe400000e0000 */
[----:B------:R-:W-:Y:S01]  /*4b70*/  R2UR UR5, R5 ;  /* 0x00000000050572ca */ /* 0x000fe200000e0000 */
[----:B------:R-:W-:Y:S02]  /*4b80*/  WARPGROUP.DEPBAR.LE gsb0, 0x0 ;  /* 0x00008000000079c5 */ /* 0x000fe40000010000 */
[----:B------:R-:W-:-:S15]  /*4b90*/  WARPGROUP.ARRIVE ;  /* 0x00000000000079c5 */ /* 0x000fde0000000000 */
[----:B------:R-:W-:-:S03]  /*4ba0*/  NOP ;  /* 0x0000000000007918 */ /* 0x000fc60000000000 */
[----:B------:R-:W-:Y:S03]  /*4bb0*/  HGMMA.64x256x16.F32.BF16 R24, gdesc[UR4].tnspB, R24, gsb0 ;  /* 0x43e00000041879f0 */ /* 0x000fe60008001818 */
[----:B------:R-:W-:Y:S02]  /*4bc0*/  WARPGROUP.DEPBAR.LE gsb0, 0x0 ;  /* 0x00008000000079c5 */ /* 0x000fe40000010000 */
[----:B------:R-:W-:Y:S06]  /*4bd0*/  BAR.ARV 0xf, 0x100 ;  /* 0x03c4000000007b1d */ /* 0x000fec0000002000 */
[----:B------:R1:W-:Y:S01]  /*4be0*/  @!P0 SYNCS.ARRIVE.TRANS64.RED.A1T0 RZ, [R0+URZ], RZ ;  /* 0x000000ff00ff89a7 */ /* 0x0003e2000810043f */
[----:B------:R-:W-:-:S13]  /*4bf0*/  ISETP.GE.AND P0, PT, R168, 0x41, PT ;  /* 0x00000041a800780c */ /* 0x000fda0003f06270 */
[----:B-1----:R-:W-:Y:S05]  /*4c00*/  @!P0 BRA `(.L_x_3163) ;  /* 0x0000000c00388947 */ /* 0x002fea0003800000 */
[----:B------:R-:W-:-:S07]  /*4c10*/  VIADD R182, R182, 0xfffffffe ;  /* 0xfffffffeb6b67836 */ /* 0x000fce0000000000 */
.L_x_3169:
[----:B------:R-:W-:Y:S01]  /*4c20*/  BAR.SYNC.DEFER_BLOCKING 0xe, 0x100 ;  /* 0x0384000000007b1d */ /* 0x000fe20000010000 */
[----:B0-----:R-:W-:Y:S01]  /*4c30*/  IMAD R3, R18, 0x40, R188 ;  /* 0x0000004012037824 */ /* 0x001fe200078e02bc */
[----:B------:R-:W-:Y:S01]  /*4c40*/  ISETP.NE.AND P2, PT, R184, 0x3, PT ;  /* 0x00000003b800780c */ /* 0x000fe20003f45270 */
[----:B------:R-:W-:Y:S01]  /*4c50*/  VIADD R18, R18, 0x1 ;  /* 0x0000000112127836 */ /* 0x000fe20000000000 */
[C---:B------:R-:W-:Y:S01]  /*4c60*/  ISETP.GT.AND P1, PT, R182.reuse, RZ, PT ;  /* 0x000000ffb600720c */ /* 0x040fe20003f24270 */
[----:B------:R-:W-:Y:S02]  /*4c70*/  IMAD R3, R3, 0x4, R2 ;  /* 0x0000000403037824 */ /* 0x000fe400078e0202 */
[----:B------:R-:W-:Y:S01]  /*4c80*/  VIADD R182, R182, 0xffffffff ;  /* 0xffffffffb6b67836 */ /* 0x000fe20000000000 */
[----:B------:R-:W-:-:S04]  /*4c90*/  ISETP.NE.AND P0, PT, R18, 0x2, PT ;  /* 0x000000021200780c */ /* 0x000fc80003f05270 */
[----:B------:R-:W-:Y:S02]  /*4ca0*/  SEL R7, RZ, 0x1, P0 ;  /* 0x00000001ff077807 */ /* 0x000fe40000000000 */
[----:B------:R-:W-:Y:S02]  /*4cb0*/  SEL R18, R18, RZ, P0 ;  /* 0x000000ff12127207 */ /* 0x000fe40000000000 */
[----:B------:R-:W-:Y:S01]  /*4cc0*/  LOP3.LUT R22, R22, R7, RZ, 0x3c, !PT ;  /* 0x0000000716167212 */ /* 0x000fe200078e3cff */
[----:B-1----:R-:W0:Y:S04]  /*4cd0*/  LDS R0, [R3+0x28800] ;  /* 0x0288000003007984 */ /* 0x002e280000000800 */
        /* <DEDUP_REMOVED lines=131> */
.L_x_3164:
[----:B------:R-:W-:Y:S02]  /*5510*/  LEA R0, R18, R2, 0x3 ;  /* 0x0000000212007211 */ /* 0x000fe400078e18ff */
[----:B------:R-:W-:-:S04]  /*5520*/  SHF.L.U32 R3, R22, 0x1f, RZ ;  /* 0x0000001f16037819 */ /* 0x000fc800000006ff */
[----:B------:R0:W1:Y:S01]  /*5530*/  SYNCS.PHASECHK.TRANS64.TRYWAIT P0, [R0+URZ+0x28c50], R3 ;  /* 0x028c5003000075a7 */ /* 0x000062000800017f */
[----:B------:R-:W-:Y:S05]  /*5540*/  @!P2 BRA `(.L_x_3165) ;  /* 0x000000000004a947 */ /* 0x000fea0003800000 */
[----:B------:R-:W-:Y:S01]  /*5550*/  BPT.TRAP 0x1 ;  /* 0x000000040000795c */ /* 0x000fe20000300000 */
.L_x_3165:
[----:B------:R-:W-:Y:S04]  /*5560*/  BSSY B1, `(.L_x_3166) ;  /* 0x0000004000017945 */ /* 0x000fe80003800000 */
[----:B-1----:R-:W-:Y:S05]  /*5570*/  @P0 BRA `(.L_x_3167) ;  /* 0x0000000000080947 */ /* 0x002fea0003800000 */
[----:B------:R-:W1:Y:S02]  /*5580*/  SYNCS.PHASECHK.TRANS64.TRYWAIT P0, [R0+URZ+0x28c50], R3 ;  /* 0x028c5003000075a7 */ /* 0x000e64000800017f */
[----:B-1----:R-:W-:Y:S05]  /*5590*/  @!P0 BRA `(.L_x_3168) ;  /* 0x000000f8006c8947 */ /* 0x002fea0003800000 */
.L_x_3167:
[----:B------:R-:W-:Y:S05]  /*55a0*/  BSYNC B1 ;  /* 0x0000000000017941 */ /* 0x000fea0003800000 */
.L_x_3166:
[----:B01----:R-:W-:Y:S01]  /*55b0*/  VIADD R0, R2, 0x26800 ;  /* 0x0002680002007836 */ /* 0x003fe20000000000 */
[----:B------:R-:W-:Y:S01]  /*55c0*/  WARPGROUP.ARRIVE ;  /* 0x00000000000079c5 */ /* 0x000fe20000000000 */
[----:B------:R-:W-:-:S05]  /*55d0*/  IMAD R6, R18, 0x1000, R15 ;  /* 0x0000100012067824 */ /* 0x000fca00078e020f */
[----:B------:R-:W0:Y:S01]  /*55e0*/  S2R R14, SR_TID.X ;  /* 0x00000000000e7919 */ /* 0x000e220000002100 */
[----:B------:R-:W-:Y:S01]  /*55f0*/  IMAD.MOV.U32 R7, RZ, RZ, 0x40000040 ;  /* 0x40000040ff077424 */ /* 0x000fe200078e00ff */
[----:B------:R-:W-:Y:S01]  /*5600*/  SHF.R.U32.HI R0, RZ, 0x4, R0 ;  /* 0x00000004ff007819 */ /* 0x000fe20000011600 */
[----:B------:R-:W-:Y:S01]  /*5610*/  IMAD.MOV.U32 R9, RZ, RZ, 0x40000040 ;  /* 0x40000040ff097424 */ /* 0x000fe200078e00ff */
[----:B------:R-:W-:Y:S02]  /*5620*/  R2UR UR6, R6 ;  /* 0x00000000060672ca */ /* 0x000fe400000e0000 */
[----:B------:R-:W-:Y:S02]  /*5630*/  LOP3.LUT R0, R0, 0x3fff, RZ, 0xc0, !PT ;  /* 0x00003fff00007812 */ /* 0x000fe400078ec0ff */
[----:B------:R-:W-:Y:S01]  /*5640*/  R2UR UR7, R7 ;  /* 0x00000000070772ca */ /* 0x000fe200000e0000 */
[----:B------:R-:W-:Y:S01]  /*5650*/  IMAD.MOV.U32 R7, RZ, RZ, 0x40000040 ;  /* 0x40000040ff077424 */ /* 0x000fe200078e00ff */
[----:B------:R-:W-:-:S02]  /*5660*/  LOP3.LUT R8, R0, 0x10000, RZ, 0xfc, !PT ;  /* 0x0001000000087812 */ /* 0x000fc400078efcff */
[----:B------:R-:W-:Y:S01]  /*5670*/  R2UR UR5, R9 ;  /* 0x00000000090572ca */ /* 0x000fe200000e0000 */
[----:B------:R-:W-:Y:S01]  /*5680*/  IMAD.MOV.U32 R9, RZ, RZ, 0x40000040 ;  /* 0x40000040ff097424 */ /* 0x000fe200078e00ff */
[----:B------:R-:W-:Y:S01]  /*5690*/  R2UR UR4, R8 ;  /* 0x00000000080472ca */ /* 0x000fe200000e0000 */
[----:B------:R-:W-:-:S12]  /*56a0*/  VIADD R8, R6, 0x80 ;  /* 0x0000008006087836 */ /* 0x000fd80000000000 */
[----:B------:R-:W-:Y:S01]  /*56b0*/  HGMMA.64x256x16.F32.BF16 R24, gdesc[UR4].tnspB, R24, gsb0 ;  /* 0x43e00000041879f0 */ /* 0x000fe20008001818 */
[----:B------:R-:W-:Y:S02]  /*56c0*/  R2UR UR4, R10 ;  /* 0x000000000a0472ca */ /* 0x000fe400000e0000 */
[----:B------:R-:W-:Y:S02]  /*56d0*/  R2UR UR5, R11 ;  /* 0x000000000b0572ca */ /* 0x000fe400000e0000 */
[----:B------:R-:W-:Y:S02]  /*56e0*/  R2UR UR6, R8 ;  /* 0x00000000080672ca */ /* 0x000fe400000e0000 */
[----:B------:R-:W-:Y:S01]  /*56f0*/  R2UR UR7, R9 ;  /* 0x00000000090772ca */ /* 0x000fe200000e0000 */
[----:B------:R-:W-:Y:S01]  /*5700*/  IMAD.MOV.U32 R9, RZ, RZ, 0x40000040 ;  /* 0x40000040ff097424 */ /* 0x000fe200078e00ff */
[C---:B------:R-:W-:Y:S01]  /*5710*/  IADD3 R8, R6.reuse, 0x100, RZ ;  /* 0x0000010006087810 */ /* 0x040fe20007ffe0ff */
[----:B------:R-:W-:Y:S01]  /*5720*/  VIADD R6, R6, 0x180 ;  /* 0x0000018006067836 */ /* 0x000fe20000000000 */
[----:B0-----:R-:W-:-:S04]  /*5730*/  LOP3.LUT R14, R14, 0x7f, RZ, 0xc0, !PT ;  /* 0x0000007f0e0e7812 */ /* 0x001fc800078ec0ff */
[----:B------:R-:W-:-:S13]  /*5740*/  ISETP.NE.AND P0, PT, R14, RZ, PT ;  /* 0x000000ff0e00720c */ /* 0x000fda0003f05270 */
[----:B------:R-:W-:-:S04]  /*5750*/  @!P0 IMAD R0, R18, 0x8, R2 ;  /* 0x0000000812008824 */ /* 0x000fc800078e0202 */
[----:B------:R-:W-:-:S05]  /*5760*/  @!P0 VIADD R0, R0, 0x28c60 ;  /* 0x00028c6000008836 */ /* 0x000fca0000000000 */
[----:B------:R-:W-:Y:S01]  /*5770*/  @!P0 PRMT R0, RZ, 0x654, R0 ;  /* 0x00000654ff008816 */ /* 0x000fe20000000000 */
[----:B------:R-:W-:Y:S02]  /*5780*/  WARPGROUP.DEPBAR.LE gsb0, 0x0 ;  /* 0x00008000000079c5 */ /* 0x000fe40000010000 */
[----:B------:R-:W-:-:S06]  /*5790*/  WARPGROUP.ARRIVE ;  /* 0x00000000000079c5 */ /* 0x000fcc0000000000 */
        /* <DEDUP_REMOVED lines=20> */
[----:B------:R-:W-:Y:S05]  /*58e0*/  @P1 BRA `(.L_x_3169) ;  /* 0xfffffff000cc1947 */ /* 0x000fea000383ffff */
.L_x_3163:
[----:B------:R-:W-:Y:S05]  /*58f0*/  BSYNC B0 ;  /* 0x0000000000007941 */ /* 0x000fea0003800000 */
.L_x_3162:
[----:B------:R-:W-:Y:S01]  /*5900*/  BAR.SYNC.DEFER_BLOCKING 0xe, 0x100 ;  /* 0x0384000000007b1d */ /* 0x000fe20000010000 */
[C---:B0-----:R-:W-:Y:S01]  /*5910*/  IMAD R3, R18.reuse, 0x40, R188 ;  /* 0x0000004012037824 */ /* 0x041fe200078e02bc */
[----:B------:R-:W-:Y:S01]  /*5920*/  PLOP3.LUT P0, PT, PT, PT, PT, 0x8, 0x0 ;  /* 0x000000000000781c */ /* 0x000fe20003f0e170 */
[----:B------:R-:W-:Y:S01]  /*5930*/  VIADD R18, R18, 0x1 ;  /* 0x0000000112127836 */ /* 0x000fe20000000000 */
[----:B------:R-:W-:Y:S02]  /*5940*/  CS2R R20, SRZ ;  /* 0x0000000000147805 */ /* 0x000fe4000001ff00 */
[----:B------:R-:W-:Y:S02]  /*5950*/  LEA R3, R3, R2, 0x2 ;  /* 0x0000000203037211 */ /* 0x000fe400078e10ff */
        /* <DEDUP_REMOVED lines=136> */
.L_x_3157:
[----:B------:R-:W-:Y:S02]  /*61e0*/  ISETP.GE.AND P1, PT, R168, 0x1, PT ;  /* 0x00000001a800780c */ /* 0x000fe40003f26270 */
[----:B------:R-:W-:-:S11]  /*61f0*/  PLOP3.LUT P0, PT, PT, PT, PT, 0x80, 0x0 ;  /* 0x000000000000781c */ /* 0x000fd60003f0f070 */
[----:B------:R-:W-:Y:S05]  /*6200*/  @!P1 BRA `(.L_x_3158) ;  /* 0x0000006400b49947 */ /* 0x000fea0003800000 */
[----:B------:R-:W0:Y:S01]  /*6210*/  SHFL.IDX PT, R0, R206, RZ, 0x1f ;  /* 0x00001fffce007589 */ /* 0x000e2200000e0000 */
[----:B------:R-:W-:Y:S01]  /*6220*/  BSSY B6, `(.L_x_3170) ;  /* 0x000001b000067945 */ /* 0x000fe20003800000 */
[----:B0-----:R-:W-:-:S04]  /*6230*/  LEA.HI R3, R0, R0, RZ, 0x1 ;  /* 0x0000000000037211 */ /* 0x001fc800078f08ff */
[----:B------:R-:W-:-:S05]  /*6240*/  LOP3.LUT R3, R3, 0x1fffe, RZ, 0xc0, !PT ;  /* 0x0001fffe03037812 */ /* 0x000fca00078ec0ff */
[----:B------:R-:W-:Y:S02]  /*6250*/  IMAD.IADD R3, R0, 0x1, -R3 ;  /* 0x0000000100037824 */ /* 0x000fe400078e0a03 */
[----:B------:R-:W-:Y:S02]  /*6260*/  VIADD R0, R2, 0x26800 ;  /* 0x0002680002007836 */ /* 0x000fe40000000000 */
[----:B------:R-:W-:-:S03]  /*6270*/  IMAD R3, R3, 0x8000, R2 ;  /* 0x0000800003037824 */ /* 0x000fc600078e0202 */
[----:B------:R-:W-:Y:S01]  /*6280*/  LOP3.LUT P0, RZ, R0, 0x3ff, RZ, 0xc0, !PT ;  /* 0x000003ff00ff7812 */ /* 0x000fe2000780c0ff */
[----:B------:R-:W-:-:S05]  /*6290*/  VIADD R3, R3, 0x400 ;  /* 0x0000040003037836 */ /* 0x000fca0000000000 */
[----:B------:R-:W-:-:S04]  /*62a0*/  SHF.R.U32.HI R3, RZ, 0x4, R3 ;  /* 0x00000004ff037819 */ /* 0x000fc80000011603 */
[----:B------:R-:W-:-:S03]  /*62b0*/  LOP3.LUT R56, R3, 0x3fff, RZ, 0xc0, !PT ;  /* 0x00003fff03387812 */ /* 0x000fc600078ec0ff */
[----:B------:R-:W-:Y:S05]  /*62c0*/  @!P0 BRA `(.L_x_3171) ;  /* 0x0000000000408947 */ /* 0x000fea0003800000 */
[----:B------:R-:W-:Y:S01]  /*62d0*/  MOV R0, 0x0 ;  /* 0x0000000000007802 */ /* 0x000fe20000000f00 */
[----:B------:R-:W-:Y:S01]  /*62e0*/  ULDC.64 UR4, c[0x4][0x108] ;  /* 0x0100420000047ab9 */ /* 0x000fe20000000a00 */
[----:B------:R-:W-:Y:S01]  /*62f0*/  ULDC.64 UR6, c[0x4][0x110] ;  /* 0x0100440000067ab9 */ /* 0x000fe20000000a00 */
[----:B------:R-:W-:Y:S01]  /*6300*/  IMAD.U32 R4, RZ, RZ, UR4 ;  /* 0x00000004ff047e24 */ /* 0x000fe2000f8e00ff */
[----:B------:R0:W1:Y:S01]  /*6310*/  LDC.64 R14, c[0x4][R0] ;  /* 0x01000000000e7b82 */ /* 0x0000620000000a00 */
[----:B------:R-:W-:Y:S01]  /*6320*/  MOV R5, UR5 ;  /* 0x0000000500057c02 */ /* 0x000fe20008000f00 */
[----:B------:R-:W-:Y:S01]  /*6330*/  ULDC.64 UR4, c[0x4][0x58] ;  /* 0x0100160000047ab9 */ /* 0x000fe20000000a00 */
[----:B------:R-:W-:Y:S01]  /*6340*/  IMAD.U32 R6, RZ, RZ, UR6 ;  /* 0x00000006ff067e24 */ /* 0x000fe2000f8e00ff */
[----:B------:R-:W-:Y:S01]  /*6350*/  MOV R13, RZ ;  /* 0x000000ff000d7202 */ /* 0x000fe20000000f00 */
[----:B------:R-:W-:Y:S02]  /*6360*/  IMAD.U32 R7, RZ, RZ, UR7 ;  /* 0x00000007ff077e24 */ /* 0x000fe4000f8e00ff */
[----:B------:R-:W-:-:S02]  /*6370*/  IMAD.U32 R10, RZ, RZ, UR4 ;  /* 0x00000004ff0a7e24 */ /* 0x000fc4000f8e00ff */
[----:B------:R-:W-:Y:S02]  /*6380*/  IMAD.U32 R11, RZ, RZ, UR5 ;  /* 0x00000005ff0b7e24 */ /* 0x000fe4000f8e00ff */
[----:B------:R-:W-:Y:S02]  /*6390*/  IMAD.MOV.U32 R8, RZ, RZ, 0x70 ;  /* 0x00000070ff087424 */ /* 0x000fe400078e00ff */
[----:B0-----:R-:W-:-:S07]  /*63a0*/  IMAD.MOV.U32 R12, RZ, RZ, 0x1 ;  /* 0x00000001ff0c7424 */ /* 0x001fce00078e00ff */
[----:B------:R-:W-:-:S07]  /*63b0*/  LEPC R20, `(.L_x_3171) ;  /* 0x000000001014794e */ /* 0x000fce0000000000 */
[----:B-1---5:R-:W-:Y:S05]  /*63c0*/  CALL.ABS.NOINC R14 ;  /* 0x000000000e007343 */ /* 0x022fea0003c00000 */
.L_x_3171:
[----:B------:R-:W-:Y:S05]  /*63d0*/  BSYNC B6 ;  /* 0x0000000000067941 */ /* 0x000fea0003800000 */
.L_x_3170:
        /* <DEDUP_REMOVED lines=12> */
.L_x_3175:
[----:B-1----:R1:W2:Y:S02]  /*64a0*/  SYNCS.PHASECHK.TRANS64.TRYWAIT P0, [R2+URZ+0x28c00], R3 ;  /* 0x028c0003020075a7 */ /* 0x0022a4000800017f */
[----:B--2---:R-:W-:Y:S05]  /*64b0*/  @!P0 NANOSLEEP.SYNCS 0x989680 ;  /* 0x009896800000895d */ /* 0x004fea0003900000 */
[----:B------:R-:W2:Y:S02]  /*64c0*/  @!P0 SYNCS.PHASECHK.TRANS64 P0, [R2+URZ+0x28c00], R3 ;  /* 0x028c0003020085a7 */ /* 0x000ea4000800007f */
[----:B--2---:R-:W-:Y:S05]  /*64d0*/  @!P0 BRA `(.L_x_3175) ;  /* 0xfffffffc00f08947 */ /* 0x004fea000383ffff */
.L_x_3174:
[----:B------:R-:W-:Y:S05]  /*64e0*/  BSYNC B0 ;  /* 0x0000000000007941 */ /* 0x000fea0003800000 */
.L_x_3173:
[----:B------:R-:W-:Y:S05]  /*64f0*/  BRA `(.L_x_3176) ;  /* 0x0000002000747947 */ /* 0x000fea0003800000 */
.L_x_3172:
[----:B-----5:R-:W-:Y:S01]  /*6500*/  SHF.R.S32.HI R0, RZ, 0x1f, R27 ;  /* 0x0000001fff007819 */ /* 0x020fe2000001141b */
[----:B------:R-:W-:Y:S01]  /*6510*/  ULDC.64 UR4, c[0x0][0x3d8] ;  /* 0x0000f60000047ab9 */ /* 0x000fe20000000a00 */
[----:B------:R-:W-:Y:S01]  /*6520*/  VIADD R3, R2, 0x20400 ;  /* 0x0002040002037836 */ /* 0x000fe20000000000 */
[----:B------:R-:W-:Y:S01]  /*6530*/  ULDC.64 UR6, c[0x0][0x3e8] ;  /* 0x0000fa0000067ab9 */ /* 0x000fe20000000a00 */
[----:B------:R-:W-:Y:S01]  /*6540*/  IMAD.WIDE.U32 R4, R27, UR4, RZ ;  /* 0x000000041b047c25 */ /* 0x000fe2000f8e00ff */
[----:B------:R-:W-:Y:S01]  /*6550*/  SHF.R.S32.HI R14, RZ, 0x1f, R16 ;  /* 0x0000001fff0e7819 */ /* 0x000fe20000011410 */
[----:B------:R-:W-:Y:S01]  /*6560*/  BSSY B6, `(.L_x_3177) ;  /* 0x0000032000067945 */ /* 0x000fe20003800000 */
[----:B------:R-:W-:Y:S01]  /*6570*/  LOP3.LUT P0, RZ, R3, 0x3ff, RZ, 0xc0, !PT ;  /* 0x000003ff03ff7812 */ /* 0x000fe2000780c0ff */
[----:B------:R-:W-:Y:S02]  /*6580*/  IMAD R6, R0, UR4, RZ ;  /* 0x0000000400067c24 */ /* 0x000fe4000f8e02ff */
[----:B------:R-:W-:-:S02]  /*6590*/  IMAD.SHL.U32 R29, R204, 0x4, RZ ;  /* 0x00000004cc1d7824 */ /* 0x000fc400078e00ff */
[----:B------:R-:W-:Y:S01]  /*65a0*/  IMAD R11, R27, UR5, R6 ;  /* 0x000000051b0b7c24 */ /* 0x000fe2000f8e0206 */
[----:B------:R-:W-:Y:S01]  /*65b0*/  ULDC.64 UR4, c[0x0][0x3c8] ;  /* 0x0000f20000047ab9 */ /* 0x000fe20000000a00 */
[----:B------:R-:W-:Y:S01]  /*65c0*/  IMAD R0, R0, UR6, RZ ;  /* 0x0000000600007c24 */ /* 0x000fe2000f8e02ff */
[----:B------:R-:W-:Y:S01]  /*65d0*/  IADD3 R3, P6, R29, R4, RZ ;  /* 0x000000041d037210 */ /* 0x000fe20007fde0ff */
[----:B------:R-:W-:Y:S01]  /*65e0*/  IMAD.IADD R11, R11, 0x1, R5 ;  /* 0x000000010b0b7824 */ /* 0x000fe200078e0205 */
[----:B------:R-:W-:Y:S01]  /*65f0*/  SHF.R.S32.HI R12, RZ, 0x1f, R29 ;  /* 0x0000001fff0c7819 */ /* 0x000fe2000001141d */
[----:B------:R-:W-:Y:S01]  /*6600*/  IMAD.WIDE.U32 R6, R27, UR6, RZ ;  /* 0x000000061b067c25 */ /* 0x000fe2000f8e00ff */
[C---:B------:R-:W-:Y:S02]  /*6610*/  LEA R24, P2, R4.reuse, UR4, 0x1 ;  /* 0x0000000404187c11 */ /* 0x040fe4000f8408ff */
[----:B------:R-:W-:Y:S01]  /*6620*/  LEA R32, P5, R3, UR4, 0x1 ;  /* 0x0000000403207c11 */ /* 0x000fe2000f8a08ff */
[----:B------:R-:W-:Y:S01]  /*6630*/  IMAD R9, R27, UR7, R0 ;  /* 0x000000071b097c24 */ /* 0x000fe2000f8e0200 */
[--C-:B------:R-:W-:Y:S01]  /*6640*/  LEA.HI.X R26, R4, UR5, R11.reuse, 0x1, P2 ;  /* 0x00000005041a7c11 */ /* 0x100fe200090f0c0b */
[----:B------:R-:W-:Y:S01]  /*6650*/  IMAD.X R10, R12, 0x1, R11, P6 ;  /* 0x000000010c0a7824 */ /* 0x000fe200030e060b */
[-C--:B------:R-:W-:Y:S01]  /*6660*/  IADD3 R8, P2, R29, R6.reuse, RZ ;  /* 0x000000061d087210 */ /* 0x080fe20007f5e0ff */
[----:B------:R-:W-:Y:S01]  /*6670*/  IMAD.IADD R9, R9, 0x1, R7 ;  /* 0x0000000109097824 */ /* 0x000fe200078e0207 */
[C---:B------:R-:W-:Y:S01]  /*6680*/  IADD3 R0, P4, R16.reuse, R6, RZ ;  /* 0x0000000610007210 */ /* 0x040fe20007f9e0ff */
[----:B------:R-:W-:Y:S01]  /*6690*/  ULDC.64 UR6, c[0x0][0x3e0] ;  /* 0x0000f80000067ab9 */ /* 0x000fe20000000a00 */
[----:B------:R-:W-:Y:S01]  /*66a0*/  IADD3 R5, P1, R16, R4, RZ ;  /* 0x0000000410057210 */ /* 0x000fe20007f3e0ff */
[--C-:B------:R-:W-:Y:S01]  /*66b0*/  IMAD.X R7, R12, 0x1, R9.reuse, P2 ;  /* 0x000000010c077824 */ /* 0x100fe200010e0609 */
[----:B------:R-:W-:Y:S01]  /*66c0*/  LEA.HI.X R33, R3, UR5, R10, 0x1, P5 ;  /* 0x0000000503217c11 */ /* 0x000fe2000a8f0c0a */
[C---:B------:R-:W-:Y:S01]  /*66d0*/  IMAD.X R3, R14.reuse, 0x1, R9, P4 ;  /* 0x000000010e037824 */ /* 0x040fe200020e0609 */
[----:B------:R-:W-:-:S02]  /*66e0*/  IADD3.X R4, R14, R11, RZ, P1, !PT ;  /* 0x0000000b0e047210 */ /* 0x000fc40000ffe4ff */
[----:B------:R-:W-:Y:S02]  /*66f0*/  LEA R27, P3, R6, UR6, 0x1 ;  /* 0x00000006061b7c11 */ /* 0x000fe4000f8608ff */
[----:B------:R-:W-:Y:S02]  /*6700*/  LEA R34, P6, R8, UR6, 0x1 ;  /* 0x0000000608227c11 */ /* 0x000fe4000f8c08ff */
[----:B------:R-:W-:Y:S02]  /*6710*/  LEA R36, P1, R5, UR4, 0x1 ;  /* 0x0000000405247c11 */ /* 0x000fe4000f8208ff */
[----:B------:R-:W-:Y:S02]  /*6720*/  LEA R38, P2, R0, UR6, 0x1 ;  /* 0x0000000600267c11 */ /* 0x000fe4000f8408ff */
[----:B------:R-:W-:Y:S02]  /*6730*/  LEA.HI.X R35, R8, UR7, R7, 0x1, P6 ;  /* 0x0000000708237c11 */ /* 0x000fe4000b0f0c07 */
[----:B------:R-:W-:-:S02]  /*6740*/  LEA.HI.X R28, R6, UR7, R9, 0x1, P3 ;  /* 0x00000007061c7c11 */ /* 0x000fc400098f0c09 */
        /* <DEDUP_REMOVED lines=10> */
[----:B------:R-:W-:Y:S01]  /*67f0*/  MOV R10, UR6 ;  /* 0x00000006000a7c02 */ /* 0x000fe20008000f00 */
        /* <DEDUP_REMOVED lines=8> */
.L_x_3178:
[----:B------:R-:W-:Y:S05]  /*6880*/  BSYNC B6 ;  /* 0x0000000000067941 */ /* 0x000fea0003800000 */
.L_x_3177:
[----:B------:R-:W-:Y:S01]  /*6890*/  ULDC.U8 UR4, c[0x0][0x3f0] ;  /* 0x0000fc0000047ab9 */ /* 0x000fe20000000000 */
[----:B------:R-:W-:Y:S01]  /*68a0*/  BSSY B0, `(.L_x_3179) ;  /* 0x00001da000007945 */ /* 0x000fe20003800000 */
[----:B------:R-:W-:-:S13]  /*68b0*/  ISETP.NE.AND P0, PT, RZ, UR4, PT ;  /* 0x00000004ff007c0c */ /* 0x000fda000bf05270 */
[----:B------:R-:W-:Y:S05]  /*68c0*/  @!P0 BRA `(.L_x_3180) ;  /* 0x0000000c00d48947 */ /* 0x000fea0003800000 */
[----:B------:R-:W-:Y:S01]  /*68d0*/  IMAD R30, R25, -0x40, R30 ;  /* 0xffffffc0191e7824 */ /* 0x000fe200078e021e */
[----:B------:R-:W-:Y:S01]  /*68e0*/  BSSY B1, `(.L_x_3181) ;  /* 0x0000017000017945 */ /* 0x000fe20003800000 */
[----:B------:R-:W-:Y:S01]  /*68f0*/  IMAD.SHL.U32 R0, R186, 0x40, RZ ;  /* 0x00000040ba007824 */ /* 0x000fe200078e00ff */
[----:B------:R-:W-:Y:S02]  /*6900*/  CS2R R4, SRZ ;  /* 0x0000000000047805 */ /* 0x000fe4000001ff00 */
[----:B------:R-:W-:Y:S02]  /*6910*/  CS2R R6, SRZ ;  /* 0x0000000000067805 */ /* 0x000fe4000001ff00 */
[----:B------:R-:W-:Y:S02]  /*6920*/  VIMNMX R30, R30, 0x40, PT ;  /* 0x000000401e1e7848 */ /* 0x000fe40003fe0100 */
[----:B------:R-:W-:Y:S02]  /*6930*/  CS2R R8, SRZ ;  /* 0x0000000000087805 */ /* 0x000fe4000001ff00 */
[----:B------:R-:W-:-:S02]  /*6940*/  LOP3.LUT R3, R0, 0x1c0, RZ, 0xc0, !PT ;  /* 0x000001c000037812 */ /* 0x000fc400078ec0ff */
[----:B------:R-:W-:Y:S02]  /*6950*/  CS2R R20, SRZ ;  /* 0x0000000000147805 */ /* 0x000fe4000001ff00 */
[----:B------:R-:W-:Y:S02]  /*6960*/  ISETP.GE.AND P1, PT, R23, R30, PT ;  /* 0x0000001e1700720c */ /* 0x000fe40003f26270 */
[----:B------:R-:W-:Y:S02]  /*6970*/  LOP3.LUT R0, R3, 0x18, R16, 0xf8, !PT ;  /* 0x0000001803007812 */ /* 0x000fe400078ef810 */
[----:B------:R-:W-:-:S04]  /*6980*/  SHF.R.U32.HI R3, RZ, 0x3, R3 ;  /* 0x00000003ff037819 */ /* 0x000fc80000011603 */
[----:B------:R-:W-:-:S05]  /*6990*/  LOP3.LUT R10, R0, R3, RZ, 0x3c, !PT ;  /* 0x00000003000a7212 */ /* 0x000fca00078e3cff */
[----:B------:R-:W-:Y:S05]  /*69a0*/  @P1 BRA `(.L_x_3182) ;  /* 0x0000000000281947 */ /* 0x000fea0003800000 */
[C---:B------:R-:W-:Y:S01]  /*69b0*/  VIADD R0, R29.reuse, 0x10 ;  /* 0x000000101d007836 */ /* 0x040fe20000000000 */
[----:B------:R-:W-:Y:S01]  /*69c0*/  ULDC UR4, c[0x0][0x3d4] ;  /* 0x0000f50000047ab9 */ /* 0x000fe20000000800 */
[----:B------:R-:W-:Y:S02]  /*69d0*/  CS2R R4, SRZ ;  /* 0x0000000000047805 */ /* 0x000fe4000001ff00 */
[----:B------:R-:W-:Y:S02]  /*69e0*/  ISETP.GE.AND P0, PT, R29, UR4, PT ;  /* 0x000000041d007c0c */ /* 0x000fe4000bf06270 */
[----:B------:R-:W-:Y:S02]  /*69f0*/  CS2R R8, SRZ ;  /* 0x0000000000087805 */ /* 0x000fe4000001ff00 */
[----:B------:R-:W-:-:S09]  /*6a00*/  ISETP.GE.AND P2, PT, R0, UR4, PT ;  /* 0x0000000400007c0c */ /* 0x000fd2000bf46270 */
[----:B------:R0:W5:Y:S04]  /*6a10*/  @!P0 LDG.E.64 R6, desc[UR40][R32.64] ;  /* 0x0000002820068981 */ /* 0x000168000c1e1b00 */
[----:B------:R0:W5:Y:S04]  /*6a20*/  @!P2 LDG.E.64 R4, desc[UR40][R32.64+0x20] ;  /* 0x000020282004a981 */ /* 0x000168000c1e1b00 */
[----:B------:R0:W5:Y:S04]  /*6a30*/  @!P0 LDG.E.64 R20, desc[UR40][R34.64] ;  /* 0x0000002822148981 */ /* 0x000168000c1e1b00 */
[----:B------:R0:W5:Y:S02]  /*6a40*/  @!P2 LDG.E.64 R8, desc[UR40][R34.64+0x20] ;  /* 0x000020282208a981 */ /* 0x000164000c1e1b00 */
.L_x_3182:
[----:B------:R-:W-:Y:S05]  /*6a50*/  BSYNC B1 ;  /* 0x0000000000017941 */ /* 0x000fea0003800000 */
.L_x_3181:
[----:B------:R-:W-:Y:S01]  /*6a60*/  UMOV UR4, 0xffffffff ;  /* 0xffffffff00047882 */ /* 0x000fe20000000000 */
[----:B-----5:R-:W-:Y:S01]  /*6a70*/  MOV R25, R6 ;  /* 0x0000000600197202 */ /* 0x020fe20000000f00 */
[--C-:B0-----:R-:W-:Y:S01]  /*6a80*/  IMAD.MOV.U32 R33, RZ, RZ, R7.reuse ;  /* 0x000000ffff217224 */ /* 0x101fe200078e0007 */
[--C-:B------:R-:W-:Y:S02]  /*6a90*/  SHF.R.U64 R6, R6, 0x10, R7.reuse ;  /* 0x0000001006067819 */ /* 0x100fe40000001207 */
[----:B------:R-:W-:Y:S02]  /*6aa0*/  SHF.R.U32.HI R37, RZ, 0x10, R7 ;  /* 0x00000010ff257819 */ /* 0x000fe40000011607 */
[----:B------:R-:W-:Y:S01]  /*6ab0*/  LEA.HI R0, R202, R202, RZ, 0x1 ;  /* 0x000000caca007211 */ /* 0x000fe200078f08ff */
[----:B------:R-:W-:Y:S06]  /*6ac0*/  BRA.DIV UR4, `(.L_x_3183) ;  /* 0x000000e604347947 */ /* 0x000fec000b800000 */
.L_x_3346:
[----:B------:R-:W-:Y:S01]  /*6ad0*/  UMOV UR4, 0xffffffff ;  /* 0xffffffff00047882 */ /* 0x000fe20000000000 */
[----:B------:R-:W-:Y:S02]  /*6ae0*/  LOP3.LUT R3, R0, 0xfffffffe, RZ, 0xc0, !PT ;  /* 0xfffffffe00037812 */ /* 0x000fe400078ec0ff */
[----:B------:R-:W-:Y:S05]  /*6af0*/  BRA.DIV UR4, `(.L_x_3184) ;  /* 0x000000e604507947 */ /* 0x000fea000b800000 */
.L_x_3349:
[----:B------:R-:W-:Y:S01]  /*6b00*/  UMOV UR4, 0xffffffff ;  /* 0xffffffff00047882 */ /* 0x000fe20000000000 */
[----:B------:R-:W-:Y:S02]  /*6b10*/  IMAD.IADD R3, R202, 0x1, -R3 ;  /* 0x00000001ca037824 */ /* 0x000fe400078e0a03 */
[----:B------:R-:W-:Y:S05]  /*6b20*/  BRA.DIV UR4, `(.L_x_3185) ;  /* 0x000000e6046c7947 */ /* 0x000fea000b800000 */
.L_x_3352:
[----:B------:R-:W-:Y:S01]  /*6b30*/  UMOV UR4, 0xffffffff ;  /* 0xffffffff00047882 */ /* 0x000fe20000000000 */
[----:B------:R-:W-:Y:S02]  /*6b40*/  SHF.L.U32 R7, R3, 0x1f, RZ ;  /* 0x0000001f03077819 */ /* 0x000fe400000006ff */
[----:B------:R-:W-:Y:S05]  /*6b50*/  BRA.DIV UR4, `(.L_x_3186) ;  /* 0x000000e604887947 */ /* 0x000fea000b800000 */
.L_x_3355:
[----:B------:R-:W0:Y:S01]  /*6b60*/  SYNCS.PHASECHK.TRANS64.TRYWAIT P0, [R2+URZ+0x28c00], R7 ;  /* 0x028c0007020075a7 */ /* 0x000e22000800017f */
[----:B------:R-:W-:Y:S01]  /*6b70*/  LOP3.LUT P2, RZ, R186, 0x4, RZ, 0xc0, !PT ;  /* 0x00000004baff7812 */ /* 0x000fe2000784c0ff */
[----:B------:R-:W-:Y:S01]  /*6b80*/  IMAD R3, R189, 0x200, R10 ;  /* 0x00000200bd037824 */ /* 0x000fe200078e020a */
[--C-:B------:R-:W-:Y:S01]  /*6b90*/  SHF.R.U64 R10, R4, 0x10, R5.reuse ;  /* 0x00000010040a7819 */ /* 0x100fe20000001205 */
[----:B------:R-:W-:Y:S01]  /*6ba0*/  IMAD.MOV.U32 R35, RZ, RZ, R8 ;  /* 0x000000ffff237224 */ /* 0x000fe200078e0008 */
[----:B------:R-:W-:Y:S01]  /*6bb0*/  SHF.R.U32.HI R11, RZ, 0x10, R5 ;  /* 0x00000010ff0b7819 */ /* 0x000fe20000011605 */
[----:B------:R-:W-:Y:S01]  /*6bc0*/  IMAD R3, R3, 0x2, R2 ;  /* 0x0000000203037824 */ /* 0x000fe200078e0202 */
[----:B------:R-:W-:Y:S01]  /*6bd0*/  SHF.R.U64 R8, R8, 0x10, R9 ;  /* 0x0000001008087819 */ /* 0x000fe20000001209 */
[----:B------:R-:W-:Y:S01]  /*6be0*/  IMAD.MOV.U32 R31, RZ, RZ, R4 ;  /* 0x000000ffff1f7224 */ /* 0x000fe200078e0004 */
[----:B------:R-:W-:Y:S01]  /*6bf0*/  SHF.R.U64 R12, R20, 0x10, R21 ;  /* 0x00000010140c7819 */ /* 0x000fe20000001215 */
[----:B------:R-:W-:Y:S01]  /*6c00*/  IMAD.MOV.U32 R32, RZ, RZ, R5 ;  /* 0x000000ffff207224 */ /* 0x000fe200078e0005 */
[----:B------:R-:W-:Y:S01]  /*6c10*/  MOV R5, R20 ;  /* 0x0000001400057202 */ /* 0x000fe20000000f00 */
[--C-:B------:R-:W-:Y:S01]  /*6c20*/  IMAD.MOV.U32 R34, RZ, RZ, R21.reuse ;  /* 0x000000ffff227224 */ /* 0x100fe200078e0015 */
[----:B------:R-:W-:Y:S01]  /*6c30*/  SHF.R.U32.HI R13, RZ, 0x10, R21 ;  /* 0x00000010ff0d7819 */ /* 0x000fe20000011615 */
[--C-:B------:R-:W-:Y:S01]  /*6c40*/  IMAD.MOV.U32 R36, RZ, RZ, R9.reuse ;  /* 0x000000ffff247224 */ /* 0x100fe200078e0009 */
[----:B------:R-:W-:Y:S01]  /*6c50*/  SHF.R.U32.HI R9, RZ, 0x10, R9 ;  /* 0x00000010ff097819 */ /* 0x000fe20000011609 */
[C---:B------:R-:W-:Y:S01]  /*6c60*/  VIADD R4, R3.reuse, 0x20400 ;  /* 0x0002040003047836 */ /* 0x040fe20000000000 */
[----:B------:R-:W-:Y:S01]  /*6c70*/  BSSY B1, `(.L_x_3187) ;  /* 0x000000c000017945 */ /* 0x000fe20003800000 */
[----:B------:R-:W-:Y:S01]  /*6c80*/  VIADD R0, R3, 0x20440 ;  /* 0x0002044003007836 */ /* 0x000fe20000000000 */
[----:B------:R-:W-:Y:S01]  /*6c90*/  PRMT R28, R33, 0x5410, R37 ;  /* 0x00005410211c7816 */ /* 0x000fe20000000025 */
[----:B------:R-:W-:Y:S01]  /*6ca0*/  @P2 VIADD R0, R4, 0xffffffc0 ;  /* 0xffffffc004002836 */ /* 0x000fe20000000000 */
[----:B------:R-:W-:-:S02]  /*6cb0*/  PRMT R27, R25, 0x5410, R6 ;  /* 0x00005410191b7816 */ /* 0x000fc40000000006 */
[----:B------:R-:W-:Y:S02]  /*6cc0*/  PRMT R31, R31, 0x5410, R10 ;  /* 0x000054101f1f7816 */ /* 0x000fe4000000000a */
[----:B------:R-:W-:Y:S02]  /*6cd0*/  PRMT R32, R32, 0x5410, R11 ;  /* 0x0000541020207816 */ /* 0x000fe4000000000b */
[----:B------:R-:W-:Y:S02]  /*6ce0*/  PRMT R33, R5, 0x5410, R12 ;  /* 0x0000541005217816 */ /* 0x000fe4000000000c */
[----:B------:R-:W-:Y:S02]  /*6cf0*/  PRMT R34, R34, 0x5410, R13 ;  /* 0x0000541022227816 */ /* 0x000fe4000000000d */
[----:B------:R-:W-:Y:S02]  /*6d00*/  PRMT R35, R35, 0x5410, R8 ;  /* 0x0000541023237816 */ /* 0x000fe40000000008 */
[----:B------:R-:W-:Y:S01]  /*6d10*/  PRMT R36, R36, 0x5410, R9 ;  /* 0x0000541024247816 */ /* 0x000fe20000000009 */
[----:B0-----:R-:W-:Y:S06]  /*6d20*/  @!P0 BRA `(.L_x_3188) ;  /* 0x000000e4003c8947 */ /* 0x001fec0003800000 */
.L_x_3356:
[----:B------:R-:W-:Y:S05]  /*6d30*/  BSYNC B1 ;  /* 0x0000000000017941 */ /* 0x000fea0003800000 */
.L_x_3187:
[----:B------:R-:W-:Y:S04]  /*6d40*/  BSSY B1, `(.L_x_3189) ;  /* 0x0000056000017945 */ /* 0x000fe80003800000 */
[----:B------:R-:W-:Y:S05]  /*6d50*/  @P1 BRA `(.L_x_3190) ;  /* 0x0000000400501947 */ /* 0x000fea0003800000 */
[----:B------:R-:W1:Y:S01]  /*6d60*/  LDC R4, c[0x0][0x3d4] ;  /* 0x0000f500ff047b82 */ /* 0x000e620000000800 */
[C---:B------:R-:W-:Y:S01]  /*6d70*/  IADD3 R5, R29.reuse, 0x10, RZ ;  /* 0x000000101d057810 */ /* 0x040fe20007ffe0ff */
[----:B------:R-:W-:Y:S01]  /*6d80*/  BSSY B2, `(.L_x_3191) ;  /* 0x000002a000027945 */ /* 0x000fe20003800000 */
[-C--:B-1----:R-:W-:Y:S02]  /*6d90*/  ISETP.GE.AND P0, PT, R29, R4.reuse, PT ;  /* 0x000000041d00720c */ /* 0x082fe40003f06270 */
[----:B------:R-:W-:-:S11]  /*6da0*/  ISETP.GE.AND P1, PT, R5, R4, PT ;  /* 0x000000040500720c */ /* 0x000fd60003f26270 */
[----:B------:R-:W-:Y:S05]  /*6db0*/  @P0 BRA `(.L_x_3192) ;  /* 0x0000000000980947 */ /* 0x000fea0003800000 */
[----:B0-----:R-:W0:Y:S01]  /*6dc0*/  LDS.128 R4, [R3+0x20400] ;  /* 0x0204000003047984 */ /* 0x001e220000000c00 */
        /* <DEDUP_REMOVED lines=18> */
[----:B------:R-:W-:Y:S01]  /*6ef0*/  SHF.L.U32 R13, R34, 0x10, RZ ;  /* 0x00000010220d7819 */ /* 0x000fe200000006ff */
[----:B------:R-:W-:Y:S01]  /*6f00*/  IMAD.U32 R5, R28, 0x10000, RZ ;  /* 0x000100001c057824 */ /* 0x000fe200078e00ff */
[----:B------:R-:W-:Y:S01]  /*6f10*/  LOP3.LUT R8, R34, 0xffff0000, RZ, 0xc0, !PT ;  /* 0xffff000022087812 */ /* 0x000fe200078ec0ff */
[C---:B------:R-:W-:Y:S01]  /*6f20*/  FFMA.FTZ R24, R9.reuse, R12, -R24 ;  /* 0x0000000c09187223 */ /* 0x040fe20000010818 */
        /* <DEDUP_REMOVED lines=15> */
.L_x_3192:
[----:B------:R-:W-:Y:S05]  /*7020*/  BSYNC B2 ;  /* 0x0000000000027941 */ /* 0x000fea0003800000 */
.L_x_3191:
[----:B------:R-:W-:Y:S05]  /*7030*/  @P1 BRA `(.L_x_3190) ;  /* 0x0000000000981947 */ /* 0x000fea0003800000 */
[----:B01----:R-:W0:Y:S01]  /*7040*/  LDS.128 R4, [R0] ;  /* 0x0000000000047984 */ /* 0x003e220000000c00 */
        /* <DEDUP_REMOVED lines=8> */
[----:B------:R-:W-:Y:S01]  /*70d0*/  IMAD.U32 R10, R6, 0x10000, RZ ;  /* 0x00010000060a7824 */ /* 0x000fe200078e00ff */
[----:B------:R-:W-:Y:S01]  /*70e0*/  SHF.L.U32 R11, R7, 0x10, RZ ;  /* 0x00000010070b7819 */ /* 0x000fe200000006ff */
[C---:B------:R-:W-:Y:S01]  /*70f0*/  FMUL.FTZ R21, R4.reuse, R15 ;  /* 0x0000000f04157220 */ /* 0x040fe20000410000 */
[-C--:B------:R-:W-:Y:S01]  /*7100*/  FMUL.FTZ R4, R4, R13.reuse ;  /* 0x0000000d04047220 */ /* 0x080fe20000410000 */
[----:B------:R-:W-:Y:S01]  /*7110*/  FMUL.FTZ R24, R5, R14 ;  /* 0x0000000e05187220 */ /* 0x000fe20000410000 */
[----:B------:R-:W-:Y:S01]  /*7120*/  LOP3.LUT R6, R6, 0xffff0000, RZ, 0xc0, !PT ;  /* 0xffff000006067812 */ /* 0x000fe200078ec0ff */
[C---:B------:R-:W-:Y:S01]  /*7130*/  FFMA.FTZ R21, R8.reuse, R13, -R21 ;  /* 0x0000000d08157223 */ /* 0x040fe20000010815 */
[----:B------:R-:W-:Y:S01]  /*7140*/  FFMA.FTZ R20, R8, R15, R4 ;  /* 0x0000000f08147223 */ /* 0x000fe20000010004 */
[----:B------:R-:W-:Y:S01]  /*7150*/  LOP3.LUT R7, R7, 0xffff0000, RZ, 0xc0, !PT ;  /* 0xffff000007077812 */ /* 0x000fe200078ec0ff */
        /* <DEDUP_REMOVED lines=20> */
.L_x_3190:
[----:B------:R-:W-:Y:S05]  /*72a0*/  BSYNC B1 ;  /* 0x0000000000017941 */ /* 0x000fea0003800000 */
.L_x_3189:
[----:B------:R-:W-:-:S13]  /*72b0*/  ISETP.GE.AND P0, PT, R215, R30, PT ;  /* 0x0000001ed700720c */ /* 0x000fda0003f06270 */
[----:B------:R-:W-:Y:S05]  /*72c0*/  @P0 BRA `(.L_x_3193) ;  /* 0x0000001000dc0947 */ /* 0x000fea0003800000 */
[----:B-12---:R-:W1:Y:S01]  /*72d0*/  LDC R4, c[0x0][0x3d4] ;  /* 0x0000f500ff047b82 */ /* 0x006e620000000800 */
[C---:B------:R-:W-:Y:S01]  /*72e0*/  VIADD R5, R29.reuse, 0x10 ;  /* 0x000000101d057836 */ /* 0x040fe20000000000 */
[----:B------:R-:W-:Y:S01]  /*72f0*/  BSSY B1, `(.L_x_3194) ;  /* 0x000002a000017945 */ /* 0x000fe20003800000 */
[----:B-1----:R-:W-:-:S03]  /*7300*/  ISETP.GE.AND P0, PT, R29, R4, PT ;  /* 0x000000041d00720c */ /* 0x002fc60003f06270 */
[----:B------:R-:W-:-:S10]  /*7310*/  ISETP.GE.AND P1, PT, R5, R4, PT ;  /* 0x000000040500720c */ /* 0x000fd40003f26270 */
[----:B------:R-:W-:Y:S05]  /*7320*/  @P0 BRA `(.L_x_3195) ;  /* 0x0000000000980947 */ /* 0x000fea0003800000 */
[----:B0-----:R-:W0:Y:S01]  /*7330*/  LDS.128 R4, [R3+0x21400] ;  /* 0x0214000003047984 */ /* 0x001e220000000c00 */
[----:B------:R-:W-:Y:S01]  /*7340*/  SHF.L.U32 R14, R33, 0x10, RZ ;  /* 0x00000010210e7819 */ /* 0x000fe200000006ff */
[----:B------:R-:W-:Y:S01]  /*7350*/  IMAD.U32 R12, R27, 0x10000, RZ ;  /* 0x000100001b0c7824 */ /* 0x000fe200078e00ff */
[----:B------:R-:W-:Y:S01]  /*7360*/  LOP3.LUT R33, R33, 0xffff0000, RZ, 0xc0, !PT ;  /* 0xffff000021217812 */ /* 0x000fe200078ec0ff */
[C---:B------:R-:W-:Y:S01]  /*7370*/  IMAD.U32 R20, R34.reuse, 0x10000, RZ ;  /* 0x0001000022147824 */ /* 0x040fe200078e00ff */
        /* <DEDUP_REMOVED lines=10> */
[C---:B------:R-:W-:Y:S01]  /*7420*/  FMUL.FTZ R15, R12.reuse, R4 ;  /* 0x000000040c0f7220 */ /* 0x040fe20000410000 */
[C---:B------:R-:W-:Y:S01]  /*7430*/  IMAD.U32 R11, R7.reuse, 0x10000, RZ ;  /* 0x00010000070b7824 */ /* 0x040fe200078e00ff */
[----:B------:R-:W-:Y:S01]  /*7440*/  LOP3.LUT R7, R7, 0xffff0000, RZ, 0xc0, !PT ;  /* 0xffff000007077812 */ /* 0x000fe200078ec0ff */
[-C--:B------:R-:W-:Y:S01]  /*7450*/  FFMA.FTZ R13, R12, R8.reuse, -R13 ;  /* 0x000000080c0d7223 */ /* 0x080fe2000001080d */
[----:B------:R-:W-:Y:S01]  /*7460*/  FFMA.FTZ R8, R14, R8, R15 ;  /* 0x000000080e087223 */ /* 0x000fe2000001000f */
[----:B------:R-:W-:Y:S01]  /*7470*/  FMUL.FTZ R4, R33, R5 ;  /* 0x0000000521047220 */ /* 0x000fe20000410000 */
[----:B------:R-:W-:-:S02]  /*7480*/  IMAD.U32 R14, R28, 0x10000, RZ ;  /* 0x000100001c0e7824 */ /* 0x000fc400078e00ff */
[C---:B------:R-:W-:Y:S01]  /*7490*/  FMUL.FTZ R12, R27.reuse, R5 ;  /* 0x000000051b0c7220 */ /* 0x040fe20000410000 */
[-C--:B------:R-:W-:Y:S01]  /*74a0*/  FMUL.FTZ R5, R20, R6.reuse ;  /* 0x0000000614057220 */ /* 0x080fe20000410000 */
[-C--:B------:R-:W-:Y:S01]  /*74b0*/  FFMA.FTZ R4, R27, R9.reuse, -R4 ;  /* 0x000000091b047223 */ /* 0x080fe20000010804 */
[C---:B------:R-:W-:Y:S01]  /*74c0*/  FMUL.FTZ R15, R14.reuse, R6 ;  /* 0x000000060e0f7220 */ /* 0x040fe20000410000 */
[----:B------:R-:W-:Y:S01]  /*74d0*/  FFMA.FTZ R9, R33, R9, R12 ;  /* 0x0000000921097223 */ /* 0x000fe2000001000c */
[-C--:B------:R-:W-:Y:S01]  /*74e0*/  FMUL.FTZ R6, R25, R7.reuse ;  /* 0x0000000719067220 */ /* 0x080fe20000410000 */
[C---:B------:R-:W-:Y:S01]  /*74f0*/  FMUL.FTZ R12, R21.reuse, R7 ;  /* 0x00000007150c7220 */ /* 0x040fe20000410000 */
        /* <DEDUP_REMOVED lines=9> */
.L_x_3195:
[----:B------:R-:W-:Y:S05]  /*7590*/  BSYNC B1 ;  /* 0x0000000000017941 */ /* 0x000fea0003800000 */
.L_x_3194:
[----:B------:R-:W-:Y:S05]  /*75a0*/  @P1 BRA `(.L_x_3193) ;  /* 0x0000001000241947 */ /* 0x000fea0003800000 */
[----:B0-----:R-:W1:Y:S01]  /*75b0*/  LDS.128 R4, [R0+0x1000] ;  /* 0x0010000000047984 */ /* 0x001e620000000c00 */
[----:B------:R-:W-:Y:S01]  /*75c0*/  SHF.L.U32 R13, R31, 0x10, RZ ;  /* 0x000000101f0d7819 */ /* 0x000fe200000006ff */
[C---:B------:R-:W-:Y:S01]  /*75d0*/  IMAD.U32 R15, R35.reuse, 0x10000, RZ ;  /* 0x00010000230f7824 */ /* 0x040fe200078e00ff */
        /* <DEDUP_REMOVED lines=8> */
[-C--:B------:R-:W-:Y:S01]  /*7660*/  FMUL.FTZ R12, R15, R4.reuse ;  /* 0x000000040f0c7220 */ /* 0x080fe20000410000 */
[----:B------:R-:W-:Y:S01]  /*7670*/  FMUL.FTZ R4, R13, R4 ;  /* 0x000000040d047220 */ /* 0x000fe20000410000 */
[----:B------:R-:W-:-:S02]  /*7680*/  IMAD.U32 R10, R7, 0x10000, RZ ;  /* 0x00010000070a7824 */ /* 0x000fc400078e00ff */
[----:B------:R-:W-:Y:S01]  /*7690*/  FMUL.FTZ R11, R20, R5 ;  /* 0x00000005140b7220 */ /* 0x000fe20000410000 */
[-C--:B------:R-:W-:Y:S01]  /*76a0*/  FFMA.FTZ R12, R13, R3.reuse, -R12 ;  /* 0x000000030d0c7223 */ /* 0x080fe2000001080c */
[----:B------:R-:W-:Y:S01]  /*76b0*/  FFMA.FTZ R3, R15, R3, R4 ;  /* 0x000000030f037223 */ /* 0x000fe20000010004 */
[----:B------:R-:W-:Y:S01]  /*76c0*/  IMAD.U32 R15, R36, 0x10000, RZ ;  /* 0x00010000240f7824 */ /* 0x000fe200078e00ff */
[----:B------:R-:W-:Y:S01]  /*76d0*/  LOP3.LUT R7, R7, 0xffff0000, RZ, 0xc0, !PT ;  /* 0xffff000007077812 */ /* 0x000fe200078ec0ff */
[----:B------:R-:W-:Y:S01]  /*76e0*/  FMUL.FTZ R5, R14, R5 ;  /* 0x000000050e057220 */ /* 0x000fe20000410000 */
[----:B------:R-:W-:Y:S01]  /*76f0*/  IMAD.U32 R13, R32, 0x10000, RZ ;  /* 0x00010000200d7824 */ /* 0x000fe200078e00ff */
[----:B------:R-:W-:Y:S01]  /*7700*/  LOP3.LUT R36, R36, 0xffff0000, RZ, 0xc0, !PT ;  /* 0xffff000024247812 */ /* 0x000fe200078ec0ff */
[-C--:B------:R-:W-:Y:S01]  /*7710*/  FFMA.FTZ R11, R14, R8.reuse, -R11 ;  /* 0x000000080e0b7223 */ /* 0x080fe2000001080b */
[----:B------:R-:W-:Y:S01]  /*7720*/  LOP3.LUT R32, R32, 0xffff0000, RZ, 0xc0, !PT ;  /* 0xffff000020207812 */ /* 0x000fe200078ec0ff */
[----:B------:R-:W-:Y:S01]  /*7730*/  FFMA.FTZ R8, R20, R8, R5 ;  /* 0x0000000814087223 */ /* 0x000fe20000010005 */
[-C--:B------:R-:W-:Y:S01]  /*7740*/  FMUL.FTZ R4, R15, R6.reuse ;  /* 0x000000060f047220 */ /* 0x080fe20000410000 */
[-C--:B------:R-:W-:Y:S01]  /*7750*/  FMUL.FTZ R5, R36, R7.reuse ;  /* 0x0000000724057220 */ /* 0x080fe20000410000 */
[C---:B------:R-:W-:Y:S01]  /*7760*/  FMUL.FTZ R6, R13.reuse, R6 ;  /* 0x000000060d067220 */ /* 0x040fe20000410000 */
[C---:B------:R-:W-:Y:S01]  /*7770*/  FMUL.FTZ R7, R32.reuse, R7 ;  /* 0x0000000720077220 */ /* 0x040fe20000410000 */
[-C--:B------:R-:W-:Y:S01]  /*7780*/  FFMA.FTZ R4, R13, R9.reuse, -R4 ;  /* 0x000000090d047223 */ /* 0x080fe20000010804 */
        /* <DEDUP_REMOVED lines=9> */
.L_x_3180:
[----:B------:R-:W0:Y:S01]  /*7820*/  LDC R45, c[0x0][0x3d4] ;  /* 0x0000f500ff2d7b82 */ /* 0x000e220000000800 */
[----:B------:R-:W-:Y:S01]  /*7830*/  IMAD R30, R25, -0x40, R30 ;  /* 0xffffffc0191e7824 */ /* 0x000fe200078e021e */
[----:B------:R-:W-:Y:S02]  /*7840*/  CS2R R32, SRZ ;  /* 0x0000000000207805 */ /* 0x000fe4000001ff00 */
[----:B------:R-:W-:Y:S02]  /*7850*/  CS2R R34, SRZ ;  /* 0x0000000000227805 */ /* 0x000fe4000001ff00 */
[----:B------:R-:W-:Y:S02]  /*7860*/  CS2R R4, SRZ ;  /* 0x0000000000047805 */ /* 0x000fe4000001ff00 */
[----:B------:R-:W-:Y:S02]  /*7870*/  CS2R R6, SRZ ;  /* 0x0000000000067805 */ /* 0x000fe4000001ff00 */
[----:B------:R-:W-:-:S02]  /*7880*/  VIMNMX R30, R30, 0x40, PT ;  /* 0x000000401e1e7848 */ /* 0x000fc40003fe0100 */
[----:B0-----:R-:W-:-:S04]  /*7890*/  ISETP.GE.AND P0, PT, R16, R45, PT ;  /* 0x0000002d1000720c */ /* 0x001fc80003f06270 */
[----:B------:R-:W-:-:S13]  /*78a0*/  ISETP.GE.OR P1, PT, R23, R30, P0 ;  /* 0x0000001e1700720c */ /* 0x000fda0000726670 */
[----:B------:R0:W5:Y:S04]  /*78b0*/  @!P1 LDG.E.128 R32, desc[UR40][R36.64] ;  /* 0x0000002824209981 */ /* 0x000168000c1e1d00 */
[----:B------:R0:W5:Y:S01]  /*78c0*/  @!P1 LDG.E.128 R4, desc[UR40][R38.64] ;  /* 0x0000002826049981 */ /* 0x000162000c1e1d00 */
[----:B------:R-:W-:Y:S01]  /*78d0*/  UMOV UR4, 0xffffffff ;  /* 0xffffffff00047882 */ /* 0x000fe20000000000 */
[----:B------:R-:W-:Y:S02]  /*78e0*/  LEA.HI R0, R202, R202, RZ, 0x1 ;  /* 0x000000caca007211 */ /* 0x000fe400078f08ff */
[----:B------:R-:W-:Y:S05]  /*78f0*/  BRA.DIV UR4, `(.L_x_3196) ;  /* 0x000000da045c7947 */ /* 0x000fea000b800000 */
.L_x_3359:
[----:B------:R-:W-:Y:S01]  /*7900*/  UMOV UR4, 0xffffffff ;  /* 0xffffffff00047882 */ /* 0x000fe20000000000 */
[----:B------:R-:W-:Y:S02]  /*7910*/  LOP3.LUT R3, R0, 0xfffffffe, RZ, 0xc0, !PT ;  /* 0xfffffffe00037812 */ /* 0x000fe400078ec0ff */
[----:B------:R-:W-:Y:S05]  /*7920*/  BRA.DIV UR4, `(.L_x_3197) ;  /* 0x000000da04787947 */ /* 0x000fea000b800000 */
.L_x_3362:
[----:B------:R-:W-:Y:S01]  /*7930*/  UMOV UR4, 0xffffffff ;  /* 0xffffffff00047882 */ /* 0x000fe20000000000 */
[----:B------:R-:W-:Y:S02]  /*7940*/  IMAD.IADD R3, R202, 0x1, -R3 ;  /* 0x00000001ca037824 */ /* 0x000fe400078e0a03 */
[----:B------:R-:W-:Y:S05]  /*7950*/  BRA.DIV UR4, `(.L_x_3198) ;  /* 0x000000da04947947 */ /* 0x000fea000b800000 */
.L_x_3365:
[----:B------:R-:W-:Y:S01]  /*7960*/  UMOV UR4, 0xffffffff ;  /* 0xffffffff00047882 */ /* 0x000fe20000000000 */
[----:B------:R-:W-:Y:S02]  /*7970*/  SHF.L.U32 R3, R3, 0x1f, RZ ;  /* 0x0000001f03037819 */ /* 0x000fe400000006ff */
[----:B------:R-:W-:Y:S05]  /*7980*/  BRA.DIV UR4, `(.L_x_3199) ;  /* 0x000000da04b07947 */ /* 0x000fea000b800000 */
.L_x_3368:
[----:B------:R-:W1:Y:S01]  /*7990*/  SYNCS.PHASECHK.TRANS64.TRYWAIT P1, [R2+URZ+0x28c00], R3 ;  /* 0x028c0003020075a7 */ /* 0x000e62000802017f */
[----:B0----5:R-:W-:Y:S01]  /*79a0*/  MOV R36, R32 ;  /* 0x0000002000247202 */ /* 0x021fe20000000f00 */
[----:B------:R-:W-:Y:S01]  /*79b0*/  IMAD.MOV.U32 R40, RZ, RZ, R4 ;  /* 0x000000ffff287224 */ /* 0x000fe200078e0004 */
[----:B------:R-:W-:Y:S01]  /*79c0*/  SHF.R.U64 R0, R32, 0x10, R33 ;  /* 0x0000001020007819 */ /* 0x000fe20000001221 */
[----:B------:R-:W-:Y:S01]  /*79d0*/  IMAD.MOV.U32 R41, RZ, RZ, R5 ;  /* 0x000000ffff297224 */ /* 0x000fe200078e0005 */
[--C-:B------:R-:W-:Y:S01]  /*79e0*/  SHF.R.U32.HI R8, RZ, 0x10, R33.reuse ;  /* 0x00000010ff087819 */ /* 0x100fe20000011621 */
[----:B------:R-:W-:Y:S01]  /*79f0*/  IMAD.MOV.U32 R37, RZ, RZ, R33 ;  /* 0x000000ffff257224 */ /* 0x000fe200078e0021 */
[----:B------:R-:W-:Y:S01]  /*7a00*/  PRMT R36, R36, 0x5410, R0 ;  /* 0x0000541024247816 */ /* 0x000fe20000000000 */
[----:B------:R-:W-:Y:S01]  /*7a10*/  IMAD.MOV.U32 R38, RZ, RZ, R34 ;  /* 0x000000ffff267224 */ /* 0x000fe200078e0022 */
[----:B------:R-:W-:Y:S01]  /*7a20*/  SHF.R.U64 R0, R4, 0x10, R5 ;  /* 0x0000001004007819 */ /* 0x000fe20000001205 */
[----:B------:R-:W-:Y:S01]  /*7a30*/  IMAD.MOV.U32 R39, RZ, RZ, R35 ;  /* 0x000000ffff277224 */ /* 0x000fe200078e0023 */
[----:B------:R-:W-:Y:S01]  /*7a40*/  SHF.R.U32.HI R4, RZ, 0x10, R5 ;  /* 0x00000010ff047819 */ /* 0x000fe20000011605 */
[----:B------:R-:W-:Y:S01]  /*7a50*/  IMAD.MOV.U32 R42, RZ, RZ, R6 ;  /* 0x000000ffff2a7224 */ /* 0x000fe200078e0006 */
[----:B------:R-:W-:Y:S01]  /*7a60*/  SHF.R.U64 R5, R6, 0x10, R7 ;  /* 0x0000001006057819 */ /* 0x000fe20000001207 */
[----:B------:R-:W-:Y:S01]  /*7a70*/  BSSY B1, `(.L_x_3200) ;  /* 0x000000f000017945 */ /* 0x000fe20003800000 */
[----:B------:R-:W-:-:S02]  /*7a80*/  SHF.R.U64 R9, R34, 0x10, R35 ;  /* 0x0000001022097819 */ /* 0x000fc40000001223 */
[----:B------:R-:W-:Y:S02]  /*7a90*/  SHF.R.U32.HI R10, RZ, 0x10, R35 ;  /* 0x00000010ff0a7819 */ /* 0x000fe40000011623 */
[----:B------:R-:W-:Y:S02]  /*7aa0*/  MOV R43, R7 ;  /* 0x00000007002b7202 */ /* 0x000fe40000000f00 */
[----:B------:R-:W-:Y:S02]  /*7ab0*/  SHF.R.U32.HI R6, RZ, 0x10, R7 ;  /* 0x00000010ff067819 */ /* 0x000fe40000011607 */
[-C--:B------:R-:W-:Y:S02]  /*7ac0*/  ISETP.GE.OR P2, PT, R23, R30.reuse, P0 ;  /* 0x0000001e1700720c */ /* 0x080fe40000746670 */
[----:B------:R-:W-:Y:S02]  /*7ad0*/  ISETP.GE.OR P0, PT, R215, R30, P0 ;  /* 0x0000001ed700720c */ /* 0x000fe40000706670 */
[----:B------:R-:W-:-:S02]  /*7ae0*/  PRMT R37, R37, 0x5410, R8 ;  /* 0x0000541025257816 */ /* 0x000fc40000000008 */
[----:B------:R-:W-:Y:S02]  /*7af0*/  PRMT R38, R38, 0x5410, R9 ;  /* 0x0000541026267816 */ /* 0x000fe40000000009 */
[----:B------:R-:W-:Y:S02]  /*7b00*/  PRMT R39, R39, 0x5410, R10 ;  /* 0x0000541027277816 */ /* 0x000fe4000000000a */
[----:B------:R-:W-:Y:S02]  /*7b10*/  PRMT R40, R40, 0x5410, R0 ;  /* 0x0000541028287816 */ /* 0x000fe40000000000 */
[----:B------:R-:W-:Y:S02]  /*7b20*/  PRMT R41, R41, 0x5410, R4 ;  /* 0x0000541029297816 */ /* 0x000fe40000000004 */
[----:B------:R-:W-:Y:S02]  /*7b30*/  PRMT R42, R42, 0x5410, R5 ;  /* 0x000054102a2a7816 */ /* 0x000fe40000000005 */
[----:B------:R-:W-:Y:S01]  /*7b40*/  PRMT R43, R43, 0x5410, R6 ;  /* 0x000054102b2b7816 */ /* 0x000fe20000000006 */
[----:B-1----:R-:W-:Y:S06]  /*7b50*/  @!P1 BRA `(.L_x_3201) ;  /* 0x000000d800649947 */ /* 0x002fec0003800000 */
.L_x_3369:
[----:B------:R-:W-:Y:S05]  /*7b60*/  BSYNC B1 ;  /* 0x0000000000017941 */ /* 0x000fea0003800000 */
.L_x_3200:
[----:B------:R-:W-:Y:S04]  /*7b70*/  BSSY B1, `(.L_x_3202) ;  /* 0x000005a000017945 */ /* 0x000fe80003800000 */
[----:B------:R-:W-:Y:S05]  /*7b80*/  @P2 BRA `(.L_x_3203) ;  /* 0x0000000400602947 */ /* 0x000fea0003800000 */
[----:B------:R-:W-:Y:S01]  /*7b90*/  IMAD.SHL.U32 R0, R186, 0x40, RZ ;  /* 0x00000040ba007824 */ /* 0x000fe200078e00ff */
[----:B------:R-:W-:Y:S01]  /*7ba0*/  SHF.L.U32 R25, R36, 0x10, RZ ;  /* 0x0000001024197819 */ /* 0x000fe200000006ff */
[----:B0-----:R-:W-:Y:S01]  /*7bb0*/  IMAD.IADD R3, R16, 0x1, R45 ;  /* 0x0000000110037824 */ /* 0x001fe200078e022d */
[C---:B------:R-:W-:Y:S01]  /*7bc0*/  LOP3.LUT R24, R40.reuse, 0xffff0000, RZ, 0xc0, !PT ;  /* 0xffff000028187812 */ /* 0x040fe200078ec0ff */
[----:B------:R-:W-:Y:S01]  /*7bd0*/  IMAD.U32 R27, R40, 0x10000, RZ ;  /* 0x00010000281b7824 */ /* 0x000fe200078e00ff */
[----:B------:R-:W-:-:S04]  /*7be0*/  LOP3.LUT R4, R0, 0x1c0, RZ, 0xc0, !PT ;  /* 0x000001c000047812 */ /* 0x000fc800078ec0ff */
[C---:B------:R-:W-:Y:S02]  /*7bf0*/  LOP3.LUT R0, R4.reuse, 0x38, R16, 0xf8, !PT ;  /* 0x0000003804007812 */ /* 0x040fe400078ef810 */
[----:B------:R-:W-:Y:S02]  /*7c00*/  SHF.R.U32.HI R5, RZ, 0x3, R4 ;  /* 0x00000003ff057819 */ /* 0x000fe40000011604 */
[----:B------:R-:W-:Y:S02]  /*7c10*/  LOP3.LUT R4, R4, 0x38, R3, 0xf8, !PT ;  /* 0x0000003804047812 */ /* 0x000fe400078ef803 */
[-C--:B------:R-:W-:Y:S02]  /*7c20*/  LOP3.LUT R0, R0, R5.reuse, RZ, 0x3c, !PT ;  /* 0x0000000500007212 */ /* 0x080fe400078e3cff */
[----:B------:R-:W-:-:S03]  /*7c30*/  LOP3.LUT R4, R4, R5, RZ, 0x3c, !PT ;  /* 0x0000000504047212 */ /* 0x000fc600078e3cff */
[----:B------:R-:W-:-:S04]  /*7c40*/  IMAD R3, R189, 0x200, R0 ;  /* 0x00000200bd037824 */ /* 0x000fc800078e0200 */
[----:B------:R-:W-:Y:S02]  /*7c50*/  IMAD R32, R3, 0x2, R2 ;  /* 0x0000000203207824 */ /* 0x000fe400078e0202 */
[----:B------:R-:W-:-:S03]  /*7c60*/  IMAD R3, R189, 0x200, R4 ;  /* 0x00000200bd037824 */ /* 0x000fc600078e0204 */
[----:B------:R-:W0:Y:S01]  /*7c70*/  LDS.128 R8, [R32+0x20400] ;  /* 0x0204000020087984 */ /* 0x000e220000000c00 */
[----:B------:R-:W-:-:S05]  /*7c80*/  IMAD R34, R3, 0x2, R2 ;  /* 0x0000000203227824 */ /* 0x000fca00078e0202 */
[----:B------:R-:W1:Y:S01]  /*7c90*/  LDS.128 R4, [R34+0x20400] ;  /* 0x0204000022047984 */ /* 0x000e620000000c00 */
[----:B0-----:R-:W-:Y:S01]  /*7ca0*/  SHF.L.U32 R0, R8, 0x10, RZ ;  /* 0x0000001008007819 */ /* 0x001fe200000006ff */
[----:B------:R-:W-:Y:S01]  /*7cb0*/  IMAD.U32 R12, R10, 0x10000, RZ ;  /* 0x000100000a0c7824 */ /* 0x000fe200078e00ff */
[----:B------:R-:W-:Y:S01]  /*7cc0*/  LOP3.LUT R3, R8, 0xffff0000, RZ, 0xc0, !PT ;  /* 0xffff000008037812 */ /* 0x000fe200078ec0ff */
[----:B------:R-:W-:Y:S01]  /*7cd0*/  IMAD.U32 R8, R9, 0x10000, RZ ;  /* 0x0001000009087824 */ /* 0x000fe200078e00ff */
[----:B------:R-:W-:Y:S01]  /*7ce0*/  LOP3.LUT R10, R10, 0xffff0000, RZ, 0xc0, !PT ;  /* 0xffff00000a0a7812 */ /* 0x000fe200078ec0ff */
[----:B------:R-:W-:Y:S01]  /*7cf0*/  IMAD.U32 R13, R11, 0x10000, RZ ;  /* 0x000100000b0d7824 */ /* 0x000fe200078e00ff */
        /* <DEDUP_REMOVED lines=9> */
[----:B------:R-:W-:Y:S01]  /*7d90*/  FFMA.FTZ R26, R0, R25, -R29 ;  /* 0x00000019001a7223 */ /* 0x000fe2000001081d */
[----:B------:R-:W-:-:S02]  /*7da0*/  IMAD.U32 R29, R42, 0x10000, RZ ;  /* 0x000100002a1d7824 */ /* 0x000fc400078e00ff */
[----:B------:R-:W-:Y:S01]  /*7db0*/  FFMA.FTZ R31, R0, R27, R31 ;  /* 0x0000001b001f7223 */ /* 0x000fe2000001001f */
[----:B------:R-:W-:Y:S02]  /*7dc0*/  IMAD.U32 R25, R38, 0x10000, RZ ;  /* 0x0001000026197824 */ /* 0x000fe400078e00ff */
[-C--:B------:R-:W-:Y:S01]  /*7dd0*/  FMUL.FTZ R4, R4, R14.reuse ;  /* 0x0000000e04047220 */ /* 0x080fe20000410000 */
[----:B------:R-:W-:Y:S01]  /*7de0*/  FMUL.FTZ R35, R20, R29 ;  /* 0x0000001d14237220 */ /* 0x000fe20000410000 */
[----:B------:R-:W-:Y:S01]  /*7df0*/  LOP3.LUT R27, R42, 0xffff0000, RZ, 0xc0, !PT ;  /* 0xffff00002a1b7812 */ /* 0x000fe200078ec0ff */
[-C--:B------:R-:W-:Y:S01]  /*7e00*/  FMUL.FTZ R20, R20, R25.reuse ;  /* 0x0000001914147220 */ /* 0x080fe20000410000 */
[C---:B------:R-:W-:Y:S01]  /*7e10*/  FFMA.FTZ R33, R3.reuse, R14, -R28 ;  /* 0x0000000e03217223 */ /* 0x040fe2000001081c */
[----:B------:R-:W-:Y:S01]  /*7e20*/  FFMA.FTZ R24, R3, R24, R4 ;  /* 0x0000001803187223 */ /* 0x000fe20000010004 */
[----:B------:R-:W-:Y:S01]  /*7e30*/  FFMA.FTZ R35, R12, R25, -R35 ;  /* 0x000000190c237223 */ /* 0x000fe20000010823 */
[----:B------:R-:W-:Y:S01]  /*7e40*/  LOP3.LUT R3, R38, 0xffff0000, RZ, 0xc0, !PT ;  /* 0xffff000026037812 */ /* 0x000fe200078ec0ff */
[----:B------:R-:W-:Y:S01]  /*7e50*/  FFMA.FTZ R20, R12, R29, R20 ;  /* 0x0000001d0c147223 */ /* 0x000fe20000010014 */
[----:B------:R-:W-:Y:S01]  /*7e60*/  FMUL.FTZ R25, R6, R27 ;  /* 0x0000001b06197220 */ /* 0x000fe20000410000 */
[----:B------:R-:W-:Y:S01]  /*7e70*/  IMAD.U32 R15, R5, 0x10000, RZ ;  /* 0x00010000050f7824 */ /* 0x000fe200078e00ff */
[----:B------:R-:W-:Y:S01]  /*7e80*/  SHF.L.U32 R14, R43, 0x10, RZ ;  /* 0x000000102b0e7819 */ /* 0x000fe200000006ff */
[----:B------:R-:W-:-:S02]  /*7e90*/  IMAD.U32 R12, R41, 0x10000, RZ ;  /* 0x00010000290c7824 */ /* 0x000fc400078e00ff */
[-C--:B------:R-:W-:Y:S01]  /*7ea0*/  FMUL.FTZ R29, R6, R3.reuse ;  /* 0x00000003061d7220 */ /* 0x080fe20000410000 */
[----:B------:R-:W-:Y:S02]  /*7eb0*/  IMAD.U32 R21, R7, 0x10000, RZ ;  /* 0x0001000007157824 */ /* 0x000fe400078e00ff */
[C---:B------:R-:W-:Y:S01]  /*7ec0*/  FFMA.FTZ R28, R10.reuse, R3, -R25 ;  /* 0x000000030a1c7223 */ /* 0x040fe20000010819 */
[----:B------:R-:W-:Y:S02]  /*7ed0*/  IMAD.U32 R0, R37, 0x10000, RZ ;  /* 0x0001000025007824 */ /* 0x000fe400078e00ff */
[----:B------:R-:W-:Y:S01]  /*7ee0*/  FMUL.FTZ R3, R15, R12 ;  /* 0x0000000c0f037220 */ /* 0x000fe20000410000 */
[----:B------:R-:W-:Y:S02]  /*7ef0*/  IMAD.U32 R4, R39, 0x10000, RZ ;  /* 0x0001000027047824 */ /* 0x000fe400078e00ff */
[----:B------:R-:W-:Y:S01]  /*7f00*/  FMUL.FTZ R6, R21, R14 ;  /* 0x0000000e15067220 */ /* 0x000fe20000410000 */
[----:B------:R-:W-:Y:S01]  /*7f10*/  FMUL.FTZ R15, R15, R0 ;  /* 0x000000000f0f7220 */ /* 0x000fe20000410000 */
[----:B------:R-:W-:Y:S01]  /*7f20*/  FFMA.FTZ R29, R10, R27, R29 ;  /* 0x0000001b0a1d7223 */ /* 0x000fe2000001001d */
[----:B------:R-:W-:Y:S01]  /*7f30*/  FMUL.FTZ R10, R21, R4 ;  /* 0x00000004150a7220 */ /* 0x000fe20000410000 */
[C---:B------:R-:W-:Y:S01]  /*7f40*/  FFMA.FTZ R3, R8.reuse, R0, -R3 ;  /* 0x0000000008037223 */ /* 0x040fe20000010803 */
[----:B------:R-:W-:Y:S01]  /*7f50*/  FFMA.FTZ R15, R8, R12, R15 ;  /* 0x0000000c080f7223 */ /* 0x000fe2000001000f */
[----:B------:R-:W-:Y:S01]  /*7f60*/  FFMA.FTZ R21, R13, R4, -R6 ;  /* 0x000000040d157223 */ /* 0x000fe20000010806 */
[----:B------:R-:W-:Y:S01]  /*7f70*/  LOP3.LUT R5, R5, 0xffff0000, RZ, 0xc0, !PT ;  /* 0xffff000005057812 */ /* 0x000fe200078ec0ff */
[----:B------:R-:W-:Y:S01]  /*7f80*/  FFMA.FTZ R13, R13, R14, R10 ;  /* 0x0000000e0d0d7223 */ /* 0x000fe2000001000a */
[----:B------:R-:W-:-:S02]  /*7f90*/  LOP3.LUT R7, R7, 0xffff0000, RZ, 0xc0, !PT ;  /* 0xffff000007077812 */ /* 0x000fc400078ec0ff */
[----:B------:R-:W-:Y:S02]  /*7fa0*/  LOP3.LUT R6, R41, 0xffff0000, RZ, 0xc0, !PT ;  /* 0xffff000029067812 */ /* 0x000fe400078ec0ff */
[----:B------:R-:W-:Y:S02]  /*7fb0*/  LOP3.LUT R8, R43, 0xffff0000, RZ, 0xc0, !PT ;  /* 0xffff00002b087812 */ /* 0x000fe400078ec0ff */
[----:B------:R-:W-:Y:S01]  /*7fc0*/  LOP3.LUT R0, R37, 0xffff0000, RZ, 0xc0, !PT ;  /* 0xffff000025007812 */ /* 0x000fe200078ec0ff */
[----:B------:R-:W-:Y:S01]  /*7fd0*/  FMUL.FTZ R10, R5, R6 ;  /* 0x00000006050a7220 */ /* 0x000fe20000410000 */
[----:B------:R-:W-:Y:S01]  /*7fe0*/  LOP3.LUT R4, R39, 0xffff0000, RZ, 0xc0, !PT ;  /* 0xffff000027047812 */ /* 0x000fe200078ec0ff */
[----:B------:R-:W-:Y:S01]  /*7ff0*/  FMUL.FTZ R14, R7, R8 ;  /* 0x00000008070e7220 */ /* 0x000fe20000410000 */
[----:B------:R-:W-:Y:S01]  /*8000*/  LOP3.LUT R11, R11, 0xffff0000, RZ, 0xc0, !PT ;  /* 0xffff00000b0b7812 */ /* 0x000fe200078ec0ff */
[-C--:B------:R-:W-:Y:S01]  /*8010*/  FMUL.FTZ R5, R5, R0.reuse ;  /* 0x0000000005057220 */ /* 0x080fe20000410000 */
[----:B------:R-:W-:Y:S01]  /*8020*/  FFMA.FTZ R0, R9, R0, -R10 ;  /* 0x0000000009007223 */ /* 0x000fe2000001080a */
[----:B------:R-:W-:Y:S01]  /*8030*/  FMUL.FTZ R7, R7, R4 ;  /* 0x0000000407077220 */ /* 0x000fe20000410000 */
[----:B------:R-:W-:Y:S01]  /*8040*/  F2FP.BF16.F32.PACK_AB R10, R29, R20 ;  /* 0x000000141d0a723e */ /* 0x000fe200000010ff */
        /* <DEDUP_REMOVED lines=12> */
.L_x_3203:
[----:B------:R-:W-:Y:S05]  /*8110*/  BSYNC B1 ;  /* 0x0000000000017941 */ /* 0x000fea0003800000 */
.L_x_3202:
[----:B------:R-:W-:Y:S05]  /*8120*/  @P0 BRA `(.L_x_3193) ;  /* 0x0000000400440947 */ /* 0x000fea0003800000 */
[----:B0-----:R-:W-:Y:S01]  /*8130*/  IMAD.IADD R3, R16, 0x1, R45 ;  /* 0x0000000110037824 */ /* 0x001fe200078e022d */
[----:B-1----:R-:W0:Y:S01]  /*8140*/  LDS.128 R8, [R207+0x20400] ;  /* 0x02040000cf087984 */ /* 0x002e220000000c00 */
[C---:B------:R-:W-:Y:S01]  /*8150*/  IMAD.U32 R28, R40.reuse, 0x10000, RZ ;  /* 0x00010000281c7824 */ /* 0x040fe200078e00ff */
[----:B------:R-:W-:Y:S01]  /*8160*/  LOP3.LUT R40, R40, 0xffff0000, RZ, 0xc0, !PT ;  /* 0xffff000028287812 */ /* 0x000fe200078ec0ff */
[----:B------:R-:W-:Y:S01]  /*8170*/  IMAD.U32 R26, R36, 0x10000, RZ ;  /* 0x00010000241a7824 */ /* 0x000fe200078e00ff */
[----:B------:R-:W-:Y:S01]  /*8180*/  LOP3.LUT R3, R208, 0x38, R3, 0xf8, !PT ;  /* 0x00000038d0037812 */ /* 0x000fe200078ef803 */
[----:B------:R-:W-:Y:S01]  /*8190*/  IMAD.U32 R33, R42, 0x10000, RZ ;  /* 0x000100002a217824 */ /* 0x000fe200078e00ff */
[----:B------:R-:W-:Y:S02]  /*81a0*/  LOP3.LUT R36, R36, 0xffff0000, RZ, 0xc0, !PT ;  /* 0xffff000024247812 */ /* 0x000fe400078ec0ff */
[----:B------:R-:W-:Y:S02]  /*81b0*/  LOP3.LUT R0, R3, R214, RZ, 0x3c, !PT ;  /* 0x000000d603007212 */ /* 0x000fe400078e3cff */
[----:B------:R-:W-:-:S03]  /*81c0*/  LOP3.LUT R42, R42, 0xffff0000, RZ, 0xc0, !PT ;  /* 0xffff00002a2a7812 */ /* 0x000fc600078ec0ff */
[----:B------:R-:W-:-:S04]  /*81d0*/  IMAD.IADD R3, R209, 0x1, R0 ;  /* 0x00000001d1037824 */ /* 0x000fc800078e0200 */
[----:B------:R-:W-:-:S05]  /*81e0*/  IMAD R3, R3, 0x2, R2 ;  /* 0x0000000203037824 */ /* 0x000fca00078e0202 */
[----:B------:R-:W1:Y:S01]  /*81f0*/  LDS.128 R4, [R3+0x20400] ;  /* 0x0204000003047984 */ /* 0x000e620000000c00 */
[C---:B0-----:R-:W-:Y:S01]  /*8200*/  IMAD.U32 R0, R8.reuse, 0x10000, RZ ;  /* 0x0001000008007824 */ /* 0x041fe200078e00ff */
[----:B------:R-:W-:Y:S01]  /*8210*/  LOP3.LUT R8, R8, 0xffff0000, RZ, 0xc0, !PT ;  /* 0xffff000008087812 */ /* 0x000fe200078ec0ff */
[----:B------:R-:W-:Y:S01]  /*8220*/  IMAD.U32 R12, R9, 0x10000, RZ ;  /* 0x00010000090c7824 */ /* 0x000fe200078e00ff */
[C---:B------:R-:W-:Y:S01]  /*8230*/  SHF.L.U32 R13, R10.reuse, 0x10, RZ ;  /* 0x000000100a0d7819 */ /* 0x040fe200000006ff */
[----:B------:R-:W-:Y:S01]  /*8240*/  IMAD.U32 R14, R11, 0x10000, RZ ;  /* 0x000100000b0e7824 */ /* 0x000fe200078e00ff */
[----:B------:R-:W-:Y:S02]  /*8250*/  LOP3.LUT R10, R10, 0xffff0000, RZ, 0xc0, !PT ;  /* 0xffff00000a0a7812 */ /* 0x000fe400078ec0ff */
[----:B------:R-:W-:Y:S02]  /*8260*/  LOP3.LUT R9, R9, 0xffff0000, RZ, 0xc0, !PT ;  /* 0xffff000009097812 */ /* 0x000fe400078ec0ff */
[----:B------:R-:W-:Y:S01]  /*8270*/  LOP3.LUT R11, R11, 0xffff0000, RZ, 0xc0, !PT ;  /* 0xffff00000b0b7812 */ /* 0x000fe200078ec0ff */
[C---:B-1----:R-:W-:Y:S01]  /*8280*/  IMAD.U32 R15, R4.reuse, 0x10000, RZ ;  /* 0x00010000040f7824 */ /* 0x042fe200078e00ff */
[----:B------:R-:W-:Y:S01]  /*8290*/  LOP3.LUT R4, R4, 0xffff0000, RZ, 0xc0, !PT ;  /* 0xffff000004047812 */ /* 0x000fe200078ec0ff */
[----:B------:R-:W-:Y:S01]  /*82a0*/  IMAD.U32 R20, R5, 0x10000, RZ ;  /* 0x0001000005147824 */ /* 0x000fe200078e00ff */
[----:B------:R-:W-:Y:S01]  /*82b0*/  SHF.L.U32 R24, R7, 0x10, RZ ;  /* 0x0000001007187819 */ /* 0x000fe200000006ff */
[-C--:B------:R-:W-:Y:S01]  /*82c0*/  FMUL.FTZ R25, R28, R15.reuse ;  /* 0x0000000f1c197220 */ /* 0x080fe20000410000 */
[----:B------:R-:W-:Y:S01]  /*82d0*/  FMUL.FTZ R15, R26, R15 ;  /* 0x0000000f1a0f7220 */ /* 0x000fe20000410000 */
[-C--:B------:R-:W-:Y:S01]  /*82e0*/  FMUL.FTZ R27, R40, R4.reuse ;  /* 0x00000004281b7220 */ /* 0x080fe20000410000 */
[----:B------:R-:W-:Y:S01]  /*82f0*/  FMUL.FTZ R29, R36, R4 ;  /* 0x00000004241d7220 */ /* 0x000fe20000410000 */
[----:B------:R-:W-:Y:S01]  /*8300*/  FFMA.FTZ R25, R26, R0, -R25 ;  /* 0x000000001a197223 */ /* 0x000fe20000010819 */
[----:B------:R-:W-:-:S02]  /*8310*/  IMAD.U32 R26, R41, 0x10000, RZ ;  /* 0x00010000291a7824 */ /* 0x000fc400078e00ff */
[----:B------:R-:W-:Y:S01]  /*8320*/  FFMA.FTZ R15, R28, R0, R15 ;  /* 0x000000001c0f7223 */ /* 0x000fe2000001000f */
[----:B------:R-:W-:Y:S01]  /*8330*/  FFMA.FTZ R4, R36, R8, -R27 ;  /* 0x0000000824047223 */ /* 0x000fe2000001081b */
[----:B------:R-:W-:Y:S02]  /*8340*/  IMAD.U32 R0, R37, 0x10000, RZ ;  /* 0x0001000025007824 */ /* 0x000fe400078e00ff */
[----:B------:R-:W-:Y:S01]  /*8350*/  FMUL.FTZ R27, R26, R20 ;  /* 0x000000141a1b7220 */ /* 0x000fe20000410000 */
[----:B------:R-:W-:Y:S02]  /*8360*/  IMAD.U32 R21, R6, 0x10000, RZ ;  /* 0x0001000006157824 */ /* 0x000fe400078e00ff */
[----:B------:R-:W-:Y:S01]  /*8370*/  FFMA.FTZ R8, R40, R8, R29 ;  /* 0x0000000828087223 */ /* 0x000fe2000001001d */
[C---:B------:R-:W-:Y:S01]  /*8380*/  FMUL.FTZ R31, R0.reuse, R20 ;  /* 0x00000014001f7220 */ /* 0x040fe20000410000 */
[----:B------:R-:W-:Y:S01]  /*8390*/  FFMA.FTZ R27, R0, R12, -R27 ;  /* 0x0000000c001b7223 */ /* 0x000fe2000001081b */
[----:B------:R-:W-:-:S02]  /*83a0*/  IMAD.U32 R29, R38, 0x10000, RZ ;  /* 0x00010000261d7824 */ /* 0x000fc400078e00ff */
[-C--:B------:R-:W-:Y:S01]  /*83b0*/  FMUL.FTZ R0, R33, R21.reuse ;  /* 0x0000001521007220 */ /* 0x080fe20000410000 */
[----:B------:R-:W-:Y:S01]  /*83c0*/  FFMA.FTZ R31, R26, R12, R31 ;  /* 0x0000000c1a1f7223 */ /* 0x000fe2000001001f */
[----:B------:R-:W-:Y:S02]  /*83d0*/  IMAD.U32 R26, R43, 0x10000, RZ ;  /* 0x000100002b1a7824 */ /* 0x000fe400078e00ff */
[C---:B------:R-:W-:Y:S01]  /*83e0*/  FMUL.FTZ R20, R29.reuse, R21 ;  /* 0x000000151d147220 */ /* 0x040fe20000410000 */
[-C--:B------:R-:W-:Y:S01]  /*83f0*/  FFMA.FTZ R12, R29, R13.reuse, -R0 ;  /* 0x0000000d1d0c7223 */ /* 0x080fe20000010800 */
[----:B------:R-:W-:Y:S01]  /*8400*/  IMAD.U32 R0, R39, 0x10000, RZ ;  /* 0x0001000027007824 */ /* 0x000fe200078e00ff */
[----:B------:R-:W-:Y:S01]  /*8410*/  LOP3.LUT R6, R6, 0xffff0000, RZ, 0xc0, !PT ;  /* 0xffff000006067812 */ /* 0x000fe200078ec0ff */
[----:B------:R-:W-:Y:S01]  /*8420*/  FFMA.FTZ R20, R33, R13, R20 ;  /* 0x0000000d21147223 */ /* 0x000fe20000010014 */
[----:B------:R-:W-:Y:S01]  /*8430*/  LOP3.LUT R38, R38, 0xffff0000, RZ, 0xc0, !PT ;  /* 0xffff000026267812 */ /* 0x000fe200078ec0ff */
[-C--:B------:R-:W-:Y:S01]  /*8440*/  FMUL.FTZ R13, R26, R24.reuse ;  /* 0x000000181a0d7220 */ /* 0x080fe20000410000 */
[----:B------:R-:W-:Y:S01]  /*8450*/  LOP3.LUT R5, R5, 0xffff0000, RZ, 0xc0, !PT ;  /* 0xffff000005057812 */ /* 0x000fe200078ec0ff */
[----:B------:R-:W-:Y:S01]  /*8460*/  FMUL.FTZ R33, R0, R24 ;  /* 0x0000001800217220 */ /* 0x000fe20000410000 */
[----:B------:R-:W-:Y:S01]  /*8470*/  LOP3.LUT R7, R7, 0xffff0000, RZ, 0xc0, !PT ;  /* 0xffff000007077812 */ /* 0x000fe200078ec0ff */
[-C--:B------:R-:W-:Y:S01]  /*8480*/  FMUL.FTZ R21, R42, R6.reuse ;  /* 0x000000062a157220 */ /* 0x080fe20000410000 */
[----:B------:R-:W-:Y:S01]  /*8490*/  LOP3.LUT R41, R41, 0xffff0000, RZ, 0xc0, !PT ;  /* 0xffff000029297812 */ /* 0x000fe200078ec0ff */
[----:B------:R-:W-:Y:S01]  /*84a0*/  FMUL.FTZ R29, R38, R6 ;  /* 0x00000006261d7220 */ /* 0x000fe20000410000 */
[----:B------:R-:W-:Y:S01]  /*84b0*/  LOP3.LUT R37, R37, 0xffff0000, RZ, 0xc0, !PT ;  /* 0xffff000025257812 */ /* 0x000fe200078ec0ff */
[-C--:B------:R-:W-:Y:S01]  /*84c0*/  FFMA.FTZ R13, R0, R14.reuse, -R13 ;  /* 0x0000000e000d7223 */ /* 0x080fe2000001080d */
[----:B------:R-:W-:Y:S01]  /*84d0*/  LOP3.LUT R43, R43, 0xffff0000, RZ, 0xc0, !PT ;  /* 0xffff00002b2b7812 */ /* 0x000fe200078ec0ff */
[----:B------:R-:W-:Y:S01]  /*84e0*/  FFMA.FTZ R33, R26, R14, R33 ;  /* 0x0000000e1a217223 */ /* 0x000fe20000010021 */
[----:B------:R-:W-:Y:S01]  /*84f0*/  LOP3.LUT R39, R39, 0xffff0000, RZ, 0xc0, !PT ;  /* 0xffff000027277812 */ /* 0x000fe200078ec0ff */
[-C--:B------:R-:W-:Y:S01]  /*8500*/  FMUL.FTZ R0, R41, R5.reuse ;  /* 0x0000000529007220 */ /* 0x080fe20000410000 */
[----:B------:R-:W-:Y:S01]  /*8510*/  FMUL.FTZ R6, R37, R5 ;  /* 0x0000000525067220 */ /* 0x000fe20000410000 */
[-C--:B------:R-:W-:Y:S01]  /*8520*/  FMUL.FTZ R14, R43, R7.reuse ;  /* 0x000000072b0e7220 */ /* 0x080fe20000410000 */
[-C--:B------:R-:W-:Y:S01]  /*8530*/  FFMA.FTZ R21, R38, R10.reuse, -R21 ;  /* 0x0000000a26157223 */ /* 0x080fe20000010815 */
[----:B------:R-:W-:Y:S01]  /*8540*/  FMUL.FTZ R24, R39, R7 ;  /* 0x0000000727187220 */ /* 0x000fe20000410000 */
[----:B------:R-:W-:Y:S01]  /*8550*/  FFMA.FTZ R29, R42, R10, R29 ;  /* 0x0000000a2a1d7223 */ /* 0x000fe2000001001d */
[-C--:B------:R-:W-:Y:S01]  /*8560*/  FFMA.FTZ R0, R37, R9.reuse, -R0 ;  /* 0x0000000925007223 */ /* 0x080fe20000010800 */
[----:B------:R-:W-:Y:S01]  /*8570*/  FFMA.FTZ R10, R41, R9, R6 ;  /* 0x00000009290a7223 */ /* 0x000fe20000010006 */
[-C--:B------:R-:W-:Y:S01]  /*8580*/  FFMA.FTZ R14, R39, R11.reuse, -R14 ;  /* 0x0000000b270e7223 */ /* 0x080fe2000001080e */
[----:B------:R-:W-:Y:S01]  /*8590*/  FFMA.FTZ R24, R43, R11, R24 ;  /* 0x0000000b2b187223 */ /* 0x000fe20000010018 */
[----:B------:R-:W-:-:S02]  /*85a0*/  F2FP.BF16.F32.PACK_AB R30, R29, R20 ;  /* 0x000000141d1e723e */ /* 0x000fc400000010ff */
[----:B------:R-:W-:Y:S02]  /*85b0*/  F2FP.BF16.F32.PACK_AB R6, R21, R12 ;  /* 0x0000000c1506723e */ /* 0x000fe400000010ff */
[----:B------:R-:W-:Y:S02]  /*85c0*/  F2FP.BF16.F32.PACK_AB R4, R4, R25 ;  /* 0x000000190404723e */ /* 0x000fe400000010ff */
[----:B------:R-:W-:Y:S02]  /*85d0*/  F2FP.BF16.F32.PACK_AB R5, R0, R27 ;  /* 0x0000001b0005723e */ /* 0x000fe400000010ff */
[----:B------:R-:W-:Y:S02]  /*85e0*/  F2FP.BF16.F32.PACK_AB R29, R10, R31 ;  /* 0x0000001f0a1d723e */ /* 0x000fe400000010ff */
[----:B------:R-:W-:Y:S02]  /*85f0*/  F2FP.BF16.F32.PACK_AB R7, R14, R13 ;  /* 0x0000000d0e07723e */ /* 0x000fe400000010ff */
[----:B------:R-:W-:-:S02]  /*8600*/  F2FP.BF16.F32.PACK_AB R28, R8, R15 ;  /* 0x0000000f081c723e */ /* 0x000fc400000010ff */
[----:B------:R-:W-:Y:S01]  /*8610*/  F2FP.BF16.F32.PACK_AB R31, R24, R33 ;  /* 0x00000021181f723e */ /* 0x000fe200000010ff */
[----:B------:R4:W-:Y:S04]  /*8620*/  STS.128 [R207+0x20400], R4 ;  /* 0x02040004cf007388 */ /* 0x0009e80000000c00 */
[----:B------:R4:W-:Y:S02]  /*8630*/  STS.128 [R3+0x20400], R28 ;  /* 0x0204001c03007388 */ /* 0x0009e40000000c00 */
.L_x_3193:
[----:B------:R-:W-:Y:S05]  /*8640*/  BSYNC B0 ;  /* 0x0000000000007941 */ /* 0x000fea0003800000 */
.L_x_3179:
        /* <DEDUP_REMOVED lines=8> */
.L_x_3176:
[----:B------:R-:W-:-:S13]  /*86d0*/  ISETP.NE.AND P0, PT, R184, 0x3, PT ;  /* 0x00000003b800780c */ /* 0x000fda0003f05270 */
[----:B------:R-:W-:Y:S05]  /*86e0*/  @!P0 BRA `(.L_x_3204) ;  /* 0x0000000000048947 */ /* 0x000fea0003800000 */
[----:B------:R-:W-:Y:S01]  /*86f0*/  BPT.TRAP 0x1 ;  /* 0x000000040000795c */ /* 0x000fe20000300000 */
.L_x_3204:
[----:B---3--:R-:W-:Y:S02]  /*8700*/  LEA R15, R18, R2, 0x3 ;  /* 0x00000002120f7211 */ /* 0x008fe400078e18ff */
[----:B------:R-:W-:-:S04]  /*8710*/  SHF.L.U32 R58, R22, 0x1f, RZ ;  /* 0x0000001f163a7819 */ /* 0x000fc800000006ff */
[----:B------:R3:W0:Y:S01]  /*8720*/  SYNCS.PHASECHK.TRANS64.TRYWAIT P1, [R15+URZ+0x28c30], R58 ;  /* 0x028c303a0f0075a7 */ /* 0x000622000802017f */
[----:B------:R-:W-:Y:S05]  /*8730*/  @!P0 BRA `(.L_x_3205) ;  /* 0x0000000000048947 */ /* 0x000fea0003800000 */
[----:B------:R-:W-:Y:S01]  /*8740*/  BPT.TRAP 0x1 ;  /* 0x000000040000795c */ /* 0x000fe20000300000 */
.L_x_3205:
[C---:B--2---:R-:W-:Y:S02]  /*8750*/  VIADD R0, R2.reuse, 0x22400 ;  /* 0x0002240002007836 */ /* 0x044fe40000000000 */
[----:B01--4-:R-:W-:-:S03]  /*8760*/  VIADD R3, R2, 0x20400 ;  /* 0x0002040002037836 */ /* 0x013fc60000000000 */
[----:B------:R-:W-:Y:S02]  /*8770*/  SHF.R.U32.HI R0, RZ, 0x4, R0 ;  /* 0x00000004ff007819 */ /* 0x000fe40000011600 */
[----:B------:R-:W-:Y:S02]  /*8780*/  SHF.R.U32.HI R3, RZ, 0x4, R3 ;  /* 0x00000004ff037819 */ /* 0x000fe40000011603 */
[----:B------:R-:W-:Y:S02]  /*8790*/  LOP3.LUT R0, R0, 0x3fff, RZ, 0xc0, !PT ;  /* 0x00003fff00007812 */ /* 0x000fe400078ec0ff */
[----:B------:R-:W-:Y:S02]  /*87a0*/  LOP3.LUT R3, R3, 0x3fff, RZ, 0xc0, !PT ;  /* 0x00003fff03037812 */ /* 0x000fe400078ec0ff */
[----:B------:R-:W-:Y:S01]  /*87b0*/  LOP3.LUT R0, R0, 0x10000, RZ, 0xfc, !PT ;  /* 0x0001000000007812 */ /* 0x000fe200078efcff */
[----:B------:R-:W-:Y:S06]  /*87c0*/  @P1 BRA `(.L_x_3206) ;  /* 0x0000000000081947 */ /* 0x000fec0003800000 */
[----:B------:R-:W0:Y:S02]  /*87d0*/  SYNCS.PHASECHK.TRANS64.TRYWAIT P1, [R15+URZ+0x28c30], R58 ;  /* 0x028c303a0f0075a7 */ /* 0x000e24000802017f */
[----:B0-----:R-:W-:Y:S05]  /*87e0*/  @!P1 BRA `(.L_x_3207) ;  /* 0x000000cc00549947 */ /* 0x001fea0003800000 */
.L_x_3206:
[----:B------:R-:W-:Y:S01]  /*87f0*/  IMAD R10, R18, 0x200, R0 ;  /* 0x00000200120a7824 */ /* 0x000fe200078e0200 */
[----:B------:R-:W-:Y:S01]  /*8800*/  LOP3.LUT R4, R3, 0x10000, RZ, 0xfc, !PT ;  /* 0x0001000003047812 */ /* 0x000fe200078efcff */
[----:B------:R-:W-:Y:S01]  /*8810*/  IMAD.MOV.U32 R5, RZ, RZ, 0x40000040 ;  /* 0x40000040ff057424 */ /* 0x000fe200078e00ff */
[----:B------:R-:W-:Y:S05]  /*8820*/  WARPSYNC.ALL ;  /* 0x0000000000007948 */ /* 0x000fea0003800000 */
[----:B------:R-:W-:Y:S01]  /*8830*/  IMAD.MOV.U32 R11, RZ, RZ, 0x40000040 ;  /* 0x40000040ff0b7424 */ /* 0x000fe200078e00ff */
[C---:B------:R-:W-:Y:S01]  /*8840*/  R2UR UR4, R4.reuse ;  /* 0x00000000040472ca */ /* 0x040fe200000e0000 */
[----:B-----5:R-:W-:Y:S01]  /*8850*/  WARPGROUP.ARRIVE ;  /* 0x00000000000079c5 */ /* 0x020fe20000000000 */
[----:B------:R-:W-:Y:S01]  /*8860*/  R2UR UR5, R5 ;  /* 0x00000000050572ca */ /* 0x000fe200000e0000 */
[----:B------:R-:W-:Y:S01]  /*8870*/  VIADD R8, R4, 0x2 ;  /* 0x0000000204087836 */ /* 0x000fe20000000000 */
[C---:B------:R-:W-:Y:S01]  /*8880*/  R2UR UR6, R10.reuse ;  /* 0x000000000a0672ca */ /* 0x040fe200000e0000 */
[----:B------:R-:W-:Y:S01]  /*8890*/  IMAD.MOV.U32 R9, RZ, RZ, 0x40000040 ;  /* 0x40000040ff097424 */ /* 0x000fe200078e00ff */
[----:B------:R-:W-:Y:S01]  /*88a0*/  R2UR UR7, R11 ;  /* 0x000000000b0772ca */ /* 0x000fe200000e0000 */
[----:B------:R-:W-:Y:S01]  /*88b0*/  IMAD.MOV.U32 R7, RZ, RZ, 0x40000040 ;  /* 0x40000040ff077424 */ /* 0x000fe200078e00ff */
[C---:B------:R-:W-:Y:S01]  /*88c0*/  IADD3 R6, R10.reuse, 0x2, RZ ;  /* 0x000000020a067810 */ /* 0x040fe20007ffe0ff */
[----:B------:R-:W-:Y:S01]  /*88d0*/  VIADD R12, R10, 0x4 ;  /* 0x000000040a0c7836 */ /* 0x000fe20000000000 */
[----:B------:R-:W1:Y:S01]  /*88e0*/  S2R R60, SR_TID.X ;  /* 0x00000000003c7919 */ /* 0x000e620000002100 */
[----:B------:R-:W-:-:S02]  /*88f0*/  IMAD.MOV.U32 R13, RZ, RZ, 0x40000040 ;  /* 0x40000040ff0d7424 */ /* 0x000fc400078e00ff */
[----:B------:R-:W-:Y:S02]  /*8900*/  VIADD R10, R10, 0x6 ;  /* 0x000000060a0a7836 */ /* 0x000fe40000000000 */
[----:B------:R-:W-:Y:S02]  /*8910*/  IMAD.MOV.U32 R5, RZ, RZ, 0x40000040 ;  /* 0x40000040ff057424 */ /* 0x000fe400078e00ff */
[----:B------:R-:W-:Y:S02]  /*8920*/  IMAD.MOV.U32 R11, RZ, RZ, 0x40000040 ;  /* 0x40000040ff0b7424 */ /* 0x000fe400078e00ff */
[----:B------:R-:W-:Y:S01]  /*8930*/  HGMMA.64x64x16.F32.BF16 R24, gdesc[UR4], RZ, !UPT, gsb0 ;  /* 0x00e00000041879f0 */ /* 0x000fe2000c0018ff */
[----:B------:R-:W-:Y:S01]  /*8940*/  R2UR UR4, R8 ;  /* 0x00000000080472ca */ /* 0x000fe200000e0000 */
[----:B------:R-:W-:Y:S01]  /*8950*/  IMAD R3, R182, -0x40, R168 ;  /* 0xffffffc0b6037824 */ /* 0x000fe200078e02a8 */
[----:B------:R-:W-:Y:S02]  /*8960*/  R2UR UR5, R9 ;  /* 0x00000000090572ca */ /* 0x000fe400000e0000 */
[----:B------:R-:W-:Y:S01]  /*8970*/  R2UR UR6, R6 ;  /* 0x00000000060672ca */ /* 0x000fe200000e0000 */
[C---:B------:R-:W-:Y:S01]  /*8980*/  VIADD R6, R4.reuse, 0x4 ;  /* 0x0000000404067836 */ /* 0x040fe20000000000 */
[----:B------:R-:W-:Y:S01]  /*8990*/  R2UR UR7, R7 ;  /* 0x00000000070772ca */ /* 0x000fe200000e0000 */
[----:B------:R-:W-:Y:S01]  /*89a0*/  IMAD.MOV.U32 R7, RZ, RZ, 0x40000040 ;  /* 0x40000040ff077424 */ /* 0x000fe200078e00ff */
[----:B------:R-:W-:-:S02]  /*89b0*/  IADD3 R4, R4, 0x6, RZ ;  /* 0x0000000604047810 */ /* 0x000fc40007ffe0ff */
[----:B------:R-:W-:-:S04]  /*89c0*/  IADD3 R3, -R190, 0x40, R3 ;  /* 0x00000040be037810 */ /* 0x000fc80007ffe103 */
[C---:B------:R-:W-:Y:S02]  /*89d0*/  ISETP.GT.AND P1, PT, R3.reuse, RZ, PT ;  /* 0x000000ff0300720c */ /* 0x040fe40003f24270 */
[C---:B------:R-:W-:Y:S02]  /*89e0*/  ISETP.GT.AND P2, PT, R3.reuse, 0x1, PT ;  /* 0x000000010300780c */ /* 0x040fe40003f44270 */
[C---:B------:R-:W-:Y:S02]  /*89f0*/  ISETP.GT.AND P3, PT, R3.reuse, 0x8, PT ;  /* 0x000000080300780c */ /* 0x040fe40003f64270 */
[C---:B------:R-:W-:Y:S02]  /*8a00*/  ISETP.GT.AND P4, PT, R3.reuse, 0x9, PT ;  /* 0x000000090300780c */ /* 0x040fe40003f84270 */
[C---:B------:R-:W-:Y:S02]  /*8a10*/  ISETP.GT.AND P5, PT, R3.reuse, 0x10, PT ;  /* 0x000000100300780c */ /* 0x040fe40003fa4270 */
[----:B------:R-:W-:-:S02]  /*8a20*/  ISETP.GT.AND P6, PT, R3, 0x11, PT ;  /* 0x000000110300780c */ /* 0x000fc40003fc4270 */
[----:B-1----:R-:W-:Y:S01]  /*8a30*/  LOP3.LUT R60, R60, 0x7f, RZ, 0xc0, !PT ;  /* 0x0000007f3c3c7812 */ /* 0x002fe200078ec0ff */
[----:B------:R-:W-:Y:S02]  /*8a40*/  WARPGROUP.DEPBAR.LE gsb0, 0x0 ;  /* 0x00008000000079c5 */ /* 0x000fe40000010000 */
[----:B------:R-:W-:-:S06]  /*8a50*/  WARPGROUP.ARRIVE ;  /* 0x00000000000079c5 */ /* 0x000fcc0000000000 */
[----:B------:R-:W-:Y:S01]  /*8a60*/  HGMMA.64x64x16.F32.BF16 R24, gdesc[UR4], R24, gsb0 ;  /* 0x00e00000041879f0 */ /* 0x000fe20008001818 */
[----:B------:R-:W-:Y:S02]  /*8a70*/  R2UR UR4, R6 ;  /* 0x00000000060472ca */ /* 0x000fe400000e0000 */
[----:B------:R-:W-:Y:S02]  /*8a80*/  R2UR UR5, R7 ;  /* 0x00000000070572ca */ /* 0x000fe400000e0000 */
[----:B------:R-:W-:Y:S02]  /*8a90*/  R2UR UR6, R12 ;  /* 0x000000000c0672ca */ /* 0x000fe400000e0000 */
[----:B------:R-:W-:Y:S01]  /*8aa0*/  R2UR UR7, R13 ;  /* 0x000000000d0772ca */ /* 0x000fe200000e0000 */
[----:B------:R-:W-:Y:S02]  /*8ab0*/  WARPGROUP.DEPBAR.LE gsb0, 0x0 ;  /* 0x00008000000079c5 */ /* 0x000fe40000010000 */
[----:B------:R-:W-:-:S10]  /*8ac0*/  WARPGROUP.ARRIVE ;  /* 0x00000000000079c5 */ /* 0x000fd40000000000 */
        /* <DEDUP_REMOVED lines=8> */
[----:B------:R-:W-:Y:S01]  /*8b50*/  ULDC UR4, c[0x0][0x9d8] ;  /* 0x0002760000047ab9 */ /* 0x000fe20000000800 */
[----:B------:R-:W-:Y:S01]  /*8b60*/  ULDC UR5, c[0x0][0x988] ;  /* 0x0002620000057ab9 */ /* 0x000fe20000000800 */
        /* <DEDUP_REMOVED lines=40> */
[----:B----4-:R-:W-:Y:S01]  /*8df0*/  FSEL R57, R28, -INF , P3 ;  /* 0xff8000001c397808 */ /* 0x010fe20001800000 */
[----:B------:R-:W-:-:S03]  /*8e00*/  FMUL.FTZ R55, R55, UR4 ;  /* 0x0000000437377c20 */ /* 0x000fc60008410000 */
[----:B------:R-:W-:-:S03]  /*8e10*/  FMNMX.FTZ R10, R57, R10, !PT ;  /* 0x0000000a390a7209 */ /* 0x000fc60007810000 */
[----:B------:R-:W4:Y:S01]  /*8e20*/  MUFU.TANH R26, R26 ;  /* 0x0000001a001a7308 */ /* 0x000f220000002400 */
[----:B-1----:R-:W-:-:S04]  /*8e30*/  FSEL R29, R29, -INF , P4 ;  /* 0xff8000001d1d7808 */ /* 0x002fc80002000000 */
[----:B------:R-:W-:-:S03]  /*8e40*/  FMNMX.FTZ R10, R29, R10, !PT ;  /* 0x0000000a1d0a7209 */ /* 0x000fc60007810000 */
[----:B------:R-:W1:Y:S01]  /*8e50*/  MUFU.TANH R33, R33 ;  /* 0x0000002100217308 */ /* 0x000e620000002400 */
[----:B--2---:R-:W-:-:S04]  /*8e60*/  FSEL R59, R32, -INF , P5 ;  /* 0xff800000203b7808 */ /* 0x004fc80002800000 */
[----:B------:R-:W-:-:S03]  /*8e70*/  FMNMX.FTZ R10, R59, R10, !PT ;  /* 0x0000000a3b0a7209 */ /* 0x000fc60007810000 */
[----:B------:R-:W2:Y:S01]  /*8e80*/  MUFU.TANH R27, R27 ;  /* 0x0000001b001b7308 */ /* 0x000ea20000002400 */
[----:B----4-:R-:W-:Y:S02]  /*8e90*/  FSEL R13, R26, -INF , P1 ;  /* 0xff8000001a0d7808 */ /* 0x010fe40000800000 */
[----:B------:R-:W-:-:S05]  /*8ea0*/  ISETP.GT.AND P1, PT, R3, 0x18, PT ;  /* 0x000000180300780c */ /* 0x000fca0003f24270 */
[----:B------:R-:W4:Y:S01]  /*8eb0*/  MUFU.TANH R36, R36 ;  /* 0x0000002400247308 */ /* 0x000f220000002400 */
[----:B-1----:R-:W-:-:S04]  /*8ec0*/  FSEL R61, R33, -INF , P6 ;  /* 0xff800000213d7808 */ /* 0x002fc80003000000 */
[----:B------:R-:W-:-:S03]  /*8ed0*/  FMNMX.FTZ R10, R61, R10, !PT ;  /* 0x0000000a3d0a7209 */ /* 0x000fc60007810000 */
[----:B------:R-:W1:Y:S01]  /*8ee0*/  MUFU.TANH R30, R30 ;  /* 0x0000001e001e7308 */ /* 0x000e620000002400 */
[----:B--2---:R-:W-:Y:S02]  /*8ef0*/  FSEL R27, R27, -INF , P2 ;  /* 0xff8000001b1b7808 */ /* 0x004fe40001000000 */
[----:B------:R-:W-:-:S05]  /*8f00*/  ISETP.GT.AND P2, PT, R3, 0x19, PT ;  /* 0x000000190300780c */ /* 0x000fca0003f44270 */
[----:B------:R-:W2:Y:S01]  /*8f10*/  MUFU.TANH R37, R37 ;  /* 0x0000002500257308 */ /* 0x000ea20000002400 */
[----:B----4-:R-:W-:-:S04]  /*8f20*/  FSEL R63, R36, -INF , P1 ;  /* 0xff800000243f7808 */ /* 0x010fc80000800000 */
[----:B------:R-:W-:-:S03]  /*8f30*/  FMNMX.FTZ R10, R63, R10, !PT ;  /* 0x0000000a3f0a7209 */ /* 0x000fc60007810000 */
[----:B------:R-:W4:Y:S01]  /*8f40*/  MUFU.TANH R31, R31 ;  /* 0x0000001f001f7308 */ /* 0x000f220000002400 */
[----:B-1----:R-:W-:Y:S02]  /*8f50*/  FSEL R21, R30, -INF , P3 ;  /* 0xff8000001e157808 */ /* 0x002fe40001800000 */
[----:B------:R-:W-:-:S05]  /*8f60*/  ISETP.GT.AND P3, PT, R3, 0x20, PT ;  /* 0x000000200300780c */ /* 0x000fca0003f64270 */
        /* <DEDUP_REMOVED lines=42> */
[----:B------:R-:W-:Y:S01]  /*9210*/  MUFU.TANH R46, R46 ;  /* 0x0000002e002e7308 */ /* 0x000fe20000002400 */
[----:B-1----:R-:W-:-:S04]  /*9220*/  FSEL R79, R52, -INF , P3 ;  /* 0xff800000344f7808 */ /* 0x002fc80001800000 */
[----:B------:R-:W-:-:S03]  /*9230*/  FMNMX.FTZ R10, R79, R10, !PT ;  /* 0x0000000a4f0a7209 */ /* 0x000fc60007810000 */
[----:B------:R-:W1:Y:S01]  /*9240*/  MUFU.TANH R47, R47 ;  /* 0x0000002f002f7308 */ /* 0x000e620000002400 */
[----:B--2---:R-:W-:-:S04]  /*9250*/  FSEL R81, R53, -INF , P4 ;  /* 0xff80000035517808 */ /* 0x004fc80002000000 */
[----:B------:R-:W-:-:S03]  /*9260*/  FMNMX.FTZ R3, R81, R10, !PT ;  /* 0x0000000a51037209 */ /* 0x000fc60007810000 */
[----:B------:R-:W2:Y:S02]  /*9270*/  MUFU.TANH R50, R50 ;  /* 0x0000003200327308 */ /* 0x000ea40000002400 */
[----:B------:R-:W4:Y:S06]  /*9280*/  SHFL.BFLY PT, R10, R3, 0x2, 0x1f ;  /* 0x0c401f00030a7f89 */ /* 0x000f2c00000e0000 */
[----:B------:R-:W0:Y:S01]  /*9290*/  MUFU.TANH R51, R51 ;  /* 0x0000003300337308 */ /* 0x000e220000002400 */
[----:B-1----:R-:W-:-:S07]  /*92a0*/  FSEL R47, R47, -INF , P6 ;  /* 0xff8000002f2f7808 */ /* 0x002fce0003000000 */
[----:B------:R-:W1:Y:S01]  /*92b0*/  MUFU.TANH R54, R54 ;  /* 0x0000003600367308 */ /* 0x000e620000002400 */
[----:B--2---:R-:W-:-:S07]  /*92c0*/  FSEL R49, R50, -INF , P1 ;  /* 0xff80000032317808 */ /* 0x004fce0000800000 */
[----:B------:R-:W2:Y:S01]  /*92d0*/  MUFU.TANH R55, R55 ;  /* 0x0000003700377308 */ /* 0x000ea20000002400 */
[----:B0-----:R-:W-:Y:S02]  /*92e0*/  FSEL R51, R51, -INF , P2 ;  /* 0xff80000033337808 */ /* 0x001fe40001000000 */
[----:B----4-:R-:W-:Y:S02]  /*92f0*/  FMNMX.FTZ R14, R3, R10, !PT ;  /* 0x0000000a030e7209 */ /* 0x010fe40007810000 */
[----:B------:R-:W-:-:S03]  /*9300*/  FMNMX.FTZ R10, R13, R27, !PT ;  /* 0x0000001b0d0a7209 */ /* 0x000fc60007810000 */
[----:B------:R-:W0:Y:S01]  /*9310*/  SHFL.BFLY PT, R45, R14, 0x1, 0x1f ;  /* 0x0c201f000e2d7f89 */ /* 0x000e2200000e0000 */
[----:B------:R-:W-:Y:S02]  /*9320*/  FMNMX.FTZ R10, R21, R10, !PT ;  /* 0x0000000a150a7209 */ /* 0x000fe40007810000 */
[----:B-1----:R-:W-:Y:S02]  /*9330*/  FSEL R53, R54, -INF , P3 ;  /* 0xff80000036357808 */ /* 0x002fe40001800000 */
[----:B------:R-:W-:-:S04]  /*9340*/  FMNMX.FTZ R10, R31, R10, !PT ;  /* 0x0000000a1f0a7209 */ /* 0x000fc80007810000 */
[----:B------:R-:W-:Y:S02]  /*9350*/  FMNMX.FTZ R10, R33, R10, !PT ;  /* 0x0000000a210a7209 */ /* 0x000fe40007810000 */
[----:B--2---:R-:W-:Y:S02]  /*9360*/  FSEL R55, R55, -INF , P4 ;  /* 0xff80000037377808 */ /* 0x004fe40002000000 */
[----:B------:R-:W-:-:S04]  /*9370*/  FMNMX.FTZ R10, R35, R10, !PT ;  /* 0x0000000a230a7209 */ /* 0x000fc80007810000 */
[----:B------:R-:W-:Y:S01]  /*9380*/  FMNMX.FTZ R12, R37, R10, !PT ;  /* 0x0000000a250c7209 */ /* 0x000fe20007810000 */
[----:B------:R-:W-:-:S03]  /*9390*/  IMAD.U32 R10, RZ, RZ, UR5 ;  /* 0x00000005ff0a7e24 */ /* 0x000fc6000f8e00ff */
[----:B------:R-:W-:Y:S02]  /*93a0*/  FMNMX.FTZ R12, R39, R12, !PT ;  /* 0x0000000c270c7209 */ /* 0x000fe40007810000 */
[----:B0-----:R-:W-:Y:S02]  /*93b0*/  FMNMX.FTZ R3, R14, R45, !PT ;  /* 0x0000002d0e037209 */ /* 0x001fe40007810000 */
[----:B------:R-:W-:Y:S02]  /*93c0*/  FMNMX.FTZ R12, R41, R12, !PT ;  /* 0x0000000c290c7209 */ /* 0x000fe40007810000 */
[----:B------:R-:W-:Y:S01]  /*93d0*/  FSEL R45, R46, -INF , P5 ;  /* 0xff8000002e2d7808 */ /* 0x000fe20002800000 */
[----:B------:R-:W-:Y:S01]  /*93e0*/  FMUL.FTZ R14, R3, R10 ;  /* 0x0000000a030e7220 */ /* 0x000fe20000410000 */
[----:B------:R-:W-:Y:S02]  /*93f0*/  FMNMX.FTZ R12, R43, R12, !PT ;  /* 0x0000000c2b0c7209 */ /* 0x000fe40007810000 */
[----:B------:R-:W-:-:S02]  /*9400*/  FSETP.NEU.FTZ.AND P5, PT, R3, -INF , PT ;  /* 0xff8000000300780b */ /* 0x000fc40003fbd000 */
[----:B------:R-:W-:Y:S02]  /*9410*/  FMNMX.FTZ R12, R45, R12, !PT ;  /* 0x0000000c2d0c7209 */ /* 0x000fe40007810000 */
[----:B------:R-:W-:Y:S02]  /*9420*/  FSEL R20, R14, RZ, P5 ;  /* 0x000000ff0e147208 */ /* 0x000fe40002800000 */
[----:B------:R-:W-:-:S03]  /*9430*/  FMNMX.FTZ R12, R47, R12, !PT ;  /* 0x0000000c2f0c7209 */ /* 0x000fc60007810000 */
        /* <DEDUP_REMOVED lines=16> */
[-CC-:B------:R-:W-:Y:S01]  /*9540*/  FFMA.FTZ R71, R71, R10.reuse, -R20.reuse ;  /* 0x0000000a47477223 */ /* 0x180fe20000010814 */
[-CC-:B------:R-:W-:Y:S01]  /*9550*/  FFMA.FTZ R73, R73, R10.reuse, -R20.reuse ;  /* 0x0000000a49497223 */ /* 0x180fe20000010814 */
[----:B0-----:R-:W0:Y:S01]  /*9560*/  SHFL.BFLY PT, R11, R12, 0x2, 0x1f ;  /* 0x0c401f000c0b7f89 */ /* 0x001e2200000e0000 */
[-CC-:B------:R-:W-:Y:S01]  /*9570*/  FFMA.FTZ R75, R75, R10.reuse, -R20.reuse ;  /* 0x0000000a4b4b7223 */ /* 0x180fe20000010814 */
[----:B------:R-:W2:Y:S01]  /*9580*/  MUFU.EX2 R57, R57 ;  /* 0x0000003900397308 */ /* 0x000ea20000000800 */
[-CC-:B------:R-:W-:Y:S01]  /*9590*/  FFMA.FTZ R77, R77, R10.reuse, -R20.reuse ;  /* 0x0000000a4d4d7223 */ /* 0x180fe20000010814 */
[-CC-:B------:R-:W-:Y:S01]  /*95a0*/  FFMA.FTZ R79, R79, R10.reuse, -R20.reuse ;  /* 0x0000000a4f4f7223 */ /* 0x180fe20000010814 */
[----:B------:R-:W-:-:S05]  /*95b0*/  FFMA.FTZ R20, R81, R10, -R20 ;  /* 0x0000000a51147223 */ /* 0x000fca0000010814 */
[----:B------:R-:W4:Y:S08]  /*95c0*/  MUFU.EX2 R154, R29 ;  /* 0x0000001d009a7308 */ /* 0x000f300000000800 */
        /* <DEDUP_REMOVED lines=11> */
[----:B------:R-:W-:Y:S01]  /*9680*/  FSEL R24, R12, RZ, P1 ;  /* 0x000000ff0c187208 */ /* 0x000fe20000800000 */
[----:B-1----:R-:W-:Y:S01]  /*9690*/  FADD.FTZ R12, R152, R25 ;  /* 0x00000019980c7221 */ /* 0x002fe20000010000 */
        /* <DEDUP_REMOVED lines=17> */
[----:B------:R2:W0:Y:S01]  /*97b0*/  MUFU.EX2 R26, R27 ;  /* 0x0000001b001a7308 */ /* 0x0004220000000800 */
[-CC-:B------:R-:W-:Y:S01]  /*97c0*/  FFMA.FTZ R53, R53, R10.reuse, -R24.reuse ;  /* 0x0000000a35357223 */ /* 0x180fe20000010818 */
[----:B------:R-:W-:Y:S01]  /*97d0*/  FFMA.FTZ R24, R55, R10, -R24 ;  /* 0x0000000a37187223 */ /* 0x000fe20000010818 */
[----:B------:R-:W-:-:S05]  /*97e0*/  F2FP.BF16.F32.PACK_AB R152, R25, R152 ;  /* 0x000000981998723e */ /* 0x000fca00000010ff */
[----:B------:R-:W1:Y:S01]  /*97f0*/  MUFU.EX2 R21, R21 ;  /* 0x0000001500157308 */ /* 0x000e620000000800 */
[----:B--2---:R-:W-:-:S04]  /*9800*/  FADD.FTZ R27, R57, R12 ;  /* 0x0000000c391b7221 */ /* 0x004fc80000010000 */
[C---:B----4-:R-:W-:Y:S01]  /*9810*/  FADD.FTZ R38, R154.reuse, R27 ;  /* 0x0000001b9a267221 */ /* 0x050fe20000010000 */
[----:B------:R-:W-:Y:S02]  /*9820*/  F2FP.BF16.F32.PACK_AB R154, R154, R57 ;  /* 0x000000399a9a723e */ /* 0x000fe400000010ff */
[----:B------:R-:W2:Y:S01]  /*9830*/  MUFU.EX2 R28, R31 ;  /* 0x0000001f001c7308 */ /* 0x000ea20000000800 */
[----:B0-----:R-:W-:Y:S01]  /*9840*/  FADD.FTZ R12, R13, R26 ;  /* 0x0000001a0d0c7221 */ /* 0x001fe20000010000 */
[----:B------:R-:W-:Y:S01]  /*9850*/  FADD.FTZ R29, R59, R38 ;  /* 0x000000263b1d7221 */ /* 0x000fe20000010000 */
[----:B------:R-:W-:-:S03]  /*9860*/  F2FP.BF16.F32.PACK_AB R153, R26, R13 ;  /* 0x0000000d1a99723e */ /* 0x000fc600000010ff */
[C---:B------:R-:W-:Y:S01]  /*9870*/  FADD.FTZ R42, R156.reuse, R29 ;  /* 0x0000001d9c2a7221 */ /* 0x040fe20000010000 */
[----:B------:R-:W-:Y:S01]  /*9880*/  F2FP.BF16.F32.PACK_AB R156, R156, R59 ;  /* 0x0000003b9c9c723e */ /* 0x000fe200000010ff */
[----:B------:R-:W0:Y:S01]  /*9890*/  MUFU.EX2 R33, R33 ;  /* 0x0000002100217308 */ /* 0x000e220000000800 */
[----:B-1----:R-:W-:Y:S01]  /*98a0*/  FADD.FTZ R27, R21, R12 ;  /* 0x0000000c151b7221 */ /* 0x002fe20000010000 */
[----:B------:R-:W-:Y:S02]  /*98b0*/  @!P1 VIADD R12, R15, 0x28c40 ;  /* 0x00028c400f0c9836 */ /* 0x000fe40000000000 */
[----:B------:R-:W-:-:S03]  /*98c0*/  FADD.FTZ R29, R63, R42 ;  /* 0x0000002a3f1d7221 */ /* 0x000fc60000010000 */
[----:B------:R-:W-:Y:S01]  /*98d0*/  @!P1 PRMT R12, RZ, 0x654, R12 ;  /* 0x00000654ff0c9816 */ /* 0x000fe2000000000c */
[----:B------:R-:W1:Y:S01]  /*98e0*/  MUFU.EX2 R30, R35 ;  /* 0x00000023001e7308 */ /* 0x000e620000000800 */
[C---:B--2---:R-:W-:Y:S01]  /*98f0*/  FADD.FTZ R40, R28.reuse, R27 ;  /* 0x0000001b1c287221 */ /* 0x044fe20000010000 */
[----:B------:R-:W-:Y:S01]  /*9900*/  F2FP.BF16.F32.PACK_AB R155, R28, R21 ;  /* 0x000000151c9b723e */ /* 0x000fe200000010ff */
[----:B------:R1:W-:Y:S01]  /*9910*/  @!P1 SYNCS.ARRIVE.TRANS64.RED.A1T0 RZ, [R12+URZ], RZ ;  /* 0x000000ff0cff99a7 */ /* 0x0003e2000810043f */
[----:B------:R-:W-:Y:S01]  /*9920*/  BAR.SYNC.DEFER_BLOCKING 0xf, 0x100 ;  /* 0x03c4000000007b1d */ /* 0x000fe20000010000 */
[----:B0-----:R-:W-:-:S05]  /*9930*/  FADD.FTZ R27, R33, R40 ;  /* 0x00000028211b7221 */ /* 0x001fca0000010000 */
[----:B------:R-:W0:Y:S01]  /*9940*/  MUFU.EX2 R37, R37 ;  /* 0x0000002500257308 */ /* 0x000e220000000800 */
[C---:B------:R-:W-:Y:S01]  /*9950*/  FADD.FTZ R40, R158.reuse, R29 ;  /* 0x0000001d9e287221 */ /* 0x040fe20000010000 */
[----:B------:R-:W-:-:S03]  /*9960*/  F2FP.BF16.F32.PACK_AB R158, R158, R63 ;  /* 0x0000003f9e9e723e */ /* 0x000fc600000010ff */
[----:B------:R-:W-:Y:S01]  /*9970*/  FADD.FTZ R29, R67, R40 ;  /* 0x00000028431d7221 */ /* 0x000fe20000010000 */
[----:B-1----:R-:W-:Y:S02]  /*9980*/  FADD.FTZ R12, R30, R27 ;  /* 0x0000001b1e0c7221 */ /* 0x002fe40000010000 */
[----:B------:R-:W1:Y:S01]  /*9990*/  MUFU.EX2 R32, R39 ;  /* 0x0000002700207308 */ /* 0x000e620000000800 */
[----:B------:R-:W-:Y:S01]  /*99a0*/  FADD.FTZ R40, R160, R29 ;  /* 0x0000001da0287221 */ /* 0x000fe20000010000 */
[----:B------:R-:W-:Y:S02]  /*99b0*/  F2FP.BF16.F32.PACK_AB R157, R30, R33 ;  /* 0x000000211e9d723e */ /* 0x000fe400000010ff */
[----:B------:R-:W-:-:S04]  /*99c0*/  F2FP.BF16.F32.PACK_AB R160, R160, R67 ;  /* 0x00000043a0a0723e */ /* 0x000fc800000010ff */
[----:B------:R-:W2:Y:S01]  /*99d0*/  MUFU.EX2 R41, R41 ;  /* 0x0000002900297308 */ /* 0x000ea20000000800 */
[----:B0-----:R-:W-:Y:S01]  /*99e0*/  FADD.FTZ R27, R37, R12 ;  /* 0x0000000c251b7221 */ /* 0x001fe20000010000 */
[----:B------:R0:W-:Y:S06]  /*99f0*/  STSM.16.M88.4 [R194+0x26800], R152 ;  /* 0x02680098c2007844 */ /* 0x0001ec0000000200 */
[----:B------:R-:W4:Y:S01]  /*9a00*/  MUFU.EX2 R34, R43 ;  /* 0x0000002b00227308 */ /* 0x000f220000000800 */
[C---:B-1----:R-:W-:Y:S01]  /*9a10*/  FADD.FTZ R12, R32.reuse, R27 ;  /* 0x0000001b200c7221 */ /* 0x042fe20000010000 */
[----:B------:R-:W-:Y:S01]  /*9a20*/  FADD.FTZ R27, R71, R40 ;  /* 0x00000028471b7221 */ /* 0x000fe20000010000 */
[----:B------:R-:W-:-:S05]  /*9a30*/  F2FP.BF16.F32.PACK_AB R159, R32, R37 ;  /* 0x00000025209f723e */ /* 0x000fca00000010ff */
[----:B------:R-:W1:Y:S01]  /*9a40*/  MUFU.EX2 R45, R45 ;  /* 0x0000002d002d7308 */ /* 0x000e620000000800 */
[----:B--2---:R-:W-:Y:S01]  /*9a50*/  FADD.FTZ R25, R41, R12 ;  /* 0x0000000c29197221 */ /* 0x004fe20000010000 */
[----:B------:R0:W-:Y:S06]  /*9a60*/  STSM.16.M88.4 [R197], R156 ;  /* 0x0000009cc5007844 */ /* 0x0001ec0000000200 */
[----:B------:R-:W2:Y:S01]  /*9a70*/  MUFU.EX2 R162, R73 ;  /* 0x0000004900a27308 */ /* 0x000ea20000000800 */
[C---:B----4-:R-:W-:Y:S01]  /*9a80*/  FADD.FTZ R12, R34.reuse, R25 ;  /* 0x00000019220c7221 */ /* 0x050fe20000010000 */
[----:B------:R-:W-:-:S06]  /*9a90*/  F2FP.BF16.F32.PACK_AB R161, R34, R41 ;  /* 0x0000002922a1723e */ /* 0x000fcc00000010ff */
[----:B------:R-:W4:Y:S01]  /*9aa0*/  MUFU.EX2 R36, R47 ;  /* 0x0000002f00247308 */ /* 0x000f220000000800 */
[----:B-1----:R-:W-:-:S07]  /*9ab0*/  FADD.FTZ R13, R45, R12 ;  /* 0x0000000c2d0d7221 */ /* 0x002fce0000010000 */
[----:B------:R-:W-:Y:S01]  /*9ac0*/  MUFU.EX2 R75, R75 ;  /* 0x0000004b004b7308 */ /* 0x000fe20000000800 */
[C---:B--2---:R-:W-:Y:S01]  /*9ad0*/  FADD.FTZ R40, R162.reuse, R27 ;  /* 0x0000001ba2287221 */ /* 0x044fe20000010000 */
[----:B------:R-:W-:-:S06]  /*9ae0*/  F2FP.BF16.F32.PACK_AB R162, R162, R71 ;  /* 0x00000047a2a2723e */ /* 0x000fcc00000010ff */
[----:B------:R-:W1:Y:S01]  /*9af0*/  MUFU.EX2 R14, R77 ;  /* 0x0000004d000e7308 */ /* 0x000e620000000800 */
[C---:B----4-:R-:W-:Y:S01]  /*9b00*/  FADD.FTZ R12, R36.reuse, R13 ;  /* 0x0000000d240c7221 */ /* 0x050fe20000010000 */
[----:B------:R-:W-:-:S05]  /*9b10*/  F2FP.BF16.F32.PACK_AB R163, R36, R45 ;  /* 0x0000002d24a3723e */ /* 0x000fca00000010ff */
[----:B------:R0:W-:Y:S01]  /*9b20*/  STSM.16.M88.4 [R195], R160 ;  /* 0x000000a0c3007844 */ /* 0x0001e20000000200 */
[----:B------:R-:W-:Y:S08]  /*9b30*/  MUFU.EX2 R49, R49 ;  /* 0x0000003100317308 */ /* 0x000ff00000000800 */
[----:B------:R-:W2:Y:S01]  /*9b40*/  MUFU.EX2 R38, R51 ;  /* 0x0000003300267308 */ /* 0x000ea20000000800 */
[----:B-1----:R-:W-:Y:S01]  /*9b50*/  F2FP.BF16.F32.PACK_AB R164, R14, R75 ;  /* 0x0000004b0ea4723e */ /* 0x002fe200000010ff */
[----:B------:R-:W-:-:S04]  /*9b60*/  FADD.FTZ R75, R75, R40 ;  /* 0x000000284b4b7221 */ /* 0x000fc80000010000 */
[----:B------:R-:W-:Y:S02]  /*9b70*/  FADD.FTZ R14, R14, R75 ;  /* 0x0000004b0e0e7221 */ /* 0x000fe40000010000 */
[----:B------:R-:W-:Y:S08]  /*9b80*/  MUFU.EX2 R79, R79 ;  /* 0x0000004f004f7308 */ /* 0x000ff00000000800 */
[----:B------:R-:W1:Y:S01]  /*9b90*/  MUFU.EX2 R20, R20 ;  /* 0x0000001400147308 */ /* 0x000e620000000800 */
[----:B--2---:R-:W-:Y:S01]  /*9ba0*/  F2FP.BF16.F32.PACK_AB R165, R38, R49 ;  /* 0x0000003126a5723e */ /* 0x004fe200000010ff */
[----:B------:R-:W-:-:S04]  /*9bb0*/  FADD.FTZ R49, R49, R12 ;  /* 0x0000000c31317221 */ /* 0x000fc80000010000 */
[----:B------:R-:W-:Y:S02]  /*9bc0*/  FADD.FTZ R38, R38, R49 ;  /* 0x0000003126267221 */ /* 0x000fe40000010000 */
[----:B------:R-:W2:Y:S08]  /*9bd0*/  MUFU.EX2 R53, R53 ;  /* 0x0000003500357308 */ /* 0x000eb00000000800 */
[----:B------:R-:W4:Y:S01]  /*9be0*/  MUFU.EX2 R24, R24 ;  /* 0x0000001800187308 */ /* 0x000f220000000800 */
[----:B-1----:R-:W-:Y:S01]  /*9bf0*/  F2FP.BF16.F32.PACK_AB R166, R20, R79 ;  /* 0x0000004f14a6723e */ /* 0x002fe200000010ff */
[----:B------:R-:W-:-:S04]  /*9c00*/  FADD.FTZ R79, R79, R14 ;  /* 0x0000000e4f4f7221 */ /* 0x000fc80000010000 */
[----:B------:R-:W-:Y:S01]  /*9c10*/  FADD.FTZ R12, R20, R79 ;  /* 0x0000004f140c7221 */ /* 0x000fe20000010000 */
[----:B--2---:R-:W-:Y:S01]  /*9c20*/  FADD.FTZ R13, R53, R38 ;  /* 0x00000026350d7221 */ /* 0x004fe20000010000 */
[----:B----4-:R-:W-:-:S03]  /*9c30*/  F2FP.BF16.F32.PACK_AB R167, R24, R53 ;  /* 0x0000003518a7723e */ /* 0x010fc600000010ff */
[----:B------:R-:W-:Y:S02]  /*9c40*/  FADD.FTZ R13, R24, R13 ;  /* 0x0000000d180d7221 */ /* 0x000fe40000010000 */
[----:B------:R0:W-:Y:S01]  /*9c50*/  STSM.16.M88.4 [R196], R164 ;  /* 0x000000a4c4007844 */ /* 0x0001e20000000200 */
[----:B------:R-:W-:Y:S05]  /*9c60*/  @!P0 BRA `(.L_x_3208) ;  /* 0x0000000000048947 */ /* 0x000fea0003800000 */
[----:B------:R-:W-:Y:S01]  /*9c70*/  BPT.TRAP 0x1 ;  /* 0x000000040000795c */ /* 0x000fe20000300000 */
.L_x_3208:
[----:B------:R1:W2:Y:S01]  /*9c80*/  SYNCS.PHASECHK.TRANS64.TRYWAIT P2, [R15+URZ+0x28c50], R58 ;  /* 0x028c503a0f0075a7 */ /* 0x0002a2000804017f */
[----:B------:R-:W-:Y:S05]  /*9c90*/  @!P0 BRA `(.L_x_3209) ;  /* 0x0000000000048947 */ /* 0x000fea0003800000 */
[----:B------:R-:W-:Y:S01]  /*9ca0*/  BPT.TRAP 0x1 ;  /* 0x000000040000795c */ /* 0x000fe20000300000 */
.L_x_3209:
[----:B------:R-:W-:Y:S01]  /*9cb0*/  LOP3.LUT R14, R56, 0x2000000, RZ, 0xfc, !PT ;  /* 0x02000000380e7812 */ /* 0x000fe200078efcff */
[----:B------:R-:W-:Y:S01]  /*9cc0*/  ULDC UR37, c[0x0][0x9d8] ;  /* 0x0002760000257ab9 */ /* 0x000fe20000000800 */
[----:B------:R-:W-:Y:S01]  /*9cd0*/  ULDC UR36, c[0x0][0x988] ;  /* 0x0002620000247ab9 */ /* 0x000fe20000000800 */
[----:B------:R-:W-:Y:S01]  /*9ce0*/  BSSY B0, `(.L_x_3210) ;  /* 0x0000006000007945 */ /* 0x000fe20003800000 */
[----:B------:R-:W-:Y:S01]  /*9cf0*/  MOV R21, 0x40000040 ;  /* 0x4000004000157802 */ /* 0x000fe20000000f00 */
[----:B------:R-:W-:Y:S02]  /*9d00*/  IMAD R20, R18, 0x1000, R14 ;  /* 0x0000100012147824 */ /* 0x000fe400078e020e */
[----:B--2---:R-:W-:Y:S05]  /*9d10*/  @P2 BRA `(.L_x_3211) ;  /* 0x0000000000082947 */ /* 0x004fea0003800000 */
[----:B------:R-:W2:Y:S02]  /*9d20*/  SYNCS.PHASECHK.TRANS64.TRYWAIT P2, [R15+URZ+0x28c50], R58 ;  /* 0x028c503a0f0075a7 */ /* 0x000ea4000804017f */
[----:B--2---:R-:W-:Y:S05]  /*9d30*/  @!P2 BRA `(.L_x_3212) ;  /* 0x000000b80014a947 */ /* 0x004fea0003800000 */
.L_x_3211:
[----:B------:R-:W-:Y:S05]  /*9d40*/  BSYNC B0 ;  /* 0x0000000000007941 */ /* 0x000fea0003800000 */
.L_x_3210:
[----:B------:R-:W-:Y:S01]  /*9d50*/  R2UR UR6, R20 ;  /* 0x00000000140672ca */ /* 0x000fe200000e0000 */
[----:B-123--:R-:W-:Y:S01]  /*9d60*/  WARPGROUP.ARRIVE ;  /* 0x00000000000079c5 */ /* 0x00efe20000000000 */
[----:B------:R-:W-:Y:S01]  /*9d70*/  R2UR UR7, R21 ;  /* 0x00000000150772ca */ /* 0x000fe200000e0000 */
[----:B------:R-:W-:Y:S01]  /*9d80*/  IMAD.MOV.U32 R21, RZ, RZ, 0x40000040 ;  /* 0x40000040ff157424 */ /* 0x000fe200078e00ff */
[----:B------:R-:W-:Y:S01]  /*9d90*/  ISETP.GE.AND P2, PT, R168, 0x41, PT ;  /* 0x00000041a800780c */ /* 0x000fe20003f46270 */
[----:B------:R-:W-:Y:S01]  /*9da0*/  BSSY B0, `(.L_x_3213) ;  /* 0x000020b000007945 */ /* 0x000fe20003800000 */
[----:B------:R-:W-:-:S04]  /*9db0*/  @!P1 IADD3 R15, R15, 0x28c60, RZ ;  /* 0x00028c600f0f9810 */ /* 0x000fc80007ffe0ff */
[----:B------:R-:W-:-:S05]  /*9dc0*/  @!P1 PRMT R15, RZ, 0x654, R15 ;  /* 0x00000654ff0f9816 */ /* 0x000fca000000000f */
[----:B------:R-:W-:Y:S03]  /*9dd0*/  HGMMA.64x256x16.F32.BF16 R24, R152, gdesc[UR4].tnspB, RZ, !UPT, gsb0 ;  /* 0x43e0000498187df0 */ /* 0x000fe6000c0018ff */
[----:B------:R-:W-:Y:S02]  /*9de0*/  WARPGROUP.DEPBAR.LE gsb0, 0x0 ;  /* 0x00008000000079c5 */ /* 0x000fe40000010000 */
[----:B0-----:R-:W-:Y:S01]  /*9df0*/  VIADD R152, R20, 0x80 ;  /* 0x0000008014987836 */ /* 0x001fe20000000000 */
[----:B------:R-:W-:Y:S01]  /*9e00*/  WARPGROUP.ARRIVE ;  /* 0x00000000000079c5 */ /* 0x000fe20000000000 */
[----:B------:R-:W-:-:S03]  /*9e10*/  IMAD.MOV.U32 R153, RZ, RZ, 0x40000040 ;  /* 0x40000040ff997424 */ /* 0x000fc600078e00ff */
[----:B------:R-:W-:Y:S01]  /*9e20*/  R2UR UR6, R152 ;  /* 0x00000000980672ca */ /* 0x000fe200000e0000 */
[C---:B------:R-:W-:Y:S01]  /*9e30*/  VIADD R152, R20.reuse, 0x100 ;  /* 0x0000010014987836 */ /* 0x040fe20000000000 */
[----:B------:R-:W-:Y:S01]  /*9e40*/  R2UR UR7, R153 ;  /* 0x00000000990772ca */ /* 0x000fe200000e0000 */
[----:B------:R-:W-:Y:S02]  /*9e50*/  IMAD.MOV.U32 R153, RZ, RZ, 0x40000040 ;  /* 0x40000040ff997424 */ /* 0x000fe400078e00ff */
[----:B------:R-:W-:-:S13]  /*9e60*/  VIADD R20, R20, 0x180 ;  /* 0x0000018014147836 */ /* 0x000fda0000000000 */
[----:B------:R-:W-:Y:S01]  /*9e70*/  HGMMA.64x256x16.F32.BF16 R24, R156, gdesc[UR4].tnspB, R24, gsb0 ;  /* 0x43e000049c187df0 */ /* 0x000fe20008001818 */
[----:B------:R-:W-:Y:S02]  /*9e80*/  R2UR UR6, R152 ;  /* 0x00000000980672ca */ /* 0x000fe400000e0000 */
[----:B------:R-:W-:Y:S01]  /*9e90*/  R2UR UR7, R153 ;  /* 0x00000000990772ca */ /* 0x000fe200000e0000 */
[----:B------:R-:W-:Y:S02]  /*9ea0*/  WARPGROUP.DEPBAR.LE gsb0, 0x0 ;  /* 0x00008000000079c5 */ /* 0x000fe40000010000 */
[----:B------:R-:W-:-:S15]  /*9eb0*/  WARPGROUP.ARRIVE ;  /* 0x00000000000079c5 */ /* 0x000fde0000000000 */
[----:B------:R-:W-:-:S07]  /*9ec0*/  NOP ;  /* 0x0000000000007918 */ /* 0x000fce0000000000 */
[----:B------:R-:W-:Y:S01]  /*9ed0*/  HGMMA.64x256x16.F32.BF16 R24, R160, gdesc[UR4].tnspB, R24, gsb0 ;  /* 0x43e00004a0187df0 */ /* 0x000fe20008001818 */
[----:B------:R-:W-:Y:S02]  /*9ee0*/  R2UR UR6, R20 ;  /* 0x00000000140672ca */ /* 0x000fe400000e0000 */
[----:B------:R-:W-:Y:S01]  /*9ef0*/  R2UR UR7, R21 ;  /* 0x00000000150772ca */ /* 0x000fe200000e0000 */
[----:B------:R-:W-:Y:S02]  /*9f00*/  WARPGROUP.DEPBAR.LE gsb0, 0x0 ;  /* 0x00008000000079c5 */ /* 0x000fe40000010000 */
[----:B------:R-:W-:-:S15]  /*9f10*/  WARPGROUP.ARRIVE ;  /* 0x00000000000079c5 */ /* 0x000fde0000000000 */
[----:B------:R-:W-:-:S07]  /*9f20*/  NOP ;  /* 0x0000000000007918 */ /* 0x000fce0000000000 */
[----:B------:R-:W-:Y:S03]  /*9f30*/  HGMMA.64x256x16.F32.BF16 R24, R164, gdesc[UR4].tnspB, R24, gsb0 ;  /* 0x43e00004a4187df0 */ /* 0x000fe60008001818 */
[----:B------:R-:W-:Y:S02]  /*9f40*/  WARPGROUP.DEPBAR.LE gsb0, 0x0 ;  /* 0x00008000000079c5 */ /* 0x000fe40000010000 */
[----:B------:R-:W-:Y:S01]  /*9f50*/  @!PT LDS RZ, [RZ] ;  /* 0x00000000fffff984 */ /* 0x000fe20000000800 */
[----:B------:R-:W-:Y:S01]  /*9f60*/  @!PT LDS RZ, [RZ] ;  /* 0x00000000fffff984 */ /* 0x000fe20000000800 */
[----:B------:R-:W-:Y:S01]  /*9f70*/  @!PT LDS RZ, [RZ] ;  /* 0x00000000fffff984 */ /* 0x000fe20000000800 */
[----:B------:R-:W-:Y:S01]  /*9f80*/  @!PT LDS RZ, [RZ] ;  /* 0x00000000fffff984 */ /* 0x000fe20000000800 */
[----:B------:R0:W-:Y:S06]  /*9f90*/  MEMBAR.ALL.CTA ;  /* 0x0000000000007992 */ /* 0x0001ec0000008000 */
[----:B0-----:R-:W0:Y:S02]  /*9fa0*/  FENCE.VIEW.ASYNC.S ;  /* 0x00000000000073c6 */ /* 0x001e240000000000 */
[----:B0-----:R-:W-:Y:S01]  /*9fb0*/  NOP ;  /* 0x0000000000007918 */ /* 0x001fe20000000000 */
[----:B------:R-:W-:Y:S06]  /*9fc0*/  BAR.ARV 0xe, 0x100 ;  /* 0x0384000000007b1d */ /* 0x000fec0000002000 */
[----:B------:R0:W-:Y:S01]  /*9fd0*/  @!P1 SYNCS.ARRIVE.TRANS64.RED.A1T0 RZ, [R15+URZ], RZ ;  /* 0x000000ff0fff99a7 */ /* 0x0001e2000810043f */
[----:B------:R-:W-:Y:S05]  /*9fe0*/  @!P2 BRA `(.L_x_3214) ;  /* 0x0000001c0098a947 */ /* 0x000fea0003800000 */
[----:B------:R-:W-:Y:S02]  /*9ff0*/  VIADD R211, R182, 0xfffffffe ;  /* 0xfffffffeb6d37836 */ /* 0x000fe40000000000 */
[----:B------:R-:W-:Y:S02]  /*a000*/  IMAD.MOV.U32 R216, RZ, RZ, R11 ;  /* 0x000000ffffd87224 */ /* 0x000fe400078e000b */
[----:B------:R-:W-:Y:S02]  /*a010*/  IMAD.MOV.U32 R218, RZ, RZ, R3 ;  /* 0x000000ffffda7224 */ /* 0x000fe400078e0003 */
[----:B------:R-:W-:-:S07]  /*a020*/  IMAD.MOV.U32 R217, RZ, RZ, R18 ;  /* 0x000000ffffd97224 */ /* 0x000fce00078e0012 */
.L_x_3225:
[----:B------:R-:W-:Y:S01]  /*a030*/  VIADD R18, R217, 0x1 ;  /* 0x00000001d9127836 */ /* 0x000fe20000000000 */
[C---:B------:R-:W-:Y:S01]  /*a040*/  ISETP.GT.AND P2, PT, R211.reuse, RZ, PT ;  /* 0x000000ffd300720c */ /* 0x040fe20003f44270 */
[----:B------:R-:W-:-:S03]  /*a050*/  VIADD R211, R211, 0xffffffff ;  /* 0xffffffffd3d37836 */ /* 0x000fc60000000000 */
[----:B------:R-:W-:-:S04]  /*a060*/  ISETP.NE.AND P3, PT, R18, 0x2, PT ;  /* 0x000000021200780c */ /* 0x000fc80003f65270 */
[----:B------:R-:W-:Y:S02]  /*a070*/  SEL R3, RZ, 0x1, P3 ;  /* 0x00000001ff037807 */ /* 0x000fe40001800000 */
[----:B------:R-:W-:Y:S02]  /*a080*/  SEL R18, R18, RZ, P3 ;  /* 0x000000ff12127207 */ /* 0x000fe40001800000 */
[----:B------:R-:W-:Y:S01]  /*a090*/  LOP3.LUT R22, R22, R3, RZ, 0x3c, !PT ;  /* 0x0000000316167212 */ /* 0x000fe200078e3cff */
[----:B-1----:R-:W-:Y:S06]  /*a0a0*/  @!P0 BRA `(.L_x_3215) ;  /* 0x0000000000048947 */ /* 0x002fec0003800000 */
[----:B------:R-:W-:Y:S01]  /*a0b0*/  BPT.TRAP 0x1 ;  /* 0x000000040000795c */ /* 0x000fe20000300000 */
.L_x_3215:
[----:B0-----:R-:W-:Y:S02]  /*a0c0*/  LEA R15, R18, R2, 0x3 ;  /* 0x00000002120f7211 */ /* 0x001fe400078e18ff */
[----:B------:R-:W-:-:S04]  /*a0d0*/  SHF.L.U32 R213, R22, 0x1f, RZ ;  /* 0x0000001f16d57819 */ /* 0x000fc800000006ff */
[----:B------:R0:W1:Y:S01]  /*a0e0*/  SYNCS.PHASECHK.TRANS64.TRYWAIT P3, [R15+URZ+0x28c30], R213 ;  /* 0x028c30d50f0075a7 */ /* 0x000062000806017f */
[----:B------:R-:W-:Y:S05]  /*a0f0*/  @!P0 BRA `(.L_x_3216) ;  /* 0x0000000000048947 */ /* 0x000fea0003800000 */
[----:B------:R-:W-:Y:S01]  /*a100*/  BPT.TRAP 0x1 ;  /* 0x000000040000795c */ /* 0x000fe20000300000 */
.L_x_3216:
[----:B------:R-:W-:Y:S01]  /*a110*/  VIADD R3, R2, 0x20400 ;  /* 0x0002040002037836 */ /* 0x000fe20000000000 */
[----:B------:R-:W-:Y:S01]  /*a120*/  BSSY B1, `(.L_x_3217) ;  /* 0x0000009000017945 */ /* 0x000fe20003800000 */
[----:B------:R-:W-:Y:S02]  /*a130*/  IMAD R10, R18, 0x200, R0 ;  /* 0x00000200120a7824 */ /* 0x000fe400078e0200 */
[----:B------:R-:W-:Y:S01]  /*a140*/  IMAD.MOV.U32 R11, RZ, RZ, 0x40000040 ;  /* 0x40000040ff0b7424 */ /* 0x000fe200078e00ff */
[----:B------:R-:W-:-:S04]  /*a150*/  SHF.R.U32.HI R3, RZ, 0x4, R3 ;  /* 0x00000004ff037819 */ /* 0x000fc80000011603 */
[----:B------:R-:W-:-:S04]  /*a160*/  LOP3.LUT R3, R3, 0x3fff, RZ, 0xc0, !PT ;  /* 0x00003fff03037812 */ /* 0x000fc800078ec0ff */
[----:B------:R-:W-:Y:S01]  /*a170*/  LOP3.LUT R20, R3, 0x10000, RZ, 0xfc, !PT ;  /* 0x0001000003147812 */ /* 0x000fe200078efcff */
[----:B-1----:R-:W-:Y:S06]  /*a180*/  @P3 BRA `(.L_x_3218) ;  /* 0x0000000000083947 */ /* 0x002fec0003800000 */
[----:B------:R-:W1:Y:S02]  /*a190*/  SYNCS.PHASECHK.TRANS64.TRYWAIT P3, [R15+URZ+0x28c30], R213 ;  /* 0x028c30d50f0075a7 */ /* 0x000e64000806017f */
[----:B-1----:R-:W-:Y:S05]  /*a1a0*/  @!P3 BRA `(.L_x_3219) ;  /* 0x000000b4000cb947 */ /* 0x002fea0003800000 */
.L_x_3218:
[----:B------:R-:W-:Y:S05]  /*a1b0*/  BSYNC B1 ;  /* 0x0000000000017941 */ /* 0x000fea0003800000 */
.L_x_3217:
[----:B------:R-:W-:Y:S01]  /*a1c0*/  IMAD.MOV.U32 R21, RZ, RZ, 0x40000040 ;  /* 0x40000040ff157424 */ /* 0x000fe200078e00ff */
[----:B------:R-:W-:Y:S01]  /*a1d0*/  R2UR UR6, R10 ;  /* 0x000000000a0672ca */ /* 0x000fe200000e0000 */
[----:B------:R-:W-:Y:S01]  /*a1e0*/  WARPGROUP.ARRIVE ;  /* 0x00000000000079c5 */ /* 0x000fe20000000000 */
[----:B------:R-:W-:Y:S01]  /*a1f0*/  R2UR UR7, R11 ;  /* 0x000000000b0772ca */ /* 0x000fe200000e0000 */
[----:B------:R-:W-:Y:S01]  /*a200*/  IMAD.MOV.U32 R11, RZ, RZ, 0x40000040 ;  /* 0x40000040ff0b7424 */ /* 0x000fe200078e00ff */
[----:B------:R-:W-:Y:S01]  /*a210*/  R2UR UR4, R20 ;  /* 0x00000000140472ca */ /* 0x000fe200000e0000 */
[----:B------:R-:W-:Y:S01]  /*a220*/  VIADD R20, R10, 0x2 ;  /* 0x000000020a147836 */ /* 0x000fe20000000000 */
[----:B------:R-:W-:Y:S01]  /*a230*/  R2UR UR5, R21 ;  /* 0x00000000150572ca */ /* 0x000fe200000e0000 */
[----:B------:R-:W-:-:S12]  /*a240*/  IMAD.MOV.U32 R21, RZ, RZ, 0x40000040 ;  /* 0x40000040ff157424 */ /* 0x000fd800078e00ff */
[----:B------:R-:W-:Y:S01]  /*a250*/  HGMMA.64x64x16.F32.BF16 R152, gdesc[UR4], RZ, !UPT, gsb0 ;  /* 0x00e00000049879f0 */ /* 0x000fe2000c0018ff */
[----:B------:R-:W-:Y:S02]  /*a260*/  R2UR UR6, R20 ;  /* 0x00000000140672ca */ /* 0x000fe400000e0000 */
[----:B------:R-:W-:Y:S01]  /*a270*/  R2UR UR7, R21 ;  /* 0x00000000150772ca */ /* 0x000fe200000e0000 */
[----:B------:R-:W-:Y:S01]  /*a280*/  IMAD.MOV.U32 R21, RZ, RZ, 0x40000040 ;  /* 0x40000040ff157424 */ /* 0x000fe200078e00ff */
[----:B------:R-:W-:Y:S02]  /*a290*/  R2UR UR4, R8 ;  /* 0x00000000080472ca */ /* 0x000fe400000e0000 */
[----:B------:R-:W-:Y:S02]  /*a2a0*/  R2UR UR5, R9 ;  /* 0x00000000090572ca */ /* 0x000fe400000e0000 */
[C---:B------:R-:W-:Y:S01]  /*a2b0*/  IADD3 R20, R10.reuse, 0x4, RZ ;  /* 0x000000040a147810 */ /* 0x040fe20007ffe0ff */
[----:B------:R-:W-:Y:S01]  /*a2c0*/  VIADD R10, R10, 0x6 ;  /* 0x000000060a0a7836 */ /* 0x000fe20000000000 */
[----:B------:R-:W-:-:S02]  /*a2d0*/  WARPGROUP.DEPBAR.LE gsb0, 0x0 ;  /* 0x00008000000079c5 */ /* 0x000fc40000010000 */
[----:B------:R-:W-:-:S07]  /*a2e0*/  WARPGROUP.ARRIVE ;  /* 0x00000000000079c5 */ /* 0x000fce0000000000 */
        /* <DEDUP_REMOVED lines=55> */
[----:B----4-:R-:W-:-:S07]  /*a660*/  FMNMX.FTZ R10, R219, R10, !PT ;  /* 0x0000000adb0a7209 */ /* 0x010fce0007810000 */
[----:B------:R-:W4:Y:S01]  /*a670*/  MUFU.TANH R161, R161 ;  /* 0x000000a100a17308 */ /* 0x000f220000002400 */
[----:B--2---:R-:W-:-:S07]  /*a680*/  FMNMX.FTZ R10, R157, R10, !PT ;  /* 0x0000000a9d0a7209 */ /* 0x004fce0007810000 */
[----:B------:R-:W2:Y:S01]  /*a690*/  MUFU.TANH R225, R225 ;  /* 0x000000e100e17308 */ /* 0x000ea20000002400 */
[----:B---3--:R-:W-:-:S07]  /*a6a0*/  FMNMX.FTZ R10, R223, R10, !PT ;  /* 0x0000000adf0a7209 */ /* 0x008fce0007810000 */
        /* <DEDUP_REMOVED lines=21> */
[----:B--2---:R-:W-:-:S05]  /*a800*/  FMNMX.FTZ R10, R235, R10, !PT ;  /* 0x0000000aeb0a7209 */ /* 0x004fca0007810000 */
[----:B------:R-:W2:Y:S02]  /*a810*/  SHFL.BFLY PT, R3, R10, 0x2, 0x1f ;  /* 0x0c401f000a037f89 */ /* 0x000ea400000e0000 */
[----:B------:R-:W5:Y:S08]  /*a820*/  MUFU.TANH R221, R221 ;  /* 0x000000dd00dd7308 */ /* 0x000f700000002400 */
[----:B------:R-:W0:Y:S08]  /*a830*/  MUFU.TANH R159, R159 ;  /* 0x0000009f009f7308 */ /* 0x000e300000002400 */
[----:B------:R-:W1:Y:S01]  /*a840*/  MUFU.TANH R181, R181 ;  /* 0x000000b500b57308 */ /* 0x000e620000002400 */
[----:B--2---:R-:W-:-:S02]  /*a850*/  FMNMX.FTZ R3, R10, R3, !PT ;  /* 0x000000030a037209 */ /* 0x004fc40007810000 */
[----:B---3--:R-:W-:-:S05]  /*a860*/  FMNMX.FTZ R10, R153, R216, !PT ;  /* 0x000000d8990a7209 */ /* 0x008fca0007810000 */
[----:B------:R-:W2:Y:S01]  /*a870*/  MUFU.TANH R163, R163 ;  /* 0x000000a300a37308 */ /* 0x000ea20000002400 */
[----:B------:R-:W3:Y:S01]  /*a880*/  SHFL.BFLY PT, R158, R3, 0x1, 0x1f ;  /* 0x0c201f00039e7f89 */ /* 0x000ee200000e0000 */
[----:B----4-:R-:W-:-:S04]  /*a890*/  FMNMX.FTZ R10, R155, R10, !PT ;  /* 0x0000000a9b0a7209 */ /* 0x010fc80007810000 */
[----:B-----5:R-:W-:Y:S02]  /*a8a0*/  FMNMX.FTZ R10, R221, R10, !PT ;  /* 0x0000000add0a7209 */ /* 0x020fe40007810000 */
[----:B------:R-:W4:Y:S02]  /*a8b0*/  MUFU.TANH R237, R237 ;  /* 0x000000ed00ed7308 */ /* 0x000f240000002400 */
[----:B0-----:R-:W-:-:S06]  /*a8c0*/  FMNMX.FTZ R10, R159, R10, !PT ;  /* 0x0000000a9f0a7209 */ /* 0x001fcc0007810000 */
[----:B------:R-:W0:Y:S08]  /*a8d0*/  MUFU.TANH R167, R167 ;  /* 0x000000a700a77308 */ /* 0x000e300000002400 */
[----:B------:R-:W5:Y:S01]  /*a8e0*/  MUFU.TANH R20, R20 ;  /* 0x0000001400147308 */ /* 0x000f620000002400 */
[----:B---3--:R-:W-:Y:S02]  /*a8f0*/  FMNMX.FTZ R3, R3, R158, !PT ;  /* 0x0000009e03037209 */ /* 0x008fe40007810000 */
[----:B-1----:R-:W-:Y:S01]  /*a900*/  FMNMX.FTZ R158, R181, R10, !PT ;  /* 0x0000000ab59e7209 */ /* 0x002fe20007810000 */
[----:B------:R-:W-:-:S02]  /*a910*/  IMAD.U32 R10, RZ, RZ, UR36 ;  /* 0x00000024ff0a7e24 */ /* 0x000fc4000f8e00ff */
[----:B------:R-:W-:Y:S02]  /*a920*/  FADD.FTZ R160, -R3, R218 ;  /* 0x000000da03a07221 */ /* 0x000fe40000010100 */
[----:B------:R-:W1:Y:S01]  /*a930*/  MUFU.TANH R171, R171 ;  /* 0x000000ab00ab7308 */ /* 0x000e620000002400 */
[----:B--2---:R-:W-:Y:S01]  /*a940*/  FMNMX.FTZ R158, R163, R158, !PT ;  /* 0x0000009ea39e7209 */ /* 0x004fe20007810000 */
[-C--:B------:R-:W-:Y:S01]  /*a950*/  FMUL.FTZ R168, R3, R10.reuse ;  /* 0x0000000a03a87220 */ /* 0x080fe20000410000 */
[----:B------:R-:W-:Y:S02]  /*a960*/  FMUL.FTZ R164, R160, R10 ;  /* 0x0000000aa0a47220 */ /* 0x000fe40000410000 */
[----:B----4-:R-:W-:Y:S01]  /*a970*/  FMNMX.FTZ R160, R237, R158, !PT ;  /* 0x0000009eeda07209 */ /* 0x010fe20007810000 */
[-CC-:B------:R-:W-:Y:S01]  /*a980*/  FFMA.FTZ R166, R11, R10.reuse, -R168.reuse ;  /* 0x0000000a0ba67223 */ /* 0x180fe200000108a8 */
[--C-:B------:R-:W-:Y:S01]  /*a990*/  FFMA.FTZ R21, R21, R10, -R168.reuse ;  /* 0x0000000a15157223 */ /* 0x100fe200000108a8 */
[----:B------:R-:W2:Y:S01]  /*a9a0*/  MUFU.TANH R152, R152 ;  /* 0x0000009800987308 */ /* 0x000ea20000002400 */
[----:B0-----:R-:W-:Y:S01]  /*a9b0*/  FMNMX.FTZ R160, R167, R160, !PT ;  /* 0x000000a0a7a07209 */ /* 0x001fe20007810000 */
[-CC-:B------:R-:W-:Y:S01]  /*a9c0*/  FFMA.FTZ R157, R157, R10.reuse, -R168.reuse ;  /* 0x0000000a9d9d7223 */ /* 0x180fe200000108a8 */
[-CC-:B------:R-:W-:Y:S01]  /*a9d0*/  FFMA.FTZ R161, R161, R10.reuse, -R168.reuse ;  /* 0x0000000aa1a17223 */ /* 0x180fe200000108a8 */
[--C-:B------:R-:W-:Y:S01]  /*a9e0*/  FFMA.FTZ R165, R165, R10, -R168.reuse ;  /* 0x0000000aa5a57223 */ /* 0x100fe200000108a8 */
[----:B-----5:R-:W-:Y:S01]  /*a9f0*/  FMNMX.FTZ R162, R20, R160, !PT ;  /* 0x000000a014a27209 */ /* 0x020fe20007810000 */
[-CC-:B------:R-:W-:Y:S01]  /*aa00*/  FFMA.FTZ R170, R227, R10.reuse, -R168.reuse ;  /* 0x0000000ae3aa7223 */ /* 0x180fe200000108a8 */
[--C-:B------:R-:W-:Y:S01]  /*aa10*/  FFMA.FTZ R169, R169, R10, -R168.reuse ;  /* 0x0000000aa9a97223 */ /* 0x100fe200000108a8 */
[----:B------:R-:W0:Y:S01]  /*aa20*/  MUFU.TANH R175, R175 ;  /* 0x000000af00af7308 */ /* 0x000e220000002400 */
[----:B-1----:R-:W-:Y:S01]  /*aa30*/  FMNMX.FTZ R11, R171, R162, !PT ;  /* 0x000000a2ab0b7209 */ /* 0x002fe20007810000 */
[-CC-:B------:R-:W-:Y:S01]  /*aa40*/  FFMA.FTZ R173, R173, R10.reuse, -R168.reuse ;  /* 0x0000000aadad7223 */ /* 0x180fe200000108a8 */
[-CC-:B------:R-:W-:Y:S01]  /*aa50*/  FFMA.FTZ R174, R231, R10.reuse, -R168.reuse ;  /* 0x0000000ae7ae7223 */ /* 0x180fe200000108a8 */
[-CC-:B------:R-:W-:Y:S01]  /*aa60*/  FFMA.FTZ R177, R177, R10.reuse, -R168.reuse ;  /* 0x0000000ab1b17223 */ /* 0x180fe200000108a8 */
[----:B------:R-:W-:-:S03]  /*aa70*/  FFMA.FTZ R233, R233, R10, -R168 ;  /* 0x0000000ae9e97223 */ /* 0x000fc600000108a8 */
[----:B------:R-:W1:Y:S01]  /*aa80*/  MUFU.TANH R154, R154 ;  /* 0x0000009a009a7308 */ /* 0x000e620000002400 */
[----:B--2---:R-:W-:-:S07]  /*aa90*/  FMNMX.FTZ R162, R152, R11, !PT ;  /* 0x0000000b98a27209 */ /* 0x004fce0007810000 */
[----:B------:R-:W2:Y:S01]  /*aaa0*/  MUFU.TANH R179, R179 ;  /* 0x000000b300b37308 */ /* 0x000ea20000002400 */
[----:B0-----:R-:W-:Y:S01]  /*aab0*/  FMNMX.FTZ R11, R175, R162, !PT ;  /* 0x000000a2af0b7209 */ /* 0x001fe20007810000 */
[-CC-:B------:R-:W-:Y:S01]  /*aac0*/  FFMA.FTZ R162, R219, R10.reuse, -R168.reuse ;  /* 0x0000000adba27223 */ /* 0x180fe200000108a8 */
[----:B------:R-:W-:-:S05]  /*aad0*/  FFMA.FTZ R219, R235, R10, -R168 ;  /* 0x0000000aebdb7223 */ /* 0x000fca00000108a8 */
[----:B------:R-:W0:Y:S08]  /*aae0*/  MUFU.TANH R156, R156 ;  /* 0x0000009c009c7308 */ /* 0x000e300000002400 */
[----:B------:R-:W-:Y:S08]  /*aaf0*/  MUFU.TANH R183, R183 ;  /* 0x000000b700b77308 */ /* 0x000ff00000002400 */
[----:B------:R1:W3:Y:S08]  /*ab00*/  MUFU.EX2 R158, R164 ;  /* 0x000000a4009e7308 */ /* 0x0002f00000000800 */
[----:B------:R4:W5:Y:S01]  /*ab10*/  MUFU.EX2 R160, R166 ;  /* 0x000000a600a07308 */ /* 0x0009620000000800 */
[----:B-1----:R-:W-:-:S04]  /*ab20*/  FMNMX.FTZ R164, R154, R11, !PT ;  /* 0x0000000b9aa47209 */ /* 0x002fc80007810000 */
[----:B--2---:R-:W-:-:S03]  /*ab30*/  FMNMX.FTZ R11, R179, R164, !PT ;  /* 0x000000a4b30b7209 */ /* 0x004fc60007810000 */
[----:B------:R-:W-:Y:S01]  /*ab40*/  MUFU.EX2 R21, R21 ;  /* 0x0000001500157308 */ /* 0x000fe20000000800 */
[----:B0-----:R-:W-:Y:S01]  /*ab50*/  FMNMX.FTZ R164, R156, R11, !PT ;  /* 0x0000000b9ca47209 */ /* 0x001fe20007810000 */
[--C-:B----4-:R-:W-:Y:S01]  /*ab60*/  FFMA.FTZ R166, R225, R10, -R168.reuse ;  /* 0x0000000ae1a67223 */ /* 0x110fe200000108a8 */
[-C--:B---3--:R-:W-:Y:S01]  /*ab70*/  FMUL.FTZ R24, R24, R158.reuse ;  /* 0x0000009e18187220 */ /* 0x088fe20000410000 */
[----:B------:R-:W-:Y:S01]  /*ab80*/  FMUL.FTZ R25, R25, R158 ;  /* 0x0000009e19197220 */ /* 0x000fe20000410000 */
[----:B------:R-:W-:Y:S01]  /*ab90*/  FMNMX.FTZ R11, R183, R164, !PT ;  /* 0x000000a4b70b7209 */ /* 0x000fe20007810000 */
[----:B------:R-:W-:Y:S01]  /*aba0*/  FFMA.FTZ R164, R223, R10, -R168 ;  /* 0x0000000adfa47223 */ /* 0x000fe200000108a8 */
[----:B------:R-:W-:Y:S01]  /*abb0*/  FMUL.FTZ R28, R28, R158 ;  /* 0x0000009e1c1c7220 */ /* 0x000fe20000410000 */
[----:B------:R-:W-:Y:S01]  /*abc0*/  MUFU.EX2 R162, R162 ;  /* 0x000000a200a27308 */ /* 0x000fe20000000800 */
[----:B-----5:R-:W-:Y:S01]  /*abd0*/  FFMA.FTZ R12, R158, R12, R160 ;  /* 0x0000000c9e0c7223 */ /* 0x020fe200000100a0 */
[----:B------:R-:W0:Y:S01]  /*abe0*/  SHFL.BFLY PT, R172, R11, 0x2, 0x1f ;  /* 0x0c401f000bac7f89 */ /* 0x000e2200000e0000 */
        /* <DEDUP_REMOVED lines=22> */
[----:B------:R-:W-:Y:S01]  /*ad50*/  FMUL.FTZ R68, R68, R158 ;  /* 0x0000009e44447220 */ /* 0x000fe20000410000 */
[----:B0-----:R-:W-:Y:S01]  /*ad60*/  FMNMX.FTZ R176, R11, R172, !PT ;  /* 0x000000ac0bb07209 */ /* 0x001fe20007810000 */
[----:B------:R-:W-:Y:S01]  /*ad70*/  FFMA.FTZ R172, R229, R10, -R168 ;  /* 0x0000000ae5ac7223 */ /* 0x000fe200000108a8 */
[-C--:B------:R-:W-:Y:S01]  /*ad80*/  FMUL.FTZ R69, R69, R158.reuse ;  /* 0x0000009e45457220 */ /* 0x080fe20000410000 */
[-C--:B------:R-:W-:Y:S01]  /*ad90*/  FMUL.FTZ R72, R72, R158.reuse ;  /* 0x0000009e48487220 */ /* 0x080fe20000410000 */
[-C--:B------:R-:W-:Y:S01]  /*ada0*/  FMUL.FTZ R73, R73, R158.reuse ;  /* 0x0000009e49497220 */ /* 0x080fe20000410000 */
[----:B------:R-:W0:Y:S01]  /*adb0*/  SHFL.BFLY PT, R11, R176, 0x1, 0x1f ;  /* 0x0c201f00b00b7f89 */ /* 0x000e2200000e0000 */
        /* <DEDUP_REMOVED lines=23> */
[----:B0-----:R-:W-:Y:S01]  /*af30*/  FMNMX.FTZ R11, R176, R11, !PT ;  /* 0x0000000bb00b7209 */ /* 0x001fe20007810000 */
[----:B------:R-:W-:Y:S01]  /*af40*/  MUFU.EX2 R169, R169 ;  /* 0x000000a900a97308 */ /* 0x000fe20000000800 */
[-C--:B------:R-:W-:Y:S01]  /*af50*/  FMUL.FTZ R116, R116, R158.reuse ;  /* 0x0000009e74747220 */ /* 0x080fe20000410000 */
[-C--:B------:R-:W-:Y:S01]  /*af60*/  FMUL.FTZ R117, R117, R158.reuse ;  /* 0x0000009e75757220 */ /* 0x080fe20000410000 */
[----:B------:R-:W-:Y:S01]  /*af70*/  FMUL.FTZ R120, R120, R158 ;  /* 0x0000009e78787220 */ /* 0x000fe20000410000 */
[C---:B------:R-:W-:Y:S01]  /*af80*/  FMUL.FTZ R220, R11.reuse, R10 ;  /* 0x0000000a0bdc7220 */ /* 0x040fe20000410000 */
[----:B------:R-:W-:Y:S01]  /*af90*/  FADD.FTZ R223, -R11, R216 ;  /* 0x000000d80bdf7221 */ /* 0x000fe20000010100 */
[-C--:B------:R-:W-:Y:S01]  /*afa0*/  FMUL.FTZ R121, R121, R158.reuse ;  /* 0x0000009e79797220 */ /* 0x080fe20000410000 */
[----:B------:R-:W-:Y:S01]  /*afb0*/  FMUL.FTZ R124, R124, R158 ;  /* 0x0000009e7c7c7220 */ /* 0x000fe20000410000 */
[-CC-:B------:R-:W-:Y:S01]  /*afc0*/  FFMA.FTZ R216, R167, R10.reuse, -R220.reuse ;  /* 0x0000000aa7d87223 */ /* 0x180fe200000108dc */
[----:B------:R-:W-:Y:S01]  /*afd0*/  FFMA.FTZ R167, R171, R10, -R220 ;  /* 0x0000000aaba77223 */ /* 0x000fe200000108dc */
[----:B------:R-:W-:-:S02]  /*afe0*/  IMAD.MOV R171, RZ, RZ, -R191 ;  /* 0x000000ffffab7224 */ /* 0x000fc400078e0abf */
[-C--:B------:R-:W-:Y:S01]  /*aff0*/  FMUL.FTZ R168, R223, R10.reuse ;  /* 0x0000000adfa87220 */ /* 0x080fe20000410000 */
[-CC-:B------:R-:W-:Y:S01]  /*b000*/  FFMA.FTZ R153, R153, R10.reuse, -R220.reuse ;  /* 0x0000000a99997223 */ /* 0x180fe200000108dc */
[-CC-:B------:R-:W-:Y:S01]  /*b010*/  FFMA.FTZ R180, R159, R10.reuse, -R220.reuse ;  /* 0x0000000a9fb47223 */ /* 0x180fe200000108dc */
[-CC-:B------:R-:W-:Y:S01]  /*b020*/  FFMA.FTZ R178, R155, R10.reuse, -R220.reuse ;  /* 0x0000000a9bb27223 */ /* 0x180fe200000108dc */
[----:B------:R-:W-:Y:S01]  /*b030*/  ISETP.NE.AND P3, PT, R190, R171, PT ;  /* 0x000000abbe00720c */ /* 0x000fe20003f65270 */
[-CC-:B------:R-:W-:Y:S01]  /*b040*/  FFMA.FTZ R159, R181, R10.reuse, -R220.reuse ;  /* 0x0000000ab59f7223 */ /* 0x180fe200000108dc */
[----:B------:R-:W-:Y:S01]  /*b050*/  MUFU.EX2 R168, R168 ;  /* 0x000000a800a87308 */ /* 0x000fe20000000800 */
[-CC-:B------:R-:W-:Y:S01]  /*b060*/  FFMA.FTZ R171, R152, R10.reuse, -R220.reuse ;  /* 0x0000000a98ab7223 */ /* 0x180fe200000108dc */
[----:B------:R-:W-:Y:S02]  /*b070*/  @!P1 VIADD R152, R15, 0x28c40 ;  /* 0x00028c400f989836 */ /* 0x000fe40000000000 */
[-CC-:B------:R-:W-:Y:S01]  /*b080*/  FFMA.FTZ R155, R221, R10.reuse, -R220.reuse ;  /* 0x0000000add9b7223 */ /* 0x180fe200000108dc */
[-CC-:B------:R-:W-:Y:S01]  /*b090*/  FFMA.FTZ R182, R163, R10.reuse, -R220.reuse ;  /* 0x0000000aa3b67223 */ /* 0x180fe200000108dc */
[-CC-:B------:R-:W-:Y:S01]  /*b0a0*/  FFMA.FTZ R163, R237, R10.reuse, -R220.reuse ;  /* 0x0000000aeda37223 */ /* 0x180fe200000108dc */
[-C--:B------:R-:W-:Y:S01]  /*b0b0*/  FFMA.FTZ R218, R175, R10.reuse, -R220 ;  /* 0x0000000aafda7223 */ /* 0x080fe200000108dc */
[----:B------:R-:W-:Y:S01]  /*b0c0*/  @!P1 PRMT R152, RZ, 0x654, R152 ;  /* 0x00000654ff989816 */ /* 0x000fe20000000098 */
[----:B------:R-:W0:Y:S01]  /*b0d0*/  MUFU.EX2 R153, R153 ;  /* 0x0000009900997308 */ /* 0x000e220000000800 */
[-CC-:B------:R-:W-:Y:S01]  /*b0e0*/  FFMA.FTZ R20, R20, R10.reuse, -R220.reuse ;  /* 0x0000000a14147223 */ /* 0x180fe200000108dc */
[--C-:B------:R-:W-:Y:S01]  /*b0f0*/  FFMA.FTZ R175, R154, R10, -R220.reuse ;  /* 0x0000000a9aaf7223 */ /* 0x100fe200000108dc */
[----:B------:R-:W-:Y:S01]  /*b100*/  @!P3 LEA R181, R217, R188, 0x6 ;  /* 0x000000bcd9b5b211 */ /* 0x000fe200078e30ff */
[----:B------:R1:W-:Y:S01]  /*b110*/  @!P1 SYNCS.ARRIVE.TRANS64.RED.A1T0 RZ, [R152+URZ], RZ ;  /* 0x000000ff98ff99a7 */ /* 0x0003e2000810043f */
[----:B------:R-:W-:Y:S01]  /*b120*/  FFMA.FTZ R183, R183, R10, -R220 ;  /* 0x0000000ab7b77223 */ /* 0x000fe200000108dc */
[-C--:B------:R-:W-:Y:S01]  /*b130*/  FMUL.FTZ R125, R125, R158.reuse ;  /* 0x0000009e7d7d7220 */ /* 0x080fe20000410000 */
[----:B------:R-:W-:Y:S01]  /*b140*/  FMUL.FTZ R128, R128, R158 ;  /* 0x0000009e80807220 */ /* 0x000fe20000410000 */
[----:B------:R-:W2:Y:S01]  /*b150*/  MUFU.EX2 R178, R178 ;  /* 0x000000b200b27308 */ /* 0x000ea20000000800 */
[----:B------:R-:W-:-:S02]  /*b160*/  @!P3 IMAD R181, R181, 0x4, R2 ;  /* 0x00000004b5b5b824 */ /* 0x000fc400078e0202 */
[-C--:B------:R-:W-:Y:S01]  /*b170*/  FMUL.FTZ R129, R129, R158.reuse ;  /* 0x0000009e81817220 */ /* 0x080fe20000410000 */
[----:B------:R-:W-:Y:S01]  /*b180*/  FMUL.FTZ R132, R132, R158 ;  /* 0x0000009e84847220 */ /* 0x000fe20000410000 */
[-CC-:B-1----:R-:W-:Y:S01]  /*b190*/  FFMA.FTZ R152, R179, R10.reuse, -R220.reuse ;  /* 0x0000000ab3987223 */ /* 0x182fe200000108dc */
[----:B------:R-:W-:Y:S01]  /*b1a0*/  FFMA.FTZ R179, R156, R10, -R220 ;  /* 0x0000000a9cb37223 */ /* 0x000fe200000108dc */
[----:B------:R-:W-:Y:S01]  /*b1b0*/  @!P3 STS [R181+0x28800], R158 ;  /* 0x0288009eb500b388 */ /* 0x000fe20000000800 */
[-C--:B------:R-:W-:Y:S01]  /*b1c0*/  FMUL.FTZ R133, R133, R158.reuse ;  /* 0x0000009e85857220 */ /* 0x080fe20000410000 */
[----:B------:R-:W1:Y:S01]  /*b1d0*/  MUFU.EX2 R155, R155 ;  /* 0x0000009b009b7308 */ /* 0x000e620000000800 */
[----:B0-----:R-:W-:Y:S01]  /*b1e0*/  FFMA.FTZ R13, R168, R13, R153 ;  /* 0x0000000da80d7223 */ /* 0x001fe20000010099 */
[----:B------:R0:W-:Y:S01]  /*b1f0*/  @!P3 STS [R181+0x28820], R168 ;  /* 0x028820a8b500b388 */ /* 0x0001e20000000800 */
[-C--:B------:R-:W-:Y:S01]  /*b200*/  FMUL.FTZ R136, R136, R158.reuse ;  /* 0x0000009e88887220 */ /* 0x080fe20000410000 */
[-C--:B------:R-:W-:Y:S01]  /*b210*/  FMUL.FTZ R137, R137, R158.reuse ;  /* 0x0000009e89897220 */ /* 0x080fe20000410000 */
[-C--:B------:R-:W-:Y:S01]  /*b220*/  FMUL.FTZ R140, R140, R158.reuse ;  /* 0x0000009e8c8c7220 */ /* 0x080fe20000410000 */
[-C--:B------:R-:W-:Y:S01]  /*b230*/  FMUL.FTZ R141, R141, R158.reuse ;  /* 0x0000009e8d8d7220 */ /* 0x080fe20000410000 */
[-C--:B------:R-:W-:Y:S01]  /*b240*/  FMUL.FTZ R144, R144, R158.reuse ;  /* 0x0000009e90907220 */ /* 0x080fe20000410000 */
[----:B------:R-:W3:Y:S01]  /*b250*/  MUFU.EX2 R180, R180 ;  /* 0x000000b400b47308 */ /* 0x000ee20000000800 */
[-C--:B------:R-:W-:Y:S01]  /*b260*/  FMUL.FTZ R145, R145, R158.reuse ;  /* 0x0000009e91917220 */ /* 0x080fe20000410000 */
[-C--:B------:R-:W-:Y:S01]  /*b270*/  FMUL.FTZ R148, R148, R158.reuse ;  /* 0x0000009e94947220 */ /* 0x080fe20000410000 */
[----:B------:R-:W-:Y:S01]  /*b280*/  FMUL.FTZ R149, R149, R158 ;  /* 0x0000009e95957220 */ /* 0x000fe20000410000 */
[----:B0-----:R-:W-:Y:S01]  /*b290*/  FADD.FTZ R181, R21, R12 ;  /* 0x0000000c15b57221 */ /* 0x001fe20000010000 */
[----:B------:R-:W-:Y:S01]  /*b2a0*/  F2FP.BF16.F32.PACK_AB R158, R165, R166 ;  /* 0x000000a6a59e723e */ /* 0x000fe200000010ff */
[----:B------:R-:W-:Y:S01]  /*b2b0*/  FMUL.FTZ R26, R26, R168 ;  /* 0x000000a81a1a7220 */ /* 0x000fe20000410000 */
[----:B--2---:R-:W-:Y:S01]  /*b2c0*/  F2FP.BF16.F32.PACK_AB R153, R178, R153 ;  /* 0x00000099b299723e */ /* 0x004fe200000010ff */
[----:B------:R-:W-:Y:S01]  /*b2d0*/  FADD.FTZ R12, R162, R181 ;  /* 0x000000b5a20c7221 */ /* 0x000fe20000010000 */
[----:B------:R-:W0:Y:S01]  /*b2e0*/  MUFU.EX2 R159, R159 ;  /* 0x0000009f009f7308 */ /* 0x000e220000000800 */
[----:B------:R-:W-:Y:S01]  /*b2f0*/  F2FP.BF16.F32.PACK_AB R156, R161, R164 ;  /* 0x000000a4a19c723e */ /* 0x000fe200000010ff */
[-C--:B------:R-:W-:Y:S01]  /*b300*/  FMUL.FTZ R27, R27, R168.reuse ;  /* 0x000000a81b1b7220 */ /* 0x080fe20000410000 */
[----:B------:R-:W-:Y:S01]  /*b310*/  FADD.FTZ R181, R157, R12 ;  /* 0x0000000c9db57221 */ /* 0x000fe20000010000 */
[----:B------:R-:W-:Y:S01]  /*b320*/  FADD.FTZ R12, R178, R13 ;  /* 0x0000000db20c7221 */ /* 0x000fe20000010000 */
[-C--:B------:R-:W-:Y:S01]  /*b330*/  FMUL.FTZ R30, R30, R168.reuse ;  /* 0x000000a81e1e7220 */ /* 0x080fe20000410000 */
[-C--:B------:R-:W-:Y:S01]  /*b340*/  FMUL.FTZ R31, R31, R168.reuse ;  /* 0x000000a81f1f7220 */ /* 0x080fe20000410000 */
[-C--:B------:R-:W-:Y:S01]  /*b350*/  FMUL.FTZ R34, R34, R168.reuse ;  /* 0x000000a822227220 */ /* 0x080fe20000410000 */
[----:B------:R-:W2:Y:S01]  /*b360*/  MUFU.EX2 R182, R182 ;  /* 0x000000b600b67308 */ /* 0x000ea20000000800 */
[----:B-1----:R-:W-:Y:S01]  /*b370*/  FADD.FTZ R13, R155, R12 ;  /* 0x0000000c9b0d7221 */ /* 0x002fe20000010000 */
[----:B---3--:R-:W-:Y:S01]  /*b380*/  F2FP.BF16.F32.PACK_AB R155, R180, R155 ;  /* 0x0000009bb49b723e */ /* 0x008fe200000010ff */
[-C--:B------:R-:W-:Y:S01]  /*b390*/  FMUL.FTZ R35, R35, R168.reuse ;  /* 0x000000a823237220 */ /* 0x080fe20000410000 */
[-C--:B------:R-:W-:Y:S01]  /*b3a0*/  FMUL.FTZ R38, R38, R168.reuse ;  /* 0x000000a826267220 */ /* 0x080fe20000410000 */
[----:B------:R-:W-:Y:S01]  /*b3b0*/  FADD.FTZ R12, R180, R13 ;  /* 0x0000000db40c7221 */ /* 0x000fe20000010000 */
[-C--:B------:R-:W-:Y:S01]  /*b3c0*/  FMUL.FTZ R39, R39, R168.reuse ;  /* 0x000000a827277220 */ /* 0x080fe20000410000 */
[-C--:B------:R-:W-:Y:S01]  /*b3d0*/  FMUL.FTZ R42, R42, R168.reuse ;  /* 0x000000a82a2a7220 */ /* 0x080fe20000410000 */
[----:B------:R1:W-:Y:S01]  /*b3e0*/  MUFU.EX2 R220, R152 ;  /* 0x0000009800dc7308 */ /* 0x0003e20000000800 */
        /* <DEDUP_REMOVED lines=8> */
[----:B-1----:R-:W-:Y:S01]  /*b470*/  FADD.FTZ R152, R164, R181 ;  /* 0x000000b5a4987221 */ /* 0x002fe20000010000 */
[----:B--2---:R-:W-:Y:S01]  /*b480*/  FADD.FTZ R12, R182, R13 ;  /* 0x0000000db60c7221 */ /* 0x004fe20000010000 */
[-C--:B------:R-:W-:Y:S01]  /*b490*/  FMUL.FTZ R55, R55, R168.reuse ;  /* 0x000000a837377220 */ /* 0x080fe20000410000 */
[-C--:B------:R-:W-:Y:S01]  /*b4a0*/  FMUL.FTZ R58, R58, R168.reuse ;  /* 0x000000a83a3a7220 */ /* 0x080fe20000410000 */
[----:B------:R-:W-:Y:S01]  /*b4b0*/  FADD.FTZ R181, R161, R152 ;  /* 0x00000098a1b57221 */ /* 0x000fe20000010000 */
[-C--:B------:R-:W-:Y:S01]  /*b4c0*/  FMUL.FTZ R59, R59, R168.reuse ;  /* 0x000000a83b3b7220 */ /* 0x080fe20000410000 */
[-C--:B------:R-:W-:Y:S01]  /*b4d0*/  FMUL.FTZ R62, R62, R168.reuse ;  /* 0x000000a83e3e7220 */ /* 0x080fe20000410000 */
[----:B------:R-:W1:Y:S01]  /*b4e0*/  MUFU.EX2 R216, R216 ;  /* 0x000000d800d87308 */ /* 0x000e620000000800 */
[----:B------:R-:W-:Y:S01]  /*b4f0*/  FADD.FTZ R152, R166, R181 ;  /* 0x000000b5a6987221 */ /* 0x000fe20000010000 */
[-C--:B------:R-:W-:Y:S01]  /*b500*/  FMUL.FTZ R63, R63, R168.reuse ;  /* 0x000000a83f3f7220 */ /* 0x080fe20000410000 */
[-C--:B------:R-:W-:Y:S01]  /*b510*/  FMUL.FTZ R66, R66, R168.reuse ;  /* 0x000000a842427220 */ /* 0x080fe20000410000 */
[-C--:B------:R-:W-:Y:S01]  /*b520*/  FMUL.FTZ R67, R67, R168.reuse ;  /* 0x000000a843437220 */ /* 0x080fe20000410000 */
[----:B------:R-:W-:Y:S01]  /*b530*/  FADD.FTZ R181, R165, R152 ;  /* 0x00000098a5b57221 */ /* 0x000fe20000010000 */
[-C--:B------:R-:W-:Y:S01]  /*b540*/  FMUL.FTZ R70, R70, R168.reuse ;  /* 0x000000a846467220 */ /* 0x080fe20000410000 */
[-C--:B------:R-:W-:Y:S01]  /*b550*/  FMUL.FTZ R71, R71, R168.reuse ;  /* 0x000000a847477220 */ /* 0x080fe20000410000 */
[----:B------:R-:W2:Y:S01]  /*b560*/  MUFU.EX2 R172, R172 ;  /* 0x000000ac00ac7308 */ /* 0x000ea20000000800 */
[----:B------:R-:W-:Y:S01]  /*b570*/  FADD.FTZ R152, R170, R181 ;  /* 0x000000b5aa987221 */ /* 0x000fe20000010000 */
[----:B0-----:R-:W-:Y:S01]  /*b580*/  FADD.FTZ R13, R163, R12 ;  /* 0x0000000ca30d7221 */ /* 0x001fe20000010000 */
[-C--:B------:R-:W-:Y:S01]  /*b590*/  FMUL.FTZ R74, R74, R168.reuse ;  /* 0x000000a84a4a7220 */ /* 0x080fe20000410000 */
[----:B------:R-:W-:Y:S01]  /*b5a0*/  FMUL.FTZ R75, R75, R168 ;  /* 0x000000a84b4b7220 */ /* 0x000fe20000410000 */
[----:B------:R-:W-:Y:S01]  /*b5b0*/  FADD.FTZ R181, R169, R152 ;  /* 0x00000098a9b57221 */ /* 0x000fe20000010000 */
[----:B------:R-:W-:Y:S01]  /*b5c0*/  F2FP.BF16.F32.PACK_AB R152, R21, R160 ;  /* 0x000000a01598723e */ /* 0x000fe200000010ff */
[-C--:B------:R-:W-:Y:S01]  /*b5d0*/  FMUL.FTZ R78, R78, R168.reuse ;  /* 0x000000a84e4e7220 */ /* 0x080fe20000410000 */
[----:B------:R-:W0:Y:S01]  /*b5e0*/  MUFU.EX2 R20, R20 ;  /* 0x0000001400147308 */ /* 0x000e220000000800 */
        /* <DEDUP_REMOVED lines=24> */
[----:B-1----:R-:W-:Y:S01]  /*b770*/  FADD.FTZ R13, R173, R154 ;  /* 0x0000009aad0d7221 */ /* 0x002fe20000010000 */
[----:B------:R-:W-:Y:S01]  /*b780*/  F2FP.BF16.F32.PACK_AB R154, R157, R162 ;  /* 0x000000a29d9a723e */ /* 0x000fe200000010ff */
[----:B------:R-:W-:Y:S01]  /*b790*/  BAR.SYNC.DEFER_BLOCKING 0xf, 0x100 ;  /* 0x03c4000000007b1d */ /* 0x000fe20000010000 */
[----:B------:R-:W-:Y:S01]  /*b7a0*/  F2FP.BF16.F32.PACK_AB R157, R182, R159 ;  /* 0x0000009fb69d723e */ /* 0x000fe200000010ff */
[-C--:B------:R-:W-:Y:S01]  /*b7b0*/  FMUL.FTZ R115, R115, R168.reuse ;  /* 0x000000a873737220 */ /* 0x080fe20000410000 */
[----:B------:R-:W-:Y:S01]  /*b7c0*/  F2FP.BF16.F32.PACK_AB R159, R216, R163 ;  /* 0x000000a3d89f723e */ /* 0x000fe200000010ff */
[----:B------:R-:W-:Y:S01]  /*b7d0*/  FMUL.FTZ R118, R118, R168 ;  /* 0x000000a876767220 */ /* 0x000fe20000410000 */
[----:B------:R-:W-:Y:S01]  /*b7e0*/  F2FP.BF16.F32.PACK_AB R162, R173, R172 ;  /* 0x000000acada2723e */ /* 0x000fe200000010ff */
[----:B------:R-:W1:Y:S01]  /*b7f0*/  MUFU.EX2 R167, R167 ;  /* 0x000000a700a77308 */ /* 0x000e620000000800 */
[----:B--2---:R-:W-:Y:S01]  /*b800*/  FADD.FTZ R160, R174, R13 ;  /* 0x0000000daea07221 */ /* 0x004fe20000010000 */
[-C--:B------:R-:W-:Y:S01]  /*b810*/  FMUL.FTZ R119, R119, R168.reuse ;  /* 0x000000a877777220 */ /* 0x080fe20000410000 */
[-C--:B------:R-:W-:Y:S01]  /*b820*/  FMUL.FTZ R122, R122, R168.reuse ;  /* 0x000000a87a7a7220 */ /* 0x080fe20000410000 */
[-C--:B------:R-:W-:Y:S01]  /*b830*/  FMUL.FTZ R123, R123, R168.reuse ;  /* 0x000000a87b7b7220 */ /* 0x080fe20000410000 */
[-C--:B------:R-:W-:Y:S01]  /*b840*/  FMUL.FTZ R126, R126, R168.reuse ;  /* 0x000000a87e7e7220 */ /* 0x080fe20000410000 */
[-C--:B------:R-:W-:Y:S01]  /*b850*/  FMUL.FTZ R127, R127, R168.reuse ;  /* 0x000000a87f7f7220 */ /* 0x080fe20000410000 */
[----:B------:R-:W-:Y:S01]  /*b860*/  FMUL.FTZ R130, R130, R168 ;  /* 0x000000a882827220 */ /* 0x000fe20000410000 */
[----:B------:R-:W2:Y:S01]  /*b870*/  MUFU.EX2 R171, R171 ;  /* 0x000000ab00ab7308 */ /* 0x000ea20000000800 */
[----:B0-----:R-:W-:Y:S01]  /*b880*/  FADD.FTZ R21, R177, R160 ;  /* 0x000000a0b1157221 */ /* 0x001fe20000010000 */
[----:B------:R-:W-:Y:S01]  /*b890*/  F2FP.BF16.F32.PACK_AB R160, R169, R170 ;  /* 0x000000aaa9a0723e */ /* 0x000fe200000010ff */
[----:B------:R-:W-:Y:S01]  /*b8a0*/  FMUL.FTZ R131, R131, R168 ;  /* 0x000000a883837220 */ /* 0x000fe20000410000 */
[----:B------:R-:W-:Y:S01]  /*b8b0*/  F2FP.BF16.F32.PACK_AB R164, R177, R174 ;  /* 0x000000aeb1a4723e */ /* 0x000fe200000010ff */
[-C--:B------:R-:W-:Y:S01]  /*b8c0*/  FMUL.FTZ R134, R134, R168.reuse ;  /* 0x000000a886867220 */ /* 0x080fe20000410000 */
[-C--:B------:R-:W-:Y:S01]  /*b8d0*/  FMUL.FTZ R135, R135, R168.reuse ;  /* 0x000000a887877220 */ /* 0x080fe20000410000 */
[----:B------:R-:W-:Y:S01]  /*b8e0*/  FMUL.FTZ R138, R138, R168 ;  /* 0x000000a88a8a7220 */ /* 0x000fe20000410000 */
[----:B------:R-:W0:Y:S01]  /*b8f0*/  MUFU.EX2 R218, R218 ;  /* 0x000000da00da7308 */ /* 0x000e220000000800 */
[C---:B-1----:R-:W-:Y:S01]  /*b900*/  FADD.FTZ R12, R167.reuse, R12 ;  /* 0x0000000ca70c7221 */ /* 0x042fe20000010000 */
[----:B------:R-:W-:Y:S01]  /*b910*/  F2FP.BF16.F32.PACK_AB R161, R167, R20 ;  /* 0x00000014a7a1723e */ /* 0x000fe200000010ff */
[----:B------:R1:W-:Y:S01]  /*b920*/  STSM.16.M88.4 [R194+0x26800], R152 ;  /* 0x02680098c2007844 */ /* 0x0003e20000000200 */
[-C--:B------:R-:W-:Y:S01]  /*b930*/  FMUL.FTZ R139, R139, R168.reuse ;  /* 0x000000a88b8b7220 */ /* 0x080fe20000410000 */
[-C--:B------:R-:W-:Y:S01]  /*b940*/  FMUL.FTZ R142, R142, R168.reuse ;  /* 0x000000a88e8e7220 */ /* 0x080fe20000410000 */
[-C--:B------:R-:W-:Y:S01]  /*b950*/  FMUL.FTZ R143, R143, R168.reuse ;  /* 0x000000a88f8f7220 */ /* 0x080fe20000410000 */
[----:B------:R1:W-:Y:S01]  /*b960*/  STSM.16.M88.4 [R197], R156 ;  /* 0x0000009cc5007844 */ /* 0x0003e20000000200 */
[----:B------:R-:W3:Y:S01]  /*b970*/  MUFU.EX2 R176, R233 ;  /* 0x000000e900b07308 */ /* 0x000ee20000000800 */
[----:B--2---:R-:W-:Y:S01]  /*b980*/  FADD.FTZ R13, R171, R12 ;  /* 0x0000000cab0d7221 */ /* 0x004fe20000010000 */
[-C--:B------:R-:W-:Y:S01]  /*b990*/  FMUL.FTZ R146, R146, R168.reuse ;  /* 0x000000a892927220 */ /* 0x080fe20000410000 */
[-C--:B------:R-:W-:Y:S01]  /*b9a0*/  FMUL.FTZ R147, R147, R168.reuse ;  /* 0x000000a893937220 */ /* 0x080fe20000410000 */
[-C--:B------:R-:W-:Y:S01]  /*b9b0*/  FMUL.FTZ R150, R150, R168.reuse ;  /* 0x000000a896967220 */ /* 0x080fe20000410000 */
[----:B------:R-:W-:-:S03]  /*b9c0*/  FMUL.FTZ R151, R151, R168 ;  /* 0x000000a897977220 */ /* 0x000fc60000410000 */
[----:B------:R-:W2:Y:S01]  /*b9d0*/  MUFU.EX2 R175, R175 ;  /* 0x000000af00af7308 */ /* 0x000ea20000000800 */
[C---:B0-----:R-:W-:Y:S01]  /*b9e0*/  FADD.FTZ R12, R218.reuse, R13 ;  /* 0x0000000dda0c7221 */ /* 0x041fe20000010000 */
[----:B------:R-:W-:-:S05]  /*b9f0*/  F2FP.BF16.F32.PACK_AB R163, R218, R171 ;  /* 0x000000abdaa3723e */ /* 0x000fca00000010ff */
[----:B------:R1:W-:Y:S01]  /*ba00*/  STSM.16.M88.4 [R195], R160 ;  /* 0x000000a0c3007844 */ /* 0x0003e20000000200 */
[----:B------:R-:W0:Y:S01]  /*ba10*/  MUFU.EX2 R219, R219 ;  /* 0x000000db00db7308 */ /* 0x000e220000000800 */
[----:B---3--:R-:W-:-:S07]  /*ba20*/  FADD.FTZ R166, R176, R21 ;  /* 0x00000015b0a67221 */ /* 0x008fce0000010000 */
[----:B------:R-:W3:Y:S01]  /*ba30*/  MUFU.EX2 R179, R179 ;  /* 0x000000b300b37308 */ /* 0x000ee20000000800 */
[----:B--2---:R-:W-:Y:S01]  /*ba40*/  FADD.FTZ R13, R175, R12 ;  /* 0x0000000caf0d7221 */ /* 0x004fe20000010000 */
[----:B------:R-:W-:-:S03]  /*ba50*/  F2FP.BF16.F32.PACK_AB R165, R220, R175 ;  /* 0x000000afdca5723e */ /* 0x000fc600000010ff */
[----:B------:R-:W-:-:S03]  /*ba60*/  FADD.FTZ R172, R220, R13 ;  /* 0x0000000ddcac7221 */ /* 0x000fc60000010000 */
[----:B------:R-:W2:Y:S01]  /*ba70*/  MUFU.EX2 R170, R183 ;  /* 0x000000b700aa7308 */ /* 0x000ea20000000800 */
[C---:B0-----:R-:W-:Y:S01]  /*ba80*/  FADD.FTZ R12, R219.reuse, R166 ;  /* 0x000000a6db0c7221 */ /* 0x041fe20000010000 */
[----:B------:R-:W-:Y:S01]  /*ba90*/  F2FP.BF16.F32.PACK_AB R166, R219, R176 ;  /* 0x000000b0dba6723e */ /* 0x000fe200000010ff */
[----:B---3--:R-:W-:Y:S01]  /*baa0*/  FADD.FTZ R13, R179, R172 ;  /* 0x000000acb30d7221 */ /* 0x008fe20000010000 */
[----:B--2---:R-:W-:-:S03]  /*bab0*/  F2FP.BF16.F32.PACK_AB R167, R170, R179 ;  /* 0x000000b3aaa7723e */ /* 0x004fc600000010ff */
[----:B------:R-:W-:Y:S02]  /*bac0*/  FADD.FTZ R13, R170, R13 ;  /* 0x0000000daa0d7221 */ /* 0x000fe40000010000 */
[----:B------:R1:W-:Y:S01]  /*bad0*/  STSM.16.M88.4 [R196], R164 ;  /* 0x000000a4c4007844 */ /* 0x0003e20000000200 */
[----:B------:R-:W-:Y:S05]  /*bae0*/  @!P0 BRA `(.L_x_3220) ;  /* 0x0000000000048947 */ /* 0x000fea0003800000 */
[----:B------:R-:W-:Y:S01]  /*baf0*/  BPT.TRAP 0x1 ;  /* 0x000000040000795c */ /* 0x000fe20000300000 */
.L_x_3220:
[----:B------:R0:W2:Y:S01]  /*bb00*/  SYNCS.PHASECHK.TRANS64.TRYWAIT P3, [R15+URZ+0x28c50], R213 ;  /* 0x028c50d50f0075a7 */ /* 0x0000a2000806017f */
[----:B------:R-:W-:Y:S05]  /*bb10*/  @!P0 BRA `(.L_x_3221) ;  /* 0x0000000000048947 */ /* 0x000fea0003800000 */
[----:B------:R-:W-:Y:S01]  /*bb20*/  BPT.TRAP 0x1 ;  /* 0x000000040000795c */ /* 0x000fe20000300000 */
.L_x_3221:
[----:B------:R-:W-:Y:S04]  /*bb30*/  BSSY B1, `(.L_x_3222) ;  /* 0x0000004000017945 */ /* 0x000fe80003800000 */
[----:B--2---:R-:W-:Y:S05]  /*bb40*/  @P3 BRA `(.L_x_3223) ;  /* 0x0000000000083947 */ /* 0x004fea0003800000 */
[----:B------:R-:W2:Y:S02]  /*bb50*/  SYNCS.PHASECHK.TRANS64.TRYWAIT P3, [R15+URZ+0x28c50], R213 ;  /* 0x028c50d50f0075a7 */ /* 0x000ea4000806017f */
[----:B--2---:R-:W-:Y:S05]  /*bb60*/  @!P3 BRA `(.L_x_3224) ;  /* 0x0000009800b0b947 */ /* 0x004fea0003800000 */
.L_x_3223:
[----:B------:R-:W-:Y:S05]  /*bb70*/  BSYNC B1 ;  /* 0x0000000000017941 */ /* 0x000fea0003800000 */
.L_x_3222:
[----:B------:R-:W-:Y:S01]  /*bb80*/  IMAD R20, R18, 0x1000, R14 ;  /* 0x0000100012147824 */ /* 0x000fe200078e020e */
[----:B------:R-:W-:Y:S01]  /*bb90*/  WARPGROUP.ARRIVE ;  /* 0x00000000000079c5 */ /* 0x000fe20000000000 */
[----:B------:R-:W-:Y:S02]  /*bba0*/  IMAD.MOV.U32 R21, RZ, RZ, 0x40000040 ;  /* 0x40000040ff157424 */ /* 0x000fe400078e00ff */
[----:B0-2---:R-:W-:Y:S01]  /*bbb0*/  @!P1 VIADD R15, R15, 0x28c60 ;  /* 0x00028c600f0f9836 */ /* 0x005fe20000000000 */
[----:B------:R-:W-:Y:S01]  /*bbc0*/  R2UR UR6, R20 ;  /* 0x00000000140672ca */ /* 0x000fe200000e0000 */
[----:B------:R-:W-:Y:S01]  /*bbd0*/  IMAD.MOV.U32 R216, RZ, RZ, R11 ;  /* 0x000000ffffd87224 */ /* 0x000fe200078e000b */
[----:B------:R-:W-:Y:S01]  /*bbe0*/  R2UR UR7, R21 ;  /* 0x00000000150772ca */ /* 0x000fe200000e0000 */
[----:B------:R-:W-:Y:S01]  /*bbf0*/  IMAD.MOV.U32 R21, RZ, RZ, 0x40000040 ;  /* 0x40000040ff157424 */ /* 0x000fe200078e00ff */
[----:B------:R-:W-:Y:S01]  /*bc00*/  @!P1 PRMT R15, RZ, 0x654, R15 ;  /* 0x00000654ff0f9816 */ /* 0x000fe2000000000f */
[----:B------:R-:W-:-:S02]  /*bc10*/  IMAD.MOV.U32 R218, RZ, RZ, R3 ;  /* 0x000000ffffda7224 */ /* 0x000fc400078e0003 */
[----:B------:R-:W-:-:S08]  /*bc20*/  IMAD.MOV.U32 R217, RZ, RZ, R18 ;  /* 0x000000ffffd97224 */ /* 0x000fd000078e0012 */
[----:B------:R-:W-:Y:S03]  /*bc30*/  HGMMA.64x256x16.F32.BF16 R24, R152, gdesc[UR4].tnspB, R24, gsb0 ;  /* 0x43e0000498187df0 */ /* 0x000fe60008001818 */
[----:B------:R-:W-:Y:S02]  /*bc40*/  WARPGROUP.DEPBAR.LE gsb0, 0x0 ;  /* 0x00008000000079c5 */ /* 0x000fe40000010000 */
[----:B-1----:R-:W-:Y:S01]  /*bc50*/  VIADD R152, R20, 0x80 ;  /* 0x0000008014987836 */ /* 0x002fe20000000000 */
[----:B------:R-:W-:Y:S01]  /*bc60*/  WARPGROUP.ARRIVE ;  /* 0x00000000000079c5 */ /* 0x000fe20000000000 */
[----:B------:R-:W-:-:S03]  /*bc70*/  IMAD.MOV.U32 R153, RZ, RZ, 0x40000040 ;  /* 0x40000040ff997424 */ /* 0x000fc600078e00ff */
[----:B------:R-:W-:Y:S01]  /*bc80*/  R2UR UR6, R152 ;  /* 0x00000000980672ca */ /* 0x000fe200000e0000 */
[C---:B------:R-:W-:Y:S01]  /*bc90*/  VIADD R152, R20.reuse, 0x100 ;  /* 0x0000010014987836 */ /* 0x040fe20000000000 */
[----:B------:R-:W-:Y:S01]  /*bca0*/  R2UR UR7, R153 ;  /* 0x00000000990772ca */ /* 0x000fe200000e0000 */
[----:B------:R-:W-:Y:S01]  /*bcb0*/  VIADD R20, R20, 0x180 ;  /* 0x0000018014147836 */ /* 0x000fe20000000000 */
[----:B------:R-:W-:-:S14]  /*bcc0*/  MOV R153, 0x40000040 ;  /* 0x4000004000997802 */ /* 0x000fdc0000000f00 */
        /* <DEDUP_REMOVED lines=23> */
[----:B------:R-:W-:Y:S05]  /*be40*/  @P2 BRA `(.L_x_3225) ;  /* 0xffffffe000782947 */ /* 0x000fea000383ffff */
.L_x_3214:
[----:B------:R-:W-:Y:S05]  /*be50*/  BSYNC B0 ;  /* 0x0000000000007941 */ /* 0x000fea0003800000 */
.L_x_3213:
[----:B------:R-:W2:Y:S01]  /*be60*/  SHFL.BFLY PT, R5, R12, 0x2, 0x1f ;  /* 0x0c401f000c057f89 */ /* 0x000ea200000e0000 */
[----:B------:R-:W-:Y:S01]  /*be70*/  IMAD.MOV.U32 R6, RZ, RZ, RZ ;  /* 0x000000ffff067224 */ /* 0x000fe200078e00ff */
[----:B------:R-:W-:Y:S01]  /*be80*/  MOV R20, 0xff800000 ;  /* 0xff80000000147802 */ /* 0x000fe20000000f00 */
[----:B------:R-:W-:Y:S01]  /*be90*/  IMAD.MOV.U32 R21, RZ, RZ, -0x800000 ;  /* 0xff800000ff157424 */ /* 0x000fe200078e00ff */
[----:B------:R-:W3:Y:S01]  /*bea0*/  SHFL.BFLY PT, R0, R13, 0x2, 0x1f ;  /* 0x0c401f000d007f89 */ /* 0x000ee200000e0000 */
[----:B------:R-:W-:Y:S01]  /*beb0*/  VIADD R202, R202, 0x1 ;  /* 0x00000001caca7836 */ /* 0x000fe20000000000 */
[----:B------:R-:W-:Y:S08]  /*bec0*/  BAR.ARV 0x8, 0xa0 ;  /* 0x0202800000007b1d */ /* 0x000ff00000002000 */
[----:B------:R-:W-:Y:S01]  /*bed0*/  BAR.SYNC.DEFER_BLOCKING 0xf, 0x100 ;  /* 0x03c4000000007b1d */ /* 0x000fe20000010000 */
[----:B--2---:R-:W-:Y:S01]  /*bee0*/  FADD.FTZ R4, R5, R12 ;  /* 0x0000000c05047221 */ /* 0x004fe20000010000 */
[----:B---3--:R-:W-:-:S04]  /*bef0*/  FADD.FTZ R7, R0, R13 ;  /* 0x0000000d00077221 */ /* 0x008fc80000010000 */
[----:B------:R-:W2:Y:S04]  /*bf00*/  SHFL.BFLY PT, R5, R4, 0x1, 0x1f ;  /* 0x0c201f0004057f89 */ /* 0x000ea800000e0000 */
[----:B------:R-:W3:Y:S01]  /*bf10*/  SHFL.BFLY PT, R0, R7, 0x1, 0x1f ;  /* 0x0c201f0007007f89 */ /* 0x000ee200000e0000 */
[----:B--2---:R-:W-:Y:S01]  /*bf20*/  FADD.FTZ R8, R4, R5 ;  /* 0x0000000504087221 */ /* 0x004fe20000010000 */
[----:B------:R-:W-:Y:S01]  /*bf30*/  IADD3 R5, -R191, RZ, RZ ;  /* 0x000000ffbf057210 */ /* 0x000fe20007ffe1ff */
[----:B------:R-:W-:Y:S02]  /*bf40*/  VIADD R4, R18, 0x1 ;  /* 0x0000000112047836 */ /* 0x000fe40000000000 */
[----:B---3--:R-:W-:Y:S01]  /*bf50*/  FADD.FTZ R0, R7, R0 ;  /* 0x0000000007007221 */ /* 0x008fe20000010000 */
[----:B------:R-:W-:-:S02]  /*bf60*/  FSETP.NE.FTZ.AND P2, PT, R8, RZ, PT ;  /* 0x000000ff0800720b */ /* 0x000fc40003f55000 */
[----:B------:R-:W-:Y:S01]  /*bf70*/  ISETP.NE.AND P0, PT, R190, R5, PT ;  /* 0x00000005be00720c */ /* 0x000fe20003f05270 */
[----:B------:R-:W-:Y:S01]  /*bf80*/  IMAD.MOV.U32 R5, RZ, RZ, RZ ;  /* 0x000000ffff057224 */ /* 0x000fe200078e00ff */
[----:B------:R-:W-:Y:S02]  /*bf90*/  FSETP.NE.FTZ.AND P3, PT, R0, RZ, PT ;  /* 0x000000ff0000720b */ /* 0x000fe40003f75000 */
[----:B------:R-:W-:-:S04]  /*bfa0*/  ISETP.NE.AND P1, PT, R4, 0x2, PT ;  /* 0x000000020400780c */ /* 0x000fc80003f25270 */
[----:B------:R-:W-:-:S03]  /*bfb0*/  SEL R9, RZ, 0x1, P1 ;  /* 0x00000001ff097807 */ /* 0x000fc60000800000 */
[----:B------:R-:W2:Y:S01]  /*bfc0*/  @P2 MUFU.RCP R5, R8 ;  /* 0x0000000800052308 */ /* 0x000ea20000001000 */
[----:B------:R-:W-:Y:S01]  /*bfd0*/  LOP3.LUT R22, R22, R9, RZ, 0x3c, !PT ;  /* 0x0000000916167212 */ /* 0x000fe200078e3cff */
[----:B------:R-:W-:Y:S02]  /*bfe0*/  @!P0 IMAD R7, R18, 0x40, R188 ;  /* 0x0000004012078824 */ /* 0x000fe400078e02bc */
[C---:B------:R-:W-:Y:S01]  /*bff0*/  @P2 FMUL.FTZ R18, R10.reuse, 0.69314718246459960938 ;  /* 0x3f3172180a122820 */ /* 0x040fe20000410000 */
[----:B------:R-:W-:Y:S01]  /*c000*/  @P3 FMUL.FTZ R10, R10, 0.69314718246459960938 ;  /* 0x3f3172180a0a3820 */ /* 0x000fe20000410000 */
[----:B------:R-:W-:Y:S02]  /*c010*/  @!P0 IMAD R7, R7, 0x4, R2 ;  /* 0x0000000407078824 */ /* 0x000fe400078e0202 */
[----:B------:R-:W3:Y:S08]  /*c020*/  @P3 MUFU.RCP R6, R0 ;  /* 0x0000000000063308 */ /* 0x000ef00000001000 */
[----:B------:R-:W4:Y:S01]  /*c030*/  @P2 MUFU.LG2 R2, R8 ;  /* 0x0000000800022308 */ /* 0x000f220000000c00 */
[-C--:B--2---:R-:W-:Y:S01]  /*c040*/  FMUL.FTZ R181, R24, R5.reuse ;  /* 0x0000000518b57220 */ /* 0x084fe20000410000 */
[----:B------:R2:W-:Y:S01]  /*c050*/  @!P0 STS [R7+0x28800], R5 ;  /* 0x0288000507008388 */ /* 0x0005e20000000800 */
[-C--:B------:R-:W-:Y:S01]  /*c060*/  FMUL.FTZ R179, R25, R5.reuse ;  /* 0x0000000519b37220 */ /* 0x080fe20000410000 */
[-C--:B------:R-:W-:Y:S01]  /*c070*/  FMUL.FTZ R180, R28, R5.reuse ;  /* 0x000000051cb47220 */ /* 0x080fe20000410000 */
[-C--:B------:R-:W-:Y:S01]  /*c080*/  FMUL.FTZ R178, R32, R5.reuse ;  /* 0x0000000520b27220 */ /* 0x080fe20000410000 */
[-C--:B------:R-:W-:Y:S01]  /*c090*/  FMUL.FTZ R28, R33, R5.reuse ;  /* 0x00000005211c7220 */ /* 0x080fe20000410000 */
[-C--:B------:R-:W-:Y:S01]  /*c0a0*/  FMUL.FTZ R175, R40, R5.reuse ;  /* 0x0000000528af7220 */ /* 0x080fe20000410000 */
[----:B------:R5:W1:Y:S01]  /*c0b0*/  @P3 MUFU.LG2 R24, R0 ;  /* 0x0000000000183308 */ /* 0x000a620000000c00 */
[----:B---3--:R3:W-:Y:S01]  /*c0c0*/  @!P0 STS [R7+0x28820], R6 ;  /* 0x0288200607008388 */ /* 0x0087e20000000800 */
[-C--:B------:R-:W-:Y:S01]  /*c0d0*/  FMUL.FTZ R177, R29, R5.reuse ;  /* 0x000000051db17220 */ /* 0x080fe20000410000 */
[-C--:B------:R-:W-:Y:S01]  /*c0e0*/  FMUL.FTZ R176, R36, R5.reuse ;  /* 0x0000000524b07220 */ /* 0x080fe20000410000 */
[-C--:B------:R-:W-:Y:S01]  /*c0f0*/  FMUL.FTZ R174, R37, R5.reuse ;  /* 0x0000000525ae7220 */ /* 0x080fe20000410000 */
[-C--:B------:R-:W-:Y:S01]  /*c100*/  FMUL.FTZ R32, R41, R5.reuse ;  /* 0x0000000529207220 */ /* 0x080fe20000410000 */
[-C--:B------:R-:W-:Y:S01]  /*c110*/  FMUL.FTZ R173, R44, R5.reuse ;  /* 0x000000052cad7220 */ /* 0x080fe20000410000 */
[-C--:B------:R-:W-:Y:S01]  /*c120*/  FMUL.FTZ R171, R45, R5.reuse ;  /* 0x000000052dab7220 */ /* 0x080fe20000410000 */
[-C--:B------:R-:W-:Y:S01]  /*c130*/  FMUL.FTZ R172, R48, R5.reuse ;  /* 0x0000000530ac7220 */ /* 0x080fe20000410000 */
[-C--:B-----5:R-:W-:Y:S01]  /*c140*/  FMUL.FTZ R0, R27, R6.reuse ;  /* 0x000000061b007220 */ /* 0x0a0fe20000410000 */
[----:B----4-:R-:W-:Y:S01]  /*c150*/  @P2 FMUL.FTZ R25, R2, 0.69314718246459960938 ;  /* 0x3f31721802192820 */ /* 0x010fe20000410000 */
        /* <DEDUP_REMOVED lines=57> */
[----:B------:R-:W-:Y:S01]  /*c4f0*/  @P2 FFMA.FTZ R21, R18, R3, R25 ;  /* 0x0000000312152223 */ /* 0x000fe20000010019 */
[----:B------:R-:W-:Y:S01]  /*c500*/  PLOP3.LUT P0, PT, PT, PT, PT, 0x8, 0x0 ;  /* 0x000000000000781c */ /* 0x000fe20003f0e170 */
[-C--:B--2---:R-:W-:Y:S01]  /*c510*/  FMUL.FTZ R5, R26, R6.reuse ;  /* 0x000000061a057220 */ /* 0x084fe20000410000 */
        /* <DEDUP_REMOVED lines=59> */
[----:B------:R-:W-:Y:S06]  /*c8d0*/  BAR.ARV 0xe, 0x100 ;  /* 0x0384000000007b1d */ /* 0x000fec0000002000 */
.L_x_3158:
[----:B------:R-:W-:Y:S05]  /*c8e0*/  BSYNC B7 ;  /* 0x0000000000077941 */ /* 0x000fea0003800000 */
.L_x_3156:
[----:B------:R-:W0:Y:S08]  /*c8f0*/  S2UR UR5, SR_CgaCtaId ;  /* 0x00000000000579c3 */ /* 0x000e300000008800 */
[----:B------:R-:W-:Y:S06]  /*c900*/  BAR.SYNC.DEFER_BLOCKING 0x5, 0x120 ;  /* 0x0144800000007b1d */ /* 0x000fec0000010000 */
[----:B------:R-:W-:Y:S01]  /*c910*/  UMOV UR4, 0x400 ;  /* 0x0000040000047882 */ /* 0x000fe20000000000 */
[----:B------:R-:W-:Y:S01]  /*c920*/  BSSY B0, `(.L_x_3226) ;  /* 0x000026e000007945 */ /* 0x000fe20003800000 */
[----:B0-----:R-:W-:-:S06]  /*c930*/  ULEA UR4, UR5, UR4, 0x18 ;  /* 0x0000000405047291 */ /* 0x001fcc000f8ec03f */
[----:B------:R-:W-:-:S05]  /*c940*/  IMAD.U32 R2, RZ, RZ, UR4 ;  /* 0x00000004ff027e24 */ /* 0x000fca000f8e00ff */
[----:B-----5:R0:W1:Y:S01]  /*c950*/  LDS.128 R24, [R2+0x28cd0] ;  /* 0x028cd00002187984 */ /* 0x0200620000000c00 */
        /* <DEDUP_REMOVED lines=20> */
[----:B------:R-:W-:Y:S02]  /*caa0*/  MOV R36, R2 ;  /* 0x0000000200247202 */ /* 0x000fe40000000f00 */
[----:B--2---:R-:W-:-:S02]  /*cab0*/  MOV R37, R3 ;  /* 0x0000000300257202 */ /* 0x004fc40000000f00 */
        /* <DEDUP_REMOVED lines=9> */
[----:B------:R-:W-:Y:S01]  /*cb50*/  LOP3.LUT R52, R211, 0x380, RZ, 0xc0, !PT ;  /* 0x00000380d3347812 */ /* 0x000fe200078ec0ff */
[--C-:B------:R-:W-:Y:S01]  /*cb60*/  IMAD.X R49, RZ, RZ, R119.reuse, P1 ;  /* 0x000000ffff317224 */ /* 0x100fe200008e0677 */
[----:B------:R-:W-:Y:S01]  /*cb70*/  IADD3 R213, P4, R118, 0x60, RZ ;  /* 0x0000006076d57810 */ /* 0x000fe20007f9e0ff */
[--C-:B------:R-:W-:Y:S01]  /*cb80*/  IMAD.X R61, RZ, RZ, R119.reuse, P3 ;  /* 0x000000ffff3d7224 */ /* 0x100fe200018e0677 */
[----:B------:R-:W-:Y:S02]  /*cb90*/  LOP3.LUT R48, R183, 0x380, RZ, 0xc0, !PT ;  /* 0x00000380b7307812 */ /* 0x000fe400078ec0ff */
[----:B------:R-:W-:Y:S01]  /*cba0*/  LOP3.LUT R60, R217, 0x380, RZ, 0xc0, !PT ;  /* 0x00000380d93c7812 */ /* 0x000fe200078ec0ff */
[----:B------:R-:W-:Y:S01]  /*cbb0*/  IMAD.X R57, RZ, RZ, R119, P4 ;  /* 0x000000ffff397224 */ /* 0x000fe200020e0677 */
[----:B------:R-:W-:-:S02]  /*cbc0*/  SHF.R.U64 R52, R52, 0x3, RZ ;  /* 0x0000000334347819 */ /* 0x000fc400000012ff */
[----:B------:R-:W-:Y:S02]  /*cbd0*/  IADD3 R68, P5, R118, 0x2040, RZ ;  /* 0x0000204076447810 */ /* 0x000fe40007fbe0ff */
[----:B------:R-:W-:Y:S02]  /*cbe0*/  LOP3.LUT R56, R213, 0x380, RZ, 0xc0, !PT ;  /* 0x00000380d5387812 */ /* 0x000fe400078ec0ff */
[----:B------:R-:W-:Y:S01]  /*cbf0*/  SHF.R.U64 R48, R48, 0x3, RZ ;  /* 0x0000000330307819 */ /* 0x000fe200000012ff */
[----:B------:R-:W-:Y:S01]  /*cc00*/  IMAD.X R69, RZ, RZ, R119, P5 ;  /* 0x000000ffff457224 */ /* 0x000fe200028e0677 */
[----:B------:R-:W-:Y:S02]  /*cc10*/  SHF.R.U64 R60, R60, 0x3, RZ ;  /* 0x000000033c3c7819 */ /* 0x000fe400000012ff */
[C---:B------:R-:W-:Y:S02]  /*cc20*/  IADD3 R44, P6, R118.reuse, 0x2020, RZ ;  /* 0x00002020762c7810 */ /* 0x040fe40007fde0ff */
[----:B------:R-:W-:-:S02]  /*cc30*/  IADD3 R94, P1, R118, 0x4000, RZ ;  /* 0x00004000765e7810 */ /* 0x000fc40007f3e0ff */
[----:B------:R-:W-:Y:S02]  /*cc40*/  LOP3.LUT R52, R52, R211, RZ, 0x3c, !PT ;  /* 0x000000d334347212 */ /* 0x000fe400078e3cff */
[----:B------:R-:W-:Y:S01]  /*cc50*/  LOP3.LUT R211, R68, 0x380, RZ, 0xc0, !PT ;  /* 0x0000038044d37812 */ /* 0x000fe200078ec0ff */
[----:B------:R-:W-:Y:S01]  /*cc60*/  IMAD.X R95, RZ, RZ, R119, P1 ;  /* 0x000000ffff5f7224 */ /* 0x000fe200008e0677 */
[----:B------:R-:W-:Y:S02]  /*cc70*/  LOP3.LUT R11, R118, 0x380, RZ, 0xc0, !PT ;  /* 0x00000380760b7812 */ /* 0x000fe400078ec0ff */
[----:B------:R-:W-:Y:S02]  /*cc80*/  SHF.R.U64 R56, R56, 0x3, RZ ;  /* 0x0000000338387819 */ /* 0x000fe400000012ff */
[----:B------:R-:W-:Y:S02]  /*cc90*/  LOP3.LUT R48, R48, R183, RZ, 0x3c, !PT ;  /* 0x000000b730307212 */ /* 0x000fe400078e3cff */
[----:B------:R-:W-:-:S02]  /*cca0*/  LOP3.LUT R60, R60, R217, RZ, 0x3c, !PT ;  /* 0x000000d93c3c7212 */ /* 0x000fc400078e3cff */
[----:B------:R-:W-:Y:S02]  /*ccb0*/  IADD3 R72, P2, R118, 0x2060, RZ ;  /* 0x0000206076487810 */ /* 0x000fe40007f5e0ff */
[----:B------:R-:W-:Y:S02]  /*ccc0*/  LOP3.LUT R183, R44, 0x380, RZ, 0xc0, !PT ;  /* 0x000003802cb77812 */ /* 0x000fe400078ec0ff */
[----:B------:R-:W-:Y:S01]  /*ccd0*/  LOP3.LUT R217, R94, 0x380, RZ, 0xc0, !PT ;  /* 0x000003805ed97812 */ /* 0x000fe200078ec0ff */
[----:B------:R-:W-:Y:S01]  /*cce0*/  IMAD.X R73, RZ, RZ, R119, P2 ;  /* 0x000000ffff497224 */ /* 0x000fe200010e0677 */
[----:B------:R-:W-:Y:S02]  /*ccf0*/  SHF.R.U64 R211, R211, 0x3, RZ ;  /* 0x00000003d3d37819 */ /* 0x000fe400000012ff */
[----:B------:R-:W-:Y:S02]  /*cd00*/  IADD3 R30, P4, R118, 0x4040, RZ ;  /* 0x00004040761e7810 */ /* 0x000fe40007f9e0ff */
[----:B------:R-:W-:-:S02]  /*cd10*/  SHF.R.U64 R11, R11, 0x3, RZ ;  /* 0x000000030b0b7819 */ /* 0x000fc400000012ff */
[----:B------:R-:W-:Y:S01]  /*cd20*/  LOP3.LUT R56, R56, R213, RZ, 0x3c, !PT ;  /* 0x000000d538387212 */ /* 0x000fe200078e3cff */
[----:B------:R-:W-:Y:S01]  /*cd30*/  IMAD.X R103, RZ, RZ, R119, P4 ;  /* 0x000000ffff677224 */ /* 0x000fe200020e0677 */
[----:B------:R-:W-:Y:S02]  /*cd40*/  IADD3.X R65, RZ, R119, RZ, P6, !PT ;  /* 0x00000077ff417210 */ /* 0x000fe400037fe4ff */
[----:B------:R-:W-:Y:S02]  /*cd50*/  LOP3.LUT R213, R72, 0x380, RZ, 0xc0, !PT ;  /* 0x0000038048d57812 */ /* 0x000fe400078ec0ff */
[----:B------:R-:W-:Y:S02]  /*cd60*/  SHF.R.U64 R183, R183, 0x3, RZ ;  /* 0x00000003b7b77819 */ /* 0x000fe400000012ff */
[----:B------:R-:W-:Y:S02]  /*cd70*/  SHF.R.U64 R217, R217, 0x3, RZ ;  /* 0x00000003d9d97819 */ /* 0x000fe400000012ff */
[----:B------:R-:W-:-:S02]  /*cd80*/  IADD3 R4, P0, R118, 0x4020, RZ ;  /* 0x0000402076047810 */ /* 0x000fc40007f1e0ff */
[C---:B------:R-:W-:Y:S02]  /*cd90*/  IADD3 R6, P6, R118.reuse, 0x6000, RZ ;  /* 0x0000600076067810 */ /* 0x040fe40007fde0ff */
[C---:B------:R-:W-:Y:S01]  /*cda0*/  IADD3 R34, P3, R118.reuse, 0x4060, RZ ;  /* 0x0000406076227810 */ /* 0x040fe20007f7e0ff */
[--C-:B------:R-:W-:Y:S01]  /*cdb0*/  IMAD.X R99, RZ, RZ, R119.reuse, P0 ;  /* 0x000000ffff637224 */ /* 0x100fe200000e0677 */
[C---:B------:R-:W-:Y:S02]  /*cdc0*/  IADD3 R3, P5, R118.reuse, 0x6020, RZ ;  /* 0x0000602076037810 */ /* 0x040fe40007fbe0ff */
[C---:B------:R-:W-:Y:S01]  /*cdd0*/  IADD3 R10, P2, R118.reuse, 0x6040, RZ ;  /* 0x00006040760a7810 */ /* 0x040fe20007f5e0ff */
[--C-:B------:R-:W-:Y:S01]  /*cde0*/  IMAD.X R107, RZ, RZ, R119.reuse, P3 ;  /* 0x000000ffff6b7224 */ /* 0x100fe200018e0677 */
[----:B-1----:R-:W-:Y:S01]  /*cdf0*/  IADD3 R24, P1, R118, 0x6060, RZ ;  /* 0x0000606076187810 */ /* 0x002fe20007f3e0ff */
[----:B------:R-:W-:Y:S01]  /*ce00*/  IMAD.X R115, RZ, RZ, R119, P5 ;  /* 0x000000ffff737224 */ /* 0x000fe200028e0677 */
[----:B------:R-:W-:-:S02]  /*ce10*/  LOP3.LUT R68, R211, R68, RZ, 0x3c, !PT ;  /* 0x00000044d3447212 */ /* 0x000fc400078e3cff */
[----:B------:R-:W-:Y:S01]  /*ce20*/  LOP3.LUT R118, R11, R118, RZ, 0x3c, !PT ;  /* 0x000000760b767212 */ /* 0x000fe200078e3cff */
[--C-:B------:R-:W-:Y:S01]  /*ce30*/  IMAD.X R11, RZ, RZ, R119.reuse, P2 ;  /* 0x000000ffff0b7224 */ /* 0x100fe200010e0677 */
[----:B------:R-:W-:Y:S01]  /*ce40*/  LOP3.LUT R211, R30, 0x380, RZ, 0xc0, !PT ;  /* 0x000003801ed37812 */ /* 0x000fe200078ec0ff */
[----:B------:R-:W-:Y:S01]  /*ce50*/  IMAD.X R45, RZ, RZ, R119, P1 ;  /* 0x000000ffff2d7224 */ /* 0x000fe200008e0677 */
[----:B------:R-:W-:Y:S02]  /*ce60*/  SHF.R.U64 R213, R213, 0x3, RZ ;  /* 0x00000003d5d57819 */ /* 0x000fe400000012ff */
[----:B------:R-:W-:Y:S02]  /*ce70*/  LOP3.LUT R64, R183, R44, RZ, 0x3c, !PT ;  /* 0x0000002cb7407212 */ /* 0x000fe400078e3cff */
[----:B------:R-:W-:Y:S02]  /*ce80*/  LOP3.LUT R94, R217, R94, RZ, 0x3c, !PT ;  /* 0x0000005ed95e7212 */ /* 0x000fe400078e3cff */
[----:B------:R-:W-:-:S02]  /*ce90*/  LOP3.LUT R183, R4, 0x380, RZ, 0xc0, !PT ;  /* 0x0000038004b77812 */ /* 0x000fc400078ec0ff */
[----:B------:R-:W-:Y:S02]  /*cea0*/  LOP3.LUT R217, R6, 0x380, RZ, 0xc0, !PT ;  /* 0x0000038006d97812 */ /* 0x000fe400078ec0ff */
[-C--:B------:R-:W-:Y:S02]  /*ceb0*/  IADD3.X R111, RZ, R119.reuse, RZ, P6, !PT ;  /* 0x00000077ff6f7210 */ /* 0x080fe400037fe4ff */
[----:B------:R-:W-:Y:S02]  /*cec0*/  SHF.R.U64 R211, R211, 0x3, RZ ;  /* 0x00000003d3d37819 */ /* 0x000fe400000012ff */
[----:B------:R-:W-:Y:S02]  /*ced0*/  MOV R118, R118 ;  /* 0x0000007600767202 */ /* 0x000fe40000000f00 */
[----:B------:R-:W-:Y:S02]  /*cee0*/  LOP3.LUT R72, R213, R72, RZ, 0x3c, !PT ;  /* 0x00000048d5487212 */ /* 0x000fe400078e3cff */
[----:B------:R-:W-:-:S02]  /*cef0*/  LOP3.LUT R119, R10, 0x380, RZ, 0xc0, !PT ;  /* 0x000003800a777812 */ /* 0x000fc400078ec0ff */
[----:B------:R-:W-:Y:S02]  /*cf00*/  LOP3.LUT R213, R34, 0x380, RZ, 0xc0, !PT ;  /* 0x0000038022d57812 */ /* 0x000fe400078ec0ff */
[----:B------:R-:W-:Y:S02]  /*cf10*/  SHF.R.U64 R183, R183, 0x3, RZ ;  /* 0x00000003b7b77819 */ /* 0x000fe400000012ff */
[----:B------:R-:W-:Y:S02]  /*cf20*/  SHF.R.U64 R217, R217, 0x3, RZ ;  /* 0x00000003d9d97819 */ /* 0x000fe400000012ff */
[----:B------:R-:W-:Y:S02]  /*cf30*/  LOP3.LUT R102, R211, R30, RZ, 0x3c, !PT ;  /* 0x0000001ed3667212 */ /* 0x000fe400078e3cff */
[----:B------:R-:W-:Y:S02]  /*cf40*/  LOP3.LUT R30, R24, 0x380, RZ, 0xc0, !PT ;  /* 0x00000380181e7812 */ /* 0x000fe400078ec0ff */
[----:B------:R-:W-:-:S02]  /*cf50*/  SHF.R.U64 R119, R119, 0x3, RZ ;  /* 0x0000000377777819 */ /* 0x000fc400000012ff */
[----:B------:R-:W-:Y:S02]  /*cf60*/  SHF.R.U64 R213, R213, 0x3, RZ ;  /* 0x00000003d5d57819 */ /* 0x000fe400000012ff */
[----:B------:R-:W-:Y:S02]  /*cf70*/  LOP3.LUT R98, R183, R4, RZ, 0x3c, !PT ;  /* 0x00000004b7627212 */ /* 0x000fe400078e3cff */
[----:B------:R-:W-:Y:S02]  /*cf80*/  LOP3.LUT R110, R217, R6, RZ, 0x3c, !PT ;  /* 0x00000006d96e7212 */ /* 0x000fe400078e3cff */
[----:B------:R-:W-:Y:S02]  /*cf90*/  F2FP.BF16.F32.PACK_AB R4, R179, R181 ;  /* 0x000000b5b304723e */ /* 0x000fe400000010ff */
[----:B------:R-:W-:Y:S01]  /*cfa0*/  F2FP.BF16.F32.PACK_AB R6, R177, R180 ;  /* 0x000000b4b106723e */ /* 0x000fe200000010ff */
[----:B------:R-:W-:Y:S01]  /*cfb0*/  BAR.SYNC.DEFER_BLOCKING 0x1, 0x100 ;  /* 0x0044000000007b1d */ /* 0x000fe20000010000 */
[----:B------:R-:W-:-:S02]  /*cfc0*/  LOP3.LUT R0, R3, 0x380, RZ, 0xc0, !PT ;  /* 0x0000038003007812 */ /* 0x000fc400078ec0ff */
[----:B------:R-:W-:Y:S02]  /*cfd0*/  SHF.R.U64 R177, R30, 0x3, RZ ;  /* 0x000000031eb17819 */ /* 0x000fe400000012ff */
[----:B------:R-:W-:Y:S02]  /*cfe0*/  LOP3.LUT R10, R119, R10, RZ, 0x3c, !PT ;  /* 0x0000000a770a7212 */ /* 0x000fe400078e3cff */
[----:B------:R-:W-:Y:S02]  /*cff0*/  LOP3.LUT R106, R213, R34, RZ, 0x3c, !PT ;  /* 0x00000022d56a7212 */ /* 0x000fe400078e3cff */
[----:B------:R-:W-:Y:S02]  /*d000*/  MOV R48, R48 ;  /* 0x0000003000307202 */ /* 0x000fe40000000f00 */
[----:B------:R-:W-:Y:S02]  /*d010*/  F2FP.BF16.F32.PACK_AB R30, R174, R176 ;  /* 0x000000b0ae1e723e */ /* 0x000fe400000010ff */
[----:B------:R-:W-:-:S02]  /*d020*/  MOV R52, R52 ;  /* 0x0000003400347202 */ /* 0x000fc40000000f00 */
[----:B------:R-:W-:Y:S02]  /*d030*/  F2FP.BF16.F32.PACK_AB R34, R171, R173 ;  /* 0x000000adab22723e */ /* 0x000fe400000010ff */
[----:B------:R-:W-:Y:S02]  /*d040*/  SHF.R.U64 R0, R0, 0x3, RZ ;  /* 0x0000000300007819 */ /* 0x000fe400000012ff */
[----:B------:R-:W-:Y:S02]  /*d050*/  MOV R56, R56 ;  /* 0x0000003800387202 */ /* 0x000fe40000000f00 */
[----:B------:R-:W-:Y:S02]  /*d060*/  MOV R38, R10 ;  /* 0x0000000a00267202 */ /* 0x000fe40000000f00 */
[----:B------:R-:W-:Y:S01]  /*d070*/  MOV R60, R60 ;  /* 0x0000003c003c7202 */ /* 0x000fe20000000f00 */
[----:B------:R1:W-:Y:S01]  /*d080*/  STSM.16.M88.4 [R118], R4 ;  /* 0x0000000476007844 */ /* 0x0003e20000000200 */
[----:B------:R-:W-:-:S02]  /*d090*/  F2FP.BF16.F32.PACK_AB R10, R163, R165 ;  /* 0x000000a5a30a723e */ /* 0x000fc400000010ff */
[----:B------:R-:W-:Y:S01]  /*d0a0*/  F2FP.BF16.F32.PACK_AB R11, R63, R62 ;  /* 0x0000003e3f0b723e */ /* 0x000fe200000010ff */
[----:B------:R2:W-:Y:S01]  /*d0b0*/  STSM.16.M88.4 [R48], R28 ;  /* 0x0000001c30007844 */ /* 0x0005e20000000200 */
[----:B------:R-:W-:Y:S02]  /*d0c0*/  MOV R64, R64 ;  /* 0x0000004000407202 */ /* 0x000fe40000000f00 */
[----:B------:R-:W-:Y:S01]  /*d0d0*/  LOP3.LUT R114, R0, R3, RZ, 0x3c, !PT ;  /* 0x0000000300727212 */ /* 0x000fe200078e3cff */
[----:B------:R3:W-:Y:S01]  /*d0e0*/  STSM.16.M88.4 [R52], R32 ;  /* 0x0000002034007844 */ /* 0x0007e20000000200 */
[----:B------:R-:W-:Y:S02]  /*d0f0*/  MOV R68, R68 ;  /* 0x0000004400447202 */ /* 0x000fe40000000f00 */
[----:B------:R-:W-:Y:S02]  /*d100*/  MOV R72, R72 ;  /* 0x0000004800487202 */ /* 0x000fe40000000f00 */
[----:B------:R-:W-:-:S02]  /*d110*/  LOP3.LUT R44, R177, R24, RZ, 0x3c, !PT ;  /* 0x00000018b12c7212 */ /* 0x000fc400078e3cff */
[----:B------:R-:W-:Y:S02]  /*d120*/  MOV R94, R94 ;  /* 0x0000005e005e7202 */ /* 0x000fe40000000f00 */
[----:B-1----:R-:W-:Y:S02]  /*d130*/  F2FP.BF16.F32.PACK_AB R4, R169, R172 ;  /* 0x000000aca904723e */ /* 0x002fe400000010ff */
[----:B------:R-:W-:Y:S02]  /*d140*/  F2FP.BF16.F32.PACK_AB R5, R51, R50 ;  /* 0x000000323305723e */ /* 0x000fe400000010ff */
[----:B------:R-:W-:Y:S02]  /*d150*/  F2FP.BF16.F32.PACK_AB R6, R166, R170 ;  /* 0x000000aaa606723e */ /* 0x000fe400000010ff */
[----:B------:R-:W-:Y:S02]  /*d160*/  F2FP.BF16.F32.PACK_AB R7, R55, R54 ;  /* 0x000000363707723e */ /* 0x000fe400000010ff */
[----:B--2---:R-:W-:-:S02]  /*d170*/  F2FP.BF16.F32.PACK_AB R28, R159, R161 ;  /* 0x000000a19f1c723e */ /* 0x004fc400000010ff */
[----:B------:R-:W-:Y:S01]  /*d180*/  F2FP.BF16.F32.PACK_AB R29, R75, R74 ;  /* 0x0000004a4b1d723e */ /* 0x000fe200000010ff */
[----:B------:R-:W-:Y:S01]  /*d190*/  STSM.16.M88.4 [R56], R4 ;  /* 0x0000000438007844 */ /* 0x000fe20000000200 */
[----:B------:R-:W-:Y:S02]  /*d1a0*/  F2FP.BF16.F32.PACK_AB R30, R77, R160 ;  /* 0x000000a04d1e723e */ /* 0x000fe400000010ff */
[----:B------:R-:W-:Y:S01]  /*d1b0*/  F2FP.BF16.F32.PACK_AB R31, R79, R78 ;  /* 0x0000004e4f1f723e */ /* 0x000fe200000010ff */
[----:B------:R1:W-:Y:S01]  /*d1c0*/  STSM.16.M88.4 [R60], R8 ;  /* 0x000000083c007844 */ /* 0x0003e20000000200 */
[----:B---3--:R-:W-:Y:S02]  /*d1d0*/  F2FP.BF16.F32.PACK_AB R32, R81, R157 ;  /* 0x0000009d5120723e */ /* 0x008fe400000010ff */
[----:B------:R-:W-:Y:S01]  /*d1e0*/  F2FP.BF16.F32.PACK_AB R33, R83, R82 ;  /* 0x000000525321723e */ /* 0x000fe200000010ff */
[----:B------:R-:W-:Y:S01]  /*d1f0*/  STSM.16.M88.4 [R64], R12 ;  /* 0x0000000c40007844 */ /* 0x000fe20000000200 */
[----:B------:R-:W-:-:S02]  /*d200*/  F2FP.BF16.F32.PACK_AB R34, R85, R84 ;  /* 0x000000545522723e */ /* 0x000fc400000010ff */
[----:B------:R-:W-:Y:S01]  /*d210*/  F2FP.BF16.F32.PACK_AB R35, R87, R86 ;  /* 0x000000565723723e */ /* 0x000fe200000010ff */
[----:B------:R-:W-:Y:S01]  /*d220*/  STSM.16.M88.4 [R68], R28 ;  /* 0x0000001c44007844 */ /* 0x000fe20000000200 */
[----:B------:R-:W-:Y:S02]  /*d230*/  MOV R3, R98 ;  /* 0x0000006200037202 */ /* 0x000fe40000000f00 */
[----:B------:R-:W-:Y:S01]  /*d240*/  MOV R24, R106 ;  /* 0x0000006a00187202 */ /* 0x000fe20000000f00 */
[----:B------:R-:W-:Y:S01]  /*d250*/  STSM.16.M88.4 [R72], R32 ;  /* 0x0000002048007844 */ /* 0x000fe20000000200 */
[----:B------:R-:W-:Y:S02]  /*d260*/  F2FP.BF16.F32.PACK_AB R98, R101, R100 ;  /* 0x000000646562723e */ /* 0x000fe400000010ff */
[----:B------:R-:W-:Y:S01]  /*d270*/  F2FP.BF16.F32.PACK_AB R99, R70, R58 ;  /* 0x0000003a4663723e */ /* 0x000fe200000010ff */
[----:B------:R-:W-:Y:S01]  /*d280*/  STSM.16.M88.4 [R94], R88 ;  /* 0x000000585e007844 */ /* 0x000fe20000000200 */
[----:B------:R-:W-:-:S02]  /*d290*/  F2FP.BF16.F32.PACK_AB R104, R105, R104 ;  /* 0x000000686968723e */ /* 0x000fc400000010ff */
[----:B------:R-:W-:Y:S01]  /*d2a0*/  MOV R102, R102 ;  /* 0x0000006600667202 */ /* 0x000fe20000000f00 */
        /* <DEDUP_REMOVED lines=19> */
[----:B------:R-:W-:Y:S01]  /*d3e0*/  STSM.16.M88.4 [R110], R120 ;  /* 0x000000786e007844 */ /* 0x000fe20000000200 */
[----:B------:R-:W-:Y:S02]  /*d3f0*/  ISETP.NE.U32.AND P0, PT, RZ, UR4, PT ;  /* 0x00000004ff007c0c */ /* 0x000fe4000bf05070 */
[----:B-1----:R-:W-:-:S02]  /*d400*/  IADD3 R10, P1, R199, UR4, RZ ;  /* 0x00000004c70a7c10 */ /* 0x002fc4000ff3e0ff */
[----:B------:R-:W-:Y:S01]  /*d410*/  F2FP.BF16.F32.PACK_AB R130, R133, R132 ;  /* 0x000000848582723e */ /* 0x000fe200000010ff */
[----:B--2---:R-:W-:Y:S01]  /*d420*/  IMAD.MOV.U32 R24, RZ, RZ, RZ ;  /* 0x000000ffff187224 */ /* 0x004fe200078e00ff */
[----:B------:R-:W-:Y:S02]  /*d430*/  F2FP.BF16.F32.PACK_AB R131, R135, R134 ;  /* 0x000000868783723e */ /* 0x000fe400000010ff */
[----:B------:R-:W-:Y:S02]  /*d440*/  F2FP.BF16.F32.PACK_AB R137, R139, R138 ;  /* 0x0000008a8b89723e */ /* 0x000fe400000010ff */
[----:B------:R-:W-:Y:S01]  /*d450*/  F2FP.BF16.F32.PACK_AB R144, R145, R144 ;  /* 0x000000909190723e */ /* 0x000fe200000010ff */
[----:B------:R1:W-:Y:S01]  /*d460*/  STSM.16.M88.4 [R0], R128 ;  /* 0x0000008000007844 */ /* 0x0003e20000000200 */
[----:B------:R-:W-:Y:S02]  /*d470*/  F2FP.BF16.F32.PACK_AB R138, R141, R140 ;  /* 0x0000008c8d8a723e */ /* 0x000fe400000010ff */
[----:B------:R-:W-:-:S02]  /*d480*/  F2FP.BF16.F32.PACK_AB R139, R143, R142 ;  /* 0x0000008e8f8b723e */ /* 0x000fc400000010ff */
[----:B------:R-:W-:Y:S02]  /*d490*/  F2FP.BF16.F32.PACK_AB R145, R147, R146 ;  /* 0x000000929391723e */ /* 0x000fe400000010ff */
[----:B------:R-:W-:Y:S01]  /*d4a0*/  MOV R44, R44 ;  /* 0x0000002c002c7202 */ /* 0x000fe20000000f00 */
[----:B------:R-:W-:Y:S01]  /*d4b0*/  STSM.16.M88.4 [R38], R136 ;  /* 0x0000008826007844 */ /* 0x000fe20000000200 */
[----:B------:R-:W-:Y:S02]  /*d4c0*/  F2FP.BF16.F32.PACK_AB R146, R149, R148 ;  /* 0x000000949592723e */ /* 0x000fe400000010ff */
[----:B------:R-:W-:Y:S02]  /*d4d0*/  F2FP.BF16.F32.PACK_AB R147, R151, R150 ;  /* 0x000000969793723e */ /* 0x000fe400000010ff */
[----:B------:R-:W-:Y:S02]  /*d4e0*/  ISETP.NE.AND.EX P0, PT, RZ, UR5, PT, P0 ;  /* 0x00000005ff007c0c */ /* 0x000fe4000bf05300 */
        /* <DEDUP_REMOVED lines=8> */
[----:B-1----:R-:W-:Y:S01]  /*d570*/  IMAD.U32 R0, RZ, RZ, UR4 ;  /* 0x00000004ff007e24 */ /* 0x002fe2000f8e00ff */
[----:B------:R-:W-:Y:S01]  /*d580*/  @P6 IADD3.X R7, R200, UR5, RZ, P4, !PT ;  /* 0x00000005c8076c10 */ /* 0x000fe2000a7fe4ff */
[----:B------:R1:W5:Y:S01]  /*d590*/  @P0 LDG.E R24, desc[UR40][R10.64] ;  /* 0x000000280a180981 */ /* 0x000362000c1e1900 */
[----:B------:R-:W-:-:S03]  /*d5a0*/  IMAD R5, R192, 0x40, R187 ;  /* 0x00000040c0057824 */ /* 0x000fc600078e02bb */
[----:B------:R1:W5:Y:S01]  /*d5b0*/  @P6 LDG.E R0, desc[UR40][R6.64] ;  /* 0x0000002806006981 */ /* 0x000362000c1e1900 */
[----:B------:R-:W-:-:S03]  /*d5c0*/  IMAD.WIDE R4, R5, 0x2, R36 ;  /* 0x0000000205047825 */ /* 0x000fc600078e0224 */
[C---:B------:R-:W-:Y:S02]  /*d5d0*/  IADD3 R9, P1, R4.reuse, 0x1000, RZ ;  /* 0x0000100004097810 */ /* 0x040fe40007f3e0ff */
[C---:B------:R-:W-:Y:S02]  /*d5e0*/  IADD3 R13, P2, R4.reuse, 0x2000, RZ ;  /* 0x00002000040d7810 */ /* 0x040fe40007f5e0ff */
[C---:B------:R-:W-:Y:S02]  /*d5f0*/  IADD3 R29, P3, R4.reuse, 0x3000, RZ ;  /* 0x00003000041d7810 */ /* 0x040fe40007f7e0ff */
[----:B------:R-:W-:Y:S02]  /*d600*/  IADD3 R33, P4, R4, 0x4000, RZ ;  /* 0x0000400004217810 */ /* 0x000fe40007f9e0ff */
[----:B------:R-:W-:Y:S02]  /*d610*/  LOP3.LUT R8, R9, 0x380, RZ, 0xc0, !PT ;  /* 0x0000038009087812 */ /* 0x000fe400078ec0ff */
[----:B------:R-:W-:-:S02]  /*d620*/  LOP3.LUT R12, R13, 0x380, RZ, 0xc0, !PT ;  /* 0x000003800d0c7812 */ /* 0x000fc400078ec0ff */
[----:B------:R-:W-:Y:S02]  /*d630*/  LOP3.LUT R28, R29, 0x380, RZ, 0xc0, !PT ;  /* 0x000003801d1c7812 */ /* 0x000fe400078ec0ff */
[----:B------:R-:W-:Y:S02]  /*d640*/  LOP3.LUT R32, R33, 0x380, RZ, 0xc0, !PT ;  /* 0x0000038021207812 */ /* 0x000fe400078ec0ff */
[----:B------:R-:W-:Y:S02]  /*d650*/  SHF.R.U64 R8, R8, 0x3, RZ ;  /* 0x0000000308087819 */ /* 0x000fe400000012ff */
[----:B------:R-:W-:Y:S02]  /*d660*/  SHF.R.U64 R12, R12, 0x3, RZ ;  /* 0x000000030c0c7819 */ /* 0x000fe400000012ff */
[----:B------:R-:W-:Y:S02]  /*d670*/  SHF.R.U64 R28, R28, 0x3, RZ ;  /* 0x000000031c1c7819 */ /* 0x000fe400000012ff */
[----:B------:R-:W-:-:S02]  /*d680*/  SHF.R.U64 R32, R32, 0x3, RZ ;  /* 0x0000000320207819 */ /* 0x000fc400000012ff */
[----:B------:R-:W-:Y:S02]  /*d690*/  IADD3 R37, P5, R4, 0x5000, RZ ;  /* 0x0000500004257810 */ /* 0x000fe40007fbe0ff */
[----:B------:R-:W-:Y:S01]  /*d6a0*/  LOP3.LUT R8, R8, R9, RZ, 0x3c, !PT ;  /* 0x0000000908087212 */ /* 0x000fe200078e3cff */
[--C-:B------:R-:W-:Y:S01]  /*d6b0*/  IMAD.X R9, RZ, RZ, R5.reuse, P1 ;  /* 0x000000ffff097224 */ /* 0x100fe200008e0605 */
[----:B------:R-:W-:Y:S02]  /*d6c0*/  LOP3.LUT R12, R12, R13, RZ, 0x3c, !PT ;  /* 0x0000000d0c0c7212 */ /* 0x000fe400078e3cff */
[----:B------:R-:W-:Y:S01]  /*d6d0*/  LOP3.LUT R28, R28, R29, RZ, 0x3c, !PT ;  /* 0x0000001d1c1c7212 */ /* 0x000fe200078e3cff */
[--C-:B------:R-:W-:Y:S01]  /*d6e0*/  IMAD.X R29, RZ, RZ, R5.reuse, P3 ;  /* 0x000000ffff1d7224 */ /* 0x100fe200018e0605 */
[----:B------:R-:W-:Y:S01]  /*d6f0*/  LOP3.LUT R32, R32, R33, RZ, 0x3c, !PT ;  /* 0x0000002120207212 */ /* 0x000fe200078e3cff */
[----:B------:R-:W-:Y:S01]  /*d700*/  IMAD.X R33, RZ, RZ, R5, P4 ;  /* 0x000000ffff217224 */ /* 0x000fe200020e0605 */
[----:B------:R-:W-:-:S02]  /*d710*/  P2R R14, PR, RZ, 0x20 ;  /* 0x00000020ff0e7803 */ /* 0x000fc40000000000 */
[----:B------:R-:W-:Y:S02]  /*d720*/  IADD3.X R13, RZ, R5, RZ, P2, !PT ;  /* 0x00000005ff0d7210 */ /* 0x000fe400017fe4ff */
[C---:B------:R-:W-:Y:S02]  /*d730*/  IADD3 R41, P1, R4.reuse, 0x6000, RZ ;  /* 0x0000600004297810 */ /* 0x040fe40007f3e0ff */
[C---:B------:R-:W-:Y:S02]  /*d740*/  IADD3 R45, P2, R4.reuse, 0x7000, RZ ;  /* 0x00007000042d7810 */ /* 0x040fe40007f5e0ff */
[C---:B------:R-:W-:Y:S02]  /*d750*/  IADD3 R49, P3, R4.reuse, 0x8000, RZ ;  /* 0x0000800004317810 */ /* 0x040fe40007f7e0ff */
[C---:B------:R-:W-:Y:S02]  /*d760*/  IADD3 R53, P4, R4.reuse, 0x9000, RZ ;  /* 0x0000900004357810 */ /* 0x040fe40007f9e0ff */
[----:B------:R-:W-:-:S02]  /*d770*/  IADD3 R57, P5, R4, 0xa000, RZ ;  /* 0x0000a00004397810 */ /* 0x000fc40007fbe0ff */
[----:B------:R-:W-:Y:S02]  /*d780*/  LOP3.LUT R36, R37, 0x380, RZ, 0xc0, !PT ;  /* 0x0000038025247812 */ /* 0x000fe400078ec0ff */
[----:B------:R-:W-:Y:S02]  /*d790*/  LOP3.LUT R40, R41, 0x380, RZ, 0xc0, !PT ;  /* 0x0000038029287812 */ /* 0x000fe400078ec0ff */
[----:B--2---:R-:W-:Y:S02]  /*d7a0*/  LOP3.LUT R44, R45, 0x380, RZ, 0xc0, !PT ;  /* 0x000003802d2c7812 */ /* 0x004fe400078ec0ff */
[----:B------:R-:W-:Y:S02]  /*d7b0*/  LOP3.LUT R48, R49, 0x380, RZ, 0xc0, !PT ;  /* 0x0000038031307812 */ /* 0x000fe400078ec0ff */
[----:B------:R-:W-:Y:S02]  /*d7c0*/  LOP3.LUT R52, R53, 0x380, RZ, 0xc0, !PT ;  /* 0x0000038035347812 */ /* 0x000fe400078ec0ff */
[----:B------:R-:W-:-:S02]  /*d7d0*/  LOP3.LUT R56, R57, 0x380, RZ, 0xc0, !PT ;  /* 0x0000038039387812 */ /* 0x000fc400078ec0ff */
[----:B------:R-:W-:Y:S02]  /*d7e0*/  SHF.R.U64 R36, R36, 0x3, RZ ;  /* 0x0000000324247819 */ /* 0x000fe400000012ff */
[----:B------:R-:W-:Y:S02]  /*d7f0*/  SHF.R.U64 R40, R40, 0x3, RZ ;  /* 0x0000000328287819 */ /* 0x000fe400000012ff */
[----:B------:R-:W-:Y:S02]  /*d800*/  SHF.R.U64 R44, R44, 0x3, RZ ;  /* 0x000000032c2c7819 */ /* 0x000fe400000012ff */
[----:B------:R-:W-:Y:S02]  /*d810*/  SHF.R.U64 R48, R48, 0x3, RZ ;  /* 0x0000000330307819 */ /* 0x000fe400000012ff */
[----:B------:R-:W-:Y:S02]  /*d820*/  SHF.R.U64 R52, R52, 0x3, RZ ;  /* 0x0000000334347819 */ /* 0x000fe400000012ff */
[----:B------:R-:W-:-:S02]  /*d830*/  SHF.R.U64 R56, R56, 0x3, RZ ;  /* 0x0000000338387819 */ /* 0x000fc400000012ff */
[----:B------:R-:W-:Y:S02]  /*d840*/  LOP3.LUT R36, R36, R37, RZ, 0x3c, !PT ;  /* 0x0000002524247212 */ /* 0x000fe400078e3cff */
[----:B------:R-:W-:Y:S02]  /*d850*/  LOP3.LUT R40, R40, R41, RZ, 0x3c, !PT ;  /* 0x0000002928287212 */ /* 0x000fe400078e3cff */
[----:B------:R-:W-:Y:S02]  /*d860*/  LOP3.LUT R44, R44, R45, RZ, 0x3c, !PT ;  /* 0x0000002d2c2c7212 */ /* 0x000fe400078e3cff */
[----:B------:R-:W-:Y:S02]  /*d870*/  LOP3.LUT R48, R48, R49, RZ, 0x3c, !PT ;  /* 0x0000003130307212 */ /* 0x000fe400078e3cff */
[----:B------:R-:W-:Y:S02]  /*d880*/  LOP3.LUT R52, R52, R53, RZ, 0x3c, !PT ;  /* 0x0000003534347212 */ /* 0x000fe400078e3cff */
[----:B------:R-:W-:Y:S01]  /*d890*/  LOP3.LUT R56, R56, R57, RZ, 0x3c, !PT ;  /* 0x0000003938387212 */ /* 0x000fe200078e3cff */
[----:B-1----:R-:W-:Y:S06]  /*d8a0*/  @P6 BRA `(.L_x_3228) ;  /* 0x0000000000106947 */ /* 0x002fec0003800000 */
[----:B------:R-:W-:Y:S05]  /*d8b0*/  @!P0 BRA `(.L_x_3228) ;  /* 0x00000000000c8947 */ /* 0x000fea0003800000 */
[----:B------:R-:W2:Y:S04]  /*d8c0*/  LDG.E R3, desc[UR40][R10.64] ;  /* 0x000000280a037981 */ /* 0x000ea8000c1e1900 */
[----:B-----5:R-:W2:Y:S02]  /*d8d0*/  LDG.E R0, desc[UR40][R10.64+0x4] ;  /* 0x000004280a007981 */ /* 0x020ea4000c1e1900 */
[----:B--2---:R-:W-:-:S07]  /*d8e0*/  IMAD.IADD R0, R0, 0x1, -R3 ;  /* 0x0000000100007824 */ /* 0x004fce00078e0a03 */
.L_x_3228:
[----:B------:R-:W1:Y:S01]  /*d8f0*/  SHFL.IDX PT, R3, R206, RZ, 0x1f ;  /* 0x00001fffce037589 */ /* 0x000e6200000e0000 */
[----:B------:R-:W-:Y:S01]  /*d900*/  ISETP.NE.AND P6, PT, R14, RZ, PT ;  /* 0x000000ff0e00720c */ /* 0x000fe20003fc5270 */
[--C-:B------:R-:W-:Y:S01]  /*d910*/  IMAD.X R57, RZ, RZ, R5.reuse, P5 ;  /* 0x000000ffff397224 */ /* 0x100fe200028e0605 */
[----:B------:R-:W-:Y:S01]  /*d920*/  IADD3.X R45, RZ, R5, RZ, P2, !PT ;  /* 0x00000005ff2d7210 */ /* 0x000fe200017fe4ff */
[--C-:B------:R-:W-:Y:S01]  /*d930*/  IMAD.X R41, RZ, RZ, R5.reuse, P1 ;  /* 0x000000ffff297224 */ /* 0x100fe200008e0605 */
[C---:B------:R-:W-:Y:S01]  /*d940*/  IADD3 R65, P1, R4.reuse, 0xc000, RZ ;  /* 0x0000c00004417810 */ /* 0x040fe20007f3e0ff */
[--C-:B------:R-:W-:Y:S01]  /*d950*/  IMAD.X R37, RZ, RZ, R5.reuse, P6 ;  /* 0x000000ffff257224 */ /* 0x100fe200030e0605 */
[C---:B------:R-:W-:Y:S01]  /*d960*/  IADD3 R61, P6, R4.reuse, 0xb000, RZ ;  /* 0x0000b000043d7810 */ /* 0x040fe20007fde0ff */
[--C-:B------:R-:W-:Y:S01]  /*d970*/  IMAD.X R49, RZ, RZ, R5.reuse, P3 ;  /* 0x000000ffff317224 */ /* 0x100fe200018e0605 */
[C---:B------:R-:W-:Y:S01]  /*d980*/  IADD3 R69, P2, R4.reuse, 0xd000, RZ ;  /* 0x0000d00004457810 */ /* 0x040fe20007f5e0ff */
[----:B------:R-:W-:Y:S01]  /*d990*/  IMAD.X R53, RZ, RZ, R5, P4 ;  /* 0x000000ffff357224 */ /* 0x000fe200020e0605 */
[----:B------:R-:W-:-:S02]  /*d9a0*/  IADD3 R73, P3, R4, 0xe000, RZ ;  /* 0x0000e00004497810 */ /* 0x000fc40007f7e0ff */
[C---:B------:R-:W-:Y:S02]  /*d9b0*/  IADD3 R10, P4, R4.reuse, 0xf000, RZ ;  /* 0x0000f000040a7810 */ /* 0x040fe40007f9e0ff */
[----:B------:R-:W-:Y:S02]  /*d9c0*/  LOP3.LUT R60, R61, 0x380, RZ, 0xc0, !PT ;  /* 0x000003803d3c7812 */ /* 0x000fe400078ec0ff */
[----:B------:R-:W-:Y:S01]  /*d9d0*/  LOP3.LUT R64, R65, 0x380, RZ, 0xc0, !PT ;  /* 0x0000038041407812 */ /* 0x000fe200078ec0ff */
[----:B------:R-:W-:Y:S01]  /*d9e0*/  IMAD.X R77, RZ, RZ, R5, P4 ;  /* 0x000000ffff4d7224 */ /* 0x000fe200020e0605 */
[----:B------:R-:W-:Y:S02]  /*d9f0*/  LOP3.LUT R68, R69, 0x380, RZ, 0xc0, !PT ;  /* 0x0000038045447812 */ /* 0x000fe400078ec0ff */
[----:B------:R-:W-:Y:S02]  /*da00*/  LOP3.LUT R72, R73, 0x380, RZ, 0xc0, !PT ;  /* 0x0000038049487812 */ /* 0x000fe400078ec0ff */
[----:B------:R-:W-:-:S02]  /*da10*/  LOP3.LUT R7, R4, 0x380, RZ, 0xc0, !PT ;  /* 0x0000038004077812 */ /* 0x000fc400078ec0ff */
[----:B-1----:R-:W-:Y:S02]  /*da20*/  ISETP.NE.AND P5, PT, R3, RZ, PT ;  /* 0x000000ff0300720c */ /* 0x002fe40003fa5270 */
[----:B------:R-:W-:Y:S02]  /*da30*/  LOP3.LUT R3, R10, 0x380, RZ, 0xc0, !PT ;  /* 0x000003800a037812 */ /* 0x000fe400078ec0ff */
[----:B------:R-:W-:Y:S02]  /*da40*/  SHF.R.U64 R60, R60, 0x3, RZ ;  /* 0x000000033c3c7819 */ /* 0x000fe400000012ff */
[----:B------:R-:W-:Y:S02]  /*da50*/  SHF.R.U64 R64, R64, 0x3, RZ ;  /* 0x0000000340407819 */ /* 0x000fe400000012ff */
[----:B------:R-:W-:Y:S02]  /*da60*/  SHF.R.U64 R68, R68, 0x3, RZ ;  /* 0x0000000344447819 */ /* 0x000fe400000012ff */
[----:B------:R-:W-:-:S02]  /*da70*/  SHF.R.U64 R72, R72, 0x3, RZ ;  /* 0x0000000348487819 */ /* 0x000fc400000012ff */
[----:B------:R-:W-:Y:S02]  /*da80*/  SHF.R.U64 R7, R7, 0x3, RZ ;  /* 0x0000000307077819 */ /* 0x000fe400000012ff */
[----:B------:R-:W-:Y:S02]  /*da90*/  SHF.R.U64 R3, R3, 0x3, RZ ;  /* 0x0000000303037819 */ /* 0x000fe400000012ff */
[----:B------:R-:W-:Y:S01]  /*daa0*/  LOP3.LUT R60, R60, R61, RZ, 0x3c, !PT ;  /* 0x0000003d3c3c7212 */ /* 0x000fe200078e3cff */
[--C-:B------:R-:W-:Y:S01]  /*dab0*/  IMAD.X R61, RZ, RZ, R5.reuse, P6 ;  /* 0x000000ffff3d7224 */ /* 0x100fe200030e0605 */
[----:B------:R-:W-:Y:S01]  /*dac0*/  LOP3.LUT R64, R64, R65, RZ, 0x3c, !PT ;  /* 0x0000004140407212 */ /* 0x000fe200078e3cff */
[--C-:B------:R-:W-:Y:S01]  /*dad0*/  IMAD.X R65, RZ, RZ, R5.reuse, P1 ;  /* 0x000000ffff417224 */ /* 0x100fe200008e0605 */
[----:B------:R-:W-:Y:S01]  /*dae0*/  LOP3.LUT R68, R68, R69, RZ, 0x3c, !PT ;  /* 0x0000004544447212 */ /* 0x000fe200078e3cff */
[----:B------:R-:W-:Y:S01]  /*daf0*/  IMAD.X R69, RZ, RZ, R5, P2 ;  /* 0x000000ffff457224 */ /* 0x000fe200010e0605 */
[----:B------:R-:W-:-:S02]  /*db00*/  LOP3.LUT R72, R72, R73, RZ, 0x3c, !PT ;  /* 0x0000004948487212 */ /* 0x000fc400078e3cff */
[----:B------:R-:W-:Y:S01]  /*db10*/  LOP3.LUT R6, R7, R4, RZ, 0x3c, !PT ;  /* 0x0000000407067212 */ /* 0x000fe200078e3cff */
[----:B------:R-:W-:Y:S01]  /*db20*/  IMAD.MOV.U32 R7, RZ, RZ, R5 ;  /* 0x000000ffff077224 */ /* 0x000fe200078e0005 */
[----:B------:R-:W-:Y:S02]  /*db30*/  IADD3.X R73, RZ, R5, RZ, P3, !PT ;  /* 0x00000005ff497210 */ /* 0x000fe40001ffe4ff */
[----:B------:R-:W-:Y:S02]  /*db40*/  LOP3.LUT R76, R3, R10, RZ, 0x3c, !PT ;  /* 0x0000000a034c7212 */ /* 0x000fe400078e3cff */
[----:B------:R-:W-:Y:S02]  /*db50*/  SHF.R.S32.HI R80, RZ, 0x1f, R198 ;  /* 0x0000001fff507819 */ /* 0x000fe400000114c6 */
[----:B------:R-:W-:Y:S02]  /*db60*/  SEL R83, R201, RZ, !P0 ;  /* 0x000000ffc9537207 */ /* 0x000fe40004000000 */
[----:B------:R-:W-:-:S02]  /*db70*/  SEL R205, R205, RZ, !P0 ;  /* 0x000000ffcdcd7207 */ /* 0x000fc40004000000 */
[----:B-----5:R-:W-:Y:S01]  /*db80*/  SHF.R.S32.HI R81, RZ, 0x1f, R24 ;  /* 0x0000001fff517819 */ /* 0x020fe20000011418 */
[----:B------:R-:W-:Y:S06]  /*db90*/  @P5 BRA `(.L_x_3229) ;  /* 0x0000000000645947 */ /* 0x000fec0003800000 */
[----:B------:R-:W-:Y:S01]  /*dba0*/  ULDC.64 UR4, c[0x0][0xb70] ;  /* 0x0002dc0000047ab9 */ /* 0x000fe20000000a00 */
[----:B------:R-:W-:Y:S01]  /*dbb0*/  IMAD.MOV.U32 R4, RZ, RZ, R24 ;  /* 0x000000ffff047224 */ /* 0x000fe200078e0018 */
[----:B------:R-:W-:Y:S01]  /*dbc0*/  LEA R15, R203, R188, 0x6 ;  /* 0x000000bccb0f7211 */ /* 0x000fe200078e30ff */
[----:B------:R-:W-:Y:S02]  /*dbd0*/  IMAD R3, R80, UR4, RZ ;  /* 0x0000000450037c24 */ /* 0x000fe4000f8e02ff */
[----:B------:R-:W-:Y:S02]  /*dbe0*/  IMAD.MOV.U32 R5, RZ, RZ, R81 ;  /* 0x000000ffff057224 */ /* 0x000fe400078e0051 */
[C---:B------:R-:W-:Y:S02]  /*dbf0*/  IMAD R3, R198.reuse, UR5, R3 ;  /* 0x00000005c6037c24 */ /* 0x040fe4000f8e0203 */
[----:B------:R-:W-:Y:S01]  /*dc00*/  IMAD.WIDE.U32 R4, R198, UR4, R4 ;  /* 0x00000004c6047c25 */ /* 0x000fe2000f8e0004 */
[----:B------:R-:W-:-:S03]  /*dc10*/  ULDC.64 UR4, c[0x0][0xb78] ;  /* 0x0002de0000047ab9 */ /* 0x000fc60000000a00 */
[----:B------:R-:W-:Y:S02]  /*dc20*/  IMAD.IADD R5, R5, 0x1, R3 ;  /* 0x0000000105057824 */ /* 0x000fe400078e0203 */
[----:B------:R-:W-:Y:S02]  /*dc30*/  IMAD.MOV R11, RZ, RZ, -R191 ;  /* 0x000000ffff0b7224 */ /* 0x000fe400078e0abf */
[----:B------:R-:W-:Y:S02]  /*dc40*/  IMAD R3, R205, UR4, RZ ;  /* 0x00000004cd037c24 */ /* 0x000fe4000f8e02ff */
[C---:B------:R-:W-:Y:S01]  /*dc50*/  IMAD.WIDE.U32 R4, R83.reuse, UR4, R4 ;  /* 0x0000000453047c25 */ /* 0x040fe2000f8e0004 */
[----:B------:R-:W-:Y:S02]  /*dc60*/  ISETP.NE.AND P0, PT, R190, R11, PT ;  /* 0x0000000bbe00720c */ /* 0x000fe40003f05270 */
[----:B------:R-:W-:Y:S01]  /*dc70*/  SHF.R.S32.HI R11, RZ, 0x1f, R15 ;  /* 0x0000001fff0b7819 */ /* 0x000fe2000001140f */
[----:B------:R-:W-:Y:S01]  /*dc80*/  IMAD R14, R83, UR5, R3 ;  /* 0x00000005530e7c24 */ /* 0x000fe2000f8e0203 */
[C---:B------:R-:W-:Y:S01]  /*dc90*/  IADD3 R10, P2, R15.reuse, R4, RZ ;  /* 0x000000040f0a7210 */ /* 0x040fe20007f5e0ff */
[C---:B------:R-:W-:Y:S01]  /*dca0*/  VIADD R3, R15.reuse, 0x8 ;  /* 0x000000080f037836 */ /* 0x040fe20000000000 */
[----:B------:R-:W-:Y:S01]  /*dcb0*/  ISETP.GE.OR P1, PT, R15, R0, P0 ;  /* 0x000000000f00720c */ /* 0x000fe20000726670 */
[----:B------:R-:W-:Y:S01]  /*dcc0*/  ULDC.64 UR4, c[0x0][0xb40] ;  /* 0x0002d00000047ab9 */ /* 0x000fe20000000a00 */
[----:B------:R-:W-:-:S02]  /*dcd0*/  IADD3.X R11, R11, R5, R14, P2, !PT ;  /* 0x000000050b0b7210 */ /* 0x000fc400017fe40e */
[----:B------:R-:W-:Y:S02]  /*dce0*/  ISETP.GE.OR P0, PT, R3, R0, P0 ;  /* 0x000000000300720c */ /* 0x000fe40000706670 */
[----:B------:R-:W-:-:S04]  /*dcf0*/  LEA R4, P2, R10, UR4, 0x2 ;  /* 0x000000040a047c11 */ /* 0x000fc8000f8410ff */
[----:B------:R-:W-:-:S05]  /*dd00*/  LEA.HI.X R5, R10, UR5, R11, 0x2, P2 ;  /* 0x000000050a057c11 */ /* 0x000fca00090f140b */
[----:B------:R1:W-:Y:S04]  /*dd10*/  @!P1 STG.E desc[UR40][R4.64], R21 ;  /* 0x0000001504009986 */ /* 0x0003e8000c101928 */
[----:B------:R1:W-:Y:S02]  /*dd20*/  @!P0 STG.E desc[UR40][R4.64+0x20], R20 ;  /* 0x0000201404008986 */ /* 0x0003e4000c101928 */
.L_x_3229:
[----:B------:R-:W2:Y:S01]  /*dd30*/  LDC R90, c[0x0][0xa8c] ;  /* 0x0002a300ff5a7b82 */ /* 0x000ea20000000800 */
[----:B------:R-:W-:Y:S01]  /*dd40*/  ULDC.64 UR4, c[0x0][0xaa0] ;  /* 0x0002a80000047ab9 */ /* 0x000fe20000000a00 */
[--C-:B-1----:R-:W-:Y:S01]  /*dd50*/  SHF.R.S32.HI R21, RZ, 0x1f, R187.reuse ;  /* 0x0000001fff157819 */ /* 0x102fe200000114bb */
[----:B------:R-:W-:Y:S01]  /*dd60*/  IMAD R3, R81, UR4, RZ ;  /* 0x0000000451037c24 */ /* 0x000fe2000f8e02ff */
[----:B------:R-:W5:Y:S01]  /*dd70*/  LD.E.128 R4, desc[UR40][R6.64] ;  /* 0x0000002806047980 */ /* 0x000f62000c101d00 */
[----:B------:R-:W-:Y:S02]  /*dd80*/  IMAD.MOV.U32 R20, RZ, RZ, R187 ;  /* 0x000000ffff147224 */ /* 0x000fe400078e00bb */
[C---:B------:R-:W-:Y:S01]  /*dd90*/  IMAD R3, R24.reuse, UR5, R3 ;  /* 0x0000000518037c24 */ /* 0x040fe2000f8e0203 */
[----:B------:R-:W5:Y:S01]  /*dda0*/  LD.E.128 R8, desc[UR40][R8.64] ;  /* 0x0000002808087980 */ /* 0x000f62000c101d00 */
[----:B------:R-:W-:Y:S01]  /*ddb0*/  IMAD.WIDE.U32 R20, R24, UR4, R20 ;  /* 0x0000000418147c25 */ /* 0x000fe2000f8e0014 */
[----:B------:R-:W-:-:S02]  /*ddc0*/  ULDC.64 UR4, c[0x0][0xae0] ;  /* 0x0002b80000047ab9 */ /* 0x000fc40000000a00 */
[----:B------:R-:W5:Y:S01]  /*ddd0*/  LD.E.128 R12, desc[UR40][R12.64] ;  /* 0x000000280c0c7980 */ /* 0x000f62000c101d00 */
[----:B------:R-:W-:Y:S02]  /*dde0*/  IMAD.IADD R21, R21, 0x1, R3 ;  /* 0x0000000115157824 */ /* 0x000fe400078e0203 */
[----:B------:R-:W-:Y:S01]  /*ddf0*/  VIADD R3, R187, 0x40 ;  /* 0x00000040bb037836 */ /* 0x000fe20000000000 */
[----:B------:R-:W5:Y:S01]  /*de00*/  LD.E.128 R28, desc[UR40][R28.64] ;  /* 0x000000281c1c7980 */ /* 0x000f62000c101d00 */
[----:B------:R-:W-:Y:S02]  /*de10*/  IMAD R81, R80, UR4, RZ ;  /* 0x0000000450517c24 */ /* 0x000fe4000f8e02ff */
[----:B------:R-:W-:Y:S01]  /*de20*/  IMAD R85, R203, -0x40, R0 ;  /* 0xffffffc0cb557824 */ /* 0x000fe200078e0200 */
[----:B------:R-:W5:Y:S01]  /*de30*/  LD.E.128 R32, desc[UR40][R32.64] ;  /* 0x0000002820207980 */ /* 0x000f62000c101d00 */
[----:B--2---:R-:W-:-:S03]  /*de40*/  ISETP.GE.AND P3, PT, R3, R90, PT ;  /* 0x0000005a0300720c */ /* 0x004fc60003f66270 */
[----:B------:R-:W5:Y:S01]  /*de50*/  LD.E.128 R36, desc[UR40][R36.64] ;  /* 0x0000002824247980 */ /* 0x000f62000c101d00 */
[----:B------:R-:W-:Y:S02]  /*de60*/  VIADD R0, R192, 0x20 ;  /* 0x00000020c0007836 */ /* 0x000fe40000000000 */
[C---:B------:R-:W-:Y:S01]  /*de70*/  IMAD R81, R198.reuse, UR5, R81 ;  /* 0x00000005c6517c24 */ /* 0x040fe2000f8e0251 */
[----:B------:R-:W5:Y:S01]  /*de80*/  LD.E.128 R40, desc[UR40][R40.64] ;  /* 0x0000002828287980 */ /* 0x000f62000c101d00 */
[----:B------:R-:W-:Y:S01]  /*de90*/  IMAD.WIDE.U32 R20, R198, UR4, R20 ;  /* 0x00000004c6147c25 */ /* 0x000fe2000f8e0014 */
[----:B------:R-:W-:Y:S01]  /*dea0*/  SEL R24, RZ, 0xffffffff, P3 ;  /* 0xffffffffff187807 */ /* 0x000fe20001800000 */
[----:B------:R-:W-:Y:S01]  /*deb0*/  ULDC.64 UR4, c[0x0][0xae8] ;  /* 0x0002ba0000047ab9 */ /* 0x000fe20000000a00 */
[----:B------:R-:W5:Y:S01]  /*dec0*/  LD.E.128 R44, desc[UR40][R44.64] ;  /* 0x000000282c2c7980 */ /* 0x000f62000c101d00 */
[----:B------:R-:W-:-:S03]  /*ded0*/  ISETP.GE.AND P2, PT, R187, R90, PT ;  /* 0x0000005abb00720c */ /* 0x000fc60003f46270 */
[----:B------:R-:W5:Y:S01]  /*dee0*/  LD.E.128 R48, desc[UR40][R48.64] ;  /* 0x0000002830307980 */ /* 0x000f62000c101d00 */
[----:B------:R-:W-:-:S03]  /*def0*/  VIADD R87, R187, 0xc0 ;  /* 0x000000c0bb577836 */ /* 0x000fc60000000000 */
[----:B------:R-:W5:Y:S04]  /*df00*/  LD.E.128 R52, desc[UR40][R52.64] ;  /* 0x0000002834347980 */ /* 0x000f68000c101d00 */
[----:B------:R-:W5:Y:S04]  /*df10*/  LD.E.128 R56, desc[UR40][R56.64] ;  /* 0x0000002838387980 */ /* 0x000f68000c101d00 */
[----:B------:R-:W5:Y:S04]  /*df20*/  LD.E.128 R60, desc[UR40][R60.64] ;  /* 0x000000283c3c7980 */ /* 0x000f68000c101d00 */
[----:B------:R-:W5:Y:S04]  /*df30*/  LD.E.128 R64, desc[UR40][R64.64] ;  /* 0x0000002840407980 */ /* 0x000f68000c101d00 */
[----:B------:R-:W5:Y:S04]  /*df40*/  LD.E.128 R68, desc[UR40][R68.64] ;  /* 0x0000002844447980 */ /* 0x000f68000c101d00 */
[----:B------:R-:W5:Y:S04]  /*df50*/  LD.E.128 R72, desc[UR40][R72.64] ;  /* 0x0000002848487980 */ /* 0x000f68000c101d00 */
[----:B------:R-:W5:Y:S01]  /*df60*/  LD.E.128 R76, desc[UR40][R76.64] ;  /* 0x000000284c4c7980 */ /* 0x000f62000c101d00 */
[----:B------:R-:W-:Y:S01]  /*df70*/  IADD3 R86, R187, 0x80, RZ ;  /* 0x00000080bb567810 */ /* 0x000fe20007ffe0ff */
[----:B------:R-:W-:Y:S01]  /*df80*/  IMAD.IADD R21, R21, 0x1, R81 ;  /* 0x0000000115157824 */ /* 0x000fe200078e0251 */
[----:B------:R-:W-:Y:S01]  /*df90*/  ISETP.GE.AND P0, PT, R0, R85, PT ;  /* 0x000000550000720c */ /* 0x000fe20003f06270 */
[----:B------:R-:W-:Y:S01]  /*dfa0*/  @!PT LDS RZ, [RZ] ;  /* 0x00000000fffff984 */ /* 0x000fe20000000800 */
[----:B------:R-:W-:Y:S01]  /*dfb0*/  @!PT LDS RZ, [RZ] ;  /* 0x00000000fffff984 */ /* 0x000fe20000000800 */
[----:B------:R-:W-:Y:S01]  /*dfc0*/  @!PT LDS RZ, [RZ] ;  /* 0x00000000fffff984 */ /* 0x000fe20000000800 */
[----:B------:R-:W-:Y:S01]  /*dfd0*/  @!PT LDS RZ, [RZ] ;  /* 0x00000000fffff984 */ /* 0x000fe20000000800 */
[----:B------:R1:W-:Y:S06]  /*dfe0*/  MEMBAR.ALL.CTA ;  /* 0x0000000000007992 */ /* 0x0003ec0000008000 */
[----:B-1----:R-:W1:Y:S01]  /*dff0*/  FENCE.VIEW.ASYNC.S ;  /* 0x00000000000073c6 */ /* 0x002e620000000000 */
[----:B------:R-:W-:Y:S01]  /*e000*/  IMAD.SHL.U32 R81, R24, 0x2, RZ ;  /* 0x0000000218517824 */ /* 0x000fe200078e00ff */
[----:B------:R-:W-:Y:S01]  /*e010*/  SEL R0, RZ, 0x1, P2 ;  /* 0x00000001ff007807 */ /* 0x000fe20001000000 */
[C---:B------:R-:W-:Y:S01]  /*e020*/  VIADD R88, R187.reuse, 0x100 ;  /* 0x00000100bb587836 */ /* 0x040fe20000000000 */
[-C--:B------:R-:W-:Y:S01]  /*e030*/  ISETP.GE.AND P2, PT, R86, R90.reuse, PT ;  /* 0x0000005a5600720c */ /* 0x080fe20003f46270 */
[----:B------:R-:W-:Y:S01]  /*e040*/  VIADD R89, R187, 0x140 ;  /* 0x00000140bb597836 */ /* 0x000fe20000000000 */
[----:B------:R-:W-:Y:S01]  /*e050*/  ISETP.GE.AND P3, PT, R87, R90, PT ;  /* 0x0000005a5700720c */ /* 0x000fe20003f66270 */
[----:B------:R-:W-:Y:S01]  /*e060*/  VIADD R80, R187, 0x180 ;  /* 0x00000180bb507836 */ /* 0x000fe20000000000 */
[----:B------:R-:W-:Y:S01]  /*e070*/  LOP3.LUT R0, R81, 0x2, R0, 0xe2, !PT ;  /* 0x0000000251007812 */ /* 0x000fe200078ee200 */
[----:B------:R-:W-:Y:S01]  /*e080*/  VIADD R82, R187, 0x1c0 ;  /* 0x000001c0bb527836 */ /* 0x000fe20000000000 */
[----:B------:R-:W-:Y:S01]  /*e090*/  SEL R81, RZ, 0x4, P2 ;  /* 0x00000004ff517807 */ /* 0x000fe20001000000 */
[----:B------:R-:W-:Y:S01]  /*e0a0*/  BSSY B1, `(.L_x_3230) ;  /* 0x0000033000017945 */ /* 0x000fe20003800000 */
[----:B------:R-:W-:-:S02]  /*e0b0*/  SEL R24, RZ, 0x8, P3 ;  /* 0x00000008ff187807 */ /* 0x000fc40001800000 */
[-C--:B------:R-:W-:Y:S02]  /*e0c0*/  ISETP.GE.AND P2, PT, R88, R90.reuse, PT ;  /* 0x0000005a5800720c */ /* 0x080fe40003f46270 */
[----:B------:R-:W-:Y:S02]  /*e0d0*/  ISETP.GE.AND P3, PT, R89, R90, PT ;  /* 0x0000005a5900720c */ /* 0x000fe40003f66270 */
[----:B------:R-:W-:Y:S02]  /*e0e0*/  LOP3.LUT R24, R24, R0, R81, 0xfe, !PT ;  /* 0x0000000018187212 */ /* 0x000fe400078efe51 */
[----:B------:R-:W-:Y:S02]  /*e0f0*/  IADD3 R0, R2, 0x28c20, RZ ;  /* 0x00028c2002007810 */ /* 0x000fe40007ffe0ff */
[----:B------:R-:W-:Y:S02]  /*e100*/  ISETP.GE.AND P4, PT, R80, R90, PT ;  /* 0x0000005a5000720c */ /* 0x000fe40003f86270 */
[----:B------:R-:W-:-:S02]  /*e110*/  ISETP.GE.AND P1, PT, R192, R85, PT ;  /* 0x00000055c000720c */ /* 0x000fc40003f26270 */
[----:B------:R-:W-:Y:S02]  /*e120*/  SEL R81, RZ, 0x10, P2 ;  /* 0x00000010ff517807 */ /* 0x000fe40001000000 */
[----:B------:R-:W-:Y:S02]  /*e130*/  SEL R80, RZ, 0x20, P3 ;  /* 0x00000020ff507807 */ /* 0x000fe40001800000 */
[----:B------:R-:W-:Y:S02]  /*e140*/  PRMT R0, RZ, 0x654, R0 ;  /* 0x00000654ff007816 */ /* 0x000fe40000000000 */
[----:B------:R-:W-:Y:S01]  /*e150*/  LOP3.LUT R81, R80, R24, R81, 0xfe, !PT ;  /* 0x0000001850517212 */ /* 0x000fe200078efe51 */
[----:B------:R-:W-:Y:S01]  /*e160*/  IMAD R24, R205, UR4, RZ ;  /* 0x00000004cd187c24 */ /* 0x000fe2000f8e02ff */
[----:B-1----:R1:W-:Y:S01]  /*e170*/  SYNCS.ARRIVE.TRANS64.RED.A1T0 RZ, [R0+URZ], RZ ;  /* 0x000000ff00ff79a7 */ /* 0x0023e2000810043f */
[----:B------:R-:W-:Y:S02]  /*e180*/  ISETP.GE.AND P2, PT, R82, R90, PT ;  /* 0x0000005a5200720c */ /* 0x000fe40003f46270 */
[C---:B------:R-:W-:Y:S01]  /*e190*/  IMAD R85, R83.reuse, UR5, R24 ;  /* 0x0000000553557c24 */ /* 0x040fe2000f8e0218 */
[----:B------:R-:W-:Y:S01]  /*e1a0*/  SHF.R.S32.HI R193, RZ, 0x1f, R192 ;  /* 0x0000001fffc17819 */ /* 0x000fe200000114c0 */
[----:B------:R-:W-:Y:S01]  /*e1b0*/  IMAD.WIDE.U32 R82, R83, UR4, R20 ;  /* 0x0000000453527c25 */ /* 0x000fe2000f8e0014 */
[----:B------:R-:W-:-:S02]  /*e1c0*/  SEL R21, RZ, 0x80, P2 ;  /* 0x00000080ff157807 */ /* 0x000fc40001000000 */
[----:B-1----:R-:W-:Y:S01]  /*e1d0*/  SEL R0, RZ, 0x40, P4 ;  /* 0x00000040ff007807 */ /* 0x002fe20002000000 */
[----:B------:R-:W-:-:S03]  /*e1e0*/  IMAD.IADD R91, R83, 0x1, R85 ;  /* 0x00000001535b7824 */ /* 0x000fc600078e0255 */
[----:B------:R-:W-:Y:S01]  /*e1f0*/  LOP3.LUT R0, R81, R0, RZ, 0xfc, !PT ;  /* 0x0000000051007212 */ /* 0x000fe200078efcff */
[----:B------:R-:W-:-:S03]  /*e200*/  IMAD.WIDE R80, R203, 0x40, R192 ;  /* 0x00000040cb507825 */ /* 0x000fc600078e02c0 */
[----:B------:R-:W-:Y:S01]  /*e210*/  LOP3.LUT R24, R0, R21, RZ, 0xfc, !PT ;  /* 0x0000001500187212 */ /* 0x000fe200078efcff */
[----:B------:R-:W-:Y:S06]  /*e220*/  @P1 BRA `(.L_x_3231) ;  /* 0x0000000000681947 */ /* 0x000fec0003800000 */
[----:B------:R-:W-:Y:S01]  /*e230*/  ULDC.64 UR4, c[0x0][0xad8] ;  /* 0x0002b60000047ab9 */ /* 0x000fe20000000a00 */
[----:B------:R-:W-:Y:S01]  /*e240*/  IMAD.MOV.U32 R20, RZ, RZ, R82 ;  /* 0x000000ffff147224 */ /* 0x000fe200078e0052 */
[-C--:B------:R-:W-:Y:S01]  /*e250*/  ISETP.GE.AND P2, PT, R187, R90.reuse, PT ;  /* 0x0000005abb00720c */ /* 0x080fe20003f46270 */
[----:B------:R-:W-:Y:S01]  /*e260*/  IMAD R85, R81, UR4, RZ ;  /* 0x0000000451557c24 */ /* 0x000fe2000f8e02ff */
[-C--:B------:R-:W-:Y:S01]  /*e270*/  ISETP.GE.AND P3, PT, R3, R90.reuse, PT ;  /* 0x0000005a0300720c */ /* 0x080fe20003f66270 */
[----:B------:R-:W-:Y:S01]  /*e280*/  IMAD.MOV.U32 R21, RZ, RZ, R91 ;  /* 0x000000ffff157224 */ /* 0x000fe200078e005b */
[----:B------:R-:W-:Y:S01]  /*e290*/  ISETP.GE.AND P4, PT, R89, R90, PT ;  /* 0x0000005a5900720c */ /* 0x000fe20003f86270 */
        /* <DEDUP_REMOVED lines=8> */
[----:B------:R-:W-:-:S03]  /*e320*/  ISETP.GE.AND P1, PT, R86, R90, PT ;  /* 0x0000005a5600720c */ /* 0x000fc60003f26270 */
[----:B-----5:R1:W-:Y:S01]  /*e330*/  @!P2 STG.E.128 desc[UR40][R84.64], R4 ;  /* 0x000000045400a986 */ /* 0x0203e2000c101d28 */
[----:B------:R-:W-:-:S03]  /*e340*/  ISETP.GE.AND P2, PT, R87, R90, PT ;  /* 0x0000005a5700720c */ /* 0x000fc60003f46270 */
[----:B------:R1:W-:Y:S01]  /*e350*/  @!P3 STG.E.128 desc[UR40][R84.64+0x80], R12 ;  /* 0x0000800c5400b986 */ /* 0x0003e2000c101d28 */
[----:B------:R-:W-:-:S03]  /*e360*/  ISETP.GE.AND P3, PT, R88, R90, PT ;  /* 0x0000005a5800720c */ /* 0x000fc60003f66270 */
[----:B------:R1:W-:Y:S04]  /*e370*/  @!P4 STG.E.128 desc[UR40][R84.64+0x280], R56 ;  /* 0x000280385400c986 */ /* 0x0003e8000c101d28 */
[----:B------:R1:W-:Y:S04]  /*e380*/  @!P1 STG.E.128 desc[UR40][R84.64+0x100], R32 ;  /* 0x0001002054009986 */ /* 0x0003e8000c101d28 */
[----:B------:R1:W-:Y:S04]  /*e390*/  @!P2 STG.E.128 desc[UR40][R84.64+0x180], R40 ;  /* 0x000180285400a986 */ /* 0x0003e8000c101d28 */
[----:B------:R1:W-:Y:S04]  /*e3a0*/  @!P3 STG.E.128 desc[UR40][R84.64+0x200], R48 ;  /* 0x000200305400b986 */ /* 0x0003e8000c101d28 */
[----:B------:R1:W-:Y:S04]  /*e3b0*/  @P5 STG.E.128 desc[UR40][R84.64+0x300], R64 ;  /* 0x0003004054005986 */ /* 0x0003e8000c101d28 */
[----:B------:R1:W-:Y:S02]  /*e3c0*/  @P6 STG.E.128 desc[UR40][R84.64+0x380], R72 ;  /* 0x0003804854006986 */ /* 0x0003e4000c101d28 */
.L_x_3231:
[----:B------:R-:W-:Y:S05]  /*e3d0*/  BSYNC B1 ;  /* 0x0000000000017941 */ /* 0x000fea0003800000 */
.L_x_3230:
[----:B------:R-:W-:Y:S05]  /*e3e0*/  @P0 BRA `(.L_x_3232) ;  /* 0x0000000c00040947 */ /* 0x000fea0003800000 */
[----:B-1---5:R-:W-:Y:S01]  /*e3f0*/  IADD3 R7, P0, R80, 0x20, RZ ;  /* 0x0000002050077810 */ /* 0x022fe20007f1e0ff */
[----:B------:R-:W-:Y:S01]  /*e400*/  ULDC.64 UR4, c[0x0][0xad8] ;  /* 0x0002b60000047ab9 */ /* 0x000fe20000000a00 */
[----:B------:R-:W-:Y:S01]  /*e410*/  MOV R5, R91 ;  /* 0x0000005b00057202 */ /* 0x000fe20000000f00 */
[----:B------:R-:W-:Y:S01]  /*e420*/  IMAD.MOV.U32 R4, RZ, RZ, R82 ;  /* 0x000000ffff047224 */ /* 0x000fe200078e0052 */
[-C--:B------:R-:W-:Y:S01]  /*e430*/  ISETP.GE.AND P4, PT, R3, R90.reuse, PT ;  /* 0x0000005a0300720c */ /* 0x080fe20003f86270 */
[----:B------:R-:W-:Y:S01]  /*e440*/  IMAD.X R80, RZ, RZ, R81, P0 ;  /* 0x000000ffff507224 */ /* 0x000fe200000e0651 */
[-C--:B------:R-:W-:Y:S01]  /*e450*/  ISETP.GE.AND P3, PT, R86, R90.reuse, PT ;  /* 0x0000005a5600720c */ /* 0x080fe20003f66270 */
[----:B------:R-:W-:Y:S01]  /*e460*/  IMAD.WIDE.U32 R4, R7, UR4, R4 ;  /* 0x0000000407047c25 */ /* 0x000fe2000f8e0004 */
[-C--:B------:R-:W-:Y:S02]  /*e470*/  ISETP.GE.AND P5, PT, R187, R90.reuse, PT ;  /* 0x0000005abb00720c */ /* 0x080fe40003fa6270 */
[-C--:B------:R-:W-:Y:S01]  /*e480*/  ISETP.GE.AND P2, PT, R87, R90.reuse, PT ;  /* 0x0000005a5700720c */ /* 0x080fe20003f46270 */
[----:B------:R-:W-:Y:S01]  /*e490*/  IMAD R80, R80, UR4, RZ ;  /* 0x0000000450507c24 */ /* 0x000fe2000f8e02ff */
[----:B------:R-:W-:-:S02]  /*e4a0*/  ISETP.GE.AND P1, PT, R88, R90, PT ;  /* 0x0000005a5800720c */ /* 0x000fc40003f26270 */
[----:B------:R-:W-:Y:S01]  /*e4b0*/  ISETP.GE.AND P0, PT, R89, R90, PT ;  /* 0x0000005a5900720c */ /* 0x000fe20003f06270 */
        /* <DEDUP_REMOVED lines=17> */
.L_x_3227:
[----:B------:R-:W-:Y:S01]  /*e5d0*/  ULDC.64 UR4, c[0x0][0xbd8] ;  /* 0x0002f60000047ab9 */ /* 0x000fe20000000a00 */
[----:B------:R-:W-:Y:S01]  /*e5e0*/  IMAD.MOV.U32 R3, RZ, RZ, RZ ;  /* 0x000000ffff037224 */ /* 0x000fe200078e00ff */
[----:B------:R-:W-:Y:S01]  /*e5f0*/  ISETP.NE.U32.AND P0, PT, RZ, UR4, PT ;  /* 0x00000004ff007c0c */ /* 0x000fe2000bf05070 */
[----:B------:R-:W2:Y:S01]  /*e600*/  LDC R12, c[0x0][0xa8c] ;  /* 0x0002a300ff0c7b82 */ /* 0x000ea20000000800 */
        /* <DEDUP_REMOVED lines=15> */
[----:B---3--:R-:W3:Y:S04]  /*e700*/  LDG.E R7, desc[UR40][R4.64] ;  /* 0x0000002804077981 */ /* 0x008ee8000c1e1900 */
[----:B-----5:R-:W3:Y:S02]  /*e710*/  LDG.E R0, desc[UR40][R4.64+0x4] ;  /* 0x0000042804007981 */ /* 0x020ee4000c1e1900 */
[----:B---3--:R-:W-:-:S07]  /*e720*/  IMAD.IADD R0, R0, 0x1, -R7 ;  /* 0x0000000100007824 */ /* 0x008fce00078e0a07 */
.L_x_3233:
[----:B------:R-:W-:Y:S01]  /*e730*/  BSSY B1, `(.L_x_3234) ;  /* 0x000001d000017945 */ /* 0x000fe20003800000 */
[----:B------:R-:W-:Y:S02]  /*e740*/  SHF.R.S32.HI R9, RZ, 0x1f, R198 ;  /* 0x0000001fff097819 */ /* 0x000fe400000114c6 */
[----:B------:R-:W-:Y:S02]  /*e750*/  SHF.R.S32.HI R10, RZ, 0x1f, R187 ;  /* 0x0000001fff0a7819 */ /* 0x000fe400000114bb */
[----:B------:R-:W-:Y:S02]  /*e760*/  SEL R201, R201, RZ, !P0 ;  /* 0x000000ffc9c97207 */ /* 0x000fe40004000000 */
[----:B------:R-:W-:Y:S02]  /*e770*/  SEL R205, R205, RZ, !P0 ;  /* 0x000000ffcdcd7207 */ /* 0x000fe40004000000 */
[----:B-----5:R-:W-:Y:S01]  /*e780*/  SHF.R.S32.HI R8, RZ, 0x1f, R3 ;  /* 0x0000001fff087819 */ /* 0x020fe20000011403 */
[----:B------:R-:W-:Y:S06]  /*e790*/  @P2 BRA `(.L_x_3235) ;  /* 0x0000000000582947 */ /* 0x000fec0003800000 */
[----:B---3--:R-:W3:Y:S02]  /*e7a0*/  S2R R4, SR_TID.X ;  /* 0x0000000000047919 */ /* 0x008ee40000002100 */
[----:B---3--:R-:W-:-:S04]  /*e7b0*/  IMAD R4, R203, 0x40, R4 ;  /* 0x00000040cb047824 */ /* 0x008fc800078e0204 */
        /* <DEDUP_REMOVED lines=10> */
[----:B------:R-:W-:Y:S01]  /*e860*/  IMAD R6, R205, UR4, RZ ;  /* 0x00000004cd067c24 */ /* 0x000fe2000f8e02ff */
[----:B------:R-:W-:-:S03]  /*e870*/  IADD3 R5, R5, R7, RZ ;  /* 0x0000000705057210 */ /* 0x000fc60007ffe0ff */
        /* <DEDUP_REMOVED lines=8> */
.L_x_3235:
[----:B------:R-:W-:Y:S05]  /*e900*/  BSYNC B1 ;  /* 0x0000000000017941 */ /* 0x000fea0003800000 */
.L_x_3234:
[----:B------:R-:W-:Y:S01]  /*e910*/  ULDC.64 UR4, c[0x0][0xaa0] ;  /* 0x0002a80000047ab9 */ /* 0x000fe20000000a00 */
[----:B---3--:R-:W-:Y:S01]  /*e920*/  IMAD.MOV.U32 R4, RZ, RZ, R187 ;  /* 0x000000ffff047224 */ /* 0x008fe200078e00bb */
[C---:B--2---:R-:W-:Y:S01]  /*e930*/  ISETP.GE.AND P2, PT, R187.reuse, R12, PT ;  /* 0x0000000cbb00720c */ /* 0x044fe20003f46270 */
[----:B----4-:R-:W-:Y:S01]  /*e940*/  IMAD.MOV.U32 R5, RZ, RZ, R10 ;  /* 0x000000ffff057224 */ /* 0x010fe200078e000a */
[C---:B------:R-:W-:Y:S01]  /*e950*/  IADD3 R31, R187.reuse, 0x140, RZ ;  /* 0x00000140bb1f7810 */ /* 0x040fe20007ffe0ff */
[----:B------:R-:W-:Y:S01]  /*e960*/  IMAD R6, R8, UR4, RZ ;  /* 0x0000000408067c24 */ /* 0x000fe2000f8e02ff */
[----:B------:R-:W-:Y:S01]  /*e970*/  BSSY B1, `(.L_x_3236) ;  /* 0x000004b000017945 */ /* 0x000fe20003800000 */
[----:B------:R-:W-:Y:S02]  /*e980*/  VIADD R13, R187, 0x40 ;  /* 0x00000040bb0d7836 */ /* 0x000fe40000000000 */
[----:B------:R-:W-:-:S03]  /*e990*/  IMAD.WIDE.U32 R4, R3, UR4, R4 ;  /* 0x0000000403047c25 */ /* 0x000fc6000f8e0004 */
[-C--:B------:R-:W-:Y:S01]  /*e9a0*/  ISETP.GE.AND P0, PT, R13, R12.reuse, PT ;  /* 0x0000000c0d00720c */ /* 0x080fe20003f06270 */
[----:B------:R-:W-:Y:S01]  /*e9b0*/  IMAD R3, R3, UR5, R6 ;  /* 0x0000000503037c24 */ /* 0x000fe2000f8e0206 */
[----:B------:R-:W-:Y:S01]  /*e9c0*/  ULDC.64 UR4, c[0x0][0xae0] ;  /* 0x0002b80000047ab9 */ /* 0x000fe20000000a00 */
[----:B------:R-:W-:Y:S01]  /*e9d0*/  VIADD R15, R187, 0x80 ;  /* 0x00000080bb0f7836 */ /* 0x000fe20000000000 */
[----:B------:R-:W-:Y:S01]  /*e9e0*/  SEL R6, RZ, 0xffffffff, P0 ;  /* 0xffffffffff067807 */ /* 0x000fe20000000000 */
[----:B------:R-:W-:Y:S02]  /*e9f0*/  IMAD.IADD R5, R5, 0x1, R3 ;  /* 0x0000000105057824 */ /* 0x000fe400078e0203 */
[----:B------:R-:W-:Y:S01]  /*ea00*/  IMAD R3, R203, -0x40, R0 ;  /* 0xffffffc0cb037824 */ /* 0x000fe200078e0200 */
[----:B------:R-:W-:Y:S01]  /*ea10*/  IADD3 R0, R192, 0x20, RZ ;  /* 0x00000020c0007810 */ /* 0x000fe20007ffe0ff */
[----:B------:R-:W-:Y:S02]  /*ea20*/  IMAD R7, R9, UR4, RZ ;  /* 0x0000000409077c24 */ /* 0x000fe4000f8e02ff */
[----:B------:R-:W-:Y:S01]  /*ea30*/  VIADD R21, R187, 0xc0 ;  /* 0x000000c0bb157836 */ /* 0x000fe20000000000 */
[-C--:B------:R-:W-:Y:S01]  /*ea40*/  ISETP.GE.AND P0, PT, R0, R3.reuse, PT ;  /* 0x000000030000720c */ /* 0x080fe20003f06270 */
[----:B------:R-:W-:Y:S01]  /*ea50*/  IMAD R7, R198, UR5, R7 ;  /* 0x00000005c6077c24 */ /* 0x000fe2000f8e0207 */
[----:B------:R-:W-:Y:S01]  /*ea60*/  ISETP.GE.AND P1, PT, R192, R3, PT ;  /* 0x00000003c000720c */ /* 0x000fe20003f26270 */
[----:B------:R-:W-:Y:S01]  /*ea70*/  IMAD.WIDE.U32 R4, R198, UR4, R4 ;  /* 0x00000004c6047c25 */ /* 0x000fe2000f8e0004 */
[----:B------:R-:W-:Y:S01]  /*ea80*/  SEL R0, RZ, 0x1, P2 ;  /* 0x00000001ff007807 */ /* 0x000fe20001000000 */
[----:B------:R-:W-:Y:S01]  /*ea90*/  ULDC.64 UR4, c[0x0][0xae8] ;  /* 0x0002ba0000047ab9 */ /* 0x000fe20000000a00 */
[-C--:B------:R-:W-:Y:S01]  /*eaa0*/  ISETP.GE.AND P2, PT, R15, R12.reuse, PT ;  /* 0x0000000c0f00720c */ /* 0x080fe20003f46270 */
[----:B------:R-:W-:Y:S01]  /*eab0*/  IMAD.SHL.U32 R3, R6, 0x2, RZ ;  /* 0x0000000206037824 */ /* 0x000fe200078e00ff */
[----:B------:R-:W-:Y:S01]  /*eac0*/  ISETP.GE.AND P3, PT, R21, R12, PT ;  /* 0x0000000c1500720c */ /* 0x000fe20003f66270 */
[----:B------:R-:W-:-:S02]  /*ead0*/  VIADD R29, R187, 0x100 ;  /* 0x00000100bb1d7836 */ /* 0x000fc40000000000 */
[----:B------:R-:W-:Y:S01]  /*eae0*/  IMAD.IADD R5, R5, 0x1, R7 ;  /* 0x0000000105057824 */ /* 0x000fe200078e0207 */
[----:B------:R-:W-:Y:S01]  /*eaf0*/  LOP3.LUT R0, R3, 0x2, R0, 0xe2, !PT ;  /* 0x0000000203007812 */ /* 0x000fe200078ee200 */
[C---:B------:R-:W-:Y:S01]  /*eb00*/  VIADD R7, R187.reuse, 0x180 ;  /* 0x00000180bb077836 */ /* 0x040fe20000000000 */
[----:B------:R-:W-:Y:S01]  /*eb10*/  SEL R3, RZ, 0x4, P2 ;  /* 0x00000004ff037807 */ /* 0x000fe20001000000 */
[----:B------:R-:W-:Y:S01]  /*eb20*/  VIADD R9, R187, 0x1c0 ;  /* 0x000001c0bb097836 */ /* 0x000fe20000000000 */
[----:B------:R-:W-:Y:S02]  /*eb30*/  SEL R6, RZ, 0x8, P3 ;  /* 0x00000008ff067807 */ /* 0x000fe40001800000 */
[-C--:B------:R-:W-:Y:S02]  /*eb40*/  ISETP.GE.AND P2, PT, R29, R12.reuse, PT ;  /* 0x0000000c1d00720c */ /* 0x080fe40003f46270 */
[-C--:B------:R-:W-:Y:S02]  /*eb50*/  ISETP.GE.AND P3, PT, R31, R12.reuse, PT ;  /* 0x0000000c1f00720c */ /* 0x080fe40003f66270 */
[----:B------:R-:W-:-:S02]  /*eb60*/  ISETP.GE.AND P4, PT, R7, R12, PT ;  /* 0x0000000c0700720c */ /* 0x000fc40003f86270 */
[----:B------:R-:W-:Y:S01]  /*eb70*/  LOP3.LUT R3, R6, R0, R3, 0xfe, !PT ;  /* 0x0000000006037212 */ /* 0x000fe200078efe03 */
[----:B------:R-:W-:Y:S01]  /*eb80*/  IMAD R0, R205, UR4, RZ ;  /* 0x00000004cd007c24 */ /* 0x000fe2000f8e02ff */
[----:B------:R-:W-:Y:S02]  /*eb90*/  SEL R6, RZ, 0x10, P2 ;  /* 0x00000010ff067807 */ /* 0x000fe40001000000 */
[----:B------:R-:W-:Y:S02]  /*eba0*/  SEL R7, RZ, 0x20, P3 ;  /* 0x00000020ff077807 */ /* 0x000fe40001800000 */
[----:B------:R-:W-:Y:S02]  /*ebb0*/  SEL R8, RZ, 0x40, P4 ;  /* 0x00000040ff087807 */ /* 0x000fe40002000000 */
[----:B------:R-:W-:Y:S01]  /*ebc0*/  LOP3.LUT R11, R7, R3, R6, 0xfe, !PT ;  /* 0x00000003070b7212 */ /* 0x000fe200078efe06 */
[----:B------:R-:W-:Y:S01]  /*ebd0*/  IMAD R3, R201, UR5, R0 ;  /* 0x00000005c9037c24 */ /* 0x000fe2000f8e0200 */
[----:B------:R-:W-:Y:S01]  /*ebe0*/  ISETP.GE.AND P2, PT, R9, R12, PT ;  /* 0x0000000c0900720c */ /* 0x000fe20003f46270 */
[----:B------:R-:W-:Y:S01]  /*ebf0*/  IMAD.WIDE.U32 R6, R201, UR4, R4 ;  /* 0x00000004c9067c25 */ /* 0x000fe2000f8e0004 */
[----:B------:R-:W-:-:S02]  /*ec00*/  SHF.R.S32.HI R9, RZ, 0x1f, R192 ;  /* 0x0000001fff097819 */ /* 0x000fc400000114c0 */
[----:B------:R-:W-:Y:S01]  /*ec10*/  LOP3.LUT R33, R11, R8, RZ, 0xfc, !PT ;  /* 0x000000080b217212 */ /* 0x000fe200078efcff */
[----:B------:R-:W-:Y:S01]  /*ec20*/  IMAD.MOV.U32 R8, RZ, RZ, R192 ;  /* 0x000000ffff087224 */ /* 0x000fe200078e00c0 */
[----:B------:R-:W-:Y:S01]  /*ec30*/  SEL R0, RZ, 0x80, P2 ;  /* 0x00000080ff007807 */ /* 0x000fe20001000000 */
[----:B------:R-:W-:Y:S02]  /*ec40*/  IMAD.IADD R11, R7, 0x1, R3 ;  /* 0x00000001070b7824 */ /* 0x000fe400078e0203 */
[----:B------:R-:W-:Y:S01]  /*ec50*/  IMAD.WIDE R8, R203, 0x40, R8 ;  /* 0x00000040cb087825 */ /* 0x000fe200078e0208 */
        /* <DEDUP_REMOVED lines=8> */
[-C--:B------:R-:W-:Y:S01]  /*ece0*/  ISETP.GE.AND P4, PT, R21, R12.reuse, PT ;  /* 0x0000000c1500720c */ /* 0x080fe20003f86270 */
[C---:B------:R-:W-:Y:S01]  /*ecf0*/  IMAD R3, R8.reuse, UR5, R3 ;  /* 0x0000000508037c24 */ /* 0x040fe2000f8e0203 */
[-C--:B------:R-:W-:Y:S01]  /*ed00*/  ISETP.GE.AND P3, PT, R29, R12.reuse, PT ;  /* 0x0000000c1d00720c */ /* 0x080fe20003f66270 */
[----:B------:R-:W-:Y:S01]  /*ed10*/  IMAD.WIDE.U32 R4, R8, UR4, R4 ;  /* 0x0000000408047c25 */ /* 0x000fe2000f8e0004 */
[----:B------:R-:W-:Y:S01]  /*ed20*/  ULDC.64 UR4, c[0x0][0xa80] ;  /* 0x0002a00000047ab9 */ /* 0x000fe20000000a00 */
[----:B------:R-:W-:-:S02]  /*ed30*/  ISETP.GE.AND P2, PT, R31, R12, PT ;  /* 0x0000000c1f00720c */ /* 0x000fc40003f46270 */
[----:B------:R-:W-:Y:S01]  /*ed40*/  IMAD.IADD R3, R5, 0x1, R3 ;  /* 0x0000000105037824 */ /* 0x000fe200078e0203 */
[----:B------:R-:W-:-:S04]  /*ed50*/  LEA R34, P1, R4, UR4, 0x1 ;  /* 0x0000000404227c11 */ /* 0x000fc8000f8208ff */
[----:B------:R-:W-:Y:S02]  /*ed60*/  LEA.HI.X R35, R4, UR5, R3, 0x1, P1 ;  /* 0x0000000504237c11 */ /* 0x000fe400088f0c03 */
[----:B------:R-:W-:-:S03]  /*ed70*/  ISETP.GE.AND P1, PT, R15, R12, PT ;  /* 0x0000000c0f00720c */ /* 0x000fc60003f26270 */
        /* <DEDUP_REMOVED lines=10> */
.L_x_3237:
[----:B------:R-:W-:Y:S05]  /*ee20*/  BSYNC B1 ;  /* 0x0000000000017941 */ /* 0x000fea0003800000 */
.L_x_3236:
[----:B------:R-:W-:Y:S05]  /*ee30*/  @P0 BRA `(.L_x_3232) ;  /* 0x0000000000700947 */ /* 0x000fea0003800000 */
[----:B------:R-:W-:Y:S01]  /*ee40*/  IADD3 R3, P0, R8, 0x20, RZ ;  /* 0x0000002008037810 */ /* 0x000fe20007f1e0ff */
[----:B------:R-:W-:Y:S01]  /*ee50*/  ULDC.64 UR4, c[0x0][0xad8] ;  /* 0x0002b60000047ab9 */ /* 0x000fe20000000a00 */
[----:B------:R-:W-:Y:S01]  /*ee60*/  IMAD.MOV.U32 R4, RZ, RZ, R6 ;  /* 0x000000ffff047224 */ /* 0x000fe200078e0006 */
[-C--:B------:R-:W-:Y:S01]  /*ee70*/  ISETP.GE.AND P1, PT, R15, R12.reuse, PT ;  /* 0x0000000c0f00720c */ /* 0x080fe20003f26270 */
[----:B------:R-:W-:Y:S01]  /*ee80*/  IMAD.MOV.U32 R5, RZ, RZ, R11 ;  /* 0x000000ffff057224 */ /* 0x000fe200078e000b */
[----:B------:R-:W-:Y:S02]  /*ee90*/  IADD3.X R8, RZ, R9, RZ, P0, !PT ;  /* 0x00000009ff087210 */ /* 0x000fe400007fe4ff */
        /* <DEDUP_REMOVED lines=13> */
[----:B------:R3:W-:Y:S01]  /*ef70*/  @!P0 STG.E.128 desc[UR40][R6.64+0x80], RZ ;  /* 0x000080ff06008986 */ /* 0x0007e2000c101d28 */
[----:B------:R-:W-:-:S03]  /*ef80*/  LOP3.LUT P0, RZ, R0, 0x80, RZ, 0xc0, !PT ;  /* 0x0000008000ff7812 */ /* 0x000fc6000780c0ff */
[----:B------:R3:W-:Y:S04]  /*ef90*/  @!P1 STG.E.128 desc[UR40][R6.64+0x100], RZ ;  /* 0x000100ff06009986 */ /* 0x0007e8000c101d28 */
[----:B------:R3:W-:Y:S04]  /*efa0*/  @!P2 STG.E.128 desc[UR40][R6.64+0x180], RZ ;  /* 0x000180ff0600a986 */ /* 0x0007e8000c101d28 */
[----:B------:R3:W-:Y:S04]  /*efb0*/  @!P6 STG.E.128 desc[UR40][R6.64+0x200], RZ ;  /* 0x000200ff0600e986 */ /* 0x0007e8000c101d28 */
[----:B------:R3:W-:Y:S04]  /*efc0*/  @!P5 STG.E.128 desc[UR40][R6.64], RZ ;  /* 0x000000ff0600d986 */ /* 0x0007e8000c101d28 */
[----:B------:R3:W-:Y:S04]  /*efd0*/  @!P4 STG.E.128 desc[UR40][R6.64+0x280], RZ ;  /* 0x000280ff0600c986 */ /* 0x0007e8000c101d28 */
[----:B------:R3:W-:Y:S04]  /*efe0*/  @P3 STG.E.128 desc[UR40][R6.64+0x300], RZ ;  /* 0x000300ff06003986 */ /* 0x0007e8000c101d28 */
[----:B------:R3:W-:Y:S02]  /*eff0*/  @P0 STG.E.128 desc[UR40][R6.64+0x380], RZ ;  /* 0x000380ff06000986 */ /* 0x0007e4000c101d28 */
.L_x_3232:
[----:B------:R-:W-:Y:S05]  /*f000*/  BSYNC B0 ;  /* 0x0000000000007941 */ /* 0x000fea0003800000 */
.L_x_3226:
[----:B------:R-:W-:Y:S02]  /*f010*/  ULDC UR4, c[0x0][0xc14] ;  /* 0x0003050000047ab9 */ /* 0x000fe40000000800 */
[----:B-1----:R-:W-:-:S13]  /*f020*/  ISETP.GE.AND P0, PT, R27, UR4, PT ;  /* 0x000000041b007c0c */ /* 0x002fda000bf06270 */
[----:B------:R-:W-:Y:S05]  /*f030*/  @!P0 BRA `(.L_x_3238) ;  /* 0xffffff20002c8947 */ /* 0x000fea000383ffff */
[----:B------:R-:W-:Y:S05]  /*f040*/  BRA `(.L_x_3115) ;  /* 0x0000005c00547947 */ /* 0x000fea0003800000 */
.L_x_3113:
[----:B------:R-:W-:-:S08]  /*f050*/  NOP ;  /* 0x0000000000007918 */ /* 0x000fd00000000000 */
[----:B------:R-:W0:-:S00]  /*f060*/  USETMAXREG.DEALLOC.CTAPOOL 0x18 ;  /* 0x00000018000079c8 */ /* 0x000e0000080e0500 */
[----:B0-----:R-:W-:-:S06]  /*f070*/  LOP3.LUT R0, R0, 0x3, RZ, 0xc0, !PT ;  /* 0x0000000300007812 */ /* 0x001fcc00078ec0ff */
[----:B------:R-:W0:Y:S02]  /*f080*/  SHFL.IDX PT, R0, R0, RZ, 0x1f ;  /* 0x00001fff00007589 */ /* 0x000e2400000e0000 */
[----:B0-----:R-:W-:-:S13]  /*f090*/  ISETP.NE.AND P0, PT, R0, RZ, PT ;  /* 0x000000ff0000720c */ /* 0x001fda0003f05270 */
[----:B------:R-:W-:Y:S05]  /*f0a0*/  @P0 BRA `(.L_x_3115) ;  /* 0x0000005c003c0947 */ /* 0x000fea0003800000 */
[----:B------:R-:W0:Y:S01]  /*f0b0*/  S2R R2, SR_TID.X ;  /* 0x0000000000027919 */ /* 0x000e220000002100 */
[----:B------:R-:W-:Y:S01]  /*f0c0*/  LOP3.LUT R4, R4, 0xffffffdf, RZ, 0xc0, !PT ;  /* 0xffffffdf04047812 */ /* 0x000fe200078ec0ff */
[----:B------:R-:W-:Y:S01]  /*f0d0*/  ULDC UR5, c[0x0][0xc14] ;  /* 0x0003050000057ab9 */ /* 0x000fe20000000800 */
[----:B------:R-:W-:Y:S01]  /*f0e0*/  IMAD.MOV.U32 R0, RZ, RZ, RZ ;  /* 0x000000ffff007224 */ /* 0x000fe200078e00ff */
        /* <DEDUP_REMOVED lines=32> */
[----:B------:R-:W-:-:S04]  /*f2f0*/  @P0 LOP3.LUT R4, R4, 0x4, RZ, 0xfc, !PT ;  /* 0x0000000404040812 */ /* 0x000fc800078efcff */
[----:B------:R-:W-:Y:S02]  /*f300*/  LOP3.LUT R4, R4, 0xfffffffd, RZ, 0xc0, !PT ;  /* 0xfffffffd04047812 */ /* 0x000fe400078ec0ff */
[----:B0-----:R-:W-:Y:S02]  /*f310*/  SEL R2, R2, RZ, P0 ;  /* 0x000000ff02027207 */ /* 0x001fe40000000000 */
[----:B------:R-:W-:-:S03]  /*f320*/  ISETP.GE.U32.AND P0, PT, R8, 0x10, PT ;  /* 0x000000100800780c */ /* 0x000fc60003f06070 */
[----:B------:R-:W-:-:S05]  /*f330*/  IMAD.IADD R3, R7, 0x1, R2 ;  /* 0x0000000107037824 */ /* 0x000fca00078e0202 */
[----:B------:R-:W0:Y:S05]  /*f340*/  SHFL.UP PT, R2, R3, 0x10, RZ ;  /* 0x0600000003027989 */ /* 0x000e2a00000e00ff */
[----:B------:R-:W-:Y:S02]  /*f350*/  @P0 LOP3.LUT R4, R4, 0x2, RZ, 0xfc, !PT ;  /* 0x0000000204040812 */ /* 0x000fe400078efcff */
[----:B0-----:R-:W-:-:S05]  /*f360*/  SEL R2, R2, RZ, P0 ;  /* 0x000000ff02027207 */ /* 0x001fca0000000000 */
[----:B------:R-:W-:-:S05]  /*f370*/  IMAD.IADD R2, R3, 0x1, R2 ;  /* 0x0000000103027824 */ /* 0x000fca00078e0202 */
[----:B------:R-:W0:Y:S02]  /*f380*/  SHFL.IDX PT, R5, R2, 0x1f, 0x1f ;  /* 0x03e01f0002057f89 */ /* 0x000e2400000e0000 */
[----:B0-----:R-:W-:-:S04]  /*f390*/  IMAD R5, R5, UR4, RZ ;  /* 0x0000000405057c24 */ /* 0x001fc8000f8e02ff */
[----:B------:R-:W-:Y:S01]  /*f3a0*/  IMAD.MOV.U32 R6, RZ, RZ, R5 ;  /* 0x000000ffff067224 */ /* 0x000fe200078e0005 */
[----:B-1----:R-:W-:-:S13]  /*f3b0*/  ISETP.GT.AND P0, PT, R5, UR6, PT ;  /* 0x0000000605007c0c */ /* 0x002fda000bf04270 */
[----:B------:R-:W-:Y:S05]  /*f3c0*/  @P0 BRA `(.L_x_3239) ;  /* 0x0000000000c00947 */ /* 0x000fea0003800000 */
[----:B------:R-:W-:Y:S01]  /*f3d0*/  IMAD.MOV.U32 R5, RZ, RZ, R6 ;  /* 0x000000ffff057224 */ /* 0x000fe200078e0006 */
[----:B------:R-:W-:Y:S01]  /*f3e0*/  MOV R19, RZ ;  /* 0x000000ff00137202 */ /* 0x000fe20000000f00 */
[----:B------:R-:W-:Y:S01]  /*f3f0*/  ULDC UR5, c[0x0][0xc14] ;  /* 0x0003050000057ab9 */ /* 0x000fe20000000800 */
[----:B------:R-:W-:Y:S01]  /*f400*/  ULDC UR7, c[0x0][0xc14] ;  /* 0x0003050000077ab9 */ /* 0x000fe20000000800 */
[----:B------:R-:W-:-:S05]  /*f410*/  ULDC UR4, c[0x0][0xc10] ;  /* 0x0003040000047ab9 */ /* 0x000fca0000000800 */
.L_x_3243:
        /* <DEDUP_REMOVED lines=16> */
.L_x_3242:
[----:B------:R-:W-:Y:S05]  /*f520*/  BSYNC B0 ;  /* 0x0000000000007941 */ /* 0x000fea0003800000 */
.L_x_3241:
        /* <DEDUP_REMOVED lines=25> */
[----:B------:R-:W-:-:S07]  /*f6c0*/  IMAD.MOV.U32 R2, RZ, RZ, R9 ;  /* 0x000000ffff027224 */ /* 0x000fce00078e0009 */
.L_x_3239:
        /* <DEDUP_REMOVED lines=16> */
.L_x_3244:
        /* <DEDUP_REMOVED lines=16> */
[----:B------:R-:W-:Y:S02]  /*f8d0*/  @P0 IADD3 R2, R2, 0x1, RZ ;  /* 0x0000000102020810 */ /* 0x000fe40007ffe0ff */
        /* <DEDUP_REMOVED lines=8> */
.L_x_3240:
[----:B------:R-:W-:Y:S01]  /*f960*/  IMAD.MOV.U32 R17, RZ, RZ, RZ ;  /* 0x000000ffff117224 */ /* 0x000fe200078e00ff */
[----:B------:R-:W-:Y:S01]  /*f970*/  MOV R18, RZ ;  /* 0x000000ff00127202 */ /* 0x000fe20000000f00 */
[----:B------:R-:W-:-:S07]  /*f980*/  IMAD.U32 R16, RZ, RZ, UR6 ;  /* 0x00000006ff107e24 */ /* 0x000fce000f8e00ff */
.L_x_3245:
        /* <DEDUP_REMOVED lines=16> */
[----:B------:R-:W-:Y:S01]  /*fa90*/  ULDC.64 UR38, c[0x0][0x198] ;  /* 0x0000660000267ab9 */ /* 0x000fe20000000a00 */
[----:B------:R-:W-:Y:S02]  /*faa0*/  ULDC UR36, c[0x0][0xc] ;  /* 0x0000030000247ab9 */ /* 0x000fe40000000800 */
[----:B------:R0:W-:Y:S04]  /*fab0*/  STL [R1+0x8], R0 ;  /* 0x0000080001007387 */ /* 0x0001e80000100800 */
[----:B------:R0:W-:Y:S04]  /*fac0*/  STL [R1+0x4], RZ ;  /* 0x000004ff01007387 */ /* 0x0001e80000100800 */
[----:B------:R0:W-:Y:S04]  /*fad0*/  STL [R1+0xc], R0 ;  /* 0x00000c0001007387 */ /* 0x0001e80000100800 */
[----:B------:R0:W-:Y:S02]  /*fae0*/  STL [R1+0x28], RZ ;  /* 0x000028ff01007387 */ /* 0x0001e40000100800 */
.L_x_3328:
[----:B-1-3--:R-:W1:Y:S02]  /*faf0*/  LDC.64 R2, c[0x0][0xc60] ;  /* 0x00031800ff027b82 */ /* 0x00ae640000000a00 */
[----:B-1----:R-:W-:-:S05]  /*fb00*/  IMAD.WIDE R2, R19, 0x4, R2 ;  /* 0x0000000413027825 */ /* 0x002fca00078e0202 */
[----:B--2---:R-:W0:Y:S01]  /*fb10*/  LDG.E R11, desc[UR40][R2.64] ;  /* 0x00000028020b7981 */ /* 0x004e22000c1e1900 */
[----:B------:R-:W-:Y:S05]  /*fb20*/  YIELD ;  /* 0x0000000000007946 */ /* 0x000fea0003800000 */
[----:B------:R-:W-:Y:S01]  /*fb30*/  ULDC.64 UR4, c[0x0][0xa28] ;  /* 0x00028a0000047ab9 */ /* 0x000fe20000000a00 */
[----:B------:R-:W-:Y:S01]  /*fb40*/  IMAD.MOV.U32 R6, RZ, RZ, RZ ;  /* 0x000000ffff067224 */ /* 0x000fe200078e00ff */
[----:B------:R-:W-:Y:S01]  /*fb50*/  ISETP.NE.U32.AND P0, PT, RZ, UR4, PT ;  /* 0x00000004ff007c0c */ /* 0x000fe2000bf05070 */
[----:B------:R-:W-:Y:S01]  /*fb60*/  IMAD.MOV.U32 R4, RZ, RZ, RZ ;  /* 0x000000ffff047224 */ /* 0x000fe200078e00ff */
[----:B------:R-:W-:-:S02]  /*fb70*/  ULDC.64 UR6, c[0x0][0xa10] ;  /* 0x0002840000067ab9 */ /* 0x000fc40000000a00 */
[----:B------:R-:W-:Y:S02]  /*fb80*/  ISETP.NE.AND.EX P0, PT, RZ, UR5, PT, P0 ;  /* 0x00000005ff007c0c */ /* 0x000fe4000bf05300 */
[----:B0-----:R-:W-:Y:S01]  /*fb90*/  SHF.R.S32.HI R0, RZ, 0x1f, R11 ;  /* 0x0000001fff007819 */ /* 0x001fe2000001140b */
        /* <DEDUP_REMOVED lines=14> */
[----:B------:R-:W-:Y:S01]  /*fc80*/  SHF.L.U64.HI R0, R11, 0x2, R0 ;  /* 0x000000020b007819 */ /* 0x000fe20000010200 */
[----:B------:R-:W-:Y:S01]  /*fc90*/  STL [R1+0x20], R7 ;  /* 0x0000200701007387 */ /* 0x000fe20000100800 */
[----:B------:R-:W-:-:S03]  /*fca0*/  ISETP.NE.AND.EX P1, PT, RZ, UR5, PT, P1 ;  /* 0x00000005ff007c0c */ /* 0x000fc6000bf25310 */
[----:B------:R-:W-:Y:S10]  /*fcb0*/  STL [R1+0x24], R0 ;  /* 0x0000240001007387 */ /* 0x000ff40000100800 */
[----:B------:R-:W-:-:S04]  /*fcc0*/  @P1 IADD3 R8, P0, R7, UR4, RZ ;  /* 0x0000000407081c10 */ /* 0x000fc8000ff1e0ff */
[----:B------:R-:W-:Y:S01]  /*fcd0*/  @P1 IADD3.X R9, R0, UR5, RZ, P0, !PT ;  /* 0x0000000500091c10 */ /* 0x000fe200087fe4ff */
[----:B------:R-:W-:Y:S02]  /*fce0*/  ULDC.64 UR4, c[0x0][0xa08] ;  /* 0x0002820000047ab9 */ /* 0x000fe40000000a00 */
[----:B------:R-:W-:-:S04]  /*fcf0*/  ISETP.NE.U32.AND P2, PT, RZ, UR4, PT ;  /* 0x00000004ff007c0c */ /* 0x000fc8000bf45070 */
[----:B------:R-:W-:Y:S01]  /*fd00*/  ISETP.NE.AND.EX P2, PT, RZ, UR5, PT, P2 ;  /* 0x00000005ff007c0c */ /* 0x000fe2000bf45320 */
[----:B--2---:R0:W-:Y:S02]  /*fd10*/  STL [R1+0x34], R4 ;  /* 0x0000340401007387 */ /* 0x0041e40000100800 */
[----:B0-----:R-:W-:-:S04]  /*fd20*/  IADD3 R4, P0, R7, UR4, RZ ;  /* 0x0000000407047c10 */ /* 0x001fc8000ff1e0ff */
[----:B------:R-:W-:Y:S01]  /*fd30*/  IADD3.X R5, R0, UR5, RZ, P0, !PT ;  /* 0x0000000500057c10 */ /* 0x000fe200087fe4ff */
[----:B------:R-:W-:Y:S01]  /*fd40*/  ULDC.64 UR4, c[0x0][0x3f8] ;  /* 0x0000fe0000047ab9 */ /* 0x000fe20000000a00 */
[----:B------:R-:W-:Y:S01]  /*fd50*/  IADD3 R2, P0, R7, UR6, RZ ;  /* 0x0000000607027c10 */ /* 0x000fe2000ff1e0ff */
[----:B------:R-:W-:-:S03]  /*fd60*/  UISETP.NE.U32.AND UP0, UPT, UR4, URZ, UPT ;  /* 0x0000003f0400728c */ /* 0x000fc6000bf05070 */
[----:B------:R0:W5:Y:S01]  /*fd70*/  @P2 LDG.E R10, desc[UR40][R4.64] ;  /* 0x00000028040a2981 */ /* 0x000162000c1e1900 */
[----:B------:R-:W-:Y:S01]  /*fd80*/  ULDC UR4, c[0x0][0x404] ;  /* 0x0001010000047ab9 */ /* 0x000fe20000000800 */
[----:B------:R-:W-:Y:S01]  /*fd90*/  UISETP.NE.AND.EX UP0, UPT, UR5, URZ, UPT, UP0 ;  /* 0x0000003f0500728c */ /* 0x000fe2000bf05300 */
[----:B------:R-:W-:Y:S02]  /*fda0*/  IADD3.X R3, R0, UR7, RZ, P0, !PT ;  /* 0x0000000700037c10 */ /* 0x000fe400087fe4ff */
[----:B------:R-:W-:Y:S01]  /*fdb0*/  ULDC UR5, c[0x0][0x2e0] ;  /* 0x0000b80000057ab9 */ /* 0x000fe20000000800 */
[----:B------:R-:W-:-:S04]  /*fdc0*/  USEL UR4, UR4, 0x1, UP0 ;  /* 0x0000000104047887 */ /* 0x000fc80008000000 */
[----:B------:R-:W-:-:S06]  /*fdd0*/  UIMAD UR4, UR4, UR5, URZ ;  /* 0x00000005040472a4 */ /* 0x000fcc000f8e023f */
[----:B------:R-:W-:-:S06]  /*fde0*/  MOV R0, UR4 ;  /* 0x0000000400007c02 */ /* 0x000fcc0008000f00 */
[----:B------:R0:W5:Y:S01]  /*fdf0*/  @P1 LDG.E R0, desc[UR40][R8.64] ;  /* 0x0000002808001981 */ /* 0x000162000c1e1900 */
[----:B------:R-:W-:Y:S01]  /*fe00*/  ISETP.NE.U32.AND P0, PT, RZ, UR6, PT ;  /* 0x00000006ff007c0c */ /* 0x000fe2000bf05070 */
[----:B------:R-:W-:Y:S02]  /*fe10*/  ULDC UR4, c[0x0][0x338] ;  /* 0x0000ce0000047ab9 */ /* 0x000fe40000000800 */
[----:B------:R-:W-:Y:S01]  /*fe20*/  IMAD.U32 R7, RZ, RZ, UR4 ;  /* 0x00000004ff077e24 */ /* 0x000fe2000f8e00ff */
[----:B------:R-:W-:Y:S01]  /*fe30*/  ISETP.NE.AND.EX P0, PT, RZ, UR7, PT, P0 ;  /* 0x00000007ff007c0c */ /* 0x000fe2000bf05300 */
[----:B------:R-:W-:-:S12]  /*fe40*/  @P1 BRA `(.L_x_3247) ;  /* 0x0000000000101947 */ /* 0x000fd80003800000 */
[----:B------:R-:W-:Y:S05]  /*fe50*/  @!P2 BRA `(.L_x_3247) ;  /* 0x00000000000ca947 */ /* 0x000fea0003800000 */
[----:B0-----:R-:W2:Y:S04]  /*fe60*/  LDG.E R8, desc[UR40][R4.64] ;  /* 0x0000002804087981 */ /* 0x001ea8000c1e1900 */
[----:B-----5:R-:W2:Y:S02]  /*fe70*/  LDG.E R0, desc[UR40][R4.64+0x4] ;  /* 0x0000042804007981 */ /* 0x020ea4000c1e1900 */
[----:B--2---:R-:W-:-:S07]  /*fe80*/  IMAD.IADD R0, R0, 0x1, -R8 ;  /* 0x0000000100007824 */ /* 0x004fce00078e0a08 */
.L_x_3247:
[----:B0-----:R-:W2:Y:S04]  /*fe90*/  @P0 LDG.E R4, desc[UR40][R2.64] ;  /* 0x0000002802040981 */ /* 0x001ea8000c1e1900 */
[----:B------:R-:W2:Y:S01]  /*fea0*/  @P0 LDG.E R5, desc[UR40][R2.64+0x4] ;  /* 0x0000042802050981 */ /* 0x000ea2000c1e1900 */
[----:B-----5:R-:W-:Y:S01]  /*feb0*/  IMAD.IADD R0, R0, 0x1, -R6 ;  /* 0x0000000100007824 */ /* 0x020fe200078e0a06 */
[----:B------:R-:W-:Y:S01]  /*fec0*/  BSSY B0, `(.L_x_3248) ;  /* 0x0000115000007945 */ /* 0x000fe20003800000 */
[----:B------:R-:W-:Y:S01]  /*fed0*/  PLOP3.LUT P2, PT, PT, PT, PT, 0x80, 0x0 ;  /* 0x000000000000781c */ /* 0x000fe20003f4f070 */
[----:B--2---:R-:W-:-:S04]  /*fee0*/  @P0 IMAD.IADD R7, R5, 0x1, -R4 ;  /* 0x0000000105070824 */ /* 0x004fc800078e0a04 */
[----:B------:R-:W-:-:S04]  /*fef0*/  IMAD.IADD R8, R0, 0x1, R7 ;  /* 0x0000000100087824 */ /* 0x000fc800078e0207 */
[----:B------:R-:W-:Y:S01]  /*ff00*/  VIADD R5, R8, 0x3f ;  /* 0x0000003f08057836 */ /* 0x000fe20000000000 */
[----:B------:R0:W-:Y:S04]  /*ff10*/  STL [R1+0x2c], R8 ;  /* 0x00002c0801007387 */ /* 0x0001e80000100800 */
[----:B------:R-:W-:-:S04]  /*ff20*/  SHF.R.S32.HI R4, RZ, 0x1f, R5 ;  /* 0x0000001fff047819 */ /* 0x000fc80000011405 */
[----:B------:R-:W-:-:S04]  /*ff30*/  LEA.HI R5, R4, R5, RZ, 0x6 ;  /* 0x0000000504057211 */ /* 0x000fc800078f30ff */
[----:B------:R-:W-:-:S04]  /*ff40*/  LOP3.LUT R4, R5, 0xffffffc0, RZ, 0xc0, !PT ;  /* 0xffffffc005047812 */ /* 0x000fc800078ec0ff */
[----:B------:R-:W-:Y:S02]  /*ff50*/  VIADDMNMX R7, R4, -R0, R7, PT ;  /* 0x8000000004077246 */ /* 0x000fe40003800107 */
[----:B------:R-:W-:-:S04]  /*ff60*/  IADD3 R4, -R0, RZ, RZ ;  /* 0x000000ff00047210 */ /* 0x000fc80007ffe1ff */
[----:B------:R-:W-:-:S04]  /*ff70*/  VIMNMX R4, RZ, R4, !PT ;  /* 0x00000004ff047248 */ /* 0x000fc80007fe0100 */
[----:B------:R-:W-:Y:S02]  /*ff80*/  ISETP.GT.AND P1, PT, R7, R4, PT ;  /* 0x000000040700720c */ /* 0x000fe40003f24270 */
[----:B------:R-:W-:-:S11]  /*ff90*/  SHF.R.U32.HI R4, RZ, 0x6, R4 ;  /* 0x00000006ff047819 */ /* 0x000fd60000011604 */
[----:B------:R-:W-:-:S05]  /*ffa0*/  @P1 VIADD R7, R7, 0x3f ;  /* 0x0000003f07071836 */ /* 0x000fca0000000000 */
[----:B------:R-:W-:-:S04]  /*ffb0*/  @P1 SHF.R.S32.HI R0, RZ, 0x1f, R7 ;  /* 0x0000001fff001819 */ /* 0x000fc80000011407 */
[----:B------:R-:W-:Y:S01]  /*ffc0*/  @P1 LEA.HI R7, R0, R7, RZ, 0x6 ;  /* 0x0000000700071211 */ /* 0x000fe200078f30ff */
[----:B------:R-:W-:-:S03]  /*ffd0*/  IMAD.MOV.U32 R0, RZ, RZ, R4 ;  /* 0x000000ffff007224 */ /* 0x000fc600078e0004 */
[----:B------:R-:W-:Y:S01]  /*ffe0*/  @P1 SHF.R.S32.HI R0, RZ, 0x6, R7 ;  /* 0x00000006ff001819 */ /* 0x000fe20000011407 */
[----:B------:R-:W-:-:S06]  /*fff0*/  IMAD.MOV.U32 R7, RZ, RZ, RZ ;  /* 0x000000ffff077224 */ /* 0x000fcc00078e00ff */
[----:B------:R1:W5:Y:S01]  /*10000*/  @P0 LDG.E R7, desc[UR40][R2.64] ;  /* 0x0000002802070981 */ /* 0x000362000c1e1900 */
[----:B------:R-:W-:Y:S01]  /*10010*/  ISETP.GT.AND P1, PT, R0, R4, PT ;  /* 0x000000040000720c */ /* 0x000fe20003f24270 */
[----:B-1----:R-:W-:Y:S01]  /*10020*/  IMAD.IADD R3, R10, 0x1, R6 ;  /* 0x000000010a037824 */ /* 0x002fe200078e0206 */
[----:B------:R-:W-:-:S04]  /*10030*/  SHF.R.S32.HI R2, RZ, 0x6, R5 ;  /* 0x00000006ff027819 */ /* 0x000fc80000011405 */
[----:B------:R0:W-:Y:S04]  /*10040*/  STL [R1+0x10], R3 ;  /* 0x0000100301007387 */ /* 0x0001e80000100800 */
[----:B------:R0:W-:Y:S03]  /*10050*/  STL [R1+0x1c], R2 ;  /* 0x00001c0201007387 */ /* 0x0001e60000100800 */
[----:B------:R-:W-:Y:S05]  /*10060*/  @!P1 BRA `(.L_x_3249) ;  /* 0x0000000c00e89947 */ /* 0x000fea0003800000 */
[----:B0-----:R-:W0:Y:S01]  /*10070*/  LDC R2, c[0x0][0x428] ;  /* 0x00010a00ff027b82 */ /* 0x001e220000000800 */
        /* <DEDUP_REMOVED lines=9> */
.L_x_3372:
[----:B------:R-:W-:-:S03]  /*10110*/  UMOV UR4, 0xffffffff ;  /* 0xffffffff00047882 */ /* 0x000fc60000000000 */
[----:B------:R-:W-:Y:S05]  /*10120*/  BRA.DIV UR4, `(.L_x_3251) ;  /* 0x0000005604887947 */ /* 0x000fea000b800000 */
[----:B------:R-:W-:-:S13]  /*10130*/  ELECT P6, URZ, PT ;  /* 0x00000000003f782f */ /* 0x000fda00038c0000 */
.L_x_3375:
[----:B------:R-:W2:Y:S01]  /*10140*/  LDL R5, [R1+0x28] ;  /* 0x0000280001057983 */ /* 0x000ea20000100800 */
[----:B------:R-:W-:Y:S01]  /*10150*/  MOV R8, 0x400 ;  /* 0x0000040000087802 */ /* 0x000fe20000000f00 */
[----:B------:R-:W-:Y:S01]  /*10160*/  BSSY B1, `(.L_x_3252) ;  /* 0x000000a000017945 */ /* 0x000fe20003800000 */
[----:B--2---:R-:W-:-:S05]  /*10170*/  VIADD R5, R5, 0x1 ;  /* 0x0000000105057836 */ /* 0x004fca0000000000 */
[----:B------:R-:W-:-:S04]  /*10180*/  LEA.HI R6, R5, R5, RZ, 0x1 ;  /* 0x0000000505067211 */ /* 0x000fc800078f08ff */
[----:B------:R-:W-:-:S04]  /*10190*/  LOP3.LUT R6, R6, 0xfffffffe, RZ, 0xc0, !PT ;  /* 0xfffffffe06067812 */ /* 0x000fc800078ec0ff */
[----:B------:R-:W-:Y:S02]  /*101a0*/  IADD3 R6, R5, -R6, RZ ;  /* 0x8000000605067210 */ /* 0x000fe40007ffe0ff */
[----:B------:R-:W0:Y:S02]  /*101b0*/  S2R R5, SR_CgaCtaId ;  /* 0x0000000000057919 */ /* 0x000e240000008800 */
[----:B------:R-:W-:Y:S02]  /*101c0*/  SHF.L.U32 R6, R6, 0x1f, RZ ;  /* 0x0000001f06067819 */ /* 0x000fe400000006ff */
[----:B0-----:R-:W-:-:S04]  /*101d0*/  LEA R5, R5, R8, 0x18 ;  /* 0x0000000805057211 */ /* 0x001fc800078ec0ff */
[----:B------:R-:W0:Y:S02]  /*101e0*/  SYNCS.PHASECHK.TRANS64.TRYWAIT P0, [R5+URZ+0x28c20], R6 ;  /* 0x028c2006050075a7 */ /* 0x000e24000800017f */
[----:B0-----:R-:W-:Y:S05]  /*101f0*/  @!P0 BRA `(.L_x_3253) ;  /* 0x0000005400748947 */ /* 0x001fea0003800000 */
.L_x_3376:
[----:B------:R-:W-:Y:S05]  /*10200*/  BSYNC B1 ;  /* 0x0000000000017941 */ /* 0x000fea0003800000 */
.L_x_3252:
        /* <DEDUP_REMOVED lines=8> */
.L_x_3377:
        /* <DEDUP_REMOVED lines=11> */
.L_x_3257:
[----:B-1----:R-:W2:Y:S01]  /*10340*/  LDL R8, [R1+0x4] ;  /* 0x0000040001087983 */ /* 0x002ea20000100800 */
[----:B------:R-:W-:Y:S01]  /*10350*/  R2UR UR9, R6 ;  /* 0x00000000060972ca */ /* 0x000fe200000e0000 */
[----:B------:R-:W-:Y:S01]  /*10360*/  UIADD3 UR4, UP0, UR38, 0x570, URZ ;  /* 0x0000057026047890 */ /* 0x000fe2000ff1e03f */
[----:B------:R-:W-:Y:S01]  /*10370*/  R2UR UR12, R3 ;  /* 0x00000000030c72ca */ /* 0x000fe200000e0000 */
[----:B------:R-:W-:Y:S01]  /*10380*/  UMOV UR6, 0x0 ;  /* 0x0000000000067882 */ /* 0x000fe20000000000 */
[----:B------:R-:W-:Y:S01]  /*10390*/  R2UR UR13, R2 ;  /* 0x00000000020d72ca */ /* 0x000fe200000e0000 */
[----:B------:R-:W-:Y:S01]  /*103a0*/  UIADD3.X UR5, URZ, UR39, URZ, UP0, !UPT ;  /* 0x000000273f057290 */ /* 0x000fe200087fe43f */
[----:B------:R-:W-:Y:S01]  /*103b0*/  UMOV UR7, 0x12f00000 ;  /* 0x12f0000000077882 */ /* 0x000fe20000000000 */
[----:B------:R-:W-:-:S06]  /*103c0*/  UMOV UR10, URZ ;  /* 0x0000003f000a7c82 */ /* 0x000fcc0008000000 */
[----:B------:R-:W-:Y:S01]  /*103d0*/  UIADD3 UR9, UR9, 0x28c90, URZ ;  /* 0x00028c9009097890 */ /* 0x000fe2000fffe03f */
[----:B--2---:R-:W-:-:S05]  /*103e0*/  IMAD R8, R8, 0x2000, R5 ;  /* 0x0000200008087824 */ /* 0x004fca00078e0205 */
[----:B------:R-:W-:Y:S01]  /*103f0*/  R2UR UR8, R8 ;  /* 0x00000000080872ca */ /* 0x000fe200000e0000 */
[----:B-----5:R-:W-:-:S04]  /*10400*/  IMAD R8, R0, 0x40, R7 ;  /* 0x0000004000087824 */ /* 0x020fc800078e0207 */
[----:B------:R-:W-:-:S05]  /*10410*/  VIADD R8, R8, 0xffffffc0 ;  /* 0xffffffc008087836 */ /* 0x000fca0000000000 */
[----:B------:R-:W-:-:S03]  /*10420*/  R2UR UR11, R8 ;  /* 0x00000000080b72ca */ /* 0x000fc600000e0000 */
[----:B------:R-:W-:-:S10]  /*10430*/  UIADD3 UR8, UR8, 0x22400, URZ ;  /* 0x0002240008087890 */ /* 0x000fd4000fffe03f */
[----:B------:R1:W-:Y:S01]  /*10440*/  UTMALDG.4D [UR8], [UR4], desc[UR6] ;  /* 0x00000608040075b4 */ /* 0x0003e20008019000 */
[----:B------:R-:W2:Y:S02]  /*10450*/  SYNCS.PHASECHK.TRANS64.TRYWAIT P0, [R6+URZ+0x28cc0], R9 ;  /* 0x028cc009060075a7 */ /* 0x000ea4000800017f */
[----:B-12---:R-:W-:Y:S05]  /*10460*/  @!P0 BRA `(.L_x_3258) ;  /* 0x0000005400008947 */ /* 0x006fea0003800000 */
.L_x_3378:
        /* <DEDUP_REMOVED lines=8> */
.L_x_3259:
        /* <DEDUP_REMOVED lines=15> */
[----:B------:R-:W-:Y:S01]  /*105e0*/  UMOV UR22, 0x140 ;  /* 0x0000014000167882 */ /* 0x000fe20000000000 */
[----:B--2---:R-:W-:-:S04]  /*105f0*/  LEA R6, R9, R5, 0x10 ;  /* 0x0000000509067211 */ /* 0x004fc800078e80ff */
[----:B------:R-:W-:-:S13]  /*10600*/  R2UR UR14, R6 ;  /* 0x00000000060e72ca */ /* 0x000fda00000e0000 */
[----:B------:R-:W-:Y:S02]  /*10610*/  UIADD3 UR8, UR14, 0x400, URZ ;  /* 0x000004000e087890 */ /* 0x000fe4000fffe03f */
        /* <DEDUP_REMOVED lines=10> */
[----:B------:R-:W-:Y:S01]  /*106c0*/  UMOV UR10, UR18 ;  /* 0x00000012000a7c82 */ /* 0x000fe20008000000 */
[----:B------:R-:W-:Y:S01]  /*106d0*/  UIADD3 UR17, UR14, 0xc400, URZ ;  /* 0x0000c4000e117890 */ /* 0x000fe2000fffe03f */
[----:B------:R0:W-:Y:S02]  /*106e0*/  UTMALDG.4D [UR8], [UR4], desc[UR6] ;  /* 0x00000608040075b4 */ /* 0x0001e40008019000 */
        /* <DEDUP_REMOVED lines=19> */
.L_x_3255:
[----:B------:R-:W-:Y:S05]  /*10820*/  BSYNC B1 ;  /* 0x0000000000017941 */ /* 0x000fea0003800000 */
.L_x_3254:
        /* <DEDUP_REMOVED lines=12> */
[----:B-1----:R-:W-:Y:S05]  /*108f0*/  @!P0 BRA `(.L_x_3249) ;  /* 0x0000000400c48947 */ /* 0x002fea0003800000 */
[C---:B-----5:R-:W-:Y:S02]  /*10900*/  IMAD R6, R0.reuse, 0x40, R7 ;  /* 0x0000004000067824 */ /* 0x060fe400078e0207 */
[----:B------:R-:W-:Y:S02]  /*10910*/  VIADD R0, R0, 0xffffffff ;  /* 0xffffffff00007836 */ /* 0x000fe40000000000 */
[----:B------:R-:W-:-:S07]  /*10920*/  VIADD R6, R6, 0xffffff80 ;  /* 0xffffff8006067836 */ /* 0x000fce0000000000 */
.L_x_3266:
[----:B------:R-:W-:Y:S05]  /*10930*/  YIELD ;  /* 0x0000000000007946 */ /* 0x000fea0003800000 */
[----:B------:R-:W-:Y:S04]  /*10940*/  BSSY B1, `(.L_x_3260) ;  /* 0x000005f000017945 */ /* 0x000fe80003800000 */
[----:B-1----:R-:W-:Y:S05]  /*10950*/  @!P6 BRA `(.L_x_3261) ;  /* 0x000000040074e947 */ /* 0x002fea0003800000 */
[----:B------:R-:W2:Y:S04]  /*10960*/  LDL R7, [R1+0x4] ;  /* 0x0000040001077983 */ /* 0x000ea80000100800 */
[----:B------:R-:W3:Y:S01]  /*10970*/  LDL R8, [R1+0xc] ;  /* 0x00000c0001087983 */ /* 0x000ee20000100800 */
[----:B--2---:R-:W-:Y:S01]  /*10980*/  IMAD R7, R7, 0x8, R5 ;  /* 0x0000000807077824 */ /* 0x004fe200078e0205 */
[----:B---3--:R-:W-:-:S04]  /*10990*/  SHF.L.U32 R8, R8, 0x1f, RZ ;  /* 0x0000001f08087819 */ /* 0x008fc800000006ff */
[----:B------:R-:W0:Y:S02]  /*109a0*/  SYNCS.PHASECHK.TRANS64.TRYWAIT P0, [R7+URZ+0x28ca0], R8 ;  /* 0x028ca008070075a7 */ /* 0x000e24000800017f */
[----:B0-----:R-:W-:Y:S05]  /*109b0*/  @!P0 BRA `(.L_x_3262) ;  /* 0x0000004c00c08947 */ /* 0x001fea0003800000 */
.L_x_3379:
[----:B------:R-:W1:Y:S02]  /*109c0*/  S2R R9, SR_TID.X ;  /* 0x0000000000097919 */ /* 0x000e640000002100 */
[----:B-1----:R-:W-:-:S04]  /*109d0*/  LOP3.LUT R9, R9, 0x7f, RZ, 0xc0, !PT ;  /* 0x0000007f09097812 */ /* 0x002fc800078ec0ff */
[----:B------:R-:W-:-:S13]  /*109e0*/  ISETP.NE.AND P0, PT, R9, RZ, PT ;  /* 0x000000ff0900720c */ /* 0x000fda0003f05270 */
[----:B------:R-:W-:Y:S05]  /*109f0*/  @P0 BRA `(.L_x_3263) ;  /* 0x00000000001c0947 */ /* 0x000fea0003800000 */
[----:B------:R-:W1:Y:S02]  /*10a00*/  S2R R9, SR_TID.X ;  /* 0x0000000000097919 */ /* 0x000e640000002100 */
[----:B-1----:R-:W-:-:S04]  /*10a10*/  LOP3.LUT R9, R9, 0x1f, RZ, 0xc0, !PT ;  /* 0x0000001f09097812 */ /* 0x002fc800078ec0ff */
[----:B------:R-:W-:Y:S02]  /*10a20*/  ISETP.NE.AND P1, PT, R9, RZ, PT ;  /* 0x000000ff0900720c */ /* 0x000fe40003f25270 */
[----:B------:R-:W-:-:S04]  /*10a30*/  MOV R9, 0x2000 ;  /* 0x0000200000097802 */ /* 0x000fc80000000f00 */
[----:B------:R1:W-:Y:S07]  /*10a40*/  SYNCS.ARRIVE.TRANS64 RZ, [R7+URZ+0x28c90], R9 ;  /* 0x028c900907ff79a7 */ /* 0x0003ee000800003f */
[----:B------:R-:W-:Y:S05]  /*10a50*/  @!P1 BRA `(.L_x_3263) ;  /* 0x0000000000049947 */ /* 0x000fea0003800000 */
[----:B------:R-:W-:Y:S01]  /*10a60*/  BPT.TRAP 0x1 ;  /* 0x000000040000795c */ /* 0x000fe20000300000 */
.L_x_3263:
[----:B-1----:R-:W2:Y:S01]  /*10a70*/  LDL R9, [R1+0x4] ;  /* 0x0000040001097983 */ /* 0x002ea20000100800 */
[----:B------:R-:W-:Y:S01]  /*10a80*/  R2UR UR9, R7 ;  /* 0x00000000070972ca */ /* 0x000fe200000e0000 */
[----:B------:R-:W-:Y:S01]  /*10a90*/  UIADD3 UR4, UP0, UR38, 0x570, URZ ;  /* 0x0000057026047890 */ /* 0x000fe2000ff1e03f */
[----:B------:R-:W-:Y:S01]  /*10aa0*/  R2UR UR11, R6 ;  /* 0x00000000060b72ca */ /* 0x000fe200000e0000 */
[----:B------:R-:W-:Y:S01]  /*10ab0*/  UMOV UR6, 0x0 ;  /* 0x0000000000067882 */ /* 0x000fe20000000000 */
[----:B------:R-:W-:Y:S01]  /*10ac0*/  R2UR UR12, R3 ;  /* 0x00000000030c72ca */ /* 0x000fe200000e0000 */
[----:B------:R-:W-:Y:S01]  /*10ad0*/  UIADD3.X UR5, URZ, UR39, URZ, UP0, !UPT ;  /* 0x000000273f057290 */ /* 0x000fe200087fe43f */
[----:B------:R-:W-:Y:S01]  /*10ae0*/  R2UR UR13, R2 ;  /* 0x00000000020d72ca */ /* 0x000fe200000e0000 */
[----:B------:R-:W-:Y:S01]  /*10af0*/  UMOV UR7, 0x12f00000 ;  /* 0x12f0000000077882 */ /* 0x000fe20000000000 */
[----:B------:R-:W-:-:S05]  /*10b00*/  UMOV UR10, URZ ;  /* 0x0000003f000a7c82 */ /* 0x000fca0008000000 */
[----:B------:R-:W-:Y:S01]  /*10b10*/  UIADD3 UR9, UR9, 0x28c90, URZ ;  /* 0x00028c9009097890 */ /* 0x000fe2000fffe03f */
[----:B--2---:R-:W-:-:S05]  /*10b20*/  IMAD R9, R9, 0x2000, R5 ;  /* 0x0000200009097824 */ /* 0x004fca00078e0205 */
[----:B------:R-:W-:-:S13]  /*10b30*/  R2UR UR8, R9 ;  /* 0x00000000090872ca */ /* 0x000fda00000e0000 */
[----:B------:R-:W-:-:S09]  /*10b40*/  UIADD3 UR8, UR8, 0x22400, URZ ;  /* 0x0002240008087890 */ /* 0x000fd2000fffe03f */
[----:B------:R1:W-:Y:S01]  /*10b50*/  UTMALDG.4D [UR8], [UR4], desc[UR6] ;  /* 0x00000608040075b4 */ /* 0x0003e20008019000 */
[----:B------:R-:W2:Y:S02]  /*10b60*/  SYNCS.PHASECHK.TRANS64.TRYWAIT P1, [R7+URZ+0x28cc0], R8 ;  /* 0x028cc008070075a7 */ /* 0x000ea4000802017f */
[----:B-12---:R-:W-:Y:S05]  /*10b70*/  @!P1 BRA `(.L_x_3264) ;  /* 0x0000004c00649947 */ /* 0x006fea0003800000 */
.L_x_3380:
        /* <DEDUP_REMOVED lines=8> */
.L_x_3265:
        /* <DEDUP_REMOVED lines=38> */
[----:B------:R-:W-:Y:S01]  /*10e60*/  UMOV UR15, 0x180 ;  /* 0x00000180000f7882 */ /* 0x000fe20000000000 */
[----:B------:R0:W-:Y:S02]  /*10e70*/  UTMALDG.4D [UR8], [UR4], desc[UR6] ;  /* 0x00000608040075b4 */ /* 0x0001e40008019000 */
[----:B0-----:R-:W-:Y:S01]  /*10e80*/  UMOV UR8, UR16 ;  /* 0x0000001000087c82 */ /* 0x001fe20008000000 */
[----:B------:R-:W-:-:S02]  /*10e90*/  UMOV UR10, UR22 ;  /* 0x00000016000a7c82 */ /* 0x000fc40008000000 */
[----:B------:R0:W-:Y:S02]  /*10ea0*/  UTMALDG.4D [UR8], [UR4], desc[UR6] ;  /* 0x00000608040075b4 */ /* 0x0001e40008019000 */
[----:B0-----:R-:W-:Y:S01]  /*10eb0*/  UMOV UR8, UR17 ;  /* 0x0000001100087c82 */ /* 0x001fe20008000000 */
[----:B------:R-:W-:Y:S01]  /*10ec0*/  UMOV UR10, UR15 ;  /* 0x0000000f000a7c82 */ /* 0x000fe20008000000 */
[----:B------:R-:W-:Y:S01]  /*10ed0*/  UMOV UR15, 0x1c0 ;  /* 0x000001c0000f7882 */ /* 0x000fe20000000000 */
[----:B------:R0:W-:Y:S02]  /*10ee0*/  UTMALDG.4D [UR8], [UR4], desc[UR6] ;  /* 0x00000608040075b4 */ /* 0x0001e40008019000 */
[----:B0-----:R-:W-:Y:S01]  /*10ef0*/  UMOV UR8, UR14 ;  /* 0x0000000e00087c82 */ /* 0x001fe20008000000 */
[----:B------:R-:W-:Y:S02]  /*10f00*/  UMOV UR10, UR15 ;  /* 0x0000000f000a7c82 */ /* 0x000fe40008000000 */
[----:B------:R0:W-:Y:S02]  /*10f10*/  UTMALDG.4D [UR8], [UR4], desc[UR6] ;  /* 0x00000608040075b4 */ /* 0x0001e40008019000 */
[----:B0-----:R-:W-:Y:S01]  /*10f20*/  NOP ;  /* 0x0000000000007918 */ /* 0x001fe20000000000 */
.L_x_3261:
[----:B------:R-:W-:Y:S05]  /*10f30*/  BSYNC B1 ;  /* 0x0000000000017941 */ /* 0x000fea0003800000 */
.L_x_3260:
        /* <DEDUP_REMOVED lines=13> */
.L_x_3249:
[----:B------:R-:W-:Y:S05]  /*11010*/  BSYNC B0 ;  /* 0x0000000000007941 */ /* 0x000fea0003800000 */
.L_x_3248:
[----:B-----5:R-:W2:Y:S01]  /*11020*/  LDL R7, [R1+0x2c] ;  /* 0x00002c0001077983 */ /* 0x020ea20000100800 */
[----:B------:R-:W-:Y:S05]  /*11030*/  @!P2 WARPSYNC.ALL ;  /* 0x000000000000a948 */ /* 0x000fea0003800000 */
[----:B------:R-:W-:Y:S01]  /*11040*/  BSSY B6, `(.L_x_3267) ;  /* 0x00002fe000067945 */ /* 0x000fe20003800000 */
[----:B------:R-:W-:Y:S01]  /*11050*/  @!P2 BAR.SYNC.DEFER_BLOCKING 0xc, 0x120 ;  /* 0x030480000000ab1d */ /* 0x000fe20000010000 */
[----:B--2---:R-:W-:-:S13]  /*11060*/  ISETP.GT.AND P0, PT, R7, RZ, PT ;  /* 0x000000ff0700720c */ /* 0x004fda0003f04270 */
[----:B------:R-:W-:Y:S05]  /*11070*/  @P0 BRA `(.L_x_3268) ;  /* 0x0000000000440947 */ /* 0x000fea0003800000 */
[----:B------:R-:W2:Y:S02]  /*11080*/  S2R R7, SR_TID.X ;  /* 0x0000000000077919 */ /* 0x000ea40000002100 */
[----:B--2---:R-:W-:-:S04]  /*11090*/  LOP3.LUT R7, R7, 0x1f, RZ, 0xc0, !PT ;  /* 0x0000001f07077812 */ /* 0x004fc800078ec0ff */
[----:B------:R-:W-:-:S13]  /*110a0*/  ISETP.NE.AND P1, PT, R7, RZ, PT ;  /* 0x000000ff0700720c */ /* 0x000fda0003f25270 */
[----:B------:R-:W-:Y:S05]  /*110b0*/  @P1 BRA `(.L_x_3269) ;  /* 0x0000002c00d81947 */ /* 0x000fea0003800000 */
[----:B------:R-:W2:Y:S01]  /*110c0*/  S2R R7, SR_LANEID ;  /* 0x0000000000077919 */ /* 0x000ea20000000000 */
[----:B------:R-:W-:Y:S01]  /*110d0*/  VOTEU.ANY UR4, UPT, PT ;  /* 0x0000000000047886 */ /* 0x000fe200038e0100 */
[----:B0-----:R-:W0:Y:S01]  /*110e0*/  LDC.64 R2, c[0x0][0xc38] ;  /* 0x00030e00ff027b82 */ /* 0x001e220000000a00 */
[----:B------:R-:W2:Y:S08]  /*110f0*/  FLO.U32 R0, UR4 ;  /* 0x0000000400007d00 */ /* 0x000eb000080e0000 */
[----:B------:R-:W0:Y:S01]  /*11100*/  POPC R5, UR4 ;  /* 0x0000000400057d09 */ /* 0x000e220008000000 */
[----:B--2---:R-:W-:-:S13]  /*11110*/  ISETP.EQ.U32.AND P0, PT, R0, R7, PT ;  /* 0x000000070000720c */ /* 0x004fda0003f02070 */
[----:B0-----:R-:W2:Y:S01]  /*11120*/  @P0 ATOMG.E.ADD.STRONG.GPU PT, R3, desc[UR40][R2.64], R5 ;  /* 0x00000005020309a8 */ /* 0x001ea200081ee1e8 */
[----:B------:R-:W0:Y:S02]  /*11130*/  S2R R4, SR_LTMASK ;  /* 0x0000000000047919 */ /* 0x000e240000003900 */
[----:B0-----:R-:W-:-:S04]  /*11140*/  LOP3.LUT R4, R4, UR4, RZ, 0xc0, !PT ;  /* 0x0000000404047c12 */ /* 0x001fc8000f8ec0ff */
[----:B------:R-:W0:Y:S01]  /*11150*/  POPC R7, R4 ;  /* 0x0000000400077309 */ /* 0x000e220000000000 */
[----:B--2---:R-:W0:Y:S02]  /*11160*/  SHFL.IDX PT, R0, R3, R0, 0x1f ;  /* 0x00001f0003007589 */ /* 0x004e2400000e0000 */
[----:B0-----:R-:W-:Y:S01]  /*11170*/  IADD3 R16, R0, UR36, R7 ;  /* 0x0000002400107c10 */ /* 0x001fe2000fffe007 */
[----:B------:R-:W-:Y:S06]  /*11180*/  BRA `(.L_x_3269) ;  /* 0x0000002c00a47947 */ /* 0x000fec0003800000 */
.L_x_3268:
[----:B------:R-:W2:Y:S01]  /*11190*/  S2R R0, SR_CgaCtaId ;  /* 0x0000000000007919 */ /* 0x000ea20000008800 */
[----:B0-----:R-:W-:-:S04]  /*111a0*/  MOV R2, 0x400 ;  /* 0x0000040000027802 */ /* 0x001fc80000000f00 */
[----:B--2---:R-:W-:-:S04]  /*111b0*/  LEA R3, R0, R2, 0x18 ;  /* 0x0000000200037211 */ /* 0x004fc800078ec0ff */
        /* <DEDUP_REMOVED lines=9> */
[----:B-1----:R-:W-:Y:S01]  /*11250*/  MOV R8, 0x70 ;  /* 0x0000007000087802 */ /* 0x002fe20000000f00 */
        /* <DEDUP_REMOVED lines=10> */
.L_x_3270:
        /* <DEDUP_REMOVED lines=15> */
[----:B-1----:R-:W-:Y:S02]  /*113f0*/  IMAD.MOV.U32 R8, RZ, RZ, 0x70 ;  /* 0x00000070ff087424 */ /* 0x002fe400078e00ff */
[----:B------:R-:W-:Y:S02]  /*11400*/  IMAD.MOV.U32 R12, RZ, RZ, 0x1 ;  /* 0x00000001ff0c7424 */ /* 0x000fe400078e00ff */
[----:B0-----:R-:W-:-:S07]  /*11410*/  IMAD.MOV.U32 R13, RZ, RZ, RZ ;  /* 0x000000ffff0d7224 */ /* 0x001fce00078e00ff */
[----:B------:R-:W-:-:S07]  /*11420*/  LEPC R20, `(.L_x_3272) ;  /* 0x000000001014794e */ /* 0x000fce0000000000 */
[----:B--2---:R-:W-:Y:S05]  /*11430*/  CALL.ABS.NOINC R2 ;  /* 0x0000000002007343 */ /* 0x004fea0003c00000 */
.L_x_3272:
        /* <DEDUP_REMOVED lines=16> */
.L_x_3271:
        /* <DEDUP_REMOVED lines=24> */
[----:B--2---:R-:W0:Y:S08]  /*116c0*/  @P0 LDC R3, c[0x0][0x42c] ;  /* 0x00010b00ff030b82 */ /* 0x004e300000000800 */
[----:B------:R-:W2:Y:S01]  /*116d0*/  @P0 LDC R2, c[0x0][0x430] ;  /* 0x00010c00ff020b82 */ /* 0x000ea20000000800 */
[----:B0-----:R-:W-:-:S05]  /*116e0*/  @P0 IMAD.HI.U32 R3, R18, R3, RZ ;  /* 0x0000000312030227 */ /* 0x001fca00078e00ff */
[----:B--2---:R-:W-:Y:S02]  /*116f0*/  @P0 SHF.R.U32.HI R4, RZ, R2, R3 ;  /* 0x00000002ff040219 */ /* 0x004fe40000011603 */
[----:B------:R-:W-:-:S04]  /*11700*/  ISETP.NE.U32.AND P0, PT, RZ, UR4, PT ;  /* 0x00000004ff007c0c */ /* 0x000fc8000bf05070 */
[----:B------:R-:W-:-:S04]  /*11710*/  ISETP.NE.AND.EX P0, PT, RZ, UR5, PT, P0 ;  /* 0x00000005ff007c0c */ /* 0x000fc8000bf05300 */
[----:B------:R-:W-:-:S09]  /*11720*/  SEL R2, R5, RZ, !P0 ;  /* 0x000000ff05027207 */ /* 0x000fd20004000000 */
.L_x_3273:
        /* <DEDUP_REMOVED lines=17> */
.L_x_3383:
[----:B------:R-:W2:Y:S01]  /*11840*/  LDL R3, [R1+0x1c] ;  /* 0x00001c0001037983 */ /* 0x000ea20000100800 */
[----:B------:R-:W-:Y:S01]  /*11850*/  UMOV UR4, 0xffffffff ;  /* 0xffffffff00047882 */ /* 0x000fe20000000000 */
[----:B-1----:R-:W-:Y:S01]  /*11860*/  SHF.R.S32.HI R8, RZ, 0x1f, R0 ;  /* 0x0000001fff087819 */ /* 0x002fe20000011400 */
[----:B--2---:R-:W-:Y:S01]  /*11870*/  VIADD R3, R3, 0xffffffff ;  /* 0xffffffff03037836 */ /* 0x004fe20000000000 */
[----:B------:R-:W-:Y:S06]  /*11880*/  BRA.DIV UR4, `(.L_x_3275) ;  /* 0x0000004204687947 */ /* 0x000fec000b800000 */
[----:B------:R-:W-:-:S13]  /*11890*/  ELECT P6, URZ, PT ;  /* 0x00000000003f782f */ /* 0x000fda00038c0000 */
.L_x_3386:
        /* <DEDUP_REMOVED lines=24> */
.L_x_3277:
        /* <DEDUP_REMOVED lines=9> */
.L_x_3387:
        /* <DEDUP_REMOVED lines=11> */
.L_x_3279:
        /* <DEDUP_REMOVED lines=23> */
.L_x_3276:
        /* <DEDUP_REMOVED lines=30> */
.L_x_3388:
[----:B------:R-:W-:Y:S05]  /*11eb0*/  BSYNC B0 ;  /* 0x0000000000007941 */ /* 0x000fea0003800000 */
.L_x_3280:
[----:B------:R-:W-:Y:S04]  /*11ec0*/  BSSY B0, `(.L_x_3282) ;  /* 0x0000050000007945 */ /* 0x000fe80003800000 */
[----:B------:R-:W-:Y:S05]  /*11ed0*/  @!P6 BRA `(.L_x_3283) ;  /* 0x000000040038e947 */ /* 0x000fea0003800000 */
[----:B------:R-:W2:Y:S01]  /*11ee0*/  LDL R7, [R1] ;  /* 0x0000000001077983 */ /* 0x000ea20000100800 */
[----:B------:R-:W-:-:S03]  /*11ef0*/  MOV R9, 0x400 ;  /* 0x0000040000097802 */ /* 0x000fc60000000f00 */
[----:B0-----:R-:W3:Y:S01]  /*11f00*/  LDL R5, [R1+0x8] ;  /* 0x0000080001057983 */ /* 0x001ee20000100800 */
[----:B------:R-:W0:Y:S02]  /*11f10*/  S2R R10, SR_CgaCtaId ;  /* 0x00000000000a7919 */ /* 0x000e240000008800 */
[----:B0-----:R-:W-:-:S05]  /*11f20*/  LEA R9, R10, R9, 0x18 ;  /* 0x000000090a097211 */ /* 0x001fca00078ec0ff */
[----:B--2---:R-:W-:Y:S01]  /*11f30*/  IMAD R2, R7, 0x8, R9 ;  /* 0x0000000807027824 */ /* 0x004fe200078e0209 */
[----:B---3--:R-:W-:-:S04]  /*11f40*/  SHF.L.U32 R5, R5, 0x1f, RZ ;  /* 0x0000001f05057819 */ /* 0x008fc800000006ff */
[----:B------:R-:W0:Y:S02]  /*11f50*/  SYNCS.PHASECHK.TRANS64.TRYWAIT P0, [R2+URZ+0x28c60], R5 ;  /* 0x028c6005020075a7 */ /* 0x000e24000800017f */
[----:B0-----:R-:W-:Y:S05]  /*11f60*/  @!P0 BRA `(.L_x_3284) ;  /* 0x0000003c00048947 */ /* 0x001fea0003800000 */
.L_x_3389:
        /* <DEDUP_REMOVED lines=11> */
.L_x_3285:
        /* <DEDUP_REMOVED lines=44> */
[----:B------:R-:W-:-:S02]  /*122e0*/  UMOV UR10, UR21 ;  /* 0x00000015000a7c82 */ /* 0x000fc40008000000 */
[----:B------:R0:W-:Y:S01]  /*122f0*/  UTMALDG.4D [UR8], [UR4], desc[UR6] ;  /* 0x00000608040075b4 */ /* 0x0001e20008019000 */
        /* <DEDUP_REMOVED lines=12> */
.L_x_3283:
[----:B------:R-:W-:Y:S05]  /*123c0*/  BSYNC B0 ;  /* 0x0000000000007941 */ /* 0x000fea0003800000 */
.L_x_3282:
        /* <DEDUP_REMOVED lines=9> */
[C---:B------:R-:W-:Y:S01]  /*12460*/  IMAD.IADD R2, R5.reuse, 0x1, R9 ;  /* 0x0000000105027824 */ /* 0x040fe200078e0209 */
[----:B------:R-:W-:-:S04]  /*12470*/  IADD3 R5, R5, -0x2, RZ ;  /* 0xfffffffe05057810 */ /* 0x000fc80007ffe0ff */
[----:B------:R-:W-:-:S04]  /*12480*/  LOP3.LUT R2, R2, 0x1, RZ, 0xc0, !PT ;  /* 0x0000000102027812 */ /* 0x000fc800078ec0ff */
[----:B------:R-:W-:-:S13]  /*12490*/  ISETP.NE.U32.AND P0, PT, R2, 0x1, PT ;  /* 0x000000010200780c */ /* 0x000fda0003f05070 */
[----:B------:R-:W-:Y:S05]  /*124a0*/  @P0 BRA `(.L_x_3289) ;  /* 0x0000000800240947 */ /* 0x000fea0003800000 */
[----:B------:R-:W2:Y:S04]  /*124b0*/  LDL.LU R7, [R1] ;  /* 0x0000000001077983 */ /* 0x000ea80000300800 */
[----:B------:R-:W3:Y:S01]  /*124c0*/  LDL.LU R12, [R1+0x8] ;  /* 0x00000800010c7983 */ /* 0x000ee20000300800 */
[----:B------:R-:W-:Y:S01]  /*124d0*/  BSSY B2, `(.L_x_3290) ;  /* 0x0000084000027945 */ /* 0x000fe20003800000 */
[----:B--2---:R-:W-:-:S05]  /*124e0*/  VIADD R2, R7, 0x1 ;  /* 0x0000000107027836 */ /* 0x004fca0000000000 */
        /* <DEDUP_REMOVED lines=19> */
[C---:B------:R-:W-:Y:S02]  /*12620*/  IMAD R10, R0.reuse, UR5, R6 ;  /* 0x00000005000a7c24 */ /* 0x040fe4000f8e0206 */
        /* <DEDUP_REMOVED lines=8> */
.L_x_3292:
[----:B------:R-:W2:Y:S01]  /*126b0*/  S2R R7, SR_CgaCtaId ;  /* 0x0000000000077919 */ /* 0x000ea20000008800 */
[----:B------:R-:W-:-:S04]  /*126c0*/  MOV R2, 0x400 ;  /* 0x0000040000027802 */ /* 0x000fc80000000f00 */
[----:B--2---:R-:W-:Y:S02]  /*126d0*/  LEA R2, R7, R2, 0x18 ;  /* 0x0000000207027211 */ /* 0x004fe400078ec0ff */
[----:B------:R-:W-:-:S03]  /*126e0*/  SHF.L.U32 R7, R12, 0x1f, RZ ;  /* 0x0000001f0c077819 */ /* 0x000fc600000006ff */
[----:B------:R-:W-:-:S04]  /*126f0*/  IMAD R2, R13, 0x8, R2 ;  /* 0x000000080d027824 */ /* 0x000fc800078e0202 */
[----:B------:R-:W2:Y:S02]  /*12700*/  SYNCS.PHASECHK.TRANS64.TRYWAIT P0, [R2+URZ+0x28c40], R7 ;  /* 0x028c4007020075a7 */ /* 0x000ea4000800017f */
[----:B--2---:R-:W-:Y:S05]  /*12710*/  @!P0 BRA `(.L_x_3293) ;  /* 0x00000034002c8947 */ /* 0x004fea0003800000 */
.L_x_3390:
[----:B------:R-:W3:Y:S02]  /*12720*/  S2R R10, SR_TID.X ;  /* 0x00000000000a7919 */ /* 0x000ee40000002100 */
[----:B---3--:R-:W-:-:S04]  /*12730*/  LOP3.LUT R10, R10, 0x7f, RZ, 0xc0, !PT ;  /* 0x0000007f0a0a7812 */ /* 0x008fc800078ec0ff */
[----:B------:R-:W-:-:S13]  /*12740*/  ISETP.NE.AND P1, PT, R10, RZ, PT ;  /* 0x000000ff0a00720c */ /* 0x000fda0003f25270 */
[----:B------:R-:W-:Y:S05]  /*12750*/  @P1 BRA `(.L_x_3294) ;  /* 0x00000000001c1947 */ /* 0x000fea0003800000 */
[----:B------:R-:W3:Y:S02]  /*12760*/  S2R R10, SR_TID.X ;  /* 0x00000000000a7919 */ /* 0x000ee40000002100 */
[----:B---3--:R-:W-:-:S04]  /*12770*/  LOP3.LUT R10, R10, 0x1f, RZ, 0xc0, !PT ;  /* 0x0000001f0a0a7812 */ /* 0x008fc800078ec0ff */
[----:B------:R-:W-:Y:S02]  /*12780*/  ISETP.NE.AND P0, PT, R10, RZ, PT ;  /* 0x000000ff0a00720c */ /* 0x000fe40003f05270 */
[----:B------:R-:W-:-:S04]  /*12790*/  MOV R10, 0x2000 ;  /* 0x00002000000a7802 */ /* 0x000fc80000000f00 */
[----:B------:R3:W-:Y:S07]  /*127a0*/  SYNCS.ARRIVE.TRANS64 RZ, [R2+URZ+0x28c30], R10 ;  /* 0x028c300a02ff79a7 */ /* 0x0007ee000800003f */
[----:B------:R-:W-:Y:S05]  /*127b0*/  @!P0 BRA `(.L_x_3294) ;  /* 0x0000000000048947 */ /* 0x000fea0003800000 */
[----:B------:R-:W-:Y:S01]  /*127c0*/  BPT.TRAP 0x1 ;  /* 0x000000040000795c */ /* 0x000fe20000300000 */
.L_x_3294:
[----:B---3--:R-:W3:Y:S01]  /*127d0*/  LDL R10, [R1] ;  /* 0x00000000010a7983 */ /* 0x008ee20000100800 */
[----:B0-----:R-:W-:-:S03]  /*127e0*/  MOV R12, 0x400 ;  /* 0x00000400000c7802 */ /* 0x001fc60000000f00 */
[----:B------:R-:W4:Y:S01]  /*127f0*/  LDL R11, [R1+0x10] ;  /* 0x00001000010b7983 */ /* 0x000f220000100800 */
[----:B------:R-:W0:Y:S01]  /*12800*/  S2R R13, SR_CgaCtaId ;  /* 0x00000000000d7919 */ /* 0x000e220000008800 */
        /* <DEDUP_REMOVED lines=8> */
[----:B------:R-:W-:Y:S01]  /*12890*/  UMOV UR7, 0x14f00000 ;  /* 0x14f0000000077882 */ /* 0x000fe20000000000 */
[----:B------:R-:W-:Y:S01]  /*128a0*/  UMOV UR10, URZ ;  /* 0x0000003f000a7c82 */ /* 0x000fe20008000000 */
[----:B---3--:R-:W-:-:S05]  /*128b0*/  IMAD R10, R10, 0x2000, R12 ;  /* 0x000020000a0a7824 */ /* 0x008fca00078e020c */
[----:B------:R-:W-:Y:S01]  /*128c0*/  R2UR UR8, R10 ;  /* 0x000000000a0872ca */ /* 0x000fe200000e0000 */
[----:B----4-:R-:W-:-:S05]  /*128d0*/  IMAD R5, R5, 0x40, R11 ;  /* 0x0000004005057824 */ /* 0x010fca00078e020b */
[----:B------:R-:W-:-:S07]  /*128e0*/  R2UR UR11, R5 ;  /* 0x00000000050b72ca */ /* 0x000fce00000e0000 */
[----:B------:R-:W-:-:S09]  /*128f0*/  UIADD3 UR8, UR8, 0x22400, URZ ;  /* 0x0002240008087890 */ /* 0x000fd2000fffe03f */
[----:B------:R0:W-:Y:S01]  /*12900*/  UTMALDG.4D [UR8], [UR4], desc[UR6] ;  /* 0x00000608040075b4 */ /* 0x0001e20008019000 */
[----:B------:R-:W3:Y:S02]  /*12910*/  SYNCS.PHASECHK.TRANS64.TRYWAIT P0, [R2+URZ+0x28c60], R7 ;  /* 0x028c6007020075a7 */ /* 0x000ee4000800017f */
[----:B0--3--:R-:W-:Y:S05]  /*12920*/  @!P0 BRA `(.L_x_3295) ;  /* 0x0000003000bc8947 */ /* 0x009fea0003800000 */
.L_x_3391:
[----:B------:R-:W-:Y:S05]  /*12930*/  @P1 BRA `(.L_x_3296) ;  /* 0x00000000001c1947 */ /* 0x000fea0003800000 */
[----:B------:R-:W3:Y:S01]  /*12940*/  S2R R10, SR_TID.X ;  /* 0x00000000000a7919 */ /* 0x000ee20000002100 */
[----:B0-2---:R-:W-:-:S04]  /*12950*/  IMAD.MOV.U32 R7, RZ, RZ, 0x10000 ;  /* 0x00010000ff077424 */ /* 0x005fc800078e00ff */
[----:B------:R4:W-:Y:S01]  /*12960*/  SYNCS.ARRIVE.TRANS64 RZ, [R2+URZ+0x28c50], R7 ;  /* 0x028c500702ff79a7 */ /* 0x0009e2000800003f */
[----:B---3--:R-:W-:-:S04]  /*12970*/  LOP3.LUT R10, R10, 0x1f, RZ, 0xc0, !PT ;  /* 0x0000001f0a0a7812 */ /* 0x008fc800078ec0ff */
[----:B------:R-:W-:-:S13]  /*12980*/  ISETP.NE.AND P0, PT, R10, RZ, PT ;  /* 0x000000ff0a00720c */ /* 0x000fda0003f05270 */
[----:B----4-:R-:W-:Y:S05]  /*12990*/  @!P0 BRA `(.L_x_3296) ;  /* 0x0000000000048947 */ /* 0x010fea0003800000 */
[----:B------:R-:W-:Y:S01]  /*129a0*/  BPT.TRAP 0x1 ;  /* 0x000000040000795c */ /* 0x000fe20000300000 */
.L_x_3296:
[----:B0-2---:R-:W2:Y:S01]  /*129b0*/  LDL R7, [R1] ;  /* 0x0000000001077983 */ /* 0x005ea20000100800 */
[----:B------:R-:W-:Y:S01]  /*129c0*/  MOV R10, 0x400 ;  /* 0x00000400000a7802 */ /* 0x000fe20000000f00 */
[----:B------:R-:W0:Y:S01]  /*129d0*/  S2R R11, SR_CgaCtaId ;  /* 0x00000000000b7919 */ /* 0x000e220000008800 */
[----:B------:R-:W-:Y:S01]  /*129e0*/  R2UR UR9, R2 ;  /* 0x00000000020972ca */ /* 0x000fe200000e0000 */
[----:B------:R-:W-:Y:S01]  /*129f0*/  UIADD3 UR4, UP0, UR38, 0x470, URZ ;  /* 0x0000047026047890 */ /* 0x000fe2000ff1e03f */
[----:B------:R-:W-:Y:S02]  /*12a00*/  R2UR UR11, R5 ;  /* 0x00000000050b72ca */ /* 0x000fe400000e0000 */
[----:B------:R-:W-:Y:S02]  /*12a10*/  R2UR UR12, R4 ;  /* 0x00000000040c72ca */ /* 0x000fe400000e0000 */
[----:B------:R-:W-:Y:S01]  /*12a20*/  R2UR UR13, R6 ;  /* 0x00000000060d72ca */ /* 0x000fe200000e0000 */
[----:B------:R-:W-:Y:S01]  /*12a30*/  UIADD3.X UR5, URZ, UR39, URZ, UP0, !UPT ;  /* 0x000000273f057290 */ /* 0x000fe200087fe43f */
[----:B0-----:R-:W-:-:S05]  /*12a40*/  LEA R10, R11, R10, 0x18 ;  /* 0x0000000a0b0a7211 */ /* 0x001fca00078ec0ff */
        /* <DEDUP_REMOVED lines=43> */
[----:B--2---:R-:W-:Y:S01]  /*12d00*/  NOP ;  /* 0x0000000000007918 */ /* 0x004fe20000000000 */
.L_x_3291:
[----:B------:R-:W-:Y:S05]  /*12d10*/  BSYNC B2 ;  /* 0x0000000000027941 */ /* 0x000fea0003800000 */
.L_x_3290:
[----:B------:R-:W2:Y:S02]  /*12d20*/  LDL.LU R2, [R1+0x1c] ;  /* 0x00001c0001027983 */ /* 0x000ea40000300800 */
[----:B--2---:R-:W-:-:S07]  /*12d30*/  VIADD R5, R2, 0xfffffffd ;  /* 0xfffffffd02057836 */ /* 0x004fce0000000000 */
.L_x_3289:
[----:B------:R-:W-:Y:S05]  /*12d40*/  BSYNC B1 ;  /* 0x0000000000017941 */ /* 0x000fea0003800000 */
.L_x_3288:
[----:B------:R-:W-:-:S05]  /*12d50*/  IMAD.MOV R2, RZ, RZ, -R9 ;  /* 0x000000ffff027224 */ /* 0x000fca00078e0a09 */
[----:B------:R-:W-:-:S13]  /*12d60*/  ISETP.NE.AND P0, PT, R3, R2, PT ;  /* 0x000000020300720c */ /* 0x000fda0003f05270 */
[----:B------:R-:W-:Y:S05]  /*12d70*/  @!P0 BRA `(.L_x_3287) ;  /* 0x0000001000388947 */ /* 0x000fea0003800000 */
.L_x_3311:
[----:B--2---:R-:W2:Y:S04]  /*12d80*/  LDL.LU R3, [R1] ;  /* 0x0000000001037983 */ /* 0x004ea80000300800 */
[----:B------:R-:W3:Y:S01]  /*12d90*/  LDL.LU R2, [R1+0x8] ;  /* 0x0000080001027983 */ /* 0x000ee20000300800 */
[----:B------:R-:W-:Y:S05]  /*12da0*/  YIELD ;  /* 0x0000000000007946 */ /* 0x000fea0003800000 */
[----:B------:R-:W-:Y:S01]  /*12db0*/  BSSY B1, `(.L_x_3297) ;  /* 0x0000081000017945 */ /* 0x000fe20003800000 */
[----:B--2---:R-:W-:-:S04]  /*12dc0*/  IADD3 R9, R3, 0x1, RZ ;  /* 0x0000000103097810 */ /* 0x004fc80007ffe0ff */
[----:B------:R-:W-:-:S04]  /*12dd0*/  ISETP.NE.AND P0, PT, R9, 0x2, PT ;  /* 0x000000020900780c */ /* 0x000fc80003f05270 */
[----:B------:R-:W-:Y:S02]  /*12de0*/  SEL R10, RZ, 0x1, P0 ;  /* 0x00000001ff0a7807 */ /* 0x000fe40000000000 */
[----:B------:R-:W-:Y:S02]  /*12df0*/  SEL R9, R9, RZ, P0 ;  /* 0x000000ff09097207 */ /* 0x000fe40000000000 */
[----:B---3--:R-:W-:Y:S01]  /*12e00*/  LOP3.LUT R10, R2, R10, RZ, 0x3c, !PT ;  /* 0x0000000a020a7212 */ /* 0x008fe200078e3cff */
[----:B------:R-:W-:Y:S06]  /*12e10*/  @!P6 BRA `(.L_x_3298) ;  /* 0x0000000400e8e947 */ /* 0x000fec0003800000 */
[----:B------:R-:W-:Y:S01]  /*12e20*/  ULDC.64 UR4, c[0x0][0x3f8] ;  /* 0x0000fe0000047ab9 */ /* 0x000fe20000000a00 */
[----:B------:R-:W-:Y:S01]  /*12e30*/  IMAD.MOV.U32 R11, RZ, RZ, R5 ;  /* 0x000000ffff0b7224 */ /* 0x000fe200078e0005 */
[----:B------:R-:W-:-:S04]  /*12e40*/  ISETP.NE.U32.AND P0, PT, RZ, UR4, PT ;  /* 0x00000004ff007c0c */ /* 0x000fc8000bf05070 */
[----:B------:R-:W-:-:S13]  /*12e50*/  ISETP.NE.AND.EX P0, PT, RZ, UR5, PT, P0 ;  /* 0x00000005ff007c0c */ /* 0x000fda000bf05300 */
[----:B------:R-:W-:Y:S05]  /*12e60*/  @!P0 BRA `(.L_x_3299) ;  /* 0x0000000000448947 */ /* 0x000fea0003800000 */
[----:B------:R-:W2:Y:S01]  /*12e70*/  LDC R11, c[0x0][0x41c] ;  /* 0x00010700ff0b7b82 */ /* 0x000ea20000000800 */
[----:B------:R-:W-:Y:S01]  /*12e80*/  ULDC.64 UR6, c[0x0][0x408] ;  /* 0x0001020000067ab9 */ /* 0x000fe20000000a00 */
[----:B--2---:R-:W-:-:S13]  /*12e90*/  ISETP.NE.AND P0, PT, R11, 0x1, PT ;  /* 0x000000010b00780c */ /* 0x004fda0003f05270 */
[----:B------:R-:W2:Y:S02]  /*12ea0*/  @P0 LDC.64 R2, c[0x0][0x420] ;  /* 0x00010800ff020b82 */ /* 0x000ea40000000a00 */
[----:B--2---:R-:W-:-:S04]  /*12eb0*/  @P0 IMAD.HI.U32 R6, R5, R2, RZ ;  /* 0x0000000205060227 */ /* 0x004fc800078e00ff */
        /* <DEDUP_REMOVED lines=12> */
.L_x_3299:
[----:B------:R-:W3:Y:S01]  /*12f80*/  S2R R3, SR_CgaCtaId ;  /* 0x0000000000037919 */ /* 0x000ee20000008800 */
[----:B------:R-:W-:-:S04]  /*12f90*/  MOV R2, 0x400 ;  /* 0x0000040000027802 */ /* 0x000fc80000000f00 */
[----:B---3--:R-:W-:Y:S02]  /*12fa0*/  LEA R2, R3, R2, 0x18 ;  /* 0x0000000203027211 */ /* 0x008fe400078ec0ff */
[----:B------:R-:W-:-:S03]  /*12fb0*/  SHF.L.U32 R3, R10, 0x1f, RZ ;  /* 0x0000001f0a037819 */ /* 0x000fc600000006ff */
[----:B------:R-:W-:-:S04]  /*12fc0*/  IMAD R2, R9, 0x8, R2 ;  /* 0x0000000809027824 */ /* 0x000fc800078e0202 */
[----:B------:R-:W3:Y:S02]  /*12fd0*/  SYNCS.PHASECHK.TRANS64.TRYWAIT P0, [R2+URZ+0x28c40], R3 ;  /* 0x028c4003020075a7 */ /* 0x000ee4000800017f */
[----:B---3--:R-:W-:Y:S05]  /*12fe0*/  @!P0 BRA `(.L_x_3300) ;  /* 0x0000002c00208947 */ /* 0x008fea0003800000 */
.L_x_3392:
[----:B--2---:R-:W2:Y:S02]  /*12ff0*/  S2R R7, SR_TID.X ;  /* 0x0000000000077919 */ /* 0x004ea40000002100 */
        /* <DEDUP_REMOVED lines=10> */
.L_x_3301:
[----:B0-----:R-:W4:Y:S01]  /*130a0*/  LDL R12, [R1+0x10] ;  /* 0x00001000010c7983 */ /* 0x001f220000100800 */
[----:B--2---:R-:W-:Y:S01]  /*130b0*/  MOV R7, 0x400 ;  /* 0x0000040000077802 */ /* 0x004fe20000000f00 */
[----:B------:R-:W0:Y:S01]  /*130c0*/  S2R R13, SR_CgaCtaId ;  /* 0x00000000000d7919 */ /* 0x000e220000008800 */
[----:B------:R-:W-:Y:S01]  /*130d0*/  R2UR UR9, R2 ;  /* 0x00000000020972ca */ /* 0x000fe200000e0000 */
[----:B------:R-:W-:Y:S01]  /*130e0*/  UIADD3 UR4, UP0, UR38, 0x370, URZ ;  /* 0x0000037026047890 */ /* 0x000fe2000ff1e03f */
[----:B------:R-:W-:Y:S02]  /*130f0*/  R2UR UR12, R4 ;  /* 0x00000000040c72ca */ /* 0x000fe400000e0000 */
[----:B-----5:R-:W-:Y:S01]  /*13100*/  R2UR UR13, R6 ;  /* 0x00000000060d72ca */ /* 0x020fe200000e0000 */
[----:B------:R-:W-:Y:S01]  /*13110*/  UIADD3.X UR5, URZ, UR39, URZ, UP0, !UPT ;  /* 0x000000273f057290 */ /* 0x000fe200087fe43f */
[----:B0-----:R-:W-:-:S04]  /*13120*/  LEA R7, R13, R7, 0x18 ;  /* 0x000000070d077211 */ /* 0x001fc800078ec0ff */
[----:B------:R-:W-:-:S04]  /*13130*/  LEA R7, R9, R7, 0xd ;  /* 0x0000000709077211 */ /* 0x000fc800078e68ff */
[----:B------:R-:W-:Y:S01]  /*13140*/  R2UR UR8, R7 ;  /* 0x00000000070872ca */ /* 0x000fe200000e0000 */
[----:B------:R-:W-:Y:S01]  /*13150*/  UIADD3 UR9, UR9, 0x28c30, URZ ;  /* 0x00028c3009097890 */ /* 0x000fe2000fffe03f */
[----:B------:R-:W-:Y:S01]  /*13160*/  UMOV UR6, 0x0 ;  /* 0x0000000000067882 */ /* 0x000fe20000000000 */
[----:B------:R-:W-:Y:S01]  /*13170*/  UMOV UR7, 0x14f00000 ;  /* 0x14f0000000077882 */ /* 0x000fe20000000000 */
[----:B------:R-:W-:-:S09]  /*13180*/  UMOV UR10, URZ ;  /* 0x0000003f000a7c82 */ /* 0x000fd20008000000 */
[----:B------:R-:W-:Y:S01]  /*13190*/  UIADD3 UR8, UR8, 0x22400, URZ ;  /* 0x0002240008087890 */ /* 0x000fe2000fffe03f */
[----:B----4-:R-:W-:-:S05]  /*131a0*/  IMAD R7, R11, 0x40, R12 ;  /* 0x000000400b077824 */ /* 0x010fca00078e020c */
[----:B------:R-:W-:-:S13]  /*131b0*/  R2UR UR11, R7 ;  /* 0x00000000070b72ca */ /* 0x000fda00000e0000 */
[----:B------:R0:W-:Y:S01]  /*131c0*/  UTMALDG.4D [UR8], [UR4], desc[UR6] ;  /* 0x00000608040075b4 */ /* 0x0001e20008019000 */
[----:B------:R-:W2:Y:S02]  /*131d0*/  SYNCS.PHASECHK.TRANS64.TRYWAIT P1, [R2+URZ+0x28c60], R3 ;  /* 0x028c6003020075a7 */ /* 0x000ea4000802017f */
[----:B0-2---:R-:W-:Y:S05]  /*131e0*/  @!P1 BRA `(.L_x_3302) ;  /* 0x0000002800b49947 */ /* 0x005fea0003800000 */
.L_x_3393:
[----:B------:R-:W-:Y:S05]  /*131f0*/  @P0 BRA `(.L_x_3303) ;  /* 0x00000000001c0947 */ /* 0x000fea0003800000 */
[----:B------:R-:W2:Y:S01]  /*13200*/  S2R R11, SR_TID.X ;  /* 0x00000000000b7919 */ /* 0x000ea20000002100 */
[----:B0--3--:R-:W-:-:S04]  /*13210*/  IMAD.MOV.U32 R3, RZ, RZ, 0x10000 ;  /* 0x00010000ff037424 */ /* 0x009fc800078e00ff */
[----:B------:R4:W-:Y:S01]  /*13220*/  SYNCS.ARRIVE.TRANS64 RZ, [R2+URZ+0x28c50], R3 ;  /* 0x028c500302ff79a7 */ /* 0x0009e2000800003f */
[----:B--2---:R-:W-:-:S04]  /*13230*/  LOP3.LUT R11, R11, 0x1f, RZ, 0xc0, !PT ;  /* 0x0000001f0b0b7812 */ /* 0x004fc800078ec0ff */
[----:B------:R-:W-:-:S13]  /*13240*/  ISETP.NE.AND P1, PT, R11, RZ, PT ;  /* 0x000000ff0b00720c */ /* 0x000fda0003f25270 */
[----:B----4-:R-:W-:Y:S05]  /*13250*/  @!P1 BRA `(.L_x_3303) ;  /* 0x0000000000049947 */ /* 0x010fea0003800000 */
[----:B------:R-:W-:Y:S01]  /*13260*/  BPT.TRAP 0x1 ;  /* 0x000000040000795c */ /* 0x000fe20000300000 */
.L_x_3303:
[----:B------:R-:W2:Y:S01]  /*13270*/  S2R R11, SR_CgaCtaId ;  /* 0x00000000000b7919 */ /* 0x000ea20000008800 */
[----:B0--3--:R-:W-:Y:S01]  /*13280*/  MOV R3, 0x400 ;  /* 0x0000040000037802 */ /* 0x009fe20000000f00 */
        /* <DEDUP_REMOVED lines=15> */
[----:B--2---:R-:W-:-:S05]  /*13380*/  LEA R3, R11, R3, 0x18 ;  /* 0x000000030b037211 */ /* 0x004fca00078ec0ff */
[----:B------:R-:W-:-:S05]  /*13390*/  IMAD R2, R9, 0x10000, R3 ;  /* 0x0001000009027824 */ /* 0x000fca00078e0203 */
        /* <DEDUP_REMOVED lines=33> */
[----:B--2---:R-:W-:Y:S01]  /*135b0*/  NOP ;  /* 0x0000000000007918 */ /* 0x004fe20000000000 */
.L_x_3298:
[----:B------:R-:W-:Y:S05]  /*135c0*/  BSYNC B1 ;  /* 0x0000000000017941 */ /* 0x000fea0003800000 */
.L_x_3297:
        /* <DEDUP_REMOVED lines=14> */
[----:B------:R-:W3:Y:S01]  /*136b0*/  LDC R6, c[0x0][0x41c] ;  /* 0x00010700ff067b82 */ /* 0x000ee20000000800 */
[----:B------:R-:W-:Y:S01]  /*136c0*/  ULDC.64 UR6, c[0x0][0x408] ;  /* 0x0001020000067ab9 */ /* 0x000fe20000000a00 */
[----:B---3--:R-:W-:-:S13]  /*136d0*/  ISETP.NE.AND P0, PT, R6, 0x1, PT ;  /* 0x000000010600780c */ /* 0x008fda0003f05270 */
[----:B------:R-:W3:Y:S02]  /*136e0*/  @P0 LDC.64 R2, c[0x0][0x420] ;  /* 0x00010800ff020b82 */ /* 0x000ee40000000a00 */
[----:B---3--:R-:W-:-:S04]  /*136f0*/  @P0 IMAD.HI.U32 R7, R9, R2, RZ ;  /* 0x0000000209070227 */ /* 0x008fc800078e00ff */
[----:B------:R-:W-:Y:S01]  /*13700*/  IMAD.MOV.U32 R2, RZ, RZ, R9 ;  /* 0x000000ffff027224 */ /* 0x000fe200078e0009 */
[----:B------:R-:W-:-:S04]  /*13710*/  @P0 SHF.R.U32.HI R2, RZ, R3, R7 ;  /* 0x00000003ff020219 */ /* 0x000fc80000011607 */
[----:B------:R-:W-:-:S05]  /*13720*/  IADD3 R3, -R2, RZ, RZ ;  /* 0x000000ff02037210 */ /* 0x000fca0007ffe1ff */
[----:B------:R-:W-:Y:S01]  /*13730*/  IMAD R9, R6, R3, R9 ;  /* 0x0000000306097224 */ /* 0x000fe200078e0209 */
[----:B------:R-:W-:Y:S01]  /*13740*/  SHF.R.S32.HI R3, RZ, 0x1f, R2 ;  /* 0x0000001fff037819 */ /* 0x000fe20000011402 */
[----:B------:R-:W-:-:S04]  /*13750*/  IMAD R6, R8, UR6, RZ ;  /* 0x0000000608067c24 */ /* 0x000fc8000f8e02ff */
[C---:B------:R-:W-:Y:S02]  /*13760*/  IMAD R6, R0.reuse, UR7, R6 ;  /* 0x0000000700067c24 */ /* 0x040fe4000f8e0206 */
[----:B------:R-:W-:-:S04]  /*13770*/  IMAD.WIDE.U32 R2, R0, UR6, R2 ;  /* 0x0000000600027c25 */ /* 0x000fc8000f8e0002 */
[----:B------:R-:W-:Y:S01]  /*13780*/  IMAD.IADD R3, R6, 0x1, R3 ;  /* 0x0000000106037824 */ /* 0x000fe200078e0203 */
[----:B------:R-:W-:-:S04]  /*13790*/  LEA R6, P0, R2, UR4, 0x2 ;  /* 0x0000000402067c11 */ /* 0x000fc8000f8010ff */
[----:B------:R-:W-:-:S05]  /*137a0*/  LEA.HI.X R7, R2, UR5, R3, 0x2, P0 ;  /* 0x0000000502077c11 */ /* 0x000fca00080f1403 */
[----:B------:R3:W5:Y:S04]  /*137b0*/  LDG.E R6, desc[UR40][R6.64] ;  /* 0x0000002806067981 */ /* 0x000768000c1e1900 */
.L_x_3306:
[----:B------:R-:W4:Y:S01]  /*137c0*/  S2R R3, SR_CgaCtaId ;  /* 0x0000000000037919 */ /* 0x000f220000008800 */
[----:B------:R-:W-:-:S04]  /*137d0*/  MOV R2, 0x400 ;  /* 0x0000040000027802 */ /* 0x000fc80000000f00 */
[----:B----4-:R-:W-:Y:S02]  /*137e0*/  LEA R2, R3, R2, 0x18 ;  /* 0x0000000203027211 */ /* 0x010fe400078ec0ff */
[----:B------:R-:W-:-:S03]  /*137f0*/  SHF.L.U32 R3, R10, 0x1f, RZ ;  /* 0x0000001f0a037819 */ /* 0x000fc600000006ff */
[----:B------:R-:W-:-:S04]  /*13800*/  IMAD R2, R11, 0x8, R2 ;  /* 0x000000080b027824 */ /* 0x000fc800078e0202 */
[----:B------:R-:W4:Y:S02]  /*13810*/  SYNCS.PHASECHK.TRANS64.TRYWAIT P0, [R2+URZ+0x28c40], R3 ;  /* 0x028c4003020075a7 */ /* 0x000f24000800017f */
[----:B----4-:R-:W-:Y:S05]  /*13820*/  @!P0 BRA `(.L_x_3307) ;  /* 0x0000002400388947 */ /* 0x010fea0003800000 */
.L_x_3394:
[----:B---3--:R-:W3:Y:S02]  /*13830*/  S2R R7, SR_TID.X ;  /* 0x0000000000077919 */ /* 0x008ee40000002100 */
[----:B---3--:R-:W-:-:S04]  /*13840*/  LOP3.LUT R7, R7, 0x7f, RZ, 0xc0, !PT ;  /* 0x0000007f07077812 */ /* 0x008fc800078ec0ff */
[----:B------:R-:W-:-:S13]  /*13850*/  ISETP.NE.AND P0, PT, R7, RZ, PT ;  /* 0x000000ff0700720c */ /* 0x000fda0003f05270 */
        /* <DEDUP_REMOVED lines=8> */
.L_x_3308:
[----:B---3--:R-:W3:Y:S01]  /*138e0*/  LDL R7, [R1] ;  /* 0x0000000001077983 */ /* 0x008ee20000100800 */
[----:B--2---:R-:W-:-:S03]  /*138f0*/  MOV R11, 0x400 ;  /* 0x00000400000b7802 */ /* 0x004fc60000000f00 */
[----:B------:R-:W2:Y:S01]  /*13900*/  LDL R10, [R1+0x10] ;  /* 0x00001000010a7983 */ /* 0x000ea20000100800 */
[----:B0-----:R-:W0:Y:S01]  /*13910*/  S2R R12, SR_CgaCtaId ;  /* 0x00000000000c7919 */ /* 0x001e220000008800 */
        /* <DEDUP_REMOVED lines=12> */
[----:B--2---:R-:W-:-:S05]  /*139e0*/  IMAD R9, R9, 0x40, R10 ;  /* 0x0000004009097824 */ /* 0x004fca00078e020a */
[----:B------:R-:W-:-:S07]  /*139f0*/  R2UR UR11, R9 ;  /* 0x00000000090b72ca */ /* 0x000fce00000e0000 */
[----:B------:R-:W-:-:S09]  /*13a00*/  UIADD3 UR8, UR8, 0x22400, URZ ;  /* 0x0002240008087890 */ /* 0x000fd2000fffe03f */
[----:B------:R0:W-:Y:S01]  /*13a10*/  UTMALDG.4D [UR8], [UR4], desc[UR6] ;  /* 0x00000608040075b4 */ /* 0x0001e20008019000 */
[----:B------:R-:W2:Y:S02]  /*13a20*/  SYNCS.PHASECHK.TRANS64.TRYWAIT P1, [R2+URZ+0x28c60], R3 ;  /* 0x028c6003020075a7 */ /* 0x000ea4000802017f */
[----:B0-2---:R-:W-:Y:S05]  /*13a30*/  @!P1 BRA `(.L_x_3309) ;  /* 0x0000002000c89947 */ /* 0x005fea0003800000 */
.L_x_3395:
[----:B------:R-:W-:Y:S05]  /*13a40*/  @P0 BRA `(.L_x_3310) ;  /* 0x00000000001c0947 */ /* 0x000fea0003800000 */
[----:B------:R-:W2:Y:S01]  /*13a50*/  S2R R7, SR_TID.X ;  /* 0x0000000000077919 */ /* 0x000ea20000002100 */
[----:B0---4-:R-:W-:-:S04]  /*13a60*/  IMAD.MOV.U32 R3, RZ, RZ, 0x10000 ;  /* 0x00010000ff037424 */ /* 0x011fc800078e00ff */
[----:B------:R3:W-:Y:S01]  /*13a70*/  SYNCS.ARRIVE.TRANS64 RZ, [R2+URZ+0x28c50], R3 ;  /* 0x028c500302ff79a7 */ /* 0x0007e2000800003f */
[----:B--2---:R-:W-:-:S04]  /*13a80*/  LOP3.LUT R7, R7, 0x1f, RZ, 0xc0, !PT ;  /* 0x0000001f07077812 */ /* 0x004fc800078ec0ff */
[----:B------:R-:W-:-:S13]  /*13a90*/  ISETP.NE.AND P1, PT, R7, RZ, PT ;  /* 0x000000ff0700720c */ /* 0x000fda0003f25270 */
[----:B---3--:R-:W-:Y:S05]  /*13aa0*/  @!P1 BRA `(.L_x_3310) ;  /* 0x0000000000049947 */ /* 0x008fea0003800000 */
[----:B------:R-:W-:Y:S01]  /*13ab0*/  BPT.TRAP 0x1 ;  /* 0x000000040000795c */ /* 0x000fe20000300000 */
.L_x_3310:
[----:B0---4-:R-:W2:Y:S01]  /*13ac0*/  LDL R3, [R1] ;  /* 0x0000000001037983 */ /* 0x011ea20000100800 */
        /* <DEDUP_REMOVED lines=52> */
[----:B---3--:R-:W-:Y:S01]  /*13e10*/  NOP ;  /* 0x0000000000007918 */ /* 0x008fe20000000000 */
.L_x_3305:
[----:B------:R-:W-:Y:S05]  /*13e20*/  BSYNC B1 ;  /* 0x0000000000017941 */ /* 0x000fea0003800000 */
.L_x_3304:
[C---:B------:R-:W-:Y:S01]  /*13e30*/  ISETP.GT.AND P0, PT, R5.reuse, 0x1, PT ;  /* 0x000000010500780c */ /* 0x040fe20003f04270 */
[----:B------:R-:W-:-:S12]  /*13e40*/  VIADD R5, R5, 0xfffffffe ;  /* 0xfffffffe05057836 */ /* 0x000fd80000000000 */
[----:B------:R-:W-:Y:S05]  /*13e50*/  @P0 BRA `(.L_x_3311) ;  /* 0xffffffec00c80947 */ /* 0x000fea000383ffff */
.L_x_3287:
[----:B------:R-:W-:Y:S05]  /*13e60*/  BSYNC B0 ;  /* 0x0000000000007941 */ /* 0x000fea0003800000 */
.L_x_3286:
[----:B------:R-:W3:Y:S01]  /*13e70*/  LDL.LU R3, [R1] ;  /* 0x0000000001037983 */ /* 0x000ee20000300800 */
[----:B------:R-:W-:Y:S01]  /*13e80*/  BSSY B0, `(.L_x_3312) ;  /* 0x0000016000007945 */ /* 0x000fe20003800000 */
[----:B------:R-:W4:Y:S02]  /*13e90*/  S2R R2, SR_TID.X ;  /* 0x0000000000027919 */ /* 0x000f240000002100 */
[----:B----4-:R-:W-:-:S04]  /*13ea0*/  LOP3.LUT R2, R2, 0x1f, RZ, 0xc0, !PT ;  /* 0x0000001f02027812 */ /* 0x010fc800078ec0ff */
[----:B------:R-:W-:Y:S01]  /*13eb0*/  ISETP.NE.AND P1, PT, R2, RZ, PT ;  /* 0x000000ff0200720c */ /* 0x000fe20003f25270 */
[----:B---3--:R-:W-:-:S05]  /*13ec0*/  VIADD R0, R3, 0x1 ;  /* 0x0000000103007836 */ /* 0x008fca0000000000 */
[----:B------:R-:W-:-:S04]  /*13ed0*/  ISETP.NE.AND P0, PT, R0, 0x2, PT ;  /* 0x000000020000780c */ /* 0x000fc80003f05270 */
[----:B------:R-:W-:Y:S02]  /*13ee0*/  SEL R2, R0, RZ, P0 ;  /* 0x000000ff00027207 */ /* 0x000fe40000000000 */
[----:B------:R-:W-:-:S03]  /*13ef0*/  SEL R0, RZ, 0x1, P0 ;  /* 0x00000001ff007807 */ /* 0x000fc60000000000 */
[----:B------:R3:W-:Y:S01]  /*13f00*/  STL [R1], R2 ;  /* 0x0000000201007387 */ /* 0x0007e20000100800 */
[----:B------:R-:W-:Y:S05]  /*13f10*/  @P1 BRA `(.L_x_3313) ;  /* 0x0000000000301947 */ /* 0x000fea0003800000 */
[----:B------:R-:W4:Y:S01]  /*13f20*/  S2R R7, SR_LANEID ;  /* 0x0000000000077919 */ /* 0x000f220000000000 */
[----:B------:R-:W-:Y:S01]  /*13f30*/  VOTEU.ANY UR4, UPT, PT ;  /* 0x0000000000047886 */ /* 0x000fe200038e0100 */
[----:B---3--:R-:W3:Y:S01]  /*13f40*/  LDC.64 R2, c[0x0][0xc38] ;  /* 0x00030e00ff027b82 */ /* 0x008ee20000000a00 */
[----:B------:R-:W4:Y:S08]  /*13f50*/  FLO.U32 R4, UR4 ;  /* 0x0000000400047d00 */ /* 0x000f3000080e0000 */
[----:B------:R-:W3:Y:S01]  /*13f60*/  POPC R5, UR4 ;  /* 0x0000000400057d09 */ /* 0x000ee20008000000 */
[----:B----4-:R-:W-:-:S13]  /*13f70*/  ISETP.EQ.U32.AND P0, PT, R4, R7, PT ;  /* 0x000000070400720c */ /* 0x010fda0003f02070 */
[----:B---3--:R-:W3:Y:S01]  /*13f80*/  @P0 ATOMG.E.ADD.STRONG.GPU PT, R3, desc[UR40][R2.64], R5 ;  /* 0x00000005020309a8 */ /* 0x008ee200081ee1e8 */
[----:B------:R-:W4:Y:S02]  /*13f90*/  S2R R6, SR_LTMASK ;  /* 0x0000000000067919 */ /* 0x000f240000003900 */
[----:B----4-:R-:W-:-:S04]  /*13fa0*/  LOP3.LUT R6, R6, UR4, RZ, 0xc0, !PT ;  /* 0x0000000406067c12 */ /* 0x010fc8000f8ec0ff */
[----:B------:R-:W4:Y:S01]  /*13fb0*/  POPC R7, R6 ;  /* 0x0000000600077309 */ /* 0x000f220000000000 */
[----:B---3--:R-:W4:Y:S02]  /*13fc0*/  SHFL.IDX PT, R4, R3, R4, 0x1f ;  /* 0x00001f0403047589 */ /* 0x008f2400000e0000 */
[----:B----4-:R-:W-:-:S07]  /*13fd0*/  IADD3 R16, R4, UR36, R7 ;  /* 0x0000002404107c10 */ /* 0x010fce000fffe007 */
.L_x_3313:
[----:B------:R-:W-:Y:S05]  /*13fe0*/  BSYNC B0 ;  /* 0x0000000000007941 */ /* 0x000fea0003800000 */
.L_x_3312:
[----:B---3--:R-:W3:Y:S02]  /*13ff0*/  LDL.LU R2, [R1+0x8] ;  /* 0x0000080001027983 */ /* 0x008ee40000300800 */
[----:B---3--:R-:W-:-:S05]  /*14000*/  LOP3.LUT R2, R2, R0, RZ, 0x3c, !PT ;  /* 0x0000000002027212 */ /* 0x008fca00078e3cff */
[----:B------:R3:W-:Y:S02]  /*14010*/  STL [R1+0x8], R2 ;  /* 0x0000080201007387 */ /* 0x0007e40000100800 */
.L_x_3269:
[----:B------:R-:W-:Y:S05]  /*14020*/  BSYNC B6 ;  /* 0x0000000000067941 */ /* 0x000fea0003800000 */
.L_x_3267:
[----:B------:R-:W-:-:S03]  /*14030*/  UMOV UR4, 0xffffffff ;  /* 0xffffffff00047882 */ /* 0x000fc60000000000 */
[----:B------:R-:W-:Y:S05]  /*14040*/  BRA.DIV UR4, `(.L_x_3314) ;  /* 0x0000001e04587947 */ /* 0x000fea000b800000 */
[----:B------:R4:W0:Y:S04]  /*14050*/  SHFL.IDX PT, R4, R16, RZ, 0x1f ;  /* 0x00001fff10047589 */ /* 0x00082800000e0000 */
[----:B------:R4:W0:Y:S02]  /*14060*/  SHFL.IDX PT, R6, R16, 0x1, 0x1f ;  /* 0x00201f0010067f89 */ /* 0x00082400000e0000 */
.L_x_3399:
[----:B------:R-:W0:Y:S01]  /*14070*/  S2R R0, SR_TID.X ;  /* 0x0000000000007919 */ /* 0x000e220000002100 */
[----:B------:R-:W-:Y:S01]  /*14080*/  ULDC UR4, c[0x0][0xc14] ;  /* 0x0003050000047ab9 */ /* 0x000fe20000000800 */
[----:B------:R-:W-:Y:S01]  /*14090*/  BSSY B0, `(.L_x_3315) ;  /* 0x000000b000007945 */ /* 0x000fe20003800000 */
[----:B------:R-:W-:Y:S01]  /*140a0*/  IMAD.MOV.U32 R17, RZ, RZ, RZ ;  /* 0x000000ffff117224 */ /* 0x000fe200078e00ff */
[----:B01----:R-:W-:Y:S01]  /*140b0*/  LOP3.LUT R8, R0, 0x1f, RZ, 0xc0, !PT ;  /* 0x0000001f00087812 */ /* 0x003fe200078ec0ff */
[----:B------:R-:W-:-:S03]  /*140c0*/  IMAD.U32 R0, RZ, RZ, UR4 ;  /* 0x00000004ff007e24 */ /* 0x000fc6000f8e00ff */
[C---:B------:R-:W-:Y:S01]  /*140d0*/  ISETP.NE.AND P0, PT, R8.reuse, 0x1f, PT ;  /* 0x0000001f0800780c */ /* 0x040fe20003f05270 */
[----:B------:R-:W-:-:S05]  /*140e0*/  IMAD.IADD R5, R8, 0x1, R19 ;  /* 0x0000000108057824 */ /* 0x000fca00078e0213 */
[----:B------:R-:W-:-:S13]  /*140f0*/  ISETP.GE.OR P0, PT, R5, R0, !P0 ;  /* 0x000000000500720c */ /* 0x000fda0004706670 */
[----:B------:R-:W-:Y:S05]  /*14100*/  @P0 BRA `(.L_x_3316) ;  /* 0x00000000000c0947 */ /* 0x000fea0003800000 */
[----:B---3--:R-:W0:Y:S02]  /*14110*/  LDC.64 R2, c[0x0][0xc58] ;  /* 0x00031600ff027b82 */ /* 0x008e240000000a00 */
[----:B0-----:R-:W-:-:S05]  /*14120*/  IMAD.WIDE R2, R5, 0x4, R2 ;  /* 0x0000000405027825 */ /* 0x001fca00078e0202 */
[----:B------:R0:W5:Y:S02]  /*14130*/  LDG.E R17, desc[UR40][R2.64] ;  /* 0x0000002802117981 */ /* 0x000164000c1e1900 */
.L_x_3316:
[----:B------:R-:W-:Y:S05]  /*14140*/  BSYNC B0 ;  /* 0x0000000000007941 */ /* 0x000fea0003800000 */
.L_x_3315:
        /* <DEDUP_REMOVED lines=10> */
[----:B------:R-:W-:Y:S02]  /*141f0*/  ISETP.GE.U32.AND P1, PT, R8, 0x8, PT ;  /* 0x000000080800780c */ /* 0x000fe40003f26070 */
[----:B0-----:R-:W-:-:S05]  /*14200*/  IADD3 R3, R13, R14, RZ ;  /* 0x0000000e0d037210 */ /* 0x001fca0007ffe0ff */
[----:B------:R-:W0:Y:S02]  /*14210*/  SHFL.UP PT, R14, R3, 0x4, RZ ;  /* 0x04800000030e7989 */ /* 0x000e2400000e00ff */
[----:B0-----:R-:W-:Y:S02]  /*14220*/  SEL R14, R14, RZ, P0 ;  /* 0x000000ff0e0e7207 */ /* 0x001fe40000000000 */
[----:B------:R-:W-:-:S03]  /*14230*/  ISETP.GE.U32.AND P0, PT, R8, 0x10, PT ;  /* 0x000000100800780c */ /* 0x000fc60003f06070 */
[----:B------:R-:W-:-:S05]  /*14240*/  IMAD.IADD R5, R3, 0x1, R14 ;  /* 0x0000000103057824 */ /* 0x000fca00078e020e */
[----:B------:R-:W0:Y:S02]  /*14250*/  SHFL.UP PT, R14, R5, 0x8, RZ ;  /* 0x05000000050e7989 */ /* 0x000e2400000e00ff */
[----:B0-----:R-:W-:-:S05]  /*14260*/  SEL R14, R14, RZ, P1 ;  /* 0x000000ff0e0e7207 */ /* 0x001fca0000800000 */
[----:B------:R-:W-:-:S05]  /*14270*/  IMAD.IADD R7, R5, 0x1, R14 ;  /* 0x0000000105077824 */ /* 0x000fca00078e020e */
[----:B------:R-:W3:Y:S02]  /*14280*/  SHFL.UP PT, R14, R7, 0x10, RZ ;  /* 0x06000000070e7989 */ /* 0x000ee400000e00ff */
[----:B---3--:R-:W-:-:S05]  /*14290*/  SEL R2, R14, RZ, P0 ;  /* 0x000000ff0e027207 */ /* 0x008fca0000000000 */
[----:B------:R-:W-:-:S05]  /*142a0*/  IMAD.IADD R2, R7, 0x1, R2 ;  /* 0x0000000107027824 */ /* 0x000fca00078e0202 */
[----:B------:R0:W1:Y:S02]  /*142b0*/  SHFL.IDX PT, R14, R2, 0x1f, 0x1f ;  /* 0x03e01f00020e7f89 */ /* 0x00006400000e0000 */
.L_x_3407:
[----:B------:R-:W-:Y:S02]  /*142c0*/  ULDC UR4, c[0x0][0xc10] ;  /* 0x0003040000047ab9 */ /* 0x000fe40000000800 */
[----:B----4-:R-:W-:-:S04]  /*142d0*/  IMAD.U32 R16, RZ, RZ, UR4 ;  /* 0x00000004ff107e24 */ /* 0x010fc8000f8e00ff */
[----:B-1----:R-:W-:-:S04]  /*142e0*/  IMAD R3, R14, R16, RZ ;  /* 0x000000100e037224 */ /* 0x002fc800078e02ff */
[----:B------:R-:W-:-:S05]  /*142f0*/  IMAD.IADD R6, R6, 0x1, R3 ;  /* 0x0000000106067824 */ /* 0x000fca00078e0203 */
[----:B------:R-:W-:-:S13]  /*14300*/  ISETP.GT.AND P0, PT, R6, R4, PT ;  /* 0x000000040600720c */ /* 0x000fda0003f04270 */
[----:B------:R-:W-:Y:S05]  /*14310*/  @P0 BRA `(.L_x_3318) ;  /* 0x0000000000b40947 */ /* 0x000fea0003800000 */
[----:B------:R-:W1:Y:S02]  /*14320*/  LDC R0, c[0x0][0xc14] ;  /* 0x00030500ff007b82 */ /* 0x000e640000000800 */
.L_x_3323:
        /* <DEDUP_REMOVED lines=11> */
[----:B------:R-:W0:Y:S02]  /*143e0*/  LDC.64 R2, c[0x0][0xc58] ;  /* 0x00031600ff027b82 */ /* 0x000e240000000a00 */
[----:B0-----:R-:W-:-:S05]  /*143f0*/  IMAD.WIDE R2, R5, 0x4, R2 ;  /* 0x0000000405027825 */ /* 0x001fca00078e0202 */
[----:B------:R0:W5:Y:S02]  /*14400*/  LDG.E R17, desc[UR40][R2.64] ;  /* 0x0000002802117981 */ /* 0x000164000c1e1900 */
.L_x_3321:
[----:B------:R-:W-:Y:S05]  /*14410*/  BSYNC B0 ;  /* 0x0000000000007941 */ /* 0x000fea0003800000 */
.L_x_3320:
        /* <DEDUP_REMOVED lines=11> */
[----:B0-----:R-:W-:-:S05]  /*144d0*/  IMAD.IADD R3, R13, 0x1, R14 ;  /* 0x000000010d037824 */ /* 0x001fca00078e020e */
        /* <DEDUP_REMOVED lines=11> */
.L_x_3415:
[----:B------:R-:W-:Y:S02]  /*14590*/  ULDC UR4, c[0x0][0xc10] ;  /* 0x0003040000047ab9 */ /* 0x000fe40000000800 */
[----:B------:R-:W-:-:S05]  /*145a0*/  MOV R16, UR4 ;  /* 0x0000000400107c02 */ /* 0x000fca0008000f00 */
[----:B-1----:R-:W-:-:S04]  /*145b0*/  IMAD R3, R14, R16, RZ ;  /* 0x000000100e037224 */ /* 0x002fc800078e02ff */
[----:B------:R-:W-:-:S05]  /*145c0*/  IMAD.IADD R6, R3, 0x1, R6 ;  /* 0x0000000103067824 */ /* 0x000fca00078e0206 */
[----:B------:R-:W-:-:S13]  /*145d0*/  ISETP.GT.AND P0, PT, R6, R4, PT ;  /* 0x000000040600720c */ /* 0x000fda0003f04270 */
[----:B------:R-:W-:Y:S05]  /*145e0*/  @!P0 BRA `(.L_x_3323) ;  /* 0xfffffffc00508947 */ /* 0x000fea000383ffff */
.L_x_3318:
[----:B------:R-:W-:Y:S01]  /*145f0*/  IMAD.IADD R6, R6, 0x1, -R3 ;  /* 0x0000000106067824 */ /* 0x000fe200078e0a03 */
[----:B------:R-:W-:-:S03]  /*14600*/  UMOV UR4, 0xffffffff ;  /* 0xffffffff00047882 */ /* 0x000fc60000000000 */
[----:B------:R-:W-:-:S05]  /*14610*/  IMAD R3, R2, R16, R6 ;  /* 0x0000001002037224 */ /* 0x000fca00078e0206 */
[----:B------:R-:W-:Y:S01]  /*14620*/  ISETP.GT.AND P6, PT, R3, R4, PT ;  /* 0x000000040300720c */ /* 0x000fe20003fc4270 */
[----:B------:R-:W-:-:S12]  /*14630*/  BRA.DIV UR4, `(.L_x_3324) ;  /* 0x0000001e04c87947 */ /* 0x000fd8000b800000 */
[----:B------:R-:W-:-:S04]  /*14640*/  VOTE.ANY R3, PT, !P6 ;  /* 0x0000000000037806 */ /* 0x000fc800070e0100 */
[----:B------:R-:W1:Y:S02]  /*14650*/  POPC R5, R3 ;  /* 0x0000000300057309 */ /* 0x000e640000000000 */
[----:B-1----:R1:W3:Y:S02]  /*14660*/  SHFL.IDX PT, R17, R17, R5, 0x1f ;  /* 0x00001f0511117589 */ /* 0x0022e400000e0000 */
.L_x_3419:
[----:B------:R-:W-:Y:S01]  /*14670*/  ISETP.NE.AND P0, PT, R3, RZ, PT ;  /* 0x000000ff0300720c */ /* 0x000fe20003f05270 */
[----:B------:R-:W-:-:S12]  /*14680*/  IMAD.MOV.U32 R14, RZ, RZ, RZ ;  /* 0x000000ffff0e7224 */ /* 0x000fd800078e00ff */
[----:B------:R-:W-:Y:S05]  /*14690*/  @!P0 BRA `(.L_x_3325) ;  /* 0x0000000000108947 */ /* 0x000fea0003800000 */
[----:B------:R-:W-:Y:S01]  /*146a0*/  UMOV UR4, 0xffffffff ;  /* 0xffffffff00047882 */ /* 0x000fe20000000000 */
[----:B------:R-:W-:Y:S02]  /*146b0*/  VIADD R12, R5, 0xffffffff ;  /* 0xffffffff050c7836 */ /* 0x000fe40000000000 */
[----:B------:R-:W-:Y:S05]  /*146c0*/  BRA.DIV UR4, `(.L_x_3326) ;  /* 0x0000001e04ec7947 */ /* 0x000fea000b800000 */
[----:B------:R4:W0:Y:S02]  /*146d0*/  SHFL.IDX PT, R14, R2, R12, 0x1f ;  /* 0x00001f0c020e7589 */ /* 0x00082400000e0000 */
.L_x_3325:
[----:B0-----:R-:W-:Y:S01]  /*146e0*/  IMAD R16, R14, R16, R6 ;  /* 0x000000100e107224 */ /* 0x001fe200078e0206 */
[----:B---3--:R-:W-:Y:S01]  /*146f0*/  IABS R6, R17 ;  /* 0x0000001100067213 */ /* 0x008fe20000000000 */
[----:B------:R-:W-:Y:S01]  /*14700*/  IMAD.IADD R19, R5, 0x1, R19 ;  /* 0x0000000105137824 */ /* 0x000fe200078e0213 */
[----:B----4-:R-:W-:Y:S02]  /*14710*/  MOV R2, RZ ;  /* 0x000000ff00027202 */ /* 0x010fe40000000f00 */
[----:B------:R-:W0:Y:S08]  /*14720*/  I2F.RP R7, R6 ;  /* 0x0000000600077306 */ /* 0x000e300000209400 */
[----:B0-----:R-:W0:Y:S02]  /*14730*/  MUFU.RCP R7, R7 ;  /* 0x0000000700077308 */ /* 0x001e240000001000 */
[----:B0-----:R-:W-:-:S06]  /*14740*/  VIADD R8, R7, 0xffffffe ;  /* 0x0ffffffe07087836 */ /* 0x001fcc0000000000 */
[----:B------:R-:W0:Y:S02]  /*14750*/  F2I.FTZ.U32.TRUNC.NTZ R3, R8 ;  /* 0x0000000800037305 */ /* 0x000e24000021f000 */
[----:B0-----:R-:W-:-:S04]  /*14760*/  IMAD.MOV R9, RZ, RZ, -R3 ;  /* 0x000000ffff097224 */ /* 0x001fc800078e0a03 */
[----:B------:R-:W-:-:S04]  /*14770*/  IMAD R9, R9, R6, RZ ;  /* 0x0000000609097224 */ /* 0x000fc800078e02ff */
        /* <DEDUP_REMOVED lines=21> */
.L_x_3319:
[----:B------:R-:W-:Y:S01]  /*148d0*/  UMOV UR4, URZ ;  /* 0x0000003f00047c82 */ /* 0x000fe20008000000 */
[----:B------:R-:W-:Y:S01]  /*148e0*/  UMOV UR5, URZ ;  /* 0x0000003f00057c82 */ /* 0x000fe20008000000 */
[----:B------:R-:W-:Y:S01]  /*148f0*/  ULDC UR6, c[0x0][0xc14] ;  /* 0x0003050000067ab9 */ /* 0x000fe20000000800 */
[----:B------:R-:W-:Y:S02]  /*14900*/  IMAD.MOV.U32 R16, RZ, RZ, R4 ;  /* 0x000000ffff107224 */ /* 0x000fe400078e0004 */
[----:B------:R-:W-:Y:S02]  /*14910*/  IMAD.U32 R17, RZ, RZ, UR4 ;  /* 0x00000004ff117e24 */ /* 0x000fe4000f8e00ff */
[----:B------:R-:W-:Y:S02]  /*14920*/  IMAD.U32 R18, RZ, RZ, UR5 ;  /* 0x00000005ff127e24 */ /* 0x000fe4000f8e00ff */
[----:B------:R-:W-:-:S07]  /*14930*/  IMAD.U32 R19, RZ, RZ, UR6 ;  /* 0x00000006ff137e24 */ /* 0x000fce000f8e00ff */
.L_x_3327:
        /* <DEDUP_REMOVED lines=12> */
.L_x_3246:
[----:B0-----:R-:W4:Y:S01]  /*14a00*/  LDL.LU R0, [R1+0x28] ;  /* 0x0000280001007983 */ /* 0x001f220000300800 */
[----:B------:R-:W-:Y:S01]  /*14a10*/  BSSY B0, `(.L_x_3329) ;  /* 0x000000b000007945 */ /* 0x000fe20003800000 */
[----:B-1----:R-:W0:Y:S01]  /*14a20*/  S2R R5, SR_CgaCtaId ;  /* 0x0000000000057919 */ /* 0x002e220000008800 */
[----:B----4-:R-:W-:-:S04]  /*14a30*/  IADD3 R0, R0, 0x1, RZ ;  /* 0x0000000100007810 */ /* 0x010fc80007ffe0ff */
[----:B---3--:R-:W-:-:S04]  /*14a40*/  LEA.HI R2, R0, R0, RZ, 0x1 ;  /* 0x0000000000027211 */ /* 0x008fc800078f08ff */
[----:B------:R-:W-:-:S05]  /*14a50*/  LOP3.LUT R3, R2, 0xfffffffe, RZ, 0xc0, !PT ;  /* 0xfffffffe02037812 */ /* 0x000fca00078ec0ff */
[----:B------:R-:W-:Y:S01]  /*14a60*/  IMAD.IADD R3, R0, 0x1, -R3 ;  /* 0x0000000100037824 */ /* 0x000fe200078e0a03 */
[----:B------:R-:W-:-:S04]  /*14a70*/  MOV R0, 0x400 ;  /* 0x0000040000007802 */ /* 0x000fc80000000f00 */
[----:B0-----:R-:W-:Y:S02]  /*14a80*/  LEA R0, R5, R0, 0x18 ;  /* 0x0000000005007211 */ /* 0x001fe400078ec0ff */
[----:B------:R-:W-:-:S04]  /*14a90*/  SHF.L.U32 R3, R3, 0x1f, RZ ;  /* 0x0000001f03037819 */ /* 0x000fc800000006ff */
[----:B------:R-:W0:Y:S02]  /*14aa0*/  SYNCS.PHASECHK.TRANS64.TRYWAIT P0, [R0+URZ+0x28c20], R3 ;  /* 0x028c2003000075a7 */ /* 0x000e24000800017f */
[----:B0-----:R-:W-:Y:S05]  /*14ab0*/  @!P0 BRA `(.L_x_3330) ;  /* 0x0000001c00148947 */ /* 0x001fea0003800000 */
.L_x_3422:
[----:B------:R-:W-:Y:S05]  /*14ac0*/  BSYNC B0 ;  /* 0x0000000000007941 */ /* 0x000fea0003800000 */
.L_x_3329:
[----:B------:R-:W-:-:S03]  /*14ad0*/  UMOV UR4, 0xffffffff ;  /* 0xffffffff00047882 */ /* 0x000fc60000000000 */
[----:B------:R-:W-:Y:S05]  /*14ae0*/  BRA.DIV UR4, `(.L_x_3331) ;  /* 0x0000001e041c7947 */ /* 0x000fea000b800000 */
[----:B------:R-:W1:Y:S02]  /*14af0*/  S2R R2, SR_TID.X ;  /* 0x0000000000027919 */ /* 0x000e640000002100 */
[----:B-1----:R-:W-:-:S04]  /*14b00*/  SHF.R.U32.HI R2, RZ, 0x5, R2 ;  /* 0x00000005ff027819 */ /* 0x002fc80000011602 */
[----:B------:R-:W-:-:S05]  /*14b10*/  LOP3.LUT R2, R2, 0x3, RZ, 0xc0, !PT ;  /* 0x0000000302027812 */ /* 0x000fca00078ec0ff */
[----:B------:R1:W3:Y:S02]  /*14b20*/  SHFL.IDX PT, R14, R2, RZ, 0x1f ;  /* 0x00001fff020e7589 */ /* 0x0002e400000e0000 */
.L_x_3425:
[----:B---3--:R-:W-:-:S13]  /*14b30*/  ISETP.NE.AND P0, PT, R14, RZ, PT ;  /* 0x000000ff0e00720c */ /* 0x008fda0003f05270 */
[----:B------:R-:W-:Y:S05]  /*14b40*/  @P0 BRA `(.L_x_3115) ;  /* 0x0000000000940947 */ /* 0x000fea0003800000 */
[----:B------:R-:W-:-:S03]  /*14b50*/  UMOV UR4, 0xffffffff ;  /* 0xffffffff00047882 */ /* 0x000fc60000000000 */
[----:B------:R-:W-:Y:S05]  /*14b60*/  BRA.DIV UR4, `(.L_x_3332) ;  /* 0x0000001e04307947 */ /* 0x000fea000b800000 */
[----:B------:R-:W-:-:S13]  /*14b70*/  ELECT P6, URZ, PT ;  /* 0x00000000003f782f */ /* 0x000fda00038c0000 */
.L_x_3428:
[----:B------:R-:W-:Y:S05]  /*14b80*/  @!P6 BRA `(.L_x_3115) ;  /* 0x000000000084e947 */ /* 0x000fea0003800000 */
[----:B-1----:R-:W3:Y:S02]  /*14b90*/  LDL.LU R2, [R1+0x38] ;  /* 0x0000380001027983 */ /* 0x002ee40000300800 */
[----:B---3--:R-:W-:-:S04]  /*14ba0*/  LOP3.LUT R2, R2, 0x2, RZ, 0xfc, !PT ;  /* 0x0000000202027812 */ /* 0x008fc800078efcff */
[----:B------:R-:W-:-:S13]  /*14bb0*/  ISETP.NE.AND P2, PT, R2, 0x3, PT ;  /* 0x000000030200780c */ /* 0x000fda0003f45270 */
[----:B------:R-:W-:Y:S05]  /*14bc0*/  @!P2 BRA `(.L_x_3333) ;  /* 0x000000000004a947 */ /* 0x000fea0003800000 */
[----:B------:R-:W-:Y:S01]  /*14bd0*/  BPT.TRAP 0x1 ;  /* 0x000000040000795c */ /* 0x000fe20000300000 */
.L_x_3333:
[----:B0-----:R-:W3:Y:S04]  /*14be0*/  LDL R3, [R1] ;  /* 0x0000000001037983 */ /* 0x001ee80000100800 */
[----:B------:R-:W4:Y:S01]  /*14bf0*/  LDL.LU R7, [R1+0x8] ;  /* 0x0000080001077983 */ /* 0x000f220000300800 */
[----:B------:R-:W-:-:S04]  /*14c00*/  VIADD R2, R0, 0x28c40 ;  /* 0x00028c4000027836 */ /* 0x000fc80000000000 */
[C---:B---3--:R-:W-:Y:S02]  /*14c10*/  IMAD R6, R3.reuse, 0x8, R2 ;  /* 0x0000000803067824 */ /* 0x048fe400078e0202 */
[----:B------:R-:W-:Y:S01]  /*14c20*/  VIADD R3, R3, 0x1 ;  /* 0x0000000103037836 */ /* 0x000fe20000000000 */
[----:B----4-:R-:W-:-:S04]  /*14c30*/  SHF.L.U32 R5, R7, 0x1f, RZ ;  /* 0x0000001f07057819 */ /* 0x010fc800000006ff */
        /* <DEDUP_REMOVED lines=8> */
.L_x_3429:
[----:B------:R-:W1:Y:S02]  /*14cc0*/  SYNCS.PHASECHK.TRANS64.TRYWAIT P0, [R7+URZ], R2 ;  /* 0x00000002070075a7 */ /* 0x000e64000800017f */
[----:B-1----:R-:W-:Y:S05]  /*14cd0*/  @!P0 BRA `(.L_x_3335) ;  /* 0x0000001c00088947 */ /* 0x002fea0003800000 */
.L_x_3430:
[----:B------:R-:W-:Y:S05]  /*14ce0*/  @!P2 BRA `(.L_x_3336) ;  /* 0x000000000004a947 */ /* 0x000fea0003800000 */
[----:B------:R-:W-:Y:S01]  /*14cf0*/  BPT.TRAP 0x1 ;  /* 0x000000040000795c */ /* 0x000fe20000300000 */
.L_x_3336:
[----:B------:R-:W3:Y:S01]  /*14d00*/  LDL.LU R4, [R1] ;  /* 0x0000000001047983 */ /* 0x000ee20000300800 */
[----:B------:R-:W-:-:S05]  /*14d10*/  VIADD R0, R0, 0x28c60 ;  /* 0x00028c6000007836 */ /* 0x000fca0000000000 */
[----:B---3--:R-:W-:-:S04]  /*14d20*/  LEA R4, R4, R0, 0x3 ;  /* 0x0000000004047211 */ /* 0x008fc800078e18ff */
[----:B------:R-:W3:Y:S02]  /*14d30*/  SYNCS.PHASECHK.TRANS64.TRYWAIT P0, [R4+URZ], R5 ;  /* 0x00000005040075a7 */ /* 0x000ee4000800017f */
[----:B---3--:R-:W-:Y:S05]  /*14d40*/  @!P0 BRA `(.L_x_3337) ;  /* 0x0000001c00008947 */ /* 0x008fea0003800000 */
.L_x_3431:
[----:B------:R-:W-:-:S07]  /*14d50*/  IMAD R3, R3, 0x8, R0 ;  /* 0x0000000803037824 */ /* 0x000fce00078e0200 */
.L_x_3338:
[----:B----4-:R4:W0:Y:S02]  /*14d60*/  SYNCS.PHASECHK.TRANS64.TRYWAIT P0, [R3+URZ], R2 ;  /* 0x00000002030075a7 */ /* 0x010824000800017f */
[----:B0-----:R-:W-:Y:S05]  /*14d70*/  @!P0 NANOSLEEP.SYNCS 0x989680 ;  /* 0x009896800000895d */ /* 0x001fea0003900000 */
[----:B------:R-:W0:Y:S02]  /*14d80*/  @!P0 SYNCS.PHASECHK.TRANS64 P0, [R3+URZ], R2 ;  /* 0x00000002030085a7 */ /* 0x000e24000800007f */
[----:B0-----:R-:W-:Y:S05]  /*14d90*/  @!P0 BRA `(.L_x_3338) ;  /* 0xfffffffc00f08947 */ /* 0x001fea000383ffff */
.L_x_3115:
[----:B------:R-:W-:Y:S05]  /*14da0*/  BSYNC B8 ;  /* 0x0000000000087941 */ /* 0x000fea0003800000 */
.L_x_3112:
[----:B------:R-:W-:Y:S05]  /*14db0*/  EXIT ;  /* 0x000000000000794d */ /* 0x000fea0003800000 */
.L_x_3131:
[----:B0-----:R0:W1:Y:S02]  /*14dc0*/  SYNCS.PHASECHK.TRANS64.TRYWAIT P5, [R74+URZ+0x28c90], R59 ;  /* 0x028c903b4a0075a7 */ /* 0x00106400080a017f */
[----:B-1----:R-:W-:Y:S05]  /*14dd0*/  @!P5 NANOSLEEP.SYNCS 0x989680 ;  /* 0x009896800000d95d */ /* 0x002fea0003900000 */
[----:B------:R-:W1:Y:S02]  /*14de0*/  @!P5 SYNCS.PHASECHK.TRANS64 P5, [R74+URZ+0x28c90], R59 ;  /* 0x028c903b4a00d5a7 */ /* 0x000e6400080a007f */
[----:B-1----:R-:W-:Y:S05]  /*14df0*/  @!P5 BRA `(.L_x_3131) ;  /* 0xfffffffc00f0d947 */ /* 0x002fea000383ffff */
[----:B------:R-:W-:Y:S05]  /*14e00*/  BRA `(.L_x_3339) ;  /* 0xfffffed8000c7947 */ /* 0x000fea000383ffff */
.L_x_3141:
[----:B0-----:R0:W1:Y:S02]  /*14e10*/  SYNCS.PHASECHK.TRANS64.TRYWAIT P5, [R74+URZ+0x28c90], R59 ;  /* 0x028c903b4a0075a7 */ /* 0x00106400080a017f */
[----:B-1----:R-:W-:Y:S05]  /*14e20*/  @!P5 NANOSLEEP.SYNCS 0x989680 ;  /* 0x009896800000d95d */ /* 0x002fea0003900000 */
[----:B------:R-:W1:Y:S02]  /*14e30*/  @!P5 SYNCS.PHASECHK.TRANS64 P5, [R74+URZ+0x28c90], R59 ;  /* 0x028c903b4a00d5a7 */ /* 0x000e6400080a007f */
[----:B-1----:R-:W-:Y:S05]  /*14e40*/  @!P5 BRA `(.L_x_3141) ;  /* 0xfffffffc00f0d947 */ /* 0x002fea000383ffff */
[----:B------:R-:W-:Y:S05]  /*14e50*/  BRA `(.L_x_3340) ;  /* 0xfffffee000847947 */ /* 0x000fea000383ffff */
.L_x_3146:
[----:B0-----:R0:W1:Y:S02]  /*14e60*/  SYNCS.PHASECHK.TRANS64.TRYWAIT P5, [R74+URZ+0x28c90], R59 ;  /* 0x028c903b4a0075a7 */ /* 0x00106400080a017f */
[----:B-1----:R-:W-:Y:S05]  /*14e70*/  @!P5 NANOSLEEP.SYNCS 0x989680 ;  /* 0x009896800000d95d */ /* 0x002fea0003900000 */
[----:B------:R-:W1:Y:S02]  /*14e80*/  @!P5 SYNCS.PHASECHK.TRANS64 P5, [R74+URZ+0x28c90], R59 ;  /* 0x028c903b4a00d5a7 */ /* 0x000e6400080a007f */
[----:B-1----:R-:W-:Y:S05]  /*14e90*/  @!P5 BRA `(.L_x_3146) ;  /* 0xfffffffc00f0d947 */ /* 0x002fea000383ffff */
[----:B------:R-:W-:Y:S05]  /*14ea0*/  BRA `(.L_x_3341) ;  /* 0xfffffee800b87947 */ /* 0x000fea000383ffff */
.L_x_3150:
[----:B----4-:R4:W0:Y:S02]  /*14eb0*/  SYNCS.PHASECHK.TRANS64.TRYWAIT P0, [R74+URZ+0x28cb0], R59 ;  /* 0x028cb03b4a0075a7 */ /* 0x010824000800017f */
[----:B0-----:R-:W-:Y:S05]  /*14ec0*/  @!P0 NANOSLEEP.SYNCS 0x989680 ;  /* 0x009896800000895d */ /* 0x001fea0003900000 */
[----:B------:R-:W0:Y:S02]  /*14ed0*/  @!P0 SYNCS.PHASECHK.TRANS64 P0, [R74+URZ+0x28cb0], R59 ;  /* 0x028cb03b4a0085a7 */ /* 0x000e24000800007f */
[----:B0-----:R-:W-:Y:S05]  /*14ee0*/  @!P0 BRA `(.L_x_3150) ;  /* 0xfffffffc00f08947 */ /* 0x001fea000383ffff */
[----:B------:R-:W-:Y:S05]  /*14ef0*/  BRA `(.L_x_3342) ;  /* 0xfffffeec00307947 */ /* 0x000fea000383ffff */
.L_x_3161:
[----:B0-----:R0:W1:Y:S02]  /*14f00*/  SYNCS.PHASECHK.TRANS64.TRYWAIT P0, [R8+URZ+0x28c50], R3 ;  /* 0x028c5003080075a7 */ /* 0x001064000800017f */
[----:B-1----:R-:W-:Y:S05]  /*14f10*/  @!P0 NANOSLEEP.SYNCS 0x989680 ;  /* 0x009896800000895d */ /* 0x002fea0003900000 */
[----:B------:R-:W1:Y:S02]  /*14f20*/  @!P0 SYNCS.PHASECHK.TRANS64 P0, [R8+URZ+0x28c50], R3 ;  /* 0x028c5003080085a7 */ /* 0x000e64000800007f */
[----:B-1----:R-:W-:Y:S05]  /*14f30*/  @!P0 BRA `(.L_x_3161) ;  /* 0xfffffffc00f08947 */ /* 0x002fea000383ffff */
[----:B------:R-:W-:Y:S05]  /*14f40*/  BRA `(.L_x_3343) ;  /* 0xfffffef800547947 */ /* 0x000fea000383ffff */
.L_x_3168:
[----:B-1----:R1:W2:Y:S02]  /*14f50*/  SYNCS.PHASECHK.TRANS64.TRYWAIT P0, [R0+URZ+0x28c50], R3 ;  /* 0x028c5003000075a7 */ /* 0x0022a4000800017f */
[----:B--2---:R-:W-:Y:S05]  /*14f60*/  @!P0 NANOSLEEP.SYNCS 0x989680 ;  /* 0x009896800000895d */ /* 0x004fea0003900000 */
[----:B------:R-:W2:Y:S02]  /*14f70*/  @!P0 SYNCS.PHASECHK.TRANS64 P0, [R0+URZ+0x28c50], R3 ;  /* 0x028c5003000085a7 */ /* 0x000ea4000800007f */
[----:B--2---:R-:W-:Y:S05]  /*14f80*/  @!P0 BRA `(.L_x_3168) ;  /* 0xfffffffc00f08947 */ /* 0x004fea000383ffff */
[----:B------:R-:W-:Y:S05]  /*14f90*/  BRA `(.L_x_3167) ;  /* 0xffffff0400807947 */ /* 0x000fea000383ffff */
.L_x_3183:
        /* <DEDUP_REMOVED lines=8> */
.L_x_3345:
[----:B------:R-:W-:Y:S05]  /*15020*/  BSYNC B1 ;  /* 0x0000000000017941 */ /* 0x000fea0003800000 */
.L_x_3344:
[----:B------:R-:W-:Y:S05]  /*15030*/  BRA `(.L_x_3346) ;  /* 0xffffff1800a47947 */ /* 0x000fea000383ffff */
.L_x_3184:
[----:B------:R-:W-:Y:S01]  /*15040*/  BSSY B1, `(.L_x_3347) ;  /* 0x0000008000017945 */ /* 0x000fe20003800000 */
[----:B------:R-:W-:Y:S01]  /*15050*/  IMAD.MOV.U32 R13, RZ, RZ, R24 ;  /* 0x000000ffff0d7224 */ /* 0x000fe200078e0018 */
[----:B------:R-:W-:Y:S01]  /*15060*/  MOV R12, RZ ;  /* 0x000000ff000c7202 */ /* 0x000fe20000000f00 */
[----:B------:R-:W-:Y:S02]  /*15070*/  IMAD.MOV.U32 R11, RZ, RZ, 0x1c1f ;  /* 0x00001c1fff0b7424 */ /* 0x000fe400078e00ff */
[----:B------:R-:W-:-:S07]  /*15080*/  IMAD.MOV.U32 R15, RZ, RZ, -0x1 ;  /* 0xffffffffff0f7424 */ /* 0x000fce00078e00ff */
[----:B------:R-:W-:Y:S05]  /*15090*/  WARPSYNC.COLLECTIVE R15, `(.L_x_3348) ;  /* 0x000000000f087348 */ /* 0x000fea0003c00000 */
[----:B------:R0:W1:Y:S02]  /*150a0*/  SHFL.IDX P6, R14, R13, R12, R11 ;  /* 0x0000000c0d0e7389 */ /* 0x00006400000c000b */
[----:B01----:R-:W-:Y:S01]  /*150b0*/  ENDCOLLECTIVE ;  /* 0x000000000000791b */ /* 0x003fe20003800000 */
.L_x_3348:
[----:B------:R-:W-:Y:S05]  /*150c0*/  BSYNC B1 ;  /* 0x0000000000017941 */ /* 0x000fea0003800000 */
.L_x_3347:
[----:B------:R-:W-:Y:S05]  /*150d0*/  BRA `(.L_x_3349) ;  /* 0xffffff1800887947 */ /* 0x000fea000383ffff */
.L_x_3185:
        /* <DEDUP_REMOVED lines=8> */
.L_x_3351:
[----:B------:R-:W-:Y:S05]  /*15160*/  BSYNC B1 ;  /* 0x0000000000017941 */ /* 0x000fea0003800000 */
.L_x_3350:
[----:B------:R-:W-:Y:S05]  /*15170*/  BRA `(.L_x_3352) ;  /* 0xffffff18006c7947 */ /* 0x000fea000383ffff */
.L_x_3186:
        /* <DEDUP_REMOVED lines=8> */
.L_x_3354:
[----:B------:R-:W-:Y:S05]  /*15200*/  BSYNC B1 ;  /* 0x0000000000017941 */ /* 0x000fea0003800000 */
.L_x_3353:
[----:B------:R-:W-:Y:S05]  /*15210*/  BRA `(.L_x_3355) ;  /* 0xffffff1800507947 */ /* 0x000fea000383ffff */
.L_x_3188:
[----:B0-----:R0:W1:Y:S02]  /*15220*/  SYNCS.PHASECHK.TRANS64.TRYWAIT P0, [R2+URZ+0x28c00], R7 ;  /* 0x028c0007020075a7 */ /* 0x001064000800017f */
[----:B-1----:R-:W-:Y:S05]  /*15230*/  @!P0 NANOSLEEP.SYNCS 0x989680 ;  /* 0x009896800000895d */ /* 0x002fea0003900000 */
[----:B------:R-:W1:Y:S02]  /*15240*/  @!P0 SYNCS.PHASECHK.TRANS64 P0, [R2+URZ+0x28c00], R7 ;  /* 0x028c0007020085a7 */ /* 0x000e64000800007f */
[----:B-1----:R-:W-:Y:S05]  /*15250*/  @!P0 BRA `(.L_x_3188) ;  /* 0xfffffffc00f08947 */ /* 0x002fea000383ffff */
[----:B------:R-:W-:Y:S05]  /*15260*/  BRA `(.L_x_3356) ;  /* 0xffffff1800b07947 */ /* 0x000fea000383ffff */
.L_x_3196:
[----:B------:R-:W-:Y:S01]  /*15270*/  BSSY B1, `(.L_x_3357) ;  /* 0x0000008000017945 */ /* 0x000fe20003800000 */
[----:B------:R-:W-:Y:S01]  /*15280*/  IMAD.MOV.U32 R13, RZ, RZ, R26 ;  /* 0x000000ffff0d7224 */ /* 0x000fe200078e001a */
[----:B------:R-:W-:Y:S01]  /*15290*/  MOV R15, 0xffffffff ;  /* 0xffffffff000f7802 */ /* 0x000fe20000000f00 */
[----:B------:R-:W-:Y:S02]  /*152a0*/  IMAD.MOV.U32 R12, RZ, RZ, RZ ;  /* 0x000000ffff0c7224 */ /* 0x000fe400078e00ff */
[----:B------:R-:W-:-:S07]  /*152b0*/  IMAD.MOV.U32 R11, RZ, RZ, 0x1c1f ;  /* 0x00001c1fff0b7424 */ /* 0x000fce00078e00ff */
[----:B0----5:R-:W-:Y:S05]  /*152c0*/  WARPSYNC.COLLECTIVE R15, `(.L_x_3358) ;  /* 0x000000000f087348 */ /* 0x021fea0003c00000 */
[----:B------:R1:W2:Y:S02]  /*152d0*/  SHFL.IDX P6, R14, R13, R12, R11 ;  /* 0x0000000c0d0e7389 */ /* 0x0002a400000c000b */
[----:B012--5:R-:W-:Y:S01]  /*152e0*/  ENDCOLLECTIVE ;  /* 0x000000000000791b */ /* 0x027fe20003800000 */
.L_x_3358:
[----:B------:R-:W-:Y:S05]  /*152f0*/  BSYNC B1 ;  /* 0x0000000000017941 */ /* 0x000fea0003800000 */
.L_x_3357:
[----:B------:R-:W-:Y:S05]  /*15300*/  BRA `(.L_x_3359) ;  /* 0xffffff24007c7947 */ /* 0x000fea000383ffff */
.L_x_3197:
[----:B------:R-:W-:Y:S01]  /*15310*/  BSSY B1, `(.L_x_3360) ;  /* 0x0000008000017945 */ /* 0x000fe20003800000 */
[----:B------:R-:W-:Y:S02]  /*15320*/  IMAD.MOV.U32 R13, RZ, RZ, R24 ;  /* 0x000000ffff0d7224 */ /* 0x000fe400078e0018 */
[----:B------:R-:W-:Y:S02]  /*15330*/  IMAD.MOV.U32 R12, RZ, RZ, RZ ;  /* 0x000000ffff0c7224 */ /* 0x000fe400078e00ff */
[----:B------:R-:W-:Y:S02]  /*15340*/  IMAD.MOV.U32 R11, RZ, RZ, 0x1c1f ;  /* 0x00001c1fff0b7424 */ /* 0x000fe400078e00ff */
[----:B------:R-:W-:-:S07]  /*15350*/  IMAD.MOV.U32 R15, RZ, RZ, -0x1 ;  /* 0xffffffffff0f7424 */ /* 0x000fce00078e00ff */
[----:B0----5:R-:W-:Y:S05]  /*15360*/  WARPSYNC.COLLECTIVE R15, `(.L_x_3361) ;  /* 0x000000000f087348 */ /* 0x021fea0003c00000 */
[----:B------:R1:W2:Y:S02]  /*15370*/  SHFL.IDX P6, R14, R13, R12, R11 ;  /* 0x0000000c0d0e7389 */ /* 0x0002a400000c000b */
[----:B012--5:R-:W-:Y:S01]  /*15380*/  ENDCOLLECTIVE ;  /* 0x000000000000791b */ /* 0x027fe20003800000 */
.L_x_3361:
[----:B------:R-:W-:Y:S05]  /*15390*/  BSYNC B1 ;  /* 0x0000000000017941 */ /* 0x000fea0003800000 */
.L_x_3360:
[----:B------:R-:W-:Y:S05]  /*153a0*/  BRA `(.L_x_3362) ;  /* 0xffffff2400607947 */ /* 0x000fea000383ffff */
.L_x_3198:
[----:B------:R-:W-:Y:S01]  /*153b0*/  BSSY B1, `(.L_x_3363) ;  /* 0x0000008000017945 */ /* 0x000fe20003800000 */
[----:B------:R-:W-:Y:S01]  /*153c0*/  IMAD.MOV.U32 R13, RZ, RZ, R28 ;  /* 0x000000ffff0d7224 */ /* 0x000fe200078e001c */
[----:B------:R-:W-:Y:S01]  /*153d0*/  MOV R11, 0x1c1f ;  /* 0x00001c1f000b7802 */ /* 0x000fe20000000f00 */
[----:B------:R-:W-:Y:S02]  /*153e0*/  IMAD.MOV.U32 R12, RZ, RZ, RZ ;  /* 0x000000ffff0c7224 */ /* 0x000fe400078e00ff */
[----:B------:R-:W-:-:S07]  /*153f0*/  IMAD.MOV.U32 R15, RZ, RZ, -0x1 ;  /* 0xffffffffff0f7424 */ /* 0x000fce00078e00ff */
[----:B0----5:R-:W-:Y:S05]  /*15400*/  WARPSYNC.COLLECTIVE R15, `(.L_x_3364) ;  /* 0x000000000f087348 */ /* 0x021fea0003c00000 */
[----:B------:R1:W2:Y:S02]  /*15410*/  SHFL.IDX P6, R14, R13, R12, R11 ;  /* 0x0000000c0d0e7389 */ /* 0x0002a400000c000b */
[----:B012--5:R-:W-:Y:S01]  /*15420*/  ENDCOLLECTIVE ;  /* 0x000000000000791b */ /* 0x027fe20003800000 */
.L_x_3364:
[----:B------:R-:W-:Y:S05]  /*15430*/  BSYNC B1 ;  /* 0x0000000000017941 */ /* 0x000fea0003800000 */
.L_x_3363:
[----:B------:R-:W-:Y:S05]  /*15440*/  BRA `(.L_x_3365) ;  /* 0xffffff2400447947 */ /* 0x000fea000383ffff */
.L_x_3199:
        /* <DEDUP_REMOVED lines=8> */
.L_x_3367:
[----:B------:R-:W-:Y:S05]  /*154d0*/  BSYNC B1 ;  /* 0x0000000000017941 */ /* 0x000fea0003800000 */
.L_x_3366:
[----:B------:R-:W-:Y:S05]  /*154e0*/  BRA `(.L_x_3368) ;  /* 0xffffff2400287947 */ /* 0x000fea000383ffff */
.L_x_3201:
[----:B0-----:R0:W1:Y:S02]  /*154f0*/  SYNCS.PHASECHK.TRANS64.TRYWAIT P1, [R2+URZ+0x28c00], R3 ;  /* 0x028c0003020075a7 */ /* 0x001064000802017f */
[----:B-1----:R-:W-:Y:S05]  /*15500*/  @!P1 NANOSLEEP.SYNCS 0x989680 ;  /* 0x009896800000995d */ /* 0x002fea0003900000 */
[----:B------:R-:W1:Y:S02]  /*15510*/  @!P1 SYNCS.PHASECHK.TRANS64 P1, [R2+URZ+0x28c00], R3 ;  /* 0x028c0003020095a7 */ /* 0x000e64000802007f */
[----:B-1----:R-:W-:Y:S05]  /*15520*/  @!P1 BRA `(.L_x_3201) ;  /* 0xfffffffc00f09947 */ /* 0x002fea000383ffff */
[----:B------:R-:W-:Y:S05]  /*15530*/  BRA `(.L_x_3369) ;  /* 0xffffff2400887947 */ /* 0x000fea000383ffff */
.L_x_3207:
[----:B0-----:R0:W1:Y:S02]  /*15540*/  SYNCS.PHASECHK.TRANS64.TRYWAIT P1, [R15+URZ+0x28c30], R58 ;  /* 0x028c303a0f0075a7 */ /* 0x001064000802017f */
[----:B-1----:R-:W-:Y:S05]  /*15550*/  @!P1 NANOSLEEP.SYNCS 0x989680 ;  /* 0x009896800000995d */ /* 0x002fea0003900000 */
[----:B------:R-:W1:Y:S02]  /*15560*/  @!P1 SYNCS.PHASECHK.TRANS64 P1, [R15+URZ+0x28c30], R58 ;  /* 0x028c303a0f0095a7 */ /* 0x000e64000802007f */
[----:B-1----:R-:W-:Y:S05]  /*15570*/  @!P1 BRA `(.L_x_3207) ;  /* 0xfffffffc00f09947 */ /* 0x002fea000383ffff */
[----:B------:R-:W-:Y:S05]  /*15580*/  BRA `(.L_x_3206) ;  /* 0xffffff3000987947 */ /* 0x000fea000383ffff */
.L_x_3212:
[----:B--2---:R2:W4:Y:S02]  /*15590*/  SYNCS.PHASECHK.TRANS64.TRYWAIT P2, [R15+URZ+0x28c50], R58 ;  /* 0x028c503a0f0075a7 */ /* 0x004524000804017f */
[----:B----4-:R-:W-:Y:S05]  /*155a0*/  @!P2 NANOSLEEP.SYNCS 0x989680 ;  /* 0x009896800000a95d */ /* 0x010fea0003900000 */
[----:B------:R-:W4:Y:S02]  /*155b0*/  @!P2 SYNCS.PHASECHK.TRANS64 P2, [R15+URZ+0x28c50], R58 ;  /* 0x028c503a0f00a5a7 */ /* 0x000f24000804007f */
[----:B----4-:R-:W-:Y:S05]  /*155c0*/  @!P2 BRA `(.L_x_3212) ;  /* 0xfffffffc00f0a947 */ /* 0x010fea000383ffff */
[----:B------:R-:W-:Y:S05]  /*155d0*/  BRA `(.L_x_3211) ;  /* 0xffffff4400d87947 */ /* 0x000fea000383ffff */
.L_x_3219:
[----:B-1----:R1:W2:Y:S02]  /*155e0*/  SYNCS.PHASECHK.TRANS64.TRYWAIT P3, [R15+URZ+0x28c30], R213 ;  /* 0x028c30d50f0075a7 */ /* 0x0022a4000806017f */
[----:B--2---:R-:W-:Y:S05]  /*155f0*/  @!P3 NANOSLEEP.SYNCS 0x989680 ;  /* 0x009896800000b95d */ /* 0x004fea0003900000 */
[----:B------:R-:W2:Y:S02]  /*15600*/  @!P3 SYNCS.PHASECHK.TRANS64 P3, [R15+URZ+0x28c30], R213 ;  /* 0x028c30d50f00b5a7 */ /* 0x000ea4000806007f */
[----:B--2---:R-:W-:Y:S05]  /*15610*/  @!P3 BRA `(.L_x_3219) ;  /* 0xfffffffc00f0b947 */ /* 0x004fea000383ffff */
[----:B------:R-:W-:Y:S05]  /*15620*/  BRA `(.L_x_3218) ;  /* 0xffffff4800e07947 */ /* 0x000fea000383ffff */
.L_x_3224:
[----:B--2---:R2:W3:Y:S02]  /*15630*/  SYNCS.PHASECHK.TRANS64.TRYWAIT P3, [R15+URZ+0x28c50], R213 ;  /* 0x028c50d50f0075a7 */ /* 0x0044e4000806017f */
[----:B---3--:R-:W-:Y:S05]  /*15640*/  @!P3 NANOSLEEP.SYNCS 0x989680 ;  /* 0x009896800000b95d */ /* 0x008fea0003900000 */
[----:B------:R-:W3:Y:S02]  /*15650*/  @!P3 SYNCS.PHASECHK.TRANS64 P3, [R15+URZ+0x28c50], R213 ;  /* 0x028c50d50f00b5a7 */ /* 0x000ee4000806007f */
[----:B---3--:R-:W-:Y:S05]  /*15660*/  @!P3 BRA `(.L_x_3224) ;  /* 0xfffffffc00f0b947 */ /* 0x008fea000383ffff */
[----:B------:R-:W-:Y:S05]  /*15670*/  BRA `(.L_x_3223) ;  /* 0xffffff64003c7947 */ /* 0x000fea000383ffff */
.L_x_3250:
[----:B------:R-:W0:Y:S01]  /*15680*/  S2R R8, SR_TID.X ;  /* 0x0000000000087919 */ /* 0x000e220000002100 */
[----:B------:R-:W-:Y:S01]  /*15690*/  BSSY B1, `(.L_x_3370) ;  /* 0x000000a000017945 */ /* 0x000fe20003800000 */
[----:B------:R-:W-:Y:S02]  /*156a0*/  IMAD.MOV.U32 R12, RZ, RZ, RZ ;  /* 0x000000ffff0c7224 */ /* 0x000fe400078e00ff */
[----:B------:R-:W-:Y:S02]  /*156b0*/  IMAD.MOV.U32 R11, RZ, RZ, 0x1f ;  /* 0x0000001fff0b7424 */ /* 0x000fe400078e00ff */
[----:B------:R-:W-:Y:S01]  /*156c0*/  IMAD.MOV.U32 R15, RZ, RZ, -0x1 ;  /* 0xffffffffff0f7424 */ /* 0x000fe200078e00ff */
[----:B0-----:R-:W-:-:S04]  /*156d0*/  SHF.R.U32.HI R8, RZ, 0x5, R8 ;  /* 0x00000005ff087819 */ /* 0x001fc80000011608 */
[----:B------:R-:W-:-:S04]  /*156e0*/  LOP3.LUT R8, R8, 0x3, RZ, 0xc0, !PT ;  /* 0x0000000308087812 */ /* 0x000fc800078ec0ff */
[----:B------:R-:W-:-:S07]  /*156f0*/  MOV R13, R8 ;  /* 0x00000008000d7202 */ /* 0x000fce0000000f00 */
[----:B-----5:R-:W-:Y:S05]  /*15700*/  WARPSYNC.COLLECTIVE R15, `(.L_x_3371) ;  /* 0x000000000f087348 */ /* 0x020fea0003c00000 */
[----:B------:R0:W1:Y:S02]  /*15710*/  SHFL.IDX P6, R14, R13, R12, R11 ;  /* 0x0000000c0d0e7389 */ /* 0x00006400000c000b */
[----:B01---5:R-:W-:Y:S01]  /*15720*/  ENDCOLLECTIVE ;  /* 0x000000000000791b */ /* 0x023fe20003800000 */
.L_x_3371:
[----:B------:R-:W-:Y:S05]  /*15730*/  BSYNC B1 ;  /* 0x0000000000017941 */ /* 0x000fea0003800000 */
.L_x_3370:
[----:B------:R-:W-:Y:S05]  /*15740*/  BRA `(.L_x_3372) ;  /* 0xffffffa800707947 */ /* 0x000fea000383ffff */
.L_x_3251:
[----:B------:R-:W-:Y:S01]  /*15750*/  BSSY B1, `(.L_x_3373) ;  /* 0x0000006000017945 */ /* 0x000fe20003800000 */
[----:B------:R-:W-:-:S07]  /*15760*/  IMAD.MOV.U32 R15, RZ, RZ, -0x1 ;  /* 0xffffffffff0f7424 */ /* 0x000fce00078e00ff */
[----:B-----5:R-:W-:Y:S05]  /*15770*/  WARPSYNC.COLLECTIVE R15, `(.L_x_3374) ;  /* 0x000000000f0c7348 */ /* 0x020fea0003c00000 */
[----:B------:R-:W-:Y:S02]  /*15780*/  ELECT P6, UR62, PT ;  /* 0x00000000003e782f */ /* 0x000fe400038c0000 */
[----:B------:R-:W-:Y:S01]  /*15790*/  MOV R14, UR62 ;  /* 0x0000003e000e7c02 */ /* 0x000fe20008000f00 */
[----:B-----5:R-:W-:Y:S10]  /*157a0*/  ENDCOLLECTIVE ;  /* 0x000000000000791b */ /* 0x020ff40003800000 */
.L_x_3374:
[----:B------:R-:W-:Y:S05]  /*157b0*/  BSYNC B1 ;  /* 0x0000000000017941 */ /* 0x000fea0003800000 */
.L_x_3373:
[----:B------:R-:W-:Y:S05]  /*157c0*/  BRA `(.L_x_3375) ;  /* 0xffffffa8005c7947 */ /* 0x000fea000383ffff */
.L_x_3253:
[----:B0-----:R0:W1:Y:S02]  /*157d0*/  SYNCS.PHASECHK.TRANS64.TRYWAIT P0, [R5+URZ+0x28c20], R6 ;  /* 0x028c2006050075a7 */ /* 0x001064000800017f */
[----:B-1----:R-:W-:Y:S05]  /*157e0*/  @!P0 NANOSLEEP.SYNCS 0x989680 ;  /* 0x009896800000895d */ /* 0x002fea0003900000 */
[----:B------:R-:W1:Y:S02]  /*157f0*/  @!P0 SYNCS.PHASECHK.TRANS64 P0, [R5+URZ+0x28c20], R6 ;  /* 0x028c2006050085a7 */ /* 0x000e64000800007f */
[----:B-1----:R-:W-:Y:S05]  /*15800*/  @!P0 BRA `(.L_x_3253) ;  /* 0xfffffffc00f08947 */ /* 0x002fea000383ffff */
[----:B------:R-:W-:Y:S05]  /*15810*/  BRA `(.L_x_3376) ;  /* 0xffffffa800787947 */ /* 0x000fea000383ffff */
.L_x_3256:
[----:B0-----:R0:W1:Y:S02]  /*15820*/  SYNCS.PHASECHK.TRANS64.TRYWAIT P0, [R6+URZ+0x28ca0], R9 ;  /* 0x028ca009060075a7 */ /* 0x001064000800017f */
[----:B-1----:R-:W-:Y:S05]  /*15830*/  @!P0 NANOSLEEP.SYNCS 0x989680 ;  /* 0x009896800000895d */ /* 0x002fea0003900000 */
[----:B------:R-:W1:Y:S02]  /*15840*/  @!P0 SYNCS.PHASECHK.TRANS64 P0, [R6+URZ+0x28ca0], R9 ;  /* 0x028ca009060085a7 */ /* 0x000e64000800007f */
[----:B-1----:R-:W-:Y:S05]  /*15850*/  @!P0 BRA `(.L_x_3256) ;  /* 0xfffffffc00f08947 */ /* 0x002fea000383ffff */
[----:B------:R-:W-:Y:S05]  /*15860*/  BRA `(.L_x_3377) ;  /* 0xffffffa800887947 */ /* 0x000fea000383ffff */
.L_x_3258:
[----:B-1----:R1:W2:Y:S02]  /*15870*/  SYNCS.PHASECHK.TRANS64.TRYWAIT P0, [R6+URZ+0x28cc0], R9 ;  /* 0x028cc009060075a7 */ /* 0x0022a4000800017f */
[----:B--2---:R-:W-:Y:S05]  /*15880*/  @!P0 NANOSLEEP.SYNCS 0x989680 ;  /* 0x009896800000895d */ /* 0x004fea0003900000 */
[----:B------:R-:W2:Y:S02]  /*15890*/  @!P0 SYNCS.PHASECHK.TRANS64 P0, [R6+URZ+0x28cc0], R9 ;  /* 0x028cc009060085a7 */ /* 0x000ea4000800007f */
[----:B--2---:R-:W-:Y:S05]  /*158a0*/  @!P0 BRA `(.L_x_3258) ;  /* 0xfffffffc00f08947 */ /* 0x004fea000383ffff */
[----:B------:R-:W-:Y:S05]  /*158b0*/  BRA `(.L_x_3378) ;  /* 0xffffffa800ec7947 */ /* 0x000fea000383ffff */
.L_x_3262:
[----:B0-----:R0:W1:Y:S02]  /*158c0*/  SYNCS.PHASECHK.TRANS64.TRYWAIT P0, [R7+URZ+0x28ca0], R8 ;  /* 0x028ca008070075a7 */ /* 0x001064000800017f */
[----:B-1----:R-:W-:Y:S05]  /*158d0*/  @!P0 NANOSLEEP.SYNCS 0x989680 ;  /* 0x009896800000895d */ /* 0x002fea0003900000 */
[----:B------:R-:W1:Y:S02]  /*158e0*/  @!P0 SYNCS.PHASECHK.TRANS64 P0, [R7+URZ+0x28ca0], R8 ;  /* 0x028ca008070085a7 */ /* 0x000e64000800007f */
[----:B-1----:R-:W-:Y:S05]  /*158f0*/  @!P0 BRA `(.L_x_3262) ;  /* 0xfffffffc00f08947 */ /* 0x002fea000383ffff */
[----:B------:R-:W-:Y:S05]  /*15900*/  BRA `(.L_x_3379) ;  /* 0xffffffb0002c7947 */ /* 0x000fea000383ffff */
.L_x_3264:
[----:B-1----:R1:W2:Y:S02]  /*15910*/  SYNCS.PHASECHK.TRANS64.TRYWAIT P1, [R7+URZ+0x28cc0], R8 ;  /* 0x028cc008070075a7 */ /* 0x0022a4000802017f */
[----:B--2---:R-:W-:Y:S05]  /*15920*/  @!P1 NANOSLEEP.SYNCS 0x989680 ;  /* 0x009896800000995d */ /* 0x004fea0003900000 */
[----:B------:R-:W2:Y:S02]  /*15930*/  @!P1 SYNCS.PHASECHK.TRANS64 P1, [R7+URZ+0x28cc0], R8 ;  /* 0x028cc008070095a7 */ /* 0x000ea4000802007f */
[----:B--2---:R-:W-:Y:S05]  /*15940*/  @!P1 BRA `(.L_x_3264) ;  /* 0xfffffffc00f09947 */ /* 0x004fea000383ffff */
[----:B------:R-:W-:Y:S05]  /*15950*/  BRA `(.L_x_3380) ;  /* 0xffffffb000887947 */ /* 0x000fea000383ffff */
.L_x_3274:
        /* <DEDUP_REMOVED lines=8> */
[----:B-1----:R-:W-:Y:S05]  /*159e0*/  WARPSYNC.COLLECTIVE R15, `(.L_x_3382) ;  /* 0x000000000f087348 */ /* 0x002fea0003c00000 */
[----:B------:R0:W2:Y:S02]  /*159f0*/  SHFL.IDX P6, R14, R13, R12, R11 ;  /* 0x0000000c0d0e7389 */ /* 0x0000a400000c000b */
[----:B012---:R-:W-:Y:S01]  /*15a00*/  ENDCOLLECTIVE ;  /* 0x000000000000791b */ /* 0x007fe20003800000 */
.L_x_3382:
[----:B------:R-:W-:Y:S05]  /*15a10*/  BSYNC B0 ;  /* 0x0000000000007941 */ /* 0x000fea0003800000 */
.L_x_3381:
[----:B------:R-:W-:Y:S05]  /*15a20*/  BRA `(.L_x_3383) ;  /* 0xffffffbc00847947 */ /* 0x000fea000383ffff */
.L_x_3275:
[----:B------:R-:W-:Y:S01]  /*15a30*/  BSSY B0, `(.L_x_3384) ;  /* 0x0000006000007945 */ /* 0x000fe20003800000 */
[----:B------:R-:W-:-:S07]  /*15a40*/  IMAD.MOV.U32 R15, RZ, RZ, -0x1 ;  /* 0xffffffffff0f7424 */ /* 0x000fce00078e00ff */
[----:B------:R-:W-:Y:S05]  /*15a50*/  WARPSYNC.COLLECTIVE R15, `(.L_x_3385) ;  /* 0x000000000f0c7348 */ /* 0x000fea0003c00000 */
[----:B------:R-:W-:Y:S02]  /*15a60*/  ELECT P6, UR62, PT ;  /* 0x00000000003e782f */ /* 0x000fe400038c0000 */
[----:B------:R-:W-:Y:S01]  /*15a70*/  MOV R14, UR62 ;  /* 0x0000003e000e7c02 */ /* 0x000fe20008000f00 */
[----:B------:R-:W-:Y:S10]  /*15a80*/  ENDCOLLECTIVE ;  /* 0x000000000000791b */ /* 0x000ff40003800000 */
.L_x_3385:
[----:B------:R-:W-:Y:S05]  /*15a90*/  BSYNC B0 ;  /* 0x0000000000007941 */ /* 0x000fea0003800000 */
.L_x_3384:
[----:B------:R-:W-:Y:S05]  /*15aa0*/  BRA `(.L_x_3386) ;  /* 0xffffffbc007c7947 */ /* 0x000fea000383ffff */
.L_x_3278:
[----:B0-----:R0:W1:Y:S02]  /*15ab0*/  SYNCS.PHASECHK.TRANS64.TRYWAIT P0, [R5+URZ+0x28c40], R7 ;  /* 0x028c4007050075a7 */ /* 0x001064000800017f */
[----:B-1----:R-:W-:Y:S05]  /*15ac0*/  @!P0 NANOSLEEP.SYNCS 0x989680 ;  /* 0x009896800000895d */ /* 0x002fea0003900000 */
[----:B------:R-:W1:Y:S02]  /*15ad0*/  @!P0 SYNCS.PHASECHK.TRANS64 P0, [R5+URZ+0x28c40], R7 ;  /* 0x028c4007050085a7 */ /* 0x000e64000800007f */
[----:B-1----:R-:W-:Y:S05]  /*15ae0*/  @!P0 BRA `(.L_x_3278) ;  /* 0xfffffffc00f08947 */ /* 0x002fea000383ffff */
[----:B------:R-:W-:Y:S05]  /*15af0*/  BRA `(.L_x_3387) ;  /* 0xffffffbc00ec7947 */ /* 0x000fea000383ffff */
.L_x_3281:
        /* <DEDUP_REMOVED lines=8> */
.L_x_3284:
[----:B0-----:R0:W1:Y:S02]  /*15b80*/  SYNCS.PHASECHK.TRANS64.TRYWAIT P0, [R2+URZ+0x28c60], R5 ;  /* 0x028c6005020075a7 */ /* 0x001064000800017f */
[----:B-1----:R-:W-:Y:S05]  /*15b90*/  @!P0 NANOSLEEP.SYNCS 0x989680 ;  /* 0x009896800000895d */ /* 0x002fea0003900000 */
[----:B------:R-:W1:Y:S02]  /*15ba0*/  @!P0 SYNCS.PHASECHK.TRANS64 P0, [R2+URZ+0x28c60], R5 ;  /* 0x028c6005020085a7 */ /* 0x000e64000800007f */
[----:B-1----:R-:W-:Y:S05]  /*15bb0*/  @!P0 BRA `(.L_x_3284) ;  /* 0xfffffffc00f08947 */ /* 0x002fea000383ffff */
[----:B------:R-:W-:Y:S05]  /*15bc0*/  BRA `(.L_x_3389) ;  /* 0xffffffc000e87947 */ /* 0x000fea000383ffff */
.L_x_3293:
[----:B--2---:R2:W3:Y:S02]  /*15bd0*/  SYNCS.PHASECHK.TRANS64.TRYWAIT P0, [R2+URZ+0x28c40], R7 ;  /* 0x028c4007020075a7 */ /* 0x0044e4000800017f */
[----:B---3--:R-:W-:Y:S05]  /*15be0*/  @!P0 NANOSLEEP.SYNCS 0x989680 ;  /* 0x009896800000895d */ /* 0x008fea0003900000 */
[----:B------:R-:W3:Y:S02]  /*15bf0*/  @!P0 SYNCS.PHASECHK.TRANS64 P0, [R2+URZ+0x28c40], R7 ;  /* 0x028c4007020085a7 */ /* 0x000ee4000800007f */
[----:B---3--:R-:W-:Y:S05]  /*15c00*/  @!P0 BRA `(.L_x_3293) ;  /* 0xfffffffc00f08947 */ /* 0x008fea000383ffff */
[----:B------:R-:W-:Y:S05]  /*15c10*/  BRA `(.L_x_3390) ;  /* 0xffffffc800c07947 */ /* 0x000fea000383ffff */
.L_x_3295:
[----:B0-----:R0:W3:Y:S02]  /*15c20*/  SYNCS.PHASECHK.TRANS64.TRYWAIT P0, [R2+URZ+0x28c60], R7 ;  /* 0x028c6007020075a7 */ /* 0x0010e4000800017f */
[----:B---3--:R-:W-:Y:S05]  /*15c30*/  @!P0 NANOSLEEP.SYNCS 0x989680 ;  /* 0x009896800000895d */ /* 0x008fea0003900000 */
[----:B------:R-:W3:Y:S02]  /*15c40*/  @!P0 SYNCS.PHASECHK.TRANS64 P0, [R2+URZ+0x28c60], R7 ;  /* 0x028c6007020085a7 */ /* 0x000ee4000800007f */
[----:B---3--:R-:W-:Y:S05]  /*15c50*/  @!P0 BRA `(.L_x_3295) ;  /* 0xfffffffc00f08947 */ /* 0x008fea000383ffff */
[----:B------:R-:W-:Y:S05]  /*15c60*/  BRA `(.L_x_3391) ;  /* 0xffffffcc00307947 */ /* 0x000fea000383ffff */
.L_x_3300:
[----:B---3--:R3:W4:Y:S02]  /*15c70*/  SYNCS.PHASECHK.TRANS64.TRYWAIT P0, [R2+URZ+0x28c40], R3 ;  /* 0x028c4003020075a7 */ /* 0x008724000800017f */
[----:B----4-:R-:W-:Y:S05]  /*15c80*/  @!P0 NANOSLEEP.SYNCS 0x989680 ;  /* 0x009896800000895d */ /* 0x010fea0003900000 */
[----:B------:R-:W4:Y:S02]  /*15c90*/  @!P0 SYNCS.PHASECHK.TRANS64 P0, [R2+URZ+0x28c40], R3 ;  /* 0x028c4003020085a7 */ /* 0x000f24000800007f */
[----:B----4-:R-:W-:Y:S05]  /*15ca0*/  @!P0 BRA `(.L_x_3300) ;  /* 0xfffffffc00f08947 */ /* 0x010fea000383ffff */
[----:B------:R-:W-:Y:S05]  /*15cb0*/  BRA `(.L_x_3392) ;  /* 0xffffffd000cc7947 */ /* 0x000fea000383ffff */
.L_x_3302:
[----:B0-----:R0:W2:Y:S02]  /*15cc0*/  SYNCS.PHASECHK.TRANS64.TRYWAIT P1, [R2+URZ+0x28c60], R3 ;  /* 0x028c6003020075a7 */ /* 0x0010a4000802017f */
[----:B--2---:R-:W-:Y:S05]  /*15cd0*/  @!P1 NANOSLEEP.SYNCS 0x989680 ;  /* 0x009896800000995d */ /* 0x004fea0003900000 */
[----:B------:R-:W2:Y:S02]  /*15ce0*/  @!P1 SYNCS.PHASECHK.TRANS64 P1, [R2+URZ+0x28c60], R3 ;  /* 0x028c6003020095a7 */ /* 0x000ea4000802007f */
[----:B--2---:R-:W-:Y:S05]  /*15cf0*/  @!P1 BRA `(.L_x_3302) ;  /* 0xfffffffc00f09947 */ /* 0x004fea000383ffff */
[----:B------:R-:W-:Y:S05]  /*15d00*/  BRA `(.L_x_3393) ;  /* 0xffffffd400387947 */ /* 0x000fea000383ffff */
.L_x_3307:
[----:B----4-:R4:W0:Y:S02]  /*15d10*/  SYNCS.PHASECHK.TRANS64.TRYWAIT P0, [R2+URZ+0x28c40], R3 ;  /* 0x028c4003020075a7 */ /* 0x010824000800017f */
[----:B0-----:R-:W-:Y:S05]  /*15d20*/  @!P0 NANOSLEEP.SYNCS 0x989680 ;  /* 0x009896800000895d */ /* 0x001fea0003900000 */
[----:B------:R-:W0:Y:S02]  /*15d30*/  @!P0 SYNCS.PHASECHK.TRANS64 P0, [R2+URZ+0x28c40], R3 ;  /* 0x028c4003020085a7 */ /* 0x000e24000800007f */
[----:B0-----:R-:W-:Y:S05]  /*15d40*/  @!P0 BRA `(.L_x_3307) ;  /* 0xfffffffc00f08947 */ /* 0x001fea000383ffff */
[----:B------:R-:W-:Y:S05]  /*15d50*/  BRA `(.L_x_3394) ;  /* 0xffffffd800b47947 */ /* 0x000fea000383ffff */
.L_x_3309:
[----:B0-----:R0:W2:Y:S02]  /*15d60*/  SYNCS.PHASECHK.TRANS64.TRYWAIT P1, [R2+URZ+0x28c60], R3 ;  /* 0x028c6003020075a7 */ /* 0x0010a4000802017f */
[----:B--2---:R-:W-:Y:S05]  /*15d70*/  @!P1 NANOSLEEP.SYNCS 0x989680 ;  /* 0x009896800000995d */ /* 0x004fea0003900000 */
[----:B------:R-:W2:Y:S02]  /*15d80*/  @!P1 SYNCS.PHASECHK.TRANS64 P1, [R2+URZ+0x28c60], R3 ;  /* 0x028c6003020095a7 */ /* 0x000ea4000802007f */
[----:B--2---:R-:W-:Y:S05]  /*15d90*/  @!P1 BRA `(.L_x_3309) ;  /* 0xfffffffc00f09947 */ /* 0x004fea000383ffff */
[----:B------:R-:W-:Y:S05]  /*15da0*/  BRA `(.L_x_3395) ;  /* 0xffffffdc00247947 */ /* 0x000fea000383ffff */
.L_x_3314:
[----:B------:R-:W-:Y:S01]  /*15db0*/  BSSY B0, `(.L_x_3396) ;  /* 0x0000008000007945 */ /* 0x000fe20003800000 */
[----:B0-----:R-:W-:Y:S01]  /*15dc0*/  IMAD.MOV.U32 R13, RZ, RZ, R16 ;  /* 0x000000ffff0d7224 */ /* 0x001fe200078e0010 */
[----:B--2---:R-:W-:Y:S01]  /*15dd0*/  MOV R11, 0x1f ;  /* 0x0000001f000b7802 */ /* 0x004fe20000000f00 */
[----:B------:R-:W-:Y:S02]  /*15de0*/  IMAD.MOV.U32 R12, RZ, RZ, RZ ;  /* 0x000000ffff0c7224 */ /* 0x000fe400078e00ff */
[----:B------:R-:W-:-:S07]  /*15df0*/  IMAD.MOV.U32 R15, RZ, RZ, -0x1 ;  /* 0xffffffffff0f7424 */ /* 0x000fce00078e00ff */
[----:B-1-3--:R-:W-:Y:S05]  /*15e00*/  WARPSYNC.COLLECTIVE R15, `(.L_x_3397) ;  /* 0x000000000f087348 */ /* 0x00afea0003c00000 */
[----:B------:R0:W2:Y:S02]  /*15e10*/  SHFL.IDX P6, R14, R13, R12, R11 ;  /* 0x0000000c0d0e7389 */ /* 0x0000a400000c000b */
[----:B0123--:R-:W-:Y:S01]  /*15e20*/  ENDCOLLECTIVE ;  /* 0x000000000000791b */ /* 0x00ffe20003800000 */
.L_x_3397:
[----:B------:R-:W-:Y:S05]  /*15e30*/  BSYNC B0 ;  /* 0x0000000000007941 */ /* 0x000fea0003800000 */
.L_x_3396:
[----:B------:R-:W-:Y:S01]  /*15e40*/  IMAD.MOV.U32 R13, RZ, RZ, R16 ;  /* 0x000000ffff0d7224 */ /* 0x000fe200078e0010 */
[----:B------:R-:W-:Y:S01]  /*15e50*/  MOV R15, 0xffffffff ;  /* 0xffffffff000f7802 */ /* 0x000fe20000000f00 */
[----:B------:R-:W-:Y:S02]  /*15e60*/  IMAD.MOV.U32 R12, RZ, RZ, 0x1 ;  /* 0x00000001ff0c7424 */ /* 0x000fe400078e00ff */
[----:B------:R-:W-:Y:S02]  /*15e70*/  IMAD.MOV.U32 R11, RZ, RZ, 0x1f ;  /* 0x0000001fff0b7424 */ /* 0x000fe400078e00ff */
[----:B------:R-:W-:-:S07]  /*15e80*/  IMAD.MOV.U32 R4, RZ, RZ, R14 ;  /* 0x000000ffff047224 */ /* 0x000fce00078e000e */
[----:B------:R-:W-:Y:S05]  /*15e90*/  WARPSYNC.COLLECTIVE R15, `(.L_x_3398) ;  /* 0x000000000f087348 */ /* 0x000fea0003c00000 */
[----:B------:R0:W1:Y:S02]  /*15ea0*/  SHFL.IDX P6, R14, R13, R12, R11 ;  /* 0x0000000c0d0e7389 */ /* 0x00006400000c000b */
[----:B01----:R-:W-:Y:S01]  /*15eb0*/  ENDCOLLECTIVE ;  /* 0x000000000000791b */ /* 0x003fe20003800000 */
.L_x_3398:
[----:B------:R-:W-:Y:S01]  /*15ec0*/  IMAD.MOV.U32 R6, RZ, RZ, R14 ;  /* 0x000000ffff067224 */ /* 0x000fe200078e000e */
[----:B------:R-:W-:Y:S06]  /*15ed0*/  BRA `(.L_x_3399) ;  /* 0xffffffe000647947 */ /* 0x000fec000383ffff */
.L_x_3317:
[----:B------:R-:W-:Y:S01]  /*15ee0*/  BSSY B0, `(.L_x_3400) ;  /* 0x0000008000007945 */ /* 0x000fe20003800000 */
[----:B-----5:R-:W-:Y:S02]  /*15ef0*/  IMAD.MOV.U32 R13, RZ, RZ, R17 ;  /* 0x000000ffff0d7224 */ /* 0x020fe400078e0011 */
[----:B------:R-:W-:Y:S02]  /*15f00*/  IMAD.MOV.U32 R12, RZ, RZ, 0x1 ;  /* 0x00000001ff0c7424 */ /* 0x000fe400078e00ff */
[----:B--2---:R-:W-:Y:S02]  /*15f10*/  IMAD.MOV.U32 R11, RZ, RZ, RZ ;  /* 0x000000ffff0b7224 */ /* 0x004fe400078e00ff */
[----:B------:R-:W-:-:S07]  /*15f20*/  IMAD.MOV.U32 R15, RZ, RZ, -0x1 ;  /* 0xffffffffff0f7424 */ /* 0x000fce00078e00ff */
[----:B0--34-:R-:W-:Y:S05]  /*15f30*/  WARPSYNC.COLLECTIVE R15, `(.L_x_3401) ;  /* 0x000000000f087348 */ /* 0x019fea0003c00000 */
[----:B------:R1:W2:Y:S02]  /*15f40*/  SHFL.UP P6, R14, R13, R12, R11 ;  /* 0x0400000c0d0e7389 */ /* 0x0002a400000c000b */
[----:B01234-:R-:W-:Y:S01]  /*15f50*/  ENDCOLLECTIVE ;  /* 0x000000000000791b */ /* 0x01ffe20003800000 */
.L_x_3401:
[----:B------:R-:W-:Y:S05]  /*15f60*/  BSYNC B0 ;  /* 0x0000000000007941 */ /* 0x000fea0003800000 */
.L_x_3400:
[----:B------:R-:W-:Y:S01]  /*15f70*/  ISETP.NE.AND P0, PT, R8, RZ, PT ;  /* 0x000000ff0800720c */ /* 0x000fe20003f05270 */
[----:B------:R-:W-:Y:S02]  /*15f80*/  IMAD.MOV.U32 R12, RZ, RZ, 0x2 ;  /* 0x00000002ff0c7424 */ /* 0x000fe400078e00ff */
[----:B------:R-:W-:Y:S01]  /*15f90*/  IMAD.MOV.U32 R11, RZ, RZ, RZ ;  /* 0x000000ffff0b7224 */ /* 0x000fe200078e00ff */
[----:B------:R-:W-:Y:S01]  /*15fa0*/  SEL R14, R14, RZ, P0 ;  /* 0x000000ff0e0e7207 */ /* 0x000fe20000000000 */
[----:B------:R-:W-:Y:S01]  /*15fb0*/  IMAD.MOV.U32 R15, RZ, RZ, -0x1 ;  /* 0xffffffffff0f7424 */ /* 0x000fe200078e00ff */
[----:B------:R-:W-:Y:S02]  /*15fc0*/  ISETP.GE.U32.AND P0, PT, R8, 0x2, PT ;  /* 0x000000020800780c */ /* 0x000fe40003f06070 */
[----:B------:R-:W-:-:S11]  /*15fd0*/  IADD3 R13, R17, R14, RZ ;  /* 0x0000000e110d7210 */ /* 0x000fd60007ffe0ff */
[----:B------:R-:W-:Y:S05]  /*15fe0*/  WARPSYNC.COLLECTIVE R15, `(.L_x_3402) ;  /* 0x000000000f087348 */ /* 0x000fea0003c00000 */
[----:B------:R0:W1:Y:S02]  /*15ff0*/  SHFL.UP P6, R14, R13, R12, R11 ;  /* 0x0400000c0d0e7389 */ /* 0x00006400000c000b */
[----:B01----:R-:W-:Y:S01]  /*16000*/  ENDCOLLECTIVE ;  /* 0x000000000000791b */ /* 0x003fe20003800000 */
.L_x_3402:
        /* <DEDUP_REMOVED lines=8> */
.L_x_3403:
        /* <DEDUP_REMOVED lines=8> */
.L_x_3404:
        /* <DEDUP_REMOVED lines=8> */
.L_x_3405:
        /* <DEDUP_REMOVED lines=8> */
.L_x_3406:
[----:B------:R-:W-:Y:S05]  /*16210*/  BRA `(.L_x_3407) ;  /* 0xffffffe000287947 */ /* 0x000fea000383ffff */
.L_x_3322:
[----:B------:R-:W-:Y:S01]  /*16220*/  BSSY B0, `(.L_x_3408) ;  /* 0x0000008000007945 */ /* 0x000fe20003800000 */
[----:B-----5:R-:W-:Y:S01]  /*16230*/  IMAD.MOV.U32 R13, RZ, RZ, R17 ;  /* 0x000000ffff0d7224 */ /* 0x020fe200078e0011 */
[----:B------:R-:W-:Y:S01]  /*16240*/  MOV R12, 0x1 ;  /* 0x00000001000c7802 */ /* 0x000fe20000000f00 */
[----:B--2---:R-:W-:Y:S02]  /*16250*/  IMAD.MOV.U32 R11, RZ, RZ, RZ ;  /* 0x000000ffff0b7224 */ /* 0x004fe400078e00ff */
[----:B------:R-:W-:-:S07]  /*16260*/  IMAD.MOV.U32 R15, RZ, RZ, -0x1 ;  /* 0xffffffffff0f7424 */ /* 0x000fce00078e00ff */
[----:B0-----:R-:W-:Y:S05]  /*16270*/  WARPSYNC.COLLECTIVE R15, `(.L_x_3409) ;  /* 0x000000000f087348 */ /* 0x001fea0003c00000 */
[----:B------:R1:W2:Y:S02]  /*16280*/  SHFL.UP P6, R14, R13, R12, R11 ;  /* 0x0400000c0d0e7389 */ /* 0x0002a400000c000b */
[----:B012---:R-:W-:Y:S01]  /*16290*/  ENDCOLLECTIVE ;  /* 0x000000000000791b */ /* 0x007fe20003800000 */
.L_x_3409:
[----:B------:R-:W-:Y:S05]  /*162a0*/  BSYNC B0 ;  /* 0x0000000000007941 */ /* 0x000fea0003800000 */
.L_x_3408:
[----:B------:R-:W-:Y:S01]  /*162b0*/  ISETP.NE.AND P0, PT, R8, RZ, PT ;  /* 0x000000ff0800720c */ /* 0x000fe20003f05270 */
[----:B------:R-:W-:Y:S01]  /*162c0*/  IMAD.MOV.U32 R12, RZ, RZ, 0x2 ;  /* 0x00000002ff0c7424 */ /* 0x000fe200078e00ff */
[----:B------:R-:W-:Y:S01]  /*162d0*/  MOV R15, 0xffffffff ;  /* 0xffffffff000f7802 */ /* 0x000fe20000000f00 */
[----:B------:R-:W-:Y:S01]  /*162e0*/  IMAD.MOV.U32 R11, RZ, RZ, RZ ;  /* 0x000000ffff0b7224 */ /* 0x000fe200078e00ff */
[----:B------:R-:W-:Y:S02]  /*162f0*/  SEL R14, R14, RZ, P0 ;  /* 0x000000ff0e0e7207 */ /* 0x000fe40000000000 */
[----:B------:R-:W-:-:S03]  /*16300*/  ISETP.GE.U32.AND P0, PT, R8, 0x2, PT ;  /* 0x000000020800780c */ /* 0x000fc60003f06070 */
[----:B------:R-:W-:-:S10]  /*16310*/  IMAD.IADD R13, R17, 0x1, R14 ;  /* 0x00000001110d7824 */ /* 0x000fd400078e020e */
[----:B------:R-:W-:Y:S05]  /*16320*/  WARPSYNC.COLLECTIVE R15, `(.L_x_3410) ;  /* 0x000000000f087348 */ /* 0x000fea0003c00000 */
[----:B------:R0:W1:Y:S02]  /*16330*/  SHFL.UP P6, R14, R13, R12, R11 ;  /* 0x0400000c0d0e7389 */ /* 0x00006400000c000b */
[----:B01----:R-:W-:Y:S01]  /*16340*/  ENDCOLLECTIVE ;  /* 0x000000000000791b */ /* 0x003fe20003800000 */
.L_x_3410:
        /* <DEDUP_REMOVED lines=8> */
.L_x_3411:
        /* <DEDUP_REMOVED lines=8> */
.L_x_3412:
        /* <DEDUP_REMOVED lines=8> */
.L_x_3413:
[----:B------:R-:W-:Y:S01]  /*164d0*/  MOV R12, 0x1f ;  /* 0x0000001f000c7802 */ /* 0x000fe20000000f00 */
[----:B------:R-:W-:Y:S01]  /*164e0*/  IMAD.MOV.U32 R11, RZ, RZ, 0x1f ;  /* 0x0000001fff0b7424 */ /* 0x000fe200078e00ff */
[----:B------:R-:W-:-:S05]  /*164f0*/  SEL R2, R14, RZ, P0 ;  /* 0x000000ff0e027207 */ /* 0x000fca0000000000 */
[----:B------:R-:W-:-:S04]  /*16500*/  IMAD.IADD R2, R7, 0x1, R2 ;  /* 0x0000000107027824 */ /* 0x000fc800078e0202 */
[----:B------:R-:W-:-:S07]  /*16510*/  IMAD.MOV.U32 R13, RZ, RZ, R2 ;  /* 0x000000ffff0d7224 */ /* 0x000fce00078e0002 */
[----:B------:R-:W-:Y:S05]  /*16520*/  WARPSYNC.COLLECTIVE R15, `(.L_x_3414) ;  /* 0x000000000f087348 */ /* 0x000fea0003c00000 */
[----:B------:R0:W1:Y:S02]  /*16530*/  SHFL.IDX P6, R14, R13, R12, R11 ;  /* 0x0000000c0d0e7389 */ /* 0x00006400000c000b */
[----:B01----:R-:W-:Y:S01]  /*16540*/  ENDCOLLECTIVE ;  /* 0x000000000000791b */ /* 0x003fe20003800000 */
.L_x_3414:
[----:B------:R-:W-:Y:S05]  /*16550*/  BRA `(.L_x_3415) ;  /* 0xffffffe0000c7947 */ /* 0x000fea000383ffff */
.L_x_3324:
[----:B------:R-:W-:Y:S01]  /*16560*/  BSSY B0, `(.L_x_3416) ;  /* 0x0000006000007945 */ /* 0x000fe20003800000 */
[----:B------:R-:W-:Y:S01]  /*16570*/  PLOP3.LUT P6, PT, P6, PT, PT, 0x8, 0x0 ;  /* 0x000000000000781c */ /* 0x000fe200037ce170 */
[----:B------:R-:W-:-:S12]  /*16580*/  IMAD.MOV.U32 R15, RZ, RZ, -0x1 ;  /* 0xffffffffff0f7424 */ /* 0x000fd800078e00ff */
[----:B0-2---:R-:W-:Y:S05]  /*16590*/  WARPSYNC.COLLECTIVE R15, `(.L_x_3417) ;  /* 0x000000000f087348 */ /* 0x005fea0003c00000 */
[----:B------:R-:W-:Y:S01]  /*165a0*/  VOTE.ANY R14, PT, P6 ;  /* 0x00000000000e7806 */ /* 0x000fe200030e0100 */
[----:B0-2---:R-:W-:Y:S06]  /*165b0*/  ENDCOLLECTIVE ;  /* 0x000000000000791b */ /* 0x005fec0003800000 */
.L_x_3417:
[----:B------:R-:W-:Y:S05]  /*165c0*/  BSYNC B0 ;  /* 0x0000000000007941 */ /* 0x000fea0003800000 */
.L_x_3416:
        /* <DEDUP_REMOVED lines=9> */
.L_x_3418:
[----:B------:R-:W-:Y:S01]  /*16660*/  IMAD.MOV.U32 R17, RZ, RZ, R14 ;  /* 0x000000ffff117224 */ /* 0x000fe200078e000e */
[----:B------:R-:W-:Y:S06]  /*16670*/  BRA `(.L_x_3419) ;  /* 0xffffffdc00fc7947 */ /* 0x000fec000383ffff */
.L_x_3326:
[----:B------:R-:W-:Y:S01]  /*16680*/  BSSY B0, `(.L_x_3420) ;  /* 0x0000007000007945 */ /* 0x000fe20003800000 */
[----:B------:R-:W-:Y:S02]  /*16690*/  IMAD.MOV.U32 R13, RZ, RZ, R2 ;  /* 0x000000ffff0d7224 */ /* 0x000fe400078e0002 */
[----:B--2---:R-:W-:Y:S02]  /*166a0*/  IMAD.MOV.U32 R11, RZ, RZ, 0x1f ;  /* 0x0000001fff0b7424 */ /* 0x004fe400078e00ff */
[----:B------:R-:W-:-:S07]  /*166b0*/  IMAD.MOV.U32 R15, RZ, RZ, -0x1 ;  /* 0xffffffffff0f7424 */ /* 0x000fce00078e00ff */
[----:B01-3--:R-:W-:Y:S05]  /*166c0*/  WARPSYNC.COLLECTIVE R15, `(.L_x_3421) ;  /* 0x000000000f087348 */ /* 0x00bfea0003c00000 */
[----:B------:R2:W4:Y:S02]  /*166d0*/  SHFL.IDX P6, R14, R13, R12, R11 ;  /* 0x0000000c0d0e7389 */ /* 0x00052400000c000b */
[----:B01234-:R-:W-:Y:S01]  /*166e0*/  ENDCOLLECTIVE ;  /* 0x000000000000791b */ /* 0x01ffe20003800000 */
.L_x_3421:
[----:B------:R-:W-:Y:S05]  /*166f0*/  BSYNC B0 ;  /* 0x0000000000007941 */ /* 0x000fea0003800000 */
.L_x_3420:
[----:B------:R-:W-:Y:S05]  /*16700*/  BRA `(.L_x_3325) ;  /* 0xffffffdc00f47947 */ /* 0x000fea000383ffff */
.L_x_3330:
[----:B0-----:R0:W1:Y:S02]  /*16710*/  SYNCS.PHASECHK.TRANS64.TRYWAIT P0, [R0+URZ+0x28c20], R3 ;  /* 0x028c2003000075a7 */ /* 0x001064000800017f */
[----:B-1----:R-:W-:Y:S05]  /*16720*/  @!P0 NANOSLEEP.SYNCS 0x989680 ;  /* 0x009896800000895d */ /* 0x002fea0003900000 */
[----:B------:R-:W1:Y:S02]  /*16730*/  @!P0 SYNCS.PHASECHK.TRANS64 P0, [R0+URZ+0x28c20], R3 ;  /* 0x028c2003000085a7 */ /* 0x000e64000800007f */
[----:B-1----:R-:W-:Y:S05]  /*16740*/  @!P0 BRA `(.L_x_3330) ;  /* 0xfffffffc00f08947 */ /* 0x002fea000383ffff */
[----:B------:R-:W-:Y:S05]  /*16750*/  BRA `(.L_x_3422) ;  /* 0xffffffe000d87947 */ /* 0x000fea000383ffff */
.L_x_3331:
[----:B------:R-:W1:Y:S01]  /*16760*/  S2R R2, SR_TID.X ;  /* 0x0000000000027919 */ /* 0x000e620000002100 */
[----:B------:R-:W-:Y:S01]  /*16770*/  BSSY B0, `(.L_x_3423) ;  /* 0x000000a000007945 */ /* 0x000fe20003800000 */
[----:B------:R-:W-:Y:S02]  /*16780*/  IMAD.MOV.U32 R12, RZ, RZ, RZ ;  /* 0x000000ffff0c7224 */ /* 0x000fe400078e00ff */
[----:B--2---:R-:W-:Y:S02]  /*16790*/  IMAD.MOV.U32 R11, RZ, RZ, 0x1f ;  /* 0x0000001fff0b7424 */ /* 0x004fe400078e00ff */
[----:B------:R-:W-:Y:S01]  /*167a0*/  IMAD.MOV.U32 R15, RZ, RZ, -0x1 ;  /* 0xffffffffff0f7424 */ /* 0x000fe200078e00ff */
[----:B-1----:R-:W-:-:S04]  /*167b0*/  SHF.R.U32.HI R2, RZ, 0x5, R2 ;  /* 0x00000005ff027819 */ /* 0x002fc80000011602 */
[----:B------:R-:W-:-:S04]  /*167c0*/  LOP3.LUT R2, R2, 0x3, RZ, 0xc0, !PT ;  /* 0x0000000302027812 */ /* 0x000fc800078ec0ff */
[----:B------:R-:W-:-:S07]  /*167d0*/  MOV R13, R2 ;  /* 0x00000002000d7202 */ /* 0x000fce0000000f00 */
[----:B0-----:R-:W-:Y:S05]  /*167e0*/  WARPSYNC.COLLECTIVE R15, `(.L_x_3424) ;  /* 0x000000000f087348 */ /* 0x001fea0003c00000 */
[----:B------:R1:W2:Y:S02]  /*167f0*/  SHFL.IDX P6, R14, R13, R12, R11 ;  /* 0x0000000c0d0e7389 */ /* 0x0002a400000c000b */
[----:B012---:R-:W-:Y:S01]  /*16800*/  ENDCOLLECTIVE ;  /* 0x000000000000791b */ /* 0x007fe20003800000 */
.L_x_3424:
[----:B------:R-:W-:Y:S05]  /*16810*/  BSYNC B0 ;  /* 0x0000000000007941 */ /* 0x000fea0003800000 */
.L_x_3423:
[----:B------:R-:W-:Y:S05]  /*16820*/  BRA `(.L_x_3425) ;  /* 0xffffffe000c07947 */ /* 0x000fea000383ffff */
.L_x_3332:
[----:B------:R-:W-:Y:S01]  /*16830*/  BSSY B0, `(.L_x_3426) ;  /* 0x0000006000007945 */ /* 0x000fe20003800000 */
[----:B------:R-:W-:-:S07]  /*16840*/  IMAD.MOV.U32 R15, RZ, RZ, -0x1 ;  /* 0xffffffffff0f7424 */ /* 0x000fce00078e00ff */
[----:B012---:R-:W-:Y:S05]  /*16850*/  WARPSYNC.COLLECTIVE R15, `(.L_x_3427) ;  /* 0x000000000f0c7348 */ /* 0x007fea0003c00000 */
[----:B------:R-:W-:Y:S02]  /*16860*/  ELECT P6, UR62, PT ;  /* 0x00000000003e782f */ /* 0x000fe400038c0000 */
[----:B------:R-:W-:Y:S01]  /*16870*/  MOV R14, UR62 ;  /* 0x0000003e000e7c02 */ /* 0x000fe20008000f00 */
[----:B012---:R-:W-:Y:S10]  /*16880*/  ENDCOLLECTIVE ;  /* 0x000000000000791b */ /* 0x007ff40003800000 */
.L_x_3427:
[----:B------:R-:W-:Y:S05]  /*16890*/  BSYNC B0 ;  /* 0x0000000000007941 */ /* 0x000fea0003800000 */
.L_x_3426:
[----:B------:R-:W-:Y:S05]  /*168a0*/  BRA `(.L_x_3428) ;  /* 0xffffffe000b47947 */ /* 0x000fea000383ffff */
.L_x_3334:
[----:B0-----:R0:W1:Y:S02]  /*168b0*/  SYNCS.PHASECHK.TRANS64.TRYWAIT P0, [R6+URZ], R5 ;  /* 0x00000005060075a7 */ /* 0x001064000800017f */
[----:B-1----:R-:W-:Y:S05]  /*168c0*/  @!P0 NANOSLEEP.SYNCS 0x989680 ;  /* 0x009896800000895d */ /* 0x002fea0003900000 */
[----:B------:R-:W1:Y:S02]  /*168d0*/  @!P0 SYNCS.PHASECHK.TRANS64 P0, [R6+URZ], R5 ;  /* 0x00000005060085a7 */ /* 0x000e64000800007f */
[----:B-1----:R-:W-:Y:S05]  /*168e0*/  @!P0 BRA `(.L_x_3334) ;  /* 0xfffffffc00f08947 */ /* 0x002fea000383ffff */
[----:B------:R-:W-:Y:S05]  /*168f0*/  BRA `(.L_x_3429) ;  /* 0xffffffe000f07947 */ /* 0x000fea000383ffff */
.L_x_3335:
[----:B-1----:R1:W3:Y:S02]  /*16900*/  SYNCS.PHASECHK.TRANS64.TRYWAIT P0, [R7+URZ], R2 ;  /* 0x00000002070075a7 */ /* 0x0022e4000800017f */
[----:B---3--:R-:W-:Y:S05]  /*16910*/  @!P0 NANOSLEEP.SYNCS 0x989680 ;  /* 0x009896800000895d */ /* 0x008fea0003900000 */
[----:B------:R-:W3:Y:S02]  /*16920*/  @!P0 SYNCS.PHASECHK.TRANS64 P0, [R7+URZ], R2 ;  /* 0x00000002070085a7 */ /* 0x000ee4000800007f */
[----:B---3--:R-:W-:Y:S05]  /*16930*/  @!P0 BRA `(.L_x_3335) ;  /* 0xfffffffc00f08947 */ /* 0x008fea000383ffff */
[----:B------:R-:W-:Y:S05]  /*16940*/  BRA `(.L_x_3430) ;  /* 0xffffffe000e47947 */ /* 0x000fea000383ffff */
.L_x_3337:
[----:B---3--:R3:W4:Y:S02]  /*16950*/  SYNCS.PHASECHK.TRANS64.TRYWAIT P0, [R4+URZ], R5 ;  /* 0x00000005040075a7 */ /* 0x008724000800017f */
[----:B----4-:R-:W-:Y:S05]  /*16960*/  @!P0 NANOSLEEP.SYNCS 0x989680 ;  /* 0x009896800000895d */ /* 0x010fea0003900000 */
[----:B------:R-:W4:Y:S02]  /*16970*/  @!P0 SYNCS.PHASECHK.TRANS64 P0, [R4+URZ], R5 ;  /* 0x00000005040085a7 */ /* 0x000f24000800007f */
[----:B----4-:R-:W-:Y:S05]  /*16980*/  @!P0 BRA `(.L_x_3337) ;  /* 0xfffffffc00f08947 */ /* 0x010fea000383ffff */
[----:B------:R-:W-:Y:S05]  /*16990*/  BRA `(.L_x_3431) ;  /* 0xffffffe000ec7947 */ /* 0x000fea000383ffff */
.L_x_3432:
        /* <DEDUP_REMOVED lines=14> */
.L_x_11944:


//--------------------- .text._ZN7cutlass13device_kernelIN5flash11enable_sm90INS1_16FlashAttnFwdSm90INS1_25CollectiveMainloopFwdSm90ILi2EN4cute5tupleIJNS5_1CILi1EEES8_S8_EEENS6_IJNS7_ILi64EEESA_SA_EEELi512ENS_10bfloat16_tEfNS_4arch4Sm90ELb0ELb0ELb1ELb1ELb0ELb0ELb1ELb0ELb0ELb0ELb0ELb0EEENS1_21CollectiveEpilogueFwdINS6_IJSA_NS7_ILi512EEESA_EEES9_SC_SE_Li256ELb1ELb0ELb0ELb0EEENS1_36VarlenDynamicPersistentTileSchedulerILi64ELi64ELi256ELi32ELb0ELb0ELb1ELb0ELb1ELb1EEEEEEEEEvNT_6ParamsE --------------------------
	.section	.text._ZN7cutlass13device_kernelIN5flash11enable_sm90INS1_16FlashAttnFwdSm90INS1_25CollectiveMainloopFwdSm90ILi2EN4cute5tupleIJNS5_1CILi1EEES8_S8_EEENS6_IJNS7_ILi64EEESA_SA_EEELi512ENS_10bfloat16_tEfNS_4arch4Sm90ELb0ELb0ELb1ELb1ELb0ELb0ELb1ELb0ELb0ELb0ELb0ELb0EEENS1_21CollectiveEpilogueFwdINS6_IJSA_NS7_ILi512EEESA_EEES9_SC_SE_Li256ELb1ELb0ELb0ELb0EEENS1_36VarlenDynamicPersistentTileSchedulerILi64ELi64ELi256ELi32ELb0ELb0ELb1ELb0ELb1ELb1EEEEEEEEEvNT_6ParamsE,"ax",@progbits
	.align	128
.text._ZN7cutlass13device_kernelIN5flash11enable_sm90INS1_16FlashAttnFwdSm90INS1_25CollectiveMainloopFwdSm90ILi2EN4cute5tupleIJNS5_1CILi1EEES8_S8_EEENS6_IJNS7_ILi64EEESA_SA_EEELi512ENS_10bfloat16_tEfNS_4arch4Sm90ELb0ELb0ELb1ELb1ELb0ELb0ELb1ELb0ELb0ELb0ELb0ELb0EEENS1_21CollectiveEpilogueFwdINS6_IJSA_NS7_ILi512EEESA_EEES9_SC_SE_Li256ELb1ELb0ELb0ELb0EEENS1_36VarlenDynamicPersistentTileSchedulerILi64ELi64ELi256ELi32ELb0ELb0ELb1ELb0ELb1ELb1EEEEEEEEEvNT_6ParamsE:
        .type           _ZN7cutlass13device_kernelIN5flash11enable_sm90INS1_16FlashAttnFwdSm90INS1_25CollectiveMainloopFwdSm90ILi2EN4cute5tupleIJNS5_1CILi1EEES8_S8_EEENS6_IJNS7_ILi64EEESA_SA_EEELi512ENS_10bfloat16_tEfNS_4arch4Sm90ELb0ELb0ELb1ELb1ELb0ELb0ELb1ELb0ELb0ELb0ELb0ELb0EEENS1_21CollectiveEpilogueFwdINS6_IJSA_NS7_ILi512EEESA_EEES9_SC_SE_Li256ELb1ELb0ELb0ELb0EEENS1_36VarlenDynamicPersistentTileSchedulerILi64ELi64ELi256ELi32ELb0ELb0ELb1ELb0ELb1ELb1EEEEEEEEEvNT_6ParamsE,@function
        .size           _ZN7cutlass13device_kernelIN5flash11enable_sm90INS1_16FlashAttnFwdSm90INS1_25CollectiveMainloopFwdSm90ILi2EN4cute5tupleIJNS5_1CILi1EEES8_S8_EEENS6_IJNS7_ILi64EEESA_SA_EEELi512ENS_10bfloat16_tEfNS_4arch4Sm90ELb0ELb0ELb1ELb1ELb0ELb0ELb1ELb0ELb0ELb0ELb0ELb0EEENS1_21CollectiveEpilogueFwdINS6_IJSA_NS7_ILi512EEESA_EEES9_SC_SE_Li256ELb1ELb0ELb0ELb0EEENS1_36VarlenDynamicPersistentTileSchedulerILi64ELi64ELi256ELi32ELb0ELb0ELb1ELb0ELb1ELb1EEEEEEEEEvNT_6ParamsE,(.L_x_11945 - _ZN7cutlass13device_kernelIN5flash11enable_sm90INS1_16FlashAttnFwdSm90INS1_25CollectiveMainloopFwdSm90ILi2EN4cute5tupleIJNS5_1CILi1EEES8_S8_EEENS6_IJNS7_ILi64EEESA_SA_EEELi512ENS_10bfloat16_tEfNS_4arch4Sm90ELb0ELb0ELb1ELb1ELb0ELb0ELb1ELb0ELb0ELb0ELb0ELb0EEENS1_21CollectiveEpilogueFwdINS6_IJSA_NS7_ILi512EEESA_EEES9_SC_SE_Li256ELb1ELb0ELb0ELb0EEENS1_36VarlenDynamicPersistentTileSchedulerILi64ELi64ELi256ELi32ELb0ELb0ELb1ELb0ELb1ELb1EEEEEEEEEvNT_6ParamsE)
        .other          _ZN7cutlass13device_kernelIN5flash11enable_sm90INS1_16FlashAttnFwdSm90INS1_25CollectiveMainloopFwdSm90ILi2EN4cute5tupleIJNS5_1CILi1EEES8_S8_EEENS6_IJNS7_ILi64EEESA_SA_EEELi512ENS_10bfloat16_tEfNS_4arch4Sm90ELb0ELb0ELb1ELb1ELb0ELb0ELb1ELb0ELb0ELb0ELb0ELb0EEENS1_21CollectiveEpilogueFwdINS6_IJSA_NS7_ILi512EEESA_EEES9_SC_SE_Li256ELb1ELb0ELb0ELb0EEENS1_36VarlenDynamicPersistentTileSchedulerILi64ELi64ELi256ELi32ELb0ELb0ELb1ELb0ELb1ELb1EEEEEEEEEvNT_6ParamsE,@"STO_CUDA_ENTRY STV_DEFAULT"
_ZN7cutlass13device_kernelIN5flash11enable_sm90INS1_16FlashAttnFwdSm90INS1_25CollectiveMainloopFwdSm90ILi2EN4cute5tupleIJNS5_1CILi1EEES8_S8_EEENS6_IJNS7_ILi64EEESA_SA_EEELi512ENS_10bfloat16_tEfNS_4arch4Sm90ELb0ELb0ELb1ELb1ELb0ELb0ELb1ELb0ELb0ELb0ELb0ELb0EEENS1_21CollectiveEpilogueFwdINS6_IJSA_NS7_ILi512EEESA_EEES9_SC_SE_Li256ELb1ELb0ELb0ELb0EEENS1_36VarlenDynamicPersistentTileSchedulerILi64ELi64ELi256ELi32ELb0ELb0ELb1ELb0ELb1ELb1EEEEEEEEEvNT_6ParamsE:
        /* <DEDUP_REMOVED lines=22> */
[----:B0-----:R-:W-:Y:S01]  /*0160*/  NOP ;  /* 0x0000000000007918 */ /* 0x001fe20000000000 */
.L_x_3434:
[----:B------:R-:W-:Y:S05]  /*0170*/  BSYNC B0 ;  /* 0x0000000000007941 */ /* 0x000fea0003800000 */
.L_x_3433:
        /* <DEDUP_REMOVED lines=12> */
[----:B------:R-:W-:Y:S01]  /*0240*/  VOTEU.ANY UP2, P0 ;  /* 0x00000000003f7886 */ /* 0x000fe20000040100 */
        /* <DEDUP_REMOVED lines=8> */
[----:B-1----:R0:W1:Y:S01]  /*02d0*/  @UP0 SYNCS.EXCH.64 URZ, [UR8+0x38800], UR4 ;  /* 0x03880004083f05b2 */ /* 0x0020620008000100 */
[----:B------:R0:W2:Y:S05]  /*02e0*/  @UP1 SYNCS.EXCH.64 URZ, [UR8+0x38810], UR4 ;  /* 0x03881004083f15b2 */ /* 0x0000aa0008000100 */
[----:B------:R0:W3:Y:S02]  /*02f0*/  @UP2 SYNCS.EXCH.64 URZ, [UR8+0x38820], UR6 ;  /* 0x03882006083f25b2 */ /* 0x0000e40008000100 */
        /* <DEDUP_REMOVED lines=13> */
[----:B------:R0:W0:Y:S01]  /*03d0*/  SYNCS.EXCH.64 URZ, [UR6+0x38848], UR4 ;  /* 0x03884804063f75b2 */ /* 0x0000220008000100 */
[----:B------:R-:W-:Y:S01]  /*03e0*/  NOP ;  /* 0x0000000000007918 */ /* 0x000fe20000000000 */
.L_x_3435:
        /* <DEDUP_REMOVED lines=22> */
.L_x_3436:
        /* <DEDUP_REMOVED lines=18> */
.L_x_3437:
        /* <DEDUP_REMOVED lines=22> */
.L_x_3438:
        /* <DEDUP_REMOVED lines=22> */
.L_x_3439:
[----:B------:R-:W-:Y:S01]  /*0930*/  ISETP.NE.AND P0, PT, R3, RZ, PT ;  /* 0x000000ff0300720c */ /* 0x000fe20003f05270 */
[----:B------:R-:W-:Y:S01]  /*0940*/  NOP ;  /* 0x0000000000007918 */ /* 0x000fe20000000000 */
[----:B01234-:R-:W-:Y:S11]  /*0950*/  BAR.SYNC.DEFER_BLOCKING 0x0 ;  /* 0x0000000000007b1d */ /* 0x01fff60000010000 */
[----:B------:R-:W-:Y:S05]  /*0960*/  @!P0 BRA `(.L_x_3440) ;  /* 0x000000b000d08947 */ /* 0x000fea0003800000 */
.L_x_3441:
        /* <DEDUP_REMOVED lines=22> */
[----:B------:R-:W-:Y:S01]  /*0ad0*/  UMOV UR36, URZ ;  /* 0x0000003f00247c82 */ /* 0x000fe20008000000 */
[----:B------:R-:W-:Y:S01]  /*0ae0*/  UMOV UR41, URZ ;  /* 0x0000003f00297c82 */ /* 0x000fe20008000000 */
        /* <DEDUP_REMOVED lines=8> */
[----:B------:R-:W-:Y:S01]  /*0b70*/  SHF.R.S32.HI R5, RZ, 0x1f, R6 ;  /* 0x0000001fff057819 */ /* 0x000fe20000011406 */
[----:B------:R-:W-:Y:S01]  /*0b80*/  IMAD.IADD R6, R191, 0x1, -R2 ;  /* 0x00000001bf067824 */ /* 0x000fe200078e0a02 */
[----:B------:R-:W-:Y:S01]  /*0b90*/  LEA.HI R4, R0, R191, RZ, 0x7 ;  /* 0x000000bf00047211 */ /* 0x000fe200078f38ff */
[----:B------:R-:W-:Y:S01]  /*0ba0*/  IMAD.IADD R9, R3, 0x1, -R8 ;  /* 0x0000000103097824 */ /* 0x000fe200078e0a08 */
[----:B------:R-:W-:Y:S02]  /*0bb0*/  LEA.HI R5, R5, R12, RZ, 0x2 ;  /* 0x0000000c05057211 */ /* 0x000fe400078f10ff */
[----:B------:R-:W-:Y:S01]  /*0bc0*/  SHF.R.S32.HI R3, RZ, 0x1f, R6 ;  /* 0x0000001fff037819 */ /* 0x000fe20000011406 */
[----:B------:R-:W-:Y:S01]  /*0bd0*/  IMAD.SHL.U32 R9, R9, 0x8, RZ ;  /* 0x0000000809097824 */ /* 0x000fe200078e00ff */
[----:B------:R-:W-:-:S02]  /*0be0*/  SHF.R.S32.HI R189, RZ, 0x7, R4 ;  /* 0x00000007ffbd7819 */ /* 0x000fc40000011404 */
[----:B------:R-:W-:Y:S02]  /*0bf0*/  LOP3.LUT R7, R5, 0x3ffffc, RZ, 0xc0, !PT ;  /* 0x003ffffc05077812 */ /* 0x000fe400078ec0ff */
        /* <DEDUP_REMOVED lines=9> */
[----:B------:R-:W-:Y:S01]  /*0c90*/  LOP3.LUT R11, R10, 0x7ffffe00, RZ, 0xc0, !PT ;  /* 0x7ffffe000a0b7812 */ /* 0x000fe200078ec0ff */
[----:B------:R-:W-:Y:S01]  /*0ca0*/  IMAD.U32 R190, R190, 0x40, R9 ;  /* 0x00000040bebe7824 */ /* 0x000fe200078e0009 */
[----:B------:R-:W-:Y:S01]  /*0cb0*/  SHF.R.S32.HI R3, RZ, 0x1f, R2 ;  /* 0x0000001fff037819 */ /* 0x000fe20000011402 */
[C---:B------:R-:W-:Y:S01]  /*0cc0*/  IMAD.SHL.U32 R10, R8.reuse, 0x40, RZ ;  /* 0x00000040080a7824 */ /* 0x040fe200078e00ff */
[----:B------:R-:W-:Y:S01]  /*0cd0*/  R2P PR, R8, 0x6 ;  /* 0x0000000608007804 */ /* 0x000fe20000000000 */
[----:B------:R-:W-:Y:S01]  /*0ce0*/  IMAD R11, R12, 0x400, R11 ;  /* 0x000004000c0b7824 */ /* 0x000fe200078e020b */
[----:B------:R-:W-:Y:S02]  /*0cf0*/  LEA.HI R5, R3, R2, RZ, 0x2 ;  /* 0x0000000203057211 */ /* 0x000fe400078f10ff */
[----:B------:R-:W-:Y:S02]  /*0d00*/  LOP3.LUT R10, R10, 0x1c0, RZ, 0xc0, !PT ;  /* 0x000001c00a0a7812 */ /* 0x000fe400078ec0ff */
[----:B------:R-:W-:-:S02]  /*0d10*/  SHF.R.S32.HI R6, RZ, 0x2, R5 ;  /* 0x00000002ff067819 */ /* 0x000fc40000011405 */
[----:B------:R-:W-:Y:S02]  /*0d20*/  LOP3.LUT R9, R10, 0x8, R9, 0xf8, !PT ;  /* 0x000000080a097812 */ /* 0x000fe400078ef809 */
[----:B------:R-:W-:Y:S02]  /*0d30*/  SHF.R.S32.HI R7, RZ, 0x1f, R5 ;  /* 0x0000001fff077819 */ /* 0x000fe40000011405 */
[----:B------:R-:W-:Y:S02]  /*0d40*/  SHF.R.U32.HI R10, RZ, 0x3, R10 ;  /* 0x00000003ff0a7819 */ /* 0x000fe4000001160a */
[----:B------:R-:W-:Y:S02]  /*0d50*/  LEA.HI R7, R7, R6, RZ, 0x3 ;  /* 0x0000000607077211 */ /* 0x000fe400078f18ff */
[----:B------:R-:W-:Y:S02]  /*0d60*/  LOP3.LUT R10, R9, R10, RZ, 0x3c, !PT ;  /* 0x0000000a090a7212 */ /* 0x000fe400078e3cff */
[----:B------:R-:W-:-:S02]  /*0d70*/  LEA.HI R3, R3, R2, RZ, 0x5 ;  /* 0x0000000203037211 */ /* 0x000fc400078f28ff */
[----:B------:R-:W-:Y:S01]  /*0d80*/  LOP3.LUT R7, R7, 0xfffffff8, RZ, 0xc0, !PT ;  /* 0xfffffff807077812 */ /* 0x000fe200078ec0ff */
[----:B------:R-:W-:Y:S01]  /*0d90*/  IMAD.IADD R10, R11, 0x1, R10 ;  /* 0x000000010b0a7824 */ /* 0x000fe200078e020a */
[----:B------:R-:W-:Y:S02]  /*0da0*/  SHF.R.S32.HI R3, RZ, 0x5, R3 ;  /* 0x00000005ff037819 */ /* 0x000fe40000011403 */
[----:B------:R-:W-:Y:S02]  /*0db0*/  IADD3 R6, R6, -R7, RZ ;  /* 0x8000000706067210 */ /* 0x000fe40007ffe0ff */
[----:B------:R-:W-:Y:S02]  /*0dc0*/  LEA.HI R0, R0, R191, RZ, 0x3 ;  /* 0x000000bf00007211 */ /* 0x000fe400078f18ff */
[----:B------:R-:W-:Y:S01]  /*0dd0*/  LEA.HI R4, R4, R189, RZ, 0x1 ;  /* 0x000000bd04047211 */ /* 0x000fe200078f08ff */
[----:B------:R-:W-:Y:S01]  /*0de0*/  IMAD R17, R3, 0x10, R6 ;  /* 0x0000001003117824 */ /* 0x000fe200078e0206 */
[----:B------:R-:W-:-:S02]  /*0df0*/  LEA R184, R10, UR37, 0x1 ;  /* 0x000000250ab87c11 */ /* 0x000fc4000f8e08ff */
[----:B------:R-:W-:Y:S02]  /*0e00*/  LOP3.LUT R5, R5, 0x7ffffffc, RZ, 0xc0, !PT ;  /* 0x7ffffffc05057812 */ /* 0x000fe400078ec0ff */
[----:B------:R-:W-:Y:S01]  /*0e10*/  LOP3.LUT R6, R0, 0x1ffffff8, RZ, 0xc0, !PT ;  /* 0x1ffffff800067812 */ /* 0x000fe200078ec0ff */
[----:B------:R-:W-:Y:S01]  /*0e20*/  VIADD R187, R184, 0x36400 ;  /* 0x00036400b8bb7836 */ /* 0x000fe20000000000 */
[----:B------:R-:W-:Y:S01]  /*0e30*/  LOP3.LUT R4, R4, 0xfffffe, RZ, 0xc0, !PT ;  /* 0x00fffffe04047812 */ /* 0x000fe200078ec0ff */
[----:B------:R-:W-:Y:S01]  /*0e40*/  IMAD.IADD R22, R2, 0x1, -R5 ;  /* 0x0000000102167824 */ /* 0x000fe200078e0a05 */
[----:B------:R-:W-:Y:S01]  /*0e50*/  SEL R186, R186, 0xffffffe0, !P1 ;  /* 0xffffffe0baba7807 */ /* 0x000fe20004800000 */
[----:B------:R-:W-:Y:S01]  /*0e60*/  IMAD.IADD R6, R191, 0x1, -R6 ;  /* 0x00000001bf067824 */ /* 0x000fe200078e0a06 */
[----:B------:R-:W-:Y:S01]  /*0e70*/  IADD3 R185, R184, 0x36440, RZ ;  /* 0x00036440b8b97810 */ /* 0x000fe20007ffe0ff */
[----:B------:R-:W-:Y:S01]  /*0e80*/  IMAD.IADD R4, R189, 0x1, -R4 ;  /* 0x00000001bd047824 */ /* 0x000fe200078e0a04 */
[----:B------:R-:W-:Y:S01]  /*0e90*/  MOV R7, R15 ;  /* 0x0000000f00077202 */ /* 0x000fe20000000f00 */
[C---:B------:R-:W-:Y:S01]  /*0ea0*/  @P2 VIADD R185, R187.reuse, 0xffffffc0 ;  /* 0xffffffc0bbb92836 */ /* 0x040fe20000000000 */
[----:B------:R-:W-:Y:S01]  /*0eb0*/  SHF.R.S32.HI R18, RZ, 0x3, R0 ;  /* 0x00000003ff127819 */ /* 0x000fe20000011400 */
[----:B------:R-:W-:Y:S01]  /*0ec0*/  IMAD.IADD R187, R187, 0x1, R186 ;  /* 0x00000001bbbb7824 */ /* 0x000fe200078e02ba */
[----:B------:R-:W-:Y:S01]  /*0ed0*/  SHF.L.U32 R22, R22, 0x1, RZ ;  /* 0x0000000116167819 */ /* 0x000fe200000006ff */
[----:B------:R-:W-:-:S02]  /*0ee0*/  IMAD.MOV.U32 R5, RZ, RZ, R13 ;  /* 0x000000ffff057224 */ /* 0x000fc400078e000d */
[----:B------:R-:W-:Y:S02]  /*0ef0*/  IMAD.MOV.U32 R2, RZ, RZ, RZ ;  /* 0x000000ffff027224 */ /* 0x000fe400078e00ff */
[----:B------:R-:W-:Y:S02]  /*0f00*/  IMAD.SHL.U32 R16, R6, 0x8, RZ ;  /* 0x0000000806107824 */ /* 0x000fe400078e00ff */
[----:B------:R-:W-:Y:S02]  /*0f10*/  IMAD.SHL.U32 R23, R4, 0x100, RZ ;  /* 0x0000010004177824 */ /* 0x000fe400078e00ff */
[----:B------:R-:W-:-:S07]  /*0f20*/  IMAD.IADD R186, R186, 0x1, R185 ;  /* 0x00000001baba7824 */ /* 0x000fce00078e02b9 */
.L_x_3480:
[----:B0-2---:R-:W0:Y:S01]  /*0f30*/  LDC.64 R8, c[0x0][0xd60] ;  /* 0x00035800ff087b82 */ /* 0x005e220000000a00 */
[----:B------:R-:W-:Y:S01]  /*0f40*/  ULDC.64 UR10, c[0x0][0x208] ;  /* 0x00008200000a7ab9 */ /* 0x000fe20000000a00 */
        /* <DEDUP_REMOVED lines=8> */
[----:B------:R-:W-:Y:S01]  /*0fd0*/  PLOP3.LUT P0, PT, PT, PT, UP0, 0x80, 0x0 ;  /* 0x000000000000781c */ /* 0x000fe20003f0f008 */
[----:B------:R-:W-:Y:S01]  /*0fe0*/  UMOV UR39, UR5 ;  /* 0x0000000500277c82 */ /* 0x000fe20008000000 */
        /* <DEDUP_REMOVED lines=22> */
[----:B-1-3--:R-:W-:Y:S05]  /*1150*/  @P0 BRA `(.L_x_3442) ;  /* 0x0000000000300947 */ /* 0x00afea0003800000 */
[----:B------:R-:W-:Y:S02]  /*1160*/  ULDC.64 UR4, c[0x0][0xb00] ;  /* 0x0002c00000047ab9 */ /* 0x000fe40000000a00 */
[----:B------:R-:W-:-:S04]  /*1170*/  ISETP.NE.U32.AND P0, PT, RZ, UR4, PT ;  /* 0x00000004ff007c0c */ /* 0x000fc8000bf05070 */
[----:B------:R-:W-:-:S13]  /*1180*/  ISETP.NE.AND.EX P0, PT, RZ, UR5, PT, P0 ;  /* 0x00000005ff007c0c */ /* 0x000fda000bf05300 */
[----:B------:R-:W-:Y:S05]  /*1190*/  @!P0 BRA `(.L_x_3442) ;  /* 0x0000000000208947 */ /* 0x000fea0003800000 */
[----:B------:R-:W-:Y:S01]  /*11a0*/  ULDC.64 UR4, c[0x0][0xb00] ;  /* 0x0002c00000047ab9 */ /* 0x000fe20000000a00 */
[----:B------:R-:W-:Y:S01]  /*11b0*/  ULDC.64 UR6, c[0x0][0x208] ;  /* 0x0000820000067ab9 */ /* 0x000fe20000000a00 */
[----:B------:R-:W-:-:S06]  /*11c0*/  UIMAD.WIDE UR4, UR38, 0x4, UR4 ;  /* 0x00000004260478a5 */ /* 0x000fcc000f8e0204 */
[----:B0-----:R-:W-:Y:S01]  /*11d0*/  IMAD.U32 R6, RZ, RZ, UR4 ;  /* 0x00000004ff067e24 */ /* 0x001fe2000f8e00ff */
[----:B------:R-:W-:-:S05]  /*11e0*/  MOV R7, UR5 ;  /* 0x0000000500077c02 */ /* 0x000fca0008000f00 */
[----:B-----5:R-:W2:Y:S04]  /*11f0*/  LDG.E R152, desc[UR6][R6.64] ;  /* 0x0000000606987981 */ /* 0x020ea8000c1e1900 */
[----:B------:R-:W2:Y:S02]  /*1200*/  LDG.E R9, desc[UR6][R6.64+0x4] ;  /* 0x0000040606097981 */ /* 0x000ea4000c1e1900 */
[----:B--2---:R-:W-:-:S07]  /*1210*/  IMAD.IADD R152, R9, 0x1, -R152 ;  /* 0x0000000109987824 */ /* 0x004fce00078e0a98 */
.L_x_3442:
[----:B------:R-:W2:Y:S01]  /*1220*/  LDL R4, [R1] ;  /* 0x0000000001047983 */ /* 0x000ea20000100800 */
[----:B-----5:R-:W-:Y:S01]  /*1230*/  IMAD.IADD R152, R152, 0x1, -R3 ;  /* 0x0000000198987824 */ /* 0x020fe200078e0a03 */
[----:B------:R-:W-:Y:S01]  /*1240*/  CS2R R150, SRZ ;  /* 0x0000000000967805 */ /* 0x000fe2000001ff00 */
[----:B------:R-:W-:Y:S01]  /*1250*/  IMAD.MOV.U32 R188, RZ, RZ, R5 ;  /* 0x000000ffffbc7224 */ /* 0x000fe200078e0005 */
[----:B------:R-:W-:Y:S01]  /*1260*/  CS2R R148, SRZ ;  /* 0x0000000000947805 */ /* 0x000fe2000001ff00 */
[----:B------:R-:W-:Y:S01]  /*1270*/  VIADD R0, R152, 0x3f ;  /* 0x0000003f98007836 */ /* 0x000fe20000000000 */
[----:B------:R-:W-:Y:S01]  /*1280*/  CS2R R174, SRZ ;  /* 0x0000000000ae7805 */ /* 0x000fe2000001ff00 */
[----:B------:R-:W-:Y:S01]  /*1290*/  IMAD.MOV.U32 R176, RZ, RZ, RZ ;  /* 0x000000ffffb07224 */ /* 0x000fe200078e00ff */
[----:B------:R-:W-:Y:S02]  /*12a0*/  CS2R R144, SRZ ;  /* 0x0000000000907805 */ /* 0x000fe4000001ff00 */
[----:B------:R-:W-:-:S02]  /*12b0*/  CS2R R142, SRZ ;  /* 0x00000000008e7805 */ /* 0x000fc4000001ff00 */
[----:B------:R-:W-:Y:S02]  /*12c0*/  SHF.R.S32.HI R3, RZ, 0x1f, R0 ;  /* 0x0000001fff037819 */ /* 0x000fe40000011400 */
[----:B------:R-:W-:Y:S02]  /*12d0*/  CS2R R140, SRZ ;  /* 0x00000000008c7805 */ /* 0x000fe4000001ff00 */
[----:B------:R-:W-:Y:S02]  /*12e0*/  CS2R R138, SRZ ;  /* 0x00000000008a7805 */ /* 0x000fe4000001ff00 */
[----:B------:R-:W-:Y:S02]  /*12f0*/  CS2R R136, SRZ ;  /* 0x0000000000887805 */ /* 0x000fe4000001ff00 */
[----:B------:R-:W-:Y:S01]  /*1300*/  LEA.HI R173, R3, R0, RZ, 0x6 ;  /* 0x0000000003ad7211 */ /* 0x000fe200078f30ff */
[----:B------:R-:W-:Y:S01]  /*1310*/  IMAD.MOV.U32 R0, RZ, RZ, RZ ;  /* 0x000000ffff007224 */ /* 0x000fe200078e00ff */
[----:B------:R-:W-:-:S02]  /*1320*/  MOV R3, RZ ;  /* 0x000000ff00037202 */ /* 0x000fc40000000f00 */
[----:B------:R-:W-:Y:S02]  /*1330*/  CS2R R134, SRZ ;  /* 0x0000000000867805 */ /* 0x000fe4000001ff00 */
[----:B------:R-:W-:Y:S01]  /*1340*/  CS2R R132, SRZ ;  /* 0x0000000000847805 */ /* 0x000fe2000001ff00 */
[----:B------:R-:W-:Y:S01]  /*1350*/  IMAD.MOV.U32 R172, RZ, RZ, RZ ;  /* 0x000000ffffac7224 */ /* 0x000fe200078e00ff */
        /* <DEDUP_REMOVED lines=52> */
[----:B------:R-:W-:-:S02]  /*16a0*/  MOV R20, RZ ;  /* 0x000000ff00147202 */ /* 0x000fc40000000f00 */
[----:B0-----:R-:W-:Y:S02]  /*16b0*/  CS2R R8, SRZ ;  /* 0x0000000000087805 */ /* 0x001fe4000001ff00 */
[----:B------:R-:W-:Y:S02]  /*16c0*/  SHF.R.S32.HI R173, RZ, 0x6, R173 ;  /* 0x00000006ffad7819 */ /* 0x000fe400000114ad */
[----:B--2---:R-:W-:-:S13]  /*16d0*/  ISETP.NE.AND P0, PT, R4, 0x1, PT ;  /* 0x000000010400780c */ /* 0x004fda0003f05270 */
[----:B------:R-:W-:Y:S05]  /*16e0*/  @!P0 BRA `(.L_x_3443) ;  /* 0x0000001400d48947 */ /* 0x000fea0003800000 */
[----:B------:R-:W-:Y:S02]  /*16f0*/  ISETP.GE.AND P1, PT, R152, 0x1, PT ;  /* 0x000000019800780c */ /* 0x000fe40003f26270 */
[----:B------:R-:W-:-:S11]  /*1700*/  PLOP3.LUT P0, PT, PT, PT, PT, 0x80, 0x0 ;  /* 0x000000000000781c */ /* 0x000fd60003f0f070 */
[----:B------:R-:W-:Y:S05]  /*1710*/  @!P1 BRA `(.L_x_3444) ;  /* 0x0000007800fc9947 */ /* 0x000fea0003800000 */
[----:B------:R-:W0:Y:S01]  /*1720*/  SHFL.IDX PT, R4, R189, RZ, 0x1f ;  /* 0x00001fffbd047589 */ /* 0x000e2200000e0000 */
[----:B------:R-:W-:Y:S01]  /*1730*/  UMOV UR7, 0x40000040 ;  /* 0x4000004000077882 */ /* 0x000fe20000000000 */
[----:B------:R-:W-:Y:S01]  /*1740*/  UMOV UR9, 0x40000040 ;  /* 0x4000004000097882 */ /* 0x000fe20000000000 */
[----:B------:R-:W-:Y:S01]  /*1750*/  UMOV UR11, 0x40000040 ;  /* 0x40000040000b7882 */ /* 0x000fe20000000000 */
[----:B------:R-:W-:Y:S01]  /*1760*/  BAR.SYNC.DEFER_BLOCKING 0xe, 0x100 ;  /* 0x0384000000007b1d */ /* 0x000fe20000010000 */
[----:B------:R-:W-:-:S05]  /*1770*/  ISETP.GE.AND P0, PT, R152, 0x41, PT ;  /* 0x000000419800780c */ /* 0x000fca0003f06270 */
[----:B------:R-:W-:Y:S01]  /*1780*/  UMOV UR13, 0x40000040 ;  /* 0x40000040000d7882 */ /* 0x000fe20000000000 */
[----:B------:R-:W-:Y:S01]  /*1790*/  UMOV UR15, 0x40000040 ;  /* 0x40000040000f7882 */ /* 0x000fe20000000000 */
[----:B------:R-:W-:Y:S01]  /*17a0*/  UMOV UR17, 0x40000040 ;  /* 0x4000004000117882 */ /* 0x000fe20000000000 */
[----:B------:R-:W-:Y:S01]  /*17b0*/  UMOV UR19, 0x40000040 ;  /* 0x4000004000137882 */ /* 0x000fe20000000000 */
[----:B------:R-:W1:Y:S01]  /*17c0*/  S2R R6, SR_TID.X ;  /* 0x0000000000067919 */ /* 0x000e620000002100 */
[----:B0-----:R-:W-:Y:S01]  /*17d0*/  R2UR UR4, R4 ;  /* 0x00000000040472ca */ /* 0x001fe200000e0000 */
[----:B------:R-:W-:Y:S01]  /*17e0*/  IMAD.U32 R4, RZ, RZ, UR36 ;  /* 0x00000024ff047e24 */ /* 0x000fe2000f8e00ff */
[----:B------:R-:W-:-:S11]  /*17f0*/  WARPGROUP.ARRIVE ;  /* 0x00000000000079c5 */ /* 0x000fd60000000000 */
[----:B------:R-:W-:-:S04]  /*1800*/  ULEA.HI UR5, UR4, UR4, URZ, 0x1 ;  /* 0x0000000404057291 */ /* 0x000fc8000f8f083f */
[----:B------:R-:W-:-:S04]  /*1810*/  ULOP3.LUT UR5, UR5, 0x1fffe, URZ, 0xc0, !UPT ;  /* 0x0001fffe05057892 */ /* 0x000fc8000f8ec03f */
[----:B------:R-:W-:Y:S01]  /*1820*/  UIADD3 UR5, UR4, -UR5, URZ ;  /* 0x8000000504057290 */ /* 0x000fe2000fffe03f */
[----:B-1----:R-:W-:Y:S01]  /*1830*/  LOP3.LUT R5, R6, 0x7f, RZ, 0xc0, !PT ;  /* 0x0000007f06057812 */ /* 0x002fe200078ec0ff */
[----:B------:R-:W-:Y:S02]  /*1840*/  UIADD3 UR4, UR37, 0x36400, URZ ;  /* 0x0003640025047890 */ /* 0x000fe4000fffe03f */
[----:B------:R-:W-:Y:S01]  /*1850*/  ULEA UR5, UR5, UR37, 0xf ;  /* 0x0000002505057291 */ /* 0x000fe2000f8e783f */
[----:B------:R-:W-:Y:S01]  /*1860*/  ISETP.NE.AND P1, PT, R5, RZ, PT ;  /* 0x000000ff0500720c */ /* 0x000fe20003f25270 */
[----:B------:R-:W-:Y:S02]  /*1870*/  USHF.R.U32.HI UR4, URZ, 0x4, UR4 ;  /* 0x000000043f047899 */ /* 0x000fe40008011604 */
[----:B------:R-:W-:Y:S02]  /*1880*/  UIADD3 UR5, UR5, 0x400, URZ ;  /* 0x0000040005057890 */ /* 0x000fe4000fffe03f */
[----:B------:R-:W-:-:S02]  /*1890*/  ULOP3.LUT UR4, UR4, 0x3fff, URZ, 0xc0, !UPT ;  /* 0x00003fff04047892 */ /* 0x000fc4000f8ec03f */
[----:B------:R-:W-:Y:S02]  /*18a0*/  USHF.R.U32.HI UR5, URZ, 0x4, UR5 ;  /* 0x000000043f057899 */ /* 0x000fe40008011605 */
[----:B------:R-:W-:Y:S02]  /*18b0*/  ULOP3.LUT UR4, UR4, 0x10000, URZ, 0xfc, !UPT ;  /* 0x0001000004047892 */ /* 0x000fe4000f8efc3f */
[----:B------:R-:W-:Y:S02]  /*18c0*/  ULOP3.LUT UR5, UR5, 0x3fff, URZ, 0xc0, !UPT ;  /* 0x00003fff05057892 */ /* 0x000fe4000f8ec03f */
[----:B------:R-:W-:Y:S01]  /*18d0*/  UIADD3 UR8, UR4, 0x2, URZ ;  /* 0x0000000204087890 */ /* 0x000fe2000fffe03f */
[----:B------:R-:W-:Y:S01]  /*18e0*/  @!P1 LEA R4, R4, UR37, 0x3 ;  /* 0x0000002504049c11 */ /* 0x000fe2000f8e18ff */
[----:B------:R-:W-:Y:S02]  /*18f0*/  ULOP3.LUT UR20, UR5, 0x2000000, URZ, 0xfc, !UPT ;  /* 0x0200000005147892 */ /* 0x000fe4000f8efc3f */
[----:B------:R-:W-:-:S02]  /*1900*/  UIADD3 UR12, UR4, 0x4, URZ ;  /* 0x00000004040c7890 */ /* 0x000fc4000fffe03f */
[----:B------:R-:W-:Y:S01]  /*1910*/  ULEA UR6, UR36, UR20, 0xc ;  /* 0x0000001424067291 */ /* 0x000fe2000f8e603f */
[----:B------:R-:W-:Y:S01]  /*1920*/  @!P1 VIADD R4, R4, 0x38860 ;  /* 0x0003886004049836 */ /* 0x000fe20000000000 */
[----:B------:R-:W-:Y:S01]  /*1930*/  UMOV UR5, 0x40000040 ;  /* 0x4000004000057882 */ /* 0x000fe20000000000 */
[----:B------:R-:W-:Y:S02]  /*1940*/  UIADD3 UR16, UR4, 0x6, URZ ;  /* 0x0000000604107890 */ /* 0x000fe4000fffe03f */
[----:B------:R-:W-:Y:S01]  /*1950*/  UIADD3 UR10, UR6, 0x80, URZ ;  /* 0x00000080060a7890 */ /* 0x000fe2000fffe03f */
[----:B------:R-:W-:Y:S01]  /*1960*/  @!P1 PRMT R4, RZ, 0x654, R4 ;  /* 0x00000654ff049816 */ /* 0x000fe20000000004 */
[----:B------:R-:W-:Y:S02]  /*1970*/  UIADD3 UR14, UR6, 0x100, URZ ;  /* 0x00000100060e7890 */ /* 0x000fe4000fffe03f */
[----:B------:R-:W-:Y:S01]  /*1980*/  HGMMA.64x256x16.F32.BF16 R24, gdesc[UR4].tnspB, RZ, !UPT, gsb0 ;  /* 0x43e00000041879f0 */ /* 0x000fe2000c0018ff */
[----:B------:R-:W-:-:S02]  /*1990*/  UIADD3 UR18, UR6, 0x180, URZ ;  /* 0x0000018006127890 */ /* 0x000fc4000fffe03f */
        /* <DEDUP_REMOVED lines=16> */
[----:B------:R-:W-:-:S07]  /*1aa0*/  VIADD R173, R173, 0xfffffffe ;  /* 0xfffffffeadad7836 */ /* 0x000fce0000000000 */
.L_x_3446:
[----:B------:R-:W-:Y:S01]  /*1ab0*/  BAR.SYNC.DEFER_BLOCKING 0xe, 0x100 ;  /* 0x0384000000007b1d */ /* 0x000fe20000010000 */
[----:B01----:R-:W-:Y:S01]  /*1ac0*/  IMAD.U32 R4, RZ, RZ, UR36 ;  /* 0x00000024ff047e24 */ /* 0x003fe2000f8e00ff */
[----:B------:R-:W-:Y:S01]  /*1ad0*/  UIADD3 UR36, UR36, 0x1, URZ ;  /* 0x0000000124247890 */ /* 0x000fe2000fffe03f */
[C---:B------:R-:W-:Y:S01]  /*1ae0*/  ISETP.GT.AND P0, PT, R173.reuse, RZ, PT ;  /* 0x000000ffad00720c */ /* 0x040fe20003f04270 */
[----:B------:R-:W-:Y:S02]  /*1af0*/  VIADD R173, R173, 0xffffffff ;  /* 0xffffffffadad7836 */ /* 0x000fe40000000000 */
[----:B------:R-:W-:Y:S01]  /*1b00*/  LEA R4, R4, R17, 0x6 ;  /* 0x0000001104047211 */ /* 0x000fe200078e30ff */
[----:B------:R-:W-:Y:S01]  /*1b10*/  UISETP.NE.AND UP0, UPT, UR36, 0x2, UPT ;  /* 0x000000022400788c */ /* 0x000fe2000bf05270 */
[----:B------:R-:W-:Y:S02]  /*1b20*/  UMOV UR7, 0x40000040 ;  /* 0x4000004000077882 */ /* 0x000fe40000000000 */
[----:B------:R-:W-:Y:S01]  /*1b30*/  LEA R4, R4, UR37, 0x2 ;  /* 0x0000002504047c11 */ /* 0x000fe2000f8e10ff */
[----:B------:R-:W-:Y:S01]  /*1b40*/  USEL UR36, UR36, URZ, UP0 ;  /* 0x0000003f24247287 */ /* 0x000fe20008000000 */
[----:B------:R-:W-:Y:S01]  /*1b50*/  UMOV UR11, 0x40000040 ;  /* 0x40000040000b7882 */ /* 0x000fe20000000000 */
[----:B------:R-:W-:-:S02]  /*1b60*/  UMOV UR15, 0x40000040 ;  /* 0x40000040000f7882 */ /* 0x000fc40000000000 */
[----:B------:R-:W-:Y:S01]  /*1b70*/  ULEA UR6, UR36, UR20, 0xc ;  /* 0x0000001424067291 */ /* 0x000fe2000f8e603f */
[----:B------:R-:W-:-:S03]  /*1b80*/  UMOV UR19, 0x40000040 ;  /* 0x4000004000137882 */ /* 0x000fc60000000000 */
[----:B------:R-:W-:Y:S02]  /*1b90*/  UIADD3 UR10, UR6, 0x80, URZ ;  /* 0x00000080060a7890 */ /* 0x000fe4000fffe03f */
[----:B------:R-:W-:Y:S02]  /*1ba0*/  UIADD3 UR14, UR6, 0x100, URZ ;  /* 0x00000100060e7890 */ /* 0x000fe4000fffe03f */
[----:B------:R-:W-:Y:S01]  /*1bb0*/  UIADD3 UR18, UR6, 0x180, URZ ;  /* 0x0000018006127890 */ /* 0x000fe2000fffe03f */
[----:B------:R-:W0:Y:S04]  /*1bc0*/  LDS R5, [R4+0x38400] ;  /* 0x0384000004057984 */ /* 0x000e280000000800 */
[----:B------:R1:W2:Y:S02]  /*1bd0*/  LDS R6, [R4+0x38420] ;  /* 0x0384200004067984 */ /* 0x0002a40000000800 */
[----:B-1----:R-:W-:-:S05]  /*1be0*/  IMAD.U32 R4, RZ, RZ, UR36 ;  /* 0x00000024ff047e24 */ /* 0x002fca000f8e00ff */
[----:B------:R-:W-:-:S05]  /*1bf0*/  @!P1 LEA R4, R4, UR37, 0x3 ;  /* 0x0000002504049c11 */ /* 0x000fca000f8e18ff */
[----:B------:R-:W-:-:S05]  /*1c00*/  @!P1 VIADD R4, R4, 0x38860 ;  /* 0x0003886004049836 */ /* 0x000fca0000000000 */
[----:B------:R-:W-:Y:S01]  /*1c10*/  @!P1 PRMT R4, RZ, 0x654, R4 ;  /* 0x00000654ff049816 */ /* 0x000fe20000000004 */
        /* <DEDUP_REMOVED lines=127> */
[----:B------:R-:W-:-:S06]  /*2410*/  FMUL.FTZ R151, R151, R6 ;  /* 0x0000000697977220 */ /* 0x000fcc0000410000 */
[----:B------:R-:W-:-:S06]  /*2420*/  WARPGROUP.ARRIVE ;  /* 0x00000000000079c5 */ /* 0x000fcc0000000000 */
[----:B------:R-:W-:Y:S01]  /*2430*/  HGMMA.64x256x16.F32.BF16 R24, gdesc[UR4].tnspB, R24, gsb0 ;  /* 0x43e00000041879f0 */ /* 0x000fe20008001818 */
[----:B------:R-:W-:-:S06]  /*2440*/  USEL UR6, URZ, 0x1, UP0 ;  /* 0x000000013f067887 */ /* 0x000fcc0008000000 */
[----:B------:R-:W-:Y:S01]  /*2450*/  LOP3.LUT R2, R2, UR6, RZ, 0x3c, !PT ;  /* 0x0000000602027c12 */ /* 0x000fe2000f8e3cff */
[----:B------:R-:W-:Y:S02]  /*2460*/  WARPGROUP.DEPBAR.LE gsb0, 0x0 ;  /* 0x00008000000079c5 */ /* 0x000fe40000010000 */
[----:B------:R-:W-:-:S15]  /*2470*/  WARPGROUP.ARRIVE ;  /* 0x00000000000079c5 */ /* 0x000fde0000000000 */
[----:B------:R-:W-:-:S03]  /*2480*/  NOP ;  /* 0x0000000000007918 */ /* 0x000fc60000000000 */
        /* <DEDUP_REMOVED lines=13> */
.L_x_3445:
[----:B------:R-:W-:Y:S01]  /*2560*/  BAR.SYNC.DEFER_BLOCKING 0xe, 0x100 ;  /* 0x0384000000007b1d */ /* 0x000fe20000010000 */
[----:B01----:R-:W-:Y:S01]  /*2570*/  IMAD.U32 R4, RZ, RZ, UR36 ;  /* 0x00000024ff047e24 */ /* 0x003fe2000f8e00ff */
[----:B------:R-:W-:Y:S01]  /*2580*/  UIADD3 UR36, UR36, 0x1, URZ ;  /* 0x0000000124247890 */ /* 0x000fe2000fffe03f */
[----:B------:R-:W-:-:S03]  /*2590*/  PLOP3.LUT P0, PT, PT, PT, PT, 0x8, 0x0 ;  /* 0x000000000000781c */ /* 0x000fc60003f0e170 */
[----:B------:R-:W-:Y:S01]  /*25a0*/  LEA R4, R4, R17, 0x6 ;  /* 0x0000001104047211 */ /* 0x000fe200078e30ff */
[----:B------:R-:W-:-:S03]  /*25b0*/  UISETP.NE.AND UP0, UPT, UR36, 0x2, UPT ;  /* 0x000000022400788c */ /* 0x000fc6000bf05270 */
[----:B------:R-:W-:Y:S01]  /*25c0*/  LEA R6, R4, UR37, 0x2 ;  /* 0x0000002504067c11 */ /* 0x000fe2000f8e10ff */
[----:B------:R-:W-:Y:S02]  /*25d0*/  USEL UR4, URZ, 0x1, UP0 ;  /* 0x000000013f047887 */ /* 0x000fe40008000000 */
[----:B------:R-:W-:-:S04]  /*25e0*/  USEL UR36, UR36, URZ, UP0 ;  /* 0x0000003f24247287 */ /* 0x000fc80008000000 */
[----:B------:R-:W-:Y:S01]  /*25f0*/  LOP3.LUT R2, R2, UR4, RZ, 0x3c, !PT ;  /* 0x0000000402027c12 */ /* 0x000fe2000f8e3cff */
[----:B------:R-:W0:Y:S04]  /*2600*/  LDS R5, [R6+0x38400] ;  /* 0x0384000006057984 */ /* 0x000e280000000800 */
[----:B------:R-:W1:Y:S01]  /*2610*/  LDS R4, [R6+0x38420] ;  /* 0x0384200006047984 */ /* 0x000e620000000800 */
[-C--:B0-----:R-:W-:Y:S01]  /*2620*/  FMUL.FTZ R160, R36, R5.reuse ;  /* 0x0000000524a07220 */ /* 0x081fe20000410000 */
        /* <DEDUP_REMOVED lines=129> */
.L_x_3443:
        /* <DEDUP_REMOVED lines=32> */
.L_x_3447:
[----:B------:R-:W2:Y:S01]  /*3040*/  LDL R20, [R1] ;  /* 0x0000000001147983 */ /* 0x000ea20000100800 */
[----:B------:R-:W-:-:S04]  /*3050*/  ULEA.HI UR4, UR41, UR41, URZ, 0x1 ;  /* 0x0000002929047291 */ /* 0x000fc8000f8f083f */
[----:B------:R-:W-:-:S04]  /*3060*/  ULOP3.LUT UR4, UR4, 0xfffffffe, URZ, 0xc0, !UPT ;  /* 0xfffffffe04047892 */ /* 0x000fc8000f8ec03f */
[----:B------:R-:W-:-:S06]  /*3070*/  UIADD3 UR4, UR41, -UR4, URZ ;  /* 0x8000000429047290 */ /* 0x000fcc000fffe03f */
[----:B------:R-:W-:-:S04]  /*3080*/  MOV R4, UR4 ;  /* 0x0000000400047c02 */ /* 0x000fc80008000f00 */
[----:B------:R-:W-:-:S04]  /*3090*/  SHF.L.U32 R4, R4, 0x1f, RZ ;  /* 0x0000001f04047819 */ /* 0x000fc800000006ff */
[----:B------:R-:W0:Y:S01]  /*30a0*/  SYNCS.PHASECHK.TRANS64.TRYWAIT P1, [UR37+0x38800], R4 ;  /* 0x03880004ff0075a7 */ /* 0x000e220008020165 */
[----:B--2---:R-:W-:Y:S01]  /*30b0*/  ISETP.NE.AND P0, PT, R20, RZ, PT ;  /* 0x000000ff1400720c */ /* 0x004fe20003f05270 */
[----:B0-----:R-:W-:-:S12]  /*30c0*/  @!P1 BRA `(.L_x_3448) ;  /* 0x000000dc00289947 */ /* 0x001fd80003800000 */
.L_x_3562:
[----:B------:R-:W-:Y:S05]  /*30d0*/  @P0 BRA `(.L_x_3449) ;  /* 0x0000000000040947 */ /* 0x000fea0003800000 */
[----:B------:R-:W-:Y:S01]  /*30e0*/  BPT.TRAP 0x1 ;  /* 0x000000040000795c */ /* 0x000fe20000300000 */
.L_x_3449:
[----:B0-----:R-:W-:Y:S01]  /*30f0*/  IMAD.U32 R3, RZ, RZ, UR36 ;  /* 0x00000024ff037e24 */ /* 0x001fe2000f8e00ff */
[----:B------:R-:W-:-:S04]  /*3100*/  SHF.L.U32 R6, R2, 0x1f, RZ ;  /* 0x0000001f02067819 */ /* 0x000fc800000006ff */
[----:B------:R-:W-:-:S04]  /*3110*/  LEA R3, R3, UR37, 0x3 ;  /* 0x0000002503037c11 */ /* 0x000fc8000f8e18ff */
[----:B------:R0:W1:Y:S01]  /*3120*/  SYNCS.PHASECHK.TRANS64.TRYWAIT P1, [R3+URZ+0x38830], R6 ;  /* 0x03883006030075a7 */ /* 0x000062000802017f */
[----:B------:R-:W-:Y:S05]  /*3130*/  @P0 BRA `(.L_x_3450) ;  /* 0x0000000000040947 */ /* 0x000fea0003800000 */
[----:B------:R-:W-:Y:S01]  /*3140*/  BPT.TRAP 0x1 ;  /* 0x000000040000795c */ /* 0x000fe20000300000 */
.L_x_3450:
[----:B-1----:R-:W-:Y:S05]  /*3150*/  @P1 BRA `(.L_x_3451) ;  /* 0x0000000000081947 */ /* 0x002fea0003800000 */
[----:B------:R-:W1:Y:S02]  /*3160*/  SYNCS.PHASECHK.TRANS64.TRYWAIT P1, [R3+URZ+0x38830], R6 ;  /* 0x03883006030075a7 */ /* 0x000e64000802017f */
[----:B-1----:R-:W-:Y:S05]  /*3170*/  @!P1 BRA `(.L_x_3452) ;  /* 0x000000dc00149947 */ /* 0x002fea0003800000 */
.L_x_3451:
[----:B------:R-:W-:-:S04]  /*3180*/  UIADD3 UR4, UR37, 0x22400, URZ ;  /* 0x0002240025047890 */ /* 0x000fc8000fffe03f */
[----:B------:R-:W-:-:S04]  /*3190*/  USHF.R.U32.HI UR4, URZ, 0x4, UR4 ;  /* 0x000000043f047899 */ /* 0x000fc80008011604 */
[----:B------:R-:W-:-:S06]  /*31a0*/  ULOP3.LUT UR4, UR4, 0x3fff, URZ, 0xc0, !UPT ;  /* 0x00003fff04047892 */ /* 0x000fcc000f8ec03f */
[----:B------:R-:W-:Y:S01]  /*31b0*/  IMAD.U32 R0, RZ, RZ, UR4 ;  /* 0x00000004ff007e24 */ /* 0x000fe2000f8e00ff */
[----:B------:R-:W-:Y:S05]  /*31c0*/  WARPSYNC.ALL ;  /* 0x0000000000007948 */ /* 0x000fea0003800000 */
[----:B------:R-:W-:-:S04]  /*31d0*/  LOP3.LUT R0, R0, 0x10000, RZ, 0xfc, !PT ;  /* 0x0001000000007812 */ /* 0x000fc800078efcff */
        /* <DEDUP_REMOVED lines=10> */
[----:B------:R-:W-:-:S02]  /*3280*/  UMOV UR17, 0x40000040 ;  /* 0x4000004000117882 */ /* 0x000fc40000000000 */
[----:B------:R-:W-:Y:S02]  /*3290*/  ULEA UR6, UR36, UR6, 0x9 ;  /* 0x0000000624067291 */ /* 0x000fe4000f8e483f */
[----:B------:R-:W-:Y:S02]  /*32a0*/  ULOP3.LUT UR4, UR4, 0x10000, URZ, 0xfc, !UPT ;  /* 0x0001000004047892 */ /* 0x000fe4000f8efc3f */
[----:B------:R-:W-:Y:S02]  /*32b0*/  UIADD3 UR14, UR6, 0x2, URZ ;  /* 0x00000002060e7890 */ /* 0x000fe4000fffe03f */
[----:B------:R-:W-:Y:S02]  /*32c0*/  UIADD3 UR12, UR4, 0x2, URZ ;  /* 0x00000002040c7890 */ /* 0x000fe4000fffe03f */
[----:B------:R-:W-:Y:S02]  /*32d0*/  UIADD3 UR18, UR6, 0x4, URZ ;  /* 0x0000000406127890 */ /* 0x000fe4000fffe03f */
[----:B------:R-:W-:-:S02]  /*32e0*/  UIADD3 UR16, UR4, 0x4, URZ ;  /* 0x0000000404107890 */ /* 0x000fc4000fffe03f */
[----:B------:R-:W-:Y:S01]  /*32f0*/  HGMMA.64x64x16.F32.BF16 R24, gdesc[UR4], RZ, !UPT, gsb0 ;  /* 0x00e00000041879f0 */ /* 0x000fe2000c0018ff */
[----:B------:R-:W-:Y:S02]  /*3300*/  UIADD3 UR22, UR6, 0x6, URZ ;  /* 0x0000000606167890 */ /* 0x000fe4000fffe03f */
[----:B------:R-:W-:Y:S01]  /*3310*/  UIADD3 UR20, UR4, 0x6, URZ ;  /* 0x0000000604147890 */ /* 0x000fe2000fffe03f */
[----:B------:R-:W-:Y:S01]  /*3320*/  UMOV UR23, 0x40000040 ;  /* 0x4000004000177882 */ /* 0x000fe20000000000 */
[----:B------:R-:W-:Y:S01]  /*3330*/  UMOV UR21, 0x40000040 ;  /* 0x4000004000157882 */ /* 0x000fe20000000000 */
        /* <DEDUP_REMOVED lines=10> */
[----:B------:R-:W2:Y:S02]  /*33e0*/  SYNCS.PHASECHK.TRANS64.TRYWAIT P1, [UR37+0x38810], R4 ;  /* 0x03881004ff0075a7 */ /* 0x000ea40008020165 */
[----:B--2---:R-:W-:Y:S05]  /*33f0*/  @!P1 BRA `(.L_x_3453) ;  /* 0x000000d800889947 */ /* 0x004fea0003800000 */
.L_x_3563:
[----:B------:R-:W-:Y:S05]  /*3400*/  @P0 BRA `(.L_x_3454) ;  /* 0x0000000000040947 */ /* 0x000fea0003800000 */
[----:B------:R-:W-:Y:S01]  /*3410*/  BPT.TRAP 0x1 ;  /* 0x000000040000795c */ /* 0x000fe20000300000 */
.L_x_3454:
[----:B------:R3:W4:Y:S01]  /*3420*/  SYNCS.PHASECHK.TRANS64.TRYWAIT P1, [R3+URZ+0x38850], R6 ;  /* 0x03885006030075a7 */ /* 0x000722000802017f */
[----:B------:R-:W-:Y:S05]  /*3430*/  @P0 BRA `(.L_x_3455) ;  /* 0x0000000000040947 */ /* 0x000fea0003800000 */
[----:B------:R-:W-:Y:S01]  /*3440*/  BPT.TRAP 0x1 ;  /* 0x000000040000795c */ /* 0x000fe20000300000 */
.L_x_3455:
[----:B----4-:R-:W-:Y:S05]  /*3450*/  @P1 BRA `(.L_x_3456) ;  /* 0x0000000000081947 */ /* 0x010fea0003800000 */
[----:B------:R-:W4:Y:S02]  /*3460*/  SYNCS.PHASECHK.TRANS64.TRYWAIT P1, [R3+URZ+0x38850], R6 ;  /* 0x03885006030075a7 */ /* 0x000f24000802017f */
[----:B----4-:R-:W-:Y:S05]  /*3470*/  @!P1 BRA `(.L_x_3457) ;  /* 0x000000d800809947 */ /* 0x010fea0003800000 */
.L_x_3456:
[----:B------:R-:W-:Y:S01]  /*3480*/  UIADD3 UR4, UR37, 0x400, URZ ;  /* 0x0000040025047890 */ /* 0x000fe2000fffe03f */
[----:B------:R-:W-:Y:S01]  /*3490*/  WARPGROUP.ARRIVE ;  /* 0x00000000000079c5 */ /* 0x000fe20000000000 */
[----:B------:R-:W-:-:S05]  /*34a0*/  UIADD3 UR5, UR37, 0x26400, URZ ;  /* 0x0002640025057890 */ /* 0x000fca000fffe03f */
[----:B--2---:R-:W2:Y:S01]  /*34b0*/  S2R R4, SR_TID.X ;  /* 0x0000000000047919 */ /* 0x004ea20000002100 */
[----:B------:R-:W-:Y:S01]  /*34c0*/  USHF.R.U32.HI UR4, URZ, 0x4, UR4 ;  /* 0x000000043f047899 */ /* 0x000fe20008011604 */
[----:B------:R-:W-:Y:S01]  /*34d0*/  IMAD R5, R173, -0x40, R152 ;  /* 0xffffffc0ad057824 */ /* 0x000fe200078e0298 */
[----:B------:R-:W-:Y:S01]  /*34e0*/  USHF.R.U32.HI UR5, URZ, 0x4, UR5 ;  /* 0x000000043f057899 */ /* 0x000fe20008011605 */
[----:B------:R-:W5:Y:S01]  /*34f0*/  S2R R57, SR_TID.X ;  /* 0x0000000000397919 */ /* 0x000f620000002100 */
[----:B------:R-:W-:Y:S02]  /*3500*/  ULOP3.LUT UR4, UR4, 0x3fff, URZ, 0xc0, !UPT ;  /* 0x00003fff04047892 */ /* 0x000fe4000f8ec03f */
[----:B------:R-:W-:Y:S01]  /*3510*/  ULOP3.LUT UR5, UR5, 0x3fff, URZ, 0xc0, !UPT ;  /* 0x00003fff05057892 */ /* 0x000fe2000f8ec03f */
[----:B------:R-:W-:Y:S01]  /*3520*/  IADD3 R5, -R22, 0x40, R5 ;  /* 0x0000004016057810 */ /* 0x000fe20007ffe105 */
[----:B------:R-:W-:Y:S02]  /*3530*/  ULOP3.LUT UR4, UR4, 0x10000, URZ, 0xfc, !UPT ;  /* 0x0001000004047892 */ /* 0x000fe4000f8efc3f */
[----:B------:R-:W-:Y:S01]  /*3540*/  ULOP3.LUT UR5, UR5, 0x10000, URZ, 0xfc, !UPT ;  /* 0x0001000005057892 */ /* 0x000fe2000f8efc3f */
[C---:B------:R-:W-:Y:S01]  /*3550*/  ISETP.GT.AND P1, PT, R5.reuse, RZ, PT ;  /* 0x000000ff0500720c */ /* 0x040fe20003f24270 */
[----:B------:R-:W-:Y:S01]  /*3560*/  ULEA UR6, UR36, UR4, 0xc ;  /* 0x0000000424067291 */ /* 0x000fe2000f8e603f */
[C---:B------:R-:W-:Y:S01]  /*3570*/  ISETP.GT.AND P2, PT, R5.reuse, 0x1, PT ;  /* 0x000000010500780c */ /* 0x040fe20003f44270 */
[----:B------:R-:W-:Y:S01]  /*3580*/  UMOV UR9, 0x40000040 ;  /* 0x4000004000097882 */ /* 0x000fe20000000000 */
[----:B------:R-:W-:Y:S01]  /*3590*/  UMOV UR11, 0x40000040 ;  /* 0x40000040000b7882 */ /* 0x000fe20000000000 */
[----:B------:R-:W-:Y:S01]  /*35a0*/  UIADD3 UR14, UR5, 0x800, URZ ;  /* 0x00000800050e7890 */ /* 0x000fe2000fffe03f */
[C---:B------:R-:W-:Y:S01]  /*35b0*/  ISETP.GT.AND P3, PT, R5.reuse, 0x8, PT ;  /* 0x000000080500780c */ /* 0x040fe20003f64270 */
[----:B------:R-:W-:Y:S01]  /*35c0*/  UMOV UR8, UR5 ;  /* 0x0000000500087c82 */ /* 0x000fe20008000000 */
[----:B------:R-:W-:Y:S01]  /*35d0*/  UMOV UR10, UR6 ;  /* 0x00000006000a7c82 */ /* 0x000fe20008000000 */
[----:B------:R-:W-:Y:S01]  /*35e0*/  UIADD3 UR15, UR6, 0x800, URZ ;  /* 0x00000800060f7890 */ /* 0x000fe2000fffe03f */
[----:B------:R-:W-:Y:S01]  /*35f0*/  HGMMA.64x64x16.F32.BF16 R24, gdesc[UR8], R24, gsb0 ;  /* 0x00e00000081879f0 */ /* 0x000fe20008001818 */
[----:B------:R-:W-:Y:S01]  /*3600*/  UIADD3 UR8, UR5, 0x2, URZ ;  /* 0x0000000205087890 */ /* 0x000fe2000fffe03f */
[C---:B------:R-:W-:Y:S01]  /*3610*/  ISETP.GT.AND P4, PT, R5.reuse, 0x9, PT ;  /* 0x000000090500780c */ /* 0x040fe20003f84270 */
[----:B------:R-:W-:Y:S01]  /*3620*/  UIADD3 UR10, UR6, 0x2, URZ ;  /* 0x00000002060a7890 */ /* 0x000fe2000fffe03f */
[C---:B------:R-:W-:Y:S01]  /*3630*/  ISETP.GT.AND P5, PT, R5.reuse, 0x10, PT ;  /* 0x000000100500780c */ /* 0x040fe20003fa4270 */
[----:B------:R-:W-:Y:S01]  /*3640*/  UMOV UR9, 0x40000040 ;  /* 0x4000004000097882 */ /* 0x000fe20000000000 */
[----:B------:R-:W-:Y:S01]  /*3650*/  UMOV UR11, 0x40000040 ;  /* 0x40000040000b7882 */ /* 0x000fe20000000000 */
[----:B------:R-:W-:Y:S01]  /*3660*/  UMOV UR25, 0x40000040 ;  /* 0x4000004000197882 */ /* 0x000fe20000000000 */
[----:B------:R-:W-:Y:S01]  /*3670*/  UMOV UR27, 0x40000040 ;  /* 0x40000040001b7882 */ /* 0x000fe20000000000 */
[----:B------:R-:W-:-:S02]  /*3680*/  ISETP.GT.AND P6, PT, R5, 0x11, PT ;  /* 0x000000110500780c */ /* 0x000fc40003fc4270 */
[----:B--2---:R-:W-:Y:S02]  /*3690*/  SHF.R.U32.HI R4, RZ, 0x7, R4 ;  /* 0x00000007ff047819 */ /* 0x004fe40000011604 */
[----:B-----5:R-:W-:-:S04]  /*36a0*/  LOP3.LUT R57, R57, 0x7f, RZ, 0xc0, !PT ;  /* 0x0000007f39397812 */ /* 0x020fc800078ec0ff */
[----:B------:R-:W2:Y:S02]  /*36b0*/  SHFL.IDX PT, R4, R4, RZ, 0x1f ;  /* 0x00001fff04047589 */ /* 0x000ea400000e0000 */
[----:B--2---:R-:W-:-:S13]  /*36c0*/  R2UR UR7, R4 ;  /* 0x00000000040772ca */ /* 0x004fda00000e0000 */
[----:B------:R-:W-:-:S04]  /*36d0*/  UISETP.GT.AND UP0, UPT, UR7, 0x7f, UPT ;  /* 0x0000007f0700788c */ /* 0x000fc8000bf04270 */
[----:B------:R-:W-:Y:S01]  /*36e0*/  USEL UR7, URZ, 0x2, !UP0 ;  /* 0x000000023f077887 */ /* 0x000fe2000c000000 */
[----:B------:R-:W-:Y:S02]  /*36f0*/  WARPGROUP.DEPBAR.LE gsb0, 0x0 ;  /* 0x00008000000079c5 */ /* 0x000fe40000010000 */
[----:B------:R-:W-:-:S06]  /*3700*/  WARPGROUP.ARRIVE ;  /* 0x00000000000079c5 */ /* 0x000fcc0000000000 */
[----:B------:R-:W-:Y:S01]  /*3710*/  HGMMA.64x64x16.F32.BF16 R24, gdesc[UR8], R24, gsb0 ;  /* 0x00e00000081879f0 */ /* 0x000fe20008001818 */
[----:B------:R-:W-:Y:S02]  /*3720*/  UIADD3 UR8, UR5, 0x4, URZ ;  /* 0x0000000405087890 */ /* 0x000fe4000fffe03f */
[----:B------:R-:W-:Y:S01]  /*3730*/  UIADD3 UR10, UR6, 0x4, URZ ;  /* 0x00000004060a7890 */ /* 0x000fe2000fffe03f */
[----:B------:R-:W-:Y:S01]  /*3740*/  UMOV UR9, 0x40000040 ;  /* 0x4000004000097882 */ /* 0x000fe20000000000 */
[----:B------:R-:W-:Y:S01]  /*3750*/  UMOV UR11, 0x40000040 ;  /* 0x40000040000b7882 */ /* 0x000fe20000000000 */
        /* <DEDUP_REMOVED lines=94> */
[----:B------:R-:W-:Y:S02]  /*3d40*/  UIADD3 UR8, UR7, UR14, URZ ;  /* 0x0000000e07087290 */ /* 0x000fe4000fffe03f */
[----:B------:R-:W-:Y:S01]  /*3d50*/  UIADD3 UR10, UR7, UR15, URZ ;  /* 0x0000000f070a7290 */ /* 0x000fe2000fffe03f */
[----:B------:R-:W-:Y:S01]  /*3d60*/  UMOV UR9, 0x40000040 ;  /* 0x4000004000097882 */ /* 0x000fe20000000000 */
[----:B------:R-:W-:Y:S01]  /*3d70*/  UMOV UR11, 0x40000040 ;  /* 0x40000040000b7882 */ /* 0x000fe20000000000 */
[----:B------:R-:W-:Y:S02]  /*3d80*/  WARPGROUP.DEPBAR.LE gsb0, 0x0 ;  /* 0x00008000000079c5 */ /* 0x000fe40000010000 */
[----:B------:R-:W-:-:S06]  /*3d90*/  WARPGROUP.ARRIVE ;  /* 0x00000000000079c5 */ /* 0x000fcc0000000000 */
[----:B------:R-:W-:Y:S01]  /*3da0*/  HGMMA.64x64x16.F32.BF16 R24, gdesc[UR8], R24, gsb0 ;  /* 0x00e00000081879f0 */ /* 0x000fe20008001818 */
[----:B------:R-:W-:Y:S01]  /*3db0*/  UMOV UR9, 0x4 ;  /* 0x0000000400097882 */ /* 0x000fe20000000000 */
[----:B------:R-:W-:Y:S01]  /*3dc0*/  UMOV UR10, 0x28 ;  /* 0x00000028000a7882 */ /* 0x000fe20000000000 */
[----:B------:R-:W-:Y:S02]  /*3dd0*/  USEL UR8, UR9, 0x2, UP0 ;  /* 0x0000000209087887 */ /* 0x000fe40008000000 */
[----:B------:R-:W-:Y:S02]  /*3de0*/  USEL UR9, UR9, 0x6, !UP0 ;  /* 0x0000000609097887 */ /* 0x000fe4000c000000 */
[----:B------:R-:W-:Y:S02]  /*3df0*/  UIADD3 UR24, UR14, UR8, URZ ;  /* 0x000000080e187290 */ /* 0x000fe4000fffe03f */
[----:B------:R-:W-:Y:S01]  /*3e00*/  UIADD3 UR26, UR15, UR8, URZ ;  /* 0x000000080f1a7290 */ /* 0x000fe2000fffe03f */
[----:B------:R-:W-:Y:S01]  /*3e10*/  UMOV UR11, 0xa00 ;  /* 0x00000a00000b7882 */ /* 0x000fe20000000000 */
[----:B------:R-:W-:-:S02]  /*3e20*/  USEL UR10, UR10, 0x26, UP0 ;  /* 0x000000260a0a7887 */ /* 0x000fc40008000000 */
[----:B------:R-:W-:Y:S02]  /*3e30*/  USEL UR11, UR11, 0x980, UP0 ;  /* 0x000009800b0b7887 */ /* 0x000fe40008000000 */
[----:B------:R-:W-:Y:S02]  /*3e40*/  ULOP3.LUT UR10, UR10, 0x6, URZ, 0xc0, !UPT ;  /* 0x000000060a0a7892 */ /* 0x000fe4000f8ec03f */
[----:B------:R-:W-:Y:S01]  /*3e50*/  ULOP3.LUT UR11, UR11, 0xa00, URZ, 0xc0, !UPT ;  /* 0x00000a000b0b7892 */ /* 0x000fe2000f8ec03f */
[----:B------:R-:W-:Y:S02]  /*3e60*/  WARPGROUP.DEPBAR.LE gsb0, 0x0 ;  /* 0x00008000000079c5 */ /* 0x000fe40000010000 */
[----:B------:R-:W-:-:S06]  /*3e70*/  WARPGROUP.ARRIVE ;  /* 0x00000000000079c5 */ /* 0x000fcc0000000000 */
[----:B------:R-:W-:Y:S01]  /*3e80*/  HGMMA.64x64x16.F32.BF16 R24, gdesc[UR24], R24, gsb0 ;  /* 0x00e00000181879f0 */ /* 0x000fe20008001818 */
[----:B------:R-:W-:Y:S02]  /*3e90*/  UIADD3 UR24, UR14, UR9, URZ ;  /* 0x000000090e187290 */ /* 0x000fe4000fffe03f */
[----:B------:R-:W-:Y:S01]  /*3ea0*/  UIADD3 UR26, UR15, UR9, URZ ;  /* 0x000000090f1a7290 */ /* 0x000fe2000fffe03f */
[----:B------:R-:W-:Y:S01]  /*3eb0*/  UMOV UR25, 0x40000040 ;  /* 0x4000004000197882 */ /* 0x000fe20000000000 */
[----:B------:R-:W-:Y:S01]  /*3ec0*/  UMOV UR27, 0x40000040 ;  /* 0x40000040001b7882 */ /* 0x000fe20000000000 */
[----:B------:R-:W-:Y:S01]  /*3ed0*/  ULOP3.LUT UR15, UR42, 0x2000000, URZ, 0xfc, !UPT ;  /* 0x020000002a0f7892 */ /* 0x000fe2000f8efc3f */
[----:B------:R-:W-:Y:S02]  /*3ee0*/  WARPGROUP.DEPBAR.LE gsb0, 0x0 ;  /* 0x00008000000079c5 */ /* 0x000fe40000010000 */
[----:B------:R-:W-:-:S06]  /*3ef0*/  WARPGROUP.ARRIVE ;  /* 0x00000000000079c5 */ /* 0x000fcc0000000000 */
[----:B------:R-:W-:Y:S01]  /*3f00*/  HGMMA.64x64x16.F32.BF16 R24, gdesc[UR24], R24, gsb0 ;  /* 0x00e00000181879f0 */ /* 0x000fe20008001818 */
[----:B------:R-:W-:Y:S02]  /*3f10*/  UIADD3 UR24, UR10, UR11, UR5 ;  /* 0x0000000b0a187290 */ /* 0x000fe4000fffe005 */
[----:B------:R-:W-:Y:S01]  /*3f20*/  UIADD3 UR26, UR10, UR11, UR6 ;  /* 0x0000000b0a1a7290 */ /* 0x000fe2000fffe006 */
[----:B------:R-:W-:Y:S01]  /*3f30*/  UMOV UR25, 0x40000040 ;  /* 0x4000004000197882 */ /* 0x000fe20000000000 */
[----:B------:R-:W-:Y:S01]  /*3f40*/  UMOV UR27, 0x40000040 ;  /* 0x40000040001b7882 */ /* 0x000fe20000000000 */
[----:B------:R-:W-:Y:S02]  /*3f50*/  UIADD3 UR10, UR5, 0xa00, URZ ;  /* 0x00000a00050a7890 */ /* 0x000fe4000fffe03f */
[----:B------:R-:W-:Y:S01]  /*3f60*/  UIADD3 UR11, UR6, 0xa00, URZ ;  /* 0x00000a00060b7890 */ /* 0x000fe2000fffe03f */
        /* <DEDUP_REMOVED lines=21> */
[----:B------:R-:W-:Y:S01]  /*40c0*/  UMOV UR10, 0x30 ;  /* 0x00000030000a7882 */ /* 0x000fe20000000000 */
[----:B------:R-:W-:Y:S01]  /*40d0*/  UMOV UR11, 0xc00 ;  /* 0x00000c00000b7882 */ /* 0x000fe20000000000 */
[----:B------:R-:W-:Y:S02]  /*40e0*/  USEL UR10, UR10, 0x2e, UP0 ;  /* 0x0000002e0a0a7887 */ /* 0x000fe40008000000 */
[----:B------:R-:W-:-:S02]  /*40f0*/  USEL UR11, UR11, 0xb80, UP0 ;  /* 0x00000b800b0b7887 */ /* 0x000fc40008000000 */
[----:B------:R-:W-:Y:S02]  /*4100*/  ULOP3.LUT UR10, UR10, 0x6, URZ, 0xc0, !UPT ;  /* 0x000000060a0a7892 */ /* 0x000fe4000f8ec03f */
        /* <DEDUP_REMOVED lines=53> */
[----:B------:R-:W-:Y:S02]  /*4460*/  UMOV UR7, 0x40 ;  /* 0x0000004000077882 */ /* 0x000fe40000000000 */
[----:B------:R-:W-:-:S04]  /*4470*/  USEL UR7, UR7, 0x3e, UP0 ;  /* 0x0000003e07077887 */ /* 0x000fc80008000000 */
        /* <DEDUP_REMOVED lines=8> */
[----:B------:R-:W-:Y:S02]  /*4500*/  UIADD3 UR8, UR9, UR10, URZ ;  /* 0x0000000a09087290 */ /* 0x000fe4000fffe03f */
[----:B------:R-:W-:-:S03]  /*4510*/  UIADD3 UR10, UR9, UR11, URZ ;  /* 0x0000000b090a7290 */ /* 0x000fc6000fffe03f */
[----:B------:R-:W-:Y:S01]  /*4520*/  UMOV UR9, 0x40000040 ;  /* 0x4000004000097882 */ /* 0x000fe20000000000 */
[----:B------:R-:W-:Y:S01]  /*4530*/  UMOV UR11, 0x40000040 ;  /* 0x40000040000b7882 */ /* 0x000fe20000000000 */
[----:B------:R-:W-:Y:S02]  /*4540*/  WARPGROUP.DEPBAR.LE gsb0, 0x0 ;  /* 0x00008000000079c5 */ /* 0x000fe40000010000 */
[----:B------:R-:W-:-:S06]  /*4550*/  WARPGROUP.ARRIVE ;  /* 0x00000000000079c5 */ /* 0x000fcc0000000000 */
[----:B------:R-:W-:Y:S03]  /*4560*/  HGMMA.64x64x16.F32.BF16 R24, gdesc[UR24], R24, gsb0 ;  /* 0x00e00000181879f0 */ /* 0x000fe60008001818 */
[----:B------:R-:W-:Y:S02]  /*4570*/  WARPGROUP.DEPBAR.LE gsb0, 0x0 ;  /* 0x00008000000079c5 */ /* 0x000fe40000010000 */
[----:B------:R-:W-:-:S06]  /*4580*/  WARPGROUP.ARRIVE ;  /* 0x00000000000079c5 */ /* 0x000fcc0000000000 */
[----:B------:R-:W-:Y:S01]  /*4590*/  HGMMA.64x64x16.F32.BF16 R24, gdesc[UR8], R24, gsb0 ;  /* 0x00e00000081879f0 */ /* 0x000fe20008001818 */
[----:B------:R-:W-:Y:S01]  /*45a0*/  UMOV UR8, 0x1000 ;  /* 0x0000100000087882 */ /* 0x000fe20000000000 */
[----:B------:R-:W-:Y:S01]  /*45b0*/  UMOV UR9, 0x40000040 ;  /* 0x4000004000097882 */ /* 0x000fe20000000000 */
[----:B------:R-:W-:Y:S01]  /*45c0*/  USEL UR8, UR8, 0xf80, UP0 ;  /* 0x00000f8008087887 */ /* 0x000fe20008000000 */
[----:B------:R-:W-:-:S03]  /*45d0*/  UMOV UR11, 0x40000040 ;  /* 0x40000040000b7882 */ /* 0x000fc60000000000 */
[----:B------:R-:W-:-:S04]  /*45e0*/  ULOP3.LUT UR8, UR8, 0x1e00, URZ, 0xc0, !UPT ;  /* 0x00001e0008087892 */ /* 0x000fc8000f8ec03f */
[----:B------:R-:W-:Y:S02]  /*45f0*/  UIADD3 UR10, UR7, UR8, UR5 ;  /* 0x00000008070a7290 */ /* 0x000fe4000fffe005 */
[----:B------:R-:W-:-:S03]  /*4600*/  UIADD3 UR6, UR7, UR8, UR6 ;  /* 0x0000000807067290 */ /* 0x000fc6000fffe006 */
[----:B------:R-:W-:Y:S02]  /*4610*/  UMOV UR7, 0x40000040 ;  /* 0x4000004000077882 */ /* 0x000fe40000000000 */
[----:B------:R-:W-:Y:S02]  /*4620*/  UMOV UR8, UR10 ;  /* 0x0000000a00087c82 */ /* 0x000fe40008000000 */
[----:B------:R-:W-:Y:S01]  /*4630*/  UMOV UR10, UR6 ;  /* 0x00000006000a7c82 */ /* 0x000fe20008000000 */
[----:B------:R-:W-:Y:S01]  /*4640*/  ULDC UR6, c[0x0][0xad0] ;  /* 0x0002b40000067ab9 */ /* 0x000fe20000000800 */
[----:B------:R-:W-:Y:S02]  /*4650*/  WARPGROUP.DEPBAR.LE gsb0, 0x0 ;  /* 0x00008000000079c5 */ /* 0x000fe40000010000 */
[----:B------:R-:W-:-:S06]  /*4660*/  WARPGROUP.ARRIVE ;  /* 0x00000000000079c5 */ /* 0x000fcc0000000000 */
[----:B------:R-:W-:Y:S01]  /*4670*/  HGMMA.64x64x16.F32.BF16 R24, gdesc[UR8], R24, gsb0 ;  /* 0x00e00000081879f0 */ /* 0x000fe20008001818 */
[----:B------:R-:W-:Y:S01]  /*4680*/  ULDC UR9, c[0x0][0xa80] ;  /* 0x0002a00000097ab9 */ /* 0x000fe20000000800 */
[----:B------:R-:W-:Y:S01]  /*4690*/  UMOV UR11, 0x40000040 ;  /* 0x40000040000b7882 */ /* 0x000fe20000000000 */
        /* <DEDUP_REMOVED lines=24> */
[----:B--2---:R-:W-:Y:S01]  /*4820*/  FSEL R24, R24, -INF , P1 ;  /* 0xff80000018187808 */ /* 0x004fe20000800000 */
[----:B------:R-:W-:Y:S01]  /*4830*/  FMUL.FTZ R48, R48, UR6 ;  /* 0x0000000630307c20 */ /* 0x000fe20008410000 */
[----:B------:R-:W-:Y:S01]  /*4840*/  FMUL.FTZ R42, R42, UR6 ;  /* 0x000000062a2a7c20 */ /* 0x000fe20008410000 */
[----:B------:R-:W-:Y:S01]  /*4850*/  FMUL.FTZ R49, R49, UR6 ;  /* 0x0000000631317c20 */ /* 0x000fe20008410000 */
[----:B------:R-:W-:Y:S01]  /*4860*/  FMUL.FTZ R43, R43, UR6 ;  /* 0x000000062b2b7c20 */ /* 0x000fe20008410000 */
[----:B------:R-:W-:Y:S01]  /*4870*/  FMUL.FTZ R52, R52, UR6 ;  /* 0x0000000634347c20 */ /* 0x000fe20008410000 */
[----:B------:R-:W-:Y:S01]  /*4880*/  FMUL.FTZ R53, R53, UR6 ;  /* 0x0000000635357c20 */ /* 0x000fe20008410000 */
[----:B------:R-:W2:Y:S01]  /*4890*/  MUFU.TANH R29, R29 ;  /* 0x0000001d001d7308 */ /* 0x000ea20000002400 */
[----:B-----5:R-:W-:Y:S01]  /*48a0*/  FSEL R25, R25, -INF , P2 ;  /* 0xff80000019197808 */ /* 0x020fe20001000000 */
[----:B------:R-:W-:Y:S01]  /*48b0*/  FMUL.FTZ R46, R46, UR6 ;  /* 0x000000062e2e7c20 */ /* 0x000fe20008410000 */
[----:B------:R-:W-:Y:S01]  /*48c0*/  FMUL.FTZ R47, R47, UR6 ;  /* 0x000000062f2f7c20 */ /* 0x000fe20008410000 */
[----:B------:R-:W-:Y:S01]  /*48d0*/  FMUL.FTZ R50, R50, UR6 ;  /* 0x0000000632327c20 */ /* 0x000fe20008410000 */
[----:B------:R-:W-:Y:S01]  /*48e0*/  FMNMX.FTZ R7, R24, R25, !PT ;  /* 0x0000001918077209 */ /* 0x000fe20007810000 */
[----:B------:R-:W-:Y:S01]  /*48f0*/  FMUL.FTZ R51, R51, UR6 ;  /* 0x0000000633337c20 */ /* 0x000fe20008410000 */
[----:B------:R-:W-:Y:S01]  /*4900*/  FMUL.FTZ R54, R54, UR6 ;  /* 0x0000000636367c20 */ /* 0x000fe20008410000 */
[----:B------:R-:W5:Y:S01]  /*4910*/  MUFU.TANH R32, R32 ;  /* 0x0000002000207308 */ /* 0x000f620000002400 */
[----:B0-----:R-:W-:Y:S01]  /*4920*/  FSEL R28, R28, -INF , P3 ;  /* 0xff8000001c1c7808 */ /* 0x001fe20001800000 */
[----:B------:R-:W-:Y:S01]  /*4930*/  FMUL.FTZ R55, R55, UR6 ;  /* 0x0000000637377c20 */ /* 0x000fe20008410000 */
[----:B------:R-:W-:-:S02]  /*4940*/  ULEA UR6, UR36, UR15, 0xc ;  /* 0x0000000f24067291 */ /* 0x000fc4000f8e603f */
[----:B------:R-:W-:Y:S02]  /*4950*/  FMNMX.FTZ R4, R28, R7, !PT ;  /* 0x000000071c047209 */ /* 0x000fe40007810000 */
[----:B------:R-:W-:Y:S01]  /*4960*/  UIADD3 UR8, UR6, 0x80, URZ ;  /* 0x0000008006087890 */ /* 0x000fe2000fffe03f */
[----:B------:R-:W0:Y:S01]  /*4970*/  MUFU.TANH R26, R26 ;  /* 0x0000001a001a7308 */ /* 0x000e220000002400 */
[----:B--2---:R-:W-:-:S04]  /*4980*/  FSEL R29, R29, -INF , P4 ;  /* 0xff8000001d1d7808 */ /* 0x004fc80002000000 */
[----:B------:R-:W-:Y:S01]  /*4990*/  FMNMX.FTZ R7, R29, R4, !PT ;  /* 0x000000041d077209 */ /* 0x000fe20007810000 */
[----:B------:R-:W-:Y:S01]  /*49a0*/  UMOV UR10, UR8 ;  /* 0x00000008000a7c82 */ /* 0x000fe20008000000 */
[----:B------:R-:W-:Y:S01]  /*49b0*/  UIADD3 UR8, UR6, 0x100, URZ ;  /* 0x0000010006087890 */ /* 0x000fe2000fffe03f */
[----:B------:R-:W2:Y:S01]  /*49c0*/  MUFU.TANH R33, R33 ;  /* 0x0000002100217308 */ /* 0x000ea20000002400 */
[----:B-----5:R-:W-:-:S04]  /*49d0*/  FSEL R32, R32, -INF , P5 ;  /* 0xff80000020207808 */ /* 0x020fc80002800000 */
[----:B------:R-:W-:-:S03]  /*49e0*/  FMNMX.FTZ R4, R32, R7, !PT ;  /* 0x0000000720047209 */ /* 0x000fc60007810000 */
[----:B------:R-:W5:Y:S01]  /*49f0*/  MUFU.TANH R27, R27 ;  /* 0x0000001b001b7308 */ /* 0x000f620000002400 */
[----:B0-----:R-:W-:Y:S02]  /*4a00*/  FSEL R26, R26, -INF , P1 ;  /* 0xff8000001a1a7808 */ /* 0x001fe40000800000 */
[----:B------:R-:W-:-:S05]  /*4a10*/  ISETP.GT.AND P1, PT, R5, 0x18, PT ;  /* 0x000000180500780c */ /* 0x000fca0003f24270 */
[----:B------:R-:W0:Y:S01]  /*4a20*/  MUFU.TANH R36, R36 ;  /* 0x0000002400247308 */ /* 0x000e220000002400 */
[----:B--2---:R-:W-:-:S04]  /*4a30*/  FSEL R33, R33, -INF , P6 ;  /* 0xff80000021217808 */ /* 0x004fc80003000000 */
[----:B------:R-:W-:-:S03]  /*4a40*/  FMNMX.FTZ R7, R33, R4, !PT ;  /* 0x0000000421077209 */ /* 0x000fc60007810000 */
[----:B------:R-:W2:Y:S01]  /*4a50*/  MUFU.TANH R30, R30 ;  /* 0x0000001e001e7308 */ /* 0x000ea20000002400 */
[----:B-----5:R-:W-:Y:S02]  /*4a60*/  FSEL R27, R27, -INF , P2 ;  /* 0xff8000001b1b7808 */ /* 0x020fe40001000000 */
[----:B------:R-:W-:-:S05]  /*4a70*/  ISETP.GT.AND P2, PT, R5, 0x19, PT ;  /* 0x000000190500780c */ /* 0x000fca0003f44270 */
[----:B------:R-:W5:Y:S01]  /*4a80*/  MUFU.TANH R37, R37 ;  /* 0x0000002500257308 */ /* 0x000f620000002400 */
[----:B0-----:R-:W-:-:S04]  /*4a90*/  FSEL R36, R36, -INF , P1 ;  /* 0xff80000024247808 */ /* 0x001fc80000800000 */
[----:B------:R-:W-:-:S03]  /*4aa0*/  FMNMX.FTZ R4, R36, R7, !PT ;  /* 0x0000000724047209 */ /* 0x000fc60007810000 */
[----:B------:R-:W0:Y:S01]  /*4ab0*/  MUFU.TANH R31, R31 ;  /* 0x0000001f001f7308 */ /* 0x000e220000002400 */
[----:B--2---:R-:W-:Y:S02]  /*4ac0*/  FSEL R30, R30, -INF , P3 ;  /* 0xff8000001e1e7808 */ /* 0x004fe40001800000 */
[----:B------:R-:W-:-:S05]  /*4ad0*/  ISETP.GT.AND P3, PT, R5, 0x20, PT ;  /* 0x000000200500780c */ /* 0x000fca0003f64270 */
        /* <DEDUP_REMOVED lines=37> */
[----:B-----5:R-:W-:-:S07]  /*4d30*/  FSEL R49, R49, -INF , P2 ;  /* 0xff80000031317808 */ /* 0x020fce0001000000 */
[----:B------:R-:W5:Y:S01]  /*4d40*/  MUFU.TANH R53, R53 ;  /* 0x0000003500357308 */ /* 0x000f620000002400 */
[----:B0-----:R-:W-:Y:S02]  /*4d50*/  FSEL R43, R43, -INF , P4 ;  /* 0xff8000002b2b7808 */ /* 0x001fe40002000000 */
[----:B------:R-:W-:Y:S02]  /*4d60*/  ISETP.GT.AND P4, PT, R5, 0x39, PT ;  /* 0x000000390500780c */ /* 0x000fe40003f84270 */
[----:B------:R-:W-:-:S03]  /*4d70*/  FMNMX.FTZ R5, R49, R4, !PT ;  /* 0x0000000431057209 */ /* 0x000fc60007810000 */
[----:B------:R-:W0:Y:S01]  /*4d80*/  MUFU.TANH R46, R46 ;  /* 0x0000002e002e7308 */ /* 0x000e220000002400 */
[----:B--2---:R-:W-:-:S04]  /*4d90*/  FSEL R52, R52, -INF , P3 ;  /* 0xff80000034347808 */ /* 0x004fc80001800000 */
[----:B------:R-:W-:-:S03]  /*4da0*/  FMNMX.FTZ R4, R52, R5, !PT ;  /* 0x0000000534047209 */ /* 0x000fc60007810000 */
[----:B------:R-:W2:Y:S01]  /*4db0*/  MUFU.TANH R47, R47 ;  /* 0x0000002f002f7308 */ /* 0x000ea20000002400 */
[----:B-----5:R-:W-:-:S04]  /*4dc0*/  FSEL R53, R53, -INF , P4 ;  /* 0xff80000035357808 */ /* 0x020fc80002000000 */
[----:B-1-34-:R-:W-:-:S03]  /*4dd0*/  FMNMX.FTZ R6, R53, R4, !PT ;  /* 0x0000000435067209 */ /* 0x01afc60007810000 */
[----:B------:R-:W1:Y:S01]  /*4de0*/  MUFU.TANH R50, R50 ;  /* 0x0000003200327308 */ /* 0x000e620000002400 */
[----:B0-----:R-:W-:Y:S01]  /*4df0*/  FSEL R46, R46, -INF , P5 ;  /* 0xff8000002e2e7808 */ /* 0x001fe20002800000 */
[----:B------:R-:W0:Y:S06]  /*4e00*/  SHFL.BFLY PT, R5, R6, 0x2, 0x1f ;  /* 0x0c401f0006057f89 */ /* 0x000e2c00000e0000 */
[----:B------:R-:W3:Y:S01]  /*4e10*/  MUFU.TANH R51, R51 ;  /* 0x0000003300337308 */ /* 0x000ee20000002400 */
[----:B--2---:R-:W-:-:S07]  /*4e20*/  FSEL R47, R47, -INF , P6 ;  /* 0xff8000002f2f7808 */ /* 0x004fce0003000000 */
[----:B------:R-:W2:Y:S01]  /*4e30*/  MUFU.TANH R54, R54 ;  /* 0x0000003600367308 */ /* 0x000ea20000002400 */
[----:B-1----:R-:W-:-:S07]  /*4e40*/  FSEL R50, R50, -INF , P1 ;  /* 0xff80000032327808 */ /* 0x002fce0000800000 */
[----:B------:R-:W1:Y:S01]  /*4e50*/  MUFU.TANH R55, R55 ;  /* 0x0000003700377308 */ /* 0x000e620000002400 */
[----:B---3--:R-:W-:Y:S02]  /*4e60*/  FSEL R51, R51, -INF , P2 ;  /* 0xff80000033337808 */ /* 0x008fe40001000000 */
[----:B0-----:R-:W-:Y:S02]  /*4e70*/  FMNMX.FTZ R7, R6, R5, !PT ;  /* 0x0000000506077209 */ /* 0x001fe40007810000 */
[----:B------:R-:W-:Y:S02]  /*4e80*/  FMNMX.FTZ R5, R26, R27, !PT ;  /* 0x0000001b1a057209 */ /* 0x000fe40007810000 */
[----:B------:R-:W-:Y:S01]  /*4e90*/  ISETP.GE.AND P2, PT, R152, 0x41, PT ;  /* 0x000000419800780c */ /* 0x000fe20003f46270 */
[----:B------:R-:W0:Y:S01]  /*4ea0*/  SHFL.BFLY PT, R8, R7, 0x1, 0x1f ;  /* 0x0c201f0007087f89 */ /* 0x000e2200000e0000 */
[----:B------:R-:W-:Y:S02]  /*4eb0*/  FMNMX.FTZ R4, R30, R5, !PT ;  /* 0x000000051e047209 */ /* 0x000fe40007810000 */
[----:B--2---:R-:W-:-:S02]  /*4ec0*/  FSEL R54, R54, -INF , P3 ;  /* 0xff80000036367808 */ /* 0x004fc40001800000 */
[----:B------:R-:W-:-:S04]  /*4ed0*/  FMNMX.FTZ R5, R31, R4, !PT ;  /* 0x000000041f057209 */ /* 0x000fc80007810000 */
[----:B------:R-:W-:Y:S02]  /*4ee0*/  FMNMX.FTZ R4, R34, R5, !PT ;  /* 0x0000000522047209 */ /* 0x000fe40007810000 */
[----:B-1----:R-:W-:Y:S02]  /*4ef0*/  FSEL R55, R55, -INF , P4 ;  /* 0xff80000037377808 */ /* 0x002fe40002000000 */
        /* <DEDUP_REMOVED lines=15> */
[----:B------:R-:W-:Y:S01]  /*4ff0*/  MUFU.EX2 R6, R24 ;  /* 0x0000001800067308 */ /* 0x000fe20000000800 */
        /* <DEDUP_REMOVED lines=14> */
[--C-:B------:R-:W-:Y:S01]  /*50e0*/  FFMA.FTZ R155, R52, UR9, -R56.reuse ;  /* 0x00000009349b7c23 */ /* 0x100fe20008010838 */
[--C-:B------:R-:W-:Y:S01]  /*50f0*/  FFMA.FTZ R172, R53, UR9, -R56.reuse ;  /* 0x0000000935ac7c23 */ /* 0x100fe20008010838 */
[----:B------:R-:W1:Y:S08]  /*5100*/  MUFU.EX2 R7, R7 ;  /* 0x0000000700077308 */ /* 0x000e700000000800 */
[----:B------:R-:W-:Y:S08]  /*5110*/  MUFU.EX2 R8, R28 ;  /* 0x0000001c00087308 */ /* 0x000ff00000000800 */
[----:B------:R-:W2:Y:S01]  /*5120*/  MUFU.EX2 R9, R9 ;  /* 0x0000000900097308 */ /* 0x000ea20000000800 */
[----:B-1----:R-:W-:Y:S01]  /*5130*/  F2FP.BF16.F32.PACK_AB R156, R7, R6 ;  /* 0x00000006079c723e */ /* 0x002fe200000010ff */
[----:B------:R-:W-:Y:S01]  /*5140*/  FADD.FTZ R7, R6, R7 ;  /* 0x0000000706077221 */ /* 0x000fe20000010000 */
[----:B0-----:R-:W-:Y:S01]  /*5150*/  FMNMX.FTZ R24, R5, R14, !PT ;  /* 0x0000000e05187209 */ /* 0x001fe20007810000 */
[----:B------:R-:W-:-:S04]  /*5160*/  FFMA.FTZ R14, R40, UR9, -R56 ;  /* 0x00000009280e7c23 */ /* 0x000fc80008010838 */
[----:B------:R-:W-:Y:S01]  /*5170*/  MUFU.EX2 R10, R10 ;  /* 0x0000000a000a7308 */ /* 0x000fe20000000800 */
[----:B------:R-:W0:Y:S07]  /*5180*/  SHFL.BFLY PT, R5, R24, 0x1, 0x1f ;  /* 0x0c201f0018057f89 */ /* 0x000e2e00000e0000 */
[----:B------:R-:W1:Y:S01]  /*5190*/  MUFU.EX2 R11, R11 ;  /* 0x0000000b000b7308 */ /* 0x000e620000000800 */
[----:B--2---:R-:W-:Y:S01]  /*51a0*/  F2FP.BF16.F32.PACK_AB R158, R9, R8 ;  /* 0x00000008099e723e */ /* 0x004fe200000010ff */
[----:B------:R-:W-:-:S04]  /*51b0*/  FADD.FTZ R8, R8, R7 ;  /* 0x0000000708087221 */ /* 0x000fc80000010000 */
[----:B------:R-:W-:Y:S02]  /*51c0*/  FADD.FTZ R9, R9, R8 ;  /* 0x0000000809097221 */ /* 0x000fe40000010000 */
[----:B------:R-:W-:Y:S08]  /*51d0*/  MUFU.EX2 R12, R12 ;  /* 0x0000000c000c7308 */ /* 0x000ff00000000800 */
[----:B------:R-:W2:Y:S01]  /*51e0*/  MUFU.EX2 R13, R13 ;  /* 0x0000000d000d7308 */ /* 0x000ea20000000800 */
[----:B-1----:R-:W-:Y:S01]  /*51f0*/  F2FP.BF16.F32.PACK_AB R160, R11, R10 ;  /* 0x0000000a0ba0723e */ /* 0x002fe200000010ff */
[----:B------:R-:W-:Y:S01]  /*5200*/  FADD.FTZ R10, R10, R9 ;  /* 0x000000090a0a7221 */ /* 0x000fe20000010000 */
[----:B0-----:R-:W-:-:S03]  /*5210*/  FMNMX.FTZ R5, R24, R5, !PT ;  /* 0x0000000518057209 */ /* 0x001fc60007810000 */
[----:B------:R-:W-:Y:S01]  /*5220*/  FADD.FTZ R11, R11, R10 ;  /* 0x0000000a0b0b7221 */ /* 0x000fe20000010000 */
[C---:B------:R-:W-:Y:S01]  /*5230*/  FSETP.NEU.FTZ.AND P1, PT, R5.reuse, -INF , PT ;  /* 0xff8000000500780b */ /* 0x040fe20003f3d000 */
[----:B------:R-:W-:Y:S01]  /*5240*/  FMUL.FTZ R24, R5, UR9 ;  /* 0x0000000905187c20 */ /* 0x000fe20008410000 */
[----:B------:R-:W-:Y:S04]  /*5250*/  MUFU.EX2 R14, R14 ;  /* 0x0000000e000e7308 */ /* 0x000fe80000000800 */
[----:B------:R-:W-:Y:S02]  /*5260*/  FSEL R25, R24, RZ, P1 ;  /* 0x000000ff18197208 */ /* 0x000fe40000800000 */
[----:B------:R-:W-:Y:S02]  /*5270*/  ISETP.NE.AND P1, PT, R57, RZ, PT ;  /* 0x000000ff3900720c */ /* 0x000fe40003f25270 */
        /* <DEDUP_REMOVED lines=21> */
[----:B--2---:R-:W-:Y:S01]  /*53d0*/  F2FP.BF16.F32.PACK_AB R162, R13, R12 ;  /* 0x0000000c0da2723e */ /* 0x004fe200000010ff */
[----:B------:R-:W-:Y:S01]  /*53e0*/  FADD.FTZ R12, R12, R11 ;  /* 0x0000000b0c0c7221 */ /* 0x000fe20000010000 */
[----:B0-----:R-:W-:Y:S01]  /*53f0*/  F2FP.BF16.F32.PACK_AB R164, R15, R14 ;  /* 0x0000000e0fa4723e */ /* 0x001fe200000010ff */
[----:B------:R-:W-:-:S02]  /*5400*/  @!P1 VIADD R3, R3, 0x38860 ;  /* 0x0003886003039836 */ /* 0x000fc40000000000 */
[----:B------:R-:W-:Y:S01]  /*5410*/  FADD.FTZ R13, R13, R12 ;  /* 0x0000000c0d0d7221 */ /* 0x000fe20000010000 */
[----:B------:R-:W0:Y:S02]  /*5420*/  MUFU.EX2 R175, R27 ;  /* 0x0000001b00af7308 */ /* 0x000e240000000800 */
[----:B------:R-:W-:Y:S01]  /*5430*/  @!P1 PRMT R3, RZ, 0x654, R3 ;  /* 0x00000654ff039816 */ /* 0x000fe20000000003 */
[----:B------:R-:W-:-:S04]  /*5440*/  FADD.FTZ R14, R14, R13 ;  /* 0x0000000d0e0e7221 */ /* 0x000fc80000010000 */
[----:B------:R-:W-:Y:S01]  /*5450*/  FADD.FTZ R15, R15, R14 ;  /* 0x0000000e0f0f7221 */ /* 0x000fe20000010000 */
[----:B------:R-:W-:Y:S08]  /*5460*/  MUFU.EX2 R176, R30 ;  /* 0x0000001e00b07308 */ /* 0x000ff00000000800 */
[----:B------:R-:W2:Y:S01]  /*5470*/  MUFU.EX2 R177, R31 ;  /* 0x0000001f00b17308 */ /* 0x000ea20000000800 */
[----:B0-----:R-:W-:Y:S01]  /*5480*/  F2FP.BF16.F32.PACK_AB R157, R175, R174 ;  /* 0x000000aeaf9d723e */ /* 0x001fe200000010ff */
[----:B------:R-:W-:-:S06]  /*5490*/  FADD.FTZ R175, R174, R175 ;  /* 0x000000afaeaf7221 */ /* 0x000fcc0000010000 */
[----:B------:R-:W-:Y:S08]  /*54a0*/  MUFU.EX2 R178, R34 ;  /* 0x0000002200b27308 */ /* 0x000ff00000000800 */
[----:B------:R-:W0:Y:S01]  /*54b0*/  MUFU.EX2 R179, R35 ;  /* 0x0000002300b37308 */ /* 0x000e220000000800 */
[----:B--2---:R-:W-:Y:S01]  /*54c0*/  F2FP.BF16.F32.PACK_AB R159, R177, R176 ;  /* 0x000000b0b19f723e */ /* 0x004fe200000010ff */
[----:B------:R-:W-:Y:S01]  /*54d0*/  BAR.SYNC.DEFER_BLOCKING 0xf, 0x100 ;  /* 0x03c4000000007b1d */ /* 0x000fe20000010000 */
[----:B------:R-:W-:-:S04]  /*54e0*/  FADD.FTZ R176, R176, R175 ;  /* 0x000000afb0b07221 */ /* 0x000fc80000010000 */
[----:B------:R-:W-:Y:S01]  /*54f0*/  FADD.FTZ R177, R177, R176 ;  /* 0x000000b0b1b17221 */ /* 0x000fe20000010000 */
[----:B------:R-:W-:Y:S08]  /*5500*/  MUFU.EX2 R180, R38 ;  /* 0x0000002600b47308 */ /* 0x000ff00000000800 */
[----:B------:R-:W2:Y:S01]  /*5510*/  MUFU.EX2 R181, R39 ;  /* 0x0000002700b57308 */ /* 0x000ea20000000800 */
[----:B0-----:R-:W-:Y:S01]  /*5520*/  F2FP.BF16.F32.PACK_AB R161, R179, R178 ;  /* 0x000000b2b3a1723e */ /* 0x001fe200000010ff */
[----:B------:R-:W-:-:S04]  /*5530*/  FADD.FTZ R178, R178, R177 ;  /* 0x000000b1b2b27221 */ /* 0x000fc80000010000 */
[----:B------:R-:W-:Y:S02]  /*5540*/  FADD.FTZ R179, R179, R178 ;  /* 0x000000b2b3b37221 */ /* 0x000fe40000010000 */
[----:B------:R-:W-:Y:S01]  /*5550*/  MUFU.EX2 R20, R20 ;  /* 0x0000001400147308 */ /* 0x000fe20000000800 */
[----:B------:R0:W-:Y:S07]  /*5560*/  STSM.16.M88.4 [R184+0x36400], R156 ;  /* 0x0364009cb8007844 */ /* 0x0001ee0000000200 */
[----:B------:R-:W3:Y:S01]  /*5570*/  MUFU.EX2 R21, R21 ;  /* 0x0000001500157308 */ /* 0x000ee20000000800 */
[----:B--2---:R-:W-:Y:S01]  /*5580*/  F2FP.BF16.F32.PACK_AB R163, R181, R180 ;  /* 0x000000b4b5a3723e */ /* 0x004fe200000010ff */
[----:B------:R-:W-:-:S04]  /*5590*/  FADD.FTZ R180, R180, R179 ;  /* 0x000000b3b4b47221 */ /* 0x000fc80000010000 */
[----:B------:R0:W-:Y:S01]  /*55a0*/  STSM.16.M88.4 [R187], R160 ;  /* 0x000000a0bb007844 */ /* 0x0001e20000000200 */
[----:B------:R-:W-:Y:S01]  /*55b0*/  FADD.FTZ R181, R181, R180 ;  /* 0x000000b4b5b57221 */ /* 0x000fe20000010000 */
[----:B------:R-:W-:Y:S08]  /*55c0*/  MUFU.EX2 R182, R42 ;  /* 0x0000002a00b67308 */ /* 0x000ff00000000800 */
[----:B------:R-:W2:Y:S01]  /*55d0*/  MUFU.EX2 R183, R43 ;  /* 0x0000002b00b77308 */ /* 0x000ea20000000800 */
[----:B---3--:R-:W-:Y:S01]  /*55e0*/  F2FP.BF16.F32.PACK_AB R166, R21, R20 ;  /* 0x0000001415a6723e */ /* 0x008fe200000010ff */
[----:B------:R-:W-:-:S04]  /*55f0*/  FADD.FTZ R20, R20, R15 ;  /* 0x0000000f14147221 */ /* 0x000fc80000010000 */
[----:B------:R-:W-:Y:S02]  /*5600*/  FADD.FTZ R20, R21, R20 ;  /* 0x0000001415147221 */ /* 0x000fe40000010000 */
[----:B------:R-:W-:Y:S08]  /*5610*/  MUFU.EX2 R192, R46 ;  /* 0x0000002e00c07308 */ /* 0x000ff00000000800 */
[----:B------:R-:W3:Y:S01]  /*5620*/  MUFU.EX2 R193, R47 ;  /* 0x0000002f00c17308 */ /* 0x000ee20000000800 */
[----:B--2---:R-:W-:Y:S01]  /*5630*/  F2FP.BF16.F32.PACK_AB R165, R183, R182 ;  /* 0x000000b6b7a5723e */ /* 0x004fe200000010ff */
[----:B------:R-:W-:-:S04]  /*5640*/  FADD.FTZ R182, R182, R181 ;  /* 0x000000b5b6b67221 */ /* 0x000fc80000010000 */
[----:B------:R-:W-:Y:S02]  /*5650*/  FADD.FTZ R183, R183, R182 ;  /* 0x000000b6b7b77221 */ /* 0x000fe40000010000 */
[----:B------:R-:W-:Y:S08]  /*5660*/  MUFU.EX2 R153, R153 ;  /* 0x0000009900997308 */ /* 0x000ff00000000800 */
[----:B------:R-:W2:Y:S01]  /*5670*/  MUFU.EX2 R154, R154 ;  /* 0x0000009a009a7308 */ /* 0x000ea20000000800 */
[----:B---3--:R-:W-:Y:S01]  /*5680*/  F2FP.BF16.F32.PACK_AB R167, R193, R192 ;  /* 0x000000c0c1a7723e */ /* 0x008fe200000010ff */
[----:B------:R-:W-:-:S04]  /*5690*/  FADD.FTZ R192, R192, R183 ;  /* 0x000000b7c0c07221 */ /* 0x000fc80000010000 */
[----:B------:R0:W-:Y:S01]  /*56a0*/  STSM.16.M88.4 [R185], R164 ;  /* 0x000000a4b9007844 */ /* 0x0001e20000000200 */
[----:B------:R-:W-:Y:S01]  /*56b0*/  FADD.FTZ R193, R193, R192 ;  /* 0x000000c0c1c17221 */ /* 0x000fe20000010000 */
[----:B------:R-:W-:Y:S08]  /*56c0*/  MUFU.EX2 R155, R155 ;  /* 0x0000009b009b7308 */ /* 0x000ff00000000800 */
[----:B------:R-:W3:Y:S01]  /*56d0*/  MUFU.EX2 R172, R172 ;  /* 0x000000ac00ac7308 */ /* 0x000ee20000000800 */
[----:B--2---:R-:W-:Y:S01]  /*56e0*/  F2FP.BF16.F32.PACK_AB R168, R154, R153 ;  /* 0x000000999aa8723e */ /* 0x004fe200000010ff */
[----:B------:R-:W-:-:S04]  /*56f0*/  FADD.FTZ R153, R153, R20 ;  /* 0x0000001499997221 */ /* 0x000fc80000010000 */
[----:B------:R-:W-:Y:S02]  /*5700*/  FADD.FTZ R154, R154, R153 ;  /* 0x000000999a9a7221 */ /* 0x000fe40000010000 */
[----:B------:R-:W-:Y:S08]  /*5710*/  MUFU.EX2 R194, R50 ;  /* 0x0000003200c27308 */ /* 0x000ff00000000800 */
[----:B------:R-:W2:Y:S01]  /*5720*/  MUFU.EX2 R195, R51 ;  /* 0x0000003300c37308 */ /* 0x000ea20000000800 */
[----:B---3--:R-:W-:-:S07]  /*5730*/  F2FP.BF16.F32.PACK_AB R170, R172, R155 ;  /* 0x0000009bacaa723e */ /* 0x008fce00000010ff */
[----:B------:R-:W3:Y:S08]  /*5740*/  MUFU.EX2 R196, R54 ;  /* 0x0000003600c47308 */ /* 0x000ef00000000800 */
[----:B------:R-:W4:Y:S01]  /*5750*/  MUFU.EX2 R197, R25 ;  /* 0x0000001900c57308 */ /* 0x000f220000000800 */
[----:B--2---:R-:W-:Y:S01]  /*5760*/  F2FP.BF16.F32.PACK_AB R169, R195, R194 ;  /* 0x000000c2c3a9723e */ /* 0x004fe200000010ff */
[----:B------:R-:W-:-:S04]  /*5770*/  FADD.FTZ R194, R194, R193 ;  /* 0x000000c1c2c27221 */ /* 0x000fc80000010000 */
[----:B------:R-:W-:-:S04]  /*5780*/  FADD.FTZ R195, R195, R194 ;  /* 0x000000c2c3c37221 */ /* 0x000fc80000010000 */
[----:B---3--:R-:W-:Y:S01]  /*5790*/  FADD.FTZ R6, R196, R195 ;  /* 0x000000c3c4067221 */ /* 0x008fe20000010000 */
[----:B----4-:R-:W-:-:S03]  /*57a0*/  F2FP.BF16.F32.PACK_AB R171, R197, R196 ;  /* 0x000000c4c5ab723e */ /* 0x010fc600000010ff */
[----:B------:R-:W-:Y:S02]  /*57b0*/  FADD.FTZ R6, R197, R6 ;  /* 0x00000006c5067221 */ /* 0x000fe40000010000 */
[----:B------:R0:W-:Y:S01]  /*57c0*/  STSM.16.M88.4 [R186], R168 ;  /* 0x000000a8ba007844 */ /* 0x0001e20000000200 */
[----:B-1----:R-:W-:-:S06]  /*57d0*/  WARPGROUP.ARRIVE ;  /* 0x00000000000079c5 */ /* 0x002fcc0000000000 */
[----:B------:R-:W-:Y:S01]  /*57e0*/  HGMMA.64x256x16.F32.BF16 R24, R156, gdesc[UR4].tnspB, RZ, !UPT, gsb0 ;  /* 0x43e000049c187df0 */ /* 0x000fe2000c0018ff */
[----:B------:R-:W-:Y:S01]  /*57f0*/  UIADD3 UR6, UR6, 0x180, URZ ;  /* 0x0000018006067890 */ /* 0x000fe2000fffe03f */
[----:B------:R-:W-:Y:S01]  /*5800*/  UMOV UR7, 0x40000040 ;  /* 0x4000004000077882 */ /* 0x000fe20000000000 */
[----:B------:R-:W-:Y:S02]  /*5810*/  WARPGROUP.DEPBAR.LE gsb0, 0x0 ;  /* 0x00008000000079c5 */ /* 0x000fe40000010000 */
[----:B------:R-:W-:-:S15]  /*5820*/  WARPGROUP.ARRIVE ;  /* 0x00000000000079c5 */ /* 0x000fde0000000000 */
[----:B------:R-:W-:-:S08]  /*5830*/  NOP ;  /* 0x0000000000007918 */ /* 0x000fd00000000000 */
[----:B------:R-:W-:Y:S01]  /*5840*/  HGMMA.64x256x16.F32.BF16 R24, R160, gdesc[UR8].tnspB, R24, gsb0 ;  /* 0x43e00008a0187df0 */ /* 0x000fe20008001818 */
[----:B------:R-:W-:Y:S01]  /*5850*/  UMOV UR10, UR8 ;  /* 0x00000008000a7c82 */ /* 0x000fe20008000000 */
[----:B------:R-:W-:Y:S01]  /*5860*/  UMOV UR11, 0x40000040 ;  /* 0x40000040000b7882 */ /* 0x000fe20000000000 */
[----:B------:R-:W-:Y:S02]  /*5870*/  WARPGROUP.DEPBAR.LE gsb0, 0x0 ;  /* 0x00008000000079c5 */ /* 0x000fe40000010000 */
[----:B------:R-:W-:-:S15]  /*5880*/  WARPGROUP.ARRIVE ;  /* 0x00000000000079c5 */ /* 0x000fde0000000000 */
[----:B------:R-:W-:-:S08]  /*5890*/  NOP ;  /* 0x0000000000007918 */ /* 0x000fd00000000000 */
        /* <DEDUP_REMOVED lines=17> */
[----:B0-----:R-:W-:Y:S06]  /*59b0*/  @!P2 BRA `(.L_x_3458) ;  /* 0x0000002c00aca947 */ /* 0x001fec0003800000 */
[----:B------:R-:W-:Y:S01]  /*59c0*/  IADD3 R7, R173, -0x2, RZ ;  /* 0xfffffffead077810 */ /* 0x000fe20007ffe0ff */
[----:B------:R-:W-:Y:S01]  /*59d0*/  IMAD.MOV.U32 R8, RZ, RZ, R5 ;  /* 0x000000ffff087224 */ /* 0x000fe200078e0005 */
[----:B------:R-:W-:Y:S01]  /*59e0*/  UMOV UR7, UR36 ;  /* 0x0000002400077c82 */ /* 0x000fe20008000000 */
[----:B------:R-:W-:-:S07]  /*59f0*/  IMAD.MOV.U32 R13, RZ, RZ, R4 ;  /* 0x000000ffff0d7224 */ /* 0x000fce00078e0004 */
.L_x_3467:
[----:B------:R-:W-:Y:S01]  /*5a00*/  UIADD3 UR14, UR7, 0x1, URZ ;  /* 0x00000001070e7890 */ /* 0x000fe2000fffe03f */
[C---:B------:R-:W-:Y:S01]  /*5a10*/  ISETP.GT.AND P2, PT, R7.reuse, RZ, PT ;  /* 0x000000ff0700720c */ /* 0x040fe20003f44270 */
[----:B------:R-:W-:Y:S02]  /*5a20*/  VIADD R7, R7, 0xffffffff ;  /* 0xffffffff07077836 */ /* 0x000fe40000000000 */
[----:B------:R-:W-:-:S04]  /*5a30*/  UISETP.NE.AND UP0, UPT, UR14, 0x2, UPT ;  /* 0x000000020e00788c */ /* 0x000fc8000bf05270 */
[----:B------:R-:W-:Y:S02]  /*5a40*/  USEL UR14, UR14, URZ, UP0 ;  /* 0x0000003f0e0e7287 */ /* 0x000fe40008000000 */
[----:B------:R-:W-:-:S05]  /*5a50*/  USEL UR6, URZ, 0x1, UP0 ;  /* 0x000000013f067887 */ /* 0x000fca0008000000 */
[----:B------:R-:W-:Y:S01]  /*5a60*/  UMOV UR36, UR14 ;  /* 0x0000000e00247c82 */ /* 0x000fe20008000000 */
[----:B------:R-:W-:Y:S01]  /*5a70*/  LOP3.LUT R2, R2, UR6, RZ, 0x3c, !PT ;  /* 0x0000000602027c12 */ /* 0x000fe2000f8e3cff */
[----:B------:R-:W-:Y:S06]  /*5a80*/  @P0 BRA `(.L_x_3459) ;  /* 0x0000000000040947 */ /* 0x000fec0003800000 */
[----:B------:R-:W-:Y:S01]  /*5a90*/  BPT.TRAP 0x1 ;  /* 0x000000040000795c */ /* 0x000fe20000300000 */
.L_x_3459:
[----:B------:R-:W-:Y:S01]  /*5aa0*/  ULEA UR6, UR36, UR37, 0x3 ;  /* 0x0000002524067291 */ /* 0x000fe2000f8e183f */
[----:B------:R-:W-:-:S08]  /*5ab0*/  SHF.L.U32 R4, R2, 0x1f, RZ ;  /* 0x0000001f02047819 */ /* 0x000fd000000006ff */
[----:B------:R0:W1:Y:S01]  /*5ac0*/  SYNCS.PHASECHK.TRANS64.TRYWAIT P3, [UR6+0x38830], R4 ;  /* 0x03883004ff0075a7 */ /* 0x0000620008060146 */
[----:B------:R-:W-:Y:S05]  /*5ad0*/  @P0 BRA `(.L_x_3460) ;  /* 0x0000000000040947 */ /* 0x000fea0003800000 */
[----:B------:R-:W-:Y:S01]  /*5ae0*/  BPT.TRAP 0x1 ;  /* 0x000000040000795c */ /* 0x000fe20000300000 */
.L_x_3460:
[----:B-1----:R-:W-:Y:S05]  /*5af0*/  @P3 BRA `(.L_x_3461) ;  /* 0x0000000000083947 */ /* 0x002fea0003800000 */
[----:B------:R-:W1:Y:S02]  /*5b00*/  SYNCS.PHASECHK.TRANS64.TRYWAIT P3, [UR6+0x38830], R4 ;  /* 0x03883004ff0075a7 */ /* 0x000e640008060146 */
[----:B-1----:R-:W-:Y:S05]  /*5b10*/  @!P3 BRA `(.L_x_3462) ;  /* 0x000000b000ecb947 */ /* 0x002fea0003800000 */
.L_x_3461:
[----:B------:R-:W-:Y:S01]  /*5b20*/  R2UR UR18, R0 ;  /* 0x00000000001272ca */ /* 0x000fe200000e0000 */
[----:B------:R-:W-:Y:S01]  /*5b30*/  UIADD3 UR8, UR37, 0x20400, URZ ;  /* 0x0002040025087890 */ /* 0x000fe2000fffe03f */
[----:B------:R-:W-:Y:S01]  /*5b40*/  WARPGROUP.ARRIVE ;  /* 0x00000000000079c5 */ /* 0x000fe20000000000 */
[----:B------:R-:W-:Y:S01]  /*5b50*/  UMOV UR11, 0x40000040 ;  /* 0x40000040000b7882 */ /* 0x000fe20000000000 */
[----:B------:R-:W-:Y:S01]  /*5b60*/  UMOV UR9, 0x40000040 ;  /* 0x4000004000097882 */ /* 0x000fe20000000000 */
[----:B------:R-:W-:-:S04]  /*5b70*/  USHF.R.U32.HI UR8, URZ, 0x4, UR8 ;  /* 0x000000043f087899 */ /* 0x000fc80008011608 */
[----:B------:R-:W-:-:S04]  /*5b80*/  ULOP3.LUT UR8, UR8, 0x3fff, URZ, 0xc0, !UPT ;  /* 0x00003fff08087892 */ /* 0x000fc8000f8ec03f */
[----:B------:R-:W-:Y:S02]  /*5b90*/  ULEA UR18, UR36, UR18, 0x9 ;  /* 0x0000001224127291 */ /* 0x000fe4000f8e483f */
[----:B------:R-:W-:-:S05]  /*5ba0*/  ULOP3.LUT UR8, UR8, 0x10000, URZ, 0xfc, !UPT ;  /* 0x0001000008087892 */ /* 0x000fca000f8efc3f */
[----:B------:R-:W-:-:S04]  /*5bb0*/  UMOV UR10, UR18 ;  /* 0x00000012000a7c82 */ /* 0x000fc80008000000 */
[----:B------:R-:W-:Y:S01]  /*5bc0*/  HGMMA.64x64x16.F32.BF16 R152, gdesc[UR8], RZ, !UPT, gsb0 ;  /* 0x00e00000089879f0 */ /* 0x000fe2000c0018ff */
[----:B------:R-:W-:Y:S01]  /*5bd0*/  UIADD3 UR10, UR18, 0x2, URZ ;  /* 0x00000002120a7890 */ /* 0x000fe2000fffe03f */
[----:B------:R-:W-:Y:S01]  /*5be0*/  UMOV UR8, UR12 ;  /* 0x0000000c00087c82 */ /* 0x000fe20008000000 */
[----:B------:R-:W-:Y:S01]  /*5bf0*/  UMOV UR9, UR13 ;  /* 0x0000000d00097c82 */ /* 0x000fe20008000000 */
[----:B------:R-:W-:Y:S01]  /*5c00*/  UMOV UR11, 0x40000040 ;  /* 0x40000040000b7882 */ /* 0x000fe20000000000 */
[----:B------:R-:W-:Y:S02]  /*5c10*/  WARPGROUP.DEPBAR.LE gsb0, 0x0 ;  /* 0x00008000000079c5 */ /* 0x000fe40000010000 */
[----:B------:R-:W-:-:S06]  /*5c20*/  WARPGROUP.ARRIVE ;  /* 0x00000000000079c5 */ /* 0x000fcc0000000000 */
[----:B------:R-:W-:Y:S01]  /*5c30*/  HGMMA.64x64x16.F32.BF16 R152, gdesc[UR8], R152, gsb0 ;  /* 0x00e00000089879f0 */ /* 0x000fe20008001898 */
        /* <DEDUP_REMOVED lines=13> */
[----:B------:R-:W-:Y:S03]  /*5d10*/  HGMMA.64x64x16.F32.BF16 R152, gdesc[UR8], R152, gsb0 ;  /* 0x00e00000089879f0 */ /* 0x000fe60008001898 */
[----:B------:R-:W-:Y:S02]  /*5d20*/  WARPGROUP.DEPBAR.LE gsb0, 0x0 ;  /* 0x00008000000079c5 */ /* 0x000fe40000010000 */
[----:B------:R-:W-:Y:S05]  /*5d30*/  @P0 BRA `(.L_x_3463) ;  /* 0x0000000000040947 */ /* 0x000fea0003800000 */
[----:B------:R-:W-:Y:S01]  /*5d40*/  BPT.TRAP 0x1 ;  /* 0x000000040000795c */ /* 0x000fe20000300000 */
.L_x_3463:
[----:B------:R2:W3:Y:S01]  /*5d50*/  SYNCS.PHASECHK.TRANS64.TRYWAIT P3, [UR6+0x38850], R4 ;  /* 0x03885004ff0075a7 */ /* 0x0004e20008060146 */
[----:B------:R-:W-:Y:S05]  /*5d60*/  @P0 BRA `(.L_x_3464) ;  /* 0x0000000000040947 */ /* 0x000fea0003800000 */
[----:B------:R-:W-:Y:S01]  /*5d70*/  BPT.TRAP 0x1 ;  /* 0x000000040000795c */ /* 0x000fe20000300000 */
.L_x_3464:
[----:B---3--:R-:W-:Y:S05]  /*5d80*/  @P3 BRA `(.L_x_3465) ;  /* 0x0000000000083947 */ /* 0x008fea0003800000 */
[----:B------:R-:W3:Y:S02]  /*5d90*/  SYNCS.PHASECHK.TRANS64.TRYWAIT P3, [UR6+0x38850], R4 ;  /* 0x03885004ff0075a7 */ /* 0x000ee40008060146 */
[----:B---3--:R-:W-:Y:S05]  /*5da0*/  @!P3 BRA `(.L_x_3466) ;  /* 0x000000b00060b947 */ /* 0x008fea0003800000 */
.L_x_3465:
[----:B------:R-:W-:Y:S01]  /*5db0*/  UIADD3 UR8, UR37, 0x26400, URZ ;  /* 0x0002640025087890 */ /* 0x000fe2000fffe03f */
[----:B------:R-:W-:Y:S01]  /*5dc0*/  WARPGROUP.ARRIVE ;  /* 0x00000000000079c5 */ /* 0x000fe20000000000 */
[----:B------:R-:W-:-:S05]  /*5dd0*/  UIADD3 UR11, UR5, 0x2, URZ ;  /* 0x00000002050b7890 */ /* 0x000fca000fffe03f */
[----:B-1----:R-:W1:Y:S01]  /*5de0*/  S2R R5, SR_TID.X ;  /* 0x0000000000057919 */ /* 0x002e620000002100 */
[----:B------:R-:W-:Y:S01]  /*5df0*/  USHF.R.U32.HI UR8, URZ, 0x4, UR8 ;  /* 0x000000043f087899 */ /* 0x000fe20008011608 */
[----:B------:R-:W-:Y:S01]  /*5e00*/  MOV R200, UR6 ;  /* 0x0000000600c87c02 */ /* 0x000fe20008000f00 */
[----:B------:R-:W-:Y:S02]  /*5e10*/  UIADD3 UR9, UR5, 0x6, URZ ;  /* 0x0000000605097890 */ /* 0x000fe4000fffe03f */
[----:B------:R-:W-:Y:S02]  /*5e20*/  ULOP3.LUT UR18, UR8, 0x3fff, URZ, 0xc0, !UPT ;  /* 0x00003fff08127892 */ /* 0x000fe4000f8ec03f */
[----:B------:R-:W-:Y:S02]  /*5e30*/  UIADD3 UR10, UR5, 0x4, URZ ;  /* 0x00000004050a7890 */ /* 0x000fe4000fffe03f */
[----:B------:R-:W-:Y:S02]  /*5e40*/  ULEA UR8, UR14, UR4, 0xc ;  /* 0x000000040e087291 */ /* 0x000fe4000f8e603f */
[----:B------:R-:W-:Y:S01]  /*5e50*/  ULOP3.LUT UR5, UR18, 0x10000, URZ, 0xfc, !UPT ;  /* 0x0001000012057892 */ /* 0x000fe2000f8efc3f */
[----:B------:R-:W-:Y:S01]  /*5e60*/  UMOV UR27, 0x40000040 ;  /* 0x40000040001b7882 */ /* 0x000fe20000000000 */
[----:B------:R-:W-:Y:S01]  /*5e70*/  UMOV UR25, 0x40000040 ;  /* 0x4000004000197882 */ /* 0x000fe20000000000 */
[----:B------:R-:W-:-:S02]  /*5e80*/  UIADD3 UR18, UR8, 0x800, URZ ;  /* 0x0000080008127890 */ /* 0x000fc4000fffe03f */
[----:B------:R-:W-:Y:S02]  /*5e90*/  UMOV UR26, UR8 ;  /* 0x00000008001a7c82 */ /* 0x000fe40008000000 */
[----:B------:R-:W-:Y:S01]  /*5ea0*/  UMOV UR24, UR5 ;  /* 0x0000000500187c82 */ /* 0x000fe20008000000 */
[----:B------:R-:W-:Y:S01]  /*5eb0*/  UIADD3 UR19, UR5, 0x800, URZ ;  /* 0x0000080005137890 */ /* 0x000fe2000fffe03f */
[----:B------:R-:W-:Y:S01]  /*5ec0*/  HGMMA.64x64x16.F32.BF16 R152, gdesc[UR24], R152, gsb0 ;  /* 0x00e00000189879f0 */ /* 0x000fe20008001898 */
[----:B------:R-:W-:Y:S01]  /*5ed0*/  UIADD3 UR26, UR8, 0x2, URZ ;  /* 0x00000002081a7890 */ /* 0x000fe2000fffe03f */
[----:B------:R-:W-:Y:S01]  /*5ee0*/  UMOV UR24, UR11 ;  /* 0x0000000b00187c82 */ /* 0x000fe20008000000 */
[----:B------:R-:W-:Y:S01]  /*5ef0*/  UMOV UR25, 0x40000040 ;  /* 0x4000004000197882 */ /* 0x000fe20000000000 */
[----:B------:R-:W-:Y:S01]  /*5f00*/  UMOV UR27, 0x40000040 ;  /* 0x40000040001b7882 */ /* 0x000fe20000000000 */
[----:B------:R-:W-:Y:S01]  /*5f10*/  UMOV UR11, 0x4 ;  /* 0x00000004000b7882 */ /* 0x000fe20000000000 */
[----:B------:R-:W-:Y:S01]  /*5f20*/  ULEA UR6, UR14, UR15, 0xc ;  /* 0x0000000f0e067291 */ /* 0x000fe2000f8e603f */
[----:B-1----:R-:W-:-:S05]  /*5f30*/  SHF.R.U32.HI R5, RZ, 0x7, R5 ;  /* 0x00000007ff057819 */ /* 0x002fca0000011605 */
[----:B0-2---:R-:W0:Y:S01]  /*5f40*/  SHFL.IDX PT, R4, R5, RZ, 0x1f ;  /* 0x00001fff05047589 */ /* 0x005e2200000e0000 */
[----:B------:R-:W-:Y:S02]  /*5f50*/  WARPGROUP.DEPBAR.LE gsb0, 0x0 ;  /* 0x00008000000079c5 */ /* 0x000fe40000010000 */
[----:B------:R-:W-:-:S06]  /*5f60*/  WARPGROUP.ARRIVE ;  /* 0x00000000000079c5 */ /* 0x000fcc0000000000 */
[----:B------:R-:W-:Y:S01]  /*5f70*/  HGMMA.64x64x16.F32.BF16 R152, gdesc[UR24], R152, gsb0 ;  /* 0x00e00000189879f0 */ /* 0x000fe20008001898 */
[----:B------:R-:W-:Y:S01]  /*5f80*/  UIADD3 UR26, UR8, 0x4, URZ ;  /* 0x00000004081a7890 */ /* 0x000fe2000fffe03f */
[----:B------:R-:W-:Y:S01]  /*5f90*/  UMOV UR24, UR10 ;  /* 0x0000000a00187c82 */ /* 0x000fe20008000000 */
[----:B------:R-:W-:Y:S01]  /*5fa0*/  UMOV UR25, 0x40000040 ;  /* 0x4000004000197882 */ /* 0x000fe20000000000 */
[----:B------:R-:W-:Y:S01]  /*5fb0*/  UMOV UR27, 0x40000040 ;  /* 0x40000040001b7882 */ /* 0x000fe20000000000 */
[----:B------:R-:W-:Y:S02]  /*5fc0*/  WARPGROUP.DEPBAR.LE gsb0, 0x0 ;  /* 0x00008000000079c5 */ /* 0x000fe40000010000 */
[----:B------:R-:W-:-:S06]  /*5fd0*/  WARPGROUP.ARRIVE ;  /* 0x00000000000079c5 */ /* 0x000fcc0000000000 */
[----:B------:R-:W-:Y:S01]  /*5fe0*/  HGMMA.64x64x16.F32.BF16 R152, gdesc[UR24], R152, gsb0 ;  /* 0x00e00000189879f0 */ /* 0x000fe20008001898 */
[----:B------:R-:W-:Y:S01]  /*5ff0*/  UIADD3 UR26, UR8, 0x6, URZ ;  /* 0x00000006081a7890 */ /* 0x000fe2000fffe03f */
[----:B------:R-:W-:Y:S01]  /*6000*/  UMOV UR24, UR9 ;  /* 0x0000000900187c82 */ /* 0x000fe20008000000 */
[----:B------:R-:W-:Y:S01]  /*6010*/  UMOV UR25, 0x40000040 ;  /* 0x4000004000197882 */ /* 0x000fe20000000000 */
[----:B------:R-:W-:Y:S01]  /*6020*/  UMOV UR27, 0x40000040 ;  /* 0x40000040001b7882 */ /* 0x000fe20000000000 */
[----:B0-----:R-:W-:-:S13]  /*6030*/  R2UR UR9, R4 ;  /* 0x00000000040972ca */ /* 0x001fda00000e0000 */
[----:B------:R-:W-:-:S04]  /*6040*/  UISETP.GT.AND UP0, UPT, UR9, 0x7f, UPT ;  /* 0x0000007f0900788c */ /* 0x000fc8000bf04270 */
[----:B------:R-:W-:Y:S02]  /*6050*/  USEL UR9, URZ, 0x2, !UP0 ;  /* 0x000000023f097887 */ /* 0x000fe4000c000000 */
[----:B------:R-:W-:Y:S02]  /*6060*/  USEL UR10, UR11, 0x2, UP0 ;  /* 0x000000020b0a7887 */ /* 0x000fe40008000000 */
[----:B------:R-:W-:Y:S01]  /*6070*/  USEL UR11, UR11, 0x6, !UP0 ;  /* 0x000000060b0b7887 */ /* 0x000fe2000c000000 */
        /* <DEDUP_REMOVED lines=219> */
[----:B------:R-:W-:Y:S02]  /*6e30*/  UIADD3 UR11, UR9, UR10, UR5 ;  /* 0x0000000a090b7290 */ /* 0x000fe4000fffe005 */
[----:B------:R-:W-:-:S03]  /*6e40*/  UIADD3 UR10, UR9, UR10, UR8 ;  /* 0x0000000a090a7290 */ /* 0x000fc6000fffe008 */
[----:B------:R-:W-:Y:S02]  /*6e50*/  UMOV UR9, 0x40000040 ;  /* 0x4000004000097882 */ /* 0x000fe40000000000 */
[----:B------:R-:W-:Y:S01]  /*6e60*/  UMOV UR8, UR11 ;  /* 0x0000000b00087c82 */ /* 0x000fe20008000000 */
[----:B------:R-:W-:Y:S01]  /*6e70*/  UMOV UR11, 0x40000040 ;  /* 0x40000040000b7882 */ /* 0x000fe20000000000 */
[----:B------:R-:W-:Y:S02]  /*6e80*/  WARPGROUP.DEPBAR.LE gsb0, 0x0 ;  /* 0x00008000000079c5 */ /* 0x000fe40000010000 */
[----:B------:R-:W-:-:S06]  /*6e90*/  WARPGROUP.ARRIVE ;  /* 0x00000000000079c5 */ /* 0x000fcc0000000000 */
[----:B------:R-:W-:Y:S03]  /*6ea0*/  HGMMA.64x64x16.F32.BF16 R152, gdesc[UR24], R152, gsb0 ;  /* 0x00e00000189879f0 */ /* 0x000fe60008001898 */
[----:B------:R-:W-:Y:S02]  /*6eb0*/  WARPGROUP.DEPBAR.LE gsb0, 0x0 ;  /* 0x00008000000079c5 */ /* 0x000fe40000010000 */
[----:B------:R-:W-:-:S06]  /*6ec0*/  WARPGROUP.ARRIVE ;  /* 0x00000000000079c5 */ /* 0x000fcc0000000000 */
[----:B------:R-:W-:Y:S01]  /*6ed0*/  HGMMA.64x64x16.F32.BF16 R152, gdesc[UR8], R152, gsb0 ;  /* 0x00e00000089879f0 */ /* 0x000fe20008001898 */
[----:B------:R-:W-:Y:S01]  /*6ee0*/  ULDC UR8, c[0x0][0xad0] ;  /* 0x0002b40000087ab9 */ /* 0x000fe20000000800 */
        /* <DEDUP_REMOVED lines=28> */
[----:B------:R-:W-:-:S05]  /*70b0*/  FMUL.FTZ R172, R178, UR8 ;  /* 0x00000008b2ac7c20 */ /* 0x000fca0008410000 */
[----:B------:R-:W0:Y:S01]  /*70c0*/  MUFU.TANH R20, R20 ;  /* 0x0000001400147308 */ /* 0x000e220000002400 */
[----:B-1----:R-:W-:-:S07]  /*70d0*/  FMNMX.FTZ R4, R5, R4, !PT ;  /* 0x0000000405047209 */ /* 0x002fce0007810000 */
[----:B------:R-:W1:Y:S01]  /*70e0*/  MUFU.TANH R21, R21 ;  /* 0x0000001500157308 */ /* 0x000e620000002400 */
[----:B--2---:R-:W-:-:S07]  /*70f0*/  FMNMX.FTZ R161, R15, R4, !PT ;  /* 0x000000040fa17209 */ /* 0x004fce0007810000 */
[----:B------:R-:W2:Y:S01]  /*7100*/  MUFU.TANH R152, R152 ;  /* 0x0000009800987308 */ /* 0x000ea20000002400 */
[----:B0-----:R-:W-:Y:S01]  /*7110*/  FMNMX.FTZ R4, R20, R161, !PT ;  /* 0x000000a114047209 */ /* 0x001fe20007810000 */
[----:B------:R-:W-:-:S06]  /*7120*/  FMUL.FTZ R161, R177, UR8 ;  /* 0x00000008b1a17c20 */ /* 0x000fcc0008410000 */
[----:B------:R-:W0:Y:S01]  /*7130*/  MUFU.TANH R153, R153 ;  /* 0x0000009900997308 */ /* 0x000e220000002400 */
[----:B-1----:R-:W-:-:S07]  /*7140*/  FMNMX.FTZ R165, R21, R4, !PT ;  /* 0x0000000415a57209 */ /* 0x002fce0007810000 */
[----:B------:R-:W1:Y:S01]  /*7150*/  MUFU.TANH R154, R154 ;  /* 0x0000009a009a7308 */ /* 0x000e620000002400 */
[----:B--2---:R-:W-:-:S07]  /*7160*/  FMNMX.FTZ R4, R152, R165, !PT ;  /* 0x000000a598047209 */ /* 0x004fce0007810000 */
[----:B------:R-:W2:Y:S01]  /*7170*/  MUFU.TANH R155, R155 ;  /* 0x0000009b009b7308 */ /* 0x000ea20000002400 */
[----:B0-----:R-:W-:-:S07]  /*7180*/  FMNMX.FTZ R165, R153, R4, !PT ;  /* 0x0000000499a57209 */ /* 0x001fce0007810000 */
        /* <DEDUP_REMOVED lines=9> */
[----:B--2---:R-:W-:Y:S01]  /*7220*/  FMNMX.FTZ R4, R158, R165, !PT ;  /* 0x000000a59e047209 */ /* 0x004fe20007810000 */
[----:B------:R-:W-:Y:S01]  /*7230*/  FMUL.FTZ R165, R167, UR8 ;  /* 0x00000008a7a57c20 */ /* 0x000fe20008410000 */
[----:B------:R-:W-:Y:S01]  /*7240*/  FMUL.FTZ R167, R171, UR8 ;  /* 0x00000008aba77c20 */ /* 0x000fe20008410000 */
[----:B------:R-:W-:-:S04]  /*7250*/  FMUL.FTZ R171, R175, UR8 ;  /* 0x00000008afab7c20 */ /* 0x000fc80008410000 */
        /* <DEDUP_REMOVED lines=8> */
[----:B------:R-:W-:Y:S01]  /*72e0*/  FMUL.FTZ R170, R174, UR8 ;  /* 0x00000008aeaa7c20 */ /* 0x000fe20008410000 */
[----:B------:R-:W-:-:S03]  /*72f0*/  FMUL.FTZ R174, R182, UR8 ;  /* 0x00000008b6ae7c20 */ /* 0x000fc60008410000 */
[----:B------:R-:W2:Y:S01]  /*7300*/  MUFU.TANH R10, R10 ;  /* 0x0000000a000a7308 */ /* 0x000ea20000002400 */
[----:B0-----:R-:W-:-:S05]  /*7310*/  FMNMX.FTZ R4, R169, R4, !PT ;  /* 0x00000004a9047209 */ /* 0x001fca0007810000 */
[----:B------:R-:W0:Y:S02]  /*7320*/  SHFL.BFLY PT, R173, R4, 0x2, 0x1f ;  /* 0x0c401f0004ad7f89 */ /* 0x000e2400000e0000 */
[----:B------:R-:W3:Y:S01]  /*7330*/  MUFU.TANH R11, R11 ;  /* 0x0000000b000b7308 */ /* 0x000ee20000002400 */
[----:B-1----:R-:W-:-:S07]  /*7340*/  FMNMX.FTZ R175, R9, R8, !PT ;  /* 0x0000000809af7209 */ /* 0x002fce0007810000 */
[----:B------:R-:W1:Y:S08]  /*7350*/  MUFU.TANH R12, R12 ;  /* 0x0000000c000c7308 */ /* 0x000e700000002400 */
[----:B------:R-:W4:Y:S01]  /*7360*/  MUFU.TANH R160, R160 ;  /* 0x000000a000a07308 */ /* 0x000f220000002400 */
[----:B0-----:R-:W-:Y:S01]  /*7370*/  FMNMX.FTZ R168, R4, R173, !PT ;  /* 0x000000ad04a87209 */ /* 0x001fe20007810000 */
[----:B------:R-:W-:-:S06]  /*7380*/  FMUL.FTZ R173, R179, UR8 ;  /* 0x00000008b3ad7c20 */ /* 0x000fcc0008410000 */
[----:B------:R-:W0:Y:S01]  /*7390*/  MUFU.TANH R162, R162 ;  /* 0x000000a200a27308 */ /* 0x000e220000002400 */
[----:B--2---:R-:W-:Y:S01]  /*73a0*/  FMNMX.FTZ R4, R10, R175, !PT ;  /* 0x000000af0a047209 */ /* 0x004fe20007810000 */
[----:B------:R-:W2:Y:S03]  /*73b0*/  SHFL.BFLY PT, R181, R168, 0x1, 0x1f ;  /* 0x0c201f00a8b57f89 */ /* 0x000ea600000e0000 */
[----:B---3--:R-:W-:-:S03]  /*73c0*/  FMNMX.FTZ R175, R11, R4, !PT ;  /* 0x000000040baf7209 */ /* 0x008fc60007810000 */
[----:B------:R-:W3:Y:S01]  /*73d0*/  MUFU.TANH R163, R163 ;  /* 0x000000a300a37308 */ /* 0x000ee20000002400 */
[----:B-1----:R-:W-:-:S04]  /*73e0*/  FMNMX.FTZ R175, R12, R175, !PT ;  /* 0x000000af0caf7209 */ /* 0x002fc80007810000 */
[----:B----4-:R-:W-:Y:S01]  /*73f0*/  FMNMX.FTZ R177, R160, R175, !PT ;  /* 0x000000afa0b17209 */ /* 0x010fe20007810000 */
[----:B------:R-:W-:Y:S01]  /*7400*/  FMUL.FTZ R175, R183, UR8 ;  /* 0x00000008b7af7c20 */ /* 0x000fe20008410000 */
[----:B------:R-:W-:Y:S01]  /*7410*/  UIADD3 UR8, UR6, 0x80, URZ ;  /* 0x0000008006087890 */ /* 0x000fe2000fffe03f */
[----:B------:R-:W1:Y:S06]  /*7420*/  MUFU.TANH R165, R165 ;  /* 0x000000a500a57308 */ /* 0x000e6c0000002400 */
[----:B------:R-:W-:Y:S01]  /*7430*/  UMOV UR10, UR8 ;  /* 0x00000008000a7c82 */ /* 0x000fe20008000000 */
[----:B------:R-:W-:Y:S01]  /*7440*/  UIADD3 UR8, UR6, 0x100, URZ ;  /* 0x0000010006087890 */ /* 0x000fe2000fffe03f */
[----:B------:R-:W4:Y:S01]  /*7450*/  MUFU.TANH R166, R166 ;  /* 0x000000a600a67308 */ /* 0x000f220000002400 */
[----:B--2---:R-:W-:-:S02]  /*7460*/  FMNMX.FTZ R4, R168, R181, !PT ;  /* 0x000000b5a8047209 */ /* 0x004fc40007810000 */
[----:B0-----:R-:W-:-:S05]  /*7470*/  FMNMX.FTZ R168, R162, R177, !PT ;  /* 0x000000b1a2a87209 */ /* 0x001fca0007810000 */
[----:B------:R-:W0:Y:S01]  /*7480*/  MUFU.TANH R167, R167 ;  /* 0x000000a700a77308 */ /* 0x000e220000002400 */
[C---:B------:R-:W-:Y:S01]  /*7490*/  FADD.FTZ R13, -R4.reuse, R13 ;  /* 0x0000000d040d7221 */ /* 0x040fe20000010100 */
[----:B---3--:R-:W-:Y:S01]  /*74a0*/  FMNMX.FTZ R168, R163, R168, !PT ;  /* 0x000000a8a3a87209 */ /* 0x008fe20007810000 */
[----:B------:R-:W-:Y:S02]  /*74b0*/  FMUL.FTZ R194, R4, UR9 ;  /* 0x0000000904c27c20 */ /* 0x000fe40008410000 */
[----:B------:R-:W-:Y:S01]  /*74c0*/  FMUL.FTZ R178, R13, UR9 ;  /* 0x000000090db27c20 */ /* 0x000fe20008410000 */
[----:B-1----:R-:W-:Y:S01]  /*74d0*/  FMNMX.FTZ R13, R165, R168, !PT ;  /* 0x000000a8a50d7209 */ /* 0x002fe20007810000 */
[--C-:B------:R-:W-:Y:S01]  /*74e0*/  FFMA.FTZ R15, R15, UR9, -R194.reuse ;  /* 0x000000090f0f7c23 */ /* 0x100fe200080108c2 */
[----:B------:R-:W1:Y:S01]  /*74f0*/  MUFU.TANH R170, R170 ;  /* 0x000000aa00aa7308 */ /* 0x000e620000002400 */
[--C-:B------:R-:W-:Y:S01]  /*7500*/  FFMA.FTZ R20, R20, UR9, -R194.reuse ;  /* 0x0000000914147c23 */ /* 0x100fe200080108c2 */
[----:B----4-:R-:W-:Y:S01]  /*7510*/  FMNMX.FTZ R176, R166, R13, !PT ;  /* 0x0000000da6b07209 */ /* 0x010fe20007810000 */
[--C-:B------:R-:W-:Y:S01]  /*7520*/  FFMA.FTZ R13, R14, UR9, -R194.reuse ;  /* 0x000000090e0d7c23 */ /* 0x100fe200080108c2 */
[--C-:B------:R-:W-:Y:S01]  /*7530*/  FFMA.FTZ R21, R21, UR9, -R194.reuse ;  /* 0x0000000915157c23 */ /* 0x100fe200080108c2 */
[--C-:B------:R-:W-:Y:S01]  /*7540*/  FFMA.FTZ R179, R155, UR9, -R194.reuse ;  /* 0x000000099bb37c23 */ /* 0x100fe200080108c2 */
[--C-:B------:R-:W-:Y:S01]  /*7550*/  FFMA.FTZ R181, R157, UR9, -R194.reuse ;  /* 0x000000099db57c23 */ /* 0x100fe200080108c2 */
[--C-:B------:R-:W-:Y:S01]  /*7560*/  FFMA.FTZ R182, R158, UR9, -R194.reuse ;  /* 0x000000099eb67c23 */ /* 0x100fe200080108c2 */
[----:B------:R-:W2:Y:S01]  /*7570*/  MUFU.TANH R171, R171 ;  /* 0x000000ab00ab7308 */ /* 0x000ea20000002400 */
[----:B0-----:R-:W-:Y:S01]  /*7580*/  FMNMX.FTZ R177, R167, R176, !PT ;  /* 0x000000b0a7b17209 */ /* 0x001fe20007810000 */
[--C-:B------:R-:W-:Y:S01]  /*7590*/  FFMA.FTZ R183, R159, UR9, -R194.reuse ;  /* 0x000000099fb77c23 */ /* 0x100fe200080108c2 */
[--C-:B------:R-:W-:Y:S01]  /*75a0*/  FFMA.FTZ R192, R161, UR9, -R194.reuse ;  /* 0x00000009a1c07c23 */ /* 0x100fe200080108c2 */
[----:B------:R-:W-:-:S04]  /*75b0*/  FFMA.FTZ R193, R164, UR9, -R194 ;  /* 0x00000009a4c17c23 */ /* 0x000fc800080108c2 */
[----:B------:R-:W0:Y:S01]  /*75c0*/  MUFU.TANH R172, R172 ;  /* 0x000000ac00ac7308 */ /* 0x000e220000002400 */
[----:B-1----:R-:W-:Y:S01]  /*75d0*/  FMNMX.FTZ R14, R170, R177, !PT ;  /* 0x000000b1aa0e7209 */ /* 0x002fe20007810000 */
[----:B------:R-:W-:-:S06]  /*75e0*/  FFMA.FTZ R177, R5, UR9, -R194 ;  /* 0x0000000905b17c23 */ /* 0x000fcc00080108c2 */
[----:B------:R-:W1:Y:S01]  /*75f0*/  MUFU.TANH R173, R173 ;  /* 0x000000ad00ad7308 */ /* 0x000e620000002400 */
[----:B--2---:R-:W-:-:S07]  /*7600*/  FMNMX.FTZ R5, R171, R14, !PT ;  /* 0x0000000eab057209 */ /* 0x004fce0007810000 */
[----:B------:R-:W2:Y:S01]  /*7610*/  MUFU.TANH R174, R174 ;  /* 0x000000ae00ae7308 */ /* 0x000ea20000002400 */
[----:B0-----:R-:W-:-:S07]  /*7620*/  FMNMX.FTZ R176, R172, R5, !PT ;  /* 0x00000005acb07209 */ /* 0x001fce0007810000 */
[----:B------:R-:W0:Y:S01]  /*7630*/  MUFU.TANH R175, R175 ;  /* 0x000000af00af7308 */ /* 0x000e220000002400 */
[----:B-1----:R-:W-:-:S07]  /*7640*/  FMNMX.FTZ R5, R173, R176, !PT ;  /* 0x000000b0ad057209 */ /* 0x002fce0007810000 */
[----:B------:R1:W-:Y:S01]  /*7650*/  MUFU.EX2 R14, R177 ;  /* 0x000000b1000e7308 */ /* 0x0003e20000000800 */
[----:B--2---:R-:W-:-:S07]  /*7660*/  FMNMX.FTZ R176, R174, R5, !PT ;  /* 0x00000005aeb07209 */ /* 0x004fce0007810000 */
[----:B------:R2:W3:Y:S01]  /*7670*/  MUFU.EX2 R168, R178 ;  /* 0x000000b200a87308 */ /* 0x0004e20000000800 */
[----:B0-----:R-:W-:Y:S01]  /*7680*/  FMNMX.FTZ R5, R175, R176, !PT ;  /* 0x000000b0af057209 */ /* 0x001fe20007810000 */
[--C-:B------:R-:W-:Y:S01]  /*7690*/  FFMA.FTZ R176, R152, UR9, -R194.reuse ;  /* 0x0000000998b07c23 */ /* 0x100fe200080108c2 */
[--C-:B-1----:R-:W-:Y:S01]  /*76a0*/  FFMA.FTZ R177, R153, UR9, -R194.reuse ;  /* 0x0000000999b17c23 */ /* 0x102fe200080108c2 */
[--C-:B------:R-:W-:Y:S02]  /*76b0*/  FFMA.FTZ R153, R169, UR9, -R194.reuse ;  /* 0x00000009a9997c23 */ /* 0x100fe400080108c2 */
[----:B------:R-:W0:Y:S02]  /*76c0*/  SHFL.BFLY PT, R180, R5, 0x2, 0x1f ;  /* 0x0c401f0005b47f89 */ /* 0x000e2400000e0000 */
[----:B------:R-:W-:Y:S01]  /*76d0*/  MUFU.EX2 R13, R13 ;  /* 0x0000000d000d7308 */ /* 0x000fe20000000800 */
[----:B--2---:R-:W-:-:S07]  /*76e0*/  FFMA.FTZ R178, R154, UR9, -R194 ;  /* 0x000000099ab27c23 */ /* 0x004fce00080108c2 */
[----:B------:R-:W-:Y:S01]  /*76f0*/  MUFU.EX2 R15, R15 ;  /* 0x0000000f000f7308 */ /* 0x000fe20000000800 */
[-C--:B---3--:R-:W-:Y:S01]  /*7700*/  FMUL.FTZ R24, R24, R168.reuse ;  /* 0x000000a818187220 */ /* 0x088fe20000410000 */
        /* <DEDUP_REMOVED lines=11> */
[----:B------:R-:W-:Y:S01]  /*77c0*/  FMUL.FTZ R45, R45, R168 ;  /* 0x000000a82d2d7220 */ /* 0x000fe20000410000 */
[----:B0-----:R-:W-:Y:S01]  /*77d0*/  FMNMX.FTZ R152, R5, R180, !PT ;  /* 0x000000b405987209 */ /* 0x001fe20007810000 */
[----:B------:R-:W-:Y:S01]  /*77e0*/  FFMA.FTZ R180, R156, UR9, -R194 ;  /* 0x000000099cb47c23 */ /* 0x000fe200080108c2 */
[----:B------:R-:W-:Y:S01]  /*77f0*/  IMAD.U32 R156, RZ, RZ, UR7 ;  /* 0x00000007ff9c7e24 */ /* 0x000fe2000f8e00ff */
[----:B------:R-:W-:Y:S01]  /*7800*/  MUFU.EX2 R21, R21 ;  /* 0x0000001500157308 */ /* 0x000fe20000000800 */
[-C--:B------:R-:W-:Y:S01]  /*7810*/  FMUL.FTZ R48, R48, R168.reuse ;  /* 0x000000a830307220 */ /* 0x080fe20000410000 */
        /* <DEDUP_REMOVED lines=22> */
[----:B------:R-:W1:Y:S01]  /*7980*/  MUFU.EX2 R178, R178 ;  /* 0x000000b200b27308 */ /* 0x000e620000000800 */
[-C--:B------:R-:W-:Y:S01]  /*7990*/  FMUL.FTZ R88, R88, R168.reuse ;  /* 0x000000a858587220 */ /* 0x080fe20000410000 */
[----:B0-----:R-:W-:Y:S01]  /*79a0*/  FMNMX.FTZ R5, R152, R5, !PT ;  /* 0x0000000598057209 */ /* 0x001fe20007810000 */
[-C--:B------:R-:W-:Y:S01]  /*79b0*/  FMUL.FTZ R89, R89, R168.reuse ;  /* 0x000000a859597220 */ /* 0x080fe20000410000 */
[-C--:B------:R-:W-:Y:S01]  /*79c0*/  FMUL.FTZ R92, R92, R168.reuse ;  /* 0x000000a85c5c7220 */ /* 0x080fe20000410000 */
[-C--:B------:R-:W-:Y:S01]  /*79d0*/  FMUL.FTZ R93, R93, R168.reuse ;  /* 0x000000a85d5d7220 */ /* 0x080fe20000410000 */
[-C--:B------:R-:W-:Y:S01]  /*79e0*/  FMUL.FTZ R96, R96, R168.reuse ;  /* 0x000000a860607220 */ /* 0x080fe20000410000 */
[C---:B------:R-:W-:Y:S01]  /*79f0*/  FADD.FTZ R152, -R5.reuse, R8 ;  /* 0x0000000805987221 */ /* 0x040fe20000010100 */
[----:B------:R-:W-:Y:S01]  /*7a00*/  FMUL.FTZ R154, R5, UR9 ;  /* 0x00000009059a7c20 */ /* 0x000fe20008410000 */
[----:B------:R0:W-:Y:S01]  /*7a10*/  MUFU.EX2 R8, R153 ;  /* 0x0000009900087308 */ /* 0x0001e20000000800 */
[----:B------:R-:W-:Y:S01]  /*7a20*/  FMUL.FTZ R97, R97, R168 ;  /* 0x000000a861617220 */ /* 0x000fe20000410000 */
[----:B------:R-:W-:Y:S01]  /*7a30*/  FMUL.FTZ R152, R152, UR9 ;  /* 0x0000000998987c20 */ /* 0x000fe20008410000 */
[--C-:B------:R-:W-:Y:S01]  /*7a40*/  FFMA.FTZ R194, R9, UR9, -R154.reuse ;  /* 0x0000000909c27c23 */ /* 0x100fe2000801089a */
[--C-:B------:R-:W-:Y:S01]  /*7a50*/  FFMA.FTZ R9, R10, UR9, -R154.reuse ;  /* 0x000000090a097c23 */ /* 0x100fe2000801089a */
[--C-:B------:R-:W-:Y:S01]  /*7a60*/  FFMA.FTZ R10, R11, UR9, -R154.reuse ;  /* 0x000000090b0a7c23 */ /* 0x100fe2000801089a */
[--C-:B------:R-:W-:Y:S01]  /*7a70*/  FFMA.FTZ R11, R12, UR9, -R154.reuse ;  /* 0x000000090c0b7c23 */ /* 0x100fe2000801089a */
[----:B------:R-:W-:Y:S01]  /*7a80*/  FFMA.FTZ R12, R160, UR9, -R154 ;  /* 0x00000009a00c7c23 */ /* 0x000fe2000801089a */
[----:B------:R2:W3:Y:S01]  /*7a90*/  MUFU.EX2 R169, R152 ;  /* 0x0000009800a97308 */ /* 0x0004e20000000800 */
[----:B0-----:R-:W-:-:S02]  /*7aa0*/  IMAD.MOV R153, RZ, RZ, -R23 ;  /* 0x000000ffff997224 */ /* 0x001fc400078e0a17 */
[--C-:B------:R-:W-:Y:S01]  /*7ab0*/  FFMA.FTZ R195, R162, UR9, -R154.reuse ;  /* 0x00000009a2c37c23 */ /* 0x100fe2000801089a */
[--C-:B------:R-:W-:Y:S01]  /*7ac0*/  FFMA.FTZ R196, R163, UR9, -R154.reuse ;  /* 0x00000009a3c47c23 */ /* 0x100fe2000801089a */
[--C-:B------:R-:W-:Y:S01]  /*7ad0*/  FFMA.FTZ R197, R165, UR9, -R154.reuse ;  /* 0x00000009a5c57c23 */ /* 0x100fe2000801089a */
[--C-:B------:R-:W-:Y:S01]  /*7ae0*/  FFMA.FTZ R198, R166, UR9, -R154.reuse ;  /* 0x00000009a6c67c23 */ /* 0x100fe2000801089a */
[----:B------:R-:W-:Y:S01]  /*7af0*/  ISETP.NE.AND P3, PT, R22, R153, PT ;  /* 0x000000991600720c */ /* 0x000fe20003f65270 */
[--C-:B------:R-:W-:Y:S01]  /*7b00*/  FFMA.FTZ R199, R167, UR9, -R154.reuse ;  /* 0x00000009a7c77c23 */ /* 0x100fe2000801089a */
[--C-:B------:R-:W-:Y:S01]  /*7b10*/  FFMA.FTZ R170, R170, UR9, -R154.reuse ;  /* 0x00000009aaaa7c23 */ /* 0x100fe2000801089a */
[----:B--2---:R-:W-:Y:S02]  /*7b20*/  @!P1 VIADD R152, R200, 0x38840 ;  /* 0x00038840c8989836 */ /* 0x004fe40000000000 */
[--C-:B------:R-:W-:Y:S01]  /*7b30*/  FFMA.FTZ R171, R171, UR9, -R154.reuse ;  /* 0x00000009abab7c23 */ /* 0x100fe2000801089a */
[--C-:B------:R-:W-:Y:S01]  /*7b40*/  FFMA.FTZ R172, R172, UR9, -R154.reuse ;  /* 0x00000009acac7c23 */ /* 0x100fe2000801089a */
[--C-:B------:R-:W-:Y:S01]  /*7b50*/  FFMA.FTZ R173, R173, UR9, -R154.reuse ;  /* 0x00000009adad7c23 */ /* 0x100fe2000801089a */
[----:B------:R-:W-:Y:S01]  /*7b60*/  FFMA.FTZ R174, R174, UR9, -R154 ;  /* 0x00000009aeae7c23 */ /* 0x000fe2000801089a */
[----:B------:R-:W-:Y:S01]  /*7b70*/  @!P1 PRMT R152, RZ, 0x654, R152 ;  /* 0x00000654ff989816 */ /* 0x000fe20000000098 */
[----:B------:R-:W-:Y:S01]  /*7b80*/  FFMA.FTZ R154, R175, UR9, -R154 ;  /* 0x00000009af9a7c23 */ /* 0x000fe2000801089a */
[----:B------:R-:W-:Y:S01]  /*7b90*/  MUFU.EX2 R194, R194 ;  /* 0x000000c200c27308 */ /* 0x000fe20000000800 */
[----:B-1----:R-:W-:Y:S01]  /*7ba0*/  F2FP.BF16.F32.PACK_AB R158, R178, R177 ;  /* 0x000000b1b29e723e */ /* 0x002fe200000010ff */
[----:B------:R0:W-:Y:S01]  /*7bb0*/  @!P1 SYNCS.ARRIVE.TRANS64.RED.A1T0 RZ, [R152+URZ], RZ ;  /* 0x000000ff98ff99a7 */ /* 0x0001e2000810043f */
[----:B------:R-:W-:Y:S01]  /*7bc0*/  @!P3 IMAD R153, R156, 0x40, R17 ;  /* 0x000000409c99b824 */ /* 0x000fe200078e0211 */
[----:B------:R-:W-:Y:S01]  /*7bd0*/  F2FP.BF16.F32.PACK_AB R156, R176, R21 ;  /* 0x00000015b09c723e */ /* 0x000fe200000010ff */
[-C--:B---3--:R-:W-:Y:S01]  /*7be0*/  FMUL.FTZ R26, R26, R169.reuse ;  /* 0x000000a91a1a7220 */ /* 0x088fe20000410000 */
[-C--:B------:R-:W-:Y:S01]  /*7bf0*/  FMUL.FTZ R27, R27, R169.reuse ;  /* 0x000000a91b1b7220 */ /* 0x080fe20000410000 */
[----:B------:R-:W-:Y:S01]  /*7c00*/  FMUL.FTZ R30, R30, R169 ;  /* 0x000000a91e1e7220 */ /* 0x000fe20000410000 */
[----:B------:R-:W-:Y:S01]  /*7c10*/  @!P3 LEA R153, R153, UR37, 0x2 ;  /* 0x000000259999bc11 */ /* 0x000fe2000f8e10ff */
[----:B------:R-:W1:Y:S01]  /*7c20*/  MUFU.EX2 R9, R9 ;  /* 0x0000000900097308 */ /* 0x000e620000000800 */
[----:B0-----:R-:W-:Y:S01]  /*7c30*/  F2FP.BF16.F32.PACK_AB R152, R14, R13 ;  /* 0x0000000d0e98723e */ /* 0x001fe200000010ff */
[-C--:B------:R-:W-:Y:S01]  /*7c40*/  FMUL.FTZ R31, R31, R169.reuse ;  /* 0x000000a91f1f7220 */ /* 0x080fe20000410000 */
[-C--:B------:R-:W-:Y:S01]  /*7c50*/  FMUL.FTZ R34, R34, R169.reuse ;  /* 0x000000a922227220 */ /* 0x080fe20000410000 */
[----:B------:R-:W-:Y:S01]  /*7c60*/  @!P3 STS [R153+0x38400], R168 ;  /* 0x038400a89900b388 */ /* 0x000fe20000000800 */
[-C--:B------:R-:W-:Y:S01]  /*7c70*/  FMUL.FTZ R35, R35, R169.reuse ;  /* 0x000000a923237220 */ /* 0x080fe20000410000 */
[-C--:B------:R-:W-:Y:S01]  /*7c80*/  FMUL.FTZ R38, R38, R169.reuse ;  /* 0x000000a926267220 */ /* 0x080fe20000410000 */
[-C--:B------:R-:W-:Y:S01]  /*7c90*/  FMUL.FTZ R39, R39, R169.reuse ;  /* 0x000000a927277220 */ /* 0x080fe20000410000 */
[----:B------:R1:W-:Y:S01]  /*7ca0*/  @!P3 STS [R153+0x38420], R169 ;  /* 0x038420a99900b388 */ /* 0x0003e20000000800 */
        /* <DEDUP_REMOVED lines=8> */
[----:B------:R-:W0:Y:S01]  /*7d30*/  MUFU.EX2 R11, R11 ;  /* 0x0000000b000b7308 */ /* 0x000e220000000800 */
[----:B-1----:R-:W-:Y:S01]  /*7d40*/  F2FP.BF16.F32.PACK_AB R153, R9, R194 ;  /* 0x000000c20999723e */ /* 0x002fe200000010ff */
        /* <DEDUP_REMOVED lines=15> */
[----:B0-----:R-:W-:Y:S01]  /*7e40*/  F2FP.BF16.F32.PACK_AB R155, R11, R10 ;  /* 0x0000000a0b9b723e */ /* 0x001fe200000010ff */
        /* <DEDUP_REMOVED lines=12> */
[----:B------:R-:W-:Y:S01]  /*7f10*/  FMUL.FTZ R101, R101, R168 ;  /* 0x000000a865657220 */ /* 0x000fe20000410000 */
        /* <DEDUP_REMOVED lines=60> */
[-C--:B------:R-:W-:Y:S01]  /*82e0*/  FMUL.FTZ R150, R150, R169.reuse ;  /* 0x000000a996967220 */ /* 0x080fe20000410000 */
[----:B------:R-:W-:Y:S01]  /*82f0*/  FMUL.FTZ R151, R151, R169 ;  /* 0x000000a997977220 */ /* 0x000fe20000410000 */
[----:B------:R-:W-:Y:S01]  /*8300*/  UMOV UR7, 0x40000040 ;  /* 0x4000004000077882 */ /* 0x000fe20000000000 */
[----:B------:R-:W-:Y:S01]  /*8310*/  FFMA.FTZ R3, R168, R3, R13 ;  /* 0x00000003a8037223 */ /* 0x000fe2000001000d */
[----:B------:R-:W-:Y:S01]  /*8320*/  FFMA.FTZ R6, R169, R6, R194 ;  /* 0x00000006a9067223 */ /* 0x000fe200000100c2 */
[----:B------:R-:W0:Y:S01]  /*8330*/  MUFU.EX2 R171, R171 ;  /* 0x000000ab00ab7308 */ /* 0x000e220000000800 */
[----:B-1----:R-:W-:Y:S01]  /*8340*/  F2FP.BF16.F32.PACK_AB R161, R199, R198 ;  /* 0x000000c6c7a1723e */ /* 0x002fe200000010ff */
[----:B------:R-:W-:Y:S01]  /*8350*/  FADD.FTZ R14, R14, R3 ;  /* 0x000000030e0e7221 */ /* 0x000fe20000010000 */
[----:B------:R-:W-:Y:S01]  /*8360*/  FADD.FTZ R9, R9, R6 ;  /* 0x0000000609097221 */ /* 0x000fe20000010000 */
[----:B------:R-:W-:-:S02]  /*8370*/  @!P1 VIADD R3, R200, 0x38860 ;  /* 0x00038860c8039836 */ /* 0x000fc40000000000 */
[----:B------:R-:W-:Y:S02]  /*8380*/  IMAD.MOV.U32 R13, RZ, RZ, R4 ;  /* 0x000000ffff0d7224 */ /* 0x000fe400078e0004 */
[----:B------:R-:W-:Y:S01]  /*8390*/  FADD.FTZ R10, R10, R9 ;  /* 0x000000090a0a7221 */ /* 0x000fe20000010000 */
[----:B------:R-:W-:Y:S01]  /*83a0*/  MUFU.EX2 R183, R183 ;  /* 0x000000b700b77308 */ /* 0x000fe20000000800 */
[----:B------:R-:W-:Y:S02]  /*83b0*/  @!P1 PRMT R3, RZ, 0x654, R3 ;  /* 0x00000654ff039816 */ /* 0x000fe40000000003 */
[----:B------:R-:W-:-:S04]  /*83c0*/  FADD.FTZ R11, R11, R10 ;  /* 0x0000000a0b0b7221 */ /* 0x000fc80000010000 */
[----:B------:R-:W-:Y:S01]  /*83d0*/  FADD.FTZ R12, R12, R11 ;  /* 0x0000000b0c0c7221 */ /* 0x000fe20000010000 */
[----:B------:R-:W1:Y:S01]  /*83e0*/  MUFU.EX2 R192, R192 ;  /* 0x000000c000c07308 */ /* 0x000e620000000800 */
[----:B0-----:R-:W-:Y:S02]  /*83f0*/  F2FP.BF16.F32.PACK_AB R163, R171, R170 ;  /* 0x000000aaaba3723e */ /* 0x001fe400000010ff */
[----:B------:R-:W-:-:S04]  /*8400*/  FADD.FTZ R195, R195, R12 ;  /* 0x0000000cc3c37221 */ /* 0x000fc80000010000 */
[----:B------:R-:W-:Y:S01]  /*8410*/  FADD.FTZ R196, R196, R195 ;  /* 0x000000c3c4c47221 */ /* 0x000fe20000010000 */
[----:B------:R-:W0:Y:S03]  /*8420*/  MUFU.EX2 R193, R193 ;  /* 0x000000c100c17308 */ /* 0x000e260000000800 */
[----:B------:R-:W-:-:S04]  /*8430*/  FADD.FTZ R197, R197, R196 ;  /* 0x000000c4c5c57221 */ /* 0x000fc80000010000 */
[----:B------:R-:W-:Y:S01]  /*8440*/  FADD.FTZ R198, R198, R197 ;  /* 0x000000c5c6c67221 */ /* 0x000fe20000010000 */
[----:B------:R-:W-:Y:S01]  /*8450*/  MUFU.EX2 R172, R172 ;  /* 0x000000ac00ac7308 */ /* 0x000fe20000000800 */
[----:B-1----:R-:W-:Y:S02]  /*8460*/  F2FP.BF16.F32.PACK_AB R164, R192, R183 ;  /* 0x000000b7c0a4723e */ /* 0x002fe400000010ff */
[----:B------:R-:W-:-:S04]  /*8470*/  FADD.FTZ R199, R199, R198 ;  /* 0x000000c6c7c77221 */ /* 0x000fc80000010000 */
[----:B------:R-:W-:Y:S01]  /*8480*/  FADD.FTZ R170, R170, R199 ;  /* 0x000000c7aaaa7221 */ /* 0x000fe20000010000 */
[----:B------:R-:W1:Y:S01]  /*8490*/  MUFU.EX2 R173, R173 ;  /* 0x000000ad00ad7308 */ /* 0x000e620000000800 */
[----:B0-----:R-:W-:Y:S02]  /*84a0*/  F2FP.BF16.F32.PACK_AB R166, R8, R193 ;  /* 0x000000c108a6723e */ /* 0x001fe400000010ff */
[----:B------:R-:W-:-:S05]  /*84b0*/  FADD.FTZ R171, R171, R170 ;  /* 0x000000aaabab7221 */ /* 0x000fca0000010000 */
[----:B------:R-:W0:Y:S08]  /*84c0*/  MUFU.EX2 R174, R174 ;  /* 0x000000ae00ae7308 */ /* 0x000e300000000800 */
[----:B------:R2:W3:Y:S01]  /*84d0*/  MUFU.EX2 R175, R154 ;  /* 0x0000009a00af7308 */ /* 0x0004e20000000800 */
[----:B-1----:R-:W-:Y:S01]  /*84e0*/  F2FP.BF16.F32.PACK_AB R165, R173, R172 ;  /* 0x000000acada5723e */ /* 0x002fe200000010ff */
[----:B------:R-:W-:-:S04]  /*84f0*/  FADD.FTZ R172, R172, R171 ;  /* 0x000000abacac7221 */ /* 0x000fc80000010000 */
[----:B------:R-:W-:Y:S01]  /*8500*/  FADD.FTZ R173, R173, R172 ;  /* 0x000000acadad7221 */ /* 0x000fe20000010000 */
[----:B--2---:R-:W-:Y:S01]  /*8510*/  F2FP.BF16.F32.PACK_AB R154, R20, R15 ;  /* 0x0000000f149a723e */ /* 0x004fe200000010ff */
[----:B------:R-:W-:Y:S01]  /*8520*/  BAR.SYNC.DEFER_BLOCKING 0xf, 0x100 ;  /* 0x03c4000000007b1d */ /* 0x000fe20000010000 */
[----:B------:R-:W-:Y:S01]  /*8530*/  FADD.FTZ R15, R15, R14 ;  /* 0x0000000e0f0f7221 */ /* 0x000fe20000010000 */
[----:B0-----:R-:W-:-:S03]  /*8540*/  FADD.FTZ R6, R174, R173 ;  /* 0x000000adae067221 */ /* 0x001fc60000010000 */
[----:B------:R-:W-:Y:S01]  /*8550*/  FADD.FTZ R20, R20, R15 ;  /* 0x0000000f14147221 */ /* 0x000fe20000010000 */
[C---:B---3--:R-:W-:Y:S01]  /*8560*/  F2FP.BF16.F32.PACK_AB R167, R175.reuse, R174 ;  /* 0x000000aeafa7723e */ /* 0x048fe200000010ff */
[----:B------:R-:W-:Y:S02]  /*8570*/  FADD.FTZ R6, R175, R6 ;  /* 0x00000006af067221 */ /* 0x000fe40000010000 */
[----:B------:R-:W-:-:S04]  /*8580*/  FADD.FTZ R21, R21, R20 ;  /* 0x0000001415157221 */ /* 0x000fc80000010000 */
[----:B------:R-:W-:-:S04]  /*8590*/  FADD.FTZ R176, R176, R21 ;  /* 0x00000015b0b07221 */ /* 0x000fc80000010000 */
[----:B------:R-:W-:-:S04]  /*85a0*/  FADD.FTZ R177, R177, R176 ;  /* 0x000000b0b1b17221 */ /* 0x000fc80000010000 */
[----:B------:R-:W-:Y:S01]  /*85b0*/  FADD.FTZ R178, R178, R177 ;  /* 0x000000b1b2b27221 */ /* 0x000fe20000010000 */
[----:B------:R0:W-:Y:S03]  /*85c0*/  STSM.16.M88.4 [R184+0x36400], R152 ;  /* 0x03640098b8007844 */ /* 0x0001e60000000200 */
[----:B------:R-:W-:Y:S01]  /*85d0*/  FADD.FTZ R179, R179, R178 ;  /* 0x000000b2b3b37221 */ /* 0x000fe20000010000 */
[----:B------:R0:W-:Y:S03]  /*85e0*/  STSM.16.M88.4 [R187], R156 ;  /* 0x0000009cbb007844 */ /* 0x0001e60000000200 */
[----:B------:R-:W-:Y:S01]  /*85f0*/  FADD.FTZ R180, R180, R179 ;  /* 0x000000b3b4b47221 */ /* 0x000fe20000010000 */
[----:B------:R0:W-:Y:S03]  /*8600*/  STSM.16.M88.4 [R185], R160 ;  /* 0x000000a0b9007844 */ /* 0x0001e60000000200 */
[----:B------:R-:W-:Y:S01]  /*8610*/  FADD.FTZ R181, R181, R180 ;  /* 0x000000b4b5b57221 */ /* 0x000fe20000010000 */
[----:B------:R0:W-:Y:S01]  /*8620*/  STSM.16.M88.4 [R186], R164 ;  /* 0x000000a4ba007844 */ /* 0x0001e20000000200 */
[----:B------:R-:W-:-:S02]  /*8630*/  WARPGROUP.ARRIVE ;  /* 0x00000000000079c5 */ /* 0x000fc40000000000 */
[----:B------:R-:W-:-:S04]  /*8640*/  FADD.FTZ R182, R182, R181 ;  /* 0x000000b5b6b67221 */ /* 0x000fc80000010000 */
[----:B------:R-:W-:Y:S01]  /*8650*/  FADD.FTZ R183, R183, R182 ;  /* 0x000000b6b7b77221 */ /* 0x000fe20000010000 */
[----:B------:R-:W-:Y:S01]  /*8660*/  HGMMA.64x256x16.F32.BF16 R24, R152, gdesc[UR4].tnspB, R24, gsb0 ;  /* 0x43e0000498187df0 */ /* 0x000fe20008001818 */
[----:B------:R-:W-:Y:S01]  /*8670*/  UIADD3 UR6, UR6, 0x180, URZ ;  /* 0x0000018006067890 */ /* 0x000fe2000fffe03f */
[----:B------:R-:W-:Y:S01]  /*8680*/  UMOV UR7, 0x40000040 ;  /* 0x4000004000077882 */ /* 0x000fe20000000000 */
[----:B------:R-:W-:Y:S01]  /*8690*/  FADD.FTZ R192, R192, R183 ;  /* 0x000000b7c0c07221 */ /* 0x000fe20000010000 */
[----:B------:R-:W-:Y:S02]  /*86a0*/  WARPGROUP.DEPBAR.LE gsb0, 0x0 ;  /* 0x00008000000079c5 */ /* 0x000fe40000010000 */
[----:B------:R-:W-:-:S15]  /*86b0*/  WARPGROUP.ARRIVE ;  /* 0x00000000000079c5 */ /* 0x000fde0000000000 */
[----:B------:R-:W-:-:S07]  /*86c0*/  NOP ;  /* 0x0000000000007918 */ /* 0x000fce0000000000 */
        /* <DEDUP_REMOVED lines=10> */
[----:B------:R-:W-:Y:S01]  /*8770*/  HGMMA.64x256x16.F32.BF16 R24, R164, gdesc[UR4].tnspB, R24, gsb0 ;  /* 0x43e00004a4187df0 */ /* 0x000fe20008001818 */
[----:B------:R-:W-:Y:S02]  /*8780*/  UMOV UR7, UR36 ;  /* 0x0000002400077c82 */ /* 0x000fe40008000000 */
        /* <DEDUP_REMOVED lines=12> */
[----:B------:R-:W-:Y:S01]  /*8850*/  MOV R8, R5 ;  /* 0x0000000500087202 */ /* 0x000fe20000000f00 */
[----:B0-----:R-:W-:Y:S06]  /*8860*/  @P2 BRA `(.L_x_3467) ;  /* 0xffffffd000642947 */ /* 0x001fec000383ffff */
.L_x_3458:
[----:B------:R-:W0:Y:S01]  /*8870*/  SHFL.BFLY PT, R0, R3, 0x2, 0x1f ;  /* 0x0c401f0003007f89 */ /* 0x000e2200000e0000 */
[----:B------:R-:W-:Y:S01]  /*8880*/  MOV R11, UR9 ;  /* 0x00000009000b7c02 */ /* 0x000fe20008000f00 */
[----:B------:R-:W-:Y:S02]  /*8890*/  UIADD3 UR41, UR41, 0x1, URZ ;  /* 0x0000000129297890 */ /* 0x000fe4000fffe03f */
[----:B------:R-:W1:Y:S01]  /*88a0*/  SHFL.BFLY PT, R9, R6, 0x2, 0x1f ;  /* 0x0c401f0006097f89 */ /* 0x000e6200000e0000 */
[----:B------:R-:W-:Y:S08]  /*88b0*/  BAR.ARV 0x8, 0xa0 ;  /* 0x0202800000007b1d */ /* 0x000ff00000002000 */
[----:B------:R-:W-:Y:S01]  /*88c0*/  BAR.SYNC.DEFER_BLOCKING 0xf, 0x100 ;  /* 0x03c4000000007b1d */ /* 0x000fe20000010000 */
[----:B0-----:R-:W-:Y:S01]  /*88d0*/  FADD.FTZ R0, R0, R3 ;  /* 0x0000000300007221 */ /* 0x001fe20000010000 */
[----:B------:R-:W-:-:S02]  /*88e0*/  IMAD.MOV.U32 R3, RZ, RZ, -0x800000 ;  /* 0xff800000ff037424 */ /* 0x000fc400078e00ff */
[----:B-1----:R-:W-:Y:S02]  /*88f0*/  FADD.FTZ R9, R9, R6 ;  /* 0x0000000609097221 */ /* 0x002fe40000010000 */
[----:B------:R-:W0:Y:S04]  /*8900*/  SHFL.BFLY PT, R7, R0, 0x1, 0x1f ;  /* 0x0c201f0000077f89 */ /* 0x000e2800000e0000 */
[----:B------:R-:W1:Y:S01]  /*8910*/  SHFL.BFLY PT, R8, R9, 0x1, 0x1f ;  /* 0x0c201f0009087f89 */ /* 0x000e6200000e0000 */
[----:B0-----:R-:W-:Y:S01]  /*8920*/  FADD.FTZ R21, R0, R7 ;  /* 0x0000000700157221 */ /* 0x001fe20000010000 */
[----:B------:R-:W-:Y:S02]  /*8930*/  IMAD.MOV R7, RZ, RZ, -R23 ;  /* 0x000000ffff077224 */ /* 0x000fe400078e0a17 */
[----:B-1----:R-:W-:-:S02]  /*8940*/  FADD.FTZ R15, R9, R8 ;  /* 0x00000008090f7221 */ /* 0x002fc40000010000 */
[----:B------:R-:W-:Y:S01]  /*8950*/  FSETP.NE.FTZ.AND P1, PT, R21, RZ, PT ;  /* 0x000000ff1500720b */ /* 0x000fe20003f35000 */
[----:B------:R-:W-:Y:S01]  /*8960*/  IMAD.U32 R8, RZ, RZ, UR36 ;  /* 0x00000024ff087e24 */ /* 0x000fe2000f8e00ff */
[----:B------:R-:W-:Y:S02]  /*8970*/  ISETP.NE.AND P0, PT, R22, R7, PT ;  /* 0x000000071600720c */ /* 0x000fe40003f05270 */
[----:B------:R-:W-:Y:S02]  /*8980*/  CS2R R6, SRZ ;  /* 0x0000000000067805 */ /* 0x000fe4000001ff00 */
[----:B------:R-:W-:Y:S01]  /*8990*/  FSETP.NE.FTZ.AND P2, PT, R15, RZ, PT ;  /* 0x000000ff0f00720b */ /* 0x000fe20003f55000 */
[----:B------:R-:W-:-:S04]  /*89a0*/  UIADD3 UR36, UR36, 0x1, URZ ;  /* 0x0000000124247890 */ /* 0x000fc8000fffe03f */
[----:B------:R-:W-:Y:S02]  /*89b0*/  UISETP.NE.AND UP0, UPT, UR36, 0x2, UPT ;  /* 0x000000022400788c */ /* 0x000fe4000bf05270 */
[----:B------:R-:W0:Y:S02]  /*89c0*/  @P1 MUFU.RCP R7, R21 ;  /* 0x0000001500071308 */ /* 0x000e240000001000 */
[----:B------:R-:W-:Y:S01]  /*89d0*/  USEL UR4, URZ, 0x1, UP0 ;  /* 0x000000013f047887 */ /* 0x000fe20008000000 */
[----:B------:R-:W-:Y:S01]  /*89e0*/  @!P0 IMAD R0, R8, 0x40, R17 ;  /* 0x0000004008008824 */ /* 0x000fe200078e0211 */
[----:B------:R-:W-:-:S04]  /*89f0*/  USEL UR36, UR36, URZ, UP0 ;  /* 0x0000003f24247287 */ /* 0x000fc80008000000 */
[----:B------:R-:W-:Y:S01]  /*8a00*/  @!P0 LEA R9, R0, UR37, 0x2 ;  /* 0x0000002500098c11 */ /* 0x000fe2000f8e10ff */
[----:B------:R-:W1:Y:S01]  /*8a10*/  @P2 MUFU.RCP R6, R15 ;  /* 0x0000000f00062308 */ /* 0x000e620000001000 */
[----:B------:R-:W-:Y:S01]  /*8a20*/  IMAD.MOV.U32 R0, RZ, RZ, -0x800000 ;  /* 0xff800000ff007424 */ /* 0x000fe200078e00ff */
[----:B------:R-:W-:-:S06]  /*8a30*/  LOP3.LUT R2, R2, UR4, RZ, 0x3c, !PT ;  /* 0x0000000402027c12 */ /* 0x000fcc000f8e3cff */
[----:B------:R-:W2:Y:S01]  /*8a40*/  @P1 MUFU.LG2 R21, R21 ;  /* 0x0000001500151308 */ /* 0x000ea20000000c00 */
[-C--:B0-----:R-:W-:Y:S01]  /*8a50*/  FMUL.FTZ R8, R25, R7.reuse ;  /* 0x0000000719087220 */ /* 0x081fe20000410000 */
[----:B------:R0:W-:Y:S01]  /*8a60*/  @!P0 STS [R9+0x38400], R7 ;  /* 0x0384000709008388 */ /* 0x0001e20000000800 */
[-C--:B------:R-:W-:Y:S01]  /*8a70*/  FMUL.FTZ R10, R29, R7.reuse ;  /* 0x000000071d0a7220 */ /* 0x080fe20000410000 */
[----:B------:R-:W-:Y:S02]  /*8a80*/  IMAD.U32 R29, RZ, RZ, UR9 ;  /* 0x00000009ff1d7e24 */ /* 0x000fe4000f8e00ff */
[-C--:B------:R-:W-:Y:S01]  /*8a90*/  FMUL.FTZ R167, R24, R7.reuse ;  /* 0x0000000718a77220 */ /* 0x080fe20000410000 */
[-C--:B------:R-:W-:Y:S01]  /*8aa0*/  FMUL.FTZ R20, R28, R7.reuse ;  /* 0x000000071c147220 */ /* 0x080fe20000410000 */
[-C--:B------:R-:W-:Y:S01]  /*8ab0*/  FMUL.FTZ R163, R32, R7.reuse ;  /* 0x0000000720a37220 */ /* 0x080fe20000410000 */
        /* <DEDUP_REMOVED lines=61> */
[----:B0-----:R-:W-:Y:S01]  /*8e90*/  @P1 FMUL.FTZ R7, R11, 0.69314718246459960938 ;  /* 0x3f3172180b071820 */ /* 0x001fe20000410000 */
[----:B------:R-:W-:Y:S01]  /*8ea0*/  @P2 FMUL.FTZ R29, R29, 0.69314718246459960938 ;  /* 0x3f3172181d1d2820 */ /* 0x000fe20000410000 */
[----:B--2---:R-:W-:Y:S01]  /*8eb0*/  @P1 FMUL.FTZ R24, R21, 0.69314718246459960938 ;  /* 0x3f31721815181820 */ /* 0x004fe20000410000 */
[----:B---3--:R-:W-:Y:S01]  /*8ec0*/  @P2 FMUL.FTZ R28, R25, 0.69314718246459960938 ;  /* 0x3f317218191c2820 */ /* 0x008fe20000410000 */
[-C--:B-1----:R-:W-:Y:S01]  /*8ed0*/  FMUL.FTZ R9, R26, R6.reuse ;  /* 0x000000061a097220 */ /* 0x082fe20000410000 */
[-C--:B------:R-:W-:Y:S01]  /*8ee0*/  FMUL.FTZ R11, R30, R6.reuse ;  /* 0x000000061e0b7220 */ /* 0x080fe20000410000 */
        /* <DEDUP_REMOVED lines=66> */
.L_x_3444:
        /* <DEDUP_REMOVED lines=32> */
[----:B------:R-:W-:Y:S01]  /*9510*/  UISETP.NE.U32.AND UP0, UPT, UR6, URZ, UPT ;  /* 0x0000003f0600728c */ /* 0x000fe2000bf05070 */
[----:B------:R-:W-:Y:S01]  /*9520*/  F2FP.BF16.F32.PACK_AB R64, R65, R64 ;  /* 0x000000404140723e */ /* 0x000fe200000010ff */
[----:B------:R-:W-:Y:S01]  /*9530*/  IMAD.WIDE R130, R190, 0x2, R146 ;  /* 0x00000002be827825 */ /* 0x000fe200078e0292 */
[----:B------:R-:W-:Y:S01]  /*9540*/  F2FP.BF16.F32.PACK_AB R58, R61, R60 ;  /* 0x0000003c3d3a723e */ /* 0x000fe200000010ff */
[----:B------:R-:W-:Y:S01]  /*9550*/  UISETP.NE.AND.EX UP0, UPT, UR7, URZ, UPT, UP0 ;  /* 0x0000003f0700728c */ /* 0x000fe2000bf05300 */
[----:B------:R-:W-:Y:S01]  /*9560*/  F2FP.BF16.F32.PACK_AB R59, R63, R62 ;  /* 0x0000003e3f3b723e */ /* 0x000fe200000010ff */
[----:B------:R-:W-:Y:S01]  /*9570*/  UIADD3 UR4, UP1, UR8, UR6, URZ ;  /* 0x0000000608047290 */ /* 0x000fe2000ff3e03f */
[----:B------:R-:W-:-:S02]  /*9580*/  IADD3 R173, P1, R130, 0x20, RZ ;  /* 0x0000002082ad7810 */ /* 0x000fc40007f3e0ff */
[C---:B------:R-:W-:Y:S01]  /*9590*/  LOP3.LUT R21, R130.reuse, 0x380, RZ, 0xc0, !PT ;  /* 0x0000038082157812 */ /* 0x040fe200078ec0ff */
[----:B------:R-:W-:Y:S01]  /*95a0*/  UIADD3.X UR6, UR9, UR7, URZ, UP1, !UPT ;  /* 0x0000000709067290 */ /* 0x000fe20008ffe43f */
[C---:B------:R-:W-:Y:S01]  /*95b0*/  IADD3 R177, P0, R130.reuse, 0x40, RZ ;  /* 0x0000004082b17810 */ /* 0x040fe20007f1e0ff */
[--C-:B------:R-:W-:Y:S01]  /*95c0*/  IMAD.X R25, RZ, RZ, R131.reuse, P1 ;  /* 0x000000ffff197224 */ /* 0x100fe200008e0683 */
[C---:B------:R-:W-:Y:S02]  /*95d0*/  IADD3 R179, P4, R130.reuse, 0x60, RZ ;  /* 0x0000006082b37810 */ /* 0x040fe40007f9e0ff */
[C---:B------:R-:W-:Y:S01]  /*95e0*/  IADD3 R181, P3, R130.reuse, 0x2000, RZ ;  /* 0x0000200082b57810 */ /* 0x040fe20007f7e0ff */
[--C-:B------:R-:W-:Y:S01]  /*95f0*/  IMAD.X R29, RZ, RZ, R131.reuse, P0 ;  /* 0x000000ffff1d7224 */ /* 0x100fe200000e0683 */
        /* <DEDUP_REMOVED lines=8> */
[----:B------:R-:W-:Y:S01]  /*9680*/  SHF.R.U64 R21, R21, 0x3, RZ ;  /* 0x0000000315157819 */ /* 0x000fe200000012ff */
[----:B------:R-:W-:Y:S01]  /*9690*/  IMAD.X R103, RZ, RZ, R131, P1 ;  /* 0x000000ffff677224 */ /* 0x000fe200008e0683 */
[----:B------:R-:W-:-:S02]  /*96a0*/  IADD3.X R91, RZ, R131, RZ, P6, !PT ;  /* 0x00000083ff5b7210 */ /* 0x000fc400037fe4ff */
[----:B------:R-:W-:Y:S02]  /*96b0*/  LOP3.LUT R24, R173, 0x380, RZ, 0xc0, !PT ;  /* 0x00000380ad187812 */ /* 0x000fe400078ec0ff */
[C---:B------:R-:W-:Y:S02]  /*96c0*/  IADD3 R199, P0, R130.reuse, 0x4020, RZ ;  /* 0x0000402082c77810 */ /* 0x040fe40007f1e0ff */
[C---:B------:R-:W-:Y:S02]  /*96d0*/  IADD3 R201, P4, R130.reuse, 0x4040, RZ ;  /* 0x0000404082c97810 */ /* 0x040fe40007f9e0ff */
[C---:B------:R-:W-:Y:S01]  /*96e0*/  IADD3 R203, P3, R130.reuse, 0x4060, RZ ;  /* 0x0000406082cb7810 */ /* 0x040fe20007f7e0ff */
[--C-:B------:R-:W-:Y:S01]  /*96f0*/  IMAD.X R107, RZ, RZ, R131.reuse, P0 ;  /* 0x000000ffff6b7224 */ /* 0x100fe200000e0683 */
[C---:B------:R-:W-:Y:S02]  /*9700*/  IADD3 R205, P6, R130.reuse, 0x6000, RZ ;  /* 0x0000600082cd7810 */ /* 0x040fe40007fde0ff */
[C---:B------:R-:W-:Y:S01]  /*9710*/  IADD3 R4, P5, R130.reuse, 0x6020, RZ ;  /* 0x0000602082047810 */ /* 0x040fe20007fbe0ff */
[--C-:B------:R-:W-:Y:S01]  /*9720*/  IMAD.X R115, RZ, RZ, R131.reuse, P3 ;  /* 0x000000ffff737224 */ /* 0x100fe200018e0683 */
[C---:B------:R-:W-:Y:S01]  /*9730*/  IADD3 R126, P2, R130.reuse, 0x6040, RZ ;  /* 0x00006040827e7810 */ /* 0x040fe20007f5e0ff */
[--C-:B------:R-:W-:Y:S01]  /*9740*/  IMAD.X R119, RZ, RZ, R131.reuse, P6 ;  /* 0x000000ffff777224 */ /* 0x100fe200030e0683 */
[----:B------:R-:W-:Y:S01]  /*9750*/  IADD3 R6, P1, R130, 0x6060, RZ ;  /* 0x0000606082067810 */ /* 0x000fe20007f3e0ff */
[--C-:B------:R-:W-:Y:S01]  /*9760*/  IMAD.X R123, RZ, RZ, R131.reuse, P5 ;  /* 0x000000ffff7b7224 */ /* 0x100fe200028e0683 */
[----:B------:R-:W-:Y:S01]  /*9770*/  LOP3.LUT R28, R177, 0x380, RZ, 0xc0, !PT ;  /* 0x00000380b11c7812 */ /* 0x000fe200078ec0ff */
[----:B------:R-:W-:Y:S01]  /*9780*/  IMAD.X R127, RZ, RZ, R131, P2 ;  /* 0x000000ffff7f7224 */ /* 0x000fe200010e0683 */
[----:B------:R-:W-:-:S02]  /*9790*/  LOP3.LUT R130, R21, R130, RZ, 0x3c, !PT ;  /* 0x0000008215827212 */ /* 0x000fc400078e3cff */
[----:B------:R-:W-:Y:S02]  /*97a0*/  LOP3.LUT R32, R179, 0x380, RZ, 0xc0, !PT ;  /* 0x00000380b3207812 */ /* 0x000fe400078ec0ff */
[----:B------:R-:W-:Y:S02]  /*97b0*/  LOP3.LUT R86, R181, 0x380, RZ, 0xc0, !PT ;  /* 0x00000380b5567812 */ /* 0x000fe400078ec0ff */
[----:B------:R-:W-:Y:S02]  /*97c0*/  SHF.R.U64 R24, R24, 0x3, RZ ;  /* 0x0000000318187819 */ /* 0x000fe400000012ff */
[----:B------:R-:W-:Y:S02]  /*97d0*/  LOP3.LUT R90, R183, 0x380, RZ, 0xc0, !PT ;  /* 0x00000380b75a7812 */ /* 0x000fe400078ec0ff */
[----:B------:R-:W-:Y:S02]  /*97e0*/  SHF.R.U64 R28, R28, 0x3, RZ ;  /* 0x000000031c1c7819 */ /* 0x000fe400000012ff */
[----:B------:R-:W-:-:S02]  /*97f0*/  LOP3.LUT R94, R193, 0x380, RZ, 0xc0, !PT ;  /* 0x00000380c15e7812 */ /* 0x000fc400078ec0ff */
[----:B------:R-:W-:Y:S02]  /*9800*/  SHF.R.U64 R32, R32, 0x3, RZ ;  /* 0x0000000320207819 */ /* 0x000fe400000012ff */
[----:B------:R-:W-:Y:S02]  /*9810*/  LOP3.LUT R98, R195, 0x380, RZ, 0xc0, !PT ;  /* 0x00000380c3627812 */ /* 0x000fe400078ec0ff */
[----:B------:R-:W-:Y:S02]  /*9820*/  MOV R130, R130 ;  /* 0x0000008200827202 */ /* 0x000fe40000000f00 */
[----:B------:R-:W-:Y:S02]  /*9830*/  SHF.R.U64 R86, R86, 0x3, RZ ;  /* 0x0000000356567819 */ /* 0x000fe400000012ff */
[----:B------:R-:W-:Y:S01]  /*9840*/  LOP3.LUT R102, R197, 0x380, RZ, 0xc0, !PT ;  /* 0x00000380c5667812 */ /* 0x000fe200078ec0ff */
[----:B------:R0:W-:Y:S01]  /*9850*/  STSM.16.M88.4 [R130], R8 ;  /* 0x0000000882007844 */ /* 0x0001e20000000200 */
[----:B------:R-:W-:-:S02]  /*9860*/  LOP3.LUT R24, R24, R173, RZ, 0x3c, !PT ;  /* 0x000000ad18187212 */ /* 0x000fc400078e3cff */
[----:B------:R-:W-:Y:S02]  /*9870*/  SHF.R.U64 R90, R90, 0x3, RZ ;  /* 0x000000035a5a7819 */ /* 0x000fe400000012ff */
[----:B------:R-:W-:Y:S02]  /*9880*/  LOP3.LUT R106, R199, 0x380, RZ, 0xc0, !PT ;  /* 0x00000380c76a7812 */ /* 0x000fe400078ec0ff */
[----:B------:R-:W-:Y:S02]  /*9890*/  LOP3.LUT R28, R28, R177, RZ, 0x3c, !PT ;  /* 0x000000b11c1c7212 */ /* 0x000fe400078e3cff */
[----:B------:R-:W-:Y:S02]  /*98a0*/  SHF.R.U64 R94, R94, 0x3, RZ ;  /* 0x000000035e5e7819 */ /* 0x000fe400000012ff */
[----:B------:R-:W-:Y:S02]  /*98b0*/  LOP3.LUT R110, R201, 0x380, RZ, 0xc0, !PT ;  /* 0x00000380c96e7812 */ /* 0x000fe400078ec0ff */
[----:B------:R-:W-:-:S02]  /*98c0*/  LOP3.LUT R114, R203, 0x380, RZ, 0xc0, !PT ;  /* 0x00000380cb727812 */ /* 0x000fc400078ec0ff */
[----:B------:R-:W-:Y:S02]  /*98d0*/  LOP3.LUT R32, R32, R179, RZ, 0x3c, !PT ;  /* 0x000000b320207212 */ /* 0x000fe400078e3cff */
[----:B------:R-:W-:Y:S02]  /*98e0*/  SHF.R.U64 R98, R98, 0x3, RZ ;  /* 0x0000000362627819 */ /* 0x000fe400000012ff */
[----:B------:R-:W-:Y:S02]  /*98f0*/  LOP3.LUT R27, R4, 0x380, RZ, 0xc0, !PT ;  /* 0x00000380041b7812 */ /* 0x000fe400078ec0ff */
[----:B------:R-:W-:Y:S02]  /*9900*/  LOP3.LUT R86, R86, R181, RZ, 0x3c, !PT ;  /* 0x000000b556567212 */ /* 0x000fe400078e3cff */
[----:B------:R-:W-:Y:S02]  /*9910*/  SHF.R.U64 R102, R102, 0x3, RZ ;  /* 0x0000000366667819 */ /* 0x000fe400000012ff */
[----:B------:R-:W-:-:S02]  /*9920*/  LOP3.LUT R118, R205, 0x380, RZ, 0xc0, !PT ;  /* 0x00000380cd767812 */ /* 0x000fc400078ec0ff */
[-C--:B------:R-:W-:Y:S02]  /*9930*/  IADD3.X R111, RZ, R131.reuse, RZ, P4, !PT ;  /* 0x00000083ff6f7210 */ /* 0x080fe400027fe4ff */
[----:B------:R-:W-:Y:S02]  /*9940*/  IADD3.X R21, RZ, R131, RZ, P1, !PT ;  /* 0x00000083ff157210 */ /* 0x000fe40000ffe4ff */
[----:B------:R-:W-:Y:S02]  /*9950*/  LOP3.LUT R90, R90, R183, RZ, 0x3c, !PT ;  /* 0x000000b75a5a7212 */ /* 0x000fe400078e3cff */
[----:B------:R-:W-:Y:S02]  /*9960*/  SHF.R.U64 R106, R106, 0x3, RZ ;  /* 0x000000036a6a7819 */ /* 0x000fe400000012ff */
[----:B------:R-:W-:Y:S02]  /*9970*/  MOV R25, R24 ;  /* 0x0000001800197202 */ /* 0x000fe40000000f00 */
[----:B0-----:R-:W-:-:S02]  /*9980*/  F2FP.BF16.F32.PACK_AB R8, R14, R163 ;  /* 0x000000a30e08723e */ /* 0x001fc400000010ff */
[----:B------:R-:W-:Y:S02]  /*9990*/  F2FP.BF16.F32.PACK_AB R9, R35, R34 ;  /* 0x000000222309723e */ /* 0x000fe400000010ff */
[----:B------:R-:W-:Y:S02]  /*99a0*/  F2FP.BF16.F32.PACK_AB R10, R37, R160 ;  /* 0x000000a0250a723e */ /* 0x000fe400000010ff */
[----:B------:R-:W-:Y:S02]  /*99b0*/  F2FP.BF16.F32.PACK_AB R11, R39, R38 ;  /* 0x00000026270b723e */ /* 0x000fe400000010ff */
[----:B------:R-:W-:Y:S02]  /*99c0*/  LOP3.LUT R94, R94, R193, RZ, 0x3c, !PT ;  /* 0x000000c15e5e7212 */ /* 0x000fe400078e3cff */
[----:B------:R-:W-:Y:S01]  /*99d0*/  SHF.R.U64 R110, R110, 0x3, RZ ;  /* 0x000000036e6e7819 */ /* 0x000fe200000012ff */
[----:B------:R0:W-:Y:S01]  /*99e0*/  STSM.16.M88.4 [R25], R8 ;  /* 0x0000000819007844 */ /* 0x0001e20000000200 */
[----:B------:R-:W-:-:S02]  /*99f0*/  SHF.R.U64 R114, R114, 0x3, RZ ;  /* 0x0000000372727819 */ /* 0x000fc400000012ff */
[----:B------:R-:W-:Y:S02]  /*9a00*/  LOP3.LUT R131, R126, 0x380, RZ, 0xc0, !PT ;  /* 0x000003807e837812 */ /* 0x000fe400078ec0ff */
[----:B------:R-:W-:Y:S02]  /*9a10*/  LOP3.LUT R167, R6, 0x380, RZ, 0xc0, !PT ;  /* 0x0000038006a77812 */ /* 0x000fe400078ec0ff */
[----:B------:R-:W-:Y:S02]  /*9a20*/  MOV R28, R28 ;  /* 0x0000001c001c7202 */ /* 0x000fe40000000f00 */
[----:B------:R-:W-:Y:S02]  /*9a30*/  F2FP.BF16.F32.PACK_AB R14, R45, R44 ;  /* 0x0000002c2d0e723e */ /* 0x000fe400000010ff */
[----:B------:R-:W-:Y:S02]  /*9a40*/  LOP3.LUT R98, R98, R195, RZ, 0x3c, !PT ;  /* 0x000000c362627212 */ /* 0x000fe400078e3cff */
[----:B------:R-:W-:Y:S01]  /*9a50*/  SHF.R.U64 R27, R27, 0x3, RZ ;  /* 0x000000031b1b7819 */ /* 0x000fe200000012ff */
[----:B------:R1:W-:Y:S01]  /*9a60*/  STSM.16.M88.4 [R28], R12 ;  /* 0x0000000c1c007844 */ /* 0x0003e20000000200 */
[----:B------:R-:W-:Y:S01]  /*9a70*/  MOV R32, R32 ;  /* 0x0000002000207202 */ /* 0x000fe20000000f00 */
[----:B0-----:R-:W-:Y:S01]  /*9a80*/  IMAD.U32 R10, RZ, RZ, UR4 ;  /* 0x00000004ff0a7e24 */ /* 0x001fe2000f8e00ff */
[----:B------:R-:W-:Y:S01]  /*9a90*/  LOP3.LUT R102, R102, R197, RZ, 0x3c, !PT ;  /* 0x000000c566667212 */ /* 0x000fe200078e3cff */
[----:B------:R-:W-:Y:S01]  /*9aa0*/  IMAD.U32 R11, RZ, RZ, UR6 ;  /* 0x00000006ff0b7e24 */ /* 0x000fe2000f8e00ff */
[----:B------:R-:W-:Y:S01]  /*9ab0*/  SHF.R.U64 R118, R118, 0x3, RZ ;  /* 0x0000000376767819 */ /* 0x000fe200000012ff */
[----:B------:R-:W-:Y:S01]  /*9ac0*/  STSM.16.M88.4 [R32], R48 ;  /* 0x0000003020007844 */ /* 0x000fe20000000200 */
[----:B------:R-:W-:Y:S01]  /*9ad0*/  MOV R86, R86 ;  /* 0x0000005600567202 */ /* 0x000fe20000000f00 */
[----:B------:R-:W-:Y:S01]  /*9ae0*/  ULDC.64 UR6, c[0x0][0xce0] ;  /* 0x0003380000067ab9 */ /* 0x000fe20000000a00 */
[----:B------:R-:W-:-:S02]  /*9af0*/  F2FP.BF16.F32.PACK_AB R65, R67, R66 ;  /* 0x000000424341723e */ /* 0x000fc400000010ff */
[----:B------:R-:W-:Y:S01]  /*9b00*/  F2FP.BF16.F32.PACK_AB R72, R73, R72 ;  /* 0x000000484948723e */ /* 0x000fe200000010ff */
[----:B------:R-:W-:Y:S01]  /*9b10*/  STSM.16.M88.4 [R86], R56 ;  /* 0x0000003856007844 */ /* 0x000fe20000000200 */
[----:B------:R-:W-:Y:S02]  /*9b20*/  LOP3.LUT R106, R106, R199, RZ, 0x3c, !PT ;  /* 0x000000c76a6a7212 */ /* 0x000fe400078e3cff */
[----:B------:R-:W-:Y:S02]  /*9b30*/  MOV R24, R90 ;  /* 0x0000005a00187202 */ /* 0x000fe40000000f00 */
[----:B------:R-:W-:Y:S02]  /*9b40*/  F2FP.BF16.F32.PACK_AB R66, R69, R68 ;  /* 0x000000444542723e */ /* 0x000fe400000010ff */
[----:B------:R-:W-:Y:S02]  /*9b50*/  F2FP.BF16.F32.PACK_AB R67, R71, R70 ;  /* 0x000000464743723e */ /* 0x000fe400000010ff */
[----:B------:R-:W-:-:S02]  /*9b60*/  F2FP.BF16.F32.PACK_AB R73, R75, R74 ;  /* 0x0000004a4b49723e */ /* 0x000fc400000010ff */
[----:B------:R-:W-:Y:S01]  /*9b70*/  F2FP.BF16.F32.PACK_AB R80, R81, R80 ;  /* 0x000000505150723e */ /* 0x000fe200000010ff */
[----:B------:R-:W-:Y:S01]  /*9b80*/  STSM.16.M88.4 [R24], R64 ;  /* 0x0000004018007844 */ /* 0x000fe20000000200 */
[----:B------:R-:W-:Y:S02]  /*9b90*/  LOP3.LUT R110, R110, R201, RZ, 0x3c, !PT ;  /* 0x000000c96e6e7212 */ /* 0x000fe400078e3cff */
[----:B------:R-:W-:Y:S02]  /*9ba0*/  LOP3.LUT R114, R114, R203, RZ, 0x3c, !PT ;  /* 0x000000cb72727212 */ /* 0x000fe400078e3cff */
[----:B------:R-:W-:Y:S02]  /*9bb0*/  SHF.R.U64 R131, R131, 0x3, RZ ;  /* 0x0000000383837819 */ /* 0x000fe400000012ff */
[----:B------:R-:W-:Y:S02]  /*9bc0*/  SHF.R.U64 R167, R167, 0x3, RZ ;  /* 0x00000003a7a77819 */ /* 0x000fe400000012ff */
[----:B------:R-:W-:-:S02]  /*9bd0*/  MOV R94, R94 ;  /* 0x0000005e005e7202 */ /* 0x000fc40000000f00 */
[----:B------:R-:W-:Y:S02]  /*9be0*/  F2FP.BF16.F32.PACK_AB R74, R77, R76 ;  /* 0x0000004c4d4a723e */ /* 0x000fe400000010ff */
[----:B------:R-:W-:Y:S02]  /*9bf0*/  F2FP.BF16.F32.PACK_AB R75, R79, R78 ;  /* 0x0000004e4f4b723e */ /* 0x000fe400000010ff */
[----:B------:R-:W-:Y:S02]  /*9c00*/  F2FP.BF16.F32.PACK_AB R81, R83, R82 ;  /* 0x000000525351723e */ /* 0x000fe400000010ff */
[----:B------:R-:W-:Y:S01]  /*9c10*/  LOP3.LUT R122, R27, R4, RZ, 0x3c, !PT ;  /* 0x000000041b7a7212 */ /* 0x000fe200078e3cff */
[----:B------:R-:W-:Y:S01]  /*9c20*/  STSM.16.M88.4 [R94], R72 ;  /* 0x000000485e007844 */ /* 0x000fe20000000200 */
[----:B------:R-:W-:Y:S02]  /*9c30*/  MOV R98, R98 ;  /* 0x0000006200627202 */ /* 0x000fe40000000f00 */
[----:B------:R-:W-:-:S02]  /*9c40*/  F2FP.BF16.F32.PACK_AB R82, R85, R84 ;  /* 0x000000545552723e */ /* 0x000fc400000010ff */
[----:B------:R-:W-:Y:S02]  /*9c50*/  F2FP.BF16.F32.PACK_AB R83, R30, R26 ;  /* 0x0000001a1e53723e */ /* 0x000fe400000010ff */
[----:B------:R-:W-:Y:S02]  /*9c60*/  F2FP.BF16.F32.PACK_AB R88, R89, R88 ;  /* 0x000000585958723e */ /* 0x000fe400000010ff */
[----:B------:R-:W-:Y:S01]  /*9c70*/  LOP3.LUT R118, R118, R205, RZ, 0x3c, !PT ;  /* 0x000000cd76767212 */ /* 0x000fe200078e3cff */
[----:B------:R-:W-:Y:S01]  /*9c80*/  STSM.16.M88.4 [R98], R80 ;  /* 0x0000005062007844 */ /* 0x000fe20000000200 */
[----:B------:R-:W-:Y:S02]  /*9c90*/  MOV R102, R102 ;  /* 0x0000006600667202 */ /* 0x000fe40000000f00 */
[----:B------:R-:W-:Y:S02]  /*9ca0*/  F2FP.BF16.F32.PACK_AB R89, R40, R36 ;  /* 0x000000242859723e */ /* 0x000fe400000010ff */
        /* <DEDUP_REMOVED lines=8> */
[----:B------:R-:W-:Y:S02]  /*9d30*/  F2FP.BF16.F32.PACK_AB R157, R158, R157 ;  /* 0x0000009d9e9d723e */ /* 0x000fe400000010ff */
[----:B------:R-:W-:Y:S01]  /*9d40*/  LOP3.LUT R126, R131, R126, RZ, 0x3c, !PT ;  /* 0x0000007e837e7212 */ /* 0x000fe200078e3cff */
[----:B------:R-:W-:Y:S01]  /*9d50*/  STSM.16.M88.4 [R106], R152 ;  /* 0x000000986a007844 */ /* 0x000fe20000000200 */
[----:B------:R-:W-:Y:S02]  /*9d60*/  LOP3.LUT R20, R167, R6, RZ, 0x3c, !PT ;  /* 0x00000006a7147212 */ /* 0x000fe400078e3cff */
[----:B------:R-:W-:Y:S02]  /*9d70*/  MOV R110, R110 ;  /* 0x0000006e006e7202 */ /* 0x000fe40000000f00 */
[----:B------:R-:W-:Y:S02]  /*9d80*/  MOV R4, R114 ;  /* 0x0000007200047202 */ /* 0x000fe40000000f00 */
[----:B------:R-:W-:-:S02]  /*9d90*/  F2FP.BF16.F32.PACK_AB R156, R105, R104 ;  /* 0x00000068699c723e */ /* 0x000fc400000010ff */
[----:B------:R-:W-:Y:S02]  /*9da0*/  F2FP.BF16.F32.PACK_AB R158, R109, R108 ;  /* 0x0000006c6d9e723e */ /* 0x000fe400000010ff */
[----:B------:R-:W-:Y:S02]  /*9db0*/  F2FP.BF16.F32.PACK_AB R159, R161, R159 ;  /* 0x0000009fa19f723e */ /* 0x000fe400000010ff */
[----:B------:R-:W-:Y:S02]  /*9dc0*/  F2FP.BF16.F32.PACK_AB R112, R113, R112 ;  /* 0x000000707170723e */ /* 0x000fe400000010ff */
[----:B------:R-:W-:Y:S01]  /*9dd0*/  MOV R6, R122 ;  /* 0x0000007a00067202 */ /* 0x000fe20000000f00 */
[----:B------:R-:W-:Y:S01]  /*9de0*/  STSM.16.M88.4 [R110], R156 ;  /* 0x0000009c6e007844 */ /* 0x000fe20000000200 */
[----:B------:R-:W-:Y:S02]  /*9df0*/  F2FP.BF16.F32.PACK_AB R113, R164, R162 ;  /* 0x000000a2a471723e */ /* 0x000fe400000010ff */
[----:B------:R-:W-:-:S02]  /*9e00*/  F2FP.BF16.F32.PACK_AB R114, R117, R116 ;  /* 0x000000747572723e */ /* 0x000fc400000010ff */
[----:B------:R-:W-:Y:S02]  /*9e10*/  F2FP.BF16.F32.PACK_AB R115, R166, R165 ;  /* 0x000000a5a673723e */ /* 0x000fe400000010ff */
[----:B------:R-:W-:Y:S02]  /*9e20*/  F2FP.BF16.F32.PACK_AB R120, R121, R120 ;  /* 0x000000787978723e */ /* 0x000fe400000010ff */
[----:B------:R-:W-:Y:S01]  /*9e30*/  MOV R118, R118 ;  /* 0x0000007600767202 */ /* 0x000fe20000000f00 */
[----:B------:R0:W-:Y:S01]  /*9e40*/  STSM.16.M88.4 [R4], R112 ;  /* 0x0000007004007844 */ /* 0x0001e20000000200 */
        /* <DEDUP_REMOVED lines=9> */
[----:B------:R-:W-:-:S02]  /*9ee0*/  F2FP.BF16.F32.PACK_AB R137, R139, R138 ;  /* 0x0000008a8b89723e */ /* 0x000fc400000010ff */
[----:B------:R-:W-:Y:S01]  /*9ef0*/  MOV R126, R126 ;  /* 0x0000007e007e7202 */ /* 0x000fe20000000f00 */
[----:B------:R2:W-:Y:S01]  /*9f00*/  STSM.16.M88.4 [R6], R128 ;  /* 0x0000008006007844 */ /* 0x0005e20000000200 */
[----:B------:R-:W-:Y:S02]  /*9f10*/  F2FP.BF16.F32.PACK_AB R138, R141, R140 ;  /* 0x0000008c8d8a723e */ /* 0x000fe400000010ff */
[----:B------:R-:W-:Y:S02]  /*9f20*/  F2FP.BF16.F32.PACK_AB R139, R143, R142 ;  /* 0x0000008e8f8b723e */ /* 0x000fe400000010ff */
[----:B------:R-:W-:Y:S02]  /*9f30*/  MOV R20, R20 ;  /* 0x0000001400147202 */ /* 0x000fe40000000f00 */
[----:B-1----:R-:W-:Y:S01]  /*9f40*/  F2FP.BF16.F32.PACK_AB R12, R145, R144 ;  /* 0x00000090910c723e */ /* 0x002fe200000010ff */
[----:B------:R-:W-:Y:S01]  /*9f50*/  STSM.16.M88.4 [R126], R136 ;  /* 0x000000887e007844 */ /* 0x000fe20000000200 */
[----:B------:R-:W-:-:S02]  /*9f60*/  F2FP.BF16.F32.PACK_AB R13, R176, R175 ;  /* 0x000000afb00d723e */ /* 0x000fc400000010ff */
[----:B------:R-:W-:Y:S02]  /*9f70*/  F2FP.BF16.F32.PACK_AB R14, R149, R148 ;  /* 0x00000094950e723e */ /* 0x000fe400000010ff */
[----:B------:R-:W-:Y:S02]  /*9f80*/  F2FP.BF16.F32.PACK_AB R15, R151, R150 ;  /* 0x00000096970f723e */ /* 0x000fe400000010ff */
[----:B------:R-:W-:-:S03]  /*9f90*/  PLOP3.LUT P0, PT, PT, PT, UP0, 0x80, 0x0 ;  /* 0x000000000000781c */ /* 0x000fc60003f0f008 */
[----:B------:R1:W-:Y:S01]  /*9fa0*/  STSM.16.M88.4 [R20], R12 ;  /* 0x0000000c14007844 */ /* 0x0003e20000000200 */
[----:B------:R-:W-:Y:S09]  /*9fb0*/  BAR.SYNC.DEFER_BLOCKING 0x1, 0x100 ;  /* 0x0044000000007b1d */ /* 0x000ff20000010000 */
[----:B0-----:R-:W3:Y:S01]  /*9fc0*/  @P0 LDG.E R4, desc[UR10][R10.64] ;  /* 0x0000000a0a040981 */ /* 0x001ee2000c1e1900 */
[----:B------:R-:W-:Y:S01]  /*9fd0*/  UISETP.NE.U32.AND UP1, UPT, UR6, URZ, UPT ;  /* 0x0000003f0600728c */ /* 0x000fe2000bf25070 */
[----:B------:R-:W0:Y:S01]  /*9fe0*/  LDC R81, c[0x0][0xb88] ;  /* 0x0002e200ff517b82 */ /* 0x000e220000000800 */
[----:B------:R-:W-:-:S02]  /*9ff0*/  IMAD R9, R18, 0x40, R16 ;  /* 0x0000004012097824 */ /* 0x000fc400078e0210 */
[----:B------:R-:W-:Y:S02]  /*a000*/  UISETP.NE.AND.EX UP1, UPT, UR7, URZ, UPT, UP1 ;  /* 0x0000003f0700728c */ /* 0x000fe4000bf25310 */
[----:B------:R-:W-:-:S04]  /*a010*/  IMAD.WIDE R146, R9, 0x2, R146 ;  /* 0x0000000209927825 */ /* 0x000fc800078e0292 */
[----:B------:R-:W-:Y:S02]  /*a020*/  PLOP3.LUT P6, PT, PT, PT, UP1, 0x80, 0x0 ;  /* 0x000000000000781c */ /* 0x000fe40003fcf018 */
[C---:B------:R-:W-:Y:S02]  /*a030*/  IADD3 R9, P2, R146.reuse, 0x1000, RZ ;  /* 0x0000100092097810 */ /* 0x040fe40007f5e0ff */
[C---:B------:R-:W-:Y:S01]  /*a040*/  IADD3 R29, P1, R146.reuse, 0x2000, RZ ;  /* 0x00002000921d7810 */ /* 0x040fe20007f3e0ff */
[----:B------:R-:W-:Y:S01]  /*a050*/  @UP1 UIADD3 UR6, UP2, UR8, UR6, URZ ;  /* 0x0000000608061290 */ /* 0x000fe2000ff5e03f */
[----:B--2---:R-:W-:Y:S02]  /*a060*/  P2R R6, PR, RZ, 0x4 ;  /* 0x00000004ff067803 */ /* 0x004fe40000000000 */
[C---:B------:R-:W-:Y:S01]  /*a070*/  IADD3 R25, P2, R146.reuse, 0x3000, RZ ;  /* 0x0000300092197810 */ /* 0x040fe20007f5e0ff */
[----:B------:R-:W-:Y:S01]  /*a080*/  @UP1 UIADD3.X UR7, UR9, UR7, URZ, UP2, !UPT ;  /* 0x0000000709071290 */ /* 0x000fe200097fe43f */
[C---:B------:R-:W-:Y:S01]  /*a090*/  IADD3 R41, P3, R146.reuse, 0x4000, RZ ;  /* 0x0000400092297810 */ /* 0x040fe20007f7e0ff */
[----:B-1----:R-:W-:Y:S01]  /*a0a0*/  IMAD.U32 R12, RZ, RZ, UR6 ;  /* 0x00000006ff0c7e24 */ /* 0x002fe2000f8e00ff */
[----:B------:R-:W-:-:S02]  /*a0b0*/  IADD3 R33, P4, R146, 0x5000, RZ ;  /* 0x0000500092217810 */ /* 0x000fc40007f9e0ff */
[----:B------:R-:W-:Y:S02]  /*a0c0*/  IADD3 R45, P5, R146, 0x6000, RZ ;  /* 0x00006000922d7810 */ /* 0x000fe40007fbe0ff */
[----:B------:R-:W-:Y:S02]  /*a0d0*/  LOP3.LUT R8, R9, 0x380, RZ, 0xc0, !PT ;  /* 0x0000038009087812 */ /* 0x000fe400078ec0ff */
[----:B------:R-:W-:Y:S02]  /*a0e0*/  LOP3.LUT R28, R29, 0x380, RZ, 0xc0, !PT ;  /* 0x000003801d1c7812 */ /* 0x000fe400078ec0ff */
[----:B------:R-:W-:Y:S02]  /*a0f0*/  LOP3.LUT R24, R25, 0x380, RZ, 0xc0, !PT ;  /* 0x0000038019187812 */ /* 0x000fe400078ec0ff */
[----:B------:R-:W-:Y:S02]  /*a100*/  LOP3.LUT R40, R41, 0x380, RZ, 0xc0, !PT ;  /* 0x0000038029287812 */ /* 0x000fe400078ec0ff */
[----:B------:R-:W-:-:S02]  /*a110*/  LOP3.LUT R32, R33, 0x380, RZ, 0xc0, !PT ;  /* 0x0000038021207812 */ /* 0x000fc400078ec0ff */
[----:B------:R-:W-:Y:S02]  /*a120*/  LOP3.LUT R44, R45, 0x380, RZ, 0xc0, !PT ;  /* 0x000003802d2c7812 */ /* 0x000fe400078ec0ff */
[----:B------:R-:W-:Y:S01]  /*a130*/  MOV R13, UR7 ;  /* 0x00000007000d7c02 */ /* 0x000fe20008000f00 */
[----:B------:R-:W-:Y:S01]  /*a140*/  UMOV UR4, URZ ;  /* 0x0000003f00047c82 */ /* 0x000fe20008000000 */
[----:B------:R-:W-:Y:S02]  /*a150*/  SHF.R.U64 R8, R8, 0x3, RZ ;  /* 0x0000000308087819 */ /* 0x000fe400000012ff */
[----:B------:R-:W-:Y:S01]  /*a160*/  SHF.R.U64 R28, R28, 0x3, RZ ;  /* 0x000000031c1c7819 */ /* 0x000fe200000012ff */
[----:B0-----:R0:W5:Y:S01]  /*a170*/  @P6 LDG.E R81, desc[UR10][R12.64] ;  /* 0x0000000a0c516981 */ /* 0x001162000c1e1900 */
        /* <DEDUP_REMOVED lines=10> */
[----:B---3--:R-:W-:Y:S01]  /*a220*/  @P0 R2UR UR4, R4 ;  /* 0x00000000040402ca */ /* 0x008fe200000e0000 */
[----:B0-----:R-:W-:-:S14]  /*a230*/  @P6 BRA `(.L_x_3470) ;  /* 0x0000000000146947 */ /* 0x001fdc0003800000 */
[----:B------:R-:W-:Y:S05]  /*a240*/  @!P0 BRA `(.L_x_3470) ;  /* 0x0000000000108947 */ /* 0x000fea0003800000 */
[----:B------:R-:W-:Y:S02]  /*a250*/  ULDC.64 UR6, c[0x0][0x208] ;  /* 0x0000820000067ab9 */ /* 0x000fe40000000a00 */
[----:B------:R-:W2:Y:S04]  /*a260*/  LDG.E R4, desc[UR6][R10.64] ;  /* 0x000000060a047981 */ /* 0x000ea8000c1e1900 */
[----:B-----5:R-:W2:Y:S02]  /*a270*/  LDG.E R81, desc[UR6][R10.64+0x4] ;  /* 0x000004060a517981 */ /* 0x020ea4000c1e1900 */
[----:B--2---:R-:W-:-:S07]  /*a280*/  IMAD.IADD R81, R81, 0x1, -R4 ;  /* 0x0000000151517824 */ /* 0x004fce00078e0a04 */
.L_x_3470:
[----:B------:R-:W0:Y:S01]  /*a290*/  SHFL.IDX PT, R4, R189, RZ, 0x1f ;  /* 0x00001fffbd047589 */ /* 0x000e2200000e0000 */
[----:B------:R-:W-:Y:S01]  /*a2a0*/  ISETP.NE.AND P6, PT, R6, RZ, PT ;  /* 0x000000ff0600720c */ /* 0x000fe20003fc5270 */
[--C-:B------:R-:W-:Y:S01]  /*a2b0*/  IMAD.X R29, RZ, RZ, R147.reuse, P1 ;  /* 0x000000ffff1d7224 */ /* 0x100fe200008e0693 */
        /* <DEDUP_REMOVED lines=8> */
[----:B------:R-:W-:Y:S01]  /*a340*/  LOP3.LUT R52, R53, 0x380, RZ, 0xc0, !PT ;  /* 0x0000038035347812 */ /* 0x000fe200078ec0ff */
[----:B------:R-:W-:Y:S01]  /*a350*/  USHF.R.S32.HI UR9, URZ, 0x1f, UR4 ;  /* 0x0000001f3f097899 */ /* 0x000fe20008011404 */
[----:B------:R-:W-:Y:S01]  /*a360*/  LOP3.LUT R48, R49, 0x380, RZ, 0xc0, !PT ;  /* 0x0000038031307812 */ /* 0x000fe200078ec0ff */
[----:B------:R-:W-:Y:S01]  /*a370*/  USHF.R.S32.HI UR12, URZ, 0x1f, UR39 ;  /* 0x0000001f3f0c7899 */ /* 0x000fe20008011427 */
[----:B------:R-:W-:Y:S01]  /*a380*/  SHF.R.U64 R52, R52, 0x3, RZ ;  /* 0x0000000334347819 */ /* 0x000fe200000012ff */
[----:B------:R-:W-:Y:S01]  /*a390*/  USEL UR38, UR38, URZ, !UP0 ;  /* 0x0000003f26267287 */ /* 0x000fe2000c000000 */
[----:B------:R-:W-:Y:S01]  /*a3a0*/  SHF.R.U64 R36, R36, 0x3, RZ ;  /* 0x0000000324247819 */ /* 0x000fe200000012ff */
[----:B------:R-:W-:Y:S01]  /*a3b0*/  USEL UR40, UR40, URZ, !UP0 ;  /* 0x0000003f28287287 */ /* 0x000fe2000c000000 */
[----:B------:R-:W-:-:S02]  /*a3c0*/  SHF.R.U64 R48, R48, 0x3, RZ ;  /* 0x0000000330307819 */ /* 0x000fc400000012ff */
[----:B------:R-:W-:Y:S01]  /*a3d0*/  LOP3.LUT R52, R52, R53, RZ, 0x3c, !PT ;  /* 0x0000003534347212 */ /* 0x000fe200078e3cff */
[--C-:B------:R-:W-:Y:S01]  /*a3e0*/  IMAD.X R53, RZ, RZ, R147.reuse, P6 ;  /* 0x000000ffff357224 */ /* 0x100fe200030e0693 */
[----:B------:R-:W-:Y:S01]  /*a3f0*/  LOP3.LUT R36, R36, R37, RZ, 0x3c, !PT ;  /* 0x0000002524247212 */ /* 0x000fe200078e3cff */
[----:B------:R-:W-:Y:S01]  /*a400*/  IMAD.X R37, RZ, RZ, R147, P0 ;  /* 0x000000ffff257224 */ /* 0x000fe200000e0693 */
[----:B0-----:R-:W-:Y:S02]  /*a410*/  ISETP.NE.AND P6, PT, R4, RZ, PT ;  /* 0x000000ff0400720c */ /* 0x001fe40003fc5270 */
[----:B------:R-:W-:Y:S02]  /*a420*/  LOP3.LUT R48, R48, R49, RZ, 0x3c, !PT ;  /* 0x0000003130307212 */ /* 0x000fe400078e3cff */
[----:B------:R-:W-:Y:S02]  /*a430*/  IADD3.X R41, RZ, R147, RZ, P3, !PT ;  /* 0x00000093ff297210 */ /* 0x000fe40001ffe4ff */
[----:B------:R-:W-:-:S02]  /*a440*/  IADD3 R61, P2, R146, 0xa000, RZ ;  /* 0x0000a000923d7810 */ /* 0x000fc40007f5e0ff */
[C---:B------:R-:W-:Y:S02]  /*a450*/  IADD3 R57, P3, R146.reuse, 0xb000, RZ ;  /* 0x0000b00092397810 */ /* 0x040fe40007f7e0ff */
[C---:B------:R-:W-:Y:S02]  /*a460*/  IADD3 R69, P4, R146.reuse, 0xc000, RZ ;  /* 0x0000c00092457810 */ /* 0x040fe40007f9e0ff */
[C---:B------:R-:W-:Y:S02]  /*a470*/  IADD3 R65, P5, R146.reuse, 0xd000, RZ ;  /* 0x0000d00092417810 */ /* 0x040fe40007fbe0ff */
[C---:B------:R-:W-:Y:S02]  /*a480*/  IADD3 R77, P0, R146.reuse, 0xe000, RZ ;  /* 0x0000e000924d7810 */ /* 0x040fe40007f1e0ff */
[----:B------:R-:W-:Y:S02]  /*a490*/  IADD3.X R49, RZ, R147, RZ, P1, !PT ;  /* 0x00000093ff317210 */ /* 0x000fe40000ffe4ff */
        /* <DEDUP_REMOVED lines=24> */
[----:B------:R-:W-:-:S02]  /*a620*/  LOP3.LUT R76, R76, R77, RZ, 0x3c, !PT ;  /* 0x0000004d4c4c7212 */ /* 0x000fc400078e3cff */
        /* <DEDUP_REMOVED lines=12> */
[----:B------:R-:W-:Y:S01]  /*a6f0*/  ISETP.NE.AND P0, PT, R22, R11, PT ;  /* 0x0000000b1600720c */ /* 0x000fe20003f05270 */
[C---:B------:R-:W-:Y:S01]  /*a700*/  VIADD R4, R10.reuse, 0x8 ;  /* 0x000000080a047836 */ /* 0x040fe20000000000 */
[----:B------:R-:W-:Y:S01]  /*a710*/  ULDC.64 UR10, c[0x0][0xc78] ;  /* 0x00031e00000a7ab9 */ /* 0x000fe20000000a00 */
[----:B------:R-:W-:Y:S01]  /*a720*/  UIADD3 UR7, UR7, UR8, URZ ;  /* 0x0000000807077290 */ /* 0x000fe2000fffe03f */
[----:B------:R-:W-:Y:S01]  /*a730*/  SHF.R.S32.HI R6, RZ, 0x1f, R10 ;  /* 0x0000001fff067819 */ /* 0x000fe2000001140a */
[----:B------:R-:W-:Y:S01]  /*a740*/  UIMAD UR8, UR40, UR10, URZ ;  /* 0x0000000a280872a4 */ /* 0x000fe2000f8e023f */
[-C--:B-----5:R-:W-:Y:S01]  /*a750*/  ISETP.GE.OR P1, PT, R10, R81.reuse, P0 ;  /* 0x000000510a00720c */ /* 0x0a0fe20000726670 */
[----:B------:R-:W-:Y:S01]  /*a760*/  UIMAD.WIDE.U32 UR6, UR38, UR10, UR6 ;  /* 0x0000000a260672a5 */ /* 0x000fe2000f8e0006 */
[----:B------:R-:W-:Y:S01]  /*a770*/  ISETP.GE.OR P0, PT, R4, R81, P0 ;  /* 0x000000510400720c */ /* 0x000fe20000706670 */
[----:B------:R-:W-:Y:S01]  /*a780*/  UIMAD UR8, UR38, UR11, UR8 ;  /* 0x0000000b260872a4 */ /* 0x000fe2000f8e0208 */
[----:B------:R-:W-:-:S02]  /*a790*/  ULDC.64 UR14, c[0x0][0x208] ;  /* 0x00008200000e7ab9 */ /* 0x000fc40000000a00 */
[----:B------:R-:W-:Y:S01]  /*a7a0*/  ULDC.64 UR10, c[0x0][0xc40] ;  /* 0x00031000000a7ab9 */ /* 0x000fe20000000a00 */
[----:B------:R-:W-:Y:S02]  /*a7b0*/  IADD3 R11, P2, R10, UR6, RZ ;  /* 0x000000060a0b7c10 */ /* 0x000fe4000ff5e0ff */
[----:B------:R-:W-:-:S04]  /*a7c0*/  MOV R13, UR8 ;  /* 0x00000008000d7c02 */ /* 0x000fc80008000f00 */
[----:B------:R-:W-:Y:S02]  /*a7d0*/  IADD3.X R6, R6, UR7, R13, P2, !PT ;  /* 0x0000000706067c10 */ /* 0x000fe400097fe40d */
[----:B------:R-:W-:-:S04]  /*a7e0*/  LEA R10, P2, R11, UR10, 0x2 ;  /* 0x0000000a0b0a7c11 */ /* 0x000fc8000f8410ff */
[----:B------:R-:W-:-:S05]  /*a7f0*/  LEA.HI.X R11, R11, UR11, R6, 0x2, P2 ;  /* 0x0000000b0b0b7c11 */ /* 0x000fca00090f1406 */
[----:B------:R0:W-:Y:S04]  /*a800*/  @!P1 STG.E desc[UR14][R10.64], R0 ;  /* 0x000000000a009986 */ /* 0x0001e8000c10190e */
[----:B------:R0:W-:Y:S02]  /*a810*/  @!P0 STG.E desc[UR14][R10.64+0x20], R3 ;  /* 0x000020030a008986 */ /* 0x0001e4000c10190e */
.L_x_3471:
[C---:B0-----:R-:W-:Y:S01]  /*a820*/  VIADD R3, R16.reuse, 0x40 ;  /* 0x0000004010037836 */ /* 0x041fe20000000000 */
[----:B------:R-:W-:Y:S01]  /*a830*/  ULDC UR8, c[0x0][0xb8c] ;  /* 0x0002e30000087ab9 */ /* 0x000fe20000000800 */
[C---:B------:R-:W-:Y:S01]  /*a840*/  VIADD R6, R16.reuse, 0x80 ;  /* 0x0000008010067836 */ /* 0x040fe20000000000 */
[----:B------:R-:W-:Y:S01]  /*a850*/  ULDC.64 UR6, c[0x0][0x208] ;  /* 0x0000820000067ab9 */ /* 0x000fe20000000a00 */
[C---:B------:R-:W-:Y:S01]  /*a860*/  VIADD R86, R16.reuse, 0xc0 ;  /* 0x000000c010567836 */ /* 0x040fe20000000000 */
[----:B------:R-:W-:Y:S01]  /*a870*/  ISETP.GE.AND P1, PT, R3, UR8, PT ;  /* 0x0000000803007c0c */ /* 0x000fe2000bf26270 */
[C---:B------:R-:W-:Y:S01]  /*a880*/  VIADD R20, R16.reuse, 0x180 ;  /* 0x0000018010147836 */ /* 0x040fe20000000000 */
[----:B------:R-:W-:Y:S01]  /*a890*/  ISETP.GE.AND P0, PT, R16, UR8, PT ;  /* 0x0000000810007c0c */ /* 0x000fe2000bf06270 */
[----:B------:R-:W-:Y:S01]  /*a8a0*/  ULDC.64 UR10, c[0x0][0xba0] ;  /* 0x0002e800000a7ab9 */ /* 0x000fe20000000a00 */
[----:B------:R-:W-:Y:S01]  /*a8b0*/  SEL R4, RZ, 0xffffffff, P1 ;  /* 0xffffffffff047807 */ /* 0x000fe20000800000 */
[----:B------:R0:W5:Y:S01]  /*a8c0*/  LD.E.128 R12, desc[UR6][R146.64] ;  /* 0x00000006920c7980 */ /* 0x000162000c101d00 */
[----:B------:R-:W-:-:S02]  /*a8d0*/  SEL R0, RZ, 0x1, P0 ;  /* 0x00000001ff007807 */ /* 0x000fc40000000000 */
[----:B------:R-:W-:Y:S01]  /*a8e0*/  SHF.L.U32 R19, R4, 0x1, RZ ;  /* 0x0000000104137819 */ /* 0x000fe200000006ff */
[----:B------:R-:W5:Y:S01]  /*a8f0*/  LD.E.128 R8, desc[UR6][R8.64] ;  /* 0x0000000608087980 */ /* 0x000f62000c101d00 */
[----:B------:R-:W-:Y:S02]  /*a900*/  ISETP.GE.AND P0, PT, R6, UR8, PT ;  /* 0x0000000806007c0c */ /* 0x000fe4000bf06270 */
[----:B------:R-:W-:Y:S01]  /*a910*/  ISETP.GE.AND P1, PT, R86, UR8, PT ;  /* 0x0000000856007c0c */ /* 0x000fe2000bf26270 */
[----:B------:R-:W5:Y:S01]  /*a920*/  LD.E.128 R28, desc[UR6][R28.64] ;  /* 0x000000061c1c7980 */ /* 0x000f62000c101d00 */
[----:B------:R-:W-:Y:S02]  /*a930*/  LOP3.LUT R0, R19, 0x2, R0, 0xe2, !PT ;  /* 0x0000000213007812 */ /* 0x000fe400078ee200 */
[----:B------:R-:W-:Y:S01]  /*a940*/  SEL R19, RZ, 0x4, P0 ;  /* 0x00000004ff137807 */ /* 0x000fe20000000000 */
[----:B------:R-:W5:Y:S01]  /*a950*/  LD.E.128 R24, desc[UR6][R24.64] ;  /* 0x0000000618187980 */ /* 0x000f62000c101d00 */
[----:B------:R-:W-:-:S03]  /*a960*/  SEL R4, RZ, 0x8, P1 ;  /* 0x00000008ff047807 */ /* 0x000fc60000800000 */
[----:B------:R-:W5:Y:S01]  /*a970*/  LD.E.128 R40, desc[UR6][R40.64] ;  /* 0x0000000628287980 */ /* 0x000f62000c101d00 */
[----:B------:R-:W-:-:S03]  /*a980*/  LOP3.LUT R0, R4, R0, R19, 0xfe, !PT ;  /* 0x0000000004007212 */ /* 0x000fc600078efe13 */
[----:B------:R-:W5:Y:S01]  /*a990*/  LD.E.128 R32, desc[UR6][R32.64] ;  /* 0x0000000620207980 */ /* 0x000f62000c101d00 */
[----:B------:R-:W-:-:S03]  /*a9a0*/  ISETP.GE.AND P2, PT, R20, UR8, PT ;  /* 0x0000000814007c0c */ /* 0x000fc6000bf46270 */
[----:B------:R-:W5:Y:S01]  /*a9b0*/  LD.E.128 R44, desc[UR6][R44.64] ;  /* 0x000000062c2c7980 */ /* 0x000f62000c101d00 */
[----:B------:R-:W-:-:S03]  /*a9c0*/  SHF.R.S32.HI R21, RZ, 0x1f, R16 ;  /* 0x0000001fff157819 */ /* 0x000fc60000011410 */
[----:B------:R-:W5:Y:S01]  /*a9d0*/  LD.E.128 R36, desc[UR6][R36.64] ;  /* 0x0000000624247980 */ /* 0x000f62000c101d00 */
[----:B------:R-:W-:-:S03]  /*a9e0*/  MOV R19, UR10 ;  /* 0x0000000a00137c02 */ /* 0x000fc60008000f00 */
[----:B------:R-:W5:Y:S01]  /*a9f0*/  LD.E.128 R52, desc[UR6][R52.64] ;  /* 0x0000000634347980 */ /* 0x000f62000c101d00 */
[----:B------:R-:W-:-:S03]  /*aa00*/  IMAD.MOV.U32 R20, RZ, RZ, R16 ;  /* 0x000000ffff147224 */ /* 0x000fc600078e0010 */
[----:B------:R-:W5:Y:S04]  /*aa10*/  LD.E.128 R48, desc[UR6][R48.64] ;  /* 0x0000000630307980 */ /* 0x000f68000c101d00 */
[----:B------:R-:W5:Y:S04]  /*aa20*/  LD.E.128 R60, desc[UR6][R60.64] ;  /* 0x000000063c3c7980 */ /* 0x000f68000c101d00 */
[----:B------:R-:W5:Y:S04]  /*aa30*/  LD.E.128 R56, desc[UR6][R56.64] ;  /* 0x0000000638387980 */ /* 0x000f68000c101d00 */
[----:B------:R-:W5:Y:S04]  /*aa40*/  LD.E.128 R68, desc[UR6][R68.64] ;  /* 0x0000000644447980 */ /* 0x000f68000c101d00 */
[----:B------:R-:W5:Y:S04]  /*aa50*/  LD.E.128 R64, desc[UR6][R64.64] ;  /* 0x0000000640407980 */ /* 0x000f68000c101d00 */
[----:B------:R-:W5:Y:S04]  /*aa60*/  LD.E.128 R76, desc[UR6][R76.64] ;  /* 0x000000064c4c7980 */ /* 0x000f68000c101d00 */
[----:B------:R-:W5:Y:S01]  /*aa70*/  LD.E.128 R72, desc[UR6][R72.64] ;  /* 0x0000000648487980 */ /* 0x000f62000c101d00 */
[----:B------:R-:W-:Y:S01]  /*aa80*/  UIMAD UR6, UR9, UR10, URZ ;  /* 0x0000000a090672a4 */ /* 0x000fe2000f8e023f */
[C---:B------:R-:W-:Y:S01]  /*aa90*/  VIADD R88, R16.reuse, 0x100 ;  /* 0x0000010010587836 */ /* 0x040fe20000000000 */
[----:B------:R-:W-:Y:S01]  /*aaa0*/  BSSY B1, `(.L_x_3472) ;  /* 0x0000047000017945 */ /* 0x000fe20003800000 */
[----:B------:R-:W-:Y:S01]  /*aab0*/  VIADD R89, R16, 0x140 ;  /* 0x0000014010597836 */ /* 0x000fe20000000000 */
[----:B------:R-:W-:-:S02]  /*aac0*/  UIMAD UR6, UR4, UR11, UR6 ;  /* 0x0000000b040672a4 */ /* 0x000fc4000f8e0206 */
[----:B------:R-:W-:Y:S01]  /*aad0*/  IMAD.WIDE.U32 R20, R19, UR4, R20 ;  /* 0x0000000413147c25 */ /* 0x000fe2000f8e0014 */
[----:B------:R-:W-:Y:S01]  /*aae0*/  @!PT LDS RZ, [RZ] ;  /* 0x00000000fffff984 */ /* 0x000fe20000000800 */
[----:B------:R-:W-:Y:S01]  /*aaf0*/  @!PT LDS RZ, [RZ] ;  /* 0x00000000fffff984 */ /* 0x000fe20000000800 */
[----:B------:R-:W-:Y:S01]  /*ab00*/  @!PT LDS RZ, [RZ] ;  /* 0x00000000fffff984 */ /* 0x000fe20000000800 */
[----:B------:R-:W-:Y:S01]  /*ab10*/  @!PT LDS RZ, [RZ] ;  /* 0x00000000fffff984 */ /* 0x000fe20000000800 */
[----:B------:R1:W-:Y:S06]  /*ab20*/  MEMBAR.ALL.CTA ;  /* 0x0000000000007992 */ /* 0x0003ec0000008000 */
[----:B-1----:R-:W1:Y:S01]  /*ab30*/  FENCE.VIEW.ASYNC.S ;  /* 0x00000000000073c6 */ /* 0x002e620000000000 */
[----:B------:R-:W-:Y:S01]  /*ab40*/  ULDC.64 UR10, c[0x0][0xbe0] ;  /* 0x0002f800000a7ab9 */ /* 0x000fe20000000a00 */
[----:B------:R-:W-:Y:S01]  /*ab50*/  ISETP.GE.AND P0, PT, R88, UR8, PT ;  /* 0x0000000858007c0c */ /* 0x000fe2000bf06270 */
[----:B------:R-:W-:-:S02]  /*ab60*/  UIMAD UR4, UR12, UR10, URZ ;  /* 0x0000000a0c0472a4 */ /* 0x000fc4000f8e023f */
[----:B------:R-:W-:Y:S01]  /*ab70*/  MOV R83, UR10 ;  /* 0x0000000a00537c02 */ /* 0x000fe20008000f00 */
[----:B------:R-:W-:Y:S01]  /*ab80*/  VIADD R21, R21, UR6 ;  /* 0x0000000615157c36 */ /* 0x000fe20008000000 */
[----:B------:R-:W-:Y:S01]  /*ab90*/  ISETP.GE.AND P1, PT, R89, UR8, PT ;  /* 0x0000000859007c0c */ /* 0x000fe2000bf26270 */
[----:B------:R-:W-:Y:S01]  /*aba0*/  UIMAD UR6, UR39, UR11, UR4 ;  /* 0x0000000b270672a4 */ /* 0x000fe2000f8e0204 */
[----:B------:R-:W-:Y:S01]  /*abb0*/  SEL R19, RZ, 0x10, P0 ;  /* 0x00000010ff137807 */ /* 0x000fe20000000000 */
[----:B------:R-:W-:Y:S01]  /*abc0*/  IMAD.WIDE.U32 R20, R83, UR39, R20 ;  /* 0x0000002753147c25 */ /* 0x000fe2000f8e0014 */
[----:B------:R-:W-:Y:S01]  /*abd0*/  SEL R4, RZ, 0x20, P1 ;  /* 0x00000020ff047807 */ /* 0x000fe20000800000 */
[----:B------:R-:W-:Y:S02]  /*abe0*/  UIADD3 UR4, UR37, 0x38820, URZ ;  /* 0x0003882025047890 */ /* 0x000fe4000fffe03f */
[----:B-----5:R-:W-:Y:S01]  /*abf0*/  IMAD R81, R188, -0x40, R81 ;  /* 0xffffffc0bc517824 */ /* 0x020fe200078e0251 */
[----:B------:R-:W-:Y:S01]  /*ac00*/  LOP3.LUT R19, R4, R0, R19, 0xfe, !PT ;  /* 0x0000000004137212 */ /* 0x000fe200078efe13 */
[----:B------:R-:W-:Y:S01]  /*ac10*/  VIADD R21, R21, UR6 ;  /* 0x0000000615157c36 */ /* 0x000fe20008000000 */
[----:B------:R-:W-:Y:S01]  /*ac20*/  SEL R0, RZ, 0x40, P2 ;  /* 0x00000040ff007807 */ /* 0x000fe20001000000 */
[----:B------:R-:W-:Y:S01]  /*ac30*/  ULDC.64 UR6, c[0x0][0xbe8] ;  /* 0x0002fa0000067ab9 */ /* 0x000fe20000000a00 */
[----:B------:R-:W-:Y:S01]  /*ac40*/  ISETP.GE.AND P2, PT, R18, R81, PT ;  /* 0x000000511200720c */ /* 0x000fe20003f46270 */
[----:B------:R-:W-:Y:S01]  /*ac50*/  IMAD.U32 R83, RZ, RZ, UR6 ;  /* 0x00000006ff537e24 */ /* 0x000fe2000f8e00ff */
[----:B------:R-:W-:Y:S01]  /*ac60*/  UIMAD UR6, UR40, UR6, URZ ;  /* 0x00000006280672a4 */ /* 0x000fe2000f8e023f */
[----:B------:R-:W-:Y:S01]  /*ac70*/  VIADD R80, R16, 0x1c0 ;  /* 0x000001c010507836 */ /* 0x000fe20000000000 */
[----:B------:R-:W-:Y:S01]  /*ac80*/  UPRMT UR4, URZ, 0x654, UR4 ;  /* 0x000006543f047896 */ /* 0x000fe20008000004 */
[----:B------:R-:W-:Y:S01]  /*ac90*/  IMAD.WIDE.U32 R82, R83, UR38, R20 ;  /* 0x0000002653527c25 */ /* 0x000fe2000f8e0014 */
[----:B------:R-:W-:Y:S01]  /*aca0*/  UIMAD UR6, UR38, UR7, UR6 ;  /* 0x00000007260672a4 */ /* 0x000fe2000f8e0206 */
[----:B------:R-:W-:-:S02]  /*acb0*/  LOP3.LUT R0, R19, R0, RZ, 0xfc, !PT ;  /* 0x0000000013007212 */ /* 0x000fc400078efcff */
[----:B------:R-:W-:Y:S01]  /*acc0*/  ISETP.GE.AND P1, PT, R80, UR8, PT ;  /* 0x0000000850007c0c */ /* 0x000fe2000bf26270 */
[----:B------:R-:W-:Y:S01]  /*acd0*/  VIADD R4, R18, 0x20 ;  /* 0x0000002012047836 */ /* 0x000fe20000000000 */
[--C-:B------:R-:W-:Y:S02]  /*ace0*/  SHF.R.S32.HI R19, RZ, 0x1f, R18.reuse ;  /* 0x0000001fff137819 */ /* 0x100fe40000011412 */
[----:B------:R-:W-:Y:S01]  /*acf0*/  SEL R21, RZ, 0x80, P1 ;  /* 0x00000080ff157807 */ /* 0x000fe20000800000 */
[----:B-1----:R-:W-:Y:S01]  /*ad00*/  SYNCS.ARRIVE.TRANS64.RED.A1T0 RZ, [UR4], RZ ;  /* 0x000000ffffff79a7 */ /* 0x002fe20008100404 */
[----:B------:R-:W-:Y:S02]  /*ad10*/  IADD3 R87, R83, UR6, RZ ;  /* 0x0000000653577c10 */ /* 0x000fe4000fffe0ff */
[----:B------:R-:W-:Y:S01]  /*ad20*/  ISETP.GE.AND P0, PT, R4, R81, PT ;  /* 0x000000510400720c */ /* 0x000fe20003f06270 */
[----:B------:R-:W-:Y:S01]  /*ad30*/  IMAD.WIDE R80, R188, 0x40, R18 ;  /* 0x00000040bc507825 */ /* 0x000fe200078e0212 */
[----:B------:R-:W-:Y:S01]  /*ad40*/  LOP3.LUT R4, R0, R21, RZ, 0xfc, !PT ;  /* 0x0000001500047212 */ /* 0x000fe200078efcff */
[----:B0-----:R-:W-:Y:S10]  /*ad50*/  @P2 BRA `(.L_x_3473) ;  /* 0x00000000006c2947 */ /* 0x001ff40003800000 */
[----:B------:R-:W-:Y:S01]  /*ad60*/  ULDC.64 UR6, c[0x0][0xbd8] ;  /* 0x0002f60000067ab9 */ /* 0x000fe20000000a00 */
[----:B------:R-:W-:Y:S01]  /*ad70*/  IMAD.MOV.U32 R20, RZ, RZ, R82 ;  /* 0x000000ffff147224 */ /* 0x000fe200078e0052 */
[----:B------:R-:W-:Y:S01]  /*ad80*/  ISETP.GE.AND P2, PT, R16, UR8, PT ;  /* 0x0000000810007c0c */ /* 0x000fe2000bf46270 */
[----:B------:R-:W-:Y:S01]  /*ad90*/  IMAD R85, R81, UR6, RZ ;  /* 0x0000000651557c24 */ /* 0x000fe2000f8e02ff */
[----:B------:R-:W-:Y:S01]  /*ada0*/  ISETP.GE.AND P3, PT, R3, UR8, PT ;  /* 0x0000000803007c0c */ /* 0x000fe2000bf66270 */
[----:B------:R-:W-:Y:S01]  /*adb0*/  IMAD.MOV.U32 R21, RZ, RZ, R87 ;  /* 0x000000ffff157224 */ /* 0x000fe200078e0057 */
[----:B------:R-:W-:Y:S01]  /*adc0*/  ULDC.64 UR10, c[0x0][0x208] ;  /* 0x00008200000a7ab9 */ /* 0x000fe20000000a00 */
[C---:B------:R-:W-:Y:S01]  /*add0*/  IMAD R85, R80.reuse, UR7, R85 ;  /* 0x0000000750557c24 */ /* 0x040fe2000f8e0255 */
[----:B------:R-:W-:Y:S01]  /*ade0*/  ISETP.GE.AND P4, PT, R89, UR8, PT ;  /* 0x0000000859007c0c */ /* 0x000fe2000bf86270 */
[----:B------:R-:W-:Y:S01]  /*adf0*/  IMAD.WIDE.U32 R20, R80, UR6, R20 ;  /* 0x0000000650147c25 */ /* 0x000fe2000f8e0014 */
[----:B------:R-:W-:Y:S01]  /*ae00*/  ULDC.64 UR6, c[0x0][0xb80] ;  /* 0x0002e00000067ab9 */ /* 0x000fe20000000a00 */
[----:B------:R-:W-:-:S02]  /*ae10*/  LOP3.LUT P5, RZ, R0, 0x40, RZ, 0xc0, !PT ;  /* 0x0000004000ff7812 */ /* 0x000fc400078ac0ff */
[----:B------:R-:W-:Y:S01]  /*ae20*/  IMAD.IADD R21, R21, 0x1, R85 ;  /* 0x0000000115157824 */ /* 0x000fe200078e0255 */
[----:B------:R-:W-:Y:S02]  /*ae30*/  LEA R84, P1, R20, UR6, 0x1 ;  /* 0x0000000614547c11 */ /* 0x000fe4000f8208ff */
[----:B------:R-:W-:Y:S02]  /*ae40*/  LOP3.LUT P6, RZ, R4, 0x80, RZ, 0xc0, !PT ;  /* 0x0000008004ff7812 */ /* 0x000fe400078cc0ff */
        /* <DEDUP_REMOVED lines=12> */
.L_x_3473:
[----:B------:R-:W-:Y:S05]  /*af10*/  BSYNC B1 ;  /* 0x0000000000017941 */ /* 0x000fea0003800000 */
.L_x_3472:
[----:B------:R-:W-:Y:S05]  /*af20*/  @P0 BRA `(.L_x_3474) ;  /* 0x0000000c004c0947 */ /* 0x000fea0003800000 */
[----:B0-----:R-:W-:Y:S01]  /*af30*/  IADD3 R15, P0, R80, 0x20, RZ ;  /* 0x00000020500f7810 */ /* 0x001fe20007f1e0ff */
[----:B------:R-:W-:Y:S01]  /*af40*/  ULDC.64 UR6, c[0x0][0xbd8] ;  /* 0x0002f60000067ab9 */ /* 0x000fe20000000a00 */
[----:B------:R-:W-:Y:S01]  /*af50*/  IMAD.MOV.U32 R12, RZ, RZ, R82 ;  /* 0x000000ffff0c7224 */ /* 0x000fe200078e0052 */
[----:B------:R-:W-:Y:S01]  /*af60*/  ISETP.GE.AND P4, PT, R3, UR8, PT ;  /* 0x0000000803007c0c */ /* 0x000fe2000bf86270 */
[----:B------:R-:W-:Y:S01]  /*af70*/  IMAD.MOV.U32 R13, RZ, RZ, R87 ;  /* 0x000000ffff0d7224 */ /* 0x000fe200078e0057 */
[----:B------:R-:W-:Y:S01]  /*af80*/  IADD3.X R80, RZ, R81, RZ, P0, !PT ;  /* 0x00000051ff507210 */ /* 0x000fe200007fe4ff */
[----:B------:R-:W-:Y:S01]  /*af90*/  ULDC.64 UR10, c[0x0][0x208] ;  /* 0x00008200000a7ab9 */ /* 0x000fe20000000a00 */
        /* <DEDUP_REMOVED lines=13> */
[----:B------:R2:W-:Y:S01]  /*b070*/  @!P0 STG.E.128 desc[UR10][R14.64+0x280], R56 ;  /* 0x000280380e008986 */ /* 0x0005e2000c101d0a */
[----:B------:R-:W-:-:S03]  /*b080*/  LOP3.LUT P0, RZ, R4, 0x80, RZ, 0xc0, !PT ;  /* 0x0000008004ff7812 */ /* 0x000fc6000780c0ff */
[----:B------:R2:W-:Y:S04]  /*b090*/  @!P5 STG.E.128 desc[UR10][R14.64], R8 ;  /* 0x000000080e00d986 */ /* 0x0005e8000c101d0a */
[----:B------:R2:W-:Y:S04]  /*b0a0*/  @!P4 STG.E.128 desc[UR10][R14.64+0x80], R24 ;  /* 0x000080180e00c986 */ /* 0x0005e8000c101d0a */
[----:B------:R2:W-:Y:S04]  /*b0b0*/  @!P3 STG.E.128 desc[UR10][R14.64+0x100], R32 ;  /* 0x000100200e00b986 */ /* 0x0005e8000c101d0a */
[----:B------:R2:W-:Y:S04]  /*b0c0*/  @!P2 STG.E.128 desc[UR10][R14.64+0x180], R36 ;  /* 0x000180240e00a986 */ /* 0x0005e8000c101d0a */
[----:B------:R2:W-:Y:S04]  /*b0d0*/  @!P1 STG.E.128 desc[UR10][R14.64+0x200], R48 ;  /* 0x000200300e009986 */ /* 0x0005e8000c101d0a */
[----:B------:R2:W-:Y:S01]  /*b0e0*/  @P6 STG.E.128 desc[UR10][R14.64+0x300], R64 ;  /* 0x000300400e006986 */ /* 0x0005e2000c101d0a */
[----:B------:R-:W-:Y:S05]  /*b0f0*/  @!P0 BRA `(.L_x_3474) ;  /* 0x0000000800d88947 */ /* 0x000fea0003800000 */
[----:B------:R-:W-:Y:S02]  /*b100*/  ULDC.64 UR6, c[0x0][0x208] ;  /* 0x0000820000067ab9 */ /* 0x000fe40000000a00 */
[----:B------:R3:W-:Y:S01]  /*b110*/  STG.E.128 desc[UR6][R14.64+0x380], R72 ;  /* 0x000380480e007986 */ /* 0x0007e2000c101d06 */
[----:B------:R-:W-:Y:S05]  /*b120*/  BRA `(.L_x_3474) ;  /* 0x0000000800cc7947 */ /* 0x000fea0003800000 */
.L_x_3469:
[----:B------:R-:W-:Y:S01]  /*b130*/  USHF.L.U32 UR8, UR38, 0x2, URZ ;  /* 0x0000000226087899 */ /* 0x000fe2000800063f */
[----:B------:R-:W-:Y:S01]  /*b140*/  ULDC.64 UR6, c[0x0][0xcd8] ;  /* 0x0003360000067ab9 */ /* 0x000fe20000000a00 */
[----:B------:R-:W-:Y:S01]  /*b150*/  USHF.L.U64.HI UR9, UR38, 0x2, UR40 ;  /* 0x0000000226097899 */ /* 0x000fe20008010228 */
[----:B------:R-:W-:Y:S01]  /*b160*/  IMAD.MOV.U32 R13, RZ, RZ, RZ ;  /* 0x000000ffff0d7224 */ /* 0x000fe200078e00ff */
[----:B------:R-:W-:Y:S02]  /*b170*/  UIADD3 UR4, UP1, UR8, UR6, URZ ;  /* 0x0000000608047290 */ /* 0x000fe4000ff3e03f */
[----:B------:R-:W-:Y:S02]  /*b180*/  UISETP.NE.U32.AND UP0, UPT, UR6, URZ, UPT ;  /* 0x0000003f0600728c */ /* 0x000fe4000bf05070 */
[----:B------:R-:W-:Y:S02]  /*b190*/  UIADD3.X UR6, UR9, UR7, URZ, UP1, !UPT ;  /* 0x0000000709067290 */ /* 0x000fe40008ffe43f */
[----:B------:R-:W-:Y:S01]  /*b1a0*/  UISETP.NE.AND.EX UP0, UPT, UR7, URZ, UPT, UP0 ;  /* 0x0000003f0700728c */ /* 0x000fe2000bf05300 */
[----:B------:R-:W0:Y:S01]  /*b1b0*/  LDC R3, c[0x0][0xb88] ;  /* 0x0002e200ff037b82 */ /* 0x000e220000000800 */
[----:B------:R-:W-:Y:S01]  /*b1c0*/  MOV R8, UR4 ;  /* 0x0000000400087c02 */ /* 0x000fe20008000f00 */
[----:B------:R-:W-:Y:S01]  /*b1d0*/  ULDC.64 UR10, c[0x0][0x208] ;  /* 0x00008200000a7ab9 */ /* 0x000fe20000000a00 */
[----:B------:R-:W-:Y:S01]  /*b1e0*/  IMAD.U32 R9, RZ, RZ, UR6 ;  /* 0x00000006ff097e24 */ /* 0x000fe2000f8e00ff */
[----:B------:R-:W-:Y:S01]  /*b1f0*/  ULDC.64 UR6, c[0x0][0xce0] ;  /* 0x0003380000067ab9 */ /* 0x000fe20000000a00 */
[----:B------:R-:W-:Y:S01]  /*b200*/  PLOP3.LUT P1, PT, PT, PT, UP0, 0x80, 0x0 ;  /* 0x000000000000781c */ /* 0x000fe20003f2f008 */
[----:B------:R-:W-:-:S04]  /*b210*/  UISETP.NE.U32.AND UP1, UPT, UR6, URZ, UPT ;  /* 0x0000003f0600728c */ /* 0x000fc8000bf25070 */
[----:B------:R-:W-:-:S06]  /*b220*/  UISETP.NE.AND.EX UP1, UPT, UR7, URZ, UPT, UP1 ;  /* 0x0000003f0700728c */ /* 0x000fcc000bf25310 */
[----:B------:R-:W-:Y:S01]  /*b230*/  PLOP3.LUT P2, PT, PT, PT, UP1, 0x80, 0x0 ;  /* 0x000000000000781c */ /* 0x000fe20003f4f018 */
[----:B------:R-:W-:Y:S01]  /*b240*/  VIADD R6, R16, 0x40 ;  /* 0x0000004010067836 */ /* 0x000fe20000000000 */
[----:B------:R-:W5:Y:S03]  /*b250*/  @P1 LDG.E R13, desc[UR10][R8.64] ;  /* 0x0000000a080d1981 */ /* 0x000f66000c1e1900 */
[----:B------:R-:W-:-:S04]  /*b260*/  @UP1 UIADD3 UR6, UP2, UR8, UR6, URZ ;  /* 0x0000000608061290 */ /* 0x000fc8000ff5e03f */
[----:B------:R-:W-:Y:S02]  /*b270*/  @UP1 UIADD3.X UR7, UR9, UR7, URZ, UP2, !UPT ;  /* 0x0000000709071290 */ /* 0x000fe400097fe43f */
[----:B------:R-:W-:-:S04]  /*b280*/  IMAD.U32 R10, RZ, RZ, UR6 ;  /* 0x00000006ff0a7e24 */ /* 0x000fc8000f8e00ff */
[----:B------:R-:W-:-:S05]  /*b290*/  MOV R11, UR7 ;  /* 0x00000007000b7c02 */ /* 0x000fca0008000f00 */
[----:B0-----:R0:W5:Y:S01]  /*b2a0*/  @P2 LDG.E R3, desc[UR10][R10.64] ;  /* 0x0000000a0a032981 */ /* 0x001162000c1e1900 */
[----:B------:R-:W-:Y:S01]  /*b2b0*/  ULDC UR10, c[0x0][0xb8c] ;  /* 0x0002e300000a7ab9 */ /* 0x000fe20000000800 */
[----:B------:R-:W-:Y:S01]  /*b2c0*/  VIADD R14, R16, 0x80 ;  /* 0x00000080100e7836 */ /* 0x000fe20000000000 */
[----:B------:R-:W-:Y:S01]  /*b2d0*/  ISETP.GE.AND P3, PT, R6, UR10, PT ;  /* 0x0000000a06007c0c */ /* 0x000fe2000bf66270 */
[C---:B------:R-:W-:Y:S01]  /*b2e0*/  VIADD R12, R16.reuse, 0x180 ;  /* 0x00000180100c7836 */ /* 0x040fe20000000000 */
[C---:B------:R-:W-:Y:S02]  /*b2f0*/  ISETP.GE.AND P0, PT, R16.reuse, UR10, PT ;  /* 0x0000000a10007c0c */ /* 0x040fe4000bf06270 */
[----:B------:R-:W-:Y:S02]  /*b300*/  SEL R4, RZ, 0xffffffff, P3 ;  /* 0xffffffffff047807 */ /* 0x000fe40001800000 */
[----:B------:R-:W-:Y:S02]  /*b310*/  IADD3 R20, R16, 0xc0, RZ ;  /* 0x000000c010147810 */ /* 0x000fe40007ffe0ff */
[----:B------:R-:W-:Y:S01]  /*b320*/  SEL R0, RZ, 0x1, P0 ;  /* 0x00000001ff007807 */ /* 0x000fe20000000000 */
[----:B------:R-:W-:Y:S01]  /*b330*/  IMAD.SHL.U32 R15, R4, 0x2, RZ ;  /* 0x00000002040f7824 */ /* 0x000fe200078e00ff */
[----:B------:R-:W-:-:S02]  /*b340*/  ISETP.GE.AND P4, PT, R14, UR10, PT ;  /* 0x0000000a0e007c0c */ /* 0x000fc4000bf86270 */
[----:B------:R-:W-:Y:S02]  /*b350*/  ISETP.GE.AND P5, PT, R20, UR10, PT ;  /* 0x0000000a14007c0c */ /* 0x000fe4000bfa6270 */
[----:B------:R-:W-:Y:S02]  /*b360*/  LOP3.LUT R0, R15, 0x2, R0, 0xe2, !PT ;  /* 0x000000020f007812 */ /* 0x000fe400078ee200 */
[----:B0-----:R-:W-:Y:S02]  /*b370*/  SEL R11, RZ, 0x4, P4 ;  /* 0x00000004ff0b7807 */ /* 0x001fe40002000000 */
[----:B------:R-:W-:Y:S02]  /*b380*/  SEL R4, RZ, 0x8, P5 ;  /* 0x00000008ff047807 */ /* 0x000fe40002800000 */
[----:B------:R-:W-:Y:S02]  /*b390*/  ISETP.GE.AND P0, PT, R12, UR10, PT ;  /* 0x0000000a0c007c0c */ /* 0x000fe4000bf06270 */
[----:B------:R-:W-:-:S02]  /*b3a0*/  ISETP.GE.AND P3, PT, R191, 0x40, PT ;  /* 0x00000040bf00780c */ /* 0x000fc40003f66270 */
[----:B------:R-:W-:Y:S01]  /*b3b0*/  LOP3.LUT R12, R4, R0, R11, 0xfe, !PT ;  /* 0x00000000040c7212 */ /* 0x000fe200078efe0b */
[----:B------:R-:W-:Y:S10]  /*b3c0*/  @P2 BRA `(.L_x_3475) ;  /* 0x0000000000142947 */ /* 0x000ff40003800000 */
[----:B------:R-:W-:Y:S05]  /*b3d0*/  @!P1 BRA `(.L_x_3475) ;  /* 0x0000000000109947 */ /* 0x000fea0003800000 */
[----:B------:R-:W-:Y:S02]  /*b3e0*/  ULDC.64 UR6, c[0x0][0x208] ;  /* 0x0000820000067ab9 */ /* 0x000fe40000000a00 */
[----:B------:R-:W2:Y:S04]  /*b3f0*/  LDG.E R0, desc[UR6][R8.64] ;  /* 0x0000000608007981 */ /* 0x000ea8000c1e1900 */
[----:B-----5:R-:W2:Y:S02]  /*b400*/  LDG.E R3, desc[UR6][R8.64+0x4] ;  /* 0x0000040608037981 */ /* 0x020ea4000c1e1900 */
[----:B--2---:R-:W-:-:S07]  /*b410*/  IMAD.IADD R3, R3, 0x1, -R0 ;  /* 0x0000000103037824 */ /* 0x004fce00078e0a00 */
.L_x_3475:
        /* <DEDUP_REMOVED lines=15> */
[----:B------:R-:W-:Y:S01]  /*b510*/  ULDC.64 UR8, c[0x0][0xc70] ;  /* 0x00031c0000087ab9 */ /* 0x000fe20000000a00 */
[----:B------:R-:W-:Y:S01]  /*b520*/  ULDC.64 UR12, c[0x0][0x208] ;  /* 0x00008200000c7ab9 */ /* 0x000fe20000000a00 */
        /* <DEDUP_REMOVED lines=17> */
.L_x_3477:
[----:B------:R-:W-:Y:S05]  /*b640*/  BSYNC B1 ;  /* 0x0000000000017941 */ /* 0x000fea0003800000 */
.L_x_3476:
[----:B------:R-:W-:Y:S01]  /*b650*/  ULDC.64 UR8, c[0x0][0xba0] ;  /* 0x0002e80000087ab9 */ /* 0x000fe20000000a00 */
[----:B------:R-:W-:Y:S01]  /*b660*/  MOV R8, R16 ;  /* 0x0000001000087202 */ /* 0x000fe20000000f00 */
[----:B0-----:R-:W-:Y:S01]  /*b670*/  IMAD.MOV.U32 R9, RZ, RZ, R15 ;  /* 0x000000ffff097224 */ /* 0x001fe200078e000f */
[----:B------:R-:W-:Y:S01]  /*b680*/  ISETP.GE.AND P1, PT, R26, UR10, PT ;  /* 0x0000000a1a007c0c */ /* 0x000fe2000bf26270 */
[----:B------:R-:W-:Y:S01]  /*b690*/  IMAD R0, R4, UR8, RZ ;  /* 0x0000000804007c24 */ /* 0x000fe2000f8e02ff */
        /* <DEDUP_REMOVED lines=9> */
[----:B------:R-:W-:Y:S01]  /*b730*/  MOV R13, UR8 ;  /* 0x00000008000d7c02 */ /* 0x000fe20008000f00 */
[----:B------:R-:W-:Y:S01]  /*b740*/  IMAD R3, R188, -0x40, R3 ;  /* 0xffffffc0bc037824 */ /* 0x000fe200078e0203 */
[----:B------:R-:W-:Y:S01]  /*b750*/  UIMAD UR4, UR39, UR9, UR4 ;  /* 0x00000009270472a4 */ /* 0x000fe2000f8e0204 */
[----:B------:R-:W-:Y:S01]  /*b760*/  LOP3.LUT R11, R0, R12, R11, 0xfe, !PT ;  /* 0x0000000c000b7212 */ /* 0x000fe200078efe0b */
[----:B------:R-:W-:Y:S01]  /*b770*/  ULDC.64 UR6, c[0x0][0xbe8] ;  /* 0x0002fa0000067ab9 */ /* 0x000fe20000000a00 */
[----:B------:R-:W-:Y:S01]  /*b780*/  IMAD.WIDE.U32 R8, R13, UR39, R8 ;  /* 0x000000270d087c25 */ /* 0x000fe2000f8e0008 */
[----:B------:R-:W-:-:S02]  /*b790*/  SEL R0, RZ, 0x40, P0 ;  /* 0x00000040ff007807 */ /* 0x000fc40000000000 */
[----:B------:R-:W-:Y:S01]  /*b7a0*/  ISETP.GE.AND P1, PT, R18, R3, PT ;  /* 0x000000031200720c */ /* 0x000fe20003f26270 */
[----:B------:R-:W-:Y:S01]  /*b7b0*/  VIADD R9, R9, UR4 ;  /* 0x0000000409097c36 */ /* 0x000fe20008000000 */
[----:B------:R-:W-:Y:S01]  /*b7c0*/  UIMAD UR4, UR40, UR6, URZ ;  /* 0x00000006280472a4 */ /* 0x000fe2000f8e023f */
[----:B------:R-:W-:Y:S01]  /*b7d0*/  VIADD R4, R16, 0x1c0 ;  /* 0x000001c010047836 */ /* 0x000fe20000000000 */
[----:B------:R-:W-:Y:S01]  /*b7e0*/  LOP3.LUT R21, R11, R0, RZ, 0xfc, !PT ;  /* 0x000000000b157212 */ /* 0x000fe200078efcff */
[----:B------:R-:W-:Y:S01]  /*b7f0*/  IMAD.U32 R11, RZ, RZ, UR6 ;  /* 0x00000006ff0b7e24 */ /* 0x000fe2000f8e00ff */
[----:B------:R-:W-:Y:S01]  /*b800*/  UIMAD UR4, UR38, UR7, UR4 ;  /* 0x00000007260472a4 */ /* 0x000fe2000f8e0204 */
[----:B------:R-:W-:Y:S02]  /*b810*/  SHF.R.S32.HI R13, RZ, 0x1f, R18 ;  /* 0x0000001fff0d7819 */ /* 0x000fe40000011412 */
[----:B------:R-:W-:Y:S01]  /*b820*/  ISETP.GE.AND P2, PT, R4, UR10, PT ;  /* 0x0000000a04007c0c */ /* 0x000fe2000bf46270 */
[----:B------:R-:W-:Y:S01]  /*b830*/  IMAD.WIDE.U32 R10, R11, UR38, R8 ;  /* 0x000000260b0a7c25 */ /* 0x000fe2000f8e0008 */
[----:B------:R-:W-:-:S02]  /*b840*/  MOV R12, R18 ;  /* 0x00000012000c7202 */ /* 0x000fc40000000f00 */
[----:B------:R-:W-:Y:S01]  /*b850*/  SEL R0, RZ, 0x80, P2 ;  /* 0x00000080ff007807 */ /* 0x000fe20001000000 */
[----:B------:R-:W-:Y:S02]  /*b860*/  VIADD R4, R18, 0x20 ;  /* 0x0000002012047836 */ /* 0x000fe40000000000 */
[----:B------:R-:W-:Y:S01]  /*b870*/  VIADD R15, R11, UR4 ;  /* 0x000000040b0f7c36 */ /* 0x000fe20008000000 */
[----:B------:R-:W-:Y:S01]  /*b880*/  LOP3.LUT R0, R21, R0, RZ, 0xfc, !PT ;  /* 0x0000000015007212 */ /* 0x000fe200078efcff */
[----:B------:R-:W-:Y:S01]  /*b890*/  IMAD.WIDE R12, R188, 0x40, R12 ;  /* 0x00000040bc0c7825 */ /* 0x000fe200078e020c */
[----:B------:R-:W-:Y:S01]  /*b8a0*/  ISETP.GE.AND P0, PT, R4, R3, PT ;  /* 0x000000030400720c */ /* 0x000fe20003f06270 */
[----:B------:R-:W-:-:S12]  /*b8b0*/  @P1 BRA `(.L_x_3479) ;  /* 0x00000000006c1947 */ /* 0x000fd80003800000 */
[----:B------:R-:W-:Y:S01]  /*b8c0*/  ULDC.64 UR6, c[0x0][0xbd8] ;  /* 0x0002f60000067ab9 */ /* 0x000fe20000000a00 */
[----:B------:R-:W-:Y:S01]  /*b8d0*/  IMAD.MOV.U32 R8, RZ, RZ, R10 ;  /* 0x000000ffff087224 */ /* 0x000fe200078e000a */
[----:B------:R-:W-:Y:S01]  /*b8e0*/  ISETP.GE.AND P6, PT, R16, UR10, PT ;  /* 0x0000000a10007c0c */ /* 0x000fe2000bfc6270 */
[----:B------:R-:W-:Y:S01]  /*b8f0*/  IMAD R3, R13, UR6, RZ ;  /* 0x000000060d037c24 */ /* 0x000fe2000f8e02ff */
[----:B------:R-:W-:Y:S01]  /*b900*/  ISETP.GE.AND P5, PT, R6, UR10, PT ;  /* 0x0000000a06007c0c */ /* 0x000fe2000bfa6270 */
[----:B------:R-:W-:Y:S01]  /*b910*/  IMAD.MOV.U32 R9, RZ, RZ, R15 ;  /* 0x000000ffff097224 */ /* 0x000fe200078e000f */
[----:B------:R-:W-:Y:S01]  /*b920*/  ULDC.64 UR8, c[0x0][0x208] ;  /* 0x0000820000087ab9 */ /* 0x000fe20000000a00 */
[----:B------:R-:W-:Y:S01]  /*b930*/  IMAD R3, R12, UR7, R3 ;  /* 0x000000070c037c24 */ /* 0x000fe2000f8e0203 */
[----:B------:R-:W-:Y:S01]  /*b940*/  ISETP.GE.AND P4, PT, R20, UR10, PT ;  /* 0x0000000a14007c0c */ /* 0x000fe2000bf86270 */
[----:B------:R-:W-:Y:S01]  /*b950*/  IMAD.WIDE.U32 R8, R12, UR6, R8 ;  /* 0x000000060c087c25 */ /* 0x000fe2000f8e0008 */
[----:B------:R-:W-:Y:S01]  /*b960*/  ULDC.64 UR6, c[0x0][0xb80] ;  /* 0x0002e00000067ab9 */ /* 0x000fe20000000a00 */
[----:B------:R-:W-:-:S02]  /*b970*/  ISETP.GE.AND P3, PT, R26, UR10, PT ;  /* 0x0000000a1a007c0c */ /* 0x000fc4000bf66270 */
[----:B------:R-:W-:Y:S02]  /*b980*/  ISETP.GE.AND P2, PT, R27, UR10, PT ;  /* 0x0000000a1b007c0c */ /* 0x000fe4000bf46270 */
[----:B------:R-:W-:Y:S02]  /*b990*/  LEA R24, P1, R8, UR6, 0x1 ;  /* 0x0000000608187c11 */ /* 0x000fe4000f8208ff */
[----:B------:R-:W-:-:S04]  /*b9a0*/  IADD3 R3, R9, R3, RZ ;  /* 0x0000000309037210 */ /* 0x000fc80007ffe0ff */
        /* <DEDUP_REMOVED lines=12> */
.L_x_3479:
[----:B------:R-:W-:Y:S05]  /*ba70*/  BSYNC B1 ;  /* 0x0000000000017941 */ /* 0x000fea0003800000 */
.L_x_3478:
[----:B------:R-:W-:Y:S05]  /*ba80*/  @P0 BRA `(.L_x_3474) ;  /* 0x0000000000740947 */ /* 0x000fea0003800000 */
[----:B------:R-:W-:Y:S01]  /*ba90*/  IADD3 R3, P0, R12, 0x20, RZ ;  /* 0x000000200c037810 */ /* 0x000fe20007f1e0ff */
[----:B------:R-:W-:Y:S01]  /*baa0*/  ULDC.64 UR6, c[0x0][0xbd8] ;  /* 0x0002f60000067ab9 */ /* 0x000fe20000000a00 */
[----:B------:R-:W-:Y:S01]  /*bab0*/  IMAD.MOV.U32 R8, RZ, RZ, R10 ;  /* 0x000000ffff087224 */ /* 0x000fe200078e000a */
[----:B------:R-:W-:Y:S01]  /*bac0*/  ULDC.64 UR8, c[0x0][0x208] ;  /* 0x0000820000087ab9 */ /* 0x000fe20000000a00 */
[----:B------:R-:W-:Y:S01]  /*bad0*/  IMAD.MOV.U32 R9, RZ, RZ, R15 ;  /* 0x000000ffff097224 */ /* 0x000fe200078e000f */
[----:B------:R-:W-:Y:S01]  /*bae0*/  ISETP.GE.AND P1, PT, R14, UR10, PT ;  /* 0x0000000a0e007c0c */ /* 0x000fe2000bf26270 */
[----:B------:R-:W-:Y:S01]  /*baf0*/  IMAD.X R12, RZ, RZ, R13, P0 ;  /* 0x000000ffff0c7224 */ /* 0x000fe200000e060d */
        /* <DEDUP_REMOVED lines=9> */
[----:B------:R-:W-:Y:S02]  /*bb90*/  LEA R10, P3, R8, UR6, 0x1 ;  /* 0x00000006080a7c11 */ /* 0x000fe4000f8608ff */
[----:B------:R-:W-:-:S04]  /*bba0*/  IADD3 R3, R9, R3, RZ ;  /* 0x0000000309037210 */ /* 0x000fc80007ffe0ff */
        /* <DEDUP_REMOVED lines=11> */
.L_x_3474:
[----:B------:R-:W-:Y:S05]  /*bc60*/  BSYNC B0 ;  /* 0x0000000000007941 */ /* 0x000fea0003800000 */
.L_x_3468:
[----:B------:R-:W-:Y:S02]  /*bc70*/  ULDC UR4, c[0x0][0xd14] ;  /* 0x0003450000047ab9 */ /* 0x000fe40000000800 */
[----:B------:R-:W-:-:S13]  /*bc80*/  ISETP.GE.AND P0, PT, R7, UR4, PT ;  /* 0x0000000407007c0c */ /* 0x000fda000bf06270 */
[----:B------:R-:W-:Y:S05]  /*bc90*/  @!P0 BRA `(.L_x_3480) ;  /* 0xffffff5000a48947 */ /* 0x000fea000383ffff */
[----:B------:R-:W-:Y:S05]  /*bca0*/  EXIT ;  /* 0x000000000000794d */ /* 0x000fea0003800000 */
.L_x_3440:
        /* <DEDUP_REMOVED lines=23> */
[----:B------:R-:W-:Y:S02]  /*be20*/  LOP3.LUT R4, R4, 0xfffffffe, RZ, 0xc0, !PT ;  /* 0xfffffffe04047812 */ /* 0x000fe400078ec0ff */
[----:B------:R-:W-:-:S07]  /*be30*/  MOV R19, RZ ;  /* 0x000000ff00137202 */ /* 0x000fce0000000f00 */
        /* <DEDUP_REMOVED lines=37> */
.L_x_3485:
[----:B------:R-:W-:Y:S01]  /*c090*/  IADD3 R0, R19, 0x1f, RZ ;  /* 0x0000001f13007810 */ /* 0x000fe20007ffe0ff */
        /* <DEDUP_REMOVED lines=16> */
.L_x_3484:
[----:B------:R-:W-:Y:S05]  /*c1a0*/  BSYNC B0 ;  /* 0x0000000000007941 */ /* 0x000fea0003800000 */
.L_x_3483:
        /* <DEDUP_REMOVED lines=26> */
.L_x_3481:
[----:B------:R-:W-:-:S05]  /*c350*/  IADD3 R7, -R6, R5, RZ ;  /* 0x0000000506077210 */ /* 0x000fca0007ffe1ff */
        /* <DEDUP_REMOVED lines=15> */
.L_x_3486:
[----:B-1----:R-:W-:Y:S01]  /*c450*/  IMAD R16, R16, UR4, R7 ;  /* 0x0000000410107c24 */ /* 0x002fe2000f8e0207 */
[----:B0-----:R-:W-:Y:S01]  /*c460*/  MOV R2, RZ ;  /* 0x000000ff00027202 */ /* 0x001fe20000000f00 */
[----:B------:R-:W-:Y:S02]  /*c470*/  IMAD R7, R11, R6, RZ ;  /* 0x000000060b077224 */ /* 0x000fe400078e02ff */
[----:B------:R-:W-:Y:S01]  /*c480*/  IMAD.IADD R19, R5, 0x1, R19 ;  /* 0x0000000105137824 */ /* 0x000fe200078e0213 */
[----:B------:R-:W-:Y:S01]  /*c490*/  IADD3 R9, -R16, UR6, RZ ;  /* 0x0000000610097c10 */ /* 0x000fe2000fffe1ff */
        /* <DEDUP_REMOVED lines=20> */
.L_x_3482:
[----:B------:R-:W-:Y:S02]  /*c5e0*/  IMAD.MOV.U32 R17, RZ, RZ, RZ ;  /* 0x000000ffff117224 */ /* 0x000fe400078e00ff */
[----:B------:R-:W-:Y:S02]  /*c5f0*/  IMAD.U32 R16, RZ, RZ, UR6 ;  /* 0x00000006ff107e24 */ /* 0x000fe4000f8e00ff */
[----:B------:R-:W-:-:S07]  /*c600*/  IMAD.MOV.U32 R18, RZ, RZ, RZ ;  /* 0x000000ffff127224 */ /* 0x000fce00078e00ff */
.L_x_3487:
[----:B------:R-:W0:Y:S01]  /*c610*/  S2R R0, SR_TID.X ;  /* 0x0000000000007919 */ /* 0x000e220000002100 */
[----:B------:R-:W-:Y:S01]  /*c620*/  UMOV UR4, URZ ;  /* 0x0000003f00047c82 */ /* 0x000fe20008000000 */
[----:B------:R-:W-:Y:S01]  /*c630*/  STL [R1], RZ ;  /* 0x000000ff01007387 */ /* 0x000fe20000100800 */
[----:B0-----:R-:W-:-:S04]  /*c640*/  LOP3.LUT R0, R0, 0x1f, RZ, 0xc0, !PT ;  /* 0x0000001f00007812 */ /* 0x001fc800078ec0ff */
[----:B------:R-:W-:-:S13]  /*c650*/  ISETP.NE.AND P0, PT, R0, RZ, PT ;  /* 0x000000ff0000720c */ /* 0x000fda0003f05270 */
[----:B------:R-:W0:Y:S01]  /*c660*/  @!P0 S2R R3, SR_CgaCtaId ;  /* 0x0000000000038919 */ /* 0x000e220000008800 */
[----:B------:R-:W-:-:S04]  /*c670*/  @!P0 MOV R0, 0x400 ;  /* 0x0000040000008802 */ /* 0x000fc80000000f00 */
[----:B0-----:R-:W-:-:S05]  /*c680*/  @!P0 LEA R0, R3, R0, 0x18 ;  /* 0x0000000003008211 */ /* 0x001fca00078ec0ff */
[----:B------:R0:W-:Y:S01]  /*c690*/  @!P0 STS.128 [R0+0x388d0], R16 ;  /* 0x0388d01000008388 */ /* 0x0001e20000000c00 */
[----:B------:R-:W-:Y:S06]  /*c6a0*/  BAR.ARV 0x5, 0x120 ;  /* 0x0144800000007b1d */ /* 0x000fec0000002000 */
[----:B------:R-:W-:Y:S02]  /*c6b0*/  ISETP.GE.AND P0, PT, R19, UR5, PT ;  /* 0x0000000513007c0c */ /* 0x000fe4000bf06270 */
[----:B0-----:R-:W-:-:S05]  /*c6c0*/  MOV R0, 0x1 ;  /* 0x0000000100007802 */ /* 0x001fca0000000f00 */
[----:B------:R0:W-:Y:S02]  /*c6d0*/  STL [R1+0x4], R0 ;  /* 0x0000040001007387 */ /* 0x0001e40000100800 */
[----:B0-----:R-:W-:-:S05]  /*c6e0*/  IMAD.U32 R0, RZ, RZ, UR4 ;  /* 0x00000004ff007e24 */ /* 0x001fca000f8e00ff */
[----:B------:R0:W-:Y:S01]  /*c6f0*/  STL [R1+0x2c], R0 ;  /* 0x00002c0001007387 */ /* 0x0001e20000100800 */
[----:B------:R-:W-:Y:S05]  /*c700*/  @P0 BRA `(.L_x_3488) ;  /* 0x0000004000c00947 */ /* 0x000fea0003800000 */
[----:B------:R-:W-:Y:S01]  /*c710*/  ULDC UR4, c[0x0][0xc] ;  /* 0x0000030000047ab9 */ /* 0x000fe20000000800 */
[----:B------:R-:W-:Y:S01]  /*c720*/  IMAD.MOV.U32 R2, RZ, RZ, 0x1 ;  /* 0x00000001ff027424 */ /* 0x000fe200078e00ff */
[----:B------:R-:W-:Y:S01]  /*c730*/  ULDC.64 UR54, c[0x0][0x198] ;  /* 0x0000660000367ab9 */ /* 0x000fe20000000a00 */
[----:B0-----:R-:W-:Y:S01]  /*c740*/  IMAD.U32 R0, RZ, RZ, UR4 ;  /* 0x00000004ff007e24 */ /* 0x001fe2000f8e00ff */
[----:B------:R-:W-:Y:S02]  /*c750*/  UMOV UR4, URZ ;  /* 0x0000003f00047c82 */ /* 0x000fe40008000000 */
[----:B------:R-:W-:Y:S04]  /*c760*/  STL [R1+0x4], R2 ;  /* 0x0000040201007387 */ /* 0x000fe80000100800 */
[----:B------:R-:W-:Y:S04]  /*c770*/  STL [R1], RZ ;  /* 0x000000ff01007387 */ /* 0x000fe80000100800 */
[----:B------:R0:W-:Y:S02]  /*c780*/  STL [R1+0x30], R0 ;  /* 0x0000300001007387 */ /* 0x0001e40000100800 */
[----:B0-----:R-:W-:-:S05]  /*c790*/  MOV R0, UR4 ;  /* 0x0000000400007c02 */ /* 0x001fca0008000f00 */
[----:B------:R0:W-:Y:S02]  /*c7a0*/  STL [R1+0x2c], R0 ;  /* 0x00002c0001007387 */ /* 0x0001e40000100800 */
.L_x_3552:
[----:B-1-3--:R-:W1:Y:S01]  /*c7b0*/  LDC.64 R2, c[0x0][0xd60] ;  /* 0x00035800ff027b82 */ /* 0x00ae620000000a00 */
[----:B------:R-:W-:Y:S01]  /*c7c0*/  ULDC.64 UR4, c[0x0][0x208] ;  /* 0x0000820000047ab9 */ /* 0x000fe20000000a00 */
[----:B-1----:R-:W-:-:S05]  /*c7d0*/  IMAD.WIDE R2, R19, 0x4, R2 ;  /* 0x0000000413027825 */ /* 0x002fca00078e0202 */
[----:B--2---:R-:W2:Y:S01]  /*c7e0*/  LDG.E R5, desc[UR4][R2.64] ;  /* 0x0000000402057981 */ /* 0x004ea2000c1e1900 */
        /* <DEDUP_REMOVED lines=50> */
.L_x_3489:
        /* <DEDUP_REMOVED lines=16> */
[----:B------:R-:W2:Y:S01]  /*cc10*/  LDL R2, [R1+0x30] ;  /* 0x0000300001027983 */ /* 0x000ea20000100800 */
[----:B------:R-:W-:Y:S01]  /*cc20*/  VOTEU.ANY UR4, UPT, PT ;  /* 0x0000000000047886 */ /* 0x000fe200038e0100 */
[----:B------:R-:W-:Y:S01]  /*cc30*/  ULDC.64 UR6, c[0x0][0x208] ;  /* 0x0000820000067ab9 */ /* 0x000fe20000000a00 */
[----:B0-----:R-:W0:Y:S01]  /*cc40*/  FLO.U32 R0, UR4 ;  /* 0x0000000400007d00 */ /* 0x001e2200080e0000 */
[----:B------:R-:W0:Y:S07]  /*cc50*/  S2R R7, SR_LANEID ;  /* 0x0000000000077919 */ /* 0x000e2e0000000000 */
[----:B------:R-:W1:Y:S01]  /*cc60*/  POPC R5, UR4 ;  /* 0x0000000400057d09 */ /* 0x000e620008000000 */
[----:B0-----:R-:W-:-:S02]  /*cc70*/  ISETP.EQ.U32.AND P0, PT, R0, R7, PT ;  /* 0x000000070000720c */ /* 0x001fc40003f02070 */
[----:B--2---:R-:W-:Y:S02]  /*cc80*/  R2UR UR5, R2 ;  /* 0x00000000020572ca */ /* 0x004fe400000e0000 */
[----:B------:R-:W1:Y:S09]  /*cc90*/  LDC.64 R2, c[0x0][0xd38] ;  /* 0x00034e00ff027b82 */ /* 0x000e720000000a00 */
[----:B-1----:R-:W2:Y:S01]  /*cca0*/  @P0 ATOMG.E.ADD.STRONG.GPU PT, R3, desc[UR6][R2.64], R5 ;  /* 0x00000005020309a8 */ /* 0x002ea200081ee1c6 */
[----:B------:R-:W0:Y:S02]  /*ccb0*/  S2R R4, SR_LTMASK ;  /* 0x0000000000047919 */ /* 0x000e240000003900 */
[----:B0-----:R-:W-:-:S04]  /*ccc0*/  LOP3.LUT R4, R4, UR4, RZ, 0xc0, !PT ;  /* 0x0000000404047c12 */ /* 0x001fc8000f8ec0ff */
[----:B------:R-:W0:Y:S01]  /*ccd0*/  POPC R7, R4 ;  /* 0x0000000400077309 */ /* 0x000e220000000000 */
[----:B--2---:R-:W0:Y:S02]  /*cce0*/  SHFL.IDX PT, R0, R3, R0, 0x1f ;  /* 0x00001f0003007589 */ /* 0x004e2400000e0000 */
[----:B0-----:R-:W-:Y:S01]  /*ccf0*/  IADD3 R16, R0, UR5, R7 ;  /* 0x0000000500107c10 */ /* 0x001fe2000fffe007 */
[----:B------:R-:W-:Y:S06]  /*cd00*/  BRA `(.L_x_3492) ;  /* 0x0000003000c07947 */ /* 0x000fec0003800000 */
.L_x_3491:
        /* <DEDUP_REMOVED lines=23> */
.L_x_3493:
        /* <DEDUP_REMOVED lines=20> */
.L_x_3495:
        /* <DEDUP_REMOVED lines=16> */
.L_x_3494:
[----:B------:R-:W2:Y:S01]  /*d0c0*/  LDL.LU R2, [R1+0x18] ;  /* 0x0000180001027983 */ /* 0x000ea20000300800 */
[----:B------:R-:W-:Y:S01]  /*d0d0*/  ULDC.64 UR4, c[0x0][0xaf0] ;  /* 0x0002bc0000047ab9 */ /* 0x000fe20000000a00 */
[----:B------:R-:W0:Y:S02]  /*d0e0*/  LDC R4, c[0x0][0x428] ;  /* 0x00010a00ff047b82 */ /* 0x000e240000000800 */
        /* <DEDUP_REMOVED lines=18> */
[----:B0-----:R-:W-:Y:S01]  /*d210*/  ISETP.NE.AND P0, PT, R4, 0x1, PT ;  /* 0x000000010400780c */ /* 0x001fe20003f05270 */
[----:B------:R-:W-:Y:S01]  /*d220*/  IMAD R17, R17, 0x40, R7 ;  /* 0x0000004011117824 */ /* 0x000fe200078e0207 */
[----:B------:R-:W-:Y:S02]  /*d230*/  MOV R4, R18 ;  /* 0x0000001200047202 */ /* 0x000fe40000000f00 */
[----:B------:R-:W-:-:S09]  /*d240*/  PLOP3.LUT P1, PT, P6, PT, PT, 0x8, 0x0 ;  /* 0x000000000000781c */ /* 0x000fd2000372e170 */
[----:B------:R-:W0:Y:S08]  /*d250*/  @P0 LDC R5, c[0x0][0x42c] ;  /* 0x00010b00ff050b82 */ /* 0x000e300000000800 */
[----:B-1----:R-:W1:Y:S01]  /*d260*/  @P0 LDC R2, c[0x0][0x430] ;  /* 0x00010c00ff020b82 */ /* 0x002e620000000800 */
[----:B0-----:R-:W-:-:S05]  /*d270*/  @P0 IMAD.HI.U32 R3, R18, R5, RZ ;  /* 0x0000000512030227 */ /* 0x001fca00078e00ff */
[----:B-1----:R-:W-:Y:S02]  /*d280*/  @P0 SHF.R.U32.HI R4, RZ, R2, R3 ;  /* 0x00000002ff040219 */ /* 0x002fe40000011603 */
[----:B------:R-:W-:-:S04]  /*d290*/  ISETP.NE.U32.AND P0, PT, RZ, UR4, PT ;  /* 0x00000004ff007c0c */ /* 0x000fc8000bf05070 */
[----:B------:R-:W-:-:S04]  /*d2a0*/  ISETP.NE.AND.EX P0, PT, RZ, UR5, PT, P0 ;  /* 0x00000005ff007c0c */ /* 0x000fc8000bf05300 */
[----:B------:R-:W-:-:S09]  /*d2b0*/  SEL R6, R6, RZ, !P0 ;  /* 0x000000ff06067207 */ /* 0x000fd20004000000 */
.L_x_3496:
        /* <DEDUP_REMOVED lines=17> */
.L_x_3566:
[----:B------:R-:W2:Y:S01]  /*d3d0*/  LDL R8, [R1+0x14] ;  /* 0x0000140001087983 */ /* 0x000ea20000100800 */
[----:B------:R-:W-:Y:S01]  /*d3e0*/  UMOV UR4, 0xffffffff ;  /* 0xffffffff00047882 */ /* 0x000fe20000000000 */
[----:B------:R-:W-:Y:S01]  /*d3f0*/  SHF.R.S32.HI R5, RZ, 0x1f, R0 ;  /* 0x0000001fff057819 */ /* 0x000fe20000011400 */
[----:B--2---:R-:W-:Y:S01]  /*d400*/  VIADD R9, R8, 0xffffffff ;  /* 0xffffffff08097836 */ /* 0x004fe20000000000 */
[----:B------:R-:W-:Y:S06]  /*d410*/  BRA.DIV UR4, `(.L_x_3498) ;  /* 0x0000003e04107947 */ /* 0x000fec000b800000 */
[----:B------:R-:W-:-:S13]  /*d420*/  ELECT P6, URZ, PT ;  /* 0x00000000003f782f */ /* 0x000fda00038c0000 */
.L_x_3569:
        /* <DEDUP_REMOVED lines=25> */
.L_x_3500:
        /* <DEDUP_REMOVED lines=9> */
.L_x_3570:
        /* <DEDUP_REMOVED lines=11> */
.L_x_3502:
        /* <DEDUP_REMOVED lines=23> */
.L_x_3499:
[----:B------:R-:W0:Y:S01]  /*d870*/  S2R R12, SR_CgaCtaId ;  /* 0x00000000000c7919 */ /* 0x000e220000008800 */
[----:B------:R-:W-:Y:S05]  /*d880*/  WARPSYNC.ALL ;  /* 0x0000000000007948 */ /* 0x000fea0003800000 */
[----:B------:R-:W-:Y:S01]  /*d890*/  BAR.SYNC.DEFER_BLOCKING 0x8, 0xa0 ;  /* 0x0202800000007b1d */ /* 0x000fe20000010000 */
[----:B------:R-:W-:Y:S02]  /*d8a0*/  ELECT P0, URZ, PT ;  /* 0x00000000003f782f */ /* 0x000fe40003800000 */
[----:B------:R-:W-:-:S03]  /*d8b0*/  MOV R11, 0x400 ;  /* 0x00000400000b7802 */ /* 0x000fc60000000f00 */
[----:B------:R-:W-:Y:S01]  /*d8c0*/  BSSY B0, `(.L_x_3503) ;  /* 0x000004c000007945 */ /* 0x000fe20003800000 */
[----:B0-----:R-:W-:-:S07]  /*d8d0*/  LEA R11, R12, R11, 0x18 ;  /* 0x0000000b0c0b7211 */ /* 0x001fce00078ec0ff */
[----:B------:R-:W-:Y:S05]  /*d8e0*/  @!P0 BRA `(.L_x_3504) ;  /* 0x0000000400248947 */ /* 0x000fea0003800000 */
[----:B------:R-:W-:Y:S01]  /*d8f0*/  R2UR UR16, R11 ;  /* 0x000000000b1072ca */ /* 0x000fe200000e0000 */
[----:B------:R-:W-:Y:S01]  /*d900*/  UIADD3 UR14, UP0, UR54, 0x270, URZ ;  /* 0x00000270360e7890 */ /* 0x000fe2000ff1e03f */
[----:B------:R-:W-:Y:S01]  /*d910*/  R2UR UR11, R17 ;  /* 0x00000000110b72ca */ /* 0x000fe200000e0000 */
[----:B------:R-:W-:Y:S01]  /*d920*/  UMOV UR6, 0x0 ;  /* 0x0000000000067882 */ /* 0x000fe20000000000 */
[----:B------:R-:W-:Y:S01]  /*d930*/  R2UR UR12, R18 ;  /* 0x00000000120c72ca */ /* 0x000fe200000e0000 */
[----:B------:R-:W-:Y:S01]  /*d940*/  UIADD3.X UR15, URZ, UR55, URZ, UP0, !UPT ;  /* 0x000000373f0f7290 */ /* 0x000fe200087fe43f */
[----:B------:R-:W-:Y:S01]  /*d950*/  R2UR UR13, R6 ;  /* 0x00000000060d72ca */ /* 0x000fe200000e0000 */
[----:B------:R-:W-:Y:S01]  /*d960*/  IMAD.MOV.U32 R6, RZ, RZ, 0x2000 ;  /* 0x00002000ff067424 */ /* 0x000fe200078e00ff */
[----:B------:R-:W-:Y:S01]  /*d970*/  UIADD3 UR4, UP0, UR54, 0x770, URZ ;  /* 0x0000077036047890 */ /* 0x000fe2000ff1e03f */
[----:B------:R-:W-:Y:S01]  /*d980*/  MOV R8, UR46 ;  /* 0x0000002e00087c02 */ /* 0x000fe20008000f00 */
[----:B------:R-:W-:Y:S01]  /*d990*/  UMOV UR7, 0x12f00000 ;  /* 0x12f0000000077882 */ /* 0x000fe20000000000 */
[----:B------:R-:W-:Y:S01]  /*d9a0*/  UMOV UR10, URZ ;  /* 0x0000003f000a7c82 */ /* 0x000fe20008000000 */
[----:B------:R0:W-:Y:S01]  /*d9b0*/  SYNCS.ARRIVE.TRANS64 RZ, [R11+URZ+0x38800], R6 ;  /* 0x038800060bff79a7 */ /* 0x0001e2000800003f */
[----:B------:R-:W-:Y:S01]  /*d9c0*/  UIADD3 UR8, UR16, 0x20400, URZ ;  /* 0x0002040010087890 */ /* 0x000fe2000fffe03f */
[----:B------:R-:W-:Y:S01]  /*d9d0*/  R2UR UR46, R8 ;  /* 0x00000000082e72ca */ /* 0x000fe200000e0000 */
[----:B------:R-:W-:-:S02]  /*d9e0*/  UIADD3 UR9, UR16, 0x38800, URZ ;  /* 0x0003880010097890 */ /* 0x000fc4000fffe03f */
[----:B------:R-:W-:Y:S02]  /*d9f0*/  UIADD3.X UR5, URZ, UR55, URZ, UP0, !UPT ;  /* 0x000000373f057290 */ /* 0x000fe400087fe43f */
[----:B------:R-:W-:Y:S01]  /*da00*/  UIADD3 UR40, UR16, 0x28400, URZ ;  /* 0x0002840010287890 */ /* 0x000fe2000fffe03f */
[----:B------:R-:W-:Y:S01]  /*da10*/  UMOV UR42, 0x100 ;  /* 0x00000100002a7882 */ /* 0x000fe20000000000 */
[----:B0-----:R-:W-:Y:S01]  /*da20*/  IMAD.MOV.U32 R6, RZ, RZ, 0x10000 ;  /* 0x00010000ff067424 */ /* 0x001fe200078e00ff */
[----:B------:R-:W-:Y:S02]  /*da30*/  MOV R10, UR42 ;  /* 0x0000002a000a7c02 */ /* 0x000fe40008000f00 */
[----:B------:R0:W-:Y:S01]  /*da40*/  UTMALDG.4D [UR8], [UR14], desc[UR6] ;  /* 0x000006080e0075b4 */ /* 0x0001e20008019000 */
[----:B------:R-:W-:Y:S01]  /*da50*/  UMOV UR42, 0x40 ;  /* 0x00000040002a7882 */ /* 0x000fe20000000000 */
[----:B------:R-:W-:Y:S01]  /*da60*/  UMOV UR43, UR11 ;  /* 0x0000000b002b7c82 */ /* 0x000fe20008000000 */
[----:B------:R-:W-:Y:S01]  /*da70*/  UMOV UR44, UR12 ;  /* 0x0000000c002c7c82 */ /* 0x000fe20008000000 */
        /* <DEDUP_REMOVED lines=18> */
[----:B0-----:R-:W-:Y:S01]  /*dba0*/  UIADD3 UR8, UR16, 0x26400, URZ ;  /* 0x0002640010087890 */ /* 0x001fe2000fffe03f */
[----:B-1----:R-:W-:Y:S01]  /*dbb0*/  MOV R6, UR47 ;  /* 0x0000002f00067c02 */ /* 0x002fe20008000f00 */
[----:B------:R-:W-:Y:S01]  /*dbc0*/  UIADD3 UR9, UR16, 0x38810, URZ ;  /* 0x0003881010097890 */ /* 0x000fe2000fffe03f */
[----:B------:R-:W-:Y:S01]  /*dbd0*/  UMOV UR26, 0x180 ;  /* 0x00000180001a7882 */ /* 0x000fe20000000000 */
[----:B------:R-:W-:Y:S01]  /*dbe0*/  UMOV UR27, UR11 ;  /* 0x0000000b001b7c82 */ /* 0x000fe20008000000 */
[----:B------:R-:W-:Y:S01]  /*dbf0*/  UMOV UR28, UR12 ;  /* 0x0000000c001c7c82 */ /* 0x000fe20008000000 */
[----:B------:R-:W-:Y:S01]  /*dc00*/  UMOV UR29, UR13 ;  /* 0x0000000d001d7c82 */ /* 0x000fe20008000000 */
[----:B------:R-:W-:-:S02]  /*dc10*/  UMOV UR18, 0x1c0 ;  /* 0x000001c000127882 */ /* 0x000fc40000000000 */
[----:B------:R-:W-:Y:S01]  /*dc20*/  UMOV UR41, UR9 ;  /* 0x0000000900297c82 */ /* 0x000fe20008000000 */
[----:B------:R-:W-:Y:S01]  /*dc30*/  UMOV UR57, UR9 ;  /* 0x0000000900397c82 */ /* 0x000fe20008000000 */
[----:B------:R-:W-:Y:S01]  /*dc40*/  UTMALDG.4D [UR8], [UR4], desc[UR6] ;  /* 0x00000608040075b4 */ /* 0x000fe20008019000 */
[----:B------:R-:W-:Y:S01]  /*dc50*/  UMOV UR49, UR9 ;  /* 0x0000000900317c82 */ /* 0x000fe20008000000 */
[----:B------:R-:W-:Y:S01]  /*dc60*/  UMOV UR33, UR9 ;  /* 0x0000000900217c82 */ /* 0x000fe20008000000 */
[----:B------:R-:W-:Y:S01]  /*dc70*/  UMOV UR25, UR9 ;  /* 0x0000000900197c82 */ /* 0x000fe20008000000 */
[----:B------:R-:W-:Y:S01]  /*dc80*/  UMOV UR19, UR11 ;  /* 0x0000000b00137c82 */ /* 0x000fe20008000000 */
[----:B------:R-:W-:Y:S01]  /*dc90*/  UMOV UR20, UR12 ;  /* 0x0000000c00147c82 */ /* 0x000fe20008000000 */
[----:B------:R-:W-:Y:S01]  /*dca0*/  UMOV UR21, UR13 ;  /* 0x0000000d00157c82 */ /* 0x000fe20008000000 */
[----:B------:R-:W-:Y:S01]  /*dcb0*/  UMOV UR17, UR9 ;  /* 0x0000000900117c82 */ /* 0x000fe20008000000 */
[----:B------:R0:W-:Y:S01]  /*dcc0*/  UTMALDG.4D [UR40], [UR4], desc[UR6] ;  /* 0x00000628040075b4 */ /* 0x0001e20008019000 */
[----:B------:R-:W-:Y:S01]  /*dcd0*/  R2UR UR47, R6 ;  /* 0x00000000062f72ca */ /* 0x000fe200000e0000 */
[----:B------:R1:W-:Y:S01]  /*dce0*/  UTMALDG.4D [UR56], [UR4], desc[UR6] ;  /* 0x00000638040075b4 */ /* 0x0003e20008019000 */
[----:B------:R1:W-:Y:S01]  /*dcf0*/  UTMALDG.4D [UR48], [UR4], desc[UR6] ;  /* 0x00000630040075b4 */ /* 0x0003e20008019000 */
[----:B0-----:R-:W-:Y:S01]  /*dd00*/  R2UR UR42, R10 ;  /* 0x000000000a2a72ca */ /* 0x001fe200000e0000 */
[----:B------:R-:W-:-:S02]  /*dd10*/  UIADD3 UR40, UR16, 0x2e400, URZ ;  /* 0x0002e40010287890 */ /* 0x000fc4000fffe03f */
[----:B------:R-:W-:-:S10]  /*dd20*/  UIADD3 UR16, UR16, 0x34400, URZ ;  /* 0x0003440010107890 */ /* 0x000fd4000fffe03f */
[----:B------:R1:W-:Y:S01]  /*dd30*/  UTMALDG.4D [UR40], [UR4], desc[UR6] ;  /* 0x00000628040075b4 */ /* 0x0003e20008019000 */
[----:B------:R1:W-:Y:S01]  /*dd40*/  UTMALDG.4D [UR32], [UR4], desc[UR6] ;  /* 0x00000620040075b4 */ /* 0x0003e20008019000 */
[----:B------:R1:W-:Y:S01]  /*dd50*/  UTMALDG.4D [UR24], [UR4], desc[UR6] ;  /* 0x00000618040075b4 */ /* 0x0003e20008019000 */
[----:B------:R1:W-:Y:S02]  /*dd60*/  UTMALDG.4D [UR16], [UR4], desc[UR6] ;  /* 0x00000610040075b4 */ /* 0x0003e40008019000 */
[----:B-1----:R-:W-:Y:S01]  /*dd70*/  NOP ;  /* 0x0000000000007918 */ /* 0x002fe20000000000 */
.L_x_3504:
[----:B------:R-:W-:Y:S05]  /*dd80*/  BSYNC B0 ;  /* 0x0000000000007941 */ /* 0x000fea0003800000 */
.L_x_3503:
[----:B------:R-:W2:Y:S02]  /*dd90*/  LDL.LU R6, [R1+0x2c] ;  /* 0x00002c0001067983 */ /* 0x000ea40000300800 */
[----:B--2---:R-:W-:-:S13]  /*dda0*/  R2UR UR5, R6 ;  /* 0x00000000060572ca */ /* 0x004fda00000e0000 */
[----:B------:R-:W-:-:S04]  /*ddb0*/  UIADD3 UR5, UR5, 0x1, URZ ;  /* 0x0000000105057890 */ /* 0x000fc8000fffe03f */
[----:B------:R-:W-:Y:S02]  /*ddc0*/  ULEA.HI UR4, UR5, UR5, URZ, 0x1 ;  /* 0x0000000505047291 */ /* 0x000fe4000f8f083f */
[----:B------:R-:W-:Y:S02]  /*ddd0*/  MOV R6, UR5 ;  /* 0x0000000500067c02 */ /* 0x000fe40008000f00 */
[----:B------:R-:W-:-:S03]  /*dde0*/  ULOP3.LUT UR4, UR4, 0xfffffffe, URZ, 0xc0, !UPT ;  /* 0xfffffffe04047892 */ /* 0x000fc6000f8ec03f */
[----:B------:R0:W-:Y:S01]  /*ddf0*/  STL [R1+0x2c], R6 ;  /* 0x00002c0601007387 */ /* 0x0001e20000100800 */
[----:B------:R-:W-:-:S06]  /*de00*/  UIADD3 UR4, UR5, -UR4, URZ ;  /* 0x8000000405047290 */ /* 0x000fcc000fffe03f */
[----:B0-----:R-:W-:-:S05]  /*de10*/  IMAD.U32 R6, RZ, RZ, UR4 ;  /* 0x00000004ff067e24 */ /* 0x001fca000f8e00ff */
[----:B------:R-:W-:-:S04]  /*de20*/  SHF.L.U32 R6, R6, 0x1f, RZ ;  /* 0x0000001f06067819 */ /* 0x000fc800000006ff */
[----:B------:R-:W0:Y:S02]  /*de30*/  SYNCS.PHASECHK.TRANS64.TRYWAIT P0, [R11+URZ+0x38820], R6 ;  /* 0x038820060b0075a7 */ /* 0x000e24000800017f */
[----:B0-----:R-:W-:Y:S05]  /*de40*/  @!P0 BRA `(.L_x_3505) ;  /* 0x0000003000b88947 */ /* 0x001fea0003800000 */
.L_x_3571:
[----:B------:R-:W-:Y:S01]  /*de50*/  ULDC.64 UR38, c[0x0][0x3f8] ;  /* 0x0000fe0000267ab9 */ /* 0x000fe20000000a00 */
[----:B------:R-:W-:Y:S01]  /*de60*/  ULDC.64 UR46, c[0x0][0x408] ;  /* 0x00010200002e7ab9 */ /* 0x000fe20000000a00 */
        /* <DEDUP_REMOVED lines=11> */
.L_x_3572:
        /* <DEDUP_REMOVED lines=11> */
.L_x_3509:
        /* <DEDUP_REMOVED lines=19> */
[----:B--2---:R-:W-:Y:S02]  /*e100*/  LEA R6, R10, R11, 0x10 ;  /* 0x0000000b0a067211 */ /* 0x004fe400078e80ff */
[----:B---3--:R-:W-:-:S02]  /*e110*/  R2UR UR11, R13 ;  /* 0x000000000d0b72ca */ /* 0x008fc400000e0000 */
        /* <DEDUP_REMOVED lines=37> */
.L_x_3507:
[----:B------:R-:W-:Y:S05]  /*e370*/  BSYNC B0 ;  /* 0x0000000000007941 */ /* 0x000fea0003800000 */
.L_x_3506:
        /* <DEDUP_REMOVED lines=40> */
[----:B------:R-:W-:-:S05]  /*e600*/  IMAD.WIDE.U32 R6, R0, UR4, R6 ;  /* 0x0000000400067c25 */ /* 0x000fca000f8e0006 */
[----:B------:R-:W-:Y:S02]  /*e610*/  IADD3 R12, R12, R7, RZ ;  /* 0x000000070c0c7210 */ /* 0x000fe40007ffe0ff */
[----:B------:R-:W-:-:S04]  /*e620*/  LEA R2, P0, R6, R2, 0x2 ;  /* 0x0000000206027211 */ /* 0x000fc800078010ff */
[----:B------:R-:W-:Y:S01]  /*e630*/  LEA.HI.X R3, R6, R3, R12, 0x2, P0 ;  /* 0x0000000306037211 */ /* 0x000fe200000f140c */
[----:B------:R-:W-:-:S04]  /*e640*/  IMAD.MOV R6, RZ, RZ, -R10 ;  /* 0x000000ffff067224 */ /* 0x000fc800078e0a0a */
[----:B------:R1:W5:Y:S01]  /*e650*/  LDG.E R7, desc[UR6][R2.64] ;  /* 0x0000000602077981 */ /* 0x000362000c1e1900 */
[----:B------:R-:W-:-:S07]  /*e660*/  IMAD R8, R13, R6, R8 ;  /* 0x000000060d087224 */ /* 0x000fce00078e0208 */
.L_x_3516:
[----:B-1----:R-:W1:Y:S01]  /*e670*/  S2R R3, SR_CgaCtaId ;  /* 0x0000000000037919 */ /* 0x002e620000008800 */
[----:B------:R-:W-:-:S04]  /*e680*/  MOV R2, 0x400 ;  /* 0x0000040000027802 */ /* 0x000fc80000000f00 */
[----:B-1----:R-:W-:Y:S02]  /*e690*/  LEA R2, R3, R2, 0x18 ;  /* 0x0000000203027211 */ /* 0x002fe400078ec0ff */
[----:B------:R-:W-:-:S03]  /*e6a0*/  SHF.L.U32 R3, R14, 0x1f, RZ ;  /* 0x0000001f0e037819 */ /* 0x000fc600000006ff */
[----:B------:R-:W-:-:S04]  /*e6b0*/  IMAD R2, R15, 0x8, R2 ;  /* 0x000000080f027824 */ /* 0x000fc800078e0202 */
[----:B------:R-:W1:Y:S02]  /*e6c0*/  SYNCS.PHASECHK.TRANS64.TRYWAIT P0, [R2+URZ+0x38840], R3 ;  /* 0x03884003020075a7 */ /* 0x000e64000800017f */
[----:B-1----:R-:W-:Y:S05]  /*e6d0*/  @!P0 BRA `(.L_x_3517) ;  /* 0x0000002800c88947 */ /* 0x002fea0003800000 */
.L_x_3573:
        /* <DEDUP_REMOVED lines=11> */
.L_x_3518:
        /* <DEDUP_REMOVED lines=14> */
[----:B--2---:R-:W-:-:S04]  /*e870*/  LEA R6, R6, R12, 0xd ;  /* 0x0000000c06067211 */ /* 0x004fc800078e68ff */
[----:B------:R-:W-:Y:S01]  /*e880*/  R2UR UR8, R6 ;  /* 0x00000000060872ca */ /* 0x000fe200000e0000 */
[----:B---3--:R-:W-:-:S05]  /*e890*/  IMAD R8, R8, 0x40, R10 ;  /* 0x0000004008087824 */ /* 0x008fca00078e020a */
[----:B------:R-:W-:-:S07]  /*e8a0*/  R2UR UR11, R8 ;  /* 0x00000000080b72ca */ /* 0x000fce00000e0000 */
[----:B------:R-:W-:-:S09]  /*e8b0*/  UIADD3 UR8, UR8, 0x22400, URZ ;  /* 0x0002240008087890 */ /* 0x000fd2000fffe03f */
[----:B------:R2:W-:Y:S01]  /*e8c0*/  UTMALDG.4D [UR8], [UR4], desc[UR6] ;  /* 0x00000608040075b4 */ /* 0x0005e20008019000 */
[----:B------:R-:W3:Y:S02]  /*e8d0*/  SYNCS.PHASECHK.TRANS64.TRYWAIT P0, [R2+URZ+0x38860], R3 ;  /* 0x03886003020075a7 */ /* 0x000ee4000800017f */
[----:B--23--:R-:W-:Y:S05]  /*e8e0*/  @!P0 BRA `(.L_x_3519) ;  /* 0x0000002800588947 */ /* 0x00cfea0003800000 */
.L_x_3574:
        /* <DEDUP_REMOVED lines=8> */
.L_x_3520:
[----:B-12---:R-:W2:Y:S01]  /*e970*/  LDL R3, [R1] ;  /* 0x0000000001037983 */ /* 0x006ea20000100800 */
        /* <DEDUP_REMOVED lines=53> */
.L_x_3515:
[----:B------:R-:W-:Y:S05]  /*ecd0*/  BSYNC B2 ;  /* 0x0000000000027941 */ /* 0x000fea0003800000 */
.L_x_3514:
[----:B------:R-:W2:Y:S02]  /*ece0*/  LDL.LU R2, [R1+0x14] ;  /* 0x0000140001027983 */ /* 0x000ea40000300800 */
[----:B--2---:R-:W-:-:S07]  /*ecf0*/  IADD3 R8, R2, -0x3, RZ ;  /* 0xfffffffd02087810 */ /* 0x004fce0007ffe0ff */
.L_x_3513:
[----:B------:R-:W-:Y:S05]  /*ed00*/  BSYNC B1 ;  /* 0x0000000000017941 */ /* 0x000fea0003800000 */
.L_x_3512:
[----:B------:R-:W-:-:S05]  /*ed10*/  IMAD.MOV R2, RZ, RZ, -R11 ;  /* 0x000000ffff027224 */ /* 0x000fca00078e0a0b */
[----:B------:R-:W-:-:S13]  /*ed20*/  ISETP.NE.AND P0, PT, R9, R2, PT ;  /* 0x000000020900720c */ /* 0x000fda0003f05270 */
[----:B------:R-:W-:Y:S05]  /*ed30*/  @!P0 BRA `(.L_x_3511) ;  /* 0x0000001000388947 */ /* 0x000fea0003800000 */
.L_x_3535:
        /* <DEDUP_REMOVED lines=10> */
[----:B------:R-:W-:Y:S01]  /*ede0*/  ISETP.NE.U32.AND P0, PT, RZ, UR38, PT ;  /* 0x00000026ff007c0c */ /* 0x000fe2000bf05070 */
[----:B------:R-:W-:-:S03]  /*edf0*/  IMAD.MOV.U32 R12, RZ, RZ, R8 ;  /* 0x000000ffff0c7224 */ /* 0x000fc600078e0008 */
[----:B------:R-:W-:-:S13]  /*ee00*/  ISETP.NE.AND.EX P0, PT, RZ, UR39, PT, P0 ;  /* 0x00000027ff007c0c */ /* 0x000fda000bf05300 */
[----:B------:R-:W-:Y:S05]  /*ee10*/  @!P0 BRA `(.L_x_3523) ;  /* 0x0000000000488947 */ /* 0x000fea0003800000 */
[----:B------:R-:W1:Y:S01]  /*ee20*/  LDC R12, c[0x0][0x41c] ;  /* 0x00010700ff0c7b82 */ /* 0x000e620000000800 */
[----:B------:R-:W-:Y:S01]  /*ee30*/  MOV R11, R8 ;  /* 0x00000008000b7202 */ /* 0x000fe20000000f00 */
[----:B------:R-:W-:Y:S01]  /*ee40*/  IMAD R7, R5, UR46, RZ ;  /* 0x0000002e05077c24 */ /* 0x000fe2000f8e02ff */
[----:B------:R-:W-:-:S03]  /*ee50*/  ULDC.64 UR4, c[0x0][0x208] ;  /* 0x0000820000047ab9 */ /* 0x000fc60000000a00 */
        /* <DEDUP_REMOVED lines=9> */
[----:B------:R-:W-:-:S04]  /*eef0*/  LEA R6, P0, R2, UR38, 0x2 ;  /* 0x0000002602067c11 */ /* 0x000fc8000f8010ff */
[----:B------:R-:W-:Y:S01]  /*ef00*/  LEA.HI.X R7, R2, UR39, R3, 0x2, P0 ;  /* 0x0000002702077c11 */ /* 0x000fe200080f1403 */
[----:B------:R-:W-:-:S04]  /*ef10*/  IMAD.MOV R3, RZ, RZ, -R11 ;  /* 0x000000ffff037224 */ /* 0x000fc800078e0a0b */
[----:B------:R-:W-:Y:S01]  /*ef20*/  IMAD R12, R12, R3, R8 ;  /* 0x000000030c0c7224 */ /* 0x000fe200078e0208 */
[----:B------:R1:W5:Y:S06]  /*ef30*/  LDG.E R7, desc[UR4][R6.64] ;  /* 0x0000000406077981 */ /* 0x00036c000c1e1900 */
.L_x_3523:
[----:B------:R-:W2:Y:S01]  /*ef40*/  S2R R3, SR_CgaCtaId ;  /* 0x0000000000037919 */ /* 0x000ea20000008800 */
[----:B------:R-:W-:-:S04]  /*ef50*/  MOV R2, 0x400 ;  /* 0x0000040000027802 */ /* 0x000fc80000000f00 */
[----:B--2---:R-:W-:Y:S02]  /*ef60*/  LEA R2, R3, R2, 0x18 ;  /* 0x0000000203027211 */ /* 0x004fe400078ec0ff */
[----:B------:R-:W-:Y:S02]  /*ef70*/  SHF.L.U32 R3, R10, 0x1f, RZ ;  /* 0x0000001f0a037819 */ /* 0x000fe400000006ff */
[----:B------:R-:W-:-:S04]  /*ef80*/  LEA R2, R9, R2, 0x3 ;  /* 0x0000000209027211 */ /* 0x000fc800078e18ff */
[----:B------:R-:W2:Y:S02]  /*ef90*/  SYNCS.PHASECHK.TRANS64.TRYWAIT P0, [R2+URZ+0x38840], R3 ;  /* 0x03884003020075a7 */ /* 0x000ea4000800017f */
[----:B--2---:R-:W-:Y:S05]  /*efa0*/  @!P0 BRA `(.L_x_3524) ;  /* 0x0000002000bc8947 */ /* 0x004fea0003800000 */
.L_x_3575:
        /* <DEDUP_REMOVED lines=11> */
.L_x_3525:
        /* <DEDUP_REMOVED lines=8> */
[----:B-1----:R-:W-:-:S05]  /*f0e0*/  LEA R6, R13, R6, 0x18 ;  /* 0x000000060d067211 */ /* 0x002fca00078ec0ff */
[----:B------:R-:W-:-:S05]  /*f0f0*/  IMAD R6, R9, 0x2000, R6 ;  /* 0x0000200009067824 */ /* 0x000fca00078e0206 */
        /* <DEDUP_REMOVED lines=11> */
.L_x_3576:
        /* <DEDUP_REMOVED lines=8> */
.L_x_3527:
        /* <DEDUP_REMOVED lines=53> */
.L_x_3522:
[----:B------:R-:W-:Y:S05]  /*f580*/  BSYNC B1 ;  /* 0x0000000000017941 */ /* 0x000fea0003800000 */
.L_x_3521:
        /* <DEDUP_REMOVED lines=9> */
[----:B------:R-:W-:Y:S01]  /*f620*/  ISETP.NE.U32.AND P0, PT, RZ, UR38, PT ;  /* 0x00000026ff007c0c */ /* 0x000fe2000bf05070 */
[----:B------:R-:W-:-:S03]  /*f630*/  VIADD R9, R8, 0xffffffff ;  /* 0xffffffff08097836 */ /* 0x000fc60000000000 */
[----:B------:R-:W-:-:S13]  /*f640*/  ISETP.NE.AND.EX P0, PT, RZ, UR39, PT, P0 ;  /* 0x00000027ff007c0c */ /* 0x000fda000bf05300 */
[----:B------:R-:W-:Y:S05]  /*f650*/  @!P0 BRA `(.L_x_3530) ;  /* 0x0000000000448947 */ /* 0x000fea0003800000 */
[----:B------:R-:W2:Y:S01]  /*f660*/  LDC R6, c[0x0][0x41c] ;  /* 0x00010700ff067b82 */ /* 0x000ea20000000800 */
[----:B------:R-:W-:Y:S01]  /*f670*/  IMAD R7, R5, UR46, RZ ;  /* 0x0000002e05077c24 */ /* 0x000fe2000f8e02ff */
[----:B------:R-:W-:Y:S01]  /*f680*/  ULDC.64 UR4, c[0x0][0x208] ;  /* 0x0000820000047ab9 */ /* 0x000fe20000000a00 */
[----:B--2---:R-:W-:-:S13]  /*f690*/  ISETP.NE.AND P0, PT, R6, 0x1, PT ;  /* 0x000000010600780c */ /* 0x004fda0003f05270 */
[----:B------:R-:W2:Y:S02]  /*f6a0*/  @P0 LDC.64 R2, c[0x0][0x420] ;  /* 0x00010800ff020b82 */ /* 0x000ea40000000a00 */
[----:B--2---:R-:W-:Y:S01]  /*f6b0*/  @P0 IMAD.HI.U32 R10, R9, R2, RZ ;  /* 0x00000002090a0227 */ /* 0x004fe200078e00ff */
[----:B------:R-:W-:-:S04]  /*f6c0*/  MOV R2, R9 ;  /* 0x0000000900027202 */ /* 0x000fc80000000f00 */
[----:B------:R-:W-:-:S05]  /*f6d0*/  @P0 SHF.R.U32.HI R2, RZ, R3, R10 ;  /* 0x00000003ff020219 */ /* 0x000fca000001160a */
[----:B------:R-:W-:-:S04]  /*f6e0*/  IMAD.MOV R3, RZ, RZ, -R2 ;  /* 0x000000ffff037224 */ /* 0x000fc800078e0a02 */
[----:B------:R-:W-:Y:S01]  /*f6f0*/  IMAD R9, R6, R3, R9 ;  /* 0x0000000306097224 */ /* 0x000fe200078e0209 */
[--C-:B------:R-:W-:Y:S01]  /*f700*/  SHF.R.S32.HI R3, RZ, 0x1f, R2.reuse ;  /* 0x0000001fff037819 */ /* 0x100fe20000011402 */
[C---:B------:R-:W-:Y:S02]  /*f710*/  IMAD R6, R0.reuse, UR47, R7 ;  /* 0x0000002f00067c24 */ /* 0x040fe4000f8e0207 */
[----:B------:R-:W-:-:S04]  /*f720*/  IMAD.WIDE.U32 R2, R0, UR46, R2 ;  /* 0x0000002e00027c25 */ /* 0x000fc8000f8e0002 */
[----:B------:R-:W-:Y:S01]  /*f730*/  IMAD.IADD R3, R6, 0x1, R3 ;  /* 0x0000000106037824 */ /* 0x000fe200078e0203 */
[----:B------:R-:W-:-:S04]  /*f740*/  LEA R6, P0, R2, UR38, 0x2 ;  /* 0x0000002602067c11 */ /* 0x000fc8000f8010ff */
[----:B------:R-:W-:-:S06]  /*f750*/  LEA.HI.X R7, R2, UR39, R3, 0x2, P0 ;  /* 0x0000002702077c11 */ /* 0x000fcc00080f1403 */
[----:B------:R2:W5:Y:S03]  /*f760*/  LDG.E R7, desc[UR4][R6.64] ;  /* 0x0000000406077981 */ /* 0x000566000c1e1900 */
.L_x_3530:
[----:B------:R-:W3:Y:S01]  /*f770*/  S2R R3, SR_CgaCtaId ;  /* 0x0000000000037919 */ /* 0x000ee20000008800 */
[----:B------:R-:W-:-:S04]  /*f780*/  MOV R2, 0x400 ;  /* 0x0000040000027802 */ /* 0x000fc80000000f00 */
[----:B---3--:R-:W-:Y:S02]  /*f790*/  LEA R2, R3, R2, 0x18 ;  /* 0x0000000203027211 */ /* 0x008fe400078ec0ff */
[----:B------:R-:W-:-:S03]  /*f7a0*/  SHF.L.U32 R3, R11, 0x1f, RZ ;  /* 0x0000001f0b037819 */ /* 0x000fc600000006ff */
[----:B------:R-:W-:-:S04]  /*f7b0*/  IMAD R2, R12, 0x8, R2 ;  /* 0x000000080c027824 */ /* 0x000fc800078e0202 */
[----:B------:R-:W3:Y:S02]  /*f7c0*/  SYNCS.PHASECHK.TRANS64.TRYWAIT P0, [R2+URZ+0x38840], R3 ;  /* 0x03884003020075a7 */ /* 0x000ee4000800017f */
[----:B---3--:R-:W-:Y:S05]  /*f7d0*/  @!P0 BRA `(.L_x_3531) ;  /* 0x0000001800d88947 */ /* 0x008fea0003800000 */
.L_x_3577:
[----:B--2---:R-:W2:Y:S02]  /*f7e0*/  S2R R6, SR_TID.X ;  /* 0x0000000000067919 */ /* 0x004ea40000002100 */
        /* <DEDUP_REMOVED lines=8> */
[----:B----4-:R-:W-:Y:S05]  /*f870*/  @!P1 BRA `(.L_x_3532) ;  /* 0x0000000000049947 */ /* 0x010fea0003800000 */
[----:B------:R-:W-:Y:S01]  /*f880*/  BPT.TRAP 0x1 ;  /* 0x000000040000795c */ /* 0x000fe20000300000 */
.L_x_3532:
        /* <DEDUP_REMOVED lines=15> */
[----:B------:R-:W-:Y:S01]  /*f980*/  R2UR UR8, R6 ;  /* 0x00000000060872ca */ /* 0x000fe200000e0000 */
[----:B----4-:R-:W-:-:S05]  /*f990*/  IMAD R9, R9, 0x40, R10 ;  /* 0x0000004009097824 */ /* 0x010fca00078e020a */
[----:B------:R-:W-:-:S07]  /*f9a0*/  R2UR UR11, R9 ;  /* 0x00000000090b72ca */ /* 0x000fce00000e0000 */
[----:B------:R-:W-:-:S09]  /*f9b0*/  UIADD3 UR8, UR8, 0x22400, URZ ;  /* 0x0002240008087890 */ /* 0x000fd2000fffe03f */
[----:B------:R1:W-:Y:S01]  /*f9c0*/  UTMALDG.4D [UR8], [UR4], desc[UR6] ;  /* 0x00000608040075b4 */ /* 0x0003e20008019000 */
[----:B------:R-:W2:Y:S02]  /*f9d0*/  SYNCS.PHASECHK.TRANS64.TRYWAIT P1, [R2+URZ+0x38860], R3 ;  /* 0x03886003020075a7 */ /* 0x000ea4000802017f */
[----:B-12---:R-:W-:Y:S05]  /*f9e0*/  @!P1 BRA `(.L_x_3533) ;  /* 0x0000001800689947 */ /* 0x006fea0003800000 */
.L_x_3578:
        /* <DEDUP_REMOVED lines=8> */
.L_x_3534:
        /* <DEDUP_REMOVED lines=54> */
.L_x_3529:
[----:B------:R-:W-:Y:S05]  /*fdd0*/  BSYNC B1 ;  /* 0x0000000000017941 */ /* 0x000fea0003800000 */
.L_x_3528:
[C---:B------:R-:W-:Y:S01]  /*fde0*/  ISETP.GT.AND P0, PT, R8.reuse, 0x1, PT ;  /* 0x000000010800780c */ /* 0x040fe20003f04270 */
[----:B------:R-:W-:-:S04]  /*fdf0*/  VIADD R2, R8, 0xfffffffe ;  /* 0xfffffffe08027836 */ /* 0x000fc80000000000 */
[----:B------:R-:W-:-:S08]  /*fe00*/  IMAD.MOV.U32 R8, RZ, RZ, R2 ;  /* 0x000000ffff087224 */ /* 0x000fd000078e0002 */
[----:B------:R-:W-:Y:S05]  /*fe10*/  @P0 BRA `(.L_x_3535) ;  /* 0xffffffec00c80947 */ /* 0x000fea000383ffff */
.L_x_3511:
[----:B------:R-:W-:Y:S05]  /*fe20*/  BSYNC B0 ;  /* 0x0000000000007941 */ /* 0x000fea0003800000 */
.L_x_3510:
        /* <DEDUP_REMOVED lines=11> */
[----:B--2---:R-:W2:Y:S01]  /*fee0*/  LDL R2, [R1+0x30] ;  /* 0x0000300001027983 */ /* 0x004ea20000100800 */
[----:B------:R-:W-:Y:S01]  /*fef0*/  VOTEU.ANY UR4, UPT, PT ;  /* 0x0000000000047886 */ /* 0x000fe200038e0100 */
[----:B------:R-:W-:Y:S01]  /*ff00*/  ULDC.64 UR6, c[0x0][0x208] ;  /* 0x0000820000067ab9 */ /* 0x000fe20000000a00 */
[----:B------:R-:W3:Y:S01]  /*ff10*/  FLO.U32 R4, UR4 ;  /* 0x0000000400047d00 */ /* 0x000ee200080e0000 */
[----:B------:R-:W3:Y:S07]  /*ff20*/  S2R R7, SR_LANEID ;  /* 0x0000000000077919 */ /* 0x000eee0000000000 */
[----:B------:R-:W4:Y:S01]  /*ff30*/  POPC R5, UR4 ;  /* 0x0000000400057d09 */ /* 0x000f220008000000 */
[----:B---3--:R-:W-:-:S02]  /*ff40*/  ISETP.EQ.U32.AND P0, PT, R4, R7, PT ;  /* 0x000000070400720c */ /* 0x008fc40003f02070 */
[----:B--2---:R-:W-:Y:S02]  /*ff50*/  R2UR UR5, R2 ;  /* 0x00000000020572ca */ /* 0x004fe400000e0000 */
[----:B------:R-:W4:Y:S09]  /*ff60*/  LDC.64 R2, c[0x0][0xd38] ;  /* 0x00034e00ff027b82 */ /* 0x000f320000000a00 */
[----:B----4-:R-:W2:Y:S01]  /*ff70*/  @P0 ATOMG.E.ADD.STRONG.GPU PT, R3, desc[UR6][R2.64], R5 ;  /* 0x00000005020309a8 */ /* 0x010ea200081ee1c6 */
[----:B------:R-:W3:Y:S02]  /*ff80*/  S2R R6, SR_LTMASK ;  /* 0x0000000000067919 */ /* 0x000ee40000003900 */
[----:B---3--:R-:W-:-:S04]  /*ff90*/  LOP3.LUT R6, R6, UR4, RZ, 0xc0, !PT ;  /* 0x0000000406067c12 */ /* 0x008fc8000f8ec0ff */
[----:B------:R-:W3:Y:S01]  /*ffa0*/  POPC R7, R6 ;  /* 0x0000000600077309 */ /* 0x000ee20000000000 */
[----:B--2---:R-:W3:Y:S02]  /*ffb0*/  SHFL.IDX PT, R4, R3, R4, 0x1f ;  /* 0x00001f0403047589 */ /* 0x004ee400000e0000 */
[----:B---3--:R-:W-:-:S07]  /*ffc0*/  IADD3 R16, R4, UR5, R7 ;  /* 0x0000000504107c10 */ /* 0x008fce000fffe007 */
.L_x_3537:
[----:B------:R-:W-:Y:S05]  /*ffd0*/  BSYNC B0 ;  /* 0x0000000000007941 */ /* 0x000fea0003800000 */
.L_x_3536:
[----:B--2---:R-:W2:Y:S02]  /*ffe0*/  LDL.LU R2, [R1+0x4] ;  /* 0x0000040001027983 */ /* 0x004ea40000300800 */
[----:B--2---:R-:W-:-:S05]  /*fff0*/  LOP3.LUT R2, R2, R0, RZ, 0x3c, !PT ;  /* 0x0000000002027212 */ /* 0x004fca00078e3cff */
[----:B------:R2:W-:Y:S02]  /*10000*/  STL [R1+0x4], R2 ;  /* 0x0000040201007387 */ /* 0x0005e40000100800 */
.L_x_3492:
[----:B------:R-:W-:Y:S05]  /*10010*/  BSYNC B6 ;  /* 0x0000000000067941 */ /* 0x000fea0003800000 */
.L_x_3490:
[----:B------:R-:W-:-:S03]  /*10020*/  UMOV UR4, 0xffffffff ;  /* 0xffffffff00047882 */ /* 0x000fc60000000000 */
[----:B------:R-:W-:Y:S05]  /*10030*/  BRA.DIV UR4, `(.L_x_3538) ;  /* 0x0000001204e87947 */ /* 0x000fea000b800000 */
[----:B------:R3:W4:Y:S04]  /*10040*/  SHFL.IDX PT, R4, R16, RZ, 0x1f ;  /* 0x00001fff10047589 */ /* 0x00072800000e0000 */
[----:B------:R3:W0:Y:S02]  /*10050*/  SHFL.IDX PT, R5, R16, 0x1, 0x1f ;  /* 0x00201f0010057f89 */ /* 0x00062400000e0000 */
.L_x_3582:
[----:B0-----:R-:W0:Y:S01]  /*10060*/  S2R R0, SR_TID.X ;  /* 0x0000000000007919 */ /* 0x001e220000002100 */
[----:B------:R-:W-:Y:S01]  /*10070*/  ULDC UR4, c[0x0][0xd14] ;  /* 0x0003450000047ab9 */ /* 0x000fe20000000800 */
[----:B------:R-:W-:Y:S01]  /*10080*/  BSSY B0, `(.L_x_3539) ;  /* 0x000000c000007945 */ /* 0x000fe20003800000 */
[----:B------:R-:W-:Y:S01]  /*10090*/  IMAD.MOV.U32 R17, RZ, RZ, RZ ;  /* 0x000000ffff117224 */ /* 0x000fe200078e00ff */
[----:B0-----:R-:W-:Y:S01]  /*100a0*/  LOP3.LUT R8, R0, 0x1f, RZ, 0xc0, !PT ;  /* 0x0000001f00087812 */ /* 0x001fe200078ec0ff */
[----:B------:R-:W-:-:S03]  /*100b0*/  IMAD.U32 R0, RZ, RZ, UR4 ;  /* 0x00000004ff007e24 */ /* 0x000fc6000f8e00ff */
[C---:B------:R-:W-:Y:S02]  /*100c0*/  ISETP.NE.AND P0, PT, R8.reuse, 0x1f, PT ;  /* 0x0000001f0800780c */ /* 0x040fe40003f05270 */
[----:B------:R-:W-:-:S04]  /*100d0*/  IADD3 R7, R8, R19, RZ ;  /* 0x0000001308077210 */ /* 0x000fc80007ffe0ff */
[----:B------:R-:W-:-:S13]  /*100e0*/  ISETP.GE.OR P0, PT, R7, R0, !P0 ;  /* 0x000000000700720c */ /* 0x000fda0004706670 */
[----:B------:R-:W-:Y:S05]  /*100f0*/  @P0 BRA `(.L_x_3540) ;  /* 0x0000000000100947 */ /* 0x000fea0003800000 */
[----:B--2---:R-:W0:Y:S01]  /*10100*/  LDC.64 R2, c[0x0][0xd58] ;  /* 0x00035600ff027b82 */ /* 0x004e220000000a00 */
[----:B------:R-:W-:Y:S01]  /*10110*/  ULDC.64 UR4, c[0x0][0x208] ;  /* 0x0000820000047ab9 */ /* 0x000fe20000000a00 */
[----:B0-----:R-:W-:-:S05]  /*10120*/  IMAD.WIDE R2, R7, 0x4, R2 ;  /* 0x0000000407027825 */ /* 0x001fca00078e0202 */
[----:B------:R0:W5:Y:S02]  /*10130*/  LDG.E R17, desc[UR4][R2.64] ;  /* 0x0000000402117981 */ /* 0x000164000c1e1900 */
.L_x_3540:
[----:B------:R-:W-:Y:S05]  /*10140*/  BSYNC B0 ;  /* 0x0000000000007941 */ /* 0x000fea0003800000 */
.L_x_3539:
        /* <DEDUP_REMOVED lines=23> */
.L_x_3590:
[----:B------:R-:W-:Y:S02]  /*102c0*/  ULDC UR4, c[0x0][0xd10] ;  /* 0x0003440000047ab9 */ /* 0x000fe40000000800 */
[----:B---3--:R-:W-:-:S05]  /*102d0*/  MOV R16, UR4 ;  /* 0x0000000400107c02 */ /* 0x008fca0008000f00 */
[----:B--2---:R-:W-:-:S04]  /*102e0*/  IMAD R2, R14, R16, RZ ;  /* 0x000000100e027224 */ /* 0x004fc800078e02ff */
[----:B------:R-:W-:-:S05]  /*102f0*/  IMAD.IADD R5, R5, 0x1, R2 ;  /* 0x0000000105057824 */ /* 0x000fca00078e0202 */
[----:B----4-:R-:W-:-:S13]  /*10300*/  ISETP.GT.AND P0, PT, R5, R4, PT ;  /* 0x000000040500720c */ /* 0x010fda0003f04270 */
[----:B------:R-:W-:Y:S05]  /*10310*/  @P0 BRA `(.L_x_3542) ;  /* 0x0000000000b80947 */ /* 0x000fea0003800000 */
[----:B------:R-:W2:Y:S02]  /*10320*/  LDC R0, c[0x0][0xd14] ;  /* 0x00034500ff007b82 */ /* 0x000ea40000000800 */
.L_x_3547:
[----:B------:R-:W-:-:S05]  /*10330*/  VIADD R19, R19, 0x1f ;  /* 0x0000001f13137836 */ /* 0x000fca0000000000 */
[----:B--2---:R-:W-:-:S13]  /*10340*/  ISETP.GE.AND P0, PT, R19, R0, PT ;  /* 0x000000001300720c */ /* 0x004fda0003f06270 */
[----:B------:R-:W-:Y:S05]  /*10350*/  @P0 BRA `(.L_x_3543) ;  /* 0x0000000400600947 */ /* 0x000fea0003800000 */
[----:B------:R-:W2:Y:S01]  /*10360*/  S2R R2, SR_TID.X ;  /* 0x0000000000027919 */ /* 0x000ea20000002100 */
[----:B------:R-:W-:Y:S01]  /*10370*/  BSSY B0, `(.L_x_3544) ;  /* 0x000000b000007945 */ /* 0x000fe20003800000 */
[----:B------:R-:W-:Y:S02]  /*10380*/  MOV R17, RZ ;  /* 0x000000ff00117202 */ /* 0x000fe40000000f00 */
[----:B--2---:R-:W-:-:S04]  /*10390*/  LOP3.LUT R8, R2, 0x1f, RZ, 0xc0, !PT ;  /* 0x0000001f02087812 */ /* 0x004fc800078ec0ff */
        /* <DEDUP_REMOVED lines=8> */
.L_x_3545:
[----:B------:R-:W-:Y:S05]  /*10420*/  BSYNC B0 ;  /* 0x0000000000007941 */ /* 0x000fea0003800000 */
.L_x_3544:
[----:B------:R-:W-:-:S03]  /*10430*/  UMOV UR4, 0xffffffff ;  /* 0xffffffff00047882 */ /* 0x000fc60000000000 */
[----:B------:R-:W-:Y:S05]  /*10440*/  BRA.DIV UR4, `(.L_x_3546) ;  /* 0x0000001604007947 */ /* 0x000fea000b800000 */
[----:B-----5:R-:W3:Y:S01]  /*10450*/  SHFL.UP PT, R14, R17, 0x1, RZ ;  /* 0x04200000110e7989 */ /* 0x020ee200000e00ff */
[C---:B------:R-:W-:Y:S02]  /*10460*/  ISETP.NE.AND P0, PT, R8.reuse, RZ, PT ;  /* 0x000000ff0800720c */ /* 0x040fe40003f05270 */
[----:B------:R-:W-:Y:S02]  /*10470*/  ISETP.GE.U32.AND P1, PT, R8, 0x2, PT ;  /* 0x000000020800780c */ /* 0x000fe40003f26070 */
[----:B---3--:R-:W-:Y:S02]  /*10480*/  SEL R14, R14, RZ, P0 ;  /* 0x000000ff0e0e7207 */ /* 0x008fe40000000000 */
        /* <DEDUP_REMOVED lines=17> */
.L_x_3598:
[----:B------:R-:W-:Y:S02]  /*105a0*/  ULDC UR4, c[0x0][0xd10] ;  /* 0x0003440000047ab9 */ /* 0x000fe40000000800 */
[----:B------:R-:W-:-:S04]  /*105b0*/  IMAD.U32 R16, RZ, RZ, UR4 ;  /* 0x00000004ff107e24 */ /* 0x000fc8000f8e00ff */
[----:B--2---:R-:W-:-:S04]  /*105c0*/  IMAD R2, R14, R16, RZ ;  /* 0x000000100e027224 */ /* 0x004fc800078e02ff */
[----:B------:R-:W-:-:S05]  /*105d0*/  IMAD.IADD R5, R2, 0x1, R5 ;  /* 0x0000000102057824 */ /* 0x000fca00078e0205 */
[----:B------:R-:W-:-:S13]  /*105e0*/  ISETP.GT.AND P0, PT, R5, R4, PT ;  /* 0x000000040500720c */ /* 0x000fda0003f04270 */
[----:B------:R-:W-:Y:S05]  /*105f0*/  @!P0 BRA `(.L_x_3547) ;  /* 0xfffffffc004c8947 */ /* 0x000fea000383ffff */
.L_x_3542:
[----:B------:R-:W-:Y:S01]  /*10600*/  IADD3 R2, -R2, R5, RZ ;  /* 0x0000000502027210 */ /* 0x000fe20007ffe1ff */
[----:B------:R-:W-:-:S04]  /*10610*/  UMOV UR4, 0xffffffff ;  /* 0xffffffff00047882 */ /* 0x000fc80000000000 */
[----:B------:R-:W-:-:S05]  /*10620*/  IMAD R5, R3, R16, R2 ;  /* 0x0000001003057224 */ /* 0x000fca00078e0202 */
[----:B------:R-:W-:Y:S01]  /*10630*/  ISETP.GT.AND P6, PT, R5, R4, PT ;  /* 0x000000040500720c */ /* 0x000fe20003fc4270 */
[----:B------:R-:W-:-:S12]  /*10640*/  BRA.DIV UR4, `(.L_x_3548) ;  /* 0x0000001604507947 */ /* 0x000fd8000b800000 */
[----:B------:R-:W-:-:S04]  /*10650*/  VOTE.ANY R6, PT, !P6 ;  /* 0x0000000000067806 */ /* 0x000fc800070e0100 */
[----:B------:R-:W2:Y:S02]  /*10660*/  POPC R5, R6 ;  /* 0x0000000600057309 */ /* 0x000ea40000000000 */
[----:B--2---:R2:W3:Y:S02]  /*10670*/  SHFL.IDX PT, R17, R17, R5, 0x1f ;  /* 0x00001f0511117589 */ /* 0x0044e400000e0000 */
.L_x_3602:
[----:B------:R-:W-:Y:S01]  /*10680*/  ISETP.NE.AND P0, PT, R6, RZ, PT ;  /* 0x000000ff0600720c */ /* 0x000fe20003f05270 */
[----:B------:R-:W-:-:S12]  /*10690*/  IMAD.MOV.U32 R14, RZ, RZ, RZ ;  /* 0x000000ffff0e7224 */ /* 0x000fd800078e00ff */
[----:B------:R-:W-:Y:S05]  /*106a0*/  @!P0 BRA `(.L_x_3549) ;  /* 0x0000000000108947 */ /* 0x000fea0003800000 */
[----:B------:R-:W-:Y:S01]  /*106b0*/  UMOV UR4, 0xffffffff ;  /* 0xffffffff00047882 */ /* 0x000fe20000000000 */
[----:B-1----:R-:W-:Y:S02]  /*106c0*/  VIADD R12, R5, 0xffffffff ;  /* 0xffffffff050c7836 */ /* 0x002fe40000000000 */
[----:B------:R-:W-:Y:S05]  /*106d0*/  BRA.DIV UR4, `(.L_x_3550) ;  /* 0x0000001604747947 */ /* 0x000fea000b800000 */
[----:B------:R4:W1:Y:S02]  /*106e0*/  SHFL.IDX PT, R14, R3, R12, 0x1f ;  /* 0x00001f0c030e7589 */ /* 0x00086400000e0000 */
.L_x_3549:
[----:B---3--:R-:W-:Y:S01]  /*106f0*/  IABS R6, R17 ;  /* 0x0000001100067213 */ /* 0x008fe20000000000 */
[----:B-1----:R-:W-:Y:S02]  /*10700*/  IMAD R16, R14, R16, R2 ;  /* 0x000000100e107224 */ /* 0x002fe400078e0202 */
[----:B------:R-:W-:Y:S01]  /*10710*/  IMAD.MOV.U32 R2, RZ, RZ, RZ ;  /* 0x000000ffff027224 */ /* 0x000fe200078e00ff */
[----:B------:R-:W1:Y:S01]  /*10720*/  I2F.RP R7, R6 ;  /* 0x0000000600077306 */ /* 0x000e620000209400 */
[----:B------:R-:W-:-:S07]  /*10730*/  IMAD.IADD R19, R5, 0x1, R19 ;  /* 0x0000000105137824 */ /* 0x000fce00078e0213 */
[----:B-1----:R-:W1:Y:S02]  /*10740*/  MUFU.RCP R7, R7 ;  /* 0x0000000700077308 */ /* 0x002e640000001000 */
[----:B-1----:R-:W-:-:S06]  /*10750*/  VIADD R8, R7, 0xffffffe ;  /* 0x0ffffffe07087836 */ /* 0x002fcc0000000000 */
[----:B0---4-:R-:W0:Y:S02]  /*10760*/  F2I.FTZ.U32.TRUNC.NTZ R3, R8 ;  /* 0x0000000800037305 */ /* 0x011e24000021f000 */
[----:B0-----:R-:W-:-:S05]  /*10770*/  IADD3 R9, RZ, -R3, RZ ;  /* 0x80000003ff097210 */ /* 0x001fca0007ffe0ff */
        /* <DEDUP_REMOVED lines=22> */
.L_x_3543:
[----:B------:R-:W-:Y:S01]  /*108e0*/  UMOV UR4, URZ ;  /* 0x0000003f00047c82 */ /* 0x000fe20008000000 */
[----:B------:R-:W-:Y:S01]  /*108f0*/  UMOV UR5, URZ ;  /* 0x0000003f00057c82 */ /* 0x000fe20008000000 */
[----:B------:R-:W-:Y:S01]  /*10900*/  ULDC UR6, c[0x0][0xd14] ;  /* 0x0003450000067ab9 */ /* 0x000fe20000000800 */
[----:B------:R-:W-:Y:S01]  /*10910*/  IMAD.MOV.U32 R16, RZ, RZ, R4 ;  /* 0x000000ffff107224 */ /* 0x000fe200078e0004 */
[----:B------:R-:W-:Y:S01]  /*10920*/  MOV R17, UR4 ;  /* 0x0000000400117c02 */ /* 0x000fe20008000f00 */
[----:B------:R-:W-:Y:S02]  /*10930*/  IMAD.U32 R18, RZ, RZ, UR5 ;  /* 0x00000005ff127e24 */ /* 0x000fe4000f8e00ff */
[----:B------:R-:W-:-:S07]  /*10940*/  IMAD.U32 R19, RZ, RZ, UR6 ;  /* 0x00000006ff137e24 */ /* 0x000fce000f8e00ff */
.L_x_3551:
[----:B------:R-:W3:Y:S01]  /*10950*/  S2R R2, SR_TID.X ;  /* 0x0000000000027919 */ /* 0x000ee20000002100 */
[----:B------:R-:W-:Y:S05]  /*10960*/  WARPSYNC.ALL ;  /* 0x0000000000007948 */ /* 0x000fea0003800000 */
[----:B------:R-:W-:Y:S01]  /*10970*/  BAR.SYNC.DEFER_BLOCKING 0x4, 0x120 ;  /* 0x0104800000007b1d */ /* 0x000fe20000010000 */
[----:B---3--:R-:W-:-:S04]  /*10980*/  LOP3.LUT R2, R2, 0x1f, RZ, 0xc0, !PT ;  /* 0x0000001f02027812 */ /* 0x008fc800078ec0ff */
[----:B------:R-:W-:-:S13]  /*10990*/  ISETP.NE.AND P0, PT, R2, RZ, PT ;  /* 0x000000ff0200720c */ /* 0x000fda0003f05270 */
[----:B0-----:R-:W0:Y:S01]  /*109a0*/  @!P0 S2R R3, SR_CgaCtaId ;  /* 0x0000000000038919 */ /* 0x001e220000008800 */
[----:B------:R-:W-:-:S04]  /*109b0*/  @!P0 MOV R2, 0x400 ;  /* 0x0000040000028802 */ /* 0x000fc80000000f00 */
[----:B0-----:R-:W-:-:S05]  /*109c0*/  @!P0 LEA R2, R3, R2, 0x18 ;  /* 0x0000000203028211 */ /* 0x001fca00078ec0ff */
[----:B------:R3:W-:Y:S01]  /*109d0*/  @!P0 STS.128 [R2+0x388d0], R16 ;  /* 0x0388d01002008388 */ /* 0x0007e20000000c00 */
[----:B------:R-:W-:Y:S06]  /*109e0*/  BAR.ARV 0x5, 0x120 ;  /* 0x0144800000007b1d */ /* 0x000fec0000002000 */
[----:B------:R-:W-:-:S13]  /*109f0*/  ISETP.GE.AND P0, PT, R19, R0, PT ;  /* 0x000000001300720c */ /* 0x000fda0003f06270 */
[----:B------:R-:W-:Y:S05]  /*10a00*/  @!P0 BRA `(.L_x_3552) ;  /* 0xffffffbc00688947 */ /* 0x000fea000383ffff */
.L_x_3488:
[----:B0-----:R-:W4:Y:S01]  /*10a10*/  LDL R0, [R1+0x2c] ;  /* 0x00002c0001007983 */ /* 0x001f220000100800 */
[----:B------:R-:W0:Y:S01]  /*10a20*/  S2R R3, SR_CgaCtaId ;  /* 0x0000000000037919 */ /* 0x000e220000008800 */
[----:B----4-:R-:W-:Y:S02]  /*10a30*/  R2UR UR4, R0 ;  /* 0x00000000000472ca */ /* 0x010fe400000e0000 */
[----:B------:R-:W-:-:S04]  /*10a40*/  MOV R0, 0x400 ;  /* 0x0000040000007802 */ /* 0x000fc80000000f00 */
[----:B0-----:R-:W-:-:S07]  /*10a50*/  LEA R0, R3, R0, 0x18 ;  /* 0x0000000003007211 */ /* 0x001fce00078ec0ff */
[----:B------:R-:W-:-:S04]  /*10a60*/  UIADD3 UR4, UR4, 0x1, URZ ;  /* 0x0000000104047890 */ /* 0x000fc8000fffe03f */
[----:B------:R-:W-:-:S04]  /*10a70*/  ULEA.HI UR5, UR4, UR4, URZ, 0x1 ;  /* 0x0000000404057291 */ /* 0x000fc8000f8f083f */
[----:B------:R-:W-:-:S04]  /*10a80*/  ULOP3.LUT UR5, UR5, 0xfffffffe, URZ, 0xc0, !UPT ;  /* 0xfffffffe05057892 */ /* 0x000fc8000f8ec03f */
[----:B------:R-:W-:-:S06]  /*10a90*/  UIADD3 UR5, UR4, -UR5, URZ ;  /* 0x8000000504057290 */ /* 0x000fcc000fffe03f */
[----:B------:R-:W-:-:S05]  /*10aa0*/  IMAD.U32 R3, RZ, RZ, UR5 ;  /* 0x00000005ff037e24 */ /* 0x000fca000f8e00ff */
[----:B------:R-:W-:-:S04]  /*10ab0*/  SHF.L.U32 R3, R3, 0x1f, RZ ;  /* 0x0000001f03037819 */ /* 0x000fc800000006ff */
[----:B------:R-:W0:Y:S02]  /*10ac0*/  SYNCS.PHASECHK.TRANS64.TRYWAIT P0, [R0+URZ+0x38820], R3 ;  /* 0x03882003000075a7 */ /* 0x000e24000800017f */
[----:B0-----:R-:W-:Y:S05]  /*10ad0*/  @!P0 BRA `(.L_x_3553) ;  /* 0x0000001000988947 */ /* 0x001fea0003800000 */
.L_x_3605:
[----:B------:R-:W-:-:S03]  /*10ae0*/  UMOV UR4, 0xffffffff ;  /* 0xffffffff00047882 */ /* 0x000fc60000000000 */
[----:B------:R-:W-:Y:S05]  /*10af0*/  BRA.DIV UR4, `(.L_x_3554) ;  /* 0x0000001204a47947 */ /* 0x000fea000b800000 */
[----:B---3--:R-:W3:Y:S02]  /*10b00*/  S2R R2, SR_TID.X ;  /* 0x0000000000027919 */ /* 0x008ee40000002100 */
[----:B---3--:R-:W-:-:S04]  /*10b10*/  SHF.R.U32.HI R2, RZ, 0x5, R2 ;  /* 0x00000005ff027819 */ /* 0x008fc80000011602 */
[----:B------:R-:W-:-:S05]  /*10b20*/  LOP3.LUT R2, R2, 0x3, RZ, 0xc0, !PT ;  /* 0x0000000302027812 */ /* 0x000fca00078ec0ff */
[----:B------:R3:W4:Y:S02]  /*10b30*/  SHFL.IDX PT, R14, R2, RZ, 0x1f ;  /* 0x00001fff020e7589 */ /* 0x00072400000e0000 */
.L_x_3608:
[----:B----4-:R-:W-:Y:S01]  /*10b40*/  ISETP.NE.AND P0, PT, R14, RZ, PT ;  /* 0x000000ff0e00720c */ /* 0x010fe20003f05270 */
[----:B------:R-:W-:-:S12]  /*10b50*/  BSSY B0, `(.L_x_3555) ;  /* 0x0000020000007945 */ /* 0x000fd80003800000 */
[----:B------:R-:W-:Y:S05]  /*10b60*/  @P0 BRA `(.L_x_3556) ;  /* 0x0000000000780947 */ /* 0x000fea0003800000 */
[----:B------:R-:W-:-:S03]  /*10b70*/  UMOV UR4, 0xffffffff ;  /* 0xffffffff00047882 */ /* 0x000fc60000000000 */
[----:B------:R-:W-:Y:S05]  /*10b80*/  BRA.DIV UR4, `(.L_x_3557) ;  /* 0x0000001204b47947 */ /* 0x000fea000b800000 */
[----:B------:R-:W-:-:S13]  /*10b90*/  ELECT P6, URZ, PT ;  /* 0x00000000003f782f */ /* 0x000fda00038c0000 */
.L_x_3611:
[----:B------:R-:W-:Y:S05]  /*10ba0*/  @!P6 BRA `(.L_x_3556) ;  /* 0x000000000068e947 */ /* 0x000fea0003800000 */
[----:B0-----:R-:W4:Y:S04]  /*10bb0*/  LDL R3, [R1] ;  /* 0x0000000001037983 */ /* 0x001f280000100800 */
[----:B------:R-:W2:Y:S01]  /*10bc0*/  LDL.LU R7, [R1+0x4] ;  /* 0x0000040001077983 */ /* 0x000ea20000300800 */
[----:B---3--:R-:W-:-:S05]  /*10bd0*/  IADD3 R2, R0, 0x38840, RZ ;  /* 0x0003884000027810 */ /* 0x008fca0007ffe0ff */
[C---:B----4-:R-:W-:Y:S02]  /*10be0*/  IMAD R6, R3.reuse, 0x8, R2 ;  /* 0x0000000803067824 */ /* 0x050fe400078e0202 */
[----:B------:R-:W-:Y:S01]  /*10bf0*/  VIADD R3, R3, 0x1 ;  /* 0x0000000103037836 */ /* 0x000fe20000000000 */
[----:B--2---:R-:W-:-:S04]  /*10c00*/  SHF.L.U32 R5, R7, 0x1f, RZ ;  /* 0x0000001f07057819 */ /* 0x004fc800000006ff */
        /* <DEDUP_REMOVED lines=8> */
.L_x_3612:
[----:B------:R-:W2:Y:S01]  /*10c90*/  LDL.LU R4, [R1] ;  /* 0x0000000001047983 */ /* 0x000ea20000300800 */
[----:B------:R-:W3:Y:S01]  /*10ca0*/  SYNCS.PHASECHK.TRANS64.TRYWAIT P0, [R7+URZ], R2 ;  /* 0x00000002070075a7 */ /* 0x000ee2000800017f */
[----:B------:R-:W-:-:S05]  /*10cb0*/  IADD3 R0, R0, 0x38860, RZ ;  /* 0x0003886000007810 */ /* 0x000fca0007ffe0ff */
[----:B--2---:R-:W-:Y:S01]  /*10cc0*/  IMAD R4, R4, 0x8, R0 ;  /* 0x0000000804047824 */ /* 0x004fe200078e0200 */
[----:B---3--:R-:W-:Y:S06]  /*10cd0*/  @!P0 BRA `(.L_x_3559) ;  /* 0x0000001000948947 */ /* 0x008fec0003800000 */
.L_x_3613:
[----:B------:R-:W3:Y:S02]  /*10ce0*/  SYNCS.PHASECHK.TRANS64.TRYWAIT P0, [R4+URZ], R5 ;  /* 0x00000005040075a7 */ /* 0x000ee4000800017f */
[----:B---3--:R-:W-:Y:S05]  /*10cf0*/  @!P0 BRA `(.L_x_3560) ;  /* 0x0000001000a08947 */ /* 0x008fea0003800000 */
.L_x_3614:
[----:B------:R-:W-:-:S07]  /*10d00*/  IMAD R3, R3, 0x8, R0 ;  /* 0x0000000803037824 */ /* 0x000fce00078e0200 */
.L_x_3561:
[----:B----4-:R4:W0:Y:S02]  /*10d10*/  SYNCS.PHASECHK.TRANS64.TRYWAIT P0, [R3+URZ], R2 ;  /* 0x00000002030075a7 */ /* 0x010824000800017f */
[----:B0-----:R-:W-:Y:S05]  /*10d20*/  @!P0 NANOSLEEP.SYNCS 0x989680 ;  /* 0x009896800000895d */ /* 0x001fea0003900000 */
[----:B------:R-:W0:Y:S02]  /*10d30*/  @!P0 SYNCS.PHASECHK.TRANS64 P0, [R3+URZ], R2 ;  /* 0x00000002030085a7 */ /* 0x000e24000800007f */
[----:B0-----:R-:W-:Y:S05]  /*10d40*/  @!P0 BRA `(.L_x_3561) ;  /* 0xfffffffc00f08947 */ /* 0x001fea000383ffff */
.L_x_3556:
[----:B------:R-:W-:Y:S05]  /*10d50*/  BSYNC B0 ;  /* 0x0000000000007941 */ /* 0x000fea0003800000 */
.L_x_3555:
[----:B------:R-:W-:Y:S05]  /*10d60*/  EXIT ;  /* 0x000000000000794d */ /* 0x000fea0003800000 */
.L_x_3448:
[----:B0-----:R-:W-:-:S04]  /*10d70*/  IMAD.U32 R3, RZ, RZ, UR37 ;  /* 0x00000025ff037e24 */ /* 0x001fc8000f8e00ff */
[----:B------:R0:W1:Y:S03]  /*10d80*/  SYNCS.PHASECHK.TRANS64.TRYWAIT P1, [R3+URZ+0x38800], R4 ;  /* 0x03880004030075a7 */ /* 0x000066000802017f */
[----:B-1----:R-:W-:Y:S05]  /*10d90*/  @!P1 NANOSLEEP.SYNCS 0x989680 ;  /* 0x009896800000995d */ /* 0x002fea0003900000 */
[----:B------:R-:W1:Y:S02]  /*10da0*/  @!P1 SYNCS.PHASECHK.TRANS64 P1, [R3+URZ+0x38800], R4 ;  /* 0x03880004030095a7 */ /* 0x000e64000802007f */
[----:B-1----:R-:W-:Y:S05]  /*10db0*/  @!P1 BRA `(.L_x_3448) ;  /* 0xfffffffc00ec9947 */ /* 0x002fea000383ffff */
[----:B------:R-:W-:Y:S05]  /*10dc0*/  BRA `(.L_x_3562) ;  /* 0xffffff2000c07947 */ /* 0x000fea000383ffff */
.L_x_3452:
[----:B-1----:R1:W2:Y:S02]  /*10dd0*/  SYNCS.PHASECHK.TRANS64.TRYWAIT P1, [R3+URZ+0x38830], R6 ;  /* 0x03883006030075a7 */ /* 0x0022a4000802017f */
[----:B--2---:R-:W-:Y:S05]  /*10de0*/  @!P1 NANOSLEEP.SYNCS 0x989680 ;  /* 0x009896800000995d */ /* 0x004fea0003900000 */
[----:B------:R-:W2:Y:S02]  /*10df0*/  @!P1 SYNCS.PHASECHK.TRANS64 P1, [R3+URZ+0x38830], R6 ;  /* 0x03883006030095a7 */ /* 0x000ea4000802007f */
[----:B--2---:R-:W-:Y:S05]  /*10e00*/  @!P1 BRA `(.L_x_3452) ;  /* 0xfffffffc00f09947 */ /* 0x004fea000383ffff */
[----:B------:R-:W-:Y:S05]  /*10e10*/  BRA `(.L_x_3451) ;  /* 0xffffff2000d87947 */ /* 0x000fea000383ffff */
.L_x_3453:
[----:B--2---:R-:W-:-:S04]  /*10e20*/  MOV R5, UR37 ;  /* 0x0000002500057c02 */ /* 0x004fc80008000f00 */
[----:B------:R2:W3:Y:S03]  /*10e30*/  SYNCS.PHASECHK.TRANS64.TRYWAIT P1, [R5+URZ+0x38810], R4 ;  /* 0x03881004050075a7 */ /* 0x0004e6000802017f */
[----:B---3--:R-:W-:Y:S05]  /*10e40*/  @!P1 NANOSLEEP.SYNCS 0x989680 ;  /* 0x009896800000995d */ /* 0x008fea0003900000 */
[----:B------:R-:W3:Y:S02]  /*10e50*/  @!P1 SYNCS.PHASECHK.TRANS64 P1, [R5+URZ+0x38810], R4 ;  /* 0x03881004050095a7 */ /* 0x000ee4000802007f */
[----:B---3--:R-:W-:Y:S05]  /*10e60*/  @!P1 BRA `(.L_x_3453) ;  /* 0xfffffffc00ec9947 */ /* 0x008fea000383ffff */
[----:B------:R-:W-:Y:S05]  /*10e70*/  BRA `(.L_x_3563) ;  /* 0xffffff2400607947 */ /* 0x000fea000383ffff */
.L_x_3457:
[----:B----4-:R4:W0:Y:S02]  /*10e80*/  SYNCS.PHASECHK.TRANS64.TRYWAIT P1, [R3+URZ+0x38850], R6 ;  /* 0x03885006030075a7 */ /* 0x010824000802017f */
[----:B0-----:R-:W-:Y:S05]  /*10e90*/  @!P1 NANOSLEEP.SYNCS 0x989680 ;  /* 0x009896800000995d */ /* 0x001fea0003900000 */
[----:B------:R-:W0:Y:S02]  /*10ea0*/  @!P1 SYNCS.PHASECHK.TRANS64 P1, [R3+URZ+0x38850], R6 ;  /* 0x03885006030095a7 */ /* 0x000e24000802007f */
[----:B0-----:R-:W-:Y:S05]  /*10eb0*/  @!P1 BRA `(.L_x_3457) ;  /* 0xfffffffc00f09947 */ /* 0x001fea000383ffff */
[----:B------:R-:W-:Y:S05]  /*10ec0*/  BRA `(.L_x_3456) ;  /* 0xffffff24006c7947 */ /* 0x000fea000383ffff */
.L_x_3462:
[----:B-1----:R-:W-:-:S04]  /*10ed0*/  IMAD.U32 R5, RZ, RZ, UR6 ;  /* 0x00000006ff057e24 */ /* 0x002fc8000f8e00ff */
[----:B------:R1:W2:Y:S03]  /*10ee0*/  SYNCS.PHASECHK.TRANS64.TRYWAIT P3, [R5+URZ+0x38830], R4 ;  /* 0x03883004050075a7 */ /* 0x0002a6000806017f */
[----:B--2---:R-:W-:Y:S05]  /*10ef0*/  @!P3 NANOSLEEP.SYNCS 0x989680 ;  /* 0x009896800000b95d */ /* 0x004fea0003900000 */
[----:B------:R-:W2:Y:S02]  /*10f00*/  @!P3 SYNCS.PHASECHK.TRANS64 P3, [R5+URZ+0x38830], R4 ;  /* 0x038830040500b5a7 */ /* 0x000ea4000806007f */
[----:B--2---:R-:W-:Y:S05]  /*10f10*/  @!P3 BRA `(.L_x_3462) ;  /* 0xfffffffc00ecb947 */ /* 0x004fea000383ffff */
[----:B------:R-:W-:Y:S05]  /*10f20*/  BRA `(.L_x_3461) ;  /* 0xffffff4800fc7947 */ /* 0x000fea000383ffff */
.L_x_3466:
[----:B-1----:R-:W-:-:S04]  /*10f30*/  IMAD.U32 R5, RZ, RZ, UR6 ;  /* 0x00000006ff057e24 */ /* 0x002fc8000f8e00ff */
[----:B------:R1:W3:Y:S03]  /*10f40*/  SYNCS.PHASECHK.TRANS64.TRYWAIT P3, [R5+URZ+0x38850], R4 ;  /* 0x03885004050075a7 */ /* 0x0002e6000806017f */
[----:B---3--:R-:W-:Y:S05]  /*10f50*/  @!P3 NANOSLEEP.SYNCS 0x989680 ;  /* 0x009896800000b95d */ /* 0x008fea0003900000 */
[----:B------:R-:W3:Y:S02]  /*10f60*/  @!P3 SYNCS.PHASECHK.TRANS64 P3, [R5+URZ+0x38850], R4 ;  /* 0x038850040500b5a7 */ /* 0x000ee4000806007f */
[----:B---3--:R-:W-:Y:S05]  /*10f70*/  @!P3 BRA `(.L_x_3466) ;  /* 0xfffffffc00ecb947 */ /* 0x008fea000383ffff */
[----:B------:R-:W-:Y:S05]  /*10f80*/  BRA `(.L_x_3465) ;  /* 0xffffff4c00887947 */ /* 0x000fea000383ffff */
.L_x_3497:
        /* <DEDUP_REMOVED lines=11> */
.L_x_3565:
[----:B------:R-:W-:Y:S05]  /*11040*/  BSYNC B0 ;  /* 0x0000000000007941 */ /* 0x000fea0003800000 */
.L_x_3564:
[----:B------:R-:W-:Y:S05]  /*11050*/  BRA `(.L_x_3566) ;  /* 0xffffffc000dc7947 */ /* 0x000fea000383ffff */
.L_x_3498:
[----:B------:R-:W-:Y:S01]  /*11060*/  BSSY B0, `(.L_x_3567) ;  /* 0x0000006000007945 */ /* 0x000fe20003800000 */
[----:B------:R-:W-:-:S07]  /*11070*/  IMAD.MOV.U32 R15, RZ, RZ, -0x1 ;  /* 0xffffffffff0f7424 */ /* 0x000fce00078e00ff */
[----:B------:R-:W-:Y:S05]  /*11080*/  WARPSYNC.COLLECTIVE R15, `(.L_x_3568) ;  /* 0x000000000f0c7348 */ /* 0x000fea0003c00000 */
[----:B------:R-:W-:Y:S02]  /*11090*/  ELECT P6, UR62, PT ;  /* 0x00000000003e782f */ /* 0x000fe400038c0000 */
[----:B------:R-:W-:Y:S01]  /*110a0*/  MOV R14, UR62 ;  /* 0x0000003e000e7c02 */ /* 0x000fe20008000f00 */
[----:B------:R-:W-:Y:S10]  /*110b0*/  ENDCOLLECTIVE ;  /* 0x000000000000791b */ /* 0x000ff40003800000 */
.L_x_3568:
[----:B------:R-:W-:Y:S05]  /*110c0*/  BSYNC B0 ;  /* 0x0000000000007941 */ /* 0x000fea0003800000 */
.L_x_3567:
[----:B------:R-:W-:Y:S05]  /*110d0*/  BRA `(.L_x_3569) ;  /* 0xffffffc000d47947 */ /* 0x000fea000383ffff */
.L_x_3501:
[----:B0-----:R0:W1:Y:S02]  /*110e0*/  SYNCS.PHASECHK.TRANS64.TRYWAIT P0, [R8+URZ+0x38840], R10 ;  /* 0x0388400a080075a7 */ /* 0x001064000800017f */
[----:B-1----:R-:W-:Y:S05]  /*110f0*/  @!P0 NANOSLEEP.SYNCS 0x989680 ;  /* 0x009896800000895d */ /* 0x002fea0003900000 */
[----:B------:R-:W1:Y:S02]  /*11100*/  @!P0 SYNCS.PHASECHK.TRANS64 P0, [R8+URZ+0x38840], R10 ;  /* 0x0388400a080085a7 */ /* 0x000e64000800007f */
[----:B-1----:R-:W-:Y:S05]  /*11110*/  @!P0 BRA `(.L_x_3501) ;  /* 0xfffffffc00f08947 */ /* 0x002fea000383ffff */
[----:B------:R-:W-:Y:S05]  /*11120*/  BRA `(.L_x_3570) ;  /* 0xffffffc400487947 */ /* 0x000fea000383ffff */
.L_x_3505:
        /* <DEDUP_REMOVED lines=8> */
.L_x_3508:
[----:B0-----:R0:W1:Y:S02]  /*111b0*/  SYNCS.PHASECHK.TRANS64.TRYWAIT P0, [R6+URZ+0x38860], R8 ;  /* 0x03886008060075a7 */ /* 0x001064000800017f */
[----:B-1----:R-:W-:Y:S05]  /*111c0*/  @!P0 NANOSLEEP.SYNCS 0x989680 ;  /* 0x009896800000895d */ /* 0x002fea0003900000 */
[----:B------:R-:W1:Y:S02]  /*111d0*/  @!P0 SYNCS.PHASECHK.TRANS64 P0, [R6+URZ+0x38860], R8 ;  /* 0x03886008060085a7 */ /* 0x000e64000800007f */
[----:B-1----:R-:W-:Y:S05]  /*111e0*/  @!P0 BRA `(.L_x_3508) ;  /* 0xfffffffc00f08947 */ /* 0x002fea000383ffff */
[----:B------:R-:W-:Y:S05]  /*111f0*/  BRA `(.L_x_3572) ;  /* 0xffffffcc00487947 */ /* 0x000fea000383ffff */
.L_x_3517:
[----:B-1----:R1:W2:Y:S02]  /*11200*/  SYNCS.PHASECHK.TRANS64.TRYWAIT P0, [R2+URZ+0x38840], R3 ;  /* 0x03884003020075a7 */ /* 0x0022a4000800017f */
[----:B--2---:R-:W-:Y:S05]  /*11210*/  @!P0 NANOSLEEP.SYNCS 0x989680 ;  /* 0x009896800000895d */ /* 0x004fea0003900000 */
[----:B------:R-:W2:Y:S02]  /*11220*/  @!P0 SYNCS.PHASECHK.TRANS64 P0, [R2+URZ+0x38840], R3 ;  /* 0x03884003020085a7 */ /* 0x000ea4000800007f */
[----:B--2---:R-:W-:Y:S05]  /*11230*/  @!P0 BRA `(.L_x_3517) ;  /* 0xfffffffc00f08947 */ /* 0x004fea000383ffff */
[----:B------:R-:W-:Y:S05]  /*11240*/  BRA `(.L_x_3573) ;  /* 0xffffffd400247947 */ /* 0x000fea000383ffff */
.L_x_3519:
[----:B--2---:R2:W3:Y:S02]  /*11250*/  SYNCS.PHASECHK.TRANS64.TRYWAIT P0, [R2+URZ+0x38860], R3 ;  /* 0x03886003020075a7 */ /* 0x0044e4000800017f */
[----:B---3--:R-:W-:Y:S05]  /*11260*/  @!P0 NANOSLEEP.SYNCS 0x989680 ;  /* 0x009896800000895d */ /* 0x008fea0003900000 */
[----:B------:R-:W3:Y:S02]  /*11270*/  @!P0 SYNCS.PHASECHK.TRANS64 P0, [R2+URZ+0x38860], R3 ;  /* 0x03886003020085a7 */ /* 0x000ee4000800007f */
[----:B---3--:R-:W-:Y:S05]  /*11280*/  @!P0 BRA `(.L_x_3519) ;  /* 0xfffffffc00f08947 */ /* 0x008fea000383ffff */
[----:B------:R-:W-:Y:S05]  /*11290*/  BRA `(.L_x_3574) ;  /* 0xffffffd400947947 */ /* 0x000fea000383ffff */
.L_x_3524:
[----:B--2---:R2:W3:Y:S02]  /*112a0*/  SYNCS.PHASECHK.TRANS64.TRYWAIT P0, [R2+URZ+0x38840], R3 ;  /* 0x03884003020075a7 */ /* 0x0044e4000800017f */
[----:B---3--:R-:W-:Y:S05]  /*112b0*/  @!P0 NANOSLEEP.SYNCS 0x989680 ;  /* 0x009896800000895d */ /* 0x008fea0003900000 */
[----:B------:R-:W3:Y:S02]  /*112c0*/  @!P0 SYNCS.PHASECHK.TRANS64 P0, [R2+URZ+0x38840], R3 ;  /* 0x03884003020085a7 */ /* 0x000ee4000800007f */
[----:B---3--:R-:W-:Y:S05]  /*112d0*/  @!P0 BRA `(.L_x_3524) ;  /* 0xfffffffc00f08947 */ /* 0x008fea000383ffff */
[----:B------:R-:W-:Y:S05]  /*112e0*/  BRA `(.L_x_3575) ;  /* 0xffffffdc00307947 */ /* 0x000fea000383ffff */
.L_x_3526:
[----:B-1----:R1:W3:Y:S02]  /*112f0*/  SYNCS.PHASECHK.TRANS64.TRYWAIT P1, [R2+URZ+0x38860], R3 ;  /* 0x03886003020075a7 */ /* 0x0022e4000802017f */
[----:B---3--:R-:W-:Y:S05]  /*11300*/  @!P1 NANOSLEEP.SYNCS 0x989680 ;  /* 0x009896800000995d */ /* 0x008fea0003900000 */
[----:B------:R-:W3:Y:S02]  /*11310*/  @!P1 SYNCS.PHASECHK.TRANS64 P1, [R2+URZ+0x38860], R3 ;  /* 0x03886003020095a7 */ /* 0x000ee4000802007f */
[----:B---3--:R-:W-:Y:S05]  /*11320*/  @!P1 BRA `(.L_x_3526) ;  /* 0xfffffffc00f09947 */ /* 0x008fea000383ffff */
[----:B------:R-:W-:Y:S05]  /*11330*/  BRA `(.L_x_3576) ;  /* 0xffffffdc009c7947 */ /* 0x000fea000383ffff */
.L_x_3531:
[----:B---3--:R3:W4:Y:S02]  /*11340*/  SYNCS.PHASECHK.TRANS64.TRYWAIT P0, [R2+URZ+0x38840], R3 ;  /* 0x03884003020075a7 */ /* 0x008724000800017f */
[----:B----4-:R-:W-:Y:S05]  /*11350*/  @!P0 NANOSLEEP.SYNCS 0x989680 ;  /* 0x009896800000895d */ /* 0x010fea0003900000 */
[----:B------:R-:W4:Y:S02]  /*11360*/  @!P0 SYNCS.PHASECHK.TRANS64 P0, [R2+URZ+0x38840], R3 ;  /* 0x03884003020085a7 */ /* 0x000f24000800007f */
[----:B----4-:R-:W-:Y:S05]  /*11370*/  @!P0 BRA `(.L_x_3531) ;  /* 0xfffffffc00f08947 */ /* 0x010fea000383ffff */
[----:B------:R-:W-:Y:S05]  /*11380*/  BRA `(.L_x_3577) ;  /* 0xffffffe400147947 */ /* 0x000fea000383ffff */
.L_x_3533:
[----:B-1----:R1:W2:Y:S02]  /*11390*/  SYNCS.PHASECHK.TRANS64.TRYWAIT P1, [R2+URZ+0x38860], R3 ;  /* 0x03886003020075a7 */ /* 0x0022a4000802017f */
[----:B--2---:R-:W-:Y:S05]  /*113a0*/  @!P1 NANOSLEEP.SYNCS 0x989680 ;  /* 0x009896800000995d */ /* 0x004fea0003900000 */
[----:B------:R-:W2:Y:S02]  /*113b0*/  @!P1 SYNCS.PHASECHK.TRANS64 P1, [R2+URZ+0x38860], R3 ;  /* 0x03886003020095a7 */ /* 0x000ea4000802007f */
[----:B--2---:R-:W-:Y:S05]  /*113c0*/  @!P1 BRA `(.L_x_3533) ;  /* 0xfffffffc00f09947 */ /* 0x004fea000383ffff */
[----:B------:R-:W-:Y:S05]  /*113d0*/  BRA `(.L_x_3578) ;  /* 0xffffffe400847947 */ /* 0x000fea000383ffff */
.L_x_3538:
        /* <DEDUP_REMOVED lines=8> */
.L_x_3580:
[----:B------:R-:W-:Y:S05]  /*11460*/  BSYNC B0 ;  /* 0x0000000000007941 */ /* 0x000fea0003800000 */
.L_x_3579:
        /* <DEDUP_REMOVED lines=8> */
.L_x_3581:
[----:B------:R-:W-:Y:S01]  /*114f0*/  IMAD.MOV.U32 R5, RZ, RZ, R14 ;  /* 0x000000ffff057224 */ /* 0x000fe200078e000e */
[----:B------:R-:W-:Y:S06]  /*11500*/  BRA `(.L_x_3582) ;  /* 0xffffffe800d47947 */ /* 0x000fec000383ffff */
.L_x_3541:
        /* <DEDUP_REMOVED lines=8> */
.L_x_3584:
[----:B------:R-:W-:Y:S05]  /*11590*/  BSYNC B0 ;  /* 0x0000000000007941 */ /* 0x000fea0003800000 */
.L_x_3583:
        /* <DEDUP_REMOVED lines=10> */
.L_x_3585:
        /* <DEDUP_REMOVED lines=8> */
.L_x_3586:
        /* <DEDUP_REMOVED lines=8> */
.L_x_3587:
        /* <DEDUP_REMOVED lines=8> */
.L_x_3588:
        /* <DEDUP_REMOVED lines=8> */
.L_x_3589:
[----:B------:R-:W-:Y:S05]  /*11840*/  BRA `(.L_x_3590) ;  /* 0xffffffe8009c7947 */ /* 0x000fea000383ffff */
.L_x_3546:
[----:B------:R-:W-:Y:S01]  /*11850*/  BSSY B0, `(.L_x_3591) ;  /* 0x0000008000007945 */ /* 0x000fe20003800000 */
[----:B-----5:R-:W-:Y:S01]  /*11860*/  IMAD.MOV.U32 R13, RZ, RZ, R17 ;  /* 0x000000ffff0d7224 */ /* 0x020fe200078e0011 */
[----:B-1----:R-:W-:Y:S01]  /*11870*/  MOV R12, 0x1 ;  /* 0x00000001000c7802 */ /* 0x002fe20000000f00 */
[----:B------:R-:W-:Y:S02]  /*11880*/  IMAD.MOV.U32 R11, RZ, RZ, RZ ;  /* 0x000000ffff0b7224 */ /* 0x000fe400078e00ff */
[----:B------:R-:W-:-:S07]  /*11890*/  IMAD.MOV.U32 R15, RZ, RZ, -0x1 ;  /* 0xffffffffff0f7424 */ /* 0x000fce00078e00ff */
[----:B0-2---:R-:W-:Y:S05]  /*118a0*/  WARPSYNC.COLLECTIVE R15, `(.L_x_3592) ;  /* 0x000000000f087348 */ /* 0x005fea0003c00000 */
[----:B------:R1:W3:Y:S02]  /*118b0*/  SHFL.UP P6, R14, R13, R12, R11 ;  /* 0x0400000c0d0e7389 */ /* 0x0002e400000c000b */
[----:B0123--:R-:W-:Y:S01]  /*118c0*/  ENDCOLLECTIVE ;  /* 0x000000000000791b */ /* 0x00ffe20003800000 */
.L_x_3592:
[----:B------:R-:W-:Y:S05]  /*118d0*/  BSYNC B0 ;  /* 0x0000000000007941 */ /* 0x000fea0003800000 */
.L_x_3591:
        /* <DEDUP_REMOVED lines=10> */
.L_x_3593:
        /* <DEDUP_REMOVED lines=8> */
.L_x_3594:
        /* <DEDUP_REMOVED lines=8> */
.L_x_3595:
        /* <DEDUP_REMOVED lines=8> */
.L_x_3596:
        /* <DEDUP_REMOVED lines=8> */
.L_x_3597:
[----:B------:R-:W-:Y:S05]  /*11b80*/  BRA `(.L_x_3598) ;  /* 0xffffffe800847947 */ /* 0x000fea000383ffff */
.L_x_3548:
[----:B------:R-:W-:Y:S01]  /*11b90*/  BSSY B0, `(.L_x_3599) ;  /* 0x0000006000007945 */ /* 0x000fe20003800000 */
[----:B------:R-:W-:Y:S02]  /*11ba0*/  PLOP3.LUT P6, PT, P6, PT, PT, 0x8, 0x0 ;  /* 0x000000000000781c */ /* 0x000fe400037ce170 */
[----:B------:R-:W-:-:S11]  /*11bb0*/  MOV R15, 0xffffffff ;  /* 0xffffffff000f7802 */ /* 0x000fd60000000f00 */
[----:B01----:R-:W-:Y:S05]  /*11bc0*/  WARPSYNC.COLLECTIVE R15, `(.L_x_3600) ;  /* 0x000000000f087348 */ /* 0x003fea0003c00000 */
[----:B------:R-:W-:Y:S01]  /*11bd0*/  VOTE.ANY R14, PT, P6 ;  /* 0x00000000000e7806 */ /* 0x000fe200030e0100 */
[----:B01----:R-:W-:Y:S06]  /*11be0*/  ENDCOLLECTIVE ;  /* 0x000000000000791b */ /* 0x003fec0003800000 */
.L_x_3600:
[----:B------:R-:W-:Y:S05]  /*11bf0*/  BSYNC B0 ;  /* 0x0000000000007941 */ /* 0x000fea0003800000 */
.L_x_3599:
        /* <DEDUP_REMOVED lines=9> */
.L_x_3601:
[----:B------:R-:W-:Y:S01]  /*11c90*/  IMAD.MOV.U32 R17, RZ, RZ, R14 ;  /* 0x000000ffff117224 */ /* 0x000fe200078e000e */
[----:B------:R-:W-:Y:S06]  /*11ca0*/  BRA `(.L_x_3602) ;  /* 0xffffffe800747947 */ /* 0x000fec000383ffff */
.L_x_3550:
[----:B------:R-:W-:Y:S01]  /*11cb0*/  BSSY B0, `(.L_x_3603) ;  /* 0x0000007000007945 */ /* 0x000fe20003800000 */
[----:B------:R-:W-:Y:S01]  /*11cc0*/  IMAD.MOV.U32 R13, RZ, RZ, R3 ;  /* 0x000000ffff0d7224 */ /* 0x000fe200078e0003 */
[----:B------:R-:W-:Y:S01]  /*11cd0*/  MOV R11, 0x1f ;  /* 0x0000001f000b7802 */ /* 0x000fe20000000f00 */
[----:B------:R-:W-:-:S07]  /*11ce0*/  IMAD.MOV.U32 R15, RZ, RZ, -0x1 ;  /* 0xffffffffff0f7424 */ /* 0x000fce00078e00ff */
[----:B0-23--:R-:W-:Y:S05]  /*11cf0*/  WARPSYNC.COLLECTIVE R15, `(.L_x_3604) ;  /* 0x000000000f087348 */ /* 0x00dfea0003c00000 */
[----:B------:R1:W4:Y:S02]  /*11d00*/  SHFL.IDX P6, R14, R13, R12, R11 ;  /* 0x0000000c0d0e7389 */ /* 0x00032400000c000b */
[----:B01234-:R-:W-:Y:S01]  /*11d10*/  ENDCOLLECTIVE ;  /* 0x000000000000791b */ /* 0x01ffe20003800000 */
.L_x_3604:
[----:B------:R-:W-:Y:S05]  /*11d20*/  BSYNC B0 ;  /* 0x0000000000007941 */ /* 0x000fea0003800000 */
.L_x_3603:
[----:B------:R-:W-:Y:S05]  /*11d30*/  BRA `(.L_x_3549) ;  /* 0xffffffe8006c7947 */ /* 0x000fea000383ffff */
.L_x_3553:
[----:B0-----:R0:W4:Y:S02]  /*11d40*/  SYNCS.PHASECHK.TRANS64.TRYWAIT P0, [R0+URZ+0x38820], R3 ;  /* 0x03882003000075a7 */ /* 0x001124000800017f */
[----:B----4-:R-:W-:Y:S05]  /*11d50*/  @!P0 NANOSLEEP.SYNCS 0x989680 ;  /* 0x009896800000895d */ /* 0x010fea0003900000 */
[----:B------:R-:W4:Y:S02]  /*11d60*/  @!P0 SYNCS.PHASECHK.TRANS64 P0, [R0+URZ+0x38820], R3 ;  /* 0x03882003000085a7 */ /* 0x000f24000800007f */
[----:B----4-:R-:W-:Y:S05]  /*11d70*/  @!P0 BRA `(.L_x_3553) ;  /* 0xfffffffc00f08947 */ /* 0x010fea000383ffff */
[----:B------:R-:W-:Y:S05]  /*11d80*/  BRA `(.L_x_3605) ;  /* 0xffffffec00547947 */ /* 0x000fea000383ffff */
.L_x_3554:
[----:B---3--:R-:W3:Y:S01]  /*11d90*/  S2R R2, SR_TID.X ;  /* 0x0000000000027919 */ /* 0x008ee20000002100 */
[----:B------:R-:W-:Y:S01]  /*11da0*/  BSSY B0, `(.L_x_3606) ;  /* 0x000000a000007945 */ /* 0x000fe20003800000 */
[----:B-1----:R-:W-:Y:S01]  /*11db0*/  IMAD.MOV.U32 R12, RZ, RZ, RZ ;  /* 0x000000ffff0c7224 */ /* 0x002fe200078e00ff */
[----:B------:R-:W-:Y:S01]  /*11dc0*/  MOV R11, 0x1f ;  /* 0x0000001f000b7802 */ /* 0x000fe20000000f00 */
[----:B------:R-:W-:Y:S01]  /*11dd0*/  IMAD.MOV.U32 R15, RZ, RZ, -0x1 ;  /* 0xffffffffff0f7424 */ /* 0x000fe200078e00ff */
[----:B---3--:R-:W-:-:S04]  /*11de0*/  SHF.R.U32.HI R2, RZ, 0x5, R2 ;  /* 0x00000005ff027819 */ /* 0x008fc80000011602 */
[----:B------:R-:W-:-:S05]  /*11df0*/  LOP3.LUT R2, R2, 0x3, RZ, 0xc0, !PT ;  /* 0x0000000302027812 */ /* 0x000fca00078ec0ff */
[----:B------:R-:W-:-:S07]  /*11e00*/  IMAD.MOV.U32 R13, RZ, RZ, R2 ;  /* 0x000000ffff0d7224 */ /* 0x000fce00078e0002 */
[----:B0-2---:R-:W-:Y:S05]  /*11e10*/  WARPSYNC.COLLECTIVE R15, `(.L_x_3607) ;  /* 0x000000000f087348 */ /* 0x005fea0003c00000 */
[----:B------:R1:W3:Y:S02]  /*11e20*/  SHFL.IDX P6, R14, R13, R12, R11 ;  /* 0x0000000c0d0e7389 */ /* 0x0002e400000c000b */
[----:B0123--:R-:W-:Y:S01]  /*11e30*/  ENDCOLLECTIVE ;  /* 0x000000000000791b */ /* 0x00ffe20003800000 */
.L_x_3607:
[----:B------:R-:W-:Y:S05]  /*11e40*/  BSYNC B0 ;  /* 0x0000000000007941 */ /* 0x000fea0003800000 */
.L_x_3606:
[----:B------:R-:W-:Y:S05]  /*11e50*/  BRA `(.L_x_3608) ;  /* 0xffffffec00387947 */ /* 0x000fea000383ffff */
.L_x_3557:
[----:B------:R-:W-:Y:S01]  /*11e60*/  BSSY B1, `(.L_x_3609) ;  /* 0x0000006000017945 */ /* 0x000fe20003800000 */
[----:B------:R-:W-:-:S07]  /*11e70*/  IMAD.MOV.U32 R15, RZ, RZ, -0x1 ;  /* 0xffffffffff0f7424 */ /* 0x000fce00078e00ff */
[----:B0123--:R-:W-:Y:S05]  /*11e80*/  WARPSYNC.COLLECTIVE R15, `(.L_x_3610) ;  /* 0x000000000f0c7348 */ /* 0x00ffea0003c00000 */
[----:B------:R-:W-:Y:S02]  /*11e90*/  ELECT P6, UR62, PT ;  /* 0x00000000003e782f */ /* 0x000fe400038c0000 */
[----:B------:R-:W-:Y:S01]  /*11ea0*/  MOV R14, UR62 ;  /* 0x0000003e000e7c02 */ /* 0x000fe20008000f00 */
[----:B0123--:R-:W-:Y:S10]  /*11eb0*/  ENDCOLLECTIVE ;  /* 0x000000000000791b */ /* 0x00fff40003800000 */
.L_x_3610:
[----:B------:R-:W-:Y:S05]  /*11ec0*/  BSYNC B1 ;  /* 0x0000000000017941 */ /* 0x000fea0003800000 */
.L_x_3609:
[----:B------:R-:W-:Y:S05]  /*11ed0*/  BRA `(.L_x_3611) ;  /* 0xffffffec00307947 */ /* 0x000fea000383ffff */
.L_x_3558:
[----:B0-----:R0:W2:Y:S02]  /*11ee0*/  SYNCS.PHASECHK.TRANS64.TRYWAIT P0, [R6+URZ], R5 ;  /* 0x00000005060075a7 */ /* 0x0010a4000800017f */
[----:B--2---:R-:W-:Y:S05]  /*11ef0*/  @!P0 NANOSLEEP.SYNCS 0x989680 ;  /* 0x009896800000895d */ /* 0x004fea0003900000 */
[----:B------:R-:W2:Y:S02]  /*11f00*/  @!P0 SYNCS.PHASECHK.TRANS64 P0, [R6+URZ], R5 ;  /* 0x00000005060085a7 */ /* 0x000ea4000800007f */
[----:B--2---:R-:W-:Y:S05]  /*11f10*/  @!P0 BRA `(.L_x_3558) ;  /* 0xfffffffc00f08947 */ /* 0x004fea000383ffff */
[----:B------:R-:W-:Y:S05]  /*11f20*/  BRA `(.L_x_3612) ;  /* 0xffffffec00587947 */ /* 0x000fea000383ffff */
.L_x_3559:
[----:B--2---:R2:W3:Y:S02]  /*11f30*/  SYNCS.PHASECHK.TRANS64.TRYWAIT P0, [R7+URZ], R2 ;  /* 0x00000002070075a7 */ /* 0x0044e4000800017f */
[----:B---3--:R-:W-:Y:S05]  /*11f40*/  @!P0 NANOSLEEP.SYNCS 0x989680 ;  /* 0x009896800000895d */ /* 0x008fea0003900000 */
[----:B------:R-:W3:Y:S02]  /*11f50*/  @!P0 SYNCS.PHASECHK.TRANS64 P0, [R7+URZ], R2 ;  /* 0x00000002070085a7 */ /* 0x000ee4000800007f */
[----:B---3--:R-:W-:Y:S05]  /*11f60*/  @!P0 BRA `(.L_x_3559) ;  /* 0xfffffffc00f08947 */ /* 0x008fea000383ffff */
[----:B------:R-:W-:Y:S05]  /*11f70*/  BRA `(.L_x_3613) ;  /* 0xffffffec00587947 */ /* 0x000fea000383ffff */
.L_x_3560:
[----:B---3--:R3:W4:Y:S02]  /*11f80*/  SYNCS.PHASECHK.TRANS64.TRYWAIT P0, [R4+URZ], R5 ;  /* 0x00000005040075a7 */ /* 0x008724000800017f */
[----:B----4-:R-:W-:Y:S05]  /*11f90*/  @!P0 NANOSLEEP.SYNCS 0x989680 ;  /* 0x009896800000895d */ /* 0x010fea0003900000 */
[----:B------:R-:W4:Y:S02]  /*11fa0*/  @!P0 SYNCS.PHASECHK.TRANS64 P0, [R4+URZ], R5 ;  /* 0x00000005040085a7 */ /* 0x000f24000800007f */
[----:B----4-:R-:W-:Y:S05]  /*11fb0*/  @!P0 BRA `(.L_x_3560) ;  /* 0xfffffffc00f08947 */ /* 0x010fea000383ffff */
[----:B------:R-:W-:Y:S05]  /*11fc0*/  BRA `(.L_x_3614) ;  /* 0xffffffec004c7947 */ /* 0x000fea000383ffff */
.L_x_3615:
        /* <DEDUP_REMOVED lines=11> */
.L_x_11945:


//--------------------- .text._ZN7cutlass13device_kernelIN5flash11enable_sm90INS1_16FlashAttnFwdSm90INS1_25CollectiveMainloopFwdSm90ILi2EN4cute5tupleIJNS5_1CILi1EEES8_S8_EEENS6_IJNS7_ILi64EEESA_SA_EEELi512ENS_10bfloat16_tEfNS_4arch4Sm90ELb0ELb0ELb1ELb1ELb0ELb1ELb1ELb0ELb0ELb0ELb0ELb0EEENS1_21CollectiveEpilogueFwdINS6_IJSA_NS7_ILi512EEESA_EEES9_SC_SE_Li256ELb1ELb0ELb0ELb0EEENS1_36VarlenDynamicPersistentTileSchedulerILi64ELi64ELi256ELi32ELb0ELb0ELb1ELb0ELb1ELb1EEEEEEEEEvNT_6ParamsE --------------------------
	.section	.text._ZN7cutlass13device_kernelIN5flash11enable_sm90INS1_16FlashAttnFwdSm90INS1_25CollectiveMainloopFwdSm90ILi2EN4cute5tupleIJNS5_1CILi1EEES8_S8_EEENS6_IJNS7_ILi64EEESA_SA_EEELi512ENS_10bfloat16_tEfNS_4arch4Sm90ELb0ELb0ELb1ELb1ELb0ELb1ELb1ELb0ELb0ELb0ELb0ELb0EEENS1_21CollectiveEpilogueFwdINS6_IJSA_NS7_ILi512EEESA_EEES9_SC_SE_Li256ELb1ELb0ELb0ELb0EEENS1_36VarlenDynamicPersistentTileSchedulerILi64ELi64ELi256ELi32ELb0ELb0ELb1ELb0ELb1ELb1EEEEEEEEEvNT_6ParamsE,"ax",@progbits
	.align	128
.text._ZN7cutlass13device_kernelIN5flash11enable_sm90INS1_16FlashAttnFwdSm90INS1_25CollectiveMainloopFwdSm90ILi2EN4cute5tupleIJNS5_1CILi1EEES8_S8_EEENS6_IJNS7_ILi64EEESA_SA_EEELi512ENS_10bfloat16_tEfNS_4arch4Sm90ELb0ELb0ELb1ELb1ELb0ELb1ELb1ELb0ELb0ELb0ELb0ELb0EEENS1_21CollectiveEpilogueFwdINS6_IJSA_NS7_ILi512EEESA_EEES9_SC_SE_Li256ELb1ELb0ELb0ELb0EEENS1_36VarlenDynamicPersistentTileSchedulerILi64ELi64ELi256ELi32ELb0ELb0ELb1ELb0ELb1ELb1EEEEEEEEEvNT_6ParamsE:
        .type           _ZN7cutlass13device_kernelIN5flash11enable_sm90INS1_16FlashAttnFwdSm90INS1_25CollectiveMainloopFwdSm90ILi2EN4cute5tupleIJNS5_1CILi1EEES8_S8_EEENS6_IJNS7_ILi64EEESA_SA_EEELi512ENS_10bfloat16_tEfNS_4arch4Sm90ELb0ELb0ELb1ELb1ELb0ELb1ELb1ELb0ELb0ELb0ELb0ELb0EEENS1_21CollectiveEpilogueFwdINS6_IJSA_NS7_ILi512EEESA_EEES9_SC_SE_Li256ELb1ELb0ELb0ELb0EEENS1_36VarlenDynamicPersistentTileSchedulerILi64ELi64ELi256ELi32ELb0ELb0ELb1ELb0ELb1ELb1EEEEEEEEEvNT_6ParamsE,@function
        .size           _ZN7cutlass13device_kernelIN5flash11enable_sm90INS1_16FlashAttnFwdSm90INS1_25CollectiveMainloopFwdSm90ILi2EN4cute5tupleIJNS5_1CILi1EEES8_S8_EEENS6_IJNS7_ILi64EEESA_SA_EEELi512ENS_10bfloat16_tEfNS_4arch4Sm90ELb0ELb0ELb1ELb1ELb0ELb1ELb1ELb0ELb0ELb0ELb0ELb0EEENS1_21CollectiveEpilogueFwdINS6_IJSA_NS7_ILi512EEESA_EEES9_SC_SE_Li256ELb1ELb0ELb0ELb0EEENS1_36VarlenDynamicPersistentTileSchedulerILi64ELi64ELi256ELi32ELb0ELb0ELb1ELb0ELb1ELb1EEEEEEEEEvNT_6ParamsE,(.L_x_11946 - _ZN7cutlass13device_kernelIN5flash11enable_sm90INS1_16FlashAttnFwdSm90INS1_25CollectiveMainloopFwdSm90ILi2EN4cute5tupleIJNS5_1CILi1EEES8_S8_EEENS6_IJNS7_ILi64EEESA_SA_EEELi512ENS_10bfloat16_tEfNS_4arch4Sm90ELb0ELb0ELb1ELb1ELb0ELb1ELb1ELb0ELb0ELb0ELb0ELb0EEENS1_21CollectiveEpilogueFwdINS6_IJSA_NS7_ILi512EEESA_EEES9_SC_SE_Li256ELb1ELb0ELb0ELb0EEENS1_36VarlenDynamicPersistentTileSchedulerILi64ELi64ELi256ELi32ELb0ELb0ELb1ELb0ELb1ELb1EEEEEEEEEvNT_6ParamsE)
        .other          _ZN7cutlass13device_kernelIN5flash11enable_sm90INS1_16FlashAttnFwdSm90INS1_25CollectiveMainloopFwdSm90ILi2EN4cute5tupleIJNS5_1CILi1EEES8_S8_EEENS6_IJNS7_ILi64EEESA_SA_EEELi512ENS_10bfloat16_tEfNS_4arch4Sm90ELb0ELb0ELb1ELb1ELb0ELb1ELb1ELb0ELb0ELb0ELb0ELb0EEENS1_21CollectiveEpilogueFwdINS6_IJSA_NS7_ILi512EEESA_EEES9_SC_SE_Li256ELb1ELb0ELb0ELb0EEENS1_36VarlenDynamicPersistentTileSchedulerILi64ELi64ELi256ELi32ELb0ELb0ELb1ELb0ELb1ELb1EEEEEEEEEvNT_6ParamsE,@"STO_CUDA_ENTRY STV_DEFAULT"
_ZN7cutlass13device_kernelIN5flash11enable_sm90INS1_16FlashAttnFwdSm90INS1_25CollectiveMainloopFwdSm90ILi2EN4cute5tupleIJNS5_1CILi1EEES8_S8_EEENS6_IJNS7_ILi64EEESA_SA_EEELi512ENS_10bfloat16_tEfNS_4arch4Sm90ELb0ELb0ELb1ELb1ELb0ELb1ELb1ELb0ELb0ELb0ELb0ELb0EEENS1_21CollectiveEpilogueFwdINS6_IJSA_NS7_ILi512EEESA_EEES9_SC_SE_Li256ELb1ELb0ELb0ELb0EEENS1_36VarlenDynamicPersistentTileSchedulerILi64ELi64ELi256ELi32ELb0ELb0ELb1ELb0ELb1ELb1EEEEEEEEEvNT_6ParamsE:
        /* <DEDUP_REMOVED lines=16> */
[----:B------:R-:W-:Y:S02]  /*0100*/  UIADD3 UR4, UP5, UR4, 0x670, URZ ;  /* 0x0000067004047890 */ /* 0x000fe4000ffbe03f */
[----:B------:R-:W-:Y:S02]  /*0110*/  UIADD3.X UR9, URZ, UR5, URZ, UP1, !UPT ;  /* 0x000000053f097290 */ /* 0x000fe40008ffe43f */
[----:B------:R-:W-:Y:S02]  /*0120*/  UIADD3.X UR11, URZ, UR5, URZ, UP2, !UPT ;  /* 0x000000053f0b7290 */ /* 0x000fe400097fe43f */
[----:B------:R-:W-:Y:S01]  /*0130*/  UIADD3.X UR13, URZ, UR5, URZ, UP3, !UPT ;  /* 0x000000053f0d7290 */ /* 0x000fe20009ffe43f */
[----:B------:R0:W-:Y:S01]  /*0140*/  UTMACCTL.PF [UR6] ;  /* 0x00000000060079b9 */ /* 0x0001e20008040000 */
[----:B------:R-:W-:-:S03]  /*0150*/  UIADD3.X UR15, URZ, UR5, URZ, UP4, !UPT ;  /* 0x000000053f0f7290 */ /* 0x000fc6000a7fe43f */
[----:B------:R0:W-:Y:S01]  /*0160*/  UTMACCTL.PF [UR8] ;  /* 0x00000000080079b9 */ /* 0x0001e20008040000 */
[----:B------:R-:W-:Y:S01]  /*0170*/  UIADD3.X UR5, URZ, UR5, URZ, UP5, !UPT ;  /* 0x000000053f057290 */ /* 0x000fe2000affe43f */
[----:B------:R0:W-:Y:S02]  /*0180*/  UTMACCTL.PF [UR10] ;  /* 0x000000000a0079b9 */ /* 0x0001e40008040000 */
[----:B------:R0:W-:Y:S02]  /*0190*/  UTMACCTL.PF [UR12] ;  /* 0x000000000c0079b9 */ /* 0x0001e40008040000 */
[----:B------:R0:W-:Y:S04]  /*01a0*/  UTMACCTL.PF [UR14] ;  /* 0x000000000e0079b9 */ /* 0x0001e80008040000 */
[----:B------:R0:W-:Y:S02]  /*01b0*/  UTMACCTL.PF [UR4] ;  /* 0x00000000040079b9 */ /* 0x0001e40008040000 */
[----:B0-----:R-:W-:Y:S01]  /*01c0*/  NOP ;  /* 0x0000000000007918 */ /* 0x001fe20000000000 */
.L_x_3617:
[----:B------:R-:W-:Y:S05]  /*01d0*/  BSYNC B0 ;  /* 0x0000000000007941 */ /* 0x000fea0003800000 */
.L_x_3616:
        /* <DEDUP_REMOVED lines=14> */
[----:B-1----:R0:W-:Y:S01]  /*02c0*/  STL [R1+0x4], R3 ;  /* 0x0000040301007387 */ /* 0x0021e20000100800 */
        /* <DEDUP_REMOVED lines=24> */
.L_x_3618:
        /* <DEDUP_REMOVED lines=22> */
.L_x_3619:
        /* <DEDUP_REMOVED lines=18> */
.L_x_3620:
        /* <DEDUP_REMOVED lines=22> */
.L_x_3621:
        /* <DEDUP_REMOVED lines=22> */
.L_x_3622:
        /* <DEDUP_REMOVED lines=9> */
.L_x_3625:
        /* <DEDUP_REMOVED lines=41> */
[----:B------:R-:W-:-:S04]  /*0cb0*/  SHF.R.S32.HI R8, RZ, 0x1f, R6 ;  /* 0x0000001fff087819 */ /* 0x000fc80000011406 */
[----:B------:R-:W-:Y:S02]  /*0cc0*/  LEA.HI R8, R8, R7, RZ, 0x3 ;  /* 0x0000000708087211 */ /* 0x000fe400078f18ff */
[----:B------:R-:W-:Y:S02]  /*0cd0*/  LEA.HI R13, R12, R189, RZ, 0x2 ;  /* 0x000000bd0c0d7211 */ /* 0x000fe400078f10ff */
[----:B------:R-:W-:Y:S02]  /*0ce0*/  LOP3.LUT R8, R8, 0xfffffff8, RZ, 0xc0, !PT ;  /* 0xfffffff808087812 */ /* 0x000fe400078ec0ff */
[----:B------:R-:W-:Y:S02]  /*0cf0*/  LOP3.LUT R12, R10, 0xfffffff8, RZ, 0xc0, !PT ;  /* 0xfffffff80a0c7812 */ /* 0x000fe400078ec0ff */
[----:B------:R-:W-:Y:S01]  /*0d00*/  SHF.R.S32.HI R216, RZ, 0x7, R3 ;  /* 0x00000007ffd87819 */ /* 0x000fe20000011403 */
[----:B------:R-:W-:Y:S01]  /*0d10*/  IMAD.IADD R8, R7, 0x1, -R8 ;  /* 0x0000000107087824 */ /* 0x000fe200078e0a08 */
[----:B------:R-:W-:-:S02]  /*0d20*/  LOP3.LUT R16, R13, 0x3ffffc, RZ, 0xc0, !PT ;  /* 0x003ffffc0d107812 */ /* 0x000fc400078ec0ff */
[----:B------:R-:W-:Y:S01]  /*0d30*/  LOP3.LUT R7, R6, 0x7ffffffc, RZ, 0xc0, !PT ;  /* 0x7ffffffc06077812 */ /* 0x000fe200078ec0ff */
[----:B------:R-:W-:Y:S01]  /*0d40*/  IMAD.IADD R12, R9, 0x1, -R12 ;  /* 0x00000001090c7824 */ /* 0x000fe200078e0a0c */
[----:B------:R-:W-:Y:S01]  /*0d50*/  LEA.HI R5, R5, R4, RZ, 0x5 ;  /* 0x0000000405057211 */ /* 0x000fe200078f28ff */
[----:B------:R-:W-:Y:S02]  /*0d60*/  IMAD R13, R216, 0x100, R9 ;  /* 0x00000100d80d7824 */ /* 0x000fe400078e0209 */
[----:B------:R-:W-:Y:S02]  /*0d70*/  IMAD.IADD R16, R189, 0x1, -R16 ;  /* 0x00000001bd107824 */ /* 0x000fe400078e0a10 */
[----:B------:R-:W-:Y:S01]  /*0d80*/  IMAD.IADD R7, R4, 0x1, -R7 ;  /* 0x0000000104077824 */ /* 0x000fe200078e0a07 */
[CC--:B------:R-:W-:Y:S01]  /*0d90*/  LEA.HI R4, R0.reuse, R231.reuse, RZ, 0x3 ;  /* 0x000000e700047211 */ /* 0x0c0fe200078f18ff */
[----:B------:R-:W-:Y:S01]  /*0da0*/  IMAD.IADD R14, R11, 0x1, -R14 ;  /* 0x000000010b0e7824 */ /* 0x000fe200078e0a0e */
[----:B------:R-:W-:Y:S01]  /*0db0*/  LEA.HI R0, R0, R231, RZ, 0x2 ;  /* 0x000000e700007211 */ /* 0x000fe200078f10ff */
[----:B------:R-:W-:Y:S01]  /*0dc0*/  IMAD.SHL.U32 R9, R12, 0x40, RZ ;  /* 0x000000400c097824 */ /* 0x000fe200078e00ff */
[----:B------:R-:W-:Y:S01]  /*0dd0*/  LEA R13, R16, R13, 0x4 ;  /* 0x0000000d100d7211 */ /* 0x000fe200078e20ff */
[----:B------:R-:W-:Y:S01]  /*0de0*/  IMAD.SHL.U32 R14, R14, 0x8, RZ ;  /* 0x000000080e0e7824 */ /* 0x000fe200078e00ff */
[----:B------:R-:W-:Y:S01]  /*0df0*/  SHF.R.S32.HI R22, RZ, 0x2, R0 ;  /* 0x00000002ff167819 */ /* 0x000fe20000011400 */
[----:B------:R-:W-:Y:S01]  /*0e00*/  IMAD.SHL.U32 R10, R10, 0x40, RZ ;  /* 0x000000400a0a7824 */ /* 0x000fe200078e00ff */
[----:B------:R-:W-:Y:S01]  /*0e10*/  LOP3.LUT R9, R9, 0x1c0, RZ, 0xc0, !PT ;  /* 0x000001c009097812 */ /* 0x000fe200078ec0ff */
[--C-:B------:R-:W-:Y:S01]  /*0e20*/  IMAD.U32 R228, R13, 0x40, R14.reuse ;  /* 0x000000400de47824 */ /* 0x100fe200078e000e */
[----:B------:R-:W-:Y:S01]  /*0e30*/  SHF.R.S32.HI R5, RZ, 0x5, R5 ;  /* 0x00000005ff057819 */ /* 0x000fe20000011405 */
[----:B------:R-:W-:Y:S01]  /*0e40*/  VIADD R233, R22, 0x20 ;  /* 0x0000002016e97836 */ /* 0x000fe20000000000 */
[----:B------:R-:W-:-:S02]  /*0e50*/  LOP3.LUT R14, R9, 0x8, R14, 0xf8, !PT ;  /* 0x00000008090e7812 */ /* 0x000fc400078ef80e */
[----:B------:R-:W-:Y:S02]  /*0e60*/  SHF.R.U32.HI R9, RZ, 0x3, R9 ;  /* 0x00000003ff097819 */ /* 0x000fe40000011609 */
[----:B------:R-:W-:Y:S01]  /*0e70*/  LOP3.LUT R10, R10, 0x7ffffe00, RZ, 0xc0, !PT ;  /* 0x7ffffe000a0a7812 */ /* 0x000fe200078ec0ff */
[----:B------:R-:W-:Y:S01]  /*0e80*/  IMAD R188, R5, 0x10, R8 ;  /* 0x0000001005bc7824 */ /* 0x000fe200078e0208 */
[----:B------:R-:W-:Y:S02]  /*0e90*/  LOP3.LUT R214, R0, 0xfffffffc, RZ, 0xc0, !PT ;  /* 0xfffffffc00d67812 */ /* 0x000fe400078ec0ff */
[----:B------:R-:W-:Y:S01]  /*0ea0*/  SHF.R.S32.HI R5, RZ, 0x1f, R0 ;  /* 0x0000001fff057819 */ /* 0x000fe20000011400 */
[----:B------:R-:W-:Y:S01]  /*0eb0*/  IMAD R10, R189, 0x400, R10 ;  /* 0x00000400bd0a7824 */ /* 0x000fe200078e020a */
[----:B------:R-:W-:Y:S02]  /*0ec0*/  LOP3.LUT R9, R14, R9, RZ, 0x3c, !PT ;  /* 0x000000090e097212 */ /* 0x000fe400078e3cff */
[----:B------:R-:W-:Y:S01]  /*0ed0*/  SHF.R.S32.HI R0, RZ, 0x1f, R233 ;  /* 0x0000001fff007819 */ /* 0x000fe200000114e9 */
[----:B------:R-:W-:Y:S01]  /*0ee0*/  IMAD.IADD R214, R231, 0x1, -R214 ;  /* 0x00000001e7d67824 */ /* 0x000fe200078e0ad6 */
[----:B------:R-:W-:Y:S01]  /*0ef0*/  R2P PR, R12, 0x6 ;  /* 0x000000060c007804 */ /* 0x000fe20000000000 */
[----:B------:R-:W-:Y:S01]  /*0f00*/  IMAD.IADD R9, R10, 0x1, R9 ;  /* 0x000000010a097824 */ /* 0x000fe200078e0209 */
[----:B------:R-:W-:Y:S01]  /*0f10*/  LEA.HI R0, R0, R233, RZ, 0x3 ;  /* 0x000000e900007211 */ /* 0x000fe200078f18ff */
[----:B------:R-:W-:Y:S01]  /*0f20*/  IMAD.SHL.U32 R218, R233, 0x40, RZ ;  /* 0x00000040e9da7824 */ /* 0x000fe200078e00ff */
[----:B------:R-:W-:Y:S01]  /*0f30*/  LEA.HI R3, R3, R216, RZ, 0x1 ;  /* 0x000000d803037211 */ /* 0x000fe200078f08ff */
[----:B------:R-:W-:Y:S01]  /*0f40*/  IMAD.SHL.U32 R16, R214, 0x8, RZ ;  /* 0x00000008d6107824 */ /* 0x000fe200078e00ff */
[----:B------:R-:W-:Y:S01]  /*0f50*/  LEA R194, R9, R2, 0x1 ;  /* 0x0000000209c27211 */ /* 0x000fe200078e08ff */
[----:B------:R-:W-:Y:S01]  /*0f60*/  IMAD.SHL.U32 R219, R0, 0x40, RZ ;  /* 0x0000004000db7824 */ /* 0x000fe200078e00ff */
[----:B------:R-:W-:Y:S01]  /*0f70*/  LOP3.LUT R218, R218, 0x1c0, RZ, 0xc0, !PT ;  /* 0x000001c0dada7812 */ /* 0x000fe200078ec0ff */
[----:B------:R-:W-:Y:S01]  /*0f80*/  IMAD.MOV.U32 R196, RZ, RZ, 0x20 ;  /* 0x00000020ffc47424 */ /* 0x000fe200078e00ff */
[----:B------:R-:W-:Y:S01]  /*0f90*/  SHF.R.S32.HI R192, RZ, 0x3, R4 ;  /* 0x00000003ffc07819 */ /* 0x000fe20000011404 */
[----:B------:R-:W-:Y:S01]  /*0fa0*/  VIADD R201, R194, 0x36400 ;  /* 0x00036400c2c97836 */ /* 0x000fe20000000000 */
[----:B------:R-:W-:-:S02]  /*0fb0*/  LOP3.LUT R4, R4, 0x1ffffff8, RZ, 0xc0, !PT ;  /* 0x1ffffff804047812 */ /* 0x000fc400078ec0ff */
[----:B------:R-:W-:Y:S02]  /*0fc0*/  LEA.HI R5, R5, R22, RZ, 0x3 ;  /* 0x0000001605057211 */ /* 0x000fe400078f18ff */
[----:B------:R-:W-:Y:S02]  /*0fd0*/  LOP3.LUT R3, R3, 0xfffffe, RZ, 0xc0, !PT ;  /* 0x00fffffe03037812 */ /* 0x000fe400078ec0ff */
[----:B------:R-:W-:Y:S02]  /*0fe0*/  LOP3.LUT R0, R218, 0x38, R16, 0xf8, !PT ;  /* 0x00000038da007812 */ /* 0x000fe400078ef810 */
[----:B------:R-:W-:Y:S02]  /*0ff0*/  SHF.R.U32.HI R232, RZ, 0x3, R218 ;  /* 0x00000003ffe87819 */ /* 0x000fe400000116da */
[----:B------:R-:W-:Y:S01]  /*1000*/  LOP3.LUT R219, R219, 0xfffffe00, RZ, 0xc0, !PT ;  /* 0xfffffe00dbdb7812 */ /* 0x000fe200078ec0ff */
[----:B------:R-:W-:Y:S01]  /*1010*/  VIADD R195, R194, 0x36440 ;  /* 0x00036440c2c37836 */ /* 0x000fe20000000000 */
[----:B------:R-:W-:Y:S01]  /*1020*/  SEL R196, R196, 0xffffffe0, !P1 ;  /* 0xffffffe0c4c47807 */ /* 0x000fe20004800000 */
[----:B------:R-:W-:Y:S01]  /*1030*/  IMAD.IADD R4, R231, 0x1, -R4 ;  /* 0x00000001e7047824 */ /* 0x000fe200078e0a04 */
[----:B------:R-:W-:Y:S01]  /*1040*/  LOP3.LUT R5, R5, 0xfffffff8, RZ, 0xc0, !PT ;  /* 0xfffffff805057812 */ /* 0x000fe200078ec0ff */
[----:B------:R-:W-:Y:S01]  /*1050*/  IMAD.IADD R3, R216, 0x1, -R3 ;  /* 0x00000001d8037824 */ /* 0x000fe200078e0a03 */
[----:B------:R-:W-:Y:S01]  /*1060*/  LOP3.LUT R217, R219, R0, R232, 0xf6, !PT ;  /* 0x00000000dbd97212 */ /* 0x000fe200078ef6e8 */
[C---:B------:R-:W-:Y:S01]  /*1070*/  @P2 VIADD R195, R201.reuse, 0xffffffc0 ;  /* 0xffffffc0c9c32836 */ /* 0x040fe20000000000 */
[----:B------:R-:W-:Y:S01]  /*1080*/  CS2R R18, SRZ ;  /* 0x0000000000127805 */ /* 0x000fe2000001ff00 */
[----:B------:R-:W-:Y:S01]  /*1090*/  IMAD.IADD R201, R201, 0x1, R196 ;  /* 0x00000001c9c97824 */ /* 0x000fe200078e02c4 */
[----:B------:R-:W-:Y:S01]  /*10a0*/  MOV R23, RZ ;  /* 0x000000ff00177202 */ /* 0x000fe20000000f00 */
[----:B------:R-:W-:-:S02]  /*10b0*/  IMAD.MOV.U32 R184, RZ, RZ, RZ ;  /* 0x000000ffffb87224 */ /* 0x000fc400078e00ff */
[----:B------:R-:W-:Y:S02]  /*10c0*/  IMAD.MOV.U32 R212, RZ, RZ, RZ ;  /* 0x000000ffffd47224 */ /* 0x000fe400078e00ff */
[----:B------:R-:W-:Y:S02]  /*10d0*/  IMAD.SHL.U32 R187, R4, 0x8, RZ ;  /* 0x0000000804bb7824 */ /* 0x000fe400078e00ff */
[----:B------:R-:W-:Y:S02]  /*10e0*/  IMAD.IADD R186, R22, 0x1, -R5 ;  /* 0x0000000116ba7824 */ /* 0x000fe400078e0a05 */
[----:B------:R-:W-:Y:S02]  /*10f0*/  IMAD.SHL.U32 R191, R3, 0x100, RZ ;  /* 0x0000010003bf7824 */ /* 0x000fe400078e00ff */
[----:B------:R-:W-:Y:S02]  /*1100*/  IMAD.SHL.U32 R190, R7, 0x2, RZ ;  /* 0x0000000207be7824 */ /* 0x000fe400078e00ff */
[----:B------:R-:W-:-:S02]  /*1110*/  IMAD R217, R217, 0x2, R2 ;  /* 0x00000002d9d97824 */ /* 0x000fc400078e0202 */
[----:B------:R-:W-:Y:S01]  /*1120*/  IMAD.IADD R196, R196, 0x1, R195 ;  /* 0x00000001c4c47824 */ /* 0x000fe200078e02c3 */
[----:B--2---:R-:W-:-:S07]  /*1130*/  LOP3.LUT R185, R15, 0x1, RZ, 0xfc, !PT ;  /* 0x000000010fb97812 */ /* 0x004fce00078efcff */
.L_x_3743:
        /* <DEDUP_REMOVED lines=8> */
[----:B------:R-:W-:Y:S02]  /*11c0*/  ISETP.NE.U32.AND P1, PT, RZ, UR8, PT ;  /* 0x00000008ff007c0c */ /* 0x000fe4000bf25070 */
[----:B------:R-:W-:Y:S02]  /*11d0*/  ISETP.NE.AND.EX P2, PT, RZ, UR5, PT, P2 ;  /* 0x00000005ff007c0c */ /* 0x000fe4000bf45320 */
[----:B------:R-:W-:Y:S02]  /*11e0*/  ISETP.NE.AND.EX P1, PT, RZ, UR9, PT, P1 ;  /* 0x00000009ff007c0c */ /* 0x000fe4000bf25310 */
[----:B------:R-:W-:Y:S02]  /*11f0*/  ISETP.NE.U32.AND P0, PT, RZ, UR6, PT ;  /* 0x00000006ff007c0c */ /* 0x000fe4000bf05070 */
[----:B------:R-:W-:-:S02]  /*1200*/  MOV R33, RZ ;  /* 0x000000ff00217202 */ /* 0x000fc40000000f00 */
        /* <DEDUP_REMOVED lines=39> */
.L_x_3627:
[----:B------:R-:W-:Y:S02]  /*1480*/  IMAD.U32 R24, RZ, RZ, UR5 ;  /* 0x00000005ff187e24 */ /* 0x000fe4000f8e00ff */
[----:B------:R-:W-:Y:S01]  /*1490*/  IMAD.U32 R28, RZ, RZ, UR4 ;  /* 0x00000004ff1c7e24 */ /* 0x000fe2000f8e00ff */
[----:B------:R-:W-:Y:S06]  /*14a0*/  @!P2 BRA `(.L_x_3628) ;  /* 0x000000000010a947 */ /* 0x000fec0003800000 */
[----:B------:R-:W-:-:S04]  /*14b0*/  IADD3 R4, P0, R209, UR8, RZ ;  /* 0x00000008d1047c10 */ /* 0x000fc8000ff1e0ff */
[----:B------:R-:W-:-:S05]  /*14c0*/  IADD3.X R5, R210, UR9, RZ, P0, !PT ;  /* 0x00000009d2057c10 */ /* 0x000fca00087fe4ff */
[----:B------:R0:W5:Y:S01]  /*14d0*/  LDG.E R28, desc[UR54][R4.64] ;  /* 0x00000036041c7981 */ /* 0x000162000c1e1900 */
[----:B------:R-:W-:Y:S05]  /*14e0*/  BRA `(.L_x_3629) ;  /* 0x0000000000107947 */ /* 0x000fea0003800000 */
.L_x_3628:
[----:B------:R-:W-:Y:S05]  /*14f0*/  @!P0 BRA `(.L_x_3629) ;  /* 0x00000000000c8947 */ /* 0x000fea0003800000 */
[----:B------:R-:W2:Y:S04]  /*1500*/  LDG.E R5, desc[UR54][R8.64] ;  /* 0x0000003608057981 */ /* 0x000ea8000c1e1900 */
[----:B------:R-:W2:Y:S02]  /*1510*/  LDG.E R28, desc[UR54][R8.64+0x4] ;  /* 0x00000436081c7981 */ /* 0x000ea4000c1e1900 */
[----:B--2---:R-:W-:-:S07]  /*1520*/  IMAD.IADD R28, R28, 0x1, -R5 ;  /* 0x000000011c1c7824 */ /* 0x004fce00078e0a05 */
.L_x_3629:
        /* <DEDUP_REMOVED lines=55> */
.L_x_3632:
[----:B------:R-:W-:Y:S05]  /*18a0*/  BSYNC B6 ;  /* 0x0000000000067941 */ /* 0x000fea0003800000 */
.L_x_3631:
        /* <DEDUP_REMOVED lines=20> */
.L_x_3634:
[----:B------:R-:W-:Y:S05]  /*19f0*/  BSYNC B6 ;  /* 0x0000000000067941 */ /* 0x000fea0003800000 */
.L_x_3633:
        /* <DEDUP_REMOVED lines=13> */
[----:B------:R4:W3:Y:S01]  /*1ad0*/  @P0 LDG.E R29, desc[UR54][R4.64] ;  /* 0x00000036041d0981 */ /* 0x0008e2000c1e1900 */
[----:B0-----:R-:W-:Y:S01]  /*1ae0*/  ISETP.NE.AND P0, PT, R0, 0x1, PT ;  /* 0x000000010000780c */ /* 0x001fe20003f05270 */
[----:B------:R-:W-:Y:S01]  /*1af0*/  IMAD.SHL.U32 R42, R214, 0x4, RZ ;  /* 0x00000004d62a7824 */ /* 0x000fe200078e00ff */
[----:B------:R-:W-:Y:S01]  /*1b00*/  SHF.R.S32.HI R12, RZ, 0x1f, R33 ;  /* 0x0000001fff0c7819 */ /* 0x000fe20000011421 */
[----:B------:R-:W0:Y:S01]  /*1b10*/  LDC.64 R48, c[0x0][0x3e8] ;  /* 0x0000fa00ff307b82 */ /* 0x000e220000000a00 */
[----:B------:R-:W0:Y:S01]  /*1b20*/  S2R R32, SR_TID.X ;  /* 0x0000000000207919 */ /* 0x000e220000002100 */
[----:B------:R-:W-:Y:S01]  /*1b30*/  IMAD.SHL.U32 R61, R186, 0x40, RZ ;  /* 0x00000040ba3d7824 */ /* 0x000fe200078e00ff */
[----:B------:R-:W-:Y:S01]  /*1b40*/  SHF.R.S32.HI R43, RZ, 0x1f, R42 ;  /* 0x0000001fff2b7819 */ /* 0x000fe2000001142a */
[-C--:B-1----:R-:W-:Y:S01]  /*1b50*/  IMAD R6, R12, R54.reuse, RZ ;  /* 0x000000360c067224 */ /* 0x082fe200078e02ff */
[----:B------:R-:W-:Y:S01]  /*1b60*/  SHF.L.U64.HI R53, R54, 0x6, R55 ;  /* 0x0000000636357819 */ /* 0x000fe20000010237 */
[----:B----4-:R-:W-:Y:S01]  /*1b70*/  IMAD.WIDE.U32 R4, R33, R54, RZ ;  /* 0x0000003621047225 */ /* 0x010fe200078e00ff */
[----:B------:R-:W-:Y:S01]  /*1b80*/  LOP3.LUT R61, R61, 0x1c0, RZ, 0xc0, !PT ;  /* 0x000001c03d3d7812 */ /* 0x000fe200078ec0ff */
[----:B------:R-:W1:Y:S02]  /*1b90*/  LDC R63, c[0x0][0x3d4] ;  /* 0x0000f500ff3f7b82 */ /* 0x000e640000000800 */
[----:B--2---:R-:W-:Y:S01]  /*1ba0*/  IMAD.SHL.U32 R57, R46, 0x40, RZ ;  /* 0x000000402e397824 */ /* 0x004fe200078e00ff */
[----:B------:R-:W-:Y:S01]  /*1bb0*/  SHF.R.U32.HI R64, RZ, 0x3, R61 ;  /* 0x00000003ff407819 */ /* 0x000fe2000001163d */
[C---:B------:R-:W-:Y:S01]  /*1bc0*/  VIADD R82, R16.reuse, 0x20 ;  /* 0x0000002010527836 */ /* 0x040fe20000000000 */
[----:B---3--:R-:W-:Y:S01]  /*1bd0*/  ISETP.GE.AND P2, PT, R16, R35, PT ;  /* 0x000000231000720c */ /* 0x008fe20003f46270 */
[----:B------:R-:W-:-:S02]  /*1be0*/  IMAD.SHL.U32 R66, R35, 0x2, RZ ;  /* 0x0000000223427824 */ /* 0x000fc400078e00ff */
[----:B------:R-:W2:Y:S01]  /*1bf0*/  @P0 LDC R3, c[0x0][0x42c] ;  /* 0x00010b00ff030b82 */ /* 0x000ea20000000800 */
[----:B------:R-:W-:-:S07]  /*1c00*/  P2R R76, PR, RZ, 0x4 ;  /* 0x00000004ff4c7803 */ /* 0x000fce0000000000 */
[----:B------:R-:W3:Y:S01]  /*1c10*/  @P0 LDC R7, c[0x0][0x430] ;  /* 0x00010c00ff070b82 */ /* 0x000ee20000000800 */
[C---:B0-----:R-:W-:Y:S01]  /*1c20*/  SHF.L.U64.HI R56, R48.reuse, 0x6, R49 ;  /* 0x0000000630387819 */ /* 0x041fe20000010231 */
[----:B------:R-:W-:-:S06]  /*1c30*/  IMAD.SHL.U32 R60, R48, 0x40, RZ ;  /* 0x00000040303c7824 */ /* 0x000fcc00078e00ff */
[----:B------:R-:W0:Y:S01]  /*1c40*/  LDC R65, c[0x0][0x2e4] ;  /* 0x0000b900ff417b82 */ /* 0x000e220000000800 */
[----:B------:R-:W-:-:S05]  /*1c50*/  SHF.R.U32.HI R32, RZ, 0x7, R32 ;  /* 0x00000007ff207819 */ /* 0x000fca0000011620 */
[----:B------:R-:W-:Y:S02]  /*1c60*/  VIADD R62, R32, 0x8 ;  /* 0x00000008203e7836 */ /* 0x000fe40000000000 */
[----:B--2---:R-:W-:-:S04]  /*1c70*/  @P0 IMAD.HI.U32 R0, R26, R3, RZ ;  /* 0x000000031a000227 */ /* 0x004fc800078e00ff */
[----:B------:R-:W-:Y:S01]  /*1c80*/  IMAD R3, R33, R55, R6 ;  /* 0x0000003721037224 */ /* 0x000fe200078e0206 */
[----:B---3--:R-:W-:-:S03]  /*1c90*/  @P0 SHF.R.U32.HI R26, RZ, R7, R0 ;  /* 0x00000007ff1a0219 */ /* 0x008fc60000011600 */
[----:B------:R-:W-:Y:S01]  /*1ca0*/  IMAD.IADD R5, R5, 0x1, R3 ;  /* 0x0000000105057824 */ /* 0x000fe200078e0203 */
        /* <DEDUP_REMOVED lines=11> */
[----:B------:R-:W-:Y:S02]  /*1d60*/  IMAD.IADD R7, R7, 0x1, R9 ;  /* 0x0000000107077824 */ /* 0x000fe400078e0209 */
        /* <DEDUP_REMOVED lines=17> */
[----:B------:R-:W-:Y:S02]  /*1e80*/  IMAD R15, R22, R47, R4 ;  /* 0x0000002f160f7224 */ /* 0x000fe400078e0204 */
[----:B------:R-:W-:Y:S01]  /*1e90*/  IMAD.WIDE.U32 R40, R9, UR4, R6 ;  /* 0x0000000409287c25 */ /* 0x000fe2000f8e0006 */
[----:B------:R-:W-:Y:S01]  /*1ea0*/  IADD3.X R50, R0, R5, R13, P0, !PT ;  /* 0x0000000500327210 */ /* 0x000fe200007fe40d */
[----:B------:R-:W-:Y:S01]  /*1eb0*/  ULDC UR4, c[0x0][0x2e4] ;  /* 0x0000b90000047ab9 */ /* 0x000fe20000000800 */
[----:B------:R-:W-:Y:S01]  /*1ec0*/  SEL R13, R35, RZ, P2 ;  /* 0x000000ff230d7207 */ /* 0x000fe20001000000 */
[----:B------:R-:W-:Y:S01]  /*1ed0*/  IMAD R77, R9, UR5, R8 ;  /* 0x00000005094d7c24 */ /* 0x000fe2000f8e0208 */
[----:B------:R-:W-:Y:S01]  /*1ee0*/  ISETP.GE.AND P4, PT, R16, UR4, PT ;  /* 0x0000000410007c0c */ /* 0x000fe2000bf86270 */
[----:B------:R-:W-:Y:S01]  /*1ef0*/  IMAD.WIDE.U32 R4, R22, R46, R42 ;  /* 0x0000002e16047225 */ /* 0x000fe200078e002a */
[----:B------:R-:W-:-:S03]  /*1f00*/  ISETP.GE.AND P3, PT, R82, UR4, PT ;  /* 0x0000000452007c0c */ /* 0x000fc6000bf66270 */
[----:B------:R-:W-:Y:S01]  /*1f10*/  IMAD.WIDE.U32 R8, R22, R46, R16 ;  /* 0x0000002e16087225 */ /* 0x000fe200078e0010 */
[----:B------:R-:W-:-:S03]  /*1f20*/  IADD3 R5, R5, R15, RZ ;  /* 0x0000000f05057210 */ /* 0x000fc60007ffe0ff */
[----:B------:R-:W-:Y:S01]  /*1f30*/  IMAD.IADD R9, R15, 0x1, R9 ;  /* 0x000000010f097824 */ /* 0x000fe200078e0209 */
[----:B-----5:R-:W-:Y:S01]  /*1f40*/  SHF.R.S32.HI R15, RZ, 0x1f, R27 ;  /* 0x0000001fff0f7819 */ /* 0x020fe2000001141b */
[----:B------:R-:W-:Y:S02]  /*1f50*/  IMAD.IADD R13, R16, 0x1, R13 ;  /* 0x00000001100d7824 */ /* 0x000fe400078e020d */
[----:B------:R-:W-:-:S03]  /*1f60*/  IMAD.WIDE.U32 R38, R27, R46, R8 ;  /* 0x0000002e1b267225 */ /* 0x000fc600078e0008 */
[----:B------:R-:W-:Y:S01]  /*1f70*/  SHF.R.S32.HI R52, RZ, 0x1f, R13 ;  /* 0x0000001fff347819 */ /* 0x000fe2000001140d */
[-C--:B------:R-:W-:Y:S02]  /*1f80*/  IMAD R14, R15, R46.reuse, RZ ;  /* 0x0000002e0f0e7224 */ /* 0x080fe400078e02ff */
[----:B------:R-:W-:Y:S01]  /*1f90*/  IMAD.WIDE.U32 R36, R27, R46, R4 ;  /* 0x0000002e1b247225 */ /* 0x000fe200078e0004 */
[----:B------:R-:W-:Y:S02]  /*1fa0*/  LEA.HI R52, R52, R13, RZ, 0x3 ;  /* 0x0000000d34347211 */ /* 0x000fe400078f18ff */
[----:B------:R-:W-:Y:S01]  /*1fb0*/  LOP3.LUT R5, R61, 0x18, R16, 0xf8, !PT ;  /* 0x000000183d057812 */ /* 0x000fe200078ef810 */
[----:B------:R-:W-:Y:S01]  /*1fc0*/  IMAD R13, R27, R47, R14 ;  /* 0x0000002f1b0d7224 */ /* 0x000fe200078e020e */
[----:B------:R-:W-:Y:S01]  /*1fd0*/  LOP3.LUT R71, R52, 0xfffffff8, RZ, 0xc0, !PT ;  /* 0xfffffff834477812 */ /* 0x000fe200078ec0ff */
[----:B------:R-:W2:Y:S01]  /*1fe0*/  LDC.64 R46, c[0x0][0x2d8] ;  /* 0x0000b600ff2e7b82 */ /* 0x000ea20000000a00 */
[----:B------:R-:W-:Y:S01]  /*1ff0*/  IMAD R6, R3, R48, RZ ;  /* 0x0000003003067224 */ /* 0x000fe200078e02ff */
[----:B------:R-:W-:Y:S01]  /*2000*/  LOP3.LUT R68, R5, R64, RZ, 0x3c, !PT ;  /* 0x0000004005447212 */ /* 0x000fe200078e3cff */
[----:B------:R-:W-:Y:S01]  /*2010*/  IMAD.WIDE.U32 R10, R22, R48, R16 ;  /* 0x00000030160a7225 */ /* 0x000fe200078e0010 */
[----:B------:R-:W-:-:S02]  /*2020*/  LOP3.LUT R5, R61, 0x38, R52, 0xf8, !PT ;  /* 0x000000383d057812 */ /* 0x000fc400078ef834 */
[----:B------:R-:W-:Y:S01]  /*2030*/  SHF.R.S32.HI R75, RZ, 0x1f, R71 ;  /* 0x0000001fff4b7819 */ /* 0x000fe20000011447 */
[C---:B------:R-:W-:Y:S01]  /*2040*/  IMAD R21, R22.reuse, R49, R6 ;  /* 0x0000003116157224 */ /* 0x040fe200078e0206 */
[----:B------:R-:W-:Y:S01]  /*2050*/  LOP3.LUT R72, R5, R64, RZ, 0x3c, !PT ;  /* 0x0000004005487212 */ /* 0x000fe200078e3cff */
[----:B------:R-:W-:-:S04]  /*2060*/  IMAD.WIDE.U32 R6, R22, R48, R42 ;  /* 0x0000003016067225 */ /* 0x000fc800078e002a */
[----:B------:R-:W-:Y:S02]  /*2070*/  IMAD.IADD R11, R21, 0x1, R11 ;  /* 0x00000001150b7824 */ /* 0x000fe400078e020b */
[----:B------:R-:W-:Y:S02]  /*2080*/  IMAD.IADD R7, R7, 0x1, R21 ;  /* 0x0000000107077824 */ /* 0x000fe400078e0215 */
[-C--:B------:R-:W-:Y:S02]  /*2090*/  IMAD R14, R15, R48.reuse, RZ ;  /* 0x000000300f0e7224 */ /* 0x080fe400078e02ff */
[----:B------:R-:W-:-:S04]  /*20a0*/  IMAD.WIDE.U32 R28, R27, R48, R10 ;  /* 0x000000301b1c7225 */ /* 0x000fc800078e000a */
[C---:B------:R-:W-:Y:S02]  /*20b0*/  IMAD R73, R27.reuse, R49, R14 ;  /* 0x000000311b497224 */ /* 0x040fe400078e020e */
[----:B------:R-:W-:Y:S01]  /*20c0*/  IMAD.WIDE.U32 R20, R27, R48, R6 ;  /* 0x000000301b147225 */ /* 0x000fe200078e0006 */
[----:B------:R-:W-:-:S03]  /*20d0*/  IADD3 R48, P0, R22, R33, RZ ;  /* 0x0000002116307210 */ /* 0x000fc60007f1e0ff */
[----:B------:R-:W-:Y:S01]  /*20e0*/  IMAD.IADD R69, R73, 0x1, R29 ;  /* 0x0000000149457824 */ /* 0x000fe200078e021d */
[----:B------:R-:W-:Y:S01]  /*20f0*/  IADD3.X R49, R12, R3, RZ, P0, !PT ;  /* 0x000000030c317210 */ /* 0x000fe200007fe4ff */
[----:B------:R-:W-:Y:S02]  /*2100*/  IMAD.SHL.U32 R54, R54, 0x40, RZ ;  /* 0x0000004036367824 */ /* 0x000fe400078e00ff */
[----:B------:R-:W-:Y:S02]  /*2110*/  IMAD R68, R189, 0x200, R68 ;  /* 0x00000200bd447824 */ /* 0x000fe400078e0244 */
[----:B------:R-:W-:Y:S02]  /*2120*/  IMAD.IADD R67, R13, 0x1, R39 ;  /* 0x000000010d437824 */ /* 0x000fe400078e0227 */
[----:B------:R-:W-:Y:S02]  /*2130*/  IMAD.IADD R70, R37, 0x1, R13 ;  /* 0x0000000125467824 */ /* 0x000fe400078e020d */
[----:B------:R-:W-:-:S02]  /*2140*/  IMAD.IADD R73, R21, 0x1, R73 ;  /* 0x0000000115497824 */ /* 0x000fc400078e0249 */
[----:B------:R-:W-:Y:S02]  /*2150*/  IMAD R72, R189, 0x200, R72 ;  /* 0x00000200bd487824 */ /* 0x000fe400078e0248 */
[----:B01----:R-:W-:-:S07]  /*2160*/  IMAD.IADD R77, R41, 0x1, R77 ;  /* 0x00000001294d7824 */ /* 0x003fce00078e024d */
.L_x_3664:
        /* <DEDUP_REMOVED lines=8> */
[----:B-1----:R-:W-:Y:S01]  /*21f0*/  IADD3 R4, P0, R26, R14, RZ ;  /* 0x0000000e1a047210 */ /* 0x002fe20007f1e0ff */
[----:B--2---:R-:W-:Y:S02]  /*2200*/  IMAD.SHL.U32 R33, R19, 0x1000, RZ ;  /* 0x0000100013217824 */ /* 0x004fe400078e00ff */
[----:B------:R-:W-:Y:S01]  /*2210*/  IMAD.IADD R79, R15, 0x1, R5 ;  /* 0x000000010f4f7824 */ /* 0x000fe200078e0205 */
[----:B--2---:R-:W-:Y:S01]  /*2220*/  LEA R12, P1, R4, R46, 0x1 ;  /* 0x0000002e040c7211 */ /* 0x004fe200078208ff */
[----:B------:R-:W-:-:S03]  /*2230*/  IMAD.IADD R5, R68, 0x1, R33 ;  /* 0x0000000144057824 */ /* 0x000fc600078e0221 */
[----:B------:R-:W-:Y:S01]  /*2240*/  IADD3.X R6, R79, R50, RZ, P0, !PT ;  /* 0x000000324f067210 */ /* 0x000fe200007fe4ff */
[----:B------:R-:W-:Y:S01]  /*2250*/  IMAD R32, R5, 0x2, R2 ;  /* 0x0000000205207824 */ /* 0x000fe200078e0202 */
[----:B------:R-:W-:Y:S02]  /*2260*/  ISETP.GE.AND P0, PT, R63, 0x1, PT ;  /* 0x000000013f00780c */ /* 0x000fe40003f06270 */
[----:B------:R-:W-:-:S11]  /*2270*/  LEA.HI.X R13, R4, R47, R6, 0x1, P1 ;  /* 0x0000002f040d7211 */ /* 0x000fd600008f0c06 */
[----:B0-----:R-:W-:Y:S05]  /*2280*/  @!P0 BRA `(.L_x_3636) ;  /* 0x0000001400a88947 */ /* 0x001fea0003800000 */
        /* <DEDUP_REMOVED lines=21> */
[----:B------:R-:W-:Y:S02]  /*23e0*/  IMAD.MOV.U32 R5, RZ, RZ, R73 ;  /* 0x000000ffff057224 */ /* 0x000fe400078e0049 */
[-C--:B------:R-:W-:Y:S02]  /*23f0*/  IMAD R9, R59, R60.reuse, R9 ;  /* 0x0000003c3b097224 */ /* 0x080fe400078e0209 */
[----:B------:R-:W-:-:S04]  /*2400*/  IMAD.WIDE.U32 R4, R51, R60, R4 ;  /* 0x0000003c33047225 */ /* 0x000fc800078e0004 */
[----:B------:R-:W-:Y:S01]  /*2410*/  IMAD.X R10, R58, 0x1, R70, P0 ;  /* 0x000000013a0a7824 */ /* 0x000fe200000e0646 */
[----:B------:R-:W-:Y:S01]  /*2420*/  LEA R6, P0, R7, UR4, 0x1 ;  /* 0x0000000407067c11 */ /* 0x000fe2000f8008ff */
[----:B------:R-:W-:Y:S01]  /*2430*/  IMAD.IADD R5, R5, 0x1, R9 ;  /* 0x0000000105057824 */ /* 0x000fe200078e0209 */
[----:B------:R-:W-:Y:S01]  /*2440*/  LEA R58, P5, R4, UR6, 0x1 ;  /* 0x00000006043a7c11 */ /* 0x000fe2000f8a08ff */
[----:B------:R-:W-:Y:S01]  /*2450*/  VIADD R8, R42, 0x10 ;  /* 0x000000102a087836 */ /* 0x000fe20000000000 */
        /* <DEDUP_REMOVED lines=10> */
.L_x_3639:
[----:B------:R-:W-:Y:S05]  /*2500*/  BSYNC B1 ;  /* 0x0000000000017941 */ /* 0x000fea0003800000 */
.L_x_3638:
[----:B------:R-:W-:Y:S01]  /*2510*/  ISETP.NE.AND P0, PT, R185, 0x3, PT ;  /* 0x00000003b900780c */ /* 0x000fe20003f05270 */
[----:B-----5:R-:W-:Y:S01]  /*2520*/  IMAD.MOV.U32 R4, RZ, RZ, R8 ;  /* 0x000000ffff047224 */ /* 0x020fe200078e0008 */
[----:B0-----:R-:W-:Y:S01]  /*2530*/  MOV R6, R34 ;  /* 0x0000002200067202 */ /* 0x001fe20000000f00 */
        /* <DEDUP_REMOVED lines=16> */
.L_x_3640:
[----:B------:R-:W-:Y:S01]  /*2640*/  IMAD R74, R19, 0x8, R2 ;  /* 0x00000008134a7824 */ /* 0x000fe200078e0202 */
[----:B------:R-:W-:Y:S01]  /*2650*/  SHF.L.U32 R59, R184, 0x1f, RZ ;  /* 0x0000001fb83b7819 */ /* 0x000fe200000006ff */
[----:B------:R-:W-:Y:S03]  /*2660*/  BSSY B1, `(.L_x_3641) ;  /* 0x0000003000017945 */ /* 0x000fe60003800000 */
[----:B------:R-:W0:Y:S02]  /*2670*/  SYNCS.PHASECHK.TRANS64.TRYWAIT P5, [R74+URZ+0x38890], R59 ;  /* 0x0388903b4a0075a7 */ /* 0x000e2400080a017f */
[----:B0-----:R-:W-:Y:S05]  /*2680*/  @!P5 BRA `(.L_x_3642) ;  /* 0x0000015c001cd947 */ /* 0x001fea0003800000 */
.L_x_3843:
[----:B------:R-:W-:Y:S05]  /*2690*/  BSYNC B1 ;  /* 0x0000000000017941 */ /* 0x000fea0003800000 */
.L_x_3641:
        /* <DEDUP_REMOVED lines=52> */
.L_x_3647:
[----:B------:R-:W-:Y:S05]  /*29e0*/  BSYNC B2 ;  /* 0x0000000000027941 */ /* 0x000fea0003800000 */
.L_x_3646:
[----:B--2---:R1:W-:Y:S02]  /*29f0*/  STG.E.128 desc[UR54][R12.64], R4 ;  /* 0x000000040c007986 */ /* 0x0043e4000c101d36 */
.L_x_3645:
[----:B------:R-:W-:Y:S05]  /*2a00*/  BSYNC B1 ;  /* 0x0000000000017941 */ /* 0x000fea0003800000 */
.L_x_3644:
[----:B------:R-:W-:Y:S05]  /*2a10*/  @P3 BRA `(.L_x_3643) ;  /* 0x0000001000243947 */ /* 0x000fea0003800000 */
[----:B-1----:R-:W-:Y:S01]  /*2a20*/  IMAD.MOV.U32 R4, RZ, RZ, 0x20 ;  /* 0x00000020ff047424 */ /* 0x002fe200078e00ff */
[----:B------:R-:W-:Y:S01]  /*2a30*/  LOP3.LUT P5, RZ, R186, 0x4, RZ, 0xc0, !PT ;  /* 0x00000004baff7812 */ /* 0x000fe200078ac0ff */
[----:B------:R-:W-:Y:S01]  /*2a40*/  VIADD R14, R42, 0x10 ;  /* 0x000000102a0e7836 */ /* 0x000fe20000000000 */
[----:B------:R-:W-:Y:S02]  /*2a50*/  BSSY B1, `(.L_x_3648) ;  /* 0x0000035000017945 */ /* 0x000fe40003800000 */
        /* <DEDUP_REMOVED lines=20> */
[C---:B------:R-:W-:Y:S01]  /*2ba0*/  LOP3.LUT R35, R34.reuse, 0xffff0000, RZ, 0xc0, !PT ;  /* 0xffff000022237812 */ /* 0x040fe200078ec0ff */
[----:B------:R-:W-:Y:S01]  /*2bb0*/  IMAD.U32 R34, R34, 0x10000, RZ ;  /* 0x0001000022227824 */ /* 0x000fe200078e00ff */
[C---:B------:R-:W-:Y:S01]  /*2bc0*/  LOP3.LUT R15, R14.reuse, 0xffff0000, RZ, 0xc0, !PT ;  /* 0xffff00000e0f7812 */ /* 0x040fe200078ec0ff */
[----:B------:R-:W-:Y:S01]  /*2bd0*/  IMAD.U32 R14, R14, 0x10000, RZ ;  /* 0x000100000e0e7824 */ /* 0x000fe200078e00ff */
[----:B------:R-:W-:Y:S01]  /*2be0*/  LOP3.LUT R9, R6, 0xffff0000, RZ, 0xc0, !PT ;  /* 0xffff000006097812 */ /* 0x000fe200078ec0ff */
[C---:B------:R-:W-:Y:S01]  /*2bf0*/  FMUL.FTZ R79, R7.reuse, R35 ;  /* 0x00000023074f7220 */ /* 0x040fe20000410000 */
[----:B------:R-:W-:Y:S01]  /*2c00*/  LOP3.LUT R58, R58, 0xffff0000, RZ, 0xc0, !PT ;  /* 0xffff00003a3a7812 */ /* 0x000fe200078ec0ff */
[----:B------:R-:W-:Y:S01]  /*2c10*/  FMUL.FTZ R80, R7, R15 ;  /* 0x0000000f07507220 */ /* 0x000fe20000410000 */
[----:B------:R-:W-:Y:S01]  /*2c20*/  LOP3.LUT R32, R32, 0xffff0000, RZ, 0xc0, !PT ;  /* 0xffff000020207812 */ /* 0x000fe200078ec0ff */
[CC--:B------:R-:W-:Y:S01]  /*2c30*/  FMUL.FTZ R7, R9.reuse, R78.reuse ;  /* 0x0000004e09077220 */ /* 0x0c0fe20000410000 */
[-C--:B------:R-:W-:Y:S01]  /*2c40*/  FMUL.FTZ R9, R9, R33.reuse ;  /* 0x0000002109097220 */ /* 0x080fe20000410000 */
[----:B------:R-:W-:Y:S01]  /*2c50*/  IMAD.U32 R6, R5, 0x10000, RZ ;  /* 0x0001000005067824 */ /* 0x000fe200078e00ff */
[----:B------:R-:W-:Y:S01]  /*2c60*/  SHF.L.U32 R5, R4, 0x10, RZ ;  /* 0x0000001004057819 */ /* 0x000fe200000006ff */
[C---:B------:R-:W-:Y:S01]  /*2c70*/  FFMA.FTZ R33, R8.reuse, R33, -R7 ;  /* 0x0000002108217223 */ /* 0x040fe20000010807 */
        /* <DEDUP_REMOVED lines=18> */
.L_x_3649:
[----:B------:R-:W-:Y:S05]  /*2da0*/  BSYNC B1 ;  /* 0x0000000000017941 */ /* 0x000fea0003800000 */
.L_x_3648:
[----:B-1----:R1:W-:Y:S01]  /*2db0*/  STG.E.128 desc[UR54][R12.64+0x40], R4 ;  /* 0x000040040c007986 */ /* 0x0023e2000c101d36 */
[----:B------:R-:W-:Y:S05]  /*2dc0*/  BRA `(.L_x_3643) ;  /* 0x0000000c00387947 */ /* 0x000fea0003800000 */
.L_x_3637:
        /* <DEDUP_REMOVED lines=13> */
[----:B------:R-:W-:-:S03]  /*2ea0*/  CS2R R4, SRZ ;  /* 0x0000000000047805 */ /* 0x000fc6000001ff00 */
[----:B------:R-:W-:Y:S01]  /*2eb0*/  @!P0 IMAD.IADD R11, R59, 0x1, R11 ;  /* 0x000000013b0b8824 */ /* 0x000fe200078e020b */
        /* <DEDUP_REMOVED lines=12> */
[----:B--2---:R-:W-:Y:S01]  /*2f80*/  IMAD.MOV.U32 R58, RZ, RZ, R5 ;  /* 0x000000ffff3a7224 */ /* 0x004fe200078e0005 */
[----:B------:R-:W-:Y:S01]  /*2f90*/  MOV R32, R4 ;  /* 0x0000000400207202 */ /* 0x000fe20000000f00 */
[----:B------:R-:W-:Y:S02]  /*2fa0*/  IMAD.MOV.U32 R59, RZ, RZ, R6 ;  /* 0x000000ffff3b7224 */ /* 0x000fe400078e0006 */
[----:B------:R-:W-:Y:S01]  /*2fb0*/  IMAD.MOV.U32 R74, RZ, RZ, R7 ;  /* 0x000000ffff4a7224 */ /* 0x000fe200078e0007 */
[----:B------:R-:W-:Y:S02]  /*2fc0*/  PRMT R90, R32, 0x5410, R58 ;  /* 0x00005410205a7816 */ /* 0x000fe4000000003a */
[----:B------:R-:W-:Y:S01]  /*2fd0*/  PRMT R94, R59, 0x7610, R94 ;  /* 0x000076103b5e7816 */ /* 0x000fe2000000005e */
[----:B---3--:R-:W-:Y:S01]  /*2fe0*/  IMAD.MOV.U32 R12, RZ, RZ, R8 ;  /* 0x000000ffff0c7224 */ /* 0x008fe200078e0008 */
[----:B------:R-:W-:Y:S01]  /*2ff0*/  PRMT R95, R74, 0x7610, R95 ;  /* 0x000076104a5f7816 */ /* 0x000fe2000000005f */
[----:B------:R-:W-:-:S02]  /*3000*/  IMAD.MOV.U32 R13, RZ, RZ, R9 ;  /* 0x000000ffff0d7224 */ /* 0x000fc400078e0009 */
[----:B------:R-:W-:Y:S02]  /*3010*/  IMAD.MOV.U32 R32, RZ, RZ, R10 ;  /* 0x000000ffff207224 */ /* 0x000fe400078e000a */
[----:B------:R-:W-:Y:S01]  /*3020*/  IMAD.MOV.U32 R34, RZ, RZ, R11 ;  /* 0x000000ffff227224 */ /* 0x000fe200078e000b */
[----:B------:R-:W-:-:S04]  /*3030*/  PRMT R86, R13, 0x5410, R12 ;  /* 0x000054100d567816 */ /* 0x000fc8000000000c */
[----:B------:R-:W-:Y:S01]  /*3040*/  PRMT R93, R32, 0x5410, R34 ;  /* 0x00005410205d7816 */ /* 0x000fe20000000022 */
[----:B------:R-:W-:Y:S06]  /*3050*/  @!P0 BRA `(.L_x_3650) ;  /* 0x0000000000048947 */ /* 0x000fec0003800000 */
[----:B------:R-:W-:Y:S01]  /*3060*/  BPT.TRAP 0x1 ;  /* 0x000000040000795c */ /* 0x000fe20000300000 */
.L_x_3650:
[----:B------:R-:W-:Y:S01]  /*3070*/  IMAD R74, R19, 0x8, R2 ;  /* 0x00000008134a7824 */ /* 0x000fe200078e0202 */
[----:B------:R-:W-:Y:S01]  /*3080*/  SHF.L.U32 R59, R184, 0x1f, RZ ;  /* 0x0000001fb83b7819 */ /* 0x000fe200000006ff */
[----:B------:R-:W-:Y:S03]  /*3090*/  BSSY B1, `(.L_x_3651) ;  /* 0x0000003000017945 */ /* 0x000fe60003800000 */
[----:B------:R-:W0:Y:S02]  /*30a0*/  SYNCS.PHASECHK.TRANS64.TRYWAIT P5, [R74+URZ+0x38890], R59 ;  /* 0x0388903b4a0075a7 */ /* 0x000e2400080a017f */
[----:B0-----:R-:W-:Y:S05]  /*30b0*/  @!P5 BRA `(.L_x_3652) ;  /* 0x0000015000a4d947 */ /* 0x001fea0003800000 */
.L_x_3844:
[----:B------:R-:W-:Y:S05]  /*30c0*/  BSYNC B1 ;  /* 0x0000000000017941 */ /* 0x000fea0003800000 */
.L_x_3651:
        /* <DEDUP_REMOVED lines=13> */
[----:B------:R-:W-:-:S02]  /*31a0*/  LEA.HI.X R81, R12, R47, R13, 0x1, P5 ;  /* 0x0000002f0c517211 */ /* 0x000fc400028f0c0d */
[----:B------:R-:W-:Y:S02]  /*31b0*/  ISETP.NE.AND P5, PT, R76, RZ, PT ;  /* 0x000000ff4c00720c */ /* 0x000fe40003fa5270 */
[----:B------:R-:W-:-:S04]  /*31c0*/  IADD3 R13, -R66, R65, RZ ;  /* 0x00000041420d7210 */ /* 0x000fc80007ffe1ff */
        /* <DEDUP_REMOVED lines=8> */
[----:B------:R-:W-:-:S04]  /*3250*/  IMAD.IADD R13, R72, 0x1, R33 ;  /* 0x00000001480d7824 */ /* 0x000fc800078e0221 */
[----:B------:R-:W-:Y:S02]  /*3260*/  IMAD R12, R189, 0x200, R12 ;  /* 0x00000200bd0c7824 */ /* 0x000fe400078e020c */
[----:B------:R-:W-:Y:S02]  /*3270*/  IMAD R13, R13, 0x2, R2 ;  /* 0x000000020d0d7824 */ /* 0x000fe400078e0202 */
[----:B------:R-:W-:-:S04]  /*3280*/  IMAD.IADD R33, R33, 0x1, R12 ;  /* 0x0000000121217824 */ /* 0x000fc800078e020c */
[----:B------:R-:W-:Y:S01]  /*3290*/  IMAD R33, R33, 0x2, R2 ;  /* 0x0000000221217824 */ /* 0x000fe200078e0202 */
[----:B------:R-:W1:Y:S05]  /*32a0*/  LDS.128 R12, [R13+0x22400] ;  /* 0x022400000d0c7984 */ /* 0x000e6a0000000c00 */
[----:B------:R-:W2:Y:S01]  /*32b0*/  LDS.128 R32, [R33+0x22400] ;  /* 0x0224000021207984 */ /* 0x000ea20000000c00 */
[----:B------:R-:W-:Y:S05]  /*32c0*/  @P6 BRA `(.L_x_3654) ;  /* 0x00000004006c6947 */ /* 0x000fea0003800000 */
[----:B------:R-:W-:Y:S02]  /*32d0*/  SHF.R.U32.HI R84, RZ, 0x10, R5 ;  /* 0x00000010ff547819 */ /* 0x000fe40000011605 */
[----:B------:R-:W-:Y:S02]  /*32e0*/  SHF.R.U32.HI R89, RZ, 0x10, R9 ;  /* 0x00000010ff597819 */ /* 0x000fe40000011609 */
[----:B------:R-:W-:Y:S01]  /*32f0*/  SHF.R.U64 R83, R4, 0x10, R5 ;  /* 0x0000001004537819 */ /* 0x000fe20000001205 */
[----:B-1----:R-:W-:Y:S01]  /*3300*/  IMAD.U32 R5, R13, 0x10000, RZ ;  /* 0x000100000d057824 */ /* 0x002fe200078e00ff */
[----:B------:R-:W-:Y:S01]  /*3310*/  SHF.R.U64 R88, R8, 0x10, R9 ;  /* 0x0000001008587819 */ /* 0x000fe20000001209 */
[----:B------:R-:W-:Y:S01]  /*3320*/  IMAD.U32 R4, R12, 0x10000, RZ ;  /* 0x000100000c047824 */ /* 0x000fe200078e00ff */
[----:B------:R-:W-:Y:S02]  /*3330*/  PRMT R84, R90, 0x5432, R84 ;  /* 0x000054325a547816 */ /* 0x000fe40000000054 */
[----:B------:R-:W-:-:S02]  /*3340*/  PRMT R89, R86, 0x5410, R89 ;  /* 0x0000541056597816 */ /* 0x000fc40000000059 */
[----:B------:R-:W-:Y:S02]  /*3350*/  SHF.R.U64 R85, R6, 0x10, R7 ;  /* 0x0000001006557819 */ /* 0x000fe40000001207 */
[--C-:B------:R-:W-:Y:S01]  /*3360*/  SHF.R.U64 R91, R10, 0x10, R11.reuse ;  /* 0x000000100a5b7819 */ /* 0x100fe2000000120b */
[----:B--2---:R-:W-:Y:S01]  /*3370*/  IMAD.U32 R10, R32, 0x10000, RZ ;  /* 0x00010000200a7824 */ /* 0x004fe200078e00ff */
[----:B------:R-:W-:Y:S01]  /*3380*/  SHF.R.U32.HI R92, RZ, 0x10, R11 ;  /* 0x00000010ff5c7819 */ /* 0x000fe2000001160b */
[----:B------:R-:W-:Y:S01]  /*3390*/  IMAD.U32 R11, R33, 0x10000, RZ ;  /* 0x00010000210b7824 */ /* 0x000fe200078e00ff */
[----:B------:R-:W-:Y:S01]  /*33a0*/  PRMT R83, R90, 0x5410, R83 ;  /* 0x000054105a537816 */ /* 0x000fe20000000053 */
[----:B------:R-:W-:Y:S01]  /*33b0*/  IMAD.U32 R90, R89, 0x10000, RZ ;  /* 0x00010000595a7824 */ /* 0x000fe200078e00ff */
[----:B------:R-:W-:Y:S01]  /*33c0*/  PRMT R88, R86, 0x5432, R88 ;  /* 0x0000543256587816 */ /* 0x000fe20000000058 */
        /* <DEDUP_REMOVED lines=18> */
[----:B------:R-:W-:Y:S01]  /*34f0*/  SHF.L.U32 R8, R15, 0x10, RZ ;  /* 0x000000100f087819 */ /* 0x000fe200000006ff */
[----:B------:R-:W-:Y:S01]  /*3500*/  IMAD.U32 R11, R92, 0x10000, RZ ;  /* 0x000100005c0b7824 */ /* 0x000fe200078e00ff */
[----:B------:R-:W-:Y:S01]  /*3510*/  LOP3.LUT R35, R35, 0xffff0000, RZ, 0xc0, !PT ;  /* 0xffff000023237812 */ /* 0x000fe200078ec0ff */
[-C--:B------:R-:W-:Y:S01]  /*3520*/  FMUL.FTZ R13, R13, R84.reuse ;  /* 0x000000540d0d7220 */ /* 0x080fe20000410000 */
[----:B------:R-:W-:Y:S01]  /*3530*/  FFMA.FTZ R93, R6, R84, -R93 ;  /* 0x00000054065d7223 */ /* 0x000fe2000001085d */
[C---:B------:R-:W-:Y:S01]  /*3540*/  FMUL.FTZ R84, R33.reuse, R5 ;  /* 0x0000000521547220 */ /* 0x040fe20000410000 */
[----:B------:R-:W-:Y:S01]  /*3550*/  FMUL.FTZ R95, R33, R11 ;  /* 0x0000000b215f7220 */ /* 0x000fe20000410000 */
[----:B------:R-:W-:Y:S01]  /*3560*/  LOP3.LUT R92, R92, 0xffff0000, RZ, 0xc0, !PT ;  /* 0xffff00005c5c7812 */ /* 0x000fe200078ec0ff */
[----:B------:R-:W-:Y:S01]  /*3570*/  FFMA.FTZ R89, R6, R89, R13 ;  /* 0x0000005906597223 */ /* 0x000fe2000001000d */
[C---:B------:R-:W-:Y:S01]  /*3580*/  FFMA.FTZ R84, R8.reuse, R11, R84 ;  /* 0x0000000b08547223 */ /* 0x040fe20000010054 */
[----:B------:R-:W-:Y:S01]  /*3590*/  FFMA.FTZ R95, R8, R5, -R95 ;  /* 0x00000005085f7223 */ /* 0x000fe2000001085f */
[----:B------:R-:W-:Y:S01]  /*35a0*/  LOP3.LUT R6, R87, 0xffff0000, RZ, 0xc0, !PT ;  /* 0xffff000057067812 */ /* 0x000fe200078ec0ff */
        /* <DEDUP_REMOVED lines=19> */
[----:B------:R-:W-:Y:S01]  /*36e0*/  FMUL.FTZ R5, R32, R83 ;  /* 0x0000005320057220 */ /* 0x000fe20000410000 */
[----:B------:R-:W-:-:S02]  /*36f0*/  SHF.L.U32 R4, R85, 0x10, RZ ;  /* 0x0000001055047819 */ /* 0x000fc400000006ff */
        /* <DEDUP_REMOVED lines=22> */
[----:B------:R-:W-:-:S02]  /*3860*/  F2FP.BF16.F32.PACK_AB R35, R35, R84 ;  /* 0x000000542323723e */ /* 0x000fc400000010ff */
[----:B------:R-:W-:-:S07]  /*3870*/  F2FP.BF16.F32.PACK_AB R32, R5, R10 ;  /* 0x0000000a0520723e */ /* 0x000fce00000010ff */
.L_x_3654:
[----:B------:R-:W-:Y:S05]  /*3880*/  BSYNC B1 ;  /* 0x0000000000017941 */ /* 0x000fea0003800000 */
.L_x_3653:
        /* <DEDUP_REMOVED lines=10> */
.L_x_3636:
[----:B------:R-:W-:-:S13]  /*3930*/  ISETP.NE.AND P0, PT, R185, 0x3, PT ;  /* 0x00000003b900780c */ /* 0x000fda0003f05270 */
[----:B------:R-:W-:Y:S05]  /*3940*/  @!P0 BRA `(.L_x_3655) ;  /* 0x0000000000048947 */ /* 0x000fea0003800000 */
[----:B------:R-:W-:Y:S01]  /*3950*/  BPT.TRAP 0x1 ;  /* 0x000000040000795c */ /* 0x000fe20000300000 */
.L_x_3655:
        /* <DEDUP_REMOVED lines=8> */
.L_x_3845:
[----:B------:R-:W-:Y:S05]  /*39e0*/  BSYNC B1 ;  /* 0x0000000000017941 */ /* 0x000fea0003800000 */
.L_x_3656:
[----:B------:R-:W-:Y:S05]  /*39f0*/  @P1 BRA `(.L_x_3643) ;  /* 0x00000000002c1947 */ /* 0x000fea0003800000 */
[----:B------:R-:W-:Y:S01]  /*3a00*/  @!P3 LOP3.LUT P5, RZ, R186, 0x4, RZ, 0xc0, !PT ;  /* 0x00000004baffb812 */ /* 0x000fe200078ac0ff */
[----:B------:R-:W-:Y:S01]  /*3a10*/  @!P3 VIADD R4, R68, 0x20 ;  /* 0x000000204404b836 */ /* 0x000fe20000000000 */
[----:B------:R-:W-:Y:S02]  /*3a20*/  PLOP3.LUT P6, PT, PT, PT, PT, 0x8, 0x0 ;  /* 0x000000000000781c */ /* 0x000fe40003fce170 */
[----:B------:R-:W-:-:S13]  /*3a30*/  @!P3 PLOP3.LUT P6, PT, P5, PT, PT, 0x80, 0x0 ;  /* 0x000000000000b81c */ /* 0x000fda0002fcf070 */
[----:B------:R-:W-:-:S04]  /*3a40*/  @P6 VIADD R4, R68, 0xffffffe0 ;  /* 0xffffffe044046836 */ /* 0x000fc80000000000 */
[----:B------:R-:W-:Y:S02]  /*3a50*/  @!P3 IMAD.IADD R33, R33, 0x1, R4 ;  /* 0x000000012121b824 */ /* 0x000fe400078e0204 */
[----:B------:R-:W1:Y:S02]  /*3a60*/  @!P4 LDS.128 R4, [R32+0x22400] ;  /* 0x022400002004c984 */ /* 0x000e640000000c00 */
[----:B------:R-:W-:-:S06]  /*3a70*/  @!P3 IMAD R8, R33, 0x2, R2 ;  /* 0x000000022108b824 */ /* 0x000fcc00078e0202 */
[----:B------:R-:W2:Y:S04]  /*3a80*/  @!P3 LDS.128 R8, [R8+0x22400] ;  /* 0x022400000808b984 */ /* 0x000ea80000000c00 */
[----:B-1----:R1:W-:Y:S04]  /*3a90*/  @!P4 STG.E.128 desc[UR54][R12.64], R4 ;  /* 0x000000040c00c986 */ /* 0x0023e8000c101d36 */
[----:B--2---:R1:W-:Y:S02]  /*3aa0*/  @!P3 STG.E.128 desc[UR54][R12.64+0x40], R8 ;  /* 0x000040080c00b986 */ /* 0x0043e4000c101d36 */
.L_x_3643:
[----:B------:R-:W-:Y:S05]  /*3ab0*/  BSYNC B0 ;  /* 0x0000000000007941 */ /* 0x000fea0003800000 */
.L_x_3635:
        /* <DEDUP_REMOVED lines=17> */
.L_x_3659:
[----:B------:R-:W-:Y:S05]  /*3bd0*/  BSYNC B0 ;  /* 0x0000000000007941 */ /* 0x000fea0003800000 */
.L_x_3658:
[----:B------:R-:W4:Y:S01]  /*3be0*/  SYNCS.PHASECHK.TRANS64.TRYWAIT P0, [R74+URZ+0x388b0], R59 ;  /* 0x0388b03b4a0075a7 */ /* 0x000f22000800017f */
[----:B------:R-:W-:Y:S04]  /*3bf0*/  BSSY B0, `(.L_x_3660) ;  /* 0x0000002000007945 */ /* 0x000fe80003800000 */
[----:B----4-:R-:W-:Y:S05]  /*3c00*/  @!P0 BRA `(.L_x_3661) ;  /* 0x0000014400f88947 */ /* 0x010fea0003800000 */
.L_x_3846:
[----:B------:R-:W-:Y:S05]  /*3c10*/  BSYNC B0 ;  /* 0x0000000000007941 */ /* 0x000fea0003800000 */
.L_x_3660:
[----:B------:R-:W-:Y:S04]  /*3c20*/  BSSY B0, `(.L_x_3662) ;  /* 0x0000052000007945 */ /* 0x000fe80003800000 */
[----:B------:R-:W-:Y:S05]  /*3c30*/  @P1 BRA `(.L_x_3663) ;  /* 0x0000000400401947 */ /* 0x000fea0003800000 */
[----:B-1----:R-:W-:Y:S01]  /*3c40*/  IMAD.WIDE R4, R51, 0x40, R48 ;  /* 0x0000004033047825 */ /* 0x002fe200078e0230 */
[----:B------:R-:W-:Y:S01]  /*3c50*/  ULDC.64 UR4, c[0x0][0x318] ;  /* 0x0000c60000047ab9 */ /* 0x000fe20000000a00 */
[----:B------:R-:W-:Y:S02]  /*3c60*/  MOV R7, R77 ;  /* 0x0000004d00077202 */ /* 0x000fe40000000f00 */
[----:B------:R-:W-:Y:S01]  /*3c70*/  IMAD R5, R5, UR4, RZ ;  /* 0x0000000405057c24 */ /* 0x000fe2000f8e02ff */
[----:B------:R-:W-:Y:S01]  /*3c80*/  LOP3.LUT P0, RZ, R186, 0x4, RZ, 0xc0, !PT ;  /* 0x00000004baff7812 */ /* 0x000fe2000780c0ff */
[----:B------:R-:W-:Y:S02]  /*3c90*/  IMAD.MOV.U32 R6, RZ, RZ, R40 ;  /* 0x000000ffff067224 */ /* 0x000fe400078e0028 */
[C---:B------:R-:W-:Y:S02]  /*3ca0*/  IMAD R5, R4.reuse, UR5, R5 ;  /* 0x0000000504057c24 */ /* 0x040fe4000f8e0205 */
[----:B------:R-:W-:Y:S01]  /*3cb0*/  IMAD.WIDE.U32 R6, R4, UR4, R6 ;  /* 0x0000000404067c25 */ /* 0x000fe2000f8e0006 */
[----:B------:R-:W-:-:S03]  /*3cc0*/  ULDC.64 UR4, c[0x0][0x308] ;  /* 0x0000c20000047ab9 */ /* 0x000fc60000000a00 */
[----:B------:R-:W-:Y:S01]  /*3cd0*/  IMAD R9, R19, 0x8000, R68 ;  /* 0x0000800013097824 */ /* 0x000fe200078e0244 */
[----:B------:R-:W-:Y:S01]  /*3ce0*/  LEA R58, P1, R6, UR4, 0x1 ;  /* 0x00000004063a7c11 */ /* 0x000fe2000f8208ff */
[----:B------:R-:W-:Y:S01]  /*3cf0*/  IMAD.IADD R5, R7, 0x1, R5 ;  /* 0x0000000107057824 */ /* 0x000fe200078e0205 */
[----:B------:R-:W-:Y:S01]  /*3d00*/  ULDC UR4, c[0x0][0x310] ;  /* 0x0000c40000047ab9 */ /* 0x000fe20000000800 */
[----:B------:R-:W-:Y:S02]  /*3d10*/  VIADD R4, R16, 0x40 ;  /* 0x0000004010047836 */ /* 0x000fe40000000000 */
[C---:B------:R-:W-:Y:S01]  /*3d20*/  VIADD R79, R9.reuse, 0x20 ;  /* 0x00000020094f7836 */ /* 0x040fe20000000000 */
[----:B0---4-:R-:W-:Y:S01]  /*3d30*/  LEA.HI.X R59, R6, UR5, R5, 0x1, P1 ;  /* 0x00000005063b7c11 */ /* 0x011fe200088f0c05 */
[C---:B------:R-:W-:Y:S01]  /*3d40*/  @P0 VIADD R79, R9.reuse, 0xffffffe0 ;  /* 0xffffffe0094f0836 */ /* 0x040fe20000000000 */
[----:B------:R-:W-:Y:S01]  /*3d50*/  ISETP.GE.AND P1, PT, R16, UR4, PT ;  /* 0x0000000410007c0c */ /* 0x000fe2000bf26270 */
[----:B---3--:R-:W-:Y:S01]  /*3d60*/  IMAD R81, R9, 0x2, R2 ;  /* 0x0000000209517824 */ /* 0x008fe200078e0202 */
[----:B------:R-:W-:Y:S01]  /*3d70*/  ISETP.GE.AND P0, PT, R4, UR4, PT ;  /* 0x0000000404007c0c */ /* 0x000fe2000bf06270 */
[----:B------:R-:W-:-:S02]  /*3d80*/  VIADD R12, R16, 0x80 ;  /* 0x00000080100c7836 */ /* 0x000fc40000000000 */
[C---:B------:R-:W-:Y:S02]  /*3d90*/  VIADD R13, R16.reuse, 0xc0 ;  /* 0x000000c0100d7836 */ /* 0x040fe40000000000 */
[C---:B------:R-:W-:Y:S02]  /*3da0*/  VIADD R78, R16.reuse, 0x100 ;  /* 0x00000100104e7836 */ /* 0x040fe40000000000 */
[----:B------:R-:W-:-:S04]  /*3db0*/  VIADD R80, R16, 0x140 ;  /* 0x0000014010507836 */ /* 0x000fc80000000000 */
        /* <DEDUP_REMOVED lines=56> */
.L_x_3663:
[----:B------:R-:W-:Y:S05]  /*4140*/  BSYNC B0 ;  /* 0x0000000000007941 */ /* 0x000fea0003800000 */
.L_x_3662:
[----:B------:R-:W-:Y:S01]  /*4150*/  @!PT LDS RZ, [RZ] ;  /* 0x00000000fffff984 */ /* 0x000fe20000000800 */
[----:B------:R-:W-:Y:S01]  /*4160*/  @!PT LDS RZ, [RZ] ;  /* 0x00000000fffff984 */ /* 0x000fe20000000800 */
[----:B------:R-:W-:Y:S01]  /*4170*/  @!PT LDS RZ, [RZ] ;  /* 0x00000000fffff984 */ /* 0x000fe20000000800 */
[----:B------:R-:W-:Y:S01]  /*4180*/  @!PT LDS RZ, [RZ] ;  /* 0x00000000fffff984 */ /* 0x000fe20000000800 */
[----:B------:R5:W-:Y:S06]  /*4190*/  MEMBAR.ALL.CTA ;  /* 0x0000000000007992 */ /* 0x000bec0000008000 */
[----:B-----5:R-:W5:Y:S01]  /*41a0*/  FENCE.VIEW.ASYNC.S ;  /* 0x00000000000073c6 */ /* 0x020f620000000000 */
[----:B0---4-:R-:W-:Y:S01]  /*41b0*/  @!P5 VIADD R74, R74, 0x388c0 ;  /* 0x000388c04a4ad836 */ /* 0x011fe20000000000 */
[----:B------:R-:W-:Y:S01]  /*41c0*/  IADD3 R19, R19, 0x1, RZ ;  /* 0x0000000113137810 */ /* 0x000fe20007ffe0ff */
[----:B-----5:R0:W-:Y:S03]  /*41d0*/  BAR.SYNC.DEFER_BLOCKING R62, 0x80 ;  /* 0x0002003e0000751d */ /* 0x0201e60000010000 */
[----:B------:R-:W-:-:S02]  /*41e0*/  ISETP.NE.AND P1, PT, R19, 0x2, PT ;  /* 0x000000021300780c */ /* 0x000fc40003f25270 */
[----:B------:R-:W-:Y:S02]  /*41f0*/  @!P5 PRMT R74, RZ, 0x654, R74 ;  /* 0x00000654ff4ad816 */ /* 0x000fe4000000004a */
[----:B------:R-:W-:Y:S02]  /*4200*/  SEL R5, RZ, 0x1, P1 ;  /* 0x00000001ff057807 */ /* 0x000fe40000800000 */
[----:B------:R-:W-:Y:S02]  /*4210*/  PLOP3.LUT P0, PT, PT, PT, PT, 0x8, 0x0 ;  /* 0x000000000000781c */ /* 0x000fe40003f0e170 */
[----:B------:R-:W-:Y:S02]  /*4220*/  LOP3.LUT R184, R184, R5, RZ, 0x3c, !PT ;  /* 0x00000005b8b87212 */ /* 0x000fe400078e3cff */
[----:B------:R-:W-:Y:S01]  /*4230*/  SEL R19, R19, RZ, P1 ;  /* 0x000000ff13137207 */ /* 0x000fe20000800000 */
[----:B------:R0:W-:Y:S01]  /*4240*/  @!P5 SYNCS.ARRIVE.TRANS64.RED.A1T0 RZ, [R74+URZ], RZ ;  /* 0x000000ff4affd9a7 */ /* 0x0001e2000810043f */
[----:B------:R-:W-:Y:S07]  /*4250*/  @P2 BRA `(.L_x_3664) ;  /* 0xffffffdc00c42947 */ /* 0x000fee000383ffff */
.L_x_3630:
[----:B-1----:R-:W4:Y:S01]  /*4260*/  LDL R4, [R1+0x4] ;  /* 0x0000040001047983 */ /* 0x002f220000100800 */
        /* <DEDUP_REMOVED lines=27> */
[----:B------:R-:W-:Y:S02]  /*4420*/  CS2R R58, SRZ ;  /* 0x00000000003a7805 */ /* 0x000fe4000001ff00 */
[----:B------:R-:W-:Y:S02]  /*4430*/  CS2R R104, SRZ ;  /* 0x0000000000687805 */ /* 0x000fe4000001ff00 */
[----:B------:R-:W-:-:S02]  /*4440*/  CS2R R54, SRZ ;  /* 0x0000000000367805 */ /* 0x000fc4000001ff00 */
[----:B------:R-:W-:Y:S02]  /*4450*/  CS2R R50, SRZ ;  /* 0x0000000000327805 */ /* 0x000fe4000001ff00 */
[----:B------:R-:W-:Y:S02]  /*4460*/  CS2R R100, SRZ ;  /* 0x0000000000647805 */ /* 0x000fe4000001ff00 */
[----:B------:R-:W-:Y:S01]  /*4470*/  CS2R R42, SRZ ;  /* 0x00000000002a7805 */ /* 0x000fe2000001ff00 */
[----:B------:R-:W-:Y:S01]  /*4480*/  IMAD.MOV.U32 R3, RZ, RZ, RZ ;  /* 0x000000ffff037224 */ /* 0x000fe200078e00ff */
        /* <DEDUP_REMOVED lines=8> */
[----:B---3--:R-:W-:-:S02]  /*4510*/  CS2R R80, SRZ ;  /* 0x0000000000507805 */ /* 0x008fc4000001ff00 */
        /* <DEDUP_REMOVED lines=14> */
[----:B--2---:R-:W-:Y:S02]  /*4600*/  CS2R R32, SRZ ;  /* 0x0000000000207805 */ /* 0x004fe4000001ff00 */
        /* <DEDUP_REMOVED lines=15> */
.L_x_3666:
[----:B------:R-:W-:Y:S05]  /*4700*/  BSYNC B0 ;  /* 0x0000000000007941 */ /* 0x000fea0003800000 */
.L_x_3665:
[----:B------:R-:W-:Y:S01]  /*4710*/  BSSY B7, `(.L_x_3667) ;  /* 0x0000b28000077945 */ /* 0x000fe20003800000 */
[----:B------:R-:W-:Y:S02]  /*4720*/  IMAD.MOV.U32 R181, RZ, RZ, RZ ;  /* 0x000000ffffb57224 */ /* 0x000fe400078e00ff */
[----:B------:R-:W-:Y:S01]  /*4730*/  IMAD.MOV.U32 R183, RZ, RZ, RZ ;  /* 0x000000ffffb77224 */ /* 0x000fe200078e00ff */
[----:B------:R-:W-:Y:S06]  /*4740*/  @!P1 BRA `(.L_x_3668) ;  /* 0x0000001800409947 */ /* 0x000fec0003800000 */
[----:B------:R-:W-:Y:S02]  /*4750*/  ISETP.GE.AND P1, PT, R168, 0x1, PT ;  /* 0x00000001a800780c */ /* 0x000fe40003f26270 */
[----:B------:R-:W-:-:S11]  /*4760*/  PLOP3.LUT P0, PT, PT, PT, PT, 0x80, 0x0 ;  /* 0x000000000000781c */ /* 0x000fd60003f0f070 */
[----:B------:R-:W-:Y:S05]  /*4770*/  @!P1 BRA `(.L_x_3669) ;  /* 0x000000b000849947 */ /* 0x000fea0003800000 */
[----:B------:R-:W0:Y:S01]  /*4780*/  SHFL.IDX PT, R0, R216, RZ, 0x1f ;  /* 0x00001fffd8007589 */ /* 0x000e2200000e0000 */
[----:B------:R-:W-:Y:S01]  /*4790*/  IMAD.MOV.U32 R5, RZ, RZ, 0x40000040 ;  /* 0x40000040ff057424 */ /* 0x000fe200078e00ff */
[----:B------:R-:W-:Y:S01]  /*47a0*/  ISETP.GE.AND P0, PT, R168, 0x41, PT ;  /* 0x00000041a800780c */ /* 0x000fe20003f06270 */
[----:B------:R-:W-:Y:S01]  /*47b0*/  IMAD.MOV.U32 R7, RZ, RZ, 0x40000040 ;  /* 0x40000040ff077424 */ /* 0x000fe200078e00ff */
[----:B------:R-:W-:Y:S01]  /*47c0*/  BAR.SYNC.DEFER_BLOCKING 0xe, 0x100 ;  /* 0x0384000000007b1d */ /* 0x000fe20000010000 */
[----:B------:R-:W-:Y:S01]  /*47d0*/  IMAD.MOV.U32 R11, RZ, RZ, 0x40000040 ;  /* 0x40000040ff0b7424 */ /* 0x000fe200078e00ff */
[----:B------:R-:W-:Y:S01]  /*47e0*/  R2UR UR5, R5 ;  /* 0x00000000050572ca */ /* 0x000fe200000e0000 */
[----:B------:R-:W-:Y:S01]  /*47f0*/  IMAD.MOV.U32 R9, RZ, RZ, 0x40000040 ;  /* 0x40000040ff097424 */ /* 0x000fe200078e00ff */
[----:B------:R-:W-:Y:S01]  /*4800*/  R2UR UR7, R7 ;  /* 0x00000000070772ca */ /* 0x000fe200000e0000 */
[----:B------:R-:W-:Y:S01]  /*4810*/  IMAD.MOV.U32 R13, RZ, RZ, 0x40000040 ;  /* 0x40000040ff0d7424 */ /* 0x000fe200078e00ff */
[----:B------:R-:W-:Y:S01]  /*4820*/  BSSY B0, `(.L_x_3670) ;  /* 0x00000f5000007945 */ /* 0x000fe20003800000 */
[----:B------:R-:W-:Y:S01]  /*4830*/  IMAD.MOV.U32 R7, RZ, RZ, 0x40000040 ;  /* 0x40000040ff077424 */ /* 0x000fe200078e00ff */
[----:B------:R-:W1:Y:S01]  /*4840*/  S2R R20, SR_TID.X ;  /* 0x0000000000147919 */ /* 0x000e620000002100 */
[----:B0-----:R-:W-:-:S04]  /*4850*/  LEA.HI R3, R0, R0, RZ, 0x1 ;  /* 0x0000000000037211 */ /* 0x001fc800078f08ff */
[----:B------:R-:W-:Y:S01]  /*4860*/  LOP3.LUT R3, R3, 0x1fffe, RZ, 0xc0, !PT ;  /* 0x0001fffe03037812 */ /* 0x000fe200078ec0ff */
[----:B-----5:R-:W-:-:S03]  /*4870*/  WARPGROUP.ARRIVE ;  /* 0x00000000000079c5 */ /* 0x020fc60000000000 */
[----:B------:R-:W-:Y:S01]  /*4880*/  IADD3 R3, R0, -R3, RZ ;  /* 0x8000000300037210 */ /* 0x000fe20007ffe0ff */
[----:B------:R-:W-:-:S04]  /*4890*/  VIADD R0, R2, 0x36400 ;  /* 0x0003640002007836 */ /* 0x000fc80000000000 */
[----:B------:R-:W-:Y:S01]  /*48a0*/  IMAD R3, R3, 0x8000, R2 ;  /* 0x0000800003037824 */ /* 0x000fe200078e0202 */
[----:B------:R-:W-:-:S03]  /*48b0*/  SHF.R.U32.HI R0, RZ, 0x4, R0 ;  /* 0x00000004ff007819 */ /* 0x000fc60000011600 */
[----:B------:R-:W-:Y:S01]  /*48c0*/  VIADD R3, R3, 0x400 ;  /* 0x0000040003037836 */ /* 0x000fe20000000000 */
[----:B------:R-:W-:Y:S02]  /*48d0*/  LOP3.LUT R0, R0, 0x3fff, RZ, 0xc0, !PT ;  /* 0x00003fff00007812 */ /* 0x000fe400078ec0ff */
[----:B-1----:R-:W-:Y:S02]  /*48e0*/  LOP3.LUT R20, R20, 0x7f, RZ, 0xc0, !PT ;  /* 0x0000007f14147812 */ /* 0x002fe400078ec0ff */
[----:B------:R-:W-:Y:S02]  /*48f0*/  SHF.R.U32.HI R3, RZ, 0x4, R3 ;  /* 0x00000004ff037819 */ /* 0x000fe40000011603 */
[----:B------:R-:W-:Y:S02]  /*4900*/  LOP3.LUT R4, R0, 0x10000, RZ, 0xfc, !PT ;  /* 0x0001000000047812 */ /* 0x000fe400078efcff */
[----:B------:R-:W-:Y:S02]  /*4910*/  LOP3.LUT R3, R3, 0x3fff, RZ, 0xc0, !PT ;  /* 0x00003fff03037812 */ /* 0x000fe400078ec0ff */
[C---:B------:R-:W-:Y:S01]  /*4920*/  R2UR UR4, R4.reuse ;  /* 0x00000000040472ca */ /* 0x040fe200000e0000 */
[----:B------:R-:W-:Y:S01]  /*4930*/  VIADD R10, R4, 0x2 ;  /* 0x00000002040a7836 */ /* 0x000fe20000000000 */
[----:B------:R-:W-:-:S02]  /*4940*/  LOP3.LUT R15, R3, 0x2000000, RZ, 0xfc, !PT ;  /* 0x02000000030f7812 */ /* 0x000fc400078efcff */
[----:B------:R-:W-:-:S03]  /*4950*/  ISETP.NE.AND P2, PT, R20, RZ, PT ;  /* 0x000000ff1400720c */ /* 0x000fc60003f45270 */
[----:B------:R-:W-:-:S04]  /*4960*/  IMAD R6, R18, 0x1000, R15 ;  /* 0x0000100012067824 */ /* 0x000fc800078e020f */
[C---:B------:R-:W-:Y:S01]  /*4970*/  VIADD R8, R6.reuse, 0x80 ;  /* 0x0000008006087836 */ /* 0x040fe20000000000 */
[C---:B------:R-:W-:Y:S01]  /*4980*/  R2UR UR6, R6.reuse ;  /* 0x00000000060672ca */ /* 0x040fe200000e0000 */
[C---:B------:R-:W-:Y:S02]  /*4990*/  VIADD R12, R6.reuse, 0x100 ;  /* 0x00000100060c7836 */ /* 0x040fe40000000000 */
[----:B------:R-:W-:Y:S02]  /*49a0*/  VIADD R6, R6, 0x180 ;  /* 0x0000018006067836 */ /* 0x000fe40000000000 */
[----:B------:R-:W-:-:S04]  /*49b0*/  @!P2 IMAD R0, R18, 0x8, R2 ;  /* 0x000000081200a824 */ /* 0x000fc800078e0202 */
[----:B------:R-:W-:-:S04]  /*49c0*/  @!P2 VIADD R0, R0, 0x38860 ;  /* 0x000388600000a836 */ /* 0x000fc80000000000 */
[----:B------:R-:W-:Y:S01]  /*49d0*/  HGMMA.64x256x16.F32.BF16 R24, gdesc[UR4].tnspB, RZ, !UPT, gsb0 ;  /* 0x43e00000041879f0 */ /* 0x000fe2000c0018ff */
[----:B------:R-:W-:Y:S02]  /*49e0*/  R2UR UR4, R10 ;  /* 0x000000000a0472ca */ /* 0x000fe400000e0000 */
[----:B------:R-:W-:Y:S02]  /*49f0*/  R2UR UR5, R11 ;  /* 0x000000000b0572ca */ /* 0x000fe400000e0000 */
[----:B------:R-:W-:Y:S02]  /*4a00*/  R2UR UR6, R8 ;  /* 0x00000000080672ca */ /* 0x000fe400000e0000 */
[----:B------:R-:W-:Y:S01]  /*4a10*/  R2UR UR7, R9 ;  /* 0x00000000090772ca */ /* 0x000fe200000e0000 */
[----:B------:R-:W-:Y:S01]  /*4a20*/  IMAD.MOV.U32 R9, RZ, RZ, 0x40000040 ;  /* 0x40000040ff097424 */ /* 0x000fe200078e00ff */
[----:B------:R-:W-:Y:S02]  /*4a30*/  IADD3 R8, R4, 0x4, RZ ;  /* 0x0000000404087810 */ /* 0x000fe40007ffe0ff */
[----:B------:R-:W-:Y:S01]  /*4a40*/  @!P2 PRMT R0, RZ, 0x654, R0 ;  /* 0x00000654ff00a816 */ /* 0x000fe20000000000 */
[----:B------:R-:W-:-:S02]  /*4a50*/  WARPGROUP.DEPBAR.LE gsb0, 0x0 ;  /* 0x00008000000079c5 */ /* 0x000fc40000010000 */
[----:B------:R-:W-:-:S14]  /*4a60*/  WARPGROUP.ARRIVE ;  /* 0x00000000000079c5 */ /* 0x000fdc0000000000 */
[----:B------:R-:W-:Y:S01]  /*4a70*/  HGMMA.64x256x16.F32.BF16 R24, gdesc[UR4].tnspB, R24, gsb0 ;  /* 0x43e00000041879f0 */ /* 0x000fe20008001818 */
[----:B------:R-:W-:Y:S02]  /*4a80*/  R2UR UR4, R8 ;  /* 0x00000000080472ca */ /* 0x000fe400000e0000 */
[----:B------:R-:W-:Y:S02]  /*4a90*/  R2UR UR5, R9 ;  /* 0x00000000090572ca */ /* 0x000fe400000e0000 */
[----:B------:R-:W-:Y:S01]  /*4aa0*/  R2UR UR6, R12 ;  /* 0x000000000c0672ca */ /* 0x000fe200000e0000 */
[----:B------:R-:W-:Y:S01]  /*4ab0*/  VIADD R12, R4, 0x6 ;  /* 0x00000006040c7836 */ /* 0x000fe20000000000 */
[----:B------:R-:W-:Y:S01]  /*4ac0*/  R2UR UR7, R13 ;  /* 0x000000000d0772ca */ /* 0x000fe200000e0000 */
[----:B------:R-:W-:Y:S01]  /*4ad0*/  IMAD.MOV.U32 R13, RZ, RZ, 0x40000040 ;  /* 0x40000040ff0d7424 */ /* 0x000fe200078e00ff */
[----:B------:R-:W-:Y:S02]  /*4ae0*/  WARPGROUP.DEPBAR.LE gsb0, 0x0 ;  /* 0x00008000000079c5 */ /* 0x000fe40000010000 */
[----:B------:R-:W-:-:S15]  /*4af0*/  WARPGROUP.ARRIVE ;  /* 0x00000000000079c5 */ /* 0x000fde0000000000 */
[----:B------:R-:W-:-:S02]  /*4b00*/  NOP ;  /* 0x0000000000007918 */ /* 0x000fc40000000000 */
        /* <DEDUP_REMOVED lines=12> */
[----:B------:R-:W-:Y:S05]  /*4bd0*/  @!P0 BRA `(.L_x_3671) ;  /* 0x0000000800e48947 */ /* 0x000fea0003800000 */
[----:B------:R-:W-:-:S07]  /*4be0*/  VIADD R197, R197, 0xfffffffe ;  /* 0xfffffffec5c57836 */ /* 0x000fce0000000000 */
.L_x_3672:
[----:B------:R-:W-:Y:S01]  /*4bf0*/  BAR.SYNC.DEFER_BLOCKING 0xe, 0x100 ;  /* 0x0384000000007b1d */ /* 0x000fe20000010000 */
[C---:B------:R-:W-:Y:S01]  /*4c00*/  LEA R3, R18.reuse, R188, 0x6 ;  /* 0x000000bc12037211 */ /* 0x040fe200078e30ff */
[----:B------:R-:W-:Y:S01]  /*4c10*/  VIADD R18, R18, 0x1 ;  /* 0x0000000112127836 */ /* 0x000fe20000000000 */
[----:B------:R-:W-:Y:S01]  /*4c20*/  R2UR UR4, R4 ;  /* 0x00000000040472ca */ /* 0x000fe200000e0000 */
[----:B------:R-:W-:Y:S01]  /*4c30*/  IMAD.MOV.U32 R7, RZ, RZ, 0x40000040 ;  /* 0x40000040ff077424 */ /* 0x000fe200078e00ff */
[----:B------:R-:W-:Y:S01]  /*4c40*/  R2UR UR5, R5 ;  /* 0x00000000050572ca */ /* 0x000fe200000e0000 */
[----:B------:R-:W-:Y:S01]  /*4c50*/  IMAD R3, R3, 0x4, R2 ;  /* 0x0000000403037824 */ /* 0x000fe200078e0202 */
[C---:B------:R-:W-:Y:S01]  /*4c60*/  ISETP.NE.AND P0, PT, R18.reuse, 0x2, PT ;  /* 0x000000021200780c */ /* 0x040fe20003f05270 */
[----:B------:R-:W-:Y:S01]  /*4c70*/  IMAD.MOV.U32 R21, RZ, RZ, 0x40000040 ;  /* 0x40000040ff157424 */ /* 0x000fe200078e00ff */
[----:B------:R-:W-:Y:S01]  /*4c80*/  R2UR UR7, R7 ;  /* 0x00000000070772ca */ /* 0x000fe200000e0000 */
[----:B------:R-:W-:Y:S01]  /*4c90*/  IMAD.MOV.U32 R7, RZ, RZ, 0x40000040 ;  /* 0x40000040ff077424 */ /* 0x000fe200078e00ff */
[----:B------:R-:W-:-:S02]  /*4ca0*/  SEL R18, R18, RZ, P0 ;  /* 0x000000ff12127207 */ /* 0x000fc40000000000 */
[C---:B------:R-:W-:Y:S01]  /*4cb0*/  ISETP.GT.AND P1, PT, R197.reuse, RZ, PT ;  /* 0x000000ffc500720c */ /* 0x040fe20003f24270 */
[----:B------:R-:W-:Y:S02]  /*4cc0*/  VIADD R197, R197, 0xffffffff ;  /* 0xffffffffc5c57836 */ /* 0x000fe40000000000 */
[----:B------:R-:W-:-:S04]  /*4cd0*/  IMAD R6, R18, 0x1000, R15 ;  /* 0x0000100012067824 */ /* 0x000fc800078e020f */
[C---:B------:R-:W-:Y:S01]  /*4ce0*/  VIADD R20, R6.reuse, 0x80 ;  /* 0x0000008006147836 */ /* 0x040fe20000000000 */
[----:B------:R-:W-:Y:S01]  /*4cf0*/  R2UR UR6, R6 ;  /* 0x00000000060672ca */ /* 0x000fe200000e0000 */
[----:B0-----:R-:W0:Y:S04]  /*4d00*/  LDS R0, [R3+0x38400] ;  /* 0x0384000003007984 */ /* 0x001e280000000800 */
        /* <DEDUP_REMOVED lines=129> */
[----:B------:R-:W-:-:S05]  /*5520*/  @!P2 LEA R0, R18, R2, 0x3 ;  /* 0x000000021200a211 */ /* 0x000fca00078e18ff */
[----:B------:R-:W-:Y:S01]  /*5530*/  WARPGROUP.ARRIVE ;  /* 0x00000000000079c5 */ /* 0x000fe20000000000 */
[----:B------:R-:W-:-:S05]  /*5540*/  @!P2 VIADD R0, R0, 0x38860 ;  /* 0x000388600000a836 */ /* 0x000fca0000000000 */
[----:B------:R-:W-:Y:S01]  /*5550*/  HGMMA.64x256x16.F32.BF16 R24, gdesc[UR4].tnspB, R24, gsb0 ;  /* 0x43e00000041879f0 */ /* 0x000fe20008001818 */
[----:B------:R-:W-:Y:S02]  /*5560*/  R2UR UR4, R10 ;  /* 0x000000000a0472ca */ /* 0x000fe400000e0000 */
[----:B------:R-:W-:Y:S02]  /*5570*/  R2UR UR5, R11 ;  /* 0x000000000b0572ca */ /* 0x000fe400000e0000 */
[----:B------:R-:W-:Y:S01]  /*5580*/  R2UR UR6, R20 ;  /* 0x00000000140672ca */ /* 0x000fe200000e0000 */
[C---:B------:R-:W-:Y:S01]  /*5590*/  VIADD R20, R6.reuse, 0x100 ;  /* 0x0000010006147836 */ /* 0x040fe20000000000 */
[----:B------:R-:W-:Y:S01]  /*55a0*/  R2UR UR7, R21 ;  /* 0x00000000150772ca */ /* 0x000fe200000e0000 */
[----:B------:R-:W-:Y:S01]  /*55b0*/  IMAD.MOV.U32 R21, RZ, RZ, 0x40000040 ;  /* 0x40000040ff157424 */ /* 0x000fe200078e00ff */
[----:B------:R-:W-:Y:S01]  /*55c0*/  @!P2 PRMT R0, RZ, 0x654, R0 ;  /* 0x00000654ff00a816 */ /* 0x000fe20000000000 */
[----:B------:R-:W-:Y:S01]  /*55d0*/  VIADD R6, R6, 0x180 ;  /* 0x0000018006067836 */ /* 0x000fe20000000000 */
[----:B------:R-:W-:-:S02]  /*55e0*/  WARPGROUP.DEPBAR.LE gsb0, 0x0 ;  /* 0x00008000000079c5 */ /* 0x000fc40000010000 */
[----:B------:R-:W-:-:S15]  /*55f0*/  WARPGROUP.ARRIVE ;  /* 0x00000000000079c5 */ /* 0x000fde0000000000 */
        /* <DEDUP_REMOVED lines=19> */
[----:B------:R0:W-:Y:S02]  /*5730*/  @!P2 SYNCS.ARRIVE.TRANS64.RED.A1T0 RZ, [R0+URZ], RZ ;  /* 0x000000ff00ffa9a7 */ /* 0x0001e4000810043f */
[----:B0-----:R-:W-:-:S04]  /*5740*/  SEL R0, RZ, 0x1, P0 ;  /* 0x00000001ff007807 */ /* 0x001fc80000000000 */
[----:B------:R-:W-:Y:S01]  /*5750*/  LOP3.LUT R23, R23, R0, RZ, 0x3c, !PT ;  /* 0x0000000017177212 */ /* 0x000fe200078e3cff */
[----:B------:R-:W-:Y:S06]  /*5760*/  @P1 BRA `(.L_x_3672) ;  /* 0xfffffff400201947 */ /* 0x000fec000383ffff */
.L_x_3671:
[----:B------:R-:W-:Y:S05]  /*5770*/  BSYNC B0 ;  /* 0x0000000000007941 */ /* 0x000fea0003800000 */
.L_x_3670:
[----:B------:R-:W-:Y:S01]  /*5780*/  BAR.SYNC.DEFER_BLOCKING 0xe, 0x100 ;  /* 0x0384000000007b1d */ /* 0x000fe20000010000 */
[C---:B------:R-:W-:Y:S01]  /*5790*/  IMAD R3, R18.reuse, 0x40, R188 ;  /* 0x0000004012037824 */ /* 0x040fe200078e02bc */
[----:B------:R-:W-:Y:S01]  /*57a0*/  PLOP3.LUT P0, PT, PT, PT, PT, 0x8, 0x0 ;  /* 0x000000000000781c */ /* 0x000fe20003f0e170 */
[----:B------:R-:W-:Y:S02]  /*57b0*/  VIADD R18, R18, 0x1 ;  /* 0x0000000112127836 */ /* 0x000fe40000000000 */
[----:B------:R-:W-:-:S03]  /*57c0*/  IMAD R3, R3, 0x4, R2 ;  /* 0x0000000403037824 */ /* 0x000fc600078e0202 */
[----:B------:R-:W-:-:S04]  /*57d0*/  ISETP.NE.AND P1, PT, R18, 0x2, PT ;  /* 0x000000021200780c */ /* 0x000fc80003f25270 */
[----:B------:R-:W-:Y:S02]  /*57e0*/  SEL R4, RZ, 0x1, P1 ;  /* 0x00000001ff047807 */ /* 0x000fe40000800000 */
[----:B------:R-:W-:Y:S02]  /*57f0*/  SEL R18, R18, RZ, P1 ;  /* 0x000000ff12127207 */ /* 0x000fe40000800000 */
[----:B------:R-:W-:Y:S01]  /*5800*/  LOP3.LUT R23, R23, R4, RZ, 0x3c, !PT ;  /* 0x0000000417177212 */ /* 0x000fe200078e3cff */
        /* <DEDUP_REMOVED lines=132> */
.L_x_3668:
        /* <DEDUP_REMOVED lines=31> */
.L_x_3674:
[----:B------:R-:W-:Y:S05]  /*6240*/  BSYNC B6 ;  /* 0x0000000000067941 */ /* 0x000fea0003800000 */
.L_x_3673:
        /* <DEDUP_REMOVED lines=12> */
.L_x_3678:
[----:B-1----:R1:W2:Y:S02]  /*6310*/  SYNCS.PHASECHK.TRANS64.TRYWAIT P0, [R2+URZ+0x38800], R5 ;  /* 0x03880005020075a7 */ /* 0x0022a4000800017f */
[----:B--2---:R-:W-:Y:S05]  /*6320*/  @!P0 NANOSLEEP.SYNCS 0x989680 ;  /* 0x009896800000895d */ /* 0x004fea0003900000 */
[----:B------:R-:W2:Y:S02]  /*6330*/  @!P0 SYNCS.PHASECHK.TRANS64 P0, [R2+URZ+0x38800], R5 ;  /* 0x03880005020085a7 */ /* 0x000ea4000800007f */
[----:B--2---:R-:W-:Y:S05]  /*6340*/  @!P0 BRA `(.L_x_3678) ;  /* 0xfffffffc00f08947 */ /* 0x004fea000383ffff */
.L_x_3677:
[----:B------:R-:W-:Y:S05]  /*6350*/  BSYNC B0 ;  /* 0x0000000000007941 */ /* 0x000fea0003800000 */
.L_x_3676:
[----:B------:R-:W-:Y:S05]  /*6360*/  BRA `(.L_x_3679) ;  /* 0x0000002000747947 */ /* 0x000fea0003800000 */
.L_x_3675:
        /* <DEDUP_REMOVED lines=13> */
[-C--:B------:R-:W-:Y:S01]  /*6440*/  IADD3 R3, P6, R29, R4.reuse, RZ ;  /* 0x000000041d037210 */ /* 0x080fe20007fde0ff */
[----:B------:R-:W-:Y:S01]  /*6450*/  IMAD.WIDE.U32 R6, R27, UR6, RZ ;  /* 0x000000061b067c25 */ /* 0x000fe2000f8e00ff */
[----:B------:R-:W-:Y:S02]  /*6460*/  IADD3 R11, R11, R5, RZ ;  /* 0x000000050b0b7210 */ /* 0x000fe40007ffe0ff */
[----:B------:R-:W-:Y:S01]  /*6470*/  SHF.R.S32.HI R12, RZ, 0x1f, R29 ;  /* 0x0000001fff0c7819 */ /* 0x000fe2000001141d */
[----:B------:R-:W-:Y:S01]  /*6480*/  IMAD R9, R27, UR7, R0 ;  /* 0x000000071b097c24 */ /* 0x000fe2000f8e0200 */
[----:B------:R-:W-:Y:S01]  /*6490*/  LEA R24, P2, R4, UR4, 0x1 ;  /* 0x0000000404187c11 */ /* 0x000fe2000f8408ff */
[----:B------:R-:W-:Y:S01]  /*64a0*/  ULDC.64 UR6, c[0x0][0x3e0] ;  /* 0x0000f80000067ab9 */ /* 0x000fe20000000a00 */
[----:B------:R-:W-:Y:S01]  /*64b0*/  IADD3 R5, P1, R16, R4, RZ ;  /* 0x0000000410057210 */ /* 0x000fe20007f3e0ff */
[--C-:B------:R-:W-:Y:S01]  /*64c0*/  IMAD.X R10, R12, 0x1, R11.reuse, P6 ;  /* 0x000000010c0a7824 */ /* 0x100fe200030e060b */
[----:B------:R-:W-:Y:S01]  /*64d0*/  LEA.HI.X R26, R4, UR5, R11, 0x1, P2 ;  /* 0x00000005041a7c11 */ /* 0x000fe200090f0c0b */
[----:B------:R-:W-:Y:S01]  /*64e0*/  IMAD.IADD R9, R9, 0x1, R7 ;  /* 0x0000000109097824 */ /* 0x000fe200078e0207 */
[-C--:B------:R-:W-:Y:S01]  /*64f0*/  IADD3 R8, P2, R29, R6.reuse, RZ ;  /* 0x000000061d087210 */ /* 0x080fe20007f5e0ff */
[----:B------:R-:W-:Y:S01]  /*6500*/  IMAD.X R4, R14, 0x1, R11, P1 ;  /* 0x000000010e047824 */ /* 0x000fe200008e060b */
[----:B------:R-:W-:-:S02]  /*6510*/  IADD3 R0, P4, R16, R6, RZ ;  /* 0x0000000610007210 */ /* 0x000fc40007f9e0ff */
[C---:B------:R-:W-:Y:S01]  /*6520*/  LEA R32, P5, R3.reuse, UR4, 0x1 ;  /* 0x0000000403207c11 */ /* 0x040fe2000f8a08ff */
[--C-:B------:R-:W-:Y:S01]  /*6530*/  IMAD.X R7, R12, 0x1, R9.reuse, P2 ;  /* 0x000000010c077824 */ /* 0x100fe200010e0609 */
[----:B------:R-:W-:Y:S02]  /*6540*/  LEA R27, P3, R6, UR6, 0x1 ;  /* 0x00000006061b7c11 */ /* 0x000fe4000f8608ff */
[----:B------:R-:W-:Y:S01]  /*6550*/  LEA.HI.X R33, R3, UR5, R10, 0x1, P5 ;  /* 0x0000000503217c11 */ /* 0x000fe2000a8f0c0a */
[----:B------:R-:W-:Y:S01]  /*6560*/  IMAD.X R3, R14, 0x1, R9, P4 ;  /* 0x000000010e037824 */ /* 0x000fe200020e0609 */
[----:B------:R-:W-:Y:S02]  /*6570*/  LEA R34, P6, R8, UR6, 0x1 ;  /* 0x0000000608227c11 */ /* 0x000fe4000f8c08ff */
[----:B------:R-:W-:Y:S02]  /*6580*/  LEA R36, P1, R5, UR4, 0x1 ;  /* 0x0000000405247c11 */ /* 0x000fe4000f8208ff */
[----:B------:R-:W-:-:S02]  /*6590*/  LEA R38, P2, R0, UR6, 0x1 ;  /* 0x0000000600267c11 */ /* 0x000fc4000f8408ff */
        /* <DEDUP_REMOVED lines=20> */
[----:B-1----:R-:W-:Y:S05]  /*66e0*/  CALL.ABS.NOINC R14 ;  /* 0x000000000e007343 */ /* 0x002fea0003c00000 */
.L_x_3681:
[----:B------:R-:W-:Y:S05]  /*66f0*/  BSYNC B6 ;  /* 0x0000000000067941 */ /* 0x000fea0003800000 */
.L_x_3680:
        /* <DEDUP_REMOVED lines=28> */
.L_x_3685:
[----:B------:R-:W-:Y:S05]  /*68c0*/  BSYNC B1 ;  /* 0x0000000000017941 */ /* 0x000fea0003800000 */
.L_x_3684:
[----:B------:R-:W-:Y:S01]  /*68d0*/  UMOV UR4, 0xffffffff ;  /* 0xffffffff00047882 */ /* 0x000fe20000000000 */
[----:B-----5:R-:W-:Y:S01]  /*68e0*/  IMAD.MOV.U32 R25, RZ, RZ, R6 ;  /* 0x000000ffff197224 */ /* 0x020fe200078e0006 */
[--C-:B------:R-:W-:Y:S01]  /*68f0*/  SHF.R.U64 R6, R6, 0x10, R7.reuse ;  /* 0x0000001006067819 */ /* 0x100fe20000001207 */
[--C-:B------:R-:W-:Y:S01]  /*6900*/  IMAD.MOV.U32 R31, RZ, RZ, R7.reuse ;  /* 0x000000ffff1f7224 */ /* 0x100fe200078e0007 */
[----:B------:R-:W-:Y:S02]  /*6910*/  SHF.R.U32.HI R38, RZ, 0x10, R7 ;  /* 0x00000010ff267819 */ /* 0x000fe40000011607 */
[----:B------:R-:W-:Y:S01]  /*6920*/  LEA.HI R0, R212, R212, RZ, 0x1 ;  /* 0x000000d4d4007211 */ /* 0x000fe200078f08ff */
[----:B------:R-:W-:Y:S06]  /*6930*/  BRA.DIV UR4, `(.L_x_3686) ;  /* 0x0000011a04c07947 */ /* 0x000fec000b800000 */
.L_x_3849:
[----:B------:R-:W-:Y:S01]  /*6940*/  UMOV UR4, 0xffffffff ;  /* 0xffffffff00047882 */ /* 0x000fe20000000000 */
[----:B------:R-:W-:Y:S02]  /*6950*/  LOP3.LUT R3, R0, 0xfffffffe, RZ, 0xc0, !PT ;  /* 0xfffffffe00037812 */ /* 0x000fe400078ec0ff */
[----:B------:R-:W-:Y:S05]  /*6960*/  BRA.DIV UR4, `(.L_x_3687) ;  /* 0x0000011a04dc7947 */ /* 0x000fea000b800000 */
.L_x_3852:
[----:B------:R-:W-:Y:S01]  /*6970*/  UMOV UR4, 0xffffffff ;  /* 0xffffffff00047882 */ /* 0x000fe20000000000 */
[----:B------:R-:W-:Y:S02]  /*6980*/  IMAD.IADD R3, R212, 0x1, -R3 ;  /* 0x00000001d4037824 */ /* 0x000fe400078e0a03 */
[----:B------:R-:W-:Y:S05]  /*6990*/  BRA.DIV UR4, `(.L_x_3688) ;  /* 0x0000011a04f87947 */ /* 0x000fea000b800000 */
.L_x_3855:
[----:B------:R-:W-:Y:S01]  /*69a0*/  UMOV UR4, 0xffffffff ;  /* 0xffffffff00047882 */ /* 0x000fe20000000000 */
[----:B------:R-:W-:Y:S02]  /*69b0*/  SHF.L.U32 R7, R3, 0x1f, RZ ;  /* 0x0000001f03077819 */ /* 0x000fe400000006ff */
[----:B------:R-:W-:Y:S05]  /*69c0*/  BRA.DIV UR4, `(.L_x_3689) ;  /* 0x0000011e04147947 */ /* 0x000fea000b800000 */
.L_x_3858:
[----:B------:R-:W1:Y:S01]  /*69d0*/  SYNCS.PHASECHK.TRANS64.TRYWAIT P0, [R2+URZ+0x38800], R7 ;  /* 0x03880007020075a7 */ /* 0x000e62000800017f */
[----:B------:R-:W-:Y:S01]  /*69e0*/  LOP3.LUT P2, RZ, R186, 0x4, RZ, 0xc0, !PT ;  /* 0x00000004baff7812 */ /* 0x000fe2000784c0ff */
[----:B------:R-:W-:Y:S01]  /*69f0*/  IMAD R11, R189, 0x200, R10 ;  /* 0x00000200bd0b7824 */ /* 0x000fe200078e020a */
[----:B0-----:R-:W-:Y:S01]  /*6a00*/  MOV R33, R5 ;  /* 0x0000000500217202 */ /* 0x001fe20000000f00 */
[----:B------:R-:W-:Y:S01]  /*6a10*/  IMAD.MOV.U32 R36, RZ, RZ, R8 ;  /* 0x000000ffff247224 */ /* 0x000fe200078e0008 */
[----:B------:R-:W-:Y:S01]  /*6a20*/  SHF.R.U64 R12, R4, 0x10, R5 ;  /* 0x00000010040c7819 */ /* 0x000fe20000001205 */
[----:B------:R-:W-:Y:S01]  /*6a30*/  IMAD R10, R11, 0x2, R2 ;  /* 0x000000020b0a7824 */ /* 0x000fe200078e0202 */
[----:B------:R-:W-:Y:S01]  /*6a40*/  SHF.R.U64 R8, R8, 0x10, R9 ;  /* 0x0000001008087819 */ /* 0x000fe20000001209 */
[----:B------:R-:W-:Y:S01]  /*6a50*/  IMAD.MOV.U32 R32, RZ, RZ, R4 ;  /* 0x000000ffff207224 */ /* 0x000fe200078e0004 */
[----:B------:R-:W-:Y:S01]  /*6a60*/  SHF.R.U32.HI R5, RZ, 0x10, R5 ;  /* 0x00000010ff057819 */ /* 0x000fe20000011605 */
[----:B------:R-:W-:Y:S01]  /*6a70*/  IMAD.MOV.U32 R34, RZ, RZ, R20 ;  /* 0x000000ffff227224 */ /* 0x000fe200078e0014 */
[--C-:B------:R-:W-:Y:S01]  /*6a80*/  SHF.R.U64 R11, R20, 0x10, R21.reuse ;  /* 0x00000010140b7819 */ /* 0x100fe20000001215 */
        /* <DEDUP_REMOVED lines=17> */
.L_x_3859:
[----:B------:R-:W-:Y:S05]  /*6ba0*/  BSYNC B1 ;  /* 0x0000000000017941 */ /* 0x000fea0003800000 */
.L_x_3690:
[----:B------:R-:W-:Y:S04]  /*6bb0*/  BSSY B1, `(.L_x_3692) ;  /* 0x0000056000017945 */ /* 0x000fe80003800000 */
[----:B------:R-:W-:Y:S05]  /*6bc0*/  @P1 BRA `(.L_x_3693) ;  /* 0x0000000400501947 */ /* 0x000fea0003800000 */
[----:B------:R-:W1:Y:S01]  /*6bd0*/  LDC R4, c[0x0][0x3d4] ;  /* 0x0000f500ff047b82 */ /* 0x000e620000000800 */
[C---:B------:R-:W-:Y:S01]  /*6be0*/  VIADD R5, R29.reuse, 0x10 ;  /* 0x000000101d057836 */ /* 0x040fe20000000000 */
[----:B------:R-:W-:Y:S01]  /*6bf0*/  BSSY B2, `(.L_x_3694) ;  /* 0x000002a000027945 */ /* 0x000fe20003800000 */
[----:B-1----:R-:W-:-:S03]  /*6c00*/  ISETP.GE.AND P0, PT, R29, R4, PT ;  /* 0x000000041d00720c */ /* 0x002fc60003f06270 */
[----:B------:R-:W-:-:S10]  /*6c10*/  ISETP.GE.AND P1, PT, R5, R4, PT ;  /* 0x000000040500720c */ /* 0x000fd40003f26270 */
[----:B------:R-:W-:Y:S05]  /*6c20*/  @P0 BRA `(.L_x_3695) ;  /* 0x0000000000980947 */ /* 0x000fea0003800000 */
[----:B0-----:R-:W0:Y:S01]  /*6c30*/  LDS.128 R4, [R10+0x20400] ;  /* 0x020400000a047984 */ /* 0x001e220000000c00 */
[C---:B------:R-:W-:Y:S01]  /*6c40*/  IMAD.U32 R15, R34.reuse, 0x10000, RZ ;  /* 0x00010000220f7824 */ /* 0x040fe200078e00ff */
[C---:B------:R-:W-:Y:S01]  /*6c50*/  LOP3.LUT R14, R27.reuse, 0xffff0000, RZ, 0xc0, !PT ;  /* 0xffff00001b0e7812 */ /* 0x040fe200078ec0ff */
[----:B------:R-:W-:Y:S01]  /*6c60*/  IMAD.U32 R13, R27, 0x10000, RZ ;  /* 0x000100001b0d7824 */ /* 0x000fe200078e00ff */
[----:B------:R-:W-:Y:S01]  /*6c70*/  LOP3.LUT R20, R34, 0xffff0000, RZ, 0xc0, !PT ;  /* 0xffff000022147812 */ /* 0x000fe200078ec0ff */
[C---:B0-----:R-:W-:Y:S01]  /*6c80*/  IMAD.U32 R8, R4.reuse, 0x10000, RZ ;  /* 0x0001000004087824 */ /* 0x041fe200078e00ff */
[----:B------:R-:W-:Y:S01]  /*6c90*/  LOP3.LUT R4, R4, 0xffff0000, RZ, 0xc0, !PT ;  /* 0xffff000004047812 */ /* 0x000fe200078ec0ff */
[----:B------:R-:W-:Y:S01]  /*6ca0*/  IMAD.U32 R11, R6, 0x10000, RZ ;  /* 0x00010000060b7824 */ /* 0x000fe200078e00ff */
[----:B------:R-:W-:Y:S01]  /*6cb0*/  SHF.L.U32 R9, R5, 0x10, RZ ;  /* 0x0000001005097819 */ /* 0x000fe200000006ff */
[----:B------:R-:W-:Y:S01]  /*6cc0*/  IMAD.U32 R12, R7, 0x10000, RZ ;  /* 0x00010000070c7824 */ /* 0x000fe200078e00ff */
[----:B------:R-:W-:Y:S01]  /*6cd0*/  LOP3.LUT R5, R5, 0xffff0000, RZ, 0xc0, !PT ;  /* 0xffff000005057812 */ /* 0x000fe200078ec0ff */
[C---:B------:R-:W-:Y:S01]  /*6ce0*/  FMUL.FTZ R21, R4.reuse, R15 ;  /* 0x0000000f04157220 */ /* 0x040fe20000410000 */
[----:B------:R-:W-:Y:S01]  /*6cf0*/  FMUL.FTZ R4, R4, R13 ;  /* 0x0000000d04047220 */ /* 0x000fe20000410000 */
[----:B------:R-:W-:-:S02]  /*6d00*/  LOP3.LUT R6, R6, 0xffff0000, RZ, 0xc0, !PT ;  /* 0xffff000006067812 */ /* 0x000fc400078ec0ff */
[C---:B------:R-:W-:Y:S01]  /*6d10*/  FMUL.FTZ R26, R5.reuse, R20 ;  /* 0x00000014051a7220 */ /* 0x040fe20000410000 */
[C---:B------:R-:W-:Y:S01]  /*6d20*/  FFMA.FTZ R21, R8.reuse, R13, -R21 ;  /* 0x0000000d08157223 */ /* 0x040fe20000010815 */
[-C--:B------:R-:W-:Y:S01]  /*6d30*/  FMUL.FTZ R28, R5, R14.reuse ;  /* 0x0000000e051c7220 */ /* 0x080fe20000410000 */
[----:B------:R-:W-:Y:S01]  /*6d40*/  LOP3.LUT R7, R7, 0xffff0000, RZ, 0xc0, !PT ;  /* 0xffff000007077812 */ /* 0x000fe200078ec0ff */
[----:B------:R-:W-:Y:S01]  /*6d50*/  FFMA.FTZ R24, R8, R15, R4 ;  /* 0x0000000f08187223 */ /* 0x000fe20000010004 */
        /* <DEDUP_REMOVED lines=19> */
.L_x_3695:
[----:B------:R-:W-:Y:S05]  /*6e90*/  BSYNC B2 ;  /* 0x0000000000027941 */ /* 0x000fea0003800000 */
.L_x_3694:
[----:B------:R-:W-:Y:S05]  /*6ea0*/  @P1 BRA `(.L_x_3693) ;  /* 0x0000000000981947 */ /* 0x000fea0003800000 */
[----:B01----:R-:W0:Y:S01]  /*6eb0*/  LDS.128 R4, [R0] ;  /* 0x0000000000047984 */ /* 0x003e220000000c00 */
        /* <DEDUP_REMOVED lines=12> */
[C---:B------:R-:W-:Y:S01]  /*6f80*/  FMUL.FTZ R26, R5.reuse, R20 ;  /* 0x00000014051a7220 */ /* 0x040fe20000410000 */
[-C--:B------:R-:W-:Y:S01]  /*6f90*/  FMUL.FTZ R28, R5, R14.reuse ;  /* 0x0000000e051c7220 */ /* 0x080fe20000410000 */
        /* <DEDUP_REMOVED lines=23> */
.L_x_3693:
[----:B------:R-:W-:Y:S05]  /*7110*/  BSYNC B1 ;  /* 0x0000000000017941 */ /* 0x000fea0003800000 */
.L_x_3692:
        /* <DEDUP_REMOVED lines=9> */
[C---:B------:R-:W-:Y:S01]  /*71b0*/  IMAD.U32 R20, R34.reuse, 0x10000, RZ ;  /* 0x0001000022147824 */ /* 0x040fe200078e00ff */
[----:B------:R-:W-:Y:S01]  /*71c0*/  LOP3.LUT R21, R34, 0xffff0000, RZ, 0xc0, !PT ;  /* 0xffff000022157812 */ /* 0x000fe200078ec0ff */
[C---:B------:R-:W-:Y:S01]  /*71d0*/  IMAD.U32 R14, R27.reuse, 0x10000, RZ ;  /* 0x000100001b0e7824 */ /* 0x040fe200078e00ff */
[----:B------:R-:W-:Y:S02]  /*71e0*/  LOP3.LUT R27, R27, 0xffff0000, RZ, 0xc0, !PT ;  /* 0xffff00001b1b7812 */ /* 0x000fe400078ec0ff */
[C---:B------:R-:W-:Y:S02]  /*71f0*/  SHF.L.U32 R25, R35.reuse, 0x10, RZ ;  /* 0x0000001023197819 */ /* 0x040fe400000006ff */
        /* <DEDUP_REMOVED lines=10> */
[-C--:B------:R-:W-:Y:S01]  /*72a0*/  FMUL.FTZ R4, R21, R5.reuse ;  /* 0x0000000515047220 */ /* 0x080fe20000410000 */
[-C--:B------:R-:W-:Y:S01]  /*72b0*/  FFMA.FTZ R13, R14, R8.reuse, -R13 ;  /* 0x000000080e0d7223 */ /* 0x080fe2000001080d */
[----:B------:R-:W-:Y:S01]  /*72c0*/  LOP3.LUT R7, R7, 0xffff0000, RZ, 0xc0, !PT ;  /* 0xffff000007077812 */ /* 0x000fe200078ec0ff */
[----:B------:R-:W-:Y:S01]  /*72d0*/  FFMA.FTZ R8, R20, R8, R15 ;  /* 0x0000000814087223 */ /* 0x000fe2000001000f */
[----:B------:R-:W-:Y:S01]  /*72e0*/  FMUL.FTZ R14, R27, R5 ;  /* 0x000000051b0e7220 */ /* 0x000fe20000410000 */
[C---:B------:R-:W-:Y:S01]  /*72f0*/  LOP3.LUT R20, R31.reuse, 0xffff0000, RZ, 0xc0, !PT ;  /* 0xffff00001f147812 */ /* 0x040fe200078ec0ff */
[----:B------:R-:W-:Y:S02]  /*7300*/  IMAD.U32 R15, R31, 0x10000, RZ ;  /* 0x000100001f0f7824 */ /* 0x000fe400078e00ff */
[-C--:B------:R-:W-:Y:S01]  /*7310*/  FFMA.FTZ R4, R27, R9.reuse, -R4 ;  /* 0x000000091b047223 */ /* 0x080fe20000010804 */
        /* <DEDUP_REMOVED lines=13> */
[----:B------:R1:W-:Y:S02]  /*73f0*/  STS.128 [R10+0x21400], R24 ;  /* 0x021400180a007388 */ /* 0x0003e40000000c00 */
.L_x_3698:
[----:B------:R-:W-:Y:S05]  /*7400*/  BSYNC B1 ;  /* 0x0000000000017941 */ /* 0x000fea0003800000 */
.L_x_3697:
[----:B------:R-:W-:Y:S05]  /*7410*/  @P1 BRA `(.L_x_3696) ;  /* 0x0000001000241947 */ /* 0x000fea0003800000 */
[----:B0-----:R-:W0:Y:S01]  /*7420*/  LDS.128 R4, [R0+0x1000] ;  /* 0x0010000000047984 */ /* 0x001e220000000c00 */
[C---:B------:R-:W-:Y:S01]  /*7430*/  IMAD.U32 R14, R36.reuse, 0x10000, RZ ;  /* 0x00010000240e7824 */ /* 0x040fe200078e00ff */
[----:B-1----:R-:W-:Y:S01]  /*7440*/  LOP3.LUT R25, R36, 0xffff0000, RZ, 0xc0, !PT ;  /* 0xffff000024197812 */ /* 0x002fe200078ec0ff */
        /* <DEDUP_REMOVED lines=18> */
[----:B------:R-:W-:Y:S01]  /*7570*/  FMUL.FTZ R12, R21, R5 ;  /* 0x00000005150c7220 */ /* 0x000fe20000410000 */
[----:B------:R-:W-:Y:S01]  /*7580*/  LOP3.LUT R33, R33, 0xffff0000, RZ, 0xc0, !PT ;  /* 0xffff000021217812 */ /* 0x000fe200078ec0ff */
[-C--:B------:R-:W-:Y:S01]  /*7590*/  FFMA.FTZ R4, R21, R9.reuse, -R4 ;  /* 0x0000000915047223 */ /* 0x080fe20000010804 */
[-C--:B------:R-:W-:Y:S01]  /*75a0*/  FMUL.FTZ R5, R20, R6.reuse ;  /* 0x0000000614057220 */ /* 0x080fe20000410000 */
        /* <DEDUP_REMOVED lines=12> */
[----:B------:R3:W-:Y:S01]  /*7670*/  STS.128 [R0+0x1000], R8 ;  /* 0x0010000800007388 */ /* 0x0007e20000000c00 */
[----:B------:R-:W-:Y:S05]  /*7680*/  BRA `(.L_x_3696) ;  /* 0x0000000c00887947 */ /* 0x000fea0003800000 */
.L_x_3683:
        /* <DEDUP_REMOVED lines=14> */
.L_x_3862:
[----:B------:R-:W-:Y:S01]  /*7770*/  UMOV UR4, 0xffffffff ;  /* 0xffffffff00047882 */ /* 0x000fe20000000000 */
[----:B------:R-:W-:Y:S02]  /*7780*/  LOP3.LUT R3, R0, 0xfffffffe, RZ, 0xc0, !PT ;  /* 0xfffffffe00037812 */ /* 0x000fe400078ec0ff */
[----:B------:R-:W-:Y:S05]  /*7790*/  BRA.DIV UR4, `(.L_x_3700) ;  /* 0x0000011204047947 */ /* 0x000fea000b800000 */
.L_x_3865:
[----:B------:R-:W-:Y:S01]  /*77a0*/  UMOV UR4, 0xffffffff ;  /* 0xffffffff00047882 */ /* 0x000fe20000000000 */
[----:B------:R-:W-:Y:S02]  /*77b0*/  IMAD.IADD R3, R212, 0x1, -R3 ;  /* 0x00000001d4037824 */ /* 0x000fe400078e0a03 */
[----:B------:R-:W-:Y:S05]  /*77c0*/  BRA.DIV UR4, `(.L_x_3701) ;  /* 0x0000011204207947 */ /* 0x000fea000b800000 */
.L_x_3868:
[----:B------:R-:W-:Y:S01]  /*77d0*/  UMOV UR4, 0xffffffff ;  /* 0xffffffff00047882 */ /* 0x000fe20000000000 */
[----:B------:R-:W-:Y:S02]  /*77e0*/  SHF.L.U32 R9, R3, 0x1f, RZ ;  /* 0x0000001f03097819 */ /* 0x000fe400000006ff */
[----:B------:R-:W-:Y:S05]  /*77f0*/  BRA.DIV UR4, `(.L_x_3702) ;  /* 0x00000112043c7947 */ /* 0x000fea000b800000 */
.L_x_3871:
        /* <DEDUP_REMOVED lines=13> */
[--C-:B------:R-:W-:Y:S01]  /*78d0*/  SHF.R.U64 R5, R6, 0x10, R7.reuse ;  /* 0x0000001006057819 */ /* 0x100fe20000001207 */
[----:B------:R-:W-:Y:S01]  /*78e0*/  IMAD.MOV.U32 R45, RZ, RZ, R7 ;  /* 0x000000ffff2d7224 */ /* 0x000fe200078e0007 */
[--C-:B------:R-:W-:Y:S01]  /*78f0*/  SHF.R.U64 R10, R34, 0x10, R35.reuse ;  /* 0x00000010220a7819 */ /* 0x100fe20000001223 */
[----:B------:R-:W-:Y:S01]  /*7900*/  BSSY B1, `(.L_x_3703) ;  /* 0x000000d000017945 */ /* 0x000fe20003800000 */
[----:B------:R-:W-:-:S02]  /*7910*/  SHF.R.U32.HI R11, RZ, 0x10, R35 ;  /* 0x00000010ff0b7819 */ /* 0x000fc40000011623 */
[----:B------:R-:W-:Y:S02]  /*7920*/  SHF.R.U32.HI R6, RZ, 0x10, R7 ;  /* 0x00000010ff067819 */ /* 0x000fe40000011607 */
[-C--:B------:R-:W-:Y:S02]  /*7930*/  ISETP.GE.OR P2, PT, R22, R21.reuse, P0 ;  /* 0x000000151600720c */ /* 0x080fe40000746670 */
[----:B------:R-:W-:Y:S02]  /*7940*/  ISETP.GE.OR P0, PT, R233, R21, P0 ;  /* 0x00000015e900720c */ /* 0x000fe40000706670 */
[----:B------:R-:W-:Y:S02]  /*7950*/  PRMT R39, R39, 0x5410, R8 ;  /* 0x0000541027277816 */ /* 0x000fe40000000008 */
[----:B------:R-:W-:Y:S02]  /*7960*/  PRMT R40, R40, 0x5410, R10 ;  /* 0x0000541028287816 */ /* 0x000fe4000000000a */
[----:B------:R-:W-:-:S02]  /*7970*/  PRMT R41, R41, 0x5410, R11 ;  /* 0x0000541029297816 */ /* 0x000fc4000000000b */
[----:B------:R-:W-:Y:S02]  /*7980*/  PRMT R42, R42, 0x5410, R0 ;  /* 0x000054102a2a7816 */ /* 0x000fe40000000000 */
[----:B------:R-:W-:Y:S02]  /*7990*/  PRMT R43, R43, 0x5410, R4 ;  /* 0x000054102b2b7816 */ /* 0x000fe40000000004 */
[----:B------:R-:W-:Y:S02]  /*79a0*/  PRMT R44, R44, 0x5410, R5 ;  /* 0x000054102c2c7816 */ /* 0x000fe40000000005 */
[----:B------:R-:W-:Y:S01]  /*79b0*/  PRMT R45, R45, 0x5410, R6 ;  /* 0x000054102d2d7816 */ /* 0x000fe20000000006 */
[----:B-1----:R-:W-:Y:S06]  /*79c0*/  @!P1 BRA `(.L_x_3704) ;  /* 0x0000010c00f09947 */ /* 0x002fec0003800000 */
.L_x_3872:
[----:B------:R-:W-:Y:S05]  /*79d0*/  BSYNC B1 ;  /* 0x0000000000017941 */ /* 0x000fea0003800000 */
.L_x_3703:
[----:B------:R-:W-:Y:S04]  /*79e0*/  BSSY B1, `(.L_x_3705) ;  /* 0x000005a000017945 */ /* 0x000fe80003800000 */
[----:B------:R-:W-:Y:S05]  /*79f0*/  @P2 BRA `(.L_x_3706) ;  /* 0x0000000400602947 */ /* 0x000fea0003800000 */
[----:B------:R-:W-:Y:S01]  /*7a00*/  IMAD.SHL.U32 R0, R186, 0x40, RZ ;  /* 0x00000040ba007824 */ /* 0x000fe200078e00ff */
[----:B------:R-:W-:Y:S01]  /*7a10*/  LOP3.LUT R27, R42, 0xffff0000, RZ, 0xc0, !PT ;  /* 0xffff00002a1b7812 */ /* 0x000fe200078ec0ff */
[----:B------:R-:W-:Y:S02]  /*7a20*/  IMAD.IADD R4, R16, 0x1, R47 ;  /* 0x0000000110047824 */ /* 0x000fe400078e022f */
[----:B------:R-:W-:Y:S01]  /*7a30*/  IMAD.U32 R26, R42, 0x10000, RZ ;  /* 0x000100002a1a7824 */ /* 0x000fe200078e00ff */
[----:B------:R-:W-:Y:S01]  /*7a40*/  LOP3.LUT R5, R0, 0x1c0, RZ, 0xc0, !PT ;  /* 0x000001c000057812 */ /* 0x000fe200078ec0ff */
[----:B------:R-:W-:Y:S02]  /*7a50*/  IMAD.U32 R25, R38, 0x10000, RZ ;  /* 0x0001000026197824 */ /* 0x000fe400078e00ff */
[----:B------:R-:W-:Y:S01]  /*7a60*/  IMAD.U32 R28, R44, 0x10000, RZ ;  /* 0x000100002c1c7824 */ /* 0x000fe200078e00ff */
[----:B------:R-:W-:Y:S02]  /*7a70*/  LOP3.LUT R0, R5, 0x38, R16, 0xf8, !PT ;  /* 0x0000003805007812 */ /* 0x000fe400078ef810 */
[----:B------:R-:W-:-:S02]  /*7a80*/  SHF.R.U32.HI R7, RZ, 0x3, R5 ;  /* 0x00000003ff077819 */ /* 0x000fc40000011605 */
[----:B------:R-:W-:Y:S02]  /*7a90*/  LOP3.LUT R4, R5, 0x38, R4, 0xf8, !PT ;  /* 0x0000003805047812 */ /* 0x000fe400078ef804 */
[-C--:B------:R-:W-:Y:S02]  /*7aa0*/  LOP3.LUT R0, R0, R7.reuse, RZ, 0x3c, !PT ;  /* 0x0000000700007212 */ /* 0x080fe400078e3cff */
[----:B------:R-:W-:-:S03]  /*7ab0*/  LOP3.LUT R4, R4, R7, RZ, 0x3c, !PT ;  /* 0x0000000704047212 */ /* 0x000fc600078e3cff */
[----:B------:R-:W-:-:S05]  /*7ac0*/  IMAD R5, R189, 0x200, R0 ;  /* 0x00000200bd057824 */ /* 0x000fca00078e0200 */
[----:B------:R-:W-:Y:S01]  /*7ad0*/  LEA R34, R5, R2, 0x1 ;  /* 0x0000000205227211 */ /* 0x000fe200078e08ff */
[----:B------:R-:W-:-:S04]  /*7ae0*/  IMAD R5, R189, 0x200, R4 ;  /* 0x00000200bd057824 */ /* 0x000fc800078e0204 */
[----:B------:R-:W-:Y:S01]  /*7af0*/  IMAD R36, R5, 0x2, R2 ;  /* 0x0000000205247824 */ /* 0x000fe200078e0202 */
[----:B0-----:R-:W0:Y:S04]  /*7b00*/  LDS.128 R8, [R34+0x20400] ;  /* 0x0204000022087984 */ /* 0x001e280000000c00 */
[----:B------:R-:W1:Y:S01]  /*7b10*/  LDS.128 R4, [R36+0x20400] ;  /* 0x0204000024047984 */ /* 0x000e620000000c00 */
[C---:B0-----:R-:W-:Y:S01]  /*7b20*/  IMAD.U32 R0, R8.reuse, 0x10000, RZ ;  /* 0x0001000008007824 */ /* 0x041fe200078e00ff */
[----:B------:R-:W-:Y:S01]  /*7b30*/  LOP3.LUT R8, R8, 0xffff0000, RZ, 0xc0, !PT ;  /* 0xffff000008087812 */ /* 0x000fe200078ec0ff */
[C---:B------:R-:W-:Y:S01]  /*7b40*/  IMAD.U32 R13, R10.reuse, 0x10000, RZ ;  /* 0x000100000a0d7824 */ /* 0x040fe200078e00ff */
[----:B------:R-:W-:Y:S01]  /*7b50*/  LOP3.LUT R10, R10, 0xffff0000, RZ, 0xc0, !PT ;  /* 0xffff00000a0a7812 */ /* 0x000fe200078ec0ff */
[C---:B-1----:R-:W-:Y:S01]  /*7b60*/  IMAD.U32 R15, R4.reuse, 0x10000, RZ ;  /* 0x00010000040f7824 */ /* 0x042fe200078e00ff */
[----:B------:R-:W-:Y:S01]  /*7b70*/  LOP3.LUT R4, R4, 0xffff0000, RZ, 0xc0, !PT ;  /* 0xffff000004047812 */ /* 0x000fe200078ec0ff */
[----:B------:R-:W-:Y:S01]  /*7b80*/  IMAD.U32 R20, R5, 0x10000, RZ ;  /* 0x0001000005147824 */ /* 0x000fe200078e00ff */
[----:B------:R-:W-:Y:S01]  /*7b90*/  SHF.L.U32 R21, R6, 0x10, RZ ;  /* 0x0000001006157819 */ /* 0x000fe200000006ff */
[C---:B------:R-:W-:Y:S01]  /*7ba0*/  FMUL.FTZ R29, R15.reuse, R26 ;  /* 0x0000001a0f1d7220 */ /* 0x040fe20000410000 */
[----:B------:R-:W-:Y:S01]  /*7bb0*/  FMUL.FTZ R31, R15, R25 ;  /* 0x000000190f1f7220 */ /* 0x000fe20000410000 */
[----:B------:R-:W-:Y:S01]  /*7bc0*/  LOP3.LUT R15, R38, 0xffff0000, RZ, 0xc0, !PT ;  /* 0xffff0000260f7812 */ /* 0x000fe200078ec0ff */
[----:B------:R-:W-:-:S02]  /*7bd0*/  IMAD.U32 R24, R7, 0x10000, RZ ;  /* 0x0001000007187824 */ /* 0x000fc400078e00ff */
[C---:B------:R-:W-:Y:S01]  /*7be0*/  FFMA.FTZ R29, R0.reuse, R25, -R29 ;  /* 0x00000019001d7223 */ /* 0x040fe2000001081d */
[----:B------:R-:W-:Y:S01]  /*7bf0*/  FFMA.FTZ R31, R0, R26, R31 ;  /* 0x0000001a001f7223 */ /* 0x000fe2000001001f */
[----:B------:R-:W-:Y:S01]  /*7c00*/  FMUL.FTZ R25, R4, R27 ;  /* 0x0000001b04197220 */ /* 0x000fe20000410000 */
[----:B------:R-:W-:Y:S02]  /*7c10*/  IMAD.U32 R0, R40, 0x10000, RZ ;  /* 0x0001000028007824 */ /* 0x000fe400078e00ff */
[-C--:B------:R-:W-:Y:S01]  /*7c20*/  FMUL.FTZ R33, R4, R15.reuse ;  /* 0x0000000f04217220 */ /* 0x080fe20000410000 */
[C---:B------:R-:W-:Y:S01]  /*7c30*/  FMUL.FTZ R4, R21.reuse, R28 ;  /* 0x0000001c15047220 */ /* 0x040fe20000410000 */
[----:B------:R-:W-:Y:S01]  /*7c40*/  FFMA.FTZ R26, R8, R15, -R25 ;  /* 0x0000000f081a7223 */ /* 0x000fe20000010819 */
[----:B------:R-:W-:Y:S01]  /*7c50*/  FMUL.FTZ R21, R21, R0 ;  /* 0x0000000015157220 */ /* 0x000fe20000410000 */
[----:B------:R-:W-:Y:S01]  /*7c60*/  LOP3.LUT R6, R6, 0xffff0000, RZ, 0xc0, !PT ;  /* 0xffff000006067812 */ /* 0x000fe200078ec0ff */
[----:B------:R-:W-:Y:S01]  /*7c70*/  FFMA.FTZ R30, R8, R27, R33 ;  /* 0x0000001b081e7223 */ /* 0x000fe20000010021 */
[----:B------:R-:W-:Y:S01]  /*7c80*/  LOP3.LUT R25, R44, 0xffff0000, RZ, 0xc0, !PT ;  /* 0xffff00002c197812 */ /* 0x000fe200078ec0ff */
[C---:B------:R-:W-:Y:S01]  /*7c90*/  FFMA.FTZ R28, R13.reuse, R28, R21 ;  /* 0x0000001c0d1c7223 */ /* 0x040fe20000010015 */
[----:B------:R-:W-:Y:S01]  /*7ca0*/  LOP3.LUT R15, R40, 0xffff0000, RZ, 0xc0, !PT ;  /* 0xffff0000280f7812 */ /* 0x000fe200078ec0ff */
[----:B------:R-:W-:Y:S01]  /*7cb0*/  FFMA.FTZ R32, R13, R0, -R4 ;  /* 0x000000000d207223 */ /* 0x000fe20000010804 */
[----:B------:R-:W-:-:S02]  /*7cc0*/  IMAD.U32 R21, R43, 0x10000, RZ ;  /* 0x000100002b157824 */ /* 0x000fc400078e00ff */
[C---:B------:R-:W-:Y:S01]  /*7cd0*/  FMUL.FTZ R27, R6.reuse, R25 ;  /* 0x00000019061b7220 */ /* 0x040fe20000410000 */
[----:B------:R-:W-:Y:S02]  /*7ce0*/  IMAD.U32 R13, R39, 0x10000, RZ ;  /* 0x00010000270d7824 */ /* 0x000fe400078e00ff */
[----:B------:R-:W-:Y:S01]  /*7cf0*/  FMUL.FTZ R37, R6, R15 ;  /* 0x0000000f06257220 */ /* 0x000fe20000410000 */
[----:B------:R-:W-:Y:S01]  /*7d00*/  FMUL.FTZ R33, R20, R21 ;  /* 0x0000001514217220 */ /* 0x000fe20000410000 */
[----:B------:R-:W-:Y:S01]  /*7d10*/  IMAD.U32 R12, R9, 0x10000, RZ ;  /* 0x00010000090c7824 */ /* 0x000fe200078e00ff */
[----:B------:R-:W-:Y:S01]  /*7d20*/  LOP3.LUT R5, R5, 0xffff0000, RZ, 0xc0, !PT ;  /* 0xffff000005057812 */ /* 0x000fe200078ec0ff */
[----:B------:R-:W-:Y:S01]  /*7d30*/  FFMA.FTZ R35, R10, R15, -R27 ;  /* 0x0000000f0a237223 */ /* 0x000fe2000001081b */
[----:B------:R-:W-:Y:S01]  /*7d40*/  LOP3.LUT R7, R7, 0xffff0000, RZ, 0xc0, !PT ;  /* 0xffff000007077812 */ /* 0x000fe200078ec0ff */
[----:B------:R-:W-:Y:S01]  /*7d50*/  FMUL.FTZ R20, R20, R13 ;  /* 0x0000000d14147220 */ /* 0x000fe20000410000 */
[----:B------:R-:W-:Y:S01]  /*7d60*/  LOP3.LUT R6, R43, 0xffff0000, RZ, 0xc0, !PT ;  /* 0xffff00002b067812 */ /* 0x000fe200078ec0ff */
[C---:B------:R-:W-:Y:S01]  /*7d70*/  IMAD.U32 R27, R45.reuse, 0x10000, RZ ;  /* 0x000100002d1b7824 */ /* 0x040fe200078e00ff */
[----:B------:R-:W-:Y:S01]  /*7d80*/  LOP3.LUT R8, R45, 0xffff0000, RZ, 0xc0, !PT ;  /* 0xffff00002d087812 */ /* 0x000fe200078ec0ff */
[----:B------:R-:W-:Y:S01]  /*7d90*/  IMAD.U32 R15, R41, 0x10000, RZ ;  /* 0x00010000290f7824 */ /* 0x000fe200078e00ff */
[----:B------:R-:W-:Y:S01]  /*7da0*/  LOP3.LUT R0, R39, 0xffff0000, RZ, 0xc0, !PT ;  /* 0xffff000027007812 */ /* 0x000fe200078ec0ff */
[----:B------:R-:W-:Y:S01]  /*7db0*/  IMAD.U32 R14, R11, 0x10000, RZ ;  /* 0x000100000b0e7824 */ /* 0x000fe200078e00ff */
[----:B------:R-:W-:Y:S01]  /*7dc0*/  LOP3.LUT R4, R41, 0xffff0000, RZ, 0xc0, !PT ;  /* 0xffff000029047812 */ /* 0x000fe200078ec0ff */
[----:B------:R-:W-:Y:S01]  /*7dd0*/  FFMA.FTZ R37, R10, R25, R37 ;  /* 0x000000190a257223 */ /* 0x000fe20000010025 */
[----:B------:R-:W-:Y:S01]  /*7de0*/  LOP3.LUT R9, R9, 0xffff0000, RZ, 0xc0, !PT ;  /* 0xffff000009097812 */ /* 0x000fe200078ec0ff */
[C---:B------:R-:W-:Y:S01]  /*7df0*/  FFMA.FTZ R33, R12.reuse, R13, -R33 ;  /* 0x0000000d0c217223 */ /* 0x040fe20000010821 */
[----:B------:R-:W-:Y:S01]  /*7e00*/  LOP3.LUT R11, R11, 0xffff0000, RZ, 0xc0, !PT ;  /* 0xffff00000b0b7812 */ /* 0x000fe200078ec0ff */
[----:B------:R-:W-:Y:S01]  /*7e10*/  FFMA.FTZ R20, R12, R21, R20 ;  /* 0x000000150c147223 */ /* 0x000fe20000010014 */
[C---:B------:R-:W-:Y:S01]  /*7e20*/  FMUL.FTZ R25, R24.reuse, R27 ;  /* 0x0000001b18197220 */ /* 0x040fe20000410000 */
[-C--:B------:R-:W-:Y:S01]  /*7e30*/  FMUL.FTZ R13, R24, R15.reuse ;  /* 0x0000000f180d7220 */ /* 0x080fe20000410000 */
[----:B------:R-:W-:Y:S01]  /*7e40*/  FMUL.FTZ R10, R5, R6 ;  /* 0x00000006050a7220 */ /* 0x000fe20000410000 */
[----:B------:R-:W-:Y:S01]  /*7e50*/  FMUL.FTZ R12, R7, R8 ;  /* 0x00000008070c7220 */ /* 0x000fe20000410000 */
[----:B------:R-:W-:Y:S01]  /*7e60*/  FMUL.FTZ R5, R5, R0 ;  /* 0x0000000005057220 */ /* 0x000fe20000410000 */
[----:B------:R-:W-:Y:S01]  /*7e70*/  FMUL.FTZ R7, R7, R4 ;  /* 0x0000000407077220 */ /* 0x000fe20000410000 */
[C---:B------:R-:W-:Y:S01]  /*7e80*/  FFMA.FTZ R25, R14.reuse, R15, -R25 ;  /* 0x0000000f0e197223 */ /* 0x040fe20000010819 */
[----:B------:R-:W-:Y:S01]  /*7e90*/  FFMA.FTZ R13, R14, R27, R13 ;  /* 0x0000001b0e0d7223 */ /* 0x000fe2000001000d */
        /* <DEDUP_REMOVED lines=14> */
.L_x_3706:
[----:B------:R-:W-:Y:S05]  /*7f80*/  BSYNC B1 ;  /* 0x0000000000017941 */ /* 0x000fea0003800000 */
.L_x_3705:
[----:B------:R-:W-:Y:S05]  /*7f90*/  @P0 BRA `(.L_x_3696) ;  /* 0x0000000400440947 */ /* 0x000fea0003800000 */
[----:B-1----:R-:W-:Y:S01]  /*7fa0*/  IMAD.IADD R5, R16, 0x1, R47 ;  /* 0x0000000110057824 */ /* 0x002fe200078e022f */
[----:B0-----:R-:W0:Y:S01]  /*7fb0*/  LDS.128 R8, [R217+0x20400] ;  /* 0x02040000d9087984 */ /* 0x001e220000000c00 */
[C---:B------:R-:W-:Y:S01]  /*7fc0*/  IMAD.U32 R28, R42.reuse, 0x10000, RZ ;  /* 0x000100002a1c7824 */ /* 0x040fe200078e00ff */
[----:B------:R-:W-:Y:S01]  /*7fd0*/  LOP3.LUT R42, R42, 0xffff0000, RZ, 0xc0, !PT ;  /* 0xffff00002a2a7812 */ /* 0x000fe200078ec0ff */
[----:B------:R-:W-:Y:S01]  /*7fe0*/  IMAD.U32 R26, R38, 0x10000, RZ ;  /* 0x00010000261a7824 */ /* 0x000fe200078e00ff */
[----:B------:R-:W-:Y:S01]  /*7ff0*/  LOP3.LUT R5, R218, 0x38, R5, 0xf8, !PT ;  /* 0x00000038da057812 */ /* 0x000fe200078ef805 */
[----:B------:R-:W-:Y:S01]  /*8000*/  IMAD.U32 R37, R43, 0x10000, RZ ;  /* 0x000100002b257824 */ /* 0x000fe200078e00ff */
[----:B------:R-:W-:Y:S02]  /*8010*/  SHF.L.U32 R35, R39, 0x10, RZ ;  /* 0x0000001027237819 */ /* 0x000fe400000006ff */
[----:B------:R-:W-:Y:S02]  /*8020*/  LOP3.LUT R0, R5, R232, RZ, 0x3c, !PT ;  /* 0x000000e805007212 */ /* 0x000fe400078e3cff */
[----:B------:R-:W-:-:S02]  /*8030*/  LOP3.LUT R38, R38, 0xffff0000, RZ, 0xc0, !PT ;  /* 0xffff000026267812 */ /* 0x000fc400078ec0ff */
[----:B------:R-:W-:Y:S01]  /*8040*/  LOP3.LUT R43, R43, 0xffff0000, RZ, 0xc0, !PT ;  /* 0xffff00002b2b7812 */ /* 0x000fe200078ec0ff */
[----:B------:R-:W-:Y:S01]  /*8050*/  IMAD.IADD R5, R219, 0x1, R0 ;  /* 0x00000001db057824 */ /* 0x000fe200078e0200 */
[----:B------:R-:W-:-:S03]  /*8060*/  LOP3.LUT R39, R39, 0xffff0000, RZ, 0xc0, !PT ;  /* 0xffff000027277812 */ /* 0x000fc600078ec0ff */
        /* <DEDUP_REMOVED lines=8> */
[----:B------:R-:W-:Y:S02]  /*80f0*/  LOP3.LUT R9, R9, 0xffff0000, RZ, 0xc0, !PT ;  /* 0xffff000009097812 */ /* 0x000fe400078ec0ff */
[----:B------:R-:W-:Y:S01]  /*8100*/  LOP3.LUT R11, R11, 0xffff0000, RZ, 0xc0, !PT ;  /* 0xffff00000b0b7812 */ /* 0x000fe200078ec0ff */
[C---:B-1----:R-:W-:Y:S01]  /*8110*/  IMAD.U32 R20, R4.reuse, 0x10000, RZ ;  /* 0x0001000004147824 */ /* 0x042fe200078e00ff */
        /* <DEDUP_REMOVED lines=9> */
[-C--:B------:R-:W-:Y:S01]  /*81b0*/  FMUL.FTZ R12, R37, R21.reuse ;  /* 0x00000015250c7220 */ /* 0x080fe20000410000 */
[----:B------:R-:W-:Y:S02]  /*81c0*/  IMAD.U32 R28, R44, 0x10000, RZ ;  /* 0x000100002c1c7824 */ /* 0x000fe400078e00ff */
[C---:B------:R-:W-:Y:S01]  /*81d0*/  FMUL.FTZ R20, R35.reuse, R21 ;  /* 0x0000001523147220 */ /* 0x040fe20000410000 */
[----:B------:R-:W-:Y:S01]  /*81e0*/  IMAD.U32 R26, R40, 0x10000, RZ ;  /* 0x00010000281a7824 */ /* 0x000fe200078e00ff */
[----:B------:R-:W-:Y:S01]  /*81f0*/  LOP3.LUT R6, R6, 0xffff0000, RZ, 0xc0, !PT ;  /* 0xffff000006067812 */ /* 0x000fe200078ec0ff */
[----:B------:R-:W-:Y:S01]  /*8200*/  FMUL.FTZ R33, R38, R4 ;  /* 0x0000000426217220 */ /* 0x000fe20000410000 */
[----:B------:R-:W-:Y:S01]  /*8210*/  LOP3.LUT R40, R40, 0xffff0000, RZ, 0xc0, !PT ;  /* 0xffff000028287812 */ /* 0x000fe200078ec0ff */
[-C--:B------:R-:W-:Y:S01]  /*8220*/  FFMA.FTZ R4, R38, R8.reuse, -R31 ;  /* 0x0000000826047223 */ /* 0x080fe2000001081f */
[----:B------:R-:W-:Y:S01]  /*8230*/  LOP3.LUT R44, R44, 0xffff0000, RZ, 0xc0, !PT ;  /* 0xffff00002c2c7812 */ /* 0x000fe200078ec0ff */
[-C--:B------:R-:W-:Y:S01]  /*8240*/  FFMA.FTZ R12, R35, R13.reuse, -R12 ;  /* 0x0000000d230c7223 */ /* 0x080fe2000001080c */
[----:B------:R-:W-:Y:S01]  /*8250*/  FFMA.FTZ R20, R37, R13, R20 ;  /* 0x0000000d25147223 */ /* 0x000fe20000010014 */
[----:B------:R-:W-:Y:S01]  /*8260*/  FFMA.FTZ R8, R42, R8, R33 ;  /* 0x000000082a087223 */ /* 0x000fe20000010021 */
[-C--:B------:R-:W-:Y:S01]  /*8270*/  FMUL.FTZ R13, R28, R24.reuse ;  /* 0x000000181c0d7220 */ /* 0x080fe20000410000 */
[----:B------:R-:W-:Y:S01]  /*8280*/  FMUL.FTZ R21, R26, R24 ;  /* 0x000000181a157220 */ /* 0x000fe20000410000 */
[----:B------:R-:W-:-:S02]  /*8290*/  IMAD.U32 R25, R7, 0x10000, RZ ;  /* 0x0001000007197824 */ /* 0x000fc400078e00ff */
[-C--:B------:R-:W-:Y:S01]  /*82a0*/  FMUL.FTZ R31, R44, R6.reuse ;  /* 0x000000062c1f7220 */ /* 0x080fe20000410000 */
[----:B------:R-:W-:Y:S02]  /*82b0*/  IMAD.U32 R37, R45, 0x10000, RZ ;  /* 0x000100002d257824 */ /* 0x000fe400078e00ff */
[----:B------:R-:W-:Y:S01]  /*82c0*/  FMUL.FTZ R33, R40, R6 ;  /* 0x0000000628217220 */ /* 0x000fe20000410000 */
[----:B------:R-:W-:Y:S02]  /*82d0*/  IMAD.U32 R35, R41, 0x10000, RZ ;  /* 0x0001000029237824 */ /* 0x000fe400078e00ff */
[-C--:B------:R-:W-:Y:S01]  /*82e0*/  FFMA.FTZ R13, R26, R14.reuse, -R13 ;  /* 0x0000000e1a0d7223 */ /* 0x080fe2000001080d */
[----:B------:R-:W-:Y:S01]  /*82f0*/  FFMA.FTZ R21, R28, R14, R21 ;  /* 0x0000000e1c157223 */ /* 0x000fe20000010015 */
[----:B------:R-:W-:Y:S01]  /*8300*/  LOP3.LUT R7, R7, 0xffff0000, RZ, 0xc0, !PT ;  /* 0xffff000007077812 */ /* 0x000fe200078ec0ff */
[-C--:B------:R-:W-:Y:S01]  /*8310*/  FMUL.FTZ R6, R37, R25.reuse ;  /* 0x0000001925067220 */ /* 0x080fe20000410000 */
[-C--:B------:R-:W-:Y:S01]  /*8320*/  FFMA.FTZ R14, R40, R10.reuse, -R31 ;  /* 0x0000000a280e7223 */ /* 0x080fe2000001081f */
[----:B------:R-:W-:Y:S01]  /*8330*/  FFMA.FTZ R24, R44, R10, R33 ;  /* 0x0000000a2c187223 */ /* 0x000fe20000010021 */
[----:B------:R-:W-:Y:S01]  /*8340*/  LOP3.LUT R45, R45, 0xffff0000, RZ, 0xc0, !PT ;  /* 0xffff00002d2d7812 */ /* 0x000fe200078ec0ff */
[----:B------:R-:W-:Y:S01]  /*8350*/  FMUL.FTZ R10, R35, R25 ;  /* 0x00000019230a7220 */ /* 0x000fe20000410000 */
[----:B------:R-:W-:Y:S01]  /*8360*/  LOP3.LUT R41, R41, 0xffff0000, RZ, 0xc0, !PT ;  /* 0xffff000029297812 */ /* 0x000fe200078ec0ff */
[----:B------:R-:W-:Y:S01]  /*8370*/  FFMA.FTZ R25, R35, R15, -R6 ;  /* 0x0000000f23197223 */ /* 0x000fe20000010806 */
[----:B------:R-:W-:Y:S01]  /*8380*/  FMUL.FTZ R6, R43, R5 ;  /* 0x000000052b067220 */ /* 0x000fe20000410000 */
[----:B------:R-:W-:Y:S01]  /*8390*/  FFMA.FTZ R15, R37, R15, R10 ;  /* 0x0000000f250f7223 */ /* 0x000fe2000001000a */
        /* <DEDUP_REMOVED lines=17> */
.L_x_3696:
[----:B------:R-:W-:Y:S05]  /*84b0*/  BSYNC B0 ;  /* 0x0000000000007941 */ /* 0x000fea0003800000 */
.L_x_3682:
        /* <DEDUP_REMOVED lines=8> */
.L_x_3679:
[----:B------:R-:W-:-:S13]  /*8540*/  ISETP.NE.AND P0, PT, R185, 0x3, PT ;  /* 0x00000003b900780c */ /* 0x000fda0003f05270 */
[----:B------:R-:W-:Y:S05]  /*8550*/  @!P0 BRA `(.L_x_3707) ;  /* 0x0000000000048947 */ /* 0x000fea0003800000 */
[----:B------:R-:W-:Y:S01]  /*8560*/  BPT.TRAP 0x1 ;  /* 0x000000040000795c */ /* 0x000fe20000300000 */
.L_x_3707:
[----:B------:R-:W-:Y:S01]  /*8570*/  IMAD R20, R18, 0x8, R2 ;  /* 0x0000000812147824 */ /* 0x000fe200078e0202 */
[----:B------:R-:W-:-:S04]  /*8580*/  SHF.L.U32 R13, R23, 0x1f, RZ ;  /* 0x0000001f170d7819 */ /* 0x000fc800000006ff */
[----:B------:R0:W0:Y:S01]  /*8590*/  SYNCS.PHASECHK.TRANS64.TRYWAIT P1, [R20+URZ+0x38830], R13 ;  /* 0x0388300d140075a7 */ /* 0x000022000802017f */
[----:B------:R-:W-:Y:S05]  /*85a0*/  @!P0 BRA `(.L_x_3708) ;  /* 0x0000000000048947 */ /* 0x000fea0003800000 */
[----:B------:R-:W-:Y:S01]  /*85b0*/  BPT.TRAP 0x1 ;  /* 0x000000040000795c */ /* 0x000fe20000300000 */
.L_x_3708:
[C---:B--234-:R-:W-:Y:S02]  /*85c0*/  VIADD R0, R2.reuse, 0x22400 ;  /* 0x0002240002007836 */ /* 0x05cfe40000000000 */
[----:B-1----:R-:W-:-:S03]  /*85d0*/  VIADD R4, R2, 0x20400 ;  /* 0x0002040002047836 */ /* 0x002fc60000000000 */
[----:B------:R-:W-:Y:S02]  /*85e0*/  SHF.R.U32.HI R0, RZ, 0x4, R0 ;  /* 0x00000004ff007819 */ /* 0x000fe40000011600 */
[----:B------:R-:W-:Y:S02]  /*85f0*/  SHF.R.U32.HI R4, RZ, 0x4, R4 ;  /* 0x00000004ff047819 */ /* 0x000fe40000011604 */
[----:B------:R-:W-:Y:S02]  /*8600*/  LOP3.LUT R0, R0, 0x3fff, RZ, 0xc0, !PT ;  /* 0x00003fff00007812 */ /* 0x000fe400078ec0ff */
[----:B------:R-:W-:Y:S02]  /*8610*/  LOP3.LUT R4, R4, 0x3fff, RZ, 0xc0, !PT ;  /* 0x00003fff04047812 */ /* 0x000fe400078ec0ff */
[----:B------:R-:W-:Y:S01]  /*8620*/  LOP3.LUT R0, R0, 0x10000, RZ, 0xfc, !PT ;  /* 0x0001000000007812 */ /* 0x000fe200078efcff */
[----:B0-----:R-:W-:Y:S06]  /*8630*/  @P1 BRA `(.L_x_3709) ;  /* 0x0000000000081947 */ /* 0x001fec0003800000 */
[----:B------:R-:W0:Y:S02]  /*8640*/  SYNCS.PHASECHK.TRANS64.TRYWAIT P1, [R20+URZ+0x38830], R13 ;  /* 0x0388300d140075a7 */ /* 0x000e24000802017f */
[----:B0-----:R-:W-:Y:S05]  /*8650*/  @!P1 BRA `(.L_x_3710) ;  /* 0x0000010000e09947 */ /* 0x001fea0003800000 */
.L_x_3709:
[----:B------:R-:W-:Y:S01]  /*8660*/  IMAD R10, R18, 0x200, R0 ;  /* 0x00000200120a7824 */ /* 0x000fe200078e0200 */
[----:B------:R-:W-:Y:S01]  /*8670*/  LOP3.LUT R8, R4, 0x10000, RZ, 0xfc, !PT ;  /* 0x0001000004087812 */ /* 0x000fe200078efcff */
[----:B------:R-:W-:Y:S01]  /*8680*/  IMAD.MOV.U32 R9, RZ, RZ, 0x40000040 ;  /* 0x40000040ff097424 */ /* 0x000fe200078e00ff */
[----:B------:R-:W-:Y:S05]  /*8690*/  WARPSYNC.ALL ;  /* 0x0000000000007948 */ /* 0x000fea0003800000 */
[----:B------:R-:W-:Y:S01]  /*86a0*/  IMAD.MOV.U32 R11, RZ, RZ, 0x40000040 ;  /* 0x40000040ff0b7424 */ /* 0x000fe200078e00ff */
[----:B------:R-:W-:Y:S01]  /*86b0*/  R2UR UR4, R8 ;  /* 0x00000000080472ca */ /* 0x000fe200000e0000 */
[----:B-----5:R-:W-:Y:S01]  /*86c0*/  WARPGROUP.ARRIVE ;  /* 0x00000000000079c5 */ /* 0x020fe20000000000 */
[----:B------:R-:W-:Y:S01]  /*86d0*/  R2UR UR5, R9 ;  /* 0x00000000090572ca */ /* 0x000fe200000e0000 */
[C---:B------:R-:W-:Y:S01]  /*86e0*/  VIADD R6, R10.reuse, 0x2 ;  /* 0x000000020a067836 */ /* 0x040fe20000000000 */
[----:B------:R-:W-:Y:S01]  /*86f0*/  R2UR UR6, R10 ;  /* 0x000000000a0672ca */ /* 0x000fe200000e0000 */
[----:B------:R-:W-:Y:S01]  /*8700*/  IMAD.MOV.U32 R5, RZ, RZ, 0x40000040 ;  /* 0x40000040ff057424 */ /* 0x000fe200078e00ff */
[----:B------:R-:W-:Y:S01]  /*8710*/  R2UR UR7, R11 ;  /* 0x000000000b0772ca */ /* 0x000fe200000e0000 */
[----:B------:R-:W-:Y:S01]  /*8720*/  IMAD.MOV.U32 R7, RZ, RZ, 0x40000040 ;  /* 0x40000040ff077424 */ /* 0x000fe200078e00ff */
[----:B------:R-:W-:Y:S01]  /*8730*/  IADD3 R4, R8, 0x2, RZ ;  /* 0x0000000208047810 */ /* 0x000fe20007ffe0ff */
[C---:B------:R-:W-:Y:S01]  /*8740*/  VIADD R14, R10.reuse, 0x4 ;  /* 0x000000040a0e7836 */ /* 0x040fe20000000000 */
[----:B------:R-:W-:Y:S01]  /*8750*/  MOV R11, 0x40000040 ;  /* 0x40000040000b7802 */ /* 0x000fe20000000f00 */
[----:B------:R-:W-:Y:S01]  /*8760*/  IMAD.MOV.U32 R15, RZ, RZ, 0x40000040 ;  /* 0x40000040ff0f7424 */ /* 0x000fe200078e00ff */
[----:B------:R-:W-:Y:S01]  /*8770*/  SHF.L.U32 R3, R3, 0x1f, RZ ;  /* 0x0000001f03037819 */ /* 0x000fe200000006ff */
[----:B------:R-:W-:Y:S01]  /*8780*/  VIADD R10, R10, 0x6 ;  /* 0x000000060a0a7836 */ /* 0x000fe20000000000 */
[----:B------:R-:W-:Y:S01]  /*8790*/  BSSY B0, `(.L_x_3711) ;  /* 0x000001e000007945 */ /* 0x000fe20003800000 */
[----:B------:R-:W-:-:S04]  /*87a0*/  IMAD.MOV.U32 R9, RZ, RZ, 0x40000040 ;  /* 0x40000040ff097424 */ /* 0x000fc800078e00ff */
[----:B------:R-:W-:Y:S01]  /*87b0*/  HGMMA.64x64x16.F32.BF16 R24, gdesc[UR4], RZ, !UPT, gsb0 ;  /* 0x00e00000041879f0 */ /* 0x000fe2000c0018ff */
[----:B------:R-:W-:Y:S02]  /*87c0*/  R2UR UR4, R4 ;  /* 0x00000000040472ca */ /* 0x000fe400000e0000 */
[----:B------:R-:W-:Y:S02]  /*87d0*/  R2UR UR5, R5 ;  /* 0x00000000050572ca */ /* 0x000fe400000e0000 */
[----:B------:R-:W-:Y:S01]  /*87e0*/  R2UR UR6, R6 ;  /* 0x00000000060672ca */ /* 0x000fe200000e0000 */
[C---:B------:R-:W-:Y:S01]  /*87f0*/  VIADD R6, R8.reuse, 0x4 ;  /* 0x0000000408067836 */ /* 0x040fe20000000000 */
[----:B------:R-:W-:Y:S01]  /*8800*/  R2UR UR7, R7 ;  /* 0x00000000070772ca */ /* 0x000fe200000e0000 */
[----:B------:R-:W-:Y:S02]  /*8810*/  IMAD.MOV.U32 R7, RZ, RZ, 0x40000040 ;  /* 0x40000040ff077424 */ /* 0x000fe400078e00ff */
        /* <DEDUP_REMOVED lines=19> */
[----:B------:R-:W1:Y:S02]  /*8950*/  SYNCS.PHASECHK.TRANS64.TRYWAIT P1, [R2+URZ+0x38810], R3 ;  /* 0x03881003020075a7 */ /* 0x000e64000802017f */
[----:B-1----:R-:W-:Y:S05]  /*8960*/  @!P1 BRA `(.L_x_3712) ;  /* 0x0000010000309947 */ /* 0x002fea0003800000 */
.L_x_3873:
[----:B------:R-:W-:Y:S05]  /*8970*/  BSYNC B0 ;  /* 0x0000000000007941 */ /* 0x000fea0003800000 */
.L_x_3711:
[----:B------:R-:W-:Y:S05]  /*8980*/  @!P0 BRA `(.L_x_3713) ;  /* 0x0000000000048947 */ /* 0x000fea0003800000 */
[----:B------:R-:W-:Y:S01]  /*8990*/  BPT.TRAP 0x1 ;  /* 0x000000040000795c */ /* 0x000fe20000300000 */
.L_x_3713:
[----:B------:R2:W3:Y:S01]  /*89a0*/  SYNCS.PHASECHK.TRANS64.TRYWAIT P1, [R20+URZ+0x38850], R13 ;  /* 0x0388500d140075a7 */ /* 0x0004e2000802017f */
[----:B------:R-:W-:Y:S05]  /*89b0*/  @!P0 BRA `(.L_x_3714) ;  /* 0x0000000000048947 */ /* 0x000fea0003800000 */
[----:B------:R-:W-:Y:S01]  /*89c0*/  BPT.TRAP 0x1 ;  /* 0x000000040000795c */ /* 0x000fe20000300000 */
.L_x_3714:
[C---:B-1----:R-:W-:Y:S01]  /*89d0*/  VIADD R3, R2.reuse, 0x400 ;  /* 0x0000040002037836 */ /* 0x042fe20000000000 */
[----:B------:R-:W-:Y:S01]  /*89e0*/  BSSY B0, `(.L_x_3715) ;  /* 0x000000a000007945 */ /* 0x000fe20003800000 */
[----:B------:R-:W-:-:S03]  /*89f0*/  VIADD R10, R2, 0x26400 ;  /* 0x00026400020a7836 */ /* 0x000fc60000000000 */
[----:B------:R-:W-:Y:S02]  /*8a00*/  SHF.R.U32.HI R3, RZ, 0x4, R3 ;  /* 0x00000004ff037819 */ /* 0x000fe40000011603 */
[----:B------:R-:W-:Y:S02]  /*8a10*/  SHF.R.U32.HI R10, RZ, 0x4, R10 ;  /* 0x00000004ff0a7819 */ /* 0x000fe4000001160a */
[----:B------:R-:W-:Y:S02]  /*8a20*/  LOP3.LUT R3, R3, 0x3fff, RZ, 0xc0, !PT ;  /* 0x00003fff03037812 */ /* 0x000fe400078ec0ff */
[----:B------:R-:W-:Y:S02]  /*8a30*/  LOP3.LUT R11, R10, 0x3fff, RZ, 0xc0, !PT ;  /* 0x00003fff0a0b7812 */ /* 0x000fe400078ec0ff */
[----:B------:R-:W-:Y:S01]  /*8a40*/  LOP3.LUT R10, R3, 0x10000, RZ, 0xfc, !PT ;  /* 0x00010000030a7812 */ /* 0x000fe200078efcff */
[----:B---3--:R-:W-:Y:S06]  /*8a50*/  @P1 BRA `(.L_x_3716) ;  /* 0x0000000000081947 */ /* 0x008fec0003800000 */
[----:B------:R-:W1:Y:S02]  /*8a60*/  SYNCS.PHASECHK.TRANS64.TRYWAIT P1, [R20+URZ+0x38850], R13 ;  /* 0x0388500d140075a7 */ /* 0x000e64000802017f */
[----:B-1----:R-:W-:Y:S05]  /*8a70*/  @!P1 BRA `(.L_x_3717) ;  /* 0x0000010000009947 */ /* 0x002fea0003800000 */
.L_x_3716:
[----:B------:R-:W-:Y:S05]  /*8a80*/  BSYNC B0 ;  /* 0x0000000000007941 */ /* 0x000fea0003800000 */
.L_x_3715:
[----:B------:R-:W-:Y:S01]  /*8a90*/  LOP3.LUT R3, R11, 0x10000, RZ, 0xfc, !PT ;  /* 0x000100000b037812 */ /* 0x000fe200078efcff */
[----:B------:R-:W-:Y:S01]  /*8aa0*/  IMAD R12, R18, 0x1000, R10 ;  /* 0x00001000120c7824 */ /* 0x000fe200078e020a */
[----:B------:R-:W-:Y:S05]  /*8ab0*/  WARPSYNC.ALL ;  /* 0x0000000000007948 */ /* 0x000fea0003800000 */
[----:B------:R-:W-:Y:S01]  /*8ac0*/  IMAD.MOV.U32 R14, RZ, RZ, R3 ;  /* 0x000000ffff0e7224 */ /* 0x000fe200078e0003 */
[----:B------:R-:W-:Y:S01]  /*8ad0*/  R2UR UR6, R12 ;  /* 0x000000000c0672ca */ /* 0x000fe200000e0000 */
[----:B------:R-:W-:Y:S01]  /*8ae0*/  IMAD.MOV.U32 R15, RZ, RZ, 0x40000040 ;  /* 0x40000040ff0f7424 */ /* 0x000fe200078e00ff */
[----:B------:R-:W-:Y:S01]  /*8af0*/  WARPGROUP.ARRIVE ;  /* 0x00000000000079c5 */ /* 0x000fe20000000000 */
[----:B012---:R-:W-:Y:S01]  /*8b00*/  IMAD.MOV.U32 R13, RZ, RZ, 0x40000040 ;  /* 0x40000040ff0d7424 */ /* 0x007fe200078e00ff */
[----:B------:R-:W-:Y:S01]  /*8b10*/  R2UR UR4, R14 ;  /* 0x000000000e0472ca */ /* 0x000fe200000e0000 */
[----:B------:R-:W-:Y:S01]  /*8b20*/  VIADD R58, R3, 0x2 ;  /* 0x00000002033a7836 */ /* 0x000fe20000000000 */
[----:B------:R-:W-:Y:S01]  /*8b30*/  R2UR UR5, R15 ;  /* 0x000000000f0572ca */ /* 0x000fe200000e0000 */
[C---:B------:R-:W-:Y:S01]  /*8b40*/  VIADD R14, R12.reuse, 0x2 ;  /* 0x000000020c0e7836 */ /* 0x040fe20000000000 */
[----:B------:R-:W-:Y:S01]  /*8b50*/  R2UR UR7, R13 ;  /* 0x000000000d0772ca */ /* 0x000fe200000e0000 */
[----:B------:R-:W-:Y:S01]  /*8b60*/  IMAD.MOV.U32 R59, RZ, RZ, 0x40000040 ;  /* 0x40000040ff3b7424 */ /* 0x000fe200078e00ff */
[----:B------:R-:W0:Y:S01]  /*8b70*/  S2R R21, SR_TID.X ;  /* 0x0000000000157919 */ /* 0x000e220000002100 */
[----:B------:R-:W-:Y:S01]  /*8b80*/  IMAD.MOV.U32 R15, RZ, RZ, 0x40000040 ;  /* 0x40000040ff0f7424 */ /* 0x000fe200078e00ff */
[----:B------:R-:W-:Y:S01]  /*8b90*/  BSSY B0, `(.L_x_3718) ;  /* 0x0000637000007945 */ /* 0x000fe20003800000 */
[----:B------:R-:W-:Y:S01]  /*8ba0*/  VIADD R62, R12, 0x800 ;  /* 0x000008000c3e7836 */ /* 0x000fe20000000000 */
[----:B------:R-:W1:Y:S01]  /*8bb0*/  S2R R64, SR_TID.X ;  /* 0x0000000000407919 */ /* 0x000e620000002100 */
[----:B------:R-:W-:-:S02]  /*8bc0*/  VIADD R60, R3, 0x800 ;  /* 0x00000800033c7836 */ /* 0x000fc40000000000 */
[----:B------:R-:W-:Y:S02]  /*8bd0*/  IMAD.MOV.U32 R61, RZ, RZ, 0x40000040 ;  /* 0x40000040ff3d7424 */ /* 0x000fe400078e00ff */
[----:B------:R-:W-:Y:S02]  /*8be0*/  IMAD.MOV.U32 R63, RZ, RZ, 0x40000040 ;  /* 0x40000040ff3f7424 */ /* 0x000fe400078e00ff */
[----:B------:R-:W-:Y:S01]  /*8bf0*/  HGMMA.64x64x16.F32.BF16 R24, gdesc[UR4], R24, gsb0 ;  /* 0x00e00000041879f0 */ /* 0x000fe20008001818 */
[----:B------:R-:W-:Y:S02]  /*8c00*/  R2UR UR4, R58 ;  /* 0x000000003a0472ca */ /* 0x000fe400000e0000 */
[----:B------:R-:W-:Y:S01]  /*8c10*/  R2UR UR5, R59 ;  /* 0x000000003b0572ca */ /* 0x000fe200000e0000 */
[----:B------:R-:W-:Y:S01]  /*8c20*/  IMAD.MOV.U32 R59, RZ, RZ, 0x40000040 ;  /* 0x40000040ff3b7424 */ /* 0x000fe200078e00ff */
[----:B------:R-:W-:Y:S01]  /*8c30*/  R2UR UR6, R14 ;  /* 0x000000000e0672ca */ /* 0x000fe200000e0000 */
[----:B------:R-:W-:Y:S01]  /*8c40*/  VIADD R14, R12, 0x4 ;  /* 0x000000040c0e7836 */ /* 0x000fe20000000000 */
[----:B------:R-:W-:Y:S01]  /*8c50*/  R2UR UR7, R15 ;  /* 0x000000000f0772ca */ /* 0x000fe200000e0000 */
[----:B------:R-:W-:Y:S01]  /*8c60*/  IMAD.MOV.U32 R15, RZ, RZ, 0x40000040 ;  /* 0x40000040ff0f7424 */ /* 0x000fe200078e00ff */
[----:B------:R-:W-:-:S02]  /*8c70*/  IADD3 R58, R3, 0x4, RZ ;  /* 0x00000004033a7810 */ /* 0x000fc40007ffe0ff */
[----:B0-----:R-:W-:Y:S02]  /*8c80*/  SHF.R.U32.HI R21, RZ, 0x7, R21 ;  /* 0x00000007ff157819 */ /* 0x001fe40000011615 */
[----:B-1----:R-:W-:-:S03]  /*8c90*/  LOP3.LUT R64, R64, 0x7f, RZ, 0xc0, !PT ;  /* 0x0000007f40407812 */ /* 0x002fc600078ec0ff */
[----:B------:R0:W1:Y:S02]  /*8ca0*/  SHFL.IDX PT, R11, R21, RZ, 0x1f ;  /* 0x00001fff150b7589 */ /* 0x00006400000e0000 */
[----:B0-----:R-:W-:Y:S01]  /*8cb0*/  IMAD.MOV.U32 R21, RZ, RZ, 0x4 ;  /* 0x00000004ff157424 */ /* 0x001fe200078e00ff */
[----:B-1----:R-:W-:-:S04]  /*8cc0*/  ISETP.GT.AND P1, PT, R11, 0x7f, PT ;  /* 0x0000007f0b00780c */ /* 0x002fc80003f24270 */
[----:B------:R-:W-:Y:S02]  /*8cd0*/  SEL R11, RZ, 0x2, !P1 ;  /* 0x00000002ff0b7807 */ /* 0x000fe40004800000 */
[C---:B------:R-:W-:Y:S02]  /*8ce0*/  SEL R13, R21.reuse, 0x2, P1 ;  /* 0x00000002150d7807 */ /* 0x040fe40000800000 */
[----:B------:R-:W-:Y:S01]  /*8cf0*/  SEL R21, R21, 0x6, !P1 ;  /* 0x0000000615157807 */ /* 0x000fe20004800000 */
[----:B------:R-:W-:Y:S02]  /*8d00*/  WARPGROUP.DEPBAR.LE gsb0, 0x0 ;  /* 0x00008000000079c5 */ /* 0x000fe40000010000 */
[----:B------:R-:W-:-:S06]  /*8d10*/  WARPGROUP.ARRIVE ;  /* 0x00000000000079c5 */ /* 0x000fcc0000000000 */
[----:B------:R-:W-:Y:S01]  /*8d20*/  HGMMA.64x64x16.F32.BF16 R24, gdesc[UR4], R24, gsb0 ;  /* 0x00e00000041879f0 */ /* 0x000fe20008001818 */
[----:B------:R-:W-:Y:S01]  /*8d30*/  R2UR UR4, R58 ;  /* 0x000000003a0472ca */ /* 0x000fe200000e0000 */
[----:B------:R-:W-:Y:S01]  /*8d40*/  VIADD R58, R3, 0x6 ;  /* 0x00000006033a7836 */ /* 0x000fe20000000000 */
[----:B------:R-:W-:Y:S01]  /*8d50*/  R2UR UR5, R59 ;  /* 0x000000003b0572ca */ /* 0x000fe200000e0000 */
[----:B------:R-:W-:Y:S01]  /*8d60*/  IMAD.MOV.U32 R59, RZ, RZ, 0x40000040 ;  /* 0x40000040ff3b7424 */ /* 0x000fe200078e00ff */
[----:B------:R-:W-:Y:S01]  /*8d70*/  R2UR UR6, R14 ;  /* 0x000000000e0672ca */ /* 0x000fe200000e0000 */
[----:B------:R-:W-:Y:S01]  /*8d80*/  VIADD R14, R12, 0x6 ;  /* 0x000000060c0e7836 */ /* 0x000fe20000000000 */
[----:B------:R-:W-:Y:S01]  /*8d90*/  R2UR UR7, R15 ;  /* 0x000000000f0772ca */ /* 0x000fe200000e0000 */
[----:B------:R-:W-:Y:S01]  /*8da0*/  IMAD.MOV.U32 R15, RZ, RZ, 0x40000040 ;  /* 0x40000040ff0f7424 */ /* 0x000fe200078e00ff */
[----:B------:R-:W-:Y:S02]  /*8db0*/  WARPGROUP.DEPBAR.LE gsb0, 0x0 ;  /* 0x00008000000079c5 */ /* 0x000fe40000010000 */
[----:B------:R-:W-:-:S09]  /*8dc0*/  WARPGROUP.ARRIVE ;  /* 0x00000000000079c5 */ /* 0x000fd20000000000 */
[----:B------:R-:W-:Y:S01]  /*8dd0*/  HGMMA.64x64x16.F32.BF16 R24, gdesc[UR4], R24, gsb0 ;  /* 0x00e00000041879f0 */ /* 0x000fe20008001818 */
[----:B------:R-:W-:Y:S01]  /*8de0*/  R2UR UR4, R58 ;  /* 0x000000003a0472ca */ /* 0x000fe200000e0000 */
[----:B------:R-:W-:Y:S01]  /*8df0*/  VIADD R58, R3, 0x200 ;  /* 0x00000200033a7836 */ /* 0x000fe20000000000 */
[----:B------:R-:W-:Y:S01]  /*8e00*/  R2UR UR5, R59 ;  /* 0x000000003b0572ca */ /* 0x000fe200000e0000 */
[----:B------:R-:W-:Y:S01]  /*8e10*/  IMAD.MOV.U32 R59, RZ, RZ, 0x40000040 ;  /* 0x40000040ff3b7424 */ /* 0x000fe200078e00ff */
[----:B------:R-:W-:Y:S01]  /*8e20*/  R2UR UR6, R14 ;  /* 0x000000000e0672ca */ /* 0x000fe200000e0000 */
[----:B------:R-:W-:Y:S01]  /*8e30*/  VIADD R14, R12, 0x200 ;  /* 0x000002000c0e7836 */ /* 0x000fe20000000000 */
[----:B------:R-:W-:Y:S02]  /*8e40*/  R2UR UR7, R15 ;  /* 0x000000000f0772ca */ /* 0x000fe400000e0000 */
[----:B------:R-:W-:Y:S01]  /*8e50*/  MOV R15, 0x40000040 ;  /* 0x40000040000f7802 */ /* 0x000fe20000000f00 */
[----:B------:R-:W-:-:S02]  /*8e60*/  WARPGROUP.DEPBAR.LE gsb0, 0x0 ;  /* 0x00008000000079c5 */ /* 0x000fc40000010000 */
[----:B------:R-:W-:-:S08]  /*8e70*/  WARPGROUP.ARRIVE ;  /* 0x00000000000079c5 */ /* 0x000fd00000000000 */
        /* <DEDUP_REMOVED lines=25> */
[----:B------:R-:W-:Y:S02]  /*9010*/  R2UR UR5, R59 ;  /* 0x000000003b0572ca */ /* 0x000fe400000e0000 */
[----:B------:R-:W-:Y:S01]  /*9020*/  R2UR UR6, R14 ;  /* 0x000000000e0672ca */ /* 0x000fe200000e0000 */
[----:B------:R-:W-:Y:S01]  /*9030*/  VIADD R14, R12, 0x206 ;  /* 0x000002060c0e7836 */ /* 0x000fe20000000000 */
[----:B------:R-:W-:Y:S01]  /*9040*/  R2UR UR7, R15 ;  /* 0x000000000f0772ca */ /* 0x000fe200000e0000 */
[----:B------:R-:W-:Y:S01]  /*9050*/  IMAD.MOV.U32 R15, RZ, RZ, 0x40000040 ;  /* 0x40000040ff0f7424 */ /* 0x000fe200078e00ff */
        /* <DEDUP_REMOVED lines=30> */
[----:B------:R-:W-:Y:S02]  /*9240*/  R2UR UR6, R14 ;  /* 0x000000000e0672ca */ /* 0x000fe400000e0000 */
[----:B------:R-:W-:Y:S01]  /*9250*/  R2UR UR7, R15 ;  /* 0x000000000f0772ca */ /* 0x000fe200000e0000 */
[----:B------:R-:W-:Y:S01]  /*9260*/  IMAD.MOV.U32 R15, RZ, RZ, 0x40000040 ;  /* 0x40000040ff0f7424 */ /* 0x000fe200078e00ff */
[----:B------:R-:W-:Y:S01]  /*9270*/  IADD3 R14, R12, 0x404, RZ ;  /* 0x000004040c0e7810 */ /* 0x000fe20007ffe0ff */
        /* <DEDUP_REMOVED lines=59> */
[----:B------:R-:W-:Y:S01]  /*9630*/  IMAD.IADD R58, R11, 0x1, R62 ;  /* 0x000000010b3a7824 */ /* 0x000fe200078e023e */
[----:B------:R-:W-:Y:S01]  /*9640*/  R2UR UR5, R59 ;  /* 0x000000003b0572ca */ /* 0x000fe200000e0000 */
[----:B------:R-:W-:Y:S01]  /*9650*/  IMAD.MOV.U32 R59, RZ, RZ, 0x40000040 ;  /* 0x40000040ff3b7424 */ /* 0x000fe200078e00ff */
[----:B------:R-:W-:Y:S01]  /*9660*/  R2UR UR6, R14 ;  /* 0x000000000e0672ca */ /* 0x000fe200000e0000 */
[----:B------:R-:W-:Y:S01]  /*9670*/  IMAD.IADD R14, R11, 0x1, R60 ;  /* 0x000000010b0e7824 */ /* 0x000fe200078e023c */
[----:B------:R-:W-:Y:S01]  /*9680*/  R2UR UR7, R15 ;  /* 0x000000000f0772ca */ /* 0x000fe200000e0000 */
[----:B------:R-:W-:Y:S01]  /*9690*/  IMAD.MOV.U32 R15, RZ, RZ, 0x40000040 ;  /* 0x40000040ff0f7424 */ /* 0x000fe200078e00ff */
[----:B------:R-:W-:Y:S02]  /*96a0*/  WARPGROUP.DEPBAR.LE gsb0, 0x0 ;  /* 0x00008000000079c5 */ /* 0x000fe40000010000 */
[----:B------:R-:W-:-:S09]  /*96b0*/  WARPGROUP.ARRIVE ;  /* 0x00000000000079c5 */ /* 0x000fd20000000000 */
[----:B------:R-:W-:Y:S01]  /*96c0*/  HGMMA.64x64x16.F32.BF16 R24, gdesc[UR4], R24, gsb0 ;  /* 0x00e00000041879f0 */ /* 0x000fe20008001818 */
[----:B------:R-:W-:Y:S01]  /*96d0*/  R2UR UR6, R58 ;  /* 0x000000003a0672ca */ /* 0x000fe200000e0000 */
[--C-:B------:R-:W-:Y:S01]  /*96e0*/  IMAD.IADD R58, R62, 0x1, R13.reuse ;  /* 0x000000013e3a7824 */ /* 0x100fe200078e020d */
[----:B------:R-:W-:Y:S01]  /*96f0*/  R2UR UR7, R59 ;  /* 0x000000003b0772ca */ /* 0x000fe200000e0000 */
[----:B------:R-:W-:Y:S01]  /*9700*/  IMAD.MOV.U32 R59, RZ, RZ, 0x40000040 ;  /* 0x40000040ff3b7424 */ /* 0x000fe200078e00ff */
[----:B------:R-:W-:Y:S01]  /*9710*/  R2UR UR4, R14 ;  /* 0x000000000e0472ca */ /* 0x000fe200000e0000 */
[----:B------:R-:W-:Y:S01]  /*9720*/  IMAD.IADD R14, R60, 0x1, R13 ;  /* 0x000000013c0e7824 */ /* 0x000fe200078e020d */
[----:B------:R-:W-:Y:S02]  /*9730*/  R2UR UR5, R15 ;  /* 0x000000000f0572ca */ /* 0x000fe400000e0000 */
[----:B------:R-:W-:Y:S01]  /*9740*/  MOV R15, 0x40000040 ;  /* 0x40000040000f7802 */ /* 0x000fe20000000f00 */
[----:B------:R-:W-:-:S02]  /*9750*/  WARPGROUP.DEPBAR.LE gsb0, 0x0 ;  /* 0x00008000000079c5 */ /* 0x000fc40000010000 */
[----:B------:R-:W-:-:S08]  /*9760*/  WARPGROUP.ARRIVE ;  /* 0x00000000000079c5 */ /* 0x000fd00000000000 */
[----:B------:R-:W-:Y:S01]  /*9770*/  HGMMA.64x64x16.F32.BF16 R24, gdesc[UR4], R24, gsb0 ;  /* 0x00e00000041879f0 */ /* 0x000fe20008001818 */
[----:B------:R-:W-:Y:S01]  /*9780*/  R2UR UR6, R58 ;  /* 0x000000003a0672ca */ /* 0x000fe200000e0000 */
[--C-:B------:R-:W-:Y:S01]  /*9790*/  IMAD.IADD R58, R62, 0x1, R21.reuse ;  /* 0x000000013e3a7824 */ /* 0x100fe200078e0215 */
        /* <DEDUP_REMOVED lines=10> */
[----:B------:R-:W-:Y:S01]  /*9840*/  IMAD.MOV.U32 R14, RZ, RZ, 0x28 ;  /* 0x00000028ff0e7424 */ /* 0x000fe200078e00ff */
[----:B------:R-:W-:Y:S01]  /*9850*/  R2UR UR5, R15 ;  /* 0x000000000f0572ca */ /* 0x000fe200000e0000 */
[----:B------:R-:W-:Y:S01]  /*9860*/  IMAD.MOV.U32 R15, RZ, RZ, 0xa00 ;  /* 0x00000a00ff0f7424 */ /* 0x000fe200078e00ff */
[----:B------:R-:W-:Y:S02]  /*9870*/  R2UR UR6, R58 ;  /* 0x000000003a0672ca */ /* 0x000fe400000e0000 */
[----:B------:R-:W-:Y:S01]  /*9880*/  R2UR UR7, R59 ;  /* 0x000000003b0772ca */ /* 0x000fe200000e0000 */
[----:B------:R-:W-:Y:S01]  /*9890*/  IMAD.MOV.U32 R59, RZ, RZ, 0x40000040 ;  /* 0x40000040ff3b7424 */ /* 0x000fe200078e00ff */
[----:B------:R-:W-:Y:S02]  /*98a0*/  SEL R14, R14, 0x26, P1 ;  /* 0x000000260e0e7807 */ /* 0x000fe40000800000 */
[----:B------:R-:W-:-:S02]  /*98b0*/  SEL R15, R15, 0x980, P1 ;  /* 0x000009800f0f7807 */ /* 0x000fc40000800000 */
[----:B------:R-:W-:Y:S02]  /*98c0*/  LOP3.LUT R14, R14, 0x6, RZ, 0xc0, !PT ;  /* 0x000000060e0e7812 */ /* 0x000fe400078ec0ff */
[----:B------:R-:W-:-:S04]  /*98d0*/  LOP3.LUT R15, R15, 0xa00, RZ, 0xc0, !PT ;  /* 0x00000a000f0f7812 */ /* 0x000fc800078ec0ff */
[CC--:B------:R-:W-:Y:S02]  /*98e0*/  IADD3 R58, R14.reuse, R15.reuse, R3 ;  /* 0x0000000f0e3a7210 */ /* 0x0c0fe40007ffe003 */
[----:B------:R-:W-:Y:S01]  /*98f0*/  IADD3 R14, R14, R15, R12 ;  /* 0x0000000f0e0e7210 */ /* 0x000fe20007ffe00c */
[----:B------:R-:W-:Y:S01]  /*9900*/  IMAD.MOV.U32 R15, RZ, RZ, 0x40000040 ;  /* 0x40000040ff0f7424 */ /* 0x000fe200078e00ff */
[----:B------:R-:W-:Y:S02]  /*9910*/  WARPGROUP.DEPBAR.LE gsb0, 0x0 ;  /* 0x00008000000079c5 */ /* 0x000fe40000010000 */
[----:B------:R-:W-:-:S06]  /*9920*/  WARPGROUP.ARRIVE ;  /* 0x00000000000079c5 */ /* 0x000fcc0000000000 */
[----:B------:R-:W-:Y:S01]  /*9930*/  HGMMA.64x64x16.F32.BF16 R24, gdesc[UR4], R24, gsb0 ;  /* 0x00e00000041879f0 */ /* 0x000fe20008001818 */
[----:B------:R-:W-:Y:S01]  /*9940*/  R2UR UR4, R58 ;  /* 0x000000003a0472ca */ /* 0x000fe200000e0000 */
[----:B------:R-:W-:Y:S01]  /*9950*/  VIADD R58, R12, 0xa00 ;  /* 0x00000a000c3a7836 */ /* 0x000fe20000000000 */
[----:B------:R-:W-:Y:S02]  /*9960*/  R2UR UR5, R59 ;  /* 0x000000003b0572ca */ /* 0x000fe400000e0000 */
[----:B------:R-:W-:Y:S01]  /*9970*/  R2UR UR6, R14 ;  /* 0x000000000e0672ca */ /* 0x000fe200000e0000 */
[----:B------:R-:W-:Y:S01]  /*9980*/  VIADD R14, R3, 0xa00 ;  /* 0x00000a00030e7836 */ /* 0x000fe20000000000 */
[----:B------:R-:W-:Y:S01]  /*9990*/  R2UR UR7, R15 ;  /* 0x000000000f0772ca */ /* 0x000fe200000e0000 */
[C---:B------:R-:W-:Y:S01]  /*99a0*/  IMAD.IADD R62, R11.reuse, 0x1, R58 ;  /* 0x000000010b3e7824 */ /* 0x040fe200078e023a */
[----:B------:R-:W-:Y:S01]  /*99b0*/  MOV R59, 0x40000040 ;  /* 0x40000040003b7802 */ /* 0x000fe20000000f00 */
[----:B------:R-:W-:Y:S01]  /*99c0*/  IMAD.MOV.U32 R15, RZ, RZ, 0x40000040 ;  /* 0x40000040ff0f7424 */ /* 0x000fe200078e00ff */
[----:B------:R-:W-:Y:S01]  /*99d0*/  IADD3 R60, R11, R14, RZ ;  /* 0x0000000e0b3c7210 */ /* 0x000fe20007ffe0ff */
[----:B------:R-:W-:-:S02]  /*99e0*/  WARPGROUP.DEPBAR.LE gsb0, 0x0 ;  /* 0x00008000000079c5 */ /* 0x000fc40000010000 */
[----:B------:R-:W-:-:S06]  /*99f0*/  WARPGROUP.ARRIVE ;  /* 0x00000000000079c5 */ /* 0x000fcc0000000000 */
        /* <DEDUP_REMOVED lines=8> */
[----:B------:R-:W-:Y:S02]  /*9a80*/  IMAD.MOV.U32 R63, RZ, RZ, 0x40000040 ;  /* 0x40000040ff3f7424 */ /* 0x000fe400078e00ff */
[----:B------:R-:W-:-:S02]  /*9a90*/  IMAD.IADD R14, R21, 0x1, R14 ;  /* 0x00000001150e7824 */ /* 0x000fc400078e020e */
[----:B------:R-:W-:Y:S01]  /*9aa0*/  IMAD.IADD R58, R21, 0x1, R58 ;  /* 0x00000001153a7824 */ /* 0x000fe200078e023a */
[----:B------:R-:W-:Y:S02]  /*9ab0*/  WARPGROUP.DEPBAR.LE gsb0, 0x0 ;  /* 0x00008000000079c5 */ /* 0x000fe40000010000 */
[----:B------:R-:W-:-:S06]  /*9ac0*/  WARPGROUP.ARRIVE ;  /* 0x00000000000079c5 */ /* 0x000fcc0000000000 */
[----:B------:R-:W-:Y:S01]  /*9ad0*/  HGMMA.64x64x16.F32.BF16 R24, gdesc[UR4], R24, gsb0 ;  /* 0x00e00000041879f0 */ /* 0x000fe20008001818 */
[----:B------:R-:W-:Y:S02]  /*9ae0*/  R2UR UR4, R60 ;  /* 0x000000003c0472ca */ /* 0x000fe400000e0000 */
[----:B------:R-:W-:Y:S01]  /*9af0*/  R2UR UR5, R61 ;  /* 0x000000003d0572ca */ /* 0x000fe200000e0000 */
[----:B------:R-:W-:Y:S01]  /*9b00*/  IMAD.MOV.U32 R61, RZ, RZ, 0x40000040 ;  /* 0x40000040ff3d7424 */ /* 0x000fe200078e00ff */
[----:B------:R-:W-:Y:S02]  /*9b10*/  R2UR UR6, R62 ;  /* 0x000000003e0672ca */ /* 0x000fe400000e0000 */
        /* <DEDUP_REMOVED lines=29> */
[C---:B------:R-:W-:Y:S02]  /*9cf0*/  IMAD.IADD R62, R11.reuse, 0x1, R58 ;  /* 0x000000010b3e7824 */ /* 0x040fe400078e023a */
[----:B------:R-:W-:-:S02]  /*9d00*/  IMAD.IADD R60, R11, 0x1, R14 ;  /* 0x000000010b3c7824 */ /* 0x000fc400078e020e */
[----:B------:R-:W-:Y:S01]  /*9d10*/  IMAD.MOV.U32 R15, RZ, RZ, 0x40000040 ;  /* 0x40000040ff0f7424 */ /* 0x000fe200078e00ff */
[----:B------:R-:W-:Y:S02]  /*9d20*/  WARPGROUP.DEPBAR.LE gsb0, 0x0 ;  /* 0x00008000000079c5 */ /* 0x000fe40000010000 */
[----:B------:R-:W-:-:S06]  /*9d30*/  WARPGROUP.ARRIVE ;  /* 0x00000000000079c5 */ /* 0x000fcc0000000000 */
[----:B------:R-:W-:Y:S01]  /*9d40*/  HGMMA.64x64x16.F32.BF16 R24, gdesc[UR4], R24, gsb0 ;  /* 0x00e00000041879f0 */ /* 0x000fe20008001818 */
[----:B------:R-:W-:Y:S02]  /*9d50*/  R2UR UR4, R60 ;  /* 0x000000003c0472ca */ /* 0x000fe400000e0000 */
[----:B------:R-:W-:Y:S01]  /*9d60*/  R2UR UR5, R61 ;  /* 0x000000003d0572ca */ /* 0x000fe200000e0000 */
[----:B------:R-:W-:Y:S01]  /*9d70*/  IMAD.MOV.U32 R61, RZ, RZ, 0x40000040 ;  /* 0x40000040ff3d7424 */ /* 0x000fe200078e00ff */
[----:B------:R-:W-:Y:S01]  /*9d80*/  R2UR UR6, R62 ;  /* 0x000000003e0672ca */ /* 0x000fe200000e0000 */
[----:B------:R-:W-:Y:S01]  /*9d90*/  IMAD.IADD R62, R13, 0x1, R58 ;  /* 0x000000010d3e7824 */ /* 0x000fe200078e023a */
[----:B------:R-:W-:Y:S01]  /*9da0*/  R2UR UR7, R63 ;  /* 0x000000003f0772ca */ /* 0x000fe200000e0000 */
[----:B------:R-:W-:Y:S01]  /*9db0*/  IMAD.MOV.U32 R63, RZ, RZ, 0x40000040 ;  /* 0x40000040ff3f7424 */ /* 0x000fe200078e00ff */
[----:B------:R-:W-:Y:S01]  /*9dc0*/  IADD3 R60, R13, R14, RZ ;  /* 0x0000000e0d3c7210 */ /* 0x000fe20007ffe0ff */
[----:B------:R-:W-:-:S02]  /*9dd0*/  IMAD.IADD R14, R21, 0x1, R14 ;  /* 0x00000001150e7824 */ /* 0x000fc400078e020e */
[----:B------:R-:W-:Y:S01]  /*9de0*/  IMAD.IADD R58, R21, 0x1, R58 ;  /* 0x00000001153a7824 */ /* 0x000fe200078e023a */
[----:B------:R-:W-:Y:S02]  /*9df0*/  WARPGROUP.DEPBAR.LE gsb0, 0x0 ;  /* 0x00008000000079c5 */ /* 0x000fe40000010000 */
[----:B------:R-:W-:-:S06]  /*9e00*/  WARPGROUP.ARRIVE ;  /* 0x00000000000079c5 */ /* 0x000fcc0000000000 */
[----:B------:R-:W-:Y:S01]  /*9e10*/  HGMMA.64x64x16.F32.BF16 R24, gdesc[UR4], R24, gsb0 ;  /* 0x00e00000041879f0 */ /* 0x000fe20008001818 */
[----:B------:R-:W-:Y:S01]  /*9e20*/  R2UR UR4, R60 ;  /* 0x000000003c0472ca */ /* 0x000fe200000e0000 */
[----:B------:R-:W-:Y:S01]  /*9e30*/  VIADD R60, R12, 0xe00 ;  /* 0x00000e000c3c7836 */ /* 0x000fe20000000000 */
[----:B------:R-:W-:Y:S02]  /*9e40*/  R2UR UR5, R61 ;  /* 0x000000003d0572ca */ /* 0x000fe400000e0000 */
        /* <DEDUP_REMOVED lines=19> */
[----:B------:R-:W-:Y:S02]  /*9f80*/  IADD3 R14, R14, R15, R12 ;  /* 0x0000000f0e0e7210 */ /* 0x000fe40007ffe00c */
[----:B------:R-:W-:Y:S01]  /*9f90*/  MOV R15, 0x40000040 ;  /* 0x40000040000f7802 */ /* 0x000fe20000000f00 */
        /* <DEDUP_REMOVED lines=8> */
[----:B------:R-:W-:Y:S01]  /*a020*/  IMAD.IADD R14, R11, 0x1, R58 ;  /* 0x000000010b0e7824 */ /* 0x000fe200078e023a */
[----:B------:R-:W-:Y:S01]  /*a030*/  R2UR UR7, R15 ;  /* 0x000000000f0772ca */ /* 0x000fe200000e0000 */
[----:B------:R-:W-:Y:S02]  /*a040*/  IMAD.MOV.U32 R15, RZ, RZ, 0x40000040 ;  /* 0x40000040ff0f7424 */ /* 0x000fe400078e00ff */
[----:B------:R-:W-:-:S05]  /*a050*/  IMAD.MOV.U32 R11, RZ, RZ, 0x40 ;  /* 0x00000040ff0b7424 */ /* 0x000fca00078e00ff */
[----:B------:R-:W-:-:S04]  /*a060*/  SEL R11, R11, 0x3e, P1 ;  /* 0x0000003e0b0b7807 */ /* 0x000fc80000800000 */
[----:B------:R-:W-:Y:S01]  /*a070*/  LOP3.LUT R11, R11, 0x6, RZ, 0xc0, !PT ;  /* 0x000000060b0b7812 */ /* 0x000fe200078ec0ff */
[----:B------:R-:W-:Y:S02]  /*a080*/  WARPGROUP.DEPBAR.LE gsb0, 0x0 ;  /* 0x00008000000079c5 */ /* 0x000fe40000010000 */
        /* <DEDUP_REMOVED lines=10> */
[----:B------:R-:W-:-:S05]  /*a130*/  IMAD.MOV.U32 R13, RZ, RZ, 0x1000 ;  /* 0x00001000ff0d7424 */ /* 0x000fca00078e00ff */
[----:B------:R-:W-:Y:S01]  /*a140*/  SEL R13, R13, 0xf80, P1 ;  /* 0x00000f800d0d7807 */ /* 0x000fe20000800000 */
[----:B------:R-:W-:Y:S02]  /*a150*/  WARPGROUP.DEPBAR.LE gsb0, 0x0 ;  /* 0x00008000000079c5 */ /* 0x000fe40000010000 */
[----:B------:R-:W-:-:S06]  /*a160*/  WARPGROUP.ARRIVE ;  /* 0x00000000000079c5 */ /* 0x000fcc0000000000 */
[----:B------:R-:W-:Y:S01]  /*a170*/  HGMMA.64x64x16.F32.BF16 R24, gdesc[UR4], R24, gsb0 ;  /* 0x00e00000041879f0 */ /* 0x000fe20008001818 */
[----:B------:R-:W-:Y:S02]  /*a180*/  R2UR UR4, R62 ;  /* 0x000000003e0472ca */ /* 0x000fe400000e0000 */
[----:B------:R-:W-:Y:S02]  /*a190*/  R2UR UR5, R63 ;  /* 0x000000003f0572ca */ /* 0x000fe400000e0000 */
[----:B------:R-:W-:Y:S02]  /*a1a0*/  R2UR UR6, R14 ;  /* 0x000000000e0672ca */ /* 0x000fe400000e0000 */
[----:B------:R-:W-:Y:S01]  /*a1b0*/  R2UR UR7, R15 ;  /* 0x000000000f0772ca */ /* 0x000fe200000e0000 */
[----:B------:R-:W-:Y:S01]  /*a1c0*/  IMAD.MOV.U32 R15, RZ, RZ, 0x40000040 ;  /* 0x40000040ff0f7424 */ /* 0x000fe200078e00ff */
[C---:B------:R-:W-:Y:S01]  /*a1d0*/  IADD3 R14, R21.reuse, R58, RZ ;  /* 0x0000003a150e7210 */ /* 0x040fe20007ffe0ff */
[----:B------:R-:W-:Y:S01]  /*a1e0*/  IMAD.IADD R58, R21, 0x1, R60 ;  /* 0x00000001153a7824 */ /* 0x000fe200078e023c */
[----:B------:R-:W-:-:S02]  /*a1f0*/  WARPGROUP.DEPBAR.LE gsb0, 0x0 ;  /* 0x00008000000079c5 */ /* 0x000fc40000010000 */
[----:B------:R-:W-:-:S07]  /*a200*/  WARPGROUP.ARRIVE ;  /* 0x00000000000079c5 */ /* 0x000fce0000000000 */
[----:B------:R-:W-:Y:S01]  /*a210*/  HGMMA.64x64x16.F32.BF16 R24, gdesc[UR4], R24, gsb0 ;  /* 0x00e00000041879f0 */ /* 0x000fe20008001818 */
[----:B------:R-:W-:Y:S02]  /*a220*/  R2UR UR4, R14 ;  /* 0x000000000e0472ca */ /* 0x000fe400000e0000 */
[----:B------:R-:W-:Y:S02]  /*a230*/  R2UR UR5, R15 ;  /* 0x000000000f0572ca */ /* 0x000fe400000e0000 */
[----:B------:R-:W-:Y:S02]  /*a240*/  R2UR UR6, R58 ;  /* 0x000000003a0672ca */ /* 0x000fe400000e0000 */
[----:B------:R-:W-:Y:S01]  /*a250*/  R2UR UR7, R59 ;  /* 0x000000003b0772ca */ /* 0x000fe200000e0000 */
[----:B------:R-:W-:Y:S01]  /*a260*/  IMAD.MOV.U32 R59, RZ, RZ, 0x40000040 ;  /* 0x40000040ff3b7424 */ /* 0x000fe200078e00ff */
[----:B------:R-:W-:Y:S01]  /*a270*/  LOP3.LUT R14, R13, 0x1e00, RZ, 0xc0, !PT ;  /* 0x00001e000d0e7812 */ /* 0x000fe200078ec0ff */
[----:B------:R-:W-:-:S03]  /*a280*/  IMAD.MOV.U32 R13, RZ, RZ, 0x40000040 ;  /* 0x40000040ff0d7424 */ /* 0x000fc600078e00ff */
[CC--:B------:R-:W-:Y:S02]  /*a290*/  IADD3 R58, R11.reuse, R14.reuse, R3 ;  /* 0x0000000e0b3a7210 */ /* 0x0c0fe40007ffe003 */
[----:B------:R-:W-:Y:S01]  /*a2a0*/  IADD3 R12, R11, R14, R12 ;  /* 0x0000000e0b0c7210 */ /* 0x000fe20007ffe00c */
[----:B------:R-:W-:-:S05]  /*a2b0*/  IMAD R11, R197, -0x40, R168 ;  /* 0xffffffc0c50b7824 */ /* 0x000fca00078e02a8 */
        /* <DEDUP_REMOVED lines=18> */
[----:B------:R-:W-:Y:S02]  /*a3e0*/  ULDC UR5, c[0x0][0xa80] ;  /* 0x0002a00000057ab9 */ /* 0x000fe40000000800 */
[----:B------:R-:W-:Y:S01]  /*a3f0*/  IMAD.U32 R170, RZ, RZ, UR5 ;  /* 0x00000005ffaa7e24 */ /* 0x000fe2000f8e00ff */
        /* <DEDUP_REMOVED lines=41> */
[----:B------:R-:W-:-:S03]  /*a690*/  FMUL.FTZ R55, R55, UR4 ;  /* 0x0000000437377c20 */ /* 0x000fc60008410000 */
[----:B------:R-:W-:-:S03]  /*a6a0*/  FMNMX.FTZ R12, R57, R12, !PT ;  /* 0x0000000c390c7209 */ /* 0x000fc60007810000 */
[----:B------:R-:W2:Y:S01]  /*a6b0*/  MUFU.TANH R26, R26 ;  /* 0x0000001a001a7308 */ /* 0x000ea20000002400 */
[----:B0-----:R-:W-:-:S04]  /*a6c0*/  FSEL R29, R29, -INF , P4 ;  /* 0xff8000001d1d7808 */ /* 0x001fc80002000000 */
[----:B------:R-:W-:-:S03]  /*a6d0*/  FMNMX.FTZ R12, R29, R12, !PT ;  /* 0x0000000c1d0c7209 */ /* 0x000fc60007810000 */
[----:B------:R-:W0:Y:S01]  /*a6e0*/  MUFU.TANH R33, R33 ;  /* 0x0000002100217308 */ /* 0x000e220000002400 */
[----:B-1----:R-:W-:-:S04]  /*a6f0*/  FSEL R59, R32, -INF , P5 ;  /* 0xff800000203b7808 */ /* 0x002fc80002800000 */
[----:B------:R-:W-:-:S03]  /*a700*/  FMNMX.FTZ R12, R59, R12, !PT ;  /* 0x0000000c3b0c7209 */ /* 0x000fc60007810000 */
[----:B------:R-:W1:Y:S01]  /*a710*/  MUFU.TANH R27, R27 ;  /* 0x0000001b001b7308 */ /* 0x000e620000002400 */
[----:B--2---:R-:W-:Y:S02]  /*a720*/  FSEL R13, R26, -INF , P1 ;  /* 0xff8000001a0d7808 */ /* 0x004fe40000800000 */
[----:B------:R-:W-:-:S05]  /*a730*/  ISETP.GT.AND P1, PT, R11, 0x18, PT ;  /* 0x000000180b00780c */ /* 0x000fca0003f24270 */
[----:B------:R-:W2:Y:S01]  /*a740*/  MUFU.TANH R36, R36 ;  /* 0x0000002400247308 */ /* 0x000ea20000002400 */
[----:B0-----:R-:W-:-:S04]  /*a750*/  FSEL R61, R33, -INF , P6 ;  /* 0xff800000213d7808 */ /* 0x001fc80003000000 */
[----:B------:R-:W-:-:S03]  /*a760*/  FMNMX.FTZ R12, R61, R12, !PT ;  /* 0x0000000c3d0c7209 */ /* 0x000fc60007810000 */
[----:B------:R-:W0:Y:S01]  /*a770*/  MUFU.TANH R30, R30 ;  /* 0x0000001e001e7308 */ /* 0x000e220000002400 */
[----:B-1----:R-:W-:Y:S02]  /*a780*/  FSEL R27, R27, -INF , P2 ;  /* 0xff8000001b1b7808 */ /* 0x002fe40001000000 */
[----:B------:R-:W-:-:S05]  /*a790*/  ISETP.GT.AND P2, PT, R11, 0x19, PT ;  /* 0x000000190b00780c */ /* 0x000fca0003f44270 */
[----:B------:R-:W1:Y:S01]  /*a7a0*/  MUFU.TANH R37, R37 ;  /* 0x0000002500257308 */ /* 0x000e620000002400 */
[----:B--2---:R-:W-:-:S04]  /*a7b0*/  FSEL R63, R36, -INF , P1 ;  /* 0xff800000243f7808 */ /* 0x004fc80000800000 */
[----:B------:R-:W-:-:S03]  /*a7c0*/  FMNMX.FTZ R12, R63, R12, !PT ;  /* 0x0000000c3f0c7209 */ /* 0x000fc60007810000 */
[----:B------:R-:W2:Y:S01]  /*a7d0*/  MUFU.TANH R31, R31 ;  /* 0x0000001f001f7308 */ /* 0x000ea20000002400 */
[----:B0-----:R-:W-:Y:S02]  /*a7e0*/  FSEL R21, R30, -INF , P3 ;  /* 0xff8000001e157808 */ /* 0x001fe40001800000 */
[----:B------:R-:W-:-:S05]  /*a7f0*/  ISETP.GT.AND P3, PT, R11, 0x20, PT ;  /* 0x000000200b00780c */ /* 0x000fca0003f64270 */
        /* <DEDUP_REMOVED lines=42> */
[----:B------:R-:W-:Y:S01]  /*aaa0*/  MUFU.TANH R46, R46 ;  /* 0x0000002e002e7308 */ /* 0x000fe20000002400 */
[----:B0-----:R-:W-:-:S04]  /*aab0*/  FSEL R77, R52, -INF , P3 ;  /* 0xff800000344d7808 */ /* 0x001fc80001800000 */
[----:B------:R-:W-:-:S03]  /*aac0*/  FMNMX.FTZ R12, R77, R12, !PT ;  /* 0x0000000c4d0c7209 */ /* 0x000fc60007810000 */
[----:B------:R-:W0:Y:S01]  /*aad0*/  MUFU.TANH R47, R47 ;  /* 0x0000002f002f7308 */ /* 0x000e220000002400 */
[----:B-1----:R-:W-:-:S04]  /*aae0*/  FSEL R53, R53, -INF , P4 ;  /* 0xff80000035357808 */ /* 0x002fc80002000000 */
[----:B------:R-:W-:-:S03]  /*aaf0*/  FMNMX.FTZ R11, R53, R12, !PT ;  /* 0x0000000c350b7209 */ /* 0x000fc60007810000 */
[----:B------:R-:W1:Y:S02]  /*ab00*/  MUFU.TANH R50, R50 ;  /* 0x0000003200327308 */ /* 0x000e640000002400 */
[----:B------:R-:W2:Y:S06]  /*ab10*/  SHFL.BFLY PT, R12, R11, 0x2, 0x1f ;  /* 0x0c401f000b0c7f89 */ /* 0x000eac00000e0000 */
[----:B------:R-:W3:Y:S01]  /*ab20*/  MUFU.TANH R51, R51 ;  /* 0x0000003300337308 */ /* 0x000ee20000002400 */
[----:B0-----:R-:W-:-:S07]  /*ab30*/  FSEL R47, R47, -INF , P6 ;  /* 0xff8000002f2f7808 */ /* 0x001fce0003000000 */
[----:B------:R-:W-:Y:S01]  /*ab40*/  MUFU.TANH R54, R54 ;  /* 0x0000003600367308 */ /* 0x000fe20000002400 */
[----:B-1----:R-:W-:-:S07]  /*ab50*/  FSEL R49, R50, -INF , P1 ;  /* 0xff80000032317808 */ /* 0x002fce0000800000 */
[----:B------:R-:W0:Y:S01]  /*ab60*/  MUFU.TANH R55, R55 ;  /* 0x0000003700377308 */ /* 0x000e220000002400 */
[----:B---3--:R-:W-:Y:S02]  /*ab70*/  FSEL R51, R51, -INF , P2 ;  /* 0xff80000033337808 */ /* 0x008fe40001000000 */
[----:B--2---:R-:W-:Y:S02]  /*ab80*/  FMNMX.FTZ R169, R11, R12, !PT ;  /* 0x0000000c0ba97209 */ /* 0x004fe40007810000 */
[----:B------:R-:W-:Y:S02]  /*ab90*/  FMNMX.FTZ R12, R13, R27, !PT ;  /* 0x0000001b0d0c7209 */ /* 0x000fe40007810000 */
[----:B------:R-:W-:Y:S01]  /*aba0*/  FSEL R11, R46, -INF , P5 ;  /* 0xff8000002e0b7808 */ /* 0x000fe20002800000 */
[----:B------:R-:W1:Y:S01]  /*abb0*/  SHFL.BFLY PT, R14, R169, 0x1, 0x1f ;  /* 0x0c201f00a90e7f89 */ /* 0x000e6200000e0000 */
[----:B------:R-:W-:Y:S02]  /*abc0*/  FMNMX.FTZ R12, R21, R12, !PT ;  /* 0x0000000c150c7209 */ /* 0x000fe40007810000 */
[----:B------:R-:W-:-:S02]  /*abd0*/  ISETP.GE.AND P2, PT, R168, 0x41, PT ;  /* 0x00000041a800780c */ /* 0x000fc40003f46270 */
[----:B------:R-:W-:-:S04]  /*abe0*/  FMNMX.FTZ R12, R31, R12, !PT ;  /* 0x0000000c1f0c7209 */ /* 0x000fc80007810000 */
[----:B------:R-:W-:Y:S02]  /*abf0*/  FMNMX.FTZ R12, R33, R12, !PT ;  /* 0x0000000c210c7209 */ /* 0x000fe40007810000 */
[----:B0-----:R-:W-:Y:S02]  /*ac00*/  FSEL R55, R55, -INF , P4 ;  /* 0xff80000037377808 */ /* 0x001fe40002000000 */
        /* <DEDUP_REMOVED lines=10> */
[----:B------:R-:W-:-:S03]  /*acb0*/  FMNMX.FTZ R12, R47, R12, !PT ;  /* 0x0000000c2f0c7209 */ /* 0x000fc60007810000 */
[--C-:B------:R-:W-:Y:S01]  /*acc0*/  FFMA.FTZ R172, R15, R170, -R14.reuse ;  /* 0x000000aa0fac7223 */ /* 0x100fe2000001080e */
[----:B------:R-:W-:Y:S01]  /*acd0*/  FMNMX.FTZ R12, R49, R12, !PT ;  /* 0x0000000c310c7209 */ /* 0x000fe20007810000 */
[-CC-:B------:R-:W-:Y:S01]  /*ace0*/  FFMA.FTZ R173, R25, R170.reuse, -R14.reuse ;  /* 0x000000aa19ad7223 */ /* 0x180fe2000001080e */
[----:B------:R-:W-:Y:S01]  /*acf0*/  FSEL R15, R54, -INF , P3 ;  /* 0xff800000360f7808 */ /* 0x000fe20001800000 */
        /* <DEDUP_REMOVED lines=12> */
[-CC-:B------:R-:W-:Y:S01]  /*adc0*/  FFMA.FTZ R183, R45, R170.reuse, -R14.reuse ;  /* 0x000000aa2db77223 */ /* 0x180fe2000001080e */
[-CC-:B------:R-:W-:Y:S01]  /*add0*/  FFMA.FTZ R198, R73, R170.reuse, -R14.reuse ;  /* 0x000000aa49c67223 */ /* 0x180fe2000001080e */
[----:B------:R-:W0:Y:S01]  /*ade0*/  SHFL.BFLY PT, R25, R12, 0x2, 0x1f ;  /* 0x0c401f000c197f89 */ /* 0x000e2200000e0000 */
[-CC-:B------:R-:W-:Y:S01]  /*adf0*/  FFMA.FTZ R199, R75, R170.reuse, -R14.reuse ;  /* 0x000000aa4bc77223 */ /* 0x180fe2000001080e */
[-CC-:B------:R-:W-:Y:S01]  /*ae00*/  FFMA.FTZ R200, R77, R170.reuse, -R14.reuse ;  /* 0x000000aa4dc87223 */ /* 0x180fe2000001080e */
[----:B------:R-:W-:Y:S01]  /*ae10*/  FFMA.FTZ R202, R53, R170, -R14 ;  /* 0x000000aa35ca7223 */ /* 0x000fe2000001080e */
[----:B------:R-:W-:Y:S08]  /*ae20*/  MUFU.EX2 R172, R172 ;  /* 0x000000ac00ac7308 */ /* 0x000ff00000000800 */
[----:B------:R-:W1:Y:S08]  /*ae30*/  MUFU.EX2 R173, R173 ;  /* 0x000000ad00ad7308 */ /* 0x000e700000000800 */
[----:B------:R-:W-:Y:S01]  /*ae40*/  MUFU.EX2 R174, R174 ;  /* 0x000000ae00ae7308 */ /* 0x000fe20000000800 */
[----:B0-----:R-:W-:-:S07]  /*ae50*/  FMNMX.FTZ R25, R12, R25, !PT ;  /* 0x000000190c197209 */ /* 0x001fce0007810000 */
[----:B------:R-:W0:Y:S01]  /*ae60*/  MUFU.EX2 R175, R175 ;  /* 0x000000af00af7308 */ /* 0x000e220000000800 */
[----:B------:R-:W2:Y:S01]  /*ae70*/  SHFL.BFLY PT, R12, R25, 0x1, 0x1f ;  /* 0x0c201f00190c7f89 */ /* 0x000ea200000e0000 */
[----:B-1----:R-:W-:Y:S01]  /*ae80*/  F2FP.BF16.F32.PACK_AB R152, R173, R172 ;  /* 0x000000acad98723e */ /* 0x002fe200000010ff */
[----:B------:R-:W-:-:S05]  /*ae90*/  FADD.FTZ R173, R172, R173 ;  /* 0x000000adacad7221 */ /* 0x000fca0000010000 */
[----:B------:R-:W-:Y:S08]  /*aea0*/  MUFU.EX2 R176, R176 ;  /* 0x000000b000b07308 */ /* 0x000ff00000000800 */
[----:B------:R-:W1:Y:S01]  /*aeb0*/  MUFU.EX2 R177, R177 ;  /* 0x000000b100b17308 */ /* 0x000e620000000800 */
[----:B0-----:R-:W-:Y:S01]  /*aec0*/  F2FP.BF16.F32.PACK_AB R154, R175, R174 ;  /* 0x000000aeaf9a723e */ /* 0x001fe200000010ff */
[----:B------:R-:W-:-:S04]  /*aed0*/  FADD.FTZ R174, R174, R173 ;  /* 0x000000adaeae7221 */ /* 0x000fc80000010000 */
[----:B------:R-:W-:Y:S02]  /*aee0*/  FADD.FTZ R175, R175, R174 ;  /* 0x000000aeafaf7221 */ /* 0x000fe40000010000 */
[----:B------:R-:W-:Y:S01]  /*aef0*/  MUFU.EX2 R178, R178 ;  /* 0x000000b200b27308 */ /* 0x000fe20000000800 */
[----:B--2---:R-:W-:-:S04]  /*af00*/  FMNMX.FTZ R171, R25, R12, !PT ;  /* 0x0000000c19ab7209 */ /* 0x004fc80007810000 */
[C---:B------:R-:W-:Y:S01]  /*af10*/  FSETP.NEU.FTZ.AND P1, PT, R171.reuse, -INF , PT ;  /* 0xff800000ab00780b */ /* 0x040fe20003f3d000 */
[----:B------:R-:W-:Y:S02]  /*af20*/  FMUL.FTZ R12, R171, R170 ;  /* 0x000000aaab0c7220 */ /* 0x000fe40000410000 */
[----:B------:R-:W0:Y:S01]  /*af30*/  MUFU.EX2 R179, R179 ;  /* 0x000000b300b37308 */ /* 0x000e220000000800 */
[C---:B-1----:R-:W-:Y:S01]  /*af40*/  F2FP.BF16.F32.PACK_AB R156, R177.reuse, R176 ;  /* 0x000000b0b19c723e */ /* 0x042fe200000010ff */
[----:B------:R-:W-:Y:S01]  /*af50*/  FADD.FTZ R176, R176, R175 ;  /* 0x000000afb0b07221 */ /* 0x000fe20000010000 */
[----:B------:R-:W-:Y:S02]  /*af60*/  FSEL R14, R12, RZ, P1 ;  /* 0x000000ff0c0e7208 */ /* 0x000fe40000800000 */
[----:B------:R-:W-:Y:S01]  /*af70*/  ISETP.NE.AND P1, PT, R64, RZ, PT ;  /* 0x000000ff4000720c */ /* 0x000fe20003f25270 */
[----:B------:R-:W-:Y:S02]  /*af80*/  FADD.FTZ R177, R177, R176 ;  /* 0x000000b0b1b17221 */ /* 0x000fe40000010000 */
        /* <DEDUP_REMOVED lines=9> */
[----:B------:R-:W-:Y:S01]  /*b020*/  FFMA.FTZ R224, R43, R170, -R14 ;  /* 0x000000aa2be07223 */ /* 0x000fe2000001080e */
[----:B------:R-:W-:-:S02]  /*b030*/  @!P1 VIADD R13, R20, 0x38840 ;  /* 0x00038840140d9836 */ /* 0x000fc40000000000 */
[-CC-:B------:R-:W-:Y:S01]  /*b040*/  FFMA.FTZ R225, R11, R170.reuse, -R14.reuse ;  /* 0x000000aa0be17223 */ /* 0x180fe2000001080e */
[-CC-:B------:R-:W-:Y:S01]  /*b050*/  FFMA.FTZ R226, R47, R170.reuse, -R14.reuse ;  /* 0x000000aa2fe27223 */ /* 0x180fe2000001080e */
[-CC-:B------:R-:W-:Y:S01]  /*b060*/  FFMA.FTZ R227, R49, R170.reuse, -R14.reuse ;  /* 0x000000aa31e37223 */ /* 0x180fe2000001080e */
[-CC-:B------:R-:W-:Y:S01]  /*b070*/  FFMA.FTZ R229, R51, R170.reuse, -R14.reuse ;  /* 0x000000aa33e57223 */ /* 0x180fe2000001080e */
[----:B------:R-:W-:Y:S01]  /*b080*/  @!P1 PRMT R13, RZ, 0x654, R13 ;  /* 0x00000654ff0d9816 */ /* 0x000fe2000000000d */
[-CC-:B------:R-:W-:Y:S01]  /*b090*/  FFMA.FTZ R230, R15, R170.reuse, -R14.reuse ;  /* 0x000000aa0fe67223 */ /* 0x180fe2000001080e */
[----:B------:R-:W-:Y:S01]  /*b0a0*/  FFMA.FTZ R21, R55, R170, -R14 ;  /* 0x000000aa37157223 */ /* 0x000fe2000001080e */
[----:B------:R-:W-:Y:S01]  /*b0b0*/  MUFU.EX2 R203, R203 ;  /* 0x000000cb00cb7308 */ /* 0x000fe20000000800 */
[----:B------:R1:W-:Y:S01]  /*b0c0*/  @!P1 SYNCS.ARRIVE.TRANS64.RED.A1T0 RZ, [R13+URZ], RZ ;  /* 0x000000ff0dff99a7 */ /* 0x0003e2000810043f */
[----:B------:R-:W-:Y:S01]  /*b0d0*/  LOP3.LUT R11, R56, 0x2000000, RZ, 0xfc, !PT ;  /* 0x02000000380b7812 */ /* 0x000fe200078efcff */
[----:B------:R-:W-:Y:S01]  /*b0e0*/  IMAD.MOV.U32 R15, RZ, RZ, 0x40000040 ;  /* 0x40000040ff0f7424 */ /* 0x000fe200078e00ff */
[----:B0-----:R-:W-:Y:S01]  /*b0f0*/  F2FP.BF16.F32.PACK_AB R158, R179, R178 ;  /* 0x000000b2b39e723e */ /* 0x001fe200000010ff */
[----:B------:R-:W-:Y:S01]  /*b100*/  FADD.FTZ R178, R178, R177 ;  /* 0x000000b1b2b27221 */ /* 0x000fe20000010000 */
[----:B------:R-:W-:-:S02]  /*b110*/  @!P1 VIADD R20, R20, 0x38860 ;  /* 0x0003886014149836 */ /* 0x000fc40000000000 */
[----:B------:R-:W0:Y:S01]  /*b120*/  MUFU.EX2 R204, R204 ;  /* 0x000000cc00cc7308 */ /* 0x000e220000000800 */
[----:B------:R-:W-:Y:S01]  /*b130*/  IMAD R12, R18, 0x1000, R11 ;  /* 0x00001000120c7824 */ /* 0x000fe200078e020b */
[----:B-1----:R-:W-:Y:S01]  /*b140*/  MOV R13, 0x40000040 ;  /* 0x40000040000d7802 */ /* 0x002fe20000000f00 */
[----:B------:R-:W-:Y:S01]  /*b150*/  FADD.FTZ R179, R179, R178 ;  /* 0x000000b2b3b37221 */ /* 0x000fe20000010000 */
[----:B------:R-:W-:Y:S01]  /*b160*/  @!P1 PRMT R20, RZ, 0x654, R20 ;  /* 0x00000654ff149816 */ /* 0x000fe20000000014 */
[C---:B------:R-:W-:Y:S01]  /*b170*/  VIADD R14, R12.reuse, 0x80 ;  /* 0x000000800c0e7836 */ /* 0x040fe20000000000 */
[----:B------:R-:W-:Y:S02]  /*b180*/  R2UR UR6, R12 ;  /* 0x000000000c0672ca */ /* 0x000fe400000e0000 */
[----:B------:R-:W-:Y:S01]  /*b190*/  MUFU.EX2 R205, R205 ;  /* 0x000000cd00cd7308 */ /* 0x000fe20000000800 */
[----:B------:R-:W-:Y:S01]  /*b1a0*/  R2UR UR7, R13 ;  /* 0x000000000d0772ca */ /* 0x000fe200000e0000 */
[----:B------:R-:W-:-:S06]  /*b1b0*/  IMAD.MOV.U32 R13, RZ, RZ, 0x40000040 ;  /* 0x40000040ff0d7424 */ /* 0x000fcc00078e00ff */
[----:B------:R-:W1:Y:S01]  /*b1c0*/  MUFU.EX2 R206, R206 ;  /* 0x000000ce00ce7308 */ /* 0x000e620000000800 */
[----:B0-----:R-:W-:Y:S01]  /*b1d0*/  F2FP.BF16.F32.PACK_AB R153, R204, R203 ;  /* 0x000000cbcc99723e */ /* 0x001fe200000010ff */
[----:B------:R-:W-:-:S06]  /*b1e0*/  FADD.FTZ R204, R203, R204 ;  /* 0x000000cccbcc7221 */ /* 0x000fcc0000010000 */
[----:B------:R-:W-:Y:S08]  /*b1f0*/  MUFU.EX2 R207, R207 ;  /* 0x000000cf00cf7308 */ /* 0x000ff00000000800 */
[----:B------:R-:W0:Y:S01]  /*b200*/  MUFU.EX2 R220, R220 ;  /* 0x000000dc00dc7308 */ /* 0x000e220000000800 */
[----:B-1----:R-:W-:Y:S01]  /*b210*/  F2FP.BF16.F32.PACK_AB R155, R206, R205 ;  /* 0x000000cdce9b723e */ /* 0x002fe200000010ff */
[----:B------:R-:W-:Y:S01]  /*b220*/  BAR.SYNC.DEFER_BLOCKING 0xf, 0x100 ;  /* 0x03c4000000007b1d */ /* 0x000fe20000010000 */
[----:B------:R-:W-:-:S04]  /*b230*/  FADD.FTZ R205, R205, R204 ;  /* 0x000000cccdcd7221 */ /* 0x000fc80000010000 */
[----:B------:R-:W-:Y:S01]  /*b240*/  FADD.FTZ R206, R206, R205 ;  /* 0x000000cdcece7221 */ /* 0x000fe20000010000 */
[----:B------:R-:W-:Y:S08]  /*b250*/  MUFU.EX2 R221, R221 ;  /* 0x000000dd00dd7308 */ /* 0x000ff00000000800 */
[----:B------:R-:W1:Y:S01]  /*b260*/  MUFU.EX2 R222, R222 ;  /* 0x000000de00de7308 */ /* 0x000e620000000800 */
[----:B0-----:R-:W-:Y:S01]  /*b270*/  F2FP.BF16.F32.PACK_AB R157, R220, R207 ;  /* 0x000000cfdc9d723e */ /* 0x001fe200000010ff */
[----:B------:R-:W-:-:S04]  /*b280*/  FADD.FTZ R207, R207, R206 ;  /* 0x000000cecfcf7221 */ /* 0x000fc80000010000 */
[----:B------:R-:W-:Y:S02]  /*b290*/  FADD.FTZ R220, R220, R207 ;  /* 0x000000cfdcdc7221 */ /* 0x000fe40000010000 */
[----:B------:R-:W-:Y:S01]  /*b2a0*/  MUFU.EX2 R180, R180 ;  /* 0x000000b400b47308 */ /* 0x000fe20000000800 */
[----:B------:R0:W-:Y:S07]  /*b2b0*/  STSM.16.M88.4 [R194+0x36400], R152 ;  /* 0x03640098c2007844 */ /* 0x0001ee0000000200 */
[----:B------:R-:W2:Y:S01]  /*b2c0*/  MUFU.EX2 R181, R181 ;  /* 0x000000b500b57308 */ /* 0x000ea20000000800 */
[----:B-1----:R-:W-:Y:S01]  /*b2d0*/  F2FP.BF16.F32.PACK_AB R159, R222, R221 ;  /* 0x000000ddde9f723e */ /* 0x002fe200000010ff */
[----:B------:R-:W-:-:S04]  /*b2e0*/  FADD.FTZ R221, R221, R220 ;  /* 0x000000dcdddd7221 */ /* 0x000fc80000010000 */
[----:B------:R0:W-:Y:S01]  /*b2f0*/  STSM.16.M88.4 [R201], R156 ;  /* 0x0000009cc9007844 */ /* 0x0001e20000000200 */
[----:B------:R-:W-:Y:S01]  /*b300*/  FADD.FTZ R222, R222, R221 ;  /* 0x000000dddede7221 */ /* 0x000fe20000010000 */
[----:B------:R-:W-:Y:S08]  /*b310*/  MUFU.EX2 R182, R182 ;  /* 0x000000b600b67308 */ /* 0x000ff00000000800 */
[----:B------:R-:W1:Y:S01]  /*b320*/  MUFU.EX2 R183, R183 ;  /* 0x000000b700b77308 */ /* 0x000e620000000800 */
[----:B--2---:R-:W-:Y:S01]  /*b330*/  F2FP.BF16.F32.PACK_AB R160, R181, R180 ;  /* 0x000000b4b5a0723e */ /* 0x004fe200000010ff */
[----:B------:R-:W-:-:S04]  /*b340*/  FADD.FTZ R180, R180, R179 ;  /* 0x000000b3b4b47221 */ /* 0x000fc80000010000 */
[----:B------:R-:W-:Y:S02]  /*b350*/  FADD.FTZ R181, R181, R180 ;  /* 0x000000b4b5b57221 */ /* 0x000fe40000010000 */
        /* <DEDUP_REMOVED lines=14> */
[----:B------:R0:W-:Y:S01]  /*b440*/  STSM.16.M88.4 [R195], R160 ;  /* 0x000000a0c3007844 */ /* 0x0001e20000000200 */
[----:B------:R-:W-:Y:S01]  /*b450*/  FADD.FTZ R226, R226, R225 ;  /* 0x000000e1e2e27221 */ /* 0x000fe20000010000 */
[----:B------:R-:W1:Y:S08]  /*b460*/  MUFU.EX2 R200, R200 ;  /* 0x000000c800c87308 */ /* 0x000e700000000800 */
[----:B------:R-:W3:Y:S01]  /*b470*/  MUFU.EX2 R202, R202 ;  /* 0x000000ca00ca7308 */ /* 0x000ee20000000800 */
[----:B--2---:R-:W-:Y:S01]  /*b480*/  F2FP.BF16.F32.PACK_AB R164, R199, R198 ;  /* 0x000000c6c7a4723e */ /* 0x004fe200000010ff */
[----:B------:R-:W-:-:S04]  /*b490*/  FADD.FTZ R198, R198, R183 ;  /* 0x000000b7c6c67221 */ /* 0x000fc80000010000 */
[----:B------:R-:W-:Y:S02]  /*b4a0*/  FADD.FTZ R199, R199, R198 ;  /* 0x000000c6c7c77221 */ /* 0x000fe40000010000 */
[----:B------:R-:W2:Y:S02]  /*b4b0*/  MUFU.EX2 R227, R227 ;  /* 0x000000e300e37308 */ /* 0x000ea40000000800 */
[----:B-1----:R-:W-:-:S06]  /*b4c0*/  FADD.FTZ R199, R200, R199 ;  /* 0x000000c7c8c77221 */ /* 0x002fcc0000010000 */
[----:B------:R-:W1:Y:S01]  /*b4d0*/  MUFU.EX2 R229, R229 ;  /* 0x000000e500e57308 */ /* 0x000e620000000800 */
[----:B---3--:R-:W-:-:S07]  /*b4e0*/  F2FP.BF16.F32.PACK_AB R166, R202, R200 ;  /* 0x000000c8caa6723e */ /* 0x008fce00000010ff */
[----:B------:R-:W-:Y:S01]  /*b4f0*/  MUFU.EX2 R230, R230 ;  /* 0x000000e600e67308 */ /* 0x000fe20000000800 */
[----:B--2---:R-:W-:-:S07]  /*b500*/  FADD.FTZ R226, R227, R226 ;  /* 0x000000e2e3e27221 */ /* 0x004fce0000010000 */
[----:B------:R-:W2:Y:S01]  /*b510*/  MUFU.EX2 R21, R21 ;  /* 0x0000001500157308 */ /* 0x000ea20000000800 */
[C---:B-1----:R-:W-:Y:S01]  /*b520*/  F2FP.BF16.F32.PACK_AB R165, R229.reuse, R227 ;  /* 0x000000e3e5a5723e */ /* 0x042fe200000010ff */
[----:B------:R-:W-:Y:S01]  /*b530*/  FADD.FTZ R229, R229, R226 ;  /* 0x000000e2e5e57221 */ /* 0x000fe20000010000 */
[----:B--2---:R-:W-:-:S03]  /*b540*/  F2FP.BF16.F32.PACK_AB R167, R21, R230 ;  /* 0x000000e615a7723e */ /* 0x004fc600000010ff */
[----:B------:R-:W-:Y:S02]  /*b550*/  FADD.FTZ R230, R230, R229 ;  /* 0x000000e5e6e67221 */ /* 0x000fe40000010000 */
[----:B------:R0:W-:Y:S01]  /*b560*/  STSM.16.M88.4 [R196], R164 ;  /* 0x000000a4c4007844 */ /* 0x0001e20000000200 */
[----:B------:R-:W-:Y:S01]  /*b570*/  WARPGROUP.ARRIVE ;  /* 0x00000000000079c5 */ /* 0x000fe20000000000 */
[----:B------:R-:W-:-:S05]  /*b580*/  FADD.FTZ R21, R21, R230 ;  /* 0x000000e615157221 */ /* 0x000fca0000010000 */
[----:B------:R-:W-:Y:S01]  /*b590*/  HGMMA.64x256x16.F32.BF16 R24, R152, gdesc[UR4].tnspB, RZ, !UPT, gsb0 ;  /* 0x43e0000498187df0 */ /* 0x000fe2000c0018ff */
[----:B------:R-:W-:Y:S01]  /*b5a0*/  R2UR UR6, R14 ;  /* 0x000000000e0672ca */ /* 0x000fe200000e0000 */
[C---:B------:R-:W-:Y:S01]  /*b5b0*/  VIADD R14, R12.reuse, 0x100 ;  /* 0x000001000c0e7836 */ /* 0x040fe20000000000 */
[----:B------:R-:W-:Y:S01]  /*b5c0*/  R2UR UR7, R15 ;  /* 0x000000000f0772ca */ /* 0x000fe200000e0000 */
[----:B------:R-:W-:Y:S02]  /*b5d0*/  IMAD.MOV.U32 R15, RZ, RZ, 0x40000040 ;  /* 0x40000040ff0f7424 */ /* 0x000fe400078e00ff */
[----:B------:R-:W-:Y:S01]  /*b5e0*/  VIADD R12, R12, 0x180 ;  /* 0x000001800c0c7836 */ /* 0x000fe20000000000 */
[----:B------:R-:W-:Y:S02]  /*b5f0*/  WARPGROUP.DEPBAR.LE gsb0, 0x0 ;  /* 0x00008000000079c5 */ /* 0x000fe40000010000 */
[----:B------:R-:W-:-:S15]  /*b600*/  WARPGROUP.ARRIVE ;  /* 0x00000000000079c5 */ /* 0x000fde0000000000 */
[----:B------:R-:W-:-:S04]  /*b610*/  NOP ;  /* 0x0000000000007918 */ /* 0x000fc80000000000 */
        /* <DEDUP_REMOVED lines=23> */
[----:B-1----:R-:W-:Y:S01]  /*b790*/  FADD.FTZ R20, R202, R199 ;  /* 0x000000c7ca147221 */ /* 0x002fe20000010000 */
[----:B0-----:R-:W-:Y:S06]  /*b7a0*/  @!P2 BRA `(.L_x_3719) ;  /* 0x0000003400d4a947 */ /* 0x001fec0003800000 */
[----:B------:R-:W-:Y:S01]  /*b7b0*/  VIADD R13, R197, 0xfffffffe ;  /* 0xfffffffec50d7836 */ /* 0x000fe20000000000 */
[----:B------:R-:W-:Y:S01]  /*b7c0*/  MOV R15, R18 ;  /* 0x00000012000f7202 */ /* 0x000fe20000000f00 */
[----:B------:R-:W-:Y:S02]  /*b7d0*/  IMAD.MOV.U32 R197, RZ, RZ, R171 ;  /* 0x000000ffffc57224 */ /* 0x000fe400078e00ab */
[----:B------:R-:W-:-:S07]  /*b7e0*/  IMAD.MOV.U32 R14, RZ, RZ, R169 ;  /* 0x000000ffff0e7224 */ /* 0x000fce00078e00a9 */
.L_x_3730:
[----:B------:R-:W-:Y:S01]  /*b7f0*/  VIADD R18, R15, 0x1 ;  /* 0x000000010f127836 */ /* 0x000fe20000000000 */
[C---:B------:R-:W-:Y:S01]  /*b800*/  ISETP.GT.AND P2, PT, R13.reuse, RZ, PT ;  /* 0x000000ff0d00720c */ /* 0x040fe20003f44270 */
[----:B------:R-:W-:-:S03]  /*b810*/  VIADD R13, R13, 0xffffffff ;  /* 0xffffffff0d0d7836 */ /* 0x000fc60000000000 */
[----:B------:R-:W-:-:S04]  /*b820*/  ISETP.NE.AND P3, PT, R18, 0x2, PT ;  /* 0x000000021200780c */ /* 0x000fc80003f65270 */
[----:B0-----:R-:W-:Y:S02]  /*b830*/  SEL R12, RZ, 0x1, P3 ;  /* 0x00000001ff0c7807 */ /* 0x001fe40001800000 */
[----:B------:R-:W-:Y:S02]  /*b840*/  SEL R18, R18, RZ, P3 ;  /* 0x000000ff12127207 */ /* 0x000fe40001800000 */
[----:B------:R-:W-:Y:S01]  /*b850*/  LOP3.LUT R23, R23, R12, RZ, 0x3c, !PT ;  /* 0x0000000c17177212 */ /* 0x000fe200078e3cff */
[----:B------:R-:W-:Y:S06]  /*b860*/  @!P0 BRA `(.L_x_3720) ;  /* 0x0000000000048947 */ /* 0x000fec0003800000 */
[----:B------:R-:W-:Y:S01]  /*b870*/  BPT.TRAP 0x1 ;  /* 0x000000040000795c */ /* 0x000fe20000300000 */
.L_x_3720:
[----:B------:R-:W-:Y:S01]  /*b880*/  IMAD R12, R18, 0x8, R2 ;  /* 0x00000008120c7824 */ /* 0x000fe200078e0202 */
[----:B------:R-:W-:-:S04]  /*b890*/  SHF.L.U32 R205, R23, 0x1f, RZ ;  /* 0x0000001f17cd7819 */ /* 0x000fc800000006ff */
[----:B------:R0:W1:Y:S01]  /*b8a0*/  SYNCS.PHASECHK.TRANS64.TRYWAIT P3, [R12+URZ+0x38830], R205 ;  /* 0x038830cd0c0075a7 */ /* 0x000062000806017f */
[----:B------:R-:W-:Y:S05]  /*b8b0*/  @!P0 BRA `(.L_x_3721) ;  /* 0x0000000000048947 */ /* 0x000fea0003800000 */
[----:B------:R-:W-:Y:S01]  /*b8c0*/  BPT.TRAP 0x1 ;  /* 0x000000040000795c */ /* 0x000fe20000300000 */
.L_x_3721:
        /* <DEDUP_REMOVED lines=10> */
.L_x_3723:
[----:B------:R-:W-:Y:S05]  /*b970*/  BSYNC B1 ;  /* 0x0000000000017941 */ /* 0x000fea0003800000 */
.L_x_3722:
[----:B------:R-:W-:Y:S01]  /*b980*/  IMAD.MOV.U32 R153, RZ, RZ, 0x40000040 ;  /* 0x40000040ff997424 */ /* 0x000fe200078e00ff */
[C---:B------:R-:W-:Y:S01]  /*b990*/  R2UR UR6, R198.reuse ;  /* 0x00000000c60672ca */ /* 0x040fe200000e0000 */
[----:B------:R-:W-:Y:S01]  /*b9a0*/  VIADD R202, R198, 0x2 ;  /* 0x00000002c6ca7836 */ /* 0x000fe20000000000 */
[----:B------:R-:W-:Y:S01]  /*b9b0*/  R2UR UR7, R199 ;  /* 0x00000000c70772ca */ /* 0x000fe200000e0000 */
[----:B------:R-:W-:Y:S01]  /*b9c0*/  IMAD.MOV.U32 R203, RZ, RZ, 0x40000040 ;  /* 0x40000040ffcb7424 */ /* 0x000fe200078e00ff */
[----:B------:R-:W-:Y:S01]  /*b9d0*/  R2UR UR4, R152 ;  /* 0x00000000980472ca */ /* 0x000fe200000e0000 */
[----:B------:R-:W-:Y:S01]  /*b9e0*/  IMAD.MOV.U32 R199, RZ, RZ, 0x40000040 ;  /* 0x40000040ffc77424 */ /* 0x000fe200078e00ff */
[----:B------:R-:W-:Y:S02]  /*b9f0*/  R2UR UR5, R153 ;  /* 0x00000000990572ca */ /* 0x000fe400000e0000 */
[----:B------:R-:W-:-:S11]  /*ba00*/  WARPGROUP.ARRIVE ;  /* 0x00000000000079c5 */ /* 0x000fd60000000000 */
[----:B------:R-:W-:Y:S01]  /*ba10*/  HGMMA.64x64x16.F32.BF16 R152, gdesc[UR4], RZ, !UPT, gsb0 ;  /* 0x00e00000049879f0 */ /* 0x000fe2000c0018ff */
[----:B------:R-:W-:Y:S01]  /*ba20*/  R2UR UR6, R202 ;  /* 0x00000000ca0672ca */ /* 0x000fe200000e0000 */
[C---:B------:R-:W-:Y:S01]  /*ba30*/  VIADD R202, R198.reuse, 0x4 ;  /* 0x00000004c6ca7836 */ /* 0x040fe20000000000 */
[----:B------:R-:W-:Y:S01]  /*ba40*/  R2UR UR7, R203 ;  /* 0x00000000cb0772ca */ /* 0x000fe200000e0000 */
[----:B------:R-:W-:Y:S01]  /*ba50*/  VIADD R198, R198, 0x6 ;  /* 0x00000006c6c67836 */ /* 0x000fe20000000000 */
[----:B------:R-:W-:Y:S02]  /*ba60*/  R2UR UR4, R4 ;  /* 0x00000000040472ca */ /* 0x000fe400000e0000 */
[----:B------:R-:W-:Y:S02]  /*ba70*/  R2UR UR5, R5 ;  /* 0x00000000050572ca */ /* 0x000fe400000e0000 */
[----:B------:R-:W-:Y:S01]  /*ba80*/  MOV R203, 0x40000040 ;  /* 0x4000004000cb7802 */ /* 0x000fe20000000f00 */
[----:B------:R-:W-:-:S02]  /*ba90*/  WARPGROUP.DEPBAR.LE gsb0, 0x0 ;  /* 0x00008000000079c5 */ /* 0x000fc40000010000 */
[----:B------:R-:W-:-:S08]  /*baa0*/  WARPGROUP.ARRIVE ;  /* 0x00000000000079c5 */ /* 0x000fd00000000000 */
        /* <DEDUP_REMOVED lines=16> */
[----:B------:R-:W-:Y:S05]  /*bbb0*/  @!P0 BRA `(.L_x_3725) ;  /* 0x0000000000048947 */ /* 0x000fea0003800000 */
[----:B------:R-:W-:Y:S01]  /*bbc0*/  BPT.TRAP 0x1 ;  /* 0x000000040000795c */ /* 0x000fe20000300000 */
.L_x_3725:
[----:B------:R2:W3:Y:S01]  /*bbd0*/  SYNCS.PHASECHK.TRANS64.TRYWAIT P3, [R12+URZ+0x38850], R205 ;  /* 0x038850cd0c0075a7 */ /* 0x0004e2000806017f */
[----:B------:R-:W-:Y:S05]  /*bbe0*/  @!P0 BRA `(.L_x_3726) ;  /* 0x0000000000048947 */ /* 0x000fea0003800000 */
[----:B------:R-:W-:Y:S01]  /*bbf0*/  BPT.TRAP 0x1 ;  /* 0x000000040000795c */ /* 0x000fe20000300000 */
.L_x_3726:
[----:B------:R-:W-:Y:S04]  /*bc00*/  BSSY B1, `(.L_x_3727) ;  /* 0x0000004000017945 */ /* 0x000fe80003800000 */
[----:B---3--:R-:W-:Y:S05]  /*bc10*/  @P3 BRA `(.L_x_3728) ;  /* 0x0000000000083947 */ /* 0x008fea0003800000 */
[----:B------:R-:W3:Y:S02]  /*bc20*/  SYNCS.PHASECHK.TRANS64.TRYWAIT P3, [R12+URZ+0x38850], R205 ;  /* 0x038850cd0c0075a7 */ /* 0x000ee4000806017f */
[----:B---3--:R-:W-:Y:S05]  /*bc30*/  @!P3 BRA `(.L_x_3729) ;  /* 0x000000cc00b8b947 */ /* 0x008fea0003800000 */
.L_x_3728:
[----:B------:R-:W-:Y:S05]  /*bc40*/  BSYNC B1 ;  /* 0x0000000000017941 */ /* 0x000fea0003800000 */
.L_x_3727:
[----:B------:R-:W-:Y:S01]  /*bc50*/  VIADD R198, R2, 0x26400 ;  /* 0x0002640002c67836 */ /* 0x000fe20000000000 */
[----:B------:R-:W-:Y:S01]  /*bc60*/  WARPGROUP.ARRIVE ;  /* 0x00000000000079c5 */ /* 0x000fe20000000000 */
[----:B------:R-:W-:-:S05]  /*bc70*/  VIADD R204, R3, 0x4 ;  /* 0x0000000403cc7836 */ /* 0x000fca0000000000 */
[----:B------:R-:W4:Y:S01]  /*bc80*/  S2R R200, SR_TID.X ;  /* 0x0000000000c87919 */ /* 0x000f220000002100 */
[----:B------:R-:W-:Y:S01]  /*bc90*/  IMAD R202, R18, 0x1000, R10 ;  /* 0x0000100012ca7824 */ /* 0x000fe200078e020a */
[----:B------:R-:W-:Y:S01]  /*bca0*/  SHF.R.U32.HI R198, RZ, 0x4, R198 ;  /* 0x00000004ffc67819 */ /* 0x000fe200000116c6 */
[----:B------:R-:W-:Y:S02]  /*bcb0*/  IMAD.MOV.U32 R203, RZ, RZ, 0x40000040 ;  /* 0x40000040ffcb7424 */ /* 0x000fe400078e00ff */
[----:B------:R-:W-:Y:S01]  /*bcc0*/  IMAD.MOV.U32 R207, RZ, RZ, 0x40000040 ;  /* 0x40000040ffcf7424 */ /* 0x000fe200078e00ff */
[----:B------:R-:W-:Y:S01]  /*bcd0*/  LOP3.LUT R199, R198, 0x3fff, RZ, 0xc0, !PT ;  /* 0x00003fffc6c77812 */ /* 0x000fe200078ec0ff */
[----:B------:R-:W-:Y:S01]  /*bce0*/  VIADD R198, R3, 0x6 ;  /* 0x0000000603c67836 */ /* 0x000fe20000000000 */
[C---:B------:R-:W-:Y:S01]  /*bcf0*/  R2UR UR6, R202.reuse ;  /* 0x00000000ca0672ca */ /* 0x040fe200000e0000 */
[----:B0123--:R-:W-:Y:S01]  /*bd00*/  IMAD.MOV.U32 R205, RZ, RZ, 0x40000040 ;  /* 0x40000040ffcd7424 */ /* 0x00ffe200078e00ff */
[----:B------:R-:W-:Y:S01]  /*bd10*/  LOP3.LUT R3, R199, 0x10000, RZ, 0xfc, !PT ;  /* 0x00010000c7037812 */ /* 0x000fe200078efcff */
[----:B------:R-:W-:Y:S01]  /*bd20*/  IMAD.MOV.U32 R199, RZ, RZ, 0x40000040 ;  /* 0x40000040ffc77424 */ /* 0x000fe200078e00ff */
[----:B------:R-:W-:Y:S01]  /*bd30*/  R2UR UR7, R203 ;  /* 0x00000000cb0772ca */ /* 0x000fe200000e0000 */
[----:B------:R-:W-:Y:S01]  /*bd40*/  VIADD R203, R202, 0x800 ;  /* 0x00000800cacb7836 */ /* 0x000fe20000000000 */
[----:B------:R-:W-:Y:S01]  /*bd50*/  R2UR UR5, R207 ;  /* 0x00000000cf0572ca */ /* 0x000fe200000e0000 */
[----:B------:R-:W-:Y:S01]  /*bd60*/  IMAD.MOV.U32 R206, RZ, RZ, R3 ;  /* 0x000000ffffce7224 */ /* 0x000fe200078e0003 */
[----:B------:R-:W-:-:S04]  /*bd70*/  MOV R207, 0x40000040 ;  /* 0x4000004000cf7802 */ /* 0x000fc80000000f00 */
[----:B------:R-:W-:Y:S01]  /*bd80*/  R2UR UR4, R206 ;  /* 0x00000000ce0472ca */ /* 0x000fe200000e0000 */
[----:B------:R-:W-:Y:S01]  /*bd90*/  VIADD R206, R202, 0x2 ;  /* 0x00000002cace7836 */ /* 0x000fe20000000000 */
[----:B----4-:R-:W-:-:S11]  /*bda0*/  SHF.R.U32.HI R200, RZ, 0x7, R200 ;  /* 0x00000007ffc87819 */ /* 0x010fd600000116c8 */
[----:B------:R-:W-:Y:S01]  /*bdb0*/  HGMMA.64x64x16.F32.BF16 R152, gdesc[UR4], R152, gsb0 ;  /* 0x00e00000049879f0 */ /* 0x000fe20008001898 */
[----:B------:R-:W-:Y:S01]  /*bdc0*/  R2UR UR6, R206 ;  /* 0x00000000ce0672ca */ /* 0x000fe200000e0000 */
[----:B------:R-:W-:Y:S01]  /*bdd0*/  VIADD R206, R3, 0x2 ;  /* 0x0000000203ce7836 */ /* 0x000fe20000000000 */
[----:B------:R-:W-:Y:S01]  /*bde0*/  R2UR UR7, R207 ;  /* 0x00000000cf0772ca */ /* 0x000fe200000e0000 */
[----:B------:R-:W-:-:S03]  /*bdf0*/  IMAD.MOV.U32 R207, RZ, RZ, 0x40000040 ;  /* 0x40000040ffcf7424 */ /* 0x000fc600078e00ff */
[----:B------:R-:W-:Y:S02]  /*be00*/  R2UR UR4, R206 ;  /* 0x00000000ce0472ca */ /* 0x000fe400000e0000 */
[----:B------:R-:W-:Y:S01]  /*be10*/  R2UR UR5, R207 ;  /* 0x00000000cf0572ca */ /* 0x000fe200000e0000 */
[----:B------:R-:W-:Y:S01]  /*be20*/  VIADD R207, R3, 0x800 ;  /* 0x0000080003cf7836 */ /* 0x000fe20000000000 */
[----:B------:R-:W-:Y:S02]  /*be30*/  WARPGROUP.DEPBAR.LE gsb0, 0x0 ;  /* 0x00008000000079c5 */ /* 0x000fe40000010000 */
[----:B------:R-:W-:-:S09]  /*be40*/  WARPGROUP.ARRIVE ;  /* 0x00000000000079c5 */ /* 0x000fd20000000000 */
[----:B------:R-:W-:Y:S01]  /*be50*/  HGMMA.64x64x16.F32.BF16 R152, gdesc[UR4], R152, gsb0 ;  /* 0x00e00000049879f0 */ /* 0x000fe20008001898 */
[----:B------:R-:W-:Y:S01]  /*be60*/  R2UR UR4, R204 ;  /* 0x00000000cc0472ca */ /* 0x000fe200000e0000 */
[----:B------:R-:W-:Y:S01]  /*be70*/  VIADD R204, R202, 0x4 ;  /* 0x00000004cacc7836 */ /* 0x000fe20000000000 */
[----:B------:R-:W-:Y:S01]  /*be80*/  R2UR UR5, R205 ;  /* 0x00000000cd0572ca */ /* 0x000fe200000e0000 */
[----:B------:R-:W-:-:S03]  /*be90*/  IMAD.MOV.U32 R205, RZ, RZ, 0x40000040 ;  /* 0x40000040ffcd7424 */ /* 0x000fc600078e00ff */
        /* <DEDUP_REMOVED lines=139> */
[----:B------:R-:W-:Y:S02]  /*c750*/  R2UR UR6, R198 ;  /* 0x00000000c60672ca */ /* 0x000fe400000e0000 */
[----:B------:R-:W-:Y:S01]  /*c760*/  R2UR UR7, R199 ;  /* 0x00000000c70772ca */ /* 0x000fe200000e0000 */
[----:B------:R0:W1:Y:S01]  /*c770*/  SHFL.IDX PT, R198, R200, RZ, 0x1f ;  /* 0x00001fffc8c67589 */ /* 0x00006200000e0000 */
[----:B------:R-:W-:Y:S02]  /*c780*/  R2UR UR4, R204 ;  /* 0x00000000cc0472ca */ /* 0x000fe400000e0000 */
[----:B------:R-:W-:Y:S01]  /*c790*/  R2UR UR5, R205 ;  /* 0x00000000cd0572ca */ /* 0x000fe200000e0000 */
[----:B------:R-:W-:Y:S02]  /*c7a0*/  IMAD.MOV.U32 R205, RZ, RZ, 0x40000040 ;  /* 0x40000040ffcd7424 */ /* 0x000fe400078e00ff */
[----:B0-----:R-:W-:Y:S01]  /*c7b0*/  IMAD.MOV.U32 R200, RZ, RZ, 0x4 ;  /* 0x00000004ffc87424 */ /* 0x001fe200078e00ff */
[----:B-1----:R-:W-:-:S04]  /*c7c0*/  ISETP.GT.AND P3, PT, R198, 0x7f, PT ;  /* 0x0000007fc600780c */ /* 0x002fc80003f64270 */
[----:B------:R-:W-:Y:S02]  /*c7d0*/  SEL R199, RZ, 0x2, !P3 ;  /* 0x00000002ffc77807 */ /* 0x000fe40005800000 */
[C---:B------:R-:W-:Y:S02]  /*c7e0*/  SEL R198, R200.reuse, 0x2, P3 ;  /* 0x00000002c8c67807 */ /* 0x040fe40001800000 */
[----:B------:R-:W-:Y:S01]  /*c7f0*/  SEL R200, R200, 0x6, !P3 ;  /* 0x00000006c8c87807 */ /* 0x000fe20005800000 */
[----:B------:R-:W-:Y:S01]  /*c800*/  IMAD.IADD R204, R199, 0x1, R203 ;  /* 0x00000001c7cc7824 */ /* 0x000fe200078e02cb */
[----:B------:R-:W-:Y:S02]  /*c810*/  WARPGROUP.DEPBAR.LE gsb0, 0x0 ;  /* 0x00008000000079c5 */ /* 0x000fe40000010000 */
[----:B------:R-:W-:-:S06]  /*c820*/  WARPGROUP.ARRIVE ;  /* 0x00000000000079c5 */ /* 0x000fcc0000000000 */
[----:B------:R-:W-:Y:S01]  /*c830*/  HGMMA.64x64x16.F32.BF16 R152, gdesc[UR4], R152, gsb0 ;  /* 0x00e00000049879f0 */ /* 0x000fe20008001898 */
[----:B------:R-:W-:Y:S01]  /*c840*/  R2UR UR6, R204 ;  /* 0x00000000cc0672ca */ /* 0x000fe200000e0000 */
[----:B------:R-:W-:Y:S01]  /*c850*/  IMAD.IADD R204, R207, 0x1, R199 ;  /* 0x00000001cfcc7824 */ /* 0x000fe200078e02c7 */
[----:B------:R-:W-:Y:S01]  /*c860*/  R2UR UR7, R205 ;  /* 0x00000000cd0772ca */ /* 0x000fe200000e0000 */
[----:B------:R-:W-:-:S03]  /*c870*/  IMAD.MOV.U32 R205, RZ, RZ, 0x40000040 ;  /* 0x40000040ffcd7424 */ /* 0x000fc600078e00ff */
        /* <DEDUP_REMOVED lines=9> */
[----:B------:R-:W-:Y:S02]  /*c910*/  R2UR UR6, R204 ;  /* 0x00000000cc0672ca */ /* 0x000fe400000e0000 */
[----:B------:R-:W-:Y:S02]  /*c920*/  IADD3 R204, R207, R198, RZ ;  /* 0x000000c6cfcc7210 */ /* 0x000fe40007ffe0ff */
[----:B------:R-:W-:Y:S01]  /*c930*/  R2UR UR5, R205 ;  /* 0x00000000cd0572ca */ /* 0x000fe200000e0000 */
[----:B------:R-:W-:Y:S01]  /*c940*/  IMAD.MOV.U32 R205, RZ, RZ, 0x40000040 ;  /* 0x40000040ffcd7424 */ /* 0x000fe200078e00ff */
[----:B------:R-:W-:Y:S01]  /*c950*/  R2UR UR4, R204 ;  /* 0x00000000cc0472ca */ /* 0x000fe200000e0000 */
[----:B------:R-:W-:-:S02]  /*c960*/  IMAD.IADD R204, R203, 0x1, R200 ;  /* 0x00000001cbcc7824 */ /* 0x000fc400078e02c8 */
        /* <DEDUP_REMOVED lines=9> */
[----:B------:R-:W-:Y:S02]  /*ca00*/  IMAD.MOV.U32 R205, RZ, RZ, 0x40000040 ;  /* 0x40000040ffcd7424 */ /* 0x000fe400078e00ff */
[----:B------:R-:W-:Y:S01]  /*ca10*/  IMAD.MOV.U32 R207, RZ, RZ, 0x40000040 ;  /* 0x40000040ffcf7424 */ /* 0x000fe200078e00ff */
[----:B------:R-:W-:Y:S01]  /*ca20*/  R2UR UR4, R204 ;  /* 0x00000000cc0472ca */ /* 0x000fe200000e0000 */
[----:B------:R-:W-:Y:S01]  /*ca30*/  IMAD.MOV.U32 R204, RZ, RZ, 0xa00 ;  /* 0x00000a00ffcc7424 */ /* 0x000fe200078e00ff */
[----:B------:R-:W-:Y:S01]  /*ca40*/  R2UR UR5, R205 ;  /* 0x00000000cd0572ca */ /* 0x000fe200000e0000 */
[----:B------:R-:W-:-:S03]  /*ca50*/  IMAD.MOV.U32 R205, RZ, RZ, 0x40000040 ;  /* 0x40000040ffcd7424 */ /* 0x000fc600078e00ff */
        /* <DEDUP_REMOVED lines=13> */
[----:B------:R-:W-:Y:S01]  /*cb30*/  VIADD R207, R3, 0xa00 ;  /* 0x00000a0003cf7836 */ /* 0x000fe20000000000 */
[----:B------:R-:W-:Y:S01]  /*cb40*/  IADD3 R204, R199, R203, RZ ;  /* 0x000000cbc7cc7210 */ /* 0x000fe20007ffe0ff */
[----:B------:R-:W-:-:S02]  /*cb50*/  WARPGROUP.DEPBAR.LE gsb0, 0x0 ;  /* 0x00008000000079c5 */ /* 0x000fc40000010000 */
[----:B------:R-:W-:-:S08]  /*cb60*/  WARPGROUP.ARRIVE ;  /* 0x00000000000079c5 */ /* 0x000fd00000000000 */
        /* <DEDUP_REMOVED lines=27> */
[----:B------:R-:W-:Y:S01]  /*cd20*/  IMAD.MOV.U32 R205, RZ, RZ, 0x40000040 ;  /* 0x40000040ffcd7424 */ /* 0x000fe200078e00ff */
[----:B------:R-:W-:Y:S02]  /*cd30*/  R2UR UR6, R204 ;  /* 0x00000000cc0672ca */ /* 0x000fe400000e0000 */
[----:B------:R-:W-:Y:S01]  /*cd40*/  IADD3 R204, R207, R200, RZ ;  /* 0x000000c8cfcc7210 */ /* 0x000fe20007ffe0ff */
[----:B------:R-:W-:Y:S01]  /*cd50*/  IMAD.MOV.U32 R207, RZ, RZ, 0x40000040 ;  /* 0x40000040ffcf7424 */ /* 0x000fe200078e00ff */
[----:B------:R-:W-:Y:S01]  /*cd60*/  R2UR UR5, R205 ;  /* 0x00000000cd0572ca */ /* 0x000fe200000e0000 */
[----:B------:R-:W-:Y:S01]  /*cd70*/  IMAD.MOV.U32 R205, RZ, RZ, 0x40000040 ;  /* 0x40000040ffcd7424 */ /* 0x000fe200078e00ff */
[----:B------:R-:W-:Y:S01]  /*cd80*/  R2UR UR4, R204 ;  /* 0x00000000cc0472ca */ /* 0x000fe200000e0000 */
[----:B------:R-:W-:-:S05]  /*cd90*/  IMAD.MOV.U32 R204, RZ, RZ, 0xc00 ;  /* 0x00000c00ffcc7424 */ /* 0x000fca00078e00ff */
        /* <DEDUP_REMOVED lines=9> */
[----:B------:R-:W-:Y:S01]  /*ce30*/  IMAD.IADD R204, R199, 0x1, R203 ;  /* 0x00000001c7cc7824 */ /* 0x000fe200078e02cb */
[----:B------:R-:W-:Y:S01]  /*ce40*/  R2UR UR5, R205 ;  /* 0x00000000cd0572ca */ /* 0x000fe200000e0000 */
[----:B------:R-:W-:Y:S01]  /*ce50*/  IMAD.MOV.U32 R205, RZ, RZ, 0x40000040 ;  /* 0x40000040ffcd7424 */ /* 0x000fe200078e00ff */
[----:B------:R-:W-:Y:S02]  /*ce60*/  R2UR UR6, R206 ;  /* 0x00000000ce0672ca */ /* 0x000fe400000e0000 */
[----:B------:R-:W-:Y:S01]  /*ce70*/  R2UR UR7, R207 ;  /* 0x00000000cf0772ca */ /* 0x000fe200000e0000 */
[----:B------:R-:W-:Y:S01]  /*ce80*/  VIADD R207, R3, 0xc00 ;  /* 0x00000c0003cf7836 */ /* 0x000fe20000000000 */
[----:B------:R-:W-:Y:S02]  /*ce90*/  WARPGROUP.DEPBAR.LE gsb0, 0x0 ;  /* 0x00008000000079c5 */ /* 0x000fe40000010000 */
[----:B------:R-:W-:-:S09]  /*cea0*/  WARPGROUP.ARRIVE ;  /* 0x00000000000079c5 */ /* 0x000fd20000000000 */
[----:B------:R-:W-:Y:S01]  /*ceb0*/  HGMMA.64x64x16.F32.BF16 R152, gdesc[UR4], R152, gsb0 ;  /* 0x00e00000049879f0 */ /* 0x000fe20008001898 */
[----:B------:R-:W-:Y:S01]  /*cec0*/  R2UR UR6, R204 ;  /* 0x00000000cc0672ca */ /* 0x000fe200000e0000 */
[----:B------:R-:W-:Y:S01]  /*ced0*/  IMAD.IADD R204, R207, 0x1, R199 ;  /* 0x00000001cfcc7824 */ /* 0x000fe200078e02c7 */
[----:B------:R-:W-:Y:S02]  /*cee0*/  R2UR UR7, R205 ;  /* 0x00000000cd0772ca */ /* 0x000fe400000e0000 */
[----:B------:R-:W-:Y:S02]  /*cef0*/  MOV R205, 0x40000040 ;  /* 0x4000004000cd7802 */ /* 0x000fe40000000f00 */
[----:B------:R-:W-:Y:S01]  /*cf00*/  R2UR UR4, R204 ;  /* 0x00000000cc0472ca */ /* 0x000fe200000e0000 */
[----:B------:R-:W-:Y:S01]  /*cf10*/  IMAD.IADD R204, R198, 0x1, R203 ;  /* 0x00000001c6cc7824 */ /* 0x000fe200078e02cb */
[----:B------:R-:W-:Y:S01]  /*cf20*/  R2UR UR5, R205 ;  /* 0x00000000cd0572ca */ /* 0x000fe200000e0000 */
[----:B------:R-:W-:Y:S01]  /*cf30*/  IMAD.MOV.U32 R205, RZ, RZ, 0x40000040 ;  /* 0x40000040ffcd7424 */ /* 0x000fe200078e00ff */
[----:B------:R-:W-:-:S02]  /*cf40*/  WARPGROUP.DEPBAR.LE gsb0, 0x0 ;  /* 0x00008000000079c5 */ /* 0x000fc40000010000 */
        /* <DEDUP_REMOVED lines=23> */
[----:B------:R-:W-:Y:S02]  /*d0c0*/  R2UR UR5, R205 ;  /* 0x00000000cd0572ca */ /* 0x000fe400000e0000 */
[----:B------:R-:W-:-:S02]  /*d0d0*/  MOV R205, 0x40000040 ;  /* 0x4000004000cd7802 */ /* 0x000fc40000000f00 */
        /* <DEDUP_REMOVED lines=20> */
[----:B------:R-:W-:Y:S01]  /*d220*/  R2UR UR7, R205 ;  /* 0x00000000cd0772ca */ /* 0x000fe200000e0000 */
[----:B------:R-:W-:Y:S01]  /*d230*/  IMAD.MOV.U32 R205, RZ, RZ, 0x40000040 ;  /* 0x40000040ffcd7424 */ /* 0x000fe200078e00ff */
[----:B------:R-:W-:Y:S02]  /*d240*/  MOV R199, 0x40000040 ;  /* 0x4000004000c77802 */ /* 0x000fe40000000f00 */
[----:B------:R-:W-:Y:S01]  /*d250*/  R2UR UR4, R204 ;  /* 0x00000000cc0472ca */ /* 0x000fe200000e0000 */
[----:B------:R-:W-:Y:S01]  /*d260*/  IMAD.IADD R204, R198, 0x1, R203 ;  /* 0x00000001c6cc7824 */ /* 0x000fe200078e02cb */
[----:B------:R-:W-:Y:S01]  /*d270*/  R2UR UR5, R205 ;  /* 0x00000000cd0572ca */ /* 0x000fe200000e0000 */
[----:B------:R-:W-:-:S02]  /*d280*/  IMAD.MOV.U32 R205, RZ, RZ, 0x40000040 ;  /* 0x40000040ffcd7424 */ /* 0x000fc400078e00ff */
[----:B------:R-:W-:Y:S01]  /*d290*/  IMAD.IADD R198, R207, 0x1, R198 ;  /* 0x00000001cfc67824 */ /* 0x000fe200078e02c6 */
[----:B------:R-:W-:Y:S02]  /*d2a0*/  WARPGROUP.DEPBAR.LE gsb0, 0x0 ;  /* 0x00008000000079c5 */ /* 0x000fe40000010000 */
[----:B------:R-:W-:-:S07]  /*d2b0*/  WARPGROUP.ARRIVE ;  /* 0x00000000000079c5 */ /* 0x000fce0000000000 */
        /* <DEDUP_REMOVED lines=17> */
[----:B------:R-:W-:Y:S02]  /*d3d0*/  R2UR UR5, R205 ;  /* 0x00000000cd0572ca */ /* 0x000fe400000e0000 */
[----:B------:R-:W-:Y:S02]  /*d3e0*/  SEL R198, R198, 0x3e, P3 ;  /* 0x0000003ec6c67807 */ /* 0x000fe40001800000 */
[----:B------:R-:W-:-:S02]  /*d3f0*/  SEL R199, R199, 0xf80, P3 ;  /* 0x00000f80c7c77807 */ /* 0x000fc40001800000 */
[----:B------:R-:W-:Y:S02]  /*d400*/  LOP3.LUT R203, R198, 0x6, RZ, 0xc0, !PT ;  /* 0x00000006c6cb7812 */ /* 0x000fe400078ec0ff */
[----:B------:R-:W-:Y:S01]  /*d410*/  LOP3.LUT R200, R199, 0x1e00, RZ, 0xc0, !PT ;  /* 0x00001e00c7c87812 */ /* 0x000fe200078ec0ff */
[----:B------:R-:W-:-:S03]  /*d420*/  IMAD.MOV.U32 R199, RZ, RZ, 0x40000040 ;  /* 0x40000040ffc77424 */ /* 0x000fc600078e00ff */
[CC--:B------:R-:W-:Y:S02]  /*d430*/  IADD3 R198, R203.reuse, R200.reuse, R3 ;  /* 0x000000c8cbc67210 */ /* 0x0c0fe40007ffe003 */
[----:B------:R-:W-:Y:S01]  /*d440*/  IADD3 R202, R203, R200, R202 ;  /* 0x000000c8cbca7210 */ /* 0x000fe20007ffe0ca */
[----:B------:R-:W-:Y:S01]  /*d450*/  IMAD.MOV.U32 R203, RZ, RZ, 0x40000040 ;  /* 0x40000040ffcb7424 */ /* 0x000fe200078e00ff */
        /* <DEDUP_REMOVED lines=10> */
[----:B------:R-:W-:Y:S02]  /*d500*/  ULDC UR4, c[0x0][0xad0] ;  /* 0x0002b40000047ab9 */ /* 0x000fe40000000800 */
        /* <DEDUP_REMOVED lines=41> */
[----:B------:R-:W-:-:S06]  /*d7a0*/  ULDC UR4, c[0x0][0xa80] ;  /* 0x0002a00000047ab9 */ /* 0x000fcc0000000800 */
        /* <DEDUP_REMOVED lines=25> */
[----:B0-----:R-:W-:-:S05]  /*d940*/  FMNMX.FTZ R168, R181, R168, !PT ;  /* 0x000000a8b5a87209 */ /* 0x001fca0007810000 */
[----:B------:R-:W0:Y:S02]  /*d950*/  SHFL.BFLY PT, R169, R168, 0x2, 0x1f ;  /* 0x0c401f00a8a97f89 */ /* 0x000e2400000e0000 */
[----:B------:R-:W3:Y:S08]  /*d960*/  MUFU.TANH R156, R156 ;  /* 0x0000009c009c7308 */ /* 0x000ef00000002400 */
[----:B------:R-:W4:Y:S08]  /*d970*/  MUFU.TANH R158, R158 ;  /* 0x0000009e009e7308 */ /* 0x000f300000002400 */
[----:B------:R-:W5:Y:S01]  /*d980*/  MUFU.TANH R162, R162 ;  /* 0x000000a200a27308 */ /* 0x000f620000002400 */
[----:B0-----:R-:W-:Y:S01]  /*d990*/  FMNMX.FTZ R171, R168, R169, !PT ;  /* 0x000000a9a8ab7209 */ /* 0x001fe20007810000 */
[----:B------:R-:W-:-:S06]  /*d9a0*/  IMAD.MOV.U32 R169, RZ, RZ, 0x40000040 ;  /* 0x40000040ffa97424 */ /* 0x000fcc00078e00ff */
[----:B------:R-:W0:Y:S01]  /*d9b0*/  MUFU.TANH R163, R163 ;  /* 0x000000a300a37308 */ /* 0x000e220000002400 */
[----:B------:R-:W-:Y:S01]  /*d9c0*/  IMAD R168, R18, 0x1000, R11 ;  /* 0x0000100012a87824 */ /* 0x000fe200078e020b */
[----:B------:R-:W0:Y:S01]  /*d9d0*/  SHFL.BFLY PT, R174, R171, 0x1, 0x1f ;  /* 0x0c201f00abae7f89 */ /* 0x000e2200000e0000 */
[----:B------:R-:W-:Y:S02]  /*d9e0*/  R2UR UR7, R169 ;  /* 0x00000000a90772ca */ /* 0x000fe400000e0000 */
[----:B-1----:R-:W-:-:S03]  /*d9f0*/  FMNMX.FTZ R169, R153, R197, !PT ;  /* 0x000000c599a97209 */ /* 0x002fc60007810000 */
[----:B------:R-:W1:Y:S01]  /*da00*/  MUFU.TANH R166, R166 ;  /* 0x000000a600a67308 */ /* 0x000e620000002400 */
[----:B------:R-:W-:Y:S02]  /*da10*/  R2UR UR6, R168 ;  /* 0x00000000a80672ca */ /* 0x000fe400000e0000 */
[----:B--2---:R-:W-:-:S04]  /*da20*/  FMNMX.FTZ R169, R154, R169, !PT ;  /* 0x000000a99aa97209 */ /* 0x004fc80007810000 */
[----:B---3--:R-:W-:Y:S01]  /*da30*/  FMNMX.FTZ R169, R156, R169, !PT ;  /* 0x000000a99ca97209 */ /* 0x008fe20007810000 */
[----:B------:R-:W2:Y:S03]  /*da40*/  MUFU.TANH R167, R167 ;  /* 0x000000a700a77308 */ /* 0x000ea60000002400 */
[----:B----4-:R-:W-:-:S04]  /*da50*/  FMNMX.FTZ R169, R158, R169, !PT ;  /* 0x000000a99ea97209 */ /* 0x010fc80007810000 */
[----:B-----5:R-:W-:Y:S01]  /*da60*/  FMNMX.FTZ R170, R162, R169, !PT ;  /* 0x000000a9a2aa7209 */ /* 0x020fe20007810000 */
[----:B------:R-:W3:Y:S01]  /*da70*/  MUFU.TANH R202, R202 ;  /* 0x000000ca00ca7308 */ /* 0x000ee20000002400 */
[----:B0-----:R-:W-:Y:S02]  /*da80*/  FMNMX.FTZ R169, R171, R174, !PT ;  /* 0x000000aeaba97209 */ /* 0x001fe40007810000 */
[----:B------:R-:W-:Y:S02]  /*da90*/  FMNMX.FTZ R171, R163, R170, !PT ;  /* 0x000000aaa3ab7209 */ /* 0x000fe40007810000 */
[----:B------:R-:W-:-:S03]  /*daa0*/  MOV R170, UR4 ;  /* 0x0000000400aa7c02 */ /* 0x000fc60008000f00 */
[----:B------:R-:W0:Y:S01]  /*dab0*/  MUFU.TANH R203, R203 ;  /* 0x000000cb00cb7308 */ /* 0x000e220000002400 */
[C---:B------:R-:W-:Y:S01]  /*dac0*/  FADD.FTZ R175, -R169.reuse, R14 ;  /* 0x0000000ea9af7221 */ /* 0x040fe20000010100 */
[----:B-1----:R-:W-:Y:S01]  /*dad0*/  FMNMX.FTZ R14, R166, R171, !PT ;  /* 0x000000aba60e7209 */ /* 0x002fe20007810000 */
[-C--:B------:R-:W-:Y:S02]  /*dae0*/  FMUL.FTZ R221, R169, R170.reuse ;  /* 0x000000aaa9dd7220 */ /* 0x080fe40000410000 */
[----:B------:R-:W-:Y:S01]  /*daf0*/  FMUL.FTZ R175, R175, R170 ;  /* 0x000000aaafaf7220 */ /* 0x000fe20000410000 */
[----:B--2---:R-:W-:Y:S02]  /*db00*/  FMNMX.FTZ R171, R167, R14, !PT ;  /* 0x0000000ea7ab7209 */ /* 0x004fe40007810000 */
[----:B------:R-:W1:Y:S01]  /*db10*/  MUFU.TANH R204, R204 ;  /* 0x000000cc00cc7308 */ /* 0x000e620000002400 */
[----:B------:R-:W-:Y:S01]  /*db20*/  FFMA.FTZ R177, R159, R170, -R221 ;  /* 0x000000aa9fb17223 */ /* 0x000fe200000108dd */
[----:B---3--:R-:W-:Y:S01]  /*db30*/  FMNMX.FTZ R14, R202, R171, !PT ;  /* 0x000000abca0e7209 */ /* 0x008fe20007810000 */
[----:B------:R-:W-:-:S02]  /*db40*/  IMAD.MOV R159, RZ, RZ, -R191 ;  /* 0x000000ffff9f7224 */ /* 0x000fc400078e0abf */
[-CC-:B------:R-:W-:Y:S01]  /*db50*/  FFMA.FTZ R152, R152, R170.reuse, -R221.reuse ;  /* 0x000000aa98987223 */ /* 0x180fe200000108dd */
[-CC-:B------:R-:W-:Y:S01]  /*db60*/  FFMA.FTZ R179, R161, R170.reuse, -R221.reuse ;  /* 0x000000aaa1b37223 */ /* 0x180fe200000108dd */
[-CC-:B------:R-:W-:Y:S01]  /*db70*/  FFMA.FTZ R182, R164, R170.reuse, -R221.reuse ;  /* 0x000000aaa4b67223 */ /* 0x180fe200000108dd */
[--C-:B------:R-:W-:Y:S01]  /*db80*/  FFMA.FTZ R183, R165, R170, -R221.reuse ;  /* 0x000000aaa5b77223 */ /* 0x100fe200000108dd */
[----:B------:R-:W2:Y:S01]  /*db90*/  MUFU.TANH R205, R205 ;  /* 0x000000cd00cd7308 */ /* 0x000ea20000002400 */
[----:B0-----:R-:W-:Y:S01]  /*dba0*/  FMNMX.FTZ R171, R203, R14, !PT ;  /* 0x0000000ecbab7209 */ /* 0x001fe20007810000 */
[-CC-:B------:R-:W-:Y:S01]  /*dbb0*/  FFMA.FTZ R14, R198, R170.reuse, -R221.reuse ;  /* 0x000000aac60e7223 */ /* 0x180fe200000108dd */
[----:B------:R-:W-:Y:S01]  /*dbc0*/  ISETP.NE.AND P3, PT, R190, R159, PT ;  /* 0x0000009fbe00720c */ /* 0x000fe20003f65270 */
[-CC-:B------:R-:W-:Y:S01]  /*dbd0*/  FFMA.FTZ R172, R172, R170.reuse, -R221.reuse ;  /* 0x000000aaacac7223 */ /* 0x180fe200000108dd */
[-CC-:B------:R-:W-:Y:S01]  /*dbe0*/  FFMA.FTZ R173, R173, R170.reuse, -R221.reuse ;  /* 0x000000aaadad7223 */ /* 0x180fe200000108dd */
[-CC-:B------:R-:W-:Y:S01]  /*dbf0*/  FFMA.FTZ R176, R176, R170.reuse, -R221.reuse ;  /* 0x000000aab0b07223 */ /* 0x180fe200000108dd */
[-CC-:B------:R-:W-:Y:S01]  /*dc00*/  FFMA.FTZ R180, R180, R170.reuse, -R221.reuse ;  /* 0x000000aab4b47223 */ /* 0x180fe200000108dd */
[----:B------:R-:W0:Y:S01]  /*dc10*/  MUFU.TANH R206, R206 ;  /* 0x000000ce00ce7308 */ /* 0x000e220000002400 */
[----:B-1----:R-:W-:Y:S01]  /*dc20*/  FMNMX.FTZ R174, R204, R171, !PT ;  /* 0x000000abccae7209 */ /* 0x002fe20007810000 */
[----:B------:R-:W-:-:S06]  /*dc30*/  FFMA.FTZ R181, R181, R170, -R221 ;  /* 0x000000aab5b57223 */ /* 0x000fcc00000108dd */
[----:B------:R-:W1:Y:S01]  /*dc40*/  MUFU.TANH R207, R207 ;  /* 0x000000cf00cf7308 */ /* 0x000e620000002400 */
[----:B--2---:R-:W-:Y:S01]  /*dc50*/  FMNMX.FTZ R171, R205, R174, !PT ;  /* 0x000000aecdab7209 */ /* 0x004fe20007810000 */
[----:B------:R-:W-:Y:S01]  /*dc60*/  FFMA.FTZ R174, R155, R170, -R221 ;  /* 0x000000aa9bae7223 */ /* 0x000fe200000108dd */
[----:B------:R-:W-:-:S05]  /*dc70*/  @!P3 IMAD R159, R15, 0x40, R188 ;  /* 0x000000400f9fb824 */ /* 0x000fca00078e02bc */
[----:B------:R-:W2:Y:S01]  /*dc80*/  MUFU.TANH R220, R220 ;  /* 0x000000dc00dc7308 */ /* 0x000ea20000002400 */
[----:B0-----:R-:W-:-:S07]  /*dc90*/  FMNMX.FTZ R178, R206, R171, !PT ;  /* 0x000000abceb27209 */ /* 0x001fce0007810000 */
[----:B------:R-:W0:Y:S01]  /*dca0*/  MUFU.TANH R222, R222 ;  /* 0x000000de00de7308 */ /* 0x000e220000002400 */
[----:B-1----:R-:W-:Y:S01]  /*dcb0*/  FMNMX.FTZ R155, R207, R178, !PT ;  /* 0x000000b2cf9b7209 */ /* 0x002fe20007810000 */
[----:B------:R-:W-:-:S06]  /*dcc0*/  FFMA.FTZ R178, R160, R170, -R221 ;  /* 0x000000aaa0b27223 */ /* 0x000fcc00000108dd */
[----:B------:R1:W3:Y:S01]  /*dcd0*/  MUFU.EX2 R223, R175 ;  /* 0x000000af00df7308 */ /* 0x0002e20000000800 */
[----:B--2---:R-:W-:-:S07]  /*dce0*/  FMNMX.FTZ R155, R220, R155, !PT ;  /* 0x0000009bdc9b7209 */ /* 0x004fce0007810000 */
[----:B------:R-:W2:Y:S01]  /*dcf0*/  MUFU.EX2 R152, R152 ;  /* 0x0000009800987308 */ /* 0x000ea20000000800 */
[----:B0-----:R-:W-:Y:S01]  /*dd00*/  FMNMX.FTZ R155, R222, R155, !PT ;  /* 0x0000009bde9b7209 */ /* 0x001fe20007810000 */
[----:B-1----:R-:W-:-:S04]  /*dd10*/  FFMA.FTZ R175, R157, R170, -R221 ;  /* 0x000000aa9daf7223 */ /* 0x002fc800000108dd */
[----:B------:R-:W0:Y:S02]  /*dd20*/  SHFL.BFLY PT, R198, R155, 0x2, 0x1f ;  /* 0x0c401f009bc67f89 */ /* 0x000e2400000e0000 */
        /* <DEDUP_REMOVED lines=22> */
[----:B0-----:R-:W-:Y:S01]  /*de90*/  FMNMX.FTZ R157, R155, R198, !PT ;  /* 0x000000c69b9d7209 */ /* 0x001fe20007810000 */
[-CC-:B------:R-:W-:Y:S01]  /*dea0*/  FFMA.FTZ R198, R199, R170.reuse, -R221.reuse ;  /* 0x000000aac7c67223 */ /* 0x180fe200000108dd */
[----:B------:R-:W-:Y:S01]  /*deb0*/  FFMA.FTZ R199, R200, R170, -R221 ;  /* 0x000000aac8c77223 */ /* 0x000fe200000108dd */
        /* <DEDUP_REMOVED lines=26> */
[----:B0-----:R-:W-:Y:S01]  /*e060*/  FMNMX.FTZ R171, R157, R160, !PT ;  /* 0x000000a09dab7209 */ /* 0x001fe20007810000 */
[-C--:B------:R-:W-:Y:S01]  /*e070*/  FMUL.FTZ R104, R104, R223.reuse ;  /* 0x000000df68687220 */ /* 0x080fe20000410000 */
[-C--:B------:R-:W-:Y:S01]  /*e080*/  FMUL.FTZ R105, R105, R223.reuse ;  /* 0x000000df69697220 */ /* 0x080fe20000410000 */
[-C--:B------:R-:W-:Y:S01]  /*e090*/  FMUL.FTZ R108, R108, R223.reuse ;  /* 0x000000df6c6c7220 */ /* 0x080fe20000410000 */
[-C--:B------:R-:W-:Y:S01]  /*e0a0*/  FMUL.FTZ R109, R109, R223.reuse ;  /* 0x000000df6d6d7220 */ /* 0x080fe20000410000 */
[C---:B------:R-:W-:Y:S01]  /*e0b0*/  FADD.FTZ R155, -R171.reuse, R197 ;  /* 0x000000c5ab9b7221 */ /* 0x040fe20000010100 */
[-C--:B------:R-:W-:Y:S01]  /*e0c0*/  FMUL.FTZ R157, R171, R170.reuse ;  /* 0x000000aaab9d7220 */ /* 0x080fe20000410000 */
[----:B------:R-:W-:Y:S01]  /*e0d0*/  MUFU.EX2 R183, R183 ;  /* 0x000000b700b77308 */ /* 0x000fe20000000800 */
[----:B------:R-:W-:Y:S01]  /*e0e0*/  FMUL.FTZ R112, R112, R223 ;  /* 0x000000df70707220 */ /* 0x000fe20000410000 */
[-C--:B------:R-:W-:Y:S01]  /*e0f0*/  FMUL.FTZ R155, R155, R170.reuse ;  /* 0x000000aa9b9b7220 */ /* 0x080fe20000410000 */
[----:B------:R-:W-:Y:S01]  /*e100*/  FFMA.FTZ R197, R154, R170, -R157 ;  /* 0x000000aa9ac57223 */ /* 0x000fe2000001089d */
[----:B------:R-:W-:-:S02]  /*e110*/  @!P1 VIADD R154, R12, 0x38840 ;  /* 0x000388400c9a9836 */ /* 0x000fc40000000000 */
[-CC-:B------:R-:W-:Y:S01]  /*e120*/  FFMA.FTZ R153, R153, R170.reuse, -R157.reuse ;  /* 0x000000aa99997223 */ /* 0x180fe2000001089d */
[-CC-:B------:R-:W-:Y:S01]  /*e130*/  FFMA.FTZ R200, R156, R170.reuse, -R157.reuse ;  /* 0x000000aa9cc87223 */ /* 0x180fe2000001089d */
[-CC-:B------:R-:W-:Y:S01]  /*e140*/  FFMA.FTZ R221, R158, R170.reuse, -R157.reuse ;  /* 0x000000aa9edd7223 */ /* 0x180fe2000001089d */
[----:B------:R-:W0:Y:S01]  /*e150*/  MUFU.EX2 R155, R155 ;  /* 0x0000009b009b7308 */ /* 0x000e220000000800 */
[----:B------:R-:W-:Y:S01]  /*e160*/  @!P1 PRMT R154, RZ, 0x654, R154 ;  /* 0x00000654ff9a9816 */ /* 0x000fe2000000009a */
[-CC-:B------:R-:W-:Y:S01]  /*e170*/  FFMA.FTZ R224, R162, R170.reuse, -R157.reuse ;  /* 0x000000aaa2e07223 */ /* 0x180fe2000001089d */
[-CC-:B------:R-:W-:Y:S01]  /*e180*/  FFMA.FTZ R225, R163, R170.reuse, -R157.reuse ;  /* 0x000000aaa3e17223 */ /* 0x180fe2000001089d */
[-CC-:B------:R-:W-:Y:S01]  /*e190*/  FFMA.FTZ R226, R166, R170.reuse, -R157.reuse ;  /* 0x000000aaa6e27223 */ /* 0x180fe2000001089d */
[----:B------:R1:W-:Y:S01]  /*e1a0*/  @!P1 SYNCS.ARRIVE.TRANS64.RED.A1T0 RZ, [R154+URZ], RZ ;  /* 0x000000ff9aff99a7 */ /* 0x0003e2000810043f */
[-CC-:B------:R-:W-:Y:S01]  /*e1b0*/  FFMA.FTZ R227, R167, R170.reuse, -R157.reuse ;  /* 0x000000aaa7e37223 */ /* 0x180fe2000001089d */
[-CC-:B------:R-:W-:Y:S01]  /*e1c0*/  FFMA.FTZ R202, R202, R170.reuse, -R157.reuse ;  /* 0x000000aacaca7223 */ /* 0x180fe2000001089d */
[-CC-:B------:R-:W-:Y:S01]  /*e1d0*/  FFMA.FTZ R203, R203, R170.reuse, -R157.reuse ;  /* 0x000000aacbcb7223 */ /* 0x180fe2000001089d */
[-CC-:B------:R-:W-:Y:S01]  /*e1e0*/  FFMA.FTZ R204, R204, R170.reuse, -R157.reuse ;  /* 0x000000aacccc7223 */ /* 0x180fe2000001089d */
[-CC-:B------:R-:W-:Y:S01]  /*e1f0*/  FFMA.FTZ R205, R205, R170.reuse, -R157.reuse ;  /* 0x000000aacdcd7223 */ /* 0x180fe2000001089d */
[-CC-:B------:R-:W-:Y:S01]  /*e200*/  FFMA.FTZ R156, R206, R170.reuse, -R157.reuse ;  /* 0x000000aace9c7223 */ /* 0x180fe2000001089d */
[----:B------:R-:W-:Y:S01]  /*e210*/  FFMA.FTZ R206, R207, R170, -R157 ;  /* 0x000000aacfce7223 */ /* 0x000fe2000001089d */
[----:B-1----:R-:W-:-:S02]  /*e220*/  @!P3 IMAD R154, R159, 0x4, R2 ;  /* 0x000000049f9ab824 */ /* 0x002fc400078e0202 */
[-CC-:B------:R-:W-:Y:S01]  /*e230*/  FFMA.FTZ R220, R220, R170.reuse, -R157.reuse ;  /* 0x000000aadcdc7223 */ /* 0x180fe2000001089d */
[----:B------:R-:W-:Y:S01]  /*e240*/  FFMA.FTZ R222, R222, R170, -R157 ;  /* 0x000000aadede7223 */ /* 0x000fe2000001089d */
[----:B------:R-:W1:Y:S01]  /*e250*/  MUFU.EX2 R153, R153 ;  /* 0x0000009900997308 */ /* 0x000e620000000800 */
[----:B--2---:R-:W-:Y:S01]  /*e260*/  FFMA.FTZ R207, R223, R20, R152 ;  /* 0x00000014dfcf7223 */ /* 0x004fe20000010098 */
[----:B------:R1:W-:Y:S01]  /*e270*/  @!P3 STS [R154+0x38400], R223 ;  /* 0x038400df9a00b388 */ /* 0x0003e20000000800 */
[-C--:B------:R-:W-:Y:S01]  /*e280*/  FMUL.FTZ R113, R113, R223.reuse ;  /* 0x000000df71717220 */ /* 0x080fe20000410000 */
[-C--:B------:R-:W-:Y:S01]  /*e290*/  FMUL.FTZ R116, R116, R223.reuse ;  /* 0x000000df74747220 */ /* 0x080fe20000410000 */
[-C--:B------:R-:W-:Y:S01]  /*e2a0*/  FMUL.FTZ R117, R117, R223.reuse ;  /* 0x000000df75757220 */ /* 0x080fe20000410000 */
[----:B0-----:R0:W-:Y:S01]  /*e2b0*/  @!P3 STS [R154+0x38420], R155 ;  /* 0x0384209b9a00b388 */ /* 0x0011e20000000800 */
        /* <DEDUP_REMOVED lines=17> */
[----:B------:R-:W3:Y:S01]  /*e3d0*/  MUFU.EX2 R221, R221 ;  /* 0x000000dd00dd7308 */ /* 0x000ee20000000800 */
[----:B------:R-:W-:Y:S01]  /*e3e0*/  FMUL.FTZ R149, R149, R223 ;  /* 0x000000df95957220 */ /* 0x000fe20000410000 */
[----:B-1----:R-:W-:Y:S01]  /*e3f0*/  FFMA.FTZ R223, R155, R21, R153 ;  /* 0x000000159bdf7223 */ /* 0x002fe20000010099 */
        /* <DEDUP_REMOVED lines=29> */
[----:B------:R-:W4:Y:S01]  /*e5d0*/  MUFU.EX2 R227, R227 ;  /* 0x000000e300e37308 */ /* 0x000f220000000800 */
[-C--:B------:R-:W-:Y:S01]  /*e5e0*/  FMUL.FTZ R78, R78, R155.reuse ;  /* 0x0000009b4e4e7220 */ /* 0x080fe20000410000 */
[-C--:B------:R-:W-:Y:S01]  /*e5f0*/  FMUL.FTZ R79, R79, R155.reuse ;  /* 0x0000009b4f4f7220 */ /* 0x080fe20000410000 */
[-C--:B------:R-:W-:Y:S01]  /*e600*/  FMUL.FTZ R82, R82, R155.reuse ;  /* 0x0000009b52527220 */ /* 0x080fe20000410000 */
[-C--:B------:R-:W-:Y:S01]  /*e610*/  FMUL.FTZ R83, R83, R155.reuse ;  /* 0x0000009b53537220 */ /* 0x080fe20000410000 */
[-C--:B------:R-:W-:Y:S01]  /*e620*/  FMUL.FTZ R86, R86, R155.reuse ;  /* 0x0000009b56567220 */ /* 0x080fe20000410000 */
[-C--:B------:R-:W-:Y:S01]  /*e630*/  FMUL.FTZ R87, R87, R155.reuse ;  /* 0x0000009b57577220 */ /* 0x080fe20000410000 */
[-C--:B------:R-:W-:Y:S01]  /*e640*/  FMUL.FTZ R90, R90, R155.reuse ;  /* 0x0000009b5a5a7220 */ /* 0x080fe20000410000 */
[----:B------:R-:W5:Y:S01]  /*e650*/  MUFU.EX2 R198, R198 ;  /* 0x000000c600c67308 */ /* 0x000f620000000800 */
        /* <DEDUP_REMOVED lines=34> */
[----:B------:R-:W-:Y:S01]  /*e880*/  FMUL.FTZ R151, R151, R155 ;  /* 0x0000009b97977220 */ /* 0x000fe20000410000 */
[----:B------:R-:W-:Y:S01]  /*e890*/  F2FP.BF16.F32.PACK_AB R152, R14, R152 ;  /* 0x000000980e98723e */ /* 0x000fe200000010ff */
[----:B------:R-:W-:Y:S01]  /*e8a0*/  VIADD R20, R168, 0x80 ;  /* 0x00000080a8147836 */ /* 0x000fe20000000000 */
[----:B--2---:R-:W-:Y:S01]  /*e8b0*/  F2FP.BF16.F32.PACK_AB R153, R197, R153 ;  /* 0x00000099c599723e */ /* 0x004fe200000010ff */
[----:B------:R-:W-:Y:S01]  /*e8c0*/  IMAD.MOV.U32 R21, RZ, RZ, 0x40000040 ;  /* 0x40000040ff157424 */ /* 0x000fe200078e00ff */
[----:B------:R-:W-:Y:S01]  /*e8d0*/  MUFU.EX2 R204, R204 ;  /* 0x000000cc00cc7308 */ /* 0x000fe20000000800 */
[----:B0-----:R-:W-:Y:S01]  /*e8e0*/  F2FP.BF16.F32.PACK_AB R154, R175, R174 ;  /* 0x000000aeaf9a723e */ /* 0x001fe200000010ff */
[----:B------:R-:W-:Y:S01]  /*e8f0*/  FADD.FTZ R223, R197, R223 ;  /* 0x000000dfc5df7221 */ /* 0x000fe20000010000 */
[----:B---3--:R-:W-:Y:S01]  /*e900*/  F2FP.BF16.F32.PACK_AB R155, R221, R200 ;  /* 0x000000c8dd9b723e */ /* 0x008fe200000010ff */
[----:B------:R-:W-:Y:S01]  /*e910*/  BAR.SYNC.DEFER_BLOCKING 0xf, 0x100 ;  /* 0x03c4000000007b1d */ /* 0x000fe20000010000 */
[----:B-1----:R-:W-:Y:S01]  /*e920*/  F2FP.BF16.F32.PACK_AB R157, R225, R224 ;  /* 0x000000e0e19d723e */ /* 0x002fe200000010ff */
[----:B------:R-:W-:Y:S01]  /*e930*/  FADD.FTZ R207, R14, R207 ;  /* 0x000000cf0ecf7221 */ /* 0x000fe20000010000 */
[----:B------:R-:W-:Y:S01]  /*e940*/  F2FP.BF16.F32.PACK_AB R158, R182, R179 ;  /* 0x000000b3b69e723e */ /* 0x000fe200000010ff */
[----:B------:R-:W-:Y:S01]  /*e950*/  FADD.FTZ R200, R200, R223 ;  /* 0x000000dfc8c87221 */ /* 0x000fe20000010000 */
[----:B----4-:R-:W-:Y:S01]  /*e960*/  F2FP.BF16.F32.PACK_AB R159, R227, R226 ;  /* 0x000000e2e39f723e */ /* 0x010fe200000010ff */
[----:B------:R-:W0:Y:S01]  /*e970*/  MUFU.EX2 R205, R205 ;  /* 0x000000cd00cd7308 */ /* 0x000e220000000800 */
[----:B-----5:R-:W-:Y:S01]  /*e980*/  F2FP.BF16.F32.PACK_AB R160, R198, R183 ;  /* 0x000000b7c6a0723e */ /* 0x020fe200000010ff */
[----:B------:R-:W-:Y:S01]  /*e990*/  FADD.FTZ R174, R174, R207 ;  /* 0x000000cfaeae7221 */ /* 0x000fe20000010000 */
[----:B------:R-:W-:Y:S01]  /*e9a0*/  F2FP.BF16.F32.PACK_AB R161, R203, R202 ;  /* 0x000000cacba1723e */ /* 0x000fe200000010ff */
[----:B------:R-:W-:Y:S01]  /*e9b0*/  FADD.FTZ R221, R221, R200 ;  /* 0x000000c8dddd7221 */ /* 0x000fe20000010000 */
[----:B------:R-:W-:Y:S01]  /*e9c0*/  F2FP.BF16.F32.PACK_AB R162, R173, R172 ;  /* 0x000000acada2723e */ /* 0x000fe200000010ff */
[----:B------:R-:W-:Y:S01]  /*e9d0*/  FADD.FTZ R174, R175, R174 ;  /* 0x000000aeafae7221 */ /* 0x000fe20000010000 */
[----:B------:R-:W-:Y:S01]  /*e9e0*/  @!P1 IADD3 R12, R12, 0x38860, RZ ;  /* 0x000388600c0c9810 */ /* 0x000fe20007ffe0ff */
[----:B------:R-:W-:Y:S01]  /*e9f0*/  MUFU.EX2 R176, R176 ;  /* 0x000000b000b07308 */ /* 0x000fe20000000800 */
[----:B------:R-:W-:Y:S01]  /*ea00*/  FADD.FTZ R224, R224, R221 ;  /* 0x000000dde0e07221 */ /* 0x000fe20000010000 */
[----:B------:R-:W-:Y:S01]  /*ea10*/  IMAD.MOV.U32 R197, RZ, RZ, R171 ;  /* 0x000000ffffc57224 */ /* 0x000fe200078e00ab */
[----:B------:R-:W-:Y:S01]  /*ea20*/  @!P1 PRMT R12, RZ, 0x654, R12 ;  /* 0x00000654ff0c9816 */ /* 0x000fe2000000000c */
[----:B------:R-:W-:-:S02]  /*ea30*/  IMAD.MOV.U32 R14, RZ, RZ, R169 ;  /* 0x000000ffff0e7224 */ /* 0x000fc400078e00a9 */
[----:B------:R-:W-:Y:S02]  /*ea40*/  FADD.FTZ R225, R225, R224 ;  /* 0x000000e0e1e17221 */ /* 0x000fe40000010000 */
[----:B------:R-:W1:Y:S01]  /*ea50*/  MUFU.EX2 R199, R199 ;  /* 0x000000c700c77308 */ /* 0x000e620000000800 */
[----:B0-----:R-:W-:Y:S01]  /*ea60*/  F2FP.BF16.F32.PACK_AB R163, R205, R204 ;  /* 0x000000cccda3723e */ /* 0x001fe200000010ff */
[----:B------:R0:W-:Y:S01]  /*ea70*/  STSM.16.M88.4 [R194+0x36400], R152 ;  /* 0x03640098c2007844 */ /* 0x0001e20000000200 */
[----:B------:R-:W-:-:S04]  /*ea80*/  FADD.FTZ R226, R226, R225 ;  /* 0x000000e1e2e27221 */ /* 0x000fc80000010000 */
[----:B------:R-:W-:Y:S01]  /*ea90*/  FADD.FTZ R227, R227, R226 ;  /* 0x000000e2e3e37221 */ /* 0x000fe20000010000 */
[----:B------:R-:W-:Y:S03]  /*eaa0*/  MUFU.EX2 R180, R180 ;  /* 0x000000b400b47308 */ /* 0x000fe60000000800 */
[----:B------:R-:W-:-:S04]  /*eab0*/  FADD.FTZ R202, R202, R227 ;  /* 0x000000e3caca7221 */ /* 0x000fc80000010000 */
[----:B------:R-:W-:Y:S01]  /*eac0*/  FADD.FTZ R203, R203, R202 ;  /* 0x000000cacbcb7221 */ /* 0x000fe20000010000 */
[----:B------:R-:W2:Y:S01]  /*ead0*/  MUFU.EX2 R181, R181 ;  /* 0x000000b500b57308 */ /* 0x000ea20000000800 */
[----:B-1----:R-:W-:Y:S02]  /*eae0*/  F2FP.BF16.F32.PACK_AB R164, R199, R176 ;  /* 0x000000b0c7a4723e */ /* 0x002fe400000010ff */
[----:B------:R-:W-:-:S04]  /*eaf0*/  FADD.FTZ R204, R204, R203 ;  /* 0x000000cbcccc7221 */ /* 0x000fc80000010000 */
[----:B------:R-:W-:Y:S01]  /*eb00*/  FADD.FTZ R204, R205, R204 ;  /* 0x000000cccdcc7221 */ /* 0x000fe20000010000 */
[----:B------:R1:W-:Y:S08]  /*eb10*/  MUFU.EX2 R15, R156 ;  /* 0x0000009c000f7308 */ /* 0x0003f00000000800 */
[----:B------:R-:W3:Y:S01]  /*eb20*/  MUFU.EX2 R206, R206 ;  /* 0x000000ce00ce7308 */ /* 0x000ee20000000800 */
[----:B-1----:R-:W-:Y:S01]  /*eb30*/  F2FP.BF16.F32.PACK_AB R156, R178, R177 ;  /* 0x000000b1b29c723e */ /* 0x002fe200000010ff */
[----:B------:R-:W-:Y:S01]  /*eb40*/  FADD.FTZ R177, R177, R174 ;  /* 0x000000aeb1b17221 */ /* 0x000fe20000010000 */
[----:B--2---:R-:W-:-:S03]  /*eb50*/  F2FP.BF16.F32.PACK_AB R166, R181, R180 ;  /* 0x000000b4b5a6723e */ /* 0x004fc600000010ff */
[----:B------:R0:W-:Y:S01]  /*eb60*/  STSM.16.M88.4 [R201], R156 ;  /* 0x0000009cc9007844 */ /* 0x0001e20000000200 */
[----:B------:R-:W-:Y:S01]  /*eb70*/  FADD.FTZ R178, R178, R177 ;  /* 0x000000b1b2b27221 */ /* 0x000fe20000010000 */
[----:B------:R-:W1:Y:S02]  /*eb80*/  MUFU.EX2 R220, R220 ;  /* 0x000000dc00dc7308 */ /* 0x000e640000000800 */
[----:B------:R0:W-:Y:S01]  /*eb90*/  STSM.16.M88.4 [R195], R160 ;  /* 0x000000a0c3007844 */ /* 0x0001e20000000200 */
[----:B------:R-:W-:-:S04]  /*eba0*/  FADD.FTZ R179, R179, R178 ;  /* 0x000000b2b3b37221 */ /* 0x000fc80000010000 */
[----:B------:R-:W-:Y:S01]  /*ebb0*/  FADD.FTZ R182, R182, R179 ;  /* 0x000000b3b6b67221 */ /* 0x000fe20000010000 */
[----:B------:R-:W2:Y:S01]  /*ebc0*/  MUFU.EX2 R222, R222 ;  /* 0x000000de00de7308 */ /* 0x000ea20000000800 */
[----:B---3--:R-:W-:Y:S01]  /*ebd0*/  F2FP.BF16.F32.PACK_AB R165, R206, R15 ;  /* 0x0000000fcea5723e */ /* 0x008fe200000010ff */
[----:B------:R-:W-:Y:S01]  /*ebe0*/  FADD.FTZ R15, R15, R204 ;  /* 0x000000cc0f0f7221 */ /* 0x000fe20000010000 */
[----:B------:R-:W-:-:S03]  /*ebf0*/  FADD.FTZ R183, R183, R182 ;  /* 0x000000b6b7b77221 */ /* 0x000fc60000010000 */
[----:B------:R-:W-:Y:S01]  /*ec00*/  FADD.FTZ R15, R206, R15 ;  /* 0x0000000fce0f7221 */ /* 0x000fe20000010000 */
[----:B------:R-:W-:-:S03]  /*ec10*/  FADD.FTZ R183, R198, R183 ;  /* 0x000000b7c6b77221 */ /* 0x000fc60000010000 */
[----:B-1----:R-:W-:Y:S01]  /*ec20*/  FADD.FTZ R15, R220, R15 ;  /* 0x0000000fdc0f7221 */ /* 0x002fe20000010000 */
[----:B------:R-:W-:-:S04]  /*ec30*/  FADD.FTZ R172, R172, R183 ;  /* 0x000000b7acac7221 */ /* 0x000fc80000010000 */
[----:B------:R-:W-:Y:S01]  /*ec40*/  FADD.FTZ R173, R173, R172 ;  /* 0x000000acadad7221 */ /* 0x000fe20000010000 */
[----:B--2---:R-:W-:-:S03]  /*ec50*/  F2FP.BF16.F32.PACK_AB R167, R222, R220 ;  /* 0x000000dcdea7723e */ /* 0x004fc600000010ff */
[----:B------:R-:W-:Y:S02]  /*ec60*/  FADD.FTZ R176, R176, R173 ;  /* 0x000000adb0b07221 */ /* 0x000fe40000010000 */
[----:B------:R0:W-:Y:S01]  /*ec70*/  STSM.16.M88.4 [R196], R164 ;  /* 0x000000a4c4007844 */ /* 0x0001e20000000200 */
[----:B------:R-:W-:Y:S01]  /*ec80*/  WARPGROUP.ARRIVE ;  /* 0x00000000000079c5 */ /* 0x000fe20000000000 */
[----:B------:R-:W-:-:S05]  /*ec90*/  FADD.FTZ R199, R199, R176 ;  /* 0x000000b0c7c77221 */ /* 0x000fca0000010000 */
[----:B------:R-:W-:Y:S01]  /*eca0*/  HGMMA.64x256x16.F32.BF16 R24, R152, gdesc[UR4].tnspB, R24, gsb0 ;  /* 0x43e0000498187df0 */ /* 0x000fe20008001818 */
[----:B------:R-:W-:Y:S01]  /*ecb0*/  R2UR UR6, R20 ;  /* 0x00000000140672ca */ /* 0x000fe200000e0000 */
[----:B------:R-:W-:Y:S01]  /*ecc0*/  VIADD R20, R168, 0x100 ;  /* 0x00000100a8147836 */ /* 0x000fe20000000000 */
[----:B------:R-:W-:Y:S01]  /*ecd0*/  R2UR UR7, R21 ;  /* 0x00000000150772ca */ /* 0x000fe200000e0000 */
[----:B------:R-:W-:Y:S01]  /*ece0*/  IMAD.MOV.U32 R21, RZ, RZ, 0x40000040 ;  /* 0x40000040ff157424 */ /* 0x000fe200078e00ff */
[----:B------:R-:W-:Y:S02]  /*ecf0*/  WARPGROUP.DEPBAR.LE gsb0, 0x0 ;  /* 0x00008000000079c5 */ /* 0x000fe40000010000 */
[----:B------:R-:W-:-:S15]  /*ed00*/  WARPGROUP.ARRIVE ;  /* 0x00000000000079c5 */ /* 0x000fde0000000000 */
[----:B------:R-:W-:-:S06]  /*ed10*/  NOP ;  /* 0x0000000000007918 */ /* 0x000fcc0000000000 */
        /* <DEDUP_REMOVED lines=10> */
[----:B------:R-:W-:Y:S01]  /*edc0*/  FADD.FTZ R20, R180, R199 ;  /* 0x000000c7b4147221 */ /* 0x000fe20000010000 */
[----:B------:R-:W-:Y:S01]  /*edd0*/  R2UR UR7, R21 ;  /* 0x00000000150772ca */ /* 0x000fe200000e0000 */
[----:B------:R-:W-:Y:S01]  /*ede0*/  FADD.FTZ R21, R222, R15 ;  /* 0x0000000fde157221 */ /* 0x000fe20000010000 */
[----:B------:R-:W-:Y:S02]  /*edf0*/  IMAD.MOV.U32 R15, RZ, RZ, R18 ;  /* 0x000000ffff0f7224 */ /* 0x000fe400078e0012 */
[----:B------:R-:W-:Y:S01]  /*ee00*/  FADD.FTZ R20, R181, R20 ;  /* 0x00000014b5147221 */ /* 0x000fe20000010000 */
[----:B------:R-:W-:Y:S02]  /*ee10*/  WARPGROUP.DEPBAR.LE gsb0, 0x0 ;  /* 0x00008000000079c5 */ /* 0x000fe40000010000 */
[----:B------:R-:W-:-:S15]  /*ee20*/  WARPGROUP.ARRIVE ;  /* 0x00000000000079c5 */ /* 0x000fde0000000000 */
[----:B------:R-:W-:-:S03]  /*ee30*/  NOP ;  /* 0x0000000000007918 */ /* 0x000fc60000000000 */
        /* <DEDUP_REMOVED lines=12> */
.L_x_3719:
[----:B------:R-:W-:Y:S05]  /*ef00*/  BSYNC B0 ;  /* 0x0000000000007941 */ /* 0x000fea0003800000 */
.L_x_3718:
[----:B------:R-:W1:Y:S01]  /*ef10*/  SHFL.BFLY PT, R3, R20, 0x2, 0x1f ;  /* 0x0c401f0014037f89 */ /* 0x000e6200000e0000 */
[----:B------:R-:W-:Y:S01]  /*ef20*/  IMAD.MOV.U32 R6, RZ, RZ, RZ ;  /* 0x000000ffff067224 */ /* 0x000fe200078e00ff */
[----:B------:R-:W-:Y:S01]  /*ef30*/  MOV R175, 0xff800000 ;  /* 0xff80000000af7802 */ /* 0x000fe20000000f00 */
[----:B------:R-:W-:Y:S01]  /*ef40*/  IMAD.MOV.U32 R174, RZ, RZ, -0x800000 ;  /* 0xff800000ffae7424 */ /* 0x000fe200078e00ff */
[----:B------:R-:W2:Y:S01]  /*ef50*/  SHFL.BFLY PT, R0, R21, 0x2, 0x1f ;  /* 0x0c401f0015007f89 */ /* 0x000ea200000e0000 */
[----:B------:R-:W-:Y:S01]  /*ef60*/  VIADD R212, R212, 0x1 ;  /* 0x00000001d4d47836 */ /* 0x000fe20000000000 */
[----:B------:R-:W-:Y:S08]  /*ef70*/  BAR.ARV 0x8, 0xa0 ;  /* 0x0202800000007b1d */ /* 0x000ff00000002000 */
[----:B------:R-:W-:Y:S01]  /*ef80*/  BAR.SYNC.DEFER_BLOCKING 0xf, 0x100 ;  /* 0x03c4000000007b1d */ /* 0x000fe20000010000 */
[----:B-1----:R-:W-:Y:S01]  /*ef90*/  FADD.FTZ R4, R3, R20 ;  /* 0x0000001403047221 */ /* 0x002fe20000010000 */
[----:B--2---:R-:W-:-:S04]  /*efa0*/  FADD.FTZ R5, R0, R21 ;  /* 0x0000001500057221 */ /* 0x004fc80000010000 */
[----:B------:R-:W1:Y:S04]  /*efb0*/  SHFL.BFLY PT, R3, R4, 0x1, 0x1f ;  /* 0x0c201f0004037f89 */ /* 0x000e6800000e0000 */
[----:B------:R-:W2:Y:S01]  /*efc0*/  SHFL.BFLY PT, R0, R5, 0x1, 0x1f ;  /* 0x0c201f0005007f89 */ /* 0x000ea200000e0000 */
[----:B-1----:R-:W-:Y:S01]  /*efd0*/  FADD.FTZ R7, R4, R3 ;  /* 0x0000000304077221 */ /* 0x002fe20000010000 */
[----:B------:R-:W-:Y:S02]  /*efe0*/  IMAD.MOV R3, RZ, RZ, -R191 ;  /* 0x000000ffff037224 */ /* 0x000fe400078e0abf */
[----:B------:R-:W-:Y:S02]  /*eff0*/  VIADD R4, R18, 0x1 ;  /* 0x0000000112047836 */ /* 0x000fe40000000000 */
[----:B--2---:R-:W-:Y:S01]  /*f000*/  FADD.FTZ R0, R5, R0 ;  /* 0x0000000005007221 */ /* 0x004fe20000010000 */
[----:B------:R-:W-:-:S02]  /*f010*/  FSETP.NE.FTZ.AND P2, PT, R7, RZ, PT ;  /* 0x000000ff0700720b */ /* 0x000fc40003f55000 */
[----:B------:R-:W-:Y:S01]  /*f020*/  ISETP.NE.AND P0, PT, R190, R3, PT ;  /* 0x00000003be00720c */ /* 0x000fe20003f05270 */
[----:B------:R-:W-:Y:S01]  /*f030*/  IMAD.MOV.U32 R3, RZ, RZ, RZ ;  /* 0x000000ffff037224 */ /* 0x000fe200078e00ff */
[----:B------:R-:W-:Y:S02]  /*f040*/  FSETP.NE.FTZ.AND P3, PT, R0, RZ, PT ;  /* 0x000000ff0000720b */ /* 0x000fe40003f75000 */
[----:B------:R-:W-:-:S04]  /*f050*/  ISETP.NE.AND P1, PT, R4, 0x2, PT ;  /* 0x000000020400780c */ /* 0x000fc80003f25270 */
[----:B------:R-:W-:-:S03]  /*f060*/  SEL R8, RZ, 0x1, P1 ;  /* 0x00000001ff087807 */ /* 0x000fc60000800000 */
[----:B------:R-:W1:Y:S01]  /*f070*/  @P2 MUFU.RCP R3, R7 ;  /* 0x0000000700032308 */ /* 0x000e620000001000 */
[----:B------:R-:W-:Y:S01]  /*f080*/  LOP3.LUT R23, R23, R8, RZ, 0x3c, !PT ;  /* 0x0000000817177212 */ /* 0x000fe200078e3cff */
[----:B------:R-:W-:Y:S02]  /*f090*/  @!P0 IMAD R5, R18, 0x40, R188 ;  /* 0x0000004012058824 */ /* 0x000fe400078e02bc */
[C---:B------:R-:W-:Y:S01]  /*f0a0*/  @P2 FMUL.FTZ R18, R170.reuse, 0.69314718246459960938 ;  /* 0x3f317218aa122820 */ /* 0x040fe20000410000 */
[----:B------:R-:W-:Y:S01]  /*f0b0*/  @P3 FMUL.FTZ R170, R170, 0.69314718246459960938 ;  /* 0x3f317218aaaa3820 */ /* 0x000fe20000410000 */
[----:B------:R-:W-:Y:S02]  /*f0c0*/  @!P0 IMAD R5, R5, 0x4, R2 ;  /* 0x0000000405058824 */ /* 0x000fe400078e0202 */
[----:B------:R-:W2:Y:S08]  /*f0d0*/  @P3 MUFU.RCP R6, R0 ;  /* 0x0000000000063308 */ /* 0x000eb00000001000 */
[----:B------:R-:W3:Y:S01]  /*f0e0*/  @P2 MUFU.LG2 R2, R7 ;  /* 0x0000000700022308 */ /* 0x000ee20000000c00 */
[----:B-1----:R-:W-:Y:S01]  /*f0f0*/  @!P0 STS [R5+0x38400], R3 ;  /* 0x0384000305008388 */ /* 0x002fe20000000800 */
[-C--:B------:R-:W-:Y:S01]  /*f100*/  FMUL.FTZ R181, R25, R3.reuse ;  /* 0x0000000319b57220 */ /* 0x080fe20000410000 */
[-C--:B------:R-:W-:Y:S01]  /*f110*/  FMUL.FTZ R182, R28, R3.reuse ;  /* 0x000000031cb67220 */ /* 0x080fe20000410000 */
[-C--:B------:R-:W-:Y:S01]  /*f120*/  FMUL.FTZ R180, R32, R3.reuse ;  /* 0x0000000320b47220 */ /* 0x080fe20000410000 */
[-C--:B------:R-:W-:Y:S01]  /*f130*/  FMUL.FTZ R28, R33, R3.reuse ;  /* 0x00000003211c7220 */ /* 0x080fe20000410000 */
[-C--:B------:R-:W-:Y:S01]  /*f140*/  FMUL.FTZ R183, R24, R3.reuse ;  /* 0x0000000318b77220 */ /* 0x080fe20000410000 */
[-C--:B------:R-:W-:Y:S01]  /*f150*/  FMUL.FTZ R179, R29, R3.reuse ;  /* 0x000000031db37220 */ /* 0x080fe20000410000 */
[----:B------:R-:W1:Y:S01]  /*f160*/  @P3 MUFU.LG2 R20, R0 ;  /* 0x0000000000143308 */ /* 0x000e620000000c00 */
[----:B--2---:R2:W-:Y:S01]  /*f170*/  @!P0 STS [R5+0x38420], R6 ;  /* 0x0384200605008388 */ /* 0x0045e20000000800 */
[-C--:B------:R-:W-:Y:S01]  /*f180*/  FMUL.FTZ R178, R36, R3.reuse ;  /* 0x0000000324b27220 */ /* 0x080fe20000410000 */
[-C--:B------:R-:W-:Y:S01]  /*f190*/  FMUL.FTZ R176, R37, R3.reuse ;  /* 0x0000000325b07220 */ /* 0x080fe20000410000 */
[-C--:B------:R-:W-:Y:S01]  /*f1a0*/  FMUL.FTZ R177, R40, R3.reuse ;  /* 0x0000000328b17220 */ /* 0x080fe20000410000 */
[-C--:B------:R-:W-:Y:S01]  /*f1b0*/  FMUL.FTZ R32, R41, R3.reuse ;  /* 0x0000000329207220 */ /* 0x080fe20000410000 */
[-C--:B------:R-:W-:Y:S01]  /*f1c0*/  FMUL.FTZ R173, R44, R3.reuse ;  /* 0x000000032cad7220 */ /* 0x080fe20000410000 */
[-C--:B0-----:R-:W-:Y:S01]  /*f1d0*/  FMUL.FTZ R167, R45, R3.reuse ;  /* 0x000000032da77220 */ /* 0x081fe20000410000 */
[-C--:B------:R-:W-:Y:S01]  /*f1e0*/  FMUL.FTZ R172, R48, R3.reuse ;  /* 0x0000000330ac7220 */ /* 0x080fe20000410000 */
[----:B---3--:R-:W-:Y:S01]  /*f1f0*/  @P2 FMUL.FTZ R21, R2, 0.69314718246459960938 ;  /* 0x3f31721802152820 */ /* 0x008fe20000410000 */
        /* <DEDUP_REMOVED lines=57> */
[----:B------:R-:W-:Y:S01]  /*f590*/  @P2 FFMA.FTZ R174, R18, R169, R21 ;  /* 0x000000a912ae2223 */ /* 0x000fe20000010015 */
[----:B------:R-:W-:Y:S01]  /*f5a0*/  PLOP3.LUT P0, PT, PT, PT, PT, 0x8, 0x0 ;  /* 0x000000000000781c */ /* 0x000fe20003f0e170 */
        /* <DEDUP_REMOVED lines=62> */
.L_x_3669:
[----:B------:R-:W-:Y:S05]  /*f990*/  BSYNC B7 ;  /* 0x0000000000077941 */ /* 0x000fea0003800000 */
.L_x_3667:
        /* <DEDUP_REMOVED lines=36> */
[----:B------:R-:W-:Y:S01]  /*fbe0*/  LOP3.LUT R48, R171, 0x380, RZ, 0xc0, !PT ;  /* 0x00000380ab307812 */ /* 0x000fe200078ec0ff */
[--C-:B------:R-:W-:Y:S01]  /*fbf0*/  IMAD.X R49, RZ, RZ, R123.reuse, P0 ;  /* 0x000000ffff317224 */ /* 0x100fe200000e067b */
[----:B------:R-:W-:Y:S01]  /*fc00*/  LOP3.LUT R44, R169, 0x380, RZ, 0xc0, !PT ;  /* 0x00000380a92c7812 */ /* 0x000fe200078ec0ff */
[--C-:B------:R-:W-:Y:S01]  /*fc10*/  IMAD.X R45, RZ, RZ, R123.reuse, P1 ;  /* 0x000000ffff2d7224 */ /* 0x100fe200008e067b */
[C---:B------:R-:W-:Y:S02]  /*fc20*/  IADD3 R197, P4, R122.reuse, 0x60, RZ ;  /* 0x000000607ac57810 */ /* 0x040fe40007f9e0ff */
[----:B------:R-:W-:Y:S02]  /*fc30*/  IADD3 R199, P3, R122, 0x2000, RZ ;  /* 0x000020007ac77810 */ /* 0x000fe40007f7e0ff */
[----:B------:R-:W-:Y:S01]  /*fc40*/  SHF.R.U64 R48, R48, 0x3, RZ ;  /* 0x0000000330307819 */ /* 0x000fe200000012ff */
[--C-:B------:R-:W-:Y:S01]  /*fc50*/  IMAD.X R53, RZ, RZ, R123.reuse, P4 ;  /* 0x000000ffff357224 */ /* 0x100fe200020e067b */
[----:B------:R-:W-:Y:S01]  /*fc60*/  IADD3 R64, P5, R122, 0x2040, RZ ;  /* 0x000020407a407810 */ /* 0x000fe20007fbe0ff */
[----:B------:R-:W-:Y:S01]  /*fc70*/  IMAD.X R57, RZ, RZ, R123, P3 ;  /* 0x000000ffff397224 */ /* 0x000fe200018e067b */
[----:B------:R-:W-:-:S02]  /*fc80*/  SHF.R.U64 R44, R44, 0x3, RZ ;  /* 0x000000032c2c7819 */ /* 0x000fc400000012ff */
[----:B------:R-:W-:Y:S01]  /*fc90*/  IADD3 R60, P6, R122, 0x2020, RZ ;  /* 0x000020207a3c7810 */ /* 0x000fe20007fde0ff */
[--C-:B------:R-:W-:Y:S01]  /*fca0*/  IMAD.X R65, RZ, RZ, R123.reuse, P5 ;  /* 0x000000ffff417224 */ /* 0x100fe200028e067b */
[----:B------:R-:W-:Y:S02]  /*fcb0*/  LOP3.LUT R52, R197, 0x380, RZ, 0xc0, !PT ;  /* 0x00000380c5347812 */ /* 0x000fe400078ec0ff */
[----:B------:R-:W-:Y:S01]  /*fcc0*/  LOP3.LUT R56, R199, 0x380, RZ, 0xc0, !PT ;  /* 0x00000380c7387812 */ /* 0x000fe200078ec0ff */
[----:B------:R-:W-:Y:S01]  /*fcd0*/  IMAD.X R61, RZ, RZ, R123, P6 ;  /* 0x000000ffff3d7224 */ /* 0x000fe200030e067b */
[----:B------:R-:W-:Y:S02]  /*fce0*/  LOP3.LUT R48, R48, R171, RZ, 0x3c, !PT ;  /* 0x000000ab30307212 */ /* 0x000fe400078e3cff */
[----:B------:R-:W-:Y:S02]  /*fcf0*/  LOP3.LUT R171, R64, 0x380, RZ, 0xc0, !PT ;  /* 0x0000038040ab7812 */ /* 0x000fe400078ec0ff */
[----:B------:R-:W-:-:S02]  /*fd00*/  LOP3.LUT R44, R44, R169, RZ, 0x3c, !PT ;  /* 0x000000a92c2c7212 */ /* 0x000fc400078e3cff */
[----:B------:R-:W-:Y:S02]  /*fd10*/  LOP3.LUT R169, R60, 0x380, RZ, 0xc0, !PT ;  /* 0x000003803ca97812 */ /* 0x000fe400078ec0ff */
[----:B------:R-:W-:Y:S02]  /*fd20*/  SHF.R.U64 R52, R52, 0x3, RZ ;  /* 0x0000000334347819 */ /* 0x000fe400000012ff */
[----:B------:R-:W-:Y:S02]  /*fd30*/  SHF.R.U64 R56, R56, 0x3, RZ ;  /* 0x0000000338387819 */ /* 0x000fe400000012ff */
[C---:B------:R-:W-:Y:S02]  /*fd40*/  IADD3 R68, P2, R122.reuse, 0x2060, RZ ;  /* 0x000020607a447810 */ /* 0x040fe40007f5e0ff */
[C---:B------:R-:W-:Y:S02]  /*fd50*/  IADD3 R98, P1, R122.reuse, 0x4000, RZ ;  /* 0x000040007a627810 */ /* 0x040fe40007f3e0ff */
[----:B------:R-:W-:Y:S01]  /*fd60*/  SHF.R.U64 R171, R171, 0x3, RZ ;  /* 0x00000003abab7819 */ /* 0x000fe200000012ff */
[--C-:B------:R-:W-:Y:S01]  /*fd70*/  IMAD.X R69, RZ, RZ, R123.reuse, P2 ;  /* 0x000000ffff457224 */ /* 0x100fe200010e067b */
[----:B------:R-:W-:Y:S01]  /*fd80*/  IADD3 R36, P4, R122, 0x4040, RZ ;  /* 0x000040407a247810 */ /* 0x000fe20007f9e0ff */
[----:B------:R-:W-:Y:S01]  /*fd90*/  IMAD.X R99, RZ, RZ, R123, P1 ;  /* 0x000000ffff637224 */ /* 0x000fe200008e067b */
[----:B------:R-:W-:-:S02]  /*fda0*/  SHF.R.U64 R169, R169, 0x3, RZ ;  /* 0x00000003a9a97819 */ /* 0x000fc400000012ff */
[----:B------:R-:W-:Y:S01]  /*fdb0*/  IADD3 R4, P0, R122, 0x4020, RZ ;  /* 0x000040207a047810 */ /* 0x000fe20007f1e0ff */
[----:B------:R-:W-:Y:S01]  /*fdc0*/  IMAD.X R107, RZ, RZ, R123, P4 ;  /* 0x000000ffff6b7224 */ /* 0x000fe200020e067b */
[----:B------:R-:W-:Y:S02]  /*fdd0*/  LOP3.LUT R52, R52, R197, RZ, 0x3c, !PT ;  /* 0x000000c534347212 */ /* 0x000fe400078e3cff */
[----:B------:R-:W-:Y:S02]  /*fde0*/  LOP3.LUT R56, R56, R199, RZ, 0x3c, !PT ;  /* 0x000000c738387212 */ /* 0x000fe400078e3cff */
[----:B------:R-:W-:Y:S02]  /*fdf0*/  LOP3.LUT R197, R68, 0x380, RZ, 0xc0, !PT ;  /* 0x0000038044c57812 */ /* 0x000fe400078ec0ff */
[----:B------:R-:W-:Y:S02]  /*fe00*/  LOP3.LUT R199, R98, 0x380, RZ, 0xc0, !PT ;  /* 0x0000038062c77812 */ /* 0x000fe400078ec0ff */
[----:B------:R-:W-:-:S02]  /*fe10*/  LOP3.LUT R64, R171, R64, RZ, 0x3c, !PT ;  /* 0x00000040ab407212 */ /* 0x000fc400078e3cff */
[----:B------:R-:W-:Y:S02]  /*fe20*/  LOP3.LUT R171, R36, 0x380, RZ, 0xc0, !PT ;  /* 0x0000038024ab7812 */ /* 0x000fe400078ec0ff */
[----:B------:R-:W-:Y:S02]  /*fe30*/  LOP3.LUT R60, R169, R60, RZ, 0x3c, !PT ;  /* 0x0000003ca93c7212 */ /* 0x000fe400078e3cff */
[----:B------:R-:W-:Y:S02]  /*fe40*/  LOP3.LUT R169, R4, 0x380, RZ, 0xc0, !PT ;  /* 0x0000038004a97812 */ /* 0x000fe400078ec0ff */
[----:B------:R-:W-:Y:S02]  /*fe50*/  SHF.R.U64 R197, R197, 0x3, RZ ;  /* 0x00000003c5c57819 */ /* 0x000fe400000012ff */
[----:B------:R-:W-:Y:S02]  /*fe60*/  SHF.R.U64 R199, R199, 0x3, RZ ;  /* 0x00000003c7c77819 */ /* 0x000fe400000012ff */
[----:B------:R-:W-:-:S02]  /*fe70*/  IADD3 R40, P3, R122, 0x4060, RZ ;  /* 0x000040607a287810 */ /* 0x000fc40007f7e0ff */
[C---:B------:R-:W-:Y:S02]  /*fe80*/  IADD3 R6, P6, R122.reuse, 0x6000, RZ ;  /* 0x000060007a067810 */ /* 0x040fe40007fde0ff */
[----:B------:R-:W-:Y:S01]  /*fe90*/  SHF.R.U64 R171, R171, 0x3, RZ ;  /* 0x00000003abab7819 */ /* 0x000fe200000012ff */
[--C-:B------:R-:W-:Y:S01]  /*fea0*/  IMAD.X R111, RZ, RZ, R123.reuse, P3 ;  /* 0x000000ffff6f7224 */ /* 0x100fe200018e067b */
[C---:B------:R-:W-:Y:S01]  /*feb0*/  LOP3.LUT R37, R122.reuse, 0x380, RZ, 0xc0, !PT ;  /* 0x000003807a257812 */ /* 0x040fe200078ec0ff */
[--C-:B------:R-:W-:Y:S01]  /*fec0*/  IMAD.X R115, RZ, RZ, R123.reuse, P6 ;  /* 0x000000ffff737224 */ /* 0x100fe200030e067b */
[C---:B------:R-:W-:Y:S02]  /*fed0*/  IADD3 R30, P1, R122.reuse, 0x6060, RZ ;  /* 0x000060607a1e7810 */ /* 0x040fe40007f3e0ff */
[----:B------:R-:W-:Y:S02]  /*fee0*/  SHF.R.U64 R169, R169, 0x3, RZ ;  /* 0x00000003a9a97819 */ /* 0x000fe400000012ff */
[----:B------:R-:W-:Y:S01]  /*fef0*/  IADD3 R34, P2, R122, 0x6040, RZ ;  /* 0x000060407a227810 */ /* 0x000fe20007f5e0ff */
[----:B------:R-:W-:Y:S01]  /*ff00*/  IMAD.X R41, RZ, RZ, R123, P1 ;  /* 0x000000ffff297224 */ /* 0x000fe200008e067b */
[----:B------:R-:W-:-:S02]  /*ff10*/  LOP3.LUT R68, R197, R68, RZ, 0x3c, !PT ;  /* 0x00000044c5447212 */ /* 0x000fc400078e3cff */
[----:B------:R-:W-:Y:S02]  /*ff20*/  LOP3.LUT R98, R199, R98, RZ, 0x3c, !PT ;  /* 0x00000062c7627212 */ /* 0x000fe400078e3cff */
[----:B------:R-:W-:Y:S02]  /*ff30*/  LOP3.LUT R197, R40, 0x380, RZ, 0xc0, !PT ;  /* 0x0000038028c57812 */ /* 0x000fe400078ec0ff */
[----:B------:R-:W-:Y:S02]  /*ff40*/  LOP3.LUT R199, R6, 0x380, RZ, 0xc0, !PT ;  /* 0x0000038006c77812 */ /* 0x000fe400078ec0ff */
[----:B------:R-:W-:Y:S02]  /*ff50*/  LOP3.LUT R106, R171, R36, RZ, 0x3c, !PT ;  /* 0x00000024ab6a7212 */ /* 0x000fe400078e3cff */
[----:B------:R-:W-:Y:S02]  /*ff60*/  SHF.R.U64 R37, R37, 0x3, RZ ;  /* 0x0000000325257819 */ /* 0x000fe400000012ff */
[----:B------:R-:W-:-:S02]  /*ff70*/  LOP3.LUT R171, R30, 0x380, RZ, 0xc0, !PT ;  /* 0x000003801eab7812 */ /* 0x000fc400078ec0ff */
[----:B------:R-:W-:Y:S02]  /*ff80*/  LOP3.LUT R102, R169, R4, RZ, 0x3c, !PT ;  /* 0x00000004a9667212 */ /* 0x000fe400078e3cff */
[----:B------:R-:W-:Y:S02]  /*ff90*/  LOP3.LUT R169, R34, 0x380, RZ, 0xc0, !PT ;  /* 0x0000038022a97812 */ /* 0x000fe400078ec0ff */
[----:B-1----:R-:W-:Y:S02]  /*ffa0*/  IADD3 R24, P5, R122, 0x6020, RZ ;  /* 0x000060207a187810 */ /* 0x002fe40007fbe0ff */
[----:B------:R-:W-:Y:S02]  /*ffb0*/  SHF.R.U64 R197, R197, 0x3, RZ ;  /* 0x00000003c5c57819 */ /* 0x000fe400000012ff */
[----:B------:R-:W-:Y:S01]  /*ffc0*/  SHF.R.U64 R199, R199, 0x3, RZ ;  /* 0x00000003c7c77819 */ /* 0x000fe200000012ff */
[--C-:B------:R-:W-:Y:S01]  /*ffd0*/  IMAD.X R119, RZ, RZ, R123.reuse, P5 ;  /* 0x000000ffff777224 */ /* 0x100fe200028e067b */
[----:B------:R-:W-:Y:S01]  /*ffe0*/  LOP3.LUT R122, R37, R122, RZ, 0x3c, !PT ;  /* 0x0000007a257a7212 */ /* 0x000fe200078e3cff */
[----:B------:R-:W-:Y:S01]  /*fff0*/  IMAD.X R37, RZ, RZ, R123, P2 ;  /* 0x000000ffff257224 */ /* 0x000fe200010e067b */
[----:B------:R-:W-:-:S02]  /*10000*/  SHF.R.U64 R171, R171, 0x3, RZ ;  /* 0x00000003abab7819 */ /* 0x000fc400000012ff */
[----:B------:R-:W-:Y:S02]  /*10010*/  SHF.R.U64 R169, R169, 0x3, RZ ;  /* 0x00000003a9a97819 */ /* 0x000fe400000012ff */
[----:B------:R-:W-:Y:S02]  /*10020*/  LOP3.LUT R110, R197, R40, RZ, 0x3c, !PT ;  /* 0x00000028c56e7212 */ /* 0x000fe400078e3cff */
[----:B------:R-:W-:Y:S02]  /*10030*/  LOP3.LUT R114, R199, R6, RZ, 0x3c, !PT ;  /* 0x00000006c7727212 */ /* 0x000fe400078e3cff */
[-C--:B------:R-:W-:Y:S02]  /*10040*/  IADD3.X R103, RZ, R123.reuse, RZ, P0, !PT ;  /* 0x0000007bff677210 */ /* 0x080fe400007fe4ff */
[----:B------:R-:W-:Y:S02]  /*10050*/  MOV R122, R122 ;  /* 0x0000007a007a7202 */ /* 0x000fe40000000f00 */
[----:B------:R-:W-:-:S02]  /*10060*/  F2FP.BF16.F32.PACK_AB R4, R181, R183 ;  /* 0x000000b7b504723e */ /* 0x000fc400000010ff */
[----:B------:R-:W-:Y:S01]  /*10070*/  F2FP.BF16.F32.PACK_AB R6, R179, R182 ;  /* 0x000000b6b306723e */ /* 0x000fe200000010ff */
[----:B------:R-:W-:Y:S01]  /*10080*/  BAR.SYNC.DEFER_BLOCKING 0x1, 0x100 ;  /* 0x0044000000007b1d */ /* 0x000fe20000010000 */
[----:B------:R-:W-:Y:S02]  /*10090*/  LOP3.LUT R40, R171, R30, RZ, 0x3c, !PT ;  /* 0x0000001eab287212 */ /* 0x000fe400078e3cff */
[----:B------:R-:W-:Y:S02]  /*100a0*/  LOP3.LUT R123, R24, 0x380, RZ, 0xc0, !PT ;  /* 0x00000380187b7812 */ /* 0x000fe400078ec0ff */
[----:B------:R-:W-:Y:S02]  /*100b0*/  MOV R45, R44 ;  /* 0x0000002c002d7202 */ /* 0x000fe40000000f00 */
[----:B------:R-:W-:Y:S02]  /*100c0*/  F2FP.BF16.F32.PACK_AB R30, R176, R178 ;  /* 0x000000b2b01e723e */ /* 0x000fe400000010ff */
[----:B------:R-:W-:-:S02]  /*100d0*/  LOP3.LUT R36, R169, R34, RZ, 0x3c, !PT ;  /* 0x00000022a9247212 */ /* 0x000fc400078e3cff */
[----:B------:R-:W-:Y:S02]  /*100e0*/  MOV R48, R48 ;  /* 0x0000003000307202 */ /* 0x000fe40000000f00 */
[----:B------:R-:W-:Y:S02]  /*100f0*/  F2FP.BF16.F32.PACK_AB R34, R167, R173 ;  /* 0x000000ada722723e */ /* 0x000fe400000010ff */
[----:B------:R-:W-:Y:S02]  /*10100*/  MOV R52, R52 ;  /* 0x0000003400347202 */ /* 0x000fe40000000f00 */
[----:B------:R-:W-:Y:S02]  /*10110*/  SHF.R.U64 R123, R123, 0x3, RZ ;  /* 0x000000037b7b7819 */ /* 0x000fe400000012ff */
[----:B------:R-:W-:Y:S02]  /*10120*/  MOV R56, R56 ;  /* 0x0000003800387202 */ /* 0x000fe40000000f00 */
[----:B------:R-:W-:-:S02]  /*10130*/  MOV R60, R60 ;  /* 0x0000003c003c7202 */ /* 0x000fc40000000f00 */
[----:B------:R-:W-:Y:S01]  /*10140*/  MOV R64, R64 ;  /* 0x0000004000407202 */ /* 0x000fe20000000f00 */
[----:B------:R1:W-:Y:S01]  /*10150*/  STSM.16.M88.4 [R122], R4 ;  /* 0x000000047a007844 */ /* 0x0003e20000000200 */
[----:B------:R-:W-:Y:S02]  /*10160*/  MOV R68, R68 ;  /* 0x0000004400447202 */ /* 0x000fe40000000f00 */
[----:B------:R-:W-:Y:S01]  /*10170*/  F2FP.BF16.F32.PACK_AB R83, R87, R86 ;  /* 0x000000565753723e */ /* 0x000fe200000010ff */
[----:B------:R2:W-:Y:S01]  /*10180*/  STSM.16.M88.4 [R45], R28 ;  /* 0x0000001c2d007844 */ /* 0x0005e20000000200 */
[----:B------:R-:W-:Y:S02]  /*10190*/  F2FP.BF16.F32.PACK_AB R89, R91, R90 ;  /* 0x0000005a5b59723e */ /* 0x000fe400000010ff */
[----:B------:R-:W-:Y:S01]  /*101a0*/  LOP3.LUT R118, R123, R24, RZ, 0x3c, !PT ;  /* 0x000000187b767212 */ /* 0x000fe200078e3cff */
[----:B------:R-:W-:Y:S01]  /*101b0*/  STSM.16.M88.4 [R48], R32 ;  /* 0x0000002030007844 */ /* 0x000fe20000000200 */
[----:B------:R-:W-:-:S02]  /*101c0*/  MOV R0, R98 ;  /* 0x0000006200007202 */ /* 0x000fc40000000f00 */
[----:B------:R-:W-:Y:S01]  /*101d0*/  F2FP.BF16.F32.PACK_AB R90, R93, R92 ;  /* 0x0000005c5d5a723e */ /* 0x000fe200000010ff */
[----:B------:R-:W-:Y:S01]  /*101e0*/  STSM.16.M88.4 [R52], R12 ;  /* 0x0000000c34007844 */ /* 0x000fe20000000200 */
[----:B------:R-:W-:Y:S02]  /*101f0*/  F2FP.BF16.F32.PACK_AB R91, R95, R94 ;  /* 0x0000005e5f5b723e */ /* 0x000fe400000010ff */
[----:B------:R-:W-:Y:S01]  /*10200*/  F2FP.BF16.F32.PACK_AB R96, R97, R96 ;  /* 0x000000606160723e */ /* 0x000fe200000010ff */
[----:B------:R-:W-:Y:S01]  /*10210*/  STSM.16.M88.4 [R56], R8 ;  /* 0x0000000838007844 */ /* 0x000fe20000000200 */
[----:B-1----:R-:W-:Y:S02]  /*10220*/  F2FP.BF16.F32.PACK_AB R4, R160, R163 ;  /* 0x000000a3a004723e */ /* 0x002fe400000010ff */
[----:B------:R-:W-:Y:S02]  /*10230*/  F2FP.BF16.F32.PACK_AB R5, R67, R66 ;  /* 0x000000424305723e */ /* 0x000fe400000010ff */
[----:B------:R-:W-:-:S02]  /*10240*/  F2FP.BF16.F32.PACK_AB R6, R152, R162 ;  /* 0x000000a29806723e */ /* 0x000fc400000010ff */
[----:B------:R-:W-:Y:S02]  /*10250*/  F2FP.BF16.F32.PACK_AB R7, R71, R70 ;  /* 0x000000464707723e */ /* 0x000fe400000010ff */
[----:B--2---:R-:W-:Y:S02]  /*10260*/  F2FP.BF16.F32.PACK_AB R28, R73, R158 ;  /* 0x0000009e491c723e */ /* 0x004fe400000010ff */
[----:B------:R-:W-:Y:S01]  /*10270*/  F2FP.BF16.F32.PACK_AB R29, R75, R74 ;  /* 0x0000004a4b1d723e */ /* 0x000fe200000010ff */
[----:B------:R-:W-:Y:S01]  /*10280*/  STSM.16.M88.4 [R60], R4 ;  /* 0x000000043c007844 */ /* 0x000fe20000000200 */
[----:B------:R-:W-:Y:S02]  /*10290*/  F2FP.BF16.F32.PACK_AB R30, R77, R76 ;  /* 0x0000004c4d1e723e */ /* 0x000fe400000010ff */
[----:B------:R-:W-:Y:S02]  /*102a0*/  F2FP.BF16.F32.PACK_AB R31, R79, R78 ;  /* 0x0000004e4f1f723e */ /* 0x000fe400000010ff */
[----:B------:R-:W-:-:S02]  /*102b0*/  MOV R102, R102 ;  /* 0x0000006600667202 */ /* 0x000fc40000000f00 */
[----:B------:R-:W-:Y:S01]  /*102c0*/  MOV R24, R106 ;  /* 0x0000006a00187202 */ /* 0x000fe20000000f00 */
[----:B------:R-:W-:Y:S01]  /*102d0*/  STSM.16.M88.4 [R64], R28 ;  /* 0x0000001c40007844 */ /* 0x000fe20000000200 */
[----:B------:R-:W-:Y:S02]  /*102e0*/  F2FP.BF16.F32.PACK_AB R97, R42, R3 ;  /* 0x000000032a61723e */ /* 0x000fe400000010ff */
[----:B------:R-:W-:Y:S01]  /*102f0*/  F2FP.BF16.F32.PACK_AB R98, R101, R100 ;  /* 0x000000646562723e */ /* 0x000fe200000010ff */
[----:B------:R-:W-:Y:S01]  /*10300*/  STSM.16.M88.4 [R68], R80 ;  /* 0x0000005044007844 */ /* 0x000fe20000000200 */
[----:B------:R-:W-:Y:S02]  /*10310*/  F2FP.BF16.F32.PACK_AB R99, R54, R50 ;  /* 0x000000323663723e */ /* 0x000fe400000010ff */
[----:B------:R-:W-:Y:S01]  /*10320*/  F2FP.BF16.F32.PACK_AB R104, R105, R104 ;  /* 0x000000686968723e */ /* 0x000fe200000010ff */
[----:B------:R1:W-:Y:S01]  /*10330*/  STSM.16.M88.4 [R0], R88 ;  /* 0x0000005800007844 */ /* 0x0003e20000000200 */
[----:B------:R-:W-:-:S02]  /*10340*/  MOV R44, R114 ;  /* 0x00000072002c7202 */ /* 0x000fc40000000f00 */
[----:B------:R-:W-:Y:S01]  /*10350*/  F2FP.BF16.F32.PACK_AB R105, R62, R58 ;  /* 0x0000003a3e69723e */ /* 0x000fe200000010ff */
[----:B------:R-:W-:Y:S01]  /*10360*/  STSM.16.M88.4 [R102], R96 ;  /* 0x0000006066007844 */ /* 0x000fe20000000200 */
[----:B------:R-:W-:Y:S02]  /*10370*/  F2FP.BF16.F32.PACK_AB R106, R109, R108 ;  /* 0x0000006c6d6a723e */ /* 0x000fe400000010ff */
[----:B------:R-:W-:Y:S02]  /*10380*/  F2FP.BF16.F32.PACK_AB R107, R153, R72 ;  /* 0x00000048996b723e */ /* 0x000fe400000010ff */
[----:B------:R-:W-:Y:S02]  /*10390*/  F2FP.BF16.F32.PACK_AB R112, R113, R112 ;  /* 0x000000707170723e */ /* 0x000fe400000010ff */
[----:B------:R-:W-:Y:S01]  /*103a0*/  MOV R110, R110 ;  /* 0x0000006e006e7202 */ /* 0x000fe20000000f00 */
[----:B------:R2:W-:Y:S01]  /*103b0*/  STSM.16.M88.4 [R24], R104 ;  /* 0x0000006818007844 */ /* 0x0005e20000000200 */
[----:B------:R-:W-:-:S02]  /*103c0*/  F2FP.BF16.F32.PACK_AB R113, R155, R154 ;  /* 0x0000009a9b71723e */ /* 0x000fc400000010ff */
[----:B------:R-:W-:Y:S01]  /*103d0*/  F2FP.BF16.F32.PACK_AB R114, R117, R116 ;  /* 0x000000747572723e */ /* 0x000fe200000010ff */
[----:B-1----:R-:W-:Y:S01]  /*103e0*/  IMAD.MOV.U32 R0, RZ, RZ, RZ ;  /* 0x000000ffff007224 */ /* 0x002fe200078e00ff */
[----:B------:R-:W-:Y:S02]  /*103f0*/  F2FP.BF16.F32.PACK_AB R115, R157, R156 ;  /* 0x0000009c9d73723e */ /* 0x000fe400000010ff */
[----:B------:R-:W-:Y:S02]  /*10400*/  F2FP.BF16.F32.PACK_AB R120, R121, R120 ;  /* 0x000000787978723e */ /* 0x000fe400000010ff */
[----:B------:R-:W-:Y:S01]  /*10410*/  F2FP.BF16.F32.PACK_AB R128, R129, R128 ;  /* 0x000000808180723e */ /* 0x000fe200000010ff */
[----:B------:R-:W-:Y:S01]  /*10420*/  STSM.16.M88.4 [R110], R112 ;  /* 0x000000706e007844 */ /* 0x000fe20000000200 */
[----:B------:R-:W-:Y:S02]  /*10430*/  F2FP.BF16.F32.PACK_AB R121, R161, R159 ;  /* 0x0000009fa179723e */ /* 0x000fe400000010ff */
[----:B------:R-:W-:-:S02]  /*10440*/  F2FP.BF16.F32.PACK_AB R122, R125, R124 ;  /* 0x0000007c7d7a723e */ /* 0x000fc400000010ff */
[----:B------:R-:W-:Y:S02]  /*10450*/  F2FP.BF16.F32.PACK_AB R123, R127, R126 ;  /* 0x0000007e7f7b723e */ /* 0x000fe400000010ff */
[----:B------:R-:W-:Y:S02]  /*10460*/  F2FP.BF16.F32.PACK_AB R129, R131, R130 ;  /* 0x000000828381723e */ /* 0x000fe400000010ff */
[----:B------:R-:W-:Y:S01]  /*10470*/  F2FP.BF16.F32.PACK_AB R136, R137, R136 ;  /* 0x000000888988723e */ /* 0x000fe200000010ff */
[----:B------:R-:W-:Y:S01]  /*10480*/  STSM.16.M88.4 [R44], R120 ;  /* 0x000000782c007844 */ /* 0x000fe20000000200 */
[----:B------:R-:W-:Y:S02]  /*10490*/  ISETP.NE.U32.AND P0, PT, RZ, UR4, PT ;  /* 0x00000004ff007c0c */ /* 0x000fe4000bf05070 */
[----:B------:R-:W-:Y:S02]  /*104a0*/  IADD3 R6, P1, R209, UR4, RZ ;  /* 0x00000004d1067c10 */ /* 0x000fe4000ff3e0ff */
[----:B------:R-:W-:-:S02]  /*104b0*/  MOV R118, R118 ;  /* 0x0000007600767202 */ /* 0x000fc40000000f00 */
[----:B------:R-:W-:Y:S02]  /*104c0*/  F2FP.BF16.F32.PACK_AB R130, R133, R132 ;  /* 0x000000848582723e */ /* 0x000fe400000010ff */
[----:B------:R-:W-:Y:S02]  /*104d0*/  F2FP.BF16.F32.PACK_AB R131, R135, R134 ;  /* 0x000000868783723e */ /* 0x000fe400000010ff */
[----:B------:R-:W-:Y:S02]  /*104e0*/  F2FP.BF16.F32.PACK_AB R137, R139, R138 ;  /* 0x0000008a8b89723e */ /* 0x000fe400000010ff */
[----:B------:R-:W-:Y:S01]  /*104f0*/  F2FP.BF16.F32.PACK_AB R144, R145, R144 ;  /* 0x000000909190723e */ /* 0x000fe200000010ff */
[----:B------:R-:W-:Y:S01]  /*10500*/  STSM.16.M88.4 [R118], R128 ;  /* 0x0000008076007844 */ /* 0x000fe20000000200 */
[----:B------:R-:W-:Y:S02]  /*10510*/  MOV R36, R36 ;  /* 0x0000002400247202 */ /* 0x000fe40000000f00 */
[----:B------:R-:W-:-:S02]  /*10520*/  F2FP.BF16.F32.PACK_AB R138, R141, R140 ;  /* 0x0000008c8d8a723e */ /* 0x000fc400000010ff */
[----:B------:R-:W-:Y:S02]  /*10530*/  F2FP.BF16.F32.PACK_AB R139, R143, R142 ;  /* 0x0000008e8f8b723e */ /* 0x000fe400000010ff */
[----:B------:R-:W-:Y:S02]  /*10540*/  F2FP.BF16.F32.PACK_AB R145, R147, R146 ;  /* 0x000000929391723e */ /* 0x000fe400000010ff */
[----:B------:R-:W-:Y:S01]  /*10550*/  MOV R40, R40 ;  /* 0x0000002800287202 */ /* 0x000fe20000000f00 */
[----:B------:R1:W-:Y:S01]  /*10560*/  STSM.16.M88.4 [R36], R136 ;  /* 0x0000008824007844 */ /* 0x0003e20000000200 */
        /* <DEDUP_REMOVED lines=11> */
[----:B--2---:R-:W-:Y:S01]  /*10620*/  IMAD.U32 R24, RZ, RZ, UR4 ;  /* 0x00000004ff187e24 */ /* 0x004fe2000f8e00ff */
        /* <DEDUP_REMOVED lines=20> */
[----:B------:R-:W-:Y:S01]  /*10770*/  LOP3.LUT R12, R12, R13, RZ, 0x3c, !PT ;  /* 0x0000000d0c0c7212 */ /* 0x000fe200078e3cff */
[--C-:B------:R-:W-:Y:S01]  /*10780*/  IMAD.X R13, RZ, RZ, R21.reuse, P2 ;  /* 0x000000ffff0d7224 */ /* 0x100fe200010e0615 */
[----:B------:R-:W-:Y:S02]  /*10790*/  LOP3.LUT R28, R28, R29, RZ, 0x3c, !PT ;  /* 0x0000001d1c1c7212 */ /* 0x000fe400078e3cff */
        /* <DEDUP_REMOVED lines=9> */
[----:B-1----:R-:W-:Y:S02]  /*10830*/  LOP3.LUT R36, R37, 0x380, RZ, 0xc0, !PT ;  /* 0x0000038025247812 */ /* 0x002fe400078ec0ff */
[----:B---3--:R-:W-:Y:S02]  /*10840*/  LOP3.LUT R40, R41, 0x380, RZ, 0xc0, !PT ;  /* 0x0000038029287812 */ /* 0x008fe400078ec0ff */
[----:B------:R-:W-:Y:S02]  /*10850*/  LOP3.LUT R44, R45, 0x380, RZ, 0xc0, !PT ;  /* 0x000003802d2c7812 */ /* 0x000fe400078ec0ff */
        /* <DEDUP_REMOVED lines=15> */
[----:B--2---:R-:W-:Y:S06]  /*10950*/  @P6 BRA `(.L_x_3733) ;  /* 0x0000000000106947 */ /* 0x004fec0003800000 */
[----:B------:R-:W-:Y:S05]  /*10960*/  @!P0 BRA `(.L_x_3733) ;  /* 0x00000000000c8947 */ /* 0x000fea0003800000 */
[----:B------:R-:W2:Y:S04]  /*10970*/  LDG.E R3, desc[UR54][R6.64] ;  /* 0x0000003606037981 */ /* 0x000ea8000c1e1900 */
[----:B-----5:R-:W2:Y:S02]  /*10980*/  LDG.E R24, desc[UR54][R6.64+0x4] ;  /* 0x0000043606187981 */ /* 0x020ea4000c1e1900 */
[----:B--2---:R-:W-:-:S07]  /*10990*/  IMAD.IADD R24, R24, 0x1, -R3 ;  /* 0x0000000118187824 */ /* 0x004fce00078e0a03 */
.L_x_3733:
[----:B------:R-:W1:Y:S01]  /*109a0*/  SHFL.IDX PT, R3, R216, RZ, 0x1f ;  /* 0x00001fffd8037589 */ /* 0x000e6200000e0000 */
[----:B------:R-:W-:Y:S01]  /*109b0*/  ISETP.NE.AND P6, PT, R10, RZ, PT ;  /* 0x000000ff0a00720c */ /* 0x000fe20003fc5270 */
[--C-:B------:R-:W-:Y:S01]  /*109c0*/  IMAD.X R57, RZ, RZ, R21.reuse, P5 ;  /* 0x000000ffff397224 */ /* 0x100fe200028e0615 */
[C---:B------:R-:W-:Y:S01]  /*109d0*/  LOP3.LUT R5, R20.reuse, 0x380, RZ, 0xc0, !PT ;  /* 0x0000038014057812 */ /* 0x040fe200078ec0ff */
[--C-:B------:R-:W-:Y:S01]  /*109e0*/  IMAD.X R41, RZ, RZ, R21.reuse, P1 ;  /* 0x000000ffff297224 */ /* 0x100fe200008e0615 */
[C---:B------:R-:W-:Y:S01]  /*109f0*/  IADD3 R65, P1, R20.reuse, 0xc000, RZ ;  /* 0x0000c00014417810 */ /* 0x040fe20007f3e0ff */
        /* <DEDUP_REMOVED lines=8> */
[----:B------:R-:W-:Y:S02]  /*10a80*/  LOP3.LUT R60, R61, 0x380, RZ, 0xc0, !PT ;  /* 0x000003803d3c7812 */ /* 0x000fe400078ec0ff */
[----:B------:R-:W-:Y:S01]  /*10a90*/  LOP3.LUT R64, R65, 0x380, RZ, 0xc0, !PT ;  /* 0x0000038041407812 */ /* 0x000fe200078ec0ff */
[----:B------:R-:W-:Y:S01]  /*10aa0*/  IMAD.X R77, RZ, RZ, R21, P4 ;  /* 0x000000ffff4d7224 */ /* 0x000fe200020e0615 */
[----:B------:R-:W-:Y:S02]  /*10ab0*/  LOP3.LUT R68, R69, 0x380, RZ, 0xc0, !PT ;  /* 0x0000038045447812 */ /* 0x000fe400078ec0ff */
[----:B------:R-:W-:Y:S02]  /*10ac0*/  LOP3.LUT R72, R73, 0x380, RZ, 0xc0, !PT ;  /* 0x0000038049487812 */ /* 0x000fe400078ec0ff */
[----:B------:R-:W-:Y:S02]  /*10ad0*/  SHF.R.U64 R60, R60, 0x3, RZ ;  /* 0x000000033c3c7819 */ /* 0x000fe400000012ff */
[----:B-1----:R-:W-:-:S02]  /*10ae0*/  ISETP.NE.AND P5, PT, R3, RZ, PT ;  /* 0x000000ff0300720c */ /* 0x002fc40003fa5270 */
[----:B------:R-:W-:Y:S02]  /*10af0*/  LOP3.LUT R3, R4, 0x380, RZ, 0xc0, !PT ;  /* 0x0000038004037812 */ /* 0x000fe400078ec0ff */
[----:B------:R-:W-:Y:S02]  /*10b00*/  SHF.R.U64 R64, R64, 0x3, RZ ;  /* 0x0000000340407819 */ /* 0x000fe400000012ff */
[----:B------:R-:W-:Y:S02]  /*10b10*/  SHF.R.U64 R68, R68, 0x3, RZ ;  /* 0x0000000344447819 */ /* 0x000fe400000012ff */
[----:B------:R-:W-:Y:S02]  /*10b20*/  SHF.R.U64 R72, R72, 0x3, RZ ;  /* 0x0000000348487819 */ /* 0x000fe400000012ff */
[----:B------:R-:W-:Y:S02]  /*10b30*/  SHF.R.U64 R5, R5, 0x3, RZ ;  /* 0x0000000305057819 */ /* 0x000fe400000012ff */
[----:B------:R-:W-:-:S02]  /*10b40*/  SHF.R.U64 R3, R3, 0x3, RZ ;  /* 0x0000000303037819 */ /* 0x000fc400000012ff */
[----:B------:R-:W-:Y:S01]  /*10b50*/  LOP3.LUT R60, R60, R61, RZ, 0x3c, !PT ;  /* 0x0000003d3c3c7212 */ /* 0x000fe200078e3cff */
[--C-:B------:R-:W-:Y:S01]  /*10b60*/  IMAD.X R61, RZ, RZ, R21.reuse, P6 ;  /* 0x000000ffff3d7224 */ /* 0x100fe200030e0615 */
[----:B------:R-:W-:Y:S02]  /*10b70*/  LOP3.LUT R64, R64, R65, RZ, 0x3c, !PT ;  /* 0x0000004140407212 */ /* 0x000fe400078e3cff */
[----:B------:R-:W-:Y:S01]  /*10b80*/  LOP3.LUT R68, R68, R69, RZ, 0x3c, !PT ;  /* 0x0000004544447212 */ /* 0x000fe200078e3cff */
[--C-:B------:R-:W-:Y:S01]  /*10b90*/  IMAD.X R69, RZ, RZ, R21.reuse, P2 ;  /* 0x000000ffff457224 */ /* 0x100fe200010e0615 */
[----:B------:R-:W-:Y:S01]  /*10ba0*/  LOP3.LUT R72, R72, R73, RZ, 0x3c, !PT ;  /* 0x0000004948487212 */ /* 0x000fe200078e3cff */
[----:B------:R-:W-:Y:S01]  /*10bb0*/  IMAD.X R73, RZ, RZ, R21, P3 ;  /* 0x000000ffff497224 */ /* 0x000fe200018e0615 */
[----:B------:R-:W-:Y:S02]  /*10bc0*/  IADD3.X R65, RZ, R21, RZ, P1, !PT ;  /* 0x00000015ff417210 */ /* 0x000fe40000ffe4ff */
[----:B------:R-:W-:-:S02]  /*10bd0*/  LOP3.LUT R20, R5, R20, RZ, 0x3c, !PT ;  /* 0x0000001405147212 */ /* 0x000fc400078e3cff */
[----:B------:R-:W-:Y:S02]  /*10be0*/  LOP3.LUT R76, R3, R4, RZ, 0x3c, !PT ;  /* 0x00000004034c7212 */ /* 0x000fe400078e3cff */
[----:B------:R-:W-:Y:S02]  /*10bf0*/  SHF.R.S32.HI R80, RZ, 0x1f, R208 ;  /* 0x0000001fff507819 */ /* 0x000fe400000114d0 */
[----:B------:R-:W-:Y:S02]  /*10c00*/  SEL R83, R211, RZ, !P0 ;  /* 0x000000ffd3537207 */ /* 0x000fe40004000000 */
[----:B------:R-:W-:Y:S02]  /*10c10*/  SEL R215, R215, RZ, !P0 ;  /* 0x000000ffd7d77207 */ /* 0x000fe40004000000 */
[----:B-----5:R-:W-:Y:S01]  /*10c20*/  SHF.R.S32.HI R81, RZ, 0x1f, R0 ;  /* 0x0000001fff517819 */ /* 0x020fe20000011400 */
[----:B------:R-:W-:Y:S06]  /*10c30*/  @P5 BRA `(.L_x_3734) ;  /* 0x0000000000645947 */ /* 0x000fec0003800000 */
[----:B------:R-:W-:Y:S01]  /*10c40*/  ULDC.64 UR4, c[0x0][0xc70] ;  /* 0x00031c0000047ab9 */ /* 0x000fe20000000a00 */
[----:B------:R-:W-:Y:S02]  /*10c50*/  IMAD.MOV.U32 R4, RZ, RZ, R0 ;  /* 0x000000ffff047224 */ /* 0x000fe400078e0000 */
        /* <DEDUP_REMOVED lines=8> */
[----:B------:R-:W-:Y:S01]  /*10ce0*/  IMAD R11, R213, 0x40, R188 ;  /* 0x00000040d50b7824 */ /* 0x000fe200078e02bc */
[----:B------:R-:W-:Y:S01]  /*10cf0*/  ISETP.NE.AND P0, PT, R190, R7, PT ;  /* 0x00000007be00720c */ /* 0x000fe20003f05270 */
[----:B------:R-:W-:-:S03]  /*10d00*/  IMAD.WIDE.U32 R4, R83, UR4, R4 ;  /* 0x0000000453047c25 */ /* 0x000fc6000f8e0004 */
[----:B------:R-:W-:Y:S01]  /*10d10*/  SHF.R.S32.HI R7, RZ, 0x1f, R11 ;  /* 0x0000001fff077819 */ /* 0x000fe2000001140b */
[----:B------:R-:W-:Y:S01]  /*10d20*/  IMAD R10, R83, UR5, R3 ;  /* 0x00000005530a7c24 */ /* 0x000fe2000f8e0203 */
[C---:B------:R-:W-:Y:S01]  /*10d30*/  IADD3 R6, P2, R11.reuse, R4, RZ ;  /* 0x000000040b067210 */ /* 0x040fe20007f5e0ff */
[C---:B------:R-:W-:Y:S01]  /*10d40*/  VIADD R3, R11.reuse, 0x8 ;  /* 0x000000080b037836 */ /* 0x040fe20000000000 */
[-C--:B------:R-:W-:Y:S01]  /*10d50*/  ISETP.GE.OR P1, PT, R11, R24.reuse, P0 ;  /* 0x000000180b00720c */ /* 0x080fe20000726670 */
[----:B------:R-:W-:Y:S01]  /*10d60*/  ULDC.64 UR4, c[0x0][0xc40] ;  /* 0x0003100000047ab9 */ /* 0x000fe20000000a00 */
[----:B------:R-:W-:Y:S02]  /*10d70*/  IADD3.X R7, R7, R5, R10, P2, !PT ;  /* 0x0000000507077210 */ /* 0x000fe400017fe40a */
[----:B------:R-:W-:Y:S02]  /*10d80*/  ISETP.GE.OR P0, PT, R3, R24, P0 ;  /* 0x000000180300720c */ /* 0x000fe40000706670 */
[----:B------:R-:W-:-:S04]  /*10d90*/  LEA R4, P2, R6, UR4, 0x2 ;  /* 0x0000000406047c11 */ /* 0x000fc8000f8410ff */
[----:B------:R-:W-:-:S05]  /*10da0*/  LEA.HI.X R5, R6, UR5, R7, 0x2, P2 ;  /* 0x0000000506057c11 */ /* 0x000fca00090f1407 */
[----:B------:R1:W-:Y:S04]  /*10db0*/  @!P1 STG.E desc[UR54][R4.64], R174 ;  /* 0x000000ae04009986 */ /* 0x0003e8000c101936 */
[----:B------:R1:W-:Y:S02]  /*10dc0*/  @!P0 STG.E desc[UR54][R4.64+0x20], R175 ;  /* 0x000020af04008986 */ /* 0x0003e4000c101936 */
.L_x_3734:
[----:B------:R-:W2:Y:S01]  /*10dd0*/  LDC R90, c[0x0][0xb8c] ;  /* 0x0002e300ff5a7b82 */ /* 0x000ea20000000800 */
[----:B-1----:R1:W5:Y:S01]  /*10de0*/  LD.E.128 R4, desc[UR54][R20.64] ;  /* 0x0000003614047980 */ /* 0x002362000c101d00 */
[----:B------:R-:W-:Y:S02]  /*10df0*/  ULDC.64 UR4, c[0x0][0xba0] ;  /* 0x0002e80000047ab9 */ /* 0x000fe40000000a00 */
[----:B------:R-:W-:Y:S01]  /*10e00*/  IMAD R3, R81, UR4, RZ ;  /* 0x0000000451037c24 */ /* 0x000fe2000f8e02ff */
[----:B------:R-:W5:Y:S04]  /*10e10*/  LD.E.128 R8, desc[UR54][R8.64] ;  /* 0x0000003608087980 */ /* 0x000f68000c101d00 */
[----:B------:R-:W5:Y:S01]  /*10e20*/  LD.E.128 R12, desc[UR54][R12.64] ;  /* 0x000000360c0c7980 */ /* 0x000f62000c101d00 */
[--C-:B-1----:R-:W-:Y:S01]  /*10e30*/  SHF.R.S32.HI R21, RZ, 0x1f, R187.reuse ;  /* 0x0000001fff157819 */ /* 0x102fe200000114bb */
[----:B------:R-:W-:-:S02]  /*10e40*/  IMAD.MOV.U32 R20, RZ, RZ, R187 ;  /* 0x000000ffff147224 */ /* 0x000fc400078e00bb */
[----:B------:R-:W5:Y:S01]  /*10e50*/  LD.E.128 R28, desc[UR54][R28.64] ;  /* 0x000000361c1c7980 */ /* 0x000f62000c101d00 */
[C---:B------:R-:W-:Y:S02]  /*10e60*/  IMAD R3, R0.reuse, UR5, R3 ;  /* 0x0000000500037c24 */ /* 0x040fe4000f8e0203 */
[----:B------:R-:W-:Y:S01]  /*10e70*/  IMAD.WIDE.U32 R20, R0, UR4, R20 ;  /* 0x0000000400147c25 */ /* 0x000fe2000f8e0014 */
[----:B------:R-:W-:Y:S01]  /*10e80*/  ULDC.64 UR4, c[0x0][0xbe0] ;  /* 0x0002f80000047ab9 */ /* 0x000fe20000000a00 */
[----:B------:R-:W5:Y:S03]  /*10e90*/  LD.E.128 R32, desc[UR54][R32.64] ;  /* 0x0000003620207980 */ /* 0x000f66000c101d00 */
[----:B------:R-:W-:Y:S01]  /*10ea0*/  IADD3 R21, R21, R3, RZ ;  /* 0x0000000315157210 */ /* 0x000fe20007ffe0ff */
[----:B------:R-:W-:Y:S01]  /*10eb0*/  VIADD R3, R187, 0x40 ;  /* 0x00000040bb037836 */ /* 0x000fe20000000000 */
[----:B------:R-:W5:Y:S01]  /*10ec0*/  LD.E.128 R36, desc[UR54][R36.64] ;  /* 0x0000003624247980 */ /* 0x000f62000c101d00 */
[----:B------:R-:W-:-:S03]  /*10ed0*/  IMAD R81, R80, UR4, RZ ;  /* 0x0000000450517c24 */ /* 0x000fc6000f8e02ff */
[-C--:B--2---:R-:W-:Y:S01]  /*10ee0*/  ISETP.GE.AND P3, PT, R3, R90.reuse, PT ;  /* 0x0000005a0300720c */ /* 0x084fe20003f66270 */
[----:B------:R-:W5:Y:S01]  /*10ef0*/  LD.E.128 R40, desc[UR54][R40.64] ;  /* 0x0000003628287980 */ /* 0x000f62000c101d00 */
[----:B------:R-:W-:Y:S02]  /*10f00*/  IMAD R85, R213, -0x40, R24 ;  /* 0xffffffc0d5557824 */ /* 0x000fe400078e0218 */
[----:B------:R-:W-:Y:S01]  /*10f10*/  VIADD R0, R192, 0x20 ;  /* 0x00000020c0007836 */ /* 0x000fe20000000000 */
[----:B------:R-:W5:Y:S01]  /*10f20*/  LD.E.128 R44, desc[UR54][R44.64] ;  /* 0x000000362c2c7980 */ /* 0x000f62000c101d00 */
[C---:B------:R-:W-:Y:S01]  /*10f30*/  IMAD R81, R208.reuse, UR5, R81 ;  /* 0x00000005d0517c24 */ /* 0x040fe2000f8e0251 */
[----:B------:R-:W-:Y:S01]  /*10f40*/  SEL R24, RZ, 0xffffffff, P3 ;  /* 0xffffffffff187807 */ /* 0x000fe20001800000 */
[----:B------:R-:W-:Y:S01]  /*10f50*/  IMAD.WIDE.U32 R20, R208, UR4, R20 ;  /* 0x00000004d0147c25 */ /* 0x000fe2000f8e0014 */
[----:B------:R-:W5:Y:S01]  /*10f60*/  LD.E.128 R48, desc[UR54][R48.64] ;  /* 0x0000003630307980 */ /* 0x000f62000c101d00 */
[----:B------:R-:W-:Y:S01]  /*10f70*/  ISETP.GE.AND P2, PT, R187, R90, PT ;  /* 0x0000005abb00720c */ /* 0x000fe20003f46270 */
[----:B------:R-:W-:-:S02]  /*10f80*/  ULDC.64 UR4, c[0x0][0xbe8] ;  /* 0x0002fa0000047ab9 */ /* 0x000fc40000000a00 */
[----:B------:R-:W5:Y:S01]  /*10f90*/  LD.E.128 R52, desc[UR54][R52.64] ;  /* 0x0000003634347980 */ /* 0x000f62000c101d00 */
[----:B------:R-:W-:-:S03]  /*10fa0*/  VIADD R86, R187, 0x80 ;  /* 0x00000080bb567836 */ /* 0x000fc60000000000 */
[----:B------:R-:W5:Y:S01]  /*10fb0*/  LD.E.128 R56, desc[UR54][R56.64] ;  /* 0x0000003638387980 */ /* 0x000f62000c101d00 */
[----:B------:R-:W-:-:S03]  /*10fc0*/  VIADD R87, R187, 0xc0 ;  /* 0x000000c0bb577836 */ /* 0x000fc60000000000 */
[----:B------:R-:W5:Y:S04]  /*10fd0*/  LD.E.128 R60, desc[UR54][R60.64] ;  /* 0x000000363c3c7980 */ /* 0x000f68000c101d00 */
[----:B------:R-:W5:Y:S04]  /*10fe0*/  LD.E.128 R64, desc[UR54][R64.64] ;  /* 0x0000003640407980 */ /* 0x000f68000c101d00 */
[----:B------:R-:W5:Y:S04]  /*10ff0*/  LD.E.128 R68, desc[UR54][R68.64] ;  /* 0x0000003644447980 */ /* 0x000f68000c101d00 */
[----:B------:R-:W5:Y:S04]  /*11000*/  LD.E.128 R72, desc[UR54][R72.64] ;  /* 0x0000003648487980 */ /* 0x000f68000c101d00 */
[----:B------:R-:W5:Y:S01]  /*11010*/  LD.E.128 R76, desc[UR54][R76.64] ;  /* 0x000000364c4c7980 */ /* 0x000f62000c101d00 */
[----:B------:R-:W-:Y:S01]  /*11020*/  IMAD.IADD R21, R21, 0x1, R81 ;  /* 0x0000000115157824 */ /* 0x000fe200078e0251 */
[----:B------:R-:W-:Y:S01]  /*11030*/  ISETP.GE.AND P0, PT, R0, R85, PT ;  /* 0x000000550000720c */ /* 0x000fe20003f06270 */
[----:B------:R-:W-:Y:S01]  /*11040*/  IMAD.SHL.U32 R81, R24, 0x2, RZ ;  /* 0x0000000218517824 */ /* 0x000fe200078e00ff */
[----:B------:R-:W-:Y:S01]  /*11050*/  @!PT LDS RZ, [RZ] ;  /* 0x00000000fffff984 */ /* 0x000fe20000000800 */
[----:B------:R-:W-:Y:S01]  /*11060*/  @!PT LDS RZ, [RZ] ;  /* 0x00000000fffff984 */ /* 0x000fe20000000800 */
[----:B------:R-:W-:Y:S01]  /*11070*/  @!PT LDS RZ, [RZ] ;  /* 0x00000000fffff984 */ /* 0x000fe20000000800 */
[----:B------:R-:W-:Y:S01]  /*11080*/  @!PT LDS RZ, [RZ] ;  /* 0x00000000fffff984 */ /* 0x000fe20000000800 */
[----:B------:R1:W-:Y:S06]  /*11090*/  MEMBAR.ALL.CTA ;  /* 0x0000000000007992 */ /* 0x0003ec0000008000 */
[----:B-1----:R-:W1:Y:S01]  /*110a0*/  FENCE.VIEW.ASYNC.S ;  /* 0x00000000000073c6 */ /* 0x002e620000000000 */
        /* <DEDUP_REMOVED lines=60> */
.L_x_3736:
[----:B------:R-:W-:Y:S05]  /*11470*/  BSYNC B1 ;  /* 0x0000000000017941 */ /* 0x000fea0003800000 */
.L_x_3735:
[----:B------:R-:W-:Y:S05]  /*11480*/  @P0 BRA `(.L_x_3737) ;  /* 0x0000000c00040947 */ /* 0x000fea0003800000 */
[----:B-1---5:R-:W-:Y:S01]  /*11490*/  IADD3 R7, P0, R80, 0x20, RZ ;  /* 0x0000002050077810 */ /* 0x022fe20007f1e0ff */
[----:B------:R-:W-:Y:S01]  /*114a0*/  ULDC.64 UR4, c[0x0][0xbd8] ;  /* 0x0002f60000047ab9 */ /* 0x000fe20000000a00 */
[----:B------:R-:W-:Y:S01]  /*114b0*/  IMAD.MOV.U32 R4, RZ, RZ, R82 ;  /* 0x000000ffff047224 */ /* 0x000fe200078e0052 */
[-C--:B------:R-:W-:Y:S01]  /*114c0*/  ISETP.GE.AND P4, PT, R3, R90.reuse, PT ;  /* 0x0000005a0300720c */ /* 0x080fe20003f86270 */
        /* <DEDUP_REMOVED lines=8> */
[----:B------:R-:W-:-:S03]  /*11550*/  ISETP.GE.AND P0, PT, R89, R90, PT ;  /* 0x0000005a5900720c */ /* 0x000fc60003f06270 */
        /* <DEDUP_REMOVED lines=17> */
.L_x_3732:
        /* <DEDUP_REMOVED lines=21> */
[----:B---3--:R-:W-:-:S07]  /*117c0*/  IADD3 R0, -R7, R0, RZ ;  /* 0x0000000007007210 */ /* 0x008fce0007ffe1ff */
.L_x_3738:
        /* <DEDUP_REMOVED lines=29> */
.L_x_3740:
[----:B------:R-:W-:Y:S05]  /*119a0*/  BSYNC B1 ;  /* 0x0000000000017941 */ /* 0x000fea0003800000 */
.L_x_3739:
[----:B------:R-:W-:Y:S01]  /*119b0*/  ULDC.64 UR4, c[0x0][0xba0] ;  /* 0x0002e80000047ab9 */ /* 0x000fe20000000a00 */
[----:B---3--:R-:W-:Y:S01]  /*119c0*/  IMAD.MOV.U32 R4, RZ, RZ, R187 ;  /* 0x000000ffff047224 */ /* 0x008fe200078e00bb */
[C---:B--2---:R-:W-:Y:S01]  /*119d0*/  ISETP.GE.AND P2, PT, R187.reuse, R12, PT ;  /* 0x0000000cbb00720c */ /* 0x044fe20003f46270 */
[----:B----4-:R-:W-:Y:S01]  /*119e0*/  IMAD.MOV.U32 R5, RZ, RZ, R10 ;  /* 0x000000ffff057224 */ /* 0x010fe200078e000a */
[----:B------:R-:W-:Y:S01]  /*119f0*/  BSSY B1, `(.L_x_3741) ;  /* 0x000004d000017945 */ /* 0x000fe20003800000 */
[----:B------:R-:W-:Y:S02]  /*11a00*/  IMAD R6, R8, UR4, RZ ;  /* 0x0000000408067c24 */ /* 0x000fe4000f8e02ff */
        /* <DEDUP_REMOVED lines=8> */
[----:B------:R-:W-:Y:S02]  /*11a90*/  IMAD R3, R213, -0x40, R0 ;  /* 0xffffffc0d5037824 */ /* 0x000fe400078e0200 */
[C---:B------:R-:W-:Y:S02]  /*11aa0*/  VIADD R0, R192.reuse, 0x20 ;  /* 0x00000020c0007836 */ /* 0x040fe40000000000 */
[----:B------:R-:W-:Y:S01]  /*11ab0*/  IMAD R7, R9, UR4, RZ ;  /* 0x0000000409077c24 */ /* 0x000fe2000f8e02ff */
[-C--:B------:R-:W-:Y:S01]  /*11ac0*/  ISETP.GE.AND P1, PT, R192, R3.reuse, PT ;  /* 0x00000003c000720c */ /* 0x080fe20003f26270 */
[----:B------:R-:W-:Y:S01]  /*11ad0*/  VIADD R21, R187, 0xc0 ;  /* 0x000000c0bb157836 */ /* 0x000fe20000000000 */
[----:B------:R-:W-:Y:S01]  /*11ae0*/  ISETP.GE.AND P0, PT, R0, R3, PT ;  /* 0x000000030000720c */ /* 0x000fe20003f06270 */
[C---:B------:R-:W-:Y:S01]  /*11af0*/  IMAD R7, R208.reuse, UR5, R7 ;  /* 0x00000005d0077c24 */ /* 0x040fe2000f8e0207 */
[----:B------:R-:W-:Y:S01]  /*11b00*/  SEL R0, RZ, 0x1, P2 ;  /* 0x00000001ff007807 */ /* 0x000fe20001000000 */
[----:B------:R-:W-:Y:S01]  /*11b10*/  IMAD.WIDE.U32 R4, R208, UR4, R4 ;  /* 0x00000004d0047c25 */ /* 0x000fe2000f8e0004 */
[-C--:B------:R-:W-:Y:S01]  /*11b20*/  ISETP.GE.AND P2, PT, R15, R12.reuse, PT ;  /* 0x0000000c0f00720c */ /* 0x080fe20003f46270 */
[----:B------:R-:W-:Y:S01]  /*11b30*/  ULDC.64 UR4, c[0x0][0xbe8] ;  /* 0x0002fa0000047ab9 */ /* 0x000fe20000000a00 */
[-C--:B------:R-:W-:Y:S01]  /*11b40*/  ISETP.GE.AND P3, PT, R21, R12.reuse, PT ;  /* 0x0000000c1500720c */ /* 0x080fe20003f66270 */
[----:B------:R-:W-:Y:S01]  /*11b50*/  IMAD.SHL.U32 R3, R6, 0x2, RZ ;  /* 0x0000000206037824 */ /* 0x000fe200078e00ff */
[----:B------:R-:W-:Y:S01]  /*11b60*/  IADD3 R5, R5, R7, RZ ;  /* 0x0000000705057210 */ /* 0x000fe20007ffe0ff */
[C---:B------:R-:W-:Y:S01]  /*11b70*/  VIADD R29, R187.reuse, 0x100 ;  /* 0x00000100bb1d7836 */ /* 0x040fe20000000000 */
[----:B------:R-:W-:Y:S01]  /*11b80*/  SEL R6, RZ, 0x8, P3 ;  /* 0x00000008ff067807 */ /* 0x000fe20001800000 */
[----:B------:R-:W-:Y:S01]  /*11b90*/  VIADD R31, R187, 0x140 ;  /* 0x00000140bb1f7836 */ /* 0x000fe20000000000 */
[----:B------:R-:W-:Y:S01]  /*11ba0*/  LOP3.LUT R0, R3, 0x2, R0, 0xe2, !PT ;  /* 0x0000000203007812 */ /* 0x000fe200078ee200 */
[C---:B------:R-:W-:Y:S01]  /*11bb0*/  VIADD R7, R187.reuse, 0x180 ;  /* 0x00000180bb077836 */ /* 0x040fe20000000000 */
[----:B------:R-:W-:Y:S01]  /*11bc0*/  SEL R3, RZ, 0x4, P2 ;  /* 0x00000004ff037807 */ /* 0x000fe20001000000 */
[----:B------:R-:W-:Y:S01]  /*11bd0*/  VIADD R9, R187, 0x1c0 ;  /* 0x000001c0bb097836 */ /* 0x000fe20000000000 */
[----:B------:R-:W-:-:S02]  /*11be0*/  ISETP.GE.AND P2, PT, R29, R12, PT ;  /* 0x0000000c1d00720c */ /* 0x000fc40003f46270 */
[-C--:B------:R-:W-:Y:S02]  /*11bf0*/  ISETP.GE.AND P3, PT, R31, R12.reuse, PT ;  /* 0x0000000c1f00720c */ /* 0x080fe40003f66270 */
[----:B------:R-:W-:Y:S02]  /*11c00*/  ISETP.GE.AND P4, PT, R7, R12, PT ;  /* 0x0000000c0700720c */ /* 0x000fe40003f86270 */
[----:B------:R-:W-:Y:S01]  /*11c10*/  LOP3.LUT R3, R6, R0, R3, 0xfe, !PT ;  /* 0x0000000006037212 */ /* 0x000fe200078efe03 */
[----:B------:R-:W-:Y:S01]  /*11c20*/  IMAD R0, R215, UR4, RZ ;  /* 0x00000004d7007c24 */ /* 0x000fe2000f8e02ff */
[----:B------:R-:W-:Y:S02]  /*11c30*/  SEL R6, RZ, 0x10, P2 ;  /* 0x00000010ff067807 */ /* 0x000fe40001000000 */
[----:B------:R-:W-:Y:S02]  /*11c40*/  SEL R7, RZ, 0x20, P3 ;  /* 0x00000020ff077807 */ /* 0x000fe40001800000 */
[----:B------:R-:W-:-:S02]  /*11c50*/  SEL R8, RZ, 0x40, P4 ;  /* 0x00000040ff087807 */ /* 0x000fc40002000000 */
[----:B------:R-:W-:Y:S01]  /*11c60*/  LOP3.LUT R11, R7, R3, R6, 0xfe, !PT ;  /* 0x00000003070b7212 */ /* 0x000fe200078efe06 */
[----:B------:R-:W-:Y:S01]  /*11c70*/  IMAD R3, R211, UR5, R0 ;  /* 0x00000005d3037c24 */ /* 0x000fe2000f8e0200 */
[----:B------:R-:W-:Y:S01]  /*11c80*/  ISETP.GE.AND P2, PT, R9, R12, PT ;  /* 0x0000000c0900720c */ /* 0x000fe20003f46270 */
[----:B------:R-:W-:Y:S01]  /*11c90*/  IMAD.WIDE.U32 R6, R211, UR4, R4 ;  /* 0x00000004d3067c25 */ /* 0x000fe2000f8e0004 */
[--C-:B------:R-:W-:Y:S02]  /*11ca0*/  SHF.R.S32.HI R9, RZ, 0x1f, R192.reuse ;  /* 0x0000001fff097819 */ /* 0x100fe400000114c0 */
        /* <DEDUP_REMOVED lines=8> */
[----:B------:R-:W-:Y:S01]  /*11d30*/  MOV R5, R11 ;  /* 0x0000000b00057202 */ /* 0x000fe20000000f00 */
        /* <DEDUP_REMOVED lines=10> */
[C---:B------:R-:W-:Y:S02]  /*11de0*/  LEA R34, P1, R4.reuse, UR4, 0x1 ;  /* 0x0000000404227c11 */ /* 0x040fe4000f8208ff */
[-C--:B------:R-:W-:Y:S02]  /*11df0*/  ISETP.GE.AND P2, PT, R31, R12.reuse, PT ;  /* 0x0000000c1f00720c */ /* 0x080fe40003f46270 */
        /* <DEDUP_REMOVED lines=12> */
.L_x_3742:
[----:B------:R-:W-:Y:S05]  /*11ec0*/  BSYNC B1 ;  /* 0x0000000000017941 */ /* 0x000fea0003800000 */
.L_x_3741:
[----:B------:R-:W-:Y:S05]  /*11ed0*/  @P0 BRA `(.L_x_3737) ;  /* 0x0000000000700947 */ /* 0x000fea0003800000 */
[----:B------:R-:W-:Y:S01]  /*11ee0*/  IADD3 R3, P0, R8, 0x20, RZ ;  /* 0x0000002008037810 */ /* 0x000fe20007f1e0ff */
        /* <DEDUP_REMOVED lines=27> */
.L_x_3737:
[----:B------:R-:W-:Y:S05]  /*120a0*/  BSYNC B0 ;  /* 0x0000000000007941 */ /* 0x000fea0003800000 */
.L_x_3731:
[----:B------:R-:W-:Y:S02]  /*120b0*/  ULDC UR4, c[0x0][0xd14] ;  /* 0x0003450000047ab9 */ /* 0x000fe40000000800 */
[----:B-1----:R-:W-:-:S13]  /*120c0*/  ISETP.GE.AND P0, PT, R27, UR4, PT ;  /* 0x000000041b007c0c */ /* 0x002fda000bf06270 */
[----:B------:R-:W-:Y:S05]  /*120d0*/  @!P0 BRA `(.L_x_3743) ;  /* 0xfffffef000188947 */ /* 0x000fea000383ffff */
[----:B------:R-:W-:Y:S05]  /*120e0*/  BRA `(.L_x_3626) ;  /* 0x00000060007c7947 */ /* 0x000fea0003800000 */
.L_x_3624:
        /* <DEDUP_REMOVED lines=48> */
[----:B------:R-:W-:Y:S02]  /*123f0*/  @P0 LOP3.LUT R4, R4, 0x2, RZ, 0xfc, !PT ;  /* 0x0000000204040812 */ /* 0x000fe400078efcff */
[----:B0-----:R-:W-:-:S04]  /*12400*/  SEL R2, R2, RZ, P0 ;  /* 0x000000ff02027207 */ /* 0x001fc80000000000 */
[----:B------:R-:W-:-:S05]  /*12410*/  IADD3 R2, R3, R2, RZ ;  /* 0x0000000203027210 */ /* 0x000fca0007ffe0ff */
[----:B------:R-:W0:Y:S02]  /*12420*/  SHFL.IDX PT, R5, R2, 0x1f, 0x1f ;  /* 0x03e01f0002057f89 */ /* 0x000e2400000e0000 */
[----:B0-----:R-:W-:-:S04]  /*12430*/  IMAD R5, R5, UR4, RZ ;  /* 0x0000000405057c24 */ /* 0x001fc8000f8e02ff */
[----:B------:R-:W-:Y:S01]  /*12440*/  IMAD.MOV.U32 R6, RZ, RZ, R5 ;  /* 0x000000ffff067224 */ /* 0x000fe200078e0005 */
[----:B-1----:R-:W-:-:S13]  /*12450*/  ISETP.GT.AND P0, PT, R5, UR6, PT ;  /* 0x0000000605007c0c */ /* 0x002fda000bf04270 */
[----:B------:R-:W-:Y:S05]  /*12460*/  @P0 BRA `(.L_x_3744) ;  /* 0x0000000000c00947 */ /* 0x000fea0003800000 */
[----:B------:R-:W-:Y:S01]  /*12470*/  IMAD.MOV.U32 R5, RZ, RZ, R6 ;  /* 0x000000ffff057224 */ /* 0x000fe200078e0006 */
[----:B------:R-:W-:Y:S01]  /*12480*/  ULDC UR5, c[0x0][0xd14] ;  /* 0x0003450000057ab9 */ /* 0x000fe20000000800 */
[----:B------:R-:W-:Y:S01]  /*12490*/  IMAD.MOV.U32 R19, RZ, RZ, RZ ;  /* 0x000000ffff137224 */ /* 0x000fe200078e00ff */
[----:B------:R-:W-:Y:S01]  /*124a0*/  ULDC UR7, c[0x0][0xd14] ;  /* 0x0003450000077ab9 */ /* 0x000fe20000000800 */
[----:B------:R-:W-:-:S05]  /*124b0*/  ULDC UR4, c[0x0][0xd10] ;  /* 0x0003440000047ab9 */ /* 0x000fca0000000800 */
.L_x_3748:
        /* <DEDUP_REMOVED lines=16> */
.L_x_3747:
[----:B------:R-:W-:Y:S05]  /*125c0*/  BSYNC B0 ;  /* 0x0000000000007941 */ /* 0x000fea0003800000 */
.L_x_3746:
        /* <DEDUP_REMOVED lines=26> */
.L_x_3744:
        /* <DEDUP_REMOVED lines=16> */
.L_x_3749:
        /* <DEDUP_REMOVED lines=25> */
.L_x_3745:
[----:B------:R-:W-:Y:S01]  /*12a00*/  IMAD.MOV.U32 R17, RZ, RZ, RZ ;  /* 0x000000ffff117224 */ /* 0x000fe200078e00ff */
[----:B------:R-:W-:Y:S01]  /*12a10*/  MOV R18, RZ ;  /* 0x000000ff00127202 */ /* 0x000fe20000000f00 */
[----:B------:R-:W-:-:S07]  /*12a20*/  IMAD.U32 R16, RZ, RZ, UR6 ;  /* 0x00000006ff107e24 */ /* 0x000fce000f8e00ff */
.L_x_3750:
[----:B------:R-:W0:Y:S01]  /*12a30*/  S2R R0, SR_TID.X ;  /* 0x0000000000007919 */ /* 0x000e220000002100 */
        /* <DEDUP_REMOVED lines=11> */
[----:B------:R0:W-:Y:S03]  /*12af0*/  STL [R1+0x28], RZ ;  /* 0x000028ff01007387 */ /* 0x0001e60000100800 */
[----:B------:R-:W-:Y:S05]  /*12b00*/  @P0 BRA `(.L_x_3751) ;  /* 0x0000005400140947 */ /* 0x000fea0003800000 */
[----:B0-----:R-:W-:Y:S01]  /*12b10*/  IMAD.MOV.U32 R0, RZ, RZ, 0x1 ;  /* 0x00000001ff007424 */ /* 0x001fe200078e00ff */
[----:B------:R-:W-:Y:S01]  /*12b20*/  STL [R1+0x28], RZ ;  /* 0x000028ff01007387 */ /* 0x000fe20000100800 */
[----:B------:R-:W-:Y:S01]  /*12b30*/  ULDC UR4, c[0x0][0xc] ;  /* 0x0000030000047ab9 */ /* 0x000fe20000000800 */
[----:B------:R-:W-:Y:S02]  /*12b40*/  IMAD.MOV.U32 R2, RZ, RZ, 0x1 ;  /* 0x00000001ff027424 */ /* 0x000fe400078e00ff */
[----:B------:R0:W-:Y:S04]  /*12b50*/  STL [R1+0xc], R0 ;  /* 0x00000c0001007387 */ /* 0x0001e80000100800 */
[----:B------:R1:W-:Y:S04]  /*12b60*/  STL [R1+0x4], RZ ;  /* 0x000004ff01007387 */ /* 0x0003e80000100800 */
[----:B------:R1:W-:Y:S01]  /*12b70*/  STL [R1], RZ ;  /* 0x000000ff01007387 */ /* 0x0003e20000100800 */
[----:B0-----:R-:W-:-:S03]  /*12b80*/  IMAD.U32 R0, RZ, RZ, UR4 ;  /* 0x00000004ff007e24 */ /* 0x001fc6000f8e00ff */
[----:B------:R1:W-:Y:S04]  /*12b90*/  STL [R1+0x8], R2 ;  /* 0x0000080201007387 */ /* 0x0003e80000100800 */
[----:B------:R1:W-:Y:S02]  /*12ba0*/  STL [R1+0x38], R0 ;  /* 0x0000380001007387 */ /* 0x0003e40000100800 */
.L_x_3833:
[----:B-1-3--:R-:W0:Y:S02]  /*12bb0*/  LDC.64 R2, c[0x0][0xd60] ;  /* 0x00035800ff027b82 */ /* 0x00ae240000000a00 */
[----:B0-----:R-:W-:-:S05]  /*12bc0*/  IMAD.WIDE R2, R19, 0x4, R2 ;  /* 0x0000000413027825 */ /* 0x001fca00078e0202 */
[----:B--2---:R-:W2:Y:S01]  /*12bd0*/  LDG.E R11, desc[UR54][R2.64] ;  /* 0x00000036020b7981 */ /* 0x004ea2000c1e1900 */
[----:B------:R-:W-:Y:S05]  /*12be0*/  YIELD ;  /* 0x0000000000007946 */ /* 0x000fea0003800000 */
[----:B------:R-:W-:Y:S01]  /*12bf0*/  ULDC.64 UR4, c[0x0][0xb20] ;  /* 0x0002c80000047ab9 */ /* 0x000fe20000000a00 */
[----:B------:R-:W-:Y:S01]  /*12c00*/  IMAD.MOV.U32 R6, RZ, RZ, RZ ;  /* 0x000000ffff067224 */ /* 0x000fe200078e00ff */
[----:B------:R-:W-:Y:S01]  /*12c10*/  ISETP.NE.U32.AND P0, PT, RZ, UR4, PT ;  /* 0x00000004ff007c0c */ /* 0x000fe2000bf05070 */
[----:B------:R-:W-:Y:S01]  /*12c20*/  IMAD.MOV.U32 R4, RZ, RZ, RZ ;  /* 0x000000ffff047224 */ /* 0x000fe200078e00ff */
        /* <DEDUP_REMOVED lines=39> */
[----:B------:R-:W-:-:S06]  /*12ea0*/  IMAD.U32 R0, RZ, RZ, UR4 ;  /* 0x00000004ff007e24 */ /* 0x000fcc000f8e00ff */
        /* <DEDUP_REMOVED lines=9> */
[----:B--2---:R-:W-:-:S07]  /*12f40*/  IADD3 R0, -R8, R0, RZ ;  /* 0x0000000008007210 */ /* 0x004fce0007ffe1ff */
.L_x_3752:
        /* <DEDUP_REMOVED lines=40> */
.L_x_3876:
[----:B------:R-:W-:-:S03]  /*131d0*/  UMOV UR4, 0xffffffff ;  /* 0xffffffff00047882 */ /* 0x000fc60000000000 */
[----:B------:R-:W-:Y:S05]  /*131e0*/  BRA.DIV UR4, `(.L_x_3756) ;  /* 0x0000005a04947947 */ /* 0x000fea000b800000 */
[----:B------:R-:W-:-:S13]  /*131f0*/  ELECT P6, URZ, PT ;  /* 0x00000000003f782f */ /* 0x000fda00038c0000 */
.L_x_3879:
[----:B------:R-:W2:Y:S01]  /*13200*/  LDL R5, [R1+0x28] ;  /* 0x0000280001057983 */ /* 0x000ea20000100800 */
[----:B------:R-:W-:Y:S02]  /*13210*/  MOV R8, 0x400 ;  /* 0x0000040000087802 */ /* 0x000fe40000000f00 */
[----:B--2---:R-:W-:-:S04]  /*13220*/  IADD3 R5, R5, 0x1, RZ ;  /* 0x0000000105057810 */ /* 0x004fc80007ffe0ff */
        /* <DEDUP_REMOVED lines=8> */
.L_x_3880:
        /* <DEDUP_REMOVED lines=8> */
.L_x_3881:
        /* <DEDUP_REMOVED lines=11> */
.L_x_3761:
[----:B-1----:R-:W2:Y:S01]  /*133e0*/  LDL R8, [R1+0x4] ;  /* 0x0000040001087983 */ /* 0x002ea20000100800 */
[----:B------:R-:W-:Y:S01]  /*133f0*/  R2UR UR9, R6 ;  /* 0x00000000060972ca */ /* 0x000fe200000e0000 */
[----:B------:R-:W-:Y:S01]  /*13400*/  ULDC.64 UR6, c[0x0][0x198] ;  /* 0x0000660000067ab9 */ /* 0x000fe20000000a00 */
[----:B------:R-:W-:Y:S01]  /*13410*/  R2UR UR12, R3 ;  /* 0x00000000030c72ca */ /* 0x000fe200000e0000 */
[----:B------:R-:W-:Y:S01]  /*13420*/  UIADD3 UR4, UP0, UR6, 0x570, URZ ;  /* 0x0000057006047890 */ /* 0x000fe2000ff1e03f */
[----:B------:R-:W-:Y:S01]  /*13430*/  R2UR UR13, R2 ;  /* 0x00000000020d72ca */ /* 0x000fe200000e0000 */
[----:B------:R-:W-:Y:S01]  /*13440*/  UMOV UR10, URZ ;  /* 0x0000003f000a7c82 */ /* 0x000fe20008000000 */
[----:B------:R-:W-:Y:S01]  /*13450*/  UMOV UR6, 0x0 ;  /* 0x0000000000067882 */ /* 0x000fe20000000000 */
[----:B------:R-:W-:-:S03]  /*13460*/  UIADD3.X UR5, URZ, UR7, URZ, UP0, !UPT ;  /* 0x000000073f057290 */ /* 0x000fc600087fe43f */
[----:B------:R-:W-:-:S03]  /*13470*/  UMOV UR7, 0x12f00000 ;  /* 0x12f0000000077882 */ /* 0x000fc60000000000 */
        /* <DEDUP_REMOVED lines=10> */
.L_x_3882:
        /* <DEDUP_REMOVED lines=8> */
.L_x_3763:
[----:B01----:R-:W2:Y:S01]  /*135a0*/  LDL R9, [R1+0x4] ;  /* 0x0000040001097983 */ /* 0x003ea20000100800 */
[----:B------:R-:W-:Y:S01]  /*135b0*/  R2UR UR9, R6 ;  /* 0x00000000060972ca */ /* 0x000fe200000e0000 */
[----:B------:R-:W-:Y:S01]  /*135c0*/  ULDC.64 UR24, c[0x0][0x198] ;  /* 0x0000660000187ab9 */ /* 0x000fe20000000a00 */
        /* <DEDUP_REMOVED lines=8> */
[----:B------:R-:W-:Y:S01]  /*13650*/  UMOV UR16, 0x40 ;  /* 0x0000004000107882 */ /* 0x000fe20000000000 */
[----:B------:R-:W-:-:S02]  /*13660*/  UMOV UR18, 0x80 ;  /* 0x0000008000127882 */ /* 0x000fc40000000000 */
[----:B------:R-:W-:Y:S01]  /*13670*/  UIADD3 UR9, UR9, 0x388b0, URZ ;  /* 0x000388b009097890 */ /* 0x000fe2000fffe03f */
        /* <DEDUP_REMOVED lines=38> */
.L_x_3759:
[----:B------:R-:W-:Y:S05]  /*138e0*/  BSYNC B1 ;  /* 0x0000000000017941 */ /* 0x000fea0003800000 */
.L_x_3758:
[----:B0-----:R-:W2:Y:S04]  /*138f0*/  LDL.LU R6, [R1+0x4] ;  /* 0x0000040001067983 */ /* 0x001ea80000300800 */
[----:B------:R-:W3:Y:S01]  /*13900*/  LDL.LU R9, [R1+0xc] ;  /* 0x00000c0001097983 */ /* 0x000ee20000300800 */
[----:B------:R-:W-:Y:S01]  /*13910*/  PLOP3.LUT P2, PT, PT, PT, PT, 0x8, 0x0 ;  /* 0x000000000000781c */ /* 0x000fe20003f4e170 */
[----:B--2---:R-:W-:-:S05]  /*13920*/  VIADD R6, R6, 0x1 ;  /* 0x0000000106067836 */ /* 0x004fca0000000000 */
[----:B------:R-:W-:-:S04]  /*13930*/  ISETP.NE.AND P0, PT, R6, 0x2, PT ;  /* 0x000000020600780c */ /* 0x000fc80003f05270 */
[----:B------:R-:W-:-:S04]  /*13940*/  SEL R8, RZ, 0x1, P0 ;  /* 0x00000001ff087807 */ /* 0x000fc80000000000 */
[----:B---3--:R-:W-:Y:S02]  /*13950*/  LOP3.LUT R9, R9, R8, RZ, 0x3c, !PT ;  /* 0x0000000809097212 */ /* 0x008fe400078e3cff */
[----:B------:R-:W-:Y:S01]  /*13960*/  SEL R8, R6, RZ, P0 ;  /* 0x000000ff06087207 */ /* 0x000fe20000000000 */
[----:B------:R-:W-:Y:S02]  /*13970*/  VIADD R6, R0, 0xfffffffe ;  /* 0xfffffffe00067836 */ /* 0x000fe40000000000 */
[----:B------:R1:W-:Y:S03]  /*13980*/  STL [R1+0xc], R9 ;  /* 0x00000c0901007387 */ /* 0x0003e60000100800 */
[----:B------:R-:W-:Y:S01]  /*13990*/  ISETP.GE.AND P0, PT, R6, R4, PT ;  /* 0x000000040600720c */ /* 0x000fe20003f06270 */
[----:B------:R1:W-:-:S12]  /*139a0*/  STL [R1+0x4], R8 ;  /* 0x0000040801007387 */ /* 0x0003d80000100800 */
[----:B-1----:R-:W-:Y:S05]  /*139b0*/  @!P0 BRA `(.L_x_3754) ;  /* 0x0000000400cc8947 */ /* 0x002fea0003800000 */
[C---:B-----5:R-:W-:Y:S01]  /*139c0*/  LEA R6, R0.reuse, R7, 0x6 ;  /* 0x0000000700067211 */ /* 0x060fe200078e30ff */
[----:B------:R-:W-:-:S04]  /*139d0*/  VIADD R0, R0, 0xffffffff ;  /* 0xffffffff00007836 */ /* 0x000fc80000000000 */
[----:B------:R-:W-:-:S07]  /*139e0*/  VIADD R6, R6, 0xffffff80 ;  /* 0xffffff8006067836 */ /* 0x000fce0000000000 */
.L_x_3770:
        /* <DEDUP_REMOVED lines=9> */
.L_x_3883:
        /* <DEDUP_REMOVED lines=11> */
.L_x_3767:
[----:B-1----:R-:W2:Y:S01]  /*13b30*/  LDL R9, [R1+0x4] ;  /* 0x0000040001097983 */ /* 0x002ea20000100800 */
        /* <DEDUP_REMOVED lines=8> */
[----:B------:R-:W-:Y:S02]  /*13bc0*/  UMOV UR6, 0x0 ;  /* 0x0000000000067882 */ /* 0x000fe40000000000 */
[----:B------:R-:W-:-:S03]  /*13bd0*/  UMOV UR7, 0x12f00000 ;  /* 0x12f0000000077882 */ /* 0x000fc60000000000 */
[----:B------:R-:W-:Y:S01]  /*13be0*/  UIADD3 UR9, UR9, 0x38890, URZ ;  /* 0x0003889009097890 */ /* 0x000fe2000fffe03f */
[----:B--2---:R-:W-:-:S05]  /*13bf0*/  IMAD R9, R9, 0x2000, R5 ;  /* 0x0000200009097824 */ /* 0x004fca00078e0205 */
[----:B------:R-:W-:-:S13]  /*13c00*/  R2UR UR8, R9 ;  /* 0x00000000090872ca */ /* 0x000fda00000e0000 */
[----:B------:R-:W-:-:S09]  /*13c10*/  UIADD3 UR8, UR8, 0x22400, URZ ;  /* 0x0002240008087890 */ /* 0x000fd2000fffe03f */
[----:B------:R1:W-:Y:S01]  /*13c20*/  UTMALDG.4D [UR8], [UR4], desc[UR6] ;  /* 0x00000608040075b4 */ /* 0x0003e20008019000 */
[----:B------:R-:W2:Y:S02]  /*13c30*/  SYNCS.PHASECHK.TRANS64.TRYWAIT P1, [R7+URZ+0x388c0], R8 ;  /* 0x0388c008070075a7 */ /* 0x000ea4000802017f */
[----:B-12---:R-:W-:Y:S05]  /*13c40*/  @!P1 BRA `(.L_x_3768) ;  /* 0x00000050006c9947 */ /* 0x006fea0003800000 */
.L_x_3884:
        /* <DEDUP_REMOVED lines=8> */
.L_x_3769:
        /* <DEDUP_REMOVED lines=52> */
.L_x_3765:
[----:B------:R-:W-:Y:S05]  /*14010*/  BSYNC B1 ;  /* 0x0000000000017941 */ /* 0x000fea0003800000 */
.L_x_3764:
[----:B------:R-:W2:Y:S04]  /*14020*/  LDL.LU R7, [R1+0x4] ;  /* 0x0000040001077983 */ /* 0x000ea80000300800 */
[----:B------:R-:W3:Y:S01]  /*14030*/  LDL.LU R9, [R1+0xc] ;  /* 0x00000c0001097983 */ /* 0x000ee20000300800 */
[----:B------:R-:W-:Y:S02]  /*14040*/  VIADD R0, R0, 0xffffffff ;  /* 0xffffffff00007836 */ /* 0x000fe40000000000 */
[----:B------:R-:W-:Y:S02]  /*14050*/  VIADD R6, R6, 0xffffffc0 ;  /* 0xffffffc006067836 */ /* 0x000fe40000000000 */
[----:B--2---:R-:W-:-:S05]  /*14060*/  VIADD R7, R7, 0x1 ;  /* 0x0000000107077836 */ /* 0x004fca0000000000 */
[----:B------:R-:W-:-:S04]  /*14070*/  ISETP.NE.AND P0, PT, R7, 0x2, PT ;  /* 0x000000020700780c */ /* 0x000fc80003f05270 */
[----:B------:R-:W-:Y:S02]  /*14080*/  SEL R8, RZ, 0x1, P0 ;  /* 0x00000001ff087807 */ /* 0x000fe40000000000 */
[----:B------:R-:W-:Y:S02]  /*14090*/  SEL R7, R7, RZ, P0 ;  /* 0x000000ff07077207 */ /* 0x000fe40000000000 */
[----:B---3--:R-:W-:Y:S02]  /*140a0*/  LOP3.LUT R9, R9, R8, RZ, 0x3c, !PT ;  /* 0x0000000809097212 */ /* 0x008fe400078e3cff */
[----:B------:R-:W-:-:S03]  /*140b0*/  ISETP.GT.AND P0, PT, R0, R4, PT ;  /* 0x000000040000720c */ /* 0x000fc60003f04270 */
[----:B------:R1:W-:Y:S04]  /*140c0*/  STL [R1+0xc], R9 ;  /* 0x00000c0901007387 */ /* 0x0003e80000100800 */
[----:B------:R1:W-:Y:S06]  /*140d0*/  STL [R1+0x4], R7 ;  /* 0x0000040701007387 */ /* 0x0003ec0000100800 */
[----:B------:R-:W-:Y:S05]  /*140e0*/  @P0 BRA `(.L_x_3770) ;  /* 0xfffffff800400947 */ /* 0x000fea000383ffff */
.L_x_3754:
[----:B------:R-:W-:Y:S05]  /*140f0*/  BSYNC B0 ;  /* 0x0000000000007941 */ /* 0x000fea0003800000 */
.L_x_3753:
[----:B-1---5:R-:W2:Y:S01]  /*14100*/  LDL R7, [R1+0x2c] ;  /* 0x00002c0001077983 */ /* 0x022ea20000100800 */
        /* <DEDUP_REMOVED lines=9> */
[----:B------:R-:W2:Y:S01]  /*141a0*/  LDL R7, [R1+0x38] ;  /* 0x0000380001077983 */ /* 0x000ea20000100800 */
[----:B------:R-:W-:Y:S01]  /*141b0*/  VOTEU.ANY UR4, UPT, PT ;  /* 0x0000000000047886 */ /* 0x000fe200038e0100 */
[----:B0-----:R-:W0:Y:S01]  /*141c0*/  LDC.64 R2, c[0x0][0xd38] ;  /* 0x00034e00ff027b82 */ /* 0x001e220000000a00 */
[----:B------:R-:W1:Y:S08]  /*141d0*/  FLO.U32 R0, UR4 ;  /* 0x0000000400007d00 */ /* 0x000e7000080e0000 */
[----:B------:R-:W0:Y:S01]  /*141e0*/  POPC R5, UR4 ;  /* 0x0000000400057d09 */ /* 0x000e220008000000 */
[----:B--2---:R-:W-:-:S02]  /*141f0*/  R2UR UR5, R7 ;  /* 0x00000000070572ca */ /* 0x004fc400000e0000 */
[----:B------:R-:W1:Y:S02]  /*14200*/  S2R R7, SR_LANEID ;  /* 0x0000000000077919 */ /* 0x000e640000000000 */
[----:B-1----:R-:W-:-:S13]  /*14210*/  ISETP.EQ.U32.AND P0, PT, R0, R7, PT ;  /* 0x000000070000720c */ /* 0x002fda0003f02070 */
[----:B0-----:R-:W2:Y:S01]  /*14220*/  @P0 ATOMG.E.ADD.STRONG.GPU PT, R3, desc[UR54][R2.64], R5 ;  /* 0x00000005020309a8 */ /* 0x001ea200081ee1f6 */
[----:B------:R-:W0:Y:S02]  /*14230*/  S2R R4, SR_LTMASK ;  /* 0x0000000000047919 */ /* 0x000e240000003900 */
[----:B0-----:R-:W-:-:S04]  /*14240*/  LOP3.LUT R4, R4, UR4, RZ, 0xc0, !PT ;  /* 0x0000000404047c12 */ /* 0x001fc8000f8ec0ff */
[----:B------:R-:W0:Y:S01]  /*14250*/  POPC R7, R4 ;  /* 0x0000000400077309 */ /* 0x000e220000000000 */
[----:B--2---:R-:W0:Y:S02]  /*14260*/  SHFL.IDX PT, R0, R3, R0, 0x1f ;  /* 0x00001f0003007589 */ /* 0x004e2400000e0000 */
[----:B0-----:R-:W-:Y:S01]  /*14270*/  IADD3 R16, R0, UR5, R7 ;  /* 0x0000000500107c10 */ /* 0x001fe2000fffe007 */
[----:B------:R-:W-:Y:S06]  /*14280*/  BRA `(.L_x_3773) ;  /* 0x0000003000bc7947 */ /* 0x000fec0003800000 */
.L_x_3772:
        /* <DEDUP_REMOVED lines=23> */
.L_x_3774:
        /* <DEDUP_REMOVED lines=9> */
[----:B------:R-:W-:Y:S01]  /*14490*/  MOV R4, UR6 ;  /* 0x0000000600047c02 */ /* 0x000fe20008000f00 */
[----:B------:R-:W-:Y:S02]  /*144a0*/  IMAD.U32 R5, RZ, RZ, UR7 ;  /* 0x00000007ff057e24 */ /* 0x000fe4000f8e00ff */
[----:B------:R-:W-:Y:S02]  /*144b0*/  IMAD.U32 R6, RZ, RZ, UR8 ;  /* 0x00000008ff067e24 */ /* 0x000fe4000f8e00ff */
[----:B------:R-:W-:-:S02]  /*144c0*/  IMAD.U32 R7, RZ, RZ, UR9 ;  /* 0x00000009ff077e24 */ /* 0x000fc4000f8e00ff */
[----:B------:R-:W-:Y:S02]  /*144d0*/  IMAD.U32 R10, RZ, RZ, UR4 ;  /* 0x00000004ff0a7e24 */ /* 0x000fe4000f8e00ff */
[----:B------:R-:W-:Y:S02]  /*144e0*/  IMAD.U32 R11, RZ, RZ, UR5 ;  /* 0x00000005ff0b7e24 */ /* 0x000fe4000f8e00ff */
[----:B------:R-:W-:Y:S02]  /*144f0*/  IMAD.MOV.U32 R8, RZ, RZ, 0x70 ;  /* 0x00000070ff087424 */ /* 0x000fe400078e00ff */
[----:B------:R-:W-:Y:S02]  /*14500*/  IMAD.MOV.U32 R12, RZ, RZ, 0x1 ;  /* 0x00000001ff0c7424 */ /* 0x000fe400078e00ff */
[----:B0-----:R-:W-:-:S07]  /*14510*/  IMAD.MOV.U32 R13, RZ, RZ, RZ ;  /* 0x000000ffff0d7224 */ /* 0x001fce00078e00ff */
[----:B------:R-:W-:-:S07]  /*14520*/  LEPC R20, `(.L_x_3776) ;  /* 0x000000001014794e */ /* 0x000fce0000000000 */
[----:B-1----:R-:W-:Y:S05]  /*14530*/  CALL.ABS.NOINC R2 ;  /* 0x0000000002007343 */ /* 0x002fea0003c00000 */
.L_x_3776:
[----:B------:R-:W-:Y:S01]  /*14540*/  MOV R2, 0x0 ;  /* 0x0000000000027802 */ /* 0x000fe20000000f00 */
[----:B------:R-:W-:Y:S01]  /*14550*/  ULDC.64 UR4, c[0x4][0x108] ;  /* 0x0100420000047ab9 */ /* 0x000fe20000000a00 */
[----:B------:R-:W-:Y:S01]  /*14560*/  ULDC.64 UR6, c[0x4][0x110] ;  /* 0x0100440000067ab9 */ /* 0x000fe20000000a00 */
[----:B------:R-:W-:Y:S01]  /*14570*/  ULDC.64 UR8, c[0x4][0x48] ;  /* 0x0100120000087ab9 */ /* 0x000fe20000000a00 */
[----:B------:R-:W-:Y:S01]  /*14580*/  IMAD.U32 R4, RZ, RZ, UR4 ;  /* 0x00000004ff047e24 */ /* 0x000fe2000f8e00ff */
[----:B------:R-:W-:Y:S01]  /*14590*/  MOV R6, UR6 ;  /* 0x0000000600067c02 */ /* 0x000fe20008000f00 */
[----:B------:R-:W0:Y:S01]  /*145a0*/  LDC.64 R2, c[0x4][R2] ;  /* 0x0100000002027b82 */ /* 0x000e220000000a00 */
        /* <DEDUP_REMOVED lines=8> */
[----:B0-----:R-:W-:Y:S05]  /*14630*/  CALL.ABS.NOINC R2 ;  /* 0x0000000002007343 */ /* 0x001fea0003c00000 */
.L_x_3775:
[----:B------:R-:W2:Y:S01]  /*14640*/  LDL.LU R2, [R1+0x20] ;  /* 0x0000200001027983 */ /* 0x000ea20000300800 */
[----:B------:R-:W-:-:S03]  /*14650*/  ULDC.64 UR4, c[0x0][0xaf0] ;  /* 0x0002bc0000047ab9 */ /* 0x000fc60000000a00 */
[----:B------:R-:W3:Y:S04]  /*14660*/  LDL.LU R0, [R1+0x24] ;  /* 0x0000240001007983 */ /* 0x000ee80000300800 */
[----:B------:R-:W4:Y:S04]  /*14670*/  LDL.LU R4, [R1+0x34] ;  /* 0x0000340001047983 */ /* 0x000f280000300800 */
[----:B------:R-:W4:Y:S01]  /*14680*/  LDL.LU R5, [R1+0x18] ;  /* 0x0000180001057983 */ /* 0x000f220000300800 */
[----:B------:R-:W-:-:S04]  /*14690*/  ISETP.NE.U32.AND P0, PT, RZ, UR4, PT ;  /* 0x00000004ff007c0c */ /* 0x000fc8000bf05070 */
[----:B------:R-:W-:Y:S01]  /*146a0*/  ISETP.NE.AND.EX P0, PT, RZ, UR5, PT, P0 ;  /* 0x00000005ff007c0c */ /* 0x000fe2000bf05300 */
[----:B------:R-:W0:Y:S01]  /*146b0*/  S2R R6, SR_TID.X ;  /* 0x0000000000067919 */ /* 0x000e220000002100 */
[----:B------:R-:W-:Y:S01]  /*146c0*/  ULDC.64 UR6, c[0x0][0x198] ;  /* 0x0000660000067ab9 */ /* 0x000fe20000000a00 */
        /* <DEDUP_REMOVED lines=14> */
[----:B0-----:R-:W0:Y:S02]  /*147b0*/  LDC R2, c[0x0][0x428] ;  /* 0x00010a00ff027b82 */ /* 0x001e240000000800 */
[----:B0-----:R-:W-:-:S13]  /*147c0*/  ISETP.NE.AND P0, PT, R2, 0x1, PT ;  /* 0x000000010200780c */ /* 0x001fda0003f05270 */
[----:B------:R-:W0:Y:S08]  /*147d0*/  @P0 LDC R3, c[0x0][0x42c] ;  /* 0x00010b00ff030b82 */ /* 0x000e300000000800 */
[----:B------:R-:W1:Y:S01]  /*147e0*/  @P0 LDC R2, c[0x0][0x430] ;  /* 0x00010c00ff020b82 */ /* 0x000e620000000800 */
[----:B0-----:R-:W-:-:S05]  /*147f0*/  @P0 IMAD.HI.U32 R3, R18, R3, RZ ;  /* 0x0000000312030227 */ /* 0x001fca00078e00ff */
[----:B-1----:R-:W-:Y:S02]  /*14800*/  @P0 SHF.R.U32.HI R4, RZ, R2, R3 ;  /* 0x00000002ff040219 */ /* 0x002fe40000011603 */
[----:B------:R-:W-:-:S04]  /*14810*/  ISETP.NE.U32.AND P0, PT, RZ, UR4, PT ;  /* 0x00000004ff007c0c */ /* 0x000fc8000bf05070 */
[----:B------:R-:W-:-:S04]  /*14820*/  ISETP.NE.AND.EX P0, PT, RZ, UR5, PT, P0 ;  /* 0x00000005ff007c0c */ /* 0x000fc8000bf05300 */
[----:B------:R-:W-:-:S09]  /*14830*/  SEL R5, R5, RZ, !P0 ;  /* 0x000000ff05057207 */ /* 0x000fd20004000000 */
.L_x_3777:
        /* <DEDUP_REMOVED lines=17> */
.L_x_3887:
[----:B------:R-:W2:Y:S01]  /*14950*/  LDL R7, [R1+0x1c] ;  /* 0x00001c0001077983 */ /* 0x000ea20000100800 */
[----:B------:R-:W-:Y:S01]  /*14960*/  UMOV UR4, 0xffffffff ;  /* 0xffffffff00047882 */ /* 0x000fe20000000000 */
[----:B------:R-:W-:Y:S01]  /*14970*/  SHF.R.S32.HI R8, RZ, 0x1f, R0 ;  /* 0x0000001fff087819 */ /* 0x000fe20000011400 */
[----:B--2---:R-:W-:Y:S01]  /*14980*/  VIADD R7, R7, 0xffffffff ;  /* 0xffffffff07077836 */ /* 0x004fe20000000000 */
[----:B------:R-:W-:Y:S06]  /*14990*/  BRA.DIV UR4, `(.L_x_3779) ;  /* 0x0000004604607947 */ /* 0x000fec000b800000 */
[----:B------:R-:W-:-:S13]  /*149a0*/  ELECT P6, URZ, PT ;  /* 0x00000000003f782f */ /* 0x000fda00038c0000 */
.L_x_3890:
[----:B------:R-:W-:Y:S05]  /*149b0*/  @!P6 BRA `(.L_x_3780) ;  /* 0x00000004000ce947 */ /* 0x000fea0003800000 */
[----:B------:R0:W-:Y:S01]  /*149c0*/  STL [R1+0x30], R7 ;  /* 0x0000300701007387 */ /* 0x0001e20000100800 */
[----:B------:R-:W-:-:S04]  /*149d0*/  ISETP.NE.U32.AND P0, PT, R2, RZ, PT ;  /* 0x000000ff0200720c */ /* 0x000fc80003f05070 */
[----:B------:R-:W-:-:S13]  /*149e0*/  ISETP.NE.AND.EX P0, PT, R3, RZ, PT, P0 ;  /* 0x000000ff0300720c */ /* 0x000fda0003f05300 */
[----:B0-----:R-:W-:Y:S05]  /*149f0*/  @!P0 BRA `(.L_x_3781) ;  /* 0x00000000004c8947 */ /* 0x001fea0003800000 */
[----:B------:R-:W0:Y:S01]  /*14a00*/  LDC R12, c[0x0][0x41c] ;  /* 0x00010700ff0c7b82 */ /* 0x000e220000000800 */
[----:B------:R-:W-:Y:S01]  /*14a10*/  MOV R6, R7 ;  /* 0x0000000700067202 */ /* 0x000fe20000000f00 */
[----:B------:R-:W-:Y:S01]  /*14a20*/  ULDC.64 UR4, c[0x0][0x408] ;  /* 0x0001020000047ab9 */ /* 0x000fe20000000a00 */
[----:B0-----:R-:W-:-:S13]  /*14a30*/  ISETP.NE.AND P0, PT, R12, 0x1, PT ;  /* 0x000000010c00780c */ /* 0x001fda0003f05270 */
[----:B------:R-:W0:Y:S02]  /*14a40*/  @P0 LDC.64 R10, c[0x0][0x420] ;  /* 0x00010800ff0a0b82 */ /* 0x000e240000000a00 */
[----:B0-----:R-:W-:-:S05]  /*14a50*/  @P0 IMAD.HI.U32 R10, R7, R10, RZ ;  /* 0x0000000a070a0227 */ /* 0x001fca00078e00ff */
[----:B------:R-:W-:-:S05]  /*14a60*/  @P0 SHF.R.U32.HI R6, RZ, R11, R10 ;  /* 0x0000000bff060219 */ /* 0x000fca000001160a */
[--C-:B------:R-:W-:Y:S02]  /*14a70*/  IMAD.MOV R9, RZ, RZ, -R6.reuse ;  /* 0x000000ffff097224 */ /* 0x100fe400078e0a06 */
[----:B------:R-:W-:Y:S02]  /*14a80*/  IMAD.MOV.U32 R10, RZ, RZ, R6 ;  /* 0x000000ffff0a7224 */ /* 0x000fe400078e0006 */
        /* <DEDUP_REMOVED lines=10> */
.L_x_3781:
        /* <DEDUP_REMOVED lines=9> */
.L_x_3891:
        /* <DEDUP_REMOVED lines=11> */
.L_x_3783:
[----:B------:R-:W2:Y:S04]  /*14c70*/  LDL R11, [R1] ;  /* 0x00000000010b7983 */ /* 0x000ea80000100800 */
[----:B------:R-:W3:Y:S04]  /*14c80*/  LDL R14, [R1+0x30] ;  /* 0x00003000010e7983 */ /* 0x000ee80000100800 */
[----:B0-----:R-:W4:Y:S01]  /*14c90*/  LDL R10, [R1+0x10] ;  /* 0x00001000010a7983 */ /* 0x001f220000100800 */
[----:B------:R-:W0:Y:S01]  /*14ca0*/  S2R R13, SR_CgaCtaId ;  /* 0x00000000000d7919 */ /* 0x000e220000008800 */
[----:B------:R-:W-:-:S02]  /*14cb0*/  MOV R12, 0x400 ;  /* 0x00000400000c7802 */ /* 0x000fc40000000f00 */
[----:B------:R-:W-:Y:S01]  /*14cc0*/  R2UR UR9, R9 ;  /* 0x00000000090972ca */ /* 0x000fe200000e0000 */
[----:B------:R-:W-:Y:S01]  /*14cd0*/  ULDC.64 UR14, c[0x0][0x198] ;  /* 0x00006600000e7ab9 */ /* 0x000fe20000000a00 */
[----:B------:R-:W-:Y:S01]  /*14ce0*/  R2UR UR12, R4 ;  /* 0x00000000040c72ca */ /* 0x000fe200000e0000 */
[----:B------:R-:W-:Y:S01]  /*14cf0*/  UIADD3 UR6, UP0, UR14, 0x370, URZ ;  /* 0x000003700e067890 */ /* 0x000fe2000ff1e03f */
[----:B-----5:R-:W-:Y:S02]  /*14d00*/  R2UR UR13, R6 ;  /* 0x00000000060d72ca */ /* 0x020fe400000e0000 */
[----:B0-----:R-:W-:-:S07]  /*14d10*/  LEA R12, R13, R12, 0x18 ;  /* 0x0000000c0d0c7211 */ /* 0x001fce00078ec0ff */
[----:B------:R-:W-:Y:S02]  /*14d20*/  UIADD3 UR9, UR9, 0x38830, URZ ;  /* 0x0003883009097890 */ /* 0x000fe4000fffe03f */
[----:B------:R-:W-:Y:S01]  /*14d30*/  UIADD3.X UR7, URZ, UR15, URZ, UP0, !UPT ;  /* 0x0000000f3f077290 */ /* 0x000fe200087fe43f */
        /* <DEDUP_REMOVED lines=11> */
.L_x_3780:
        /* <DEDUP_REMOVED lines=9> */
[----:B------:R-:W-:Y:S01]  /*14e80*/  ULDC.64 UR20, c[0x0][0x198] ;  /* 0x0000660000147ab9 */ /* 0x000fe20000000a00 */
[----:B------:R-:W-:Y:S01]  /*14e90*/  R2UR UR11, R17 ;  /* 0x00000000110b72ca */ /* 0x000fe200000e0000 */
[----:B------:R-:W-:Y:S01]  /*14ea0*/  UIADD3 UR14, UP0, UR20, 0x270, URZ ;  /* 0x00000270140e7890 */ /* 0x000fe2000ff1e03f */
[----:B------:R-:W-:Y:S01]  /*14eb0*/  R2UR UR12, R18 ;  /* 0x00000000120c72ca */ /* 0x000fe200000e0000 */
[----:B------:R-:W-:Y:S01]  /*14ec0*/  UMOV UR6, 0x0 ;  /* 0x0000000000067882 */ /* 0x000fe20000000000 */
[----:B------:R-:W-:Y:S01]  /*14ed0*/  R2UR UR13, R5 ;  /* 0x00000000050d72ca */ /* 0x000fe200000e0000 */
[----:B------:R-:W-:Y:S01]  /*14ee0*/  UIADD3.X UR15, URZ, UR21, URZ, UP0, !UPT ;  /* 0x000000153f0f7290 */ /* 0x000fe200087fe43f */
[----:B------:R-:W-:Y:S01]  /*14ef0*/  IMAD.MOV.U32 R5, RZ, RZ, 0x2000 ;  /* 0x00002000ff057424 */ /* 0x000fe200078e00ff */
[----:B------:R-:W-:Y:S01]  /*14f00*/  UIADD3 UR4, UP0, UR20, 0x770, URZ ;  /* 0x0000077014047890 */ /* 0x000fe2000ff1e03f */
[----:B------:R-:W-:Y:S01]  /*14f10*/  MOV R10, UR55 ;  /* 0x00000037000a7c02 */ /* 0x000fe20008000f00 */
[----:B------:R-:W-:Y:S01]  /*14f20*/  UMOV UR7, 0x12f00000 ;  /* 0x12f0000000077882 */ /* 0x000fe20000000000 */
[----:B------:R-:W-:Y:S01]  /*14f30*/  UMOV UR10, URZ ;  /* 0x0000003f000a7c82 */ /* 0x000fe20008000000 */
[----:B------:R-:W-:Y:S01]  /*14f40*/  UIADD3 UR8, UR16, 0x20400, URZ ;  /* 0x0002040010087890 */ /* 0x000fe2000fffe03f */
[----:B------:R0:W-:Y:S01]  /*14f50*/  SYNCS.ARRIVE.TRANS64 RZ, [R11+URZ+0x38800], R5 ;  /* 0x038800050bff79a7 */ /* 0x0001e2000800003f */
[----:B------:R-:W-:Y:S01]  /*14f60*/  UIADD3 UR9, UR16, 0x38800, URZ ;  /* 0x0003880010097890 */ /* 0x000fe2000fffe03f */
[----:B------:R-:W-:Y:S01]  /*14f70*/  MOV R9, UR54 ;  /* 0x0000003600097c02 */ /* 0x000fe20008000f00 */
[----:B------:R-:W-:Y:S01]  /*14f80*/  UIADD3.X UR5, URZ, UR21, URZ, UP0, !UPT ;  /* 0x000000153f057290 */ /* 0x000fe200087fe43f */
[----:B------:R-:W-:Y:S01]  /*14f90*/  R2UR UR55, R10 ;  /* 0x000000000a3772ca */ /* 0x000fe200000e0000 */
[----:B------:R-:W-:Y:S01]  /*14fa0*/  UIADD3 UR48, UR16, 0x28400, URZ ;  /* 0x0002840010307890 */ /* 0x000fe2000fffe03f */
[----:B------:R-:W-:Y:S01]  /*14fb0*/  R2UR UR54, R9 ;  /* 0x00000000093672ca */ /* 0x000fe200000e0000 */
[----:B------:R-:W-:Y:S01]  /*14fc0*/  UMOV UR50, 0xc0 ;  /* 0x000000c000327882 */ /* 0x000fe20000000000 */
[----:B------:R-:W-:Y:S01]  /*14fd0*/  UMOV UR51, UR11 ;  /* 0x0000000b00337c82 */ /* 0x000fe20008000000 */
[----:B------:R-:W-:Y:S01]  /*14fe0*/  UMOV UR52, UR12 ;  /* 0x0000000c00347c82 */ /* 0x000fe20008000000 */
[----:B------:R1:W-:Y:S01]  /*14ff0*/  UTMALDG.4D [UR8], [UR14], desc[UR6] ;  /* 0x000006080e0075b4 */ /* 0x0003e20008019000 */
[----:B0-----:R-:W-:Y:S01]  /*15000*/  IMAD.MOV.U32 R5, RZ, RZ, 0x10000 ;  /* 0x00010000ff057424 */ /* 0x001fe200078e00ff */
[----:B------:R-:W-:Y:S01]  /*15010*/  UMOV UR53, UR13 ;  /* 0x0000000d00357c82 */ /* 0x000fe20008000000 */
[----:B------:R-:W-:-:S02]  /*15020*/  UIADD3 UR56, UR16, 0x2a400, URZ ;  /* 0x0002a40010387890 */ /* 0x000fc4000fffe03f */
[----:B------:R-:W-:Y:S01]  /*15030*/  UIADD3 UR40, UR16, 0x2e400, URZ ;  /* 0x0002e40010287890 */ /* 0x000fe2000fffe03f */
[----:B------:R0:W-:Y:S01]  /*15040*/  SYNCS.ARRIVE.TRANS64 RZ, [R11+URZ+0x38810], R5 ;  /* 0x038810050bff79a7 */ /* 0x0001e2000800003f */
[----:B------:R-:W-:Y:S02]  /*15050*/  UIADD3 UR32, UR16, 0x30400, URZ ;  /* 0x0003040010207890 */ /* 0x000fe4000fffe03f */
[----:B------:R-:W-:Y:S01]  /*15060*/  UIADD3 UR24, UR16, 0x32400, URZ ;  /* 0x0003240010187890 */ /* 0x000fe2000fffe03f */
[----:B------:R-:W-:Y:S01]  /*15070*/  UMOV UR58, 0x80 ;  /* 0x00000080003a7882 */ /* 0x000fe20000000000 */
[----:B------:R-:W-:Y:S01]  /*15080*/  UMOV UR59, UR11 ;  /* 0x0000000b003b7c82 */ /* 0x000fe20008000000 */
[----:B------:R-:W-:Y:S01]  /*15090*/  UMOV UR60, UR12 ;  /* 0x0000000c003c7c82 */ /* 0x000fe20008000000 */
[----:B------:R-:W-:Y:S01]  /*150a0*/  UMOV UR61, UR13 ;  /* 0x0000000d003d7c82 */ /* 0x000fe20008000000 */
[----:B------:R-:W-:Y:S01]  /*150b0*/  UMOV UR42, 0x100 ;  /* 0x00000100002a7882 */ /* 0x000fe20000000000 */
[----:B0-----:R-:W-:Y:S01]  /*150c0*/  MOV R5, UR50 ;  /* 0x0000003200057c02 */ /* 0x001fe20008000f00 */
        /* <DEDUP_REMOVED lines=9> */
[----:B-1----:R-:W-:-:S02]  /*15160*/  UIADD3 UR8, UR16, 0x26400, URZ ;  /* 0x0002640010087890 */ /* 0x002fc4000fffe03f */
[----:B------:R-:W-:Y:S01]  /*15170*/  UIADD3 UR9, UR16, 0x38810, URZ ;  /* 0x0003881010097890 */ /* 0x000fe2000fffe03f */
[----:B------:R-:W-:Y:S01]  /*15180*/  UMOV UR27, UR11 ;  /* 0x0000000b001b7c82 */ /* 0x000fe20008000000 */
[----:B------:R-:W-:Y:S01]  /*15190*/  UMOV UR28, UR12 ;  /* 0x0000000c001c7c82 */ /* 0x000fe20008000000 */
[----:B------:R-:W-:Y:S01]  /*151a0*/  UMOV UR29, UR13 ;  /* 0x0000000d001d7c82 */ /* 0x000fe20008000000 */
[----:B------:R-:W-:Y:S01]  /*151b0*/  UMOV UR18, 0x1c0 ;  /* 0x000001c000127882 */ /* 0x000fe20000000000 */
[----:B------:R-:W-:Y:S02]  /*151c0*/  UMOV UR19, UR11 ;  /* 0x0000000b00137c82 */ /* 0x000fe40008000000 */
        /* <DEDUP_REMOVED lines=17> */
[----:B------:R1:W-:Y:S01]  /*152e0*/  UTMALDG.4D [UR24], [UR4], desc[UR6] ;  /* 0x00000618040075b4 */ /* 0x0003e20008019000 */
[----:B------:R1:W-:Y:S02]  /*152f0*/  UTMALDG.4D [UR16], [UR4], desc[UR6] ;  /* 0x00000610040075b4 */ /* 0x0003e40008019000 */
[----:B-1----:R-:W-:Y:S01]  /*15300*/  NOP ;  /* 0x0000000000007918 */ /* 0x002fe20000000000 */
.L_x_3785:
[----:B------:R-:W-:Y:S05]  /*15310*/  BSYNC B0 ;  /* 0x0000000000007941 */ /* 0x000fea0003800000 */
.L_x_3784:
[----:B------:R-:W2:Y:S02]  /*15320*/  LDL.LU R9, [R1+0x28] ;  /* 0x0000280001097983 */ /* 0x000ea40000300800 */
        /* <DEDUP_REMOVED lines=8> */
.L_x_3892:
        /* <DEDUP_REMOVED lines=8> */
[----:B0-----:R-:W-:-:S04]  /*15430*/  LEA R11, R12, R11, 0x18 ;  /* 0x0000000b0c0b7211 */ /* 0x001fc800078ec0ff */
[----:B--2---:R-:W-:Y:S02]  /*15440*/  LEA R5, R10, R11, 0x3 ;  /* 0x0000000b0a057211 */ /* 0x004fe400078e18ff */
[----:B---3--:R-:W-:-:S04]  /*15450*/  SHF.L.U32 R9, R9, 0x1f, RZ ;  /* 0x0000001f09097819 */ /* 0x008fc800000006ff */
[----:B------:R-:W0:Y:S02]  /*15460*/  SYNCS.PHASECHK.TRANS64.TRYWAIT P0, [R5+URZ+0x38860], R9 ;  /* 0x03886009050075a7 */ /* 0x000e24000800017f */
[----:B0-----:R-:W-:Y:S05]  /*15470*/  @!P0 BRA `(.L_x_3789) ;  /* 0x0000003800fc8947 */ /* 0x001fea0003800000 */
.L_x_3893:
        /* <DEDUP_REMOVED lines=11> */
.L_x_3790:
        /* <DEDUP_REMOVED lines=59> */
.L_x_3788:
[----:B------:R-:W-:Y:S05]  /*158e0*/  BSYNC B0 ;  /* 0x0000000000007941 */ /* 0x000fea0003800000 */
.L_x_3787:
        /* <DEDUP_REMOVED lines=9> */
[----:B------:R-:W-:-:S05]  /*15980*/  IMAD.IADD R5, R10, 0x1, R9 ;  /* 0x000000010a057824 */ /* 0x000fca00078e0209 */
[----:B------:R-:W-:-:S04]  /*15990*/  LOP3.LUT R5, R5, 0x1, RZ, 0xc0, !PT ;  /* 0x0000000105057812 */ /* 0x000fc800078ec0ff */
[----:B------:R-:W-:Y:S01]  /*159a0*/  ISETP.NE.U32.AND P0, PT, R5, 0x1, PT ;  /* 0x000000010500780c */ /* 0x000fe20003f05070 */
[----:B------:R-:W-:-:S12]  /*159b0*/  VIADD R5, R10, 0xfffffffe ;  /* 0xfffffffe0a057836 */ /* 0x000fd80000000000 */
        /* <DEDUP_REMOVED lines=25> */
[----:B------:R-:W-:Y:S01]  /*15b50*/  IMAD.MOV.U32 R10, RZ, RZ, R6 ;  /* 0x000000ffff0a7224 */ /* 0x000fe200078e0006 */
[----:B------:R-:W-:-:S03]  /*15b60*/  IADD3 R6, -R6, RZ, RZ ;  /* 0x000000ff06067210 */ /* 0x000fc60007ffe1ff */
[----:B------:R-:W-:-:S04]  /*15b70*/  IMAD.WIDE.U32 R10, R0, UR4, R10 ;  /* 0x00000004000a7c25 */ /* 0x000fc8000f8e000a */
[----:B------:R-:W-:Y:S01]  /*15b80*/  IMAD.IADD R12, R12, 0x1, R11 ;  /* 0x000000010c0c7824 */ /* 0x000fe200078e020b */
[----:B------:R-:W-:Y:S01]  /*15b90*/  LEA R2, P0, R10, R2, 0x2 ;  /* 0x000000020a027211 */ /* 0x000fe200078010ff */
[----:B------:R-:W-:-:S03]  /*15ba0*/  IMAD R5, R13, R6, R5 ;  /* 0x000000060d057224 */ /* 0x000fc600078e0205 */
[----:B------:R-:W-:-:S05]  /*15bb0*/  LEA.HI.X R3, R10, R3, R12, 0x2, P0 ;  /* 0x000000030a037211 */ /* 0x000fca00000f140c */
[----:B------:R1:W5:Y:S04]  /*15bc0*/  LDG.E R6, desc[UR54][R2.64] ;  /* 0x0000003602067981 */ /* 0x000368000c1e1900 */
.L_x_3797:
[----:B-1----:R-:W1:Y:S01]  /*15bd0*/  S2R R3, SR_CgaCtaId ;  /* 0x0000000000037919 */ /* 0x002e620000008800 */
[----:B------:R-:W-:-:S04]  /*15be0*/  MOV R2, 0x400 ;  /* 0x0000040000027802 */ /* 0x000fc80000000f00 */
[----:B-1----:R-:W-:Y:S02]  /*15bf0*/  LEA R2, R3, R2, 0x18 ;  /* 0x0000000203027211 */ /* 0x002fe400078ec0ff */
[----:B------:R-:W-:-:S03]  /*15c00*/  SHF.L.U32 R3, R14, 0x1f, RZ ;  /* 0x0000001f0e037819 */ /* 0x000fc600000006ff */
[----:B------:R-:W-:-:S04]  /*15c10*/  IMAD R2, R15, 0x8, R2 ;  /* 0x000000080f027824 */ /* 0x000fc800078e0202 */
[----:B------:R-:W1:Y:S02]  /*15c20*/  SYNCS.PHASECHK.TRANS64.TRYWAIT P0, [R2+URZ+0x38840], R3 ;  /* 0x03884003020075a7 */ /* 0x000e64000800017f */
[----:B-1----:R-:W-:Y:S05]  /*15c30*/  @!P0 BRA `(.L_x_3798) ;  /* 0x0000003400208947 */ /* 0x002fea0003800000 */
.L_x_3894:
        /* <DEDUP_REMOVED lines=11> */
.L_x_3799:
[----:B--2---:R-:W2:Y:S01]  /*15cf0*/  LDL R10, [R1] ;  /* 0x00000000010a7983 */ /* 0x004ea20000100800 */
[----:B------:R-:W-:-:S03]  /*15d00*/  MOV R12, 0x400 ;  /* 0x00000400000c7802 */ /* 0x000fc60000000f00 */
[----:B------:R-:W3:Y:S01]  /*15d10*/  LDL R11, [R1+0x10] ;  /* 0x00001000010b7983 */ /* 0x000ee20000100800 */
[----:B------:R-:W4:Y:S01]  /*15d20*/  S2R R13, SR_CgaCtaId ;  /* 0x00000000000d7919 */ /* 0x000f220000008800 */
[----:B------:R-:W-:Y:S01]  /*15d30*/  R2UR UR9, R2 ;  /* 0x00000000020972ca */ /* 0x000fe200000e0000 */
[----:B------:R-:W-:Y:S01]  /*15d40*/  ULDC.64 UR6, c[0x0][0x198] ;  /* 0x0000660000067ab9 */ /* 0x000fe20000000a00 */
[----:B------:R-:W-:Y:S01]  /*15d50*/  R2UR UR12, R4 ;  /* 0x00000000040c72ca */ /* 0x000fe200000e0000 */
[----:B------:R-:W-:Y:S01]  /*15d60*/  UIADD3 UR4, UP0, UR6, 0x370, URZ ;  /* 0x0000037006047890 */ /* 0x000fe2000ff1e03f */
[----:B-----5:R-:W-:-:S03]  /*15d70*/  R2UR UR13, R6 ;  /* 0x00000000060d72ca */ /* 0x020fc600000e0000 */
[----:B------:R-:W-:Y:S01]  /*15d80*/  UIADD3.X UR5, URZ, UR7, URZ, UP0, !UPT ;  /* 0x000000073f057290 */ /* 0x000fe200087fe43f */
[----:B----4-:R-:W-:-:S05]  /*15d90*/  LEA R12, R13, R12, 0x18 ;  /* 0x0000000c0d0c7211 */ /* 0x010fca00078ec0ff */
[----:B------:R-:W-:Y:S01]  /*15da0*/  UIADD3 UR9, UR9, 0x38830, URZ ;  /* 0x0003883009097890 */ /* 0x000fe2000fffe03f */
[----:B------:R-:W-:Y:S01]  /*15db0*/  UMOV UR6, 0x0 ;  /* 0x0000000000067882 */ /* 0x000fe20000000000 */
[----:B------:R-:W-:Y:S01]  /*15dc0*/  UMOV UR7, 0x14f00000 ;  /* 0x14f0000000077882 */ /* 0x000fe20000000000 */
[----:B------:R-:W-:Y:S01]  /*15dd0*/  UMOV UR10, URZ ;  /* 0x0000003f000a7c82 */ /* 0x000fe20008000000 */
[----:B--2---:R-:W-:-:S05]  /*15de0*/  IMAD R10, R10, 0x2000, R12 ;  /* 0x000020000a0a7824 */ /* 0x004fca00078e020c */
[----:B------:R-:W-:Y:S01]  /*15df0*/  R2UR UR8, R10 ;  /* 0x000000000a0872ca */ /* 0x000fe200000e0000 */
[----:B---3--:R-:W-:-:S05]  /*15e00*/  IMAD R5, R5, 0x40, R11 ;  /* 0x0000004005057824 */ /* 0x008fca00078e020b */
[----:B------:R-:W-:-:S07]  /*15e10*/  R2UR UR11, R5 ;  /* 0x00000000050b72ca */ /* 0x000fce00000e0000 */
[----:B------:R-:W-:-:S09]  /*15e20*/  UIADD3 UR8, UR8, 0x22400, URZ ;  /* 0x0002240008087890 */ /* 0x000fd2000fffe03f */
[----:B------:R2:W-:Y:S01]  /*15e30*/  UTMALDG.4D [UR8], [UR4], desc[UR6] ;  /* 0x00000608040075b4 */ /* 0x0005e20008019000 */
[----:B------:R-:W3:Y:S02]  /*15e40*/  SYNCS.PHASECHK.TRANS64.TRYWAIT P0, [R2+URZ+0x38860], R3 ;  /* 0x03886003020075a7 */ /* 0x000ee4000800017f */
[----:B--23--:R-:W-:Y:S05]  /*15e50*/  @!P0 BRA `(.L_x_3800) ;  /* 0x0000003000ac8947 */ /* 0x00cfea0003800000 */
.L_x_3895:
        /* <DEDUP_REMOVED lines=8> */
.L_x_3801:
[----:B-12---:R-:W2:Y:S01]  /*15ee0*/  LDL R3, [R1] ;  /* 0x0000000001037983 */ /* 0x006ea20000100800 */
[----:B------:R-:W-:Y:S01]  /*15ef0*/  MOV R10, 0x400 ;  /* 0x00000400000a7802 */ /* 0x000fe20000000f00 */
[----:B------:R-:W-:Y:S01]  /*15f00*/  ULDC.64 UR24, c[0x0][0x198] ;  /* 0x0000660000187ab9 */ /* 0x000fe20000000a00 */
[----:B------:R-:W-:Y:S01]  /*15f10*/  R2UR UR9, R2 ;  /* 0x00000000020972ca */ /* 0x000fe200000e0000 */
[----:B------:R-:W1:Y:S01]  /*15f20*/  S2R R11, SR_CgaCtaId ;  /* 0x00000000000b7919 */ /* 0x000e620000008800 */
        /* <DEDUP_REMOVED lines=14> */
[----:B-1----:R-:W-:-:S05]  /*16010*/  LEA R10, R11, R10, 0x18 ;  /* 0x0000000a0b0a7211 */ /* 0x002fca00078ec0ff */
        /* <DEDUP_REMOVED lines=14> */
[----:B------:R-:W-:Y:S01]  /*16100*/  UIADD3 UR17, UR14, 0xc400, URZ ;  /* 0x0000c4000e117890 */ /* 0x000fe2000fffe03f */
[----:B------:R1:W-:Y:S02]  /*16110*/  UTMALDG.4D [UR8], [UR4], desc[UR6] ;  /* 0x00000608040075b4 */ /* 0x0003e40008019000 */
        /* <DEDUP_REMOVED lines=19> */
.L_x_3796:
[----:B------:R-:W-:Y:S05]  /*16250*/  BSYNC B2 ;  /* 0x0000000000027941 */ /* 0x000fea0003800000 */
.L_x_3795:
[----:B------:R-:W2:Y:S02]  /*16260*/  LDL.LU R2, [R1+0x1c] ;  /* 0x00001c0001027983 */ /* 0x000ea40000300800 */
[----:B--2---:R-:W-:-:S07]  /*16270*/  VIADD R5, R2, 0xfffffffd ;  /* 0xfffffffd02057836 */ /* 0x004fce0000000000 */
.L_x_3794:
[----:B------:R-:W-:Y:S05]  /*16280*/  BSYNC B1 ;  /* 0x0000000000017941 */ /* 0x000fea0003800000 */
.L_x_3793:
[----:B------:R-:W-:-:S05]  /*16290*/  IMAD.MOV R9, RZ, RZ, -R9 ;  /* 0x000000ffff097224 */ /* 0x000fca00078e0a09 */
[----:B------:R-:W-:-:S13]  /*162a0*/  ISETP.NE.AND P0, PT, R7, R9, PT ;  /* 0x000000090700720c */ /* 0x000fda0003f05270 */
[----:B------:R-:W-:Y:S05]  /*162b0*/  @!P0 BRA `(.L_x_3792) ;  /* 0x0000001000388947 */ /* 0x000fea0003800000 */
.L_x_3816:
        /* <DEDUP_REMOVED lines=14> */
[----:B------:R-:W1:Y:S02]  /*163a0*/  LDC R11, c[0x0][0x41c] ;  /* 0x00010700ff0b7b82 */ /* 0x000e640000000800 */
        /* <DEDUP_REMOVED lines=15> */
.L_x_3804:
[----:B------:R-:W2:Y:S01]  /*164a0*/  S2R R3, SR_CgaCtaId ;  /* 0x0000000000037919 */ /* 0x000ea20000008800 */
[----:B------:R-:W-:-:S04]  /*164b0*/  MOV R2, 0x400 ;  /* 0x0000040000027802 */ /* 0x000fc80000000f00 */
[----:B--2---:R-:W-:Y:S02]  /*164c0*/  LEA R2, R3, R2, 0x18 ;  /* 0x0000000203027211 */ /* 0x004fe400078ec0ff */
[----:B------:R-:W-:-:S03]  /*164d0*/  SHF.L.U32 R3, R9, 0x1f, RZ ;  /* 0x0000001f09037819 */ /* 0x000fc600000006ff */
[----:B------:R-:W-:-:S04]  /*164e0*/  IMAD R2, R10, 0x8, R2 ;  /* 0x000000080a027824 */ /* 0x000fc800078e0202 */
[----:B------:R-:W2:Y:S02]  /*164f0*/  SYNCS.PHASECHK.TRANS64.TRYWAIT P0, [R2+URZ+0x38840], R3 ;  /* 0x03884003020075a7 */ /* 0x000ea4000800017f */
[----:B--2---:R-:W-:Y:S05]  /*16500*/  @!P0 BRA `(.L_x_3805) ;  /* 0x0000002c00148947 */ /* 0x004fea0003800000 */
.L_x_3896:
[----:B-1----:R-:W1:Y:S02]  /*16510*/  S2R R7, SR_TID.X ;  /* 0x0000000000077919 */ /* 0x002e640000002100 */
        /* <DEDUP_REMOVED lines=10> */
.L_x_3806:
[----:B------:R-:W3:Y:S01]  /*165c0*/  LDL R12, [R1+0x10] ;  /* 0x00001000010c7983 */ /* 0x000ee20000100800 */
[----:B-1----:R-:W-:Y:S01]  /*165d0*/  MOV R7, 0x400 ;  /* 0x0000040000077802 */ /* 0x002fe20000000f00 */
[----:B------:R-:W1:Y:S01]  /*165e0*/  S2R R13, SR_CgaCtaId ;  /* 0x00000000000d7919 */ /* 0x000e620000008800 */
[----:B------:R-:W-:Y:S01]  /*165f0*/  R2UR UR9, R2 ;  /* 0x00000000020972ca */ /* 0x000fe200000e0000 */
[----:B------:R-:W-:Y:S01]  /*16600*/  ULDC.64 UR6, c[0x0][0x198] ;  /* 0x0000660000067ab9 */ /* 0x000fe20000000a00 */
[----:B------:R-:W-:Y:S01]  /*16610*/  R2UR UR12, R4 ;  /* 0x00000000040c72ca */ /* 0x000fe200000e0000 */
[----:B------:R-:W-:Y:S01]  /*16620*/  UIADD3 UR4, UP0, UR6, 0x370, URZ ;  /* 0x0000037006047890 */ /* 0x000fe2000ff1e03f */
[----:B-----5:R-:W-:-:S03]  /*16630*/  R2UR UR13, R6 ;  /* 0x00000000060d72ca */ /* 0x020fc600000e0000 */
        /* <DEDUP_REMOVED lines=14> */
.L_x_3897:
        /* <DEDUP_REMOVED lines=8> */
.L_x_3808:
[----:B------:R-:W3:Y:S01]  /*167a0*/  S2R R11, SR_CgaCtaId ;  /* 0x00000000000b7919 */ /* 0x000ee20000008800 */
[----:B-12---:R-:W-:Y:S01]  /*167b0*/  MOV R3, 0x400 ;  /* 0x0000040000037802 */ /* 0x006fe20000000f00 */
[----:B------:R-:W-:Y:S01]  /*167c0*/  ULDC.64 UR16, c[0x0][0x198] ;  /* 0x0000660000107ab9 */ /* 0x000fe20000000a00 */
        /* <DEDUP_REMOVED lines=51> */
.L_x_3803:
[----:B------:R-:W-:Y:S05]  /*16b00*/  BSYNC B1 ;  /* 0x0000000000017941 */ /* 0x000fea0003800000 */
.L_x_3802:
        /* <DEDUP_REMOVED lines=13> */
[----:B------:R-:W2:Y:S02]  /*16be0*/  LDC R6, c[0x0][0x41c] ;  /* 0x00010700ff067b82 */ /* 0x000ea40000000800 */
[----:B--2---:R-:W-:-:S13]  /*16bf0*/  ISETP.NE.AND P0, PT, R6, 0x1, PT ;  /* 0x000000010600780c */ /* 0x004fda0003f05270 */
[----:B------:R-:W2:Y:S02]  /*16c00*/  @P0 LDC.64 R2, c[0x0][0x420] ;  /* 0x00010800ff020b82 */ /* 0x000ea40000000a00 */
[----:B--2---:R-:W-:Y:S01]  /*16c10*/  @P0 IMAD.HI.U32 R7, R9, R2, RZ ;  /* 0x0000000209070227 */ /* 0x004fe200078e00ff */
[----:B------:R-:W-:-:S04]  /*16c20*/  MOV R2, R9 ;  /* 0x0000000900027202 */ /* 0x000fc80000000f00 */
[----:B------:R-:W-:-:S05]  /*16c30*/  @P0 SHF.R.U32.HI R2, RZ, R3, R7 ;  /* 0x00000003ff020219 */ /* 0x000fca0000011607 */
[----:B------:R-:W-:-:S04]  /*16c40*/  IMAD.MOV R3, RZ, RZ, -R2 ;  /* 0x000000ffff037224 */ /* 0x000fc800078e0a02 */
        /* <DEDUP_REMOVED lines=9> */
.L_x_3811:
[----:B------:R-:W3:Y:S01]  /*16ce0*/  S2R R3, SR_CgaCtaId ;  /* 0x0000000000037919 */ /* 0x000ee20000008800 */
[----:B------:R-:W-:-:S04]  /*16cf0*/  MOV R2, 0x400 ;  /* 0x0000040000027802 */ /* 0x000fc80000000f00 */
[----:B---3--:R-:W-:Y:S02]  /*16d00*/  LEA R2, R3, R2, 0x18 ;  /* 0x0000000203027211 */ /* 0x008fe400078ec0ff */
[----:B------:R-:W-:-:S03]  /*16d10*/  SHF.L.U32 R3, R11, 0x1f, RZ ;  /* 0x0000001f0b037819 */ /* 0x000fc600000006ff */
[----:B------:R-:W-:-:S04]  /*16d20*/  IMAD R2, R12, 0x8, R2 ;  /* 0x000000080c027824 */ /* 0x000fc800078e0202 */
[----:B------:R-:W3:Y:S02]  /*16d30*/  SYNCS.PHASECHK.TRANS64.TRYWAIT P0, [R2+URZ+0x38840], R3 ;  /* 0x03884003020075a7 */ /* 0x000ee4000800017f */
[----:B---3--:R-:W-:Y:S05]  /*16d40*/  @!P0 BRA `(.L_x_3812) ;  /* 0x00000024002c8947 */ /* 0x008fea0003800000 */
.L_x_3898:
        /* <DEDUP_REMOVED lines=11> */
.L_x_3813:
[----:B--2---:R-:W2:Y:S01]  /*16e00*/  LDL R7, [R1] ;  /* 0x0000000001077983 */ /* 0x004ea20000100800 */
[----:B-1----:R-:W-:-:S03]  /*16e10*/  MOV R11, 0x400 ;  /* 0x00000400000b7802 */ /* 0x002fc60000000f00 */
[----:B------:R-:W4:Y:S01]  /*16e20*/  LDL R10, [R1+0x10] ;  /* 0x00001000010a7983 */ /* 0x000f220000100800 */
        /* <DEDUP_REMOVED lines=20> */
.L_x_3899:
        /* <DEDUP_REMOVED lines=8> */
.L_x_3815:
[----:B-1-3--:R-:W2:Y:S01]  /*16ff0*/  LDL R3, [R1] ;  /* 0x0000000001037983 */ /* 0x00aea20000100800 */
        /* <DEDUP_REMOVED lines=54> */
.L_x_3810:
[----:B------:R-:W-:Y:S05]  /*17360*/  BSYNC B1 ;  /* 0x0000000000017941 */ /* 0x000fea0003800000 */
.L_x_3809:
[C---:B------:R-:W-:Y:S01]  /*17370*/  ISETP.GT.AND P0, PT, R5.reuse, 0x1, PT ;  /* 0x000000010500780c */ /* 0x040fe20003f04270 */
[----:B------:R-:W-:-:S12]  /*17380*/  VIADD R5, R5, 0xfffffffe ;  /* 0xfffffffe05057836 */ /* 0x000fd80000000000 */
[----:B------:R-:W-:Y:S05]  /*17390*/  @P0 BRA `(.L_x_3816) ;  /* 0xffffffec00c80947 */ /* 0x000fea000383ffff */
.L_x_3792:
[----:B------:R-:W-:Y:S05]  /*173a0*/  BSYNC B0 ;  /* 0x0000000000007941 */ /* 0x000fea0003800000 */
.L_x_3791:
        /* <DEDUP_REMOVED lines=12> */
[----:B------:R-:W-:Y:S02]  /*17470*/  VOTEU.ANY UR4, UPT, PT ;  /* 0x0000000000047886 */ /* 0x000fe400038e0100 */
        /* <DEDUP_REMOVED lines=12> */
.L_x_3818:
[----:B------:R-:W-:Y:S05]  /*17540*/  BSYNC B0 ;  /* 0x0000000000007941 */ /* 0x000fea0003800000 */
.L_x_3817:
[----:B--2---:R-:W2:Y:S02]  /*17550*/  LDL.LU R2, [R1+0x8] ;  /* 0x0000080001027983 */ /* 0x004ea40000300800 */
[----:B--2---:R-:W-:-:S05]  /*17560*/  LOP3.LUT R2, R2, R0, RZ, 0x3c, !PT ;  /* 0x0000000002027212 */ /* 0x004fca00078e3cff */
[----:B------:R2:W-:Y:S02]  /*17570*/  STL [R1+0x8], R2 ;  /* 0x0000080201007387 */ /* 0x0005e40000100800 */
.L_x_3773:
[----:B------:R-:W-:Y:S05]  /*17580*/  BSYNC B6 ;  /* 0x0000000000067941 */ /* 0x000fea0003800000 */
.L_x_3771:
[----:B------:R-:W-:-:S03]  /*17590*/  UMOV UR4, 0xffffffff ;  /* 0xffffffff00047882 */ /* 0x000fc60000000000 */
[----:B------:R-:W-:Y:S05]  /*175a0*/  BRA.DIV UR4, `(.L_x_3819) ;  /* 0x0000001e043c7947 */ /* 0x000fea000b800000 */
[----:B------:R3:W4:Y:S04]  /*175b0*/  SHFL.IDX PT, R4, R16, RZ, 0x1f ;  /* 0x00001fff10047589 */ /* 0x00072800000e0000 */
[----:B------:R3:W0:Y:S02]  /*175c0*/  SHFL.IDX PT, R6, R16, 0x1, 0x1f ;  /* 0x00201f0010067f89 */ /* 0x00062400000e0000 */
.L_x_3903:
[----:B------:R-:W0:Y:S01]  /*175d0*/  S2R R0, SR_TID.X ;  /* 0x0000000000007919 */ /* 0x000e220000002100 */
        /* <DEDUP_REMOVED lines=9> */
[----:B--2---:R-:W0:Y:S02]  /*17670*/  LDC.64 R2, c[0x0][0xd58] ;  /* 0x00035600ff027b82 */ /* 0x004e240000000a00 */
[----:B0-----:R-:W-:-:S05]  /*17680*/  IMAD.WIDE R2, R5, 0x4, R2 ;  /* 0x0000000405027825 */ /* 0x001fca00078e0202 */
[----:B------:R0:W5:Y:S02]  /*17690*/  LDG.E R17, desc[UR54][R2.64] ;  /* 0x0000003602117981 */ /* 0x000164000c1e1900 */
.L_x_3821:
[----:B------:R-:W-:Y:S05]  /*176a0*/  BSYNC B0 ;  /* 0x0000000000007941 */ /* 0x000fea0003800000 */
.L_x_3820:
        /* <DEDUP_REMOVED lines=19> */
[----:B------:R-:W2:Y:S02]  /*177e0*/  SHFL.UP PT, R14, R7, 0x10, RZ ;  /* 0x06000000070e7989 */ /* 0x000ea400000e00ff */
[----:B--2---:R-:W-:-:S05]  /*177f0*/  SEL R2, R14, RZ, P0 ;  /* 0x000000ff0e027207 */ /* 0x004fca0000000000 */
[----:B------:R-:W-:-:S05]  /*17800*/  IMAD.IADD R2, R7, 0x1, R2 ;  /* 0x0000000107027824 */ /* 0x000fca00078e0202 */
[----:B------:R0:W2:Y:S02]  /*17810*/  SHFL.IDX PT, R14, R2, 0x1f, 0x1f ;  /* 0x03e01f00020e7f89 */ /* 0x0000a400000e0000 */
.L_x_3911:
[----:B------:R-:W-:Y:S02]  /*17820*/  ULDC UR4, c[0x0][0xd10] ;  /* 0x0003440000047ab9 */ /* 0x000fe40000000800 */
[----:B---3--:R-:W-:-:S04]  /*17830*/  IMAD.U32 R16, RZ, RZ, UR4 ;  /* 0x00000004ff107e24 */ /* 0x008fc8000f8e00ff */
[----:B--2---:R-:W-:-:S04]  /*17840*/  IMAD R3, R14, R16, RZ ;  /* 0x000000100e037224 */ /* 0x004fc800078e02ff */
[----:B------:R-:W-:-:S05]  /*17850*/  IMAD.IADD R6, R6, 0x1, R3 ;  /* 0x0000000106067824 */ /* 0x000fca00078e0203 */
[----:B----4-:R-:W-:-:S13]  /*17860*/  ISETP.GT.AND P0, PT, R6, R4, PT ;  /* 0x000000040600720c */ /* 0x010fda0003f04270 */
[----:B------:R-:W-:Y:S05]  /*17870*/  @P0 BRA `(.L_x_3823) ;  /* 0x0000000000b40947 */ /* 0x000fea0003800000 */
[----:B------:R-:W2:Y:S02]  /*17880*/  LDC R0, c[0x0][0xd14] ;  /* 0x00034500ff007b82 */ /* 0x000ea40000000800 */
.L_x_3828:
[----:B------:R-:W-:-:S05]  /*17890*/  VIADD R19, R19, 0x1f ;  /* 0x0000001f13137836 */ /* 0x000fca0000000000 */
[----:B--2---:R-:W-:-:S13]  /*178a0*/  ISETP.GE.AND P0, PT, R19, R0, PT ;  /* 0x000000001300720c */ /* 0x004fda0003f06270 */
        /* <DEDUP_REMOVED lines=12> */
.L_x_3826:
[----:B------:R-:W-:Y:S05]  /*17970*/  BSYNC B0 ;  /* 0x0000000000007941 */ /* 0x000fea0003800000 */
.L_x_3825:
[----:B------:R-:W-:-:S03]  /*17980*/  UMOV UR4, 0xffffffff ;  /* 0xffffffff00047882 */ /* 0x000fc60000000000 */
[----:B------:R-:W-:Y:S05]  /*17990*/  BRA.DIV UR4, `(.L_x_3827) ;  /* 0x0000001e045c7947 */ /* 0x000fea000b800000 */
[----:B-----5:R-:W0:Y:S01]  /*179a0*/  SHFL.UP PT, R14, R17, 0x1, RZ ;  /* 0x04200000110e7989 */ /* 0x020e2200000e00ff */
        /* <DEDUP_REMOVED lines=20> */
.L_x_3919:
[----:B------:R-:W-:Y:S02]  /*17af0*/  ULDC UR4, c[0x0][0xd10] ;  /* 0x0003440000047ab9 */ /* 0x000fe40000000800 */
[----:B------:R-:W-:-:S04]  /*17b00*/  IMAD.U32 R16, RZ, RZ, UR4 ;  /* 0x00000004ff107e24 */ /* 0x000fc8000f8e00ff */
[----:B--2---:R-:W-:-:S04]  /*17b10*/  IMAD R3, R14, R16, RZ ;  /* 0x000000100e037224 */ /* 0x004fc800078e02ff */
[----:B------:R-:W-:-:S05]  /*17b20*/  IMAD.IADD R6, R3, 0x1, R6 ;  /* 0x0000000103067824 */ /* 0x000fca00078e0206 */
[----:B------:R-:W-:-:S13]  /*17b30*/  ISETP.GT.AND P0, PT, R6, R4, PT ;  /* 0x000000040600720c */ /* 0x000fda0003f04270 */
[----:B------:R-:W-:Y:S05]  /*17b40*/  @!P0 BRA `(.L_x_3828) ;  /* 0xfffffffc00508947 */ /* 0x000fea000383ffff */
.L_x_3823:
        /* <DEDUP_REMOVED lines=8> */
.L_x_3923:
[----:B------:R-:W-:Y:S01]  /*17bd0*/  ISETP.NE.AND P0, PT, R3, RZ, PT ;  /* 0x000000ff0300720c */ /* 0x000fe20003f05270 */
[----:B------:R-:W-:-:S12]  /*17be0*/  IMAD.MOV.U32 R14, RZ, RZ, RZ ;  /* 0x000000ffff0e7224 */ /* 0x000fd800078e00ff */
[----:B------:R-:W-:Y:S05]  /*17bf0*/  @!P0 BRA `(.L_x_3830) ;  /* 0x0000000000108947 */ /* 0x000fea0003800000 */
[----:B------:R-:W-:Y:S01]  /*17c00*/  UMOV UR4, 0xffffffff ;  /* 0xffffffff00047882 */ /* 0x000fe20000000000 */
[----:B-1----:R-:W-:Y:S02]  /*17c10*/  IADD3 R12, R5, -0x1, RZ ;  /* 0xffffffff050c7810 */ /* 0x002fe40007ffe0ff */
[----:B------:R-:W-:Y:S05]  /*17c20*/  BRA.DIV UR4, `(.L_x_3831) ;  /* 0x0000001e04d47947 */ /* 0x000fea000b800000 */
[----:B------:R4:W1:Y:S02]  /*17c30*/  SHFL.IDX PT, R14, R2, R12, 0x1f ;  /* 0x00001f0c020e7589 */ /* 0x00086400000e0000 */
.L_x_3830:
[----:B-1----:R-:W-:Y:S01]  /*17c40*/  IMAD R16, R14, R16, R6 ;  /* 0x000000100e107224 */ /* 0x002fe200078e0206 */
[-C--:B---3--:R-:W-:Y:S01]  /*17c50*/  IABS R6, R17.reuse ;  /* 0x0000001100067213 */ /* 0x088fe20000000000 */
[----:B0---4-:R-:W-:Y:S01]  /*17c60*/  IMAD.MOV.U32 R2, RZ, RZ, RZ ;  /* 0x000000ffff027224 */ /* 0x011fe200078e00ff */
[----:B------:R-:W-:Y:S01]  /*17c70*/  IABS R8, R17 ;  /* 0x0000001100087213 */ /* 0x000fe20000000000 */
[----:B------:R-:W-:Y:S01]  /*17c80*/  IMAD.IADD R4, R4, 0x1, -R16 ;  /* 0x0000000104047824 */ /* 0x000fe200078e0a10 */
[----:B------:R-:W0:Y:S01]  /*17c90*/  I2F.RP R7, R6 ;  /* 0x0000000600077306 */ /* 0x000e220000209400 */
[----:B------:R-:W-:Y:S02]  /*17ca0*/  IADD3 R19, R5, R19, RZ ;  /* 0x0000001305137210 */ /* 0x000fe40007ffe0ff */
        /* <DEDUP_REMOVED lines=24> */
.L_x_3824:
[----:B------:R-:W-:Y:S01]  /*17e30*/  UMOV UR4, URZ ;  /* 0x0000003f00047c82 */ /* 0x000fe20008000000 */
[----:B------:R-:W-:Y:S01]  /*17e40*/  UMOV UR5, URZ ;  /* 0x0000003f00057c82 */ /* 0x000fe20008000000 */
[----:B------:R-:W-:Y:S01]  /*17e50*/  ULDC UR6, c[0x0][0xd14] ;  /* 0x0003450000067ab9 */ /* 0x000fe20000000800 */
[----:B------:R-:W-:Y:S02]  /*17e60*/  IMAD.MOV.U32 R16, RZ, RZ, R4 ;  /* 0x000000ffff107224 */ /* 0x000fe400078e0004 */
[----:B------:R-:W-:Y:S02]  /*17e70*/  IMAD.U32 R17, RZ, RZ, UR4 ;  /* 0x00000004ff117e24 */ /* 0x000fe4000f8e00ff */
[----:B------:R-:W-:Y:S02]  /*17e80*/  IMAD.U32 R18, RZ, RZ, UR5 ;  /* 0x00000005ff127e24 */ /* 0x000fe4000f8e00ff */
[----:B------:R-:W-:-:S07]  /*17e90*/  IMAD.U32 R19, RZ, RZ, UR6 ;  /* 0x00000006ff137e24 */ /* 0x000fce000f8e00ff */
.L_x_3832:
        /* <DEDUP_REMOVED lines=12> */
.L_x_3751:
[----:B0-----:R-:W4:Y:S01]  /*17f60*/  LDL.LU R0, [R1+0x28] ;  /* 0x0000280001007983 */ /* 0x001f220000300800 */
[----:B--2---:R-:W0:Y:S01]  /*17f70*/  S2R R5, SR_CgaCtaId ;  /* 0x0000000000057919 */ /* 0x004e220000008800 */
[----:B----4-:R-:W-:-:S05]  /*17f80*/  VIADD R0, R0, 0x1 ;  /* 0x0000000100007836 */ /* 0x010fca0000000000 */
        /* <DEDUP_REMOVED lines=8> */
.L_x_3926:
[----:B------:R-:W-:-:S03]  /*18010*/  UMOV UR4, 0xffffffff ;  /* 0xffffffff00047882 */ /* 0x000fc60000000000 */
[----:B------:R-:W-:Y:S05]  /*18020*/  BRA.DIV UR4, `(.L_x_3835) ;  /* 0x0000001e040c7947 */ /* 0x000fea000b800000 */
[----:B------:R-:W2:Y:S02]  /*18030*/  S2R R2, SR_TID.X ;  /* 0x0000000000027919 */ /* 0x000ea40000002100 */
[----:B--2---:R-:W-:-:S04]  /*18040*/  SHF.R.U32.HI R2, RZ, 0x5, R2 ;  /* 0x00000005ff027819 */ /* 0x004fc80000011602 */
[----:B------:R-:W-:-:S05]  /*18050*/  LOP3.LUT R2, R2, 0x3, RZ, 0xc0, !PT ;  /* 0x0000000302027812 */ /* 0x000fca00078ec0ff */
[----:B------:R2:W3:Y:S02]  /*18060*/  SHFL.IDX PT, R14, R2, RZ, 0x1f ;  /* 0x00001fff020e7589 */ /* 0x0004e400000e0000 */
.L_x_3929:
[----:B---3--:R-:W-:-:S13]  /*18070*/  ISETP.NE.AND P0, PT, R14, RZ, PT ;  /* 0x000000ff0e00720c */ /* 0x008fda0003f05270 */
[----:B------:R-:W-:Y:S05]  /*18080*/  @P0 BRA `(.L_x_3626) ;  /* 0x0000000000940947 */ /* 0x000fea0003800000 */
[----:B------:R-:W-:-:S03]  /*18090*/  UMOV UR4, 0xffffffff ;  /* 0xffffffff00047882 */ /* 0x000fc60000000000 */
[----:B------:R-:W-:Y:S05]  /*180a0*/  BRA.DIV UR4, `(.L_x_3836) ;  /* 0x0000001e04207947 */ /* 0x000fea000b800000 */
[----:B------:R-:W-:-:S13]  /*180b0*/  ELECT P6, URZ, PT ;  /* 0x00000000003f782f */ /* 0x000fda00038c0000 */
.L_x_3932:
[----:B------:R-:W-:Y:S05]  /*180c0*/  @!P6 BRA `(.L_x_3626) ;  /* 0x000000000084e947 */ /* 0x000fea0003800000 */
[----:B--2---:R-:W2:Y:S02]  /*180d0*/  LDL.LU R2, [R1+0x3c] ;  /* 0x00003c0001027983 */ /* 0x004ea40000300800 */
[----:B--2---:R-:W-:-:S04]  /*180e0*/  LOP3.LUT R2, R2, 0x2, RZ, 0xfc, !PT ;  /* 0x0000000202027812 */ /* 0x004fc800078efcff */
[----:B------:R-:W-:-:S13]  /*180f0*/  ISETP.NE.AND P2, PT, R2, 0x3, PT ;  /* 0x000000030200780c */ /* 0x000fda0003f45270 */
[----:B------:R-:W-:Y:S05]  /*18100*/  @!P2 BRA `(.L_x_3837) ;  /* 0x000000000004a947 */ /* 0x000fea0003800000 */
[----:B------:R-:W-:Y:S01]  /*18110*/  BPT.TRAP 0x1 ;  /* 0x000000040000795c */ /* 0x000fe20000300000 */
.L_x_3837:
        /* <DEDUP_REMOVED lines=10> */
[----:B------:R-:W-:Y:S02]  /*181c0*/  LOP3.LUT R4, R7, R4, RZ, 0x3c, !PT ;  /* 0x0000000407047212 */ /* 0x000fe400078e3cff */
[----:B------:R-:W-:-:S02]  /*181d0*/  LEA R7, R3, R2, 0x3 ;  /* 0x0000000203077211 */ /* 0x000fc400078e18ff */
[----:B------:R-:W-:Y:S01]  /*181e0*/  SHF.L.U32 R2, R4, 0x1f, RZ ;  /* 0x0000001f04027819 */ /* 0x000fe200000006ff */
[----:B0-----:R-:W-:Y:S06]  /*181f0*/  @!P0 BRA `(.L_x_3838) ;  /* 0x0000001800ec8947 */ /* 0x001fec0003800000 */
.L_x_3933:
[----:B------:R-:W2:Y:S02]  /*18200*/  SYNCS.PHASECHK.TRANS64.TRYWAIT P0, [R7+URZ], R2 ;  /* 0x00000002070075a7 */ /* 0x000ea4000800017f */
[----:B--2---:R-:W-:Y:S05]  /*18210*/  @!P0 BRA `(.L_x_3839) ;  /* 0x0000001800f88947 */ /* 0x004fea0003800000 */
.L_x_3934:
[----:B------:R-:W-:Y:S05]  /*18220*/  @!P2 BRA `(.L_x_3840) ;  /* 0x000000000004a947 */ /* 0x000fea0003800000 */
[----:B------:R-:W-:Y:S01]  /*18230*/  BPT.TRAP 0x1 ;  /* 0x000000040000795c */ /* 0x000fe20000300000 */
.L_x_3840:
[----:B------:R-:W3:Y:S01]  /*18240*/  LDL.LU R4, [R1] ;  /* 0x0000000001047983 */ /* 0x000ee20000300800 */
[----:B------:R-:W-:-:S04]  /*18250*/  VIADD R0, R0, 0x38860 ;  /* 0x0003886000007836 */ /* 0x000fc80000000000 */
[----:B---3--:R-:W-:-:S04]  /*18260*/  IMAD R4, R4, 0x8, R0 ;  /* 0x0000000804047824 */ /* 0x008fc800078e0200 */
[----:B------:R-:W3:Y:S02]  /*18270*/  SYNCS.PHASECHK.TRANS64.TRYWAIT P0, [R4+URZ], R5 ;  /* 0x00000005040075a7 */ /* 0x000ee4000800017f */
[----:B---3--:R-:W-:Y:S05]  /*18280*/  @!P0 BRA `(.L_x_3841) ;  /* 0x0000001800f08947 */ /* 0x008fea0003800000 */
.L_x_3935:
[----:B------:R-:W-:-:S07]  /*18290*/  IMAD R3, R3, 0x8, R0 ;  /* 0x0000000803037824 */ /* 0x000fce00078e0200 */
.L_x_3842:
[----:B----4-:R4:W0:Y:S02]  /*182a0*/  SYNCS.PHASECHK.TRANS64.TRYWAIT P0, [R3+URZ], R2 ;  /* 0x00000002030075a7 */ /* 0x010824000800017f */
[----:B0-----:R-:W-:Y:S05]  /*182b0*/  @!P0 NANOSLEEP.SYNCS 0x989680 ;  /* 0x009896800000895d */ /* 0x001fea0003900000 */
[----:B------:R-:W0:Y:S02]  /*182c0*/  @!P0 SYNCS.PHASECHK.TRANS64 P0, [R3+URZ], R2 ;  /* 0x00000002030085a7 */ /* 0x000e24000800007f */
[----:B0-----:R-:W-:Y:S05]  /*182d0*/  @!P0 BRA `(.L_x_3842) ;  /* 0xfffffffc00f08947 */ /* 0x001fea000383ffff */
.L_x_3626:
[----:B------:R-:W-:Y:S05]  /*182e0*/  BSYNC B8 ;  /* 0x0000000000087941 */ /* 0x000fea0003800000 */
.L_x_3623:
[----:B------:R-:W-:Y:S05]  /*182f0*/  EXIT ;  /* 0x000000000000794d */ /* 0x000fea0003800000 */
.L_x_3642:
[----:B0-----:R0:W1:Y:S02]  /*18300*/  SYNCS.PHASECHK.TRANS64.TRYWAIT P5, [R74+URZ+0x38890], R59 ;  /* 0x0388903b4a0075a7 */ /* 0x00106400080a017f */
[----:B-1----:R-:W-:Y:S05]  /*18310*/  @!P5 NANOSLEEP.SYNCS 0x989680 ;  /* 0x009896800000d95d */ /* 0x002fea0003900000 */
[----:B------:R-:W1:Y:S02]  /*18320*/  @!P5 SYNCS.PHASECHK.TRANS64 P5, [R74+URZ+0x38890], R59 ;  /* 0x0388903b4a00d5a7 */ /* 0x000e6400080a007f */
[----:B-1----:R-:W-:Y:S05]  /*18330*/  @!P5 BRA `(.L_x_3642) ;  /* 0xfffffffc00f0d947 */ /* 0x002fea000383ffff */
[----:B------:R-:W-:Y:S05]  /*18340*/  BRA `(.L_x_3843) ;  /* 0xfffffea000d07947 */ /* 0x000fea000383ffff */
.L_x_3652:
[----:B0-----:R0:W1:Y:S02]  /*18350*/  SYNCS.PHASECHK.TRANS64.TRYWAIT P5, [R74+URZ+0x38890], R59 ;  /* 0x0388903b4a0075a7 */ /* 0x00106400080a017f */
[----:B-1----:R-:W-:Y:S05]  /*18360*/  @!P5 NANOSLEEP.SYNCS 0x989680 ;  /* 0x009896800000d95d */ /* 0x002fea0003900000 */
[----:B------:R-:W1:Y:S02]  /*18370*/  @!P5 SYNCS.PHASECHK.TRANS64 P5, [R74+URZ+0x38890], R59 ;  /* 0x0388903b4a00d5a7 */ /* 0x000e6400080a007f */
[----:B-1----:R-:W-:Y:S05]  /*18380*/  @!P5 BRA `(.L_x_3652) ;  /* 0xfffffffc00f0d947 */ /* 0x002fea000383ffff */
[----:B------:R-:W-:Y:S05]  /*18390*/  BRA `(.L_x_3844) ;  /* 0xfffffeac00487947 */ /* 0x000fea000383ffff */
.L_x_3657:
[----:B0-----:R0:W1:Y:S02]  /*183a0*/  SYNCS.PHASECHK.TRANS64.TRYWAIT P5, [R74+URZ+0x38890], R59 ;  /* 0x0388903b4a0075a7 */ /* 0x00106400080a017f */
[----:B-1----:R-:W-:Y:S05]  /*183b0*/  @!P5 NANOSLEEP.SYNCS 0x989680 ;  /* 0x009896800000d95d */ /* 0x002fea0003900000 */
[----:B------:R-:W1:Y:S02]  /*183c0*/  @!P5 SYNCS.PHASECHK.TRANS64 P5, [R74+URZ+0x38890], R59 ;  /* 0x0388903b4a00d5a7 */ /* 0x000e6400080a007f */
[----:B-1----:R-:W-:Y:S05]  /*183d0*/  @!P5 BRA `(.L_x_3657) ;  /* 0xfffffffc00f0d947 */ /* 0x002fea000383ffff */
[----:B------:R-:W-:Y:S05]  /*183e0*/  BRA `(.L_x_3845) ;  /* 0xfffffeb4007c7947 */ /* 0x000fea000383ffff */
.L_x_3661:
[----:B----4-:R4:W0:Y:S02]  /*183f0*/  SYNCS.PHASECHK.TRANS64.TRYWAIT P0, [R74+URZ+0x388b0], R59 ;  /* 0x0388b03b4a0075a7 */ /* 0x010824000800017f */
[----:B0-----:R-:W-:Y:S05]  /*18400*/  @!P0 NANOSLEEP.SYNCS 0x989680 ;  /* 0x009896800000895d */ /* 0x001fea0003900000 */
[----:B------:R-:W0:Y:S02]  /*18410*/  @!P0 SYNCS.PHASECHK.TRANS64 P0, [R74+URZ+0x388b0], R59 ;  /* 0x0388b03b4a0085a7 */ /* 0x000e24000800007f */
[----:B0-----:R-:W-:Y:S05]  /*18420*/  @!P0 BRA `(.L_x_3661) ;  /* 0xfffffffc00f08947 */ /* 0x001fea000383ffff */
[----:B------:R-:W-:Y:S05]  /*18430*/  BRA `(.L_x_3846) ;  /* 0xfffffeb400f47947 */ /* 0x000fea000383ffff */
.L_x_3686:
[----:B------:R-:W-:Y:S01]  /*18440*/  BSSY B1, `(.L_x_3847) ;  /* 0x0000008000017945 */ /* 0x000fe20003800000 */
[----:B------:R-:W-:Y:S02]  /*18450*/  IMAD.MOV.U32 R13, RZ, RZ, R26 ;  /* 0x000000ffff0d7224 */ /* 0x000fe400078e001a */
[----:B------:R-:W-:Y:S02]  /*18460*/  IMAD.MOV.U32 R12, RZ, RZ, RZ ;  /* 0x000000ffff0c7224 */ /* 0x000fe400078e00ff */
[----:B------:R-:W-:Y:S02]  /*18470*/  IMAD.MOV.U32 R11, RZ, RZ, 0x1c1f ;  /* 0x00001c1fff0b7424 */ /* 0x000fe400078e00ff */
[----:B------:R-:W-:-:S07]  /*18480*/  IMAD.MOV.U32 R15, RZ, RZ, -0x1 ;  /* 0xffffffffff0f7424 */ /* 0x000fce00078e00ff */
[----:B0-----:R-:W-:Y:S05]  /*18490*/  WARPSYNC.COLLECTIVE R15, `(.L_x_3848) ;  /* 0x000000000f087348 */ /* 0x001fea0003c00000 */
[----:B------:R1:W2:Y:S02]  /*184a0*/  SHFL.IDX P6, R14, R13, R12, R11 ;  /* 0x0000000c0d0e7389 */ /* 0x0002a400000c000b */
[----:B012---:R-:W-:Y:S01]  /*184b0*/  ENDCOLLECTIVE ;  /* 0x000000000000791b */ /* 0x007fe20003800000 */
.L_x_3848:
[----:B------:R-:W-:Y:S05]  /*184c0*/  BSYNC B1 ;  /* 0x0000000000017941 */ /* 0x000fea0003800000 */
.L_x_3847:
[----:B------:R-:W-:Y:S05]  /*184d0*/  BRA `(.L_x_3849) ;  /* 0xfffffee400187947 */ /* 0x000fea000383ffff */
.L_x_3687:
[----:B------:R-:W-:Y:S01]  /*184e0*/  BSSY B1, `(.L_x_3850) ;  /* 0x0000008000017945 */ /* 0x000fe20003800000 */
[----:B------:R-:W-:Y:S01]  /*184f0*/  IMAD.MOV.U32 R13, RZ, RZ, R24 ;  /* 0x000000ffff0d7224 */ /* 0x000fe200078e0018 */
[----:B------:R-:W-:Y:S01]  /*18500*/  MOV R15, 0xffffffff ;  /* 0xffffffff000f7802 */ /* 0x000fe20000000f00 */
[----:B------:R-:W-:Y:S02]  /*18510*/  IMAD.MOV.U32 R12, RZ, RZ, RZ ;  /* 0x000000ffff0c7224 */ /* 0x000fe400078e00ff */
[----:B------:R-:W-:-:S07]  /*18520*/  IMAD.MOV.U32 R11, RZ, RZ, 0x1c1f ;  /* 0x00001c1fff0b7424 */ /* 0x000fce00078e00ff */
[----:B0-----:R-:W-:Y:S05]  /*18530*/  WARPSYNC.COLLECTIVE R15, `(.L_x_3851) ;  /* 0x000000000f087348 */ /* 0x001fea0003c00000 */
[----:B------:R1:W2:Y:S02]  /*18540*/  SHFL.IDX P6, R14, R13, R12, R11 ;  /* 0x0000000c0d0e7389 */ /* 0x0002a400000c000b */
[----:B012---:R-:W-:Y:S01]  /*18550*/  ENDCOLLECTIVE ;  /* 0x000000000000791b */ /* 0x007fe20003800000 */
.L_x_3851:
[----:B------:R-:W-:Y:S05]  /*18560*/  BSYNC B1 ;  /* 0x0000000000017941 */ /* 0x000fea0003800000 */
.L_x_3850:
[----:B------:R-:W-:Y:S05]  /*18570*/  BRA `(.L_x_3852) ;  /* 0xfffffee000fc7947 */ /* 0x000fea000383ffff */
.L_x_3688:
        /* <DEDUP_REMOVED lines=8> */
.L_x_3854:
[----:B------:R-:W-:Y:S05]  /*18600*/  BSYNC B1 ;  /* 0x0000000000017941 */ /* 0x000fea0003800000 */
.L_x_3853:
[----:B------:R-:W-:Y:S05]  /*18610*/  BRA `(.L_x_3855) ;  /* 0xfffffee000e07947 */ /* 0x000fea000383ffff */
.L_x_3689:
        /* <DEDUP_REMOVED lines=8> */
.L_x_3857:
[----:B------:R-:W-:Y:S05]  /*186a0*/  BSYNC B1 ;  /* 0x0000000000017941 */ /* 0x000fea0003800000 */
.L_x_3856:
[----:B------:R-:W-:Y:S05]  /*186b0*/  BRA `(.L_x_3858) ;  /* 0xfffffee000c47947 */ /* 0x000fea000383ffff */
.L_x_3691:
[----:B0-----:R0:W1:Y:S02]  /*186c0*/  SYNCS.PHASECHK.TRANS64.TRYWAIT P0, [R2+URZ+0x38800], R7 ;  /* 0x03880007020075a7 */ /* 0x001064000800017f */
[----:B-1----:R-:W-:Y:S05]  /*186d0*/  @!P0 NANOSLEEP.SYNCS 0x989680 ;  /* 0x009896800000895d */ /* 0x002fea0003900000 */
[----:B------:R-:W1:Y:S02]  /*186e0*/  @!P0 SYNCS.PHASECHK.TRANS64 P0, [R2+URZ+0x38800], R7 ;  /* 0x03880007020085a7 */ /* 0x000e64000800007f */
[----:B-1----:R-:W-:Y:S05]  /*186f0*/  @!P0 BRA `(.L_x_3691) ;  /* 0xfffffffc00f08947 */ /* 0x002fea000383ffff */
[----:B------:R-:W-:Y:S05]  /*18700*/  BRA `(.L_x_3859) ;  /* 0xfffffee400247947 */ /* 0x000fea000383ffff */
.L_x_3699:
        /* <DEDUP_REMOVED lines=8> */
.L_x_3861:
[----:B------:R-:W-:Y:S05]  /*18790*/  BSYNC B1 ;  /* 0x0000000000017941 */ /* 0x000fea0003800000 */
.L_x_3860:
[----:B------:R-:W-:Y:S05]  /*187a0*/  BRA `(.L_x_3862) ;  /* 0xfffffeec00f07947 */ /* 0x000fea000383ffff */
.L_x_3700:
        /* <DEDUP_REMOVED lines=8> */
.L_x_3864:
[----:B------:R-:W-:Y:S05]  /*18830*/  BSYNC B1 ;  /* 0x0000000000017941 */ /* 0x000fea0003800000 */
.L_x_3863:
[----:B------:R-:W-:Y:S05]  /*18840*/  BRA `(.L_x_3865) ;  /* 0xfffffeec00d47947 */ /* 0x000fea000383ffff */
.L_x_3701:
        /* <DEDUP_REMOVED lines=8> */
.L_x_3867:
[----:B------:R-:W-:Y:S05]  /*188d0*/  BSYNC B1 ;  /* 0x0000000000017941 */ /* 0x000fea0003800000 */
.L_x_3866:
[----:B------:R-:W-:Y:S05]  /*188e0*/  BRA `(.L_x_3868) ;  /* 0xfffffeec00b87947 */ /* 0x000fea000383ffff */
.L_x_3702:
[----:B------:R-:W-:Y:S01]  /*188f0*/  BSSY B1, `(.L_x_3869) ;  /* 0x0000008000017945 */ /* 0x000fe20003800000 */
[----:B------:R-:W-:Y:S01]  /*18900*/  IMAD.MOV.U32 R13, RZ, RZ, R27 ;  /* 0x000000ffff0d7224 */ /* 0x000fe200078e001b */
[----:B------:R-:W-:Y:S01]  /*18910*/  MOV R12, RZ ;  /* 0x000000ff000c7202 */ /* 0x000fe20000000f00 */
[----:B------:R-:W-:Y:S02]  /*18920*/  IMAD.MOV.U32 R11, RZ, RZ, 0x1c1f ;  /* 0x00001c1fff0b7424 */ /* 0x000fe400078e00ff */
[----:B------:R-:W-:-:S07]  /*18930*/  IMAD.MOV.U32 R15, RZ, RZ, -0x1 ;  /* 0xffffffffff0f7424 */ /* 0x000fce00078e00ff */
[----:B0----5:R-:W-:Y:S05]  /*18940*/  WARPSYNC.COLLECTIVE R15, `(.L_x_3870) ;  /* 0x000000000f087348 */ /* 0x021fea0003c00000 */
[----:B------:R1:W2:Y:S02]  /*18950*/  SHFL.IDX P6, R14, R13, R12, R11 ;  /* 0x0000000c0d0e7389 */ /* 0x0002a400000c000b */
[----:B012--5:R-:W-:Y:S01]  /*18960*/  ENDCOLLECTIVE ;  /* 0x000000000000791b */ /* 0x027fe20003800000 */
.L_x_3870:
[----:B------:R-:W-:Y:S05]  /*18970*/  BSYNC B1 ;  /* 0x0000000000017941 */ /* 0x000fea0003800000 */
.L_x_3869:
[----:B------:R-:W-:Y:S05]  /*18980*/  BRA `(.L_x_3871) ;  /* 0xfffffeec009c7947 */ /* 0x000fea000383ffff */
.L_x_3704:
[----:B0-----:R0:W1:Y:S02]  /*18990*/  SYNCS.PHASECHK.TRANS64.TRYWAIT P1, [R2+URZ+0x38800], R9 ;  /* 0x03880009020075a7 */ /* 0x001064000802017f */
[----:B-1----:R-:W-:Y:S05]  /*189a0*/  @!P1 NANOSLEEP.SYNCS 0x989680 ;  /* 0x009896800000995d */ /* 0x002fea0003900000 */
[----:B------:R-:W1:Y:S02]  /*189b0*/  @!P1 SYNCS.PHASECHK.TRANS64 P1, [R2+URZ+0x38800], R9 ;  /* 0x03880009020095a7 */ /* 0x000e64000802007f */
[----:B-1----:R-:W-:Y:S05]  /*189c0*/  @!P1 BRA `(.L_x_3704) ;  /* 0xfffffffc00f09947 */ /* 0x002fea000383ffff */
[----:B------:R-:W-:Y:S05]  /*189d0*/  BRA `(.L_x_3872) ;  /* 0xfffffeec00fc7947 */ /* 0x000fea000383ffff */
.L_x_3710:
[----:B0-----:R0:W1:Y:S02]  /*189e0*/  SYNCS.PHASECHK.TRANS64.TRYWAIT P1, [R20+URZ+0x38830], R13 ;  /* 0x0388300d140075a7 */ /* 0x001064000802017f */
[----:B-1----:R-:W-:Y:S05]  /*189f0*/  @!P1 NANOSLEEP.SYNCS 0x989680 ;  /* 0x009896800000995d */ /* 0x002fea0003900000 */
[----:B------:R-:W1:Y:S02]  /*18a00*/  @!P1 SYNCS.PHASECHK.TRANS64 P1, [R20+URZ+0x38830], R13 ;  /* 0x0388300d140095a7 */ /* 0x000e64000802007f */
[----:B-1----:R-:W-:Y:S05]  /*18a10*/  @!P1 BRA `(.L_x_3710) ;  /* 0xfffffffc00f09947 */ /* 0x002fea000383ffff */
[----:B------:R-:W-:Y:S05]  /*18a20*/  BRA `(.L_x_3709) ;  /* 0xfffffefc000c7947 */ /* 0x000fea000383ffff */
.L_x_3712:
[----:B-1----:R1:W2:Y:S02]  /*18a30*/  SYNCS.PHASECHK.TRANS64.TRYWAIT P1, [R2+URZ+0x38810], R3 ;  /* 0x03881003020075a7 */ /* 0x0022a4000802017f */
[----:B--2---:R-:W-:Y:S05]  /*18a40*/  @!P1 NANOSLEEP.SYNCS 0x989680 ;  /* 0x009896800000995d */ /* 0x004fea0003900000 */
[----:B------:R-:W2:Y:S02]  /*18a50*/  @!P1 SYNCS.PHASECHK.TRANS64 P1, [R2+URZ+0x38810], R3 ;  /* 0x03881003020095a7 */ /* 0x000ea4000802007f */
[----:B--2---:R-:W-:Y:S05]  /*18a60*/  @!P1 BRA `(.L_x_3712) ;  /* 0xfffffffc00f09947 */ /* 0x004fea000383ffff */
[----:B------:R-:W-:Y:S05]  /*18a70*/  BRA `(.L_x_3873) ;  /* 0xfffffefc00bc7947 */ /* 0x000fea000383ffff */
.L_x_3717:
[----:B-1----:R1:W3:Y:S02]  /*18a80*/  SYNCS.PHASECHK.TRANS64.TRYWAIT P1, [R20+URZ+0x38850], R13 ;  /* 0x0388500d140075a7 */ /* 0x0022e4000802017f */
[----:B---3--:R-:W-:Y:S05]  /*18a90*/  @!P1 NANOSLEEP.SYNCS 0x989680 ;  /* 0x009896800000995d */ /* 0x008fea0003900000 */
[----:B------:R-:W3:Y:S02]  /*18aa0*/  @!P1 SYNCS.PHASECHK.TRANS64 P1, [R20+URZ+0x38850], R13 ;  /* 0x0388500d140095a7 */ /* 0x000ee4000802007f */
[----:B---3--:R-:W-:Y:S05]  /*18ab0*/  @!P1 BRA `(.L_x_3717) ;  /* 0xfffffffc00f09947 */ /* 0x008fea000383ffff */
[----:B------:R-:W-:Y:S05]  /*18ac0*/  BRA `(.L_x_3716) ;  /* 0xfffffefc00ec7947 */ /* 0x000fea000383ffff */
.L_x_3724:
[----:B-1----:R1:W2:Y:S02]  /*18ad0*/  SYNCS.PHASECHK.TRANS64.TRYWAIT P3, [R12+URZ+0x38830], R205 ;  /* 0x038830cd0c0075a7 */ /* 0x0022a4000806017f */
[----:B--2---:R-:W-:Y:S05]  /*18ae0*/  @!P3 NANOSLEEP.SYNCS 0x989680 ;  /* 0x009896800000b95d */ /* 0x004fea0003900000 */
[----:B------:R-:W2:Y:S02]  /*18af0*/  @!P3 SYNCS.PHASECHK.TRANS64 P3, [R12+URZ+0x38830], R205 ;  /* 0x038830cd0c00b5a7 */ /* 0x000ea4000806007f */
[----:B--2---:R-:W-:Y:S05]  /*18b00*/  @!P3 BRA `(.L_x_3724) ;  /* 0xfffffffc00f0b947 */ /* 0x004fea000383ffff */
[----:B------:R-:W-:Y:S05]  /*18b10*/  BRA `(.L_x_3723) ;  /* 0xffffff2c00947947 */ /* 0x000fea000383ffff */
.L_x_3729:
[----:B---3--:R3:W4:Y:S02]  /*18b20*/  SYNCS.PHASECHK.TRANS64.TRYWAIT P3, [R12+URZ+0x38850], R205 ;  /* 0x038850cd0c0075a7 */ /* 0x008724000806017f */
[----:B----4-:R-:W-:Y:S05]  /*18b30*/  @!P3 NANOSLEEP.SYNCS 0x989680 ;  /* 0x009896800000b95d */ /* 0x010fea0003900000 */
[----:B------:R-:W4:Y:S02]  /*18b40*/  @!P3 SYNCS.PHASECHK.TRANS64 P3, [R12+URZ+0x38850], R205 ;  /* 0x038850cd0c00b5a7 */ /* 0x000f24000806007f */
[----:B----4-:R-:W-:Y:S05]  /*18b50*/  @!P3 BRA `(.L_x_3729) ;  /* 0xfffffffc00f0b947 */ /* 0x010fea000383ffff */
[----:B------:R-:W-:Y:S05]  /*18b60*/  BRA `(.L_x_3728) ;  /* 0xffffff3000347947 */ /* 0x000fea000383ffff */
.L_x_3755:
        /* <DEDUP_REMOVED lines=11> */
.L_x_3875:
[----:B------:R-:W-:Y:S05]  /*18c20*/  BSYNC B1 ;  /* 0x0000000000017941 */ /* 0x000fea0003800000 */
.L_x_3874:
[----:B------:R-:W-:Y:S05]  /*18c30*/  BRA `(.L_x_3876) ;  /* 0xffffffa400647947 */ /* 0x000fea000383ffff */
.L_x_3756:
[----:B------:R-:W-:Y:S01]  /*18c40*/  BSSY B1, `(.L_x_3877) ;  /* 0x0000006000017945 */ /* 0x000fe20003800000 */
[----:B------:R-:W-:-:S07]  /*18c50*/  IMAD.MOV.U32 R15, RZ, RZ, -0x1 ;  /* 0xffffffffff0f7424 */ /* 0x000fce00078e00ff */
[----:B-----5:R-:W-:Y:S05]  /*18c60*/  WARPSYNC.COLLECTIVE R15, `(.L_x_3878) ;  /* 0x000000000f0c7348 */ /* 0x020fea0003c00000 */
[----:B------:R-:W-:Y:S02]  /*18c70*/  ELECT P6, UR62, PT ;  /* 0x00000000003e782f */ /* 0x000fe400038c0000 */
[----:B------:R-:W-:Y:S01]  /*18c80*/  MOV R14, UR62 ;  /* 0x0000003e000e7c02 */ /* 0x000fe20008000f00 */
[----:B-----5:R-:W-:Y:S10]  /*18c90*/  ENDCOLLECTIVE ;  /* 0x000000000000791b */ /* 0x020ff40003800000 */
.L_x_3878:
[----:B------:R-:W-:Y:S05]  /*18ca0*/  BSYNC B1 ;  /* 0x0000000000017941 */ /* 0x000fea0003800000 */
.L_x_3877:
[----:B------:R-:W-:Y:S05]  /*18cb0*/  BRA `(.L_x_3879) ;  /* 0xffffffa400507947 */ /* 0x000fea000383ffff */
.L_x_3757:
[----:B0-----:R0:W1:Y:S02]  /*18cc0*/  SYNCS.PHASECHK.TRANS64.TRYWAIT P0, [R5+URZ+0x38820], R6 ;  /* 0x03882006050075a7 */ /* 0x001064000800017f */
[----:B-1----:R-:W-:Y:S05]  /*18cd0*/  @!P0 NANOSLEEP.SYNCS 0x989680 ;  /* 0x009896800000895d */ /* 0x002fea0003900000 */
[----:B------:R-:W1:Y:S02]  /*18ce0*/  @!P0 SYNCS.PHASECHK.TRANS64 P0, [R5+URZ+0x38820], R6 ;  /* 0x03882006050085a7 */ /* 0x000e64000800007f */
[----:B-1----:R-:W-:Y:S05]  /*18cf0*/  @!P0 BRA `(.L_x_3757) ;  /* 0xfffffffc00f08947 */ /* 0x002fea000383ffff */
[----:B------:R-:W-:Y:S05]  /*18d00*/  BRA `(.L_x_3880) ;  /* 0xffffffa400687947 */ /* 0x000fea000383ffff */
.L_x_3760:
[----:B0-----:R0:W1:Y:S02]  /*18d10*/  SYNCS.PHASECHK.TRANS64.TRYWAIT P0, [R6+URZ+0x388a0], R9 ;  /* 0x0388a009060075a7 */ /* 0x001064000800017f */
[----:B-1----:R-:W-:Y:S05]  /*18d20*/  @!P0 NANOSLEEP.SYNCS 0x989680 ;  /* 0x009896800000895d */ /* 0x002fea0003900000 */
[----:B------:R-:W1:Y:S02]  /*18d30*/  @!P0 SYNCS.PHASECHK.TRANS64 P0, [R6+URZ+0x388a0], R9 ;  /* 0x0388a009060085a7 */ /* 0x000e64000800007f */
[----:B-1----:R-:W-:Y:S05]  /*18d40*/  @!P0 BRA `(.L_x_3760) ;  /* 0xfffffffc00f08947 */ /* 0x002fea000383ffff */
[----:B------:R-:W-:Y:S05]  /*18d50*/  BRA `(.L_x_3881) ;  /* 0xffffffa400747947 */ /* 0x000fea000383ffff */
.L_x_3762:
[----:B-1----:R1:W2:Y:S02]  /*18d60*/  SYNCS.PHASECHK.TRANS64.TRYWAIT P0, [R6+URZ+0x388c0], R9 ;  /* 0x0388c009060075a7 */ /* 0x0022a4000800017f */
[----:B--2---:R-:W-:Y:S05]  /*18d70*/  @!P0 NANOSLEEP.SYNCS 0x989680 ;  /* 0x009896800000895d */ /* 0x004fea0003900000 */
[----:B------:R-:W2:Y:S02]  /*18d80*/  @!P0 SYNCS.PHASECHK.TRANS64 P0, [R6+URZ+0x388c0], R9 ;  /* 0x0388c009060085a7 */ /* 0x000ea4000800007f */
[----:B--2---:R-:W-:Y:S05]  /*18d90*/  @!P0 BRA `(.L_x_3762) ;  /* 0xfffffffc00f08947 */ /* 0x004fea000383ffff */
[----:B------:R-:W-:Y:S05]  /*18da0*/  BRA `(.L_x_3882) ;  /* 0xffffffa400dc7947 */ /* 0x000fea000383ffff */
.L_x_3766:
[----:B0-----:R0:W1:Y:S02]  /*18db0*/  SYNCS.PHASECHK.TRANS64.TRYWAIT P0, [R7+URZ+0x388a0], R8 ;  /* 0x0388a008070075a7 */ /* 0x001064000800017f */
[----:B-1----:R-:W-:Y:S05]  /*18dc0*/  @!P0 NANOSLEEP.SYNCS 0x989680 ;  /* 0x009896800000895d */ /* 0x002fea0003900000 */
[----:B------:R-:W1:Y:S02]  /*18dd0*/  @!P0 SYNCS.PHASECHK.TRANS64 P0, [R7+URZ+0x388a0], R8 ;  /* 0x0388a008070085a7 */ /* 0x000e64000800007f */
[----:B-1----:R-:W-:Y:S05]  /*18de0*/  @!P0 BRA `(.L_x_3766) ;  /* 0xfffffffc00f08947 */ /* 0x002fea000383ffff */
[----:B------:R-:W-:Y:S05]  /*18df0*/  BRA `(.L_x_3883) ;  /* 0xffffffac00207947 */ /* 0x000fea000383ffff */
.L_x_3768:
[----:B-1----:R1:W2:Y:S02]  /*18e00*/  SYNCS.PHASECHK.TRANS64.TRYWAIT P1, [R7+URZ+0x388c0], R8 ;  /* 0x0388c008070075a7 */ /* 0x0022a4000802017f */
[----:B--2---:R-:W-:Y:S05]  /*18e10*/  @!P1 NANOSLEEP.SYNCS 0x989680 ;  /* 0x009896800000995d */ /* 0x004fea0003900000 */
[----:B------:R-:W2:Y:S02]  /*18e20*/  @!P1 SYNCS.PHASECHK.TRANS64 P1, [R7+URZ+0x388c0], R8 ;  /* 0x0388c008070095a7 */ /* 0x000ea4000802007f */
[----:B--2---:R-:W-:Y:S05]  /*18e30*/  @!P1 BRA `(.L_x_3768) ;  /* 0xfffffffc00f09947 */ /* 0x004fea000383ffff */
[----:B------:R-:W-:Y:S05]  /*18e40*/  BRA `(.L_x_3884) ;  /* 0xffffffac00807947 */ /* 0x000fea000383ffff */
.L_x_3778:
        /* <DEDUP_REMOVED lines=11> */
.L_x_3886:
[----:B------:R-:W-:Y:S05]  /*18f00*/  BSYNC B0 ;  /* 0x0000000000007941 */ /* 0x000fea0003800000 */
.L_x_3885:
[----:B------:R-:W-:Y:S05]  /*18f10*/  BRA `(.L_x_3887) ;  /* 0xffffffb8008c7947 */ /* 0x000fea000383ffff */
.L_x_3779:
[----:B------:R-:W-:Y:S01]  /*18f20*/  BSSY B0, `(.L_x_3888) ;  /* 0x0000006000007945 */ /* 0x000fe20003800000 */
[----:B------:R-:W-:-:S07]  /*18f30*/  IMAD.MOV.U32 R15, RZ, RZ, -0x1 ;  /* 0xffffffffff0f7424 */ /* 0x000fce00078e00ff */
[----:B------:R-:W-:Y:S05]  /*18f40*/  WARPSYNC.COLLECTIVE R15, `(.L_x_3889) ;  /* 0x000000000f0c7348 */ /* 0x000fea0003c00000 */
[----:B------:R-:W-:Y:S02]  /*18f50*/  ELECT P6, UR62, PT ;  /* 0x00000000003e782f */ /* 0x000fe400038c0000 */
[----:B------:R-:W-:Y:S01]  /*18f60*/  MOV R14, UR62 ;  /* 0x0000003e000e7c02 */ /* 0x000fe20008000f00 */
[----:B------:R-:W-:Y:S10]  /*18f70*/  ENDCOLLECTIVE ;  /* 0x000000000000791b */ /* 0x000ff40003800000 */
.L_x_3889:
[----:B------:R-:W-:Y:S05]  /*18f80*/  BSYNC B0 ;  /* 0x0000000000007941 */ /* 0x000fea0003800000 */
.L_x_3888:
[----:B------:R-:W-:Y:S05]  /*18f90*/  BRA `(.L_x_3890) ;  /* 0xffffffb800847947 */ /* 0x000fea000383ffff */
.L_x_3782:
[----:B0-----:R0:W1:Y:S02]  /*18fa0*/  SYNCS.PHASECHK.TRANS64.TRYWAIT P0, [R9+URZ+0x38840], R10 ;  /* 0x0388400a090075a7 */ /* 0x001064000800017f */
[----:B-1----:R-:W-:Y:S05]  /*18fb0*/  @!P0 NANOSLEEP.SYNCS 0x989680 ;  /* 0x009896800000895d */ /* 0x002fea0003900000 */
[----:B------:R-:W1:Y:S02]  /*18fc0*/  @!P0 SYNCS.PHASECHK.TRANS64 P0, [R9+URZ+0x38840], R10 ;  /* 0x0388400a090085a7 */ /* 0x000e64000800007f */
[----:B-1----:R-:W-:Y:S05]  /*18fd0*/  @!P0 BRA `(.L_x_3782) ;  /* 0xfffffffc00f08947 */ /* 0x002fea000383ffff */
[----:B------:R-:W-:Y:S05]  /*18fe0*/  BRA `(.L_x_3891) ;  /* 0xffffffb800f47947 */ /* 0x000fea000383ffff */
.L_x_3786:
        /* <DEDUP_REMOVED lines=8> */
.L_x_3789:
[----:B0-----:R0:W1:Y:S02]  /*19070*/  SYNCS.PHASECHK.TRANS64.TRYWAIT P0, [R5+URZ+0x38860], R9 ;  /* 0x03886009050075a7 */ /* 0x001064000800017f */
[----:B-1----:R-:W-:Y:S05]  /*19080*/  @!P0 NANOSLEEP.SYNCS 0x989680 ;  /* 0x009896800000895d */ /* 0x002fea0003900000 */
[----:B------:R-:W1:Y:S02]  /*19090*/  @!P0 SYNCS.PHASECHK.TRANS64 P0, [R5+URZ+0x38860], R9 ;  /* 0x03886009050085a7 */ /* 0x000e64000800007f */
[----:B-1----:R-:W-:Y:S05]  /*190a0*/  @!P0 BRA `(.L_x_3789) ;  /* 0xfffffffc00f08947 */ /* 0x002fea000383ffff */
[----:B------:R-:W-:Y:S05]  /*190b0*/  BRA `(.L_x_3893) ;  /* 0xffffffc000f07947 */ /* 0x000fea000383ffff */
.L_x_3798:
[----:B-1----:R1:W2:Y:S02]  /*190c0*/  SYNCS.PHASECHK.TRANS64.TRYWAIT P0, [R2+URZ+0x38840], R3 ;  /* 0x03884003020075a7 */ /* 0x0022a4000800017f */
[----:B--2---:R-:W-:Y:S05]  /*190d0*/  @!P0 NANOSLEEP.SYNCS 0x989680 ;  /* 0x009896800000895d */ /* 0x004fea0003900000 */
[----:B------:R-:W2:Y:S02]  /*190e0*/  @!P0 SYNCS.PHASECHK.TRANS64 P0, [R2+URZ+0x38840], R3 ;  /* 0x03884003020085a7 */ /* 0x000ea4000800007f */
[----:B--2---:R-:W-:Y:S05]  /*190f0*/  @!P0 BRA `(.L_x_3798) ;  /* 0xfffffffc00f08947 */ /* 0x004fea000383ffff */
[----:B------:R-:W-:Y:S05]  /*19100*/  BRA `(.L_x_3894) ;  /* 0xffffffc800cc7947 */ /* 0x000fea000383ffff */
.L_x_3800:
[----:B--2---:R2:W3:Y:S02]  /*19110*/  SYNCS.PHASECHK.TRANS64.TRYWAIT P0, [R2+URZ+0x38860], R3 ;  /* 0x03886003020075a7 */ /* 0x0044e4000800017f */
[----:B---3--:R-:W-:Y:S05]  /*19120*/  @!P0 NANOSLEEP.SYNCS 0x989680 ;  /* 0x009896800000895d */ /* 0x008fea0003900000 */
[----:B------:R-:W3:Y:S02]  /*19130*/  @!P0 SYNCS.PHASECHK.TRANS64 P0, [R2+URZ+0x38860], R3 ;  /* 0x03886003020085a7 */ /* 0x000ee4000800007f */
[----:B---3--:R-:W-:Y:S05]  /*19140*/  @!P0 BRA `(.L_x_3800) ;  /* 0xfffffffc00f08947 */ /* 0x008fea000383ffff */
[----:B------:R-:W-:Y:S05]  /*19150*/  BRA `(.L_x_3895) ;  /* 0xffffffcc00407947 */ /* 0x000fea000383ffff */
.L_x_3805:
[----:B--2---:R2:W3:Y:S02]  /*19160*/  SYNCS.PHASECHK.TRANS64.TRYWAIT P0, [R2+URZ+0x38840], R3 ;  /* 0x03884003020075a7 */ /* 0x0044e4000800017f */
[----:B---3--:R-:W-:Y:S05]  /*19170*/  @!P0 NANOSLEEP.SYNCS 0x989680 ;  /* 0x009896800000895d */ /* 0x008fea0003900000 */
[----:B------:R-:W3:Y:S02]  /*19180*/  @!P0 SYNCS.PHASECHK.TRANS64 P0, [R2+URZ+0x38840], R3 ;  /* 0x03884003020085a7 */ /* 0x000ee4000800007f */
[----:B---3--:R-:W-:Y:S05]  /*19190*/  @!P0 BRA `(.L_x_3805) ;  /* 0xfffffffc00f08947 */ /* 0x008fea000383ffff */
[----:B------:R-:W-:Y:S05]  /*191a0*/  BRA `(.L_x_3896) ;  /* 0xffffffd000d87947 */ /* 0x000fea000383ffff */
.L_x_3807:
[----:B-1----:R1:W3:Y:S02]  /*191b0*/  SYNCS.PHASECHK.TRANS64.TRYWAIT P1, [R2+URZ+0x38860], R3 ;  /* 0x03886003020075a7 */ /* 0x0022e4000802017f */
[----:B---3--:R-:W-:Y:S05]  /*191c0*/  @!P1 NANOSLEEP.SYNCS 0x989680 ;  /* 0x009896800000995d */ /* 0x008fea0003900000 */
[----:B------:R-:W3:Y:S02]  /*191d0*/  @!P1 SYNCS.PHASECHK.TRANS64 P1, [R2+URZ+0x38860], R3 ;  /* 0x03886003020095a7 */ /* 0x000ee4000802007f */
[----:B---3--:R-:W-:Y:S05]  /*191e0*/  @!P1 BRA `(.L_x_3807) ;  /* 0xfffffffc00f09947 */ /* 0x008fea000383ffff */
[----:B------:R-:W-:Y:S05]  /*191f0*/  BRA `(.L_x_3897) ;  /* 0xffffffd400487947 */ /* 0x000fea000383ffff */
.L_x_3812:
[----:B---3--:R3:W4:Y:S02]  /*19200*/  SYNCS.PHASECHK.TRANS64.TRYWAIT P0, [R2+URZ+0x38840], R3 ;  /* 0x03884003020075a7 */ /* 0x008724000800017f */
[----:B----4-:R-:W-:Y:S05]  /*19210*/  @!P0 NANOSLEEP.SYNCS 0x989680 ;  /* 0x009896800000895d */ /* 0x010fea0003900000 */
[----:B------:R-:W4:Y:S02]  /*19220*/  @!P0 SYNCS.PHASECHK.TRANS64 P0, [R2+URZ+0x38840], R3 ;  /* 0x03884003020085a7 */ /* 0x000f24000800007f */
[----:B----4-:R-:W-:Y:S05]  /*19230*/  @!P0 BRA `(.L_x_3812) ;  /* 0xfffffffc00f08947 */ /* 0x010fea000383ffff */
[----:B------:R-:W-:Y:S05]  /*19240*/  BRA `(.L_x_3898) ;  /* 0xffffffd800c07947 */ /* 0x000fea000383ffff */
.L_x_3814:
[----:B-1----:R1:W2:Y:S02]  /*19250*/  SYNCS.PHASECHK.TRANS64.TRYWAIT P1, [R2+URZ+0x38860], R3 ;  /* 0x03886003020075a7 */ /* 0x0022a4000802017f */
[----:B--2---:R-:W-:Y:S05]  /*19260*/  @!P1 NANOSLEEP.SYNCS 0x989680 ;  /* 0x009896800000995d */ /* 0x004fea0003900000 */
[----:B------:R-:W2:Y:S02]  /*19270*/  @!P1 SYNCS.PHASECHK.TRANS64 P1, [R2+URZ+0x38860], R3 ;  /* 0x03886003020095a7 */ /* 0x000ea4000802007f */
[----:B--2---:R-:W-:Y:S05]  /*19280*/  @!P1 BRA `(.L_x_3814) ;  /* 0xfffffffc00f09947 */ /* 0x004fea000383ffff */
[----:B------:R-:W-:Y:S05]  /*19290*/  BRA `(.L_x_3899) ;  /* 0xffffffdc00347947 */ /* 0x000fea000383ffff */
.L_x_3819:
[----:B------:R-:W-:Y:S01]  /*192a0*/  BSSY B0, `(.L_x_3900) ;  /* 0x0000008000007945 */ /* 0x000fe20003800000 */
[----:B------:R-:W-:Y:S02]  /*192b0*/  IMAD.MOV.U32 R13, RZ, RZ, R16 ;  /* 0x000000ffff0d7224 */ /* 0x000fe400078e0010 */
[----:B-1----:R-:W-:Y:S02]  /*192c0*/  IMAD.MOV.U32 R12, RZ, RZ, RZ ;  /* 0x000000ffff0c7224 */ /* 0x002fe400078e00ff */
[----:B------:R-:W-:Y:S02]  /*192d0*/  IMAD.MOV.U32 R11, RZ, RZ, 0x1f ;  /* 0x0000001fff0b7424 */ /* 0x000fe400078e00ff */
[----:B0-----:R-:W-:-:S07]  /*192e0*/  IMAD.MOV.U32 R15, RZ, RZ, -0x1 ;  /* 0xffffffffff0f7424 */ /* 0x001fce00078e00ff */
[----:B--2---:R-:W-:Y:S05]  /*192f0*/  WARPSYNC.COLLECTIVE R15, `(.L_x_3901) ;  /* 0x000000000f087348 */ /* 0x004fea0003c00000 */
[----:B------:R0:W1:Y:S02]  /*19300*/  SHFL.IDX P6, R14, R13, R12, R11 ;  /* 0x0000000c0d0e7389 */ /* 0x00006400000c000b */
[----:B012---:R-:W-:Y:S01]  /*19310*/  ENDCOLLECTIVE ;  /* 0x000000000000791b */ /* 0x007fe20003800000 */
.L_x_3901:
[----:B------:R-:W-:Y:S05]  /*19320*/  BSYNC B0 ;  /* 0x0000000000007941 */ /* 0x000fea0003800000 */
.L_x_3900:
        /* <DEDUP_REMOVED lines=8> */
.L_x_3902:
[----:B------:R-:W-:Y:S01]  /*193b0*/  MOV R6, R14 ;  /* 0x0000000e00067202 */ /* 0x000fe20000000f00 */
[----:B------:R-:W-:Y:S06]  /*193c0*/  BRA `(.L_x_3903) ;  /* 0xffffffe000807947 */ /* 0x000fec000383ffff */
.L_x_3822:
[----:B------:R-:W-:Y:S01]  /*193d0*/  BSSY B0, `(.L_x_3904) ;  /* 0x0000008000007945 */ /* 0x000fe20003800000 */
[----:B-----5:R-:W-:Y:S02]  /*193e0*/  IMAD.MOV.U32 R13, RZ, RZ, R17 ;  /* 0x000000ffff0d7224 */ /* 0x020fe400078e0011 */
[----:B-1----:R-:W-:Y:S02]  /*193f0*/  IMAD.MOV.U32 R12, RZ, RZ, 0x1 ;  /* 0x00000001ff0c7424 */ /* 0x002fe400078e00ff */
[----:B------:R-:W-:Y:S02]  /*19400*/  IMAD.MOV.U32 R11, RZ, RZ, RZ ;  /* 0x000000ffff0b7224 */ /* 0x000fe400078e00ff */
[----:B------:R-:W-:-:S07]  /*19410*/  IMAD.MOV.U32 R15, RZ, RZ, -0x1 ;  /* 0xffffffffff0f7424 */ /* 0x000fce00078e00ff */
[----:B0-234-:R-:W-:Y:S05]  /*19420*/  WARPSYNC.COLLECTIVE R15, `(.L_x_3905) ;  /* 0x000000000f087348 */ /* 0x01dfea0003c00000 */
[----:B------:R1:W0:Y:S02]  /*19430*/  SHFL.UP P6, R14, R13, R12, R11 ;  /* 0x0400000c0d0e7389 */ /* 0x00022400000c000b */
[----:B01234-:R-:W-:Y:S01]  /*19440*/  ENDCOLLECTIVE ;  /* 0x000000000000791b */ /* 0x01ffe20003800000 */
.L_x_3905:
[----:B------:R-:W-:Y:S05]  /*19450*/  BSYNC B0 ;  /* 0x0000000000007941 */ /* 0x000fea0003800000 */
.L_x_3904:
        /* <DEDUP_REMOVED lines=10> */
.L_x_3906:
        /* <DEDUP_REMOVED lines=8> */
.L_x_3907:
        /* <DEDUP_REMOVED lines=8> */
.L_x_3908:
        /* <DEDUP_REMOVED lines=8> */
.L_x_3909:
        /* <DEDUP_REMOVED lines=8> */
.L_x_3910:
[----:B------:R-:W-:Y:S05]  /*19700*/  BRA `(.L_x_3911) ;  /* 0xffffffe000447947 */ /* 0x000fea000383ffff */
.L_x_3827:
[----:B------:R-:W-:Y:S01]  /*19710*/  BSSY B0, `(.L_x_3912) ;  /* 0x0000008000007945 */ /* 0x000fe20003800000 */
[----:B-----5:R-:W-:Y:S02]  /*19720*/  IMAD.MOV.U32 R13, RZ, RZ, R17 ;  /* 0x000000ffff0d7224 */ /* 0x020fe400078e0011 */
[----:B-1----:R-:W-:Y:S02]  /*19730*/  IMAD.MOV.U32 R12, RZ, RZ, 0x1 ;  /* 0x00000001ff0c7424 */ /* 0x002fe400078e00ff */
[----:B------:R-:W-:Y:S02]  /*19740*/  IMAD.MOV.U32 R11, RZ, RZ, RZ ;  /* 0x000000ffff0b7224 */ /* 0x000fe400078e00ff */
[----:B------:R-:W-:-:S07]  /*19750*/  IMAD.MOV.U32 R15, RZ, RZ, -0x1 ;  /* 0xffffffffff0f7424 */ /* 0x000fce00078e00ff */
[----:B0-----:R-:W-:Y:S05]  /*19760*/  WARPSYNC.COLLECTIVE R15, `(.L_x_3913) ;  /* 0x000000000f087348 */ /* 0x001fea0003c00000 */
[----:B------:R1:W2:Y:S02]  /*19770*/  SHFL.UP P6, R14, R13, R12, R11 ;  /* 0x0400000c0d0e7389 */ /* 0x0002a400000c000b */
[----:B012---:R-:W-:Y:S01]  /*19780*/  ENDCOLLECTIVE ;  /* 0x000000000000791b */ /* 0x007fe20003800000 */
.L_x_3913:
[----:B------:R-:W-:Y:S05]  /*19790*/  BSYNC B0 ;  /* 0x0000000000007941 */ /* 0x000fea0003800000 */
.L_x_3912:
[C---:B------:R-:W-:Y:S01]  /*197a0*/  ISETP.NE.AND P0, PT, R7.reuse, RZ, PT ;  /* 0x000000ff0700720c */ /* 0x040fe20003f05270 */
[----:B------:R-:W-:Y:S01]  /*197b0*/  IMAD.MOV.U32 R12, RZ, RZ, 0x2 ;  /* 0x00000002ff0c7424 */ /* 0x000fe200078e00ff */
[----:B------:R-:W-:Y:S01]  /*197c0*/  MOV R15, 0xffffffff ;  /* 0xffffffff000f7802 */ /* 0x000fe20000000f00 */
[----:B------:R-:W-:Y:S01]  /*197d0*/  IMAD.MOV.U32 R11, RZ, RZ, RZ ;  /* 0x000000ffff0b7224 */ /* 0x000fe200078e00ff */
[----:B------:R-:W-:Y:S02]  /*197e0*/  SEL R2, R14, RZ, P0 ;  /* 0x000000ff0e027207 */ /* 0x000fe40000000000 */
[----:B------:R-:W-:-:S03]  /*197f0*/  ISETP.GE.U32.AND P0, PT, R7, 0x2, PT ;  /* 0x000000020700780c */ /* 0x000fc60003f06070 */
[----:B------:R-:W-:-:S04]  /*19800*/  IMAD.IADD R2, R17, 0x1, R2 ;  /* 0x0000000111027824 */ /* 0x000fc800078e0202 */
[----:B------:R-:W-:-:S07]  /*19810*/  IMAD.MOV.U32 R13, RZ, RZ, R2 ;  /* 0x000000ffff0d7224 */ /* 0x000fce00078e0002 */
[----:B------:R-:W-:Y:S05]  /*19820*/  WARPSYNC.COLLECTIVE R15, `(.L_x_3914) ;  /* 0x000000000f087348 */ /* 0x000fea0003c00000 */
[----:B------:R0:W1:Y:S02]  /*19830*/  SHFL.UP P6, R14, R13, R12, R11 ;  /* 0x0400000c0d0e7389 */ /* 0x00006400000c000b */
[----:B01----:R-:W-:Y:S01]  /*19840*/  ENDCOLLECTIVE ;  /* 0x000000000000791b */ /* 0x003fe20003800000 */
.L_x_3914:
        /* <DEDUP_REMOVED lines=8> */
.L_x_3915:
        /* <DEDUP_REMOVED lines=8> */
.L_x_3916:
        /* <DEDUP_REMOVED lines=8> */
.L_x_3917:
        /* <DEDUP_REMOVED lines=8> */
.L_x_3918:
[----:B------:R-:W-:Y:S05]  /*19a50*/  BRA `(.L_x_3919) ;  /* 0xffffffe000247947 */ /* 0x000fea000383ffff */
.L_x_3829:
[----:B------:R-:W-:Y:S01]  /*19a60*/  BSSY B0, `(.L_x_3920) ;  /* 0x0000006000007945 */ /* 0x000fe20003800000 */
[----:B------:R-:W-:Y:S01]  /*19a70*/  PLOP3.LUT P6, PT, P6, PT, PT, 0x8, 0x0 ;  /* 0x000000000000781c */ /* 0x000fe200037ce170 */
[----:B------:R-:W-:-:S12]  /*19a80*/  IMAD.MOV.U32 R15, RZ, RZ, -0x1 ;  /* 0xffffffffff0f7424 */ /* 0x000fd800078e00ff */
[----:B01----:R-:W-:Y:S05]  /*19a90*/  WARPSYNC.COLLECTIVE R15, `(.L_x_3921) ;  /* 0x000000000f087348 */ /* 0x003fea0003c00000 */
[----:B------:R-:W-:Y:S01]  /*19aa0*/  VOTE.ANY R14, PT, P6 ;  /* 0x00000000000e7806 */ /* 0x000fe200030e0100 */
[----:B01----:R-:W-:Y:S06]  /*19ab0*/  ENDCOLLECTIVE ;  /* 0x000000000000791b */ /* 0x003fec0003800000 */
.L_x_3921:
[----:B------:R-:W-:Y:S05]  /*19ac0*/  BSYNC B0 ;  /* 0x0000000000007941 */ /* 0x000fea0003800000 */
.L_x_3920:
        /* <DEDUP_REMOVED lines=9> */
.L_x_3922:
[----:B------:R-:W-:Y:S01]  /*19b60*/  MOV R17, R14 ;  /* 0x0000000e00117202 */ /* 0x000fe20000000f00 */
[----:B------:R-:W-:Y:S06]  /*19b70*/  BRA `(.L_x_3923) ;  /* 0xffffffe000147947 */ /* 0x000fec000383ffff */
.L_x_3831:
[----:B------:R-:W-:Y:S01]  /*19b80*/  BSSY B0, `(.L_x_3924) ;  /* 0x0000007000007945 */ /* 0x000fe20003800000 */
[----:B------:R-:W-:Y:S02]  /*19b90*/  IMAD.MOV.U32 R13, RZ, RZ, R2 ;  /* 0x000000ffff0d7224 */ /* 0x000fe400078e0002 */
[----:B------:R-:W-:Y:S02]  /*19ba0*/  IMAD.MOV.U32 R11, RZ, RZ, 0x1f ;  /* 0x0000001fff0b7424 */ /* 0x000fe400078e00ff */
[----:B------:R-:W-:-:S07]  /*19bb0*/  IMAD.MOV.U32 R15, RZ, RZ, -0x1 ;  /* 0xffffffffff0f7424 */ /* 0x000fce00078e00ff */
[----:B0-23--:R-:W-:Y:S05]  /*19bc0*/  WARPSYNC.COLLECTIVE R15, `(.L_x_3925) ;  /* 0x000000000f087348 */ /* 0x00dfea0003c00000 */
[----:B------:R1:W4:Y:S02]  /*19bd0*/  SHFL.IDX P6, R14, R13, R12, R11 ;  /* 0x0000000c0d0e7389 */ /* 0x00032400000c000b */
[----:B01234-:R-:W-:Y:S01]  /*19be0*/  ENDCOLLECTIVE ;  /* 0x000000000000791b */ /* 0x01ffe20003800000 */
.L_x_3925:
[----:B------:R-:W-:Y:S05]  /*19bf0*/  BSYNC B0 ;  /* 0x0000000000007941 */ /* 0x000fea0003800000 */
.L_x_3924:
[----:B------:R-:W-:Y:S05]  /*19c00*/  BRA `(.L_x_3830) ;  /* 0xffffffe0000c7947 */ /* 0x000fea000383ffff */
.L_x_3834:
[----:B0-----:R0:W2:Y:S02]  /*19c10*/  SYNCS.PHASECHK.TRANS64.TRYWAIT P0, [R0+URZ+0x38820], R3 ;  /* 0x03882003000075a7 */ /* 0x0010a4000800017f */
[----:B--2---:R-:W-:Y:S05]  /*19c20*/  @!P0 NANOSLEEP.SYNCS 0x989680 ;  /* 0x009896800000895d */ /* 0x004fea0003900000 */
[----:B------:R-:W2:Y:S02]  /*19c30*/  @!P0 SYNCS.PHASECHK.TRANS64 P0, [R0+URZ+0x38820], R3 ;  /* 0x03882003000085a7 */ /* 0x000ea4000800007f */
[----:B--2---:R-:W-:Y:S05]  /*19c40*/  @!P0 BRA `(.L_x_3834) ;  /* 0xfffffffc00f08947 */ /* 0x004fea000383ffff */
[----:B------:R-:W-:Y:S05]  /*19c50*/  BRA `(.L_x_3926) ;  /* 0xffffffe000ec7947 */ /* 0x000fea000383ffff */
.L_x_3835:
[----:B------:R-:W2:Y:S01]  /*19c60*/  S2R R2, SR_TID.X ;  /* 0x0000000000027919 */ /* 0x000ea20000002100 */
[----:B------:R-:W-:Y:S01]  /*19c70*/  BSSY B0, `(.L_x_3927) ;  /* 0x000000a000007945 */ /* 0x000fe20003800000 */
[----:B-1----:R-:W-:Y:S02]  /*19c80*/  IMAD.MOV.U32 R12, RZ, RZ, RZ ;  /* 0x000000ffff0c7224 */ /* 0x002fe400078e00ff */
[----:B------:R-:W-:Y:S02]  /*19c90*/  IMAD.MOV.U32 R11, RZ, RZ, 0x1f ;  /* 0x0000001fff0b7424 */ /* 0x000fe400078e00ff */
[----:B------:R-:W-:Y:S01]  /*19ca0*/  IMAD.MOV.U32 R15, RZ, RZ, -0x1 ;  /* 0xffffffffff0f7424 */ /* 0x000fe200078e00ff */
[----:B--2---:R-:W-:-:S04]  /*19cb0*/  SHF.R.U32.HI R2, RZ, 0x5, R2 ;  /* 0x00000005ff027819 */ /* 0x004fc80000011602 */
[----:B------:R-:W-:-:S05]  /*19cc0*/  LOP3.LUT R2, R2, 0x3, RZ, 0xc0, !PT ;  /* 0x0000000302027812 */ /* 0x000fca00078ec0ff */
[----:B------:R-:W-:-:S07]  /*19cd0*/  IMAD.MOV.U32 R13, RZ, RZ, R2 ;  /* 0x000000ffff0d7224 */ /* 0x000fce00078e0002 */
[----:B0-----:R-:W-:Y:S05]  /*19ce0*/  WARPSYNC.COLLECTIVE R15, `(.L_x_3928) ;  /* 0x000000000f087348 */ /* 0x001fea0003c00000 */
[----:B------:R1:W2:Y:S02]  /*19cf0*/  SHFL.IDX P6, R14, R13, R12, R11 ;  /* 0x0000000c0d0e7389 */ /* 0x0002a400000c000b */
[----:B012---:R-:W-:Y:S01]  /*19d00*/  ENDCOLLECTIVE ;  /* 0x000000000000791b */ /* 0x007fe20003800000 */
.L_x_3928:
[----:B------:R-:W-:Y:S05]  /*19d10*/  BSYNC B0 ;  /* 0x0000000000007941 */ /* 0x000fea0003800000 */
.L_x_3927:
[----:B------:R-:W-:Y:S05]  /*19d20*/  BRA `(.L_x_3929) ;  /* 0xffffffe000d07947 */ /* 0x000fea000383ffff */
.L_x_3836:
[----:B------:R-:W-:Y:S01]  /*19d30*/  BSSY B0, `(.L_x_3930) ;  /* 0x0000006000007945 */ /* 0x000fe20003800000 */
[----:B------:R-:W-:-:S07]  /*19d40*/  IMAD.MOV.U32 R15, RZ, RZ, -0x1 ;  /* 0xffffffffff0f7424 */ /* 0x000fce00078e00ff */
[----:B012---:R-:W-:Y:S05]  /*19d50*/  WARPSYNC.COLLECTIVE R15, `(.L_x_3931) ;  /* 0x000000000f0c7348 */ /* 0x007fea0003c00000 */
[----:B------:R-:W-:Y:S02]  /*19d60*/  ELECT P6, UR62, PT ;  /* 0x00000000003e782f */ /* 0x000fe400038c0000 */
[----:B------:R-:W-:Y:S01]  /*19d70*/  MOV R14, UR62 ;  /* 0x0000003e000e7c02 */ /* 0x000fe20008000f00 */
[----:B012---:R-:W-:Y:S10]  /*19d80*/  ENDCOLLECTIVE ;  /* 0x000000000000791b */ /* 0x007ff40003800000 */
.L_x_3931:
[----:B------:R-:W-:Y:S05]  /*19d90*/  BSYNC B0 ;  /* 0x0000000000007941 */ /* 0x000fea0003800000 */
.L_x_3930:
[----:B------:R-:W-:Y:S05]  /*19da0*/  BRA `(.L_x_3932) ;  /* 0xffffffe000c47947 */ /* 0x000fea000383ffff */
.L_x_3838:
[----:B0-----:R0:W2:Y:S02]  /*19db0*/  SYNCS.PHASECHK.TRANS64.TRYWAIT P0, [R6+URZ], R5 ;  /* 0x00000005060075a7 */ /* 0x0010a4000800017f */
[----:B--2---:R-:W-:Y:S05]  /*19dc0*/  @!P0 NANOSLEEP.SYNCS 0x989680 ;  /* 0x009896800000895d */ /* 0x004fea0003900000 */
[----:B------:R-:W2:Y:S02]  /*19dd0*/  @!P0 SYNCS.PHASECHK.TRANS64 P0, [R6+URZ], R5 ;  /* 0x00000005060085a7 */ /* 0x000ea4000800007f */
[----:B--2---:R-:W-:Y:S05]  /*19de0*/  @!P0 BRA `(.L_x_3838) ;  /* 0xfffffffc00f08947 */ /* 0x004fea000383ffff */
[----:B------:R-:W-:Y:S05]  /*19df0*/  BRA `(.L_x_3933) ;  /* 0xffffffe400007947 */ /* 0x000fea000383ffff */
.L_x_3839:
[----:B--2---:R2:W3:Y:S02]  /*19e00*/  SYNCS.PHASECHK.TRANS64.TRYWAIT P0, [R7+URZ], R2 ;  /* 0x00000002070075a7 */ /* 0x0044e4000800017f */
[----:B---3--:R-:W-:Y:S05]  /*19e10*/  @!P0 NANOSLEEP.SYNCS 0x989680 ;  /* 0x009896800000895d */ /* 0x008fea0003900000 */
[----:B------:R-:W3:Y:S02]  /*19e20*/  @!P0 SYNCS.PHASECHK.TRANS64 P0, [R7+URZ], R2 ;  /* 0x00000002070085a7 */ /* 0x000ee4000800007f */
[----:B---3--:R-:W-:Y:S05]  /*19e30*/  @!P0 BRA `(.L_x_3839) ;  /* 0xfffffffc00f08947 */ /* 0x008fea000383ffff */
[----:B------:R-:W-:Y:S05]  /*19e40*/  BRA `(.L_x_3934) ;  /* 0xffffffe000f47947 */ /* 0x000fea000383ffff */
.L_x_3841:
[----:B---3--:R3:W4:Y:S02]  /*19e50*/  SYNCS.PHASECHK.TRANS64.TRYWAIT P0, [R4+URZ], R5 ;  /* 0x00000005040075a7 */ /* 0x008724000800017f */
[----:B----4-:R-:W-:Y:S05]  /*19e60*/  @!P0 NANOSLEEP.SYNCS 0x989680 ;  /* 0x009896800000895d */ /* 0x010fea0003900000 */
[----:B------:R-:W4:Y:S02]  /*19e70*/  @!P0 SYNCS.PHASECHK.TRANS64 P0, [R4+URZ], R5 ;  /* 0x00000005040085a7 */ /* 0x000f24000800007f */
[----:B----4-:R-:W-:Y:S05]  /*19e80*/  @!P0 BRA `(.L_x_3841) ;  /* 0xfffffffc00f08947 */ /* 0x010fea000383ffff */
[----:B------:R-:W-:Y:S05]  /*19e90*/  BRA `(.L_x_3935) ;  /* 0xffffffe000fc7947 */ /* 0x000fea000383ffff */
.L_x_3936:
        /* <DEDUP_REMOVED lines=14> */
.L_x_11946:


//--------------------- .text._ZN7cutlass13device_kernelIN5flash11enable_sm90INS1_16FlashAttnFwdSm90INS1_25CollectiveMainloopFwdSm90ILi2EN4cute5tupleIJNS5_1CILi1EEES8_S8_EEENS6_IJNS7_ILi64EEESA_SA_EEELi512ENS_10bfloat16_tEfNS_4arch4Sm90ELb0ELb1ELb1ELb0ELb0ELb0ELb0ELb0ELb0ELb0ELb0ELb0EEENS1_21CollectiveEpilogueFwdINS6_IJSA_NS7_ILi512EEESA_EEES9_SC_SE_Li256ELb0ELb0ELb0ELb0EEENS1_30DynamicPersistentTileSchedulerILi256ELi32ELb0ELb0ELb1EEEEEEEEEvNT_6ParamsE --------------------------
	.section	.text._ZN7cutlass13device_kernelIN5flash11enable_sm90INS1_16FlashAttnFwdSm90INS1_25CollectiveMainloopFwdSm90ILi2EN4cute5tupleIJNS5_1CILi1EEES8_S8_EEENS6_IJNS7_ILi64EEESA_SA_EEELi512ENS_10bfloat16_tEfNS_4arch4Sm90ELb0ELb1ELb1ELb0ELb0ELb0ELb0ELb0ELb0ELb0ELb0ELb0EEENS1_21CollectiveEpilogueFwdINS6_IJSA_NS7_ILi512EEESA_EEES9_SC_SE_Li256ELb0ELb0ELb0ELb0EEENS1_30DynamicPersistentTileSchedulerILi256ELi32ELb0ELb0ELb1EEEEEEEEEvNT_6ParamsE,"ax",@progbits
	.align	128
.text._ZN7cutlass13device_kernelIN5flash11enable_sm90INS1_16FlashAttnFwdSm90INS1_25CollectiveMainloopFwdSm90ILi2EN4cute5tupleIJNS5_1CILi1EEES8_S8_EEENS6_IJNS7_ILi64EEESA_SA_EEELi512ENS_10bfloat16_tEfNS_4arch4Sm90ELb0ELb1ELb1ELb0ELb0ELb0ELb0ELb0ELb0ELb0ELb0ELb0EEENS1_21CollectiveEpilogueFwdINS6_IJSA_NS7_ILi512EEESA_EEES9_SC_SE_Li256ELb0ELb0ELb0ELb0EEENS1_30DynamicPersistentTileSchedulerILi256ELi32ELb0ELb0ELb1EEEEEEEEEvNT_6ParamsE:
        .type           _ZN7cutlass13device_kernelIN5flash11enable_sm90INS1_16FlashAttnFwdSm90INS1_25CollectiveMainloopFwdSm90ILi2EN4cute5tupleIJNS5_1CILi1EEES8_S8_EEENS6_IJNS7_ILi64EEESA_SA_EEELi512ENS_10bfloat16_tEfNS_4arch4Sm90ELb0ELb1ELb1ELb0ELb0ELb0ELb0ELb0ELb0ELb0ELb0ELb0EEENS1_21CollectiveEpilogueFwdINS6_IJSA_NS7_ILi512EEESA_EEES9_SC_SE_Li256ELb0ELb0ELb0ELb0EEENS1_30DynamicPersistentTileSchedulerILi256ELi32ELb0ELb0ELb1EEEEEEEEEvNT_6ParamsE,@function
        .size           _ZN7cutlass13device_kernelIN5flash11enable_sm90INS1_16FlashAttnFwdSm90INS1_25CollectiveMainloopFwdSm90ILi2EN4cute5tupleIJNS5_1CILi1EEES8_S8_EEENS6_IJNS7_ILi64EEESA_SA_EEELi512ENS_10bfloat16_tEfNS_4arch4Sm90ELb0ELb1ELb1ELb0ELb0ELb0ELb0ELb0ELb0ELb0ELb0ELb0EEENS1_21CollectiveEpilogueFwdINS6_IJSA_NS7_ILi512EEESA_EEES9_SC_SE_Li256ELb0ELb0ELb0ELb0EEENS1_30DynamicPersistentTileSchedulerILi256ELi32ELb0ELb0ELb1EEEEEEEEEvNT_6ParamsE,(.L_x_11947 - _ZN7cutlass13device_kernelIN5flash11enable_sm90INS1_16FlashAttnFwdSm90INS1_25CollectiveMainloopFwdSm90ILi2EN4cute5tupleIJNS5_1CILi1EEES8_S8_EEENS6_IJNS7_ILi64EEESA_SA_EEELi512ENS_10bfloat16_tEfNS_4arch4Sm90ELb0ELb1ELb1ELb0ELb0ELb0ELb0ELb0ELb0ELb0ELb0ELb0EEENS1_21CollectiveEpilogueFwdINS6_IJSA_NS7_ILi512EEESA_EEES9_SC_SE_Li256ELb0ELb0ELb0ELb0EEENS1_30DynamicPersistentTileSchedulerILi256ELi32ELb0ELb0ELb1EEEEEEEEEvNT_6ParamsE)
        .other          _ZN7cutlass13device_kernelIN5flash11enable_sm90INS1_16FlashAttnFwdSm90INS1_25CollectiveMainloopFwdSm90ILi2EN4cute5tupleIJNS5_1CILi1EEES8_S8_EEENS6_IJNS7_ILi64EEESA_SA_EEELi512ENS_10bfloat16_tEfNS_4arch4Sm90ELb0ELb1ELb1ELb0ELb0ELb0ELb0ELb0ELb0ELb0ELb0ELb0EEENS1_21CollectiveEpilogueFwdINS6_IJSA_NS7_ILi512EEESA_EEES9_SC_SE_Li256ELb0ELb0ELb0ELb0EEENS1_30DynamicPersistentTileSchedulerILi256ELi32ELb0ELb0ELb1EEEEEEEEEvNT_6ParamsE,@"STO_CUDA_ENTRY STV_DEFAULT"
_ZN7cutlass13device_kernelIN5flash11enable_sm90INS1_16FlashAttnFwdSm90INS1_25CollectiveMainloopFwdSm90ILi2EN4cute5tupleIJNS5_1CILi1EEES8_S8_EEENS6_IJNS7_ILi64EEESA_SA_EEELi512ENS_10bfloat16_tEfNS_4arch4Sm90ELb0ELb1ELb1ELb0ELb0ELb0ELb0ELb0ELb0ELb0ELb0ELb0EEENS1_21CollectiveEpilogueFwdINS6_IJSA_NS7_ILi512EEESA_EEES9_SC_SE_Li256ELb0ELb0ELb0ELb0EEENS1_30DynamicPersistentTileSchedulerILi256ELi32ELb0ELb0ELb1EEEEEEEEEvNT_6ParamsE:
[----:B------:R-:W1:Y:S01]  /*0000*/  LDC R1, c[0x0][0x28] ;  /* 0x00000a00ff017b82 */ /* 0x000e620000000800 */
[----:B------:R-:W2:Y:S01]  /*0010*/  S2R R19, SR_TID.X ;  /* 0x0000000000137919 */ /* 0x000ea20000002100 */
[----:B------:R-:W-:Y:S01]  /*0020*/  ELECT P0, URZ, PT ;  /* 0x00000000003f782f */ /* 0x000fe20003800000 */
[----:B------:R-:W-:Y:S01]  /*0030*/  BSSY B0, `(.L_x_3937) ;  /* 0x0000014000007945 */ /* 0x000fe20003800000 */
[----:B--2---:R-:W-:-:S05]  /*0040*/  SHF.R.U32.HI R0, RZ, 0x5, R19 ;  /* 0x00000005ff007819 */ /* 0x004fca0000011613 */
[----:B------:R-:W2:Y:S02]  /*0050*/  SHFL.IDX PT, R2, R0, RZ, 0x1f ;  /* 0x00001fff00027589 */ /* 0x000ea400000e0000 */
[----:B--2---:R-:W-:Y:S02]  /*0060*/  ISETP.EQ.AND P0, PT, R2, RZ, P0 ;  /* 0x000000ff0200720c */ /* 0x004fe40000702270 */
[----:B------:R-:W-:-:S11]  /*0070*/  SHF.R.U32.HI R2, RZ, 0x7, R19 ;  /* 0x00000007ff027819 */ /* 0x000fd60000011613 */
[----:B-1----:R-:W-:Y:S05]  /*0080*/  @!P0 BRA `(.L_x_3938) ;  /* 0x0000000000388947 */ /* 0x002fea0003800000 */
        /* <DEDUP_REMOVED lines=14> */
.L_x_3938:
[----:B------:R-:W-:Y:S05]  /*0170*/  BSYNC B0 ;  /* 0x0000000000007941 */ /* 0x000fea0003800000 */
.L_x_3937:
        /* <DEDUP_REMOVED lines=33> */
.L_x_3939:
        /* <DEDUP_REMOVED lines=22> */
.L_x_3940:
        /* <DEDUP_REMOVED lines=18> */
.L_x_3941:
        /* <DEDUP_REMOVED lines=22> */
.L_x_3942:
        /* <DEDUP_REMOVED lines=22> */
.L_x_3943:
[----:B------:R-:W-:Y:S01]  /*08d0*/  PLOP3.LUT P0, PT, PT, PT, UP0, 0x80, 0x0 ;  /* 0x000000000000781c */ /* 0x000fe20003f0f008 */
[----:B------:R-:W-:Y:S01]  /*08e0*/  UMOV UR36, 0x1 ;  /* 0x0000000100247882 */ /* 0x000fe20000000000 */
[----:B------:R-:W-:Y:S01]  /*08f0*/  NOP ;  /* 0x0000000000007918 */ /* 0x000fe20000000000 */
[----:B------:R-:W-:Y:S01]  /*0900*/  USEL UR36, UR36, 0x2, !UP0 ;  /* 0x0000000224247887 */ /* 0x000fe2000c000000 */
[----:B------:R-:W-:Y:S01]  /*0910*/  ULDC.64 UR50, c[0x0][0x208] ;  /* 0x0000820000327ab9 */ /* 0x000fe20000000a00 */
[----:B-123--:R-:W-:Y:S08]  /*0920*/  BAR.SYNC.DEFER_BLOCKING 0x0 ;  /* 0x0000000000007b1d */ /* 0x00eff00000010000 */
[----:B------:R-:W-:Y:S05]  /*0930*/  @!P0 BRA `(.L_x_3944) ;  /* 0x000000e8000c8947 */ /* 0x000fea0003800000 */
.L_x_3945:
[----:B------:R-:W-:-:S08]  /*0940*/  NOP ;  /* 0x0000000000007918 */ /* 0x000fd00000000000 */
[----:B------:R-:W1:Y:S02]  /*0950*/  USETMAXREG.TRY_ALLOC.CTAPOOL UP0, 0xf0 ;  /* 0x000000f0000079c8 */ /* 0x000e640008000600 */
[----:B-1----:R-:W-:-:S13]  /*0960*/  PLOP3.LUT P0, PT, PT, PT, UP0, 0x80, 0x0 ;  /* 0x000000000000781c */ /* 0x002fda0003f0f008 */
[----:B------:R-:W-:Y:S05]  /*0970*/  @!P0 BRA `(.L_x_3945) ;  /* 0xfffffffc00f08947 */ /* 0x000fea000383ffff */
[----:B------:R-:W-:Y:S01]  /*0980*/  LOP3.LUT R0, R19, 0xffffff80, RZ, 0xc0, !PT ;  /* 0xffffff8013007812 */ /* 0x000fe200078ec0ff */
[----:B------:R-:W1:Y:S08]  /*0990*/  S2UR UR4, SR_CTAID.X ;  /* 0x00000000000479c3 */ /* 0x000e700000002500 */
[----:B------:R-:W-:Y:S06]  /*09a0*/  BAR.ARV 0x4, 0x120 ;  /* 0x0104800000007b1d */ /* 0x000fec0000002000 */
[----:B------:R-:W-:-:S02]  /*09b0*/  ISETP.NE.AND P0, PT, R0, 0x80, PT ;  /* 0x000000800000780c */ /* 0x000fc40003f05270 */
[----:B------:R-:W1:Y:S11]  /*09c0*/  LDC R0, c[0x0][0xda8] ;  /* 0x00036a00ff007b82 */ /* 0x000e760000000800 */
        /* <DEDUP_REMOVED lines=17> */
[--C-:B------:R-:W-:Y:S02]  /*0ae0*/  SHF.R.S32.HI R189, RZ, 0x5, R4.reuse ;  /* 0x00000005ffbd7819 */ /* 0x100fe40000011404 */
[----:B------:R-:W-:Y:S02]  /*0af0*/  SHF.R.S32.HI R6, RZ, 0x1f, R4 ;  /* 0x0000001fff067819 */ /* 0x000fe40000011404 */
[----:B------:R-:W-:Y:S02]  /*0b00*/  LOP3.LUT R4, R2, 0xfffffff0, RZ, 0xc0, !PT ;  /* 0xfffffff002047812 */ /* 0x000fe400078ec0ff */
[----:B------:R-:W-:Y:S02]  /*0b10*/  LEA.HI R3, R0, R191, RZ, 0x7 ;  /* 0x000000bf00037211 */ /* 0x000fe400078f38ff */
[----:B------:R-:W-:Y:S02]  /*0b20*/  IADD3 R5, R191, -R4, RZ ;  /* 0x80000004bf057210 */ /* 0x000fe40007ffe0ff */
[----:B------:R-:W-:-:S02]  /*0b30*/  LOP3.LUT R8, R3, 0xffffff80, RZ, 0xc0, !PT ;  /* 0xffffff8003087812 */ /* 0x000fc400078ec0ff */
[----:B------:R-:W-:Y:S01]  /*0b40*/  SHF.R.S32.HI R10, RZ, 0x1f, R5 ;  /* 0x0000001fff0a7819 */ /* 0x000fe20000011405 */
[----:B-1----:R-:W-:Y:S01]  /*0b50*/  ULEA UR48, UR5, UR48, 0x18 ;  /* 0x0000003005307291 */ /* 0x002fe2000f8ec03f */
[----:B------:R-:W-:Y:S01]  /*0b60*/  SHF.R.S32.HI R7, RZ, 0x4, R2 ;  /* 0x00000004ff077819 */ /* 0x000fe20000011402 */
[----:B------:R-:W-:Y:S01]  /*0b70*/  IMAD.IADD R8, R191, 0x1, -R8 ;  /* 0x00000001bf087824 */ /* 0x000fe200078e0a08 */
[----:B------:R-:W-:Y:S02]  /*0b80*/  LEA.HI R12, R10, R5, RZ, 0x3 ;  /* 0x000000050a0c7211 */ /* 0x000fe400078f18ff */
[----:B------:R-:W-:Y:S02]  /*0b90*/  LEA.HI R2, R2, R7, RZ, 0x1 ;  /* 0x0000000702027211 */ /* 0x000fe400078f08ff */
[----:B------:R-:W-:Y:S02]  /*0ba0*/  LEA.HI R6, R6, R189, RZ, 0x2 ;  /* 0x000000bd06067211 */ /* 0x000fe400078f10ff */
[----:B------:R-:W-:-:S02]  /*0bb0*/  SHF.R.S32.HI R9, RZ, 0x1f, R8 ;  /* 0x0000001fff097819 */ /* 0x000fc40000011408 */
[C---:B------:R-:W-:Y:S01]  /*0bc0*/  LOP3.LUT R14, R12.reuse, 0xfffffff8, RZ, 0xc0, !PT ;  /* 0xfffffff80c0e7812 */ /* 0x040fe200078ec0ff */
[----:B------:R-:W-:Y:S01]  /*0bd0*/  IMAD.SHL.U32 R12, R12, 0x40, RZ ;  /* 0x000000400c0c7824 */ /* 0x000fe200078e00ff */
[----:B------:R-:W-:Y:S02]  /*0be0*/  SHF.R.S32.HI R188, RZ, 0x7, R3 ;  /* 0x00000007ffbc7819 */ /* 0x000fe40000011403 */
[----:B------:R-:W-:Y:S01]  /*0bf0*/  LOP3.LUT R2, R2, 0x1ffffffe, RZ, 0xc0, !PT ;  /* 0x1ffffffe02027812 */ /* 0x000fe200078ec0ff */
[----:B------:R-:W-:Y:S01]  /*0c00*/  IMAD.IADD R14, R5, 0x1, -R14 ;  /* 0x00000001050e7824 */ /* 0x000fe200078e0a0e */
[----:B------:R-:W-:Y:S01]  /*0c10*/  LOP3.LUT R6, R6, 0x3ffffc, RZ, 0xc0, !PT ;  /* 0x003ffffc06067812 */ /* 0x000fe200078ec0ff */
[----:B------:R-:W-:Y:S01]  /*0c20*/  IMAD R13, R188, 0x100, R5 ;  /* 0x00000100bc0d7824 */ /* 0x000fe200078e0205 */
[----:B------:R-:W-:Y:S02]  /*0c30*/  LEA.HI R4, R9, R8, RZ, 0x2 ;  /* 0x0000000809047211 */ /* 0x000fe400078f10ff */
[----:B------:R-:W-:Y:S01]  /*0c40*/  IADD3 R2, R7, -R2, RZ ;  /* 0x8000000207027210 */ /* 0x000fe20007ffe0ff */
[----:B------:R-:W-:Y:S01]  /*0c50*/  IMAD.IADD R6, R189, 0x1, -R6 ;  /* 0x00000001bd067824 */ /* 0x000fe200078e0a06 */
[----:B------:R-:W-:-:S02]  /*0c60*/  LOP3.LUT R5, R4, 0x7ffffffc, RZ, 0xc0, !PT ;  /* 0x7ffffffc04057812 */ /* 0x000fc400078ec0ff */
[--C-:B------:R-:W-:Y:S01]  /*0c70*/  SHF.R.S32.HI R10, RZ, 0x2, R4.reuse ;  /* 0x00000002ff0a7819 */ /* 0x100fe20000011404 */
[----:B------:R-:W-:Y:S01]  /*0c80*/  IMAD R13, R6, 0x10, R13 ;  /* 0x00000010060d7824 */ /* 0x000fe200078e020d */
[----:B------:R-:W-:Y:S02]  /*0c90*/  SHF.R.S32.HI R11, RZ, 0x1f, R4 ;  /* 0x0000001fff0b7819 */ /* 0x000fe40000011404 */
[----:B------:R-:W-:Y:S02]  /*0ca0*/  SHF.L.U32 R4, R14, 0x6, RZ ;  /* 0x000000060e047819 */ /* 0x000fe400000006ff */
[----:B------:R-:W-:Y:S01]  /*0cb0*/  LEA.HI R9, R9, R8, RZ, 0x5 ;  /* 0x0000000809097211 */ /* 0x000fe200078f28ff */
[----:B------:R-:W-:Y:S01]  /*0cc0*/  IMAD.IADD R8, R8, 0x1, -R5 ;  /* 0x0000000108087824 */ /* 0x000fe200078e0a05 */
[----:B------:R-:W-:Y:S02]  /*0cd0*/  SHF.L.U32 R2, R2, 0x3, RZ ;  /* 0x0000000302027819 */ /* 0x000fe400000006ff */
[----:B------:R-:W-:-:S02]  /*0ce0*/  LOP3.LUT R5, R4, 0x1c0, RZ, 0xc0, !PT ;  /* 0x000001c004057812 */ /* 0x000fc400078ec0ff */
[----:B------:R-:W-:Y:S01]  /*0cf0*/  LOP3.LUT R12, R12, 0x7ffffe00, RZ, 0xc0, !PT ;  /* 0x7ffffe000c0c7812 */ /* 0x000fe200078ec0ff */
[--C-:B------:R-:W-:Y:S01]  /*0d00*/  IMAD.U32 R190, R13, 0x40, R2.reuse ;  /* 0x000000400dbe7824 */ /* 0x100fe200078e0002 */
[----:B------:R-:W-:Y:S02]  /*0d10*/  LOP3.LUT R2, R5, 0x8, R2, 0xf8, !PT ;  /* 0x0000000805027812 */ /* 0x000fe400078ef802 */
[----:B------:R-:W-:Y:S01]  /*0d20*/  SHF.R.U32.HI R5, RZ, 0x3, R5 ;  /* 0x00000003ff057819 */ /* 0x000fe20000011605 */
[----:B------:R-:W-:Y:S01]  /*0d30*/  IMAD R12, R189, 0x400, R12 ;  /* 0x00000400bd0c7824 */ /* 0x000fe200078e020c */
[----:B------:R-:W-:Y:S02]  /*0d40*/  R2P PR, R14, 0x6 ;  /* 0x000000060e007804 */ /* 0x000fe40000000000 */
[----:B------:R-:W-:Y:S02]  /*0d50*/  LOP3.LUT R5, R2, R5, RZ, 0x3c, !PT ;  /* 0x0000000502057212 */ /* 0x000fe400078e3cff */
[----:B------:R-:W-:-:S02]  /*0d60*/  LEA.HI R11, R11, R10, RZ, 0x3 ;  /* 0x0000000a0b0b7211 */ /* 0x000fc400078f18ff */
[----:B------:R-:W-:Y:S01]  /*0d70*/  LEA.HI R0, R0, R191, RZ, 0x3 ;  /* 0x000000bf00007211 */ /* 0x000fe200078f18ff */
[----:B------:R-:W-:Y:S01]  /*0d80*/  IMAD.IADD R5, R12, 0x1, R5 ;  /* 0x000000010c057824 */ /* 0x000fe200078e0205 */
[----:B------:R-:W-:Y:S02]  /*0d90*/  LEA.HI R3, R3, R188, RZ, 0x1 ;  /* 0x000000bc03037211 */ /* 0x000fe400078f08ff */
[----:B------:R-:W-:Y:S02]  /*0da0*/  LOP3.LUT R11, R11, 0xfffffff8, RZ, 0xc0, !PT ;  /* 0xfffffff80b0b7812 */ /* 0x000fe400078ec0ff */
[----:B------:R-:W-:Y:S02]  /*0db0*/  LEA R18, R5, UR48, 0x1 ;  /* 0x0000003005127c11 */ /* 0x000fe4000f8e08ff */
[----:B------:R-:W-:Y:S01]  /*0dc0*/  LOP3.LUT R2, R0, 0x1ffffff8, RZ, 0xc0, !PT ;  /* 0x1ffffff800027812 */ /* 0x000fe200078ec0ff */
[----:B------:R-:W-:Y:S01]  /*0dd0*/  IMAD.IADD R16, R10, 0x1, -R11 ;  /* 0x000000010a107824 */ /* 0x000fe200078e0a0b */
[----:B------:R-:W-:Y:S01]  /*0de0*/  LOP3.LUT R3, R3, 0xfffffe, RZ, 0xc0, !PT ;  /* 0x00fffffe03037812 */ /* 0x000fe200078ec0ff */
[C---:B------:R-:W-:Y:S01]  /*0df0*/  VIADD R23, R18.reuse, 0x26800 ;  /* 0x0002680012177836 */ /* 0x040fe20000000000 */
[----:B------:R-:W-:Y:S01]  /*0e00*/  IADD3 R19, R18, 0x26840, RZ ;  /* 0x0002684012137810 */ /* 0x000fe20007ffe0ff */
[----:B------:R-:W-:Y:S01]  /*0e10*/  IMAD.IADD R2, R191, 0x1, -R2 ;  /* 0x00000001bf027824 */ /* 0x000fe200078e0a02 */
[----:B------:R-:W-:Y:S01]  /*0e20*/  SEL R22, R22, 0xffffffe0, !P1 ;  /* 0xffffffe016167807 */ /* 0x000fe20004800000 */
[----:B------:R-:W-:Y:S01]  /*0e30*/  IMAD.IADD R3, R188, 0x1, -R3 ;  /* 0x00000001bc037824 */ /* 0x000fe200078e0a03 */
[----:B------:R-:W-:Y:S01]  /*0e40*/  @P2 IADD3 R19, R23, -0x40, RZ ;  /* 0xffffffc017132810 */ /* 0x000fe20007ffe0ff */
[----:B------:R-:W-:Y:S01]  /*0e50*/  IMAD.SHL.U32 R184, R2, 0x8, RZ ;  /* 0x0000000802b87824 */ /* 0x000fe200078e00ff */
[----:B------:R-:W-:Y:S01]  /*0e60*/  SHF.R.S32.HI R9, RZ, 0x5, R9 ;  /* 0x00000005ff097819 */ /* 0x000fe20000011409 */
[----:B------:R-:W-:Y:S01]  /*0e70*/  IMAD.SHL.U32 R17, R3, 0x100, RZ ;  /* 0x0000010003117824 */ /* 0x000fe200078e00ff */
[----:B------:R-:W-:Y:S01]  /*0e80*/  IADD3 R23, R23, R22, RZ ;  /* 0x0000001617177210 */ /* 0x000fe20007ffe0ff */
[----:B------:R-:W-:Y:S01]  /*0e90*/  IMAD.SHL.U32 R2, R8, 0x2, RZ ;  /* 0x0000000208027824 */ /* 0x000fe200078e00ff */
[----:B------:R-:W-:Y:S01]  /*0ea0*/  LEA R16, R9, R16, 0x4 ;  /* 0x0000001009107211 */ /* 0x000fe200078e20ff */
[----:B------:R-:W-:Y:S01]  /*0eb0*/  IMAD.IADD R22, R22, 0x1, R19 ;  /* 0x0000000116167824 */ /* 0x000fe200078e0213 */
[----:B------:R-:W-:-:S07]  /*0ec0*/  SHF.R.S32.HI R186, RZ, 0x3, R0 ;  /* 0x00000003ffba7819 */ /* 0x000fce0000011400 */
.L_x_4050:
        /* <DEDUP_REMOVED lines=11> */
[----:B--2---:R-:W-:Y:S05]  /*0f80*/  @!P0 BRA `(.L_x_3946) ;  /* 0x0000000000208947 */ /* 0x004fea0003800000 */
        /* <DEDUP_REMOVED lines=8> */
.L_x_3946:
[----:B------:R-:W-:Y:S01]  /*1010*/  ULDC UR6, c[0x0][0xdc4] ;  /* 0x0003710000067ab9 */ /* 0x000fe20000000800 */
[----:B------:R-:W-:Y:S01]  /*1020*/  UMOV UR40, UR7 ;  /* 0x0000000700287c82 */ /* 0x000fe20008000000 */
[----:B------:R-:W-:-:S11]  /*1030*/  UISETP.NE.AND UP0, UPT, UR6, 0x1, UPT ;  /* 0x000000010600788c */ /* 0x000fd6000bf05270 */
[----:B------:R-:W-:Y:S02]  /*1040*/  @UP0 ULDC.64 UR10, c[0x0][0xdc8] ;  /* 0x00037200000a0ab9 */ /* 0x000fe40000000a00 */
[----:B------:R-:W-:-:S04]  /*1050*/  UIMAD.WIDE.U32 UR4, UR7, UR10, URZ ;  /* 0x0000000a070472a5 */ /* 0x000fc8000f8e003f */
[----:B------:R-:W-:-:S04]  /*1060*/  @UP0 USHF.R.U32.HI UR40, URZ, UR11, UR5 ;  /* 0x0000000b3f280299 */ /* 0x000fc80008011605 */
[----:B------:R-:W-:-:S12]  /*1070*/  UIMAD UR4, UR40, UR6, URZ ;  /* 0x00000006280472a4 */ /* 0x000fd8000f8e023f */
.L_x_3947:
[----:B------:R-:W-:Y:S01]  /*1080*/  ULDC UR43, c[0x0][0xdb8] ;  /* 0x00036e00002b7ab9 */ /* 0x000fe20000000800 */
[----:B------:R-:W-:Y:S01]  /*1090*/  ULDC.64 UR10, c[0x0][0x3f8] ;  /* 0x0000fe00000a7ab9 */ /* 0x000fe20000000a00 */
[----:B------:R-:W-:Y:S02]  /*10a0*/  ULOP3.LUT UR5, URZ, UR40, URZ, 0x33, !UPT ;  /* 0x000000283f057292 */ /* 0x000fe4000f8e333f */
[----:B------:R-:W-:Y:S02]  /*10b0*/  UISETP.NE.AND UP1, UPT, UR43, 0x1, UPT ;  /* 0x000000012b00788c */ /* 0x000fe4000bf25270 */
[----:B------:R-:W-:Y:S01]  /*10c0*/  UISETP.NE.U32.AND UP0, UPT, UR10, URZ, UPT ;  /* 0x0000003f0a00728c */ /* 0x000fe2000bf05070 */
[----:B------:R-:W-:Y:S01]  /*10d0*/  ULDC UR6, c[0x0][0xdac] ;  /* 0x00036b0000067ab9 */ /* 0x000fe20000000800 */
[----:B------:R-:W-:Y:S02]  /*10e0*/  UIADD3 UR4, UR7, -UR4, URZ ;  /* 0x8000000407047290 */ /* 0x000fe4000fffe03f */
[----:B------:R-:W-:-:S02]  /*10f0*/  UIADD3 UR5, UR5, UR6, URZ ;  /* 0x0000000605057290 */ /* 0x000fc4000fffe03f */
[----:B------:R-:W-:Y:S01]  /*1100*/  UISETP.NE.AND.EX UP0, UPT, UR11, URZ, UPT, UP0 ;  /* 0x0000003f0b00728c */ /* 0x000fe2000bf05300 */
[----:B------:R-:W-:Y:S01]  /*1110*/  ULDC UR12, c[0x0][0xdc4] ;  /* 0x00037100000c7ab9 */ /* 0x000fe20000000800 */
[----:B------:R-:W-:Y:S01]  /*1120*/  ULDC UR49, c[0x0][0x404] ;  /* 0x0001010000317ab9 */ /* 0x000fe20000000800 */
[----:B------:R-:W-:Y:S02]  /*1130*/  UISETP.NE.AND UP2, UPT, UR46, 0x1, UPT ;  /* 0x000000012e00788c */ /* 0x000fe4000bf45270 */
[----:B------:R-:W-:Y:S01]  /*1140*/  USHF.L.U32 UR42, UR5, 0x6, URZ ;  /* 0x00000006052a7899 */ /* 0x000fe2000800063f */
[----:B------:R-:W-:Y:S01]  /*1150*/  ULDC UR10, c[0x0][0x288] ;  /* 0x0000a200000a7ab9 */ /* 0x000fe20000000800 */
[----:B------:R-:W-:Y:S02]  /*1160*/  UIMAD UR12, UR8, UR12, UR4 ;  /* 0x0000000c080c72a4 */ /* 0x000fe4000f8e0204 */
[----:B------:R-:W-:Y:S01]  /*1170*/  PLOP3.LUT P0, PT, PT, PT, UP2, 0x80, 0x0 ;  /* 0x000000000000781c */ /* 0x000fe20003f0f028 */
[----:B------:R-:W-:Y:S01]  /*1180*/  USEL UR49, UR49, 0x1, UP0 ;  /* 0x0000000131317887 */ /* 0x000fe20008000000 */
[----:B------:R-:W-:Y:S01]  /*1190*/  ULDC UR9, c[0x0][0x2e0] ;  /* 0x0000b80000097ab9 */ /* 0x000fe20000000800 */
[----:B------:R-:W-:Y:S01]  /*11a0*/  @UP1 ULDC UR4, c[0x0][0xdbc] ;  /* 0x00036f0000041ab9 */ /* 0x000fe20000000800 */
[----:B------:R-:W-:-:S02]  /*11b0*/  UIADD3 UR54, UR42, 0x40, -UR10 ;  /* 0x000000402a367890 */ /* 0x000fc4000fffe80a */
[----:B------:R-:W-:Y:S02]  /*11c0*/  UIMAD.WIDE.U32 UR4, UR12, UR4, URZ ;  /* 0x000000040c0472a5 */ /* 0x000fe4000f8e003f */
[----:B------:R-:W-:Y:S02]  /*11d0*/  UIMAD UR6, UR49, UR9, 0x3f ;  /* 0x0000003f310674a4 */ /* 0x000fe4000f8e0209 */
[----:B------:R-:W-:Y:S01]  /*11e0*/  UIMAD UR54, UR49, UR9, UR54 ;  /* 0x00000009313672a4 */ /* 0x000fe2000f8e0236 */
[----:B------:R-:W-:Y:S01]  /*11f0*/  @UP1 ULDC UR13, c[0x0][0xdc0] ;  /* 0x00037000000d1ab9 */ /* 0x000fe20000000800 */
[----:B------:R-:W-:Y:S01]  /*1200*/  UMOV UR44, UR12 ;  /* 0x0000000c002c7c82 */ /* 0x000fe20008000000 */
[----:B------:R-:W-:Y:S01]  /*1210*/  ULDC UR11, c[0x0][0x9e0] ;  /* 0x00027800000b7ab9 */ /* 0x000fe20000000800 */
[----:B------:R-:W-:Y:S02]  /*1220*/  USHF.R.S32.HI UR7, URZ, 0x1f, UR6 ;  /* 0x0000001f3f077899 */ /* 0x000fe40008011406 */
[----:B------:R-:W-:-:S02]  /*1230*/  @UP1 USHF.R.U32.HI UR44, URZ, UR13, UR5 ;  /* 0x0000000d3f2c1299 */ /* 0x000fc40008011605 */
[----:B------:R-:W-:Y:S02]  /*1240*/  UIADD3 UR8, UR54, UR11, URZ ;  /* 0x0000000b36087290 */ /* 0x000fe4000fffe03f */
[----:B------:R-:W-:Y:S02]  /*1250*/  ULEA.HI UR7, UR7, UR6, URZ, 0x6 ;  /* 0x0000000607077291 */ /* 0x000fe4000f8f303f */
[----:B------:R-:W-:Y:S02]  /*1260*/  UIADD3 UR4, -UR44, URZ, URZ ;  /* 0x0000003f2c047290 */ /* 0x000fe4000fffe13f */
[----:B------:R-:W-:Y:S01]  /*1270*/  USHF.R.S32.HI UR7, URZ, 0x6, UR7 ;  /* 0x000000063f077899 */ /* 0x000fe20008011407 */
[----:B------:R-:W-:Y:S01]  /*1280*/  IMAD.U32 R0, RZ, RZ, UR8 ;  /* 0x00000008ff007e24 */ /* 0x000fe2000f8e00ff */
[----:B------:R-:W-:Y:S01]  /*1290*/  UIMAD UR43, UR43, UR4, UR12 ;  /* 0x000000042b2b72a4 */ /* 0x000fe2000f8e020c */
[----:B------:R-:W-:Y:S11]  /*12a0*/  @!P0 BRA `(.L_x_3948) ;  /* 0x0000001c00f88947 */ /* 0x000ff60003800000 */
[----:B------:R-:W1:Y:S02]  /*12b0*/  LDC R8, c[0x0][0x9e4] ;  /* 0x00027900ff087b82 */ /* 0x000e640000000800 */
[----:B-1----:R-:W-:-:S13]  /*12c0*/  ISETP.GE.AND P1, PT, R8, 0x1, PT ;  /* 0x000000010800780c */ /* 0x002fda0003f26270 */
[----:B------:R-:W-:Y:S05]  /*12d0*/  @!P1 BRA `(.L_x_3949) ;  /* 0x0000000000449947 */ /* 0x000fea0003800000 */
[----:B------:R-:W-:Y:S01]  /*12e0*/  ISETP.LT.AND P0, PT, RZ, UR54, PT ;  /* 0x00000036ff007c0c */ /* 0x000fe2000bf01270 */
[----:B------:R-:W-:-:S06]  /*12f0*/  UIADD3 UR4, UR54, -0x1, URZ ;  /* 0xffffffff36047890 */ /* 0x000fcc000fffe03f */
[----:B------:R-:W-:-:S06]  /*1300*/  MOV R3, UR4 ;  /* 0x0000000400037c02 */ /* 0x000fcc0008000f00 */
[----:B------:R-:W-:Y:S05]  /*1310*/  @P0 BRA `(.L_x_3950) ;  /* 0x00000000001c0947 */ /* 0x000fea0003800000 */
[----:B------:R-:W-:Y:S01]  /*1320*/  ISETP.NE.AND P0, PT, R8, 0x1, PT ;  /* 0x000000010800780c */ /* 0x000fe20003f05270 */
[----:B------:R-:W-:-:S12]  /*1330*/  IMAD R3, RZ, RZ, -UR54 ;  /* 0x80000036ff037e24 */ /* 0x000fd8000f8e02ff */
[----:B------:R-:W1:Y:S02]  /*1340*/  @P0 LDC.64 R4, c[0x0][0x9e8] ;  /* 0x00027a00ff040b82 */ /* 0x000e640000000a00 */
[----:B-1----:R-:W-:-:S05]  /*1350*/  @P0 IMAD.HI.U32 R4, R3, R4, RZ ;  /* 0x0000000403040227 */ /* 0x002fca00078e00ff */
[----:B------:R-:W-:-:S04]  /*1360*/  @P0 SHF.R.U32.HI R3, RZ, R5, R4 ;  /* 0x00000005ff030219 */ /* 0x000fc80000011604 */
[----:B------:R-:W-:Y:S01]  /*1370*/  LOP3.LUT R3, RZ, R3, RZ, 0x33, !PT ;  /* 0x00000003ff037212 */ /* 0x000fe200078e33ff */
[----:B------:R-:W-:Y:S06]  /*1380*/  BRA `(.L_x_3951) ;  /* 0x0000000000107947 */ /* 0x000fec0003800000 */
.L_x_3950:
[----:B------:R-:W-:-:S13]  /*1390*/  ISETP.NE.AND P0, PT, R8, 0x1, PT ;  /* 0x000000010800780c */ /* 0x000fda0003f05270 */
[----:B------:R-:W1:Y:S02]  /*13a0*/  @P0 LDC.64 R4, c[0x0][0x9e8] ;  /* 0x00027a00ff040b82 */ /* 0x000e640000000a00 */
[----:B-1----:R-:W-:-:S05]  /*13b0*/  @P0 IMAD.HI.U32 R4, R3, R4, RZ ;  /* 0x0000000403040227 */ /* 0x002fca00078e00ff */
[----:B------:R-:W-:-:S07]  /*13c0*/  @P0 SHF.R.U32.HI R3, RZ, R5, R4 ;  /* 0x00000005ff030219 */ /* 0x000fce0000011604 */
.L_x_3951:
[----:B------:R-:W-:-:S05]  /*13d0*/  IMAD R3, R3, R8, R8 ;  /* 0x0000000803037224 */ /* 0x000fca00078e0208 */
[----:B------:R-:W-:-:S07]  /*13e0*/  VIMNMX R0, R0, R3, PT ;  /* 0x0000000300007248 */ /* 0x000fce0003fe0100 */
.L_x_3949:
[----:B------:R-:W-:Y:S01]  /*13f0*/  VIADD R0, R0, 0x3f ;  /* 0x0000003f00007836 */ /* 0x000fe20000000000 */
[----:B------:R-:W-:Y:S01]  /*1400*/  UIADD3 UR4, UR42, -UR10, URZ ;  /* 0x8000000a2a047290 */ /* 0x000fe2000fffe03f */
[----:B------:R-:W-:-:S03]  /*1410*/  ULDC UR5, c[0x0][0x9dc] ;  /* 0x0002770000057ab9 */ /* 0x000fc60000000800 */
[----:B------:R-:W-:Y:S01]  /*1420*/  SHF.R.S32.HI R3, RZ, 0x1f, R0 ;  /* 0x0000001fff037819 */ /* 0x000fe20000011400 */
[----:B------:R-:W-:-:S03]  /*1430*/  UIMAD UR4, UR49, UR9, UR4 ;  /* 0x00000009310472a4 */ /* 0x000fc6000f8e0204 */
[----:B------:R-:W-:Y:S01]  /*1440*/  LEA.HI R3, R3, R0, RZ, 0x6 ;  /* 0x0000000003037211 */ /* 0x000fe200078f30ff */
[----:B------:R-:W-:-:S03]  /*1450*/  UIADD3 UR5, UR4, -UR5, URZ ;  /* 0x8000000504057290 */ /* 0x000fc6000fffe03f */
[----:B------:R-:W-:-:S03]  /*1460*/  SHF.R.S32.HI R3, RZ, 0x6, R3 ;  /* 0x00000006ff037819 */ /* 0x000fc60000011403 */
[----:B------:R-:W-:Y:S02]  /*1470*/  MOV R0, UR5 ;  /* 0x0000000500007c02 */ /* 0x000fe40008000f00 */
[----:B------:R-:W-:Y:S01]  /*1480*/  VIMNMX R4, R3, UR7, PT ;  /* 0x0000000703047c48 */ /* 0x000fe2000bfe0100 */
[----:B------:R-:W-:Y:S06]  /*1490*/  @!P1 BRA `(.L_x_3952) ;  /* 0x0000000000409947 */ /* 0x000fec0003800000 */
[----:B------:R-:W-:-:S05]  /*14a0*/  IMAD.U32 R3, RZ, RZ, UR4 ;  /* 0x00000004ff037e24 */ /* 0x000fca000f8e00ff */
        /* <DEDUP_REMOVED lines=9> */
.L_x_3953:
[----:B------:R-:W-:-:S13]  /*1540*/  ISETP.NE.AND P0, PT, R8, 0x1, PT ;  /* 0x000000010800780c */ /* 0x000fda0003f05270 */
[----:B------:R-:W1:Y:S02]  /*1550*/  @P0 LDC.64 R6, c[0x0][0x9e8] ;  /* 0x00027a00ff060b82 */ /* 0x000e640000000a00 */
[----:B-1----:R-:W-:-:S05]  /*1560*/  @P0 IMAD.HI.U32 R6, R3, R6, RZ ;  /* 0x0000000603060227 */ /* 0x002fca00078e00ff */
[----:B------:R-:W-:-:S07]  /*1570*/  @P0 SHF.R.U32.HI R3, RZ, R7, R6 ;  /* 0x00000007ff030219 */ /* 0x000fce0000011606 */
.L_x_3954:
[----:B------:R-:W-:-:S05]  /*1580*/  IMAD R3, R3, R8, RZ ;  /* 0x0000000803037224 */ /* 0x000fca00078e02ff */
[----:B------:R-:W-:-:S07]  /*1590*/  VIMNMX R0, R0, R3, !PT ;  /* 0x0000000300007248 */ /* 0x000fce0007fe0100 */
.L_x_3952:
[----:B------:R-:W-:Y:S02]  /*15a0*/  SHF.R.S32.HI R3, RZ, 0x1f, R0 ;  /* 0x0000001fff037819 */ /* 0x000fe40000011400 */
[----:B------:R-:W-:Y:S02]  /*15b0*/  CS2R R28, SRZ ;  /* 0x00000000001c7805 */ /* 0x000fe4000001ff00 */
[----:B------:R-:W-:Y:S02]  /*15c0*/  PLOP3.LUT P0, PT, PT, PT, PT, 0x80, 0x0 ;  /* 0x000000000000781c */ /* 0x000fe40003f0f070 */
[----:B------:R-:W-:Y:S02]  /*15d0*/  CS2R R150, SRZ ;  /* 0x0000000000967805 */ /* 0x000fe4000001ff00 */
[----:B------:R-:W-:Y:S01]  /*15e0*/  LEA.HI R0, R3, R0, RZ, 0x6 ;  /* 0x0000000003007211 */ /* 0x000fe200078f30ff */
[----:B------:R-:W-:Y:S01]  /*15f0*/  IMAD.MOV.U32 R3, RZ, RZ, RZ ;  /* 0x000000ffff037224 */ /* 0x000fe200078e00ff */
[----:B------:R-:W-:-:S02]  /*1600*/  CS2R R148, SRZ ;  /* 0x0000000000947805 */ /* 0x000fc4000001ff00 */
[----:B------:R-:W-:Y:S02]  /*1610*/  CS2R R146, SRZ ;  /* 0x0000000000927805 */ /* 0x000fe4000001ff00 */
[----:B------:R-:W-:Y:S02]  /*1620*/  SHF.R.S32.HI R0, RZ, 0x6, R0 ;  /* 0x00000006ff007819 */ /* 0x000fe40000011400 */
        /* <DEDUP_REMOVED lines=13> */
[----:B------:R-:W-:Y:S02]  /*1700*/  MOV R172, RZ ;  /* 0x000000ff00ac7202 */ /* 0x000fe40000000f00 */
        /* <DEDUP_REMOVED lines=49> */
[----:B------:R-:W-:Y:S01]  /*1a20*/  IMAD.MOV.U32 R153, RZ, RZ, RZ ;  /* 0x000000ffff997224 */ /* 0x000fe200078e00ff */
[----:B------:R-:W-:Y:S06]  /*1a30*/  @!P1 BRA `(.L_x_3955) ;  /* 0x000000bc00289947 */ /* 0x000fec0003800000 */
        /* <DEDUP_REMOVED lines=14> */
.L_x_3956:
[----:B------:R-:W-:Y:S01]  /*1b20*/  ULEA UR21, UR39, UR48, 0x3 ;  /* 0x0000003027157291 */ /* 0x000fe2000f8e183f */
[----:B------:R-:W-:-:S04]  /*1b30*/  MOV R3, UR38 ;  /* 0x0000002600037c02 */ /* 0x000fc80008000f00 */
[----:B------:R-:W-:-:S04]  /*1b40*/  SHF.L.U32 R3, R3, 0x1f, RZ ;  /* 0x0000001f03037819 */ /* 0x000fc800000006ff */
[----:B------:R-:W1:Y:S02]  /*1b50*/  SYNCS.PHASECHK.TRANS64.TRYWAIT P1, [UR21+0x28c50], R3 ;  /* 0x028c5003ff0075a7 */ /* 0x000e640008020155 */
[----:B-1----:R-:W-:Y:S05]  /*1b60*/  @!P1 BRA `(.L_x_3957) ;  /* 0x0000010800a09947 */ /* 0x002fea0003800000 */
.L_x_4115:
[----:B------:R-:W-:Y:S01]  /*1b70*/  BAR.SYNC.DEFER_BLOCKING 0xe, 0x100 ;  /* 0x0384000000007b1d */ /* 0x000fe20000010000 */
[----:B------:R-:W-:Y:S01]  /*1b80*/  UIADD3 UR4, UR48, 0x26800, URZ ;  /* 0x0002680030047890 */ /* 0x000fe2000fffe03f */
[----:B-1----:R-:W-:Y:S01]  /*1b90*/  IMAD.U32 R3, RZ, RZ, UR21 ;  /* 0x00000015ff037e24 */ /* 0x002fe2000f8e00ff */
[----:B------:R-:W-:Y:S02]  /*1ba0*/  ULEA UR18, UR39, UR20, 0xc ;  /* 0x0000001427127291 */ /* 0x000fe4000f8e603f */
[----:B------:R-:W-:Y:S01]  /*1bb0*/  USHF.R.U32.HI UR4, URZ, 0x4, UR4 ;  /* 0x000000043f047899 */ /* 0x000fe20008011604 */
[----:B------:R-:W-:Y:S01]  /*1bc0*/  UMOV UR19, 0x40000040 ;  /* 0x4000004000137882 */ /* 0x000fe20000000000 */
[----:B------:R-:W-:Y:S02]  /*1bd0*/  UMOV UR17, 0x40000040 ;  /* 0x4000004000117882 */ /* 0x000fe40000000000 */
[----:B------:R-:W-:Y:S01]  /*1be0*/  ULOP3.LUT UR4, UR4, 0x3fff, URZ, 0xc0, !UPT ;  /* 0x00003fff04047892 */ /* 0x000fe2000f8ec03f */
[----:B------:R-:W1:Y:S01]  /*1bf0*/  S2R R5, SR_TID.X ;  /* 0x0000000000057919 */ /* 0x000e620000002100 */
[----:B------:R-:W-:-:S02]  /*1c00*/  UIADD3 UR6, UR18, 0x80, URZ ;  /* 0x0000008012067890 */ /* 0x000fc4000fffe03f */
[----:B------:R-:W-:Y:S01]  /*1c10*/  ULOP3.LUT UR16, UR4, 0x10000, URZ, 0xfc, !UPT ;  /* 0x0001000004107892 */ /* 0x000fe2000f8efc3f */
[----:B------:R-:W-:Y:S01]  /*1c20*/  UMOV UR7, 0x40000040 ;  /* 0x4000004000077882 */ /* 0x000fe20000000000 */
[----:B------:R-:W-:Y:S02]  /*1c30*/  UMOV UR5, 0x40000040 ;  /* 0x4000004000057882 */ /* 0x000fe40000000000 */
[----:B------:R-:W-:Y:S02]  /*1c40*/  UIADD3 UR4, UR16, 0x2, URZ ;  /* 0x0000000210047890 */ /* 0x000fe4000fffe03f */
[----:B------:R-:W-:Y:S02]  /*1c50*/  UIADD3 UR10, UR18, 0x100, URZ ;  /* 0x00000100120a7890 */ /* 0x000fe4000fffe03f */
[----:B------:R-:W-:Y:S01]  /*1c60*/  UIADD3 UR8, UR16, 0x4, URZ ;  /* 0x0000000410087890 */ /* 0x000fe2000fffe03f */
[----:B------:R-:W-:Y:S01]  /*1c70*/  UMOV UR11, 0x40000040 ;  /* 0x40000040000b7882 */ /* 0x000fe20000000000 */
[----:B------:R-:W-:Y:S01]  /*1c80*/  WARPGROUP.ARRIVE ;  /* 0x00000000000079c5 */ /* 0x000fe20000000000 */
[----:B------:R-:W-:Y:S01]  /*1c90*/  UMOV UR9, 0x40000040 ;  /* 0x4000004000097882 */ /* 0x000fe20000000000 */
[----:B------:R-:W-:-:S02]  /*1ca0*/  UIADD3 UR14, UR18, 0x180, URZ ;  /* 0x00000180120e7890 */ /* 0x000fc4000fffe03f */
[----:B------:R-:W-:Y:S02]  /*1cb0*/  UIADD3 UR12, UR16, 0x6, URZ ;  /* 0x00000006100c7890 */ /* 0x000fe4000fffe03f */
[----:B------:R-:W-:Y:S01]  /*1cc0*/  HGMMA.64x256x16.F32.BF16 R24, gdesc[UR16].tnspB, RZ, !UPT, gsb0 ;  /* 0x43e00000101879f0 */ /* 0x000fe2000c0018ff */
[----:B------:R-:W-:Y:S01]  /*1cd0*/  UMOV UR15, 0x40000040 ;  /* 0x40000040000f7882 */ /* 0x000fe20000000000 */
[----:B------:R-:W-:Y:S01]  /*1ce0*/  UMOV UR13, 0x40000040 ;  /* 0x40000040000d7882 */ /* 0x000fe20000000000 */
[----:B-1----:R-:W-:-:S04]  /*1cf0*/  LOP3.LUT R5, R5, 0x7f, RZ, 0xc0, !PT ;  /* 0x0000007f05057812 */ /* 0x002fc800078ec0ff */
        /* <DEDUP_REMOVED lines=17> */
[----:B-1----:R-:W-:-:S04]  /*1e10*/  IADD3 R3, R4, -0x2, RZ ;  /* 0xfffffffe04037810 */ /* 0x002fc80007ffe0ff */
[----:B------:R-:W-:-:S13]  /*1e20*/  ISETP.GE.AND P1, PT, R3, R0, PT ;  /* 0x000000000300720c */ /* 0x000fda0003f26270 */
[----:B------:R-:W-:Y:S05]  /*1e30*/  @!P1 BRA `(.L_x_3958) ;  /* 0x0000000800d49947 */ /* 0x000fea0003800000 */
.L_x_3963:
[----:B------:R-:W-:Y:S01]  /*1e40*/  BAR.SYNC.DEFER_BLOCKING 0xe, 0x100 ;  /* 0x0384000000007b1d */ /* 0x000fe20000010000 */
[----:B------:R-:W-:Y:S01]  /*1e50*/  IMAD.U32 R5, RZ, RZ, UR39 ;  /* 0x00000027ff057e24 */ /* 0x000fe2000f8e00ff */
[----:B------:R-:W-:Y:S01]  /*1e60*/  UIADD3 UR39, UR39, 0x1, URZ ;  /* 0x0000000127277890 */ /* 0x000fe2000fffe03f */
[----:B------:R-:W-:Y:S02]  /*1e70*/  ISETP.GT.AND P3, PT, R3, R0, PT ;  /* 0x000000000300720c */ /* 0x000fe40003f64270 */
[----:B-1----:R-:W-:Y:S01]  /*1e80*/  IMAD R4, R5, 0x40, R16 ;  /* 0x0000004005047824 */ /* 0x002fe200078e0210 */
[----:B------:R-:W-:Y:S01]  /*1e90*/  UISETP.NE.AND UP0, UPT, UR39, 0x2, UPT ;  /* 0x000000022700788c */ /* 0x000fe2000bf05270 */
[----:B------:R-:W-:-:S03]  /*1ea0*/  IADD3 R3, R3, -0x1, RZ ;  /* 0xffffffff03037810 */ /* 0x000fc60007ffe0ff */
[----:B------:R-:W-:Y:S01]  /*1eb0*/  LEA R4, R4, UR48, 0x2 ;  /* 0x0000003004047c11 */ /* 0x000fe2000f8e10ff */
[----:B------:R-:W-:Y:S02]  /*1ec0*/  USEL UR6, URZ, 0x1, UP0 ;  /* 0x000000013f067887 */ /* 0x000fe40008000000 */
        /* <DEDUP_REMOVED lines=134> */
.L_x_3959:
[----:B------:R-:W-:Y:S01]  /*2730*/  ULEA UR21, UR39, UR48, 0x3 ;  /* 0x0000003027157291 */ /* 0x000fe2000f8e183f */
[----:B------:R-:W-:-:S05]  /*2740*/  IMAD.U32 R4, RZ, RZ, UR38 ;  /* 0x00000026ff047e24 */ /* 0x000fca000f8e00ff */
[----:B------:R-:W-:-:S04]  /*2750*/  SHF.L.U32 R4, R4, 0x1f, RZ ;  /* 0x0000001f04047819 */ /* 0x000fc800000006ff */
[----:B------:R1:W2:Y:S01]  /*2760*/  SYNCS.PHASECHK.TRANS64.TRYWAIT P1, [UR21+0x28c50], R4 ;  /* 0x028c5004ff0075a7 */ /* 0x0002a20008020155 */
[----:B------:R-:W-:Y:S05]  /*2770*/  @!P0 BRA `(.L_x_3960) ;  /* 0x0000000000048947 */ /* 0x000fea0003800000 */
[----:B------:R-:W-:Y:S01]  /*2780*/  BPT.TRAP 0x1 ;  /* 0x000000040000795c */ /* 0x000fe20000300000 */
.L_x_3960:
[----:B--2---:R-:W-:Y:S05]  /*2790*/  @P1 BRA `(.L_x_3961) ;  /* 0x0000000000081947 */ /* 0x004fea0003800000 */
[----:B------:R-:W2:Y:S02]  /*27a0*/  SYNCS.PHASECHK.TRANS64.TRYWAIT P1, [UR21+0x28c50], R4 ;  /* 0x028c5004ff0075a7 */ /* 0x000ea40008020155 */
[----:B--2---:R-:W-:Y:S05]  /*27b0*/  @!P1 BRA `(.L_x_3962) ;  /* 0x000000fc00a49947 */ /* 0x004fea0003800000 */
.L_x_3961:
[----:B------:R-:W-:Y:S01]  /*27c0*/  ULEA UR18, UR39, UR20, 0xc ;  /* 0x0000001427127291 */ /* 0x000fe2000f8e603f */
[----:B------:R-:W-:Y:S01]  /*27d0*/  WARPGROUP.ARRIVE ;  /* 0x00000000000079c5 */ /* 0x000fe20000000000 */
[----:B------:R-:W-:Y:S01]  /*27e0*/  UMOV UR19, 0x40000040 ;  /* 0x4000004000137882 */ /* 0x000fe20000000000 */
[----:B------:R-:W-:Y:S01]  /*27f0*/  UMOV UR7, 0x40000040 ;  /* 0x4000004000077882 */ /* 0x000fe20000000000 */
[----:B------:R-:W-:Y:S01]  /*2800*/  UIADD3 UR6, UR18, 0x80, URZ ;  /* 0x0000008012067890 */ /* 0x000fe2000fffe03f */
[----:B-12---:R-:W-:Y:S01]  /*2810*/  IMAD.U32 R4, RZ, RZ, UR21 ;  /* 0x00000015ff047e24 */ /* 0x006fe2000f8e00ff */
[----:B------:R-:W-:Y:S01]  /*2820*/  UIADD3 UR10, UR18, 0x100, URZ ;  /* 0x00000100120a7890 */ /* 0x000fe2000fffe03f */
[----:B------:R-:W-:Y:S02]  /*2830*/  UMOV UR11, 0x40000040 ;  /* 0x40000040000b7882 */ /* 0x000fe40000000000 */
[----:B------:R-:W-:Y:S01]  /*2840*/  HGMMA.64x256x16.F32.BF16 R24, gdesc[UR16].tnspB, R24, gsb0 ;  /* 0x43e00000101879f0 */ /* 0x000fe20008001818 */
[----:B------:R-:W-:Y:S01]  /*2850*/  UIADD3 UR14, UR18, 0x180, URZ ;  /* 0x00000180120e7890 */ /* 0x000fe2000fffe03f */
[----:B------:R-:W-:Y:S01]  /*2860*/  @!P2 IADD3 R4, R4, 0x28c60, RZ ;  /* 0x00028c600404a810 */ /* 0x000fe20007ffe0ff */
[----:B------:R-:W-:-:S03]  /*2870*/  UMOV UR15, 0x40000040 ;  /* 0x40000040000f7882 */ /* 0x000fc60000000000 */
[----:B------:R-:W-:Y:S01]  /*2880*/  @!P2 PRMT R4, RZ, 0x654, R4 ;  /* 0x00000654ff04a816 */ /* 0x000fe20000000004 */
[----:B------:R-:W-:Y:S02]  /*2890*/  WARPGROUP.DEPBAR.LE gsb0, 0x0 ;  /* 0x00008000000079c5 */ /* 0x000fe40000010000 */
[----:B------:R-:W-:-:S15]  /*28a0*/  WARPGROUP.ARRIVE ;  /* 0x00000000000079c5 */ /* 0x000fde0000000000 */
[----:B------:R-:W-:-:S04]  /*28b0*/  NOP ;  /* 0x0000000000007918 */ /* 0x000fc80000000000 */
        /* <DEDUP_REMOVED lines=13> */
.L_x_3958:
[----:B------:R-:W-:Y:S01]  /*2990*/  BAR.SYNC.DEFER_BLOCKING 0xe, 0x100 ;  /* 0x0384000000007b1d */ /* 0x000fe20000010000 */
[----:B------:R-:W-:Y:S01]  /*29a0*/  IMAD.U32 R3, RZ, RZ, UR39 ;  /* 0x00000027ff037e24 */ /* 0x000fe2000f8e00ff */
[----:B------:R-:W-:Y:S01]  /*29b0*/  UIADD3 UR39, UR39, 0x1, URZ ;  /* 0x0000000127277890 */ /* 0x000fe2000fffe03f */
[----:B------:R-:W-:Y:S02]  /*29c0*/  PLOP3.LUT P0, PT, PT, PT, PT, 0x8, 0x0 ;  /* 0x000000000000781c */ /* 0x000fe40003f0e170 */
[----:B------:R-:W-:Y:S01]  /*29d0*/  IMAD R0, R3, 0x40, R16 ;  /* 0x0000004003007824 */ /* 0x000fe200078e0210 */
[----:B------:R-:W-:-:S04]  /*29e0*/  UISETP.NE.AND UP0, UPT, UR39, 0x2, UPT ;  /* 0x000000022700788c */ /* 0x000fc8000bf05270 */
[----:B-1----:R-:W-:Y:S01]  /*29f0*/  LEA R4, R0, UR48, 0x2 ;  /* 0x0000003000047c11 */ /* 0x002fe2000f8e10ff */
        /* <DEDUP_REMOVED lines=133> */
[----:B------:R-:W-:Y:S01]  /*3250*/  MOV R28, RZ ;  /* 0x000000ff001c7202 */ /* 0x000fe20000000f00 */
[----:B------:R-:W-:Y:S01]  /*3260*/  IMAD.MOV.U32 R3, RZ, RZ, RZ ;  /* 0x000000ffff037224 */ /* 0x000fe200078e00ff */
[----:B------:R-:W-:Y:S06]  /*3270*/  BAR.ARV 0xf, 0x100 ;  /* 0x03c4000000007b1d */ /* 0x000fec0000002000 */
[----:B------:R-:W-:Y:S05]  /*3280*/  BRA `(.L_x_3955) ;  /* 0x000000a400147947 */ /* 0x000fea0003800000 */
.L_x_3948:
[----:B------:R-:W-:Y:S02]  /*3290*/  ULDC UR11, c[0x0][0x9e4] ;  /* 0x00027900000b7ab9 */ /* 0x000fe40000000800 */
[----:B------:R-:W-:-:S06]  /*32a0*/  UISETP.GE.AND UP0, UPT, UR11, 0x1, UPT ;  /* 0x000000010b00788c */ /* 0x000fcc000bf06270 */
[----:B------:R-:W-:-:S13]  /*32b0*/  PLOP3.LUT P1, PT, PT, PT, UP0, 0x80, 0x0 ;  /* 0x000000000000781c */ /* 0x000fda0003f2f008 */
[----:B------:R-:W-:Y:S05]  /*32c0*/  @!P1 BRA `(.L_x_3964) ;  /* 0x0000000000409947 */ /* 0x000fea0003800000 */
        /* <DEDUP_REMOVED lines=10> */
.L_x_3965:
[----:B------:R-:W-:-:S11]  /*3370*/  UISETP.NE.AND UP0, UPT, UR11, 0x1, UPT ;  /* 0x000000010b00788c */ /* 0x000fd6000bf05270 */
[----:B------:R-:W-:Y:S02]  /*3380*/  @UP0 ULDC.64 UR12, c[0x0][0x9e8] ;  /* 0x00027a00000c0ab9 */ /* 0x000fe40000000a00 */
[----:B------:R-:W-:-:S04]  /*3390*/  UIMAD.WIDE.U32 UR4, UR6, UR12, URZ ;  /* 0x0000000c060472a5 */ /* 0x000fc8000f8e003f */
[----:B------:R-:W-:-:S12]  /*33a0*/  @UP0 USHF.R.U32.HI UR6, URZ, UR13, UR5 ;  /* 0x0000000d3f060299 */ /* 0x000fd80008011605 */
.L_x_3966:
[----:B------:R-:W-:-:S06]  /*33b0*/  UIMAD UR6, UR6, UR11, UR11 ;  /* 0x0000000b060672a4 */ /* 0x000fcc000f8e020b */
[----:B------:R-:W-:-:S07]  /*33c0*/  VIMNMX R0, R0, UR6, PT ;  /* 0x0000000600007c48 */ /* 0x000fce000bfe0100 */
.L_x_3964:
[----:B------:R-:W-:Y:S01]  /*33d0*/  VIADD R0, R0, 0x3f ;  /* 0x0000003f00007836 */ /* 0x000fe20000000000 */
[----:B------:R-:W-:Y:S01]  /*33e0*/  UIADD3 UR10, UR42, -UR10, URZ ;  /* 0x8000000a2a0a7290 */ /* 0x000fe2000fffe03f */
[----:B------:R-:W-:-:S03]  /*33f0*/  ULDC UR8, c[0x0][0x9dc] ;  /* 0x0002770000087ab9 */ /* 0x000fc60000000800 */
[----:B------:R-:W-:Y:S01]  /*3400*/  SHF.R.S32.HI R3, RZ, 0x1f, R0 ;  /* 0x0000001fff037819 */ /* 0x000fe20000011400 */
[----:B------:R-:W-:-:S03]  /*3410*/  UIMAD UR6, UR49, UR9, UR10 ;  /* 0x00000009310672a4 */ /* 0x000fc6000f8e020a */
[----:B------:R-:W-:Y:S01]  /*3420*/  LEA.HI R3, R3, R0, RZ, 0x6 ;  /* 0x0000000003037211 */ /* 0x000fe200078f30ff */
[----:B------:R-:W-:-:S03]  /*3430*/  UIADD3 UR8, UR6, -UR8, URZ ;  /* 0x8000000806087290 */ /* 0x000fc6000fffe03f */
[----:B------:R-:W-:-:S04]  /*3440*/  SHF.R.S32.HI R3, RZ, 0x6, R3 ;  /* 0x00000006ff037819 */ /* 0x000fc80000011403 */
[----:B------:R-:W-:Y:S01]  /*3450*/  VIMNMX R152, R3, UR7, PT ;  /* 0x0000000703987c48 */ /* 0x000fe2000bfe0100 */
[----:B------:R-:W-:Y:S06]  /*3460*/  @!P1 BRA `(.L_x_3967) ;  /* 0x0000000000449947 */ /* 0x000fec0003800000 */
        /* <DEDUP_REMOVED lines=10> */
.L_x_3968:
[----:B------:R-:W-:-:S11]  /*3510*/  UISETP.NE.AND UP0, UPT, UR11, 0x1, UPT ;  /* 0x000000010b00788c */ /* 0x000fd6000bf05270 */
[----:B------:R-:W-:Y:S02]  /*3520*/  @UP0 ULDC.64 UR12, c[0x0][0x9e8] ;  /* 0x00027a00000c0ab9 */ /* 0x000fe40000000a00 */
[----:B------:R-:W-:-:S04]  /*3530*/  UIMAD.WIDE.U32 UR4, UR6, UR12, URZ ;  /* 0x0000000c060472a5 */ /* 0x000fc8000f8e003f */
[----:B------:R-:W-:-:S12]  /*3540*/  @UP0 USHF.R.U32.HI UR6, URZ, UR13, UR5 ;  /* 0x0000000d3f060299 */ /* 0x000fd80008011605 */
.L_x_3969:
[----:B------:R-:W-:-:S04]  /*3550*/  UIMAD UR6, UR6, UR11, URZ ;  /* 0x0000000b060672a4 */ /* 0x000fc8000f8e023f */
[----:B------:R-:W-:-:S04]  /*3560*/  UISETP.LT.AND UP0, UPT, UR8, UR6, UPT ;  /* 0x000000060800728c */ /* 0x000fc8000bf01270 */
[----:B------:R-:W-:-:S12]  /*3570*/  USEL UR8, UR8, UR6, !UP0 ;  /* 0x0000000608087287 */ /* 0x000fd8000c000000 */
.L_x_3967:
[----:B------:R-:W-:Y:S01]  /*3580*/  USHF.R.S32.HI UR4, URZ, 0x1f, UR8 ;  /* 0x0000001f3f047899 */ /* 0x000fe20008011408 */
[----:B------:R-:W-:Y:S02]  /*3590*/  PLOP3.LUT P0, PT, PT, PT, PT, 0x80, 0x0 ;  /* 0x000000000000781c */ /* 0x000fe40003f0f070 */
[----:B------:R-:W-:Y:S02]  /*35a0*/  CS2R R28, SRZ ;  /* 0x00000000001c7805 */ /* 0x000fe4000001ff00 */
[----:B------:R-:W-:Y:S01]  /*35b0*/  MOV R3, RZ ;  /* 0x000000ff00037202 */ /* 0x000fe20000000f00 */
[----:B------:R-:W-:Y:S01]  /*35c0*/  ULEA.HI UR4, UR4, UR8, URZ, 0x6 ;  /* 0x0000000804047291 */ /* 0x000fe2000f8f303f */
[----:B------:R-:W-:Y:S02]  /*35d0*/  CS2R R150, SRZ ;  /* 0x0000000000967805 */ /* 0x000fe4000001ff00 */
[----:B------:R-:W-:Y:S02]  /*35e0*/  CS2R R148, SRZ ;  /* 0x0000000000947805 */ /* 0x000fe4000001ff00 */
[----:B------:R-:W-:Y:S01]  /*35f0*/  CS2R R146, SRZ ;  /* 0x0000000000927805 */ /* 0x000fe2000001ff00 */
[----:B------:R-:W-:Y:S01]  /*3600*/  USHF.R.S32.HI UR4, URZ, 0x6, UR4 ;  /* 0x000000063f047899 */ /* 0x000fe20008011404 */
[----:B------:R-:W-:-:S02]  /*3610*/  CS2R R144, SRZ ;  /* 0x0000000000907805 */ /* 0x000fc4000001ff00 */
[----:B------:R-:W-:Y:S02]  /*3620*/  CS2R R142, SRZ ;  /* 0x00000000008e7805 */ /* 0x000fe4000001ff00 */
[----:B------:R-:W-:Y:S01]  /*3630*/  CS2R R140, SRZ ;  /* 0x00000000008c7805 */ /* 0x000fe2000001ff00 */
[----:B------:R-:W-:Y:S01]  /*3640*/  UISETP.LT.AND UP0, UPT, URZ, UR4, UPT ;  /* 0x000000043f00728c */ /* 0x000fe2000bf01270 */
[----:B------:R-:W-:Y:S02]  /*3650*/  CS2R R138, SRZ ;  /* 0x00000000008a7805 */ /* 0x000fe4000001ff00 */
[----:B------:R-:W-:Y:S02]  /*3660*/  CS2R R136, SRZ ;  /* 0x0000000000887805 */ /* 0x000fe4000001ff00 */
[----:B------:R-:W-:Y:S01]  /*3670*/  CS2R R134, SRZ ;  /* 0x0000000000867805 */ /* 0x000fe2000001ff00 */
[----:B------:R-:W-:Y:S01]  /*3680*/  USEL UR41, URZ, UR4, !UP0 ;  /* 0x000000043f297287 */ /* 0x000fe2000c000000 */
[----:B------:R-:W-:-:S02]  /*3690*/  CS2R R132, SRZ ;  /* 0x0000000000847805 */ /* 0x000fc4000001ff00 */
[----:B------:R-:W-:Y:S02]  /*36a0*/  CS2R R130, SRZ ;  /* 0x0000000000827805 */ /* 0x000fe4000001ff00 */
[----:B------:R-:W-:Y:S02]  /*36b0*/  CS2R R128, SRZ ;  /* 0x0000000000807805 */ /* 0x000fe4000001ff00 */
[----:B------:R-:W-:Y:S02]  /*36c0*/  CS2R R126, SRZ ;  /* 0x00000000007e7805 */ /* 0x000fe4000001ff00 */
[----:B------:R-:W-:Y:S02]  /*36d0*/  CS2R R124, SRZ ;  /* 0x00000000007c7805 */ /* 0x000fe4000001ff00 */
[----:B------:R-:W-:Y:S01]  /*36e0*/  ISETP.GT.AND P1, PT, R152, UR41, PT ;  /* 0x0000002998007c0c */ /* 0x000fe2000bf24270 */
        /* <DEDUP_REMOVED lines=51> */
[----:B------:R-:W-:Y:S06]  /*3a20*/  @!P1 BRA `(.L_x_3955) ;  /* 0x0000009c002c9947 */ /* 0x000fec0003800000 */
        /* <DEDUP_REMOVED lines=11> */
[----:B------:R-:W-:-:S04]  /*3ae0*/  ULOP3.LUT UR5, UR5, 0x3fff, URZ, 0xc0, !UPT ;  /* 0x00003fff05057892 */ /* 0x000fc8000f8ec03f */
[----:B------:R-:W-:-:S04]  /*3af0*/  ULOP3.LUT UR45, UR5, 0x2000000, URZ, 0xfc, !UPT ;  /* 0x02000000052d7892 */ /* 0x000fc8000f8efc3f */
[----:B------:R-:W-:Y:S08]  /*3b00*/  @!P0 BRA `(.L_x_3970) ;  /* 0x0000000000408947 */ /* 0x000ff00003800000 */
        /* <DEDUP_REMOVED lines=16> */
.L_x_3970:
[----:B------:R-:W-:Y:S01]  /*3c10*/  ULEA.HI UR4, UR37, UR37, URZ, 0x1 ;  /* 0x0000002525047291 */ /* 0x000fe2000f8f083f */
[----:B------:R-:W-:-:S03]  /*3c20*/  IMAD.U32 R3, RZ, RZ, UR47 ;  /* 0x0000002fff037e24 */ /* 0x000fc6000f8e00ff */
[----:B------:R-:W-:Y:S02]  /*3c30*/  ULOP3.LUT UR4, UR4, 0xfffffffe, URZ, 0xc0, !UPT ;  /* 0xfffffffe04047892 */ /* 0x000fe4000f8ec03f */
[----:B------:R-:W-:Y:S02]  /*3c40*/  ISETP.NE.AND P0, PT, R3, 0x3, PT ;  /* 0x000000030300780c */ /* 0x000fe40003f05270 */
[----:B------:R-:W-:-:S06]  /*3c50*/  UIADD3 UR4, UR37, -UR4, URZ ;  /* 0x8000000425047290 */ /* 0x000fcc000fffe03f */
[----:B------:R-:W-:-:S05]  /*3c60*/  IMAD.U32 R0, RZ, RZ, UR4 ;  /* 0x00000004ff007e24 */ /* 0x000fca000f8e00ff */
[----:B------:R-:W-:-:S04]  /*3c70*/  SHF.L.U32 R0, R0, 0x1f, RZ ;  /* 0x0000001f00007819 */ /* 0x000fc800000006ff */
[----:B------:R-:W1:Y:S02]  /*3c80*/  SYNCS.PHASECHK.TRANS64.TRYWAIT P1, [UR48+0x28c00], R0 ;  /* 0x028c0000ff0075a7 */ /* 0x000e640008020170 */
[----:B-1----:R-:W-:Y:S05]  /*3c90*/  @!P1 BRA `(.L_x_3971) ;  /* 0x000000e800849947 */ /* 0x002fea0003800000 */
.L_x_4116:
[----:B------:R-:W-:Y:S05]  /*3ca0*/  @!P0 BRA `(.L_x_3972) ;  /* 0x0000000000048947 */ /* 0x000fea0003800000 */
[----:B------:R-:W-:Y:S01]  /*3cb0*/  BPT.TRAP 0x1 ;  /* 0x000000040000795c */ /* 0x000fe20000300000 */
.L_x_3972:
[----:B------:R-:W-:Y:S01]  /*3cc0*/  IMAD.U32 R13, RZ, RZ, UR38 ;  /* 0x00000026ff0d7e24 */ /* 0x000fe2000f8e00ff */
[----:B------:R-:W-:-:S04]  /*3cd0*/  MOV R6, UR39 ;  /* 0x0000002700067c02 */ /* 0x000fc80008000f00 */
[----:B------:R-:W-:Y:S02]  /*3ce0*/  LEA R6, R6, UR48, 0x3 ;  /* 0x0000003006067c11 */ /* 0x000fe4000f8e18ff */
[----:B------:R-:W-:-:S04]  /*3cf0*/  SHF.L.U32 R13, R13, 0x1f, RZ ;  /* 0x0000001f0d0d7819 */ /* 0x000fc800000006ff */
[----:B------:R2:W3:Y:S01]  /*3d00*/  SYNCS.PHASECHK.TRANS64.TRYWAIT P1, [R6+URZ+0x28c30], R13 ;  /* 0x028c300d060075a7 */ /* 0x0004e2000802017f */
[----:B------:R-:W-:Y:S05]  /*3d10*/  @!P0 BRA `(.L_x_3973) ;  /* 0x0000000000048947 */ /* 0x000fea0003800000 */
[----:B------:R-:W-:Y:S01]  /*3d20*/  BPT.TRAP 0x1 ;  /* 0x000000040000795c */ /* 0x000fe20000300000 */
.L_x_3973:
[----:B---3--:R-:W-:Y:S05]  /*3d30*/  @P1 BRA `(.L_x_3974) ;  /* 0x0000000000081947 */ /* 0x008fea0003800000 */
[----:B------:R-:W3:Y:S02]  /*3d40*/  SYNCS.PHASECHK.TRANS64.TRYWAIT P1, [R6+URZ+0x28c30], R13 ;  /* 0x028c300d060075a7 */ /* 0x000ee4000802017f */
[----:B---3--:R-:W-:Y:S05]  /*3d50*/  @!P1 BRA `(.L_x_3975) ;  /* 0x000000e8006c9947 */ /* 0x008fea0003800000 */
.L_x_3974:
[----:B-1----:R-:W1:Y:S01]  /*3d60*/  S2R R3, SR_TID.X ;  /* 0x0000000000037919 */ /* 0x002e620000002100 */
[----:B------:R-:W-:-:S04]  /*3d70*/  UIADD3 UR4, UR48, 0x22400, URZ ;  /* 0x0002240030047890 */ /* 0x000fc8000fffe03f */
[----:B------:R-:W-:-:S04]  /*3d80*/  USHF.R.U32.HI UR4, URZ, 0x4, UR4 ;  /* 0x000000043f047899 */ /* 0x000fc80008011604 */
[----:B------:R-:W-:-:S06]  /*3d90*/  ULOP3.LUT UR4, UR4, 0x3fff, URZ, 0xc0, !UPT ;  /* 0x00003fff04047892 */ /* 0x000fcc000f8ec03f */
[----:B------:R-:W-:Y:S01]  /*3da0*/  IMAD.U32 R0, RZ, RZ, UR4 ;  /* 0x00000004ff007e24 */ /* 0x000fe2000f8e00ff */
        /* <DEDUP_REMOVED lines=10> */
[----:B------:R-:W1:Y:S01]  /*3e50*/  LDC R9, c[0x0][0x2e0] ;  /* 0x0000b800ff097b82 */ /* 0x000e620000000800 */
[----:B------:R-:W-:Y:S01]  /*3e60*/  UMOV UR7, 0x40000040 ;  /* 0x4000004000077882 */ /* 0x000fe20000000000 */
[----:B------:R-:W-:Y:S01]  /*3e70*/  UMOV UR5, 0x40000040 ;  /* 0x4000004000057882 */ /* 0x000fe20000000000 */
[----:B------:R-:W-:Y:S01]  /*3e80*/  ULOP3.LUT UR4, UR4, 0x3fff, URZ, 0xc0, !UPT ;  /* 0x00003fff04047892 */ /* 0x000fe2000f8ec03f */
[----:B------:R-:W-:Y:S01]  /*3e90*/  IMAD.MOV.U32 R5, RZ, RZ, -0x40 ;  /* 0xffffffc0ff057424 */ /* 0x000fe200078e00ff */
[----:B------:R-:W-:Y:S01]  /*3ea0*/  UMOV UR11, 0x40000040 ;  /* 0x40000040000b7882 */ /* 0x000fe20000000000 */
[----:B------:R-:W-:Y:S01]  /*3eb0*/  UMOV UR9, 0x40000040 ;  /* 0x4000004000097882 */ /* 0x000fe20000000000 */
[----:B------:R-:W-:Y:S01]  /*3ec0*/  ULEA UR18, UR39, UR18, 0x9 ;  /* 0x0000001227127291 */ /* 0x000fe2000f8e483f */
[----:B------:R-:W4:Y:S01]  /*3ed0*/  LDC.64 R10, c[0x0][0x9e0] ;  /* 0x00027800ff0a7b82 */ /* 0x000f220000000a00 */
[----:B------:R-:W-:Y:S01]  /*3ee0*/  ULOP3.LUT UR16, UR4, 0x10000, URZ, 0xfc, !UPT ;  /* 0x0001000004107892 */ /* 0x000fe2000f8efc3f */
[----:B------:R-:W-:Y:S01]  /*3ef0*/  IMAD R4, R152, R5, 0x41 ;  /* 0x0000004198047424 */ /* 0x000fe200078e0205 */
[----:B------:R-:W-:Y:S01]  /*3f00*/  UIADD3 UR6, UR18, 0x2, URZ ;  /* 0x0000000212067890 */ /* 0x000fe2000fffe03f */
[----:B------:R-:W-:Y:S01]  /*3f10*/  @!P1 IADD3 R3, R6, 0x28c40, RZ ;  /* 0x00028c4006039810 */ /* 0x000fe20007ffe0ff */
[----:B------:R-:W-:-:S02]  /*3f20*/  UIADD3 UR4, UR16, 0x2, URZ ;  /* 0x0000000210047890 */ /* 0x000fc4000fffe03f */
[----:B------:R-:W-:Y:S01]  /*3f30*/  UIADD3 UR10, UR18, 0x4, URZ ;  /* 0x00000004120a7890 */ /* 0x000fe2000fffe03f */
[----:B------:R-:W5:Y:S01]  /*3f40*/  LDC R12, c[0x0][0x288] ;  /* 0x0000a200ff0c7b82 */ /* 0x000f620000000800 */
[----:B------:R-:W-:Y:S02]  /*3f50*/  UIADD3 UR8, UR16, 0x4, URZ ;  /* 0x0000000410087890 */ /* 0x000fe4000fffe03f */
[----:B------:R-:W-:Y:S01]  /*3f60*/  HGMMA.64x64x16.F32.BF16 R24, gdesc[UR16], RZ, !UPT, gsb0 ;  /* 0x00e00000101879f0 */ /* 0x000fe2000c0018ff */
[----:B------:R-:W-:Y:S01]  /*3f70*/  UIADD3 UR14, UR18, 0x6, URZ ;  /* 0x00000006120e7890 */ /* 0x000fe2000fffe03f */
[----:B------:R-:W-:Y:S01]  /*3f80*/  @!P1 PRMT R3, RZ, 0x654, R3 ;  /* 0x00000654ff039816 */ /* 0x000fe20000000003 */
[----:B------:R-:W-:Y:S01]  /*3f90*/  UIADD3 UR12, UR16, 0x6, URZ ;  /* 0x00000006100c7890 */ /* 0x000fe2000fffe03f */
[----:B------:R-:W-:Y:S01]  /*3fa0*/  UMOV UR15, 0x40000040 ;  /* 0x40000040000f7882 */ /* 0x000fe20000000000 */
[----:B------:R-:W-:Y:S01]  /*3fb0*/  UMOV UR13, 0x40000040 ;  /* 0x40000040000d7882 */ /* 0x000fe20000000000 */
[----:B-1----:R-:W-:Y:S01]  /*3fc0*/  IMAD R5, R9, UR49, R4 ;  /* 0x0000003109057c24 */ /* 0x002fe2000f8e0204 */
[----:B----4-:R-:W-:-:S04]  /*3fd0*/  ISETP.GE.AND P2, PT, R11, 0x1, PT ;  /* 0x000000010b00780c */ /* 0x010fc80003f46270 */
[----:B-----5:R-:W-:Y:S01]  /*3fe0*/  IADD3 R7, R5, -R12, -R2 ;  /* 0x8000000c05077210 */ /* 0x020fe20007ffe802 */
[----:B------:R-:W-:Y:S01]  /*3ff0*/  VIADD R5, R16, UR42 ;  /* 0x0000002a10057c36 */ /* 0x000fe20008000000 */
[----:B------:R-:W-:Y:S02]  /*4000*/  WARPGROUP.DEPBAR.LE gsb0, 0x0 ;  /* 0x00008000000079c5 */ /* 0x000fe40000010000 */
[----:B------:R-:W-:-:S06]  /*4010*/  WARPGROUP.ARRIVE ;  /* 0x00000000000079c5 */ /* 0x000fcc0000000000 */
[----:B------:R-:W-:Y:S01]  /*4020*/  HGMMA.64x64x16.F32.BF16 R24, gdesc[UR4], R24, gsb0 ;  /* 0x00e00000041879f0 */ /* 0x000fe20008001818 */
[----:B------:R-:W-:Y:S02]  /*4030*/  ULDC.64 UR6, c[0x0][0x9d8] ;  /* 0x0002760000067ab9 */ /* 0x000fe40000000a00 */
[----:B------:R-:W-:-:S06]  /*4040*/  ULOP3.LUT UR20, URZ, UR7, URZ, 0x33, !UPT ;  /* 0x000000073f147292 */ /* 0x000fcc000f8e333f */
[----:B------:R-:W-:Y:S01]  /*4050*/  VIADD R58, R7, UR20 ;  /* 0x00000014073a7c36 */ /* 0x000fe20008000000 */
        /* <DEDUP_REMOVED lines=37> */
[----:B------:R4:W-:Y:S01]  /*42b0*/  @!P1 SYNCS.ARRIVE.TRANS64.RED.A1T0 RZ, [R3+URZ], RZ ;  /* 0x000000ff03ff99a7 */ /* 0x0009e2000810043f */
[----:B------:R-:W-:Y:S01]  /*42c0*/  FMUL.FTZ R46, R46, UR6 ;  /* 0x000000062e2e7c20 */ /* 0x000fe20008410000 */
[----:B------:R-:W-:Y:S01]  /*42d0*/  FMUL.FTZ R31, R31, UR6 ;  /* 0x000000061f1f7c20 */ /* 0x000fe20008410000 */
[----:B------:R-:W-:Y:S01]  /*42e0*/  FMUL.FTZ R47, R47, UR6 ;  /* 0x000000062f2f7c20 */ /* 0x000fe20008410000 */
[----:B------:R5:W1:Y:S08]  /*42f0*/  MUFU.TANH R26, R38 ;  /* 0x00000026001a7308 */ /* 0x000a700000002400 */
[----:B------:R-:W1:Y:S01]  /*4300*/  MUFU.TANH R24, R24 ;  /* 0x0000001800187308 */ /* 0x000e620000002400 */
[----:B-----5:R-:W-:-:S05]  /*4310*/  LEA R38, R152, 0xffffffc0, 0x6 ;  /* 0xffffffc098267811 */ /* 0x020fca00078e30ff */
[----:B----4-:R-:W-:Y:S02]  /*4320*/  IMAD R3, R9, UR49, -R38 ;  /* 0x0000003109037c24 */ /* 0x010fe4000f8e0a26 */
        /* <DEDUP_REMOVED lines=27> */
[----:B-----5:R-:W-:-:S07]  /*44e0*/  IMAD.IADD R39, R7, 0x1, R10 ;  /* 0x0000000107277824 */ /* 0x020fce00078e020a */
[----:B------:R-:W1:Y:S01]  /*44f0*/  MUFU.TANH R21, R31 ;  /* 0x0000001f00157308 */ /* 0x000e620000002400 */
[----:B--2---:R-:W-:Y:S01]  /*4500*/  IADD3 R46, -R2, R3, RZ ;  /* 0x00000003022e7210 */ /* 0x004fe20007ffe1ff */
[----:B------:R-:W-:-:S06]  /*4510*/  IMAD.IADD R3, R58, 0x1, R5 ;  /* 0x000000013a037824 */ /* 0x000fcc00078e0205 */
[----:B------:R2:W1:Y:S02]  /*4520*/  MUFU.TANH R31, R47 ;  /* 0x0000002f001f7308 */ /* 0x0004640000002400 */
[----:B--2---:R-:W-:Y:S02]  /*4530*/  IADD3 R47, R4, -0x1, RZ ;  /* 0xffffffff042f7810 */ /* 0x004fe40007ffe0ff */
[----:B------:R-:W-:Y:S01]  /*4540*/  VIADDMNMX R4, R5, R39, R46, PT ;  /* 0x0000002705047246 */ /* 0x000fe2000380012e */
[----:B----4-:R-:W-:Y:S06]  /*4550*/  @!P2 BRA `(.L_x_3976) ;  /* 0x000000000054a947 */ /* 0x010fec0003800000 */
[----:B------:R-:W-:Y:S01]  /*4560*/  IMAD R8, R9, UR49, -R12 ;  /* 0x0000003109087c24 */ /* 0x000fe2000f8e0a0c */
[----:B------:R-:W-:Y:S03]  /*4570*/  BSSY B0, `(.L_x_3977) ;  /* 0x000000f000007945 */ /* 0x000fe60003800000 */
[----:B------:R-:W-:-:S05]  /*4580*/  IMAD.IADD R8, R5, 0x1, R8 ;  /* 0x0000000105087824 */ /* 0x000fca00078e0208 */
        /* <DEDUP_REMOVED lines=9> */
.L_x_3978:
[----:B------:R-:W-:-:S13]  /*4620*/  ISETP.NE.AND P3, PT, R11, 0x1, PT ;  /* 0x000000010b00780c */ /* 0x000fda0003f65270 */
[----:B------:R-:W2:Y:S02]  /*4630*/  @P3 LDC.64 R60, c[0x0][0x9e8] ;  /* 0x00027a00ff3c3b82 */ /* 0x000ea40000000a00 */
[----:B--2---:R-:W-:-:S05]  /*4640*/  @P3 IMAD.HI.U32 R14, R8, R60, RZ ;  /* 0x0000003c080e3227 */ /* 0x004fca00078e00ff */
[----:B------:R-:W-:-:S07]  /*4650*/  @P3 SHF.R.U32.HI R8, RZ, R61, R14 ;  /* 0x0000003dff083219 */ /* 0x000fce000001160e */
.L_x_3979:
[----:B------:R-:W-:Y:S05]  /*4660*/  BSYNC B0 ;  /* 0x0000000000007941 */ /* 0x000fea0003800000 */
.L_x_3977:
[----:B------:R-:W-:-:S05]  /*4670*/  IMAD R7, R8, R11, -R38 ;  /* 0x0000000b08077224 */ /* 0x000fca00078e0a26 */
[----:B------:R-:W-:-:S04]  /*4680*/  IADD3 R8, -R2, R7, RZ ;  /* 0x0000000702087210 */ /* 0x000fc80007ffe1ff */
[----:B------:R-:W-:Y:S02]  /*4690*/  VIMNMX R3, R3, R8, !PT ;  /* 0x0000000803037248 */ /* 0x000fe40007fe0100 */
[----:B------:R-:W-:-:S07]  /*46a0*/  VIADDMNMX R4, R8, R11, R4, PT ;  /* 0x0000000b08047246 */ /* 0x000fce0003800104 */
.L_x_3976:
[C---:B------:R-:W-:Y:S02]  /*46b0*/  ISETP.GE.AND P3, PT, R47.reuse, 0x2, PT ;  /* 0x000000022f00780c */ /* 0x040fe40003f66270 */
[----:B------:R-:W-:Y:S02]  /*46c0*/  ISETP.GE.AND P4, PT, R47, 0x9, PT ;  /* 0x000000092f00780c */ /* 0x000fe40003f86270 */
[C---:B------:R-:W-:Y:S02]  /*46d0*/  ISETP.GT.AND P6, PT, R3.reuse, 0x1, !P3 ;  /* 0x000000010300780c */ /* 0x040fe40005fc4270 */
[----:B------:R-:W-:Y:S02]  /*46e0*/  ISETP.GT.AND P5, PT, R3, 0x8, !P4 ;  /* 0x000000080300780c */ /* 0x000fe400067a4270 */
[C---:B------:R-:W-:Y:S02]  /*46f0*/  ISETP.LT.OR P6, PT, R4.reuse, 0x2, P6 ;  /* 0x000000020400780c */ /* 0x040fe400037c1670 */
[----:B------:R-:W-:-:S02]  /*4700*/  ISETP.LT.OR P5, PT, R4, 0x9, P5 ;  /* 0x000000090400780c */ /* 0x000fc40002fa1670 */
[----:B------:R-:W-:Y:S02]  /*4710*/  FSEL R57, R25, -INF , !P6 ;  /* 0xff80000019397808 */ /* 0x000fe40007000000 */
[----:B------:R-:W-:Y:S02]  /*4720*/  ISETP.GE.AND P6, PT, R47, 0xa, PT ;  /* 0x0000000a2f00780c */ /* 0x000fe40003fc6270 */
[----:B-1----:R-:W-:Y:S02]  /*4730*/  FSEL R59, R28, -INF , !P5 ;  /* 0xff8000001c3b7808 */ /* 0x002fe40006800000 */
        /* <DEDUP_REMOVED lines=65> */
[----:B------:R-:W-:Y:S01]  /*4b50*/  ISETP.GT.AND P6, PT, R3, 0x39, !P6 ;  /* 0x000000390300780c */ /* 0x000fe200077c4270 */
[----:B------:R-:W-:-:S03]  /*4b60*/  VIADD R3, R5, 0x8 ;  /* 0x0000000805037836 */ /* 0x000fc60000000000 */
[----:B------:R-:W-:Y:S02]  /*4b70*/  ISETP.LT.OR P6, PT, R4, 0x3a, P6 ;  /* 0x0000003a0400780c */ /* 0x000fe400037c1670 */
[----:B------:R-:W-:Y:S02]  /*4b80*/  VIADDMNMX R4, R3, R39, R46, PT ;  /* 0x0000002703047246 */ /* 0x000fe4000380012e */
[----:B------:R-:W-:Y:S02]  /*4b90*/  FSEL R53, R53, -INF , !P6 ;  /* 0xff80000035357808 */ /* 0x000fe40007000000 */
[----:B------:R-:W-:Y:S01]  /*4ba0*/  IADD3 R3, R58, 0x8, R5 ;  /* 0x000000083a037810 */ /* 0x000fe20007ffe005 */
[----:B------:R-:W-:Y:S06]  /*4bb0*/  @!P2 BRA `(.L_x_3980) ;  /* 0x000000000054a947 */ /* 0x000fec0003800000 */
[----:B------:R-:W-:Y:S01]  /*4bc0*/  IMAD R8, R9, UR49, -R12 ;  /* 0x0000003109087c24 */ /* 0x000fe2000f8e0a0c */
[----:B------:R-:W-:Y:S04]  /*4bd0*/  BSSY B0, `(.L_x_3981) ;  /* 0x000000f000007945 */ /* 0x000fe80003800000 */
[----:B------:R-:W-:-:S04]  /*4be0*/  IADD3 R7, R8, 0x8, R5 ;  /* 0x0000000808077810 */ /* 0x000fc80007ffe005 */
        /* <DEDUP_REMOVED lines=9> */
.L_x_3982:
[----:B------:R-:W-:-:S13]  /*4c80*/  ISETP.NE.AND P6, PT, R11, 0x1, PT ;  /* 0x000000010b00780c */ /* 0x000fda0003fc5270 */
[----:B------:R-:W1:Y:S02]  /*4c90*/  @P6 LDC.64 R24, c[0x0][0x9e8] ;  /* 0x00027a00ff186b82 */ /* 0x000e640000000a00 */
[----:B-1----:R-:W-:-:S05]  /*4ca0*/  @P6 IMAD.HI.U32 R8, R7, R24, RZ ;  /* 0x0000001807086227 */ /* 0x002fca00078e00ff */
[----:B------:R-:W-:-:S07]  /*4cb0*/  @P6 SHF.R.U32.HI R7, RZ, R25, R8 ;  /* 0x00000019ff076219 */ /* 0x000fce0000011608 */
.L_x_3983:
[----:B------:R-:W-:Y:S05]  /*4cc0*/  BSYNC B0 ;  /* 0x0000000000007941 */ /* 0x000fea0003800000 */
.L_x_3981:
[----:B------:R-:W-:-:S04]  /*4cd0*/  IMAD R7, R7, R11, -R38 ;  /* 0x0000000b07077224 */ /* 0x000fc800078e0a26 */
[----:B------:R-:W-:-:S05]  /*4ce0*/  IMAD.IADD R8, R7, 0x1, -R2 ;  /* 0x0000000107087824 */ /* 0x000fca00078e0a02 */
[----:B------:R-:W-:Y:S02]  /*4cf0*/  VIMNMX R3, R3, R8, !PT ;  /* 0x0000000803037248 */ /* 0x000fe40007fe0100 */
[----:B------:R-:W-:-:S07]  /*4d00*/  VIADDMNMX R4, R8, R11, R4, PT ;  /* 0x0000000b08047246 */ /* 0x000fce0003800104 */
.L_x_3980:
[----:B------:R-:W-:Y:S01]  /*4d10*/  BAR.SYNC.DEFER_BLOCKING 0xf, 0x100 ;  /* 0x03c4000000007b1d */ /* 0x000fe20000010000 */
[----:B------:R-:W-:Y:S02]  /*4d20*/  ISETP.GT.AND P3, PT, R3, 0x1, !P3 ;  /* 0x000000010300780c */ /* 0x000fe40005f64270 */
[----:B------:R-:W-:Y:S02]  /*4d30*/  FMNMX.FTZ R7, R37, R57, !PT ;  /* 0x0000003925077209 */ /* 0x000fe40007810000 */
[----:B------:R-:W-:Y:S01]  /*4d40*/  ISETP.LT.OR P3, PT, R4, 0x2, P3 ;  /* 0x000000020400780c */ /* 0x000fe20001f61670 */
[----:B------:R-:W-:Y:S01]  /*4d50*/  ULDC UR10, c[0x0][0x988] ;  /* 0x00026200000a7ab9 */ /* 0x000fe20000000800 */
        /* <DEDUP_REMOVED lines=33> */
[----:B------:R-:W-:Y:S01]  /*4f70*/  ISETP.GT.AND P4, PT, R3, 0x8, !P4 ;  /* 0x000000080300780c */ /* 0x000fe20006784270 */
[----:B------:R-:W1:Y:S01]  /*4f80*/  SHFL.BFLY PT, R7, R32, 0x2, 0x1f ;  /* 0x0c401f0020077f89 */ /* 0x000e6200000e0000 */
[C---:B------:R-:W-:Y:S02]  /*4f90*/  ISETP.LT.OR P3, PT, R4.reuse, 0x1a, P3 ;  /* 0x0000001a0400780c */ /* 0x040fe40001f61670 */
[----:B------:R-:W-:Y:S02]  /*4fa0*/  ISETP.LT.OR P4, PT, R4, 0x9, P4 ;  /* 0x000000090400780c */ /* 0x000fe40002781670 */
[----:B------:R-:W-:Y:S02]  /*4fb0*/  FSEL R27, R27, -INF , !P3 ;  /* 0xff8000001b1b7808 */ /* 0x000fe40005800000 */
[----:B------:R-:W-:Y:S02]  /*4fc0*/  ISETP.NE.AND P3, PT, R60, RZ, PT ;  /* 0x000000ff3c00720c */ /* 0x000fe40003f65270 */
[----:B------:R-:W-:-:S02]  /*4fd0*/  FSEL R20, R20, -INF , !P4 ;  /* 0xff80000014147808 */ /* 0x000fc40006000000 */
[----:B------:R-:W-:Y:S02]  /*4fe0*/  ISETP.GT.AND P3, PT, R3, 0x20, !P3 ;  /* 0x000000200300780c */ /* 0x000fe40005f64270 */
[----:B------:R-:W-:Y:S02]  /*4ff0*/  ISETP.NE.AND P4, PT, R44, RZ, PT ;  /* 0x000000ff2c00720c */ /* 0x000fe40003f85270 */
[----:B------:R-:W-:Y:S02]  /*5000*/  ISETP.LT.OR P3, PT, R4, 0x21, P3 ;  /* 0x000000210400780c */ /* 0x000fe40001f61670 */
[----:B------:R-:W-:Y:S02]  /*5010*/  ISETP.NE.AND P6, PT, R14, RZ, PT ;  /* 0x000000ff0e00720c */ /* 0x000fe40003fc5270 */
[----:B------:R-:W-:Y:S02]  /*5020*/  FSEL R28, R42, -INF , !P3 ;  /* 0xff8000002a1c7808 */ /* 0x000fe40005800000 */
[----:B------:R-:W-:-:S02]  /*5030*/  ISETP.NE.AND P3, PT, R40, RZ, PT ;  /* 0x000000ff2800720c */ /* 0x000fc40003f65270 */
[C---:B------:R-:W-:Y:S02]  /*5040*/  ISETP.GT.AND P5, PT, R3.reuse, 0x38, !P5 ;  /* 0x000000380300780c */ /* 0x040fe40006fa4270 */
[----:B------:R-:W-:Y:S02]  /*5050*/  ISETP.GT.AND P3, PT, R3, 0x21, !P3 ;  /* 0x000000210300780c */ /* 0x000fe40005f64270 */
[----:B-1----:R-:W-:Y:S02]  /*5060*/  FMNMX.FTZ R34, R32, R7, !PT ;  /* 0x0000000720227209 */ /* 0x002fe40007810000 */
[C---:B------:R-:W-:Y:S02]  /*5070*/  ISETP.LT.OR P3, PT, R4.reuse, 0x22, P3 ;  /* 0x000000220400780c */ /* 0x040fe40001f61670 */
[----:B------:R-:W-:Y:S01]  /*5080*/  ISETP.LT.OR P5, PT, R4, 0x39, P5 ;  /* 0x000000390400780c */ /* 0x000fe20002fa1670 */
[----:B------:R-:W1:Y:S01]  /*5090*/  SHFL.BFLY PT, R7, R34, 0x1, 0x1f ;  /* 0x0c201f0022077f89 */ /* 0x000e6200000e0000 */
[----:B------:R-:W-:-:S02]  /*50a0*/  FSEL R29, R43, -INF , !P3 ;  /* 0xff8000002b1d7808 */ /* 0x000fc40005800000 */
[----:B------:R-:W-:-:S04]  /*50b0*/  ISETP.NE.AND P3, PT, R41, RZ, PT ;  /* 0x000000ff2900720c */ /* 0x000fc80003f65270 */
[----:B------:R-:W-:-:S04]  /*50c0*/  ISETP.GT.AND P3, PT, R3, 0x28, !P3 ;  /* 0x000000280300780c */ /* 0x000fc80005f64270 */
[----:B------:R-:W-:-:S04]  /*50d0*/  ISETP.LT.OR P3, PT, R4, 0x29, P3 ;  /* 0x000000290400780c */ /* 0x000fc80001f61670 */
[----:B------:R-:W-:Y:S02]  /*50e0*/  FSEL R30, R30, -INF , !P3 ;  /* 0xff8000001e1e7808 */ /* 0x000fe40005800000 */
[C---:B------:R-:W-:Y:S02]  /*50f0*/  ISETP.GT.AND P3, PT, R3.reuse, 0x29, !P4 ;  /* 0x000000290300780c */ /* 0x040fe40006764270 */
[----:B------:R-:W-:Y:S02]  /*5100*/  ISETP.NE.AND P4, PT, R48, RZ, PT ;  /* 0x000000ff3000720c */ /* 0x000fe40003f85270 */
[----:B------:R-:W-:Y:S02]  /*5110*/  ISETP.LT.OR P3, PT, R4, 0x2a, P3 ;  /* 0x0000002a0400780c */ /* 0x000fe40001f61670 */
[----:B------:R-:W-:Y:S02]  /*5120*/  ISETP.GT.AND P4, PT, R3, 0x31, !P4 ;  /* 0x000000310300780c */ /* 0x000fe40006784270 */
[----:B------:R-:W-:-:S02]  /*5130*/  FSEL R31, R31, -INF , !P3 ;  /* 0xff8000001f1f7808 */ /* 0x000fc40005800000 */
[----:B------:R-:W-:Y:S02]  /*5140*/  ISETP.GT.AND P3, PT, R3, RZ, !P6 ;  /* 0x000000ff0300720c */ /* 0x000fe40007764270 */
[----:B-1----:R-:W-:Y:S02]  /*5150*/  FMNMX.FTZ R7, R34, R7, !PT ;  /* 0x0000000722077209 */ /* 0x002fe40007810000 */
[----:B------:R-:W-:Y:S02]  /*5160*/  ISETP.LT.OR P3, PT, R4, 0x1, P3 ;  /* 0x000000010400780c */ /* 0x000fe40001f61670 */
[----:B------:R-:W-:Y:S01]  /*5170*/  ISETP.NE.AND P6, PT, R47, RZ, PT ;  /* 0x000000ff2f00720c */ /* 0x000fe20003fc5270 */
[C---:B------:R-:W-:Y:S01]  /*5180*/  FMUL.FTZ R8, R7.reuse, UR10 ;  /* 0x0000000a07087c20 */ /* 0x040fe20008410000 */
[----:B------:R-:W-:Y:S02]  /*5190*/  FSEL R14, R56, -INF , !P3 ;  /* 0xff800000380e7808 */ /* 0x000fe40005800000 */
[----:B------:R-:W-:-:S02]  /*51a0*/  FSETP.NEU.FTZ.AND P3, PT, R7, -INF , PT ;  /* 0xff8000000700780b */ /* 0x000fc40003f7d000 */
[----:B------:R-:W-:Y:S02]  /*51b0*/  FMNMX.FTZ R33, R14, R15, !PT ;  /* 0x0000000f0e217209 */ /* 0x000fe40007810000 */
[----:B------:R-:W-:Y:S02]  /*51c0*/  FSEL R36, R8, RZ, P3 ;  /* 0x000000ff08247208 */ /* 0x000fe40001800000 */
[----:B------:R-:W-:Y:S02]  /*51d0*/  FMNMX.FTZ R8, R20, R33, !PT ;  /* 0x0000002114087209 */ /* 0x000fe40007810000 */
[----:B------:R-:W-:Y:S01]  /*51e0*/  ISETP.NE.AND P3, PT, R45, RZ, PT ;  /* 0x000000ff2d00720c */ /* 0x000fe20003f65270 */
[--C-:B------:R-:W-:Y:S01]  /*51f0*/  FFMA.FTZ R34, R37, UR10, -R36.reuse ;  /* 0x0000000a25227c23 */ /* 0x100fe20008010824 */
[----:B------:R-:W-:Y:S01]  /*5200*/  FMNMX.FTZ R33, R21, R8, !PT ;  /* 0x0000000815217209 */ /* 0x000fe20007810000 */
[--C-:B------:R-:W-:Y:S01]  /*5210*/  FFMA.FTZ R37, R57, UR10, -R36.reuse ;  /* 0x0000000a39257c23 */ /* 0x100fe20008010824 */
[----:B------:R-:W-:Y:S01]  /*5220*/  ISETP.GT.AND P3, PT, R3, 0x30, !P3 ;  /* 0x000000300300780c */ /* 0x000fe20005f64270 */
[--C-:B------:R-:W-:Y:S01]  /*5230*/  FFMA.FTZ R38, R59, UR10, -R36.reuse ;  /* 0x0000000a3b267c23 */ /* 0x100fe20008010824 */
[----:B------:R-:W-:Y:S01]  /*5240*/  FMNMX.FTZ R8, R24, R33, !PT ;  /* 0x0000002118087209 */ /* 0x000fe20007810000 */
[----:B------:R-:W-:Y:S01]  /*5250*/  MUFU.EX2 R34, R34 ;  /* 0x0000002200227308 */ /* 0x000fe20000000800 */
[----:B------:R-:W-:Y:S01]  /*5260*/  ISETP.LT.OR P3, PT, R4, 0x31, P3 ;  /* 0x000000310400780c */ /* 0x000fe20001f61670 */
[--C-:B------:R-:W-:Y:S01]  /*5270*/  FFMA.FTZ R39, R61, UR10, -R36.reuse ;  /* 0x0000000a3d277c23 */ /* 0x100fe20008010824 */
[----:B------:R-:W-:Y:S01]  /*5280*/  FMNMX.FTZ R33, R25, R8, !PT ;  /* 0x0000000819217209 */ /* 0x000fe20007810000 */
[--C-:B------:R-:W-:Y:S01]  /*5290*/  FFMA.FTZ R40, R63, UR10, -R36.reuse ;  /* 0x0000000a3f287c23 */ /* 0x100fe20008010824 */
[----:B------:R-:W-:Y:S01]  /*52a0*/  ISETP.GT.AND P6, PT, R3, 0x39, !P6 ;  /* 0x000000390300780c */ /* 0x000fe200077c4270 */
[--C-:B------:R-:W-:Y:S01]  /*52b0*/  FFMA.FTZ R41, R65, UR10, -R36.reuse ;  /* 0x0000000a41297c23 */ /* 0x100fe20008010824 */
[----:B------:R-:W-:Y:S01]  /*52c0*/  FMNMX.FTZ R8, R26, R33, !PT ;  /* 0x000000211a087209 */ /* 0x000fe20007810000 */
[----:B------:R-:W1:Y:S01]  /*52d0*/  MUFU.EX2 R37, R37 ;  /* 0x0000002500257308 */ /* 0x000e620000000800 */
[----:B------:R-:W-:Y:S01]  /*52e0*/  ISETP.LT.OR P4, PT, R4, 0x32, P4 ;  /* 0x000000320400780c */ /* 0x000fe20002781670 */
[--C-:B------:R-:W-:Y:S01]  /*52f0*/  FFMA.FTZ R42, R67, UR10, -R36.reuse ;  /* 0x0000000a432a7c23 */ /* 0x100fe20008010824 */
[----:B------:R-:W-:Y:S01]  /*5300*/  FMNMX.FTZ R33, R27, R8, !PT ;  /* 0x000000081b217209 */ /* 0x000fe20007810000 */
[--C-:B------:R-:W-:Y:S01]  /*5310*/  FFMA.FTZ R43, R69, UR10, -R36.reuse ;  /* 0x0000000a452b7c23 */ /* 0x100fe20008010824 */
[----:B------:R-:W-:Y:S01]  /*5320*/  FSEL R3, R50, -INF , !P3 ;  /* 0xff80000032037808 */ /* 0x000fe20005800000 */
[--C-:B------:R-:W-:Y:S01]  /*5330*/  FFMA.FTZ R44, R71, UR10, -R36.reuse ;  /* 0x0000000a472c7c23 */ /* 0x100fe20008010824 */
[----:B------:R-:W-:Y:S01]  /*5340*/  FMNMX.FTZ R8, R28, R33, !PT ;  /* 0x000000211c087209 */ /* 0x000fe20007810000 */
[----:B------:R-:W2:Y:S01]  /*5350*/  MUFU.EX2 R38, R38 ;  /* 0x0000002600267308 */ /* 0x000ea20000000800 */
[----:B------:R-:W-:Y:S01]  /*5360*/  FSEL R32, R51, -INF , !P4 ;  /* 0xff80000033207808 */ /* 0x000fe20006000000 */
[--C-:B------:R-:W-:Y:S01]  /*5370*/  FFMA.FTZ R45, R73, UR10, -R36.reuse ;  /* 0x0000000a492d7c23 */ /* 0x100fe20008010824 */
[----:B------:R-:W-:Y:S01]  /*5380*/  FMNMX.FTZ R33, R29, R8, !PT ;  /* 0x000000081d217209 */ /* 0x000fe20007810000 */
[--C-:B------:R-:W-:Y:S01]  /*5390*/  FFMA.FTZ R46, R75, UR10, -R36.reuse ;  /* 0x0000000a4b2e7c23 */ /* 0x100fe20008010824 */
[----:B------:R-:W-:Y:S01]  /*53a0*/  ISETP.LT.OR P6, PT, R4, 0x3a, P6 ;  /* 0x0000003a0400780c */ /* 0x000fe200037c1670 */
[--C-:B------:R-:W-:Y:S01]  /*53b0*/  FFMA.FTZ R47, R77, UR10, -R36.reuse ;  /* 0x0000000a4d2f7c23 */ /* 0x100fe20008010824 */
[----:B------:R-:W-:Y:S01]  /*53c0*/  FMNMX.FTZ R8, R30, R33, !PT ;  /* 0x000000211e087209 */ /* 0x000fe20007810000 */
[----:B------:R-:W4:Y:S01]  /*53d0*/  MUFU.EX2 R39, R39 ;  /* 0x0000002700277308 */ /* 0x000f220000000800 */
[----:B------:R-:W-:Y:S01]  /*53e0*/  FSEL R4, R54, -INF , !P5 ;  /* 0xff80000036047808 */ /* 0x000fe20006800000 */
[----:B-1----:R-:W-:Y:S01]  /*53f0*/  FADD.FTZ R51, R34, R37 ;  /* 0x0000002522337221 */ /* 0x002fe20000010000 */
[----:B------:R-:W-:Y:S01]  /*5400*/  FMNMX.FTZ R8, R31, R8, !PT ;  /* 0x000000081f087209 */ /* 0x000fe20007810000 */
[--C-:B------:R-:W-:Y:S01]  /*5410*/  FFMA.FTZ R48, R79, UR10, -R36.reuse ;  /* 0x0000000a4f307c23 */ /* 0x100fe20008010824 */
[----:B------:R-:W-:Y:S01]  /*5420*/  FFMA.FTZ R49, R49, UR10, -R36 ;  /* 0x0000000a31317c23 */ /* 0x000fe20008010824 */
[----:B------:R-:W-:-:S02]  /*5430*/  F2FP.BF16.F32.PACK_AB R156, R37, R34 ;  /* 0x00000022259c723e */ /* 0x000fc400000010ff */
[----:B------:R-:W-:Y:S01]  /*5440*/  FMNMX.FTZ R33, R3, R8, !PT ;  /* 0x0000000803217209 */ /* 0x000fe20007810000 */
[----:B------:R-:W-:Y:S01]  /*5450*/  MUFU.EX2 R40, R40 ;  /* 0x0000002800287308 */ /* 0x000fe20000000800 */
[----:B--2---:R-:W-:Y:S02]  /*5460*/  FADD.FTZ R52, R38, R51 ;  /* 0x0000003326347221 */ /* 0x004fe40000010000 */
[----:B------:R-:W-:Y:S02]  /*5470*/  FMNMX.FTZ R35, R32, R33, !PT ;  /* 0x0000002120237209 */ /* 0x000fe40007810000 */
[----:B------:R-:W-:Y:S02]  /*5480*/  FSEL R33, R55, -INF , !P6 ;  /* 0xff80000037217808 */ /* 0x000fe40007000000 */
[----:B------:R-:W-:Y:S01]  /*5490*/  FMNMX.FTZ R8, R4, R35, !PT ;  /* 0x0000002304087209 */ /* 0x000fe20007810000 */
[----:B------:R-:W1:Y:S01]  /*54a0*/  MUFU.EX2 R41, R41 ;  /* 0x0000002900297308 */ /* 0x000e620000000800 */
[----:B----4-:R-:W-:-:S02]  /*54b0*/  F2FP.BF16.F32.PACK_AB R158, R39, R38 ;  /* 0x00000026279e723e */ /* 0x010fc400000010ff */
[----:B------:R-:W-:-:S05]  /*54c0*/  FMNMX.FTZ R8, R33, R8, !PT ;  /* 0x0000000821087209 */ /* 0x000fca0007810000 */
[----:B------:R-:W2:Y:S01]  /*54d0*/  SHFL.BFLY PT, R35, R8, 0x2, 0x1f ;  /* 0x0c401f0008237f89 */ /* 0x000ea200000e0000 */
[----:B------:R-:W-:Y:S08]  /*54e0*/  MUFU.EX2 R42, R42 ;  /* 0x0000002a002a7308 */ /* 0x000ff00000000800 */
[----:B------:R-:W4:Y:S01]  /*54f0*/  MUFU.EX2 R43, R43 ;  /* 0x0000002b002b7308 */ /* 0x000f220000000800 */
[----:B-1----:R-:W-:-:S07]  /*5500*/  F2FP.BF16.F32.PACK_AB R160, R41, R40 ;  /* 0x0000002829a0723e */ /* 0x002fce00000010ff */
[----:B------:R-:W-:Y:S01]  /*5510*/  MUFU.EX2 R44, R44 ;  /* 0x0000002c002c7308 */ /* 0x000fe20000000800 */
[----:B--2---:R-:W-:-:S07]  /*5520*/  FMNMX.FTZ R35, R8, R35, !PT ;  /* 0x0000002308237209 */ /* 0x004fce0007810000 */
[----:B------:R-:W1:Y:S01]  /*5530*/  MUFU.EX2 R45, R45 ;  /* 0x0000002d002d7308 */ /* 0x000e620000000800 */
[----:B----4-:R-:W-:Y:S01]  /*5540*/  F2FP.BF16.F32.PACK_AB R162, R43, R42 ;  /* 0x0000002a2ba2723e */ /* 0x010fe200000010ff */
[----:B------:R-:W2:Y:S06]  /*5550*/  SHFL.BFLY PT, R8, R35, 0x1, 0x1f ;  /* 0x0c201f0023087f89 */ /* 0x000eac00000e0000 */
[----:B------:R-:W-:Y:S08]  /*5560*/  MUFU.EX2 R46, R46 ;  /* 0x0000002e002e7308 */ /* 0x000ff00000000800 */
[----:B------:R-:W4:Y:S01]  /*5570*/  MUFU.EX2 R47, R47 ;  /* 0x0000002f002f7308 */ /* 0x000f220000000800 */
[----:B-1----:R-:W-:-:S07]  /*5580*/  F2FP.BF16.F32.PACK_AB R164, R45, R44 ;  /* 0x0000002c2da4723e */ /* 0x002fce00000010ff */
[----:B------:R-:W-:Y:S01]  /*5590*/  MUFU.EX2 R48, R48 ;  /* 0x0000003000307308 */ /* 0x000fe20000000800 */
[----:B--2---:R-:W-:Y:S01]  /*55a0*/  FMNMX.FTZ R8, R35, R8, !PT ;  /* 0x0000000823087209 */ /* 0x004fe20007810000 */
[--C-:B------:R-:W-:Y:S01]  /*55b0*/  FFMA.FTZ R35, R81, UR10, -R36.reuse ;  /* 0x0000000a51237c23 */ /* 0x100fe20008010824 */
[----:B------:R-:W-:Y:S01]  /*55c0*/  FFMA.FTZ R36, R53, UR10, -R36 ;  /* 0x0000000a35247c23 */ /* 0x000fe20008010824 */
[----:B------:R-:W-:Y:S01]  /*55d0*/  FADD.FTZ R53, R39, R52 ;  /* 0x0000003427357221 */ /* 0x000fe20000010000 */
[C---:B------:R-:W-:Y:S01]  /*55e0*/  FSETP.NEU.FTZ.AND P3, PT, R8.reuse, -INF , PT ;  /* 0xff8000000800780b */ /* 0x040fe20003f7d000 */
[----:B------:R-:W-:Y:S02]  /*55f0*/  FMUL.FTZ R50, R8, UR10 ;  /* 0x0000000a08327c20 */ /* 0x000fe40008410000 */
[----:B------:R-:W1:Y:S01]  /*5600*/  MUFU.EX2 R49, R49 ;  /* 0x0000003100317308 */ /* 0x000e620000000800 */
[----:B------:R-:W-:Y:S01]  /*5610*/  FADD.FTZ R54, R40, R53 ;  /* 0x0000003528367221 */ /* 0x000fe20000010000 */
[----:B----4-:R-:W-:-:S02]  /*5620*/  F2FP.BF16.F32.PACK_AB R166, R47, R46 ;  /* 0x0000002e2fa6723e */ /* 0x010fc400000010ff */
        /* <DEDUP_REMOVED lines=18> */
[----:B------:R-:W2:Y:S01]  /*5750*/  MUFU.EX2 R15, R15 ;  /* 0x0000000f000f7308 */ /* 0x000ea20000000800 */
[--C-:B------:R-:W-:Y:S01]  /*5760*/  FFMA.FTZ R4, R4, UR10, -R50.reuse ;  /* 0x0000000a04047c23 */ /* 0x100fe20008010832 */
[----:B------:R-:W-:Y:S01]  /*5770*/  FFMA.FTZ R33, R33, UR10, -R50 ;  /* 0x0000000a21217c23 */ /* 0x000fe20008010832 */
[----:B-1----:R-:W-:-:S05]  /*5780*/  F2FP.BF16.F32.PACK_AB R168, R49, R48 ;  /* 0x0000003031a8723e */ /* 0x002fca00000010ff */
[----:B------:R-:W1:Y:S08]  /*5790*/  MUFU.EX2 R20, R20 ;  /* 0x0000001400147308 */ /* 0x000e700000000800 */
[----:B------:R-:W4:Y:S01]  /*57a0*/  MUFU.EX2 R21, R21 ;  /* 0x0000001500157308 */ /* 0x000f220000000800 */
[----:B--2---:R-:W-:Y:S01]  /*57b0*/  FADD.FTZ R51, R14, R15 ;  /* 0x0000000f0e337221 */ /* 0x004fe20000010000 */
[----:B------:R-:W-:-:S06]  /*57c0*/  F2FP.BF16.F32.PACK_AB R157, R15, R14 ;  /* 0x0000000e0f9d723e */ /* 0x000fcc00000010ff */
[----:B------:R-:W2:Y:S01]  /*57d0*/  MUFU.EX2 R24, R24 ;  /* 0x0000001800187308 */ /* 0x000ea20000000800 */
[----:B-1----:R-:W-:-:S07]  /*57e0*/  FADD.FTZ R52, R20, R51 ;  /* 0x0000003314347221 */ /* 0x002fce0000010000 */
[----:B------:R-:W1:Y:S01]  /*57f0*/  MUFU.EX2 R25, R25 ;  /* 0x0000001900197308 */ /* 0x000e620000000800 */
[C---:B----4-:R-:W-:Y:S01]  /*5800*/  FADD.FTZ R51, R21.reuse, R52 ;  /* 0x0000003415337221 */ /* 0x050fe20000010000 */
[----:B------:R-:W-:Y:S01]  /*5810*/  FADD.FTZ R52, R42, R53 ;  /* 0x000000352a347221 */ /* 0x000fe20000010000 */
[----:B------:R-:W-:-:S05]  /*5820*/  F2FP.BF16.F32.PACK_AB R159, R21, R20 ;  /* 0x00000014159f723e */ /* 0x000fca00000010ff */
[----:B------:R-:W4:Y:S01]  /*5830*/  MUFU.EX2 R26, R26 ;  /* 0x0000001a001a7308 */ /* 0x000f220000000800 */
[----:B--2---:R-:W-:Y:S01]  /*5840*/  FADD.FTZ R50, R24, R51 ;  /* 0x0000003318327221 */ /* 0x004fe20000010000 */
[----:B------:R-:W-:Y:S01]  /*5850*/  FADD.FTZ R51, R43, R52 ;  /* 0x000000342b337221 */ /* 0x000fe20000010000 */
[----:B------:R2:W-:Y:S03]  /*5860*/  STSM.16.M88.4 [R18+0x26800], R156 ;  /* 0x0268009c12007844 */ /* 0x0005e60000000200 */
[----:B------:R-:W-:Y:S02]  /*5870*/  FADD.FTZ R38, R44, R51 ;  /* 0x000000332c267221 */ /* 0x000fe40000010000 */
[----:B------:R-:W5:Y:S01]  /*5880*/  MUFU.EX2 R27, R27 ;  /* 0x0000001b001b7308 */ /* 0x000f620000000800 */
[----:B-1----:R-:W-:Y:S01]  /*5890*/  FADD.FTZ R37, R25, R50 ;  /* 0x0000003219257221 */ /* 0x002fe20000010000 */
[----:B------:R-:W-:Y:S01]  /*58a0*/  FADD.FTZ R39, R45, R38 ;  /* 0x000000262d277221 */ /* 0x000fe20000010000 */
[----:B------:R-:W-:-:S05]  /*58b0*/  F2FP.BF16.F32.PACK_AB R161, R25, R24 ;  /* 0x0000001819a1723e */ /* 0x000fca00000010ff */
[----:B------:R-:W1:Y:S01]  /*58c0*/  MUFU.EX2 R28, R28 ;  /* 0x0000001c001c7308 */ /* 0x000e620000000800 */
[----:B----4-:R-:W-:-:S07]  /*58d0*/  FADD.FTZ R34, R26, R37 ;  /* 0x000000251a227221 */ /* 0x010fce0000010000 */
[----:B------:R-:W4:Y:S01]  /*58e0*/  MUFU.EX2 R29, R29 ;  /* 0x0000001d001d7308 */ /* 0x000f220000000800 */
[C---:B-----5:R-:W-:Y:S01]  /*58f0*/  FADD.FTZ R37, R27.reuse, R34 ;  /* 0x000000221b257221 */ /* 0x060fe20000010000 */
[----:B------:R-:W-:-:S05]  /*5900*/  F2FP.BF16.F32.PACK_AB R163, R27, R26 ;  /* 0x0000001a1ba3723e */ /* 0x000fca00000010ff */
[----:B------:R2:W-:Y:S01]  /*5910*/  STSM.16.M88.4 [R23], R160 ;  /* 0x000000a017007844 */ /* 0x0005e20000000200 */
[----:B------:R-:W5:Y:S01]  /*5920*/  MUFU.EX2 R30, R30 ;  /* 0x0000001e001e7308 */ /* 0x000f620000000800 */
[----:B-1----:R-:W-:-:S07]  /*5930*/  FADD.FTZ R14, R28, R37 ;  /* 0x000000251c0e7221 */ /* 0x002fce0000010000 */
[----:B------:R-:W1:Y:S01]  /*5940*/  MUFU.EX2 R31, R31 ;  /* 0x0000001f001f7308 */ /* 0x000e620000000800 */
[C---:B----4-:R-:W-:Y:S01]  /*5950*/  FADD.FTZ R15, R29.reuse, R14 ;  /* 0x0000000e1d0f7221 */ /* 0x050fe20000010000 */
[----:B------:R-:W-:Y:S01]  /*5960*/  FADD.FTZ R14, R46, R39 ;  /* 0x000000272e0e7221 */ /* 0x000fe20000010000 */
[----:B------:R-:W-:-:S03]  /*5970*/  F2FP.BF16.F32.PACK_AB R165, R29, R28 ;  /* 0x0000001c1da5723e */ /* 0x000fc600000010ff */
[----:B------:R-:W-:Y:S02]  /*5980*/  FADD.FTZ R47, R47, R14 ;  /* 0x0000000e2f2f7221 */ /* 0x000fe40000010000 */
[----:B------:R-:W-:Y:S01]  /*5990*/  MUFU.EX2 R3, R3 ;  /* 0x0000000300037308 */ /* 0x000fe20000000800 */
[----:B-----5:R-:W-:Y:S01]  /*59a0*/  FADD.FTZ R20, R30, R15 ;  /* 0x0000000f1e147221 */ /* 0x020fe20000010000 */
[----:B------:R-:W-:-:S04]  /*59b0*/  FADD.FTZ R48, R48, R47 ;  /* 0x0000002f30307221 */ /* 0x000fc80000010000 */
[----:B------:R-:W-:Y:S02]  /*59c0*/  FADD.FTZ R48, R49, R48 ;  /* 0x0000003031307221 */ /* 0x000fe40000010000 */
[----:B------:R-:W4:Y:S01]  /*59d0*/  MUFU.EX2 R32, R32 ;  /* 0x0000002000207308 */ /* 0x000f220000000800 */
[C---:B-1----:R-:W-:Y:S01]  /*59e0*/  FADD.FTZ R20, R31.reuse, R20 ;  /* 0x000000141f147221 */ /* 0x042fe20000010000 */
[----:B------:R-:W-:-:S05]  /*59f0*/  F2FP.BF16.F32.PACK_AB R167, R31, R30 ;  /* 0x0000001e1fa7723e */ /* 0x000fca00000010ff */
[----:B------:R2:W-:Y:S01]  /*5a00*/  STSM.16.M88.4 [R19], R164 ;  /* 0x000000a413007844 */ /* 0x0005e20000000200 */
[----:B------:R-:W1:Y:S08]  /*5a10*/  MUFU.EX2 R36, R36 ;  /* 0x0000002400247308 */ /* 0x000e700000000800 */
[----:B------:R-:W5:Y:S01]  /*5a20*/  MUFU.EX2 R4, R4 ;  /* 0x0000000400047308 */ /* 0x000f620000000800 */
[----:B----4-:R-:W-:Y:S01]  /*5a30*/  F2FP.BF16.F32.PACK_AB R169, R32, R3 ;  /* 0x0000000320a9723e */ /* 0x010fe200000010ff */
[----:B------:R-:W-:-:S04]  /*5a40*/  FADD.FTZ R3, R3, R20 ;  /* 0x0000001403037221 */ /* 0x000fc80000010000 */
[----:B------:R-:W-:Y:S02]  /*5a50*/  FADD.FTZ R3, R32, R3 ;  /* 0x0000000320037221 */ /* 0x000fe40000010000 */
[----:B------:R-:W4:Y:S01]  /*5a60*/  MUFU.EX2 R33, R33 ;  /* 0x0000002100217308 */ /* 0x000f220000000800 */
[----:B-1----:R-:W-:Y:S01]  /*5a70*/  F2FP.BF16.F32.PACK_AB R170, R36, R35 ;  /* 0x0000002324aa723e */ /* 0x002fe200000010ff */
[----:B------:R-:W-:Y:S01]  /*5a80*/  FADD.FTZ R35, R35, R48 ;  /* 0x0000003023237221 */ /* 0x000fe20000010000 */
[----:B-----5:R-:W-:Y:S01]  /*5a90*/  FADD.FTZ R14, R4, R3 ;  /* 0x00000003040e7221 */ /* 0x020fe20000010000 */
[C---:B----4-:R-:W-:Y:S02]  /*5aa0*/  F2FP.BF16.F32.PACK_AB R171, R33.reuse, R4 ;  /* 0x0000000421ab723e */ /* 0x050fe400000010ff */
[----:B------:R-:W-:Y:S01]  /*5ab0*/  FADD.FTZ R4, R36, R35 ;  /* 0x0000002324047221 */ /* 0x000fe20000010000 */
[----:B------:R-:W-:Y:S02]  /*5ac0*/  FADD.FTZ R3, R33, R14 ;  /* 0x0000000e21037221 */ /* 0x000fe40000010000 */
[----:B------:R2:W-:Y:S01]  /*5ad0*/  STSM.16.M88.4 [R22], R168 ;  /* 0x000000a816007844 */ /* 0x0005e20000000200 */
[----:B------:R-:W-:Y:S05]  /*5ae0*/  @!P0 BRA `(.L_x_3984) ;  /* 0x0000000000048947 */ /* 0x000fea0003800000 */
[----:B------:R-:W-:Y:S01]  /*5af0*/  BPT.TRAP 0x1 ;  /* 0x000000040000795c */ /* 0x000fe20000300000 */
.L_x_3984:
[----:B------:R1:W4:Y:S01]  /*5b00*/  SYNCS.PHASECHK.TRANS64.TRYWAIT P3, [R6+URZ+0x28c50], R13 ;  /* 0x028c500d060075a7 */ /* 0x000322000806017f */
[----:B------:R-:W-:Y:S05]  /*5b10*/  @!P0 BRA `(.L_x_3985) ;  /* 0x0000000000048947 */ /* 0x000fea0003800000 */
[----:B------:R-:W-:Y:S01]  /*5b20*/  BPT.TRAP 0x1 ;  /* 0x000000040000795c */ /* 0x000fe20000300000 */
.L_x_3985:
[----:B----4-:R-:W-:Y:S05]  /*5b30*/  @P3 BRA `(.L_x_3986) ;  /* 0x0000000000083947 */ /* 0x010fea0003800000 */
[----:B------:R-:W4:Y:S02]  /*5b40*/  SYNCS.PHASECHK.TRANS64.TRYWAIT P3, [R6+URZ+0x28c50], R13 ;  /* 0x028c500d060075a7 */ /* 0x000f24000806017f */
[----:B----4-:R-:W-:Y:S05]  /*5b50*/  @!P3 BRA `(.L_x_3987) ;  /* 0x000000cc0000b947 */ /* 0x010fea0003800000 */
.L_x_3986:
[----:B------:R-:W-:Y:S01]  /*5b60*/  ULEA UR11, UR39, UR45, 0xc ;  /* 0x0000002d270b7291 */ /* 0x000fe2000f8e603f */
[----:B------:R-:W-:Y:S01]  /*5b70*/  WARPGROUP.ARRIVE ;  /* 0x00000000000079c5 */ /* 0x000fe20000000000 */
[----:B------:R-:W-:Y:S01]  /*5b80*/  UMOV UR7, 0x40000040 ;  /* 0x4000004000077882 */ /* 0x000fe20000000000 */
[----:B-1-34-:R-:W-:-:S04]  /*5b90*/  @!P1 IADD3 R6, R6, 0x28c60, RZ ;  /* 0x00028c6006069810 */ /* 0x01afc80007ffe0ff */
[----:B------:R-:W-:Y:S01]  /*5ba0*/  UMOV UR6, UR11 ;  /* 0x0000000b00067c82 */ /* 0x000fe20008000000 */
[----:B------:R-:W-:Y:S01]  /*5bb0*/  @!P1 PRMT R6, RZ, 0x654, R6 ;  /* 0x00000654ff069816 */ /* 0x000fe20000000006 */
[----:B------:R-:W-:Y:S01]  /*5bc0*/  HGMMA.64x256x16.F32.BF16 R24, R156, gdesc[UR4].tnspB, RZ, !UPT, gsb0 ;  /* 0x43e000049c187df0 */ /* 0x000fe2000c0018ff */
        /* <DEDUP_REMOVED lines=28> */
[----:B-1----:R-:W-:-:S02]  /*5d90*/  IMAD R6, R9, UR49, -R12 ;  /* 0x0000003109067c24 */ /* 0x002fc4000f8e0a0c */
[----:B------:R-:W-:Y:S02]  /*5da0*/  VIADD R9, R152, 0xfffffffe ;  /* 0xfffffffe98097836 */ /* 0x000fe40000000000 */
[----:B------:R-:W-:-:S05]  /*5db0*/  VIADD R13, R6, UR42 ;  /* 0x0000002a060d7c36 */ /* 0x000fca0008000000 */
[----:B------:R-:W-:Y:S01]  /*5dc0*/  IADD3 R10, R13, R10, RZ ;  /* 0x0000000a0d0a7210 */ /* 0x000fe20007ffe0ff */
        /* <DEDUP_REMOVED lines=11> */
.L_x_3989:
[----:B------:R-:W-:-:S13]  /*5e80*/  ISETP.NE.AND P3, PT, R11, 0x1, PT ;  /* 0x000000010b00780c */ /* 0x000fda0003f65270 */
[----:B------:R-:W1:Y:S02]  /*5e90*/  @P3 LDC.64 R14, c[0x0][0x9e8] ;  /* 0x00027a00ff0e3b82 */ /* 0x000e640000000a00 */
[----:B-1----:R-:W-:-:S05]  /*5ea0*/  @P3 IMAD.HI.U32 R14, R12, R14, RZ ;  /* 0x0000000e0c0e3227 */ /* 0x002fca00078e00ff */
[----:B------:R-:W-:-:S07]  /*5eb0*/  @P3 SHF.R.U32.HI R12, RZ, R15, R14 ;  /* 0x0000000fff0c3219 */ /* 0x000fce000001160e */
.L_x_3990:
[----:B------:R-:W-:-:S05]  /*5ec0*/  IMAD R11, R12, R11, R11 ;  /* 0x0000000b0c0b7224 */ /* 0x000fca00078e020b */
[----:B------:R-:W-:-:S07]  /*5ed0*/  VIMNMX R10, R10, R11, PT ;  /* 0x0000000b0a0a7248 */ /* 0x000fce0003fe0100 */
.L_x_3988:
[----:B------:R-:W-:Y:S01]  /*5ee0*/  SHF.R.S32.HI R11, RZ, 0x1f, R10 ;  /* 0x0000001fff0b7819 */ /* 0x000fe2000001140a */
[----:B------:R-:W-:Y:S01]  /*5ef0*/  ULDC UR25, c[0x0][0x9e4] ;  /* 0x0002790000197ab9 */ /* 0x000fe20000000800 */
[----:B------:R-:W-:Y:S01]  /*5f00*/  ULDC UR24, c[0x0][0x288] ;  /* 0x0000a20000187ab9 */ /* 0x000fe20000000800 */
[----:B------:R-:W-:Y:S01]  /*5f10*/  ULDC UR21, c[0x0][0x988] ;  /* 0x0002620000157ab9 */ /* 0x000fe20000000800 */
[----:B------:R-:W-:Y:S01]  /*5f20*/  LEA.HI R11, R11, R10, RZ, 0x6 ;  /* 0x0000000a0b0b7211 */ /* 0x000fe200078f30ff */
[----:B------:R-:W-:Y:S01]  /*5f30*/  ULDC UR23, c[0x0][0x9d8] ;  /* 0x0002760000177ab9 */ /* 0x000fe20000000800 */
[----:B------:R-:W-:Y:S02]  /*5f40*/  ULDC UR22, c[0x0][0x9e0] ;  /* 0x0002780000167ab9 */ /* 0x000fe40000000800 */
[----:B------:R-:W-:-:S04]  /*5f50*/  SHF.R.S32.HI R11, RZ, 0x6, R11 ;  /* 0x00000006ff0b7819 */ /* 0x000fc8000001140b */
[----:B------:R-:W-:-:S04]  /*5f60*/  VIMNMX R12, R11, UR41, !PT ;  /* 0x000000290b0c7c48 */ /* 0x000fc8000ffe0100 */
[----:B------:R-:W-:-:S13]  /*5f70*/  ISETP.GE.AND P3, PT, R9, R12, PT ;  /* 0x0000000c0900720c */ /* 0x000fda0003f66270 */
[----:B------:R-:W-:Y:S05]  /*5f80*/  @!P3 BRA `(.L_x_3991) ;  /* 0x0000002400acb947 */ /* 0x000fea0003800000 */
.L_x_4008:
[----:B------:R-:W-:-:S04]  /*5f90*/  UIADD3 UR26, UR39, 0x1, URZ ;  /* 0x00000001271a7890 */ /* 0x000fc8000fffe03f */
[----:B------:R-:W-:-:S04]  /*5fa0*/  UISETP.NE.AND UP0, UPT, UR26, 0x2, UPT ;  /* 0x000000021a00788c */ /* 0x000fc8000bf05270 */
[----:B------:R-:W-:Y:S02]  /*5fb0*/  USEL UR6, URZ, 0x1, UP0 ;  /* 0x000000013f067887 */ /* 0x000fe40008000000 */
[----:B------:R-:W-:Y:S02]  /*5fc0*/  USEL UR26, UR26, URZ, UP0 ;  /* 0x0000003f1a1a7287 */ /* 0x000fe40008000000 */
[----:B------:R-:W-:Y:S01]  /*5fd0*/  ULOP3.LUT UR38, UR38, UR6, URZ, 0x3c, !UPT ;  /* 0x0000000626267292 */ /* 0x000fe2000f8e3c3f */
[----:B-123--:R-:W-:Y:S11]  /*5fe0*/  @!P0 BRA `(.L_x_3992) ;  /* 0x0000000000048947 */ /* 0x00eff60003800000 */
[----:B------:R-:W-:Y:S01]  /*5ff0*/  BPT.TRAP 0x1 ;  /* 0x000000040000795c */ /* 0x000fe20000300000 */
.L_x_3992:
[----:B------:R-:W-:Y:S01]  /*6000*/  ULEA UR27, UR26, UR48, 0x3 ;  /* 0x000000301a1b7291 */ /* 0x000fe2000f8e183f */
[----:B------:R-:W-:-:S04]  /*6010*/  MOV R10, UR38 ;  /* 0x00000026000a7c02 */ /* 0x000fc80008000f00 */
[----:B------:R-:W-:-:S04]  /*6020*/  SHF.L.U32 R10, R10, 0x1f, RZ ;  /* 0x0000001f0a0a7819 */ /* 0x000fc800000006ff */
[----:B------:R1:W3:Y:S01]  /*6030*/  SYNCS.PHASECHK.TRANS64.TRYWAIT P3, [UR27+0x28c30], R10 ;  /* 0x028c300aff0075a7 */ /* 0x0002e2000806015b */
[----:B------:R-:W-:Y:S05]  /*6040*/  @!P0 BRA `(.L_x_3993) ;  /* 0x0000000000048947 */ /* 0x000fea0003800000 */
[----:B------:R-:W-:Y:S01]  /*6050*/  BPT.TRAP 0x1 ;  /* 0x000000040000795c */ /* 0x000fe20000300000 */
.L_x_3993:
[----:B---3--:R-:W-:Y:S05]  /*6060*/  @P3 BRA `(.L_x_3994) ;  /* 0x0000000000083947 */ /* 0x008fea0003800000 */
[----:B------:R-:W3:Y:S02]  /*6070*/  SYNCS.PHASECHK.TRANS64.TRYWAIT P3, [UR27+0x28c30], R10 ;  /* 0x028c300aff0075a7 */ /* 0x000ee4000806015b */
[----:B---3--:R-:W-:Y:S05]  /*6080*/  @!P3 BRA `(.L_x_3995) ;  /* 0x000000c400c8b947 */ /* 0x008fea0003800000 */
.L_x_3994:
[----:B------:R-:W-:Y:S01]  /*6090*/  R2UR UR18, R0 ;  /* 0x00000000001272ca */ /* 0x000fe200000e0000 */
[----:B--2---:R-:W-:Y:S01]  /*60a0*/  WARPGROUP.ARRIVE ;  /* 0x00000000000079c5 */ /* 0x004fe20000000000 */
[----:B------:R-:W-:Y:S01]  /*60b0*/  UMOV UR19, 0x40000040 ;  /* 0x4000004000137882 */ /* 0x000fe20000000000 */
[----:B------:R-:W-:Y:S01]  /*60c0*/  UMOV UR7, 0x40000040 ;  /* 0x4000004000077882 */ /* 0x000fe20000000000 */
[----:B------:R-:W-:Y:S01]  /*60d0*/  UMOV UR11, 0x40000040 ;  /* 0x40000040000b7882 */ /* 0x000fe20000000000 */
[----:B------:R-:W-:Y:S01]  /*60e0*/  UMOV UR15, 0x40000040 ;  /* 0x40000040000f7882 */ /* 0x000fe20000000000 */
[----:B------:R-:W2:Y:S01]  /*60f0*/  LDC R15, c[0x0][0x2e0] ;  /* 0x0000b800ff0f7b82 */ /* 0x000ea20000000800 */
[----:B------:R-:W-:-:S04]  /*6100*/  IMAD.U32 R13, RZ, RZ, UR27 ;  /* 0x0000001bff0d7e24 */ /* 0x000fc8000f8e00ff */
[----:B------:R-:W-:Y:S02]  /*6110*/  @!P1 VIADD R14, R13, 0x28c40 ;  /* 0x00028c400d0e9836 */ /* 0x000fe40000000000 */
[----:B------:R-:W-:-:S03]  /*6120*/  ULEA UR18, UR26, UR18, 0x9 ;  /* 0x000000121a127291 */ /* 0x000fc6000f8e483f */
[----:B------:R-:W-:Y:S01]  /*6130*/  @!P1 PRMT R14, RZ, 0x654, R14 ;  /* 0x00000654ff0e9816 */ /* 0x000fe2000000000e */
[----:B------:R-:W-:Y:S02]  /*6140*/  UIADD3 UR6, UR18, 0x2, URZ ;  /* 0x0000000212067890 */ /* 0x000fe4000fffe03f */
[----:B------:R-:W-:Y:S02]  /*6150*/  UIADD3 UR10, UR18, 0x4, URZ ;  /* 0x00000004120a7890 */ /* 0x000fe4000fffe03f */
[----:B------:R-:W-:Y:S02]  /*6160*/  UIADD3 UR14, UR18, 0x6, URZ ;  /* 0x00000006120e7890 */ /* 0x000fe4000fffe03f */
[----:B------:R-:W-:Y:S03]  /*6170*/  HGMMA.64x64x16.F32.BF16 R152, gdesc[UR16], RZ, !UPT, gsb0 ;  /* 0x00e00000109879f0 */ /* 0x000fe6000c0018ff */
        /* <DEDUP_REMOVED lines=12> */
[----:B---3--:R-:W-:Y:S01]  /*6240*/  FMUL.FTZ R11, R154, UR23 ;  /* 0x000000179a0b7c20 */ /* 0x008fe20008410000 */
        /* <DEDUP_REMOVED lines=27> */
[----:B------:R-:W-:Y:S01]  /*6400*/  SHF.L.U32 R178, R9, 0x6, RZ ;  /* 0x0000000609b27819 */ /* 0x000fe200000006ff */
[----:B------:R-:W-:Y:S01]  /*6410*/  FMUL.FTZ R167, R183, UR23 ;  /* 0x00000017b7a77c20 */ /* 0x000fe20008410000 */
[----:B------:R3:W-:Y:S01]  /*6420*/  @!P1 SYNCS.ARRIVE.TRANS64.RED.A1T0 RZ, [R14+URZ], RZ ;  /* 0x000000ff0eff99a7 */ /* 0x0007e2000810043f */
[----:B------:R-:W4:Y:S01]  /*6430*/  MUFU.TANH R192, R192 ;  /* 0x000000c000c07308 */ /* 0x000f220000002400 */
[----:B------:R-:W-:Y:S01]  /*6440*/  FMUL.FTZ R176, R176, UR23 ;  /* 0x00000017b0b07c20 */ /* 0x000fe20008410000 */
[----:B---3--:R-:W-:-:S06]  /*6450*/  IADD3 R14, -R178, 0x1, RZ ;  /* 0x00000001b20e7810 */ /* 0x008fcc0007ffe1ff */
[----:B------:R-:W3:Y:S01]  /*6460*/  MUFU.TANH R193, R193 ;  /* 0x000000c100c17308 */ /* 0x000ee20000002400 */
[----:B--2---:R-:W-:-:S07]  /*6470*/  IMAD R15, R15, UR49, R14 ;  /* 0x000000310f0f7c24 */ /* 0x004fce000f8e020e */
[----:B------:R-:W2:Y:S01]  /*6480*/  MUFU.TANH R11, R11 ;  /* 0x0000000b000b7308 */ /* 0x000ea20000002400 */
[----:B------:R-:W-:-:S04]  /*6490*/  IADD3 R174, R15, -UR24, -R2 ;  /* 0x800000180fae7c10 */ /* 0x000fc8000fffe802 */
[----:B------:R-:W-:-:S03]  /*64a0*/  IADD3 R177, R5, UR20, R174 ;  /* 0x0000001405b17c10 */ /* 0x000fc6000fffe0ae */
        /* <DEDUP_REMOVED lines=28> */
[----:B------:R5:W1:Y:S02]  /*6670*/  MUFU.TANH R199, R176 ;  /* 0x000000b000c77308 */ /* 0x000a640000002400 */
[----:B-----5:R-:W-:Y:S01]  /*6680*/  IADD3 R176, R5, UR22, R174 ;  /* 0x0000001605b07c10 */ /* 0x020fe2000fffe0ae */
[----:B--234-:R-:W-:Y:S06]  /*6690*/  @!P2 BRA `(.L_x_3996) ;  /* 0x000000000058a947 */ /* 0x01cfec0003800000 */
[----:B------:R-:W-:Y:S01]  /*66a0*/  IMAD.IADD R171, R5, 0x1, R6 ;  /* 0x0000000105ab7824 */ /* 0x000fe200078e0206 */
[----:B------:R-:W-:Y:S04]  /*66b0*/  BSSY B0, `(.L_x_3997) ;  /* 0x0000010000007945 */ /* 0x000fe80003800000 */
[----:B------:R-:W-:-:S13]  /*66c0*/  ISETP.GT.AND P3, PT, R171, -0x1, PT ;  /* 0xffffffffab00780c */ /* 0x000fda0003f64270 */
        /* <DEDUP_REMOVED lines=9> */
.L_x_3998:
[----:B------:R-:W-:-:S04]  /*6760*/  MOV R170, UR25 ;  /* 0x0000001900aa7c02 */ /* 0x000fc80008000f00 */
[----:B------:R-:W-:-:S13]  /*6770*/  ISETP.NE.AND P3, PT, R170, 0x1, PT ;  /* 0x00000001aa00780c */ /* 0x000fda0003f65270 */
[----:B------:R-:W2:Y:S02]  /*6780*/  @P3 LDC.64 R14, c[0x0][0x9e8] ;  /* 0x00027a00ff0e3b82 */ /* 0x000ea40000000a00 */
[----:B--2---:R-:W-:-:S05]  /*6790*/  @P3 IMAD.HI.U32 R14, R171, R14, RZ ;  /* 0x0000000eab0e3227 */ /* 0x004fca00078e00ff */
[----:B------:R-:W-:-:S07]  /*67a0*/  @P3 SHF.R.U32.HI R171, RZ, R15, R14 ;  /* 0x0000000fffab3219 */ /* 0x000fce000001160e */
.L_x_3999:
[----:B------:R-:W-:Y:S05]  /*67b0*/  BSYNC B0 ;  /* 0x0000000000007941 */ /* 0x000fea0003800000 */
.L_x_3997:
[----:B------:R-:W-:-:S04]  /*67c0*/  IMAD R171, R171, R170, -R178 ;  /* 0x000000aaabab7224 */ /* 0x000fc800078e0ab2 */
[----:B------:R-:W-:-:S05]  /*67d0*/  IMAD.IADD R171, R171, 0x1, -R2 ;  /* 0x00000001abab7824 */ /* 0x000fca00078e0a02 */
[----:B------:R-:W-:Y:S02]  /*67e0*/  VIADDMNMX R176, R171, R170, R176, PT ;  /* 0x000000aaabb07246 */ /* 0x000fe400038001b0 */
[----:B------:R-:W-:-:S07]  /*67f0*/  VIMNMX R177, R177, R171, !PT ;  /* 0x000000abb1b17248 */ /* 0x000fce0007fe0100 */
.L_x_3996:
[----:B------:R-:W-:Y:S01]  /*6800*/  ISETP.GT.AND P3, PT, R9, -0x1, PT ;  /* 0xffffffff0900780c */ /* 0x000fe20003f64270 */
[C---:B------:R-:W-:Y:S01]  /*6810*/  VIADD R14, R174.reuse, UR22 ;  /* 0x00000016ae0e7c36 */ /* 0x040fe20008000000 */
[----:B------:R-:W-:Y:S02]  /*6820*/  IADD3 R174, R174, UR20, RZ ;  /* 0x00000014aeae7c10 */ /* 0x000fe4000fffe0ff */
[C---:B------:R-:W-:Y:S02]  /*6830*/  ISETP.GT.AND P4, PT, R177.reuse, RZ, P3 ;  /* 0x000000ffb100720c */ /* 0x040fe40001f84270 */
[C---:B------:R-:W-:Y:S02]  /*6840*/  ISETP.GT.AND P6, PT, R177.reuse, 0x1, P3 ;  /* 0x00000001b100780c */ /* 0x040fe40001fc4270 */
[----:B------:R-:W-:Y:S02]  /*6850*/  ISETP.LT.OR P5, PT, R176, 0x1, P4 ;  /* 0x00000001b000780c */ /* 0x000fe400027a1670 */
[----:B------:R-:W-:-:S02]  /*6860*/  ISETP.GT.AND P4, PT, R177, 0x8, P3 ;  /* 0x00000008b100780c */ /* 0x000fc40001f84270 */
[----:B------:R-:W-:Y:S02]  /*6870*/  FSEL R192, R192, -INF , !P5 ;  /* 0xff800000c0c07808 */ /* 0x000fe40006800000 */
[----:B------:R-:W-:Y:S02]  /*6880*/  ISETP.GT.AND P5, PT, R177, 0x9, P3 ;  /* 0x00000009b100780c */ /* 0x000fe40001fa4270 */
[C---:B------:R-:W-:Y:S02]  /*6890*/  ISETP.LT.OR P6, PT, R176.reuse, 0x2, P6 ;  /* 0x00000002b000780c */ /* 0x040fe400037c1670 */
[C---:B------:R-:W-:Y:S02]  /*68a0*/  ISETP.LT.OR P4, PT, R176.reuse, 0x9, P4 ;  /* 0x00000009b000780c */ /* 0x040fe40002781670 */
[----:B------:R-:W-:Y:S02]  /*68b0*/  ISETP.LT.OR P5, PT, R176, 0xa, P5 ;  /* 0x0000000ab000780c */ /* 0x000fe40002fa1670 */
[----:B------:R-:W-:-:S02]  /*68c0*/  FSEL R193, R193, -INF , !P6 ;  /* 0xff800000c1c17808 */ /* 0x000fc40007000000 */
[----:B-1----:R-:W-:Y:S02]  /*68d0*/  FSEL R194, R194, -INF , !P4 ;  /* 0xff800000c2c27808 */ /* 0x002fe40006000000 */
[----:B------:R-:W-:Y:S02]  /*68e0*/  FSEL R195, R195, -INF , !P5 ;  /* 0xff800000c3c37808 */ /* 0x000fe40006800000 */
[C---:B------:R-:W-:Y:S02]  /*68f0*/  ISETP.GT.AND P6, PT, R177.reuse, 0x10, P3 ;  /* 0x00000010b100780c */ /* 0x040fe40001fc4270 */
[C---:B------:R-:W-:Y:S02]  /*6900*/  ISETP.GT.AND P4, PT, R177.reuse, 0x11, P3 ;  /* 0x00000011b100780c */ /* 0x040fe40001f84270 */
[----:B------:R-:W-:Y:S02]  /*6910*/  ISETP.GT.AND P5, PT, R177, 0x18, P3 ;  /* 0x00000018b100780c */ /* 0x000fe40001fa4270 */
[----:B------:R-:W-:-:S02]  /*6920*/  ISETP.LT.OR P6, PT, R176, 0x11, P6 ;  /* 0x00000011b000780c */ /* 0x000fc400037c1670 */
[C---:B------:R-:W-:Y:S02]  /*6930*/  ISETP.LT.OR P4, PT, R176.reuse, 0x12, P4 ;  /* 0x00000012b000780c */ /* 0x040fe40002781670 */
[----:B------:R-:W-:Y:S02]  /*6940*/  ISETP.LT.OR P5, PT, R176, 0x19, P5 ;  /* 0x00000019b000780c */ /* 0x000fe40002fa1670 */
[----:B------:R-:W-:Y:S02]  /*6950*/  FSEL R196, R196, -INF , !P6 ;  /* 0xff800000c4c47808 */ /* 0x000fe40007000000 */
[----:B------:R-:W-:Y:S02]  /*6960*/  FSEL R173, R161, -INF , !P4 ;  /* 0xff800000a1ad7808 */ /* 0x000fe40006000000 */
[----:B------:R-:W-:Y:S02]  /*6970*/  FSEL R164, R164, -INF , !P5 ;  /* 0xff800000a4a47808 */ /* 0x000fe40006800000 */
[----:B------:R-:W-:-:S02]  /*6980*/  ISETP.GT.AND P6, PT, R177, 0x19, P3 ;  /* 0x00000019b100780c */ /* 0x000fc40001fc4270 */
[C---:B------:R-:W-:Y:S02]  /*6990*/  ISETP.GT.AND P4, PT, R177.reuse, 0x20, P3 ;  /* 0x00000020b100780c */ /* 0x040fe40001f84270 */
[----:B------:R-:W-:Y:S02]  /*69a0*/  ISETP.GT.AND P5, PT, R177, 0x21, P3 ;  /* 0x00000021b100780c */ /* 0x000fe40001fa4270 */
[C---:B------:R-:W-:Y:S02]  /*69b0*/  ISETP.LT.OR P6, PT, R176.reuse, 0x1a, P6 ;  /* 0x0000001ab000780c */ /* 0x040fe400037c1670 */
[C---:B------:R-:W-:Y:S02]  /*69c0*/  ISETP.LT.OR P4, PT, R176.reuse, 0x21, P4 ;  /* 0x00000021b000780c */ /* 0x040fe40002781670 */
[----:B------:R-:W-:Y:S02]  /*69d0*/  ISETP.LT.OR P5, PT, R176, 0x22, P5 ;  /* 0x00000022b000780c */ /* 0x000fe40002fa1670 */
[----:B------:R-:W-:-:S02]  /*69e0*/  FSEL R172, R165, -INF , !P6 ;  /* 0xff800000a5ac7808 */ /* 0x000fc40007000000 */
[----:B------:R-:W-:Y:S02]  /*69f0*/  FSEL R170, R168, -INF , !P4 ;  /* 0xff800000a8aa7808 */ /* 0x000fe40006000000 */
        /* <DEDUP_REMOVED lines=16> */
[----:B------:R-:W-:-:S02]  /*6b00*/  IADD3 R177, R174, 0x8, R5 ;  /* 0x00000008aeb17810 */ /* 0x000fc40007ffe005 */
[----:B------:R-:W-:Y:S02]  /*6b10*/  IADD3 R176, R14, 0x8, R5 ;  /* 0x000000080eb07810 */ /* 0x000fe40007ffe005 */
[----:B------:R-:W-:Y:S02]  /*6b20*/  FSEL R175, R175, -INF , !P6 ;  /* 0xff800000afaf7808 */ /* 0x000fe40007000000 */
[----:B------:R-:W-:Y:S02]  /*6b30*/  FSEL R174, R180, -INF , !P4 ;  /* 0xff800000b4ae7808 */ /* 0x000fe40006000000 */
[----:B------:R-:W-:Y:S01]  /*6b40*/  FSEL R168, R181, -INF , !P5 ;  /* 0xff800000b5a87808 */ /* 0x000fe20006800000 */
[----:B------:R-:W-:Y:S06]  /*6b50*/  @!P2 BRA `(.L_x_4000) ;  /* 0x00000000005ca947 */ /* 0x000fec0003800000 */
[----:B------:R-:W-:Y:S01]  /*6b60*/  IMAD.IADD R179, R5, 0x1, R6 ;  /* 0x0000000105b37824 */ /* 0x000fe200078e0206 */
[----:B------:R-:W-:Y:S03]  /*6b70*/  BSSY B0, `(.L_x_4001) ;  /* 0x0000011000007945 */ /* 0x000fe60003800000 */
[----:B------:R-:W-:-:S05]  /*6b80*/  VIADD R179, R179, 0x8 ;  /* 0x00000008b3b37836 */ /* 0x000fca0000000000 */
[----:B------:R-:W-:-:S13]  /*6b90*/  ISETP.GT.AND P4, PT, R179, -0x1, PT ;  /* 0xffffffffb300780c */ /* 0x000fda0003f84270 */
[----:B------:R-:W-:Y:S05]  /*6ba0*/  @P4 BRA `(.L_x_4002) ;  /* 0x0000000000204947 */ /* 0x000fea0003800000 */
[----:B------:R-:W-:Y:S02]  /*6bb0*/  MOV R180, UR25 ;  /* 0x0000001900b47c02 */ /* 0x000fe40008000f00 */
[----:B------:R-:W-:Y:S02]  /*6bc0*/  LOP3.LUT R179, RZ, R179, RZ, 0x33, !PT ;  /* 0x000000b3ffb37212 */ /* 0x000fe400078e33ff */
[----:B------:R-:W-:-:S13]  /*6bd0*/  ISETP.NE.AND P4, PT, R180, 0x1, PT ;  /* 0x00000001b400780c */ /* 0x000fda0003f85270 */
[----:B------:R-:W1:Y:S02]  /*6be0*/  @P4 LDC.64 R14, c[0x0][0x9e8] ;  /* 0x00027a00ff0e4b82 */ /* 0x000e640000000a00 */
[----:B-1----:R-:W-:-:S05]  /*6bf0*/  @P4 IMAD.HI.U32 R14, R179, R14, RZ ;  /* 0x0000000eb30e4227 */ /* 0x002fca00078e00ff */
[----:B------:R-:W-:-:S04]  /*6c00*/  @P4 SHF.R.U32.HI R179, RZ, R15, R14 ;  /* 0x0000000fffb34219 */ /* 0x000fc8000001160e */
[----:B------:R-:W-:Y:S01]  /*6c10*/  LOP3.LUT R179, RZ, R179, RZ, 0x33, !PT ;  /* 0x000000b3ffb37212 */ /* 0x000fe200078e33ff */
[----:B------:R-:W-:Y:S06]  /*6c20*/  BRA `(.L_x_4003) ;  /* 0x0000000000147947 */ /* 0x000fec0003800000 */
.L_x_4002:
[----:B------:R-:W-:-:S05]  /*6c30*/  IMAD.U32 R180, RZ, RZ, UR25 ;  /* 0x00000019ffb47e24 */ /* 0x000fca000f8e00ff */
[----:B------:R-:W-:-:S13]  /*6c40*/  ISETP.NE.AND P4, PT, R180, 0x1, PT ;  /* 0x00000001b400780c */ /* 0x000fda0003f85270 */
[----:B------:R-:W1:Y:S02]  /*6c50*/  @P4 LDC.64 R14, c[0x0][0x9e8] ;  /* 0x00027a00ff0e4b82 */ /* 0x000e640000000a00 */
[----:B-1----:R-:W-:-:S05]  /*6c60*/  @P4 IMAD.HI.U32 R14, R179, R14, RZ ;  /* 0x0000000eb30e4227 */ /* 0x002fca00078e00ff */
[----:B------:R-:W-:-:S07]  /*6c70*/  @P4 SHF.R.U32.HI R179, RZ, R15, R14 ;  /* 0x0000000fffb34219 */ /* 0x000fce000001160e */
.L_x_4003:
[----:B------:R-:W-:Y:S05]  /*6c80*/  BSYNC B0 ;  /* 0x0000000000007941 */ /* 0x000fea0003800000 */
.L_x_4001:
[----:B------:R-:W-:-:S04]  /*6c90*/  IMAD R179, R179, R180, -R178 ;  /* 0x000000b4b3b37224 */ /* 0x000fc800078e0ab2 */
[----:B------:R-:W-:-:S05]  /*6ca0*/  IMAD.IADD R179, R179, 0x1, -R2 ;  /* 0x00000001b3b37824 */ /* 0x000fca00078e0a02 */
[----:B------:R-:W-:Y:S02]  /*6cb0*/  VIADDMNMX R176, R179, R180, R176, PT ;  /* 0x000000b4b3b07246 */ /* 0x000fe400038001b0 */
[----:B------:R-:W-:-:S07]  /*6cc0*/  VIMNMX R177, R177, R179, !PT ;  /* 0x000000b3b1b17248 */ /* 0x000fce0007fe0100 */
.L_x_4000:
[----:B------:R-:W-:Y:S01]  /*6cd0*/  FMNMX.FTZ R14, R192, R7, !PT ;  /* 0x00000007c00e7209 */ /* 0x000fe20007810000 */
[----:B------:R-:W-:Y:S01]  /*6ce0*/  UMOV UR10, UR21 ;  /* 0x00000015000a7c82 */ /* 0x000fe20008000000 */
[----:B------:R-:W-:Y:S02]  /*6cf0*/  ISETP.GT.AND P4, PT, R177, 0x1, P3 ;  /* 0x00000001b100780c */ /* 0x000fe40001f84270 */
[----:B------:R-:W-:Y:S02]  /*6d00*/  FMNMX.FTZ R15, R193, R14, !PT ;  /* 0x0000000ec10f7209 */ /* 0x000fe40007810000 */
[----:B------:R-:W-:Y:S02]  /*6d10*/  ISETP.LT.OR P4, PT, R176, 0x2, P4 ;  /* 0x00000002b000780c */ /* 0x000fe40002781670 */
[----:B------:R-:W-:Y:S02]  /*6d20*/  FMNMX.FTZ R14, R194, R15, !PT ;  /* 0x0000000fc20e7209 */ /* 0x000fe40007810000 */
[----:B------:R-:W-:-:S02]  /*6d30*/  FSEL R20, R20, -INF , !P4 ;  /* 0xff80000014147808 */ /* 0x000fc40006000000 */
[----:B------:R-:W-:Y:S02]  /*6d40*/  FMNMX.FTZ R15, R195, R14, !PT ;  /* 0x0000000ec30f7209 */ /* 0x000fe40007810000 */
[----:B------:R-:W-:Y:S02]  /*6d50*/  ISETP.GT.AND P4, PT, R177, RZ, P3 ;  /* 0x000000ffb100720c */ /* 0x000fe40001f84270 */
[----:B------:R-:W-:Y:S02]  /*6d60*/  FMNMX.FTZ R14, R196, R15, !PT ;  /* 0x0000000fc40e7209 */ /* 0x000fe40007810000 */
[----:B------:R-:W-:Y:S02]  /*6d70*/  ISETP.LT.OR P4, PT, R176, 0x1, P4 ;  /* 0x00000001b000780c */ /* 0x000fe40002781670 */
[----:B------:R-:W-:Y:S02]  /*6d80*/  FMNMX.FTZ R15, R173, R14, !PT ;  /* 0x0000000ead0f7209 */ /* 0x000fe40007810000 */
[----:B------:R-:W-:-:S02]  /*6d90*/  ISETP.GT.AND P5, PT, R177, 0x8, P3 ;  /* 0x00000008b100780c */ /* 0x000fc40001fa4270 */
[----:B------:R-:W-:Y:S02]  /*6da0*/  FMNMX.FTZ R15, R164, R15, !PT ;  /* 0x0000000fa40f7209 */ /* 0x000fe40007810000 */
[----:B------:R-:W-:Y:S02]  /*6db0*/  FSEL R11, R11, -INF , !P4 ;  /* 0xff8000000b0b7808 */ /* 0x000fe40006000000 */
        /* <DEDUP_REMOVED lines=18> */
[C---:B------:R-:W-:Y:S01]  /*6ee0*/  ISETP.GT.AND P4, PT, R177.reuse, 0x18, P3 ;  /* 0x00000018b100780c */ /* 0x040fe20001f84270 */
[----:B------:R-:W1:Y:S01]  /*6ef0*/  SHFL.BFLY PT, R14, R15, 0x2, 0x1f ;  /* 0x0c401f000f0e7f89 */ /* 0x000e6200000e0000 */
[C---:B------:R-:W-:Y:S02]  /*6f00*/  ISETP.LT.OR P6, PT, R176.reuse, 0x12, P6 ;  /* 0x00000012b000780c */ /* 0x040fe400037c1670 */
[----:B------:R-:W-:Y:S02]  /*6f10*/  ISETP.GT.AND P5, PT, R177, 0x19, P3 ;  /* 0x00000019b100780c */ /* 0x000fe40001fa4270 */
[----:B------:R-:W-:-:S02]  /*6f20*/  ISETP.LT.OR P4, PT, R176, 0x19, P4 ;  /* 0x00000019b000780c */ /* 0x000fc40002781670 */
[----:B------:R-:W-:Y:S02]  /*6f30*/  FSEL R154, R154, -INF , !P6 ;  /* 0xff8000009a9a7808 */ /* 0x000fe40007000000 */
[----:B------:R-:W-:Y:S02]  /*6f40*/  ISETP.GT.AND P6, PT, R177, 0x20, P3 ;  /* 0x00000020b100780c */ /* 0x000fe40001fc4270 */
[C---:B------:R-:W-:Y:S02]  /*6f50*/  ISETP.LT.OR P5, PT, R176.reuse, 0x1a, P5 ;  /* 0x0000001ab000780c */ /* 0x040fe40002fa1670 */
[----:B------:R-:W-:Y:S02]  /*6f60*/  FSEL R155, R155, -INF , !P4 ;  /* 0xff8000009b9b7808 */ /* 0x000fe40006000000 */
[----:B------:R-:W-:Y:S02]  /*6f70*/  ISETP.GT.AND P4, PT, R177, 0x21, P3 ;  /* 0x00000021b100780c */ /* 0x000fe40001f84270 */
[----:B------:R-:W-:-:S02]  /*6f80*/  ISETP.LT.OR P6, PT, R176, 0x21, P6 ;  /* 0x00000021b000780c */ /* 0x000fc400037c1670 */
[----:B------:R-:W-:Y:S02]  /*6f90*/  FSEL R156, R156, -INF , !P5 ;  /* 0xff8000009c9c7808 */ /* 0x000fe40006800000 */
[----:B------:R-:W-:Y:S02]  /*6fa0*/  ISETP.GT.AND P5, PT, R177, 0x28, P3 ;  /* 0x00000028b100780c */ /* 0x000fe40001fa4270 */
[----:B------:R-:W-:Y:S02]  /*6fb0*/  ISETP.LT.OR P4, PT, R176, 0x22, P4 ;  /* 0x00000022b000780c */ /* 0x000fe40002781670 */
[----:B-1----:R-:W-:Y:S02]  /*6fc0*/  FMNMX.FTZ R178, R15, R14, !PT ;  /* 0x0000000e0fb27209 */ /* 0x002fe40007810000 */
[----:B------:R-:W-:Y:S02]  /*6fd0*/  FMNMX.FTZ R15, R11, R8, !PT ;  /* 0x000000080b0f7209 */ /* 0x000fe40007810000 */
[----:B------:R-:W-:Y:S01]  /*6fe0*/  FSEL R157, R157, -INF , !P6 ;  /* 0xff8000009d9d7808 */ /* 0x000fe20007000000 */
[----:B------:R-:W1:Y:S01]  /*6ff0*/  SHFL.BFLY PT, R179, R178, 0x1, 0x1f ;  /* 0x0c201f00b2b37f89 */ /* 0x000e6200000e0000 */
[----:B------:R-:W-:-:S02]  /*7000*/  FMNMX.FTZ R15, R20, R15, !PT ;  /* 0x0000000f140f7209 */ /* 0x000fc40007810000 */
[----:B------:R-:W-:Y:S02]  /*7010*/  ISETP.LT.OR P5, PT, R176, 0x29, P5 ;  /* 0x00000029b000780c */ /* 0x000fe40002fa1670 */
[----:B------:R-:W-:Y:S02]  /*7020*/  FSEL R158, R158, -INF , !P4 ;  /* 0xff8000009e9e7808 */ /* 0x000fe40006000000 */
[----:B------:R-:W-:Y:S02]  /*7030*/  ISETP.GT.AND P4, PT, R177, 0x29, P3 ;  /* 0x00000029b100780c */ /* 0x000fe40001f84270 */
[----:B------:R-:W-:Y:S02]  /*7040*/  FSEL R159, R159, -INF , !P5 ;  /* 0xff8000009f9f7808 */ /* 0x000fe40006800000 */
[----:B------:R-:W-:Y:S02]  /*7050*/  ISETP.GT.AND P5, PT, R177, 0x30, P3 ;  /* 0x00000030b100780c */ /* 0x000fe40001fa4270 */
[----:B------:R-:W-:-:S02]  /*7060*/  ISETP.LT.OR P4, PT, R176, 0x2a, P4 ;  /* 0x0000002ab000780c */ /* 0x000fc40002781670 */
[----:B------:R-:W-:Y:S02]  /*7070*/  ISETP.LT.OR P5, PT, R176, 0x31, P5 ;  /* 0x00000031b000780c */ /* 0x000fe40002fa1670 */
[----:B------:R-:W-:Y:S02]  /*7080*/  FSEL R160, R160, -INF , !P4 ;  /* 0xff800000a0a07808 */ /* 0x000fe40006000000 */
[C---:B------:R-:W-:Y:S02]  /*7090*/  ISETP.GT.AND P4, PT, R177.reuse, 0x31, P3 ;  /* 0x00000031b100780c */ /* 0x040fe40001f84270 */
[----:B------:R-:W-:Y:S02]  /*70a0*/  FSEL R162, R162, -INF , !P5 ;  /* 0xff800000a2a27808 */ /* 0x000fe40006800000 */
[----:B------:R-:W-:Y:S02]  /*70b0*/  ISETP.GT.AND P5, PT, R177, 0x38, P3 ;  /* 0x00000038b100780c */ /* 0x000fe40001fa4270 */
[----:B-1----:R-:W-:-:S02]  /*70c0*/  FMNMX.FTZ R14, R178, R179, !PT ;  /* 0x000000b3b20e7209 */ /* 0x002fc40007810000 */
[----:B------:R-:W-:Y:S02]  /*70d0*/  FMNMX.FTZ R178, R152, R15, !PT ;  /* 0x0000000f98b27209 */ /* 0x000fe40007810000 */
[----:B------:R-:W-:Y:S02]  /*70e0*/  ISETP.LT.OR P4, PT, R176, 0x32, P4 ;  /* 0x00000032b000780c */ /* 0x000fe40002781670 */
[----:B------:R-:W-:Y:S02]  /*70f0*/  FMNMX.FTZ R178, R21, R178, !PT ;  /* 0x000000b215b27209 */ /* 0x000fe40007810000 */
[----:B------:R-:W-:Y:S02]  /*7100*/  ISETP.GT.AND P3, PT, R177, 0x39, P3 ;  /* 0x00000039b100780c */ /* 0x000fe40001f64270 */
[----:B------:R-:W-:Y:S01]  /*7110*/  FMNMX.FTZ R15, R153, R178, !PT ;  /* 0x000000b2990f7209 */ /* 0x000fe20007810000 */
[----:B------:R-:W-:Y:S01]  /*7120*/  FMUL.FTZ R178, R14, UR10 ;  /* 0x0000000a0eb27c20 */ /* 0x000fe20008410000 */
[----:B------:R-:W-:-:S02]  /*7130*/  ISETP.LT.OR P5, PT, R176, 0x39, P5 ;  /* 0x00000039b000780c */ /* 0x000fc40002fa1670 */
[----:B------:R-:W-:Y:S02]  /*7140*/  FMNMX.FTZ R180, R154, R15, !PT ;  /* 0x0000000f9ab47209 */ /* 0x000fe40007810000 */
[----:B------:R-:W-:Y:S02]  /*7150*/  FSEL R163, R163, -INF , !P4 ;  /* 0xff800000a3a37808 */ /* 0x000fe40006000000 */
[----:B------:R-:W-:Y:S02]  /*7160*/  FMNMX.FTZ R15, R155, R180, !PT ;  /* 0x000000b49b0f7209 */ /* 0x000fe40007810000 */
[----:B------:R-:W-:Y:S02]  /*7170*/  FSETP.NEU.FTZ.AND P6, PT, R14, -INF , PT ;  /* 0xff8000000e00780b */ /* 0x000fe40003fdd000 */
[----:B------:R-:W-:Y:S02]  /*7180*/  FMNMX.FTZ R180, R156, R15, !PT ;  /* 0x0000000f9cb47209 */ /* 0x000fe40007810000 */
[----:B------:R-:W-:-:S02]  /*7190*/  ISETP.LT.OR P3, PT, R176, 0x3a, P3 ;  /* 0x0000003ab000780c */ /* 0x000fc40001f61670 */
[----:B------:R-:W-:Y:S02]  /*71a0*/  FMNMX.FTZ R179, R157, R180, !PT ;  /* 0x000000b49db37209 */ /* 0x000fe40007810000 */
[----:B------:R-:W-:Y:S02]  /*71b0*/  FSEL R166, R166, -INF , !P5 ;  /* 0xff800000a6a67808 */ /* 0x000fe40006800000 */
[----:B------:R-:W-:Y:S02]  /*71c0*/  FMNMX.FTZ R182, R158, R179, !PT ;  /* 0x000000b39eb67209 */ /* 0x000fe40007810000 */
[----:B------:R-:W-:Y:S02]  /*71d0*/  FSEL R178, R178, RZ, P6 ;  /* 0x000000ffb2b27208 */ /* 0x000fe40003000000 */
[----:B------:R-:W-:Y:S02]  /*71e0*/  FMNMX.FTZ R179, R159, R182, !PT ;  /* 0x000000b69fb37209 */ /* 0x000fe40007810000 */
[----:B------:R-:W-:Y:S01]  /*71f0*/  FSEL R167, R167, -INF , !P3 ;  /* 0xff800000a7a77808 */ /* 0x000fe20005800000 */
        /* <DEDUP_REMOVED lines=8> */
[----:B------:R-:W-:Y:S01]  /*7280*/  IADD3 R175, -R17, RZ, RZ ;  /* 0x000000ff11af7210 */ /* 0x000fe20007ffe1ff */
[--C-:B------:R-:W-:Y:S01]  /*7290*/  FFMA.FTZ R164, R164, UR10, -R178.reuse ;  /* 0x0000000aa4a47c23 */ /* 0x100fe200080108b2 */
[----:B------:R-:W-:Y:S01]  /*72a0*/  FMNMX.FTZ R179, R163, R182, !PT ;  /* 0x000000b6a3b37209 */ /* 0x000fe20007810000 */
[--C-:B------:R-:W-:Y:S01]  /*72b0*/  FFMA.FTZ R170, R170, UR10, -R178.reuse ;  /* 0x0000000aaaaa7c23 */ /* 0x100fe200080108b2 */
[----:B------:R-:W-:Y:S01]  /*72c0*/  MUFU.EX2 R180, R180 ;  /* 0x000000b400b47308 */ /* 0x000fe20000000800 */
[----:B------:R-:W-:Y:S01]  /*72d0*/  ISETP.NE.AND P3, PT, R2, R175, PT ;  /* 0x000000af0200720c */ /* 0x000fe20003f65270 */
[--C-:B------:R-:W-:Y:S01]  /*72e0*/  FFMA.FTZ R171, R171, UR10, -R178.reuse ;  /* 0x0000000aabab7c23 */ /* 0x100fe200080108b2 */
[----:B------:R-:W-:Y:S01]  /*72f0*/  FMNMX.FTZ R182, R166, R179, !PT ;  /* 0x000000b3a6b67209 */ /* 0x000fe20007810000 */
[--C-:B------:R-:W-:Y:S01]  /*7300*/  FFMA.FTZ R179, R196, UR10, -R178.reuse ;  /* 0x0000000ac4b37c23 */ /* 0x100fe200080108b2 */
[----:B------:R-:W-:-:S02]  /*7310*/  FFMA.FTZ R165, R165, UR10, -R178 ;  /* 0x0000000aa5a57c23 */ /* 0x000fc400080108b2 */
[----:B------:R-:W-:Y:S01]  /*7320*/  FMNMX.FTZ R181, R167, R182, !PT ;  /* 0x000000b6a7b57209 */ /* 0x000fe20007810000 */
[--C-:B------:R-:W-:Y:S01]  /*7330*/  FFMA.FTZ R182, R173, UR10, -R178.reuse ;  /* 0x0000000aadb67c23 */ /* 0x100fe200080108b2 */
[--C-:B------:R-:W-:Y:S01]  /*7340*/  FFMA.FTZ R173, R172, UR10, -R178.reuse ;  /* 0x0000000aacad7c23 */ /* 0x100fe200080108b2 */
[----:B------:R-:W-:Y:S01]  /*7350*/  FSEL R172, R14, RZ, P6 ;  /* 0x000000ff0eac7208 */ /* 0x000fe20003000000 */
[----:B------:R-:W-:Y:S01]  /*7360*/  MUFU.EX2 R177, R177 ;  /* 0x000000b100b17308 */ /* 0x000fe20000000800 */
[----:B-1----:R-:W1:Y:S03]  /*7370*/  SHFL.BFLY PT, R192, R181, 0x2, 0x1f ;  /* 0x0c401f00b5c07f89 */ /* 0x002e6600000e0000 */
[----:B------:R-:W-:Y:S01]  /*7380*/  FADD.FTZ R172, -R172, R7 ;  /* 0x00000007acac7221 */ /* 0x000fe20000010100 */
[--C-:B------:R-:W-:Y:S01]  /*7390*/  FFMA.FTZ R7, R161, UR10, -R178.reuse ;  /* 0x0000000aa1077c23 */ /* 0x100fe200080108b2 */
[--C-:B------:R-:W-:Y:S01]  /*73a0*/  FFMA.FTZ R161, R174, UR10, -R178.reuse ;  /* 0x0000000aaea17c23 */ /* 0x100fe200080108b2 */
[----:B------:R-:W-:Y:S01]  /*73b0*/  FFMA.FTZ R174, R168, UR10, -R178 ;  /* 0x0000000aa8ae7c23 */ /* 0x000fe200080108b2 */
[----:B------:R-:W-:Y:S01]  /*73c0*/  FMUL.FTZ R172, R172, UR10 ;  /* 0x0000000aacac7c20 */ /* 0x000fe20008410000 */
[----:B------:R-:W-:Y:S08]  /*73d0*/  MUFU.EX2 R176, R176 ;  /* 0x000000b000b07308 */ /* 0x000ff00000000800 */
[----:B------:R-:W2:Y:S01]  /*73e0*/  MUFU.EX2 R172, R172 ;  /* 0x000000ac00ac7308 */ /* 0x000ea20000000800 */
[----:B-1----:R-:W-:-:S07]  /*73f0*/  FMNMX.FTZ R183, R181, R192, !PT ;  /* 0x000000c0b5b77209 */ /* 0x002fce0007810000 */
[----:B------:R-:W1:Y:S01]  /*7400*/  MUFU.EX2 R179, R179 ;  /* 0x000000b300b37308 */ /* 0x000e620000000800 */
[----:B------:R-:W-:Y:S01]  /*7410*/  FFMA.FTZ R192, R169, UR10, -R178 ;  /* 0x0000000aa9c07c23 */ /* 0x000fe200080108b2 */
[----:B------:R-:W3:Y:S01]  /*7420*/  SHFL.BFLY PT, R196, R183, 0x1, 0x1f ;  /* 0x0c201f00b7c47f89 */ /* 0x000ee200000e0000 */
[----:B--2---:R-:W-:-:S05]  /*7430*/  FFMA.FTZ R175, R172, R4, R15 ;  /* 0x00000004acaf7223 */ /* 0x004fca000001000f */
[----:B------:R-:W2:Y:S01]  /*7440*/  MUFU.EX2 R182, R182 ;  /* 0x000000b600b67308 */ /* 0x000ea20000000800 */
[-C--:B------:R-:W-:Y:S01]  /*7450*/  FMUL.FTZ R24, R24, R172.reuse ;  /* 0x000000ac18187220 */ /* 0x080fe20000410000 */
[-C--:B------:R-:W-:Y:S01]  /*7460*/  FMUL.FTZ R25, R25, R172.reuse ;  /* 0x000000ac19197220 */ /* 0x080fe20000410000 */
[----:B------:R-:W-:Y:S01]  /*7470*/  FADD.FTZ R168, R180, R175 ;  /* 0x000000afb4a87221 */ /* 0x000fe20000010000 */
[-C--:B------:R-:W-:Y:S01]  /*7480*/  FMUL.FTZ R28, R28, R172.reuse ;  /* 0x000000ac1c1c7220 */ /* 0x080fe20000410000 */
[-C--:B------:R-:W-:Y:S01]  /*7490*/  FMUL.FTZ R29, R29, R172.reuse ;  /* 0x000000ac1d1d7220 */ /* 0x080fe20000410000 */
[-C--:B------:R-:W-:Y:S01]  /*74a0*/  FMUL.FTZ R32, R32, R172.reuse ;  /* 0x000000ac20207220 */ /* 0x080fe20000410000 */
[----:B------:R-:W-:Y:S01]  /*74b0*/  FADD.FTZ R175, R177, R168 ;  /* 0x000000a8b1af7221 */ /* 0x000fe20000010000 */
        /* <DEDUP_REMOVED lines=10> */
[----:B------:R-:W-:Y:S01]  /*7560*/  FMUL.FTZ R49, R49, R172 ;  /* 0x000000ac31317220 */ /* 0x000fe20000410000 */
[----:B---3--:R-:W-:Y:S01]  /*7570*/  FMNMX.FTZ R169, R183, R196, !PT ;  /* 0x000000c4b7a97209 */ /* 0x008fe20007810000 */
[-C--:B------:R-:W-:Y:S01]  /*7580*/  FMUL.FTZ R52, R52, R172.reuse ;  /* 0x000000ac34347220 */ /* 0x080fe20000410000 */
[-C--:B------:R-:W-:Y:S01]  /*7590*/  FMUL.FTZ R53, R53, R172.reuse ;  /* 0x000000ac35357220 */ /* 0x080fe20000410000 */
[-C--:B------:R-:W-:Y:S01]  /*75a0*/  FMUL.FTZ R56, R56, R172.reuse ;  /* 0x000000ac38387220 */ /* 0x080fe20000410000 */
[C---:B------:R-:W-:Y:S01]  /*75b0*/  FSETP.NEU.FTZ.AND P4, PT, R169.reuse, -INF , PT ;  /* 0xff800000a900780b */ /* 0x040fe20003f9d000 */
[----:B------:R-:W-:Y:S01]  /*75c0*/  FMUL.FTZ R4, R169, UR10 ;  /* 0x0000000aa9047c20 */ /* 0x000fe20008410000 */
[----:B------:R-:W3:Y:S01]  /*75d0*/  MUFU.EX2 R170, R170 ;  /* 0x000000aa00aa7308 */ /* 0x000ee20000000800 */
[-C--:B------:R-:W-:Y:S01]  /*75e0*/  FMUL.FTZ R57, R57, R172.reuse ;  /* 0x000000ac39397220 */ /* 0x080fe20000410000 */
[-C--:B------:R-:W-:Y:S01]  /*75f0*/  FMUL.FTZ R60, R60, R172.reuse ;  /* 0x000000ac3c3c7220 */ /* 0x080fe20000410000 */
[----:B------:R-:W-:Y:S01]  /*7600*/  FMUL.FTZ R61, R61, R172 ;  /* 0x000000ac3d3d7220 */ /* 0x000fe20000410000 */
[----:B------:R-:W-:Y:S01]  /*7610*/  FSEL R178, R4, RZ, P4 ;  /* 0x000000ff04b27208 */ /* 0x000fe20002000000 */
[----:B------:R-:W-:Y:S01]  /*7620*/  FADD.FTZ R4, R176, R175 ;  /* 0x000000afb0047221 */ /* 0x000fe20000010000 */
[----:B------:R-:W-:-:S02]  /*7630*/  IMAD.U32 R175, RZ, RZ, UR39 ;  /* 0x00000027ffaf7e24 */ /* 0x000fc4000f8e00ff */
[----:B------:R-:W-:Y:S01]  /*7640*/  FMUL.FTZ R64, R64, R172 ;  /* 0x000000ac40407220 */ /* 0x000fe20000410000 */
[----:B------:R-:W3:Y:S01]  /*7650*/  MUFU.EX2 R171, R171 ;  /* 0x000000ab00ab7308 */ /* 0x000ee20000000800 */
[----:B-1----:R-:W-:Y:S01]  /*7660*/  FADD.FTZ R181, R179, R4 ;  /* 0x00000004b3b57221 */ /* 0x002fe20000010000 */
[--C-:B------:R-:W-:Y:S01]  /*7670*/  FFMA.FTZ R168, R11, UR10, -R178.reuse ;  /* 0x0000000a0ba87c23 */ /* 0x100fe200080108b2 */
[----:B------:R-:W-:Y:S01]  /*7680*/  FSEL R11, R169, RZ, P4 ;  /* 0x000000ffa90b7208 */ /* 0x000fe20002000000 */
[--C-:B------:R-:W-:Y:S01]  /*7690*/  FFMA.FTZ R195, R157, UR10, -R178.reuse ;  /* 0x0000000a9dc37c23 */ /* 0x100fe200080108b2 */
[----:B--2---:R-:W-:Y:S01]  /*76a0*/  FADD.FTZ R181, R182, R181 ;  /* 0x000000b5b6b57221 */ /* 0x004fe20000010000 */
[--C-:B------:R-:W-:Y:S01]  /*76b0*/  FFMA.FTZ R20, R20, UR10, -R178.reuse ;  /* 0x0000000a14147c23 */ /* 0x100fe200080108b2 */
[--C-:B------:R-:W-:Y:S01]  /*76c0*/  FFMA.FTZ R152, R152, UR10, -R178.reuse ;  /* 0x0000000a98987c23 */ /* 0x100fe200080108b2 */
[----:B------:R-:W1:Y:S01]  /*76d0*/  MUFU.EX2 R165, R165 ;  /* 0x000000a500a57308 */ /* 0x000e620000000800 */
[----:B----4-:R-:W-:Y:S01]  /*76e0*/  FADD.FTZ R196, R164, R181 ;  /* 0x000000b5a4c47221 */ /* 0x010fe20000010000 */
[----:B------:R-:W-:Y:S01]  /*76f0*/  FFMA.FTZ R181, R154, UR10, -R178 ;  /* 0x0000000a9ab57c23 */ /* 0x000fe200080108b2 */
[----:B------:R-:W-:Y:S01]  /*7700*/  FADD.FTZ R4, -R11, R8 ;  /* 0x000000080b047221 */ /* 0x000fe20000010100 */
[----:B------:R-:W-:Y:S01]  /*7710*/  FFMA.FTZ R8, R21, UR10, -R178 ;  /* 0x0000000a15087c23 */ /* 0x000fe200080108b2 */
[----:B-----5:R-:W-:Y:S01]  /*7720*/  FADD.FTZ R193, R173, R196 ;  /* 0x000000c4adc17221 */ /* 0x020fe20000010000 */
[--C-:B------:R-:W-:Y:S01]  /*7730*/  FFMA.FTZ R183, R155, UR10, -R178.reuse ;  /* 0x0000000a9bb77c23 */ /* 0x100fe200080108b2 */
[----:B------:R-:W-:Y:S01]  /*7740*/  FMUL.FTZ R4, R4, UR10 ;  /* 0x0000000a04047c20 */ /* 0x000fe20008410000 */
[----:B------:R-:W2:Y:S01]  /*7750*/  MUFU.EX2 R192, R192 ;  /* 0x000000c000c07308 */ /* 0x000ea20000000800 */
[----:B---3--:R-:W-:Y:S01]  /*7760*/  FADD.FTZ R154, R170, R193 ;  /* 0x000000c1aa9a7221 */ /* 0x008fe20000010000 */
[--C-:B------:R-:W-:Y:S01]  /*7770*/  FFMA.FTZ R153, R153, UR10, -R178.reuse ;  /* 0x0000000a99997c23 */ /* 0x100fe200080108b2 */
[--C-:B------:R-:W-:Y:S01]  /*7780*/  FFMA.FTZ R201, R166, UR10, -R178.reuse ;  /* 0x0000000aa6c97c23 */ /* 0x100fe200080108b2 */
[----:B------:R-:W-:Y:S01]  /*7790*/  FFMA.FTZ R197, R159, UR10, -R178 ;  /* 0x0000000a9fc57c23 */ /* 0x000fe200080108b2 */
[----:B------:R-:W-:Y:S01]  /*77a0*/  FADD.FTZ R154, R171, R154 ;  /* 0x0000009aab9a7221 */ /* 0x000fe20000010000 */
[--C-:B------:R-:W-:Y:S01]  /*77b0*/  FFMA.FTZ R193, R156, UR10, -R178.reuse ;  /* 0x0000000a9cc17c23 */ /* 0x100fe200080108b2 */
[----:B------:R-:W-:Y:S01]  /*77c0*/  FFMA.FTZ R198, R160, UR10, -R178 ;  /* 0x0000000aa0c67c23 */ /* 0x000fe200080108b2 */
[----:B------:R-:W-:Y:S01]  /*77d0*/  MUFU.EX2 R7, R7 ;  /* 0x0000000700077308 */ /* 0x000fe20000000800 */
[----:B-1----:R-:W-:Y:S01]  /*77e0*/  FADD.FTZ R157, R165, R154 ;  /* 0x0000009aa59d7221 */ /* 0x002fe20000010000 */
[----:B------:R-:W-:Y:S01]  /*77f0*/  F2FP.BF16.F32.PACK_AB R160, R171, R170 ;  /* 0x000000aaaba0723e */ /* 0x000fe200000010ff */
[--C-:B------:R-:W-:Y:S01]  /*7800*/  FFMA.FTZ R196, R158, UR10, -R178.reuse ;  /* 0x0000000a9ec47c23 */ /* 0x100fe200080108b2 */
[----:B------:R-:W-:Y:S01]  /*7810*/  FFMA.FTZ R200, R163, UR10, -R178 ;  /* 0x0000000aa3c87c23 */ /* 0x000fe200080108b2 */
[----:B------:R-:W-:-:S02]  /*7820*/  @!P3 IMAD R175, R175, 0x40, R16 ;  /* 0x00000040afafb824 */ /* 0x000fc400078e0210 */
[--C-:B------:R-:W-:Y:S01]  /*7830*/  FFMA.FTZ R199, R162, UR10, -R178.reuse ;  /* 0x0000000aa2c77c23 */ /* 0x100fe200080108b2 */
[----:B------:R-:W-:Y:S01]  /*7840*/  FFMA.FTZ R178, R167, UR10, -R178 ;  /* 0x0000000aa7b27c23 */ /* 0x000fe200080108b2 */
[----:B------:R-:W1:Y:S01]  /*7850*/  MUFU.EX2 R194, R194 ;  /* 0x000000c200c27308 */ /* 0x000e620000000800 */
[----:B--2---:R-:W-:Y:S01]  /*7860*/  F2FP.BF16.F32.PACK_AB R162, R192, R165 ;  /* 0x000000a5c0a2723e */ /* 0x004fe200000010ff */
[-C--:B------:R-:W-:Y:S01]  /*7870*/  FMUL.FTZ R65, R65, R172.reuse ;  /* 0x000000ac41417220 */ /* 0x080fe20000410000 */
[----:B------:R-:W-:Y:S01]  /*7880*/  @!P3 LEA R175, R175, UR48, 0x2 ;  /* 0x00000030afafbc11 */ /* 0x000fe2000f8e10ff */
[-C--:B------:R-:W-:Y:S01]  /*7890*/  FMUL.FTZ R68, R68, R172.reuse ;  /* 0x000000ac44447220 */ /* 0x080fe20000410000 */
[----:B------:R-:W-:Y:S01]  /*78a0*/  F2FP.BF16.F32.PACK_AB R154, R176, R177 ;  /* 0x000000b1b09a723e */ /* 0x000fe200000010ff */
[----:B------:R-:W-:Y:S01]  /*78b0*/  FMUL.FTZ R69, R69, R172 ;  /* 0x000000ac45457220 */ /* 0x000fe20000410000 */
[----:B------:R-:W-:Y:S01]  /*78c0*/  F2FP.BF16.F32.PACK_AB R156, R182, R179 ;  /* 0x000000b3b69c723e */ /* 0x000fe200000010ff */
[----:B------:R-:W-:Y:S01]  /*78d0*/  MUFU.EX2 R161, R161 ;  /* 0x000000a100a17308 */ /* 0x000fe20000000800 */
[----:B------:R2:W-:Y:S01]  /*78e0*/  @!P3 STS [R175+0x28800], R172 ;  /* 0x028800acaf00b388 */ /* 0x0005e20000000800 */
[----:B------:R-:W-:Y:S01]  /*78f0*/  F2FP.BF16.F32.PACK_AB R158, R173, R164 ;  /* 0x000000a4ad9e723e */ /* 0x000fe200000010ff */
[-C--:B------:R-:W-:Y:S01]  /*7900*/  FMUL.FTZ R72, R72, R172.reuse ;  /* 0x000000ac48487220 */ /* 0x080fe20000410000 */
[-C--:B------:R-:W-:Y:S01]  /*7910*/  FMUL.FTZ R73, R73, R172.reuse ;  /* 0x000000ac49497220 */ /* 0x080fe20000410000 */
[-C--:B------:R-:W-:Y:S01]  /*7920*/  FMUL.FTZ R76, R76, R172.reuse ;  /* 0x000000ac4c4c7220 */ /* 0x080fe20000410000 */
[-C--:B------:R-:W-:Y:S01]  /*7930*/  FMUL.FTZ R77, R77, R172.reuse ;  /* 0x000000ac4d4d7220 */ /* 0x080fe20000410000 */
[-C--:B------:R-:W-:Y:S01]  /*7940*/  FMUL.FTZ R80, R80, R172.reuse ;  /* 0x000000ac50507220 */ /* 0x080fe20000410000 */
[----:B------:R-:W3:Y:S01]  /*7950*/  MUFU.EX2 R174, R174 ;  /* 0x000000ae00ae7308 */ /* 0x000ee20000000800 */
[----:B-1----:R-:W-:Y:S01]  /*7960*/  F2FP.BF16.F32.PACK_AB R164, R194, R7 ;  /* 0x00000007c2a4723e */ /* 0x002fe200000010ff */
[-C--:B------:R-:W-:Y:S01]  /*7970*/  FMUL.FTZ R81, R81, R172.reuse ;  /* 0x000000ac51517220 */ /* 0x080fe20000410000 */
[-C--:B------:R-:W-:Y:S01]  /*7980*/  FMUL.FTZ R84, R84, R172.reuse ;  /* 0x000000ac54547220 */ /* 0x080fe20000410000 */
[-C--:B------:R-:W-:Y:S01]  /*7990*/  FMUL.FTZ R85, R85, R172.reuse ;  /* 0x000000ac55557220 */ /* 0x080fe20000410000 */
[-C--:B------:R-:W-:Y:S01]  /*79a0*/  FMUL.FTZ R88, R88, R172.reuse ;  /* 0x000000ac58587220 */ /* 0x080fe20000410000 */
[-C--:B------:R-:W-:Y:S01]  /*79b0*/  FMUL.FTZ R89, R89, R172.reuse ;  /* 0x000000ac59597220 */ /* 0x080fe20000410000 */
[-C--:B------:R-:W-:Y:S01]  /*79c0*/  FMUL.FTZ R92, R92, R172.reuse ;  /* 0x000000ac5c5c7220 */ /* 0x080fe20000410000 */
[----:B------:R1:W4:Y:S01]  /*79d0*/  MUFU.EX2 R21, R4 ;  /* 0x0000000400157308 */ /* 0x0003220000000800 */
        /* <DEDUP_REMOVED lines=8> */
[----:B-1----:R-:W-:Y:S01]  /*7a60*/  FADD.FTZ R4, R192, R157 ;  /* 0x0000009dc0047221 */ /* 0x002fe20000010000 */
[----:B---3--:R-:W-:Y:S01]  /*7a70*/  F2FP.BF16.F32.PACK_AB R166, R174, R161 ;  /* 0x000000a1aea6723e */ /* 0x008fe200000010ff */
[-C--:B------:R-:W-:Y:S01]  /*7a80*/  FMUL.FTZ R108, R108, R172.reuse ;  /* 0x000000ac6c6c7220 */ /* 0x080fe20000410000 */
[-C--:B------:R-:W-:Y:S01]  /*7a90*/  FMUL.FTZ R109, R109, R172.reuse ;  /* 0x000000ac6d6d7220 */ /* 0x080fe20000410000 */
[----:B------:R-:W-:Y:S01]  /*7aa0*/  FADD.FTZ R157, R7, R4 ;  /* 0x00000004079d7221 */ /* 0x000fe20000010000 */
[-C--:B------:R-:W-:Y:S01]  /*7ab0*/  FMUL.FTZ R112, R112, R172.reuse ;  /* 0x000000ac70707220 */ /* 0x080fe20000410000 */
[-C--:B------:R-:W-:Y:S01]  /*7ac0*/  FMUL.FTZ R113, R113, R172.reuse ;  /* 0x000000ac71717220 */ /* 0x080fe20000410000 */
[----:B------:R-:W1:Y:S01]  /*7ad0*/  MUFU.EX2 R11, R20 ;  /* 0x00000014000b7308 */ /* 0x000e620000000800 */
[----:B------:R-:W-:Y:S01]  /*7ae0*/  FADD.FTZ R4, R194, R157 ;  /* 0x0000009dc2047221 */ /* 0x000fe20000010000 */
[----:B----4-:R2:W-:Y:S01]  /*7af0*/  @!P3 STS [R175+0x28820], R21 ;  /* 0x02882015af00b388 */ /* 0x0105e20000000800 */
        /* <DEDUP_REMOVED lines=13> */
[----:B------:R-:W2:Y:S01]  /*7bd0*/  MUFU.EX2 R8, R8 ;  /* 0x0000000800087308 */ /* 0x000ea20000000800 */
[----:B---3--:R-:W-:Y:S01]  /*7be0*/  F2FP.BF16.F32.PACK_AB R152, R180, R15 ;  /* 0x0000000fb498723e */ /* 0x008fe200000010ff */
[----:B------:R-:W-:Y:S01]  /*7bf0*/  FADD.FTZ R15, R161, R4 ;  /* 0x00000004a10f7221 */ /* 0x000fe20000010000 */
[-C--:B------:R-:W-:Y:S01]  /*7c00*/  FMUL.FTZ R140, R140, R172.reuse ;  /* 0x000000ac8c8c7220 */ /* 0x080fe20000410000 */
[-C--:B------:R-:W-:Y:S01]  /*7c10*/  FMUL.FTZ R141, R141, R172.reuse ;  /* 0x000000ac8d8d7220 */ /* 0x080fe20000410000 */
[-C--:B------:R-:W-:Y:S01]  /*7c20*/  FMUL.FTZ R144, R144, R172.reuse ;  /* 0x000000ac90907220 */ /* 0x080fe20000410000 */
[----:B------:R-:W-:Y:S01]  /*7c30*/  FADD.FTZ R4, R174, R15 ;  /* 0x0000000fae047221 */ /* 0x000fe20000010000 */
[----:B-----5:R-:W-:Y:S01]  /*7c40*/  FFMA.FTZ R174, R21, R3, R168 ;  /* 0x0000000315ae7223 */ /* 0x020fe200000100a8 */
[----:B------:R3:W5:Y:S01]  /*7c50*/  MUFU.EX2 R157, R153 ;  /* 0x00000099009d7308 */ /* 0x0007620000000800 */
[-C--:B------:R-:W-:Y:S01]  /*7c60*/  FMUL.FTZ R145, R145, R172.reuse ;  /* 0x000000ac91917220 */ /* 0x080fe20000410000 */
[-C--:B------:R-:W-:Y:S01]  /*7c70*/  FMUL.FTZ R148, R148, R172.reuse ;  /* 0x000000ac94947220 */ /* 0x080fe20000410000 */
[----:B-1----:R-:W-:Y:S01]  /*7c80*/  FADD.FTZ R174, R11, R174 ;  /* 0x000000ae0bae7221 */ /* 0x002fe20000010000 */
[----:B------:R-:W-:Y:S01]  /*7c90*/  FMUL.FTZ R149, R149, R172 ;  /* 0x000000ac95957220 */ /* 0x000fe20000410000 */
[-C--:B------:R-:W-:Y:S01]  /*7ca0*/  FMUL.FTZ R26, R26, R21.reuse ;  /* 0x000000151a1a7220 */ /* 0x080fe20000410000 */
[-C--:B------:R-:W-:Y:S01]  /*7cb0*/  FMUL.FTZ R27, R27, R21.reuse ;  /* 0x000000151b1b7220 */ /* 0x080fe20000410000 */
[----:B----4-:R-:W-:Y:S01]  /*7cc0*/  FADD.FTZ R3, R155, R174 ;  /* 0x000000ae9b037221 */ /* 0x010fe20000010000 */
[----:B------:R-:W1:Y:S01]  /*7cd0*/  MUFU.EX2 R20, R181 ;  /* 0x000000b500147308 */ /* 0x000e620000000800 */
[----:B---3--:R-:W-:Y:S01]  /*7ce0*/  F2FP.BF16.F32.PACK_AB R153, R11, R168 ;  /* 0x000000a80b99723e */ /* 0x008fe200000010ff */
[----:B------:R-:W-:Y:S01]  /*7cf0*/  FMUL.FTZ R30, R30, R21 ;  /* 0x000000151e1e7220 */ /* 0x000fe20000410000 */
[C---:B--2---:R-:W-:Y:S01]  /*7d00*/  FADD.FTZ R174, R8.reuse, R3 ;  /* 0x0000000308ae7221 */ /* 0x044fe20000010000 */
[----:B------:R-:W-:Y:S01]  /*7d10*/  F2FP.BF16.F32.PACK_AB R155, R8, R155 ;  /* 0x0000009b089b723e */ /* 0x000fe200000010ff */
[----:B------:R-:W-:Y:S01]  /*7d20*/  BAR.SYNC.DEFER_BLOCKING 0xf, 0x100 ;  /* 0x03c4000000007b1d */ /* 0x000fe20000010000 */
[-C--:B------:R-:W-:Y:S01]  /*7d30*/  FMUL.FTZ R31, R31, R21.reuse ;  /* 0x000000151f1f7220 */ /* 0x080fe20000410000 */
[-C--:B------:R-:W-:Y:S01]  /*7d40*/  FMUL.FTZ R34, R34, R21.reuse ;  /* 0x0000001522227220 */ /* 0x080fe20000410000 */
[-C--:B------:R-:W-:Y:S01]  /*7d50*/  FMUL.FTZ R35, R35, R21.reuse ;  /* 0x0000001523237220 */ /* 0x080fe20000410000 */
[----:B-----5:R-:W-:Y:S01]  /*7d60*/  FADD.FTZ R3, R157, R174 ;  /* 0x000000ae9d037221 */ /* 0x020fe20000010000 */
[-C--:B------:R-:W-:Y:S01]  /*7d70*/  FMUL.FTZ R38, R38, R21.reuse ;  /* 0x0000001526267220 */ /* 0x080fe20000410000 */
[----:B------:R-:W2:Y:S01]  /*7d80*/  MUFU.EX2 R159, R183 ;  /* 0x000000b7009f7308 */ /* 0x000ea20000000800 */
[-C--:B------:R-:W-:Y:S01]  /*7d90*/  FMUL.FTZ R39, R39, R21.reuse ;  /* 0x0000001527277220 */ /* 0x080fe20000410000 */
[-C--:B------:R-:W-:Y:S01]  /*7da0*/  FMUL.FTZ R42, R42, R21.reuse ;  /* 0x000000152a2a7220 */ /* 0x080fe20000410000 */
[-C--:B------:R-:W-:Y:S01]  /*7db0*/  FMUL.FTZ R43, R43, R21.reuse ;  /* 0x000000152b2b7220 */ /* 0x080fe20000410000 */
[-C--:B------:R-:W-:Y:S01]  /*7dc0*/  FMUL.FTZ R46, R46, R21.reuse ;  /* 0x000000152e2e7220 */ /* 0x080fe20000410000 */
[----:B------:R-:W-:Y:S01]  /*7dd0*/  FMUL.FTZ R47, R47, R21 ;  /* 0x000000152f2f7220 */ /* 0x000fe20000410000 */
[C---:B-1----:R-:W-:Y:S01]  /*7de0*/  FADD.FTZ R174, R20.reuse, R3 ;  /* 0x0000000314ae7221 */ /* 0x042fe20000010000 */
[----:B------:R-:W-:Y:S01]  /*7df0*/  F2FP.BF16.F32.PACK_AB R157, R20, R157 ;  /* 0x0000009d149d723e */ /* 0x000fe200000010ff */
        /* <DEDUP_REMOVED lines=9> */
[----:B--2---:R-:W-:Y:S01]  /*7e90*/  FADD.FTZ R3, R159, R174 ;  /* 0x000000ae9f037221 */ /* 0x004fe20000010000 */
[----:B------:R2:W-:Y:S01]  /*7ea0*/  STSM.16.M88.4 [R18+0x26800], R152 ;  /* 0x0268009812007844 */ /* 0x0005e20000000200 */
[-C--:B------:R-:W-:Y:S01]  /*7eb0*/  FMUL.FTZ R63, R63, R21.reuse ;  /* 0x000000153f3f7220 */ /* 0x080fe20000410000 */
[-C--:B------:R-:W-:Y:S01]  /*7ec0*/  FMUL.FTZ R66, R66, R21.reuse ;  /* 0x0000001542427220 */ /* 0x080fe20000410000 */
[-C--:B------:R-:W-:Y:S01]  /*7ed0*/  FMUL.FTZ R67, R67, R21.reuse ;  /* 0x0000001543437220 */ /* 0x080fe20000410000 */
[-C--:B------:R-:W-:Y:S01]  /*7ee0*/  FMUL.FTZ R70, R70, R21.reuse ;  /* 0x0000001546467220 */ /* 0x080fe20000410000 */
[----:B------:R-:W-:Y:S01]  /*7ef0*/  FMUL.FTZ R71, R71, R21 ;  /* 0x0000001547477220 */ /* 0x000fe20000410000 */
[----:B------:R-:W4:Y:S01]  /*7f00*/  MUFU.EX2 R196, R196 ;  /* 0x000000c400c47308 */ /* 0x000f220000000800 */
[C---:B-1----:R-:W-:Y:S01]  /*7f10*/  FADD.FTZ R174, R170.reuse, R3 ;  /* 0x00000003aaae7221 */ /* 0x042fe20000010000 */
[----:B------:R-:W-:Y:S01]  /*7f20*/  F2FP.BF16.F32.PACK_AB R159, R170, R159 ;  /* 0x0000009faa9f723e */ /* 0x000fe200000010ff */
[-C--:B------:R-:W-:Y:S01]  /*7f30*/  FMUL.FTZ R74, R74, R21.reuse ;  /* 0x000000154a4a7220 */ /* 0x080fe20000410000 */
[-C--:B------:R-:W-:Y:S01]  /*7f40*/  FMUL.FTZ R75, R75, R21.reuse ;  /* 0x000000154b4b7220 */ /* 0x080fe20000410000 */
[-C--:B------:R-:W-:Y:S01]  /*7f50*/  FMUL.FTZ R78, R78, R21.reuse ;  /* 0x000000154e4e7220 */ /* 0x080fe20000410000 */
[-C--:B------:R-:W-:Y:S01]  /*7f60*/  FMUL.FTZ R79, R79, R21.reuse ;  /* 0x000000154f4f7220 */ /* 0x080fe20000410000 */
[----:B------:R2:W-:Y:S01]  /*7f70*/  STSM.16.M88.4 [R23], R156 ;  /* 0x0000009c17007844 */ /* 0x0005e20000000200 */
[----:B------:R-:W1:Y:S01]  /*7f80*/  MUFU.EX2 R163, R197 ;  /* 0x000000c500a37308 */ /* 0x000e620000000800 */
        /* <DEDUP_REMOVED lines=8> */
[C---:B----4-:R-:W-:Y:S01]  /*8010*/  FADD.FTZ R174, R196.reuse, R3 ;  /* 0x00000003c4ae7221 */ /* 0x050fe20000010000 */
[----:B------:R-:W-:Y:S01]  /*8020*/  F2FP.BF16.F32.PACK_AB R161, R196, R161 ;  /* 0x000000a1c4a1723e */ /* 0x000fe200000010ff */
[-C--:B------:R-:W-:Y:S01]  /*8030*/  FMUL.FTZ R94, R94, R21.reuse ;  /* 0x000000155e5e7220 */ /* 0x080fe20000410000 */
[-C--:B------:R-:W-:Y:S01]  /*8040*/  FMUL.FTZ R95, R95, R21.reuse ;  /* 0x000000155f5f7220 */ /* 0x080fe20000410000 */
[-C--:B------:R-:W-:Y:S01]  /*8050*/  FMUL.FTZ R98, R98, R21.reuse ;  /* 0x0000001562627220 */ /* 0x080fe20000410000 */
[-C--:B------:R-:W-:Y:S01]  /*8060*/  FMUL.FTZ R99, R99, R21.reuse ;  /* 0x0000001563637220 */ /* 0x080fe20000410000 */
[-C--:B------:R-:W-:Y:S01]  /*8070*/  FMUL.FTZ R102, R102, R21.reuse ;  /* 0x0000001566667220 */ /* 0x080fe20000410000 */
[----:B------:R-:W4:Y:S01]  /*8080*/  MUFU.EX2 R165, R199 ;  /* 0x000000c700a57308 */ /* 0x000f220000000800 */
[----:B-1----:R-:W-:Y:S01]  /*8090*/  FADD.FTZ R3, R163, R174 ;  /* 0x000000aea3037221 */ /* 0x002fe20000010000 */
[-C--:B------:R-:W-:Y:S01]  /*80a0*/  FMUL.FTZ R103, R103, R21.reuse ;  /* 0x0000001567677220 */ /* 0x080fe20000410000 */
[-C--:B------:R-:W-:Y:S01]  /*80b0*/  FMUL.FTZ R106, R106, R21.reuse ;  /* 0x000000156a6a7220 */ /* 0x080fe20000410000 */
[-C--:B------:R-:W-:Y:S01]  /*80c0*/  FMUL.FTZ R107, R107, R21.reuse ;  /* 0x000000156b6b7220 */ /* 0x080fe20000410000 */
[-C--:B------:R-:W-:Y:S01]  /*80d0*/  FMUL.FTZ R110, R110, R21.reuse ;  /* 0x000000156e6e7220 */ /* 0x080fe20000410000 */
[-C--:B------:R-:W-:Y:S01]  /*80e0*/  FMUL.FTZ R111, R111, R21.reuse ;  /* 0x000000156f6f7220 */ /* 0x080fe20000410000 */
[----:B------:R-:W-:Y:S01]  /*80f0*/  FMUL.FTZ R114, R114, R21 ;  /* 0x0000001572727220 */ /* 0x000fe20000410000 */
[----:B------:R-:W1:Y:S01]  /*8100*/  MUFU.EX2 R200, R200 ;  /* 0x000000c800c87308 */ /* 0x000e620000000800 */
[C---:B---3--:R-:W-:Y:S01]  /*8110*/  FADD.FTZ R174, R198.reuse, R3 ;  /* 0x00000003c6ae7221 */ /* 0x048fe20000010000 */
[----:B------:R-:W-:Y:S01]  /*8120*/  F2FP.BF16.F32.PACK_AB R163, R198, R163 ;  /* 0x000000a3c6a3723e */ /* 0x000fe200000010ff */
[-C--:B------:R-:W-:Y:S01]  /*8130*/  FMUL.FTZ R115, R115, R21.reuse ;  /* 0x0000001573737220 */ /* 0x080fe20000410000 */
[-C--:B------:R-:W-:Y:S01]  /*8140*/  FMUL.FTZ R118, R118, R21.reuse ;  /* 0x0000001576767220 */ /* 0x080fe20000410000 */
[-C--:B------:R-:W-:Y:S01]  /*8150*/  FMUL.FTZ R119, R119, R21.reuse ;  /* 0x0000001577777220 */ /* 0x080fe20000410000 */
[-C--:B------:R-:W-:Y:S01]  /*8160*/  FMUL.FTZ R122, R122, R21.reuse ;  /* 0x000000157a7a7220 */ /* 0x080fe20000410000 */
[----:B------:R2:W-:Y:S01]  /*8170*/  STSM.16.M88.4 [R19], R160 ;  /* 0x000000a013007844 */ /* 0x0005e20000000200 */
[----:B------:R-:W3:Y:S01]  /*8180*/  MUFU.EX2 R167, R201 ;  /* 0x000000c900a77308 */ /* 0x000ee20000000800 */
[----:B----4-:R-:W-:Y:S01]  /*8190*/  FADD.FTZ R3, R165, R174 ;  /* 0x000000aea5037221 */ /* 0x010fe20000010000 */
[-C--:B------:R-:W-:Y:S01]  /*81a0*/  FMUL.FTZ R123, R123, R21.reuse ;  /* 0x000000157b7b7220 */ /* 0x080fe20000410000 */
        /* <DEDUP_REMOVED lines=12> */
[-C--:B------:R-:W-:Y:S01]  /*8270*/  FMUL.FTZ R143, R143, R21.reuse ;  /* 0x000000158f8f7220 */ /* 0x080fe20000410000 */
[-C--:B------:R-:W-:Y:S01]  /*8280*/  FMUL.FTZ R146, R146, R21.reuse ;  /* 0x0000001592927220 */ /* 0x080fe20000410000 */
[----:B---3--:R-:W-:Y:S01]  /*8290*/  FADD.FTZ R3, R167, R168 ;  /* 0x000000a8a7037221 */ /* 0x008fe20000010000 */
[-C--:B------:R-:W-:Y:S01]  /*82a0*/  FMUL.FTZ R147, R147, R21.reuse ;  /* 0x0000001593937220 */ /* 0x080fe20000410000 */
[-C--:B------:R-:W-:Y:S01]  /*82b0*/  FMUL.FTZ R150, R150, R21.reuse ;  /* 0x0000001596967220 */ /* 0x080fe20000410000 */
[----:B------:R-:W-:Y:S01]  /*82c0*/  FMUL.FTZ R151, R151, R21 ;  /* 0x0000001597977220 */ /* 0x000fe20000410000 */
[C---:B----4-:R-:W-:Y:S01]  /*82d0*/  F2FP.BF16.F32.PACK_AB R167, R178.reuse, R167 ;  /* 0x000000a7b2a7723e */ /* 0x050fe200000010ff */
[----:B------:R-:W-:-:S04]  /*82e0*/  FADD.FTZ R3, R178, R3 ;  /* 0x00000003b2037221 */ /* 0x000fc80000010000 */
[----:B------:R2:W-:Y:S01]  /*82f0*/  STSM.16.M88.4 [R22], R164 ;  /* 0x000000a416007844 */ /* 0x0005e20000000200 */
[----:B------:R-:W-:Y:S05]  /*8300*/  @!P0 BRA `(.L_x_4004) ;  /* 0x0000000000048947 */ /* 0x000fea0003800000 */
[----:B------:R-:W-:Y:S01]  /*8310*/  BPT.TRAP 0x1 ;  /* 0x000000040000795c */ /* 0x000fe20000300000 */
.L_x_4004:
[----:B------:R1:W3:Y:S01]  /*8320*/  SYNCS.PHASECHK.TRANS64.TRYWAIT P3, [UR27+0x28c50], R10 ;  /* 0x028c500aff0075a7 */ /* 0x0002e2000806015b */
[----:B------:R-:W-:Y:S05]  /*8330*/  @!P0 BRA `(.L_x_4005) ;  /* 0x0000000000048947 */ /* 0x000fea0003800000 */
[----:B------:R-:W-:Y:S01]  /*8340*/  BPT.TRAP 0x1 ;  /* 0x000000040000795c */ /* 0x000fe20000300000 */
.L_x_4005:
[----:B---3--:R-:W-:Y:S05]  /*8350*/  @P3 BRA `(.L_x_4006) ;  /* 0x0000000000083947 */ /* 0x008fea0003800000 */
[----:B------:R-:W3:Y:S02]  /*8360*/  SYNCS.PHASECHK.TRANS64.TRYWAIT P3, [UR27+0x28c50], R10 ;  /* 0x028c500aff0075a7 */ /* 0x000ee4000806015b */
[----:B---3--:R-:W-:Y:S05]  /*8370*/  @!P3 BRA `(.L_x_4007) ;  /* 0x000000a40024b947 */ /* 0x008fea0003800000 */
.L_x_4006:
[----:B------:R-:W-:Y:S01]  /*8380*/  ULEA UR11, UR26, UR45, 0xc ;  /* 0x0000002d1a0b7291 */ /* 0x000fe2000f8e603f */
[----:B------:R-:W-:Y:S01]  /*8390*/  WARPGROUP.ARRIVE ;  /* 0x00000000000079c5 */ /* 0x000fe20000000000 */
[----:B------:R-:W-:Y:S01]  /*83a0*/  UMOV UR7, 0x40000040 ;  /* 0x4000004000077882 */ /* 0x000fe20000000000 */
[----:B------:R-:W-:Y:S01]  /*83b0*/  ISETP.GT.AND P3, PT, R9, R12, PT ;  /* 0x0000000c0900720c */ /* 0x000fe20003f64270 */
[----:B------:R-:W-:Y:S01]  /*83c0*/  UMOV UR39, UR26 ;  /* 0x0000001a00277c82 */ /* 0x000fe20008000000 */
[----:B---3--:R-:W-:Y:S01]  /*83d0*/  @!P1 IADD3 R13, R13, 0x28c60, RZ ;  /* 0x00028c600d0d9810 */ /* 0x008fe20007ffe0ff */
[----:B------:R-:W-:Y:S01]  /*83e0*/  VIADD R9, R9, 0xffffffff ;  /* 0xffffffff09097836 */ /* 0x000fe20000000000 */
[----:B------:R-:W-:Y:S01]  /*83f0*/  UMOV UR6, UR11 ;  /* 0x0000000b00067c82 */ /* 0x000fe20008000000 */
[----:B------:R-:W-:Y:S01]  /*8400*/  MOV R8, R169 ;  /* 0x000000a900087202 */ /* 0x000fe20000000f00 */
[----:B------:R-:W-:Y:S01]  /*8410*/  HGMMA.64x256x16.F32.BF16 R24, R152, gdesc[UR4].tnspB, R24, gsb0 ;  /* 0x43e0000498187df0 */ /* 0x000fe20008001818 */
[----:B------:R-:W-:Y:S01]  /*8420*/  UIADD3 UR6, UR11, 0x80, URZ ;  /* 0x000000800b067890 */ /* 0x000fe2000fffe03f */
[----:B------:R-:W-:Y:S01]  /*8430*/  @!P1 PRMT R13, RZ, 0x654, R13 ;  /* 0x00000654ff0d9816 */ /* 0x000fe2000000000d */
[----:B------:R-:W-:Y:S01]  /*8440*/  UMOV UR7, 0x40000040 ;  /* 0x4000004000077882 */ /* 0x000fe20000000000 */
[----:B------:R-:W-:Y:S01]  /*8450*/  IMAD.MOV.U32 R7, RZ, RZ, R14 ;  /* 0x000000ffff077224 */ /* 0x000fe200078e000e */
[----:B------:R-:W-:-:S02]  /*8460*/  WARPGROUP.DEPBAR.LE gsb0, 0x0 ;  /* 0x00008000000079c5 */ /* 0x000fc40000010000 */
[----:B------:R-:W-:-:S15]  /*8470*/  WARPGROUP.ARRIVE ;  /* 0x00000000000079c5 */ /* 0x000fde0000000000 */
[----:B------:R-:W-:-:S06]  /*8480*/  NOP ;  /* 0x0000000000007918 */ /* 0x000fcc0000000000 */
        /* <DEDUP_REMOVED lines=24> */
[----:B------:R-:W-:Y:S01]  /*8610*/  MOV R8, R169 ;  /* 0x000000a900087202 */ /* 0x000fe20000000f00 */
[----:B------:R-:W-:Y:S01]  /*8620*/  IMAD.MOV.U32 R7, RZ, RZ, R14 ;  /* 0x000000ffff077224 */ /* 0x000fe200078e000e */
[----:B------:R-:W-:-:S06]  /*8630*/  UMOV UR39, UR26 ;  /* 0x0000001a00277c82 */ /* 0x000fcc0008000000 */
.L_x_3991:
[----:B------:R-:W-:Y:S01]  /*8640*/  ULDC UR14, c[0x0][0x9e4] ;  /* 0x00027900000e7ab9 */ /* 0x000fe20000000800 */
[----:B------:R-:W-:Y:S01]  /*8650*/  ULDC UR11, c[0x0][0x9dc] ;  /* 0x00027700000b7ab9 */ /* 0x000fe20000000800 */
[----:B------:R-:W-:Y:S02]  /*8660*/  UISETP.GE.AND UP0, UPT, UR14, 0x1, UPT ;  /* 0x000000010e00788c */ /* 0x000fe4000bf06270 */
[----:B------:R-:W-:-:S04]  /*8670*/  UIADD3 UR11, UR54, -UR11, URZ ;  /* 0x8000000b360b7290 */ /* 0x000fc8000fffe03f */
[----:B------:R-:W-:-:S13]  /*8680*/  PLOP3.LUT P6, PT, PT, PT, UP0, 0x80, 0x0 ;  /* 0x000000000000781c */ /* 0x000fda0003fcf008 */
[----:B------:R-:W-:Y:S05]  /*8690*/  @!P6 BRA `(.L_x_4009) ;  /* 0x000000000044e947 */ /* 0x000fea0003800000 */
        /* <DEDUP_REMOVED lines=10> */
.L_x_4010:
[----:B------:R-:W-:-:S11]  /*8740*/  UISETP.NE.AND UP0, UPT, UR14, 0x1, UPT ;  /* 0x000000010e00788c */ /* 0x000fd6000bf05270 */
[----:B------:R-:W-:Y:S02]  /*8750*/  @UP0 ULDC.64 UR18, c[0x0][0x9e8] ;  /* 0x00027a0000120ab9 */ /* 0x000fe40000000a00 */
[----:B------:R-:W-:-:S04]  /*8760*/  UIMAD.WIDE.U32 UR6, UR54, UR18, URZ ;  /* 0x00000012360672a5 */ /* 0x000fc8000f8e003f */
[----:B------:R-:W-:-:S12]  /*8770*/  @UP0 USHF.R.U32.HI UR54, URZ, UR19, UR7 ;  /* 0x000000133f360299 */ /* 0x000fd80008011607 */
.L_x_4011:
[----:B------:R-:W-:-:S04]  /*8780*/  UIMAD UR54, UR54, UR14, URZ ;  /* 0x0000000e363672a4 */ /* 0x000fc8000f8e023f */
[----:B------:R-:W-:-:S04]  /*8790*/  UISETP.LT.AND UP0, UPT, UR11, UR54, UPT ;  /* 0x000000360b00728c */ /* 0x000fc8000bf01270 */
[----:B------:R-:W-:-:S12]  /*87a0*/  USEL UR11, UR11, UR54, !UP0 ;  /* 0x000000360b0b7287 */ /* 0x000fd8000c000000 */
.L_x_4009:
[----:B------:R-:W-:-:S04]  /*87b0*/  UIADD3 UR11, UR11, 0x3f, URZ ;  /* 0x0000003f0b0b7890 */ /* 0x000fc8000fffe03f */
[----:B------:R-:W-:-:S04]  /*87c0*/  USHF.R.S32.HI UR6, URZ, 0x1f, UR11 ;  /* 0x0000001f3f067899 */ /* 0x000fc8000801140b */
[----:B------:R-:W-:-:S04]  /*87d0*/  ULEA.HI UR6, UR6, UR11, URZ, 0x6 ;  /* 0x0000000b06067291 */ /* 0x000fc8000f8f303f */
[----:B------:R-:W-:-:S04]  /*87e0*/  USHF.R.S32.HI UR6, URZ, 0x6, UR6 ;  /* 0x000000063f067899 */ /* 0x000fc80008011406 */
[----:B------:R-:W-:-:S04]  /*87f0*/  UISETP.LT.AND UP0, UPT, UR41, UR6, UPT ;  /* 0x000000062900728c */ /* 0x000fc8000bf01270 */
[----:B------:R-:W-:-:S06]  /*8800*/  USEL UR21, UR41, UR6, !UP0 ;  /* 0x0000000629157287 */ /* 0x000fcc000c000000 */
[----:B------:R-:W-:-:S13]  /*8810*/  ISETP.GE.AND P2, PT, R9, UR21, PT ;  /* 0x0000001509007c0c */ /* 0x000fda000bf46270 */
[----:B------:R-:W-:Y:S05]  /*8820*/  @!P2 BRA `(.L_x_4012) ;  /* 0x0000001c0038a947 */ /* 0x000fea0003800000 */
[----:B------:R-:W-:Y:S01]  /*8830*/  MOV R11, R8 ;  /* 0x00000008000b7202 */ /* 0x000fe20000000f00 */
[----:B------:R-:W-:Y:S01]  /*8840*/  IMAD.MOV.U32 R20, RZ, RZ, R7 ;  /* 0x000000ffff147224 */ /* 0x000fe200078e0007 */
[----:B-1----:R-:W-:Y:S01]  /*8850*/  MOV R10, R9 ;  /* 0x00000009000a7202 */ /* 0x002fe20000000f00 */
[----:B------:R-:W-:Y:S01]  /*8860*/  UMOV UR23, UR39 ;  /* 0x0000002700177c82 */ /* 0x000fe20008000000 */
[----:B------:R-:W-:Y:S01]  /*8870*/  ULDC UR22, c[0x0][0x988] ;  /* 0x0002620000167ab9 */ /* 0x000fe20000000800 */
[----:B------:R-:W-:-:S05]  /*8880*/  ULDC UR24, c[0x0][0x9d8] ;  /* 0x0002760000187ab9 */ /* 0x000fca0000000800 */
.L_x_4021:
[----:B------:R-:W-:Y:S01]  /*8890*/  UIADD3 UR39, UR23, 0x1, URZ ;  /* 0x0000000117277890 */ /* 0x000fe2000fffe03f */
[C---:B------:R-:W-:Y:S01]  /*88a0*/  ISETP.GT.AND P2, PT, R10.reuse, UR21, PT ;  /* 0x000000150a007c0c */ /* 0x040fe2000bf44270 */
[----:B------:R-:W-:Y:S02]  /*88b0*/  VIADD R10, R10, 0xffffffff ;  /* 0xffffffff0a0a7836 */ /* 0x000fe40000000000 */
[----:B------:R-:W-:-:S04]  /*88c0*/  UISETP.NE.AND UP0, UPT, UR39, 0x2, UPT ;  /* 0x000000022700788c */ /* 0x000fc8000bf05270 */
[----:B------:R-:W-:Y:S02]  /*88d0*/  USEL UR6, URZ, 0x1, UP0 ;  /* 0x000000013f067887 */ /* 0x000fe40008000000 */
[----:B------:R-:W-:Y:S02]  /*88e0*/  USEL UR39, UR39, URZ, UP0 ;  /* 0x0000003f27277287 */ /* 0x000fe40008000000 */
[----:B------:R-:W-:Y:S01]  /*88f0*/  ULOP3.LUT UR38, UR38, UR6, URZ, 0x3c, !UPT ;  /* 0x0000000626267292 */ /* 0x000fe2000f8e3c3f */
[----:B-1--4-:R-:W-:Y:S11]  /*8900*/  @!P0 BRA `(.L_x_4013) ;  /* 0x0000000000048947 */ /* 0x012ff60003800000 */
[----:B------:R-:W-:Y:S01]  /*8910*/  BPT.TRAP 0x1 ;  /* 0x000000040000795c */ /* 0x000fe20000300000 */
.L_x_4013:
[----:B------:R-:W-:Y:S01]  /*8920*/  ULEA UR25, UR39, UR48, 0x3 ;  /* 0x0000003027197291 */ /* 0x000fe2000f8e183f */
[----:B------:R-:W-:-:S04]  /*8930*/  MOV R9, UR38 ;  /* 0x0000002600097c02 */ /* 0x000fc80008000f00 */
[----:B------:R-:W-:-:S04]  /*8940*/  SHF.L.U32 R9, R9, 0x1f, RZ ;  /* 0x0000001f09097819 */ /* 0x000fc800000006ff */
[----:B------:R1:W4:Y:S01]  /*8950*/  SYNCS.PHASECHK.TRANS64.TRYWAIT P3, [UR25+0x28c30], R9 ;  /* 0x028c3009ff0075a7 */ /* 0x0003220008060159 */
[----:B------:R-:W-:Y:S05]  /*8960*/  @!P0 BRA `(.L_x_4014) ;  /* 0x0000000000048947 */ /* 0x000fea0003800000 */
[----:B------:R-:W-:Y:S01]  /*8970*/  BPT.TRAP 0x1 ;  /* 0x000000040000795c */ /* 0x000fe20000300000 */
.L_x_4014:
[----:B----4-:R-:W-:Y:S05]  /*8980*/  @P3 BRA `(.L_x_4015) ;  /* 0x0000000000083947 */ /* 0x010fea0003800000 */
[----:B------:R-:W4:Y:S02]  /*8990*/  SYNCS.PHASECHK.TRANS64.TRYWAIT P3, [UR25+0x28c30], R9 ;  /* 0x028c3009ff0075a7 */ /* 0x000f240008060159 */
[----:B----4-:R-:W-:Y:S05]  /*89a0*/  @!P3 BRA `(.L_x_4016) ;  /* 0x0000009c00acb947 */ /* 0x010fea0003800000 */
.L_x_4015:
[----:B------:R-:W-:Y:S01]  /*89b0*/  R2UR UR18, R0 ;  /* 0x00000000001272ca */ /* 0x000fe200000e0000 */
[----:B--2---:R-:W-:Y:S01]  /*89c0*/  WARPGROUP.ARRIVE ;  /* 0x00000000000079c5 */ /* 0x004fe20000000000 */
[----:B------:R-:W-:Y:S01]  /*89d0*/  UMOV UR19, 0x40000040 ;  /* 0x4000004000137882 */ /* 0x000fe20000000000 */
[----:B------:R-:W-:Y:S01]  /*89e0*/  UMOV UR7, 0x40000040 ;  /* 0x4000004000077882 */ /* 0x000fe20000000000 */
[----:B------:R-:W-:Y:S01]  /*89f0*/  UMOV UR11, 0x40000040 ;  /* 0x40000040000b7882 */ /* 0x000fe20000000000 */
[----:B------:R-:W-:-:S08]  /*8a00*/  UMOV UR15, 0x40000040 ;  /* 0x40000040000f7882 */ /* 0x000fd00000000000 */
[----:B------:R-:W-:-:S04]  /*8a10*/  ULEA UR18, UR39, UR18, 0x9 ;  /* 0x0000001227127291 */ /* 0x000fc8000f8e483f */
[----:B------:R-:W-:Y:S02]  /*8a20*/  UIADD3 UR6, UR18, 0x2, URZ ;  /* 0x0000000212067890 */ /* 0x000fe4000fffe03f */
[----:B------:R-:W-:Y:S02]  /*8a30*/  UIADD3 UR10, UR18, 0x4, URZ ;  /* 0x00000004120a7890 */ /* 0x000fe4000fffe03f */
[----:B------:R-:W-:Y:S02]  /*8a40*/  UIADD3 UR14, UR18, 0x6, URZ ;  /* 0x00000006120e7890 */ /* 0x000fe4000fffe03f */
[----:B------:R-:W-:Y:S03]  /*8a50*/  HGMMA.64x64x16.F32.BF16 R152, gdesc[UR16], RZ, !UPT, gsb0 ;  /* 0x00e00000109879f0 */ /* 0x000fe6000c0018ff */
[----:B------:R-:W-:Y:S02]  /*8a60*/  WARPGROUP.DEPBAR.LE gsb0, 0x0 ;  /* 0x00008000000079c5 */ /* 0x000fe40000010000 */
[----:B------:R-:W-:-:S06]  /*8a70*/  WARPGROUP.ARRIVE ;  /* 0x00000000000079c5 */ /* 0x000fcc0000000000 */
[----:B------:R-:W-:Y:S03]  /*8a80*/  HGMMA.64x64x16.F32.BF16 R152, gdesc[UR4], R152, gsb0 ;  /* 0x00e00000049879f0 */ /* 0x000fe60008001898 */
[----:B------:R-:W-:Y:S02]  /*8a90*/  WARPGROUP.DEPBAR.LE gsb0, 0x0 ;  /* 0x00008000000079c5 */ /* 0x000fe40000010000 */
[----:B------:R-:W-:-:S06]  /*8aa0*/  WARPGROUP.ARRIVE ;  /* 0x00000000000079c5 */ /* 0x000fcc0000000000 */
[----:B------:R-:W-:Y:S01]  /*8ab0*/  HGMMA.64x64x16.F32.BF16 R152, gdesc[UR8], R152, gsb0 ;  /* 0x00e00000089879f0 */ /* 0x000fe20008001898 */
[----:B------:R-:W-:Y:S02]  /*8ac0*/  UMOV UR10, UR22 ;  /* 0x00000016000a7c82 */ /* 0x000fe40008000000 */
[----:B------:R-:W-:Y:S02]  /*8ad0*/  WARPGROUP.DEPBAR.LE gsb0, 0x0 ;  /* 0x00008000000079c5 */ /* 0x000fe40000010000 */
[----:B------:R-:W-:-:S06]  /*8ae0*/  WARPGROUP.ARRIVE ;  /* 0x00000000000079c5 */ /* 0x000fcc0000000000 */
[----:B------:R-:W-:Y:S03]  /*8af0*/  HGMMA.64x64x16.F32.BF16 R152, gdesc[UR12], R152, gsb0 ;  /* 0x00e000000c9879f0 */ /* 0x000fe60008001898 */
[----:B------:R-:W-:Y:S02]  /*8b00*/  WARPGROUP.DEPBAR.LE gsb0, 0x0 ;  /* 0x00008000000079c5 */ /* 0x000fe40000010000 */
[----:B------:R-:W-:Y:S01]  /*8b10*/  FMUL.FTZ R21, R152, UR24 ;  /* 0x0000001898157c20 */ /* 0x000fe20008410000 */
[----:B----4-:R-:W-:Y:S01]  /*8b20*/  FMUL.FTZ R8, R153, UR24 ;  /* 0x0000001899087c20 */ /* 0x010fe20008410000 */
[----:B------:R-:W-:Y:S01]  /*8b30*/  FMUL.FTZ R152, R156, UR24 ;  /* 0x000000189c987c20 */ /* 0x000fe20008410000 */
[----:B------:R-:W-:Y:S01]  /*8b40*/  FMUL.FTZ R153, R157, UR24 ;  /* 0x000000189d997c20 */ /* 0x000fe20008410000 */
[----:B------:R-:W-:Y:S01]  /*8b50*/  FMUL.FTZ R12, R154, UR24 ;  /* 0x000000189a0c7c20 */ /* 0x000fe20008410000 */
[----:B------:R-:W-:Y:S01]  /*8b60*/  FMUL.FTZ R154, R160, UR24 ;  /* 0x00000018a09a7c20 */ /* 0x000fe20008410000 */
[----:B------:R-:W2:Y:S01]  /*8b70*/  MUFU.TANH R21, R21 ;  /* 0x0000001500157308 */ /* 0x000ea20000002400 */
[----:B---3--:R-:W-:Y:S01]  /*8b80*/  FMUL.FTZ R13, R155, UR24 ;  /* 0x000000189b0d7c20 */ /* 0x008fe20008410000 */
        /* <DEDUP_REMOVED lines=25> */
[----:B------:R-:W-:-:S05]  /*8d20*/  FMUL.FTZ R177, R183, UR24 ;  /* 0x00000018b7b17c20 */ /* 0x000fca0008410000 */
[----:B------:R-:W3:Y:S01]  /*8d30*/  MUFU.TANH R154, R154 ;  /* 0x0000009a009a7308 */ /* 0x000ee20000002400 */
[----:B----4-:R-:W-:-:S07]  /*8d40*/  FMNMX.FTZ R168, R152, R7, !PT ;  /* 0x0000000798a87209 */ /* 0x010fce0007810000 */
[----:B------:R-:W4:Y:S01]  /*8d50*/  MUFU.TANH R155, R155 ;  /* 0x0000009b009b7308 */ /* 0x000f220000002400 */
[----:B--2---:R-:W-:-:S07]  /*8d60*/  FMNMX.FTZ R7, R153, R168, !PT ;  /* 0x000000a899077209 */ /* 0x004fce0007810000 */
[----:B------:R-:W2:Y:S01]  /*8d70*/  MUFU.TANH R156, R156 ;  /* 0x0000009c009c7308 */ /* 0x000ea20000002400 */
[----:B---3--:R-:W-:-:S07]  /*8d80*/  FMNMX.FTZ R168, R154, R7, !PT ;  /* 0x000000079aa87209 */ /* 0x008fce0007810000 */
[----:B------:R-:W3:Y:S01]  /*8d90*/  MUFU.TANH R157, R157 ;  /* 0x0000009d009d7308 */ /* 0x000ee20000002400 */
[----:B----4-:R-:W-:Y:S01]  /*8da0*/  FMNMX.FTZ R7, R155, R168, !PT ;  /* 0x000000a89b077209 */ /* 0x010fe20007810000 */
[----:B------:R-:W-:-:S06]  /*8db0*/  FMUL.FTZ R168, R180, UR24 ;  /* 0x00000018b4a87c20 */ /* 0x000fcc0008410000 */
        /* <DEDUP_REMOVED lines=19> */
[----:B--2---:R-:W-:Y:S01]  /*8ef0*/  FMNMX.FTZ R7, R169, R172, !PT ;  /* 0x000000aca9077209 */ /* 0x004fe20007810000 */
[----:B------:R-:W-:Y:S01]  /*8f00*/  FMUL.FTZ R172, R174, UR24 ;  /* 0x00000018aeac7c20 */ /* 0x000fe20008410000 */
[----:B------:R-:W-:-:S03]  /*8f10*/  FMUL.FTZ R174, R179, UR24 ;  /* 0x00000018b3ae7c20 */ /* 0x000fc60008410000 */
[----:B------:R-:W2:Y:S02]  /*8f20*/  SHFL.BFLY PT, R176, R7, 0x2, 0x1f ;  /* 0x0c401f0007b07f89 */ /* 0x000ea400000e0000 */
[----:B------:R-:W5:Y:S08]  /*8f30*/  MUFU.TANH R14, R14 ;  /* 0x0000000e000e7308 */ /* 0x000f700000002400 */
[----:B------:R-:W1:Y:S08]  /*8f40*/  MUFU.TANH R15, R15 ;  /* 0x0000000f000f7308 */ /* 0x000e700000002400 */
[----:B------:R-:W1:Y:S01]  /*8f50*/  MUFU.TANH R162, R162 ;  /* 0x000000a200a27308 */ /* 0x000e620000002400 */
[----:B--2---:R-:W-:-:S02]  /*8f60*/  FMNMX.FTZ R180, R7, R176, !PT ;  /* 0x000000b007b47209 */ /* 0x004fc40007810000 */
[----:B---3--:R-:W-:-:S05]  /*8f70*/  FMNMX.FTZ R176, R12, R11, !PT ;  /* 0x0000000b0cb07209 */ /* 0x008fca0007810000 */
[----:B------:R-:W2:Y:S01]  /*8f80*/  MUFU.TANH R163, R163 ;  /* 0x000000a300a37308 */ /* 0x000ea20000002400 */
[----:B------:R-:W3:Y:S01]  /*8f90*/  SHFL.BFLY PT, R181, R180, 0x1, 0x1f ;  /* 0x0c201f00b4b57f89 */ /* 0x000ee200000e0000 */
[----:B----4-:R-:W-:Y:S01]  /*8fa0*/  FMNMX.FTZ R7, R13, R176, !PT ;  /* 0x000000b00d077209 */ /* 0x010fe20007810000 */
[----:B------:R-:W-:-:S03]  /*8fb0*/  FMUL.FTZ R176, R182, UR24 ;  /* 0x00000018b6b07c20 */ /* 0x000fc60008410000 */
[----:B-----5:R-:W-:Y:S02]  /*8fc0*/  FMNMX.FTZ R178, R14, R7, !PT ;  /* 0x000000070eb27209 */ /* 0x020fe40007810000 */
[----:B------:R-:W4:Y:S02]  /*8fd0*/  MUFU.TANH R166, R166 ;  /* 0x000000a600a67308 */ /* 0x000f240000002400 */
[----:B-1----:R-:W-:-:S04]  /*8fe0*/  FMNMX.FTZ R7, R15, R178, !PT ;  /* 0x000000b20f077209 */ /* 0x002fc80007810000 */
[----:B------:R-:W-:Y:S02]  /*8ff0*/  FMNMX.FTZ R178, R162, R7, !PT ;  /* 0x00000007a2b27209 */ /* 0x000fe40007810000 */
[----:B------:R-:W1:Y:S02]  /*9000*/  MUFU.TANH R167, R167 ;  /* 0x000000a700a77308 */ /* 0x000e640000002400 */
[----:B--2---:R-:W-:-:S06]  /*9010*/  FMNMX.FTZ R179, R163, R178, !PT ;  /* 0x000000b2a3b37209 */ /* 0x004fcc0007810000 */
[----:B------:R-:W2:Y:S01]  /*9020*/  MUFU.TANH R170, R170 ;  /* 0x000000aa00aa7308 */ /* 0x000ea20000002400 */
[----:B---3--:R-:W-:-:S05]  /*9030*/  FMNMX.FTZ R7, R180, R181, !PT ;  /* 0x000000b5b4077209 */ /* 0x008fca0007810000 */
[C---:B------:R-:W-:Y:S02]  /*9040*/  FADD.FTZ R178, -R7.reuse, R20 ;  /* 0x0000001407b27221 */ /* 0x040fe40000010100 */
[----:B------:R-:W3:Y:S01]  /*9050*/  MUFU.TANH R171, R171 ;  /* 0x000000ab00ab7308 */ /* 0x000ee20000002400 */
[----:B----4-:R-:W-:Y:S01]  /*9060*/  FMNMX.FTZ R20, R166, R179, !PT ;  /* 0x000000b3a6147209 */ /* 0x010fe20007810000 */
[----:B------:R-:W-:Y:S01]  /*9070*/  FMUL.FTZ R193, R7, UR10 ;  /* 0x0000000a07c17c20 */ /* 0x000fe20008410000 */
[----:B------:R-:W-:Y:S02]  /*9080*/  FMUL.FTZ R179, R178, UR10 ;  /* 0x0000000ab2b37c20 */ /* 0x000fe40008410000 */
[----:B-1----:R-:W-:Y:S01]  /*9090*/  FMNMX.FTZ R181, R167, R20, !PT ;  /* 0x00000014a7b57209 */ /* 0x002fe20007810000 */
        /* <DEDUP_REMOVED lines=13> */
[--C-:B------:R-:W-:Y:S01]  /*9170*/  FFMA.FTZ R159, R160, UR10, -R193.reuse ;  /* 0x0000000aa09f7c23 */ /* 0x100fe200080108c1 */
[--C-:B------:R-:W-:Y:S01]  /*9180*/  FFMA.FTZ R196, R169, UR10, -R193.reuse ;  /* 0x0000000aa9c47c23 */ /* 0x100fe200080108c1 */
[----:B------:R-:W-:-:S03]  /*9190*/  FFMA.FTZ R164, R164, UR10, -R193 ;  /* 0x0000000aa4a47c23 */ /* 0x000fc600080108c1 */
[----:B------:R-:W3:Y:S01]  /*91a0*/  MUFU.TANH R173, R173 ;  /* 0x000000ad00ad7308 */ /* 0x000ee20000002400 */
[----:B-1----:R-:W-:Y:S01]  /*91b0*/  FMNMX.FTZ R178, R172, R21, !PT ;  /* 0x00000015acb27209 */ /* 0x002fe20007810000 */
[----:B------:R-:W-:-:S06]  /*91c0*/  FFMA.FTZ R21, R8, UR10, -R193 ;  /* 0x0000000a08157c23 */ /* 0x000fcc00080108c1 */
[----:B------:R-:W1:Y:S01]  /*91d0*/  MUFU.TANH R174, R174 ;  /* 0x000000ae00ae7308 */ /* 0x000e620000002400 */
[----:B--2---:R-:W-:-:S07]  /*91e0*/  FMNMX.FTZ R178, R175, R178, !PT ;  /* 0x000000b2afb27209 */ /* 0x004fce0007810000 */
[----:B------:R-:W2:Y:S01]  /*91f0*/  MUFU.TANH R176, R176 ;  /* 0x000000b000b07308 */ /* 0x000ea20000002400 */
[----:B---3--:R-:W-:Y:S01]  /*9200*/  FMNMX.FTZ R181, R173, R178, !PT ;  /* 0x000000b2adb57209 */ /* 0x008fe20007810000 */
[----:B------:R-:W-:-:S06]  /*9210*/  FFMA.FTZ R178, R152, UR10, -R193 ;  /* 0x0000000a98b27c23 */ /* 0x000fcc00080108c1 */
[----:B------:R-:W3:Y:S01]  /*9220*/  MUFU.TANH R177, R177 ;  /* 0x000000b100b17308 */ /* 0x000ee20000002400 */
[----:B-1----:R-:W-:-:S07]  /*9230*/  FMNMX.FTZ R181, R174, R181, !PT ;  /* 0x000000b5aeb57209 */ /* 0x002fce0007810000 */
[----:B------:R-:W1:Y:S01]  /*9240*/  MUFU.EX2 R179, R179 ;  /* 0x000000b300b37308 */ /* 0x000e620000000800 */
[----:B--2---:R-:W-:Y:S01]  /*9250*/  FMNMX.FTZ R8, R176, R181, !PT ;  /* 0x000000b5b0087209 */ /* 0x004fe20007810000 */
[----:B------:R-:W-:-:S06]  /*9260*/  FFMA.FTZ R181, R156, UR10, -R193 ;  /* 0x0000000a9cb57c23 */ /* 0x000fcc00080108c1 */
[----:B------:R2:W4:Y:S01]  /*9270*/  MUFU.EX2 R20, R180 ;  /* 0x000000b400147308 */ /* 0x0005220000000800 */
[----:B---3--:R-:W-:-:S05]  /*9280*/  FMNMX.FTZ R8, R177, R8, !PT ;  /* 0x00000008b1087209 */ /* 0x008fca0007810000 */
[----:B------:R-:W3:Y:S02]  /*9290*/  SHFL.BFLY PT, R183, R8, 0x2, 0x1f ;  /* 0x0c401f0008b77f89 */ /* 0x000ee400000e0000 */
[----:B------:R-:W5:Y:S01]  /*92a0*/  MUFU.EX2 R21, R21 ;  /* 0x0000001500157308 */ /* 0x000f620000000800 */
[----:B--2---:R-:W-:Y:S01]  /*92b0*/  FFMA.FTZ R180, R154, UR10, -R193 ;  /* 0x0000000a9ab47c23 */ /* 0x004fe200080108c1 */
[-C--:B-1----:R-:W-:Y:S01]  /*92c0*/  FMUL.FTZ R24, R24, R179.reuse ;  /* 0x000000b318187220 */ /* 0x082fe20000410000 */
[-C--:B------:R-:W-:Y:S01]  /*92d0*/  FMUL.FTZ R25, R25, R179.reuse ;  /* 0x000000b319197220 */ /* 0x080fe20000410000 */
[-C--:B------:R-:W-:Y:S01]  /*92e0*/  FMUL.FTZ R28, R28, R179.reuse ;  /* 0x000000b31c1c7220 */ /* 0x080fe20000410000 */
[-C--:B------:R-:W-:Y:S01]  /*92f0*/  FMUL.FTZ R29, R29, R179.reuse ;  /* 0x000000b31d1d7220 */ /* 0x080fe20000410000 */
[-C--:B------:R-:W-:Y:S01]  /*9300*/  FMUL.FTZ R32, R32, R179.reuse ;  /* 0x000000b320207220 */ /* 0x080fe20000410000 */
[-C--:B------:R-:W-:Y:S01]  /*9310*/  FMUL.FTZ R33, R33, R179.reuse ;  /* 0x000000b321217220 */ /* 0x080fe20000410000 */
[----:B------:R-:W1:Y:S01]  /*9320*/  MUFU.EX2 R178, R178 ;  /* 0x000000b200b27308 */ /* 0x000e620000000800 */
[----:B----4-:R-:W-:Y:S01]  /*9330*/  FFMA.FTZ R4, R179, R4, R20 ;  /* 0x00000004b3047223 */ /* 0x010fe20000010014 */
[-C--:B------:R-:W-:Y:S01]  /*9340*/  FMUL.FTZ R36, R36, R179.reuse ;  /* 0x000000b324247220 */ /* 0x080fe20000410000 */
[-C--:B------:R-:W-:Y:S01]  /*9350*/  FMUL.FTZ R37, R37, R179.reuse ;  /* 0x000000b325257220 */ /* 0x080fe20000410000 */
        /* <DEDUP_REMOVED lines=9> */
[----:B------:R-:W-:Y:S01]  /*93f0*/  FMUL.FTZ R56, R56, R179 ;  /* 0x000000b338387220 */ /* 0x000fe20000410000 */
[----:B---3--:R-:W-:Y:S01]  /*9400*/  FMNMX.FTZ R183, R8, R183, !PT ;  /* 0x000000b708b77209 */ /* 0x008fe20007810000 */
[-C--:B------:R-:W-:Y:S01]  /*9410*/  FMUL.FTZ R57, R57, R179.reuse ;  /* 0x000000b339397220 */ /* 0x080fe20000410000 */
[----:B------:R-:W-:Y:S01]  /*9420*/  MUFU.EX2 R180, R180 ;  /* 0x000000b400b47308 */ /* 0x000fe20000000800 */
[-C--:B------:R-:W-:Y:S01]  /*9430*/  FMUL.FTZ R60, R60, R179.reuse ;  /* 0x000000b33c3c7220 */ /* 0x080fe20000410000 */
[-C--:B------:R-:W-:Y:S01]  /*9440*/  FMUL.FTZ R61, R61, R179.reuse ;  /* 0x000000b33d3d7220 */ /* 0x080fe20000410000 */
[----:B------:R-:W3:Y:S01]  /*9450*/  SHFL.BFLY PT, R8, R183, 0x1, 0x1f ;  /* 0x0c201f00b7087f89 */ /* 0x000ee200000e0000 */
        /* <DEDUP_REMOVED lines=23> */
[----:B---3--:R-:W-:Y:S01]  /*95d0*/  FMNMX.FTZ R8, R183, R8, !PT ;  /* 0x00000008b7087209 */ /* 0x008fe20007810000 */
[-C--:B------:R-:W-:Y:S01]  /*95e0*/  FMUL.FTZ R104, R104, R179.reuse ;  /* 0x000000b368687220 */ /* 0x080fe20000410000 */
[-C--:B------:R-:W-:Y:S01]  /*95f0*/  FMUL.FTZ R105, R105, R179.reuse ;  /* 0x000000b369697220 */ /* 0x080fe20000410000 */
[-C--:B------:R-:W-:Y:S01]  /*9600*/  FMUL.FTZ R108, R108, R179.reuse ;  /* 0x000000b36c6c7220 */ /* 0x080fe20000410000 */
[-C--:B------:R-:W-:Y:S01]  /*9610*/  FMUL.FTZ R109, R109, R179.reuse ;  /* 0x000000b36d6d7220 */ /* 0x080fe20000410000 */
[C---:B------:R-:W-:Y:S01]  /*9620*/  FADD.FTZ R11, -R8.reuse, R11 ;  /* 0x0000000b080b7221 */ /* 0x040fe20000010100 */
[----:B------:R-:W-:Y:S01]  /*9630*/  FMUL.FTZ R156, R8, UR10 ;  /* 0x0000000a089c7c20 */ /* 0x000fe20008410000 */
[----:B------:R-:W-:Y:S01]  /*9640*/  MUFU.EX2 R157, R157 ;  /* 0x0000009d009d7308 */ /* 0x000fe20000000800 */
[----:B------:R-:W-:Y:S01]  /*9650*/  FMUL.FTZ R112, R112, R179 ;  /* 0x000000b370707220 */ /* 0x000fe20000410000 */
[----:B------:R-:W-:Y:S01]  /*9660*/  FMUL.FTZ R168, R11, UR10 ;  /* 0x0000000a0ba87c20 */ /* 0x000fe20008410000 */
[--C-:B------:R-:W-:Y:S01]  /*9670*/  FFMA.FTZ R11, R12, UR10, -R156.reuse ;  /* 0x0000000a0c0b7c23 */ /* 0x100fe2000801089c */
[--C-:B------:R-:W-:Y:S01]  /*9680*/  FFMA.FTZ R12, R13, UR10, -R156.reuse ;  /* 0x0000000a0d0c7c23 */ /* 0x100fe2000801089c */
[--C-:B------:R-:W-:Y:S01]  /*9690*/  FFMA.FTZ R13, R14, UR10, -R156.reuse ;  /* 0x0000000a0e0d7c23 */ /* 0x100fe2000801089c */
[--C-:B------:R-:W-:Y:S01]  /*96a0*/  FFMA.FTZ R202, R171, UR10, -R156.reuse ;  /* 0x0000000aabca7c23 */ /* 0x100fe2000801089c */
[----:B------:R-:W-:Y:S01]  /*96b0*/  IMAD.MOV R171, RZ, RZ, -R17 ;  /* 0x000000ffffab7224 */ /* 0x000fe200078e0a11 */
[----:B------:R-:W-:Y:S01]  /*96c0*/  MUFU.EX2 R168, R168 ;  /* 0x000000a800a87308 */ /* 0x000fe20000000800 */
[--C-:B------:R-:W-:Y:S01]  /*96d0*/  FFMA.FTZ R14, R15, UR10, -R156.reuse ;  /* 0x0000000a0f0e7c23 */ /* 0x100fe2000801089c */
[--C-:B------:R-:W-:Y:S01]  /*96e0*/  FFMA.FTZ R15, R162, UR10, -R156.reuse ;  /* 0x0000000aa20f7c23 */ /* 0x100fe2000801089c */
[--C-:B------:R-:W-:Y:S01]  /*96f0*/  FFMA.FTZ R200, R167, UR10, -R156.reuse ;  /* 0x0000000aa7c87c23 */ /* 0x100fe2000801089c */
[----:B------:R-:W-:Y:S01]  /*9700*/  ISETP.NE.AND P3, PT, R2, R171, PT ;  /* 0x000000ab0200720c */ /* 0x000fe20003f65270 */
[----:B------:R-:W-:Y:S01]  /*9710*/  FFMA.FTZ R171, R173, UR10, -R156 ;  /* 0x0000000aadab7c23 */ /* 0x000fe2000801089c */
[----:B-----5:R-:W-:Y:S01]  /*9720*/  FADD.FTZ R173, R21, R4 ;  /* 0x0000000415ad7221 */ /* 0x020fe20000010000 */
[--C-:B------:R-:W-:Y:S01]  /*9730*/  FFMA.FTZ R198, R163, UR10, -R156.reuse ;  /* 0x0000000aa3c67c23 */ /* 0x100fe2000801089c */
[----:B------:R-:W3:Y:S01]  /*9740*/  MUFU.EX2 R11, R11 ;  /* 0x0000000b000b7308 */ /* 0x000ee20000000800 */
[--C-:B------:R-:W-:Y:S01]  /*9750*/  FFMA.FTZ R167, R170, UR10, -R156.reuse ;  /* 0x0000000aaaa77c23 */ /* 0x100fe2000801089c */
[----:B------:R-:W-:Y:S01]  /*9760*/  MOV R170, UR25 ;  /* 0x0000001900aa7c02 */ /* 0x000fe20008000f00 */
[----:B-1----:R-:W-:Y:S01]  /*9770*/  FADD.FTZ R4, R178, R173 ;  /* 0x000000adb2047221 */ /* 0x002fe20000010000 */
[--C-:B------:R-:W-:Y:S01]  /*9780*/  FFMA.FTZ R163, R166, UR10, -R156.reuse ;  /* 0x0000000aa6a37c23 */ /* 0x100fe2000801089c */
[----:B------:R-:W-:Y:S01]  /*9790*/  FFMA.FTZ R169, R172, UR10, -R156 ;  /* 0x0000000aaca97c23 */ /* 0x000fe2000801089c */
[----:B------:R-:W-:Y:S01]  /*97a0*/  @!P1 IADD3 R152, R170, 0x28c40, RZ ;  /* 0x00028c40aa989810 */ /* 0x000fe20007ffe0ff */
[----:B--2---:R-:W-:Y:S01]  /*97b0*/  FADD.FTZ R173, R153, R4 ;  /* 0x0000000499ad7221 */ /* 0x004fe20000010000 */
[----:B------:R-:W1:Y:S01]  /*97c0*/  MUFU.EX2 R12, R12 ;  /* 0x0000000c000c7308 */ /* 0x000e620000000800 */
[----:B------:R-:W-:Y:S01]  /*97d0*/  FFMA.FTZ R172, R175, UR10, -R156 ;  /* 0x0000000aafac7c23 */ /* 0x000fe2000801089c */
[----:B------:R-:W-:Y:S01]  /*97e0*/  @!P1 PRMT R152, RZ, 0x654, R152 ;  /* 0x00000654ff989816 */ /* 0x000fe20000000098 */
[----:B------:R-:W-:-:S02]  /*97f0*/  IMAD.U32 R175, RZ, RZ, UR23 ;  /* 0x00000017ffaf7e24 */ /* 0x000fc4000f8e00ff */
[--C-:B------:R-:W-:Y:S01]  /*9800*/  FFMA.FTZ R174, R174, UR10, -R156.reuse ;  /* 0x0000000aaeae7c23 */ /* 0x100fe2000801089c */
[----:B------:R-:W-:Y:S01]  /*9810*/  FFMA.FTZ R176, R176, UR10, -R156 ;  /* 0x0000000ab0b07c23 */ /* 0x000fe2000801089c */
[----:B------:R2:W-:Y:S01]  /*9820*/  @!P1 SYNCS.ARRIVE.TRANS64.RED.A1T0 RZ, [R152+URZ], RZ ;  /* 0x000000ff98ff99a7 */ /* 0x0005e2000810043f */
[----:B------:R-:W-:Y:S01]  /*9830*/  @!P3 IMAD R154, R175, 0x40, R16 ;  /* 0x00000040af9ab824 */ /* 0x000fe200078e0210 */
[----:B------:R-:W4:Y:S01]  /*9840*/  MUFU.EX2 R13, R13 ;  /* 0x0000000d000d7308 */ /* 0x000f220000000800 */
[----:B---3--:R-:W-:Y:S01]  /*9850*/  FFMA.FTZ R3, R168, R3, R11 ;  /* 0x00000003a8037223 */ /* 0x008fe2000001000b */
[----:B------:R-:W-:Y:S01]  /*9860*/  FFMA.FTZ R177, R177, UR10, -R156 ;  /* 0x0000000ab1b17c23 */ /* 0x000fe2000801089c */
[----:B------:R-:W-:Y:S01]  /*9870*/  F2FP.BF16.F32.PACK_AB R156, R155, R180 ;  /* 0x000000b49b9c723e */ /* 0x000fe200000010ff */
[----:B------:R-:W-:Y:S01]  /*9880*/  FMUL.FTZ R113, R113, R179 ;  /* 0x000000b371717220 */ /* 0x000fe20000410000 */
[----:B------:R-:W-:Y:S01]  /*9890*/  @!P3 LEA R154, R154, UR48, 0x2 ;  /* 0x000000309a9abc11 */ /* 0x000fe2000f8e10ff */
[----:B--2---:R-:W-:Y:S01]  /*98a0*/  FADD.FTZ R152, R180, R173 ;  /* 0x000000adb4987221 */ /* 0x004fe20000010000 */
[----:B------:R-:W-:Y:S01]  /*98b0*/  F2FP.BF16.F32.PACK_AB R158, R182, R181 ;  /* 0x000000b5b69e723e */ /* 0x000fe200000010ff */
[----:B------:R-:W2:Y:S01]  /*98c0*/  MUFU.EX2 R14, R14 ;  /* 0x0000000e000e7308 */ /* 0x000ea20000000800 */
[----:B-1----:R-:W-:Y:S01]  /*98d0*/  FADD.FTZ R4, R12, R3 ;  /* 0x000000030c047221 */ /* 0x002fe20000010000 */
[----:B------:R-:W-:Y:S01]  /*98e0*/  FADD.FTZ R152, R155, R152 ;  /* 0x000000989b987221 */ /* 0x000fe20000010000 */
[----:B------:R-:W-:Y:S01]  /*98f0*/  @!P3 STS [R154+0x28800], R179 ;  /* 0x028800b39a00b388 */ /* 0x000fe20000000800 */
[-C--:B------:R-:W-:Y:S01]  /*9900*/  FMUL.FTZ R116, R116, R179.reuse ;  /* 0x000000b374747220 */ /* 0x080fe20000410000 */
[-C--:B------:R-:W-:Y:S01]  /*9910*/  FMUL.FTZ R117, R117, R179.reuse ;  /* 0x000000b375757220 */ /* 0x080fe20000410000 */
[----:B------:R-:W-:Y:S01]  /*9920*/  FADD.FTZ R173, R181, R152 ;  /* 0x00000098b5ad7221 */ /* 0x000fe20000010000 */
[----:B------:R1:W-:Y:S01]  /*9930*/  @!P3 STS [R154+0x28820], R168 ;  /* 0x028820a89a00b388 */ /* 0x0003e20000000800 */
[----:B------:R-:W3:Y:S01]  /*9940*/  MUFU.EX2 R15, R15 ;  /* 0x0000000f000f7308 */ /* 0x000ee20000000800 */
[----:B----4-:R-:W-:Y:S01]  /*9950*/  FADD.FTZ R3, R13, R4 ;  /* 0x000000040d037221 */ /* 0x010fe20000010000 */
[----:B------:R-:W-:Y:S01]  /*9960*/  FADD.FTZ R152, R182, R173 ;  /* 0x000000adb6987221 */ /* 0x000fe20000010000 */
[-C--:B------:R-:W-:Y:S01]  /*9970*/  FMUL.FTZ R120, R120, R179.reuse ;  /* 0x000000b378787220 */ /* 0x080fe20000410000 */
[-C--:B------:R-:W-:Y:S01]  /*9980*/  FMUL.FTZ R121, R121, R179.reuse ;  /* 0x000000b379797220 */ /* 0x080fe20000410000 */
[-C--:B------:R-:W-:Y:S01]  /*9990*/  FMUL.FTZ R124, R124, R179.reuse ;  /* 0x000000b37c7c7220 */ /* 0x080fe20000410000 */
[----:B------:R-:W-:Y:S01]  /*99a0*/  FADD.FTZ R173, R157, R152 ;  /* 0x000000989dad7221 */ /* 0x000fe20000010000 */
[-C--:B------:R-:W-:Y:S01]  /*99b0*/  FMUL.FTZ R125, R125, R179.reuse ;  /* 0x000000b37d7d7220 */ /* 0x080fe20000410000 */
[----:B------:R-:W4:Y:S01]  /*99c0*/  MUFU.EX2 R198, R198 ;  /* 0x000000c600c67308 */ /* 0x000f220000000800 */
[----:B--2---:R-:W-:Y:S01]  /*99d0*/  FADD.FTZ R4, R14, R3 ;  /* 0x000000030e047221 */ /* 0x004fe20000010000 */
[----:B-1----:R-:W-:Y:S01]  /*99e0*/  F2FP.BF16.F32.PACK_AB R154, R153, R178 ;  /* 0x000000b2999a723e */ /* 0x002fe200000010ff */
[----:B------:R-:W-:Y:S01]  /*99f0*/  FMUL.FTZ R128, R128, R179 ;  /* 0x000000b380807220 */ /* 0x000fe20000410000 */
[----:B------:R-:W-:Y:S01]  /*9a00*/  F2FP.BF16.F32.PACK_AB R153, R12, R11 ;  /* 0x0000000b0c99723e */ /* 0x000fe200000010ff */
[----:B------:R-:W-:Y:S01]  /*9a10*/  FMUL.FTZ R129, R129, R179 ;  /* 0x000000b381817220 */ /* 0x000fe20000410000 */
[----:B------:R-:W-:Y:S01]  /*9a20*/  F2FP.BF16.F32.PACK_AB R155, R14, R13 ;  /* 0x0000000d0e9b723e */ /* 0x000fe200000010ff */
[-C--:B------:R-:W-:Y:S01]  /*9a30*/  FMUL.FTZ R132, R132, R179.reuse ;  /* 0x000000b384847220 */ /* 0x080fe20000410000 */
[----:B------:R-:W1:Y:S01]  /*9a40*/  MUFU.EX2 R163, R163 ;  /* 0x000000a300a37308 */ /* 0x000e620000000800 */
[----:B---3--:R-:W-:Y:S01]  /*9a50*/  FADD.FTZ R3, R15, R4 ;  /* 0x000000040f037221 */ /* 0x008fe20000010000 */
[-C--:B------:R-:W-:Y:S01]  /*9a60*/  FMUL.FTZ R133, R133, R179.reuse ;  /* 0x000000b385857220 */ /* 0x080fe20000410000 */
[-C--:B------:R-:W-:Y:S01]  /*9a70*/  FMUL.FTZ R136, R136, R179.reuse ;  /* 0x000000b388887220 */ /* 0x080fe20000410000 */
[-C--:B------:R-:W-:Y:S01]  /*9a80*/  FMUL.FTZ R137, R137, R179.reuse ;  /* 0x000000b389897220 */ /* 0x080fe20000410000 */
[-C--:B------:R-:W-:Y:S01]  /*9a90*/  FMUL.FTZ R140, R140, R179.reuse ;  /* 0x000000b38c8c7220 */ /* 0x080fe20000410000 */
[-C--:B------:R-:W-:Y:S01]  /*9aa0*/  FMUL.FTZ R141, R141, R179.reuse ;  /* 0x000000b38d8d7220 */ /* 0x080fe20000410000 */
[-C--:B------:R-:W-:Y:S01]  /*9ab0*/  FMUL.FTZ R144, R144, R179.reuse ;  /* 0x000000b390907220 */ /* 0x080fe20000410000 */
[----:B------:R-:W2:Y:S01]  /*9ac0*/  MUFU.EX2 R200, R200 ;  /* 0x000000c800c87308 */ /* 0x000ea20000000800 */
[----:B----4-:R-:W-:Y:S01]  /*9ad0*/  FADD.FTZ R4, R198, R3 ;  /* 0x00000003c6047221 */ /* 0x010fe20000010000 */
[-C--:B------:R-:W-:Y:S01]  /*9ae0*/  FMUL.FTZ R145, R145, R179.reuse ;  /* 0x000000b391917220 */ /* 0x080fe20000410000 */
[-C--:B------:R-:W-:Y:S01]  /*9af0*/  FMUL.FTZ R148, R148, R179.reuse ;  /* 0x000000b394947220 */ /* 0x080fe20000410000 */
[----:B------:R-:W-:Y:S01]  /*9b00*/  FMUL.FTZ R149, R149, R179 ;  /* 0x000000b395957220 */ /* 0x000fe20000410000 */
        /* <DEDUP_REMOVED lines=23> */
[----:B------:R-:W-:Y:S01]  /*9c80*/  F2FP.BF16.F32.PACK_AB R157, R198, R15 ;  /* 0x0000000fc69d723e */ /* 0x000fe200000010ff */
        /* <DEDUP_REMOVED lines=29> */
[C---:B-1----:R-:W-:Y:S01]  /*9e60*/  FADD.FTZ R173, R194.reuse, R173 ;  /* 0x000000adc2ad7221 */ /* 0x042fe20000010000 */
[----:B------:R-:W-:Y:S01]  /*9e70*/  F2FP.BF16.F32.PACK_AB R162, R194, R159 ;  /* 0x0000009fc2a2723e */ /* 0x000fe200000010ff */
[-C--:B------:R-:W-:Y:S01]  /*9e80*/  FMUL.FTZ R98, R98, R168.reuse ;  /* 0x000000a862627220 */ /* 0x080fe20000410000 */
[----:B------:R-:W-:Y:S01]  /*9e90*/  F2FP.BF16.F32.PACK_AB R159, R200, R163 ;  /* 0x000000a3c89f723e */ /* 0x000fe200000010ff */
[-C--:B------:R-:W-:Y:S01]  /*9ea0*/  FMUL.FTZ R99, R99, R168.reuse ;  /* 0x000000a863637220 */ /* 0x080fe20000410000 */
[-C--:B------:R-:W-:Y:S01]  /*9eb0*/  FMUL.FTZ R102, R102, R168.reuse ;  /* 0x000000a866667220 */ /* 0x080fe20000410000 */
[-C--:B------:R-:W-:Y:S01]  /*9ec0*/  FMUL.FTZ R103, R103, R168.reuse ;  /* 0x000000a867677220 */ /* 0x080fe20000410000 */
[----:B------:R-:W1:Y:S01]  /*9ed0*/  MUFU.EX2 R172, R172 ;  /* 0x000000ac00ac7308 */ /* 0x000e620000000800 */
[----:B--2---:R-:W-:Y:S01]  /*9ee0*/  FADD.FTZ R3, R169, R4 ;  /* 0x00000004a9037221 */ /* 0x004fe20000010000 */
[----:B------:R2:W-:Y:S01]  /*9ef0*/  STSM.16.M88.4 [R18+0x26800], R152 ;  /* 0x0268009812007844 */ /* 0x0005e20000000200 */
[-C--:B------:R-:W-:Y:S01]  /*9f00*/  FMUL.FTZ R106, R106, R168.reuse ;  /* 0x000000a86a6a7220 */ /* 0x080fe20000410000 */
[-C--:B------:R-:W-:Y:S01]  /*9f10*/  FMUL.FTZ R107, R107, R168.reuse ;  /* 0x000000a86b6b7220 */ /* 0x080fe20000410000 */
[-C--:B------:R-:W-:Y:S01]  /*9f20*/  FMUL.FTZ R110, R110, R168.reuse ;  /* 0x000000a86e6e7220 */ /* 0x080fe20000410000 */
[----:B------:R2:W-:Y:S01]  /*9f30*/  STSM.16.M88.4 [R23], R156 ;  /* 0x0000009c17007844 */ /* 0x0005e20000000200 */
[-C--:B------:R-:W-:Y:S01]  /*9f40*/  FMUL.FTZ R111, R111, R168.reuse ;  /* 0x000000a86f6f7220 */ /* 0x080fe20000410000 */
[----:B------:R-:W4:Y:S01]  /*9f50*/  MUFU.EX2 R161, R161 ;  /* 0x000000a100a17308 */ /* 0x000f220000000800 */
        /* <DEDUP_REMOVED lines=11> */
[-C--:B------:R-:W-:Y:S01]  /*a010*/  FMUL.FTZ R127, R127, R168.reuse ;  /* 0x000000a87f7f7220 */ /* 0x080fe20000410000 */
[-C--:B------:R-:W-:Y:S01]  /*a020*/  FMUL.FTZ R130, R130, R168.reuse ;  /* 0x000000a882827220 */ /* 0x080fe20000410000 */
[-C--:B------:R-:W-:Y:S01]  /*a030*/  FMUL.FTZ R131, R131, R168.reuse ;  /* 0x000000a883837220 */ /* 0x080fe20000410000 */
[----:B------:R-:W-:Y:S01]  /*a040*/  FMUL.FTZ R134, R134, R168 ;  /* 0x000000a886867220 */ /* 0x000fe20000410000 */
[----:B------:R-:W1:Y:S01]  /*a050*/  MUFU.EX2 R165, R165 ;  /* 0x000000a500a57308 */ /* 0x000e620000000800 */
[C---:B----4-:R-:W-:Y:S01]  /*a060*/  FADD.FTZ R20, R161.reuse, R20 ;  /* 0x00000014a1147221 */ /* 0x050fe20000010000 */
[----:B------:R-:W-:Y:S01]  /*a070*/  F2FP.BF16.F32.PACK_AB R164, R161, R164 ;  /* 0x000000a4a1a4723e */ /* 0x000fe200000010ff */
[-C--:B------:R-:W-:Y:S01]  /*a080*/  FMUL.FTZ R135, R135, R168.reuse ;  /* 0x000000a887877220 */ /* 0x080fe20000410000 */
[----:B------:R-:W-:Y:S01]  /*a090*/  F2FP.BF16.F32.PACK_AB R161, R202, R167 ;  /* 0x000000a7caa1723e */ /* 0x000fe200000010ff */
[-C--:B------:R-:W-:Y:S01]  /*a0a0*/  FMUL.FTZ R138, R138, R168.reuse ;  /* 0x000000a88a8a7220 */ /* 0x080fe20000410000 */
[-C--:B------:R-:W-:Y:S01]  /*a0b0*/  FMUL.FTZ R139, R139, R168.reuse ;  /* 0x000000a88b8b7220 */ /* 0x080fe20000410000 */
[-C--:B------:R-:W-:Y:S01]  /*a0c0*/  FMUL.FTZ R142, R142, R168.reuse ;  /* 0x000000a88e8e7220 */ /* 0x080fe20000410000 */
[----:B------:R-:W4:Y:S01]  /*a0d0*/  MUFU.EX2 R196, R196 ;  /* 0x000000c400c47308 */ /* 0x000f220000000800 */
[----:B---3--:R-:W-:Y:S01]  /*a0e0*/  FADD.FTZ R3, R171, R4 ;  /* 0x00000004ab037221 */ /* 0x008fe20000010000 */
[----:B------:R2:W-:Y:S01]  /*a0f0*/  STSM.16.M88.4 [R19], R160 ;  /* 0x000000a013007844 */ /* 0x0005e20000000200 */
[-C--:B------:R-:W-:Y:S01]  /*a100*/  FMUL.FTZ R143, R143, R168.reuse ;  /* 0x000000a88f8f7220 */ /* 0x080fe20000410000 */
[-C--:B------:R-:W-:Y:S01]  /*a110*/  FMUL.FTZ R146, R146, R168.reuse ;  /* 0x000000a892927220 */ /* 0x080fe20000410000 */
[-C--:B------:R-:W-:Y:S01]  /*a120*/  FMUL.FTZ R147, R147, R168.reuse ;  /* 0x000000a893937220 */ /* 0x080fe20000410000 */
[-C--:B------:R-:W-:Y:S01]  /*a130*/  FMUL.FTZ R150, R150, R168.reuse ;  /* 0x000000a896967220 */ /* 0x080fe20000410000 */
[----:B------:R-:W-:Y:S01]  /*a140*/  FMUL.FTZ R151, R151, R168 ;  /* 0x000000a897977220 */ /* 0x000fe20000410000 */
[----:B------:R-:W3:Y:S01]  /*a150*/  MUFU.EX2 R174, R174 ;  /* 0x000000ae00ae7308 */ /* 0x000ee20000000800 */
[----:B-1----:R-:W-:-:S07]  /*a160*/  FADD.FTZ R21, R165, R20 ;  /* 0x00000014a5157221 */ /* 0x002fce0000010000 */
[----:B------:R-:W1:Y:S01]  /*a170*/  MUFU.EX2 R176, R176 ;  /* 0x000000b000b07308 */ /* 0x000e620000000800 */
[C---:B----4-:R-:W-:Y:S01]  /*a180*/  F2FP.BF16.F32.PACK_AB R166, R196.reuse, R165 ;  /* 0x000000a5c4a6723e */ /* 0x050fe200000010ff */
[----:B------:R-:W-:-:S06]  /*a190*/  FADD.FTZ R4, R196, R21 ;  /* 0x00000015c4047221 */ /* 0x000fcc0000010000 */
[----:B------:R-:W4:Y:S01]  /*a1a0*/  MUFU.EX2 R177, R177 ;  /* 0x000000b100b17308 */ /* 0x000f220000000800 */
[C---:B---3--:R-:W-:Y:S01]  /*a1b0*/  FADD.FTZ R3, R174.reuse, R3 ;  /* 0x00000003ae037221 */ /* 0x048fe20000010000 */
[----:B------:R-:W-:-:S03]  /*a1c0*/  F2FP.BF16.F32.PACK_AB R165, R174, R171 ;  /* 0x000000abaea5723e */ /* 0x000fc600000010ff */
[----:B-1----:R-:W-:Y:S01]  /*a1d0*/  FADD.FTZ R12, R176, R3 ;  /* 0x00000003b00c7221 */ /* 0x002fe20000010000 */
[----:B----4-:R-:W-:-:S03]  /*a1e0*/  F2FP.BF16.F32.PACK_AB R167, R177, R176 ;  /* 0x000000b0b1a7723e */ /* 0x010fc600000010ff */
[----:B------:R-:W-:Y:S02]  /*a1f0*/  FADD.FTZ R3, R177, R12 ;  /* 0x0000000cb1037221 */ /* 0x000fe40000010000 */
[----:B------:R2:W-:Y:S01]  /*a200*/  STSM.16.M88.4 [R22], R164 ;  /* 0x000000a416007844 */ /* 0x0005e20000000200 */
[----:B------:R-:W-:Y:S05]  /*a210*/  @!P0 BRA `(.L_x_4017) ;  /* 0x0000000000048947 */ /* 0x000fea0003800000 */
[----:B------:R-:W-:Y:S01]  /*a220*/  BPT.TRAP 0x1 ;  /* 0x000000040000795c */ /* 0x000fe20000300000 */
.L_x_4017:
[----:B------:R1:W3:Y:S01]  /*a230*/  SYNCS.PHASECHK.TRANS64.TRYWAIT P3, [UR25+0x28c50], R9 ;  /* 0x028c5009ff0075a7 */ /* 0x0002e20008060159 */
[----:B------:R-:W-:Y:S05]  /*a240*/  @!P0 BRA `(.L_x_4018) ;  /* 0x0000000000048947 */ /* 0x000fea0003800000 */
[----:B------:R-:W-:Y:S01]  /*a250*/  BPT.TRAP 0x1 ;  /* 0x000000040000795c */ /* 0x000fe20000300000 */
.L_x_4018:
[----:B---3--:R-:W-:Y:S05]  /*a260*/  @P3 BRA `(.L_x_4019) ;  /* 0x0000000000083947 */ /* 0x008fea0003800000 */
[----:B------:R-:W3:Y:S02]  /*a270*/  SYNCS.PHASECHK.TRANS64.TRYWAIT P3, [UR25+0x28c50], R9 ;  /* 0x028c5009ff0075a7 */ /* 0x000ee40008060159 */
[----:B---3--:R-:W-:Y:S05]  /*a280*/  @!P3 BRA `(.L_x_4020) ;  /* 0x00000084008cb947 */ /* 0x008fea0003800000 */
.L_x_4019:
[----:B------:R-:W-:Y:S01]  /*a290*/  ULEA UR11, UR39, UR45, 0xc ;  /* 0x0000002d270b7291 */ /* 0x000fe2000f8e603f */
[----:B------:R-:W-:Y:S01]  /*a2a0*/  WARPGROUP.ARRIVE ;  /* 0x00000000000079c5 */ /* 0x000fe20000000000 */
[----:B------:R-:W-:Y:S01]  /*a2b0*/  UMOV UR7, 0x40000040 ;  /* 0x4000004000077882 */ /* 0x000fe20000000000 */
[----:B---3--:R-:W-:Y:S01]  /*a2c0*/  @!P1 IADD3 R170, R170, 0x28c60, RZ ;  /* 0x00028c60aaaa9810 */ /* 0x008fe20007ffe0ff */
[----:B------:R-:W-:Y:S01]  /*a2d0*/  UMOV UR23, UR39 ;  /* 0x0000002700177c82 */ /* 0x000fe20008000000 */
[----:B------:R-:W-:Y:S01]  /*a2e0*/  IMAD.MOV.U32 R11, RZ, RZ, R8 ;  /* 0x000000ffff0b7224 */ /* 0x000fe200078e0008 */
[----:B------:R-:W-:Y:S01]  /*a2f0*/  MOV R20, R7 ;  /* 0x0000000700147202 */ /* 0x000fe20000000f00 */
[----:B------:R-:W-:Y:S01]  /*a300*/  UMOV UR6, UR11 ;  /* 0x0000000b00067c82 */ /* 0x000fe20008000000 */
[----:B------:R-:W-:Y:S01]  /*a310*/  @!P1 PRMT R170, RZ, 0x654, R170 ;  /* 0x00000654ffaa9816 */ /* 0x000fe200000000aa */
[----:B------:R-:W-:Y:S01]  /*a320*/  HGMMA.64x256x16.F32.BF16 R24, R152, gdesc[UR4].tnspB, R24, gsb0 ;  /* 0x43e0000498187df0 */ /* 0x000fe20008001818 */
[----:B------:R-:W-:Y:S01]  /*a330*/  UIADD3 UR6, UR11, 0x80, URZ ;  /* 0x000000800b067890 */ /* 0x000fe2000fffe03f */
[----:B------:R-:W-:Y:S01]  /*a340*/  UMOV UR7, 0x40000040 ;  /* 0x4000004000077882 */ /* 0x000fe20000000000 */
[----:B------:R-:W-:-:S02]  /*a350*/  WARPGROUP.DEPBAR.LE gsb0, 0x0 ;  /* 0x00008000000079c5 */ /* 0x000fc40000010000 */
        /* <DEDUP_REMOVED lines=26> */
[----:B-1----:R-:W-:-:S07]  /*a500*/  IMAD.MOV.U32 R9, RZ, RZ, R10 ;  /* 0x000000ffff097224 */ /* 0x002fce00078e000a */
.L_x_4012:
[----:B------:R-:W-:-:S13]  /*a510*/  ISETP.GE.AND P2, PT, R9, UR41, PT ;  /* 0x0000002909007c0c */ /* 0x000fda000bf46270 */
[----:B------:R-:W-:Y:S05]  /*a520*/  @!P2 BRA `(.L_x_4022) ;  /* 0x0000002400c0a947 */ /* 0x000fea0003800000 */
[----:B------:R-:W-:Y:S01]  /*a530*/  MOV R14, R8 ;  /* 0x00000008000e7202 */ /* 0x000fe20000000f00 */
[----:B------:R-:W-:Y:S01]  /*a540*/  IMAD.MOV.U32 R11, RZ, RZ, R7 ;  /* 0x000000ffff0b7224 */ /* 0x000fe200078e0007 */
[----:B------:R-:W-:Y:S01]  /*a550*/  UMOV UR22, UR39 ;  /* 0x0000002700167c82 */ /* 0x000fe20008000000 */
[----:B------:R-:W-:Y:S01]  /*a560*/  ULDC UR24, c[0x0][0x9e4] ;  /* 0x0002790000187ab9 */ /* 0x000fe20000000800 */
[----:B------:R-:W-:Y:S01]  /*a570*/  ULDC UR25, c[0x0][0x288] ;  /* 0x0000a20000197ab9 */ /* 0x000fe20000000800 */
[----:B------:R-:W-:Y:S01]  /*a580*/  ULDC UR21, c[0x0][0x988] ;  /* 0x0002620000157ab9 */ /* 0x000fe20000000800 */
[----:B------:R-:W-:Y:S01]  /*a590*/  ULDC UR26, c[0x0][0x9d8] ;  /* 0x00027600001a7ab9 */ /* 0x000fe20000000800 */
[----:B------:R-:W-:-:S05]  /*a5a0*/  ULDC UR23, c[0x0][0x9e0] ;  /* 0x0002780000177ab9 */ /* 0x000fca0000000800 */
.L_x_4039:
[----:B------:R-:W-:-:S04]  /*a5b0*/  UIADD3 UR39, UR22, 0x1, URZ ;  /* 0x0000000116277890 */ /* 0x000fc8000fffe03f */
[----:B------:R-:W-:-:S04]  /*a5c0*/  UISETP.NE.AND UP0, UPT, UR39, 0x2, UPT ;  /* 0x000000022700788c */ /* 0x000fc8000bf05270 */
[----:B------:R-:W-:Y:S02]  /*a5d0*/  USEL UR6, URZ, 0x1, UP0 ;  /* 0x000000013f067887 */ /* 0x000fe40008000000 */
[----:B------:R-:W-:Y:S02]  /*a5e0*/  USEL UR39, UR39, URZ, UP0 ;  /* 0x0000003f27277287 */ /* 0x000fe40008000000 */
[----:B------:R-:W-:Y:S01]  /*a5f0*/  ULOP3.LUT UR38, UR38, UR6, URZ, 0x3c, !UPT ;  /* 0x0000000626267292 */ /* 0x000fe2000f8e3c3f */
[----:B---3--:R-:W-:Y:S11]  /*a600*/  @!P0 BRA `(.L_x_4023) ;  /* 0x0000000000048947 */ /* 0x008ff60003800000 */
[----:B------:R-:W-:Y:S01]  /*a610*/  BPT.TRAP 0x1 ;  /* 0x000000040000795c */ /* 0x000fe20000300000 */
.L_x_4023:
[----:B------:R-:W-:Y:S01]  /*a620*/  ULEA UR27, UR39, UR48, 0x3 ;  /* 0x00000030271b7291 */ /* 0x000fe2000f8e183f */
[----:B-1----:R-:W-:-:S04]  /*a630*/  MOV R10, UR38 ;  /* 0x00000026000a7c02 */ /* 0x002fc80008000f00 */
[----:B------:R-:W-:-:S04]  /*a640*/  SHF.L.U32 R10, R10, 0x1f, RZ ;  /* 0x0000001f0a0a7819 */ /* 0x000fc800000006ff */
[----:B------:R1:W1:Y:S01]  /*a650*/  SYNCS.PHASECHK.TRANS64.TRYWAIT P2, [UR27+0x28c30], R10 ;  /* 0x028c300aff0075a7 */ /* 0x000262000804015b */
[----:B------:R-:W-:Y:S05]  /*a660*/  @!P0 BRA `(.L_x_4024) ;  /* 0x0000000000048947 */ /* 0x000fea0003800000 */
[----:B------:R-:W-:Y:S01]  /*a670*/  BPT.TRAP 0x1 ;  /* 0x000000040000795c */ /* 0x000fe20000300000 */
.L_x_4024:
[----:B-1----:R-:W-:Y:S05]  /*a680*/  @P2 BRA `(.L_x_4025) ;  /* 0x0000000000082947 */ /* 0x002fea0003800000 */
[----:B------:R-:W1:Y:S02]  /*a690*/  SYNCS.PHASECHK.TRANS64.TRYWAIT P2, [UR27+0x28c30], R10 ;  /* 0x028c300aff0075a7 */ /* 0x000e64000804015b */
[----:B-1----:R-:W-:Y:S05]  /*a6a0*/  @!P2 BRA `(.L_x_4026) ;  /* 0x000000800098a947 */ /* 0x002fea0003800000 */
.L_x_4025:
[----:B------:R-:W-:Y:S01]  /*a6b0*/  R2UR UR18, R0 ;  /* 0x00000000001272ca */ /* 0x000fe200000e0000 */
[----:B--2-4-:R-:W-:Y:S01]  /*a6c0*/  WARPGROUP.ARRIVE ;  /* 0x00000000000079c5 */ /* 0x014fe20000000000 */
[----:B------:R-:W-:Y:S01]  /*a6d0*/  UMOV UR19, 0x40000040 ;  /* 0x4000004000137882 */ /* 0x000fe20000000000 */
[----:B------:R-:W-:Y:S01]  /*a6e0*/  UMOV UR7, 0x40000040 ;  /* 0x4000004000077882 */ /* 0x000fe20000000000 */
[----:B------:R-:W-:Y:S01]  /*a6f0*/  UMOV UR11, 0x40000040 ;  /* 0x40000040000b7882 */ /* 0x000fe20000000000 */
[----:B------:R-:W-:Y:S01]  /*a700*/  UMOV UR15, 0x40000040 ;  /* 0x40000040000f7882 */ /* 0x000fe20000000000 */
[----:B------:R-:W-:-:S07]  /*a710*/  IMAD.U32 R15, RZ, RZ, UR27 ;  /* 0x0000001bff0f7e24 */ /* 0x000fce000f8e00ff */
        /* <DEDUP_REMOVED lines=17> */
[----:B------:R-:W1:Y:S01]  /*a830*/  LDC R165, c[0x0][0x2e0] ;  /* 0x0000b800ffa57b82 */ /* 0x000e620000000800 */
[----:B------:R-:W-:Y:S01]  /*a840*/  @!P1 IADD3 R164, R15, 0x28c40, RZ ;  /* 0x00028c400fa49810 */ /* 0x000fe20007ffe0ff */
[----:B------:R-:W-:Y:S01]  /*a850*/  FMUL.FTZ R8, R154, UR26 ;  /* 0x0000001a9a087c20 */ /* 0x000fe20008410000 */
[----:B------:R-:W-:Y:S01]  /*a860*/  FMUL.FTZ R154, R163, UR26 ;  /* 0x0000001aa39a7c20 */ /* 0x000fe20008410000 */
[----:B------:R-:W-:Y:S01]  /*a870*/  FMUL.FTZ R7, R152, UR26 ;  /* 0x0000001a98077c20 */ /* 0x000fe20008410000 */
        /* <DEDUP_REMOVED lines=12> */
[----:B------:R-:W-:-:S02]  /*a940*/  IMAD.SHL.U32 R179, R9, 0x40, RZ ;  /* 0x0000004009b37824 */ /* 0x000fc400078e00ff */
        /* <DEDUP_REMOVED lines=15> */
[----:B------:R-:W3:Y:S01]  /*aa40*/  MUFU.TANH R7, R7 ;  /* 0x0000000700077308 */ /* 0x000ee20000002400 */
[----:B------:R-:W-:Y:S01]  /*aa50*/  FMUL.FTZ R177, R177, UR26 ;  /* 0x0000001ab1b17c20 */ /* 0x000fe20008410000 */
[----:B------:R-:W-:Y:S01]  /*aa60*/  FMUL.FTZ R180, R180, UR26 ;  /* 0x0000001ab4b47c20 */ /* 0x000fe20008410000 */
[----:B--2---:R-:W-:-:S05]  /*aa70*/  IADD3 R164, -R179, 0x1, RZ ;  /* 0x00000001b3a47810 */ /* 0x004fca0007ffe1ff */
[----:B------:R-:W2:Y:S01]  /*aa80*/  MUFU.TANH R12, R12 ;  /* 0x0000000c000c7308 */ /* 0x000ea20000002400 */
[----:B-1----:R-:W-:-:S07]  /*aa90*/  IMAD R165, R165, UR49, R164 ;  /* 0x00000031a5a57c24 */ /* 0x002fce000f8e02a4 */
[----:B------:R-:W1:Y:S01]  /*aaa0*/  MUFU.TANH R8, R8 ;  /* 0x0000000800087308 */ /* 0x000e620000002400 */
[----:B------:R-:W-:-:S07]  /*aab0*/  IADD3 R178, R165, -UR25, -R2 ;  /* 0x80000019a5b27c10 */ /* 0x000fce000fffe802 */
        /* <DEDUP_REMOVED lines=29> */
[----:B-----5:R-:W-:-:S02]  /*ac90*/  IADD3 R177, R5, UR23, R178 ;  /* 0x0000001705b17c10 */ /* 0x020fc4000fffe0b2 */
[----:B---3--:R-:W-:Y:S01]  /*aca0*/  IADD3 R180, R5, UR20, R178 ;  /* 0x0000001405b47c10 */ /* 0x008fe2000fffe0b2 */
[----:B--2-4-:R-:W-:Y:S06]  /*acb0*/  @!P6 BRA `(.L_x_4027) ;  /* 0x000000000058e947 */ /* 0x014fec0003800000 */
[----:B------:R-:W-:Y:S01]  /*acc0*/  IADD3 R170, R5, R6, RZ ;  /* 0x0000000605aa7210 */ /* 0x000fe20007ffe0ff */
[----:B------:R-:W-:Y:S03]  /*acd0*/  BSSY B0, `(.L_x_4028) ;  /* 0x0000010000007945 */ /* 0x000fe60003800000 */
        /* <DEDUP_REMOVED lines=10> */
.L_x_4029:
[----:B------:R-:W-:-:S04]  /*ad80*/  MOV R174, UR24 ;  /* 0x0000001800ae7c02 */ /* 0x000fc80008000f00 */
[----:B------:R-:W-:-:S13]  /*ad90*/  ISETP.NE.AND P2, PT, R174, 0x1, PT ;  /* 0x00000001ae00780c */ /* 0x000fda0003f45270 */
[----:B------:R-:W2:Y:S02]  /*ada0*/  @P2 LDC.64 R164, c[0x0][0x9e8] ;  /* 0x00027a00ffa42b82 */ /* 0x000ea40000000a00 */
[----:B--2---:R-:W-:-:S05]  /*adb0*/  @P2 IMAD.HI.U32 R164, R170, R164, RZ ;  /* 0x000000a4aaa42227 */ /* 0x004fca00078e00ff */
[----:B------:R-:W-:-:S07]  /*adc0*/  @P2 SHF.R.U32.HI R170, RZ, R165, R164 ;  /* 0x000000a5ffaa2219 */ /* 0x000fce00000116a4 */
.L_x_4030:
[----:B------:R-:W-:Y:S05]  /*add0*/  BSYNC B0 ;  /* 0x0000000000007941 */ /* 0x000fea0003800000 */
.L_x_4028:
[----:B------:R-:W-:-:S04]  /*ade0*/  IMAD R165, R170, R174, -R179 ;  /* 0x000000aeaaa57224 */ /* 0x000fc800078e0ab3 */
[----:B------:R-:W-:-:S05]  /*adf0*/  IMAD.IADD R165, R165, 0x1, -R2 ;  /* 0x00000001a5a57824 */ /* 0x000fca00078e0a02 */
[----:B------:R-:W-:Y:S02]  /*ae00*/  VIADDMNMX R177, R165, R174, R177, PT ;  /* 0x000000aea5b17246 */ /* 0x000fe400038001b1 */
[----:B------:R-:W-:-:S07]  /*ae10*/  VIMNMX R180, R180, R165, !PT ;  /* 0x000000a5b4b47248 */ /* 0x000fce0007fe0100 */
.L_x_4027:
[----:B------:R-:W-:-:S04]  /*ae20*/  ISETP.GT.AND P2, PT, R9, -0x1, PT ;  /* 0xffffffff0900780c */ /* 0x000fc80003f44270 */
[C---:B------:R-:W-:Y:S02]  /*ae30*/  ISETP.GT.AND P3, PT, R180.reuse, RZ, P2 ;  /* 0x000000ffb400720c */ /* 0x040fe40001764270 */
[C---:B------:R-:W-:Y:S02]  /*ae40*/  ISETP.GT.AND P5, PT, R180.reuse, 0x1, P2 ;  /* 0x00000001b400780c */ /* 0x040fe400017a4270 */
[----:B------:R-:W-:Y:S02]  /*ae50*/  ISETP.LT.OR P4, PT, R177, 0x1, P3 ;  /* 0x00000001b100780c */ /* 0x000fe40001f81670 */
[C---:B------:R-:W-:Y:S02]  /*ae60*/  ISETP.GT.AND P3, PT, R180.reuse, 0x8, P2 ;  /* 0x00000008b400780c */ /* 0x040fe40001764270 */
[----:B------:R-:W-:Y:S02]  /*ae70*/  FSEL R176, R7, -INF , !P4 ;  /* 0xff80000007b07808 */ /* 0x000fe40006000000 */
[----:B------:R-:W-:-:S02]  /*ae80*/  ISETP.GT.AND P4, PT, R180, 0x9, P2 ;  /* 0x00000009b400780c */ /* 0x000fc40001784270 */
[C---:B------:R-:W-:Y:S02]  /*ae90*/  ISETP.LT.OR P5, PT, R177.reuse, 0x2, P5 ;  /* 0x00000002b100780c */ /* 0x040fe40002fa1670 */
[C---:B------:R-:W-:Y:S02]  /*aea0*/  ISETP.LT.OR P3, PT, R177.reuse, 0x9, P3 ;  /* 0x00000009b100780c */ /* 0x040fe40001f61670 */
[----:B------:R-:W-:Y:S02]  /*aeb0*/  ISETP.LT.OR P4, PT, R177, 0xa, P4 ;  /* 0x0000000ab100780c */ /* 0x000fe40002781670 */
[----:B------:R-:W-:Y:S02]  /*aec0*/  FSEL R175, R12, -INF , !P5 ;  /* 0xff8000000caf7808 */ /* 0x000fe40006800000 */
[----:B-1----:R-:W-:Y:S02]  /*aed0*/  FSEL R174, R13, -INF , !P3 ;  /* 0xff8000000dae7808 */ /* 0x002fe40005800000 */
[----:B------:R-:W-:-:S02]  /*aee0*/  FSEL R192, R192, -INF , !P4 ;  /* 0xff800000c0c07808 */ /* 0x000fc40006000000 */
[C---:B------:R-:W-:Y:S02]  /*aef0*/  ISETP.GT.AND P5, PT, R180.reuse, 0x10, P2 ;  /* 0x00000010b400780c */ /* 0x040fe400017a4270 */
[C---:B------:R-:W-:Y:S02]  /*af00*/  ISETP.GT.AND P3, PT, R180.reuse, 0x11, P2 ;  /* 0x00000011b400780c */ /* 0x040fe40001764270 */
[----:B------:R-:W-:Y:S02]  /*af10*/  ISETP.GT.AND P4, PT, R180, 0x18, P2 ;  /* 0x00000018b400780c */ /* 0x000fe40001784270 */
[C---:B------:R-:W-:Y:S02]  /*af20*/  ISETP.LT.OR P5, PT, R177.reuse, 0x11, P5 ;  /* 0x00000011b100780c */ /* 0x040fe40002fa1670 */
[C---:B------:R-:W-:Y:S02]  /*af30*/  ISETP.LT.OR P3, PT, R177.reuse, 0x12, P3 ;  /* 0x00000012b100780c */ /* 0x040fe40001f61670 */
[----:B------:R-:W-:-:S02]  /*af40*/  ISETP.LT.OR P4, PT, R177, 0x19, P4 ;  /* 0x00000019b100780c */ /* 0x000fc40002781670 */
[----:B------:R-:W-:Y:S02]  /*af50*/  FSEL R193, R193, -INF , !P5 ;  /* 0xff800000c1c17808 */ /* 0x000fe40006800000 */
[----:B------:R-:W-:Y:S02]  /*af60*/  FSEL R171, R161, -INF , !P3 ;  /* 0xff800000a1ab7808 */ /* 0x000fe40005800000 */
[----:B------:R-:W-:Y:S02]  /*af70*/  FSEL R194, R194, -INF , !P4 ;  /* 0xff800000c2c27808 */ /* 0x000fe40006000000 */
[C---:B------:R-:W-:Y:S02]  /*af80*/  ISETP.GT.AND P5, PT, R180.reuse, 0x19, P2 ;  /* 0x00000019b400780c */ /* 0x040fe400017a4270 */
[C---:B------:R-:W-:Y:S02]  /*af90*/  ISETP.GT.AND P3, PT, R180.reuse, 0x20, P2 ;  /* 0x00000020b400780c */ /* 0x040fe40001764270 */
[----:B------:R-:W-:-:S02]  /*afa0*/  ISETP.GT.AND P4, PT, R180, 0x21, P2 ;  /* 0x00000021b400780c */ /* 0x000fc40001784270 */
[C---:B------:R-:W-:Y:S02]  /*afb0*/  ISETP.LT.OR P5, PT, R177.reuse, 0x1a, P5 ;  /* 0x0000001ab100780c */ /* 0x040fe40002fa1670 */
[C---:B------:R-:W-:Y:S02]  /*afc0*/  ISETP.LT.OR P3, PT, R177.reuse, 0x21, P3 ;  /* 0x00000021b100780c */ /* 0x040fe40001f61670 */
[----:B------:R-:W-:Y:S02]  /*afd0*/  ISETP.LT.OR P4, PT, R177, 0x22, P4 ;  /* 0x00000022b100780c */ /* 0x000fe40002781670 */
[----:B------:R-:W-:Y:S02]  /*afe0*/  FSEL R195, R195, -INF , !P5 ;  /* 0xff800000c3c37808 */ /* 0x000fe40006800000 */
[----:B------:R-:W-:Y:S02]  /*aff0*/  FSEL R168, R168, -INF , !P3 ;  /* 0xff800000a8a87808 */ /* 0x000fe40005800000 */
        /* <DEDUP_REMOVED lines=13> */
[C---:B------:R-:W-:Y:S01]  /*b0d0*/  IADD3 R12, R178.reuse, UR23, RZ ;  /* 0x00000017b20c7c10 */ /* 0x040fe2000fffe0ff */
[----:B------:R-:W-:Y:S01]  /*b0e0*/  VIADD R178, R178, UR20 ;  /* 0x00000014b2b27c36 */ /* 0x000fe20008000000 */
[C---:B------:R-:W-:Y:S02]  /*b0f0*/  ISETP.LT.OR P5, PT, R177.reuse, 0x32, P5 ;  /* 0x00000032b100780c */ /* 0x040fe40002fa1670 */
[C---:B------:R-:W-:Y:S02]  /*b100*/  ISETP.LT.OR P3, PT, R177.reuse, 0x39, P3 ;  /* 0x00000039b100780c */ /* 0x040fe40001f61670 */
[----:B------:R-:W-:Y:S02]  /*b110*/  ISETP.LT.OR P4, PT, R177, 0x3a, P4 ;  /* 0x0000003ab100780c */ /* 0x000fe40002781670 */
[--C-:B------:R-:W-:Y:S02]  /*b120*/  IADD3 R177, R12, 0x8, R5.reuse ;  /* 0x000000080cb17810 */ /* 0x100fe40007ffe005 */
[----:B------:R-:W-:-:S02]  /*b130*/  IADD3 R178, R178, 0x8, R5 ;  /* 0x00000008b2b27810 */ /* 0x000fc40007ffe005 */
[----:B------:R-:W-:Y:S02]  /*b140*/  FSEL R173, R197, -INF , !P5 ;  /* 0xff800000c5ad7808 */ /* 0x000fe40006800000 */
[----:B------:R-:W-:Y:S02]  /*b150*/  FSEL R172, R198, -INF , !P3 ;  /* 0xff800000c6ac7808 */ /* 0x000fe40005800000 */
[----:B------:R-:W-:Y:S01]  /*b160*/  FSEL R164, R181, -INF , !P4 ;  /* 0xff800000b5a47808 */ /* 0x000fe20006000000 */
[----:B------:R-:W-:Y:S06]  /*b170*/  @!P6 BRA `(.L_x_4031) ;  /* 0x00000000005ce947 */ /* 0x000fec0003800000 */
[----:B------:R-:W-:Y:S01]  /*b180*/  IADD3 R7, R5, R6, RZ ;  /* 0x0000000605077210 */ /* 0x000fe20007ffe0ff */
[----:B------:R-:W-:Y:S04]  /*b190*/  BSSY B0, `(.L_x_4032) ;  /* 0x0000011000007945 */ /* 0x000fe80003800000 */
        /* <DEDUP_REMOVED lines=11> */
.L_x_4033:
[----:B------:R-:W-:-:S05]  /*b250*/  IMAD.U32 R180, RZ, RZ, UR24 ;  /* 0x00000018ffb47e24 */ /* 0x000fca000f8e00ff */
[----:B------:R-:W-:-:S13]  /*b260*/  ISETP.NE.AND P3, PT, R180, 0x1, PT ;  /* 0x00000001b400780c */ /* 0x000fda0003f65270 */
[----:B------:R-:W1:Y:S02]  /*b270*/  @P3 LDC.64 R12, c[0x0][0x9e8] ;  /* 0x00027a00ff0c3b82 */ /* 0x000e640000000a00 */
[----:B-1----:R-:W-:-:S05]  /*b280*/  @P3 IMAD.HI.U32 R12, R7, R12, RZ ;  /* 0x0000000c070c3227 */ /* 0x002fca00078e00ff */
[----:B------:R-:W-:-:S07]  /*b290*/  @P3 SHF.R.U32.HI R7, RZ, R13, R12 ;  /* 0x0000000dff073219 */ /* 0x000fce000001160c */
.L_x_4034:
[----:B------:R-:W-:Y:S05]  /*b2a0*/  BSYNC B0 ;  /* 0x0000000000007941 */ /* 0x000fea0003800000 */
.L_x_4032:
[----:B------:R-:W-:-:S05]  /*b2b0*/  IMAD R7, R7, R180, -R179 ;  /* 0x000000b407077224 */ /* 0x000fca00078e0ab3 */
[----:B------:R-:W-:-:S04]  /*b2c0*/  IADD3 R7, -R2, R7, RZ ;  /* 0x0000000702077210 */ /* 0x000fc80007ffe1ff */
[----:B------:R-:W-:Y:S02]  /*b2d0*/  VIADDMNMX R177, R7, R180, R177, PT ;  /* 0x000000b407b17246 */ /* 0x000fe400038001b1 */
[----:B------:R-:W-:-:S07]  /*b2e0*/  VIMNMX R178, R178, R7, !PT ;  /* 0x00000007b2b27248 */ /* 0x000fce0007fe0100 */
.L_x_4031:
        /* <DEDUP_REMOVED lines=8> */
[C---:B------:R-:W-:Y:S02]  /*b370*/  ISETP.GT.AND P3, PT, R178.reuse, RZ, P2 ;  /* 0x000000ffb200720c */ /* 0x040fe40001764270 */
[----:B------:R-:W-:Y:S02]  /*b380*/  FMNMX.FTZ R12, R193, R12, !PT ;  /* 0x0000000cc10c7209 */ /* 0x000fe40007810000 */
[----:B------:R-:W-:Y:S02]  /*b390*/  ISETP.LT.OR P3, PT, R177, 0x1, P3 ;  /* 0x00000001b100780c */ /* 0x000fe40001f61670 */
[----:B------:R-:W-:Y:S02]  /*b3a0*/  FMNMX.FTZ R7, R171, R12, !PT ;  /* 0x0000000cab077209 */ /* 0x000fe40007810000 */
[----:B------:R-:W-:-:S02]  /*b3b0*/  ISETP.GT.AND P4, PT, R178, 0x8, P2 ;  /* 0x00000008b200780c */ /* 0x000fc40001784270 */
[----:B------:R-:W-:Y:S02]  /*b3c0*/  FMNMX.FTZ R12, R194, R7, !PT ;  /* 0x00000007c20c7209 */ /* 0x000fe40007810000 */
[----:B------:R-:W-:Y:S02]  /*b3d0*/  ISETP.LT.OR P4, PT, R177, 0x9, P4 ;  /* 0x00000009b100780c */ /* 0x000fe40002781670 */
[----:B------:R-:W-:Y:S02]  /*b3e0*/  FMNMX.FTZ R7, R195, R12, !PT ;  /* 0x0000000cc3077209 */ /* 0x000fe40007810000 */
[----:B------:R-:W-:Y:S02]  /*b3f0*/  ISETP.GT.AND P5, PT, R178, 0x9, P2 ;  /* 0x00000009b200780c */ /* 0x000fe400017a4270 */
[----:B------:R-:W-:Y:S02]  /*b400*/  FMNMX.FTZ R7, R168, R7, !PT ;  /* 0x00000007a8077209 */ /* 0x000fe40007810000 */
[----:B------:R-:W-:-:S02]  /*b410*/  FSEL R21, R21, -INF , !P4 ;  /* 0xff80000015157808 */ /* 0x000fc40006000000 */
        /* <DEDUP_REMOVED lines=13> */
[C---:B------:R-:W-:Y:S02]  /*b4f0*/  ISETP.LT.OR P5, PT, R177.reuse, 0x12, P5 ;  /* 0x00000012b100780c */ /* 0x040fe40002fa1670 */
[----:B------:R-:W-:Y:S01]  /*b500*/  ISETP.GT.AND P4, PT, R178, 0x19, P2 ;  /* 0x00000019b200780c */ /* 0x000fe20001784270 */
[----:B------:R-:W1:Y:S01]  /*b510*/  SHFL.BFLY PT, R7, R12, 0x2, 0x1f ;  /* 0x0c401f000c077f89 */ /* 0x000e6200000e0000 */
[----:B------:R-:W-:Y:S02]  /*b520*/  FSEL R154, R154, -INF , !P5 ;  /* 0xff8000009a9a7808 */ /* 0x000fe40006800000 */
[----:B------:R-:W-:Y:S02]  /*b530*/  ISETP.GT.AND P5, PT, R178, 0x20, P2 ;  /* 0x00000020b200780c */ /* 0x000fe400017a4270 */
[----:B------:R-:W-:-:S02]  /*b540*/  ISETP.LT.OR P4, PT, R177, 0x1a, P4 ;  /* 0x0000001ab100780c */ /* 0x000fc40002781670 */
[----:B------:R-:W-:Y:S02]  /*b550*/  ISETP.LT.OR P5, PT, R177, 0x21, P5 ;  /* 0x00000021b100780c */ /* 0x000fe40002fa1670 */
[----:B------:R-:W-:Y:S02]  /*b560*/  FSEL R156, R156, -INF , !P4 ;  /* 0xff8000009c9c7808 */ /* 0x000fe40006000000 */
[----:B------:R-:W-:Y:S02]  /*b570*/  ISETP.GT.AND P4, PT, R178, 0x28, P2 ;  /* 0x00000028b200780c */ /* 0x000fe40001784270 */
[----:B------:R-:W-:Y:S02]  /*b580*/  FSEL R157, R157, -INF , !P5 ;  /* 0xff8000009d9d7808 */ /* 0x000fe40006800000 */
[----:B------:R-:W-:-:S04]  /*b590*/  ISETP.LT.OR P4, PT, R177, 0x29, P4 ;  /* 0x00000029b100780c */ /* 0x000fc80002781670 */
[----:B------:R-:W-:Y:S02]  /*b5a0*/  FSEL R159, R159, -INF , !P4 ;  /* 0xff8000009f9f7808 */ /* 0x000fe40006000000 */
[----:B------:R-:W-:Y:S02]  /*b5b0*/  ISETP.GT.AND P4, PT, R178, 0x30, P2 ;  /* 0x00000030b200780c */ /* 0x000fe40001784270 */
[----:B-1----:R-:W-:Y:S02]  /*b5c0*/  FMNMX.FTZ R13, R12, R7, !PT ;  /* 0x000000070c0d7209 */ /* 0x002fe40007810000 */
[----:B------:R-:W-:-:S03]  /*b5d0*/  ISETP.LT.OR P4, PT, R177, 0x31, P4 ;  /* 0x00000031b100780c */ /* 0x000fc60002781670 */
[----:B------:R-:W1:Y:S01]  /*b5e0*/  SHFL.BFLY PT, R180, R13, 0x1, 0x1f ;  /* 0x0c201f000db47f89 */ /* 0x000e6200000e0000 */
[----:B------:R-:W-:Y:S02]  /*b5f0*/  FSEL R162, R162, -INF , !P4 ;  /* 0xff800000a2a27808 */ /* 0x000fe40006000000 */
[----:B------:R-:W-:-:S04]  /*b600*/  ISETP.GT.AND P4, PT, R178, 0x38, P2 ;  /* 0x00000038b200780c */ /* 0x000fc80001784270 */
[----:B------:R-:W-:-:S04]  /*b610*/  ISETP.LT.OR P4, PT, R177, 0x39, P4 ;  /* 0x00000039b100780c */ /* 0x000fc80002781670 */
[----:B------:R-:W-:Y:S02]  /*b620*/  FSEL R166, R166, -INF , !P4 ;  /* 0xff800000a6a67808 */ /* 0x000fe40006000000 */
[----:B-1----:R-:W-:Y:S02]  /*b630*/  FMNMX.FTZ R7, R13, R180, !PT ;  /* 0x000000b40d077209 */ /* 0x002fe40007810000 */
[----:B------:R-:W-:Y:S02]  /*b640*/  FSEL R13, R8, -INF , !P3 ;  /* 0xff800000080d7808 */ /* 0x000fe40005800000 */
[----:B------:R-:W-:Y:S01]  /*b650*/  ISETP.GT.AND P3, PT, R178, 0x18, P2 ;  /* 0x00000018b200780c */ /* 0x000fe20001764270 */
[----:B------:R-:W-:Y:S01]  /*b660*/  FMUL.FTZ R12, R7, UR10 ;  /* 0x0000000a070c7c20 */ /* 0x000fe20008410000 */
[----:B------:R-:W-:Y:S02]  /*b670*/  FMNMX.FTZ R179, R13, R14, !PT ;  /* 0x0000000e0db37209 */ /* 0x000fe40007810000 */
[----:B------:R-:W-:-:S02]  /*b680*/  ISETP.LT.OR P3, PT, R177, 0x19, P3 ;  /* 0x00000019b100780c */ /* 0x000fc40001f61670 */
[----:B------:R-:W-:Y:S02]  /*b690*/  FMNMX.FTZ R8, R20, R179, !PT ;  /* 0x000000b314087209 */ /* 0x000fe40007810000 */
[----:B------:R-:W-:Y:S02]  /*b6a0*/  FSEL R155, R155, -INF , !P3 ;  /* 0xff8000009b9b7808 */ /* 0x000fe40005800000 */
[----:B------:R-:W-:Y:S02]  /*b6b0*/  FMNMX.FTZ R179, R21, R8, !PT ;  /* 0x0000000815b37209 */ /* 0x000fe40007810000 */
[----:B------:R-:W-:Y:S02]  /*b6c0*/  ISETP.GT.AND P3, PT, R178, 0x21, P2 ;  /* 0x00000021b200780c */ /* 0x000fe40001764270 */
[----:B------:R-:W-:Y:S02]  /*b6d0*/  FMNMX.FTZ R8, R152, R179, !PT ;  /* 0x000000b398087209 */ /* 0x000fe40007810000 */
[----:B------:R-:W-:-:S02]  /*b6e0*/  ISETP.LT.OR P3, PT, R177, 0x22, P3 ;  /* 0x00000022b100780c */ /* 0x000fc40001f61670 */
[----:B------:R-:W-:Y:S02]  /*b6f0*/  FMNMX.FTZ R179, R153, R8, !PT ;  /* 0x0000000899b37209 */ /* 0x000fe40007810000 */
[----:B------:R-:W-:Y:S02]  /*b700*/  FSETP.NEU.FTZ.AND P5, PT, R7, -INF , PT ;  /* 0xff8000000700780b */ /* 0x000fe40003fbd000 */
[----:B------:R-:W-:Y:S02]  /*b710*/  FMNMX.FTZ R8, R154, R179, !PT ;  /* 0x000000b39a087209 */ /* 0x000fe40007810000 */
[----:B------:R-:W-:Y:S02]  /*b720*/  FSEL R158, R158, -INF , !P3 ;  /* 0xff8000009e9e7808 */ /* 0x000fe40005800000 */
[----:B------:R-:W-:Y:S02]  /*b730*/  FMNMX.FTZ R179, R155, R8, !PT ;  /* 0x000000089bb37209 */ /* 0x000fe40007810000 */
[----:B------:R-:W-:-:S02]  /*b740*/  ISETP.GT.AND P3, PT, R178, 0x29, P2 ;  /* 0x00000029b200780c */ /* 0x000fc40001764270 */
[----:B------:R-:W-:Y:S02]  /*b750*/  FMNMX.FTZ R8, R156, R179, !PT ;  /* 0x000000b39c087209 */ /* 0x000fe40007810000 */
[----:B------:R-:W-:Y:S02]  /*b760*/  FSEL R12, R12, RZ, P5 ;  /* 0x000000ff0c0c7208 */ /* 0x000fe40002800000 */
[----:B------:R-:W-:Y:S02]  /*b770*/  FMNMX.FTZ R181, R157, R8, !PT ;  /* 0x000000089db57209 */ /* 0x000fe40007810000 */
[----:B------:R-:W-:Y:S01]  /*b780*/  ISETP.LT.OR P3, PT, R177, 0x2a, P3 ;  /* 0x0000002ab100780c */ /* 0x000fe20001f61670 */
[--C-:B------:R-:W-:Y:S01]  /*b790*/  FFMA.FTZ R180, R176, UR10, -R12.reuse ;  /* 0x0000000ab0b47c23 */ /* 0x100fe2000801080c */
[----:B------:R-:W-:Y:S01]  /*b7a0*/  FMNMX.FTZ R8, R158, R181, !PT ;  /* 0x000000b59e087209 */ /* 0x000fe20007810000 */
[--C-:B------:R-:W-:Y:S01]  /*b7b0*/  FFMA.FTZ R176, R175, UR10, -R12.reuse ;  /* 0x0000000aafb07c23 */ /* 0x100fe2000801080c */
[----:B------:R-:W-:Y:S01]  /*b7c0*/  FSEL R160, R160, -INF , !P3 ;  /* 0xff800000a0a07808 */ /* 0x000fe20005800000 */
[--C-:B------:R-:W-:Y:S01]  /*b7d0*/  FFMA.FTZ R181, R170, UR10, -R12.reuse ;  /* 0x0000000aaab57c23 */ /* 0x100fe2000801080c */
[----:B------:R-:W-:Y:S01]  /*b7e0*/  ISETP.GT.AND P3, PT, R178, 0x31, P2 ;  /* 0x00000031b200780c */ /* 0x000fe20001764270 */
[----:B------:R1:W-:Y:S01]  /*b7f0*/  MUFU.EX2 R179, R180 ;  /* 0x000000b400b37308 */ /* 0x0003e20000000800 */
[----:B------:R-:W-:Y:S01]  /*b800*/  FMNMX.FTZ R175, R159, R8, !PT ;  /* 0x000000089faf7209 */ /* 0x000fe20007810000 */
[--C-:B------:R-:W-:Y:S01]  /*b810*/  FFMA.FTZ R174, R174, UR10, -R12.reuse ;  /* 0x0000000aaeae7c23 */ /* 0x100fe2000801080c */
[----:B------:R-:W-:Y:S01]  /*b820*/  ISETP.LT.OR P3, PT, R177, 0x32, P3 ;  /* 0x00000032b100780c */ /* 0x000fe20001f61670 */
[--C-:B------:R-:W-:Y:S01]  /*b830*/  FFMA.FTZ R192, R192, UR10, -R12.reuse ;  /* 0x0000000ac0c07c23 */ /* 0x100fe2000801080c */
[----:B------:R-:W-:Y:S01]  /*b840*/  FMNMX.FTZ R175, R160, R175, !PT ;  /* 0x000000afa0af7209 */ /* 0x000fe20007810000 */
[--C-:B------:R-:W-:Y:S01]  /*b850*/  FFMA.FTZ R182, R169, UR10, -R12.reuse ;  /* 0x0000000aa9b67c23 */ /* 0x100fe2000801080c */
[----:B------:R-:W-:Y:S01]  /*b860*/  ISETP.GT.AND P2, PT, R178, 0x39, P2 ;  /* 0x00000039b200780c */ /* 0x000fe20001744270 */
[----:B------:R-:W-:Y:S01]  /*b870*/  MUFU.EX2 R176, R176 ;  /* 0x000000b000b07308 */ /* 0x000fe20000000800 */
[----:B------:R-:W-:Y:S01]  /*b880*/  FSEL R163, R163, -INF , !P3 ;  /* 0xff800000a3a37808 */ /* 0x000fe20005800000 */
[----:B------:R-:W-:Y:S01]  /*b890*/  IMAD.MOV R169, RZ, RZ, -R17 ;  /* 0x000000ffffa97224 */ /* 0x000fe200078e0a11 */
[----:B------:R-:W-:Y:S01]  /*b8a0*/  FMNMX.FTZ R8, R162, R175, !PT ;  /* 0x000000afa2087209 */ /* 0x000fe20007810000 */
[--C-:B------:R-:W-:Y:S01]  /*b8b0*/  FFMA.FTZ R178, R171, UR10, -R12.reuse ;  /* 0x0000000aabb27c23 */ /* 0x100fe2000801080c */
[----:B------:R-:W-:Y:S01]  /*b8c0*/  ISETP.LT.OR P2, PT, R177, 0x3a, P2 ;  /* 0x0000003ab100780c */ /* 0x000fe20001741670 */
[--C-:B------:R-:W-:Y:S01]  /*b8d0*/  FFMA.FTZ R171, R194, UR10, -R12.reuse ;  /* 0x0000000ac2ab7c23 */ /* 0x100fe2000801080c */
[----:B------:R-:W-:Y:S01]  /*b8e0*/  FMNMX.FTZ R177, R163, R8, !PT ;  /* 0x00000008a3b17209 */ /* 0x000fe20007810000 */
[----:B------:R-:W-:Y:S01]  /*b8f0*/  MUFU.EX2 R174, R174 ;  /* 0x000000ae00ae7308 */ /* 0x000fe20000000800 */
[----:B------:R-:W-:Y:S01]  /*b900*/  FSEL R175, R167, -INF , !P2 ;  /* 0xff800000a7af7808 */ /* 0x000fe20005000000 */
[--C-:B-1----:R-:W-:Y:S01]  /*b910*/  FFMA.FTZ R180, R195, UR10, -R12.reuse ;  /* 0x0000000ac3b47c23 */ /* 0x102fe2000801080c */
[----:B------:R-:W-:Y:S01]  /*b920*/  FMNMX.FTZ R8, R166, R177, !PT ;  /* 0x000000b1a6087209 */ /* 0x000fe20007810000 */
[--C-:B------:R-:W-:Y:S01]  /*b930*/  FFMA.FTZ R177, R193, UR10, -R12.reuse ;  /* 0x0000000ac1b17c23 */ /* 0x100fe2000801080c */
[----:B------:R-:W-:Y:S01]  /*b940*/  FSEL R170, R7, RZ, P5 ;  /* 0x000000ff07aa7208 */ /* 0x000fe20002800000 */
[--C-:B------:R-:W-:Y:S01]  /*b950*/  FFMA.FTZ R168, R168, UR10, -R12.reuse ;  /* 0x0000000aa8a87c23 */ /* 0x100fe2000801080c */
[----:B------:R-:W-:Y:S01]  /*b960*/  FMNMX.FTZ R8, R175, R8, !PT ;  /* 0x00000008af087209 */ /* 0x000fe20007810000 */
[----:B------:R1:W-:Y:S01]  /*b970*/  MUFU.EX2 R167, R192 ;  /* 0x000000c000a77308 */ /* 0x0003e20000000800 */
[----:B------:R-:W-:Y:S01]  /*b980*/  ISETP.NE.AND P3, PT, R2, R169, PT ;  /* 0x000000a90200720c */ /* 0x000fe20003f65270 */
[----:B------:R-:W-:Y:S01]  /*b990*/  FADD.FTZ R170, -R170, R11 ;  /* 0x0000000baaaa7221 */ /* 0x000fe20000010100 */
[--C-:B------:R-:W-:Y:S01]  /*b9a0*/  FFMA.FTZ R11, R161, UR10, -R12.reuse ;  /* 0x0000000aa10b7c23 */ /* 0x100fe2000801080c */
[----:B------:R-:W2:Y:S01]  /*b9b0*/  SHFL.BFLY PT, R183, R8, 0x2, 0x1f ;  /* 0x0c401f0008b77f89 */ /* 0x000ea200000e0000 */
[--C-:B------:R-:W-:Y:S01]  /*b9c0*/  FFMA.FTZ R161, R172, UR10, -R12.reuse ;  /* 0x0000000aaca17c23 */ /* 0x100fe2000801080c */
[----:B------:R-:W-:Y:S01]  /*b9d0*/  FMUL.FTZ R170, R170, UR10 ;  /* 0x0000000aaaaa7c20 */ /* 0x000fe20008410000 */
[--C-:B------:R-:W-:Y:S01]  /*b9e0*/  FFMA.FTZ R165, R165, UR10, -R12.reuse ;  /* 0x0000000aa5a57c23 */ /* 0x100fe2000801080c */
[----:B------:R-:W-:Y:S01]  /*b9f0*/  MUFU.EX2 R177, R177 ;  /* 0x000000b100b17308 */ /* 0x000fe20000000800 */
[--C-:B-1----:R-:W-:Y:S01]  /*ba00*/  FFMA.FTZ R192, R173, UR10, -R12.reuse ;  /* 0x0000000aadc07c23 */ /* 0x102fe2000801080c */
[----:B------:R-:W-:-:S06]  /*ba10*/  FFMA.FTZ R172, R164, UR10, -R12 ;  /* 0x0000000aa4ac7c23 */ /* 0x000fcc000801080c */
[----:B------:R-:W1:Y:S08]  /*ba20*/  MUFU.EX2 R170, R170 ;  /* 0x000000aa00aa7308 */ /* 0x000e700000000800 */
[----:B------:R-:W3:Y:S01]  /*ba30*/  MUFU.EX2 R178, R178 ;  /* 0x000000b200b27308 */ /* 0x000ee20000000800 */
[----:B--2---:R-:W-:-:S07]  /*ba40*/  FMNMX.FTZ R183, R8, R183, !PT ;  /* 0x000000b708b77209 */ /* 0x004fce0007810000 */
[----:B------:R-:W2:Y:S01]  /*ba50*/  MUFU.EX2 R171, R171 ;  /* 0x000000ab00ab7308 */ /* 0x000ea20000000800 */
[----:B------:R-:W4:Y:S01]  /*ba60*/  SHFL.BFLY PT, R8, R183, 0x1, 0x1f ;  /* 0x0c201f00b7087f89 */ /* 0x000f2200000e0000 */
[----:B-1----:R-:W-:Y:S01]  /*ba70*/  FFMA.FTZ R169, R170, R4, R179 ;  /* 0x00000004aaa97223 */ /* 0x002fe200000100b3 */
[-C--:B------:R-:W-:Y:S01]  /*ba80*/  FMUL.FTZ R24, R24, R170.reuse ;  /* 0x000000aa18187220 */ /* 0x080fe20000410000 */
[-C--:B------:R-:W-:Y:S01]  /*ba90*/  FMUL.FTZ R25, R25, R170.reuse ;  /* 0x000000aa19197220 */ /* 0x080fe20000410000 */
[-C--:B------:R-:W-:Y:S01]  /*baa0*/  FMUL.FTZ R28, R28, R170.reuse ;  /* 0x000000aa1c1c7220 */ /* 0x080fe20000410000 */
[----:B------:R-:W-:Y:S01]  /*bab0*/  FADD.FTZ R173, R176, R169 ;  /* 0x000000a9b0ad7221 */ /* 0x000fe20000010000 */
        /* <DEDUP_REMOVED lines=16> */
[----:B------:R-:W-:Y:S01]  /*bbc0*/  FMUL.FTZ R57, R57, R170 ;  /* 0x000000aa39397220 */ /* 0x000fe20000410000 */
[----:B------:R-:W5:Y:S01]  /*bbd0*/  MUFU.EX2 R181, R181 ;  /* 0x000000b500b57308 */ /* 0x000f620000000800 */
[----:B----4-:R-:W-:Y:S01]  /*bbe0*/  FMNMX.FTZ R8, R183, R8, !PT ;  /* 0x00000008b7087209 */ /* 0x010fe20007810000 */
[-C--:B------:R-:W-:Y:S01]  /*bbf0*/  FMUL.FTZ R60, R60, R170.reuse ;  /* 0x000000aa3c3c7220 */ /* 0x080fe20000410000 */
[----:B------:R-:W-:Y:S01]  /*bc00*/  MOV R183, UR22 ;  /* 0x0000001600b77c02 */ /* 0x000fe20008000f00 */
[-C--:B------:R-:W-:Y:S01]  /*bc10*/  FMUL.FTZ R61, R61, R170.reuse ;  /* 0x000000aa3d3d7220 */ /* 0x080fe20000410000 */
[C---:B------:R-:W-:Y:S01]  /*bc20*/  FSETP.NEU.FTZ.AND P2, PT, R8.reuse, -INF , PT ;  /* 0xff8000000800780b */ /* 0x040fe20003f5d000 */
[----:B------:R-:W-:Y:S01]  /*bc30*/  FMUL.FTZ R4, R8, UR10 ;  /* 0x0000000a08047c20 */ /* 0x000fe20008410000 */
[-C--:B------:R-:W-:Y:S01]  /*bc40*/  FMUL.FTZ R64, R64, R170.reuse ;  /* 0x000000aa40407220 */ /* 0x080fe20000410000 */
[----:B------:R-:W-:Y:S01]  /*bc50*/  @!P3 IMAD R164, R183, 0x40, R16 ;  /* 0x00000040b7a4b824 */ /* 0x000fe200078e0210 */
[----:B------:R-:W4:Y:S01]  /*bc60*/  MUFU.EX2 R165, R165 ;  /* 0x000000a500a57308 */ /* 0x000f220000000800 */
[-C--:B------:R-:W-:Y:S01]  /*bc70*/  FMUL.FTZ R65, R65, R170.reuse ;  /* 0x000000aa41417220 */ /* 0x080fe20000410000 */
[----:B------:R-:W-:Y:S01]  /*bc80*/  FSEL R169, R4, RZ, P2 ;  /* 0x000000ff04a97208 */ /* 0x000fe20001000000 */
[----:B------:R-:W-:Y:S01]  /*bc90*/  FADD.FTZ R4, R174, R173 ;  /* 0x000000adae047221 */ /* 0x000fe20000010000 */
[-C--:B------:R-:W-:Y:S01]  /*bca0*/  FMUL.FTZ R68, R68, R170.reuse ;  /* 0x000000aa44447220 */ /* 0x080fe20000410000 */
[-C--:B------:R-:W-:Y:S01]  /*bcb0*/  FMUL.FTZ R69, R69, R170.reuse ;  /* 0x000000aa45457220 */ /* 0x080fe20000410000 */
[----:B------:R-:W-:Y:S01]  /*bcc0*/  FMUL.FTZ R72, R72, R170 ;  /* 0x000000aa48487220 */ /* 0x000fe20000410000 */
[----:B------:R-:W-:Y:S01]  /*bcd0*/  FADD.FTZ R4, R167, R4 ;  /* 0x00000004a7047221 */ /* 0x000fe20000010000 */
[--C-:B------:R-:W-:Y:S01]  /*bce0*/  FFMA.FTZ R12, R13, UR10, -R169.reuse ;  /* 0x0000000a0d0c7c23 */ /* 0x100fe200080108a9 */
[----:B------:R-:W-:Y:S01]  /*bcf0*/  FSEL R13, R8, RZ, P2 ;  /* 0x000000ff080d7208 */ /* 0x000fe20001000000 */
[----:B------:R-:W4:Y:S01]  /*bd00*/  MUFU.EX2 R182, R182 ;  /* 0x000000b600b67308 */ /* 0x000f220000000800 */
[----:B------:R-:W-:Y:S01]  /*bd10*/  FADD.FTZ R173, R177, R4 ;  /* 0x00000004b1ad7221 */ /* 0x000fe20000010000 */
[--C-:B------:R-:W-:Y:S01]  /*bd20*/  FFMA.FTZ R20, R20, UR10, -R169.reuse ;  /* 0x0000000a14147c23 */ /* 0x100fe200080108a9 */
[----:B------:R-:W-:Y:S01]  /*bd30*/  FFMA.FTZ R193, R155, UR10, -R169 ;  /* 0x0000000a9bc17c23 */ /* 0x000fe200080108a9 */
[----:B------:R-:W-:Y:S01]  /*bd40*/  FADD.FTZ R4, -R13, R14 ;  /* 0x0000000e0d047221 */ /* 0x000fe20000010100 */
[----:B---3--:R-:W-:Y:S01]  /*bd50*/  FADD.FTZ R194, R178, R173 ;  /* 0x000000adb2c27221 */ /* 0x008fe20000010000 */
[----:B------:R-:W-:Y:S01]  /*bd60*/  @!P3 LEA R14, R164, UR48, 0x2 ;  /* 0x00000030a40ebc11 */ /* 0x000fe2000f8e10ff */
[--C-:B------:R-:W-:Y:S01]  /*bd70*/  FFMA.FTZ R164, R21, UR10, -R169.reuse ;  /* 0x0000000a15a47c23 */ /* 0x100fe200080108a9 */
[----:B------:R-:W3:Y:S01]  /*bd80*/  MUFU.EX2 R11, R11 ;  /* 0x0000000b000b7308 */ /* 0x000ee20000000800 */
[----:B--2---:R-:W-:Y:S01]  /*bd90*/  FADD.FTZ R21, R171, R194 ;  /* 0x000000c2ab157221 */ /* 0x004fe20000010000 */
[--C-:B------:R-:W-:Y:S01]  /*bda0*/  FFMA.FTZ R173, R152, UR10, -R169.reuse ;  /* 0x0000000a98ad7c23 */ /* 0x100fe200080108a9 */
[----:B------:R-:W-:Y:S01]  /*bdb0*/  FMUL.FTZ R4, R4, UR10 ;  /* 0x0000000a04047c20 */ /* 0x000fe20008410000 */
[----:B------:R-:W-:Y:S01]  /*bdc0*/  FFMA.FTZ R153, R153, UR10, -R169 ;  /* 0x0000000a99997c23 */ /* 0x000fe200080108a9 */
[----:B-1----:R-:W-:Y:S01]  /*bdd0*/  FADD.FTZ R195, R180, R21 ;  /* 0x00000015b4c37221 */ /* 0x002fe20000010000 */
[--C-:B------:R-:W-:Y:S01]  /*bde0*/  FFMA.FTZ R198, R160, UR10, -R169.reuse ;  /* 0x0000000aa0c67c23 */ /* 0x100fe200080108a9 */
[----:B------:R-:W-:Y:S01]  /*bdf0*/  FFMA.FTZ R183, R154, UR10, -R169 ;  /* 0x0000000a9ab77c23 */ /* 0x000fe200080108a9 */
[----:B------:R-:W1:Y:S01]  /*be00*/  MUFU.EX2 R192, R192 ;  /* 0x000000c000c07308 */ /* 0x000e620000000800 */
[----:B-----5:R-:W-:Y:S01]  /*be10*/  FADD.FTZ R152, R168, R195 ;  /* 0x000000c3a8987221 */ /* 0x020fe20000010000 */
[--C-:B------:R-:W-:Y:S01]  /*be20*/  FFMA.FTZ R195, R157, UR10, -R169.reuse ;  /* 0x0000000a9dc37c23 */ /* 0x100fe200080108a9 */
[----:B------:R-:W-:Y:S01]  /*be30*/  F2FP.BF16.F32.PACK_AB R160, R181, R168 ;  /* 0x000000a8b5a0723e */ /* 0x000fe200000010ff */
[--C-:B------:R-:W-:Y:S01]  /*be40*/  FFMA.FTZ R197, R159, UR10, -R169.reuse ;  /* 0x0000000a9fc57c23 */ /* 0x100fe200080108a9 */
[----:B------:R-:W-:Y:S01]  /*be50*/  FADD.FTZ R152, R181, R152 ;  /* 0x00000098b5987221 */ /* 0x000fe20000010000 */
[----:B------:R-:W-:Y:S01]  /*be60*/  @!P3 STS [R14+0x28800], R170 ;  /* 0x028800aa0e00b388 */ /* 0x000fe20000000800 */
[--C-:B------:R-:W-:Y:S01]  /*be70*/  FFMA.FTZ R194, R156, UR10, -R169.reuse ;  /* 0x0000000a9cc27c23 */ /* 0x100fe200080108a9 */
[----:B------:R-:W-:Y:S01]  /*be80*/  MUFU.EX2 R12, R12 ;  /* 0x0000000c000c7308 */ /* 0x000fe20000000800 */
[----:B----4-:R-:W-:Y:S01]  /*be90*/  FADD.FTZ R157, R165, R152 ;  /* 0x00000098a59d7221 */ /* 0x010fe20000010000 */
[--C-:B------:R-:W-:Y:S01]  /*bea0*/  FFMA.FTZ R196, R158, UR10, -R169.reuse ;  /* 0x0000000a9ec47c23 */ /* 0x100fe200080108a9 */
[--C-:B------:R-:W-:Y:S01]  /*beb0*/  FFMA.FTZ R201, R166, UR10, -R169.reuse ;  /* 0x0000000aa6c97c23 */ /* 0x100fe200080108a9 */
[--C-:B------:R-:W-:Y:S01]  /*bec0*/  FFMA.FTZ R200, R163, UR10, -R169.reuse ;  /* 0x0000000aa3c87c23 */ /* 0x100fe200080108a9 */
[--C-:B------:R-:W-:Y:S01]  /*bed0*/  FFMA.FTZ R199, R162, UR10, -R169.reuse ;  /* 0x0000000aa2c77c23 */ /* 0x100fe200080108a9 */
[----:B------:R-:W-:Y:S01]  /*bee0*/  F2FP.BF16.F32.PACK_AB R162, R182, R165 ;  /* 0x000000a5b6a2723e */ /* 0x000fe200000010ff */
[----:B------:R-:W-:Y:S01]  /*bef0*/  FFMA.FTZ R169, R175, UR10, -R169 ;  /* 0x0000000aafa97c23 */ /* 0x000fe200080108a9 */
[----:B------:R2:W4:Y:S01]  /*bf00*/  MUFU.EX2 R21, R4 ;  /* 0x0000000400157308 */ /* 0x0005220000000800 */
[----:B------:R-:W-:Y:S01]  /*bf10*/  F2FP.BF16.F32.PACK_AB R154, R167, R174 ;  /* 0x000000aea79a723e */ /* 0x000fe200000010ff */
[-C--:B------:R-:W-:Y:S01]  /*bf20*/  FMUL.FTZ R73, R73, R170.reuse ;  /* 0x000000aa49497220 */ /* 0x080fe20000410000 */
[----:B------:R-:W-:Y:S01]  /*bf30*/  F2FP.BF16.F32.PACK_AB R152, R176, R179 ;  /* 0x000000b3b098723e */ /* 0x000fe200000010ff */
[-C--:B------:R-:W-:Y:S01]  /*bf40*/  FMUL.FTZ R76, R76, R170.reuse ;  /* 0x000000aa4c4c7220 */ /* 0x080fe20000410000 */
[----:B------:R-:W-:Y:S01]  /*bf50*/  F2FP.BF16.F32.PACK_AB R156, R178, R177 ;  /* 0x000000b1b29c723e */ /* 0x000fe200000010ff */
[-C--:B------:R-:W-:Y:S01]  /*bf60*/  FMUL.FTZ R77, R77, R170.reuse ;  /* 0x000000aa4d4d7220 */ /* 0x080fe20000410000 */
[----:B------:R-:W-:Y:S01]  /*bf70*/  F2FP.BF16.F32.PACK_AB R158, R180, R171 ;  /* 0x000000abb49e723e */ /* 0x000fe200000010ff */
[----:B------:R-:W5:Y:S01]  /*bf80*/  MUFU.EX2 R161, R161 ;  /* 0x000000a100a17308 */ /* 0x000f620000000800 */
[----:B--2---:R-:W-:Y:S01]  /*bf90*/  FADD.FTZ R4, R182, R157 ;  /* 0x0000009db6047221 */ /* 0x004fe20000010000 */
[-C--:B------:R-:W-:Y:S01]  /*bfa0*/  FMUL.FTZ R80, R80, R170.reuse ;  /* 0x000000aa50507220 */ /* 0x080fe20000410000 */
[-C--:B------:R-:W-:Y:S01]  /*bfb0*/  FMUL.FTZ R81, R81, R170.reuse ;  /* 0x000000aa51517220 */ /* 0x080fe20000410000 */
[-C--:B------:R-:W-:Y:S01]  /*bfc0*/  FMUL.FTZ R84, R84, R170.reuse ;  /* 0x000000aa54547220 */ /* 0x080fe20000410000 */
[----:B---3--:R-:W-:Y:S01]  /*bfd0*/  FADD.FTZ R157, R11, R4 ;  /* 0x000000040b9d7221 */ /* 0x008fe20000010000 */
[-C--:B------:R-:W-:Y:S01]  /*bfe0*/  FMUL.FTZ R85, R85, R170.reuse ;  /* 0x000000aa55557220 */ /* 0x080fe20000410000 */
[-C--:B------:R-:W-:Y:S01]  /*bff0*/  FMUL.FTZ R88, R88, R170.reuse ;  /* 0x000000aa58587220 */ /* 0x080fe20000410000 */
[----:B------:R-:W2:Y:S01]  /*c000*/  MUFU.EX2 R13, R20 ;  /* 0x00000014000d7308 */ /* 0x000ea20000000800 */
[----:B-1----:R-:W-:Y:S01]  /*c010*/  FADD.FTZ R4, R192, R157 ;  /* 0x0000009dc0047221 */ /* 0x002fe20000010000 */
[----:B----4-:R-:W-:Y:S01]  /*c020*/  FFMA.FTZ R168, R21, R3, R12 ;  /* 0x0000000315a87223 */ /* 0x010fe2000001000c */
[----:B------:R1:W-:Y:S01]  /*c030*/  @!P3 STS [R14+0x28820], R21 ;  /* 0x028820150e00b388 */ /* 0x0003e20000000800 */
[-C--:B------:R-:W-:Y:S01]  /*c040*/  FMUL.FTZ R89, R89, R170.reuse ;  /* 0x000000aa59597220 */ /* 0x080fe20000410000 */
[-C--:B------:R-:W-:Y:S01]  /*c050*/  FMUL.FTZ R92, R92, R170.reuse ;  /* 0x000000aa5c5c7220 */ /* 0x080fe20000410000 */
[-C--:B------:R-:W-:Y:S01]  /*c060*/  FMUL.FTZ R93, R93, R170.reuse ;  /* 0x000000aa5d5d7220 */ /* 0x080fe20000410000 */
[-C--:B------:R-:W-:Y:S01]  /*c070*/  FMUL.FTZ R96, R96, R170.reuse ;  /* 0x000000aa60607220 */ /* 0x080fe20000410000 */
[----:B------:R-:W3:Y:S01]  /*c080*/  MUFU.EX2 R172, R172 ;  /* 0x000000ac00ac7308 */ /* 0x000ee20000000800 */
[----:B-----5:R-:W-:Y:S01]  /*c090*/  FADD.FTZ R159, R161, R4 ;  /* 0x00000004a19f7221 */ /* 0x020fe20000010000 */
[-C--:B------:R-:W-:Y:S01]  /*c0a0*/  FMUL.FTZ R97, R97, R170.reuse ;  /* 0x000000aa61617220 */ /* 0x080fe20000410000 */
[-C--:B------:R-:W-:Y:S01]  /*c0b0*/  FMUL.FTZ R100, R100, R170.reuse ;  /* 0x000000aa64647220 */ /* 0x080fe20000410000 */
[-C--:B------:R-:W-:Y:S01]  /*c0c0*/  FMUL.FTZ R101, R101, R170.reuse ;  /* 0x000000aa65657220 */ /* 0x080fe20000410000 */
[-C--:B------:R-:W-:Y:S01]  /*c0d0*/  FMUL.FTZ R104, R104, R170.reuse ;  /* 0x000000aa68687220 */ /* 0x080fe20000410000 */
[-C--:B------:R-:W-:Y:S01]  /*c0e0*/  FMUL.FTZ R105, R105, R170.reuse ;  /* 0x000000aa69697220 */ /* 0x080fe20000410000 */
[-C--:B------:R-:W-:Y:S01]  /*c0f0*/  FMUL.FTZ R108, R108, R170.reuse ;  /* 0x000000aa6c6c7220 */ /* 0x080fe20000410000 */
[----:B------:R4:W5:Y:S01]  /*c100*/  MUFU.EX2 R155, R164 ;  /* 0x000000a4009b7308 */ /* 0x0009620000000800 */
        /* <DEDUP_REMOVED lines=11> */
[----:B----4-:R-:W-:Y:S01]  /*c1c0*/  F2FP.BF16.F32.PACK_AB R164, R192, R11 ;  /* 0x0000000bc0a4723e */ /* 0x010fe200000010ff */
[-C--:B------:R-:W-:Y:S01]  /*c1d0*/  FMUL.FTZ R124, R124, R170.reuse ;  /* 0x000000aa7c7c7220 */ /* 0x080fe20000410000 */
[-C--:B------:R-:W-:Y:S01]  /*c1e0*/  FMUL.FTZ R125, R125, R170.reuse ;  /* 0x000000aa7d7d7220 */ /* 0x080fe20000410000 */
[-C--:B------:R-:W-:Y:S01]  /*c1f0*/  FMUL.FTZ R128, R128, R170.reuse ;  /* 0x000000aa80807220 */ /* 0x080fe20000410000 */
[----:B------:R3:W4:Y:S01]  /*c200*/  MUFU.EX2 R157, R153 ;  /* 0x00000099009d7308 */ /* 0x0007220000000800 */
[----:B-----5:R-:W-:Y:S01]  /*c210*/  FADD.FTZ R3, R155, R168 ;  /* 0x000000a89b037221 */ /* 0x020fe20000010000 */
[-C--:B------:R-:W-:Y:S01]  /*c220*/  FMUL.FTZ R129, R129, R170.reuse ;  /* 0x000000aa81817220 */ /* 0x080fe20000410000 */
[-C--:B------:R-:W-:Y:S01]  /*c230*/  FMUL.FTZ R132, R132, R170.reuse ;  /* 0x000000aa84847220 */ /* 0x080fe20000410000 */
[-C--:B------:R-:W-:Y:S01]  /*c240*/  FMUL.FTZ R133, R133, R170.reuse ;  /* 0x000000aa85857220 */ /* 0x080fe20000410000 */
[-C--:B------:R-:W-:Y:S01]  /*c250*/  FMUL.FTZ R136, R136, R170.reuse ;  /* 0x000000aa88887220 */ /* 0x080fe20000410000 */
[-C--:B------:R-:W-:Y:S01]  /*c260*/  FMUL.FTZ R137, R137, R170.reuse ;  /* 0x000000aa89897220 */ /* 0x080fe20000410000 */
[----:B------:R-:W-:Y:S01]  /*c270*/  FMUL.FTZ R140, R140, R170 ;  /* 0x000000aa8c8c7220 */ /* 0x000fe20000410000 */
[----:B-1----:R-:W1:Y:S01]  /*c280*/  MUFU.EX2 R14, R183 ;  /* 0x000000b7000e7308 */ /* 0x002e620000000800 */
[C---:B--2---:R-:W-:Y:S01]  /*c290*/  FADD.FTZ R168, R20.reuse, R3 ;  /* 0x0000000314a87221 */ /* 0x044fe20000010000 */
[----:B---3--:R-:W-:Y:S01]  /*c2a0*/  F2FP.BF16.F32.PACK_AB R153, R13, R12 ;  /* 0x0000000c0d99723e */ /* 0x008fe200000010ff */
[-C--:B------:R-:W-:Y:S01]  /*c2b0*/  FMUL.FTZ R141, R141, R170.reuse ;  /* 0x000000aa8d8d7220 */ /* 0x080fe20000410000 */
[----:B------:R-:W-:Y:S01]  /*c2c0*/  F2FP.BF16.F32.PACK_AB R155, R20, R155 ;  /* 0x0000009b149b723e */ /* 0x000fe200000010ff */
[----:B------:R-:W-:Y:S01]  /*c2d0*/  BAR.SYNC.DEFER_BLOCKING 0xf, 0x100 ;  /* 0x03c4000000007b1d */ /* 0x000fe20000010000 */
[-C--:B------:R-:W-:Y:S01]  /*c2e0*/  FMUL.FTZ R144, R144, R170.reuse ;  /* 0x000000aa90907220 */ /* 0x080fe20000410000 */
[-C--:B------:R-:W-:Y:S01]  /*c2f0*/  FMUL.FTZ R145, R145, R170.reuse ;  /* 0x000000aa91917220 */ /* 0x080fe20000410000 */
[-C--:B------:R-:W-:Y:S01]  /*c300*/  FMUL.FTZ R148, R148, R170.reuse ;  /* 0x000000aa94947220 */ /* 0x080fe20000410000 */
[----:B----4-:R-:W-:Y:S01]  /*c310*/  FADD.FTZ R3, R157, R168 ;  /* 0x000000a89d037221 */ /* 0x010fe20000010000 */
[----:B------:R-:W-:Y:S01]  /*c320*/  FMUL.FTZ R149, R149, R170 ;  /* 0x000000aa95957220 */ /* 0x000fe20000410000 */
        /* <DEDUP_REMOVED lines=84> */
[-C--:B------:R-:W-:Y:S01]  /*c870*/  FMUL.FTZ R138, R138, R21.reuse ;  /* 0x000000158a8a7220 */ /* 0x080fe20000410000 */
[-C--:B------:R-:W-:Y:S01]  /*c880*/  FMUL.FTZ R139, R139, R21.reuse ;  /* 0x000000158b8b7220 */ /* 0x080fe20000410000 */
[-C--:B------:R-:W-:Y:S01]  /*c890*/  FMUL.FTZ R142, R142, R21.reuse ;  /* 0x000000158e8e7220 */ /* 0x080fe20000410000 */
[-C--:B------:R-:W-:Y:S01]  /*c8a0*/  FMUL.FTZ R143, R143, R21.reuse ;  /* 0x000000158f8f7220 */ /* 0x080fe20000410000 */
[----:B------:R-:W-:Y:S01]  /*c8b0*/  FMUL.FTZ R146, R146, R21 ;  /* 0x0000001592927220 */ /* 0x000fe20000410000 */
[C---:B----4-:R-:W-:Y:S01]  /*c8c0*/  F2FP.BF16.F32.PACK_AB R167, R168.reuse, R167 ;  /* 0x000000a7a8a7723e */ /* 0x050fe200000010ff */
[----:B------:R-:W-:Y:S01]  /*c8d0*/  FADD.FTZ R3, R168, R3 ;  /* 0x00000003a8037221 */ /* 0x000fe20000010000 */
[-C--:B------:R-:W-:Y:S01]  /*c8e0*/  FMUL.FTZ R147, R147, R21.reuse ;  /* 0x0000001593937220 */ /* 0x080fe20000410000 */
[-C--:B------:R-:W-:Y:S01]  /*c8f0*/  FMUL.FTZ R150, R150, R21.reuse ;  /* 0x0000001596967220 */ /* 0x080fe20000410000 */
[----:B------:R-:W-:Y:S01]  /*c900*/  FMUL.FTZ R151, R151, R21 ;  /* 0x0000001597977220 */ /* 0x000fe20000410000 */
[----:B------:R2:W-:Y:S01]  /*c910*/  STSM.16.M88.4 [R22], R164 ;  /* 0x000000a416007844 */ /* 0x0005e20000000200 */
[----:B------:R-:W-:Y:S05]  /*c920*/  @!P0 BRA `(.L_x_4035) ;  /* 0x0000000000048947 */ /* 0x000fea0003800000 */
[----:B------:R-:W-:Y:S01]  /*c930*/  BPT.TRAP 0x1 ;  /* 0x000000040000795c */ /* 0x000fe20000300000 */
.L_x_4035:
[----:B------:R1:W3:Y:S01]  /*c940*/  SYNCS.PHASECHK.TRANS64.TRYWAIT P2, [UR27+0x28c50], R10 ;  /* 0x028c500aff0075a7 */ /* 0x0002e2000804015b */
[----:B------:R-:W-:Y:S05]  /*c950*/  @!P0 BRA `(.L_x_4036) ;  /* 0x0000000000048947 */ /* 0x000fea0003800000 */
[----:B------:R-:W-:Y:S01]  /*c960*/  BPT.TRAP 0x1 ;  /* 0x000000040000795c */ /* 0x000fe20000300000 */
.L_x_4036:
[----:B---3--:R-:W-:Y:S05]  /*c970*/  @P2 BRA `(.L_x_4037) ;  /* 0x0000000000082947 */ /* 0x008fea0003800000 */
[----:B------:R-:W3:Y:S02]  /*c980*/  SYNCS.PHASECHK.TRANS64.TRYWAIT P2, [UR27+0x28c50], R10 ;  /* 0x028c500aff0075a7 */ /* 0x000ee4000804015b */
[----:B---3--:R-:W-:Y:S05]  /*c990*/  @!P2 BRA `(.L_x_4038) ;  /* 0x0000005c00f4a947 */ /* 0x008fea0003800000 */
.L_x_4037:
[----:B------:R-:W-:Y:S01]  /*c9a0*/  ULEA UR11, UR39, UR45, 0xc ;  /* 0x0000002d270b7291 */ /* 0x000fe2000f8e603f */
[----:B------:R-:W-:Y:S01]  /*c9b0*/  WARPGROUP.ARRIVE ;  /* 0x00000000000079c5 */ /* 0x000fe20000000000 */
[----:B------:R-:W-:Y:S01]  /*c9c0*/  UMOV UR7, 0x40000040 ;  /* 0x4000004000077882 */ /* 0x000fe20000000000 */
[----:B------:R-:W-:Y:S01]  /*c9d0*/  ISETP.GT.AND P2, PT, R9, UR41, PT ;  /* 0x0000002909007c0c */ /* 0x000fe2000bf44270 */
        /* <DEDUP_REMOVED lines=37> */
.L_x_4022:
[----:B------:R-:W5:Y:S01]  /*cc30*/  SHFL.BFLY PT, R5, R4, 0x2, 0x1f ;  /* 0x0c401f0004057f89 */ /* 0x000f6200000e0000 */
[----:B---3--:R-:W-:Y:S01]  /*cc40*/  IADD3 R13, -R17, RZ, RZ ;  /* 0x000000ff110d7210 */ /* 0x008fe20007ffe1ff */
[----:B-1----:R-:W-:Y:S01]  /*cc50*/  IMAD.MOV.U32 R10, RZ, RZ, RZ ;  /* 0x000000ffff0a7224 */ /* 0x002fe200078e00ff */
[----:B------:R-:W-:Y:S01]  /*cc60*/  UIADD3 UR37, UR37, 0x1, URZ ;  /* 0x0000000125257890 */ /* 0x000fe2000fffe03f */
[----:B------:R-:W1:Y:S01]  /*cc70*/  SHFL.BFLY PT, R6, R3, 0x2, 0x1f ;  /* 0x0c401f0003067f89 */ /* 0x000e6200000e0000 */
[----:B------:R-:W-:Y:S08]  /*cc80*/  BAR.ARV 0x8, 0xa0 ;  /* 0x0202800000007b1d */ /* 0x000ff00000002000 */
[----:B------:R-:W-:Y:S01]  /*cc90*/  BAR.SYNC.DEFER_BLOCKING 0xf, 0x100 ;  /* 0x03c4000000007b1d */ /* 0x000fe20000010000 */
[----:B------:R-:W-:Y:S01]  /*cca0*/  ISETP.NE.AND P0, PT, R2, R13, PT ;  /* 0x0000000d0200720c */ /* 0x000fe20003f05270 */
[----:B------:R-:W-:-:S02]  /*ccb0*/  IMAD.U32 R12, RZ, RZ, UR10 ;  /* 0x0000000aff0c7e24 */ /* 0x000fc4000f8e00ff */
[----:B-----5:R-:W-:Y:S01]  /*ccc0*/  FADD.FTZ R5, R5, R4 ;  /* 0x0000000405057221 */ /* 0x020fe20000010000 */
[----:B------:R-:W-:Y:S02]  /*ccd0*/  IMAD.U32 R4, RZ, RZ, UR10 ;  /* 0x0000000aff047e24 */ /* 0x000fe4000f8e00ff */
[----:B-1----:R-:W-:Y:S02]  /*cce0*/  FADD.FTZ R6, R6, R3 ;  /* 0x0000000306067221 */ /* 0x002fe40000010000 */
[----:B------:R-:W1:Y:S01]  /*ccf0*/  SHFL.BFLY PT, R0, R5, 0x1, 0x1f ;  /* 0x0c201f0005007f89 */ /* 0x000e6200000e0000 */
[----:B------:R-:W-:Y:S01]  /*cd00*/  MOV R3, UR39 ;  /* 0x0000002700037c02 */ /* 0x000fe20008000f00 */
[----:B------:R-:W-:Y:S02]  /*cd10*/  UIADD3 UR39, UR39, 0x1, URZ ;  /* 0x0000000127277890 */ /* 0x000fe4000fffe03f */
[----:B------:R-:W3:Y:S01]  /*cd20*/  SHFL.BFLY PT, R9, R6, 0x1, 0x1f ;  /* 0x0c201f0006097f89 */ /* 0x000ee200000e0000 */
[----:B------:R-:W-:Y:S01]  /*cd30*/  @!P0 LEA R3, R3, R16, 0x6 ;  /* 0x0000001003038211 */ /* 0x000fe200078e30ff */
[----:B------:R-:W-:-:S04]  /*cd40*/  UISETP.NE.AND UP0, UPT, UR39, 0x2, UPT ;  /* 0x000000022700788c */ /* 0x000fc8000bf05270 */
[----:B------:R-:W-:Y:S02]  /*cd50*/  USEL UR4, URZ, 0x1, UP0 ;  /* 0x000000013f047887 */ /* 0x000fe40008000000 */
[----:B------:R-:W-:Y:S02]  /*cd60*/  USEL UR39, UR39, URZ, UP0 ;  /* 0x0000003f27277287 */ /* 0x000fe40008000000 */
[----:B------:R-:W-:Y:S01]  /*cd70*/  ULOP3.LUT UR38, UR38, UR4, URZ, 0x3c, !UPT ;  /* 0x0000000426267292 */ /* 0x000fe2000f8e3c3f */
[----:B-1----:R-:W-:Y:S01]  /*cd80*/  FADD.FTZ R11, R5, R0 ;  /* 0x00000000050b7221 */ /* 0x002fe20000010000 */
[----:B------:R-:W-:Y:S01]  /*cd90*/  IMAD.MOV.U32 R0, RZ, RZ, RZ ;  /* 0x000000ffff007224 */ /* 0x000fe200078e00ff */
[----:B------:R-:W-:Y:S01]  /*cda0*/  @!P0 LEA R5, R3, UR48, 0x2 ;  /* 0x0000003003058c11 */ /* 0x000fe2000f8e10ff */
[----:B---3--:R-:W-:Y:S02]  /*cdb0*/  FADD.FTZ R9, R6, R9 ;  /* 0x0000000906097221 */ /* 0x008fe40000010000 */
[----:B------:R-:W-:-:S02]  /*cdc0*/  FSETP.NE.FTZ.AND P1, PT, R11, RZ, PT ;  /* 0x000000ff0b00720b */ /* 0x000fc40003f35000 */
[----:B------:R-:W-:Y:S02]  /*cdd0*/  MOV R3, 0xff800000 ;  /* 0xff80000000037802 */ /* 0x000fe40000000f00 */
[----:B------:R-:W-:-:S09]  /*cde0*/  FSETP.NE.FTZ.AND P2, PT, R9, RZ, PT ;  /* 0x000000ff0900720b */ /* 0x000fd20003f55000 */
[----:B------:R-:W2:Y:S01]  /*cdf0*/  @P1 MUFU.RCP R10, R11 ;  /* 0x0000000b000a1308 */ /* 0x000ea20000001000 */
[----:B------:R-:W-:-:S03]  /*ce00*/  @P1 FMUL.FTZ R4, R4, 0.69314718246459960938 ;  /* 0x3f31721804041820 */ /* 0x000fc60000410000 */
[----:B------:R-:W-:-:S04]  /*ce10*/  @P2 FMUL.FTZ R12, R12, 0.69314718246459960938 ;  /* 0x3f3172180c0c2820 */ /* 0x000fc80000410000 */
[----:B------:R-:W1:Y:S08]  /*ce20*/  @P2 MUFU.RCP R0, R9 ;  /* 0x0000000900002308 */ /* 0x000e700000001000 */
[----:B------:R-:W3:Y:S01]  /*ce30*/  @P1 MUFU.LG2 R6, R11 ;  /* 0x0000000b00061308 */ /* 0x000ee20000000c00 */
        /* <DEDUP_REMOVED lines=64> */
[----:B------:R2:W-:Y:S01]  /*d240*/  @!P0 STS [R5+0x28800], R10 ;  /* 0x0288000a05008388 */ /* 0x0005e20000000800 */
[----:B------:R-:W-:Y:S01]  /*d250*/  MOV R28, 0xff800000 ;  /* 0xff800000001c7802 */ /* 0x000fe20000000f00 */
[-C--:B-1----:R-:W-:Y:S01]  /*d260*/  FMUL.FTZ R27, R27, R0.reuse ;  /* 0x000000001b1b7220 */ /* 0x082fe20000410000 */
[-C--:B------:R-:W-:Y:S01]  /*d270*/  FMUL.FTZ R30, R30, R0.reuse ;  /* 0x000000001e1e7220 */ /* 0x080fe20000410000 */
[----:B------:R1:W-:Y:S01]  /*d280*/  @!P0 STS [R5+0x28820], R0 ;  /* 0x0288200005008388 */ /* 0x0003e20000000800 */
[----:B------:R-:W-:Y:S01]  /*d290*/  PLOP3.LUT P0, PT, PT, PT, PT, 0x8, 0x0 ;  /* 0x000000000000781c */ /* 0x000fe20003f0e170 */
[-C--:B------:R-:W-:Y:S01]  /*d2a0*/  FMUL.FTZ R31, R31, R0.reuse ;  /* 0x000000001f1f7220 */ /* 0x080fe20000410000 */
[-C--:B------:R-:W-:Y:S01]  /*d2b0*/  FMUL.FTZ R34, R34, R0.reuse ;  /* 0x0000000022227220 */ /* 0x080fe20000410000 */
[-C--:B------:R-:W-:Y:S01]  /*d2c0*/  FMUL.FTZ R35, R35, R0.reuse ;  /* 0x0000000023237220 */ /* 0x080fe20000410000 */
[-C--:B------:R-:W-:Y:S01]  /*d2d0*/  FMUL.FTZ R38, R38, R0.reuse ;  /* 0x0000000026267220 */ /* 0x080fe20000410000 */
[----:B--2---:R3:W2:Y:S01]  /*d2e0*/  @P2 MUFU.LG2 R10, R9 ;  /* 0x00000009000a2308 */ /* 0x0046a20000000c00 */
        /* <DEDUP_REMOVED lines=16> */
[----:B--2---:R-:W-:Y:S01]  /*d3f0*/  @P2 FMUL.FTZ R11, R10, 0.69314718246459960938 ;  /* 0x3f3172180a0b2820 */ /* 0x004fe20000410000 */
        /* <DEDUP_REMOVED lines=26> */
[-C--:B----4-:R-:W-:Y:S01]  /*d5a0*/  FMUL.FTZ R170, R119, R0.reuse ;  /* 0x0000000077aa7220 */ /* 0x090fe20000410000 */
        /* <DEDUP_REMOVED lines=19> */
.L_x_3955:
        /* <DEDUP_REMOVED lines=34> */
[----:B------:R-:W-:Y:S01]  /*d900*/  LOP3.LUT R0, R173, 0x380, RZ, 0xc0, !PT ;  /* 0x00000380ad007812 */ /* 0x000fe200078ec0ff */
[----:B------:R-:W-:Y:S01]  /*d910*/  IMAD.X R9, RZ, RZ, R7, P2 ;  /* 0x000000ffff097224 */ /* 0x000fe200010e0607 */
[----:B------:R-:W-:-:S02]  /*d920*/  IADD3 R181, P6, R6, 0x2020, RZ ;  /* 0x0000202006b57810 */ /* 0x000fc40007fde0ff */
[----:B------:R-:W-:Y:S02]  /*d930*/  SHF.R.U64 R0, R0, 0x3, RZ ;  /* 0x0000000300007819 */ /* 0x000fe400000012ff */
[----:B------:R-:W-:Y:S01]  /*d940*/  LOP3.LUT R4, R175, 0x380, RZ, 0xc0, !PT ;  /* 0x00000380af047812 */ /* 0x000fe200078ec0ff */
[--C-:B------:R-:W-:Y:S01]  /*d950*/  IMAD.X R21, RZ, RZ, R7.reuse, P6 ;  /* 0x000000ffff157224 */ /* 0x100fe200030e0607 */
[----:B------:R-:W-:Y:S02]  /*d960*/  IADD3 R177, P4, R6, 0x60, RZ ;  /* 0x0000006006b17810 */ /* 0x000fe40007f9e0ff */
[----:B------:R-:W-:Y:S02]  /*d970*/  LOP3.LUT R8, R0, R173, RZ, 0x3c, !PT ;  /* 0x000000ad00087212 */ /* 0x000fe400078e3cff */
[----:B------:R-:W-:Y:S01]  /*d980*/  LOP3.LUT R0, R181, 0x380, RZ, 0xc0, !PT ;  /* 0x00000380b5007812 */ /* 0x000fe200078ec0ff */
[----:B------:R-:W-:Y:S01]  /*d990*/  IMAD.X R13, RZ, RZ, R7, P4 ;  /* 0x000000ffff0d7224 */ /* 0x000fe200020e0607 */
[----:B------:R-:W-:-:S02]  /*d9a0*/  SHF.R.U64 R4, R4, 0x3, RZ ;  /* 0x0000000304047819 */ /* 0x000fc400000012ff */
[----:B------:R-:W-:Y:S02]  /*d9b0*/  IADD3 R183, P1, R6, 0x2040, RZ ;  /* 0x0000204006b77810 */ /* 0x000fe40007f3e0ff */
[----:B------:R-:W-:Y:S02]  /*d9c0*/  SHF.R.U64 R0, R0, 0x3, RZ ;  /* 0x0000000300007819 */ /* 0x000fe400000012ff */
[----:B------:R-:W-:Y:S02]  /*d9d0*/  IADD3 R197, P4, R6, 0x4020, RZ ;  /* 0x0000402006c57810 */ /* 0x000fe40007f9e0ff */
[----:B------:R-:W-:Y:S02]  /*d9e0*/  LOP3.LUT R10, R4, R175, RZ, 0x3c, !PT ;  /* 0x000000af040a7212 */ /* 0x000fe400078e3cff */
[C---:B------:R-:W-:Y:S01]  /*d9f0*/  LOP3.LUT R111, R6.reuse, 0x380, RZ, 0xc0, !PT ;  /* 0x00000380066f7812 */ /* 0x040fe200078ec0ff */
[----:B------:R-:W-:Y:S01]  /*da00*/  IMAD.X R99, RZ, RZ, R7, P4 ;  /* 0x000000ffff637224 */ /* 0x000fe200020e0607 */
[----:B------:R-:W-:-:S02]  /*da10*/  IADD3 R179, P5, R6, 0x2000, RZ ;  /* 0x0000200006b37810 */ /* 0x000fc40007fbe0ff */
[C---:B------:R-:W-:Y:S02]  /*da20*/  IADD3 R193, P2, R6.reuse, 0x2060, RZ ;  /* 0x0000206006c17810 */ /* 0x040fe40007f5e0ff */
[----:B------:R-:W-:Y:S02]  /*da30*/  LOP3.LUT R4, R183, 0x380, RZ, 0xc0, !PT ;  /* 0x00000380b7047812 */ /* 0x000fe400078ec0ff */
[----:B------:R-:W-:Y:S01]  /*da40*/  IADD3.X R11, RZ, R7, RZ, P3, !PT ;  /* 0x00000007ff0b7210 */ /* 0x000fe20001ffe4ff */
[----:B------:R-:W-:Y:S01]  /*da50*/  IMAD.X R91, RZ, RZ, R7, P2 ;  /* 0x000000ffff5b7224 */ /* 0x000fe200010e0607 */
[----:B------:R-:W-:Y:S02]  /*da60*/  IADD3 R195, P3, R6, 0x4000, RZ ;  /* 0x0000400006c37810 */ /* 0x000fe40007f7e0ff */
[----:B------:R-:W-:Y:S02]  /*da70*/  LOP3.LUT R20, R0, R181, RZ, 0x3c, !PT ;  /* 0x000000b500147212 */ /* 0x000fe400078e3cff */
[----:B------:R-:W-:-:S02]  /*da80*/  LOP3.LUT R0, R197, 0x380, RZ, 0xc0, !PT ;  /* 0x00000380c5007812 */ /* 0x000fc400078ec0ff */
[-C--:B------:R-:W-:Y:S02]  /*da90*/  IADD3.X R15, RZ, R7.reuse, RZ, P5, !PT ;  /* 0x00000007ff0f7210 */ /* 0x080fe40002ffe4ff */
[----:B------:R-:W-:Y:S02]  /*daa0*/  SHF.R.U64 R111, R111, 0x3, RZ ;  /* 0x000000036f6f7819 */ /* 0x000fe400000012ff */
[----:B------:R-:W-:Y:S02]  /*dab0*/  SHF.R.U64 R4, R4, 0x3, RZ ;  /* 0x0000000304047819 */ /* 0x000fe400000012ff */
[C---:B------:R-:W-:Y:S02]  /*dac0*/  IADD3 R199, P5, R6.reuse, 0x4040, RZ ;  /* 0x0000404006c77810 */ /* 0x040fe40007fbe0ff */
[----:B------:R-:W-:Y:S02]  /*dad0*/  IADD3.X R25, RZ, R7, RZ, P1, !PT ;  /* 0x00000007ff197210 */ /* 0x000fe40000ffe4ff */
[----:B------:R-:W-:-:S02]  /*dae0*/  IADD3 R114, P2, R6, 0x6020, RZ ;  /* 0x0000602006727810 */ /* 0x000fc40007f5e0ff */
[----:B------:R-:W-:Y:S02]  /*daf0*/  IADD3.X R95, RZ, R7, RZ, P3, !PT ;  /* 0x00000007ff5f7210 */ /* 0x000fe40001ffe4ff */
[C---:B------:R-:W-:Y:S01]  /*db00*/  IADD3 R201, P6, R6.reuse, 0x4060, RZ ;  /* 0x0000406006c97810 */ /* 0x040fe20007fde0ff */
[--C-:B------:R-:W-:Y:S01]  /*db10*/  IMAD.X R115, RZ, RZ, R7.reuse, P2 ;  /* 0x000000ffff737224 */ /* 0x100fe200010e0607 */
[C---:B------:R-:W-:Y:S02]  /*db20*/  IADD3 R203, P1, R6.reuse, 0x6000, RZ ;  /* 0x0000600006cb7810 */ /* 0x040fe40007f3e0ff */
[C---:B------:R-:W-:Y:S01]  /*db30*/  IADD3 R118, P3, R6.reuse, 0x6040, RZ ;  /* 0x0000604006767810 */ /* 0x040fe20007f7e0ff */
[----:B------:R-:W-:Y:S01]  /*db40*/  IMAD.X R107, RZ, RZ, R7, P6 ;  /* 0x000000ffff6b7224 */ /* 0x000fe200030e0607 */
[----:B------:R-:W-:Y:S02]  /*db50*/  IADD3 R205, P4, R6, 0x6060, RZ ;  /* 0x0000606006cd7810 */ /* 0x000fe40007f9e0ff */
[----:B------:R-:W-:-:S02]  /*db60*/  SHF.R.U64 R0, R0, 0x3, RZ ;  /* 0x0000000300007819 */ /* 0x000fc400000012ff */
[----:B------:R-:W-:Y:S01]  /*db70*/  LOP3.LUT R6, R111, R6, RZ, 0x3c, !PT ;  /* 0x000000066f067212 */ /* 0x000fe200078e3cff */
[----:B------:R-:W-:Y:S01]  /*db80*/  IMAD.X R123, RZ, RZ, R7, P4 ;  /* 0x000000ffff7b7224 */ /* 0x000fe200020e0607 */
[----:B------:R-:W-:Y:S02]  /*db90*/  LOP3.LUT R24, R4, R183, RZ, 0x3c, !PT ;  /* 0x000000b704187212 */ /* 0x000fe400078e3cff */
[----:B------:R-:W-:Y:S02]  /*dba0*/  LOP3.LUT R12, R177, 0x380, RZ, 0xc0, !PT ;  /* 0x00000380b10c7812 */ /* 0x000fe400078ec0ff */
[----:B------:R-:W-:Y:S02]  /*dbb0*/  LOP3.LUT R4, R199, 0x380, RZ, 0xc0, !PT ;  /* 0x00000380c7047812 */ /* 0x000fe400078ec0ff */
[----:B------:R-:W-:Y:S02]  /*dbc0*/  LOP3.LUT R14, R179, 0x380, RZ, 0xc0, !PT ;  /* 0x00000380b30e7812 */ /* 0x000fe400078ec0ff */
[----:B------:R-:W-:-:S02]  /*dbd0*/  LOP3.LUT R27, R114, 0x380, RZ, 0xc0, !PT ;  /* 0x00000380721b7812 */ /* 0x000fc400078ec0ff */
[----:B------:R-:W-:Y:S02]  /*dbe0*/  LOP3.LUT R98, R0, R197, RZ, 0x3c, !PT ;  /* 0x000000c500627212 */ /* 0x000fe400078e3cff */
[-C--:B------:R-:W-:Y:S02]  /*dbf0*/  IADD3.X R103, RZ, R7.reuse, RZ, P5, !PT ;  /* 0x00000007ff677210 */ /* 0x080fe40002ffe4ff */
[-C--:B------:R-:W-:Y:S02]  /*dc00*/  IADD3.X R111, RZ, R7.reuse, RZ, P1, !PT ;  /* 0x00000007ff6f7210 */ /* 0x080fe40000ffe4ff */
[-C--:B------:R-:W-:Y:S02]  /*dc10*/  IADD3.X R119, RZ, R7.reuse, RZ, P3, !PT ;  /* 0x00000007ff777210 */ /* 0x080fe40001ffe4ff */
[----:B------:R-:W-:Y:S02]  /*dc20*/  MOV R0, R6 ;  /* 0x0000000600007202 */ /* 0x000fe40000000f00 */
[----:B------:R-:W-:-:S02]  /*dc30*/  SHF.R.U64 R12, R12, 0x3, RZ ;  /* 0x000000030c0c7819 */ /* 0x000fc400000012ff */
[----:B------:R-:W-:Y:S02]  /*dc40*/  LOP3.LUT R90, R193, 0x380, RZ, 0xc0, !PT ;  /* 0x00000380c15a7812 */ /* 0x000fe400078ec0ff */
[----:B------:R-:W-:Y:S02]  /*dc50*/  SHF.R.U64 R4, R4, 0x3, RZ ;  /* 0x0000000304047819 */ /* 0x000fe400000012ff */
[----:B------:R-:W-:Y:S02]  /*dc60*/  LOP3.LUT R7, R118, 0x380, RZ, 0xc0, !PT ;  /* 0x0000038076077812 */ /* 0x000fe400078ec0ff */
[----:B------:R-:W-:Y:S02]  /*dc70*/  SHF.R.U64 R14, R14, 0x3, RZ ;  /* 0x000000030e0e7819 */ /* 0x000fe400000012ff */
[----:B------:R-:W-:Y:S02]  /*dc80*/  LOP3.LUT R94, R195, 0x380, RZ, 0xc0, !PT ;  /* 0x00000380c35e7812 */ /* 0x000fe400078ec0ff */
[----:B------:R-:W-:-:S02]  /*dc90*/  SHF.R.U64 R27, R27, 0x3, RZ ;  /* 0x000000031b1b7819 */ /* 0x000fc400000012ff */
[----:B------:R-:W-:Y:S02]  /*dca0*/  LOP3.LUT R106, R201, 0x380, RZ, 0xc0, !PT ;  /* 0x00000380c96a7812 */ /* 0x000fe400078ec0ff */
[----:B------:R-:W-:Y:S02]  /*dcb0*/  F2FP.BF16.F32.PACK_AB R6, R29, R156 ;  /* 0x0000009c1d06723e */ /* 0x000fe400000010ff */
[----:B------:R-:W-:Y:S02]  /*dcc0*/  LOP3.LUT R12, R12, R177, RZ, 0x3c, !PT ;  /* 0x000000b10c0c7212 */ /* 0x000fe400078e3cff */
[----:B------:R-:W-:Y:S02]  /*dcd0*/  SHF.R.U64 R90, R90, 0x3, RZ ;  /* 0x000000035a5a7819 */ /* 0x000fe400000012ff */
[----:B------:R-:W-:Y:S02]  /*dce0*/  LOP3.LUT R102, R4, R199, RZ, 0x3c, !PT ;  /* 0x000000c704667212 */ /* 0x000fe400078e3cff */
[----:B------:R-:W-:-:S02]  /*dcf0*/  LOP3.LUT R122, R205, 0x380, RZ, 0xc0, !PT ;  /* 0x00000380cd7a7812 */ /* 0x000fc400078ec0ff */
[----:B------:R-:W-:Y:S02]  /*dd00*/  SHF.R.U64 R29, R7, 0x3, RZ ;  /* 0x00000003071d7819 */ /* 0x000fe400000012ff */
[----:B------:R-:W-:Y:S02]  /*dd10*/  LOP3.LUT R14, R14, R179, RZ, 0x3c, !PT ;  /* 0x000000b30e0e7212 */ /* 0x000fe400078e3cff */
[----:B------:R-:W-:Y:S02]  /*dd20*/  SHF.R.U64 R94, R94, 0x3, RZ ;  /* 0x000000035e5e7819 */ /* 0x000fe400000012ff */
[----:B------:R-:W-:Y:S02]  /*dd30*/  LOP3.LUT R110, R203, 0x380, RZ, 0xc0, !PT ;  /* 0x00000380cb6e7812 */ /* 0x000fe400078ec0ff */
[----:B------:R-:W-:Y:S02]  /*dd40*/  F2FP.BF16.F32.PACK_AB R4, R153, R162 ;  /* 0x000000a29904723e */ /* 0x000fe400000010ff */
[----:B------:R-:W-:-:S02]  /*dd50*/  F2FP.BF16.F32.PACK_AB R7, R31, R30 ;  /* 0x0000001e1f07723e */ /* 0x000fc400000010ff */
[----:B------:R-:W-:Y:S02]  /*dd60*/  LOP3.LUT R114, R27, R114, RZ, 0x3c, !PT ;  /* 0x000000721b727212 */ /* 0x000fe400078e3cff */
[----:B------:R-:W-:Y:S01]  /*dd70*/  SHF.R.U64 R106, R106, 0x3, RZ ;  /* 0x000000036a6a7819 */ /* 0x000fe200000012ff */
[----:B------:R1:W-:Y:S01]  /*dd80*/  STSM.16.M88.4 [R0], R4 ;  /* 0x0000000400007844 */ /* 0x0003e20000000200 */
[----:B------:R-:W-:Y:S02]  /*dd90*/  MOV R27, R8 ;  /* 0x00000008001b7202 */ /* 0x000fe40000000f00 */
[----:B------:R-:W-:Y:S02]  /*dda0*/  MOV R10, R10 ;  /* 0x0000000a000a7202 */ /* 0x000fe40000000f00 */
[----:B------:R-:W-:Y:S01]  /*ddb0*/  LOP3.LUT R90, R90, R193, RZ, 0x3c, !PT ;  /* 0x000000c15a5a7212 */ /* 0x000fe200078e3cff */
[----:B------:R2:W-:Y:S01]  /*ddc0*/  STSM.16.M88.4 [R27], R32 ;  /* 0x000000201b007844 */ /* 0x0005e20000000200 */
[----:B------:R-:W-:-:S02]  /*ddd0*/  SHF.R.U64 R122, R122, 0x3, RZ ;  /* 0x000000037a7a7819 */ /* 0x000fc400000012ff */
[----:B------:R-:W-:Y:S01]  /*dde0*/  MOV R12, R12 ;  /* 0x0000000c000c7202 */ /* 0x000fe20000000f00 */
[----:B------:R2:W-:Y:S01]  /*ddf0*/  STSM.16.M88.4 [R10], R40 ;  /* 0x000000280a007844 */ /* 0x0005e20000000200 */
[----:B------:R-:W-:Y:S02]  /*de00*/  F2FP.BF16.F32.PACK_AB R64, R65, R64 ;  /* 0x000000404140723e */ /* 0x000fe400000010ff */
[----:B------:R-:W-:Y:S01]  /*de10*/  LOP3.LUT R94, R94, R195, RZ, 0x3c, !PT ;  /* 0x000000c35e5e7212 */ /* 0x000fe200078e3cff */
        /* <DEDUP_REMOVED lines=8> */
[----:B------:R-:W-:Y:S02]  /*dea0*/  LOP3.LUT R106, R106, R201, RZ, 0x3c, !PT ;  /* 0x000000c96a6a7212 */ /* 0x000fe400078e3cff */
        /* <DEDUP_REMOVED lines=13> */
[----:B------:R-:W-:Y:S02]  /*df80*/  F2FP.BF16.F32.PACK_AB R82, R85, R84 ;  /* 0x000000545552723e */ /* 0x000fe400000010ff */
[----:B------:R-:W-:Y:S02]  /*df90*/  F2FP.BF16.F32.PACK_AB R83, R87, R86 ;  /* 0x000000565753723e */ /* 0x000fe400000010ff */
[----:B------:R-:W-:-:S02]  /*dfa0*/  F2FP.BF16.F32.PACK_AB R88, R89, R88 ;  /* 0x000000585958723e */ /* 0x000fc400000010ff */
[----:B------:R-:W-:Y:S01]  /*dfb0*/  LOP3.LUT R110, R110, R203, RZ, 0x3c, !PT ;  /* 0x000000cb6e6e7212 */ /* 0x000fe200078e3cff */
[----:B------:R2:W-:Y:S01]  /*dfc0*/  STSM.16.M88.4 [R9], R80 ;  /* 0x0000005009007844 */ /* 0x0005e20000000200 */
[----:B------:R-:W-:Y:S02]  /*dfd0*/  MOV R94, R94 ;  /* 0x0000005e005e7202 */ /* 0x000fe40000000f00 */
[----:B------:R-:W-:Y:S02]  /*dfe0*/  MOV R8, R98 ;  /* 0x0000006200087202 */ /* 0x000fe40000000f00 */
[----:B------:R-:W-:Y:S02]  /*dff0*/  F2FP.BF16.F32.PACK_AB R89, R154, R26 ;  /* 0x0000001a9a59723e */ /* 0x000fe400000010ff */
[----:B------:R-:W-:Y:S02]  /*e000*/  F2FP.BF16.F32.PACK_AB R90, R93, R92 ;  /* 0x0000005c5d5a723e */ /* 0x000fe400000010ff */
[----:B------:R-:W-:-:S02]  /*e010*/  F2FP.BF16.F32.PACK_AB R91, R157, R155 ;  /* 0x0000009b9d5b723e */ /* 0x000fc400000010ff */
[----:B------:R-:W-:Y:S02]  /*e020*/  F2FP.BF16.F32.PACK_AB R96, R97, R96 ;  /* 0x000000606160723e */ /* 0x000fe400000010ff */
[----:B-1----:R-:W-:Y:S01]  /*e030*/  MOV R5, R106 ;  /* 0x0000006a00057202 */ /* 0x002fe20000000f00 */
[----:B------:R2:W-:Y:S01]  /*e040*/  STSM.16.M88.4 [R94], R88 ;  /* 0x000000585e007844 */ /* 0x0005e20000000200 */
[----:B------:R-:W-:Y:S02]  /*e050*/  F2FP.BF16.F32.PACK_AB R97, R159, R158 ;  /* 0x0000009e9f61723e */ /* 0x000fe400000010ff */
        /* <DEDUP_REMOVED lines=23> */
[----:B------:R-:W-:-:S02]  /*e1d0*/  F2FP.BF16.F32.PACK_AB R129, R131, R130 ;  /* 0x000000828381723e */ /* 0x000fc400000010ff */
[----:B------:R-:W-:Y:S01]  /*e1e0*/  F2FP.BF16.F32.PACK_AB R136, R137, R136 ;  /* 0x000000888988723e */ /* 0x000fe200000010ff */
[----:B------:R2:W-:Y:S01]  /*e1f0*/  STSM.16.M88.4 [R110], R120 ;  /* 0x000000786e007844 */ /* 0x0005e20000000200 */
        /* <DEDUP_REMOVED lines=21> */
[----:B------:R-:W1:Y:S01]  /*e350*/  LDC.64 R6, c[0x0][0xb78] ;  /* 0x0002de00ff067b82 */ /* 0x000e620000000a00 */
[----:B------:R-:W-:Y:S01]  /*e360*/  USHF.R.S32.HI UR5, URZ, 0x1f, UR43 ;  /* 0x0000001f3f057899 */ /* 0x000fe2000801142b */
[----:B--2---:R-:W-:Y:S01]  /*e370*/  IADD3 R9, -R17, RZ, RZ ;  /* 0x000000ff11097210 */ /* 0x004fe20007ffe1ff */
[----:B------:R-:W-:Y:S02]  /*e380*/  ULDC.64 UR8, c[0x0][0xb70] ;  /* 0x0002dc0000087ab9 */ /* 0x000fe40000000a00 */
[----:B------:R-:W-:Y:S01]  /*e390*/  UIMAD UR5, UR5, UR8, URZ ;  /* 0x00000008050572a4 */ /* 0x000fe2000f8e023f */
[----:B------:R-:W-:Y:S01]  /*e3a0*/  ISETP.NE.AND P0, PT, R2, R9, PT ;  /* 0x000000090200720c */ /* 0x000fe20003f05270 */
[----:B------:R-:W-:Y:S01]  /*e3b0*/  UIMAD.WIDE.U32 UR6, UR43, UR8, URZ ;  /* 0x000000082b0672a5 */ /* 0x000fe2000f8e003f */
[----:B------:R-:W-:Y:S01]  /*e3c0*/  IADD3 R9, R16, UR42, RZ ;  /* 0x0000002a10097c10 */ /* 0x000fe2000fffe0ff */
[----:B------:R-:W-:Y:S02]  /*e3d0*/  UIMAD UR5, UR43, UR9, UR5 ;  /* 0x000000092b0572a4 */ /* 0x000fe4000f8e0205 */
[----:B------:R-:W-:-:S02]  /*e3e0*/  USHF.R.S32.HI UR8, URZ, 0x1f, UR44 ;  /* 0x0000001f3f087899 */ /* 0x000fc4000801142c */
[----:B------:R-:W-:Y:S02]  /*e3f0*/  UIADD3 UR5, UR7, UR5, URZ ;  /* 0x0000000507057290 */ /* 0x000fe4000fffe03f */
[----:B------:R-:W-:Y:S01]  /*e400*/  MOV R5, UR7 ;  /* 0x0000000700057c02 */ /* 0x000fe20008000f00 */
[----:B------:R-:W-:Y:S01]  /*e410*/  IMAD.U32 R4, RZ, RZ, UR6 ;  /* 0x00000006ff047e24 */ /* 0x000fe2000f8e00ff */
[----:B------:R-:W-:Y:S01]  /*e420*/  ULDC.64 UR6, c[0x0][0xb40] ;  /* 0x0002d00000067ab9 */ /* 0x000fe20000000a00 */
[C---:B------:R-:W-:Y:S02]  /*e430*/  VIADD R8, R9.reuse, 0x8 ;  /* 0x0000000809087836 */ /* 0x040fe40000000000 */
[----:B------:R-:W-:Y:S01]  /*e440*/  IMAD.U32 R5, RZ, RZ, UR5 ;  /* 0x00000005ff057e24 */ /* 0x000fe2000f8e00ff */
[----:B------:R-:W-:Y:S02]  /*e450*/  ULDC UR5, c[0x0][0xa88] ;  /* 0x0002a20000057ab9 */ /* 0x000fe40000000800 */
[----:B------:R-:W-:Y:S01]  /*e460*/  ISETP.GE.OR P1, PT, R9, UR5, P0 ;  /* 0x0000000509007c0c */ /* 0x000fe20008726670 */
[----:B-1----:R-:W-:Y:S01]  /*e470*/  IMAD R0, R6, UR8, RZ ;  /* 0x0000000806007c24 */ /* 0x002fe2000f8e02ff */
[----:B------:R-:W-:Y:S01]  /*e480*/  ISETP.GE.OR P0, PT, R8, UR5, P0 ;  /* 0x0000000508007c0c */ /* 0x000fe20008706670 */
[----:B------:R-:W-:-:S04]  /*e490*/  IMAD.WIDE.U32 R4, R6, UR44, R4 ;  /* 0x0000002c06047c25 */ /* 0x000fc8000f8e0004 */
[----:B------:R-:W-:Y:S01]  /*e4a0*/  IMAD R6, R7, UR44, R0 ;  /* 0x0000002c07067c24 */ /* 0x000fe2000f8e0200 */
[----:B------:R-:W-:Y:S02]  /*e4b0*/  SHF.R.S32.HI R7, RZ, 0x1f, R9 ;  /* 0x0000001fff077819 */ /* 0x000fe40000011409 */
[----:B------:R-:W-:-:S04]  /*e4c0*/  IADD3 R0, P2, R9, R4, RZ ;  /* 0x0000000409007210 */ /* 0x000fc80007f5e0ff */
[----:B------:R-:W-:Y:S02]  /*e4d0*/  IADD3.X R7, R7, R5, R6, P2, !PT ;  /* 0x0000000507077210 */ /* 0x000fe400017fe406 */
[----:B------:R-:W-:-:S04]  /*e4e0*/  LEA R4, P2, R0, UR6, 0x2 ;  /* 0x0000000600047c11 */ /* 0x000fc8000f8410ff */
[----:B------:R-:W-:-:S05]  /*e4f0*/  LEA.HI.X R5, R0, UR7, R7, 0x2, P2 ;  /* 0x0000000700057c11 */ /* 0x000fca00090f1407 */
[----:B------:R1:W-:Y:S04]  /*e500*/  @!P1 STG.E desc[UR50][R4.64], R3 ;  /* 0x0000000304009986 */ /* 0x0003e8000c101932 */
[----:B------:R1:W-:Y:S02]  /*e510*/  @!P0 STG.E desc[UR50][R4.64+0x20], R28 ;  /* 0x0000201c04008986 */ /* 0x0003e4000c101932 */
.L_x_4041:
[----:B--2---:R-:W2:Y:S02]  /*e520*/  SHFL.IDX PT, R0, R189, RZ, 0x1f ;  /* 0x00001fffbd007589 */ /* 0x004ea400000e0000 */
[----:B--2---:R-:W-:-:S13]  /*e530*/  ISETP.NE.AND P0, PT, R0, 0x7, PT ;  /* 0x000000070000780c */ /* 0x004fda0003f05270 */
[----:B------:R-:W-:Y:S05]  /*e540*/  @P0 BRA `(.L_x_4042) ;  /* 0x0000000800f80947 */ /* 0x000fea0003800000 */
[----:B------:R-:W-:Y:S01]  /*e550*/  BAR.SYNC.DEFER_BLOCKING 0x1, 0x120 ;  /* 0x0044800000007b1d */ /* 0x000fe20000010000 */
[----:B------:R-:W-:-:S05]  /*e560*/  ELECT P0, URZ, PT ;  /* 0x00000000003f782f */ /* 0x000fca0003800000 */
[----:B------:R-:W-:Y:S08]  /*e570*/  BSSY B0, `(.L_x_4043) ;  /* 0x0000030000007945 */ /* 0x000ff00003800000 */
[----:B------:R-:W-:Y:S05]  /*e580*/  @!P0 BRA `(.L_x_4044) ;  /* 0x0000000000b88947 */ /* 0x000fea0003800000 */
[----:B------:R-:W-:Y:S02]  /*e590*/  UIADD3 UR6, UP0, UR52, 0x9f0, URZ ;  /* 0x000009f034067890 */ /* 0x000fe4000ff1e03f */
[----:B------:R-:W-:Y:S02]  /*e5a0*/  UIADD3 UR5, UR48, 0x2000, URZ ;  /* 0x0000200030057890 */ /* 0x000fe4000fffe03f */
[----:B------:R-:W-:Y:S02]  /*e5b0*/  UIADD3.X UR7, URZ, UR53, URZ, UP0, !UPT ;  /* 0x000000353f077290 */ /* 0x000fe400087fe43f */
[----:B------:R-:W-:Y:S01]  /*e5c0*/  UIADD3 UR9, UR48, 0x4000, URZ ;  /* 0x0000400030097890 */ /* 0x000fe2000fffe03f */
[----:B------:R-:W-:Y:S01]  /*e5d0*/  UMOV UR41, URZ ;  /* 0x0000003f00297c82 */ /* 0x000fe20008000000 */
[----:B------:R-:W-:Y:S01]  /*e5e0*/  UMOV UR45, URZ ;  /* 0x0000003f002d7c82 */ /* 0x000fe20008000000 */
[----:B------:R-:W-:Y:S01]  /*e5f0*/  UMOV UR40, UR48 ;  /* 0x0000003000287c82 */ /* 0x000fe20008000000 */
[----:B------:R-:W-:Y:S01]  /*e600*/  UMOV UR8, 0x40 ;  /* 0x0000004000087882 */ /* 0x000fe20000000000 */
[----:B------:R-:W-:-:S02]  /*e610*/  UIADD3 UR11, UR48, 0x6000, URZ ;  /* 0x00006000300b7890 */ /* 0x000fc4000fffe03f */
        /* <DEDUP_REMOVED lines=37> */
.L_x_4044:
[----:B------:R-:W-:Y:S05]  /*e870*/  BSYNC B0 ;  /* 0x0000000000007941 */ /* 0x000fea0003800000 */
.L_x_4043:
[----:B------:R-:W-:Y:S05]  /*e880*/  BRA `(.L_x_4042) ;  /* 0x0000000800287947 */ /* 0x000fea0003800000 */
.L_x_4040:
[----:B------:R-:W1:Y:S01]  /*e890*/  LDC.64 R8, c[0x0][0xae0] ;  /* 0x0002b800ff087b82 */ /* 0x000e620000000a00 */
[----:B------:R-:W-:Y:S01]  /*e8a0*/  ISETP.GT.AND P0, PT, R191, 0x3f, PT ;  /* 0x0000003fbf00780c */ /* 0x000fe20003f04270 */
[----:B------:R-:W-:Y:S01]  /*e8b0*/  USHF.R.S32.HI UR5, URZ, 0x1f, UR43 ;  /* 0x0000001f3f057899 */ /* 0x000fe2000801142b */
[----:B------:R-:W-:Y:S01]  /*e8c0*/  BSSY B0, `(.L_x_4045) ;  /* 0x000001a000007945 */ /* 0x000fe20003800000 */
[----:B------:R-:W-:Y:S01]  /*e8d0*/  USHF.R.S32.HI UR8, URZ, 0x1f, UR44 ;  /* 0x0000001f3f087899 */ /* 0x000fe2000801142c */
[----:B------:R-:W-:-:S09]  /*e8e0*/  IADD3 R12, R184, 0x40, RZ ;  /* 0x00000040b80c7810 */ /* 0x000fd20007ffe0ff */
[----:B------:R-:W-:Y:S05]  /*e8f0*/  @P0 BRA `(.L_x_4046) ;  /* 0x0000000000580947 */ /* 0x000fea0003800000 */
[----:B------:R-:W2:Y:S01]  /*e900*/  S2R R4, SR_TID.X ;  /* 0x0000000000047919 */ /* 0x000ea20000002100 */
[----:B------:R-:W-:Y:S01]  /*e910*/  IMAD.U32 R5, RZ, RZ, UR42 ;  /* 0x0000002aff057e24 */ /* 0x000fe2000f8e00ff */
[----:B------:R-:W-:-:S04]  /*e920*/  ULDC UR6, c[0x0][0xa88] ;  /* 0x0002a20000067ab9 */ /* 0x000fc80000000800 */
[----:B--2---:R-:W-:-:S04]  /*e930*/  IADD3 R4, R5, -0x80, R4 ;  /* 0xffffff8005047810 */ /* 0x004fc80007ffe004 */
[----:B------:R-:W-:-:S13]  /*e940*/  ISETP.GE.AND P0, PT, R4, UR6, PT ;  /* 0x0000000604007c0c */ /* 0x000fda000bf06270 */
[----:B------:R-:W-:Y:S05]  /*e950*/  @P0 BRA `(.L_x_4046) ;  /* 0x0000000000400947 */ /* 0x000fea0003800000 */
[----:B------:R-:W2:Y:S01]  /*e960*/  LDC.64 R6, c[0x0][0xb70] ;  /* 0x0002dc00ff067b82 */ /* 0x000ea20000000a00 */
[----:B------:R-:W-:Y:S01]  /*e970*/  SHF.R.S32.HI R5, RZ, 0x1f, R4 ;  /* 0x0000001fff057819 */ /* 0x000fe20000011404 */
[----:B------:R-:W-:-:S06]  /*e980*/  ULDC.64 UR6, c[0x0][0xb40] ;  /* 0x0002d00000067ab9 */ /* 0x000fcc0000000a00 */
[----:B------:R-:W3:Y:S01]  /*e990*/  LDC.64 R10, c[0x0][0xb78] ;  /* 0x0002de00ff0a7b82 */ /* 0x000ee20000000a00 */
[C---:B--2---:R-:W-:Y:S02]  /*e9a0*/  IMAD R0, R6.reuse, UR5, RZ ;  /* 0x0000000506007c24 */ /* 0x044fe4000f8e02ff */
[----:B------:R-:W-:-:S04]  /*e9b0*/  IMAD.WIDE.U32 R4, R6, UR43, R4 ;  /* 0x0000002b06047c25 */ /* 0x000fc8000f8e0004 */
[----:B------:R-:W-:Y:S02]  /*e9c0*/  IMAD R3, R7, UR43, R0 ;  /* 0x0000002b07037c24 */ /* 0x000fe4000f8e0200 */
[----:B---3--:R-:W-:-:S03]  /*e9d0*/  IMAD R0, R10, UR8, RZ ;  /* 0x000000080a007c24 */ /* 0x008fc6000f8e02ff */
[----:B------:R-:W-:Y:S01]  /*e9e0*/  IADD3 R5, R5, R3, RZ ;  /* 0x0000000305057210 */ /* 0x000fe20007ffe0ff */
[----:B------:R-:W-:Y:S02]  /*e9f0*/  IMAD R3, R11, UR44, R0 ;  /* 0x0000002c0b037c24 */ /* 0x000fe4000f8e0200 */
[----:B------:R-:W-:-:S04]  /*ea00*/  IMAD.WIDE.U32 R4, R10, UR44, R4 ;  /* 0x0000002c0a047c25 */ /* 0x000fc8000f8e0004 */
[----:B------:R-:W-:Y:S01]  /*ea10*/  IMAD.IADD R3, R5, 0x1, R3 ;  /* 0x0000000105037824 */ /* 0x000fe200078e0203 */
[----:B------:R-:W-:-:S04]  /*ea20*/  LEA R6, P0, R4, UR6, 0x2 ;  /* 0x0000000604067c11 */ /* 0x000fc8000f8010ff */
[----:B------:R-:W-:Y:S02]  /*ea30*/  LEA.HI.X R7, R4, UR7, R3, 0x2, P0 ;  /* 0x0000000704077c11 */ /* 0x000fe400080f1403 */
[----:B------:R-:W-:-:S05]  /*ea40*/  MOV R3, 0xff800000 ;  /* 0xff80000000037802 */ /* 0x000fca0000000f00 */
[----:B------:R2:W-:Y:S02]  /*ea50*/  STG.E desc[UR50][R6.64], R3 ;  /* 0x0000000306007986 */ /* 0x0005e4000c101932 */
.L_x_4046:
[----:B------:R-:W-:Y:S05]  /*ea60*/  BSYNC B0 ;  /* 0x0000000000007941 */ /* 0x000fea0003800000 */
.L_x_4045:
[----:B------:R-:W-:Y:S01]  /*ea70*/  ULDC.64 UR6, c[0x0][0xa88] ;  /* 0x0002a20000067ab9 */ /* 0x000fe20000000a00 */
[----:B-12---:R-:W-:Y:S01]  /*ea80*/  IMAD R6, R8, UR5, RZ ;  /* 0x0000000508067c24 */ /* 0x006fe2000f8e02ff */
[----:B------:R-:W-:Y:S01]  /*ea90*/  ISETP.GE.AND P1, PT, R12, UR7, PT ;  /* 0x000000070c007c0c */ /* 0x000fe2000bf26270 */
[----:B------:R-:W1:Y:S01]  /*eaa0*/  LDC.64 R10, c[0x0][0xae8] ;  /* 0x0002ba00ff0a7b82 */ /* 0x000e620000000a00 */
[C---:B------:R-:W-:Y:S01]  /*eab0*/  ISETP.GE.AND P0, PT, R184.reuse, UR7, PT ;  /* 0x00000007b8007c0c */ /* 0x040fe2000bf06270 */
[C---:B------:R-:W-:Y:S01]  /*eac0*/  VIADD R15, R184.reuse, 0xc0 ;  /* 0x000000c0b80f7836 */ /* 0x040fe20000000000 */
[----:B------:R-:W-:Y:S01]  /*ead0*/  SEL R3, RZ, 0xffffffff, P1 ;  /* 0xffffffffff037807 */ /* 0x000fe20000800000 */
[----:B------:R-:W-:Y:S01]  /*eae0*/  IMAD R7, R9, UR43, R6 ;  /* 0x0000002b09077c24 */ /* 0x000fe2000f8e0206 */
[C---:B------:R-:W-:Y:S01]  /*eaf0*/  IADD3 R14, R184.reuse, 0x80, RZ ;  /* 0x00000080b80e7810 */ /* 0x040fe20007ffe0ff */
[----:B------:R-:W-:Y:S01]  /*eb00*/  VIADD R21, R184, 0x140 ;  /* 0x00000140b8157836 */ /* 0x000fe20000000000 */
[----:B------:R-:W-:Y:S01]  /*eb10*/  SEL R0, RZ, 0x1, P0 ;  /* 0x00000001ff007807 */ /* 0x000fe20000000000 */
[----:B------:R-:W2:Y:S01]  /*eb20*/  LDC R9, c[0x0][0xdac] ;  /* 0x00036b00ff097b82 */ /* 0x000ea20000000800 */
[----:B------:R-:W-:Y:S01]  /*eb30*/  IMAD.SHL.U32 R3, R3, 0x2, RZ ;  /* 0x0000000203037824 */ /* 0x000fe200078e00ff */
[----:B------:R-:W-:Y:S01]  /*eb40*/  ISETP.GE.AND P0, PT, R14, UR7, PT ;  /* 0x000000070e007c0c */ /* 0x000fe2000bf06270 */
[C---:B------:R-:W-:Y:S01]  /*eb50*/  VIADD R4, R184.reuse, 0x180 ;  /* 0x00000180b8047836 */ /* 0x040fe20000000000 */
[----:B------:R-:W-:Y:S01]  /*eb60*/  ISETP.GE.AND P2, PT, R15, UR7, PT ;  /* 0x000000070f007c0c */ /* 0x000fe2000bf46270 */
[----:B------:R-:W-:Y:S01]  /*eb70*/  UIADD3 UR42, -UR42, UR6, URZ ;  /* 0x000000062a2a7290 */ /* 0x000fe2000fffe13f */
[----:B------:R-:W-:Y:S01]  /*eb80*/  LOP3.LUT R0, R3, 0x2, R0, 0xe2, !PT ;  /* 0x0000000203007812 */ /* 0x000fe200078ee200 */
[----:B------:R-:W-:Y:S01]  /*eb90*/  ULOP3.LUT UR40, URZ, UR40, URZ, 0x33, !UPT ;  /* 0x000000283f287292 */ /* 0x000fe2000f8e333f */
[----:B------:R-:W-:Y:S01]  /*eba0*/  IADD3 R20, R184, 0x100, RZ ;  /* 0x00000100b8147810 */ /* 0x000fe20007ffe0ff */
[----:B------:R-:W-:Y:S01]  /*ebb0*/  BSSY B0, `(.L_x_4047) ;  /* 0x0000038000007945 */ /* 0x000fe20003800000 */
[----:B------:R-:W-:-:S02]  /*ebc0*/  SEL R3, RZ, 0x4, P0 ;  /* 0x00000004ff037807 */ /* 0x000fc40000000000 */
[----:B------:R-:W-:Y:S02]  /*ebd0*/  SEL R6, RZ, 0x8, P2 ;  /* 0x00000008ff067807 */ /* 0x000fe40001000000 */
[----:B------:R-:W-:Y:S02]  /*ebe0*/  SHF.R.S32.HI R185, RZ, 0x1f, R184 ;  /* 0x0000001fffb97819 */ /* 0x000fe400000114b8 */
[----:B------:R-:W-:Y:S02]  /*ebf0*/  IADD3 R5, R184, 0x1c0, RZ ;  /* 0x000001c0b8057810 */ /* 0x000fe40007ffe0ff */
[----:B------:R-:W-:Y:S02]  /*ec00*/  ISETP.GE.AND P2, PT, R21, UR7, PT ;  /* 0x0000000715007c0c */ /* 0x000fe4000bf46270 */
[----:B------:R-:W-:Y:S02]  /*ec10*/  ISETP.GE.AND P0, PT, R20, UR7, PT ;  /* 0x0000000714007c0c */ /* 0x000fe4000bf06270 */
[----:B------:R-:W-:-:S02]  /*ec20*/  LOP3.LUT R0, R6, R0, R3, 0xfe, !PT ;  /* 0x0000000006007212 */ /* 0x000fc400078efe03 */
[----:B------:R-:W-:Y:S02]  /*ec30*/  ISETP.GE.AND P3, PT, R4, UR7, PT ;  /* 0x0000000704007c0c */ /* 0x000fe4000bf66270 */
[----:B------:R-:W-:Y:S01]  /*ec40*/  ISETP.GE.AND P1, PT, R5, UR7, PT ;  /* 0x0000000705007c0c */ /* 0x000fe2000bf26270 */
[----:B------:R-:W-:Y:S01]  /*ec50*/  IMAD.WIDE.U32 R4, R8, UR43, R184 ;  /* 0x0000002b08047c25 */ /* 0x000fe2000f8e00b8 */
[----:B------:R-:W-:Y:S02]  /*ec60*/  SEL R6, RZ, 0x20, P2 ;  /* 0x00000020ff067807 */ /* 0x000fe40001000000 */
[C---:B------:R-:W-:Y:S01]  /*ec70*/  ISETP.GE.AND P2, PT, R186.reuse, UR42, PT ;  /* 0x0000002aba007c0c */ /* 0x040fe2000bf46270 */
[----:B------:R-:W-:Y:S01]  /*ec80*/  IMAD.IADD R5, R5, 0x1, R7 ;  /* 0x0000000105057824 */ /* 0x000fe200078e0207 */
[----:B------:R-:W-:Y:S02]  /*ec90*/  IADD3 R8, R186, 0x20, RZ ;  /* 0x00000020ba087810 */ /* 0x000fe40007ffe0ff */
[----:B------:R-:W-:-:S02]  /*eca0*/  SEL R3, RZ, 0x10, P0 ;  /* 0x00000010ff037807 */ /* 0x000fc40000000000 */
[----:B------:R-:W-:Y:S01]  /*ecb0*/  ISETP.GE.AND P0, PT, R8, UR42, PT ;  /* 0x0000002a08007c0c */ /* 0x000fe2000bf06270 */
[----:B-1----:R-:W-:Y:S01]  /*ecc0*/  IMAD R8, R10, UR8, RZ ;  /* 0x000000080a087c24 */ /* 0x002fe2000f8e02ff */
[----:B------:R-:W-:Y:S02]  /*ecd0*/  LOP3.LUT R3, R6, R0, R3, 0xfe, !PT ;  /* 0x0000000006037212 */ /* 0x000fe400078efe03 */
[----:B------:R-:W-:Y:S01]  /*ece0*/  SEL R0, RZ, 0x40, P3 ;  /* 0x00000040ff007807 */ /* 0x000fe20001800000 */
[----:B------:R-:W-:Y:S01]  /*ecf0*/  IMAD R11, R11, UR44, R8 ;  /* 0x0000002c0b0b7c24 */ /* 0x000fe2000f8e0208 */
[----:B------:R-:W-:Y:S02]  /*ed00*/  SHF.R.S32.HI R187, RZ, 0x1f, R186 ;  /* 0x0000001fffbb7819 */ /* 0x000fe400000114ba */
[----:B--2---:R-:W-:Y:S01]  /*ed10*/  IADD3 R7, R9, UR40, RZ ;  /* 0x0000002809077c10 */ /* 0x004fe2000fffe0ff */
[----:B------:R-:W-:Y:S01]  /*ed20*/  IMAD.WIDE.U32 R8, R10, UR44, R4 ;  /* 0x0000002c0a087c25 */ /* 0x000fe2000f8e0004 */
[----:B------:R-:W-:-:S02]  /*ed30*/  LOP3.LUT R3, R3, R0, RZ, 0xfc, !PT ;  /* 0x0000000003037212 */ /* 0x000fc400078efcff */
[----:B------:R-:W-:Y:S01]  /*ed40*/  SEL R0, RZ, 0x80, P1 ;  /* 0x00000080ff007807 */ /* 0x000fe20000800000 */
[----:B------:R-:W-:-:S03]  /*ed50*/  IMAD.WIDE R6, R7, 0x40, R186 ;  /* 0x0000004007067825 */ /* 0x000fc600078e02ba */
[----:B------:R-:W-:Y:S01]  /*ed60*/  LOP3.LUT R0, R3, R0, RZ, 0xfc, !PT ;  /* 0x0000000003007212 */ /* 0x000fe200078efcff */
[----:B------:R-:W-:Y:S01]  /*ed70*/  IMAD.IADD R13, R9, 0x1, R11 ;  /* 0x00000001090d7824 */ /* 0x000fe200078e020b */
[----:B------:R-:W-:Y:S06]  /*ed80*/  @P2 BRA `(.L_x_4048) ;  /* 0x0000000000682947 */ /* 0x000fec0003800000 */
[----:B------:R-:W-:Y:S01]  /*ed90*/  ULDC.64 UR8, c[0x0][0xad8] ;  /* 0x0002b60000087ab9 */ /* 0x000fe20000000a00 */
[----:B------:R-:W-:Y:S01]  /*eda0*/  MOV R4, R8 ;  /* 0x0000000800047202 */ /* 0x000fe20000000f00 */
[----:B------:R-:W-:Y:S01]  /*edb0*/  IMAD R11, R7, UR8, RZ ;  /* 0x00000008070b7c24 */ /* 0x000fe2000f8e02ff */
[----:B------:R-:W-:Y:S01]  /*edc0*/  ISETP.GE.AND P6, PT, R184, UR7, PT ;  /* 0x00000007b8007c0c */ /* 0x000fe2000bfc6270 */
[----:B------:R-:W-:Y:S01]  /*edd0*/  IMAD.MOV.U32 R5, RZ, RZ, R13 ;  /* 0x000000ffff057224 */ /* 0x000fe200078e000d */
[----:B------:R-:W-:Y:S01]  /*ede0*/  ISETP.GE.AND P1, PT, R12, UR7, PT ;  /* 0x000000070c007c0c */ /* 0x000fe2000bf26270 */
[C---:B------:R-:W-:Y:S01]  /*edf0*/  IMAD R11, R6.reuse, UR9, R11 ;  /* 0x00000009060b7c24 */ /* 0x040fe2000f8e020b */
        /* <DEDUP_REMOVED lines=19> */
.L_x_4048:
[----:B------:R-:W-:Y:S05]  /*ef30*/  BSYNC B0 ;  /* 0x0000000000007941 */ /* 0x000fea0003800000 */
.L_x_4047:
[----:B------:R-:W-:Y:S04]  /*ef40*/  BSSY B0, `(.L_x_4042) ;  /* 0x000001e000007945 */ /* 0x000fe80003800000 */
[----:B------:R-:W-:Y:S05]  /*ef50*/  @P0 BRA `(.L_x_4049) ;  /* 0x0000000000700947 */ /* 0x000fea0003800000 */
[----:B------:R-:W-:Y:S01]  /*ef60*/  IADD3 R9, P0, R6, 0x20, RZ ;  /* 0x0000002006097810 */ /* 0x000fe20007f1e0ff */
[----:B------:R-:W-:Y:S01]  /*ef70*/  ULDC.64 UR8, c[0x0][0xad8] ;  /* 0x0002b60000087ab9 */ /* 0x000fe20000000a00 */
[----:B------:R-:W-:Y:S01]  /*ef80*/  MOV R4, R8 ;  /* 0x0000000800047202 */ /* 0x000fe20000000f00 */
        /* <DEDUP_REMOVED lines=25> */
.L_x_4049:
[----:B------:R-:W-:Y:S05]  /*f120*/  BSYNC B0 ;  /* 0x0000000000007941 */ /* 0x000fea0003800000 */
.L_x_4042:
[----:B------:R-:W3:Y:S02]  /*f130*/  LDC R0, c[0x0][0xda8] ;  /* 0x00036a00ff007b82 */ /* 0x000ee40000000800 */
[----:B---3--:R-:W-:-:S13]  /*f140*/  ISETP.LE.AND P0, PT, R0, UR4, PT ;  /* 0x0000000400007c0c */ /* 0x008fda000bf03270 */
[----:B------:R-:W-:Y:S05]  /*f150*/  @!P0 BRA `(.L_x_4050) ;  /* 0xffffff1c005c8947 */ /* 0x000fea000383ffff */
[----:B------:R-:W-:Y:S05]  /*f160*/  EXIT ;  /* 0x000000000000794d */ /* 0x000fea0003800000 */
.L_x_3944:
[----:B------:R-:W-:-:S08]  /*f170*/  NOP ;  /* 0x0000000000007918 */ /* 0x000fd00000000000 */
[----:B------:R-:W1:-:S00]  /*f180*/  USETMAXREG.DEALLOC.CTAPOOL 0x18 ;  /* 0x00000018000079c8 */ /* 0x000e4000080e0500 */
[----:B-1----:R-:W-:-:S06]  /*f190*/  LOP3.LUT R0, R0, 0x3, RZ, 0xc0, !PT ;  /* 0x0000000300007812 */ /* 0x002fcc00078ec0ff */
[----:B------:R-:W1:Y:S02]  /*f1a0*/  SHFL.IDX PT, R0, R0, RZ, 0x1f ;  /* 0x00001fff00007589 */ /* 0x000e6400000e0000 */
[----:B-1----:R-:W-:-:S13]  /*f1b0*/  ISETP.NE.AND P0, PT, R0, RZ, PT ;  /* 0x000000ff0000720c */ /* 0x002fda0003f05270 */
[----:B------:R-:W-:Y:S05]  /*f1c0*/  @P0 EXIT ;  /* 0x000000000000094d */ /* 0x000fea0003800000 */
[----:B------:R-:W1:Y:S01]  /*f1d0*/  S2UR UR4, SR_CTAID.X ;  /* 0x00000000000479c3 */ /* 0x000e620000002500 */
[----:B------:R-:W-:Y:S01]  /*f1e0*/  UMOV UR45, URZ ;  /* 0x0000003f002d7c82 */ /* 0x000fe20008000000 */
[----:B------:R-:W-:Y:S01]  /*f1f0*/  IMAD.MOV.U32 R16, RZ, RZ, RZ ;  /* 0x000000ffff107224 */ /* 0x000fe200078e00ff */
[----:B------:R-:W-:-:S05]  /*f200*/  MOV R17, 0x1 ;  /* 0x0000000100117802 */ /* 0x000fca0000000f00 */
[----:B------:R-:W1:Y:S02]  /*f210*/  LDC R0, c[0x0][0xda8] ;  /* 0x00036a00ff007b82 */ /* 0x000e640000000800 */
[----:B-1----:R-:W-:-:S13]  /*f220*/  ISETP.LE.AND P0, PT, R0, UR4, PT ;  /* 0x0000000400007c0c */ /* 0x002fda000bf03270 */
[----:B------:R-:W-:Y:S05]  /*f230*/  @P0 BRA `(.L_x_4051) ;  /* 0x00000030001c0947 */ /* 0x000fea0003800000 */
[----:B------:R-:W-:Y:S01]  /*f240*/  LOP3.LUT R19, R19, 0x1f, RZ, 0xc0, !PT ;  /* 0x0000001f13137812 */ /* 0x000fe200078ec0ff */
[----:B------:R-:W-:Y:S01]  /*f250*/  IMAD.U32 R18, RZ, RZ, UR4 ;  /* 0x00000004ff127e24 */ /* 0x000fe2000f8e00ff */
[----:B------:R-:W-:Y:S01]  /*f260*/  MOV R17, 0x1 ;  /* 0x0000000100117802 */ /* 0x000fe20000000f00 */
[----:B------:R-:W-:Y:S01]  /*f270*/  IMAD.MOV.U32 R16, RZ, RZ, RZ ;  /* 0x000000ffff107224 */ /* 0x000fe200078e00ff */
[----:B------:R-:W-:Y:S01]  /*f280*/  ULDC UR44, c[0x0][0xc] ;  /* 0x00000300002c7ab9 */ /* 0x000fe20000000800 */
[----:B------:R-:W-:Y:S01]  /*f290*/  ULDC.64 UR46, c[0x0][0x198] ;  /* 0x00006600002e7ab9 */ /* 0x000fe20000000a00 */
[----:B------:R-:W-:-:S05]  /*f2a0*/  UMOV UR45, URZ ;  /* 0x0000003f002d7c82 */ /* 0x000fca0008000000 */
.L_x_4105:
[----:B------:R-:W-:Y:S01]  /*f2b0*/  ULDC UR10, c[0x0][0xdd0] ;  /* 0x00037400000a7ab9 */ /* 0x000fe20000000800 */
[----:B------:R-:W1:Y:S01]  /*f2c0*/  LDC R0, c[0x0][0xde8] ;  /* 0x00037a00ff007b82 */ /* 0x000e620000000800 */
        /* <DEDUP_REMOVED lines=19> */
.L_x_4052:
[----:B------:R-:W-:Y:S01]  /*f400*/  ULDC UR11, c[0x0][0xdc4] ;  /* 0x00037100000b7ab9 */ /* 0x000fe20000000800 */
[----:B------:R-:W-:Y:S01]  /*f410*/  UMOV UR9, UR10 ;  /* 0x0000000a00097c82 */ /* 0x000fe20008000000 */
[----:B------:R-:W-:-:S11]  /*f420*/  UISETP.NE.AND UP0, UPT, UR11, 0x1, UPT ;  /* 0x000000010b00788c */ /* 0x000fd6000bf05270 */
[----:B------:R-:W-:Y:S02]  /*f430*/  @UP0 ULDC.64 UR12, c[0x0][0xdc8] ;  /* 0x00037200000c0ab9 */ /* 0x000fe40000000a00 */
[----:B------:R-:W-:-:S04]  /*f440*/  UIMAD.WIDE.U32 UR6, UR10, UR12, URZ ;  /* 0x0000000c0a0672a5 */ /* 0x000fc8000f8e003f */
[----:B------:R-:W-:-:S04]  /*f450*/  @UP0 USHF.R.U32.HI UR9, URZ, UR13, UR7 ;  /* 0x0000000d3f090299 */ /* 0x000fc80008011607 */
[----:B------:R-:W-:-:S12]  /*f460*/  UIMAD UR6, UR9, UR11, URZ ;  /* 0x0000000b090672a4 */ /* 0x000fd8000f8e023f */
.L_x_4053:
[----:B------:R-:W-:Y:S01]  /*f470*/  ULDC.64 UR12, c[0x0][0x3f8] ;  /* 0x0000fe00000c7ab9 */ /* 0x000fe20000000a00 */
[----:B------:R-:W-:Y:S02]  /*f480*/  UIADD3 UR10, UR10, -UR6, URZ ;  /* 0x800000060a0a7290 */ /* 0x000fe4000fffe03f */
[----:B------:R-:W-:Y:S02]  /*f490*/  UISETP.NE.U32.AND UP0, UPT, UR12, URZ, UPT ;  /* 0x0000003f0c00728c */ /* 0x000fe4000bf05070 */
[----:B------:R-:W-:Y:S01]  /*f4a0*/  ULOP3.LUT UR9, URZ, UR9, URZ, 0x33, !UPT ;  /* 0x000000093f097292 */ /* 0x000fe2000f8e333f */
[----:B------:R-:W-:Y:S01]  /*f4b0*/  ULDC UR12, c[0x0][0xdb8] ;  /* 0x00036e00000c7ab9 */ /* 0x000fe20000000800 */
[----:B------:R-:W-:Y:S01]  /*f4c0*/  ULDC.64 UR6, c[0x0][0x9e0] ;  /* 0x0002780000067ab9 */ /* 0x000fe20000000a00 */
[----:B------:R-:W-:Y:S01]  /*f4d0*/  UISETP.NE.AND UP1, UPT, UR12, 0x1, UPT ;  /* 0x000000010c00788c */ /* 0x000fe2000bf25270 */
[----:B------:R-:W-:Y:S01]  /*f4e0*/  ULDC UR11, c[0x0][0xdc4] ;  /* 0x00037100000b7ab9 */ /* 0x000fe20000000800 */
[----:B------:R-:W-:Y:S01]  /*f4f0*/  ULDC UR41, c[0x0][0xdac] ;  /* 0x00036b0000297ab9 */ /* 0x000fe20000000800 */
[----:B------:R-:W-:-:S02]  /*f500*/  UISETP.GE.AND UP2, UPT, UR7, 0x1, UPT ;  /* 0x000000010700788c */ /* 0x000fc4000bf46270 */
[----:B------:R-:W-:Y:S02]  /*f510*/  UIMAD UR11, UR8, UR11, UR10 ;  /* 0x0000000b080b72a4 */ /* 0x000fe4000f8e020a */
[----:B------:R-:W-:Y:S02]  /*f520*/  UIADD3 UR41, UR9, UR41, URZ ;  /* 0x0000002909297290 */ /* 0x000fe4000fffe03f */
[----:B------:R-:W-:Y:S01]  /*f530*/  UISETP.NE.AND.EX UP0, UPT, UR13, URZ, UPT, UP0 ;  /* 0x0000003f0d00728c */ /* 0x000fe2000bf05300 */
[----:B------:R-:W-:Y:S01]  /*f540*/  PLOP3.LUT P1, PT, PT, PT, UP2, 0x80, 0x0 ;  /* 0x000000000000781c */ /* 0x000fe20003f2f028 */
[----:B------:R-:W-:Y:S01]  /*f550*/  @UP1 ULDC UR8, c[0x0][0xdbc] ;  /* 0x00036f0000081ab9 */ /* 0x000fe20000000800 */
[----:B------:R-:W-:Y:S02]  /*f560*/  USHF.L.U32 UR41, UR41, 0x6, URZ ;  /* 0x0000000629297899 */ /* 0x000fe4000800063f */
[----:B------:R-:W-:Y:S01]  /*f570*/  UIMAD.WIDE.U32 UR8, UR11, UR8, URZ ;  /* 0x000000080b0872a5 */ /* 0x000fe2000f8e003f */
        /* <DEDUP_REMOVED lines=23> */
.L_x_4055:
[----:B------:R-:W-:-:S11]  /*f6f0*/  UISETP.NE.AND UP0, UPT, UR7, 0x1, UPT ;  /* 0x000000010700788c */ /* 0x000fd6000bf05270 */
[----:B------:R-:W-:Y:S02]  /*f700*/  @UP0 ULDC.64 UR16, c[0x0][0x9e8] ;  /* 0x00027a0000100ab9 */ /* 0x000fe40000000a00 */
[----:B------:R-:W-:-:S04]  /*f710*/  UIMAD.WIDE.U32 UR8, UR10, UR16, URZ ;  /* 0x000000100a0872a5 */ /* 0x000fc8000f8e003f */
[----:B------:R-:W-:-:S12]  /*f720*/  @UP0 USHF.R.U32.HI UR10, URZ, UR17, UR9 ;  /* 0x000000113f0a0299 */ /* 0x000fd80008011609 */
.L_x_4056:
[----:B------:R-:W-:-:S04]  /*f730*/  UIMAD UR10, UR10, UR7, UR7 ;  /* 0x000000070a0a72a4 */ /* 0x000fc8000f8e0207 */
[----:B------:R-:W-:-:S04]  /*f740*/  UISETP.LT.AND UP0, UPT, UR6, UR10, UPT ;  /* 0x0000000a0600728c */ /* 0x000fc8000bf01270 */
[----:B------:R-:W-:-:S12]  /*f750*/  USEL UR6, UR6, UR10, UP0 ;  /* 0x0000000a06067287 */ /* 0x000fd80008000000 */
.L_x_4054:
[----:B------:R-:W-:Y:S02]  /*f760*/  UIMAD UR9, UR13, UR15, 0x3f ;  /* 0x0000003f0d0974a4 */ /* 0x000fe4000f8e020f */
[----:B------:R-:W-:Y:S02]  /*f770*/  UIADD3 UR6, UR6, 0x3f, URZ ;  /* 0x0000003f06067890 */ /* 0x000fe4000fffe03f */
[----:B------:R-:W-:Y:S02]  /*f780*/  USHF.R.S32.HI UR10, URZ, 0x1f, UR9 ;  /* 0x0000001f3f0a7899 */ /* 0x000fe40008011409 */
[----:B------:R-:W-:Y:S02]  /*f790*/  USHF.R.S32.HI UR8, URZ, 0x1f, UR6 ;  /* 0x0000001f3f087899 */ /* 0x000fe40008011406 */
[----:B------:R-:W-:Y:S02]  /*f7a0*/  ULEA.HI UR10, UR10, UR9, URZ, 0x6 ;  /* 0x000000090a0a7291 */ /* 0x000fe4000f8f303f */
[----:B------:R-:W-:-:S02]  /*f7b0*/  ULEA.HI UR8, UR8, UR6, URZ, 0x6 ;  /* 0x0000000608087291 */ /* 0x000fc4000f8f303f */
[----:B------:R-:W-:Y:S02]  /*f7c0*/  UIADD3 UR6, UR41, -UR14, URZ ;  /* 0x8000000e29067290 */ /* 0x000fe4000fffe03f */
[----:B------:R-:W-:Y:S02]  /*f7d0*/  USHF.R.S32.HI UR39, URZ, 0x6, UR10 ;  /* 0x000000063f277899 */ /* 0x000fe4000801140a */
[----:B------:R-:W-:Y:S02]  /*f7e0*/  USHF.R.S32.HI UR8, URZ, 0x6, UR8 ;  /* 0x000000063f087899 */ /* 0x000fe40008011408 */
[----:B------:R-:W-:Y:S02]  /*f7f0*/  UIMAD UR6, UR13, UR15, UR6 ;  /* 0x0000000f0d0672a4 */ /* 0x000fe4000f8e0206 */
[----:B------:R-:W-:Y:S01]  /*f800*/  UISETP.LT.AND UP0, UPT, UR39, UR8, UPT ;  /* 0x000000082700728c */ /* 0x000fe2000bf01270 */
[----:B------:R-:W-:Y:S02]  /*f810*/  ULDC UR10, c[0x0][0x9dc] ;  /* 0x00027700000a7ab9 */ /* 0x000fe40000000800 */
[----:B------:R-:W-:-:S02]  /*f820*/  UIADD3 UR10, UR6, -UR10, URZ ;  /* 0x8000000a060a7290 */ /* 0x000fc4000fffe03f */
[----:B------:R-:W-:Y:S01]  /*f830*/  USEL UR39, UR39, UR8, UP0 ;  /* 0x0000000827277287 */ /* 0x000fe20008000000 */
[----:B------:R-:W-:Y:S11]  /*f840*/  @!P1 BRA `(.L_x_4057) ;  /* 0x0000000000449947 */ /* 0x000ff60003800000 */
        /* <DEDUP_REMOVED lines=10> */
.L_x_4058:
[----:B------:R-:W-:-:S11]  /*f8f0*/  UISETP.NE.AND UP0, UPT, UR7, 0x1, UPT ;  /* 0x000000010700788c */ /* 0x000fd6000bf05270 */
[----:B------:R-:W-:Y:S02]  /*f900*/  @UP0 ULDC.64 UR12, c[0x0][0x9e8] ;  /* 0x00027a00000c0ab9 */ /* 0x000fe40000000a00 */
[----:B------:R-:W-:-:S04]  /*f910*/  UIMAD.WIDE.U32 UR8, UR6, UR12, URZ ;  /* 0x0000000c060872a5 */ /* 0x000fc8000f8e003f */
[----:B------:R-:W-:-:S12]  /*f920*/  @UP0 USHF.R.U32.HI UR6, URZ, UR13, UR9 ;  /* 0x0000000d3f060299 */ /* 0x000fd80008011609 */
.L_x_4059:
[----:B------:R-:W-:-:S04]  /*f930*/  UIMAD UR6, UR6, UR7, URZ ;  /* 0x00000007060672a4 */ /* 0x000fc8000f8e023f */
[----:B------:R-:W-:-:S04]  /*f940*/  UISETP.LT.AND UP0, UPT, UR10, UR6, UPT ;  /* 0x000000060a00728c */ /* 0x000fc8000bf01270 */
[----:B------:R-:W-:-:S12]  /*f950*/  USEL UR10, UR10, UR6, !UP0 ;  /* 0x000000060a0a7287 */ /* 0x000fd8000c000000 */
.L_x_4057:
[----:B------:R-:W-:Y:S01]  /*f960*/  USHF.R.S32.HI UR6, URZ, 0x1f, UR10 ;  /* 0x0000001f3f067899 */ /* 0x000fe2000801140a */
[----:B------:R-:W-:Y:S03]  /*f970*/  BSSY B6, `(.L_x_4060) ;  /* 0x0000284000067945 */ /* 0x000fe60003800000 */
[----:B------:R-:W-:-:S04]  /*f980*/  ULEA.HI UR6, UR6, UR10, URZ, 0x6 ;  /* 0x0000000a06067291 */ /* 0x000fc8000f8f303f */
[----:B------:R-:W-:-:S04]  /*f990*/  USHF.R.S32.HI UR6, URZ, 0x6, UR6 ;  /* 0x000000063f067899 */ /* 0x000fc80008011406 */
[----:B------:R-:W-:-:S04]  /*f9a0*/  UISETP.LT.AND UP0, UPT, URZ, UR6, UPT ;  /* 0x000000063f00728c */ /* 0x000fc8000bf01270 */
[----:B------:R-:W-:-:S04]  /*f9b0*/  USEL UR38, URZ, UR6, !UP0 ;  /* 0x000000063f267287 */ /* 0x000fc8000c000000 */
[----:B------:R-:W-:-:S06]  /*f9c0*/  UISETP.GT.AND UP0, UPT, UR39, UR38, UPT ;  /* 0x000000262700728c */ /* 0x000fcc000bf04270 */
[----:B------:R-:W-:-:S13]  /*f9d0*/  PLOP3.LUT P0, PT, PT, PT, UP0, 0x80, 0x0 ;  /* 0x000000000000781c */ /* 0x000fda0003f0f008 */
[----:B------:R-:W-:Y:S05]  /*f9e0*/  @P0 BRA `(.L_x_4061) ;  /* 0x0000000000400947 */ /* 0x000fea0003800000 */
[----:B------:R-:W-:Y:S02]  /*f9f0*/  ISETP.NE.AND P0, PT, R19, RZ, PT ;  /* 0x000000ff1300720c */ /* 0x000fe40003f05270 */
[----:B------:R-:W-:-:S11]  /*fa00*/  MOV R13, R18 ;  /* 0x00000012000d7202 */ /* 0x000fd60000000f00 */
        /* <DEDUP_REMOVED lines=14> */
.L_x_4061:
        /* <DEDUP_REMOVED lines=17> */
[----:B------:R-:W-:Y:S01]  /*fc00*/  MOV R11, UR5 ;  /* 0x00000005000b7c02 */ /* 0x000fe20008000f00 */
[----:B------:R-:W-:Y:S01]  /*fc10*/  IMAD.MOV.U32 R8, RZ, RZ, 0x70 ;  /* 0x00000070ff087424 */ /* 0x000fe200078e00ff */
[----:B------:R-:W-:Y:S01]  /*fc20*/  MOV R12, 0x1 ;  /* 0x00000001000c7802 */ /* 0x000fe20000000f00 */
[----:B------:R-:W-:-:S07]  /*fc30*/  IMAD.MOV.U32 R13, RZ, RZ, RZ ;  /* 0x000000ffff0d7224 */ /* 0x000fce00078e00ff */
[----:B------:R-:W-:-:S07]  /*fc40*/  LEPC R20, `(.L_x_4063) ;  /* 0x000000001014794e */ /* 0x000fce0000000000 */
[----:B-1----:R-:W-:Y:S05]  /*fc50*/  CALL.ABS.NOINC R2 ;  /* 0x0000000002007343 */ /* 0x002fea0003c00000 */
.L_x_4063:
        /* <DEDUP_REMOVED lines=13> */
[----:B------:R-:W-:Y:S01]  /*fd30*/  MOV R10, UR4 ;  /* 0x00000004000a7c02 */ /* 0x000fe20008000f00 */
[----:B------:R-:W-:Y:S01]  /*fd40*/  IMAD.U32 R11, RZ, RZ, UR5 ;  /* 0x00000005ff0b7e24 */ /* 0x000fe2000f8e00ff */
[----:B------:R-:W-:Y:S01]  /*fd50*/  MOV R8, 0x70 ;  /* 0x0000007000087802 */ /* 0x000fe20000000f00 */
[----:B------:R-:W-:Y:S01]  /*fd60*/  IMAD.MOV.U32 R12, RZ, RZ, 0x1 ;  /* 0x00000001ff0c7424 */ /* 0x000fe200078e00ff */
[----:B-1----:R-:W-:-:S07]  /*fd70*/  MOV R13, RZ ;  /* 0x000000ff000d7202 */ /* 0x002fce0000000f00 */
[----:B------:R-:W-:-:S07]  /*fd80*/  LEPC R20, `(.L_x_4065) ;  /* 0x000000001014794e */ /* 0x000fce0000000000 */
[----:B--2---:R-:W-:Y:S05]  /*fd90*/  CALL.ABS.NOINC R2 ;  /* 0x0000000002007343 */ /* 0x004fea0003c00000 */
.L_x_4065:
        /* <DEDUP_REMOVED lines=16> */
.L_x_4064:
[----:B------:R-:W-:Y:S01]  /*fea0*/  ULDC.64 UR4, c[0x0][0x9f8] ;  /* 0x00027e0000047ab9 */ /* 0x000fe20000000a00 */
[----:B------:R-:W-:Y:S01]  /*feb0*/  MOV R5, UR43 ;  /* 0x0000002b00057c02 */ /* 0x000fe20008000f00 */
[----:B------:R-:W-:Y:S01]  /*fec0*/  IMAD.U32 R6, RZ, RZ, UR43 ;  /* 0x0000002bff067e24 */ /* 0x000fe2000f8e00ff */
[----:B------:R-:W-:Y:S01]  /*fed0*/  ISETP.NE.U32.AND P0, PT, RZ, UR4, PT ;  /* 0x00000004ff007c0c */ /* 0x000fe2000bf05070 */
[----:B------:R-:W1:Y:S03]  /*fee0*/  LDC R0, c[0x0][0x428] ;  /* 0x00010a00ff007b82 */ /* 0x000e660000000800 */
[----:B------:R-:W-:-:S13]  /*fef0*/  ISETP.NE.AND.EX P0, PT, RZ, UR5, PT, P0 ;  /* 0x00000005ff007c0c */ /* 0x000fda000bf05300 */
[----:B------:R-:W2:Y:S02]  /*ff00*/  @P0 LDC.64 R2, c[0x0][0x9f8] ;  /* 0x00027e00ff020b82 */ /* 0x000ea40000000a00 */
[----:B--2---:R-:W-:-:S05]  /*ff10*/  @P0 IMAD.WIDE R2, R5, 0x4, R2 ;  /* 0x0000000405020825 */ /* 0x004fca00078e0202 */
[----:B------:R2:W3:Y:S01]  /*ff20*/  @P0 LDG.E R6, desc[UR50][R2.64] ;  /* 0x0000003202060981 */ /* 0x0004e2000c1e1900 */
[----:B-1----:R-:W-:Y:S01]  /*ff30*/  ISETP.NE.AND P0, PT, R0, 0x1, PT ;  /* 0x000000010000780c */ /* 0x002fe20003f05270 */
[----:B------:R-:W-:Y:S01]  /*ff40*/  UMOV UR40, URZ ;  /* 0x0000003f00287c82 */ /* 0x000fe20008000000 */
[----:B------:R-:W-:Y:S01]  /*ff50*/  ISETP.NE.AND P1, PT, R19, RZ, PT ;  /* 0x000000ff1300720c */ /* 0x000fe20003f25270 */
[----:B------:R-:W-:Y:S01]  /*ff60*/  IMAD.U32 R10, RZ, RZ, UR39 ;  /* 0x00000027ff0a7e24 */ /* 0x000fe2000f8e00ff */
[----:B------:R-:W-:Y:S01]  /*ff70*/  MOV R0, UR42 ;  /* 0x0000002a00007c02 */ /* 0x000fe20008000f00 */
[----:B------:R-:W-:-:S03]  /*ff80*/  UMOV UR6, 0xffffffff ;  /* 0xffffffff00067882 */ /* 0x000fc60000000000 */
[----:B------:R-:W-:Y:S01]  /*ff90*/  IADD3 R10, R10, -0x1, RZ ;  /* 0xffffffff0a0a7810 */ /* 0x000fe20007ffe0ff */
[----:B--2---:R-:W1:Y:S06]  /*ffa0*/  LDC.64 R2, c[0x0][0x3f8] ;  /* 0x0000fe00ff027b82 */ /* 0x004e6c0000000a00 */
[----:B------:R-:W-:Y:S02]  /*ffb0*/  VOTEU.ALL UP1, P1 ;  /* 0x00000000003f7886 */ /* 0x000fe40000820000 */
[----:B------:R-:W2:Y:S03]  /*ffc0*/  @P0 LDC R4, c[0x0][0x42c] ;  /* 0x00010b00ff040b82 */ /* 0x000ea60000000800 */
[----:B------:R-:W-:-:S04]  /*ffd0*/  @!UP1 UIADD3 UR4, UP0, UR46, 0x270, URZ ;  /* 0x000002702e049890 */ /* 0x000fc8000ff1e03f */
[----:B------:R-:W-:Y:S01]  /*ffe0*/  @!UP1 UIADD3.X UR5, URZ, UR47, URZ, UP0, !UPT ;  /* 0x0000002f3f059290 */ /* 0x000fe200087fe43f */
[----:B------:R-:W4:Y:S08]  /*fff0*/  @P0 LDC R5, c[0x0][0x430] ;  /* 0x00010c00ff050b82 */ /* 0x000f300000000800 */
[----:B------:R1:W-:Y:S01]  /*10000*/  @!UP1 UTMAPF.L2.4D [UR40], [UR4] ;  /* 0x00000028040095b8 */ /* 0x0003e20008018000 */
[----:B--2---:R-:W-:-:S05]  /*10010*/  @P0 IMAD.HI.U32 R4, R4, UR42, RZ ;  /* 0x0000002a04040c27 */ /* 0x004fca000f8e00ff */
[----:B----4-:R-:W-:Y:S02]  /*10020*/  @P0 SHF.R.U32.HI R0, RZ, R5, R4 ;  /* 0x00000005ff000219 */ /* 0x010fe40000011604 */
[----:B-1----:R-:W-:-:S04]  /*10030*/  ISETP.NE.U32.AND P0, PT, R2, RZ, PT ;  /* 0x000000ff0200720c */ /* 0x002fc80003f05070 */
[----:B------:R-:W-:-:S04]  /*10040*/  ISETP.NE.AND.EX P0, PT, R3, RZ, PT, P0 ;  /* 0x000000ff0300720c */ /* 0x000fc80003f05300 */
[----:B---3--:R-:W-:Y:S01]  /*10050*/  SEL R4, R6, RZ, !P0 ;  /* 0x000000ff06047207 */ /* 0x008fe20004000000 */
[----:B------:R-:W-:Y:S08]  /*10060*/  BRA.DIV UR6, `(.L_x_4066) ;  /* 0x0000002a06547947 */ /* 0x000ff0000b800000 */
.L_x_4118:
[----:B------:R-:W-:Y:S01]  /*10070*/  UMOV UR4, 0xffffffff ;  /* 0xffffffff00047882 */ /* 0x000fe20000000000 */
[----:B------:R-:W-:Y:S02]  /*10080*/  SHF.R.S32.HI R7, RZ, 0x1f, R6 ;  /* 0x0000001fff077819 */ /* 0x000fe40000011406 */
[----:B------:R-:W-:Y:S05]  /*10090*/  BRA.DIV UR4, `(.L_x_4067) ;  /* 0x0000002a04747947 */ /* 0x000fea000b800000 */
[----:B------:R-:W-:-:S13]  /*100a0*/  ELECT P6, URZ, PT ;  /* 0x00000000003f782f */ /* 0x000fda00038c0000 */
.L_x_4121:
[----:B------:R-:W-:Y:S05]  /*100b0*/  @!P6 BRA `(.L_x_4068) ;  /* 0x0000000000c4e947 */ /* 0x000fea0003800000 */
[----:B------:R-:W-:Y:S01]  /*100c0*/  IMAD.MOV.U32 R4, RZ, RZ, R6 ;  /* 0x000000ffff047224 */ /* 0x000fe200078e0006 */
[----:B------:R-:W-:Y:S06]  /*100d0*/  @!P0 BRA `(.L_x_4069) ;  /* 0x0000000000488947 */ /* 0x000fec0003800000 */
[----:B------:R-:W1:Y:S01]  /*100e0*/  LDC R11, c[0x0][0x41c] ;  /* 0x00010700ff0b7b82 */ /* 0x000e620000000800 */
[----:B------:R-:W-:Y:S01]  /*100f0*/  MOV R12, R10 ;  /* 0x0000000a000c7202 */ /* 0x000fe20000000f00 */
        /* <DEDUP_REMOVED lines=12> */
[----:B------:R-:W-:-:S05]  /*101c0*/  LEA.HI.X R9, R4, R3, R5, 0x2, P2 ;  /* 0x0000000304097211 */ /* 0x000fca00010f1405 */
[----:B------:R1:W5:Y:S01]  /*101d0*/  LDG.E R4, desc[UR50][R8.64] ;  /* 0x0000003208047981 */ /* 0x000362000c1e1900 */
[----:B------:R-:W-:-:S04]  /*101e0*/  IMAD.MOV R5, RZ, RZ, -R12 ;  /* 0x000000ffff057224 */ /* 0x000fc800078e0a0c */
[----:B------:R-:W-:-:S07]  /*101f0*/  IMAD R10, R11, R5, R10 ;  /* 0x000000050b0a7224 */ /* 0x000fce00078e020a */
.L_x_4069:
[----:B-1----:R-:W-:Y:S01]  /*10200*/  LEA R8, R16, UR37, 0x3 ;  /* 0x0000002510087c11 */ /* 0x002fe2000f8e18ff */
[----:B------:R-:W1:Y:S01]  /*10210*/  S2R R9, SR_TID.X ;  /* 0x0000000000097919 */ /* 0x000e620000002100 */
[----:B------:R-:W-:-:S04]  /*10220*/  SHF.L.U32 R5, R17, 0x1f, RZ ;  /* 0x0000001f11057819 */ /* 0x000fc800000006ff */
[----:B------:R-:W2:Y:S01]  /*10230*/  SYNCS.PHASECHK.TRANS64.TRYWAIT P2, [R8+URZ+0x28c40], R5 ;  /* 0x028c4005080075a7 */ /* 0x000ea2000804017f */
[----:B-1----:R-:W-:-:S04]  /*10240*/  LOP3.LUT R9, R9, 0x7f, RZ, 0xc0, !PT ;  /* 0x0000007f09097812 */ /* 0x002fc800078ec0ff */
[----:B------:R-:W-:Y:S01]  /*10250*/  ISETP.NE.AND P3, PT, R9, RZ, PT ;  /* 0x000000ff0900720c */ /* 0x000fe20003f65270 */
[----:B--2---:R-:W-:-:S12]  /*10260*/  @!P2 BRA `(.L_x_4070) ;  /* 0x000000280020a947 */ /* 0x004fd80003800000 */
.L_x_4122:
[----:B------:R-:W-:Y:S05]  /*10270*/  @P3 BRA `(.L_x_4071) ;  /* 0x0000000000143947 */ /* 0x000fea0003800000 */
[----:B------:R-:W-:Y:S02]  /*10280*/  ISETP.NE.AND P2, PT, R19, RZ, PT ;  /* 0x000000ff1300720c */ /* 0x000fe40003f45270 */
[----:B-1----:R-:W-:-:S04]  /*10290*/  MOV R5, 0x2000 ;  /* 0x0000200000057802 */ /* 0x002fc80000000f00 */
[----:B------:R2:W-:Y:S07]  /*102a0*/  SYNCS.ARRIVE.TRANS64 RZ, [R8+URZ+0x28c30], R5 ;  /* 0x028c300508ff79a7 */ /* 0x0005ee000800003f */
[----:B------:R-:W-:Y:S05]  /*102b0*/  @!P2 BRA `(.L_x_4071) ;  /* 0x000000000004a947 */ /* 0x000fea0003800000 */
[----:B------:R-:W-:Y:S01]  /*102c0*/  BPT.TRAP 0x1 ;  /* 0x000000040000795c */ /* 0x000fe20000300000 */
.L_x_4071:
        /* <DEDUP_REMOVED lines=8> */
[----:B-----5:R-:W-:Y:S01]  /*10350*/  R2UR UR13, R4 ;  /* 0x00000000040d72ca */ /* 0x020fe200000e0000 */
[----:B------:R-:W-:-:S04]  /*10360*/  UMOV UR10, URZ ;  /* 0x0000003f000a7c82 */ /* 0x000fc80008000000 */
[----:B------:R-:W-:Y:S02]  /*10370*/  ULEA UR8, UR8, UR37, 0xd ;  /* 0x0000002508087291 */ /* 0x000fe4000f8e683f */
[----:B------:R-:W-:Y:S02]  /*10380*/  UIADD3 UR9, UR9, 0x28c30, URZ ;  /* 0x00028c3009097890 */ /* 0x000fe4000fffe03f */
[----:B------:R-:W-:Y:S02]  /*10390*/  USHF.L.U32 UR11, UR11, 0x6, URZ ;  /* 0x000000060b0b7899 */ /* 0x000fe4000800063f */
[----:B------:R-:W-:-:S09]  /*103a0*/  UIADD3 UR8, UR8, 0x22400, URZ ;  /* 0x0002240008087890 */ /* 0x000fd2000fffe03f */
[----:B------:R3:W-:Y:S02]  /*103b0*/  UTMALDG.4D [UR8], [UR4], desc[UR6] ;  /* 0x00000608040075b4 */ /* 0x0007e40008019000 */
[----:B---3--:R-:W-:Y:S01]  /*103c0*/  NOP ;  /* 0x0000000000007918 */ /* 0x008fe20000000000 */
.L_x_4068:
        /* <DEDUP_REMOVED lines=11> */
[----:B------:R-:W-:Y:S01]  /*10480*/  UIADD3.X UR7, URZ, UR47, URZ, UP0, !UPT ;  /* 0x0000002f3f077290 */ /* 0x000fe200087fe43f */
[----:B------:R-:W-:Y:S01]  /*10490*/  UMOV UR11, UR41 ;  /* 0x00000029000b7c82 */ /* 0x000fe20008000000 */
[----:B------:R-:W-:Y:S01]  /*104a0*/  UMOV UR12, UR42 ;  /* 0x0000002a000c7c82 */ /* 0x000fe20008000000 */
[----:B------:R-:W-:Y:S01]  /*104b0*/  UMOV UR13, UR43 ;  /* 0x0000002b000d7c82 */ /* 0x000fe20008000000 */
[----:B------:R-:W-:Y:S01]  /*104c0*/  UMOV UR5, 0x12f00000 ;  /* 0x12f0000000057882 */ /* 0x000fe20000000000 */
[----:B------:R-:W-:Y:S01]  /*104d0*/  UMOV UR10, URZ ;  /* 0x0000003f000a7c82 */ /* 0x000fe20008000000 */
[----:B------:R1:W-:Y:S02]  /*104e0*/  @P2 SYNCS.ARRIVE.TRANS64 RZ, [UR37+0x28c00], R5 ;  /* 0x028c0005ffff29a7 */ /* 0x0003e40008000025 */
[----:B-1----:R-:W-:Y:S01]  /*104f0*/  MOV R5, UR4 ;  /* 0x0000000400057c02 */ /* 0x002fe20008000f00 */
[----:B------:R-:W-:-:S02]  /*10500*/  UMOV UR4, 0x0 ;  /* 0x0000000000047882 */ /* 0x000fc40000000000 */
[----:B------:R1:W-:Y:S01]  /*10510*/  UTMALDG.4D [UR8], [UR6], desc[UR4] ;  /* 0x00000408060075b4 */ /* 0x0003e20008019000 */
[----:B------:R-:W-:-:S04]  /*10520*/  SHF.L.U32 R5, R5, 0x1f, RZ ;  /* 0x0000001f05057819 */ /* 0x000fc800000006ff */
[----:B------:R-:W2:Y:S02]  /*10530*/  SYNCS.PHASECHK.TRANS64.TRYWAIT P2, [UR37+0x28c20], R5 ;  /* 0x028c2005ff0075a7 */ /* 0x000ea40008040165 */
[----:B-12---:R-:W-:Y:S05]  /*10540*/  @!P2 BRA `(.L_x_4072) ;  /* 0x00000024007ca947 */ /* 0x006fea0003800000 */
.L_x_4123:
[----:B------:R-:W-:Y:S01]  /*10550*/  ULDC.64 UR4, c[0x0][0x408] ;  /* 0x0001020000047ab9 */ /* 0x000fe20000000a00 */
[----:B------:R-:W-:Y:S04]  /*10560*/  BSSY B0, `(.L_x_4073) ;  /* 0x0000042000007945 */ /* 0x000fe80003800000 */
[----:B------:R-:W-:Y:S05]  /*10570*/  @!P6 BRA `(.L_x_4074) ;  /* 0x000000040000e947 */ /* 0x000fea0003800000 */
[----:B-1----:R-:W-:Y:S01]  /*10580*/  LEA R8, R16, UR37, 0x3 ;  /* 0x0000002510087c11 */ /* 0x002fe2000f8e18ff */
[----:B------:R-:W1:Y:S01]  /*10590*/  S2R R9, SR_TID.X ;  /* 0x0000000000097919 */ /* 0x000e620000002100 */
[----:B------:R-:W-:-:S04]  /*105a0*/  SHF.L.U32 R5, R17, 0x1f, RZ ;  /* 0x0000001f11057819 */ /* 0x000fc800000006ff */
[----:B------:R-:W2:Y:S01]  /*105b0*/  SYNCS.PHASECHK.TRANS64.TRYWAIT P2, [R8+URZ+0x28c60], R5 ;  /* 0x028c6005080075a7 */ /* 0x000ea2000804017f */
[----:B-1----:R-:W-:-:S04]  /*105c0*/  LOP3.LUT R9, R9, 0x7f, RZ, 0xc0, !PT ;  /* 0x0000007f09097812 */ /* 0x002fc800078ec0ff */
[----:B------:R-:W-:Y:S01]  /*105d0*/  ISETP.NE.AND P3, PT, R9, RZ, PT ;  /* 0x000000ff0900720c */ /* 0x000fe20003f65270 */
[----:B--2---:R-:W-:-:S12]  /*105e0*/  @!P2 BRA `(.L_x_4075) ;  /* 0x00000024006ca947 */ /* 0x004fd80003800000 */
.L_x_4124:
[----:B------:R-:W-:Y:S05]  /*105f0*/  @P3 BRA `(.L_x_4076) ;  /* 0x0000000000143947 */ /* 0x000fea0003800000 */
[----:B------:R-:W-:Y:S01]  /*10600*/  ISETP.NE.AND P2, PT, R19, RZ, PT ;  /* 0x000000ff1300720c */ /* 0x000fe20003f45270 */
[----:B-1----:R-:W-:-:S04]  /*10610*/  IMAD.MOV.U32 R5, RZ, RZ, 0x10000 ;  /* 0x00010000ff057424 */ /* 0x002fc800078e00ff */
[----:B------:R2:W-:Y:S08]  /*10620*/  SYNCS.ARRIVE.TRANS64 RZ, [R8+URZ+0x28c50], R5 ;  /* 0x028c500508ff79a7 */ /* 0x0005f0000800003f */
[----:B------:R-:W-:Y:S05]  /*10630*/  @!P2 BRA `(.L_x_4076) ;  /* 0x000000000004a947 */ /* 0x000fea0003800000 */
[----:B------:R-:W-:Y:S01]  /*10640*/  BPT.TRAP 0x1 ;  /* 0x000000040000795c */ /* 0x000fe20000300000 */
.L_x_4076:
        /* <DEDUP_REMOVED lines=13> */
[----:B------:R-:W-:-:S02]  /*10720*/  ULEA UR16, UR16, UR37, 0x10 ;  /* 0x0000002510107291 */ /* 0x000fc4000f8e803f */
[----:B------:R-:W-:Y:S02]  /*10730*/  USHF.L.U32 UR11, UR11, 0x6, URZ ;  /* 0x000000060b0b7899 */ /* 0x000fe4000800063f */
[----:B------:R-:W-:Y:S02]  /*10740*/  UIADD3 UR9, UR9, 0x28c50, URZ ;  /* 0x00028c5009097890 */ /* 0x000fe4000fffe03f */
[----:B------:R-:W-:Y:S02]  /*10750*/  UIADD3 UR8, UR16, 0x400, URZ ;  /* 0x0000040010087890 */ /* 0x000fe4000fffe03f */
[----:B------:R-:W-:Y:S02]  /*10760*/  UIADD3 UR17, UR16, 0x2400, URZ ;  /* 0x0000240010117890 */ /* 0x000fe4000fffe03f */
[----:B------:R-:W-:Y:S02]  /*10770*/  UIADD3 UR19, UR16, 0x4400, URZ ;  /* 0x0000440010137890 */ /* 0x000fe4000fffe03f */
[----:B------:R-:W-:Y:S01]  /*10780*/  UIADD3 UR21, UR16, 0x6400, URZ ;  /* 0x0000640010157890 */ /* 0x000fe2000fffe03f */
[----:B------:R-:W-:-:S02]  /*10790*/  UMOV UR23, 0x100 ;  /* 0x0000010000177882 */ /* 0x000fc40000000000 */
[----:B------:R3:W-:Y:S01]  /*107a0*/  UTMALDG.4D [UR8], [UR14], desc[UR6] ;  /* 0x000006080e0075b4 */ /* 0x0007e20008019000 */
[----:B------:R-:W-:Y:S01]  /*107b0*/  UMOV UR24, 0x140 ;  /* 0x0000014000187882 */ /* 0x000fe20000000000 */
[----:B---3--:R-:W-:Y:S01]  /*107c0*/  UMOV UR8, UR17 ;  /* 0x0000001100087c82 */ /* 0x008fe20008000000 */
[----:B------:R-:W-:Y:S01]  /*107d0*/  UMOV UR10, UR18 ;  /* 0x00000012000a7c82 */ /* 0x000fe20008000000 */
[----:B------:R-:W-:Y:S01]  /*107e0*/  UIADD3 UR17, UR16, 0x8400, URZ ;  /* 0x0000840010117890 */ /* 0x000fe2000fffe03f */
[----:B------:R3:W-:Y:S01]  /*107f0*/  UTMALDG.4D [UR8], [UR14], desc[UR6] ;  /* 0x000006080e0075b4 */ /* 0x0007e20008019000 */
[----:B------:R-:W-:Y:S01]  /*10800*/  UIADD3 UR18, UR16, 0xa400, URZ ;  /* 0x0000a40010127890 */ /* 0x000fe2000fffe03f */
[----:B---3--:R-:W-:Y:S01]  /*10810*/  UMOV UR8, UR19 ;  /* 0x0000001300087c82 */ /* 0x008fe20008000000 */
[----:B------:R-:W-:Y:S01]  /*10820*/  UMOV UR10, UR20 ;  /* 0x00000014000a7c82 */ /* 0x000fe20008000000 */
[----:B------:R-:W-:Y:S01]  /*10830*/  UIADD3 UR19, UR16, 0xc400, URZ ;  /* 0x0000c40010137890 */ /* 0x000fe2000fffe03f */
[----:B------:R3:W-:Y:S02]  /*10840*/  UTMALDG.4D [UR8], [UR14], desc[UR6] ;  /* 0x000006080e0075b4 */ /* 0x0007e40008019000 */
[----:B---3--:R-:W-:Y:S01]  /*10850*/  UMOV UR8, UR21 ;  /* 0x0000001500087c82 */ /* 0x008fe20008000000 */
[----:B------:R-:W-:-:S02]  /*10860*/  UMOV UR10, UR22 ;  /* 0x00000016000a7c82 */ /* 0x000fc40008000000 */
[----:B------:R3:W-:Y:S02]  /*10870*/  UTMALDG.4D [UR8], [UR14], desc[UR6] ;  /* 0x000006080e0075b4 */ /* 0x0007e40008019000 */
[----:B---3--:R-:W-:Y:S01]  /*10880*/  UMOV UR8, UR17 ;  /* 0x0000001100087c82 */ /* 0x008fe20008000000 */
[----:B------:R-:W-:Y:S01]  /*10890*/  UMOV UR10, UR23 ;  /* 0x00000017000a7c82 */ /* 0x000fe20008000000 */
[----:B------:R-:W-:Y:S01]  /*108a0*/  UIADD3 UR17, UR16, 0xe400, URZ ;  /* 0x0000e40010117890 */ /* 0x000fe2000fffe03f */
[----:B------:R3:W-:Y:S02]  /*108b0*/  UTMALDG.4D [UR8], [UR14], desc[UR6] ;  /* 0x000006080e0075b4 */ /* 0x0007e40008019000 */
[----:B------:R-:W-:Y:S01]  /*108c0*/  UMOV UR16, 0x180 ;  /* 0x0000018000107882 */ /* 0x000fe20000000000 */
[----:B---3--:R-:W-:Y:S01]  /*108d0*/  UMOV UR8, UR18 ;  /* 0x0000001200087c82 */ /* 0x008fe20008000000 */
[----:B------:R-:W-:Y:S02]  /*108e0*/  UMOV UR10, UR24 ;  /* 0x00000018000a7c82 */ /* 0x000fe40008000000 */
[----:B------:R3:W-:Y:S02]  /*108f0*/  UTMALDG.4D [UR8], [UR14], desc[UR6] ;  /* 0x000006080e0075b4 */ /* 0x0007e40008019000 */
[----:B---3--:R-:W-:Y:S01]  /*10900*/  UMOV UR8, UR19 ;  /* 0x0000001300087c82 */ /* 0x008fe20008000000 */
[----:B------:R-:W-:Y:S01]  /*10910*/  UMOV UR10, UR16 ;  /* 0x00000010000a7c82 */ /* 0x000fe20008000000 */
[----:B------:R-:W-:Y:S01]  /*10920*/  UMOV UR16, 0x1c0 ;  /* 0x000001c000107882 */ /* 0x000fe20000000000 */
[----:B------:R3:W-:Y:S02]  /*10930*/  UTMALDG.4D [UR8], [UR14], desc[UR6] ;  /* 0x000006080e0075b4 */ /* 0x0007e40008019000 */
[----:B---3--:R-:W-:Y:S01]  /*10940*/  UMOV UR8, UR17 ;  /* 0x0000001100087c82 */ /* 0x008fe20008000000 */
[----:B------:R-:W-:-:S02]  /*10950*/  UMOV UR10, UR16 ;  /* 0x00000010000a7c82 */ /* 0x000fc40008000000 */
[----:B------:R3:W-:Y:S02]  /*10960*/  UTMALDG.4D [UR8], [UR14], desc[UR6] ;  /* 0x000006080e0075b4 */ /* 0x0007e40008019000 */
[----:B---3--:R-:W-:Y:S01]  /*10970*/  NOP ;  /* 0x0000000000007918 */ /* 0x008fe20000000000 */
.L_x_4074:
[----:B------:R-:W-:Y:S05]  /*10980*/  BSYNC B0 ;  /* 0x0000000000007941 */ /* 0x000fea0003800000 */
.L_x_4073:
[----:B------:R-:W-:-:S04]  /*10990*/  UIADD3 UR6, UR39, -0x2, URZ ;  /* 0xfffffffe27067890 */ /* 0x000fc8000fffe03f */
[----:B------:R-:W-:-:S06]  /*109a0*/  UISETP.GE.AND UP0, UPT, UR6, UR38, UPT ;  /* 0x000000260600728c */ /* 0x000fcc000bf06270 */
[----:B------:R-:W-:-:S13]  /*109b0*/  PLOP3.LUT P2, PT, PT, PT, UP0, 0x80, 0x0 ;  /* 0x000000000000781c */ /* 0x000fda0003f4f008 */
[----:B------:R-:W-:Y:S05]  /*109c0*/  @!P2 BRA `(.L_x_4077) ;  /* 0x0000001400a4a947 */ /* 0x000fea0003800000 */
[----:B------:R-:W-:Y:S02]  /*109d0*/  LOP3.LUT R9, RZ, UR38, RZ, 0x33, !PT ;  /* 0x00000026ff097c12 */ /* 0x000fe4000f8e33ff */
[----:B-12---:R-:W-:-:S04]  /*109e0*/  IADD3 R8, RZ, -UR39, RZ ;  /* 0x80000027ff087c10 */ /* 0x006fc8000fffe0ff */
[----:B------:R-:W-:Y:S02]  /*109f0*/  VIADDMNMX R9, R8, 0x1, R9, !PT ;  /* 0x0000000108097846 */ /* 0x000fe40007800109 */
[----:B------:R-:W-:-:S03]  /*10a00*/  MOV R8, UR6 ;  /* 0x0000000600087c02 */ /* 0x000fc60008000f00 */
[----:B------:R-:W-:-:S05]  /*10a10*/  VIADD R5, R9, UR39 ;  /* 0x0000002709057c36 */ /* 0x000fca0008000000 */
[----:B------:R-:W-:-:S04]  /*10a20*/  LOP3.LUT R5, R5, 0x1, RZ, 0xc0, !PT ;  /* 0x0000000105057812 */ /* 0x000fc800078ec0ff */
[----:B------:R-:W-:-:S13]  /*10a30*/  ISETP.NE.U32.AND P2, PT, R5, 0x1, PT ;  /* 0x000000010500780c */ /* 0x000fda0003f45070 */
        /* <DEDUP_REMOVED lines=8> */
[----:B------:R-:W-:Y:S05]  /*10ac0*/  @!P0 BRA `(.L_x_4081) ;  /* 0x0000000000488947 */ /* 0x000fea0003800000 */
        /* <DEDUP_REMOVED lines=11> */
[----:B------:R-:W-:-:S03]  /*10b80*/  IMAD.WIDE.U32 R4, R6, UR6, R4 ;  /* 0x0000000606047c25 */ /* 0x000fc6000f8e0004 */
[----:B------:R-:W-:Y:S02]  /*10b90*/  LEA R2, P2, R4, R2, 0x2 ;  /* 0x0000000204027211 */ /* 0x000fe400078410ff */
[----:B------:R-:W-:-:S04]  /*10ba0*/  IADD3 R5, R13, R5, RZ ;  /* 0x000000050d057210 */ /* 0x000fc80007ffe0ff */
[----:B------:R-:W-:-:S05]  /*10bb0*/  LEA.HI.X R3, R4, R3, R5, 0x2, P2 ;  /* 0x0000000304037211 */ /* 0x000fca00010f1405 */
[----:B------:R1:W5:Y:S01]  /*10bc0*/  LDG.E R4, desc[UR50][R2.64] ;  /* 0x0000003202047981 */ /* 0x000362000c1e1900 */
[----:B------:R-:W-:-:S04]  /*10bd0*/  IMAD.MOV R5, RZ, RZ, -R11 ;  /* 0x000000ffff057224 */ /* 0x000fc800078e0a0b */
[----:B------:R-:W-:-:S07]  /*10be0*/  IMAD R8, R10, R5, R8 ;  /* 0x000000050a087224 */ /* 0x000fce00078e0208 */
.L_x_4081:
[----:B-1----:R-:W-:Y:S01]  /*10bf0*/  LEA R2, R16, UR37, 0x3 ;  /* 0x0000002510027c11 */ /* 0x002fe2000f8e18ff */
[----:B------:R-:W1:Y:S01]  /*10c00*/  S2R R5, SR_TID.X ;  /* 0x0000000000057919 */ /* 0x000e620000002100 */
[----:B------:R-:W-:-:S04]  /*10c10*/  SHF.L.U32 R3, R17, 0x1f, RZ ;  /* 0x0000001f11037819 */ /* 0x000fc800000006ff */
[----:B------:R-:W2:Y:S01]  /*10c20*/  SYNCS.PHASECHK.TRANS64.TRYWAIT P3, [R2+URZ+0x28c40], R3 ;  /* 0x028c4003020075a7 */ /* 0x000ea2000806017f */
[----:B-1----:R-:W-:-:S04]  /*10c30*/  LOP3.LUT R5, R5, 0x7f, RZ, 0xc0, !PT ;  /* 0x0000007f05057812 */ /* 0x002fc800078ec0ff */
[----:B------:R-:W-:Y:S01]  /*10c40*/  ISETP.NE.AND P2, PT, R5, RZ, PT ;  /* 0x000000ff0500720c */ /* 0x000fe20003f45270 */
[----:B--2---:R-:W-:-:S12]  /*10c50*/  @!P3 BRA `(.L_x_4082) ;  /* 0x0000001c00e4b947 */ /* 0x004fd80003800000 */
.L_x_4125:
[----:B------:R-:W-:Y:S05]  /*10c60*/  @P2 BRA `(.L_x_4083) ;  /* 0x0000000000142947 */ /* 0x000fea0003800000 */
[----:B------:R-:W-:Y:S02]  /*10c70*/  ISETP.NE.AND P3, PT, R19, RZ, PT ;  /* 0x000000ff1300720c */ /* 0x000fe40003f65270 */
[----:B------:R-:W-:-:S04]  /*10c80*/  MOV R5, 0x2000 ;  /* 0x0000200000057802 */ /* 0x000fc80000000f00 */
[----:B------:R2:W-:Y:S07]  /*10c90*/  SYNCS.ARRIVE.TRANS64 RZ, [R2+URZ+0x28c30], R5 ;  /* 0x028c300502ff79a7 */ /* 0x0005ee000800003f */
[----:B------:R-:W-:Y:S05]  /*10ca0*/  @!P3 BRA `(.L_x_4083) ;  /* 0x000000000004b947 */ /* 0x000fea0003800000 */
[----:B------:R-:W-:Y:S01]  /*10cb0*/  BPT.TRAP 0x1 ;  /* 0x000000040000795c */ /* 0x000fe20000300000 */
.L_x_4083:
[----:B------:R-:W-:Y:S01]  /*10cc0*/  R2UR UR8, R16 ;  /* 0x00000000100872ca */ /* 0x000fe200000e0000 */
        /* <DEDUP_REMOVED lines=9> */
[----:B------:R-:W-:-:S03]  /*10d60*/  UMOV UR10, URZ ;  /* 0x0000003f000a7c82 */ /* 0x000fc60008000000 */
[----:B------:R-:W-:Y:S02]  /*10d70*/  ULEA UR8, UR8, UR37, 0xd ;  /* 0x0000002508087291 */ /* 0x000fe4000f8e683f */
[----:B------:R-:W-:Y:S02]  /*10d80*/  UIADD3 UR9, UR9, 0x28c30, URZ ;  /* 0x00028c3009097890 */ /* 0x000fe4000fffe03f */
[----:B------:R-:W-:-:S09]  /*10d90*/  UIADD3 UR8, UR8, 0x22400, URZ ;  /* 0x0002240008087890 */ /* 0x000fd2000fffe03f */
[----:B------:R3:W-:Y:S01]  /*10da0*/  UTMALDG.4D [UR8], [UR6], desc[UR14] ;  /* 0x00000e08060075b4 */ /* 0x0007e20008019000 */
[----:B------:R-:W4:Y:S02]  /*10db0*/  SYNCS.PHASECHK.TRANS64.TRYWAIT P3, [R2+URZ+0x28c60], R3 ;  /* 0x028c6003020075a7 */ /* 0x000f24000806017f */
[----:B---34-:R-:W-:Y:S05]  /*10dc0*/  @!P3 BRA `(.L_x_4084) ;  /* 0x0000001c009cb947 */ /* 0x018fea0003800000 */
.L_x_4126:
[----:B------:R-:W-:Y:S05]  /*10dd0*/  @P2 BRA `(.L_x_4085) ;  /* 0x0000000000142947 */ /* 0x000fea0003800000 */
[----:B------:R-:W-:Y:S02]  /*10de0*/  ISETP.NE.AND P2, PT, R19, RZ, PT ;  /* 0x000000ff1300720c */ /* 0x000fe40003f45270 */
[----:B-1-3--:R-:W-:-:S04]  /*10df0*/  MOV R3, 0x10000 ;  /* 0x0001000000037802 */ /* 0x00afc80000000f00 */
[----:B------:R4:W-:Y:S07]  /*10e00*/  SYNCS.ARRIVE.TRANS64 RZ, [R2+URZ+0x28c50], R3 ;  /* 0x028c500302ff79a7 */ /* 0x0009ee000800003f */
[----:B------:R-:W-:Y:S05]  /*10e10*/  @!P2 BRA `(.L_x_4085) ;  /* 0x000000000004a947 */ /* 0x000fea0003800000 */
[----:B------:R-:W-:Y:S01]  /*10e20*/  BPT.TRAP 0x1 ;  /* 0x000000040000795c */ /* 0x000fe20000300000 */
.L_x_4085:
        /* <DEDUP_REMOVED lines=14> */
[----:B------:R-:W-:Y:S02]  /*10f10*/  UIADD3 UR9, UR9, 0x28c50, URZ ;  /* 0x00028c5009097890 */ /* 0x000fe4000fffe03f */
[----:B------:R-:W-:Y:S02]  /*10f20*/  UIADD3 UR8, UR16, 0x400, URZ ;  /* 0x0000040010087890 */ /* 0x000fe4000fffe03f */
[----:B------:R-:W-:Y:S02]  /*10f30*/  UIADD3 UR17, UR16, 0x2400, URZ ;  /* 0x0000240010117890 */ /* 0x000fe4000fffe03f */
[----:B------:R-:W-:Y:S02]  /*10f40*/  UIADD3 UR19, UR16, 0x4400, URZ ;  /* 0x0000440010137890 */ /* 0x000fe4000fffe03f */
[----:B------:R-:W-:Y:S01]  /*10f50*/  UIADD3 UR21, UR16, 0x6400, URZ ;  /* 0x0000640010157890 */ /* 0x000fe2000fffe03f */
[----:B------:R-:W-:Y:S02]  /*10f60*/  UMOV UR23, 0x100 ;  /* 0x0000010000177882 */ /* 0x000fe40000000000 */
[----:B------:R5:W-:Y:S01]  /*10f70*/  UTMALDG.4D [UR8], [UR14], desc[UR6] ;  /* 0x000006080e0075b4 */ /* 0x000be20008019000 */
[----:B------:R-:W-:Y:S01]  /*10f80*/  UMOV UR24, 0x140 ;  /* 0x0000014000187882 */ /* 0x000fe20000000000 */
[----:B-----5:R-:W-:Y:S01]  /*10f90*/  UMOV UR8, UR17 ;  /* 0x0000001100087c82 */ /* 0x020fe20008000000 */
[----:B------:R-:W-:Y:S01]  /*10fa0*/  UMOV UR10, UR18 ;  /* 0x00000012000a7c82 */ /* 0x000fe20008000000 */
[----:B------:R-:W-:Y:S01]  /*10fb0*/  UIADD3 UR17, UR16, 0x8400, URZ ;  /* 0x0000840010117890 */ /* 0x000fe2000fffe03f */
[----:B------:R5:W-:Y:S01]  /*10fc0*/  UTMALDG.4D [UR8], [UR14], desc[UR6] ;  /* 0x000006080e0075b4 */ /* 0x000be20008019000 */
[----:B------:R-:W-:Y:S01]  /*10fd0*/  UIADD3 UR18, UR16, 0xa400, URZ ;  /* 0x0000a40010127890 */ /* 0x000fe2000fffe03f */
[----:B-----5:R-:W-:Y:S01]  /*10fe0*/  UMOV UR8, UR19 ;  /* 0x0000001300087c82 */ /* 0x020fe20008000000 */
[----:B------:R-:W-:Y:S01]  /*10ff0*/  UMOV UR10, UR20 ;  /* 0x00000014000a7c82 */ /* 0x000fe20008000000 */
[----:B------:R-:W-:Y:S01]  /*11000*/  UIADD3 UR19, UR16, 0xc400, URZ ;  /* 0x0000c40010137890 */ /* 0x000fe2000fffe03f */
[----:B------:R5:W-:Y:S02]  /*11010*/  UTMALDG.4D [UR8], [UR14], desc[UR6] ;  /* 0x000006080e0075b4 */ /* 0x000be40008019000 */
[----:B-----5:R-:W-:Y:S01]  /*11020*/  UMOV UR8, UR21 ;  /* 0x0000001500087c82 */ /* 0x020fe20008000000 */
[----:B------:R-:W-:-:S02]  /*11030*/  UMOV UR10, UR22 ;  /* 0x00000016000a7c82 */ /* 0x000fc40008000000 */
[----:B------:R5:W-:Y:S02]  /*11040*/  UTMALDG.4D [UR8], [UR14], desc[UR6] ;  /* 0x000006080e0075b4 */ /* 0x000be40008019000 */
[----:B-----5:R-:W-:Y:S01]  /*11050*/  UMOV UR8, UR17 ;  /* 0x0000001100087c82 */ /* 0x020fe20008000000 */
[----:B------:R-:W-:Y:S01]  /*11060*/  UMOV UR10, UR23 ;  /* 0x00000017000a7c82 */ /* 0x000fe20008000000 */
[----:B------:R-:W-:Y:S01]  /*11070*/  UIADD3 UR17, UR16, 0xe400, URZ ;  /* 0x0000e40010117890 */ /* 0x000fe2000fffe03f */
[----:B------:R5:W-:Y:S02]  /*11080*/  UTMALDG.4D [UR8], [UR14], desc[UR6] ;  /* 0x000006080e0075b4 */ /* 0x000be40008019000 */
[----:B------:R-:W-:Y:S01]  /*11090*/  UMOV UR16, 0x180 ;  /* 0x0000018000107882 */ /* 0x000fe20000000000 */
[----:B-----5:R-:W-:Y:S01]  /*110a0*/  UMOV UR8, UR18 ;  /* 0x0000001200087c82 */ /* 0x020fe20008000000 */
[----:B------:R-:W-:Y:S02]  /*110b0*/  UMOV UR10, UR24 ;  /* 0x00000018000a7c82 */ /* 0x000fe40008000000 */
[----:B------:R5:W-:Y:S02]  /*110c0*/  UTMALDG.4D [UR8], [UR14], desc[UR6] ;  /* 0x000006080e0075b4 */ /* 0x000be40008019000 */
[----:B-----5:R-:W-:Y:S01]  /*110d0*/  UMOV UR8, UR19 ;  /* 0x0000001300087c82 */ /* 0x020fe20008000000 */
[----:B------:R-:W-:Y:S01]  /*110e0*/  UMOV UR10, UR16 ;  /* 0x00000010000a7c82 */ /* 0x000fe20008000000 */
[----:B------:R-:W-:Y:S01]  /*110f0*/  UMOV UR16, 0x1c0 ;  /* 0x000001c000107882 */ /* 0x000fe20000000000 */
[----:B------:R5:W-:Y:S02]  /*11100*/  UTMALDG.4D [UR8], [UR14], desc[UR6] ;  /* 0x000006080e0075b4 */ /* 0x000be40008019000 */
[----:B-----5:R-:W-:Y:S01]  /*11110*/  UMOV UR8, UR17 ;  /* 0x0000001100087c82 */ /* 0x020fe20008000000 */
[----:B------:R-:W-:-:S02]  /*11120*/  UMOV UR10, UR16 ;  /* 0x00000010000a7c82 */ /* 0x000fc40008000000 */
[----:B------:R1:W-:Y:S02]  /*11130*/  UTMALDG.4D [UR8], [UR14], desc[UR6] ;  /* 0x000006080e0075b4 */ /* 0x0003e40008019000 */
[----:B-1----:R-:W-:Y:S01]  /*11140*/  NOP ;  /* 0x0000000000007918 */ /* 0x002fe20000000000 */
.L_x_4080:
[----:B------:R-:W-:Y:S05]  /*11150*/  BSYNC B0 ;  /* 0x0000000000007941 */ /* 0x000fea0003800000 */
.L_x_4079:
[----:B------:R-:W-:-:S06]  /*11160*/  UIADD3 UR6, UR39, -0x3, URZ ;  /* 0xfffffffd27067890 */ /* 0x000fcc000fffe03f */
[----:B------:R-:W-:-:S07]  /*11170*/  IMAD.U32 R8, RZ, RZ, UR6 ;  /* 0x00000006ff087e24 */ /* 0x000fce000f8e00ff */
.L_x_4078:
[----:B------:R-:W-:Y:S01]  /*11180*/  ULOP3.LUT UR6, URZ, UR39, URZ, 0x33, !UPT ;  /* 0x000000273f067292 */ /* 0x000fe2000f8e333f */
[----:B------:R-:W-:Y:S01]  /*11190*/  IADD3 R9, R9, -0x2, RZ ;  /* 0xfffffffe09097810 */ /* 0x000fe20007ffe0ff */
[----:B------:R-:W-:Y:S04]  /*111a0*/  BSSY B0, `(.L_x_4077) ;  /* 0x00000eb000007945 */ /* 0x000fe80003800000 */
[----:B------:R-:W-:-:S13]  /*111b0*/  ISETP.NE.AND P2, PT, R9, UR6, PT ;  /* 0x0000000609007c0c */ /* 0x000fda000bf45270 */
[----:B------:R-:W-:Y:S05]  /*111c0*/  @!P2 BRA `(.L_x_4086) ;  /* 0x0000000c00a0a947 */ /* 0x000fea0003800000 */
.L_x_4101:
[----:B------:R-:W-:Y:S01]  /*111d0*/  VIADD R9, R16, 0x1 ;  /* 0x0000000110097836 */ /* 0x000fe20000000000 */
[----:B------:R-:W-:Y:S05]  /*111e0*/  YIELD ;  /* 0x0000000000007946 */ /* 0x000fea0003800000 */
[----:B------:R-:W-:Y:S01]  /*111f0*/  ISETP.NE.AND P2, PT, R9, 0x2, PT ;  /* 0x000000020900780c */ /* 0x000fe20003f45270 */
[----:B------:R-:W-:Y:S03]  /*11200*/  BSSY B1, `(.L_x_4087) ;  /* 0x000006f000017945 */ /* 0x000fe60003800000 */
[----:B-1234-:R-:W-:-:S02]  /*11210*/  SEL R2, RZ, 0x1, P2 ;  /* 0x00000001ff027807 */ /* 0x01efc40001000000 */
[----:B------:R-:W-:Y:S02]  /*11220*/  SEL R9, R9, RZ, P2 ;  /* 0x000000ff09097207 */ /* 0x000fe40001000000 */
[----:B------:R-:W-:Y:S01]  /*11230*/  LOP3.LUT R17, R17, R2, RZ, 0x3c, !PT ;  /* 0x0000000211117212 */ /* 0x000fe200078e3cff */
[----:B------:R-:W-:Y:S06]  /*11240*/  @!P6 BRA `(.L_x_4088) ;  /* 0x0000000400a8e947 */ /* 0x000fec0003800000 */
[----:B------:R-:W-:Y:S01]  /*11250*/  MOV R10, R8 ;  /* 0x00000008000a7202 */ /* 0x000fe20000000f00 */
[----:B------:R-:W-:Y:S06]  /*11260*/  @!P0 BRA `(.L_x_4089) ;  /* 0x0000000000488947 */ /* 0x000fec0003800000 */
[----:B------:R-:W1:Y:S01]  /*11270*/  LDC R10, c[0x0][0x41c] ;  /* 0x00010700ff0a7b82 */ /* 0x000e620000000800 */
[----:B------:R-:W-:Y:S02]  /*11280*/  IMAD.MOV.U32 R11, RZ, RZ, R8 ;  /* 0x000000ffff0b7224 */ /* 0x000fe400078e0008 */
[----:B------:R-:W-:-:S04]  /*11290*/  IMAD R13, R7, UR4, RZ ;  /* 0x00000004070d7c24 */ /* 0x000fc8000f8e02ff */
[----:B------:R-:W-:Y:S01]  /*112a0*/  IMAD R13, R6, UR5, R13 ;  /* 0x00000005060d7c24 */ /* 0x000fe2000f8e020d */
[----:B------:R-:W2:Y:S01]  /*112b0*/  LDC.64 R4, c[0x0][0x3f8] ;  /* 0x0000fe00ff047b82 */ /* 0x000ea20000000a00 */
[----:B-1----:R-:W-:-:S13]  /*112c0*/  ISETP.NE.AND P2, PT, R10, 0x1, PT ;  /* 0x000000010a00780c */ /* 0x002fda0003f45270 */
[----:B------:R-:W1:Y:S02]  /*112d0*/  @P2 LDC.64 R2, c[0x0][0x420] ;  /* 0x00010800ff022b82 */ /* 0x000e640000000a00 */
[----:B-1----:R-:W-:-:S05]  /*112e0*/  @P2 IMAD.HI.U32 R2, R8, R2, RZ ;  /* 0x0000000208022227 */ /* 0x002fca00078e00ff */
[----:B------:R-:W-:-:S04]  /*112f0*/  @P2 SHF.R.U32.HI R11, RZ, R3, R2 ;  /* 0x00000003ff0b2219 */ /* 0x000fc80000011602 */
[----:B------:R-:W-:Y:S02]  /*11300*/  SHF.R.S32.HI R3, RZ, 0x1f, R11 ;  /* 0x0000001fff037819 */ /* 0x000fe4000001140b */
[----:B------:R-:W-:-:S05]  /*11310*/  MOV R2, R11 ;  /* 0x0000000b00027202 */ /* 0x000fca0000000f00 */
[----:B------:R-:W-:-:S04]  /*11320*/  IMAD.WIDE.U32 R2, R6, UR4, R2 ;  /* 0x0000000406027c25 */ /* 0x000fc8000f8e0002 */
[----:B------:R-:W-:Y:S01]  /*11330*/  IMAD.IADD R3, R13, 0x1, R3 ;  /* 0x000000010d037824 */ /* 0x000fe200078e0203 */
[----:B--2---:R-:W-:-:S04]  /*11340*/  LEA R4, P2, R2, R4, 0x2 ;  /* 0x0000000402047211 */ /* 0x004fc800078410ff */
[----:B------:R-:W-:-:S05]  /*11350*/  LEA.HI.X R5, R2, R5, R3, 0x2, P2 ;  /* 0x0000000502057211 */ /* 0x000fca00010f1403 */
[----:B------:R1:W5:Y:S01]  /*11360*/  LDG.E R4, desc[UR50][R4.64] ;  /* 0x0000003204047981 */ /* 0x000362000c1e1900 */
[----:B------:R-:W-:-:S05]  /*11370*/  IADD3 R3, -R11, RZ, RZ ;  /* 0x000000ff0b037210 */ /* 0x000fca0007ffe1ff */
[----:B------:R-:W-:-:S07]  /*11380*/  IMAD R10, R10, R3, R8 ;  /* 0x000000030a0a7224 */ /* 0x000fce00078e0208 */
.L_x_4089:
[----:B------:R-:W-:Y:S01]  /*11390*/  LEA R3, R9, UR37, 0x3 ;  /* 0x0000002509037c11 */ /* 0x000fe2000f8e18ff */
[----:B-1----:R-:W1:Y:S01]  /*113a0*/  S2R R5, SR_TID.X ;  /* 0x0000000000057919 */ /* 0x002e620000002100 */
[----:B------:R-:W-:-:S04]  /*113b0*/  SHF.L.U32 R2, R17, 0x1f, RZ ;  /* 0x0000001f11027819 */ /* 0x000fc800000006ff */
[----:B------:R-:W2:Y:S01]  /*113c0*/  SYNCS.PHASECHK.TRANS64.TRYWAIT P3, [R3+URZ+0x28c40], R2 ;  /* 0x028c4002030075a7 */ /* 0x000ea2000806017f */
[----:B-1----:R-:W-:-:S04]  /*113d0*/  LOP3.LUT R5, R5, 0x7f, RZ, 0xc0, !PT ;  /* 0x0000007f05057812 */ /* 0x002fc800078ec0ff */
[----:B------:R-:W-:Y:S01]  /*113e0*/  ISETP.NE.AND P2, PT, R5, RZ, PT ;  /* 0x000000ff0500720c */ /* 0x000fe20003f45270 */
[----:B--2---:R-:W-:-:S12]  /*113f0*/  @!P3 BRA `(.L_x_4090) ;  /* 0x000000180024b947 */ /* 0x004fd80003800000 */
.L_x_4127:
[----:B------:R-:W-:Y:S05]  /*11400*/  @P2 BRA `(.L_x_4091) ;  /* 0x0000000000142947 */ /* 0x000fea0003800000 */
[----:B------:R-:W-:Y:S01]  /*11410*/  ISETP.NE.AND P3, PT, R19, RZ, PT ;  /* 0x000000ff1300720c */ /* 0x000fe20003f65270 */
[----:B------:R-:W-:-:S04]  /*11420*/  IMAD.MOV.U32 R12, RZ, RZ, 0x2000 ;  /* 0x00002000ff0c7424 */ /* 0x000fc800078e00ff */
[----:B------:R2:W-:Y:S08]  /*11430*/  SYNCS.ARRIVE.TRANS64 RZ, [R3+URZ+0x28c30], R12 ;  /* 0x028c300c03ff79a7 */ /* 0x0005f0000800003f */
[----:B------:R-:W-:Y:S05]  /*11440*/  @!P3 BRA `(.L_x_4091) ;  /* 0x000000000004b947 */ /* 0x000fea0003800000 */
[----:B------:R-:W-:Y:S01]  /*11450*/  BPT.TRAP 0x1 ;  /* 0x000000040000795c */ /* 0x000fe20000300000 */
.L_x_4091:
[----:B------:R-:W-:Y:S01]  /*11460*/  R2UR UR8, R9 ;  /* 0x00000000090872ca */ /* 0x000fe200000e0000 */
        /* <DEDUP_REMOVED lines=9> */
[----:B------:R-:W-:-:S03]  /*11500*/  R2UR UR11, R5 ;  /* 0x00000000050b72ca */ /* 0x000fc600000e0000 */
[----:B------:R-:W-:Y:S02]  /*11510*/  ULEA UR8, UR8, UR37, 0xd ;  /* 0x0000002508087291 */ /* 0x000fe4000f8e683f */
[----:B------:R-:W-:Y:S02]  /*11520*/  UIADD3 UR9, UR9, 0x28c30, URZ ;  /* 0x00028c3009097890 */ /* 0x000fe4000fffe03f */
[----:B------:R-:W-:-:S09]  /*11530*/  UIADD3 UR8, UR8, 0x22400, URZ ;  /* 0x0002240008087890 */ /* 0x000fd2000fffe03f */
[----:B------:R3:W-:Y:S01]  /*11540*/  UTMALDG.4D [UR8], [UR6], desc[UR14] ;  /* 0x00000e08060075b4 */ /* 0x0007e20008019000 */
[----:B------:R-:W4:Y:S02]  /*11550*/  SYNCS.PHASECHK.TRANS64.TRYWAIT P3, [R3+URZ+0x28c60], R2 ;  /* 0x028c6002030075a7 */ /* 0x000f24000806017f */
[----:B---34-:R-:W-:Y:S05]  /*11560*/  @!P3 BRA `(.L_x_4092) ;  /* 0x0000001400dcb947 */ /* 0x018fea0003800000 */
.L_x_4128:
[----:B------:R-:W-:Y:S05]  /*11570*/  @P2 BRA `(.L_x_4093) ;  /* 0x0000000000142947 */ /* 0x000fea0003800000 */
[----:B------:R-:W-:Y:S01]  /*11580*/  ISETP.NE.AND P2, PT, R19, RZ, PT ;  /* 0x000000ff1300720c */ /* 0x000fe20003f45270 */
[----:B-1-3--:R-:W-:-:S04]  /*11590*/  IMAD.MOV.U32 R2, RZ, RZ, 0x10000 ;  /* 0x00010000ff027424 */ /* 0x00afc800078e00ff */
[----:B------:R4:W-:Y:S08]  /*115a0*/  SYNCS.ARRIVE.TRANS64 RZ, [R3+URZ+0x28c50], R2 ;  /* 0x028c500203ff79a7 */ /* 0x0009f0000800003f */
[----:B------:R-:W-:Y:S05]  /*115b0*/  @!P2 BRA `(.L_x_4093) ;  /* 0x000000000004a947 */ /* 0x000fea0003800000 */
[----:B------:R-:W-:Y:S01]  /*115c0*/  BPT.TRAP 0x1 ;  /* 0x000000040000795c */ /* 0x000fe20000300000 */
.L_x_4093:
        /* <DEDUP_REMOVED lines=25> */
[----:B------:R5:W-:Y:S02]  /*11760*/  UTMALDG.4D [UR8], [UR14], desc[UR6] ;  /* 0x000006080e0075b4 */ /* 0x000be40008019000 */
[----:B-----5:R-:W-:Y:S01]  /*11770*/  UMOV UR8, UR18 ;  /* 0x0000001200087c82 */ /* 0x020fe20008000000 */
[----:B------:R-:W-:Y:S01]  /*11780*/  UMOV UR10, UR21 ;  /* 0x00000015000a7c82 */ /* 0x000fe20008000000 */
[----:B------:R-:W-:Y:S01]  /*11790*/  UIADD3 UR18, UR16, 0xa400, URZ ;  /* 0x0000a40010127890 */ /* 0x000fe2000fffe03f */
[----:B------:R5:W-:Y:S02]  /*117a0*/  UTMALDG.4D [UR8], [UR14], desc[UR6] ;  /* 0x000006080e0075b4 */ /* 0x000be40008019000 */
[----:B-----5:R-:W-:Y:S01]  /*117b0*/  UMOV UR8, UR19 ;  /* 0x0000001300087c82 */ /* 0x020fe20008000000 */
[----:B------:R-:W-:Y:S01]  /*117c0*/  UMOV UR10, UR22 ;  /* 0x00000016000a7c82 */ /* 0x000fe20008000000 */
[----:B------:R-:W-:Y:S01]  /*117d0*/  UIADD3 UR19, UR16, 0xc400, URZ ;  /* 0x0000c40010137890 */ /* 0x000fe2000fffe03f */
[----:B------:R5:W-:Y:S01]  /*117e0*/  UTMALDG.4D [UR8], [UR14], desc[UR6] ;  /* 0x000006080e0075b4 */ /* 0x000be20008019000 */
[----:B------:R-:W-:Y:S01]  /*117f0*/  UIADD3 UR16, UR16, 0xe400, URZ ;  /* 0x0000e40010107890 */ /* 0x000fe2000fffe03f */
[----:B-----5:R-:W-:Y:S01]  /*11800*/  UMOV UR8, UR17 ;  /* 0x0000001100087c82 */ /* 0x020fe20008000000 */
[----:B------:R-:W-:Y:S01]  /*11810*/  UMOV UR10, UR23 ;  /* 0x00000017000a7c82 */ /* 0x000fe20008000000 */
[----:B------:R-:W-:Y:S01]  /*11820*/  UMOV UR17, 0x180 ;  /* 0x0000018000117882 */ /* 0x000fe20000000000 */
[----:B------:R5:W-:Y:S02]  /*11830*/  UTMALDG.4D [UR8], [UR14], desc[UR6] ;  /* 0x000006080e0075b4 */ /* 0x000be40008019000 */
[----:B-----5:R-:W-:Y:S01]  /*11840*/  UMOV UR8, UR18 ;  /* 0x0000001200087c82 */ /* 0x020fe20008000000 */
[----:B------:R-:W-:-:S02]  /*11850*/  UMOV UR10, UR24 ;  /* 0x00000018000a7c82 */ /* 0x000fc40008000000 */
[----:B------:R5:W-:Y:S02]  /*11860*/  UTMALDG.4D [UR8], [UR14], desc[UR6] ;  /* 0x000006080e0075b4 */ /* 0x000be40008019000 */
[----:B-----5:R-:W-:Y:S01]  /*11870*/  UMOV UR8, UR19 ;  /* 0x0000001300087c82 */ /* 0x020fe20008000000 */
[----:B------:R-:W-:Y:S01]  /*11880*/  UMOV UR10, UR17 ;  /* 0x00000011000a7c82 */ /* 0x000fe20008000000 */
[----:B------:R-:W-:Y:S01]  /*11890*/  UMOV UR17, 0x1c0 ;  /* 0x000001c000117882 */ /* 0x000fe20000000000 */
[----:B------:R5:W-:Y:S02]  /*118a0*/  UTMALDG.4D [UR8], [UR14], desc[UR6] ;  /* 0x000006080e0075b4 */ /* 0x000be40008019000 */
[----:B-----5:R-:W-:Y:S01]  /*118b0*/  UMOV UR8, UR16 ;  /* 0x0000001000087c82 */ /* 0x020fe20008000000 */
[----:B------:R-:W-:Y:S02]  /*118c0*/  UMOV UR10, UR17 ;  /* 0x00000011000a7c82 */ /* 0x000fe40008000000 */
[----:B------:R1:W-:Y:S02]  /*118d0*/  UTMALDG.4D [UR8], [UR14], desc[UR6] ;  /* 0x000006080e0075b4 */ /* 0x0003e40008019000 */
[----:B-1----:R-:W-:Y:S01]  /*118e0*/  NOP ;  /* 0x0000000000007918 */ /* 0x002fe20000000000 */
.L_x_4088:
[----:B------:R-:W-:Y:S05]  /*118f0*/  BSYNC B1 ;  /* 0x0000000000017941 */ /* 0x000fea0003800000 */
.L_x_4087:
[----:B------:R-:W-:Y:S01]  /*11900*/  IADD3 R9, R9, 0x1, RZ ;  /* 0x0000000109097810 */ /* 0x000fe20007ffe0ff */
[----:B------:R-:W-:Y:S03]  /*11910*/  BSSY B1, `(.L_x_4094) ;  /* 0x0000070000017945 */ /* 0x000fe60003800000 */
[----:B------:R-:W-:-:S04]  /*11920*/  ISETP.NE.AND P2, PT, R9, 0x2, PT ;  /* 0x000000020900780c */ /* 0x000fc80003f45270 */
[----:B---34-:R-:W-:Y:S02]  /*11930*/  SEL R2, RZ, 0x1, P2 ;  /* 0x00000001ff027807 */ /* 0x018fe40001000000 */
[----:B------:R-:W-:Y:S01]  /*11940*/  SEL R16, R9, RZ, P2 ;  /* 0x000000ff09107207 */ /* 0x000fe20001000000 */
[----:B------:R-:W-:Y:S01]  /*11950*/  VIADD R9, R8, 0xffffffff ;  /* 0xffffffff08097836 */ /* 0x000fe20000000000 */
[----:B------:R-:W-:Y:S01]  /*11960*/  LOP3.LUT R17, R17, R2, RZ, 0x3c, !PT ;  /* 0x0000000211117212 */ /* 0x000fe200078e3cff */
[----:B------:R-:W-:Y:S06]  /*11970*/  @!P6 BRA `(.L_x_4095) ;  /* 0x0000000400a4e947 */ /* 0x000fec0003800000 */
[----:B------:R-:W-:Y:S01]  /*11980*/  MOV R10, R9 ;  /* 0x00000009000a7202 */ /* 0x000fe20000000f00 */
[----:B------:R-:W-:Y:S06]  /*11990*/  @!P0 BRA `(.L_x_4096) ;  /* 0x0000000000448947 */ /* 0x000fec0003800000 */
[----:B------:R-:W1:Y:S02]  /*119a0*/  LDC R11, c[0x0][0x41c] ;  /* 0x00010700ff0b7b82 */ /* 0x000e640000000800 */
[----:B-1----:R-:W-:-:S13]  /*119b0*/  ISETP.NE.AND P2, PT, R11, 0x1, PT ;  /* 0x000000010b00780c */ /* 0x002fda0003f45270 */
[----:B--2---:R-:W1:Y:S02]  /*119c0*/  @P2 LDC.64 R2, c[0x0][0x420] ;  /* 0x00010800ff022b82 */ /* 0x004e640000000a00 */
[----:B-1----:R-:W-:-:S04]  /*119d0*/  @P2 IMAD.HI.U32 R4, R10, R2, RZ ;  /* 0x000000020a042227 */ /* 0x002fc800078e00ff */
[----:B------:R-:W-:Y:S01]  /*119e0*/  IMAD.MOV.U32 R2, RZ, RZ, R10 ;  /* 0x000000ffff027224 */ /* 0x000fe200078e000a */
[----:B------:R-:W-:Y:S02]  /*119f0*/  @P2 SHF.R.U32.HI R2, RZ, R3, R4 ;  /* 0x00000003ff022219 */ /* 0x000fe40000011604 */
[----:B------:R-:W1:Y:S02]  /*11a00*/  LDC.64 R4, c[0x0][0x3f8] ;  /* 0x0000fe00ff047b82 */ /* 0x000e640000000a00 */
[----:B------:R-:W-:-:S05]  /*11a10*/  IADD3 R3, -R2, RZ, RZ ;  /* 0x000000ff02037210 */ /* 0x000fca0007ffe1ff */
[----:B------:R-:W-:Y:S01]  /*11a20*/  IMAD R10, R11, R3, R10 ;  /* 0x000000030b0a7224 */ /* 0x000fe200078e020a */
[----:B------:R-:W-:Y:S01]  /*11a30*/  SHF.R.S32.HI R3, RZ, 0x1f, R2 ;  /* 0x0000001fff037819 */ /* 0x000fe20000011402 */
[----:B------:R-:W-:-:S04]  /*11a40*/  IMAD R11, R7, UR4, RZ ;  /* 0x00000004070b7c24 */ /* 0x000fc8000f8e02ff */
[C---:B------:R-:W-:Y:S02]  /*11a50*/  IMAD R11, R6.reuse, UR5, R11 ;  /* 0x00000005060b7c24 */ /* 0x040fe4000f8e020b */
[----:B------:R-:W-:-:S04]  /*11a60*/  IMAD.WIDE.U32 R2, R6, UR4, R2 ;  /* 0x0000000406027c25 */ /* 0x000fc8000f8e0002 */
[----:B------:R-:W-:Y:S01]  /*11a70*/  IMAD.IADD R3, R11, 0x1, R3 ;  /* 0x000000010b037824 */ /* 0x000fe200078e0203 */
[----:B-1----:R-:W-:-:S04]  /*11a80*/  LEA R4, P2, R2, R4, 0x2 ;  /* 0x0000000402047211 */ /* 0x002fc800078410ff */
[----:B------:R-:W-:-:S05]  /*11a90*/  LEA.HI.X R5, R2, R5, R3, 0x2, P2 ;  /* 0x0000000502057211 */ /* 0x000fca00010f1403 */
[----:B------:R1:W5:Y:S04]  /*11aa0*/  LDG.E R4, desc[UR50][R4.64] ;  /* 0x0000003204047981 */ /* 0x000368000c1e1900 */
.L_x_4096:
[----:B------:R-:W-:Y:S01]  /*11ab0*/  LEA R2, R16, UR37, 0x3 ;  /* 0x0000002510027c11 */ /* 0x000fe2000f8e18ff */
[----:B-1----:R-:W1:Y:S01]  /*11ac0*/  S2R R5, SR_TID.X ;  /* 0x0000000000057919 */ /* 0x002e620000002100 */
[----:B--2---:R-:W-:-:S04]  /*11ad0*/  SHF.L.U32 R3, R17, 0x1f, RZ ;  /* 0x0000001f11037819 */ /* 0x004fc800000006ff */
[----:B------:R-:W2:Y:S01]  /*11ae0*/  SYNCS.PHASECHK.TRANS64.TRYWAIT P3, [R2+URZ+0x28c40], R3 ;  /* 0x028c4003020075a7 */ /* 0x000ea2000806017f */
[----:B-1----:R-:W-:-:S04]  /*11af0*/  LOP3.LUT R5, R5, 0x7f, RZ, 0xc0, !PT ;  /* 0x0000007f05057812 */ /* 0x002fc800078ec0ff */
[----:B------:R-:W-:Y:S01]  /*11b00*/  ISETP.NE.AND P2, PT, R5, RZ, PT ;  /* 0x000000ff0500720c */ /* 0x000fe20003f45270 */
[----:B--2---:R-:W-:-:S12]  /*11b10*/  @!P3 BRA `(.L_x_4097) ;  /* 0x000000100084b947 */ /* 0x004fd80003800000 */
.L_x_4129:
[----:B------:R-:W-:Y:S05]  /*11b20*/  @P2 BRA `(.L_x_4098) ;  /* 0x0000000000142947 */ /* 0x000fea0003800000 */
[----:B------:R-:W-:Y:S02]  /*11b30*/  ISETP.NE.AND P3, PT, R19, RZ, PT ;  /* 0x000000ff1300720c */ /* 0x000fe40003f65270 */
[----:B------:R-:W-:-:S04]  /*11b40*/  MOV R5, 0x2000 ;  /* 0x0000200000057802 */ /* 0x000fc80000000f00 */
[----:B------:R2:W-:Y:S07]  /*11b50*/  SYNCS.ARRIVE.TRANS64 RZ, [R2+URZ+0x28c30], R5 ;  /* 0x028c300502ff79a7 */ /* 0x0005ee000800003f */
[----:B------:R-:W-:Y:S05]  /*11b60*/  @!P3 BRA `(.L_x_4098) ;  /* 0x000000000004b947 */ /* 0x000fea0003800000 */
[----:B------:R-:W-:Y:S01]  /*11b70*/  BPT.TRAP 0x1 ;  /* 0x000000040000795c */ /* 0x000fe20000300000 */
.L_x_4098:
[----:B------:R-:W-:Y:S01]  /*11b80*/  R2UR UR8, R16 ;  /* 0x00000000100872ca */ /* 0x000fe200000e0000 */
[----:B--2---:R-:W-:Y:S01]  /*11b90*/  IMAD.SHL.U32 R5, R10, 0x40, RZ ;  /* 0x000000400a057824 */ /* 0x004fe200078e00ff */
        /* <DEDUP_REMOVED lines=13> */
[----:B------:R-:W3:Y:S02]  /*11c70*/  SYNCS.PHASECHK.TRANS64.TRYWAIT P3, [R2+URZ+0x28c60], R3 ;  /* 0x028c6003020075a7 */ /* 0x000ee4000806017f */
[----:B--23--:R-:W-:Y:S05]  /*11c80*/  @!P3 BRA `(.L_x_4099) ;  /* 0x00000010003cb947 */ /* 0x00cfea0003800000 */
.L_x_4130:
[----:B------:R-:W-:Y:S05]  /*11c90*/  @P2 BRA `(.L_x_4100) ;  /* 0x0000000000142947 */ /* 0x000fea0003800000 */
[----:B------:R-:W-:Y:S02]  /*11ca0*/  ISETP.NE.AND P2, PT, R19, RZ, PT ;  /* 0x000000ff1300720c */ /* 0x000fe40003f45270 */
[----:B-12---:R-:W-:-:S04]  /*11cb0*/  MOV R3, 0x10000 ;  /* 0x0001000000037802 */ /* 0x006fc80000000f00 */
[----:B------:R3:W-:Y:S07]  /*11cc0*/  SYNCS.ARRIVE.TRANS64 RZ, [R2+URZ+0x28c50], R3 ;  /* 0x028c500302ff79a7 */ /* 0x0007ee000800003f */
[----:B------:R-:W-:Y:S05]  /*11cd0*/  @!P2 BRA `(.L_x_4100) ;  /* 0x000000000004a947 */ /* 0x000fea0003800000 */
[----:B------:R-:W-:Y:S01]  /*11ce0*/  BPT.TRAP 0x1 ;  /* 0x000000040000795c */ /* 0x000fe20000300000 */
.L_x_4100:
        /* <DEDUP_REMOVED lines=22> */
[----:B----4-:R-:W-:Y:S01]  /*11e50*/  UMOV UR8, UR17 ;  /* 0x0000001100087c82 */ /* 0x010fe20008000000 */
[----:B------:R-:W-:Y:S01]  /*11e60*/  UMOV UR10, UR18 ;  /* 0x00000012000a7c82 */ /* 0x000fe20008000000 */
[----:B------:R-:W-:Y:S01]  /*11e70*/  UIADD3 UR17, UR16, 0x8400, URZ ;  /* 0x0000840010117890 */ /* 0x000fe2000fffe03f */
[----:B------:R4:W-:Y:S01]  /*11e80*/  UTMALDG.4D [UR8], [UR14], desc[UR6] ;  /* 0x000006080e0075b4 */ /* 0x0009e20008019000 */
[----:B------:R-:W-:Y:S01]  /*11e90*/  UIADD3 UR18, UR16, 0xa400, URZ ;  /* 0x0000a40010127890 */ /* 0x000fe2000fffe03f */
[----:B----4-:R-:W-:Y:S01]  /*11ea0*/  UMOV UR8, UR19 ;  /* 0x0000001300087c82 */ /* 0x010fe20008000000 */
[----:B------:R-:W-:Y:S01]  /*11eb0*/  UMOV UR10, UR20 ;  /* 0x00000014000a7c82 */ /* 0x000fe20008000000 */
[----:B------:R-:W-:Y:S01]  /*11ec0*/  UIADD3 UR19, UR16, 0xc400, URZ ;  /* 0x0000c40010137890 */ /* 0x000fe2000fffe03f */
[----:B------:R4:W-:Y:S02]  /*11ed0*/  UTMALDG.4D [UR8], [UR14], desc[UR6] ;  /* 0x000006080e0075b4 */ /* 0x0009e40008019000 */
[----:B----4-:R-:W-:Y:S01]  /*11ee0*/  UMOV UR8, UR21 ;  /* 0x0000001500087c82 */ /* 0x010fe20008000000 */
[----:B------:R-:W-:-:S02]  /*11ef0*/  UMOV UR10, UR22 ;  /* 0x00000016000a7c82 */ /* 0x000fc40008000000 */
[----:B------:R4:W-:Y:S02]  /*11f00*/  UTMALDG.4D [UR8], [UR14], desc[UR6] ;  /* 0x000006080e0075b4 */ /* 0x0009e40008019000 */
[----:B----4-:R-:W-:Y:S01]  /*11f10*/  UMOV UR8, UR17 ;  /* 0x0000001100087c82 */ /* 0x010fe20008000000 */
[----:B------:R-:W-:Y:S01]  /*11f20*/  UMOV UR10, UR23 ;  /* 0x00000017000a7c82 */ /* 0x000fe20008000000 */
[----:B------:R-:W-:Y:S01]  /*11f30*/  UIADD3 UR17, UR16, 0xe400, URZ ;  /* 0x0000e40010117890 */ /* 0x000fe2000fffe03f */
[----:B------:R4:W-:Y:S02]  /*11f40*/  UTMALDG.4D [UR8], [UR14], desc[UR6] ;  /* 0x000006080e0075b4 */ /* 0x0009e40008019000 */
[----:B------:R-:W-:Y:S01]  /*11f50*/  UMOV UR16, 0x180 ;  /* 0x0000018000107882 */ /* 0x000fe20000000000 */
[----:B----4-:R-:W-:Y:S01]  /*11f60*/  UMOV UR8, UR18 ;  /* 0x0000001200087c82 */ /* 0x010fe20008000000 */
[----:B------:R-:W-:Y:S02]  /*11f70*/  UMOV UR10, UR24 ;  /* 0x00000018000a7c82 */ /* 0x000fe40008000000 */
[----:B------:R4:W-:Y:S02]  /*11f80*/  UTMALDG.4D [UR8], [UR14], desc[UR6] ;  /* 0x000006080e0075b4 */ /* 0x0009e40008019000 */
[----:B----4-:R-:W-:Y:S01]  /*11f90*/  UMOV UR8, UR19 ;  /* 0x0000001300087c82 */ /* 0x010fe20008000000 */
[----:B------:R-:W-:Y:S01]  /*11fa0*/  UMOV UR10, UR16 ;  /* 0x00000010000a7c82 */ /* 0x000fe20008000000 */
[----:B------:R-:W-:Y:S01]  /*11fb0*/  UMOV UR16, 0x1c0 ;  /* 0x000001c000107882 */ /* 0x000fe20000000000 */
[----:B------:R4:W-:Y:S02]  /*11fc0*/  UTMALDG.4D [UR8], [UR14], desc[UR6] ;  /* 0x000006080e0075b4 */ /* 0x0009e40008019000 */
[----:B----4-:R-:W-:Y:S01]  /*11fd0*/  UMOV UR8, UR17 ;  /* 0x0000001100087c82 */ /* 0x010fe20008000000 */
[----:B------:R-:W-:-:S02]  /*11fe0*/  UMOV UR10, UR16 ;  /* 0x00000010000a7c82 */ /* 0x000fc40008000000 */
[----:B------:R4:W-:Y:S02]  /*11ff0*/  UTMALDG.4D [UR8], [UR14], desc[UR6] ;  /* 0x000006080e0075b4 */ /* 0x0009e40008019000 */
[----:B----4-:R-:W-:Y:S01]  /*12000*/  NOP ;  /* 0x0000000000007918 */ /* 0x010fe20000000000 */
.L_x_4095:
[----:B------:R-:W-:Y:S05]  /*12010*/  BSYNC B1 ;  /* 0x0000000000017941 */ /* 0x000fea0003800000 */
.L_x_4094:
[----:B------:R-:W-:Y:S01]  /*12020*/  ISETP.GT.AND P2, PT, R9, UR38, PT ;  /* 0x0000002609007c0c */ /* 0x000fe2000bf44270 */
[----:B------:R-:W-:-:S12]  /*12030*/  VIADD R8, R8, 0xfffffffe ;  /* 0xfffffffe08087836 */ /* 0x000fd80000000000 */
[----:B------:R-:W-:Y:S05]  /*12040*/  @P2 BRA `(.L_x_4101) ;  /* 0xfffffff000602947 */ /* 0x000fea000383ffff */
.L_x_4086:
[----:B------:R-:W-:Y:S05]  /*12050*/  BSYNC B0 ;  /* 0x0000000000007941 */ /* 0x000fea0003800000 */
.L_x_4077:
[----:B------:R-:W-:Y:S01]  /*12060*/  IADD3 R16, R16, 0x1, RZ ;  /* 0x0000000110107810 */ /* 0x000fe20007ffe0ff */
[----:B------:R-:W-:Y:S03]  /*12070*/  BSSY B0, `(.L_x_4102) ;  /* 0x0000011000007945 */ /* 0x000fe60003800000 */
[----:B------:R-:W-:-:S04]  /*12080*/  ISETP.NE.AND P0, PT, R16, 0x2, PT ;  /* 0x000000021000780c */ /* 0x000fc80003f05270 */
[----:B------:R-:W-:-:S04]  /*12090*/  SEL R0, RZ, 0x1, P0 ;  /* 0x00000001ff007807 */ /* 0x000fc80000000000 */
[----:B------:R-:W-:Y:S01]  /*120a0*/  LOP3.LUT R17, R17, R0, RZ, 0x3c, !PT ;  /* 0x0000000011117212 */ /* 0x000fe200078e3cff */
[----:B------:R-:W-:Y:S06]  /*120b0*/  @P1 BRA `(.L_x_4103) ;  /* 0x0000000000301947 */ /* 0x000fec0003800000 */
[----:B-12---:R-:W1:Y:S01]  /*120c0*/  S2R R5, SR_LANEID ;  /* 0x0000000000057919 */ /* 0x006e620000000000 */
[----:B------:R-:W-:Y:S01]  /*120d0*/  VOTEU.ANY UR6, UPT, PT ;  /* 0x0000000000067886 */ /* 0x000fe200038e0100 */
[----:B---34-:R-:W2:Y:S01]  /*120e0*/  LDC.64 R2, c[0x0][0xdf0] ;  /* 0x00037c00ff027b82 */ /* 0x018ea20000000a00 */
        /* <DEDUP_REMOVED lines=9> */
.L_x_4103:
[----:B------:R-:W-:Y:S05]  /*12180*/  BSYNC B0 ;  /* 0x0000000000007941 */ /* 0x000fea0003800000 */
.L_x_4102:
[----:B------:R-:W-:Y:S01]  /*12190*/  SEL R16, R16, RZ, P0 ;  /* 0x000000ff10107207 */ /* 0x000fe20000000000 */
[----:B------:R-:W-:-:S07]  /*121a0*/  IMAD.MOV.U32 R13, RZ, RZ, R18 ;  /* 0x000000ffff0d7224 */ /* 0x000fce00078e0012 */
.L_x_4062:
[----:B------:R-:W-:Y:S05]  /*121b0*/  BSYNC B6 ;  /* 0x0000000000067941 */ /* 0x000fea0003800000 */
.L_x_4060:
[----:B------:R-:W-:-:S03]  /*121c0*/  UMOV UR6, 0xffffffff ;  /* 0xffffffff00067882 */ /* 0x000fc60000000000 */
[----:B------:R-:W-:Y:S05]  /*121d0*/  BRA.DIV UR6, `(.L_x_4104) ;  /* 0x0000000a06fc7947 */ /* 0x000fea000b800000 */
[----:B------:R1:W1:Y:S02]  /*121e0*/  SHFL.IDX PT, R14, R13, RZ, 0x1f ;  /* 0x00001fff0d0e7589 */ /* 0x00026400000e0000 */
.L_x_4133:
[----:B------:R-:W-:Y:S01]  /*121f0*/  ISETP.NE.AND P0, PT, R19, RZ, PT ;  /* 0x000000ff1300720c */ /* 0x000fe20003f05270 */
[----:B------:R-:W-:Y:S05]  /*12200*/  WARPSYNC.ALL ;  /* 0x0000000000007948 */ /* 0x000fea0003800000 */
[----:B------:R-:W-:Y:S01]  /*12210*/  BAR.SYNC.DEFER_BLOCKING 0x4, 0x120 ;  /* 0x0104800000007b1d */ /* 0x000fe20000010000 */
[----:B-1----:R-:W-:-:S05]  /*12220*/  MOV R18, R14 ;  /* 0x0000000e00127202 */ /* 0x002fca0000000f00 */
[----:B------:R-:W-:Y:S01]  /*12230*/  ULDC UR6, c[0x0][0xda8] ;  /* 0x00036a0000067ab9 */ /* 0x000fe20000000800 */
[----:B------:R-:W-:Y:S01]  /*12240*/  @!P0 MOV R0, 0x400 ;  /* 0x0000040000008802 */ /* 0x000fe20000000f00 */
[----:B--234-:R-:W1:Y:S03]  /*12250*/  @!P0 S2R R3, SR_CgaCtaId ;  /* 0x0000000000038919 */ /* 0x01ce660000008800 */
[----:B-1----:R-:W-:-:S05]  /*12260*/  @!P0 LEA R0, R3, R0, 0x18 ;  /* 0x0000000003008211 */ /* 0x002fca00078ec0ff */
[----:B------:R1:W-:Y:S01]  /*12270*/  @!P0 STS [R0+0x28cd0], R13 ;  /* 0x028cd00d00008388 */ /* 0x0003e20000000800 */
[----:B------:R-:W-:Y:S06]  /*12280*/  BAR.ARV 0x5, 0x120 ;  /* 0x0144800000007b1d */ /* 0x000fec0000002000 */
[----:B------:R-:W-:-:S13]  /*12290*/  ISETP.GE.AND P0, PT, R18, UR6, PT ;  /* 0x0000000612007c0c */ /* 0x000fda000bf06270 */
[----:B-1----:R-:W-:Y:S05]  /*122a0*/  @!P0 BRA `(.L_x_4105) ;  /* 0xffffffd000008947 */ /* 0x002fea000383ffff */
.L_x_4051:
[----:B------:R-:W1:Y:S01]  /*122b0*/  S2R R3, SR_CgaCtaId ;  /* 0x0000000000037919 */ /* 0x000e620000008800 */
[----:B------:R-:W-:Y:S01]  /*122c0*/  UIADD3 UR45, UR45, 0x1, URZ ;  /* 0x000000012d2d7890 */ /* 0x000fe2000fffe03f */
[----:B------:R-:W-:-:S03]  /*122d0*/  MOV R0, 0x400 ;  /* 0x0000040000007802 */ /* 0x000fc60000000f00 */
[----:B------:R-:W-:-:S04]  /*122e0*/  ULEA.HI UR4, UR45, UR45, URZ, 0x1 ;  /* 0x0000002d2d047291 */ /* 0x000fc8000f8f083f */
[----:B------:R-:W-:-:S04]  /*122f0*/  ULOP3.LUT UR4, UR4, 0xfffffffe, URZ, 0xc0, !UPT ;  /* 0xfffffffe04047892 */ /* 0x000fc8000f8ec03f */
[----:B------:R-:W-:Y:S01]  /*12300*/  UIADD3 UR4, UR45, -UR4, URZ ;  /* 0x800000042d047290 */ /* 0x000fe2000fffe03f */
[----:B-1----:R-:W-:-:S05]  /*12310*/  LEA R7, R3, R0, 0x18 ;  /* 0x0000000003077211 */ /* 0x002fca00078ec0ff */
[----:B------:R-:W-:-:S05]  /*12320*/  IMAD.U32 R0, RZ, RZ, UR4 ;  /* 0x00000004ff007e24 */ /* 0x000fca000f8e00ff */
[----:B------:R-:W-:-:S04]  /*12330*/  SHF.L.U32 R0, R0, 0x1f, RZ ;  /* 0x0000001f00007819 */ /* 0x000fc800000006ff */
[----:B------:R-:W1:Y:S02]  /*12340*/  SYNCS.PHASECHK.TRANS64.TRYWAIT P0, [R7+URZ+0x28c20], R0 ;  /* 0x028c2000070075a7 */ /* 0x000e64000800017f */
[----:B-1----:R-:W-:Y:S05]  /*12350*/  @!P0 BRA `(.L_x_4106) ;  /* 0x0000000800c08947 */ /* 0x002fea0003800000 */
.L_x_4134:
[----:B------:R-:W2:Y:S02]  /*12360*/  S2R R2, SR_TID.X ;  /* 0x0000000000027919 */ /* 0x000ea40000002100 */
[----:B--2---:R-:W-:-:S04]  /*12370*/  SHF.R.U32.HI R2, RZ, 0x5, R2 ;  /* 0x00000005ff027819 */ /* 0x004fc80000011602 */
[----:B------:R-:W-:-:S05]  /*12380*/  LOP3.LUT R2, R2, 0x3, RZ, 0xc0, !PT ;  /* 0x0000000302027812 */ /* 0x000fca00078ec0ff */
[----:B-1----:R-:W1:Y:S02]  /*12390*/  SHFL.IDX PT, R0, R2, RZ, 0x1f ;  /* 0x00001fff02007589 */ /* 0x002e6400000e0000 */
[----:B-1----:R-:W-:-:S13]  /*123a0*/  ISETP.NE.AND P0, PT, R0, RZ, PT ;  /* 0x000000ff0000720c */ /* 0x002fda0003f05270 */
[----:B------:R-:W-:Y:S05]  /*123b0*/  @P0 EXIT ;  /* 0x000000000000094d */ /* 0x000fea0003800000 */
[----:B------:R-:W-:Y:S01]  /*123c0*/  ELECT P0, URZ, PT ;  /* 0x00000000003f782f */ /* 0x000fe20003800000 */
[----:B------:R-:W-:-:S12]  /*123d0*/  BSSY B0, `(.L_x_4107) ;  /* 0x0000020000007945 */ /* 0x000fd80003800000 */
[----:B------:R-:W-:Y:S05]  /*123e0*/  @!P0 BRA `(.L_x_4108) ;  /* 0x0000000000788947 */ /* 0x000fea0003800000 */
[----:B------:R-:W-:-:S06]  /*123f0*/  ULOP3.LUT UR4, UR36, 0x2, URZ, 0xfc, !UPT ;  /* 0x0000000224047892 */ /* 0x000fcc000f8efc3f */
[----:B------:R-:W-:-:S04]  /*12400*/  MOV R0, UR4 ;  /* 0x0000000400007c02 */ /* 0x000fc80008000f00 */
[----:B------:R-:W-:-:S13]  /*12410*/  ISETP.NE.AND P2, PT, R0, 0x3, PT ;  /* 0x000000030000780c */ /* 0x000fda0003f45270 */
[----:B------:R-:W-:Y:S05]  /*12420*/  @!P2 BRA `(.L_x_4109) ;  /* 0x000000000004a947 */ /* 0x000fea0003800000 */
[----:B------:R-:W-:Y:S01]  /*12430*/  BPT.TRAP 0x1 ;  /* 0x000000040000795c */ /* 0x000fe20000300000 */
.L_x_4109:
[----:B------:R-:W-:Y:S01]  /*12440*/  VIADD R3, R7, 0x28c40 ;  /* 0x00028c4007037836 */ /* 0x000fe20000000000 */
[----:B------:R-:W-:Y:S01]  /*12450*/  SHF.L.U32 R4, R17, 0x1f, RZ ;  /* 0x0000001f11047819 */ /* 0x000fe200000006ff */
[----:B------:R-:W-:-:S03]  /*12460*/  VIADD R0, R16, 0x1 ;  /* 0x0000000110007836 */ /* 0x000fc60000000000 */
[----:B------:R-:W-:Y:S02]  /*12470*/  LEA R5, R16, R3, 0x3 ;  /* 0x0000000310057211 */ /* 0x000fe400078e18ff */
[----:B------:R-:W-:Y:S02]  /*12480*/  ISETP.NE.AND P1, PT, R0, 0x2, PT ;  /* 0x000000020000780c */ /* 0x000fe40003f25270 */
[----:B------:R-:W1:Y:S02]  /*12490*/  SYNCS.PHASECHK.TRANS64.TRYWAIT P0, [R5+URZ], R4 ;  /* 0x00000004050075a7 */ /* 0x000e64000800017f */
[----:B------:R-:W-:-:S04]  /*124a0*/  SEL R2, RZ, 0x1, P1 ;  /* 0x00000001ff027807 */ /* 0x000fc80000800000 */
[----:B------:R-:W-:Y:S02]  /*124b0*/  LOP3.LUT R17, R17, R2, RZ, 0x3c, !PT ;  /* 0x0000000211117212 */ /* 0x000fe400078e3cff */
[----:B------:R-:W-:Y:S02]  /*124c0*/  SEL R2, R0, RZ, P1 ;  /* 0x000000ff00027207 */ /* 0x000fe40000800000 */
[----:B------:R-:W-:Y:S02]  /*124d0*/  SHF.L.U32 R0, R17, 0x1f, RZ ;  /* 0x0000001f11007819 */ /* 0x000fe400000006ff */
[----:B------:R-:W-:Y:S01]  /*124e0*/  LEA R3, R2, R3, 0x3 ;  /* 0x0000000302037211 */ /* 0x000fe200078e18ff */
[----:B-1----:R-:W-:Y:S06]  /*124f0*/  @!P0 BRA `(.L_x_4110) ;  /* 0x00000008006c8947 */ /* 0x002fec0003800000 */
.L_x_4135:
[----:B------:R-:W2:Y:S02]  /*12500*/  SYNCS.PHASECHK.TRANS64.TRYWAIT P0, [R3+URZ], R0 ;  /* 0x00000000030075a7 */ /* 0x000ea4000800017f */
[----:B--2---:R-:W-:Y:S05]  /*12510*/  @!P0 BRA `(.L_x_4111) ;  /* 0x0000000800788947 */ /* 0x004fea0003800000 */
.L_x_4136:
[----:B------:R-:W-:Y:S05]  /*12520*/  @!P2 BRA `(.L_x_4112) ;  /* 0x000000000004a947 */ /* 0x000fea0003800000 */
[----:B------:R-:W-:Y:S01]  /*12530*/  BPT.TRAP 0x1 ;  /* 0x000000040000795c */ /* 0x000fe20000300000 */
.L_x_4112:
[----:B--2---:R-:W-:-:S05]  /*12540*/  VIADD R3, R7, 0x28c60 ;  /* 0x00028c6007037836 */ /* 0x004fca0000000000 */
[----:B-1----:R-:W-:-:S04]  /*12550*/  LEA R5, R16, R3, 0x3 ;  /* 0x0000000310057211 */ /* 0x002fc800078e18ff */
[----:B------:R-:W1:Y:S02]  /*12560*/  SYNCS.PHASECHK.TRANS64.TRYWAIT P0, [R5+URZ], R4 ;  /* 0x00000004050075a7 */ /* 0x000e64000800017f */
[----:B-1----:R-:W-:Y:S05]  /*12570*/  @!P0 BRA `(.L_x_4113) ;  /* 0x0000000800748947 */ /* 0x002fea0003800000 */
.L_x_4137:
[----:B------:R-:W-:-:S07]  /*12580*/  IMAD R3, R2, 0x8, R3 ;  /* 0x0000000802037824 */ /* 0x000fce00078e0203 */
.L_x_4114:
[----:B--2---:R2:W3:Y:S02]  /*12590*/  SYNCS.PHASECHK.TRANS64.TRYWAIT P0, [R3+URZ], R0 ;  /* 0x00000000030075a7 */ /* 0x0044e4000800017f */
[----:B---3--:R-:W-:Y:S05]  /*125a0*/  @!P0 NANOSLEEP.SYNCS 0x989680 ;  /* 0x009896800000895d */ /* 0x008fea0003900000 */
[----:B------:R-:W3:Y:S02]  /*125b0*/  @!P0 SYNCS.PHASECHK.TRANS64 P0, [R3+URZ], R0 ;  /* 0x00000000030085a7 */ /* 0x000ee4000800007f */
[----:B---3--:R-:W-:Y:S05]  /*125c0*/  @!P0 BRA `(.L_x_4114) ;  /* 0xfffffffc00f08947 */ /* 0x008fea000383ffff */
.L_x_4108:
[----:B------:R-:W-:Y:S05]  /*125d0*/  BSYNC B0 ;  /* 0x0000000000007941 */ /* 0x000fea0003800000 */
.L_x_4107:
[----:B------:R-:W-:Y:S05]  /*125e0*/  EXIT ;  /* 0x000000000000794d */ /* 0x000fea0003800000 */
.L_x_3957:
[----:B-1----:R-:W-:-:S04]  /*125f0*/  MOV R6, UR21 ;  /* 0x0000001500067c02 */ /* 0x002fc80008000f00 */
[----:B------:R1:W2:Y:S03]  /*12600*/  SYNCS.PHASECHK.TRANS64.TRYWAIT P1, [R6+URZ+0x28c50], R3 ;  /* 0x028c5003060075a7 */ /* 0x0002a6000802017f */
[----:B--2---:R-:W-:Y:S05]  /*12610*/  @!P1 NANOSLEEP.SYNCS 0x989680 ;  /* 0x009896800000995d */ /* 0x004fea0003900000 */
[----:B------:R-:W2:Y:S02]  /*12620*/  @!P1 SYNCS.PHASECHK.TRANS64 P1, [R6+URZ+0x28c50], R3 ;  /* 0x028c5003060095a7 */ /* 0x000ea4000802007f */
[----:B--2---:R-:W-:Y:S05]  /*12630*/  @!P1 BRA `(.L_x_3957) ;  /* 0xfffffffc00ec9947 */ /* 0x004fea000383ffff */
[----:B------:R-:W-:Y:S05]  /*12640*/  BRA `(.L_x_4115) ;  /* 0xfffffef400487947 */ /* 0x000fea000383ffff */
.L_x_3962:
[----:B--2---:R-:W-:-:S04]  /*12650*/  IMAD.U32 R5, RZ, RZ, UR21 ;  /* 0x00000015ff057e24 */ /* 0x004fc8000f8e00ff */
[----:B------:R2:W3:Y:S03]  /*12660*/  SYNCS.PHASECHK.TRANS64.TRYWAIT P1, [R5+URZ+0x28c50], R4 ;  /* 0x028c5004050075a7 */ /* 0x0004e6000802017f */
[----:B---3--:R-:W-:Y:S05]  /*12670*/  @!P1 NANOSLEEP.SYNCS 0x989680 ;  /* 0x009896800000995d */ /* 0x008fea0003900000 */
[----:B------:R-:W3:Y:S02]  /*12680*/  @!P1 SYNCS.PHASECHK.TRANS64 P1, [R5+URZ+0x28c50], R4 ;  /* 0x028c5004050095a7 */ /* 0x000ee4000802007f */
[----:B---3--:R-:W-:Y:S05]  /*12690*/  @!P1 BRA `(.L_x_3962) ;  /* 0xfffffffc00ec9947 */ /* 0x008fea000383ffff */
[----:B------:R-:W-:Y:S05]  /*126a0*/  BRA `(.L_x_3961) ;  /* 0xffffff0000447947 */ /* 0x000fea000383ffff */
.L_x_3971:
[----:B-1----:R-:W-:-:S04]  /*126b0*/  MOV R3, UR48 ;  /* 0x0000003000037c02 */ /* 0x002fc80008000f00 */
[----:B------:R1:W2:Y:S03]  /*126c0*/  SYNCS.PHASECHK.TRANS64.TRYWAIT P1, [R3+URZ+0x28c00], R0 ;  /* 0x028c0000030075a7 */ /* 0x0002a6000802017f */
[----:B--2---:R-:W-:Y:S05]  /*126d0*/  @!P1 NANOSLEEP.SYNCS 0x989680 ;  /* 0x009896800000995d */ /* 0x004fea0003900000 */
[----:B------:R-:W2:Y:S02]  /*126e0*/  @!P1 SYNCS.PHASECHK.TRANS64 P1, [R3+URZ+0x28c00], R0 ;  /* 0x028c0000030095a7 */ /* 0x000ea4000802007f */
[----:B--2---:R-:W-:Y:S05]  /*126f0*/  @!P1 BRA `(.L_x_3971) ;  /* 0xfffffffc00ec9947 */ /* 0x004fea000383ffff */
[----:B------:R-:W-:Y:S05]  /*12700*/  BRA `(.L_x_4116) ;  /* 0xffffff1400647947 */ /* 0x000fea000383ffff */
.L_x_3975:
[----:B---3--:R3:W4:Y:S02]  /*12710*/  SYNCS.PHASECHK.TRANS64.TRYWAIT P1, [R6+URZ+0x28c30], R13 ;  /* 0x028c300d060075a7 */ /* 0x008724000802017f */
[----:B----4-:R-:W-:Y:S05]  /*12720*/  @!P1 NANOSLEEP.SYNCS 0x989680 ;  /* 0x009896800000995d */ /* 0x010fea0003900000 */
[----:B------:R-:W4:Y:S02]  /*12730*/  @!P1 SYNCS.PHASECHK.TRANS64 P1, [R6+URZ+0x28c30], R13 ;  /* 0x028c300d060095a7 */ /* 0x000f24000802007f */
[----:B----4-:R-:W-:Y:S05]  /*12740*/  @!P1 BRA `(.L_x_3975) ;  /* 0xfffffffc00f09947 */ /* 0x010fea000383ffff */
[----:B------:R-:W-:Y:S05]  /*12750*/  BRA `(.L_x_3974) ;  /* 0xffffff1400807947 */ /* 0x000fea000383ffff */
.L_x_3987:
[----:B----4-:R4:W1:Y:S02]  /*12760*/  SYNCS.PHASECHK.TRANS64.TRYWAIT P3, [R6+URZ+0x28c50], R13 ;  /* 0x028c500d060075a7 */ /* 0x010864000806017f */
[----:B-1----:R-:W-:Y:S05]  /*12770*/  @!P3 NANOSLEEP.SYNCS 0x989680 ;  /* 0x009896800000b95d */ /* 0x002fea0003900000 */
[----:B------:R-:W1:Y:S02]  /*12780*/  @!P3 SYNCS.PHASECHK.TRANS64 P3, [R6+URZ+0x28c50], R13 ;  /* 0x028c500d0600b5a7 */ /* 0x000e64000806007f */
[----:B-1----:R-:W-:Y:S05]  /*12790*/  @!P3 BRA `(.L_x_3987) ;  /* 0xfffffffc00f0b947 */ /* 0x002fea000383ffff */
[----:B------:R-:W-:Y:S05]  /*127a0*/  BRA `(.L_x_3986) ;  /* 0xffffff3000ec7947 */ /* 0x000fea000383ffff */
.L_x_3995:
[----:B---3--:R-:W-:-:S04]  /*127b0*/  IMAD.U32 R11, RZ, RZ, UR27 ;  /* 0x0000001bff0b7e24 */ /* 0x008fc8000f8e00ff */
[----:B------:R3:W4:Y:S03]  /*127c0*/  SYNCS.PHASECHK.TRANS64.TRYWAIT P3, [R11+URZ+0x28c30], R10 ;  /* 0x028c300a0b0075a7 */ /* 0x000726000806017f */
[----:B----4-:R-:W-:Y:S05]  /*127d0*/  @!P3 NANOSLEEP.SYNCS 0x989680 ;  /* 0x009896800000b95d */ /* 0x010fea0003900000 */
[----:B------:R-:W4:Y:S02]  /*127e0*/  @!P3 SYNCS.PHASECHK.TRANS64 P3, [R11+URZ+0x28c30], R10 ;  /* 0x028c300a0b00b5a7 */ /* 0x000f24000806007f */
[----:B----4-:R-:W-:Y:S05]  /*127f0*/  @!P3 BRA `(.L_x_3995) ;  /* 0xfffffffc00ecb947 */ /* 0x010fea000383ffff */
[----:B------:R-:W-:Y:S05]  /*12800*/  BRA `(.L_x_3994) ;  /* 0xffffff3800207947 */ /* 0x000fea000383ffff */
.L_x_4007:
[----:B---3--:R3:W4:Y:S02]  /*12810*/  SYNCS.PHASECHK.TRANS64.TRYWAIT P3, [R13+URZ+0x28c50], R10 ;  /* 0x028c500a0d0075a7 */ /* 0x008724000806017f */
[----:B----4-:R-:W-:Y:S05]  /*12820*/  @!P3 NANOSLEEP.SYNCS 0x989680 ;  /* 0x009896800000b95d */ /* 0x010fea0003900000 */
[----:B------:R-:W4:Y:S02]  /*12830*/  @!P3 SYNCS.PHASECHK.TRANS64 P3, [R13+URZ+0x28c50], R10 ;  /* 0x028c500a0d00b5a7 */ /* 0x000f24000806007f */
[----:B----4-:R-:W-:Y:S05]  /*12840*/  @!P3 BRA `(.L_x_4007) ;  /* 0xfffffffc00f0b947 */ /* 0x010fea000383ffff */
[----:B------:R-:W-:Y:S05]  /*12850*/  BRA `(.L_x_4006) ;  /* 0xffffff5800c87947 */ /* 0x000fea000383ffff */
.L_x_4016:
[----:B----4-:R-:W-:-:S04]  /*12860*/  MOV R8, UR25 ;  /* 0x0000001900087c02 */ /* 0x010fc80008000f00 */
[----:B------:R4:W1:Y:S03]  /*12870*/  SYNCS.PHASECHK.TRANS64.TRYWAIT P3, [R8+URZ+0x28c30], R9 ;  /* 0x028c3009080075a7 */ /* 0x000866000806017f */
[----:B-1----:R-:W-:Y:S05]  /*12880*/  @!P3 NANOSLEEP.SYNCS 0x989680 ;  /* 0x009896800000b95d */ /* 0x002fea0003900000 */
[----:B------:R-:W1:Y:S02]  /*12890*/  @!P3 SYNCS.PHASECHK.TRANS64 P3, [R8+URZ+0x28c30], R9 ;  /* 0x028c30090800b5a7 */ /* 0x000e64000806007f */
[----:B-1----:R-:W-:Y:S05]  /*128a0*/  @!P3 BRA `(.L_x_4016) ;  /* 0xfffffffc00ecb947 */ /* 0x002fea000383ffff */
[----:B------:R-:W-:Y:S05]  /*128b0*/  BRA `(.L_x_4015) ;  /* 0xffffff60003c7947 */ /* 0x000fea000383ffff */
.L_x_4020:
[----:B---3--:R3:W4:Y:S02]  /*128c0*/  SYNCS.PHASECHK.TRANS64.TRYWAIT P3, [R170+URZ+0x28c50], R9 ;  /* 0x028c5009aa0075a7 */ /* 0x008724000806017f */
[----:B----4-:R-:W-:Y:S05]  /*128d0*/  @!P3 NANOSLEEP.SYNCS 0x989680 ;  /* 0x009896800000b95d */ /* 0x010fea0003900000 */
[----:B------:R-:W4:Y:S02]  /*128e0*/  @!P3 SYNCS.PHASECHK.TRANS64 P3, [R170+URZ+0x28c50], R9 ;  /* 0x028c5009aa00b5a7 */ /* 0x000f24000806007f */
[----:B----4-:R-:W-:Y:S05]  /*128f0*/  @!P3 BRA `(.L_x_4020) ;  /* 0xfffffffc00f0b947 */ /* 0x010fea000383ffff */
[----:B------:R-:W-:Y:S05]  /*12900*/  BRA `(.L_x_4019) ;  /* 0xffffff7800607947 */ /* 0x000fea000383ffff */
.L_x_4026:
[----:B------:R-:W-:-:S04]  /*12910*/  IMAD.U32 R7, RZ, RZ, UR27 ;  /* 0x0000001bff077e24 */ /* 0x000fc8000f8e00ff */
[----:B------:R1:W1:Y:S03]  /*12920*/  SYNCS.PHASECHK.TRANS64.TRYWAIT P2, [R7+URZ+0x28c30], R10 ;  /* 0x028c300a070075a7 */ /* 0x000266000804017f */
[----:B-1----:R-:W-:Y:S05]  /*12930*/  @!P2 NANOSLEEP.SYNCS 0x989680 ;  /* 0x009896800000a95d */ /* 0x002fea0003900000 */
[----:B------:R-:W1:Y:S02]  /*12940*/  @!P2 SYNCS.PHASECHK.TRANS64 P2, [R7+URZ+0x28c30], R10 ;  /* 0x028c300a0700a5a7 */ /* 0x000e64000804007f */
[----:B-1----:R-:W-:Y:S05]  /*12950*/  @!P2 BRA `(.L_x_4026) ;  /* 0xfffffffc00eca947 */ /* 0x002fea000383ffff */
[----:B------:R-:W-:Y:S05]  /*12960*/  BRA `(.L_x_4025) ;  /* 0xffffff7c00507947 */ /* 0x000fea000383ffff */
.L_x_4038:
[----:B---3--:R3:W4:Y:S02]  /*12970*/  SYNCS.PHASECHK.TRANS64.TRYWAIT P2, [R15+URZ+0x28c50], R10 ;  /* 0x028c500a0f0075a7 */ /* 0x008724000804017f */
[----:B----4-:R-:W-:Y:S05]  /*12980*/  @!P2 NANOSLEEP.SYNCS 0x989680 ;  /* 0x009896800000a95d */ /* 0x010fea0003900000 */
[----:B------:R-:W4:Y:S02]  /*12990*/  @!P2 SYNCS.PHASECHK.TRANS64 P2, [R15+URZ+0x28c50], R10 ;  /* 0x028c500a0f00a5a7 */ /* 0x000f24000804007f */
[----:B----4-:R-:W-:Y:S05]  /*129a0*/  @!P2 BRA `(.L_x_4038) ;  /* 0xfffffffc00f0a947 */ /* 0x010fea000383ffff */
[----:B------:R-:W-:Y:S05]  /*129b0*/  BRA `(.L_x_4037) ;  /* 0xffffff9c00f87947 */ /* 0x000fea000383ffff */
.L_x_4066:
        /* <DEDUP_REMOVED lines=10> */
.L_x_4117:
[----:B------:R-:W-:Y:S05]  /*12a60*/  BRA `(.L_x_4118) ;  /* 0xffffffd400807947 */ /* 0x000fea000383ffff */
.L_x_4067:
[----:B------:R-:W-:Y:S01]  /*12a70*/  BSSY B0, `(.L_x_4119) ;  /* 0x0000006000007945 */ /* 0x000fe20003800000 */
[----:B------:R-:W-:-:S07]  /*12a80*/  MOV R15, 0xffffffff ;  /* 0xffffffff000f7802 */ /* 0x000fce0000000f00 */
[----:B------:R-:W-:Y:S05]  /*12a90*/  WARPSYNC.COLLECTIVE R15, `(.L_x_4120) ;  /* 0x000000000f0c7348 */ /* 0x000fea0003c00000 */
[----:B------:R-:W-:Y:S02]  /*12aa0*/  ELECT P6, UR62, PT ;  /* 0x00000000003e782f */ /* 0x000fe400038c0000 */
[----:B------:R-:W-:Y:S01]  /*12ab0*/  MOV R14, UR62 ;  /* 0x0000003e000e7c02 */ /* 0x000fe20008000f00 */
[----:B------:R-:W-:Y:S10]  /*12ac0*/  ENDCOLLECTIVE ;  /* 0x000000000000791b */ /* 0x000ff40003800000 */
.L_x_4120:
[----:B------:R-:W-:Y:S05]  /*12ad0*/  BSYNC B0 ;  /* 0x0000000000007941 */ /* 0x000fea0003800000 */
.L_x_4119:
[----:B------:R-:W-:Y:S05]  /*12ae0*/  BRA `(.L_x_4121) ;  /* 0xffffffd400707947 */ /* 0x000fea000383ffff */
.L_x_4070:
[----:B-1----:R1:W2:Y:S02]  /*12af0*/  SYNCS.PHASECHK.TRANS64.TRYWAIT P2, [R8+URZ+0x28c40], R5 ;  /* 0x028c4005080075a7 */ /* 0x0022a4000804017f */
[----:B--2---:R-:W-:Y:S05]  /*12b00*/  @!P2 NANOSLEEP.SYNCS 0x989680 ;  /* 0x009896800000a95d */ /* 0x004fea0003900000 */
[----:B------:R-:W2:Y:S02]  /*12b10*/  @!P2 SYNCS.PHASECHK.TRANS64 P2, [R8+URZ+0x28c40], R5 ;  /* 0x028c40050800a5a7 */ /* 0x000ea4000804007f */
[----:B--2---:R-:W-:Y:S05]  /*12b20*/  @!P2 BRA `(.L_x_4070) ;  /* 0xfffffffc00f0a947 */ /* 0x004fea000383ffff */
[----:B------:R-:W-:Y:S05]  /*12b30*/  BRA `(.L_x_4122) ;  /* 0xffffffd400cc7947 */ /* 0x000fea000383ffff */
.L_x_4072:
[----:B-1----:R-:W-:-:S04]  /*12b40*/  IMAD.U32 R8, RZ, RZ, UR37 ;  /* 0x00000025ff087e24 */ /* 0x002fc8000f8e00ff */
[----:B------:R1:W2:Y:S03]  /*12b50*/  SYNCS.PHASECHK.TRANS64.TRYWAIT P2, [R8+URZ+0x28c20], R5 ;  /* 0x028c2005080075a7 */ /* 0x0002a6000804017f */
[----:B--2---:R-:W-:Y:S05]  /*12b60*/  @!P2 NANOSLEEP.SYNCS 0x989680 ;  /* 0x009896800000a95d */ /* 0x004fea0003900000 */
[----:B------:R-:W2:Y:S02]  /*12b70*/  @!P2 SYNCS.PHASECHK.TRANS64 P2, [R8+URZ+0x28c20], R5 ;  /* 0x028c20050800a5a7 */ /* 0x000ea4000804007f */
[----:B--2---:R-:W-:Y:S05]  /*12b80*/  @!P2 BRA `(.L_x_4072) ;  /* 0xfffffffc00eca947 */ /* 0x004fea000383ffff */
[----:B------:R-:W-:Y:S05]  /*12b90*/  BRA `(.L_x_4123) ;  /* 0xffffffd8006c7947 */ /* 0x000fea000383ffff */
.L_x_4075:
[----:B-1----:R1:W2:Y:S02]  /*12ba0*/  SYNCS.PHASECHK.TRANS64.TRYWAIT P2, [R8+URZ+0x28c60], R5 ;  /* 0x028c6005080075a7 */ /* 0x0022a4000804017f */
[----:B--2---:R-:W-:Y:S05]  /*12bb0*/  @!P2 NANOSLEEP.SYNCS 0x989680 ;  /* 0x009896800000a95d */ /* 0x004fea0003900000 */
[----:B------:R-:W2:Y:S02]  /*12bc0*/  @!P2 SYNCS.PHASECHK.TRANS64 P2, [R8+URZ+0x28c60], R5 ;  /* 0x028c60050800a5a7 */ /* 0x000ea4000804007f */
[----:B--2---:R-:W-:Y:S05]  /*12bd0*/  @!P2 BRA `(.L_x_4075) ;  /* 0xfffffffc00f0a947 */ /* 0x004fea000383ffff */
[----:B------:R-:W-:Y:S05]  /*12be0*/  BRA `(.L_x_4124) ;  /* 0xffffffd800807947 */ /* 0x000fea000383ffff */
.L_x_4082:
[----:B-1----:R1:W2:Y:S02]  /*12bf0*/  SYNCS.PHASECHK.TRANS64.TRYWAIT P3, [R2+URZ+0x28c40], R3 ;  /* 0x028c4003020075a7 */ /* 0x0022a4000806017f */
[----:B--2---:R-:W-:Y:S05]  /*12c00*/  @!P3 NANOSLEEP.SYNCS 0x989680 ;  /* 0x009896800000b95d */ /* 0x004fea0003900000 */
[----:B------:R-:W2:Y:S02]  /*12c10*/  @!P3 SYNCS.PHASECHK.TRANS64 P3, [R2+URZ+0x28c40], R3 ;  /* 0x028c40030200b5a7 */ /* 0x000ea4000806007f */
[----:B--2---:R-:W-:Y:S05]  /*12c20*/  @!P3 BRA `(.L_x_4082) ;  /* 0xfffffffc00f0b947 */ /* 0x004fea000383ffff */
[----:B------:R-:W-:Y:S05]  /*12c30*/  BRA `(.L_x_4125) ;  /* 0xffffffe000087947 */ /* 0x000fea000383ffff */
.L_x_4084:
[----:B---3--:R3:W4:Y:S02]  /*12c40*/  SYNCS.PHASECHK.TRANS64.TRYWAIT P3, [R2+URZ+0x28c60], R3 ;  /* 0x028c6003020075a7 */ /* 0x008724000806017f */
[----:B----4-:R-:W-:Y:S05]  /*12c50*/  @!P3 NANOSLEEP.SYNCS 0x989680 ;  /* 0x009896800000b95d */ /* 0x010fea0003900000 */
[----:B------:R-:W4:Y:S02]  /*12c60*/  @!P3 SYNCS.PHASECHK.TRANS64 P3, [R2+URZ+0x28c60], R3 ;  /* 0x028c60030200b5a7 */ /* 0x000f24000806007f */
[----:B----4-:R-:W-:Y:S05]  /*12c70*/  @!P3 BRA `(.L_x_4084) ;  /* 0xfffffffc00f0b947 */ /* 0x010fea000383ffff */
[----:B------:R-:W-:Y:S05]  /*12c80*/  BRA `(.L_x_4126) ;  /* 0xffffffe000507947 */ /* 0x000fea000383ffff */
.L_x_4090:
[----:B-1----:R1:W2:Y:S02]  /*12c90*/  SYNCS.PHASECHK.TRANS64.TRYWAIT P3, [R3+URZ+0x28c40], R2 ;  /* 0x028c4002030075a7 */ /* 0x0022a4000806017f */
[----:B--2---:R-:W-:Y:S05]  /*12ca0*/  @!P3 NANOSLEEP.SYNCS 0x989680 ;  /* 0x009896800000b95d */ /* 0x004fea0003900000 */
[----:B------:R-:W2:Y:S02]  /*12cb0*/  @!P3 SYNCS.PHASECHK.TRANS64 P3, [R3+URZ+0x28c40], R2 ;  /* 0x028c40020300b5a7 */ /* 0x000ea4000806007f */
[----:B--2---:R-:W-:Y:S05]  /*12cc0*/  @!P3 BRA `(.L_x_4090) ;  /* 0xfffffffc00f0b947 */ /* 0x004fea000383ffff */
[----:B------:R-:W-:Y:S05]  /*12cd0*/  BRA `(.L_x_4127) ;  /* 0xffffffe400c87947 */ /* 0x000fea000383ffff */
.L_x_4092:
[----:B---3--:R3:W4:Y:S02]  /*12ce0*/  SYNCS.PHASECHK.TRANS64.TRYWAIT P3, [R3+URZ+0x28c60], R2 ;  /* 0x028c6002030075a7 */ /* 0x008724000806017f */
[----:B----4-:R-:W-:Y:S05]  /*12cf0*/  @!P3 NANOSLEEP.SYNCS 0x989680 ;  /* 0x009896800000b95d */ /* 0x010fea0003900000 */
[----:B------:R-:W4:Y:S02]  /*12d00*/  @!P3 SYNCS.PHASECHK.TRANS64 P3, [R3+URZ+0x28c60], R2 ;  /* 0x028c60020300b5a7 */ /* 0x000f24000806007f */
[----:B----4-:R-:W-:Y:S05]  /*12d10*/  @!P3 BRA `(.L_x_4092) ;  /* 0xfffffffc00f0b947 */ /* 0x010fea000383ffff */
[----:B------:R-:W-:Y:S05]  /*12d20*/  BRA `(.L_x_4128) ;  /* 0xffffffe800107947 */ /* 0x000fea000383ffff */
.L_x_4097:
[----:B-1----:R1:W2:Y:S02]  /*12d30*/  SYNCS.PHASECHK.TRANS64.TRYWAIT P3, [R2+URZ+0x28c40], R3 ;  /* 0x028c4003020075a7 */ /* 0x0022a4000806017f */
[----:B--2---:R-:W-:Y:S05]  /*12d40*/  @!P3 NANOSLEEP.SYNCS 0x989680 ;  /* 0x009896800000b95d */ /* 0x004fea0003900000 */
[----:B------:R-:W2:Y:S02]  /*12d50*/  @!P3 SYNCS.PHASECHK.TRANS64 P3, [R2+URZ+0x28c40], R3 ;  /* 0x028c40030200b5a7 */ /* 0x000ea4000806007f */
[----:B--2---:R-:W-:Y:S05]  /*12d60*/  @!P3 BRA `(.L_x_4097) ;  /* 0xfffffffc00f0b947 */ /* 0x004fea000383ffff */
[----:B------:R-:W-:Y:S05]  /*12d70*/  BRA `(.L_x_4129) ;  /* 0xffffffec00687947 */ /* 0x000fea000383ffff */
.L_x_4099:
[----:B--2---:R2:W3:Y:S02]  /*12d80*/  SYNCS.PHASECHK.TRANS64.TRYWAIT P3, [R2+URZ+0x28c60], R3 ;  /* 0x028c6003020075a7 */ /* 0x0044e4000806017f */
[----:B---3--:R-:W-:Y:S05]  /*12d90*/  @!P3 NANOSLEEP.SYNCS 0x989680 ;  /* 0x009896800000b95d */ /* 0x008fea0003900000 */
[----:B------:R-:W3:Y:S02]  /*12da0*/  @!P3 SYNCS.PHASECHK.TRANS64 P3, [R2+URZ+0x28c60], R3 ;  /* 0x028c60030200b5a7 */ /* 0x000ee4000806007f */
[----:B---3--:R-:W-:Y:S05]  /*12db0*/  @!P3 BRA `(.L_x_4099) ;  /* 0xfffffffc00f0b947 */ /* 0x008fea000383ffff */
[----:B------:R-:W-:Y:S05]  /*12dc0*/  BRA `(.L_x_4130) ;  /* 0xffffffec00b07947 */ /* 0x000fea000383ffff */
.L_x_4104:
[----:B------:R-:W-:Y:S01]  /*12dd0*/  BSSY B0, `(.L_x_4131) ;  /* 0x0000007000007945 */ /* 0x000fe20003800000 */
[----:B--2---:R-:W-:Y:S01]  /*12de0*/  MOV R12, RZ ;  /* 0x000000ff000c7202 */ /* 0x004fe20000000f00 */
[----:B------:R-:W-:Y:S01]  /*12df0*/  IMAD.MOV.U32 R11, RZ, RZ, 0x1f ;  /* 0x0000001fff0b7424 */ /* 0x000fe200078e00ff */
[----:B------:R-:W-:-:S07]  /*12e00*/  MOV R15, 0xffffffff ;  /* 0xffffffff000f7802 */ /* 0x000fce0000000f00 */
[----:B-1-34-:R-:W-:Y:S05]  /*12e10*/  WARPSYNC.COLLECTIVE R15, `(.L_x_4132) ;  /* 0x000000000f087348 */ /* 0x01afea0003c00000 */
[----:B------:R2:W1:Y:S02]  /*12e20*/  SHFL.IDX P6, R14, R13, R12, R11 ;  /* 0x0000000c0d0e7389 */ /* 0x00046400000c000b */
[----:B-1234-:R-:W-:Y:S01]  /*12e30*/  ENDCOLLECTIVE ;  /* 0x000000000000791b */ /* 0x01efe20003800000 */
.L_x_4132:
[----:B------:R-:W-:Y:S05]  /*12e40*/  BSYNC B0 ;  /* 0x0000000000007941 */ /* 0x000fea0003800000 */
.L_x_4131:
[----:B------:R-:W-:Y:S05]  /*12e50*/  BRA `(.L_x_4133) ;  /* 0xfffffff000e47947 */ /* 0x000fea000383ffff */
.L_x_4106:
[----:B-1----:R1:W2:Y:S02]  /*12e60*/  SYNCS.PHASECHK.TRANS64.TRYWAIT P0, [R7+URZ+0x28c20], R0 ;  /* 0x028c2000070075a7 */ /* 0x0022a4000800017f */
[----:B--2---:R-:W-:Y:S05]  /*12e70*/  @!P0 NANOSLEEP.SYNCS 0x989680 ;  /* 0x009896800000895d */ /* 0x004fea0003900000 */
[----:B------:R-:W2:Y:S02]  /*12e80*/  @!P0 SYNCS.PHASECHK.TRANS64 P0, [R7+URZ+0x28c20], R0 ;  /* 0x028c2000070085a7 */ /* 0x000ea4000800007f */
[----:B--2---:R-:W-:Y:S05]  /*12e90*/  @!P0 BRA `(.L_x_4106) ;  /* 0xfffffffc00f08947 */ /* 0x004fea000383ffff */
[----:B------:R-:W-:Y:S05]  /*12ea0*/  BRA `(.L_x_4134) ;  /* 0xfffffff4002c7947 */ /* 0x000fea000383ffff */
.L_x_4110:
[----:B-1----:R1:W2:Y:S02]  /*12eb0*/  SYNCS.PHASECHK.TRANS64.TRYWAIT P0, [R5+URZ], R4 ;  /* 0x00000004050075a7 */ /* 0x0022a4000800017f */
[----:B--2---:R-:W-:Y:S05]  /*12ec0*/  @!P0 NANOSLEEP.SYNCS 0x989680 ;  /* 0x009896800000895d */ /* 0x004fea0003900000 */
[----:B------:R-:W2:Y:S02]  /*12ed0*/  @!P0 SYNCS.PHASECHK.TRANS64 P0, [R5+URZ], R4 ;  /* 0x00000004050085a7 */ /* 0x000ea4000800007f */
[----:B--2---:R-:W-:Y:S05]  /*12ee0*/  @!P0 BRA `(.L_x_4110) ;  /* 0xfffffffc00f08947 */ /* 0x004fea000383ffff */
[----:B------:R-:W-:Y:S05]  /*12ef0*/  BRA `(.L_x_4135) ;  /* 0xfffffff400807947 */ /* 0x000fea000383ffff */
.L_x_4111:
[----:B--2---:R2:W3:Y:S02]  /*12f00*/  SYNCS.PHASECHK.TRANS64.TRYWAIT P0, [R3+URZ], R0 ;  /* 0x00000000030075a7 */ /* 0x0044e4000800017f */
[----:B---3--:R-:W-:Y:S05]  /*12f10*/  @!P0 NANOSLEEP.SYNCS 0x989680 ;  /* 0x009896800000895d */ /* 0x008fea0003900000 */
[----:B------:R-:W3:Y:S02]  /*12f20*/  @!P0 SYNCS.PHASECHK.TRANS64 P0, [R3+URZ], R0 ;  /* 0x00000000030085a7 */ /* 0x000ee4000800007f */
[----:B---3--:R-:W-:Y:S05]  /*12f30*/  @!P0 BRA `(.L_x_4111) ;  /* 0xfffffffc00f08947 */ /* 0x008fea000383ffff */
[----:B------:R-:W-:Y:S05]  /*12f40*/  BRA `(.L_x_4136) ;  /* 0xfffffff400747947 */ /* 0x000fea000383ffff */
.L_x_4113:
[----:B-1----:R1:W2:Y:S02]  /*12f50*/  SYNCS.PHASECHK.TRANS64.TRYWAIT P0, [R5+URZ], R4 ;  /* 0x00000004050075a7 */ /* 0x0022a4000800017f */
[----:B--2---:R-:W-:Y:S05]  /*12f60*/  @!P0 NANOSLEEP.SYNCS 0x989680 ;  /* 0x009896800000895d */ /* 0x004fea0003900000 */
[----:B------:R-:W2:Y:S02]  /*12f70*/  @!P0 SYNCS.PHASECHK.TRANS64 P0, [R5+URZ], R4 ;  /* 0x00000004050085a7 */ /* 0x000ea4000800007f */
[----:B--2---:R-:W-:Y:S05]  /*12f80*/  @!P0 BRA `(.L_x_4113) ;  /* 0xfffffffc00f08947 */ /* 0x004fea000383ffff */
[----:B------:R-:W-:Y:S05]  /*12f90*/  BRA `(.L_x_4137) ;  /* 0xfffffff400787947 */ /* 0x000fea000383ffff */
.L_x_4138:
        /* <DEDUP_REMOVED lines=14> */
.L_x_11947:


//--------------------- .text._ZN7cutlass13device_kernelIN5flash11enable_sm90INS1_16FlashAttnFwdSm90INS1_25CollectiveMainloopFwdSm90ILi2EN4cute5tupleIJNS5_1CILi1EEES8_S8_EEENS6_IJNS7_ILi64EEESA_SA_EEELi512ENS_10bfloat16_tEfNS_4arch4Sm90ELb0ELb1ELb1ELb0ELb0ELb0ELb1ELb0ELb0ELb0ELb0ELb0EEENS1_21CollectiveEpilogueFwdINS6_IJSA_NS7_ILi512EEESA_EEES9_SC_SE_Li256ELb0ELb0ELb0ELb0EEENS1_30DynamicPersistentTileSchedulerILi256ELi32ELb0ELb0ELb1EEEEEEEEEvNT_6ParamsE --------------------------
	.section	.text._ZN7cutlass13device_kernelIN5flash11enable_sm90INS1_16FlashAttnFwdSm90INS1_25CollectiveMainloopFwdSm90ILi2EN4cute5tupleIJNS5_1CILi1EEES8_S8_EEENS6_IJNS7_ILi64EEESA_SA_EEELi512ENS_10bfloat16_tEfNS_4arch4Sm90ELb0ELb1ELb1ELb0ELb0ELb0ELb1ELb0ELb0ELb0ELb0ELb0EEENS1_21CollectiveEpilogueFwdINS6_IJSA_NS7_ILi512EEESA_EEES9_SC_SE_Li256ELb0ELb0ELb0ELb0EEENS1_30DynamicPersistentTileSchedulerILi256ELi32ELb0ELb0ELb1EEEEEEEEEvNT_6ParamsE,"ax",@progbits
	.align	128
.text._ZN7cutlass13device_kernelIN5flash11enable_sm90INS1_16FlashAttnFwdSm90INS1_25CollectiveMainloopFwdSm90ILi2EN4cute5tupleIJNS5_1CILi1EEES8_S8_EEENS6_IJNS7_ILi64EEESA_SA_EEELi512ENS_10bfloat16_tEfNS_4arch4Sm90ELb0ELb1ELb1ELb0ELb0ELb0ELb1ELb0ELb0ELb0ELb0ELb0EEENS1_21CollectiveEpilogueFwdINS6_IJSA_NS7_ILi512EEESA_EEES9_SC_SE_Li256ELb0ELb0ELb0ELb0EEENS1_30DynamicPersistentTileSchedulerILi256ELi32ELb0ELb0ELb1EEEEEEEEEvNT_6ParamsE:
        .type           _ZN7cutlass13device_kernelIN5flash11enable_sm90INS1_16FlashAttnFwdSm90INS1_25CollectiveMainloopFwdSm90ILi2EN4cute5tupleIJNS5_1CILi1EEES8_S8_EEENS6_IJNS7_ILi64EEESA_SA_EEELi512ENS_10bfloat16_tEfNS_4arch4Sm90ELb0ELb1ELb1ELb0ELb0ELb0ELb1ELb0ELb0ELb0ELb0ELb0EEENS1_21CollectiveEpilogueFwdINS6_IJSA_NS7_ILi512EEESA_EEES9_SC_SE_Li256ELb0ELb0ELb0ELb0EEENS1_30DynamicPersistentTileSchedulerILi256ELi32ELb0ELb0ELb1EEEEEEEEEvNT_6ParamsE,@function
        .size           _ZN7cutlass13device_kernelIN5flash11enable_sm90INS1_16FlashAttnFwdSm90INS1_25CollectiveMainloopFwdSm90ILi2EN4cute5tupleIJNS5_1CILi1EEES8_S8_EEENS6_IJNS7_ILi64EEESA_SA_EEELi512ENS_10bfloat16_tEfNS_4arch4Sm90ELb0ELb1ELb1ELb0ELb0ELb0ELb1ELb0ELb0ELb0ELb0ELb0EEENS1_21CollectiveEpilogueFwdINS6_IJSA_NS7_ILi512EEESA_EEES9_SC_SE_Li256ELb0ELb0ELb0ELb0EEENS1_30DynamicPersistentTileSchedulerILi256ELi32ELb0ELb0ELb1EEEEEEEEEvNT_6ParamsE,(.L_x_11948 - _ZN7cutlass13device_kernelIN5flash11enable_sm90INS1_16FlashAttnFwdSm90INS1_25CollectiveMainloopFwdSm90ILi2EN4cute5tupleIJNS5_1CILi1EEES8_S8_EEENS6_IJNS7_ILi64EEESA_SA_EEELi512ENS_10bfloat16_tEfNS_4arch4Sm90ELb0ELb1ELb1ELb0ELb0ELb0ELb1ELb0ELb0ELb0ELb0ELb0EEENS1_21CollectiveEpilogueFwdINS6_IJSA_NS7_ILi512EEESA_EEES9_SC_SE_Li256ELb0ELb0ELb0ELb0EEENS1_30DynamicPersistentTileSchedulerILi256ELi32ELb0ELb0ELb1EEEEEEEEEvNT_6ParamsE)
        .other          _ZN7cutlass13device_kernelIN5flash11enable_sm90INS1_16FlashAttnFwdSm90INS1_25CollectiveMainloopFwdSm90ILi2EN4cute5tupleIJNS5_1CILi1EEES8_S8_EEENS6_IJNS7_ILi64EEESA_SA_EEELi512ENS_10bfloat16_tEfNS_4arch4Sm90ELb0ELb1ELb1ELb0ELb0ELb0ELb1ELb0ELb0ELb0ELb0ELb0EEENS1_21CollectiveEpilogueFwdINS6_IJSA_NS7_ILi512EEESA_EEES9_SC_SE_Li256ELb0ELb0ELb0ELb0EEENS1_30DynamicPersistentTileSchedulerILi256ELi32ELb0ELb0ELb1EEEEEEEEEvNT_6ParamsE,@"STO_CUDA_ENTRY STV_DEFAULT"
_ZN7cutlass13device_kernelIN5flash11enable_sm90INS1_16FlashAttnFwdSm90INS1_25CollectiveMainloopFwdSm90ILi2EN4cute5tupleIJNS5_1CILi1EEES8_S8_EEENS6_IJNS7_ILi64EEESA_SA_EEELi512ENS_10bfloat16_tEfNS_4arch4Sm90ELb0ELb1ELb1ELb0ELb0ELb0ELb1ELb0ELb0ELb0ELb0ELb0EEENS1_21CollectiveEpilogueFwdINS6_IJSA_NS7_ILi512EEESA_EEES9_SC_SE_Li256ELb0ELb0ELb0ELb0EEENS1_30DynamicPersistentTileSchedulerILi256ELi32ELb0ELb0ELb1EEEEEEEEEvNT_6ParamsE:
[----:B------:R-:W1:Y:S02]  /*0000*/  LDC R1, c[0x0][0x28] ;  /* 0x00000a00ff017b82 */ /* 0x000e640000000800 */
[----:B-1----:R-:W-:Y:S01]  /*0010*/  VIADD R1, R1, 0xfffffff8 ;  /* 0xfffffff801017836 */ /* 0x002fe20000000000 */
[----:B------:R-:W1:Y:S01]  /*0020*/  S2R R19, SR_TID.X ;  /* 0x0000000000137919 */ /* 0x000e620000002100 */
[----:B------:R-:W-:Y:S01]  /*0030*/  ELECT P0, URZ, PT ;  /* 0x00000000003f782f */ /* 0x000fe20003800000 */
[----:B------:R-:W-:Y:S01]  /*0040*/  BSSY B0, `(.L_x_4139) ;  /* 0x0000017000007945 */ /* 0x000fe20003800000 */
[--C-:B-1----:R-:W-:Y:S02]  /*0050*/  SHF.R.U32.HI R0, RZ, 0x5, R19.reuse ;  /* 0x00000005ff007819 */ /* 0x102fe40000011613 */
[----:B------:R-:W-:-:S03]  /*0060*/  SHF.R.U32.HI R3, RZ, 0x7, R19 ;  /* 0x00000007ff037819 */ /* 0x000fc60000011613 */
        /* <DEDUP_REMOVED lines=20> */
.L_x_4140:
[----:B------:R-:W-:Y:S05]  /*01b0*/  BSYNC B0 ;  /* 0x0000000000007941 */ /* 0x000fea0003800000 */
.L_x_4139:
        /* <DEDUP_REMOVED lines=14> */
[----:B---3--:R-:W-:-:S11]  /*02a0*/  ISETP.NE.AND P1, PT, R2, RZ, PT ;  /* 0x000000ff0200720c */ /* 0x008fd60003f25270 */
[----:B------:R-:W-:Y:S01]  /*02b0*/  UISETP.NE.AND UP0, UPT, UR47, URZ, UPT ;  /* 0x0000003f2f00728c */ /* 0x000fe2000bf05270 */
[----:B------:R-:W1:Y:S02]  /*02c0*/  FENCE.VIEW.ASYNC.S ;  /* 0x00000000000073c6 */ /* 0x000e640000000000 */
[----:B-1----:R1:W2:Y:S01]  /*02d0*/  @UP1 SYNCS.EXCH.64 URZ, [UR6+0x38800], UR4 ;  /* 0x03880004063f15b2 */ /* 0x0022a20008000100 */
[----:B------:R1:W3:Y:S01]  /*02e0*/  @UP2 SYNCS.EXCH.64 URZ, [UR6+0x38810], UR4 ;  /* 0x03881004063f25b2 */ /* 0x0002e20008000100 */
[----:B------:R1:W4:Y:S01]  /*02f0*/  @UP3 SYNCS.EXCH.64 URZ, [UR6+0x38820], UR4 ;  /* 0x03882004063f35b2 */ /* 0x0003220008000100 */
        /* <DEDUP_REMOVED lines=15> */
.L_x_4141:
        /* <DEDUP_REMOVED lines=22> */
.L_x_4142:
        /* <DEDUP_REMOVED lines=18> */
.L_x_4143:
        /* <DEDUP_REMOVED lines=22> */
.L_x_4144:
        /* <DEDUP_REMOVED lines=22> */
.L_x_4145:
[----:B-1----:R-:W-:Y:S01]  /*0930*/  UMOV UR4, 0x1 ;  /* 0x0000000100047882 */ /* 0x002fe20000000000 */
[----:B------:R-:W-:Y:S01]  /*0940*/  PLOP3.LUT P0, PT, PT, PT, UP0, 0x80, 0x0 ;  /* 0x000000000000781c */ /* 0x000fe20003f0f008 */
[----:B------:R-:W-:Y:S01]  /*0950*/  USEL UR4, UR4, 0x2, !UP0 ;  /* 0x0000000204047887 */ /* 0x000fe2000c000000 */
[----:B------:R-:W-:Y:S01]  /*0960*/  NOP ;  /* 0x0000000000007918 */ /* 0x000fe20000000000 */
[----:B------:R-:W-:-:S04]  /*0970*/  ULDC.64 UR54, c[0x0][0x208] ;  /* 0x0000820000367ab9 */ /* 0x000fc80000000a00 */
[----:B------:R-:W-:-:S05]  /*0980*/  IMAD.U32 R2, RZ, RZ, UR4 ;  /* 0x00000004ff027e24 */ /* 0x000fca000f8e00ff */
[----:B------:R1:W-:Y:S01]  /*0990*/  STL [R1+0x4], R2 ;  /* 0x0000040201007387 */ /* 0x0003e20000100800 */
[----:B--234-:R-:W-:Y:S06]  /*09a0*/  BAR.SYNC.DEFER_BLOCKING 0x0 ;  /* 0x0000000000007b1d */ /* 0x01cfec0000010000 */
[----:B------:R-:W-:Y:S05]  /*09b0*/  @!P0 BRA `(.L_x_4146) ;  /* 0x0000013800408947 */ /* 0x000fea0003800000 */
.L_x_4147:
[----:B------:R-:W-:-:S08]  /*09c0*/  NOP ;  /* 0x0000000000007918 */ /* 0x000fd00000000000 */
[----:B------:R-:W2:Y:S02]  /*09d0*/  USETMAXREG.TRY_ALLOC.CTAPOOL UP0, 0xf0 ;  /* 0x000000f0000079c8 */ /* 0x000ea40008000600 */
[----:B--2---:R-:W-:-:S13]  /*09e0*/  PLOP3.LUT P0, PT, PT, PT, UP0, 0x80, 0x0 ;  /* 0x000000000000781c */ /* 0x004fda0003f0f008 */
[----:B------:R-:W-:Y:S05]  /*09f0*/  @!P0 BRA `(.L_x_4147) ;  /* 0xfffffffc00f08947 */ /* 0x000fea000383ffff */
[----:B------:R-:W-:Y:S01]  /*0a00*/  LOP3.LUT R0, R19, 0xffffff80, RZ, 0xc0, !PT ;  /* 0xffffff8013007812 */ /* 0x000fe200078ec0ff */
[----:B------:R-:W2:Y:S08]  /*0a10*/  S2UR UR4, SR_CTAID.X ;  /* 0x00000000000479c3 */ /* 0x000eb00000002500 */
[----:B------:R-:W-:Y:S06]  /*0a20*/  BAR.ARV 0x4, 0x120 ;  /* 0x0104800000007b1d */ /* 0x000fec0000002000 */
[----:B------:R-:W-:-:S02]  /*0a30*/  ISETP.NE.AND P0, PT, R0, 0x80, PT ;  /* 0x000000800000780c */ /* 0x000fc40003f05270 */
[----:B------:R-:W2:Y:S11]  /*0a40*/  LDC R0, c[0x0][0xea8] ;  /* 0x0003aa00ff007b82 */ /* 0x000eb60000000800 */
[----:B------:R-:W-:Y:S06]  /*0a50*/  @!P0 BAR.ARV 0x8, 0xa0 ;  /* 0x0202800000008b1d */ /* 0x000fec0000002000 */
[----:B------:R-:W-:-:S13]  /*0a60*/  ISETP.GE.U32.AND P0, PT, R19, 0x100, PT ;  /* 0x000001001300780c */ /* 0x000fda0003f06070 */
[----:B------:R-:W-:Y:S06]  /*0a70*/  @P0 BAR.ARV 0xf, 0x100 ;  /* 0x03c4000000000b1d */ /* 0x000fec0000002000 */
[----:B--2---:R-:W-:-:S13]  /*0a80*/  ISETP.LE.AND P0, PT, R0, UR4, PT ;  /* 0x0000000400007c0c */ /* 0x004fda000bf03270 */
[----:B------:R-:W-:Y:S05]  /*0a90*/  @P0 EXIT ;  /* 0x000000000000094d */ /* 0x000fea0003800000 */
[----:B-1----:R-:W2:Y:S01]  /*0aa0*/  LDL R2, [R1+0x4] ;  /* 0x0000040001027983 */ /* 0x002ea20000100800 */
        /* <DEDUP_REMOVED lines=8> */
[----:B------:R-:W-:-:S02]  /*0b30*/  LEA.HI R4, R3, R194, RZ, 0x5 ;  /* 0x000000c203047211 */ /* 0x000fc400078f28ff */
[----:B------:R-:W-:Y:S02]  /*0b40*/  LEA.HI R0, R3, R194, RZ, 0x7 ;  /* 0x000000c203007211 */ /* 0x000fe400078f38ff */
[--C-:B------:R-:W-:Y:S02]  /*0b50*/  SHF.R.S32.HI R192, RZ, 0x5, R4.reuse ;  /* 0x00000005ffc07819 */ /* 0x100fe40000011404 */
[----:B------:R-:W-:Y:S02]  /*0b60*/  SHF.R.S32.HI R9, RZ, 0x1f, R4 ;  /* 0x0000001fff097819 */ /* 0x000fe40000011404 */
[----:B------:R-:W-:Y:S02]  /*0b70*/  SHF.R.S32.HI R187, RZ, 0x7, R0 ;  /* 0x00000007ffbb7819 */ /* 0x000fe40000011400 */
[----:B------:R-:W-:-:S04]  /*0b80*/  LEA.HI R9, R9, R192, RZ, 0x2 ;  /* 0x000000c009097211 */ /* 0x000fc800078f10ff */
[----:B------:R-:W-:Y:S01]  /*0b90*/  LOP3.LUT R9, R9, 0x3ffffc, RZ, 0xc0, !PT ;  /* 0x003ffffc09097812 */ /* 0x000fe200078ec0ff */
[----:B-1----:R-:W-:-:S04]  /*0ba0*/  ULEA UR36, UR5, UR36, 0x18 ;  /* 0x0000002405247291 */ /* 0x002fc8000f8ec03f */
[----:B------:R-:W-:Y:S01]  /*0bb0*/  IMAD.IADD R9, R192, 0x1, -R9 ;  /* 0x00000001c0097824 */ /* 0x000fe200078e0a09 */
[----:B--2---:R-:W-:Y:S02]  /*0bc0*/  R2UR UR6, R2 ;  /* 0x00000000020672ca */ /* 0x004fe400000e0000 */
[CC--:B------:R-:W-:Y:S02]  /*0bd0*/  LEA.HI R2, R3.reuse, R194.reuse, RZ, 0x4 ;  /* 0x000000c203027211 */ /* 0x0c0fe400078f20ff */
[----:B------:R-:W-:Y:S02]  /*0be0*/  LEA.HI R3, R3, R194, RZ, 0x3 ;  /* 0x000000c203037211 */ /* 0x000fe400078f18ff */
[----:B------:R-:W-:Y:S02]  /*0bf0*/  LOP3.LUT R5, R2, 0xfffffff0, RZ, 0xc0, !PT ;  /* 0xfffffff002057812 */ /* 0x000fe400078ec0ff */
[----:B------:R-:W-:Y:S02]  /*0c00*/  SHF.R.S32.HI R7, RZ, 0x4, R2 ;  /* 0x00000004ff077819 */ /* 0x000fe40000011402 */
[----:B------:R-:W-:Y:S01]  /*0c10*/  SHF.R.S32.HI R190, RZ, 0x3, R3 ;  /* 0x00000003ffbe7819 */ /* 0x000fe20000011403 */
[----:B------:R-:W-:Y:S01]  /*0c20*/  IMAD.IADD R4, R194, 0x1, -R5 ;  /* 0x00000001c2047824 */ /* 0x000fe200078e0a05 */
[----:B------:R-:W-:Y:S01]  /*0c30*/  LOP3.LUT R5, R0, 0xffffff80, RZ, 0xc0, !PT ;  /* 0xffffff8000057812 */ /* 0x000fe200078ec0ff */
[----:B------:R-:W-:Y:S01]  /*0c40*/  ULOP3.LUT UR48, UR6, 0x1, URZ, 0xfc, !UPT ;  /* 0x0000000106307892 */ /* 0x000fe2000f8efc3f */
[----:B------:R-:W-:Y:S01]  /*0c50*/  LEA.HI R2, R2, R7, RZ, 0x1 ;  /* 0x0000000702027211 */ /* 0x000fe200078f08ff */
[--C-:B------:R-:W-:Y:S01]  /*0c60*/  IMAD R8, R187, 0x100, R4.reuse ;  /* 0x00000100bb087824 */ /* 0x100fe200078e0204 */
[----:B------:R-:W-:Y:S01]  /*0c70*/  SHF.R.S32.HI R11, RZ, 0x1f, R4 ;  /* 0x0000001fff0b7819 */ /* 0x000fe20000011404 */
[----:B------:R-:W-:Y:S01]  /*0c80*/  IMAD.IADD R5, R194, 0x1, -R5 ;  /* 0x00000001c2057824 */ /* 0x000fe200078e0a05 */
[----:B------:R-:W-:Y:S01]  /*0c90*/  LOP3.LUT R2, R2, 0x1ffffffe, RZ, 0xc0, !PT ;  /* 0x1ffffffe02027812 */ /* 0x000fe200078ec0ff */
[----:B------:R-:W-:Y:S01]  /*0ca0*/  IMAD R9, R9, 0x10, R8 ;  /* 0x0000001009097824 */ /* 0x000fe200078e0208 */
[----:B------:R-:W-:-:S02]  /*0cb0*/  LEA.HI R11, R11, R4, RZ, 0x3 ;  /* 0x000000040b0b7211 */ /* 0x000fc400078f18ff */
[----:B------:R-:W-:Y:S02]  /*0cc0*/  SHF.R.S32.HI R6, RZ, 0x1f, R5 ;  /* 0x0000001fff067819 */ /* 0x000fe40000011405 */
[C---:B------:R-:W-:Y:S01]  /*0cd0*/  LOP3.LUT R13, R11.reuse, 0xfffffff8, RZ, 0xc0, !PT ;  /* 0xfffffff80b0d7812 */ /* 0x040fe200078ec0ff */
[----:B------:R-:W-:Y:S01]  /*0ce0*/  IMAD.SHL.U32 R11, R11, 0x40, RZ ;  /* 0x000000400b0b7824 */ /* 0x000fe200078e00ff */
[----:B------:R-:W-:Y:S02]  /*0cf0*/  IADD3 R2, R7, -R2, RZ ;  /* 0x8000000207027210 */ /* 0x000fe40007ffe0ff */
[-C--:B------:R-:W-:Y:S01]  /*0d00*/  LEA.HI R7, R6, R5.reuse, RZ, 0x2 ;  /* 0x0000000506077211 */ /* 0x080fe200078f10ff */
[----:B------:R-:W-:Y:S01]  /*0d10*/  IMAD.IADD R13, R4, 0x1, -R13 ;  /* 0x00000001040d7824 */ /* 0x000fe200078e0a0d */
[----:B------:R-:W-:Y:S01]  /*0d20*/  LEA.HI R6, R6, R5, RZ, 0x5 ;  /* 0x0000000506067211 */ /* 0x000fe200078f28ff */
[----:B------:R-:W-:Y:S01]  /*0d30*/  IMAD.SHL.U32 R2, R2, 0x8, RZ ;  /* 0x0000000802027824 */ /* 0x000fe200078e00ff */
[----:B------:R-:W-:Y:S01]  /*0d40*/  LOP3.LUT R10, R7, 0x7ffffffc, RZ, 0xc0, !PT ;  /* 0x7ffffffc070a7812 */ /* 0x000fe200078ec0ff */
[----:B------:R-:W-:Y:S01]  /*0d50*/  IMAD.SHL.U32 R8, R13, 0x40, RZ ;  /* 0x000000400d087824 */ /* 0x000fe200078e00ff */
[----:B------:R-:W-:Y:S01]  /*0d60*/  LOP3.LUT R11, R11, 0x7ffffe00, RZ, 0xc0, !PT ;  /* 0x7ffffe000b0b7812 */ /* 0x000fe200078ec0ff */
[----:B------:R-:W-:Y:S01]  /*0d70*/  IMAD.U32 R193, R9, 0x40, R2 ;  /* 0x0000004009c17824 */ /* 0x000fe200078e0002 */
[----:B------:R-:W-:Y:S01]  /*0d80*/  SHF.R.S32.HI R4, RZ, 0x2, R7 ;  /* 0x00000002ff047819 */ /* 0x000fe20000011407 */
[----:B------:R-:W-:Y:S01]  /*0d90*/  IMAD.IADD R10, R5, 0x1, -R10 ;  /* 0x00000001050a7824 */ /* 0x000fe200078e0a0a */
[----:B------:R-:W-:Y:S01]  /*0da0*/  LOP3.LUT R5, R8, 0x1c0, RZ, 0xc0, !PT ;  /* 0x000001c008057812 */ /* 0x000fe200078ec0ff */
[----:B------:R-:W-:Y:S01]  /*0db0*/  IMAD R11, R192, 0x400, R11 ;  /* 0x00000400c00b7824 */ /* 0x000fe200078e020b */
[----:B------:R-:W-:Y:S01]  /*0dc0*/  R2P PR, R13, 0x6 ;  /* 0x000000060d007804 */ /* 0x000fe20000000000 */
[----:B------:R-:W-:Y:S01]  /*0dd0*/  IMAD.SHL.U32 R17, R10, 0x2, RZ ;  /* 0x000000020a117824 */ /* 0x000fe200078e00ff */
[----:B------:R-:W-:-:S02]  /*0de0*/  LOP3.LUT R2, R5, 0x8, R2, 0xf8, !PT ;  /* 0x0000000805027812 */ /* 0x000fc400078ef802 */
[----:B------:R-:W-:Y:S02]  /*0df0*/  SHF.R.U32.HI R5, RZ, 0x3, R5 ;  /* 0x00000003ff057819 */ /* 0x000fe40000011605 */
[----:B------:R-:W-:Y:S02]  /*0e00*/  SHF.R.S32.HI R7, RZ, 0x1f, R7 ;  /* 0x0000001fff077819 */ /* 0x000fe40000011407 */
[----:B------:R-:W-:Y:S02]  /*0e10*/  LOP3.LUT R2, R2, R5, RZ, 0x3c, !PT ;  /* 0x0000000502027212 */ /* 0x000fe400078e3cff */
[----:B------:R-:W-:Y:S02]  /*0e20*/  LEA.HI R7, R7, R4, RZ, 0x3 ;  /* 0x0000000407077211 */ /* 0x000fe400078f18ff */
[----:B------:R-:W-:Y:S01]  /*0e30*/  LEA.HI R0, R0, R187, RZ, 0x1 ;  /* 0x000000bb00007211 */ /* 0x000fe200078f08ff */
[----:B------:R-:W-:Y:S01]  /*0e40*/  IMAD.IADD R11, R11, 0x1, R2 ;  /* 0x000000010b0b7824 */ /* 0x000fe200078e0202 */
[----:B------:R-:W-:Y:S01]  /*0e50*/  LOP3.LUT R7, R7, 0xfffffff8, RZ, 0xc0, !PT ;  /* 0xfffffff807077812 */ /* 0x000fe200078ec0ff */
[----:B------:R-:W-:Y:S01]  /*0e60*/  IMAD.MOV.U32 R2, RZ, RZ, RZ ;  /* 0x000000ffff027224 */ /* 0x000fe200078e00ff */
[----:B------:R-:W-:-:S02]  /*0e70*/  LOP3.LUT R5, R3, 0x1ffffff8, RZ, 0xc0, !PT ;  /* 0x1ffffff803057812 */ /* 0x000fc400078ec0ff */
[----:B------:R-:W-:Y:S02]  /*0e80*/  LEA R23, R11, UR36, 0x1 ;  /* 0x000000240b177c11 */ /* 0x000fe4000f8e08ff */
[----:B------:R-:W-:Y:S01]  /*0e90*/  LOP3.LUT R0, R0, 0xfffffe, RZ, 0xc0, !PT ;  /* 0x00fffffe00007812 */ /* 0x000fe200078ec0ff */
[----:B------:R-:W-:Y:S01]  /*0ea0*/  IMAD.IADD R5, R194, 0x1, -R5 ;  /* 0x00000001c2057824 */ /* 0x000fe200078e0a05 */
[C---:B------:R-:W-:Y:S01]  /*0eb0*/  IADD3 R186, R23.reuse, 0x36400, RZ ;  /* 0x0003640017ba7810 */ /* 0x040fe20007ffe0ff */
[----:B------:R-:W-:Y:S01]  /*0ec0*/  VIADD R184, R23, 0x36440 ;  /* 0x0003644017b87836 */ /* 0x000fe20000000000 */
[----:B------:R-:W-:Y:S01]  /*0ed0*/  SEL R185, R185, 0xffffffe0, !P1 ;  /* 0xffffffe0b9b97807 */ /* 0x000fe20004800000 */
[----:B------:R-:W-:Y:S01]  /*0ee0*/  IMAD.IADD R0, R187, 0x1, -R0 ;  /* 0x00000001bb007824 */ /* 0x000fe200078e0a00 */
[----:B------:R-:W-:Y:S01]  /*0ef0*/  IADD3 R7, R4, -R7, RZ ;  /* 0x8000000704077210 */ /* 0x000fe20007ffe0ff */
[C---:B------:R-:W-:Y:S01]  /*0f00*/  @P2 VIADD R184, R186.reuse, 0xffffffc0 ;  /* 0xffffffc0bab82836 */ /* 0x040fe20000000000 */
[----:B------:R-:W-:Y:S01]  /*0f10*/  SHF.R.S32.HI R6, RZ, 0x5, R6 ;  /* 0x00000005ff067819 */ /* 0x000fe20000011406 */
[----:B------:R-:W-:-:S02]  /*0f20*/  IMAD.IADD R186, R186, 0x1, R185 ;  /* 0x00000001baba7824 */ /* 0x000fc400078e02b9 */
[----:B------:R-:W-:Y:S01]  /*0f30*/  IMAD.SHL.U32 R188, R5, 0x8, RZ ;  /* 0x0000000805bc7824 */ /* 0x000fe200078e00ff */
[----:B------:R-:W-:Y:S01]  /*0f40*/  IADD3 R185, R185, R184, RZ ;  /* 0x000000b8b9b97210 */ /* 0x000fe20007ffe0ff */
[----:B------:R-:W-:Y:S02]  /*0f50*/  IMAD R19, R6, 0x10, R7 ;  /* 0x0000001006137824 */ /* 0x000fe400078e0207 */
[----:B------:R-:W-:-:S07]  /*0f60*/  IMAD.SHL.U32 R22, R0, 0x100, RZ ;  /* 0x0000010000167824 */ /* 0x000fce00078e00ff */
.L_x_4247:
        /* <DEDUP_REMOVED lines=20> */
.L_x_4148:
[----:B------:R-:W-:Y:S01]  /*10b0*/  ULDC UR6, c[0x0][0xec4] ;  /* 0x0003b10000067ab9 */ /* 0x000fe20000000800 */
[----:B------:R-:W-:Y:S01]  /*10c0*/  UMOV UR40, UR7 ;  /* 0x0000000700287c82 */ /* 0x000fe20008000000 */
[----:B------:R-:W-:-:S11]  /*10d0*/  UISETP.NE.AND UP0, UPT, UR6, 0x1, UPT ;  /* 0x000000010600788c */ /* 0x000fd6000bf05270 */
[----:B------:R-:W-:Y:S02]  /*10e0*/  @UP0 ULDC.64 UR10, c[0x0][0xec8] ;  /* 0x0003b200000a0ab9 */ /* 0x000fe40000000a00 */
[----:B------:R-:W-:-:S04]  /*10f0*/  UIMAD.WIDE.U32 UR4, UR7, UR10, URZ ;  /* 0x0000000a070472a5 */ /* 0x000fc8000f8e003f */
[----:B------:R-:W-:-:S04]  /*1100*/  @UP0 USHF.R.U32.HI UR40, URZ, UR11, UR5 ;  /* 0x0000000b3f280299 */ /* 0x000fc80008011605 */
[----:B------:R-:W-:-:S12]  /*1110*/  UIMAD UR4, UR40, UR6, URZ ;  /* 0x00000006280472a4 */ /* 0x000fd8000f8e023f */
.L_x_4149:
        /* <DEDUP_REMOVED lines=40> */
[----:B------:R-:W-:-:S06]  /*13a0*/  IMAD.U32 R3, RZ, RZ, UR4 ;  /* 0x00000004ff037e24 */ /* 0x000fcc000f8e00ff */
        /* <DEDUP_REMOVED lines=8> */
.L_x_4152:
[----:B------:R-:W-:-:S13]  /*1430*/  ISETP.NE.AND P0, PT, R8, 0x1, PT ;  /* 0x000000010800780c */ /* 0x000fda0003f05270 */
[----:B------:R-:W1:Y:S02]  /*1440*/  @P0 LDC.64 R4, c[0x0][0xae0] ;  /* 0x0002b800ff040b82 */ /* 0x000e640000000a00 */
[----:B-1----:R-:W-:-:S05]  /*1450*/  @P0 IMAD.HI.U32 R4, R3, R4, RZ ;  /* 0x0000000403040227 */ /* 0x002fca00078e00ff */
[----:B------:R-:W-:-:S07]  /*1460*/  @P0 SHF.R.U32.HI R3, RZ, R5, R4 ;  /* 0x00000005ff030219 */ /* 0x000fce0000011604 */
.L_x_4153:
[----:B------:R-:W-:-:S05]  /*1470*/  IMAD R3, R3, R8, R8 ;  /* 0x0000000803037224 */ /* 0x000fca00078e0208 */
[----:B------:R-:W-:-:S07]  /*1480*/  VIMNMX R0, R0, R3, PT ;  /* 0x0000000300007248 */ /* 0x000fce0003fe0100 */
.L_x_4151:
        /* <DEDUP_REMOVED lines=8> */
[----:B------:R-:W-:Y:S01]  /*1510*/  IMAD.U32 R4, RZ, RZ, UR5 ;  /* 0x00000005ff047e24 */ /* 0x000fe2000f8e00ff */
        /* <DEDUP_REMOVED lines=12> */
.L_x_4155:
[----:B------:R-:W-:-:S13]  /*15e0*/  ISETP.NE.AND P0, PT, R8, 0x1, PT ;  /* 0x000000010800780c */ /* 0x000fda0003f05270 */
[----:B------:R-:W1:Y:S02]  /*15f0*/  @P0 LDC.64 R6, c[0x0][0xae0] ;  /* 0x0002b800ff060b82 */ /* 0x000e640000000a00 */
[----:B-1----:R-:W-:-:S05]  /*1600*/  @P0 IMAD.HI.U32 R6, R3, R6, RZ ;  /* 0x0000000603060227 */ /* 0x002fca00078e00ff */
[----:B------:R-:W-:-:S07]  /*1610*/  @P0 SHF.R.U32.HI R3, RZ, R7, R6 ;  /* 0x00000007ff030219 */ /* 0x000fce0000011606 */
.L_x_4156:
[----:B------:R-:W-:-:S05]  /*1620*/  IMAD R3, R3, R8, RZ ;  /* 0x0000000803037224 */ /* 0x000fca00078e02ff */
[----:B------:R-:W-:-:S07]  /*1630*/  VIMNMX R4, R4, R3, !PT ;  /* 0x0000000304047248 */ /* 0x000fce0007fe0100 */
.L_x_4154:
[----:B------:R-:W-:Y:S01]  /*1640*/  SHF.R.S32.HI R3, RZ, 0x1f, R4 ;  /* 0x0000001fff037819 */ /* 0x000fe20000011404 */
[----:B------:R-:W-:Y:S01]  /*1650*/  IMAD.MOV.U32 R18, RZ, RZ, RZ ;  /* 0x000000ffff127224 */ /* 0x000fe200078e00ff */
[----:B------:R-:W-:Y:S02]  /*1660*/  PLOP3.LUT P0, PT, PT, PT, PT, 0x80, 0x0 ;  /* 0x000000000000781c */ /* 0x000fe40003f0f070 */
[----:B------:R-:W-:Y:S02]  /*1670*/  CS2R R150, SRZ ;  /* 0x0000000000967805 */ /* 0x000fe4000001ff00 */
[----:B------:R-:W-:Y:S02]  /*1680*/  LEA.HI R4, R3, R4, RZ, 0x6 ;  /* 0x0000000403047211 */ /* 0x000fe400078f30ff */
[----:B------:R-:W-:Y:S02]  /*1690*/  CS2R R148, SRZ ;  /* 0x0000000000947805 */ /* 0x000fe4000001ff00 */
[----:B------:R-:W-:-:S02]  /*16a0*/  MOV R3, RZ ;  /* 0x000000ff00037202 */ /* 0x000fc40000000f00 */
        /* <DEDUP_REMOVED lines=66> */
[----:B------:R-:W-:Y:S06]  /*1ad0*/  @!P1 BRA `(.L_x_4157) ;  /* 0x0000010c00549947 */ /* 0x000fec0003800000 */
[----:B------:R-:W1:Y:S01]  /*1ae0*/  SHFL.IDX PT, R3, R187, RZ, 0x1f ;  /* 0x00001fffbb037589 */ /* 0x000e6200000e0000 */
[----:B------:R-:W-:Y:S01]  /*1af0*/  UIADD3 UR4, UR36, 0x36400, URZ ;  /* 0x0003640024047890 */ /* 0x000fe2000fffe03f */
[----:B------:R-:W-:Y:S01]  /*1b00*/  UMOV UR17, 0x40000040 ;  /* 0x4000004000117882 */ /* 0x000fe20000000000 */
[----:B------:R-:W-:Y:S02]  /*1b10*/  BAR.SYNC.DEFER_BLOCKING 0xe, 0x100 ;  /* 0x0384000000007b1d */ /* 0x000fe40000010000 */
[----:B------:R-:W-:-:S04]  /*1b20*/  USHF.R.U32.HI UR4, URZ, 0x4, UR4 ;  /* 0x000000043f047899 */ /* 0x000fc80008011604 */
[----:B------:R-:W-:Y:S01]  /*1b30*/  ULOP3.LUT UR4, UR4, 0x3fff, URZ, 0xc0, !UPT ;  /* 0x00003fff04047892 */ /* 0x000fe2000f8ec03f */
[----:B------:R-:W-:Y:S01]  /*1b40*/  UMOV UR19, 0x40000040 ;  /* 0x4000004000137882 */ /* 0x000fe20000000000 */
[----:B------:R-:W-:Y:S02]  /*1b50*/  UMOV UR5, 0x40000040 ;  /* 0x4000004000057882 */ /* 0x000fe40000000000 */
[----:B------:R-:W-:Y:S01]  /*1b60*/  ULOP3.LUT UR16, UR4, 0x10000, URZ, 0xfc, !UPT ;  /* 0x0001000004107892 */ /* 0x000fe2000f8efc3f */
[----:B------:R-:W2:Y:S01]  /*1b70*/  S2R R8, SR_TID.X ;  /* 0x0000000000087919 */ /* 0x000ea20000002100 */
[----:B------:R-:W-:Y:S01]  /*1b80*/  UMOV UR7, 0x40000040 ;  /* 0x4000004000077882 */ /* 0x000fe20000000000 */
[----:B------:R-:W-:Y:S01]  /*1b90*/  UMOV UR9, 0x40000040 ;  /* 0x4000004000097882 */ /* 0x000fe20000000000 */
[----:B------:R-:W-:Y:S02]  /*1ba0*/  UIADD3 UR4, UR16, 0x2, URZ ;  /* 0x0000000210047890 */ /* 0x000fe4000fffe03f */
[----:B------:R-:W-:Y:S01]  /*1bb0*/  UIADD3 UR8, UR16, 0x4, URZ ;  /* 0x0000000410087890 */ /* 0x000fe2000fffe03f */
[----:B------:R-:W-:Y:S01]  /*1bc0*/  UMOV UR11, 0x40000040 ;  /* 0x40000040000b7882 */ /* 0x000fe20000000000 */
[----:B------:R-:W-:Y:S01]  /*1bd0*/  UIADD3 UR12, UR16, 0x6, URZ ;  /* 0x00000006100c7890 */ /* 0x000fe2000fffe03f */
[----:B-1----:R-:W-:Y:S01]  /*1be0*/  LEA.HI R5, R3, R3, RZ, 0x1 ;  /* 0x0000000303057211 */ /* 0x002fe200078f08ff */
[----:B------:R-:W-:Y:S01]  /*1bf0*/  UMOV UR13, 0x40000040 ;  /* 0x40000040000d7882 */ /* 0x000fe20000000000 */
[----:B------:R-:W-:-:S02]  /*1c00*/  UMOV UR15, 0x40000040 ;  /* 0x40000040000f7882 */ /* 0x000fc40000000000 */
[----:B------:R-:W-:Y:S01]  /*1c10*/  LOP3.LUT R6, R5, 0x1fffe, RZ, 0xc0, !PT ;  /* 0x0001fffe05067812 */ /* 0x000fe200078ec0ff */
[----:B------:R-:W-:-:S04]  /*1c20*/  WARPGROUP.ARRIVE ;  /* 0x00000000000079c5 */ /* 0x000fc80000000000 */
[----:B------:R-:W-:-:S05]  /*1c30*/  IMAD.IADD R6, R3, 0x1, -R6 ;  /* 0x0000000103067824 */ /* 0x000fca00078e0a06 */
[----:B------:R-:W-:-:S05]  /*1c40*/  LEA R6, R6, UR36, 0xf ;  /* 0x0000002406067c11 */ /* 0x000fca000f8e78ff */
[----:B------:R-:W-:Y:S01]  /*1c50*/  VIADD R6, R6, 0x400 ;  /* 0x0000040006067836 */ /* 0x000fe20000000000 */
[----:B--2---:R-:W-:-:S04]  /*1c60*/  LOP3.LUT R8, R8, 0x7f, RZ, 0xc0, !PT ;  /* 0x0000007f08087812 */ /* 0x004fc800078ec0ff */
[----:B------:R-:W-:Y:S02]  /*1c70*/  SHF.R.U32.HI R6, RZ, 0x4, R6 ;  /* 0x00000004ff067819 */ /* 0x000fe40000011606 */
[----:B------:R-:W-:Y:S02]  /*1c80*/  ISETP.NE.AND P1, PT, R8, RZ, PT ;  /* 0x000000ff0800720c */ /* 0x000fe40003f25270 */
[----:B------:R-:W-:-:S04]  /*1c90*/  LOP3.LUT R6, R6, 0x3fff, RZ, 0xc0, !PT ;  /* 0x00003fff06067812 */ /* 0x000fc800078ec0ff */
[----:B------:R-:W-:-:S05]  /*1ca0*/  LOP3.LUT R7, R6, 0x2000000, RZ, 0xfc, !PT ;  /* 0x0200000006077812 */ /* 0x000fca00078efcff */
[----:B------:R-:W-:-:S04]  /*1cb0*/  IMAD R3, R2, 0x1000, R7 ;  /* 0x0000100002037824 */ /* 0x000fc800078e0207 */
[C---:B------:R-:W-:Y:S01]  /*1cc0*/  VIADD R5, R3.reuse, 0x80 ;  /* 0x0000008003057836 */ /* 0x040fe20000000000 */
[----:B------:R-:W-:-:S04]  /*1cd0*/  R2UR UR18, R3 ;  /* 0x00000000031272ca */ /* 0x000fc800000e0000 */
[----:B------:R-:W-:Y:S01]  /*1ce0*/  R2UR UR6, R5 ;  /* 0x00000000050672ca */ /* 0x000fe200000e0000 */
[C---:B------:R-:W-:Y:S01]  /*1cf0*/  VIADD R5, R3.reuse, 0x100 ;  /* 0x0000010003057836 */ /* 0x040fe20000000000 */
[----:B------:R-:W-:-:S04]  /*1d00*/  IADD3 R3, R3, 0x180, RZ ;  /* 0x0000018003037810 */ /* 0x000fc80007ffe0ff */
[----:B------:R-:W-:Y:S01]  /*1d10*/  R2UR UR10, R5 ;  /* 0x00000000050a72ca */ /* 0x000fe200000e0000 */
[----:B------:R-:W-:Y:S01]  /*1d20*/  VIADD R5, R0, 0xfffffffe ;  /* 0xfffffffe00057836 */ /* 0x000fe20000000000 */
[----:B------:R-:W-:Y:S01]  /*1d30*/  R2UR UR14, R3 ;  /* 0x00000000030e72ca */ /* 0x000fe200000e0000 */
[----:B------:R-:W-:Y:S01]  /*1d40*/  HGMMA.64x256x16.F32.BF16 R24, gdesc[UR16].tnspB, RZ, !UPT, gsb0 ;  /* 0x43e00000101879f0 */ /* 0x000fe2000c0018ff */
[----:B------:R-:W-:Y:S02]  /*1d50*/  @!P1 LEA R3, R2, UR36, 0x3 ;  /* 0x0000002402039c11 */ /* 0x000fe4000f8e18ff */
[----:B------:R-:W-:-:S03]  /*1d60*/  ISETP.GE.AND P0, PT, R5, R4, PT ;  /* 0x000000040500720c */ /* 0x000fc60003f06270 */
[----:B------:R-:W-:-:S05]  /*1d70*/  @!P1 VIADD R3, R3, 0x38860 ;  /* 0x0003886003039836 */ /* 0x000fca0000000000 */
        /* <DEDUP_REMOVED lines=16> */
.L_x_4159:
[----:B------:R-:W-:Y:S01]  /*1e80*/  BAR.SYNC.DEFER_BLOCKING 0xe, 0x100 ;  /* 0x0384000000007b1d */ /* 0x000fe20000010000 */
[C---:B--2---:R-:W-:Y:S01]  /*1e90*/  IMAD R0, R2.reuse, 0x40, R19 ;  /* 0x0000004002007824 */ /* 0x044fe200078e0213 */
[C---:B------:R-:W-:Y:S01]  /*1ea0*/  ISETP.GT.AND P2, PT, R5.reuse, R4, PT ;  /* 0x000000040500720c */ /* 0x040fe20003f44270 */
[----:B------:R-:W-:Y:S02]  /*1eb0*/  VIADD R2, R2, 0x1 ;  /* 0x0000000102027836 */ /* 0x000fe40000000000 */
[----:B------:R-:W-:Y:S01]  /*1ec0*/  VIADD R5, R5, 0xffffffff ;  /* 0xffffffff05057836 */ /* 0x000fe20000000000 */
[----:B------:R-:W-:Y:S01]  /*1ed0*/  LEA R0, R0, UR36, 0x2 ;  /* 0x0000002400007c11 */ /* 0x000fe2000f8e10ff */
[----:B------:R-:W-:Y:S01]  /*1ee0*/  UMOV UR19, 0x40000040 ;  /* 0x4000004000137882 */ /* 0x000fe20000000000 */
[C---:B------:R-:W-:Y:S01]  /*1ef0*/  ISETP.NE.AND P0, PT, R2.reuse, 0x2, PT ;  /* 0x000000020200780c */ /* 0x040fe20003f05270 */
[----:B------:R-:W-:Y:S01]  /*1f00*/  UMOV UR7, 0x40000040 ;  /* 0x4000004000077882 */ /* 0x000fe20000000000 */
[----:B------:R-:W-:Y:S01]  /*1f10*/  UMOV UR11, 0x40000040 ;  /* 0x40000040000b7882 */ /* 0x000fe20000000000 */
[----:B------:R-:W-:Y:S01]  /*1f20*/  UMOV UR15, 0x40000040 ;  /* 0x40000040000f7882 */ /* 0x000fe20000000000 */
[----:B------:R-:W-:Y:S01]  /*1f30*/  SEL R2, R2, RZ, P0 ;  /* 0x000000ff02027207 */ /* 0x000fe20000000000 */
[----:B-1----:R-:W1:Y:S04]  /*1f40*/  LDS R3, [R0+0x38400] ;  /* 0x0384000000037984 */ /* 0x002e680000000800 */
        /* <DEDUP_REMOVED lines=133> */
[----:B------:R-:W-:Y:S01]  /*27a0*/  R2UR UR6, R3 ;  /* 0x00000000030672ca */ /* 0x000fe200000e0000 */
[C---:B------:R-:W-:Y:S01]  /*27b0*/  VIADD R3, R0.reuse, 0x100 ;  /* 0x0000010000037836 */ /* 0x040fe20000000000 */
[----:B------:R-:W-:-:S03]  /*27c0*/  IADD3 R0, R0, 0x180, RZ ;  /* 0x0000018000007810 */ /* 0x000fc60007ffe0ff */
[----:B------:R-:W-:Y:S01]  /*27d0*/  HGMMA.64x256x16.F32.BF16 R24, gdesc[UR16].tnspB, R24, gsb0 ;  /* 0x43e00000101879f0 */ /* 0x000fe20008001818 */
[----:B------:R-:W-:Y:S02]  /*27e0*/  R2UR UR10, R3 ;  /* 0x00000000030a72ca */ /* 0x000fe400000e0000 */
[----:B------:R-:W-:Y:S02]  /*27f0*/  R2UR UR14, R0 ;  /* 0x00000000000e72ca */ /* 0x000fe400000e0000 */
[----:B------:R-:W-:Y:S02]  /*2800*/  @!P1 LEA R0, R2, UR36, 0x3 ;  /* 0x0000002402009c11 */ /* 0x000fe4000f8e18ff */
[----:B------:R-:W-:-:S03]  /*2810*/  SEL R3, RZ, 0x1, P0 ;  /* 0x00000001ff037807 */ /* 0x000fc60000000000 */
[----:B------:R-:W-:Y:S01]  /*2820*/  @!P1 VIADD R0, R0, 0x38860 ;  /* 0x0003886000009836 */ /* 0x000fe20000000000 */
[----:B------:R-:W-:-:S04]  /*2830*/  LOP3.LUT R16, R16, R3, RZ, 0x3c, !PT ;  /* 0x0000000310107212 */ /* 0x000fc800078e3cff */
        /* <DEDUP_REMOVED lines=16> */
.L_x_4158:
[----:B------:R-:W-:Y:S01]  /*2940*/  BAR.SYNC.DEFER_BLOCKING 0xe, 0x100 ;  /* 0x0384000000007b1d */ /* 0x000fe20000010000 */
[C---:B--2---:R-:W-:Y:S01]  /*2950*/  IMAD R0, R2.reuse, 0x40, R19 ;  /* 0x0000004002007824 */ /* 0x044fe200078e0213 */
[----:B------:R-:W-:Y:S01]  /*2960*/  PLOP3.LUT P0, PT, PT, PT, PT, 0x8, 0x0 ;  /* 0x000000000000781c */ /* 0x000fe20003f0e170 */
[----:B------:R-:W-:Y:S02]  /*2970*/  VIADD R2, R2, 0x1 ;  /* 0x0000000102027836 */ /* 0x000fe40000000000 */
[----:B------:R-:W-:Y:S01]  /*2980*/  IMAD.MOV.U32 R18, RZ, RZ, RZ ;  /* 0x000000ffff127224 */ /* 0x000fe200078e00ff */
[----:B------:R-:W-:Y:S02]  /*2990*/  LEA R4, R0, UR36, 0x2 ;  /* 0x0000002400047c11 */ /* 0x000fe4000f8e10ff */
[----:B------:R-:W-:-:S04]  /*29a0*/  ISETP.NE.AND P1, PT, R2, 0x2, PT ;  /* 0x000000020200780c */ /* 0x000fc80003f25270 */
[----:B------:R-:W-:Y:S02]  /*29b0*/  SEL R5, RZ, 0x1, P1 ;  /* 0x00000001ff057807 */ /* 0x000fe40000800000 */
[----:B------:R-:W-:Y:S02]  /*29c0*/  SEL R2, R2, RZ, P1 ;  /* 0x000000ff02027207 */ /* 0x000fe40000800000 */
[----:B------:R-:W-:Y:S01]  /*29d0*/  LOP3.LUT R16, R16, R5, RZ, 0x3c, !PT ;  /* 0x0000000510107212 */ /* 0x000fe200078e3cff */
[----:B-1----:R-:W1:Y:S04]  /*29e0*/  LDS R3, [R4+0x38400] ;  /* 0x0384000004037984 */ /* 0x002e680000000800 */
        /* <DEDUP_REMOVED lines=132> */
.L_x_4150:
        /* <DEDUP_REMOVED lines=14> */
.L_x_4161:
[----:B------:R-:W-:-:S11]  /*3310*/  UISETP.NE.AND UP0, UPT, UR11, 0x1, UPT ;  /* 0x000000010b00788c */ /* 0x000fd6000bf05270 */
[----:B------:R-:W-:Y:S02]  /*3320*/  @UP0 ULDC.64 UR12, c[0x0][0xae0] ;  /* 0x0002b800000c0ab9 */ /* 0x000fe40000000a00 */
[----:B------:R-:W-:-:S04]  /*3330*/  UIMAD.WIDE.U32 UR4, UR6, UR12, URZ ;  /* 0x0000000c060472a5 */ /* 0x000fc8000f8e003f */
[----:B------:R-:W-:-:S12]  /*3340*/  @UP0 USHF.R.U32.HI UR6, URZ, UR13, UR5 ;  /* 0x0000000d3f060299 */ /* 0x000fd80008011605 */
.L_x_4162:
[----:B------:R-:W-:-:S06]  /*3350*/  UIMAD UR6, UR6, UR11, UR11 ;  /* 0x0000000b060672a4 */ /* 0x000fcc000f8e020b */
[----:B------:R-:W-:-:S07]  /*3360*/  VIMNMX R0, R0, UR6, PT ;  /* 0x0000000600007c48 */ /* 0x000fce000bfe0100 */
.L_x_4160:
        /* <DEDUP_REMOVED lines=20> */
.L_x_4164:
[----:B------:R-:W-:-:S11]  /*34b0*/  UISETP.NE.AND UP0, UPT, UR11, 0x1, UPT ;  /* 0x000000010b00788c */ /* 0x000fd6000bf05270 */
[----:B------:R-:W-:Y:S02]  /*34c0*/  @UP0 ULDC.64 UR12, c[0x0][0xae0] ;  /* 0x0002b800000c0ab9 */ /* 0x000fe40000000a00 */
[----:B------:R-:W-:-:S04]  /*34d0*/  UIMAD.WIDE.U32 UR4, UR6, UR12, URZ ;  /* 0x0000000c060472a5 */ /* 0x000fc8000f8e003f */
[----:B------:R-:W-:-:S12]  /*34e0*/  @UP0 USHF.R.U32.HI UR6, URZ, UR13, UR5 ;  /* 0x0000000d3f060299 */ /* 0x000fd80008011605 */
.L_x_4165:
[----:B------:R-:W-:-:S04]  /*34f0*/  UIMAD UR6, UR6, UR11, URZ ;  /* 0x0000000b060672a4 */ /* 0x000fc8000f8e023f */
[----:B------:R-:W-:-:S04]  /*3500*/  UISETP.LT.AND UP0, UPT, UR8, UR6, UPT ;  /* 0x000000060800728c */ /* 0x000fc8000bf01270 */
[----:B------:R-:W-:-:S12]  /*3510*/  USEL UR8, UR8, UR6, !UP0 ;  /* 0x0000000608087287 */ /* 0x000fd8000c000000 */
.L_x_4163:
[----:B------:R-:W-:Y:S01]  /*3520*/  USHF.R.S32.HI UR4, URZ, 0x1f, UR8 ;  /* 0x0000001f3f047899 */ /* 0x000fe20008011408 */
[----:B------:R-:W-:Y:S01]  /*3530*/  PLOP3.LUT P0, PT, PT, PT, PT, 0x80, 0x0 ;  /* 0x000000000000781c */ /* 0x000fe20003f0f070 */
[----:B------:R-:W-:Y:S01]  /*3540*/  IMAD.MOV.U32 R3, RZ, RZ, RZ ;  /* 0x000000ffff037224 */ /* 0x000fe200078e00ff */
        /* <DEDUP_REMOVED lines=19> */
[----:B------:R-:W-:Y:S02]  /*3680*/  ISETP.GT.AND P1, PT, R168, UR37, PT ;  /* 0x00000025a8007c0c */ /* 0x000fe4000bf24270 */
        /* <DEDUP_REMOVED lines=51> */
[----:B------:R-:W-:Y:S06]  /*39c0*/  @!P1 BRA `(.L_x_4157) ;  /* 0x000000ec00989947 */ /* 0x000fec0003800000 */
[----:B------:R-:W1:Y:S01]  /*39d0*/  SHFL.IDX PT, R0, R187, RZ, 0x1f ;  /* 0x00001fffbb007589 */ /* 0x000e6200000e0000 */
[----:B------:R-:W-:-:S04]  /*39e0*/  UIADD3 UR4, UR36, 0x36400, URZ ;  /* 0x0003640024047890 */ /* 0x000fc8000fffe03f */
[----:B------:R-:W-:-:S06]  /*39f0*/  ULOP3.LUT UP0, URZ, UR4, 0x3ff, URZ, 0xc0, !UPT ;  /* 0x000003ff043f7892 */ /* 0x000fcc000f80c03f */
[----:B------:R-:W-:Y:S02]  /*3a00*/  PLOP3.LUT P0, PT, PT, PT, UP0, 0x80, 0x0 ;  /* 0x000000000000781c */ /* 0x000fe40003f0f008 */
[----:B-1----:R-:W-:-:S04]  /*3a10*/  LEA.HI R3, R0, R0, RZ, 0x1 ;  /* 0x0000000000037211 */ /* 0x002fc800078f08ff */
[----:B------:R-:W-:-:S05]  /*3a20*/  LOP3.LUT R3, R3, 0x1fffe, RZ, 0xc0, !PT ;  /* 0x0001fffe03037812 */ /* 0x000fca00078ec0ff */
[----:B------:R-:W-:-:S05]  /*3a30*/  IMAD.IADD R3, R0, 0x1, -R3 ;  /* 0x0000000100037824 */ /* 0x000fca00078e0a03 */
[----:B------:R-:W-:-:S05]  /*3a40*/  LEA R3, R3, UR36, 0xf ;  /* 0x0000002403037c11 */ /* 0x000fca000f8e78ff */
[----:B------:R-:W-:-:S05]  /*3a50*/  VIADD R3, R3, 0x400 ;  /* 0x0000040003037836 */ /* 0x000fca0000000000 */
[----:B------:R-:W-:-:S04]  /*3a60*/  SHF.R.U32.HI R3, RZ, 0x4, R3 ;  /* 0x00000004ff037819 */ /* 0x000fc80000011603 */
[----:B------:R-:W-:-:S04]  /*3a70*/  LOP3.LUT R3, R3, 0x3fff, RZ, 0xc0, !PT ;  /* 0x00003fff03037812 */ /* 0x000fc800078ec0ff */
[----:B------:R-:W-:Y:S01]  /*3a80*/  LOP3.LUT R18, R3, 0x2000000, RZ, 0xfc, !PT ;  /* 0x0200000003127812 */ /* 0x000fe200078efcff */
[----:B------:R-:W-:Y:S06]  /*3a90*/  @!P0 BRA `(.L_x_4166) ;  /* 0x0000000000408947 */ /* 0x000fec0003800000 */
        /* <DEDUP_REMOVED lines=13> */
[----:B-1----:R-:W-:-:S07]  /*3b70*/  IMAD.MOV.U32 R13, RZ, RZ, RZ ;  /* 0x000000ffff0d7224 */ /* 0x002fce00078e00ff */
[----:B------:R-:W-:-:S07]  /*3b80*/  LEPC R20, `(.L_x_4166) ;  /* 0x000000001014794e */ /* 0x000fce0000000000 */
[----:B--2---:R-:W-:Y:S05]  /*3b90*/  CALL.ABS.NOINC R14 ;  /* 0x000000000e007343 */ /* 0x004fea0003c00000 */
.L_x_4166:
[----:B------:R-:W-:Y:S01]  /*3ba0*/  ULEA.HI UR4, UR46, UR46, URZ, 0x1 ;  /* 0x0000002e2e047291 */ /* 0x000fe2000f8f083f */
[----:B------:R-:W-:-:S03]  /*3bb0*/  MOV R3, UR48 ;  /* 0x0000003000037c02 */ /* 0x000fc60008000f00 */
[----:B------:R-:W-:Y:S01]  /*3bc0*/  ULOP3.LUT UR4, UR4, 0xfffffffe, URZ, 0xc0, !UPT ;  /* 0xfffffffe04047892 */ /* 0x000fe2000f8ec03f */
[----:B------:R-:W-:-:S03]  /*3bd0*/  ISETP.NE.AND P0, PT, R3, 0x3, PT ;  /* 0x000000030300780c */ /* 0x000fc60003f05270 */
[----:B------:R-:W-:-:S06]  /*3be0*/  UIADD3 UR4, UR46, -UR4, URZ ;  /* 0x800000042e047290 */ /* 0x000fcc000fffe03f */
[----:B------:R-:W-:-:S05]  /*3bf0*/  IMAD.U32 R0, RZ, RZ, UR4 ;  /* 0x00000004ff007e24 */ /* 0x000fca000f8e00ff */
[----:B------:R-:W-:-:S04]  /*3c00*/  SHF.L.U32 R0, R0, 0x1f, RZ ;  /* 0x0000001f00007819 */ /* 0x000fc800000006ff */
[----:B------:R-:W1:Y:S02]  /*3c10*/  SYNCS.PHASECHK.TRANS64.TRYWAIT P1, [UR36+0x38800], R0 ;  /* 0x03880000ff0075a7 */ /* 0x000e640008020164 */
[----:B-1----:R-:W-:Y:S05]  /*3c20*/  @!P1 BRA `(.L_x_4167) ;  /* 0x0000013c00b89947 */ /* 0x002fea0003800000 */
.L_x_4314:
[----:B------:R-:W-:Y:S05]  /*3c30*/  @!P0 BRA `(.L_x_4168) ;  /* 0x0000000000048947 */ /* 0x000fea0003800000 */
[----:B------:R-:W-:Y:S01]  /*3c40*/  BPT.TRAP 0x1 ;  /* 0x000000040000795c */ /* 0x000fe20000300000 */
.L_x_4168:
[----:B------:R-:W-:Y:S02]  /*3c50*/  LEA R6, R2, UR36, 0x3 ;  /* 0x0000002402067c11 */ /* 0x000fe4000f8e18ff */
[----:B------:R-:W-:-:S04]  /*3c60*/  SHF.L.U32 R7, R16, 0x1f, RZ ;  /* 0x0000001f10077819 */ /* 0x000fc800000006ff */
[----:B------:R2:W3:Y:S01]  /*3c70*/  SYNCS.PHASECHK.TRANS64.TRYWAIT P1, [R6+URZ+0x38830], R7 ;  /* 0x03883007060075a7 */ /* 0x0004e2000802017f */
[----:B------:R-:W-:Y:S05]  /*3c80*/  @!P0 BRA `(.L_x_4169) ;  /* 0x0000000000048947 */ /* 0x000fea0003800000 */
[----:B------:R-:W-:Y:S01]  /*3c90*/  BPT.TRAP 0x1 ;  /* 0x000000040000795c */ /* 0x000fe20000300000 */
.L_x_4169:
[----:B---3--:R-:W-:Y:S05]  /*3ca0*/  @P1 BRA `(.L_x_4170) ;  /* 0x0000000000081947 */ /* 0x008fea0003800000 */
[----:B------:R-:W3:Y:S02]  /*3cb0*/  SYNCS.PHASECHK.TRANS64.TRYWAIT P1, [R6+URZ+0x38830], R7 ;  /* 0x03883007060075a7 */ /* 0x000ee4000802017f */
[----:B---3--:R-:W-:Y:S05]  /*3cc0*/  @!P1 BRA `(.L_x_4171) ;  /* 0x0000013c00a89947 */ /* 0x008fea0003800000 */
.L_x_4170:
[----:B------:R-:W-:-:S04]  /*3cd0*/  UIADD3 UR4, UR36, 0x22400, URZ ;  /* 0x0002240024047890 */ /* 0x000fc8000fffe03f */
[----:B------:R-:W-:-:S04]  /*3ce0*/  USHF.R.U32.HI UR4, URZ, 0x4, UR4 ;  /* 0x000000043f047899 */ /* 0x000fc80008011604 */
[----:B------:R-:W-:-:S06]  /*3cf0*/  ULOP3.LUT UR4, UR4, 0x3fff, URZ, 0xc0, !UPT ;  /* 0x00003fff04047892 */ /* 0x000fcc000f8ec03f */
[----:B------:R-:W-:Y:S01]  /*3d00*/  IMAD.U32 R4, RZ, RZ, UR4 ;  /* 0x00000004ff047e24 */ /* 0x000fe2000f8e00ff */
        /* <DEDUP_REMOVED lines=36> */
.L_x_4315:
[----:B------:R-:W-:Y:S05]  /*3f50*/  @!P0 BRA `(.L_x_4173) ;  /* 0x0000000000048947 */ /* 0x000fea0003800000 */
[----:B------:R-:W-:Y:S01]  /*3f60*/  BPT.TRAP 0x1 ;  /* 0x000000040000795c */ /* 0x000fe20000300000 */
.L_x_4173:
[----:B------:R4:W1:Y:S01]  /*3f70*/  SYNCS.PHASECHK.TRANS64.TRYWAIT P1, [R6+URZ+0x38850], R7 ;  /* 0x03885007060075a7 */ /* 0x000862000802017f */
[----:B------:R-:W-:Y:S05]  /*3f80*/  @!P0 BRA `(.L_x_4174) ;  /* 0x0000000000048947 */ /* 0x000fea0003800000 */
[----:B------:R-:W-:Y:S01]  /*3f90*/  BPT.TRAP 0x1 ;  /* 0x000000040000795c */ /* 0x000fe20000300000 */
.L_x_4174:
[----:B-1----:R-:W-:-:S04]  /*3fa0*/  IMAD.U32 R3, RZ, RZ, UR36 ;  /* 0x00000024ff037e24 */ /* 0x002fc8000f8e00ff */
[C---:B------:R-:W-:Y:S02]  /*3fb0*/  VIADD R0, R3.reuse, 0x400 ;  /* 0x0000040003007836 */ /* 0x040fe40000000000 */
[----:B------:R-:W-:-:S03]  /*3fc0*/  VIADD R3, R3, 0x26400 ;  /* 0x0002640003037836 */ /* 0x000fc60000000000 */
        /* <DEDUP_REMOVED lines=10> */
.L_x_4175:
[C---:B------:R-:W-:Y:S01]  /*4070*/  R2UR UR24, R0.reuse ;  /* 0x00000000001872ca */ /* 0x040fe200000e0000 */
[----:B------:R-:W-:Y:S01]  /*4080*/  WARPGROUP.ARRIVE ;  /* 0x00000000000079c5 */ /* 0x000fe20000000000 */
[C---:B------:R-:W-:Y:S01]  /*4090*/  R2UR UR26, R5.reuse ;  /* 0x00000000051a72ca */ /* 0x040fe200000e0000 */
[----:B------:R-:W-:Y:S01]  /*40a0*/  UMOV UR25, 0x40000040 ;  /* 0x4000004000197882 */ /* 0x000fe20000000000 */
[----:B------:R-:W-:Y:S01]  /*40b0*/  UMOV UR27, 0x40000040 ;  /* 0x40000040001b7882 */ /* 0x000fe20000000000 */
[----:B------:R-:W-:Y:S01]  /*40c0*/  VIADD R8, R0, 0x2 ;  /* 0x0000000200087836 */ /* 0x000fe20000000000 */
[----:B--234-:R-:W-:Y:S01]  /*40d0*/  IADD3 R7, R5, 0x2, RZ ;  /* 0x0000000205077810 */ /* 0x01cfe20007ffe0ff */
[----:B------:R-:W-:Y:S01]  /*40e0*/  UMOV UR5, 0x40000040 ;  /* 0x4000004000057882 */ /* 0x000fe20000000000 */
[----:B------:R-:W-:Y:S01]  /*40f0*/  UMOV UR7, 0x40000040 ;  /* 0x4000004000077882 */ /* 0x000fe20000000000 */
[----:B------:R-:W1:Y:S01]  /*4100*/  S2R R9, SR_TID.X ;  /* 0x0000000000097919 */ /* 0x000e620000002100 */
[----:B------:R-:W-:Y:S01]  /*4110*/  R2UR UR4, R8 ;  /* 0x00000000080472ca */ /* 0x000fe200000e0000 */
[----:B------:R-:W-:Y:S01]  /*4120*/  VIADD R8, R0, 0x4 ;  /* 0x0000000400087836 */ /* 0x000fe20000000000 */
[----:B------:R-:W-:Y:S01]  /*4130*/  R2UR UR6, R7 ;  /* 0x00000000070672ca */ /* 0x000fe200000e0000 */
[C---:B------:R-:W-:Y:S01]  /*4140*/  VIADD R7, R5.reuse, 0x4 ;  /* 0x0000000405077836 */ /* 0x040fe20000000000 */
[----:B------:R-:W2:Y:S01]  /*4150*/  S2R R14, SR_TID.X ;  /* 0x00000000000e7919 */ /* 0x000ea20000002100 */
[----:B------:R-:W-:Y:S01]  /*4160*/  HGMMA.64x64x16.F32.BF16 R24, gdesc[UR24], R24, gsb0 ;  /* 0x00e00000181879f0 */ /* 0x000fe20008001818 */
[----:B------:R-:W-:Y:S01]  /*4170*/  VIADD R10, R5, 0x800 ;  /* 0x00000800050a7836 */ /* 0x000fe20000000000 */
[----:B-1----:R-:W-:-:S02]  /*4180*/  SHF.R.U32.HI R9, RZ, 0x7, R9 ;  /* 0x00000007ff097819 */ /* 0x002fc40000011609 */
        /* <DEDUP_REMOVED lines=125> */
[----:B------:R-:W1:Y:S01]  /*4960*/  SHFL.IDX PT, R7, R9, RZ, 0x1f ;  /* 0x00001fff09077589 */ /* 0x000e6200000e0000 */
[----:B------:R-:W-:Y:S01]  /*4970*/  VIADD R8, R0, 0x800 ;  /* 0x0000080000087836 */ /* 0x000fe20000000000 */
[----:B-1----:R-:W-:-:S04]  /*4980*/  ISETP.GT.AND P1, PT, R7, 0x7f, PT ;  /* 0x0000007f0700780c */ /* 0x002fc80003f24270 */
        /* <DEDUP_REMOVED lines=12> */
[----:B------:R-:W-:-:S03]  /*4a50*/  SEL R11, R11, 0x6, !P1 ;  /* 0x000000060b0b7807 */ /* 0x000fc60004800000 */
[--C-:B------:R-:W-:Y:S02]  /*4a60*/  IMAD.IADD R12, R8, 0x1, R9.reuse ;  /* 0x00000001080c7824 */ /* 0x100fe400078e0209 */
[----:B------:R-:W-:Y:S02]  /*4a70*/  IMAD.IADD R13, R10, 0x1, R9 ;  /* 0x000000010a0d7824 */ /* 0x000fe400078e0209 */
[--C-:B------:R-:W-:Y:S02]  /*4a80*/  IMAD.IADD R8, R8, 0x1, R11.reuse ;  /* 0x0000000108087824 */ /* 0x100fe400078e020b */
        /* <DEDUP_REMOVED lines=41> */
[C---:B------:R-:W-:Y:S02]  /*4d20*/  IMAD.IADD R12, R9.reuse, 0x1, R8 ;  /* 0x00000001090c7824 */ /* 0x040fe400078e0208 */
[----:B------:R-:W-:Y:S02]  /*4d30*/  IMAD.IADD R13, R9, 0x1, R10 ;  /* 0x00000001090d7824 */ /* 0x000fe400078e020a */
        /* <DEDUP_REMOVED lines=32> */
[----:B------:R-:W-:Y:S02]  /*4f40*/  VIADD R10, R5, 0xc00 ;  /* 0x00000c00050a7836 */ /* 0x000fe40000000000 */
        /* <DEDUP_REMOVED lines=53> */
[C---:B------:R-:W-:Y:S01]  /*52a0*/  IADD3 R7, R9.reuse, R8, RZ ;  /* 0x0000000809077210 */ /* 0x040fe20007ffe0ff */
[----:B------:R-:W-:Y:S01]  /*52b0*/  IMAD.IADD R9, R9, 0x1, R10 ;  /* 0x0000000109097824 */ /* 0x000fe200078e020a */
[----:B------:R-:W1:Y:S01]  /*52c0*/  LDC.64 R12, c[0x0][0xad8] ;  /* 0x0002b600ff0c7b82 */ /* 0x000e620000000a00 */
[C---:B------:R-:W-:Y:S02]  /*52d0*/  IMAD.IADD R8, R11.reuse, 0x1, R8 ;  /* 0x000000010b087824 */ /* 0x040fe400078e0208 */
[----:B------:R-:W-:Y:S01]  /*52e0*/  IMAD.IADD R10, R11, 0x1, R10 ;  /* 0x000000010b0a7824 */ /* 0x000fe200078e020a */
[----:B-1----:R-:W-:Y:S01]  /*52f0*/  ISETP.GE.AND P2, PT, R13, 0x1, PT ;  /* 0x000000010d00780c */ /* 0x002fe20003f46270 */
[----:B------:R-:W-:-:S02]  /*5300*/  WARPGROUP.DEPBAR.LE gsb0, 0x0 ;  /* 0x00008000000079c5 */ /* 0x000fc40000010000 */
[----:B------:R-:W-:-:S06]  /*5310*/  WARPGROUP.ARRIVE ;  /* 0x00000000000079c5 */ /* 0x000fcc0000000000 */
[----:B------:R-:W-:Y:S01]  /*5320*/  HGMMA.64x64x16.F32.BF16 R24, gdesc[UR4], R24, gsb0 ;  /* 0x00e00000041879f0 */ /* 0x000fe20008001818 */
[----:B------:R-:W-:Y:S01]  /*5330*/  R2UR UR4, R7 ;  /* 0x00000000070472ca */ /* 0x000fe200000e0000 */
[----:B------:R-:W-:Y:S01]  /*5340*/  UMOV UR5, 0x40000040 ;  /* 0x4000004000057882 */ /* 0x000fe20000000000 */
[----:B------:R-:W-:Y:S01]  /*5350*/  R2UR UR6, R9 ;  /* 0x00000000090672ca */ /* 0x000fe200000e0000 */
[----:B------:R-:W-:Y:S01]  /*5360*/  UMOV UR7, 0x40000040 ;  /* 0x4000004000077882 */ /* 0x000fe20000000000 */
[----:B------:R-:W-:-:S05]  /*5370*/  IMAD.MOV.U32 R7, RZ, RZ, 0x40 ;  /* 0x00000040ff077424 */ /* 0x000fca00078e00ff */
[----:B------:R-:W-:-:S04]  /*5380*/  SEL R7, R7, 0x3e, P1 ;  /* 0x0000003e07077807 */ /* 0x000fc80000800000 */
        /* <DEDUP_REMOVED lines=9> */
[----:B------:R-:W-:Y:S02]  /*5420*/  SEL R8, R8, 0xf80, P1 ;  /* 0x00000f8008087807 */ /* 0x000fe40000800000 */
[----:B------:R-:W-:Y:S02]  /*5430*/  ISETP.NE.AND P1, PT, R14, RZ, PT ;  /* 0x000000ff0e00720c */ /* 0x000fe40003f25270 */
[----:B------:R-:W-:-:S04]  /*5440*/  LOP3.LUT R8, R8, 0x1e00, RZ, 0xc0, !PT ;  /* 0x00001e0008087812 */ /* 0x000fc800078ec0ff */
[CC--:B------:R-:W-:Y:S02]  /*5450*/  IADD3 R9, R7.reuse, R8.reuse, R0 ;  /* 0x0000000807097210 */ /* 0x0c0fe40007ffe000 */
[----:B------:R-:W-:Y:S01]  /*5460*/  IADD3 R5, R7, R8, R5 ;  /* 0x0000000807057210 */ /* 0x000fe20007ffe005 */
[----:B------:R-:W-:Y:S01]  /*5470*/  IMAD.MOV.U32 R7, RZ, RZ, -0x40 ;  /* 0xffffffc0ff077424 */ /* 0x000fe200078e00ff */
[----:B------:R-:W1:Y:S03]  /*5480*/  LDC R8, c[0x0][0x288] ;  /* 0x0000a200ff087b82 */ /* 0x000e660000000800 */
[----:B------:R-:W-:-:S04]  /*5490*/  IMAD R14, R168, R7, 0x41 ;  /* 0x00000041a80e7424 */ /* 0x000fc800078e0207 */
        /* <DEDUP_REMOVED lines=8> */
[----:B------:R-:W2:Y:S01]  /*5520*/  LDC R9, c[0x0][0x2e0] ;  /* 0x0000b800ff097b82 */ /* 0x000ea20000000800 */
[----:B------:R-:W-:-:S05]  /*5530*/  @!P1 VIADD R5, R6, 0x38840 ;  /* 0x0003884006059836 */ /* 0x000fca0000000000 */
[----:B------:R-:W-:Y:S01]  /*5540*/  @!P1 PRMT R5, RZ, 0x654, R5 ;  /* 0x00000654ff059816 */ /* 0x000fe20000000005 */
[----:B------:R-:W-:Y:S02]  /*5550*/  WARPGROUP.DEPBAR.LE gsb0, 0x0 ;  /* 0x00008000000079c5 */ /* 0x000fe40000010000 */
[----:B------:R-:W-:-:S06]  /*5560*/  WARPGROUP.ARRIVE ;  /* 0x00000000000079c5 */ /* 0x000fcc0000000000 */
[----:B------:R-:W-:Y:S01]  /*5570*/  HGMMA.64x64x16.F32.BF16 R24, gdesc[UR4], R24, gsb0 ;  /* 0x00e00000041879f0 */ /* 0x000fe20008001818 */
[----:B------:R-:W-:Y:S02]  /*5580*/  ULDC.64 UR4, c[0x0][0xad0] ;  /* 0x0002b40000047ab9 */ /* 0x000fe40000000a00 */
        /* <DEDUP_REMOVED lines=34> */
[----:B------:R3:W4:Y:S01]  /*57b0*/  MUFU.TANH R15, R26 ;  /* 0x0000001a000f7308 */ /* 0x0007220000002400 */
[----:B------:R-:W-:Y:S01]  /*57c0*/  ULOP3.LUT UR4, URZ, UR5, URZ, 0x33, !UPT ;  /* 0x000000053f047292 */ /* 0x000fe2000f8e333f */
[----:B--2---:R-:W-:-:S06]  /*57d0*/  IMAD R5, R9, UR38, R14 ;  /* 0x0000002609057c24 */ /* 0x004fcc000f8e020e */
[----:B------:R-:W2:Y:S01]  /*57e0*/  MUFU.TANH R24, R24 ;  /* 0x0000001800187308 */ /* 0x000ea20000002400 */
[----:B---3--:R-:W-:Y:S02]  /*57f0*/  LEA R26, R168, 0xffffffc0, 0x6 ;  /* 0xffffffc0a81a7811 */ /* 0x008fe400078e30ff */
[----:B-1----:R-:W-:-:S03]  /*5800*/  IADD3 R7, R5, -R8, -R17 ;  /* 0x8000000805077210 */ /* 0x002fc60007ffe811 */
[----:B------:R-:W-:Y:S01]  /*5810*/  IMAD R10, R9, UR38, -R26 ;  /* 0x00000026090a7c24 */ /* 0x000fe2000f8e0a1a */
[----:B------:R-:W-:Y:S01]  /*5820*/  IADD3 R5, R19, UR42, RZ ;  /* 0x0000002a13057c10 */ /* 0x000fe2000fffe0ff */
[----:B------:R-:W1:Y:S01]  /*5830*/  MUFU.TANH R25, R25 ;  /* 0x0000001900197308 */ /* 0x000e620000002400 */
[C---:B------:R-:W-:Y:S02]  /*5840*/  IMAD.IADD R21, R7.reuse, 0x1, R12 ;  /* 0x0000000107157824 */ /* 0x040fe400078e020c */
[----:B------:R-:W-:Y:S02]  /*5850*/  IMAD.IADD R56, R10, 0x1, -R17 ;  /* 0x000000010a387824 */ /* 0x000fe400078e0a11 */
[----:B------:R-:W-:-:S03]  /*5860*/  VIADD R58, R7, UR4 ;  /* 0x00000004073a7c36 */ /* 0x000fc60008000000 */
[----:B------:R-:W3:Y:S01]  /*5870*/  MUFU.TANH R27, R27 ;  /* 0x0000001b001b7308 */ /* 0x000ee20000002400 */
[----:B------:R-:W-:Y:S01]  /*5880*/  VIADDMNMX R10, R5, R21, R56, PT ;  /* 0x00000015050a7246 */ /* 0x000fe20003800138 */
[----:B------:R-:W-:-:S06]  /*5890*/  IMAD.IADD R7, R58, 0x1, R5 ;  /* 0x000000013a077824 */ /* 0x000fcc00078e0205 */
        /* <DEDUP_REMOVED lines=28> */
[----:B--234-:R-:W-:Y:S05]  /*5a60*/  @!P2 BRA `(.L_x_4177) ;  /* 0x000000000054a947 */ /* 0x01cfea0003800000 */
        /* <DEDUP_REMOVED lines=12> */
.L_x_4179:
[----:B------:R-:W-:-:S13]  /*5b30*/  ISETP.NE.AND P3, PT, R13, 0x1, PT ;  /* 0x000000010d00780c */ /* 0x000fda0003f65270 */
[----:B------:R-:W2:Y:S02]  /*5b40*/  @P3 LDC.64 R60, c[0x0][0xae0] ;  /* 0x0002b800ff3c3b82 */ /* 0x000ea40000000a00 */
[----:B--2---:R-:W-:-:S05]  /*5b50*/  @P3 IMAD.HI.U32 R20, R14, R60, RZ ;  /* 0x0000003c0e143227 */ /* 0x004fca00078e00ff */
[----:B------:R-:W-:-:S07]  /*5b60*/  @P3 SHF.R.U32.HI R14, RZ, R61, R20 ;  /* 0x0000003dff0e3219 */ /* 0x000fce0000011614 */
.L_x_4180:
[----:B------:R-:W-:Y:S05]  /*5b70*/  BSYNC B0 ;  /* 0x0000000000007941 */ /* 0x000fea0003800000 */
.L_x_4178:
[----:B------:R-:W-:-:S04]  /*5b80*/  IMAD R14, R14, R13, -R26 ;  /* 0x0000000d0e0e7224 */ /* 0x000fc800078e0a1a */
[----:B------:R-:W-:-:S05]  /*5b90*/  IMAD.IADD R14, R14, 0x1, -R17 ;  /* 0x000000010e0e7824 */ /* 0x000fca00078e0a11 */
[----:B------:R-:W-:Y:S02]  /*5ba0*/  VIMNMX R7, R7, R14, !PT ;  /* 0x0000000e07077248 */ /* 0x000fe40007fe0100 */
[----:B------:R-:W-:-:S07]  /*5bb0*/  VIADDMNMX R10, R14, R13, R10, PT ;  /* 0x0000000d0e0a7246 */ /* 0x000fce000380010a */
.L_x_4177:
[C---:B------:R-:W-:Y:S02]  /*5bc0*/  ISETP.GE.AND P3, PT, R57.reuse, 0x2, PT ;  /* 0x000000023900780c */ /* 0x040fe40003f66270 */
[----:B------:R-:W-:Y:S02]  /*5bd0*/  ISETP.GE.AND P4, PT, R57, 0x9, PT ;  /* 0x000000093900780c */ /* 0x000fe40003f86270 */
[C---:B------:R-:W-:Y:S02]  /*5be0*/  ISETP.GT.AND P6, PT, R7.reuse, 0x1, !P3 ;  /* 0x000000010700780c */ /* 0x040fe40005fc4270 */
[----:B------:R-:W-:Y:S02]  /*5bf0*/  ISETP.GT.AND P5, PT, R7, 0x8, !P4 ;  /* 0x000000080700780c */ /* 0x000fe400067a4270 */
[C---:B------:R-:W-:Y:S02]  /*5c00*/  ISETP.LT.OR P6, PT, R10.reuse, 0x2, P6 ;  /* 0x000000020a00780c */ /* 0x040fe400037c1670 */
[----:B------:R-:W-:-:S02]  /*5c10*/  ISETP.LT.OR P5, PT, R10, 0x9, P5 ;  /* 0x000000090a00780c */ /* 0x000fc40002fa1670 */
[----:B-1----:R-:W-:Y:S02]  /*5c20*/  FSEL R60, R25, -INF , !P6 ;  /* 0xff800000193c7808 */ /* 0x002fe40007000000 */
        /* <DEDUP_REMOVED lines=67> */
[----:B------:R-:W-:Y:S02]  /*6060*/  ISETP.GT.AND P6, PT, R7, 0x39, !P6 ;  /* 0x000000390700780c */ /* 0x000fe400077c4270 */
[----:B------:R-:W-:Y:S02]  /*6070*/  IADD3 R7, R5, 0x8, RZ ;  /* 0x0000000805077810 */ /* 0x000fe40007ffe0ff */
[----:B------:R-:W-:Y:S02]  /*6080*/  ISETP.LT.OR P6, PT, R10, 0x3a, P6 ;  /* 0x0000003a0a00780c */ /* 0x000fe400037c1670 */
[----:B------:R-:W-:Y:S02]  /*6090*/  VIADDMNMX R14, R7, R21, R56, PT ;  /* 0x00000015070e7246 */ /* 0x000fe40003800138 */
[----:B------:R-:W-:-:S02]  /*60a0*/  FSEL R180, R53, -INF , !P6 ;  /* 0xff80000035b47808 */ /* 0x000fc40007000000 */
        /* <DEDUP_REMOVED lines=14> */
.L_x_4183:
[----:B------:R-:W-:-:S13]  /*6190*/  ISETP.NE.AND P6, PT, R13, 0x1, PT ;  /* 0x000000010d00780c */ /* 0x000fda0003fc5270 */
[----:B------:R-:W1:Y:S02]  /*61a0*/  @P6 LDC.64 R20, c[0x0][0xae0] ;  /* 0x0002b800ff146b82 */ /* 0x000e640000000a00 */
[----:B-1----:R-:W-:-:S05]  /*61b0*/  @P6 IMAD.HI.U32 R20, R10, R20, RZ ;  /* 0x000000140a146227 */ /* 0x002fca00078e00ff */
[----:B------:R-:W-:-:S07]  /*61c0*/  @P6 SHF.R.U32.HI R10, RZ, R21, R20 ;  /* 0x00000015ff0a6219 */ /* 0x000fce0000011614 */
.L_x_4184:
[----:B------:R-:W-:Y:S05]  /*61d0*/  BSYNC B0 ;  /* 0x0000000000007941 */ /* 0x000fea0003800000 */
.L_x_4182:
[----:B------:R-:W-:-:S04]  /*61e0*/  IMAD R10, R10, R13, -R26 ;  /* 0x0000000d0a0a7224 */ /* 0x000fc800078e0a1a */
[----:B------:R-:W-:-:S05]  /*61f0*/  IMAD.IADD R10, R10, 0x1, -R17 ;  /* 0x000000010a0a7824 */ /* 0x000fca00078e0a11 */
[----:B------:R-:W-:Y:S02]  /*6200*/  VIMNMX R7, R7, R10, !PT ;  /* 0x0000000a07077248 */ /* 0x000fe40007fe0100 */
[----:B------:R-:W-:-:S07]  /*6210*/  VIADDMNMX R14, R10, R13, R14, PT ;  /* 0x0000000d0a0e7246 */ /* 0x000fce000380010e */
.L_x_4181:
[----:B------:R-:W-:Y:S01]  /*6220*/  ISETP.GT.AND P3, PT, R7, 0x1, !P3 ;  /* 0x000000010700780c */ /* 0x000fe20005f64270 */
[----:B------:R-:W-:Y:S01]  /*6230*/  ULDC UR10, c[0x0][0xa80] ;  /* 0x0002a000000a7ab9 */ /* 0x000fe20000000800 */
[----:B------:R-:W-:Y:S01]  /*6240*/  ISETP.NE.AND P6, PT, R25, RZ, PT ;  /* 0x000000ff1900720c */ /* 0x000fe20003fc5270 */
[----:B------:R-:W-:Y:S01]  /*6250*/  IMAD R205, R2, 0x1000, R18 ;  /* 0x0000100002cd7824 */ /* 0x000fe200078e0212 */
[----:B------:R-:W-:Y:S01]  /*6260*/  ISETP.LT.OR P3, PT, R14, 0x2, P3 ;  /* 0x000000020e00780c */ /* 0x000fe20001f61670 */
[----:B------:R-:W-:Y:S01]  /*6270*/  UMOV UR7, 0x40000040 ;  /* 0x4000004000077882 */ /* 0x000fe20000000000 */
[----:B------:R-:W-:Y:S01]  /*6280*/  ISETP.GT.AND P4, PT, R7, 0x8, !P4 ;  /* 0x000000080700780c */ /* 0x000fe20006784270 */
[----:B------:R-:W-:Y:S01]  /*6290*/  VIADD R207, R205, 0x80 ;  /* 0x00000080cdcf7836 */ /* 0x000fe20000000000 */
[----:B------:R-:W-:Y:S01]  /*62a0*/  FSEL R25, R27, -INF , !P3 ;  /* 0xff8000001b197808 */ /* 0x000fe20005800000 */
[----:B------:R-:W-:Y:S01]  /*62b0*/  @!P1 VIADD R6, R6, 0x38860 ;  /* 0x0003886006069836 */ /* 0x000fe20000000000 */
[----:B------:R-:W-:Y:S01]  /*62c0*/  BAR.SYNC.DEFER_BLOCKING 0xf, 0x100 ;  /* 0x03c4000000007b1d */ /* 0x000fe20000010000 */
[----:B------:R-:W-:Y:S01]  /*62d0*/  ISETP.NE.AND P3, PT, R28, RZ, PT ;  /* 0x000000ff1c00720c */ /* 0x000fe20003f65270 */
[----:B------:R-:W-:Y:S01]  /*62e0*/  IMAD R9, R9, UR38, -R8 ;  /* 0x0000002609097c24 */ /* 0x000fe2000f8e0a08 */
[----:B------:R-:W-:-:S02]  /*62f0*/  ISETP.LT.OR P4, PT, R14, 0x9, P4 ;  /* 0x000000090e00780c */ /* 0x000fc40002781670 */
[----:B------:R-:W-:Y:S02]  /*6300*/  ISETP.GT.AND P3, PT, R7, 0x9, !P3 ;  /* 0x000000090700780c */ /* 0x000fe40005f64270 */
[----:B------:R-:W-:Y:S02]  /*6310*/  FSEL R26, R30, -INF , !P4 ;  /* 0xff8000001e1a7808 */ /* 0x000fe40006000000 */
        /* <DEDUP_REMOVED lines=22> */
[----:B------:R-:W-:Y:S02]  /*6480*/  ISETP.NE.AND P4, PT, R61, RZ, PT ;  /* 0x000000ff3d00720c */ /* 0x000fe40003f85270 */
        /* <DEDUP_REMOVED lines=13> */
[----:B------:R-:W-:Y:S02]  /*6560*/  ISETP.GT.AND P5, PT, R7, 0x38, !P5 ;  /* 0x000000380700780c */ /* 0x000fe40006fa4270 */
[----:B------:R-:W-:Y:S02]  /*6570*/  FSEL R32, R42, -INF , !P3 ;  /* 0xff8000002a207808 */ /* 0x000fe40005800000 */
[----:B------:R-:W-:Y:S02]  /*6580*/  ISETP.NE.AND P3, PT, R40, RZ, PT ;  /* 0x000000ff2800720c */ /* 0x000fe40003f65270 */
[----:B------:R-:W-:-:S02]  /*6590*/  ISETP.LT.OR P5, PT, R14, 0x39, P5 ;  /* 0x000000390e00780c */ /* 0x000fc40002fa1670 */
[----:B------:R-:W-:Y:S02]  /*65a0*/  ISETP.GT.AND P3, PT, R7, 0x21, !P3 ;  /* 0x000000210700780c */ /* 0x000fe40005f64270 */
[----:B------:R-:W-:Y:S02]  /*65b0*/  FSEL R38, R54, -INF , !P5 ;  /* 0xff80000036267808 */ /* 0x000fe40006800000 */
[----:B------:R-:W-:Y:S02]  /*65c0*/  ISETP.LT.OR P3, PT, R14, 0x22, P3 ;  /* 0x000000220e00780c */ /* 0x000fe40001f61670 */
[----:B------:R-:W-:Y:S02]  /*65d0*/  R2UR UR6, R205 ;  /* 0x00000000cd0672ca */ /* 0x000fe400000e0000 */
[----:B------:R-:W-:Y:S02]  /*65e0*/  FSEL R33, R43, -INF , !P3 ;  /* 0xff8000002b217808 */ /* 0x000fe40005800000 */
[----:B------:R-:W-:-:S02]  /*65f0*/  ISETP.NE.AND P3, PT, R41, RZ, PT ;  /* 0x000000ff2900720c */ /* 0x000fc40003f65270 */
[----:B------:R-:W-:Y:S02]  /*6600*/  @!P1 PRMT R6, RZ, 0x654, R6 ;  /* 0x00000654ff069816 */ /* 0x000fe40000000006 */
[----:B------:R-:W-:Y:S02]  /*6610*/  ISETP.GT.AND P3, PT, R7, 0x28, !P3 ;  /* 0x000000280700780c */ /* 0x000fe40005f64270 */
[----:B------:R-:W-:Y:S02]  /*6620*/  IADD3 R8, R168, -0x2, RZ ;  /* 0xfffffffea8087810 */ /* 0x000fe40007ffe0ff */
[----:B------:R-:W-:-:S04]  /*6630*/  ISETP.LT.OR P3, PT, R14, 0x29, P3 ;  /* 0x000000290e00780c */ /* 0x000fc80001f61670 */
[----:B------:R-:W-:Y:S02]  /*6640*/  FSEL R34, R46, -INF , !P3 ;  /* 0xff8000002e227808 */ /* 0x000fe40005800000 */
[----:B------:R-:W-:Y:S02]  /*6650*/  ISETP.GT.AND P3, PT, R7, 0x29, !P4 ;  /* 0x000000290700780c */ /* 0x000fe40006764270 */
[----:B------:R-:W-:Y:S02]  /*6660*/  ISETP.NE.AND P4, PT, R63, RZ, PT ;  /* 0x000000ff3f00720c */ /* 0x000fe40003f85270 */
[----:B------:R-:W-:Y:S02]  /*6670*/  ISETP.LT.OR P3, PT, R14, 0x2a, P3 ;  /* 0x0000002a0e00780c */ /* 0x000fe40001f61670 */
[----:B------:R-:W-:Y:S02]  /*6680*/  ISETP.GT.AND P4, PT, R7, 0x31, !P4 ;  /* 0x000000310700780c */ /* 0x000fe40006784270 */
[----:B------:R-:W-:-:S02]  /*6690*/  FSEL R35, R47, -INF , !P3 ;  /* 0xff8000002f237808 */ /* 0x000fc40005800000 */
[C---:B------:R-:W-:Y:S02]  /*66a0*/  ISETP.GT.AND P3, PT, R7.reuse, RZ, !P6 ;  /* 0x000000ff0700720c */ /* 0x040fe40007764270 */
[----:B------:R-:W-:Y:S02]  /*66b0*/  ISETP.NE.AND P6, PT, R24, RZ, PT ;  /* 0x000000ff1800720c */ /* 0x000fe40003fc5270 */
[----:B------:R-:W-:Y:S02]  /*66c0*/  ISETP.LT.OR P3, PT, R14, 0x1, P3 ;  /* 0x000000010e00780c */ /* 0x000fe40001f61670 */
[----:B------:R-:W-:Y:S02]  /*66d0*/  ISETP.GT.AND P6, PT, R7, 0x39, !P6 ;  /* 0x000000390700780c */ /* 0x000fe400077c4270 */
[----:B------:R-:W-:Y:S02]  /*66e0*/  FSEL R24, R15, -INF , !P3 ;  /* 0xff8000000f187808 */ /* 0x000fe40005800000 */
[----:B------:R-:W-:-:S02]  /*66f0*/  FMNMX.FTZ R15, R180, R10, !PT ;  /* 0x0000000ab40f7209 */ /* 0x000fc40007810000 */
[C---:B------:R-:W-:Y:S02]  /*6700*/  ISETP.LT.OR P4, PT, R14.reuse, 0x32, P4 ;  /* 0x000000320e00780c */ /* 0x040fe40002781670 */
[----:B------:R-:W-:Y:S01]  /*6710*/  ISETP.LT.OR P6, PT, R14, 0x3a, P6 ;  /* 0x0000003a0e00780c */ /* 0x000fe200037c1670 */
[----:B------:R-:W1:Y:S01]  /*6720*/  SHFL.BFLY PT, R10, R15, 0x2, 0x1f ;  /* 0x0c401f000f0a7f89 */ /* 0x000e6200000e0000 */
[----:B------:R-:W-:Y:S02]  /*6730*/  FSEL R37, R51, -INF , !P4 ;  /* 0xff80000033257808 */ /* 0x000fe40006000000 */
[----:B------:R-:W-:Y:S02]  /*6740*/  FSEL R39, R55, -INF , !P6 ;  /* 0xff80000037277808 */ /* 0x000fe40007000000 */
[----:B-1----:R-:W-:-:S05]  /*6750*/  FMNMX.FTZ R21, R15, R10, !PT ;  /* 0x0000000a0f157209 */ /* 0x002fca0007810000 */
[----:B------:R-:W1:Y:S02]  /*6760*/  SHFL.BFLY PT, R10, R21, 0x1, 0x1f ;  /* 0x0c201f00150a7f89 */ /* 0x000e6400000e0000 */
[----:B-1----:R-:W-:-:S04]  /*6770*/  FMNMX.FTZ R10, R21, R10, !PT ;  /* 0x0000000a150a7209 */ /* 0x002fc80007810000 */
[C---:B------:R-:W-:Y:S01]  /*6780*/  FSETP.NEU.FTZ.AND P3, PT, R10.reuse, -INF , PT ;  /* 0xff8000000a00780b */ /* 0x040fe20003f7d000 */
[----:B------:R-:W-:-:S05]  /*6790*/  FMUL.FTZ R11, R10, UR10 ;  /* 0x0000000a0a0b7c20 */ /* 0x000fca0008410000 */
        /* <DEDUP_REMOVED lines=9> */
[--C-:B------:R-:W-:Y:S01]  /*6830*/  FFMA.FTZ R170, R170, UR10, -R41.reuse ;  /* 0x0000000aaaaa7c23 */ /* 0x100fe20008010829 */
[----:B------:R-:W-:Y:S01]  /*6840*/  ISETP.LT.OR P3, PT, R14, 0x31, P3 ;  /* 0x000000310e00780c */ /* 0x000fe20001f61670 */
[--C-:B------:R-:W-:Y:S01]  /*6850*/  FFMA.FTZ R169, R68, UR10, -R41.reuse ;  /* 0x0000000a44a97c23 */ /* 0x100fe20008010829 */
[----:B------:R-:W-:Y:S01]  /*6860*/  FMNMX.FTZ R20, R28, R11, !PT ;  /* 0x0000000b1c147209 */ /* 0x000fe20007810000 */
[--C-:B------:R-:W-:Y:S01]  /*6870*/  FFMA.FTZ R172, R172, UR10, -R41.reuse ;  /* 0x0000000aacac7c23 */ /* 0x100fe20008010829 */
[----:B------:R-:W-:Y:S01]  /*6880*/  FSEL R36, R50, -INF , !P3 ;  /* 0xff80000032247808 */ /* 0x000fe20005800000 */
        /* <DEDUP_REMOVED lines=11> */
[----:B------:R-:W-:Y:S01]  /*6940*/  FFMA.FTZ R180, R180, UR10, -R41 ;  /* 0x0000000ab4b47c23 */ /* 0x000fe20008010829 */
[----:B------:R-:W-:Y:S01]  /*6950*/  MUFU.EX2 R7, R7 ;  /* 0x0000000700077308 */ /* 0x000fe20000000800 */
[----:B------:R-:W-:-:S04]  /*6960*/  FMNMX.FTZ R20, R32, R11, !PT ;  /* 0x0000000b20147209 */ /* 0x000fc80007810000 */
[----:B------:R-:W-:-:S03]  /*6970*/  FMNMX.FTZ R11, R33, R20, !PT ;  /* 0x00000014210b7209 */ /* 0x000fc60007810000 */
[----:B------:R-:W1:Y:S01]  /*6980*/  MUFU.EX2 R14, R21 ;  /* 0x00000015000e7308 */ /* 0x000e620000000800 */
[----:B------:R-:W-:-:S04]  /*6990*/  FMNMX.FTZ R20, R34, R11, !PT ;  /* 0x0000000b22147209 */ /* 0x000fc80007810000 */
[----:B------:R-:W-:-:S03]  /*69a0*/  FMNMX.FTZ R11, R35, R20, !PT ;  /* 0x00000014230b7209 */ /* 0x000fc60007810000 */
[----:B------:R-:W-:Y:S01]  /*69b0*/  MUFU.EX2 R15, R15 ;  /* 0x0000000f000f7308 */ /* 0x000fe20000000800 */
[----:B------:R-:W-:-:S04]  /*69c0*/  FMNMX.FTZ R20, R36, R11, !PT ;  /* 0x0000000b24147209 */ /* 0x000fc80007810000 */
[----:B------:R-:W-:-:S03]  /*69d0*/  FMNMX.FTZ R11, R37, R20, !PT ;  /* 0x00000014250b7209 */ /* 0x000fc60007810000 */
[----:B------:R-:W-:Y:S01]  /*69e0*/  MUFU.EX2 R21, R42 ;  /* 0x0000002a00157308 */ /* 0x000fe20000000800 */
[----:B------:R-:W-:Y:S02]  /*69f0*/  FMNMX.FTZ R20, R38, R11, !PT ;  /* 0x0000000b26147209 */ /* 0x000fe40007810000 */
[----:B-1----:R-:W-:Y:S01]  /*6a00*/  F2FP.BF16.F32.PACK_AB R152, R14, R7 ;  /* 0x000000070e98723e */ /* 0x002fe200000010ff */
[----:B------:R-:W-:Y:S01]  /*6a10*/  FADD.FTZ R14, R7, R14 ;  /* 0x0000000e070e7221 */ /* 0x000fe20000010000 */
[----:B------:R-:W-:Y:S01]  /*6a20*/  FMNMX.FTZ R11, R39, R20, !PT ;  /* 0x00000014270b7209 */ /* 0x000fe20007810000 */
[----:B------:R-:W-:Y:S02]  /*6a30*/  FFMA.FTZ R20, R64, UR10, -R41 ;  /* 0x0000000a40147c23 */ /* 0x000fe40008010829 */
[----:B------:R-:W1:Y:S02]  /*6a40*/  MUFU.EX2 R170, R170 ;  /* 0x000000aa00aa7308 */ /* 0x000e640000000800 */
[----:B------:R-:W2:Y:S06]  /*6a50*/  SHFL.BFLY PT, R40, R11, 0x2, 0x1f ;  /* 0x0c401f000b287f89 */ /* 0x000eac00000e0000 */
[----:B------:R-:W3:Y:S08]  /*6a60*/  MUFU.EX2 R20, R20 ;  /* 0x0000001400147308 */ /* 0x000ef00000000800 */
[----:B------:R-:W-:Y:S01]  /*6a70*/  MUFU.EX2 R169, R169 ;  /* 0x000000a900a97308 */ /* 0x000fe20000000800 */
[----:B-1----:R-:W-:-:S07]  /*6a80*/  F2FP.BF16.F32.PACK_AB R156, R170, R21 ;  /* 0x00000015aa9c723e */ /* 0x002fce00000010ff */
[----:B------:R-:W1:Y:S01]  /*6a90*/  MUFU.EX2 R172, R172 ;  /* 0x000000ac00ac7308 */ /* 0x000e620000000800 */
[----:B---3--:R-:W-:Y:S01]  /*6aa0*/  F2FP.BF16.F32.PACK_AB R154, R20, R15 ;  /* 0x0000000f149a723e */ /* 0x008fe200000010ff */
[----:B------:R-:W-:Y:S01]  /*6ab0*/  FADD.FTZ R15, R15, R14 ;  /* 0x0000000e0f0f7221 */ /* 0x000fe20000010000 */
[----:B--2---:R-:W-:-:S03]  /*6ac0*/  FMNMX.FTZ R40, R11, R40, !PT ;  /* 0x000000280b287209 */ /* 0x004fc60007810000 */
[----:B------:R-:W-:Y:S01]  /*6ad0*/  FADD.FTZ R20, R20, R15 ;  /* 0x0000000f14147221 */ /* 0x000fe20000010000 */
[----:B------:R-:W-:Y:S01]  /*6ae0*/  VIADD R15, R9, UR42 ;  /* 0x0000002a090f7c36 */ /* 0x000fe20008000000 */
[----:B------:R-:W2:Y:S01]  /*6af0*/  SHFL.BFLY PT, R11, R40, 0x1, 0x1f ;  /* 0x0c201f00280b7f89 */ /* 0x000ea200000e0000 */
[----:B------:R-:W-:Y:S01]  /*6b00*/  MUFU.EX2 R171, R171 ;  /* 0x000000ab00ab7308 */ /* 0x000fe20000000800 */
[----:B------:R-:W-:Y:S01]  /*6b10*/  FADD.FTZ R21, R21, R20 ;  /* 0x0000001415157221 */ /* 0x000fe20000010000 */
[----:B------:R-:W-:-:S03]  /*6b20*/  IMAD.IADD R12, R15, 0x1, R12 ;  /* 0x000000010f0c7824 */ /* 0x000fc600078e020c */
[----:B------:R-:W-:-:S03]  /*6b30*/  FADD.FTZ R170, R170, R21 ;  /* 0x00000015aaaa7221 */ /* 0x000fc60000010000 */
[----:B------:R-:W3:Y:S01]  /*6b40*/  MUFU.EX2 R174, R174 ;  /* 0x000000ae00ae7308 */ /* 0x000ee20000000800 */
[----:B-1----:R-:W-:Y:S01]  /*6b50*/  F2FP.BF16.F32.PACK_AB R158, R172, R169 ;  /* 0x000000a9ac9e723e */ /* 0x002fe200000010ff */
[----:B------:R-:W-:-:S04]  /*6b60*/  FADD.FTZ R169, R169, R170 ;  /* 0x000000aaa9a97221 */ /* 0x000fc80000010000 */
[----:B------:R-:W-:Y:S02]  /*6b70*/  FADD.FTZ R172, R172, R169 ;  /* 0x000000a9acac7221 */ /* 0x000fe40000010000 */
[----:B------:R-:W-:Y:S01]  /*6b80*/  MUFU.EX2 R173, R173 ;  /* 0x000000ad00ad7308 */ /* 0x000fe20000000800 */
[----:B--2---:R-:W-:-:S07]  /*6b90*/  FMNMX.FTZ R11, R40, R11, !PT ;  /* 0x0000000b280b7209 */ /* 0x004fce0007810000 */
[----:B------:R-:W1:Y:S01]  /*6ba0*/  MUFU.EX2 R176, R176 ;  /* 0x000000b000b07308 */ /* 0x000e620000000800 */
[C---:B---3--:R-:W-:Y:S01]  /*6bb0*/  F2FP.BF16.F32.PACK_AB R160, R174.reuse, R171 ;  /* 0x000000abaea0723e */ /* 0x048fe200000010ff */
[----:B------:R-:W-:Y:S01]  /*6bc0*/  FADD.FTZ R171, R171, R172 ;  /* 0x000000acabab7221 */ /* 0x000fe20000010000 */
[C---:B------:R-:W-:Y:S01]  /*6bd0*/  FSETP.NEU.FTZ.AND P3, PT, R11.reuse, -INF , PT ;  /* 0xff8000000b00780b */ /* 0x040fe20003f7d000 */
[----:B------:R-:W-:Y:S02]  /*6be0*/  FMUL.FTZ R40, R11, UR10 ;  /* 0x0000000a0b287c20 */ /* 0x000fe40008410000 */
[----:B------:R-:W-:Y:S02]  /*6bf0*/  FADD.FTZ R174, R174, R171 ;  /* 0x000000abaeae7221 */ /* 0x000fe40000010000 */
[----:B------:R-:W-:Y:S01]  /*6c00*/  MUFU.EX2 R175, R175 ;  /* 0x000000af00af7308 */ /* 0x000fe20000000800 */
[----:B------:R-:W-:-:S05]  /*6c10*/  FSEL R40, R40, RZ, P3 ;  /* 0x000000ff28287208 */ /* 0x000fca0001800000 */
        /* <DEDUP_REMOVED lines=17> */
[----:B-1----:R-:W-:Y:S01]  /*6d30*/  F2FP.BF16.F32.PACK_AB R162, R176, R173 ;  /* 0x000000adb0a2723e */ /* 0x002fe200000010ff */
[----:B------:R-:W-:-:S04]  /*6d40*/  FADD.FTZ R173, R173, R174 ;  /* 0x000000aeadad7221 */ /* 0x000fc80000010000 */
[----:B------:R-:W-:Y:S02]  /*6d50*/  FADD.FTZ R176, R176, R173 ;  /* 0x000000adb0b07221 */ /* 0x000fe40000010000 */
[----:B------:R-:W1:Y:S08]  /*6d60*/  MUFU.EX2 R182, R182 ;  /* 0x000000b600b67308 */ /* 0x000e700000000800 */
[----:B------:R-:W-:Y:S08]  /*6d70*/  MUFU.EX2 R181, R181 ;  /* 0x000000b500b57308 */ /* 0x000ff00000000800 */
[----:B------:R-:W2:Y:S01]  /*6d80*/  MUFU.EX2 R196, R196 ;  /* 0x000000c400c47308 */ /* 0x000ea20000000800 */
[----:B-1----:R-:W-:Y:S01]  /*6d90*/  F2FP.BF16.F32.PACK_AB R153, R182, R179 ;  /* 0x000000b3b699723e */ /* 0x002fe200000010ff */
[----:B------:R-:W-:-:S06]  /*6da0*/  FADD.FTZ R182, R179, R182 ;  /* 0x000000b6b3b67221 */ /* 0x000fcc0000010000 */
[----:B------:R-:W-:Y:S08]  /*6db0*/  MUFU.EX2 R183, R183 ;  /* 0x000000b700b77308 */ /* 0x000ff00000000800 */
[----:B------:R-:W1:Y:S01]  /*6dc0*/  MUFU.EX2 R198, R198 ;  /* 0x000000c600c67308 */ /* 0x000e620000000800 */
[----:B--2---:R-:W-:Y:S01]  /*6dd0*/  F2FP.BF16.F32.PACK_AB R155, R196, R181 ;  /* 0x000000b5c49b723e */ /* 0x004fe200000010ff */
[----:B------:R-:W-:-:S04]  /*6de0*/  FADD.FTZ R181, R181, R182 ;  /* 0x000000b6b5b57221 */ /* 0x000fc80000010000 */
[----:B------:R2:W-:Y:S01]  /*6df0*/  STSM.16.M88.4 [R23+0x36400], R152 ;  /* 0x0364009817007844 */ /* 0x0005e20000000200 */
        /* <DEDUP_REMOVED lines=17> */
[----:B------:R-:W1:Y:S08]  /*6f10*/  MUFU.EX2 R178, R178 ;  /* 0x000000b200b27308 */ /* 0x000e700000000800 */
        /* <DEDUP_REMOVED lines=12> */
[----:B------:R-:W-:-:S06]  /*6fe0*/  FADD.FTZ R177, R177, R178 ;  /* 0x000000b2b1b17221 */ /* 0x000fcc0000010000 */
[----:B------:R-:W3:Y:S08]  /*6ff0*/  MUFU.EX2 R203, R203 ;  /* 0x000000cb00cb7308 */ /* 0x000ef00000000800 */
[----:B------:R-:W4:Y:S01]  /*7000*/  MUFU.EX2 R208, R208 ;  /* 0x000000d000d07308 */ /* 0x000f220000000800 */
[----:B-1----:R-:W-:Y:S01]  /*7010*/  F2FP.BF16.F32.PACK_AB R165, R206, R201 ;  /* 0x000000c9cea5723e */ /* 0x002fe200000010ff */
[----:B------:R-:W-:-:S04]  /*7020*/  FADD.FTZ R201, R201, R204 ;  /* 0x000000ccc9c97221 */ /* 0x000fc80000010000 */
[----:B------:R-:W-:-:S04]  /*7030*/  FADD.FTZ R206, R206, R201 ;  /* 0x000000c9cece7221 */ /* 0x000fc80000010000 */
[----:B---3--:R-:W-:Y:S01]  /*7040*/  FADD.FTZ R7, R203, R206 ;  /* 0x000000cecb077221 */ /* 0x008fe20000010000 */
[----:B----4-:R-:W-:-:S03]  /*7050*/  F2FP.BF16.F32.PACK_AB R167, R208, R203 ;  /* 0x000000cbd0a7723e */ /* 0x010fc600000010ff */
[----:B------:R-:W-:Y:S02]  /*7060*/  FADD.FTZ R7, R208, R7 ;  /* 0x00000007d0077221 */ /* 0x000fe40000010000 */
[----:B------:R2:W-:Y:S01]  /*7070*/  STSM.16.M88.4 [R185], R164 ;  /* 0x000000a4b9007844 */ /* 0x0005e20000000200 */
[----:B------:R-:W-:-:S06]  /*7080*/  WARPGROUP.ARRIVE ;  /* 0x00000000000079c5 */ /* 0x000fcc0000000000 */
[----:B------:R-:W-:Y:S01]  /*7090*/  HGMMA.64x256x16.F32.BF16 R24, R152, gdesc[UR4].tnspB, RZ, !UPT, gsb0 ;  /* 0x43e0000498187df0 */ /* 0x000fe2000c0018ff */
[----:B------:R-:W-:Y:S01]  /*70a0*/  R2UR UR6, R207 ;  /* 0x00000000cf0672ca */ /* 0x000fe200000e0000 */
[----:B------:R-:W-:Y:S01]  /*70b0*/  UMOV UR7, 0x40000040 ;  /* 0x4000004000077882 */ /* 0x000fe20000000000 */
[C---:B------:R-:W-:Y:S02]  /*70c0*/  VIADD R207, R205.reuse, 0x100 ;  /* 0x00000100cdcf7836 */ /* 0x040fe40000000000 */
[----:B------:R-:W-:Y:S01]  /*70d0*/  VIADD R205, R205, 0x180 ;  /* 0x00000180cdcd7836 */ /* 0x000fe20000000000 */
[----:B------:R-:W-:Y:S02]  /*70e0*/  WARPGROUP.DEPBAR.LE gsb0, 0x0 ;  /* 0x00008000000079c5 */ /* 0x000fe40000010000 */
[----:B------:R-:W-:-:S15]  /*70f0*/  WARPGROUP.ARRIVE ;  /* 0x00000000000079c5 */ /* 0x000fde0000000000 */
[----:B------:R-:W-:-:S05]  /*7100*/  NOP ;  /* 0x0000000000007918 */ /* 0x000fca0000000000 */
        /* <DEDUP_REMOVED lines=14> */
[----:B------:R1:W-:Y:S06]  /*71f0*/  MEMBAR.ALL.CTA ;  /* 0x0000000000007992 */ /* 0x0003ec0000008000 */
[----:B-1----:R-:W1:Y:S02]  /*7200*/  FENCE.VIEW.ASYNC.S ;  /* 0x00000000000073c6 */ /* 0x002e640000000000 */
[----:B-1----:R-:W-:Y:S01]  /*7210*/  NOP ;  /* 0x0000000000007918 */ /* 0x002fe20000000000 */
[----:B------:R-:W-:Y:S06]  /*7220*/  BAR.ARV 0xe, 0x100 ;  /* 0x0384000000007b1d */ /* 0x000fec0000002000 */
[----:B------:R1:W-:Y:S02]  /*7230*/  @!P1 SYNCS.ARRIVE.TRANS64.RED.A1T0 RZ, [R6+URZ], RZ ;  /* 0x000000ff06ff99a7 */ /* 0x0003e4000810043f */
[----:B-1----:R-:W-:Y:S01]  /*7240*/  FADD.FTZ R6, R180, R177 ;  /* 0x000000b1b4067221 */ /* 0x002fe20000010000 */
[----:B--2---:R-:W-:Y:S06]  /*7250*/  @!P2 BRA `(.L_x_4185) ;  /* 0x000000000040a947 */ /* 0x004fec0003800000 */
        /* <DEDUP_REMOVED lines=10> */
.L_x_4186:
[----:B------:R-:W-:-:S13]  /*7300*/  ISETP.NE.AND P3, PT, R13, 0x1, PT ;  /* 0x000000010d00780c */ /* 0x000fda0003f65270 */
[----:B------:R-:W1:Y:S02]  /*7310*/  @P3 LDC.64 R20, c[0x0][0xae0] ;  /* 0x0002b800ff143b82 */ /* 0x000e640000000a00 */
[----:B-1----:R-:W-:-:S05]  /*7320*/  @P3 IMAD.HI.U32 R20, R14, R20, RZ ;  /* 0x000000140e143227 */ /* 0x002fca00078e00ff */
[----:B------:R-:W-:-:S07]  /*7330*/  @P3 SHF.R.U32.HI R14, RZ, R21, R20 ;  /* 0x00000015ff0e3219 */ /* 0x000fce0000011614 */
.L_x_4187:
[----:B------:R-:W-:-:S05]  /*7340*/  IMAD R13, R14, R13, R13 ;  /* 0x0000000d0e0d7224 */ /* 0x000fca00078e020d */
[----:B------:R-:W-:-:S07]  /*7350*/  VIMNMX R12, R12, R13, PT ;  /* 0x0000000d0c0c7248 */ /* 0x000fce0003fe0100 */
.L_x_4185:
[----:B------:R-:W-:-:S04]  /*7360*/  SHF.R.S32.HI R13, RZ, 0x1f, R12 ;  /* 0x0000001fff0d7819 */ /* 0x000fc8000001140c */
[----:B------:R-:W-:-:S04]  /*7370*/  LEA.HI R13, R13, R12, RZ, 0x6 ;  /* 0x0000000c0d0d7211 */ /* 0x000fc800078f30ff */
[----:B------:R-:W-:-:S04]  /*7380*/  SHF.R.S32.HI R13, RZ, 0x6, R13 ;  /* 0x00000006ff0d7819 */ /* 0x000fc8000001140d */
[----:B------:R-:W-:-:S04]  /*7390*/  VIMNMX R15, R13, UR37, !PT ;  /* 0x000000250d0f7c48 */ /* 0x000fc8000ffe0100 */
[----:B------:R-:W-:-:S13]  /*73a0*/  ISETP.GE.AND P3, PT, R8, R15, PT ;  /* 0x0000000f0800720c */ /* 0x000fda0003f66270 */
[----:B------:R-:W-:Y:S05]  /*73b0*/  @!P3 BRA `(.L_x_4188) ;  /* 0x0000003800d8b947 */ /* 0x000fea0003800000 */
.L_x_4205:
[----:B------:R-:W-:-:S05]  /*73c0*/  VIADD R13, R2, 0x1 ;  /* 0x00000001020d7836 */ /* 0x000fca0000000000 */
[----:B------:R-:W-:-:S04]  /*73d0*/  ISETP.NE.AND P3, PT, R13, 0x2, PT ;  /* 0x000000020d00780c */ /* 0x000fc80003f65270 */
[----:B------:R-:W-:Y:S02]  /*73e0*/  SEL R21, RZ, 0x1, P3 ;  /* 0x00000001ff157807 */ /* 0x000fe40001800000 */
[----:B------:R-:W-:Y:S02]  /*73f0*/  SEL R13, R13, RZ, P3 ;  /* 0x000000ff0d0d7207 */ /* 0x000fe40001800000 */
[----:B------:R-:W-:Y:S01]  /*7400*/  LOP3.LUT R16, R16, R21, RZ, 0x3c, !PT ;  /* 0x0000001510107212 */ /* 0x000fe200078e3cff */
[----:B------:R-:W-:Y:S06]  /*7410*/  @!P0 BRA `(.L_x_4189) ;  /* 0x0000000000048947 */ /* 0x000fec0003800000 */
[----:B------:R-:W-:Y:S01]  /*7420*/  BPT.TRAP 0x1 ;  /* 0x000000040000795c */ /* 0x000fe20000300000 */
.L_x_4189:
[----:B------:R-:W-:Y:S02]  /*7430*/  LEA R12, R13, UR36, 0x3 ;  /* 0x000000240d0c7c11 */ /* 0x000fe4000f8e18ff */
[----:B------:R-:W-:-:S04]  /*7440*/  SHF.L.U32 R21, R16, 0x1f, RZ ;  /* 0x0000001f10157819 */ /* 0x000fc800000006ff */
[----:B------:R1:W2:Y:S01]  /*7450*/  SYNCS.PHASECHK.TRANS64.TRYWAIT P3, [R12+URZ+0x38830], R21 ;  /* 0x038830150c0075a7 */ /* 0x0002a2000806017f */
[----:B------:R-:W-:Y:S05]  /*7460*/  @!P0 BRA `(.L_x_4190) ;  /* 0x0000000000048947 */ /* 0x000fea0003800000 */
[----:B------:R-:W-:Y:S01]  /*7470*/  BPT.TRAP 0x1 ;  /* 0x000000040000795c */ /* 0x000fe20000300000 */
.L_x_4190:
[----:B------:R-:W-:Y:S01]  /*7480*/  IMAD R14, R13, 0x200, R4 ;  /* 0x000002000d0e7824 */ /* 0x000fe200078e0204 */
[----:B--2---:R-:W-:Y:S06]  /*7490*/  @P3 BRA `(.L_x_4191) ;  /* 0x0000000000083947 */ /* 0x004fec0003800000 */
[----:B------:R-:W2:Y:S02]  /*74a0*/  SYNCS.PHASECHK.TRANS64.TRYWAIT P3, [R12+URZ+0x38830], R21 ;  /* 0x038830150c0075a7 */ /* 0x000ea4000806017f */
[----:B--2---:R-:W-:Y:S05]  /*74b0*/  @!P3 BRA `(.L_x_4192) ;  /* 0x0000010400ecb947 */ /* 0x004fea0003800000 */
.L_x_4191:
[----:B------:R-:W-:Y:S01]  /*74c0*/  R2UR UR10, R14 ;  /* 0x000000000e0a72ca */ /* 0x000fe200000e0000 */
[----:B------:R-:W-:Y:S01]  /*74d0*/  WARPGROUP.ARRIVE ;  /* 0x00000000000079c5 */ /* 0x000fe20000000000 */
[----:B------:R-:W-:Y:S01]  /*74e0*/  UMOV UR11, 0x40000040 ;  /* 0x40000040000b7882 */ /* 0x000fe20000000000 */
[----:B------:R-:W-:Y:S01]  /*74f0*/  UMOV UR15, 0x40000040 ;  /* 0x40000040000f7882 */ /* 0x000fe20000000000 */
[----:B------:R-:W-:Y:S01]  /*7500*/  UMOV UR19, 0x40000040 ;  /* 0x4000004000137882 */ /* 0x000fe20000000000 */
[----:B------:R-:W-:-:S08]  /*7510*/  UMOV UR23, 0x40000040 ;  /* 0x4000004000177882 */ /* 0x000fd00000000000 */
[----:B------:R-:W-:Y:S01]  /*7520*/  HGMMA.64x64x16.F32.BF16 R152, gdesc[UR8], RZ, !UPT, gsb0 ;  /* 0x00e00000089879f0 */ /* 0x000fe2000c0018ff */
[----:B------:R-:W-:Y:S02]  /*7530*/  UIADD3 UR14, UR10, 0x2, URZ ;  /* 0x000000020a0e7890 */ /* 0x000fe4000fffe03f */
[----:B------:R-:W-:Y:S02]  /*7540*/  UIADD3 UR18, UR10, 0x4, URZ ;  /* 0x000000040a127890 */ /* 0x000fe4000fffe03f */
[----:B------:R-:W-:Y:S01]  /*7550*/  UIADD3 UR22, UR10, 0x6, URZ ;  /* 0x000000060a167890 */ /* 0x000fe2000fffe03f */
        /* <DEDUP_REMOVED lines=10> */
[----:B------:R-:W-:Y:S05]  /*7600*/  @!P0 BRA `(.L_x_4193) ;  /* 0x0000000000048947 */ /* 0x000fea0003800000 */
[----:B------:R-:W-:Y:S01]  /*7610*/  BPT.TRAP 0x1 ;  /* 0x000000040000795c */ /* 0x000fe20000300000 */
.L_x_4193:
[----:B------:R3:W4:Y:S01]  /*7620*/  SYNCS.PHASECHK.TRANS64.TRYWAIT P3, [R12+URZ+0x38850], R21 ;  /* 0x038850150c0075a7 */ /* 0x000722000806017f */
[----:B------:R-:W-:Y:S05]  /*7630*/  @!P0 BRA `(.L_x_4194) ;  /* 0x0000000000048947 */ /* 0x000fea0003800000 */
[----:B------:R-:W-:Y:S01]  /*7640*/  BPT.TRAP 0x1 ;  /* 0x000000040000795c */ /* 0x000fe20000300000 */
.L_x_4194:
[----:B------:R-:W-:Y:S01]  /*7650*/  IMAD R14, R13, 0x1000, R3 ;  /* 0x000010000d0e7824 */ /* 0x000fe200078e0203 */
[----:B----4-:R-:W-:Y:S06]  /*7660*/  @P3 BRA `(.L_x_4195) ;  /* 0x0000000000083947 */ /* 0x010fec0003800000 */
[----:B------:R-:W4:Y:S02]  /*7670*/  SYNCS.PHASECHK.TRANS64.TRYWAIT P3, [R12+URZ+0x38850], R21 ;  /* 0x038850150c0075a7 */ /* 0x000f24000806017f */
[----:B----4-:R-:W-:Y:S05]  /*7680*/  @!P3 BRA `(.L_x_4196) ;  /* 0x00000104008cb947 */ /* 0x010fea0003800000 */
.L_x_4195:
[----:B------:R-:W-:Y:S01]  /*7690*/  R2UR UR26, R14 ;  /* 0x000000000e1a72ca */ /* 0x000fe200000e0000 */
[----:B------:R-:W-:Y:S01]  /*76a0*/  WARPGROUP.ARRIVE ;  /* 0x00000000000079c5 */ /* 0x000fe20000000000 */
[----:B------:R-:W-:Y:S01]  /*76b0*/  UMOV UR27, 0x40000040 ;  /* 0x40000040001b7882 */ /* 0x000fe20000000000 */
[----:B-1234-:R-:W-:Y:S01]  /*76c0*/  VIADD R21, R0, 0x2 ;  /* 0x0000000200157836 */ /* 0x01efe20000000000 */
[----:B------:R-:W-:Y:S01]  /*76d0*/  IADD3 R20, R14, 0x2, RZ ;  /* 0x000000020e147810 */ /* 0x000fe20007ffe0ff */
[----:B------:R-:W-:Y:S01]  /*76e0*/  UMOV UR29, 0x40000040 ;  /* 0x40000040001d7882 */ /* 0x000fe20000000000 */
[----:B------:R-:W-:Y:S01]  /*76f0*/  UMOV UR31, 0x40000040 ;  /* 0x40000040001f7882 */ /* 0x000fe20000000000 */
[----:B------:R-:W1:Y:S01]  /*7700*/  S2R R195, SR_TID.X ;  /* 0x0000000000c37919 */ /* 0x000e620000002100 */
[----:B------:R-:W-:Y:S01]  /*7710*/  R2UR UR28, R21 ;  /* 0x00000000151c72ca */ /* 0x000fe200000e0000 */
[----:B------:R-:W-:Y:S01]  /*7720*/  VIADD R21, R0, 0x4 ;  /* 0x0000000400157836 */ /* 0x000fe20000000000 */
[----:B------:R-:W-:Y:S01]  /*7730*/  R2UR UR30, R20 ;  /* 0x00000000141e72ca */ /* 0x000fe200000e0000 */
[----:B------:R-:W-:Y:S01]  /*7740*/  VIADD R20, R14, 0x4 ;  /* 0x000000040e147836 */ /* 0x000fe20000000000 */
[----:B------:R-:W-:Y:S01]  /*7750*/  ULDC UR5, c[0x0][0xad0] ;  /* 0x0002b40000057ab9 */ /* 0x000fe20000000800 */
[----:B------:R-:W-:Y:S01]  /*7760*/  HGMMA.64x64x16.F32.BF16 R152, gdesc[UR24], R152, gsb0 ;  /* 0x00e00000189879f0 */ /* 0x000fe20008001898 */
[----:B------:R-:W-:Y:S01]  /*7770*/  VIADD R198, R0, 0x800 ;  /* 0x0000080000c67836 */ /* 0x000fe20000000000 */
[----:B------:R-:W-:Y:S01]  /*7780*/  ULDC UR6, c[0x0][0xadc] ;  /* 0x0002b70000067ab9 */ /* 0x000fe20000000800 */
[----:B------:R-:W-:Y:S01]  /*7790*/  VIADD R196, R14, 0x800 ;  /* 0x000008000ec47836 */ /* 0x000fe20000000000 */
[----:B-1----:R-:W-:Y:S01]  /*77a0*/  SHF.R.U32.HI R195, RZ, 0x7, R195 ;  /* 0x00000007ffc37819 */ /* 0x002fe200000116c3 */
[----:B------:R-:W-:-:S02]  /*77b0*/  WARPGROUP.DEPBAR.LE gsb0, 0x0 ;  /* 0x00008000000079c5 */ /* 0x000fc40000010000 */
        /* <DEDUP_REMOVED lines=123> */
[----:B------:R-:W1:Y:S02]  /*7f70*/  SHFL.IDX PT, R20, R195, RZ, 0x1f ;  /* 0x00001fffc3147589 */ /* 0x000e6400000e0000 */
[----:B-1----:R-:W-:-:S04]  /*7f80*/  ISETP.GT.AND P3, PT, R20, 0x7f, PT ;  /* 0x0000007f1400780c */ /* 0x002fc80003f64270 */
[----:B------:R-:W-:-:S04]  /*7f90*/  SEL R20, RZ, 0x2, !P3 ;  /* 0x00000002ff147807 */ /* 0x000fc80005800000 */
        /* <DEDUP_REMOVED lines=47> */
[----:B------:R-:W-:Y:S02]  /*8290*/  IMAD.IADD R197, R198, 0x1, R20 ;  /* 0x00000001c6c57824 */ /* 0x000fe400078e0214 */
        /* <DEDUP_REMOVED lines=8> */
[----:B------:R-:W-:Y:S02]  /*8320*/  IMAD.IADD R197, R198, 0x1, R21 ;  /* 0x00000001c6c57824 */ /* 0x000fe400078e0215 */
        /* <DEDUP_REMOVED lines=53> */
[----:B------:R-:W-:Y:S01]  /*8680*/  IADD3 R197, R198, R195, RZ ;  /* 0x000000c3c6c57210 */ /* 0x000fe20007ffe0ff */
        /* <DEDUP_REMOVED lines=34> */
[----:B------:R-:W-:Y:S01]  /*88b0*/  IMAD.IADD R21, R21, 0x1, R196 ;  /* 0x0000000115157824 */ /* 0x000fe200078e02c4 */
[----:B------:R-:W-:Y:S02]  /*88c0*/  WARPGROUP.DEPBAR.LE gsb0, 0x0 ;  /* 0x00008000000079c5 */ /* 0x000fe40000010000 */
[----:B------:R-:W-:-:S07]  /*88d0*/  WARPGROUP.ARRIVE ;  /* 0x00000000000079c5 */ /* 0x000fce0000000000 */
        /* <DEDUP_REMOVED lines=21> */
[----:B------:R-:W-:Y:S02]  /*8a30*/  IADD3 R14, R21, R195, R14 ;  /* 0x000000c3150e7210 */ /* 0x000fe40007ffe00e */
[----:B------:R-:W1:Y:S01]  /*8a40*/  LDC R21, c[0x0][0x2e0] ;  /* 0x0000b800ff157b82 */ /* 0x000e620000000800 */
[----:B------:R-:W-:Y:S02]  /*8a50*/  WARPGROUP.DEPBAR.LE gsb0, 0x0 ;  /* 0x00008000000079c5 */ /* 0x000fe40000010000 */
[----:B------:R-:W-:-:S06]  /*8a60*/  WARPGROUP.ARRIVE ;  /* 0x00000000000079c5 */ /* 0x000fcc0000000000 */
[----:B------:R-:W-:Y:S01]  /*8a70*/  HGMMA.64x64x16.F32.BF16 R152, gdesc[UR28], R152, gsb0 ;  /* 0x00e000001c9879f0 */ /* 0x000fe20008001898 */
[----:B------:R-:W-:Y:S01]  /*8a80*/  R2UR UR28, R20 ;  /* 0x00000000141c72ca */ /* 0x000fe200000e0000 */
[----:B------:R-:W-:Y:S01]  /*8a90*/  UMOV UR29, 0x40000040 ;  /* 0x40000040001d7882 */ /* 0x000fe20000000000 */
[----:B------:R-:W-:Y:S01]  /*8aa0*/  R2UR UR30, R14 ;  /* 0x000000000e1e72ca */ /* 0x000fe200000e0000 */
[----:B------:R-:W-:Y:S01]  /*8ab0*/  UMOV UR31, 0x40000040 ;  /* 0x40000040001f7882 */ /* 0x000fe20000000000 */
[----:B------:R-:W-:-:S05]  /*8ac0*/  @!P1 VIADD R20, R12, 0x38840 ;  /* 0x000388400c149836 */ /* 0x000fca0000000000 */
[----:B------:R-:W-:Y:S01]  /*8ad0*/  @!P1 PRMT R20, RZ, 0x654, R20 ;  /* 0x00000654ff149816 */ /* 0x000fe20000000014 */
        /* <DEDUP_REMOVED lines=39> */
[----:B------:R-:W-:Y:S01]  /*8d50*/  ULDC UR5, c[0x0][0x288] ;  /* 0x0000a20000057ab9 */ /* 0x000fe20000000800 */
[----:B--2---:R-:W-:-:S06]  /*8d60*/  IADD3 R20, -R173, 0x1, RZ ;  /* 0x00000001ad147810 */ /* 0x004fcc0007ffe1ff */
[----:B------:R-:W2:Y:S01]  /*8d70*/  MUFU.TANH R196, R196 ;  /* 0x000000c400c47308 */ /* 0x000ea20000002400 */
[----:B-1----:R-:W-:-:S07]  /*8d80*/  IMAD R20, R21, UR38, R20 ;  /* 0x0000002615147c24 */ /* 0x002fce000f8e0214 */
[----:B------:R-:W1:Y:S01]  /*8d90*/  MUFU.TANH R14, R14 ;  /* 0x0000000e000e7308 */ /* 0x000e620000002400 */
[----:B------:R-:W-:Y:S01]  /*8da0*/  IADD3 R174, R20, -UR5, -R17 ;  /* 0x8000000514ae7c10 */ /* 0x000fe2000fffe811 */
[----:B------:R-:W-:-:S03]  /*8db0*/  ULDC UR5, c[0x0][0xad8] ;  /* 0x0002b60000057ab9 */ /* 0x000fc60000000800 */
[C-C-:B------:R-:W-:Y:S02]  /*8dc0*/  IADD3 R179, R5.reuse, UR5, R174.reuse ;  /* 0x0000000505b37c10 */ /* 0x140fe4000fffe0ae */
[----:B------:R-:W-:Y:S01]  /*8dd0*/  IADD3 R182, R5, UR4, R174 ;  /* 0x0000000405b67c10 */ /* 0x000fe2000fffe0ae */
        /* <DEDUP_REMOVED lines=42> */
.L_x_4199:
[----:B------:R-:W-:-:S05]  /*9080*/  IMAD.U32 R177, RZ, RZ, UR6 ;  /* 0x00000006ffb17e24 */ /* 0x000fca000f8e00ff */
[----:B------:R-:W-:-:S13]  /*9090*/  ISETP.NE.AND P3, PT, R177, 0x1, PT ;  /* 0x00000001b100780c */ /* 0x000fda0003f65270 */
[----:B------:R-:W2:Y:S02]  /*90a0*/  @P3 LDC.64 R20, c[0x0][0xae0] ;  /* 0x0002b800ff143b82 */ /* 0x000ea40000000a00 */
[----:B--2---:R-:W-:-:S05]  /*90b0*/  @P3 IMAD.HI.U32 R20, R176, R20, RZ ;  /* 0x00000014b0143227 */ /* 0x004fca00078e00ff */
[----:B------:R-:W-:-:S07]  /*90c0*/  @P3 SHF.R.U32.HI R176, RZ, R21, R20 ;  /* 0x00000015ffb03219 */ /* 0x000fce0000011614 */
.L_x_4200:
[----:B------:R-:W-:Y:S05]  /*90d0*/  BSYNC B0 ;  /* 0x0000000000007941 */ /* 0x000fea0003800000 */
.L_x_4198:
[----:B------:R-:W-:-:S04]  /*90e0*/  IMAD R176, R176, R177, -R173 ;  /* 0x000000b1b0b07224 */ /* 0x000fc800078e0aad */
[----:B------:R-:W-:-:S05]  /*90f0*/  IMAD.IADD R176, R176, 0x1, -R17 ;  /* 0x00000001b0b07824 */ /* 0x000fca00078e0a11 */
[----:B------:R-:W-:Y:S02]  /*9100*/  VIADDMNMX R179, R176, R177, R179, PT ;  /* 0x000000b1b0b37246 */ /* 0x000fe400038001b3 */
[----:B------:R-:W-:-:S07]  /*9110*/  VIMNMX R182, R182, R176, !PT ;  /* 0x000000b0b6b67248 */ /* 0x000fce0007fe0100 */
.L_x_4197:
[----:B------:R-:W-:Y:S01]  /*9120*/  ISETP.GT.AND P3, PT, R8, -0x1, PT ;  /* 0xffffffff0800780c */ /* 0x000fe20003f64270 */
[----:B------:R-:W-:-:S03]  /*9130*/  VIADD R20, R174, UR5 ;  /* 0x00000005ae147c36 */ /* 0x000fc60008000000 */
        /* <DEDUP_REMOVED lines=29> */
[----:B------:R-:W-:Y:S01]  /*9310*/  FSEL R175, R168, -INF , !P5 ;  /* 0xff800000a8af7808 */ /* 0x000fe20006800000 */
[----:B------:R-:W-:Y:S01]  /*9320*/  VIADD R168, R174, UR4 ;  /* 0x00000004aea87c36 */ /* 0x000fe20008000000 */
        /* <DEDUP_REMOVED lines=15> */
[--C-:B------:R-:W-:Y:S02]  /*9420*/  IADD3 R169, R20, 0x8, R5.reuse ;  /* 0x0000000814a97810 */ /* 0x100fe40007ffe005 */
[----:B------:R-:W-:Y:S02]  /*9430*/  IADD3 R168, R168, 0x8, R5 ;  /* 0x00000008a8a87810 */ /* 0x000fe40007ffe005 */
[----:B------:R-:W-:Y:S02]  /*9440*/  FSEL R179, R171, -INF , !P6 ;  /* 0xff800000abb37808 */ /* 0x000fe40007000000 */
[----:B------:R-:W-:-:S02]  /*9450*/  FSEL R180, R180, -INF , !P4 ;  /* 0xff800000b4b47808 */ /* 0x000fc40006000000 */
        /* <DEDUP_REMOVED lines=15> */
.L_x_4203:
[----:B------:R-:W-:-:S05]  /*9550*/  IMAD.U32 R170, RZ, RZ, UR6 ;  /* 0x00000006ffaa7e24 */ /* 0x000fca000f8e00ff */
[----:B------:R-:W-:-:S13]  /*9560*/  ISETP.NE.AND P4, PT, R170, 0x1, PT ;  /* 0x00000001aa00780c */ /* 0x000fda0003f85270 */
[----:B------:R-:W1:Y:S02]  /*9570*/  @P4 LDC.64 R20, c[0x0][0xae0] ;  /* 0x0002b800ff144b82 */ /* 0x000e640000000a00 */
[----:B-1----:R-:W-:-:S05]  /*9580*/  @P4 IMAD.HI.U32 R20, R171, R20, RZ ;  /* 0x00000014ab144227 */ /* 0x002fca00078e00ff */
[----:B------:R-:W-:-:S07]  /*9590*/  @P4 SHF.R.U32.HI R171, RZ, R21, R20 ;  /* 0x00000015ffab4219 */ /* 0x000fce0000011614 */
.L_x_4204:
[----:B------:R-:W-:Y:S05]  /*95a0*/  BSYNC B0 ;  /* 0x0000000000007941 */ /* 0x000fea0003800000 */
.L_x_4202:
[----:B------:R-:W-:-:S04]  /*95b0*/  IMAD R20, R171, R170, -R173 ;  /* 0x000000aaab147224 */ /* 0x000fc800078e0aad */
[----:B------:R-:W-:-:S05]  /*95c0*/  IMAD.IADD R20, R20, 0x1, -R17 ;  /* 0x0000000114147824 */ /* 0x000fca00078e0a11 */
[----:B------:R-:W-:Y:S02]  /*95d0*/  VIADDMNMX R169, R20, R170, R169, PT ;  /* 0x000000aa14a97246 */ /* 0x000fe400038001a9 */
[----:B------:R-:W-:-:S07]  /*95e0*/  VIMNMX R168, R168, R20, !PT ;  /* 0x00000014a8a87248 */ /* 0x000fce0007fe0100 */
.L_x_4201:
[----:B------:R-:W-:Y:S01]  /*95f0*/  FMNMX.FTZ R21, R195, R10, !PT ;  /* 0x0000000ac3157209 */ /* 0x000fe20007810000 */
[----:B------:R-:W-:Y:S01]  /*9600*/  ULDC UR10, c[0x0][0xa80] ;  /* 0x0002a000000a7ab9 */ /* 0x000fe20000000800 */
[----:B------:R-:W-:Y:S01]  /*9610*/  ISETP.GT.AND P4, PT, R168, 0x1, P3 ;  /* 0x00000001a800780c */ /* 0x000fe20001f84270 */
[----:B------:R-:W-:Y:S01]  /*9620*/  UMOV UR7, 0x40000040 ;  /* 0x4000004000077882 */ /* 0x000fe20000000000 */
[----:B------:R-:W-:Y:S01]  /*9630*/  FMNMX.FTZ R20, R196, R21, !PT ;  /* 0x00000015c4147209 */ /* 0x000fe20007810000 */
[----:B------:R-:W-:Y:S01]  /*9640*/  @!P1 VIADD R12, R12, 0x38860 ;  /* 0x000388600c0c9836 */ /* 0x000fe20000000000 */
        /* <DEDUP_REMOVED lines=35> */
[C---:B------:R-:W-:Y:S02]  /*9880*/  ISETP.GT.AND P6, PT, R168.reuse, 0x20, P3 ;  /* 0x00000020a800780c */ /* 0x040fe40001fc4270 */
[----:B------:R-:W-:Y:S02]  /*9890*/  ISETP.LT.OR P5, PT, R169, 0x1a, P5 ;  /* 0x0000001aa900780c */ /* 0x000fe40002fa1670 */
        /* <DEDUP_REMOVED lines=12> */
[----:B------:R-:W-:Y:S02]  /*9960*/  FMNMX.FTZ R21, R153, R14, !PT ;  /* 0x0000000e99157209 */ /* 0x000fe40007810000 */
[----:B------:R-:W-:Y:S02]  /*9970*/  FSEL R160, R160, -INF , !P4 ;  /* 0xff800000a0a07808 */ /* 0x000fe40006000000 */
[----:B------:R-:W-:Y:S02]  /*9980*/  FMNMX.FTZ R14, R154, R21, !PT ;  /* 0x000000159a0e7209 */ /* 0x000fe40007810000 */
[----:B------:R-:W-:Y:S02]  /*9990*/  ISETP.GT.AND P4, PT, R168, 0x29, P3 ;  /* 0x00000029a800780c */ /* 0x000fe40001f84270 */
[----:B------:R-:W-:-:S02]  /*99a0*/  FMNMX.FTZ R21, R155, R14, !PT ;  /* 0x0000000e9b157209 */ /* 0x000fc40007810000 */
[----:B------:R-:W-:Y:S02]  /*99b0*/  FSEL R161, R161, -INF , !P5 ;  /* 0xff800000a1a17808 */ /* 0x000fe40006800000 */
[----:B------:R-:W-:Y:S02]  /*99c0*/  FMNMX.FTZ R14, R156, R21, !PT ;  /* 0x000000159c0e7209 */ /* 0x000fe40007810000 */
[----:B------:R-:W-:Y:S02]  /*99d0*/  ISETP.GT.AND P5, PT, R168, 0x30, P3 ;  /* 0x00000030a800780c */ /* 0x000fe40001fa4270 */
[----:B------:R-:W-:Y:S02]  /*99e0*/  FMNMX.FTZ R21, R157, R14, !PT ;  /* 0x0000000e9d157209 */ /* 0x000fe40007810000 */
[----:B------:R-:W-:Y:S02]  /*99f0*/  ISETP.LT.OR P4, PT, R169, 0x2a, P4 ;  /* 0x0000002aa900780c */ /* 0x000fe40002781670 */
[----:B------:R-:W-:-:S02]  /*9a00*/  FMNMX.FTZ R14, R158, R21, !PT ;  /* 0x000000159e0e7209 */ /* 0x000fc40007810000 */
[----:B-1----:R-:W-:Y:S02]  /*9a10*/  FMNMX.FTZ R20, R170, R171, !PT ;  /* 0x000000abaa147209 */ /* 0x002fe40007810000 */
[----:B------:R-:W-:Y:S02]  /*9a20*/  FMNMX.FTZ R171, R159, R14, !PT ;  /* 0x0000000e9fab7209 */ /* 0x000fe40007810000 */
[----:B------:R-:W-:Y:S01]  /*9a30*/  ISETP.LT.OR P5, PT, R169, 0x31, P5 ;  /* 0x00000031a900780c */ /* 0x000fe20002fa1670 */
[----:B------:R-:W-:Y:S01]  /*9a40*/  FMUL.FTZ R204, R20, UR10 ;  /* 0x0000000a14cc7c20 */ /* 0x000fe20008410000 */
[----:B------:R-:W-:Y:S02]  /*9a50*/  FMNMX.FTZ R170, R160, R171, !PT ;  /* 0x000000aba0aa7209 */ /* 0x000fe40007810000 */
[----:B------:R-:W-:Y:S02]  /*9a60*/  FSEL R162, R162, -INF , !P4 ;  /* 0xff800000a2a27808 */ /* 0x000fe40006000000 */
[----:B------:R-:W-:-:S02]  /*9a70*/  ISETP.GT.AND P4, PT, R168, 0x31, P3 ;  /* 0x00000031a800780c */ /* 0x000fc40001f84270 */
[----:B------:R-:W-:Y:S02]  /*9a80*/  FMNMX.FTZ R171, R161, R170, !PT ;  /* 0x000000aaa1ab7209 */ /* 0x000fe40007810000 */
[----:B------:R-:W-:Y:S02]  /*9a90*/  FSEL R163, R163, -INF , !P5 ;  /* 0xff800000a3a37808 */ /* 0x000fe40006800000 */
[----:B------:R-:W-:Y:S02]  /*9aa0*/  ISETP.GT.AND P5, PT, R168, 0x38, P3 ;  /* 0x00000038a800780c */ /* 0x000fe40001fa4270 */
[----:B------:R-:W-:Y:S02]  /*9ab0*/  ISETP.LT.OR P4, PT, R169, 0x32, P4 ;  /* 0x00000032a900780c */ /* 0x000fe40002781670 */
[----:B------:R-:W-:Y:S02]  /*9ac0*/  FMNMX.FTZ R170, R162, R171, !PT ;  /* 0x000000aba2aa7209 */ /* 0x000fe40007810000 */
[----:B------:R-:W-:-:S02]  /*9ad0*/  ISETP.GT.AND P3, PT, R168, 0x39, P3 ;  /* 0x00000039a800780c */ /* 0x000fc40001f64270 */
[----:B------:R-:W-:Y:S02]  /*9ae0*/  ISETP.LT.OR P5, PT, R169, 0x39, P5 ;  /* 0x00000039a900780c */ /* 0x000fe40002fa1670 */
[----:B------:R-:W-:Y:S02]  /*9af0*/  FSEL R164, R164, -INF , !P4 ;  /* 0xff800000a4a47808 */ /* 0x000fe40006000000 */
[----:B------:R-:W-:Y:S02]  /*9b00*/  FMNMX.FTZ R171, R163, R170, !PT ;  /* 0x000000aaa3ab7209 */ /* 0x000fe40007810000 */
[----:B------:R-:W-:Y:S02]  /*9b10*/  ISETP.LT.OR P3, PT, R169, 0x3a, P3 ;  /* 0x0000003aa900780c */ /* 0x000fe40001f61670 */
[----:B------:R-:W-:Y:S02]  /*9b20*/  FSEL R165, R165, -INF , !P5 ;  /* 0xff800000a5a57808 */ /* 0x000fe40006800000 */
[----:B------:R-:W-:-:S02]  /*9b30*/  FMNMX.FTZ R170, R164, R171, !PT ;  /* 0x000000aba4aa7209 */ /* 0x000fc40007810000 */
[----:B------:R-:W-:Y:S02]  /*9b40*/  FSETP.NEU.FTZ.AND P6, PT, R20, -INF , PT ;  /* 0xff8000001400780b */ /* 0x000fe40003fdd000 */
[----:B------:R-:W-:Y:S02]  /*9b50*/  FSEL R166, R166, -INF , !P3 ;  /* 0xff800000a6a67808 */ /* 0x000fe40005800000 */
[----:B------:R-:W-:Y:S02]  /*9b60*/  FMNMX.FTZ R171, R165, R170, !PT ;  /* 0x000000aaa5ab7209 */ /* 0x000fe40007810000 */
[----:B------:R-:W-:Y:S02]  /*9b70*/  FSEL R204, R204, RZ, P6 ;  /* 0x000000ffcccc7208 */ /* 0x000fe40003000000 */
[----:B------:R-:W-:Y:S02]  /*9b80*/  FMNMX.FTZ R183, R166, R171, !PT ;  /* 0x000000aba6b77209 */ /* 0x000fe40007810000 */
[----:B------:R-:W-:Y:S01]  /*9b90*/  @!P1 PRMT R12, RZ, 0x654, R12 ;  /* 0x00000654ff0c9816 */ /* 0x000fe2000000000c */
[--C-:B------:R-:W-:Y:S01]  /*9ba0*/  FFMA.FTZ R14, R196, UR10, -R204.reuse ;  /* 0x0000000ac40e7c23 */ /* 0x100fe200080108cc */
[--C-:B------:R-:W-:Y:S01]  /*9bb0*/  FFMA.FTZ R174, R167, UR10, -R204.reuse ;  /* 0x0000000aa7ae7c23 */ /* 0x100fe200080108cc */
[----:B------:R-:W1:Y:S01]  /*9bc0*/  SHFL.BFLY PT, R196, R183, 0x2, 0x1f ;  /* 0x0c401f00b7c47f89 */ /* 0x000e6200000e0000 */
        /* <DEDUP_REMOVED lines=15> */
[----:B------:R-:W-:-:S07]  /*9cc0*/  IMAD.MOV R198, RZ, RZ, -R22 ;  /* 0x000000ffffc67224 */ /* 0x000fce00078e0a16 */
[----:B------:R-:W-:Y:S01]  /*9cd0*/  MUFU.EX2 R14, R14 ;  /* 0x0000000e000e7308 */ /* 0x000fe20000000800 */
[----:B-1----:R-:W-:Y:S02]  /*9ce0*/  FMNMX.FTZ R196, R183, R196, !PT ;  /* 0x000000c4b7c47209 */ /* 0x002fe40007810000 */
[----:B------:R-:W-:-:S03]  /*9cf0*/  FSEL R183, R20, RZ, P6 ;  /* 0x000000ff14b77208 */ /* 0x000fc60003000000 */
[----:B------:R-:W1:Y:S02]  /*9d00*/  SHFL.BFLY PT, R167, R196, 0x1, 0x1f ;  /* 0x0c201f00c4a77f89 */ /* 0x000e6400000e0000 */
[----:B------:R-:W-:Y:S01]  /*9d10*/  FADD.FTZ R10, -R183, R10 ;  /* 0x0000000ab70a7221 */ /* 0x000fe20000010100 */
[----:B------:R-:W-:Y:S03]  /*9d20*/  MUFU.EX2 R168, R168 ;  /* 0x000000a800a87308 */ /* 0x000fe60000000800 */
[----:B------:R-:W-:-:S05]  /*9d30*/  FMUL.FTZ R10, R10, UR10 ;  /* 0x0000000a0a0a7c20 */ /* 0x000fca0008410000 */
[----:B------:R-:W-:Y:S08]  /*9d40*/  MUFU.EX2 R183, R204 ;  /* 0x000000cc00b77308 */ /* 0x000ff00000000800 */
[----:B------:R-:W2:Y:S01]  /*9d50*/  MUFU.EX2 R10, R10 ;  /* 0x0000000a000a7308 */ /* 0x000ea20000000800 */
[----:B-1----:R-:W-:-:S07]  /*9d60*/  FMNMX.FTZ R181, R196, R167, !PT ;  /* 0x000000a7c4b57209 */ /* 0x002fce0007810000 */
[----:B------:R-:W-:Y:S01]  /*9d70*/  MUFU.EX2 R169, R169 ;  /* 0x000000a900a97308 */ /* 0x000fe20000000800 */
[C---:B------:R-:W-:Y:S01]  /*9d80*/  FSETP.NEU.FTZ.AND P3, PT, R181.reuse, -INF , PT ;  /* 0xff800000b500780b */ /* 0x040fe20003f7d000 */
[----:B------:R-:W-:-:S05]  /*9d90*/  FMUL.FTZ R167, R181, UR10 ;  /* 0x0000000ab5a77c20 */ /* 0x000fca0008410000 */
[----:B------:R-:W-:Y:S01]  /*9da0*/  FSEL R167, R167, RZ, P3 ;  /* 0x000000ffa7a77208 */ /* 0x000fe20001800000 */
[----:B------:R-:W-:Y:S01]  /*9db0*/  MUFU.EX2 R170, R170 ;  /* 0x000000aa00aa7308 */ /* 0x000fe20000000800 */
[-C--:B--2---:R-:W-:Y:S01]  /*9dc0*/  FMUL.FTZ R24, R24, R10.reuse ;  /* 0x0000000a18187220 */ /* 0x084fe20000410000 */
[-C--:B------:R-:W-:Y:S01]  /*9dd0*/  FMUL.FTZ R25, R25, R10.reuse ;  /* 0x0000000a19197220 */ /* 0x080fe20000410000 */
[----:B------:R-:W-:Y:S01]  /*9de0*/  FMUL.FTZ R28, R28, R10 ;  /* 0x0000000a1c1c7220 */ /* 0x000fe20000410000 */
[--C-:B------:R-:W-:Y:S01]  /*9df0*/  FFMA.FTZ R195, R152, UR10, -R167.reuse ;  /* 0x0000000a98c37c23 */ /* 0x100fe200080108a7 */
[----:B------:R-:W-:Y:S01]  /*9e00*/  FSEL R152, R181, RZ, P3 ;  /* 0x000000ffb5987208 */ /* 0x000fe20001800000 */
[--C-:B------:R-:W-:Y:S01]  /*9e10*/  FFMA.FTZ R196, R153, UR10, -R167.reuse ;  /* 0x0000000a99c47c23 */ /* 0x100fe200080108a7 */
[----:B------:R-:W-:Y:S01]  /*9e20*/  ISETP.NE.AND P3, PT, R17, R198, PT ;  /* 0x000000c61100720c */ /* 0x000fe20003f65270 */
[--C-:B------:R-:W-:Y:S01]  /*9e30*/  FFMA.FTZ R182, R182, UR10, -R167.reuse ;  /* 0x0000000ab6b67c23 */ /* 0x100fe200080108a7 */
[----:B------:R-:W-:Y:S01]  /*9e40*/  FFMA.FTZ R199, R156, UR10, -R167 ;  /* 0x0000000a9cc77c23 */ /* 0x000fe200080108a7 */
[----:B------:R-:W-:Y:S01]  /*9e50*/  FADD.FTZ R152, -R152, R11 ;  /* 0x0000000b98987221 */ /* 0x000fe20000010100 */
[--C-:B------:R-:W-:Y:S01]  /*9e60*/  FFMA.FTZ R209, R157, UR10, -R167.reuse ;  /* 0x0000000a9dd17c23 */ /* 0x100fe200080108a7 */
[--C-:B------:R-:W-:Y:S01]  /*9e70*/  FFMA.FTZ R208, R158, UR10, -R167.reuse ;  /* 0x0000000a9ed07c23 */ /* 0x100fe200080108a7 */
[--C-:B------:R-:W-:Y:S01]  /*9e80*/  FFMA.FTZ R154, R154, UR10, -R167.reuse ;  /* 0x0000000a9a9a7c23 */ /* 0x100fe200080108a7 */
[----:B------:R-:W-:Y:S01]  /*9e90*/  FMUL.FTZ R152, R152, UR10 ;  /* 0x0000000a98987c20 */ /* 0x000fe20008410000 */
[--C-:B------:R-:W-:Y:S01]  /*9ea0*/  FFMA.FTZ R206, R159, UR10, -R167.reuse ;  /* 0x0000000a9fce7c23 */ /* 0x100fe200080108a7 */
[--C-:B------:R-:W-:Y:S01]  /*9eb0*/  FFMA.FTZ R201, R160, UR10, -R167.reuse ;  /* 0x0000000aa0c97c23 */ /* 0x100fe200080108a7 */
[--C-:B------:R-:W-:Y:S01]  /*9ec0*/  FFMA.FTZ R200, R161, UR10, -R167.reuse ;  /* 0x0000000aa1c87c23 */ /* 0x100fe200080108a7 */
[----:B------:R1:W2:Y:S01]  /*9ed0*/  MUFU.EX2 R197, R152 ;  /* 0x0000009800c57308 */ /* 0x0002a20000000800 */
[----:B------:R-:W-:Y:S01]  /*9ee0*/  FFMA.FTZ R203, R162, UR10, -R167 ;  /* 0x0000000aa2cb7c23 */ /* 0x000fe200080108a7 */
[----:B------:R-:W-:-:S02]  /*9ef0*/  @!P3 IMAD R2, R2, 0x40, R19 ;  /* 0x000000400202b824 */ /* 0x000fc400078e0213 */
[--C-:B------:R-:W-:Y:S01]  /*9f00*/  FFMA.FTZ R155, R155, UR10, -R167.reuse ;  /* 0x0000000a9b9b7c23 */ /* 0x100fe200080108a7 */
[--C-:B------:R-:W-:Y:S01]  /*9f10*/  FFMA.FTZ R202, R163, UR10, -R167.reuse ;  /* 0x0000000aa3ca7c23 */ /* 0x100fe200080108a7 */
[--C-:B------:R-:W-:Y:S01]  /*9f20*/  FFMA.FTZ R205, R164, UR10, -R167.reuse ;  /* 0x0000000aa4cd7c23 */ /* 0x100fe200080108a7 */
[--C-:B------:R-:W-:Y:S01]  /*9f30*/  FFMA.FTZ R204, R165, UR10, -R167.reuse ;  /* 0x0000000aa5cc7c23 */ /* 0x100fe200080108a7 */
[----:B------:R-:W-:Y:S01]  /*9f40*/  @!P3 LEA R153, R2, UR36, 0x2 ;  /* 0x000000240299bc11 */ /* 0x000fe2000f8e10ff */
[----:B------:R-:W-:Y:S01]  /*9f50*/  FFMA.FTZ R207, R166, UR10, -R167 ;  /* 0x0000000aa6cf7c23 */ /* 0x000fe200080108a7 */
[----:B------:R-:W-:Y:S01]  /*9f60*/  MUFU.EX2 R182, R182 ;  /* 0x000000b600b67308 */ /* 0x000fe20000000800 */
[----:B------:R-:W-:Y:S01]  /*9f70*/  IMAD R198, R13, 0x1000, R18 ;  /* 0x000010000dc67824 */ /* 0x000fe200078e0212 */
[----:B-1----:R-:W-:Y:S01]  /*9f80*/  F2FP.BF16.F32.PACK_AB R152, R14, R21 ;  /* 0x000000150e98723e */ /* 0x002fe200000010ff */
[----:B------:R-:W-:Y:S01]  /*9f90*/  @!P3 STS [R153+0x38400], R10 ;  /* 0x0384000a9900b388 */ /* 0x000fe20000000800 */
[-C--:B------:R-:W-:Y:S01]  /*9fa0*/  FMUL.FTZ R29, R29, R10.reuse ;  /* 0x0000000a1d1d7220 */ /* 0x080fe20000410000 */
[-C--:B------:R-:W-:Y:S01]  /*9fb0*/  FMUL.FTZ R32, R32, R10.reuse ;  /* 0x0000000a20207220 */ /* 0x080fe20000410000 */
[----:B------:R-:W-:Y:S01]  /*9fc0*/  R2UR UR6, R198 ;  /* 0x00000000c60672ca */ /* 0x000fe200000e0000 */
[-C--:B------:R-:W-:Y:S01]  /*9fd0*/  FMUL.FTZ R33, R33, R10.reuse ;  /* 0x0000000a21217220 */ /* 0x080fe20000410000 */
[----:B--2---:R1:W-:Y:S01]  /*9fe0*/  @!P3 STS [R153+0x38420], R197 ;  /* 0x038420c59900b388 */ /* 0x0043e20000000800 */
        /* <DEDUP_REMOVED lines=16> */
[----:B------:R2:W-:Y:S01]  /*a0f0*/  MUFU.EX2 R11, R154 ;  /* 0x0000009a000b7308 */ /* 0x0005e20000000800 */
[----:B-1----:R-:W-:Y:S01]  /*a100*/  F2FP.BF16.F32.PACK_AB R153, R195, R182 ;  /* 0x000000b6c399723e */ /* 0x002fe200000010ff */
[-C--:B------:R-:W-:Y:S01]  /*a110*/  FMUL.FTZ R64, R64, R10.reuse ;  /* 0x0000000a40407220 */ /* 0x080fe20000410000 */
[-C--:B------:R-:W-:Y:S01]  /*a120*/  FMUL.FTZ R65, R65, R10.reuse ;  /* 0x0000000a41417220 */ /* 0x080fe20000410000 */
[-C--:B------:R-:W-:Y:S01]  /*a130*/  FMUL.FTZ R68, R68, R10.reuse ;  /* 0x0000000a44447220 */ /* 0x080fe20000410000 */
[-C--:B------:R-:W-:Y:S01]  /*a140*/  FMUL.FTZ R69, R69, R10.reuse ;  /* 0x0000000a45457220 */ /* 0x080fe20000410000 */
[-C--:B------:R-:W-:Y:S01]  /*a150*/  FMUL.FTZ R72, R72, R10.reuse ;  /* 0x0000000a48487220 */ /* 0x080fe20000410000 */
[----:B------:R-:W-:Y:S01]  /*a160*/  FMUL.FTZ R73, R73, R10 ;  /* 0x0000000a49497220 */ /* 0x000fe20000410000 */
        /* <DEDUP_REMOVED lines=18> */
[-C--:B------:R-:W-:Y:S01]  /*a290*/  FMUL.FTZ R101, R101, R10.reuse ;  /* 0x0000000a65657220 */ /* 0x080fe20000410000 */
[-C--:B------:R-:W-:Y:S01]  /*a2a0*/  FMUL.FTZ R104, R104, R10.reuse ;  /* 0x0000000a68687220 */ /* 0x080fe20000410000 */
[-C--:B------:R-:W-:Y:S01]  /*a2b0*/  FMUL.FTZ R105, R105, R10.reuse ;  /* 0x0000000a69697220 */ /* 0x080fe20000410000 */
[-C--:B------:R-:W-:Y:S01]  /*a2c0*/  FMUL.FTZ R108, R108, R10.reuse ;  /* 0x0000000a6c6c7220 */ /* 0x080fe20000410000 */
[-C--:B------:R-:W-:Y:S01]  /*a2d0*/  FMUL.FTZ R109, R109, R10.reuse ;  /* 0x0000000a6d6d7220 */ /* 0x080fe20000410000 */
[-C--:B------:R-:W-:Y:S01]  /*a2e0*/  FMUL.FTZ R112, R112, R10.reuse ;  /* 0x0000000a70707220 */ /* 0x080fe20000410000 */
[----:B------:R1:W-:Y:S01]  /*a2f0*/  MUFU.EX2 R2, R155 ;  /* 0x0000009b00027308 */ /* 0x0003e20000000800 */
        /* <DEDUP_REMOVED lines=8> */
[----:B-1----:R-:W-:Y:S01]  /*a380*/  F2FP.BF16.F32.PACK_AB R155, R11, R196 ;  /* 0x000000c40b9b723e */ /* 0x002fe200000010ff */
[----:B------:R-:W-:Y:S01]  /*a390*/  BAR.SYNC.DEFER_BLOCKING 0xf, 0x100 ;  /* 0x03c4000000007b1d */ /* 0x000fe20000010000 */
[----:B--2---:R-:W-:Y:S01]  /*a3a0*/  F2FP.BF16.F32.PACK_AB R158, R173, R172 ;  /* 0x000000acad9e723e */ /* 0x004fe200000010ff */
        /* <DEDUP_REMOVED lines=12> */
[----:B------:R-:W1:Y:S01]  /*a470*/  MUFU.EX2 R208, R208 ;  /* 0x000000d000d07308 */ /* 0x000e620000000800 */
[----:B---3--:R-:W-:Y:S01]  /*a480*/  F2FP.BF16.F32.PACK_AB R157, R199, R2 ;  /* 0x00000002c79d723e */ /* 0x008fe200000010ff */
[----:B------:R-:W-:Y:S01]  /*a490*/  FMUL.FTZ R149, R149, R10 ;  /* 0x0000000a95957220 */ /* 0x000fe20000410000 */
        /* <DEDUP_REMOVED lines=79> */
[----:B------:R1:W-:Y:S01]  /*a990*/  STSM.16.M88.4 [R23+0x36400], R152 ;  /* 0x0364009817007844 */ /* 0x0003e20000000200 */
[----:B------:R-:W-:-:S02]  /*a9a0*/  VIADD R210, R198, 0x80 ;  /* 0x00000080c6d27836 */ /* 0x000fc40000000000 */
[----:B------:R-:W-:Y:S01]  /*a9b0*/  FFMA.FTZ R21, R10, R6, R21 ;  /* 0x000000060a157223 */ /* 0x000fe20000010015 */
[----:B------:R-:W-:Y:S01]  /*a9c0*/  FFMA.FTZ R182, R197, R7, R182 ;  /* 0x00000007c5b67223 */ /* 0x000fe200000100b6 */
[----:B------:R1:W-:Y:S01]  /*a9d0*/  STSM.16.M88.4 [R186], R156 ;  /* 0x0000009cba007844 */ /* 0x0003e20000000200 */
[----:B------:R-:W-:Y:S01]  /*a9e0*/  ISETP.GT.AND P3, PT, R8, R15, PT ;  /* 0x0000000f0800720c */ /* 0x000fe20003f64270 */
[----:B------:R-:W3:Y:S01]  /*a9f0*/  MUFU.EX2 R180, R180 ;  /* 0x000000b400b47308 */ /* 0x000ee20000000800 */
[----:B------:R-:W-:Y:S01]  /*aa00*/  FADD.FTZ R21, R14, R21 ;  /* 0x000000150e157221 */ /* 0x000fe20000010000 */
[----:B------:R1:W-:Y:S01]  /*aa10*/  STSM.16.M88.4 [R184], R160 ;  /* 0x000000a0b8007844 */ /* 0x0003e20000000200 */
[----:B------:R-:W-:Y:S01]  /*aa20*/  FADD.FTZ R195, R195, R182 ;  /* 0x000000b6c3c37221 */ /* 0x000fe20000010000 */
[----:B------:R-:W-:Y:S02]  /*aa30*/  IMAD.MOV.U32 R10, RZ, RZ, R20 ;  /* 0x000000ffff0a7224 */ /* 0x000fe400078e0014 */
[----:B------:R-:W-:Y:S01]  /*aa40*/  FADD.FTZ R168, R168, R21 ;  /* 0x00000015a8a87221 */ /* 0x000fe20000010000 */
[----:B------:R-:W-:Y:S01]  /*aa50*/  FADD.FTZ R196, R196, R195 ;  /* 0x000000c3c4c47221 */ /* 0x000fe20000010000 */
[----:B------:R-:W-:Y:S01]  /*aa60*/  MUFU.EX2 R202, R202 ;  /* 0x000000ca00ca7308 */ /* 0x000fe20000000800 */
[----:B--2---:R-:W-:Y:S01]  /*aa70*/  F2FP.BF16.F32.PACK_AB R164, R179, R178 ;  /* 0x000000b2b3a4723e */ /* 0x004fe200000010ff */
[----:B------:R-:W-:Y:S01]  /*aa80*/  FADD.FTZ R169, R169, R168 ;  /* 0x000000a8a9a97221 */ /* 0x000fe20000010000 */
[----:B------:R-:W-:-:S03]  /*aa90*/  FADD.FTZ R11, R11, R196 ;  /* 0x000000c40b0b7221 */ /* 0x000fc60000010000 */
[----:B------:R-:W-:Y:S01]  /*aaa0*/  FADD.FTZ R170, R170, R169 ;  /* 0x000000a9aaaa7221 */ /* 0x000fe20000010000 */
[----:B------:R-:W-:Y:S01]  /*aab0*/  FADD.FTZ R2, R2, R11 ;  /* 0x0000000b02027221 */ /* 0x000fe20000010000 */
[----:B------:R-:W2:Y:S01]  /*aac0*/  MUFU.EX2 R205, R205 ;  /* 0x000000cd00cd7308 */ /* 0x000ea20000000800 */
[----:B---3--:R-:W-:Y:S01]  /*aad0*/  F2FP.BF16.F32.PACK_AB R166, R183, R180 ;  /* 0x000000b4b7a6723e */ /* 0x008fe200000010ff */
[----:B------:R-:W-:Y:S01]  /*aae0*/  FADD.FTZ R171, R171, R170 ;  /* 0x000000aaabab7221 */ /* 0x000fe20000010000 */
[----:B------:R-:W-:Y:S01]  /*aaf0*/  FADD.FTZ R2, R199, R2 ;  /* 0x00000002c7027221 */ /* 0x000fe20000010000 */
[----:B------:R-:W-:Y:S02]  /*ab00*/  IMAD.MOV.U32 R11, RZ, RZ, R181 ;  /* 0x000000ffff0b7224 */ /* 0x000fe400078e00b5 */
[----:B------:R-:W-:Y:S01]  /*ab10*/  FADD.FTZ R172, R172, R171 ;  /* 0x000000abacac7221 */ /* 0x000fe20000010000 */
[----:B------:R-:W-:Y:S01]  /*ab20*/  FADD.FTZ R209, R209, R2 ;  /* 0x00000002d1d17221 */ /* 0x000fe20000010000 */
[----:B------:R-:W-:Y:S01]  /*ab30*/  MUFU.EX2 R204, R204 ;  /* 0x000000cc00cc7308 */ /* 0x000fe20000000800 */
[----:B------:R-:W-:-:S02]  /*ab40*/  IMAD.MOV.U32 R2, RZ, RZ, R13 ;  /* 0x000000ffff027224 */ /* 0x000fc400078e000d */
[----:B------:R-:W-:Y:S01]  /*ab50*/  FADD.FTZ R173, R173, R172 ;  /* 0x000000acadad7221 */ /* 0x000fe20000010000 */
[----:B------:R-:W-:-:S03]  /*ab60*/  FADD.FTZ R209, R208, R209 ;  /* 0x000000d1d0d17221 */ /* 0x000fc60000010000 */
[----:B------:R-:W-:Y:S01]  /*ab70*/  FADD.FTZ R174, R174, R173 ;  /* 0x000000adaeae7221 */ /* 0x000fe20000010000 */
[----:B------:R-:W-:Y:S01]  /*ab80*/  FADD.FTZ R206, R206, R209 ;  /* 0x000000d1cece7221 */ /* 0x000fe20000010000 */
[----:B------:R-:W3:Y:S01]  /*ab90*/  MUFU.EX2 R207, R207 ;  /* 0x000000cf00cf7308 */ /* 0x000ee20000000800 */
[----:B--2---:R-:W-:Y:S01]  /*aba0*/  F2FP.BF16.F32.PACK_AB R165, R205, R202 ;  /* 0x000000cacda5723e */ /* 0x004fe200000010ff */
        /* <DEDUP_REMOVED lines=8> */
[----:B---3--:R-:W-:Y:S02]  /*ac30*/  F2FP.BF16.F32.PACK_AB R167, R207, R204 ;  /* 0x000000cccfa7723e */ /* 0x008fe400000010ff */
[----:B------:R-:W-:Y:S01]  /*ac40*/  FADD.FTZ R179, R179, R178 ;  /* 0x000000b2b3b37221 */ /* 0x000fe20000010000 */
[----:B------:R-:W-:Y:S02]  /*ac50*/  FADD.FTZ R205, R205, R202 ;  /* 0x000000cacdcd7221 */ /* 0x000fe40000010000 */
[----:B------:R1:W-:Y:S01]  /*ac60*/  STSM.16.M88.4 [R185], R164 ;  /* 0x000000a4b9007844 */ /* 0x0003e20000000200 */
[----:B------:R-:W-:Y:S01]  /*ac70*/  WARPGROUP.ARRIVE ;  /* 0x00000000000079c5 */ /* 0x000fe20000000000 */
[----:B------:R-:W-:Y:S01]  /*ac80*/  FADD.FTZ R6, R180, R179 ;  /* 0x000000b3b4067221 */ /* 0x000fe20000010000 */
[----:B------:R-:W-:-:S03]  /*ac90*/  FADD.FTZ R204, R204, R205 ;  /* 0x000000cdcccc7221 */ /* 0x000fc60000010000 */
[----:B------:R-:W-:Y:S01]  /*aca0*/  FADD.FTZ R6, R183, R6 ;  /* 0x00000006b7067221 */ /* 0x000fe20000010000 */
[----:B------:R-:W-:Y:S01]  /*acb0*/  HGMMA.64x256x16.F32.BF16 R24, R152, gdesc[UR4].tnspB, R24, gsb0 ;  /* 0x43e0000498187df0 */ /* 0x000fe20008001818 */
[----:B------:R-:W-:Y:S01]  /*acc0*/  R2UR UR6, R210 ;  /* 0x00000000d20672ca */ /* 0x000fe200000e0000 */
[----:B------:R-:W-:Y:S01]  /*acd0*/  UMOV UR7, 0x40000040 ;  /* 0x4000004000077882 */ /* 0x000fe20000000000 */
[C---:B------:R-:W-:Y:S01]  /*ace0*/  VIADD R210, R198.reuse, 0x100 ;  /* 0x00000100c6d27836 */ /* 0x040fe20000000000 */
[----:B------:R-:W-:Y:S01]  /*acf0*/  IADD3 R198, R198, 0x180, RZ ;  /* 0x00000180c6c67810 */ /* 0x000fe20007ffe0ff */
[----:B------:R-:W-:Y:S01]  /*ad00*/  FADD.FTZ R7, R207, R204 ;  /* 0x000000cccf077221 */ /* 0x000fe20000010000 */
        /* <DEDUP_REMOVED lines=25> */
[----:B------:R2:W-:Y:S02]  /*aea0*/  @!P1 SYNCS.ARRIVE.TRANS64.RED.A1T0 RZ, [R12+URZ], RZ ;  /* 0x000000ff0cff99a7 */ /* 0x0005e4000810043f */
[----:B--2---:R-:W-:-:S04]  /*aeb0*/  VIADD R12, R8, 0xffffffff ;  /* 0xffffffff080c7836 */ /* 0x004fc80000000000 */
[----:B------:R-:W-:Y:S01]  /*aec0*/  IMAD.MOV.U32 R8, RZ, RZ, R12 ;  /* 0x000000ffff087224 */ /* 0x000fe200078e000c */
[----:B-1----:R-:W-:Y:S06]  /*aed0*/  @P3 BRA `(.L_x_4205) ;  /* 0xffffffc400383947 */ /* 0x002fec000383ffff */
[----:B------:R-:W-:Y:S01]  /*aee0*/  IMAD.MOV.U32 R11, RZ, RZ, R181 ;  /* 0x000000ffff0b7224 */ /* 0x000fe200078e00b5 */
[----:B------:R-:W-:Y:S01]  /*aef0*/  MOV R10, R20 ;  /* 0x00000014000a7202 */ /* 0x000fe20000000f00 */
[----:B------:R-:W-:Y:S02]  /*af00*/  IMAD.MOV.U32 R2, RZ, RZ, R13 ;  /* 0x000000ffff027224 */ /* 0x000fe400078e000d */
[----:B------:R-:W-:-:S07]  /*af10*/  IMAD.MOV.U32 R8, RZ, RZ, R12 ;  /* 0x000000ffff087224 */ /* 0x000fce00078e000c */
.L_x_4188:
        /* <DEDUP_REMOVED lines=16> */
.L_x_4207:
[----:B------:R-:W-:-:S11]  /*b020*/  UISETP.NE.AND UP0, UPT, UR11, 0x1, UPT ;  /* 0x000000010b00788c */ /* 0x000fd6000bf05270 */
[----:B------:R-:W-:Y:S02]  /*b030*/  @UP0 ULDC.64 UR14, c[0x0][0xae0] ;  /* 0x0002b800000e0ab9 */ /* 0x000fe40000000a00 */
[----:B------:R-:W-:-:S04]  /*b040*/  UIMAD.WIDE.U32 UR6, UR39, UR14, URZ ;  /* 0x0000000e270672a5 */ /* 0x000fc8000f8e003f */
[----:B------:R-:W-:-:S12]  /*b050*/  @UP0 USHF.R.U32.HI UR39, URZ, UR15, UR7 ;  /* 0x0000000f3f270299 */ /* 0x000fd80008011607 */
.L_x_4208:
[----:B------:R-:W-:-:S04]  /*b060*/  UIMAD UR39, UR39, UR11, URZ ;  /* 0x0000000b272772a4 */ /* 0x000fc8000f8e023f */
[----:B------:R-:W-:-:S04]  /*b070*/  UISETP.LT.AND UP0, UPT, UR5, UR39, UPT ;  /* 0x000000270500728c */ /* 0x000fc8000bf01270 */
[----:B------:R-:W-:-:S12]  /*b080*/  USEL UR5, UR5, UR39, !UP0 ;  /* 0x0000002705057287 */ /* 0x000fd8000c000000 */
.L_x_4206:
        /* <DEDUP_REMOVED lines=8> */
[----:B------:R-:W-:Y:S02]  /*b110*/  IMAD.MOV.U32 R14, RZ, RZ, R11 ;  /* 0x000000ffff0e7224 */ /* 0x000fe400078e000b */
[----:B------:R-:W-:Y:S02]  /*b120*/  IMAD.MOV.U32 R195, RZ, RZ, R10 ;  /* 0x000000ffffc37224 */ /* 0x000fe400078e000a */
[----:B------:R-:W-:Y:S02]  /*b130*/  IMAD.MOV.U32 R12, RZ, RZ, R8 ;  /* 0x000000ffff0c7224 */ /* 0x000fe400078e0008 */
[----:B------:R-:W-:-:S07]  /*b140*/  IMAD.MOV.U32 R20, RZ, RZ, R2 ;  /* 0x000000ffff147224 */ /* 0x000fce00078e0002 */
.L_x_4218:
[----:B------:R-:W-:Y:S01]  /*b150*/  VIADD R2, R20, 0x1 ;  /* 0x0000000114027836 */ /* 0x000fe20000000000 */
[C---:B------:R-:W-:Y:S02]  /*b160*/  ISETP.GT.AND P2, PT, R12.reuse, UR5, PT ;  /* 0x000000050c007c0c */ /* 0x040fe4000bf44270 */
[----:B------:R-:W-:Y:S02]  /*b170*/  IADD3 R12, R12, -0x1, RZ ;  /* 0xffffffff0c0c7810 */ /* 0x000fe40007ffe0ff */
[----:B------:R-:W-:-:S04]  /*b180*/  ISETP.NE.AND P3, PT, R2, 0x2, PT ;  /* 0x000000020200780c */ /* 0x000fc80003f65270 */
[----:B------:R-:W-:Y:S02]  /*b190*/  SEL R11, RZ, 0x1, P3 ;  /* 0x00000001ff0b7807 */ /* 0x000fe40001800000 */
[----:B------:R-:W-:Y:S02]  /*b1a0*/  SEL R2, R2, RZ, P3 ;  /* 0x000000ff02027207 */ /* 0x000fe40001800000 */
[----:B------:R-:W-:Y:S01]  /*b1b0*/  LOP3.LUT R16, R16, R11, RZ, 0x3c, !PT ;  /* 0x0000000b10107212 */ /* 0x000fe200078e3cff */
[----:B-1----:R-:W-:Y:S06]  /*b1c0*/  @!P0 BRA `(.L_x_4210) ;  /* 0x0000000000048947 */ /* 0x002fec0003800000 */
[----:B------:R-:W-:Y:S01]  /*b1d0*/  BPT.TRAP 0x1 ;  /* 0x000000040000795c */ /* 0x000fe20000300000 */
.L_x_4210:
[----:B------:R-:W-:Y:S02]  /*b1e0*/  LEA R8, R2, UR36, 0x3 ;  /* 0x0000002402087c11 */ /* 0x000fe4000f8e18ff */
[----:B------:R-:W-:-:S04]  /*b1f0*/  SHF.L.U32 R11, R16, 0x1f, RZ ;  /* 0x0000001f100b7819 */ /* 0x000fc800000006ff */
[----:B------:R1:W2:Y:S01]  /*b200*/  SYNCS.PHASECHK.TRANS64.TRYWAIT P3, [R8+URZ+0x38830], R11 ;  /* 0x0388300b080075a7 */ /* 0x0002a2000806017f */
[----:B------:R-:W-:Y:S05]  /*b210*/  @!P0 BRA `(.L_x_4211) ;  /* 0x0000000000048947 */ /* 0x000fea0003800000 */
[----:B------:R-:W-:Y:S01]  /*b220*/  BPT.TRAP 0x1 ;  /* 0x000000040000795c */ /* 0x000fe20000300000 */
.L_x_4211:
[----:B------:R-:W-:Y:S01]  /*b230*/  IMAD R10, R2, 0x200, R4 ;  /* 0x00000200020a7824 */ /* 0x000fe200078e0204 */
[----:B--2---:R-:W-:Y:S06]  /*b240*/  @P3 BRA `(.L_x_4212) ;  /* 0x0000000000083947 */ /* 0x004fec0003800000 */
[----:B------:R-:W2:Y:S02]  /*b250*/  SYNCS.PHASECHK.TRANS64.TRYWAIT P3, [R8+URZ+0x38830], R11 ;  /* 0x0388300b080075a7 */ /* 0x000ea4000806017f */
[----:B--2---:R-:W-:Y:S05]  /*b260*/  @!P3 BRA `(.L_x_4213) ;  /* 0x000000c800a8b947 */ /* 0x004fea0003800000 */
.L_x_4212:
        /* <DEDUP_REMOVED lines=22> */
.L_x_4214:
[----:B------:R3:W4:Y:S01]  /*b3d0*/  SYNCS.PHASECHK.TRANS64.TRYWAIT P3, [R8+URZ+0x38850], R11 ;  /* 0x0388500b080075a7 */ /* 0x000722000806017f */
[----:B------:R-:W-:Y:S05]  /*b3e0*/  @!P0 BRA `(.L_x_4215) ;  /* 0x0000000000048947 */ /* 0x000fea0003800000 */
[----:B------:R-:W-:Y:S01]  /*b3f0*/  BPT.TRAP 0x1 ;  /* 0x000000040000795c */ /* 0x000fe20000300000 */
.L_x_4215:
[----:B----4-:R-:W-:Y:S05]  /*b400*/  @P3 BRA `(.L_x_4216) ;  /* 0x0000000000083947 */ /* 0x010fea0003800000 */
[----:B------:R-:W4:Y:S02]  /*b410*/  SYNCS.PHASECHK.TRANS64.TRYWAIT P3, [R8+URZ+0x38850], R11 ;  /* 0x0388500b080075a7 */ /* 0x000f24000806017f */
[----:B----4-:R-:W-:Y:S05]  /*b420*/  @!P3 BRA `(.L_x_4217) ;  /* 0x000000c8004cb947 */ /* 0x010fea0003800000 */
.L_x_4216:
[----:B------:R-:W-:Y:S01]  /*b430*/  IMAD R10, R2, 0x1000, R3 ;  /* 0x00001000020a7824 */ /* 0x000fe200078e0203 */
[----:B------:R-:W-:Y:S01]  /*b440*/  WARPGROUP.ARRIVE ;  /* 0x00000000000079c5 */ /* 0x000fe20000000000 */
[----:B------:R-:W-:Y:S01]  /*b450*/  UMOV UR27, 0x40000040 ;  /* 0x40000040001b7882 */ /* 0x000fe20000000000 */
[----:B-1234-:R-:W-:Y:S01]  /*b460*/  VIADD R11, R0, 0x2 ;  /* 0x00000002000b7836 */ /* 0x01efe20000000000 */
[----:B------:R-:W-:Y:S01]  /*b470*/  UMOV UR29, 0x40000040 ;  /* 0x40000040001d7882 */ /* 0x000fe20000000000 */
[C---:B------:R-:W-:Y:S01]  /*b480*/  R2UR UR26, R10.reuse ;  /* 0x000000000a1a72ca */ /* 0x040fe200000e0000 */
[----:B------:R-:W-:Y:S01]  /*b490*/  VIADD R13, R10, 0x2 ;  /* 0x000000020a0d7836 */ /* 0x000fe20000000000 */
[----:B------:R-:W-:Y:S01]  /*b4a0*/  UMOV UR31, 0x40000040 ;  /* 0x40000040001f7882 */ /* 0x000fe20000000000 */
[----:B------:R-:W-:Y:S01]  /*b4b0*/  R2UR UR28, R11 ;  /* 0x000000000b1c72ca */ /* 0x000fe200000e0000 */
[----:B------:R-:W-:Y:S01]  /*b4c0*/  VIADD R11, R0, 0x4 ;  /* 0x00000004000b7836 */ /* 0x000fe20000000000 */
[----:B------:R-:W1:Y:S01]  /*b4d0*/  S2R R15, SR_TID.X ;  /* 0x00000000000f7919 */ /* 0x000e620000002100 */
[----:B------:R-:W-:Y:S01]  /*b4e0*/  R2UR UR30, R13 ;  /* 0x000000000d1e72ca */ /* 0x000fe200000e0000 */
[----:B------:R-:W-:Y:S01]  /*b4f0*/  VIADD R13, R10, 0x4 ;  /* 0x000000040a0d7836 */ /* 0x000fe20000000000 */
[----:B------:R-:W-:Y:S01]  /*b500*/  ULDC UR6, c[0x0][0xad0] ;  /* 0x0002b40000067ab9 */ /* 0x000fe20000000800 */
[----:B------:R-:W-:Y:S01]  /*b510*/  VIADD R196, R0, 0x800 ;  /* 0x0000080000c47836 */ /* 0x000fe20000000000 */
[----:B------:R-:W-:Y:S01]  /*b520*/  ULDC UR10, c[0x0][0xa80] ;  /* 0x0002a000000a7ab9 */ /* 0x000fe20000000800 */
[----:B------:R-:W-:Y:S01]  /*b530*/  VIADD R198, R10, 0x800 ;  /* 0x000008000ac67836 */ /* 0x000fe20000000000 */
[----:B------:R-:W-:Y:S01]  /*b540*/  UMOV UR7, 0x40000040 ;  /* 0x4000004000077882 */ /* 0x000fe20000000000 */
[----:B------:R-:W-:Y:S01]  /*b550*/  HGMMA.64x64x16.F32.BF16 R152, gdesc[UR24], R152, gsb0 ;  /* 0x00e00000189879f0 */ /* 0x000fe20008001898 */
[----:B------:R-:W-:Y:S01]  /*b560*/  IMAD R209, R2, 0x1000, R18 ;  /* 0x0000100002d17824 */ /* 0x000fe200078e0212 */
        /* <DEDUP_REMOVED lines=150> */
[----:B------:R-:W-:Y:S02]  /*bed0*/  IMAD.IADD R196, R198, 0x1, R15 ;  /* 0x00000001c6c47824 */ /* 0x000fe400078e020f */
        /* <DEDUP_REMOVED lines=42> */
[--C-:B------:R-:W-:Y:S02]  /*c180*/  IMAD.IADD R21, R196, 0x1, R15.reuse ;  /* 0x00000001c4157824 */ /* 0x100fe400078e020f */
[----:B------:R-:W-:Y:S02]  /*c190*/  IMAD.IADD R196, R198, 0x1, R15 ;  /* 0x00000001c6c47824 */ /* 0x000fe400078e020f */
[----:B------:R-:W-:Y:S01]  /*c1a0*/  VIADD R198, R10, 0xc00 ;  /* 0x00000c000ac67836 */ /* 0x000fe20000000000 */
[----:B------:R-:W-:-:S02]  /*c1b0*/  WARPGROUP.DEPBAR.LE gsb0, 0x0 ;  /* 0x00008000000079c5 */ /* 0x000fc40000010000 */
        /* <DEDUP_REMOVED lines=159> */
[----:B-1----:R-:W-:Y:S01]  /*cbb0*/  FMNMX.FTZ R10, R164, R157, !PT ;  /* 0x0000009da40a7209 */ /* 0x002fe20007810000 */
[----:B------:R-:W-:Y:S01]  /*cbc0*/  FMUL.FTZ R157, R162, UR6 ;  /* 0x00000006a29d7c20 */ /* 0x000fe20008410000 */
[----:B------:R-:W-:Y:S01]  /*cbd0*/  FMUL.FTZ R162, R166, UR6 ;  /* 0x00000006a6a27c20 */ /* 0x000fe20008410000 */
[----:B------:R-:W-:-:S04]  /*cbe0*/  FMUL.FTZ R166, R170, UR6 ;  /* 0x00000006aaa67c20 */ /* 0x000fc80008410000 */
[----:B------:R-:W1:Y:S01]  /*cbf0*/  MUFU.TANH R198, R198 ;  /* 0x000000c600c67308 */ /* 0x000e620000002400 */
[----:B--2---:R-:W-:-:S07]  /*cc00*/  FMNMX.FTZ R10, R165, R10, !PT ;  /* 0x0000000aa50a7209 */ /* 0x004fce0007810000 */
[----:B------:R-:W2:Y:S01]  /*cc10*/  MUFU.TANH R199, R199 ;  /* 0x000000c700c77308 */ /* 0x000ea20000002400 */
[----:B---3--:R-:W-:-:S07]  /*cc20*/  FMNMX.FTZ R161, R197, R10, !PT ;  /* 0x0000000ac5a17209 */ /* 0x008fce0007810000 */
[----:B------:R-:W3:Y:S01]  /*cc30*/  MUFU.TANH R200, R200 ;  /* 0x000000c800c87308 */ /* 0x000ee20000002400 */
[----:B-1----:R-:W-:Y:S01]  /*cc40*/  FMNMX.FTZ R10, R198, R161, !PT ;  /* 0x000000a1c60a7209 */ /* 0x002fe20007810000 */
[----:B------:R-:W-:-:S06]  /*cc50*/  FMUL.FTZ R161, R163, UR6 ;  /* 0x00000006a3a17c20 */ /* 0x000fcc0008410000 */
        /* <DEDUP_REMOVED lines=8> */
[----:B------:R-:W-:Y:S02]  /*cce0*/  R2UR UR6, R209 ;  /* 0x00000000d10672ca */ /* 0x000fe400000e0000 */
[----:B------:R-:W1:Y:S02]  /*ccf0*/  SHFL.BFLY PT, R169, R10, 0x2, 0x1f ;  /* 0x0c401f000aa97f89 */ /* 0x000e6400000e0000 */
[----:B------:R-:W4:Y:S08]  /*cd00*/  MUFU.TANH R21, R21 ;  /* 0x0000001500157308 */ /* 0x000f300000002400 */
[----:B------:R-:W5:Y:S08]  /*cd10*/  MUFU.TANH R152, R152 ;  /* 0x0000009800987308 */ /* 0x000f700000002400 */
[----:B------:R-:W5:Y:S01]  /*cd20*/  MUFU.TANH R157, R157 ;  /* 0x0000009d009d7308 */ /* 0x000f620000002400 */
[----:B-1----:R-:W-:-:S02]  /*cd30*/  FMNMX.FTZ R170, R10, R169, !PT ;  /* 0x000000a90aaa7209 */ /* 0x002fc40007810000 */
        /* <DEDUP_REMOVED lines=15> */
[C---:B------:R-:W-:Y:S01]  /*ce30*/  FADD.FTZ R170, -R10.reuse, R195 ;  /* 0x000000c30aaa7221 */ /* 0x040fe20000010100 */
[----:B------:R-:W-:-:S03]  /*ce40*/  FMUL.FTZ R205, R10, UR10 ;  /* 0x0000000a0acd7c20 */ /* 0x000fc60008410000 */
[----:B------:R-:W-:Y:S01]  /*ce50*/  FMUL.FTZ R169, R170, UR10 ;  /* 0x0000000aaaa97c20 */ /* 0x000fe20008410000 */
        /* <DEDUP_REMOVED lines=16> */
[----:B------:R-:W-:Y:S01]  /*cf60*/  FFMA.FTZ R178, R165, UR10, -R205 ;  /* 0x0000000aa5b27c23 */ /* 0x000fe200080108cd */
        /* <DEDUP_REMOVED lines=8> */
[----:B------:R3:W-:Y:S01]  /*cff0*/  MUFU.EX2 R168, R196 ;  /* 0x000000c400a87308 */ /* 0x0007e20000000800 */
[----:B-1----:R-:W-:-:S07]  /*d000*/  FMNMX.FTZ R172, R182, R11, !PT ;  /* 0x0000000bb6ac7209 */ /* 0x002fce0007810000 */
[----:B------:R-:W1:Y:S01]  /*d010*/  MUFU.EX2 R169, R169 ;  /* 0x000000a900a97308 */ /* 0x000e620000000800 */
[----:B--2---:R-:W-:Y:S01]  /*d020*/  FMNMX.FTZ R11, R183, R172, !PT ;  /* 0x000000acb70b7209 */ /* 0x004fe20007810000 */
[--C-:B---3--:R-:W-:Y:S01]  /*d030*/  FFMA.FTZ R196, R198, UR10, -R205.reuse ;  /* 0x0000000ac6c47c23 */ /* 0x108fe200080108cd */
[--C-:B------:R-:W-:Y:S01]  /*d040*/  FFMA.FTZ R198, R200, UR10, -R205.reuse ;  /* 0x0000000ac8c67c23 */ /* 0x100fe200080108cd */
[----:B------:R-:W-:Y:S02]  /*d050*/  FFMA.FTZ R172, R155, UR10, -R205 ;  /* 0x0000000a9bac7c23 */ /* 0x000fe400080108cd */
[----:B------:R-:W2:Y:S02]  /*d060*/  SHFL.BFLY PT, R154, R11, 0x2, 0x1f ;  /* 0x0c401f000b9a7f89 */ /* 0x000ea400000e0000 */
[----:B------:R-:W-:Y:S08]  /*d070*/  MUFU.EX2 R170, R153 ;  /* 0x0000009900aa7308 */ /* 0x000ff00000000800 */
[----:B------:R-:W-:Y:S01]  /*d080*/  MUFU.EX2 R171, R171 ;  /* 0x000000ab00ab7308 */ /* 0x000fe20000000800 */
[-C--:B-1----:R-:W-:Y:S01]  /*d090*/  FMUL.FTZ R24, R24, R169.reuse ;  /* 0x000000a918187220 */ /* 0x082fe20000410000 */
        /* <DEDUP_REMOVED lines=39> */
[----:B--2---:R-:W-:Y:S01]  /*d310*/  F2FP.BF16.F32.PACK_AB R156, R175, R172 ;  /* 0x000000acaf9c723e */ /* 0x004fe200000010ff */
[----:B------:R-:W-:Y:S01]  /*d320*/  FMUL.FTZ R89, R89, R169 ;  /* 0x000000a959597220 */ /* 0x000fe20000410000 */
        /* <DEDUP_REMOVED lines=16> */
[----:B------:R-:W-:Y:S01]  /*d430*/  @!P1 VIADD R152, R8, 0x38840 ;  /* 0x0003884008989836 */ /* 0x000fe20000000000 */
[----:B------:R-:W1:Y:S01]  /*d440*/  MUFU.EX2 R14, R14 ;  /* 0x0000000e000e7308 */ /* 0x000e620000000800 */
        /* <DEDUP_REMOVED lines=8> */
[--C-:B------:R-:W-:Y:S01]  /*d4d0*/  FFMA.FTZ R181, R181, UR10, -R154.reuse ;  /* 0x0000000ab5b57c23 */ /* 0x100fe2000801089a */
[--C-:B------:R-:W-:Y:S01]  /*d4e0*/  FFMA.FTZ R201, R202, UR10, -R154.reuse ;  /* 0x0000000acac97c23 */ /* 0x100fe2000801089a */
[----:B------:R-:W-:Y:S01]  /*d4f0*/  @!P3 IMAD R20, R20, 0x40, R19 ;  /* 0x000000401414b824 */ /* 0x000fe200078e0213 */
[----:B------:R2:W-:Y:S01]  /*d500*/  @!P1 SYNCS.ARRIVE.TRANS64.RED.A1T0 RZ, [R152+URZ], RZ ;  /* 0x000000ff98ff99a7 */ /* 0x0005e2000810043f */
[--C-:B------:R-:W-:Y:S01]  /*d510*/  FFMA.FTZ R202, R203, UR10, -R154.reuse ;  /* 0x0000000acbca7c23 */ /* 0x100fe2000801089a */
[--C-:B------:R-:W-:Y:S01]  /*d520*/  FFMA.FTZ R183, R183, UR10, -R154.reuse ;  /* 0x0000000ab7b77c23 */ /* 0x100fe2000801089a */
[----:B------:R-:W-:Y:S01]  /*d530*/  FFMA.FTZ R182, R182, UR10, -R154 ;  /* 0x0000000ab6b67c23 */ /* 0x000fe2000801089a */
[----:B------:R-:W-:Y:S01]  /*d540*/  @!P3 LEA R153, R20, UR36, 0x2 ;  /* 0x000000241499bc11 */ /* 0x000fe2000f8e10ff */
[----:B------:R-:W-:Y:S01]  /*d550*/  MUFU.EX2 R13, R13 ;  /* 0x0000000d000d7308 */ /* 0x000fe20000000800 */
[----:B------:R-:W-:Y:S01]  /*d560*/  F2FP.BF16.F32.PACK_AB R154, R173, R170 ;  /* 0x000000aaad9a723e */ /* 0x000fe200000010ff */
[----:B-1----:R-:W-:Y:S01]  /*d570*/  FMUL.FTZ R26, R26, R14 ;  /* 0x0000000e1a1a7220 */ /* 0x002fe20000410000 */
[----:B--2---:R-:W-:Y:S01]  /*d580*/  F2FP.BF16.F32.PACK_AB R152, R171, R168 ;  /* 0x000000a8ab98723e */ /* 0x004fe200000010ff */
[----:B------:R-:W-:Y:S01]  /*d590*/  @!P3 STS [R153+0x38400], R169 ;  /* 0x038400a99900b388 */ /* 0x000fe20000000800 */
[----:B------:R-:W-:Y:S01]  /*d5a0*/  F2FP.BF16.F32.PACK_AB R158, R177, R174 ;  /* 0x000000aeb19e723e */ /* 0x000fe200000010ff */
[-C--:B------:R-:W-:Y:S01]  /*d5b0*/  FMUL.FTZ R27, R27, R14.reuse ;  /* 0x0000000e1b1b7220 */ /* 0x080fe20000410000 */
[-C--:B------:R-:W-:Y:S01]  /*d5c0*/  FMUL.FTZ R30, R30, R14.reuse ;  /* 0x0000000e1e1e7220 */ /* 0x080fe20000410000 */
[----:B------:R1:W-:Y:S01]  /*d5d0*/  @!P3 STS [R153+0x38420], R14 ;  /* 0x0384200e9900b388 */ /* 0x0003e20000000800 */
        /* <DEDUP_REMOVED lines=34> */
[----:B------:R-:W-:Y:S01]  /*d800*/  BAR.SYNC.DEFER_BLOCKING 0xf, 0x100 ;  /* 0x03c4000000007b1d */ /* 0x000fe20000010000 */
        /* <DEDUP_REMOVED lines=28> */
[----:B------:R-:W-:Y:S01]  /*d9d0*/  FMUL.FTZ R117, R117, R169 ;  /* 0x000000a975757220 */ /* 0x000fe20000410000 */
[----:B------:R-:W-:Y:S01]  /*d9e0*/  MUFU.EX2 R178, R178 ;  /* 0x000000b200b27308 */ /* 0x000fe20000000800 */
[----:B--2---:R-:W-:Y:S01]  /*d9f0*/  F2FP.BF16.F32.PACK_AB R159, R206, R205 ;  /* 0x000000cdce9f723e */ /* 0x004fe200000010ff */
        /* <DEDUP_REMOVED lines=41> */
[----:B------:R-:W-:Y:S01]  /*dc90*/  FMUL.FTZ R151, R151, R14 ;  /* 0x0000000e97977220 */ /* 0x000fe20000410000 */
[----:B------:R1:W-:Y:S01]  /*dca0*/  STSM.16.M88.4 [R23+0x36400], R152 ;  /* 0x0364009817007844 */ /* 0x0003e20000000200 */
[----:B------:R-:W-:Y:S01]  /*dcb0*/  FFMA.FTZ R7, R14, R7, R13 ;  /* 0x000000070e077223 */ /* 0x000fe2000001000d */
[----:B------:R-:W-:Y:S01]  /*dcc0*/  FFMA.FTZ R6, R169, R6, R168 ;  /* 0x00000006a9067223 */ /* 0x000fe200000100a8 */
[----:B------:R-:W-:Y:S01]  /*dcd0*/  @!P1 VIADD R8, R8, 0x38860 ;  /* 0x0003886008089836 */ /* 0x000fe20000000000 */
[----:B------:R-:W-:Y:S01]  /*dce0*/  MUFU.EX2 R196, R196 ;  /* 0x000000c400c47308 */ /* 0x000fe20000000800 */
[----:B------:R1:W-:Y:S01]  /*dcf0*/  STSM.16.M88.4 [R186], R156 ;  /* 0x0000009cba007844 */ /* 0x0003e20000000200 */
[----:B------:R-:W-:Y:S01]  /*dd00*/  FADD.FTZ R180, R180, R7 ;  /* 0x00000007b4b47221 */ /* 0x000fe20000010000 */
[----:B------:R-:W-:Y:S01]  /*dd10*/  FADD.FTZ R171, R171, R6 ;  /* 0x00000006abab7221 */ /* 0x000fe20000010000 */
[----:B------:R-:W-:Y:S01]  /*dd20*/  @!P1 PRMT R8, RZ, 0x654, R8 ;  /* 0x00000654ff089816 */ /* 0x000fe20000000008 */
[----:B------:R-:W-:-:S02]  /*dd30*/  IMAD.MOV.U32 R14, RZ, RZ, R11 ;  /* 0x000000ffff0e7224 */ /* 0x000fc400078e000b */
[----:B------:R-:W-:Y:S01]  /*dd40*/  FADD.FTZ R15, R15, R180 ;  /* 0x000000b40f0f7221 */ /* 0x000fe20000010000 */
[----:B------:R-:W-:Y:S01]  /*dd50*/  FADD.FTZ R170, R170, R171 ;  /* 0x000000abaaaa7221 */ /* 0x000fe20000010000 */
[----:B------:R-:W3:Y:S01]  /*dd60*/  MUFU.EX2 R197, R197 ;  /* 0x000000c500c57308 */ /* 0x000ee20000000800 */
[----:B--2---:R-:W-:Y:S01]  /*dd70*/  F2FP.BF16.F32.PACK_AB R163, R210, R181 ;  /* 0x000000b5d2a3723e */ /* 0x004fe200000010ff */
[----:B------:R-:W-:Y:S01]  /*dd80*/  FADD.FTZ R200, R200, R15 ;  /* 0x0000000fc8c87221 */ /* 0x000fe20000010000 */
[----:B------:R-:W-:-:S03]  /*dd90*/  FADD.FTZ R173, R173, R170 ;  /* 0x000000aaadad7221 */ /* 0x000fc60000010000 */
[----:B------:R1:W-:Y:S01]  /*dda0*/  STSM.16.M88.4 [R184], R160 ;  /* 0x000000a0b8007844 */ /* 0x0003e20000000200 */
[----:B------:R-:W-:Y:S01]  /*ddb0*/  FADD.FTZ R21, R21, R200 ;  /* 0x000000c815157221 */ /* 0x000fe20000010000 */
[----:B------:R-:W-:Y:S01]  /*ddc0*/  MUFU.EX2 R198, R198 ;  /* 0x000000c600c67308 */ /* 0x000fe20000000800 */
[----:B------:R-:W-:Y:S02]  /*ddd0*/  FADD.FTZ R172, R172, R173 ;  /* 0x000000adacac7221 */ /* 0x000fe40000010000 */
[----:B------:R-:W-:Y:S02]  /*dde0*/  FADD.FTZ R204, R204, R21 ;  /* 0x00000015cccc7221 */ /* 0x000fe40000010000 */
[----:B------:R-:W-:Y:S02]  /*ddf0*/  FADD.FTZ R175, R175, R172 ;  /* 0x000000acafaf7221 */ /* 0x000fe40000010000 */
[----:B------:R-:W-:Y:S01]  /*de00*/  FADD.FTZ R205, R205, R204 ;  /* 0x000000cccdcd7221 */ /* 0x000fe20000010000 */
[----:B------:R-:W2:Y:S01]  /*de10*/  MUFU.EX2 R199, R199 ;  /* 0x000000c700c77308 */ /* 0x000ea20000000800 */
        /* <DEDUP_REMOVED lines=14> */
[----:B------:R-:W-:Y:S02]  /*df00*/  FADD.FTZ R195, R195, R178 ;  /* 0x000000b2c3c37221 */ /* 0x000fe40000010000 */
[----:B------:R2:W-:Y:S02]  /*df10*/  MUFU.EX2 R20, R182 ;  /* 0x000000b600147308 */ /* 0x0005e40000000800 */
[----:B------:R-:W-:Y:S01]  /*df20*/  FADD.FTZ R196, R196, R195 ;  /* 0x000000c3c4c47221 */ /* 0x000fe20000010000 */
[----:B------:R-:W-:-:S03]  /*df30*/  IMAD.MOV.U32 R195, RZ, RZ, R10 ;  /* 0x000000ffffc37224 */ /* 0x000fc600078e000a */
[----:B------:R-:W-:Y:S02]  /*df40*/  FADD.FTZ R197, R197, R196 ;  /* 0x000000c4c5c57221 */ /* 0x000fe40000010000 */
[----:B------:R-:W4:Y:S01]  /*df50*/  MUFU.EX2 R183, R183 ;  /* 0x000000b700b77308 */ /* 0x000f220000000800 */
[----:B---3--:R-:W-:Y:S01]  /*df60*/  F2FP.BF16.F32.PACK_AB R165, R202, R201 ;  /* 0x000000c9caa5723e */ /* 0x008fe200000010ff */
[----:B--2---:R-:W-:Y:S02]  /*df70*/  VIADD R182, R209, 0x80 ;  /* 0x00000080d1b67836 */ /* 0x004fe40000000000 */
[----:B------:R-:W-:Y:S01]  /*df80*/  FADD.FTZ R201, R201, R210 ;  /* 0x000000d2c9c97221 */ /* 0x000fe20000010000 */
[----:B------:R-:W-:-:S03]  /*df90*/  FADD.FTZ R6, R198, R197 ;  /* 0x000000c5c6067221 */ /* 0x000fc60000010000 */
[----:B------:R-:W-:Y:S01]  /*dfa0*/  FADD.FTZ R201, R202, R201 ;  /* 0x000000c9cac97221 */ /* 0x000fe20000010000 */
[----:B------:R-:W-:Y:S01]  /*dfb0*/  FADD.FTZ R6, R199, R6 ;  /* 0x00000006c7067221 */ /* 0x000fe20000010000 */
[----:B----4-:R-:W-:Y:S02]  /*dfc0*/  F2FP.BF16.F32.PACK_AB R167, R183, R20 ;  /* 0x00000014b7a7723e */ /* 0x010fe400000010ff */
[----:B------:R-:W-:-:S03]  /*dfd0*/  FADD.FTZ R20, R20, R201 ;  /* 0x000000c914147221 */ /* 0x000fc60000010000 */
[----:B------:R1:W-:Y:S01]  /*dfe0*/  STSM.16.M88.4 [R185], R164 ;  /* 0x000000a4b9007844 */ /* 0x0003e20000000200 */
[----:B------:R-:W-:Y:S01]  /*dff0*/  WARPGROUP.ARRIVE ;  /* 0x00000000000079c5 */ /* 0x000fe20000000000 */
[----:B------:R-:W-:Y:S01]  /*e000*/  FADD.FTZ R7, R183, R20 ;  /* 0x00000014b7077221 */ /* 0x000fe20000010000 */
[----:B------:R-:W-:-:S04]  /*e010*/  IMAD.MOV.U32 R20, RZ, RZ, R2 ;  /* 0x000000ffff147224 */ /* 0x000fc800078e0002 */
[----:B------:R-:W-:Y:S01]  /*e020*/  HGMMA.64x256x16.F32.BF16 R24, R152, gdesc[UR4].tnspB, R24, gsb0 ;  /* 0x43e0000498187df0 */ /* 0x000fe20008001818 */
[----:B------:R-:W-:Y:S01]  /*e030*/  R2UR UR6, R182 ;  /* 0x00000000b60672ca */ /* 0x000fe200000e0000 */
[----:B------:R-:W-:Y:S01]  /*e040*/  UMOV UR7, 0x40000040 ;  /* 0x4000004000077882 */ /* 0x000fe20000000000 */
[C---:B------:R-:W-:Y:S01]  /*e050*/  VIADD R182, R209.reuse, 0x100 ;  /* 0x00000100d1b67836 */ /* 0x040fe20000000000 */
[----:B------:R-:W-:Y:S01]  /*e060*/  IADD3 R209, R209, 0x180, RZ ;  /* 0x00000180d1d17810 */ /* 0x000fe20007ffe0ff */
        /* <DEDUP_REMOVED lines=26> */
[----:B------:R-:W-:Y:S05]  /*e210*/  @P2 BRA `(.L_x_4218) ;  /* 0xffffffcc00cc2947 */ /* 0x000fea000383ffff */
[----:B-1----:R-:W-:-:S07]  /*e220*/  IMAD.MOV.U32 R8, RZ, RZ, R12 ;  /* 0x000000ffff087224 */ /* 0x002fce00078e000c */
.L_x_4209:
[----:B------:R-:W-:-:S13]  /*e230*/  ISETP.GE.AND P2, PT, R8, UR37, PT ;  /* 0x0000002508007c0c */ /* 0x000fda000bf46270 */
[----:B------:R-:W-:Y:S05]  /*e240*/  @!P2 BRA `(.L_x_4219) ;  /* 0x0000003800d0a947 */ /* 0x000fea0003800000 */
[----:B------:R-:W-:Y:S01]  /*e250*/  IMAD.MOV.U32 R15, RZ, RZ, R11 ;  /* 0x000000ffff0f7224 */ /* 0x000fe200078e000b */
[----:B------:R-:W-:Y:S01]  /*e260*/  MOV R14, R2 ;  /* 0x00000002000e7202 */ /* 0x000fe20000000f00 */
[----:B------:R-:W-:-:S07]  /*e270*/  IMAD.MOV.U32 R13, RZ, RZ, R10 ;  /* 0x000000ffff0d7224 */ /* 0x000fce00078e000a */
.L_x_4236:
[----:B------:R-:W-:-:S05]  /*e280*/  VIADD R2, R14, 0x1 ;  /* 0x000000010e027836 */ /* 0x000fca0000000000 */
[----:B------:R-:W-:-:S04]  /*e290*/  ISETP.NE.AND P2, PT, R2, 0x2, PT ;  /* 0x000000020200780c */ /* 0x000fc80003f45270 */
[----:B------:R-:W-:Y:S02]  /*e2a0*/  SEL R11, RZ, 0x1, P2 ;  /* 0x00000001ff0b7807 */ /* 0x000fe40001000000 */
[----:B------:R-:W-:Y:S02]  /*e2b0*/  SEL R2, R2, RZ, P2 ;  /* 0x000000ff02027207 */ /* 0x000fe40001000000 */
[----:B------:R-:W-:Y:S01]  /*e2c0*/  LOP3.LUT R16, R16, R11, RZ, 0x3c, !PT ;  /* 0x0000000b10107212 */ /* 0x000fe200078e3cff */
[----:B------:R-:W-:Y:S06]  /*e2d0*/  @!P0 BRA `(.L_x_4220) ;  /* 0x0000000000048947 */ /* 0x000fec0003800000 */
[----:B------:R-:W-:Y:S01]  /*e2e0*/  BPT.TRAP 0x1 ;  /* 0x000000040000795c */ /* 0x000fe20000300000 */
.L_x_4220:
[----:B------:R-:W-:Y:S02]  /*e2f0*/  LEA R12, R2, UR36, 0x3 ;  /* 0x00000024020c7c11 */ /* 0x000fe4000f8e18ff */
[----:B------:R-:W-:-:S04]  /*e300*/  SHF.L.U32 R11, R16, 0x1f, RZ ;  /* 0x0000001f100b7819 */ /* 0x000fc800000006ff */
[----:B------:R1:W2:Y:S01]  /*e310*/  SYNCS.PHASECHK.TRANS64.TRYWAIT P2, [R12+URZ+0x38830], R11 ;  /* 0x0388300b0c0075a7 */ /* 0x0002a2000804017f */
[----:B------:R-:W-:Y:S05]  /*e320*/  @!P0 BRA `(.L_x_4221) ;  /* 0x0000000000048947 */ /* 0x000fea0003800000 */
[----:B------:R-:W-:Y:S01]  /*e330*/  BPT.TRAP 0x1 ;  /* 0x000000040000795c */ /* 0x000fe20000300000 */
.L_x_4221:
[----:B------:R-:W-:Y:S01]  /*e340*/  IMAD R10, R2, 0x200, R4 ;  /* 0x00000200020a7824 */ /* 0x000fe200078e0204 */
[----:B--2---:R-:W-:Y:S06]  /*e350*/  @P2 BRA `(.L_x_4222) ;  /* 0x0000000000082947 */ /* 0x004fec0003800000 */
[----:B------:R-:W2:Y:S02]  /*e360*/  SYNCS.PHASECHK.TRANS64.TRYWAIT P2, [R12+URZ+0x38830], R11 ;  /* 0x0388300b0c0075a7 */ /* 0x000ea4000804017f */
[----:B--2---:R-:W-:Y:S05]  /*e370*/  @!P2 BRA `(.L_x_4223) ;  /* 0x00000098008ca947 */ /* 0x004fea0003800000 */
.L_x_4222:
        /* <DEDUP_REMOVED lines=22> */
.L_x_4224:
[----:B------:R3:W4:Y:S01]  /*e4e0*/  SYNCS.PHASECHK.TRANS64.TRYWAIT P2, [R12+URZ+0x38850], R11 ;  /* 0x0388500b0c0075a7 */ /* 0x000722000804017f */
[----:B------:R-:W-:Y:S05]  /*e4f0*/  @!P0 BRA `(.L_x_4225) ;  /* 0x0000000000048947 */ /* 0x000fea0003800000 */
[----:B------:R-:W-:Y:S01]  /*e500*/  BPT.TRAP 0x1 ;  /* 0x000000040000795c */ /* 0x000fe20000300000 */
.L_x_4225:
[----:B------:R-:W-:Y:S01]  /*e510*/  IMAD R10, R2, 0x1000, R3 ;  /* 0x00001000020a7824 */ /* 0x000fe200078e0203 */
[----:B----4-:R-:W-:Y:S06]  /*e520*/  @P2 BRA `(.L_x_4226) ;  /* 0x0000000000082947 */ /* 0x010fec0003800000 */
[----:B------:R-:W4:Y:S02]  /*e530*/  SYNCS.PHASECHK.TRANS64.TRYWAIT P2, [R12+URZ+0x38850], R11 ;  /* 0x0388500b0c0075a7 */ /* 0x000f24000804017f */
[----:B----4-:R-:W-:Y:S05]  /*e540*/  @!P2 BRA `(.L_x_4227) ;  /* 0x00000098002ca947 */ /* 0x010fea0003800000 */
.L_x_4226:
[----:B------:R-:W-:Y:S01]  /*e550*/  R2UR UR26, R10 ;  /* 0x000000000a1a72ca */ /* 0x000fe200000e0000 */
[----:B------:R-:W-:Y:S01]  /*e560*/  WARPGROUP.ARRIVE ;  /* 0x00000000000079c5 */ /* 0x000fe20000000000 */
[----:B------:R-:W-:Y:S01]  /*e570*/  UMOV UR27, 0x40000040 ;  /* 0x40000040001b7882 */ /* 0x000fe20000000000 */
[----:B-1234-:R-:W-:Y:S01]  /*e580*/  VIADD R11, R0, 0x2 ;  /* 0x00000002000b7836 */ /* 0x01efe20000000000 */
[----:B------:R-:W-:Y:S01]  /*e590*/  UMOV UR29, 0x40000040 ;  /* 0x40000040001d7882 */ /* 0x000fe20000000000 */
[----:B------:R-:W-:Y:S01]  /*e5a0*/  VIADD R20, R10, 0x2 ;  /* 0x000000020a147836 */ /* 0x000fe20000000000 */
        /* <DEDUP_REMOVED lines=409> */
.L_x_4230:
[----:B------:R-:W-:-:S05]  /*ff40*/  IMAD.U32 R174, RZ, RZ, UR6 ;  /* 0x00000006ffae7e24 */ /* 0x000fca000f8e00ff */
[----:B------:R-:W-:-:S13]  /*ff50*/  ISETP.NE.AND P2, PT, R174, 0x1, PT ;  /* 0x00000001ae00780c */ /* 0x000fda0003f45270 */
[----:B------:R-:W2:Y:S02]  /*ff60*/  @P2 LDC.64 R10, c[0x0][0xae0] ;  /* 0x0002b800ff0a2b82 */ /* 0x000ea40000000a00 */
[----:B--2---:R-:W-:-:S05]  /*ff70*/  @P2 IMAD.HI.U32 R10, R175, R10, RZ ;  /* 0x0000000aaf0a2227 */ /* 0x004fca00078e00ff */
[----:B------:R-:W-:-:S07]  /*ff80*/  @P2 SHF.R.U32.HI R175, RZ, R11, R10 ;  /* 0x0000000bffaf2219 */ /* 0x000fce000001160a */
.L_x_4231:
[----:B------:R-:W-:Y:S05]  /*ff90*/  BSYNC B0 ;  /* 0x0000000000007941 */ /* 0x000fea0003800000 */
.L_x_4229:
[----:B------:R-:W-:-:S05]  /*ffa0*/  IMAD R10, R175, R174, -R172 ;  /* 0x000000aeaf0a7224 */ /* 0x000fca00078e0aac */
[----:B------:R-:W-:-:S04]  /*ffb0*/  IADD3 R10, -R17, R10, RZ ;  /* 0x0000000a110a7210 */ /* 0x000fc80007ffe1ff */
[----:B------:R-:W-:Y:S02]  /*ffc0*/  VIADDMNMX R173, R10, R174, R173, PT ;  /* 0x000000ae0aad7246 */ /* 0x000fe400038001ad */
[----:B------:R-:W-:-:S07]  /*ffd0*/  VIMNMX R181, R181, R10, !PT ;  /* 0x0000000ab5b57248 */ /* 0x000fce0007fe0100 */
.L_x_4228:
[----:B------:R-:W-:Y:S01]  /*ffe0*/  ISETP.GT.AND P2, PT, R8, -0x1, PT ;  /* 0xffffffff0800780c */ /* 0x000fe20003f44270 */
[----:B------:R-:W-:-:S03]  /*fff0*/  VIADD R10, R178, UR5 ;  /* 0x00000005b20a7c36 */ /* 0x000fc60008000000 */
[C---:B------:R-:W-:Y:S02]  /*10000*/  ISETP.GT.AND P3, PT, R181.reuse, RZ, P2 ;  /* 0x000000ffb500720c */ /* 0x040fe40001764270 */
[----:B------:R-:W-:Y:S02]  /*10010*/  ISETP.GT.AND P5, PT, R181, 0x1, P2 ;  /* 0x00000001b500780c */ /* 0x000fe400017a4270 */
[----:B------:R-:W-:Y:S02]  /*10020*/  ISETP.LT.OR P4, PT, R173, 0x1, P3 ;  /* 0x00000001ad00780c */ /* 0x000fe40001f81670 */
[----:B------:R-:W-:Y:S02]  /*10030*/  ISETP.GT.AND P3, PT, R181, 0x8, P2 ;  /* 0x00000008b500780c */ /* 0x000fe40001764270 */
        /* <DEDUP_REMOVED lines=32> */
[----:B------:R-:W-:Y:S01]  /*10240*/  FSEL R175, R168, -INF , !P5 ;  /* 0xff800000a8af7808 */ /* 0x000fe20006800000 */
[----:B------:R-:W-:Y:S01]  /*10250*/  VIADD R168, R178, UR4 ;  /* 0x00000004b2a87c36 */ /* 0x000fe20008000000 */
        /* <DEDUP_REMOVED lines=8> */
[--C-:B------:R-:W-:Y:S02]  /*102e0*/  IADD3 R169, R10, 0x8, R5.reuse ;  /* 0x000000080aa97810 */ /* 0x100fe40007ffe005 */
[----:B------:R-:W-:Y:S02]  /*102f0*/  IADD3 R168, R168, 0x8, R5 ;  /* 0x00000008a8a87810 */ /* 0x000fe40007ffe005 */
[----:B------:R-:W-:-:S02]  /*10300*/  FSEL R178, R170, -INF , !P5 ;  /* 0xff800000aab27808 */ /* 0x000fc40006800000 */
        /* <DEDUP_REMOVED lines=16> */
.L_x_4234:
[----:B------:R-:W-:-:S05]  /*10410*/  IMAD.U32 R170, RZ, RZ, UR6 ;  /* 0x00000006ffaa7e24 */ /* 0x000fca000f8e00ff */
[----:B------:R-:W-:-:S13]  /*10420*/  ISETP.NE.AND P3, PT, R170, 0x1, PT ;  /* 0x00000001aa00780c */ /* 0x000fda0003f65270 */
[----:B------:R-:W1:Y:S02]  /*10430*/  @P3 LDC.64 R10, c[0x0][0xae0] ;  /* 0x0002b800ff0a3b82 */ /* 0x000e640000000a00 */
[----:B-1----:R-:W-:-:S05]  /*10440*/  @P3 IMAD.HI.U32 R10, R171, R10, RZ ;  /* 0x0000000aab0a3227 */ /* 0x002fca00078e00ff */
[----:B------:R-:W-:-:S07]  /*10450*/  @P3 SHF.R.U32.HI R171, RZ, R11, R10 ;  /* 0x0000000bffab3219 */ /* 0x000fce000001160a */
.L_x_4235:
[----:B------:R-:W-:Y:S05]  /*10460*/  BSYNC B0 ;  /* 0x0000000000007941 */ /* 0x000fea0003800000 */
.L_x_4233:
[----:B------:R-:W-:-:S04]  /*10470*/  IMAD R172, R171, R170, -R172 ;  /* 0x000000aaabac7224 */ /* 0x000fc800078e0aac */
[----:B------:R-:W-:-:S05]  /*10480*/  IMAD.IADD R172, R172, 0x1, -R17 ;  /* 0x00000001acac7824 */ /* 0x000fca00078e0a11 */
[----:B------:R-:W-:Y:S02]  /*10490*/  VIADDMNMX R169, R172, R170, R169, PT ;  /* 0x000000aaaca97246 */ /* 0x000fe400038001a9 */
[----:B------:R-:W-:-:S07]  /*104a0*/  VIMNMX R168, R168, R172, !PT ;  /* 0x000000aca8a87248 */ /* 0x000fce0007fe0100 */
.L_x_4232:
        /* <DEDUP_REMOVED lines=22> */
[----:B------:R-:W-:Y:S02]  /*10610*/  FMNMX.FTZ R20, R182, R15, !PT ;  /* 0x0000000fb6147209 */ /* 0x000fe40007810000 */
[----:B------:R-:W-:Y:S02]  /*10620*/  FMNMX.FTZ R11, R175, R10, !PT ;  /* 0x0000000aaf0b7209 */ /* 0x000fe40007810000 */
[----:B------:R-:W-:Y:S02]  /*10630*/  FSEL R152, R152, -INF , !P4 ;  /* 0xff80000098987808 */ /* 0x000fe40006000000 */
[----:B------:R-:W-:Y:S02]  /*10640*/  FMNMX.FTZ R10, R176, R11, !PT ;  /* 0x0000000bb00a7209 */ /* 0x000fe40007810000 */
[----:B------:R-:W-:-:S02]  /*10650*/  ISETP.LT.OR P5, PT, R169, 0xa, P5 ;  /* 0x0000000aa900780c */ /* 0x000fc40002fa1670 */
[----:B------:R-:W-:Y:S02]  /*10660*/  FMNMX.FTZ R11, R177, R10, !PT ;  /* 0x0000000ab10b7209 */ /* 0x000fe40007810000 */
[----:B------:R-:W-:Y:S02]  /*10670*/  ISETP.GT.AND P4, PT, R168, 0x10, P2 ;  /* 0x00000010a800780c */ /* 0x000fe40001784270 */
[----:B------:R-:W-:Y:S02]  /*10680*/  FMNMX.FTZ R10, R178, R11, !PT ;  /* 0x0000000bb20a7209 */ /* 0x000fe40007810000 */
[----:B------:R-:W-:Y:S02]  /*10690*/  FSEL R153, R153, -INF , !P5 ;  /* 0xff80000099997808 */ /* 0x000fe40006800000 */
[----:B------:R-:W-:Y:S02]  /*106a0*/  FMNMX.FTZ R11, R179, R10, !PT ;  /* 0x0000000ab30b7209 */ /* 0x000fe40007810000 */
[----:B------:R-:W-:-:S02]  /*106b0*/  ISETP.LT.OR P4, PT, R169, 0x11, P4 ;  /* 0x00000011a900780c */ /* 0x000fc40002781670 */
[----:B------:R-:W-:Y:S02]  /*106c0*/  FMNMX.FTZ R11, R180, R11, !PT ;  /* 0x0000000bb40b7209 */ /* 0x000fe40007810000 */
[----:B------:R-:W-:Y:S02]  /*106d0*/  ISETP.GT.AND P5, PT, R168, 0x11, P2 ;  /* 0x00000011a800780c */ /* 0x000fe400017a4270 */
[----:B------:R-:W-:Y:S01]  /*106e0*/  FSEL R154, R154, -INF , !P4 ;  /* 0xff8000009a9a7808 */ /* 0x000fe20006000000 */
[----:B------:R-:W1:Y:S01]  /*106f0*/  SHFL.BFLY PT, R10, R11, 0x2, 0x1f ;  /* 0x0c401f000b0a7f89 */ /* 0x000e6200000e0000 */
[C---:B------:R-:W-:Y:S02]  /*10700*/  ISETP.GT.AND P3, PT, R168.reuse, 0x18, P2 ;  /* 0x00000018a800780c */ /* 0x040fe40001764270 */
[----:B------:R-:W-:Y:S02]  /*10710*/  ISETP.LT.OR P5, PT, R169, 0x12, P5 ;  /* 0x00000012a900780c */ /* 0x000fe40002fa1670 */
[----:B------:R-:W-:-:S02]  /*10720*/  ISETP.GT.AND P4, PT, R168, 0x19, P2 ;  /* 0x00000019a800780c */ /* 0x000fc40001784270 */
[----:B------:R-:W-:Y:S02]  /*10730*/  ISETP.LT.OR P3, PT, R169, 0x19, P3 ;  /* 0x00000019a900780c */ /* 0x000fe40001f61670 */
[----:B------:R-:W-:Y:S02]  /*10740*/  FSEL R155, R155, -INF , !P5 ;  /* 0xff8000009b9b7808 */ /* 0x000fe40006800000 */
[----:B------:R-:W-:Y:S02]  /*10750*/  ISETP.GT.AND P5, PT, R168, 0x20, P2 ;  /* 0x00000020a800780c */ /* 0x000fe400017a4270 */
[----:B------:R-:W-:Y:S02]  /*10760*/  ISETP.LT.OR P4, PT, R169, 0x1a, P4 ;  /* 0x0000001aa900780c */ /* 0x000fe40002781670 */
[----:B------:R-:W-:Y:S02]  /*10770*/  FSEL R156, R156, -INF , !P3 ;  /* 0xff8000009c9c7808 */ /* 0x000fe40005800000 */
[----:B------:R-:W-:-:S02]  /*10780*/  ISETP.GT.AND P3, PT, R168, 0x21, P2 ;  /* 0x00000021a800780c */ /* 0x000fc40001764270 */
[----:B------:R-:W-:Y:S02]  /*10790*/  ISETP.LT.OR P5, PT, R169, 0x21, P5 ;  /* 0x00000021a900780c */ /* 0x000fe40002fa1670 */
[----:B------:R-:W-:Y:S02]  /*107a0*/  FSEL R157, R157, -INF , !P4 ;  /* 0xff8000009d9d7808 */ /* 0x000fe40006000000 */
[----:B------:R-:W-:Y:S02]  /*107b0*/  ISETP.GT.AND P4, PT, R168, 0x28, P2 ;  /* 0x00000028a800780c */ /* 0x000fe40001784270 */
[----:B-1----:R-:W-:Y:S02]  /*107c0*/  FMNMX.FTZ R170, R11, R10, !PT ;  /* 0x0000000a0baa7209 */ /* 0x002fe40007810000 */
[----:B------:R-:W-:Y:S02]  /*107d0*/  FMNMX.FTZ R11, R181, R20, !PT ;  /* 0x00000014b50b7209 */ /* 0x000fe40007810000 */
[----:B------:R-:W-:Y:S01]  /*107e0*/  ISETP.LT.OR P3, PT, R169, 0x22, P3 ;  /* 0x00000022a900780c */ /* 0x000fe20001f61670 */
[----:B------:R-:W1:Y:S01]  /*107f0*/  SHFL.BFLY PT, R171, R170, 0x1, 0x1f ;  /* 0x0c201f00aaab7f89 */ /* 0x000e6200000e0000 */
[----:B------:R-:W-:-:S02]  /*10800*/  FMNMX.FTZ R20, R152, R11, !PT ;  /* 0x0000000b98147209 */ /* 0x000fc40007810000 */
[----:B------:R-:W-:Y:S02]  /*10810*/  FSEL R158, R158, -INF , !P5 ;  /* 0xff8000009e9e7808 */ /* 0x000fe40006800000 */
[----:B------:R-:W-:Y:S02]  /*10820*/  FMNMX.FTZ R11, R153, R20, !PT ;  /* 0x00000014990b7209 */ /* 0x000fe40007810000 */
[----:B------:R-:W-:Y:S02]  /*10830*/  ISETP.LT.OR P4, PT, R169, 0x29, P4 ;  /* 0x00000029a900780c */ /* 0x000fe40002781670 */
[----:B------:R-:W-:Y:S02]  /*10840*/  FMNMX.FTZ R20, R154, R11, !PT ;  /* 0x0000000b9a147209 */ /* 0x000fe40007810000 */
[----:B------:R-:W-:Y:S02]  /*10850*/  FSEL R159, R159, -INF , !P3 ;  /* 0xff8000009f9f7808 */ /* 0x000fe40005800000 */
[----:B------:R-:W-:-:S02]  /*10860*/  FMNMX.FTZ R21, R155, R20, !PT ;  /* 0x000000149b157209 */ /* 0x000fc40007810000 */
[----:B------:R-:W-:Y:S02]  /*10870*/  ISETP.GT.AND P3, PT, R168, 0x29, P2 ;  /* 0x00000029a800780c */ /* 0x000fe40001764270 */
[----:B------:R-:W-:Y:S02]  /*10880*/  FMNMX.FTZ R20, R156, R21, !PT ;  /* 0x000000159c147209 */ /* 0x000fe40007810000 */
[----:B------:R-:W-:Y:S02]  /*10890*/  FSEL R160, R160, -INF , !P4 ;  /* 0xff800000a0a07808 */ /* 0x000fe40006000000 */
[----:B------:R-:W-:Y:S02]  /*108a0*/  ISETP.GT.AND P4, PT, R168, 0x30, P2 ;  /* 0x00000030a800780c */ /* 0x000fe40001784270 */
[----:B------:R-:W-:Y:S02]  /*108b0*/  ISETP.LT.OR P3, PT, R169, 0x2a, P3 ;  /* 0x0000002aa900780c */ /* 0x000fe40001f61670 */
[----:B-1----:R-:W-:-:S02]  /*108c0*/  FMNMX.FTZ R10, R170, R171, !PT ;  /* 0x000000abaa0a7209 */ /* 0x002fc40007810000 */
[----:B------:R-:W-:Y:S02]  /*108d0*/  FMNMX.FTZ R171, R157, R20, !PT ;  /* 0x000000149dab7209 */ /* 0x000fe40007810000 */
[----:B------:R-:W-:Y:S01]  /*108e0*/  ISETP.LT.OR P4, PT, R169, 0x31, P4 ;  /* 0x00000031a900780c */ /* 0x000fe20002781670 */
[----:B------:R-:W-:Y:S01]  /*108f0*/  FMUL.FTZ R11, R10, UR10 ;  /* 0x0000000a0a0b7c20 */ /* 0x000fe20008410000 */
[----:B------:R-:W-:Y:S02]  /*10900*/  FMNMX.FTZ R20, R158, R171, !PT ;  /* 0x000000ab9e147209 */ /* 0x000fe40007810000 */
[----:B------:R-:W-:Y:S02]  /*10910*/  FSEL R161, R161, -INF , !P3 ;  /* 0xff800000a1a17808 */ /* 0x000fe40005800000 */
[----:B------:R-:W-:Y:S02]  /*10920*/  FMNMX.FTZ R171, R159, R20, !PT ;  /* 0x000000149fab7209 */ /* 0x000fe40007810000 */
[----:B------:R-:W-:-:S02]  /*10930*/  ISETP.GT.AND P3, PT, R168, 0x31, P2 ;  /* 0x00000031a800780c */ /* 0x000fc40001764270 */
[----:B------:R-:W-:Y:S02]  /*10940*/  FMNMX.FTZ R170, R160, R171, !PT ;  /* 0x000000aba0aa7209 */ /* 0x000fe40007810000 */
[----:B------:R-:W-:Y:S02]  /*10950*/  FSEL R162, R162, -INF , !P4 ;  /* 0xff800000a2a27808 */ /* 0x000fe40006000000 */
[C---:B------:R-:W-:Y:S02]  /*10960*/  ISETP.GT.AND P4, PT, R168.reuse, 0x38, P2 ;  /* 0x00000038a800780c */ /* 0x040fe40001784270 */
[----:B------:R-:W-:Y:S02]  /*10970*/  ISETP.LT.OR P3, PT, R169, 0x32, P3 ;  /* 0x00000032a900780c */ /* 0x000fe40001f61670 */
[----:B------:R-:W-:Y:S02]  /*10980*/  FMNMX.FTZ R171, R161, R170, !PT ;  /* 0x000000aaa1ab7209 */ /* 0x000fe40007810000 */
[----:B------:R-:W-:-:S02]  /*10990*/  ISETP.GT.AND P2, PT, R168, 0x39, P2 ;  /* 0x00000039a800780c */ /* 0x000fc40001744270 */
[----:B------:R-:W-:Y:S02]  /*109a0*/  ISETP.LT.OR P4, PT, R169, 0x39, P4 ;  /* 0x00000039a900780c */ /* 0x000fe40002781670 */
[----:B------:R-:W-:Y:S02]  /*109b0*/  FSEL R163, R163, -INF , !P3 ;  /* 0xff800000a3a37808 */ /* 0x000fe40005800000 */
[----:B------:R-:W-:Y:S02]  /*109c0*/  FMNMX.FTZ R170, R162, R171, !PT ;  /* 0x000000aba2aa7209 */ /* 0x000fe40007810000 */
[----:B------:R-:W-:Y:S02]  /*109d0*/  FSETP.NEU.FTZ.AND P5, PT, R10, -INF , PT ;  /* 0xff8000000a00780b */ /* 0x000fe40003fbd000 */
[----:B------:R-:W-:Y:S02]  /*109e0*/  ISETP.LT.OR P2, PT, R169, 0x3a, P2 ;  /* 0x0000003aa900780c */ /* 0x000fe40001741670 */
[----:B------:R-:W-:-:S02]  /*109f0*/  FSEL R164, R164, -INF , !P4 ;  /* 0xff800000a4a47808 */ /* 0x000fc40006000000 */
[----:B------:R-:W-:Y:S02]  /*10a00*/  FMNMX.FTZ R171, R163, R170, !PT ;  /* 0x000000aaa3ab7209 */ /* 0x000fe40007810000 */
[----:B------:R-:W-:Y:S02]  /*10a10*/  FSEL R11, R11, RZ, P5 ;  /* 0x000000ff0b0b7208 */ /* 0x000fe40002800000 */
[----:B------:R-:W-:Y:S02]  /*10a20*/  FSEL R165, R165, -INF , !P2 ;  /* 0xff800000a5a57808 */ /* 0x000fe40005000000 */
[----:B------:R-:W-:Y:S01]  /*10a30*/  FMNMX.FTZ R170, R164, R171, !PT ;  /* 0x000000aba4aa7209 */ /* 0x000fe20007810000 */
[--C-:B------:R-:W-:Y:S01]  /*10a40*/  FFMA.FTZ R196, R196, UR10, -R11.reuse ;  /* 0x0000000ac4c47c23 */ /* 0x100fe2000801080b */
[--C-:B------:R-:W-:Y:S01]  /*10a50*/  FFMA.FTZ R183, R167, UR10, -R11.reuse ;  /* 0x0000000aa7b77c23 */ /* 0x100fe2000801080b */
[--C-:B------:R-:W-:Y:S01]  /*10a60*/  FFMA.FTZ R21, R174, UR10, -R11.reuse ;  /* 0x0000000aae157c23 */ /* 0x100fe2000801080b */
[----:B------:R-:W-:Y:S01]  /*10a70*/  FMNMX.FTZ R195, R165, R170, !PT ;  /* 0x000000aaa5c37209 */ /* 0x000fe20007810000 */
[----:B------:R1:W-:Y:S01]  /*10a80*/  MUFU.EX2 R20, R196 ;  /* 0x000000c400147308 */ /* 0x0003e20000000800 */
        /* <DEDUP_REMOVED lines=13> */
[----:B------:R-:W-:Y:S01]  /*10b60*/  FFMA.FTZ R180, R180, UR10, -R11 ;  /* 0x0000000ab4b47c23 */ /* 0x000fe2000801080b */
[----:B------:R-:W-:Y:S01]  /*10b70*/  FSEL R166, R10, RZ, P5 ;  /* 0x000000ff0aa67208 */ /* 0x000fe20002800000 */
[----:B------:R2:W-:Y:S01]  /*10b80*/  MUFU.EX2 R170, R199 ;  /* 0x000000c700aa7308 */ /* 0x0005e20000000800 */
[----:B------:R-:W-:-:S02]  /*10b90*/  IADD3 R198, -R22, RZ, RZ ;  /* 0x000000ff16c67210 */ /* 0x000fc40007ffe1ff */
[----:B------:R-:W-:Y:S01]  /*10ba0*/  @!P1 PRMT R12, RZ, 0x654, R12 ;  /* 0x00000654ff0c9816 */ /* 0x000fe2000000000c */
[----:B------:R-:W-:-:S04]  /*10bb0*/  FADD.FTZ R166, -R166, R13 ;  /* 0x0000000da6a67221 */ /* 0x000fc80000010100 */
[----:B------:R-:W-:Y:S01]  /*10bc0*/  FMUL.FTZ R166, R166, UR10 ;  /* 0x0000000aa6a67c20 */ /* 0x000fe20008410000 */
[----:B------:R-:W3:Y:S01]  /*10bd0*/  MUFU.EX2 R21, R21 ;  /* 0x0000001500157308 */ /* 0x000ee20000000800 */
[----:B-1----:R-:W-:-:S07]  /*10be0*/  FMNMX.FTZ R196, R195, R196, !PT ;  /* 0x000000c4c3c47209 */ /* 0x002fce0007810000 */
[----:B------:R-:W-:Y:S01]  /*10bf0*/  MUFU.EX2 R168, R168 ;  /* 0x000000a800a87308 */ /* 0x000fe20000000800 */
[----:B------:R-:W-:Y:S01]  /*10c00*/  IMAD R195, R2, 0x1000, R18 ;  /* 0x0000100002c37824 */ /* 0x000fe200078e0212 */
[----:B------:R-:W1:Y:S03]  /*10c10*/  SHFL.BFLY PT, R167, R196, 0x1, 0x1f ;  /* 0x0c201f00c4a77f89 */ /* 0x000e6600000e0000 */
[C---:B------:R-:W-:Y:S01]  /*10c20*/  VIADD R209, R195.reuse, 0x80 ;  /* 0x00000080c3d17836 */ /* 0x040fe20000000000 */
[----:B------:R-:W-:Y:S02]  /*10c30*/  R2UR UR6, R195 ;  /* 0x00000000c30672ca */ /* 0x000fe400000e0000 */
[----:B------:R-:W-:Y:S08]  /*10c40*/  MUFU.EX2 R169, R169 ;  /* 0x000000a900a97308 */ /* 0x000ff00000000800 */
[----:B------:R-:W-:Y:S08]  /*10c50*/  MUFU.EX2 R171, R171 ;  /* 0x000000ab00ab7308 */ /* 0x000ff00000000800 */
[----:B------:R-:W-:Y:S01]  /*10c60*/  MUFU.EX2 R172, R172 ;  /* 0x000000ac00ac7308 */ /* 0x000fe20000000800 */
[----:B-1----:R-:W-:-:S04]  /*10c70*/  FMNMX.FTZ R11, R196, R167, !PT ;  /* 0x000000a7c40b7209 */ /* 0x002fc80007810000 */
[C---:B------:R-:W-:Y:S01]  /*10c80*/  FSETP.NEU.FTZ.AND P2, PT, R11.reuse, -INF , PT ;  /* 0xff8000000b00780b */ /* 0x040fe20003f5d000 */
[----:B------:R-:W-:Y:S02]  /*10c90*/  FMUL.FTZ R167, R11, UR10 ;  /* 0x0000000a0ba77c20 */ /* 0x000fe40008410000 */
[----:B------:R-:W1:Y:S03]  /*10ca0*/  MUFU.EX2 R196, R166 ;  /* 0x000000a600c47308 */ /* 0x000e660000000800 */
[----:B------:R-:W-:-:S05]  /*10cb0*/  FSEL R167, R167, RZ, P2 ;  /* 0x000000ffa7a77208 */ /* 0x000fca0001000000 */
[----:B------:R-:W4:Y:S01]  /*10cc0*/  MUFU.EX2 R173, R173 ;  /* 0x000000ad00ad7308 */ /* 0x000f220000000800 */
[--C-:B------:R-:W-:Y:S01]  /*10cd0*/  FFMA.FTZ R13, R181, UR10, -R167.reuse ;  /* 0x0000000ab50d7c23 */ /* 0x100fe200080108a7 */
        /* <DEDUP_REMOVED lines=12> */
[--C-:B--2---:R-:W-:Y:S01]  /*10da0*/  FFMA.FTZ R199, R161, UR10, -R167.reuse ;  /* 0x0000000aa1c77c23 */ /* 0x104fe200080108a7 */
[--C-:B------:R-:W-:Y:S01]  /*10db0*/  FFMA.FTZ R154, R154, UR10, -R167.reuse ;  /* 0x0000000a9a9a7c23 */ /* 0x100fe200080108a7 */
[--C-:B------:R-:W-:Y:S01]  /*10dc0*/  FFMA.FTZ R155, R156, UR10, -R167.reuse ;  /* 0x0000000a9c9b7c23 */ /* 0x100fe200080108a7 */
[----:B------:R-:W-:Y:S01]  /*10dd0*/  FFMA.FTZ R201, R162, UR10, -R167 ;  /* 0x0000000aa2c97c23 */ /* 0x000fe200080108a7 */
[----:B------:R-:W2:Y:S01]  /*10de0*/  MUFU.EX2 R15, R15 ;  /* 0x0000000f000f7308 */ /* 0x000ea20000000800 */
[----:B------:R-:W-:-:S02]  /*10df0*/  @!P2 IMAD R14, R14, 0x40, R19 ;  /* 0x000000400e0ea824 */ /* 0x000fc400078e0213 */
[--C-:B------:R-:W-:Y:S01]  /*10e00*/  FFMA.FTZ R202, R163, UR10, -R167.reuse ;  /* 0x0000000aa3ca7c23 */ /* 0x100fe200080108a7 */
[--C-:B------:R-:W-:Y:S01]  /*10e10*/  FFMA.FTZ R203, R164, UR10, -R167.reuse ;  /* 0x0000000aa4cb7c23 */ /* 0x100fe200080108a7 */
[----:B------:R-:W-:Y:S01]  /*10e20*/  FFMA.FTZ R204, R165, UR10, -R167 ;  /* 0x0000000aa5cc7c23 */ /* 0x000fe200080108a7 */
[----:B---3--:R-:W-:Y:S01]  /*10e30*/  F2FP.BF16.F32.PACK_AB R152, R20, R21 ;  /* 0x000000151498723e */ /* 0x008fe200000010ff */
[----:B-1----:R-:W-:Y:S01]  /*10e40*/  FMUL.FTZ R24, R24, R196 ;  /* 0x000000c418187220 */ /* 0x002fe20000410000 */
[----:B------:R-:W-:Y:S01]  /*10e50*/  @!P2 LEA R153, R14, UR36, 0x2 ;  /* 0x000000240e99ac11 */ /* 0x000fe2000f8e10ff */
[----:B------:R-:W-:Y:S01]  /*10e60*/  MUFU.EX2 R182, R182 ;  /* 0x000000b600b67308 */ /* 0x000fe20000000800 */
[----:B------:R-:W-:Y:S01]  /*10e70*/  F2FP.BF16.F32.PACK_AB R156, R171, R170 ;  /* 0x000000aaab9c723e */ /* 0x000fe200000010ff */
[----:B------:R-:W-:Y:S01]  /*10e80*/  FMUL.FTZ R25, R25, R196 ;  /* 0x000000c419197220 */ /* 0x000fe20000410000 */
[----:B----4-:R-:W-:Y:S01]  /*10e90*/  F2FP.BF16.F32.PACK_AB R158, R173, R172 ;  /* 0x000000acad9e723e */ /* 0x010fe200000010ff */
[----:B------:R-:W-:Y:S01]  /*10ea0*/  @!P2 STS [R153+0x38400], R196 ;  /* 0x038400c49900a388 */ /* 0x000fe20000000800 */
[-C--:B------:R-:W-:Y:S01]  /*10eb0*/  FMUL.FTZ R28, R28, R196.reuse ;  /* 0x000000c41c1c7220 */ /* 0x080fe20000410000 */
[-C--:B------:R-:W-:Y:S01]  /*10ec0*/  FMUL.FTZ R29, R29, R196.reuse ;  /* 0x000000c41d1d7220 */ /* 0x080fe20000410000 */
[-C--:B------:R-:W-:Y:S01]  /*10ed0*/  FMUL.FTZ R32, R32, R196.reuse ;  /* 0x000000c420207220 */ /* 0x080fe20000410000 */
[----:B------:R-:W1:Y:S01]  /*10ee0*/  MUFU.EX2 R13, R13 ;  /* 0x0000000d000d7308 */ /* 0x000e620000000800 */
[----:B--2---:R1:W-:Y:S01]  /*10ef0*/  @!P2 STS [R153+0x38420], R15 ;  /* 0x0384200f9900a388 */ /* 0x0043e20000000800 */
        /* <DEDUP_REMOVED lines=48> */
[----:B------:R-:W-:Y:S01]  /*11200*/  BAR.SYNC.DEFER_BLOCKING 0xf, 0x100 ;  /* 0x03c4000000007b1d */ /* 0x000fe20000010000 */
[----:B---3--:R-:W-:Y:S01]  /*11210*/  F2FP.BF16.F32.PACK_AB R157, R197, R14 ;  /* 0x0000000ec59d723e */ /* 0x008fe200000010ff */
        /* <DEDUP_REMOVED lines=23> */
[----:B------:R-:W-:Y:S01]  /*11390*/  FMUL.FTZ R149, R149, R196 ;  /* 0x000000c495957220 */ /* 0x000fe20000410000 */
        /* <DEDUP_REMOVED lines=79> */
[----:B------:R2:W-:Y:S01]  /*11890*/  STSM.16.M88.4 [R23+0x36400], R152 ;  /* 0x0364009817007844 */ /* 0x0005e20000000200 */
[----:B------:R-:W-:Y:S01]  /*118a0*/  FFMA.FTZ R21, R196, R6, R21 ;  /* 0x00000006c4157223 */ /* 0x000fe20000010015 */
[----:B------:R-:W-:Y:S01]  /*118b0*/  FFMA.FTZ R182, R15, R7, R182 ;  /* 0x000000070fb67223 */ /* 0x000fe200000100b6 */
[----:B------:R-:W-:Y:S01]  /*118c0*/  ISETP.GT.AND P2, PT, R8, UR37, PT ;  /* 0x0000002508007c0c */ /* 0x000fe2000bf44270 */
[----:B------:R2:W-:Y:S01]  /*118d0*/  STSM.16.M88.4 [R186], R156 ;  /* 0x0000009cba007844 */ /* 0x0005e20000000200 */
[----:B------:R-:W3:Y:S01]  /*118e0*/  MUFU.EX2 R202, R202 ;  /* 0x000000ca00ca7308 */ /* 0x000ee20000000800 */
[----:B-1----:R-:W-:Y:S01]  /*118f0*/  F2FP.BF16.F32.PACK_AB R166, R180, R179 ;  /* 0x000000b3b4a6723e */ /* 0x002fe200000010ff */
[----:B------:R-:W-:Y:S01]  /*11900*/  FADD.FTZ R21, R20, R21 ;  /* 0x0000001514157221 */ /* 0x000fe20000010000 */
[----:B------:R2:W-:Y:S01]  /*11910*/  STSM.16.M88.4 [R184], R160 ;  /* 0x000000a0b8007844 */ /* 0x0005e20000000200 */
[----:B------:R-:W-:Y:S01]  /*11920*/  FADD.FTZ R182, R13, R182 ;  /* 0x000000b60db67221 */ /* 0x000fe20000010000 */
[----:B------:R-:W-:-:S02]  /*11930*/  IMAD.MOV.U32 R13, RZ, RZ, R10 ;  /* 0x000000ffff0d7224 */ /* 0x000fc400078e000a */
[----:B------:R-:W-:Y:S01]  /*11940*/  FADD.FTZ R168, R168, R21 ;  /* 0x00000015a8a87221 */ /* 0x000fe20000010000 */
[----:B------:R-:W-:Y:S01]  /*11950*/  IMAD.MOV.U32 R15, RZ, RZ, R11 ;  /* 0x000000ffff0f7224 */ /* 0x000fe200078e000b */
[----:B------:R-:W-:Y:S01]  /*11960*/  MUFU.EX2 R203, R203 ;  /* 0x000000cb00cb7308 */ /* 0x000fe20000000800 */
[----:B------:R-:W-:Y:S01]  /*11970*/  FADD.FTZ R181, R181, R182 ;  /* 0x000000b6b5b57221 */ /* 0x000fe20000010000 */
[----:B------:R-:W-:-:S03]  /*11980*/  FADD.FTZ R169, R169, R168 ;  /* 0x000000a8a9a97221 */ /* 0x000fc60000010000 */
[----:B------:R-:W-:Y:S01]  /*11990*/  FADD.FTZ R181, R198, R181 ;  /* 0x000000b5c6b57221 */ /* 0x000fe20000010000 */
[----:B------:R-:W-:Y:S02]  /*119a0*/  FADD.FTZ R170, R170, R169 ;  /* 0x000000a9aaaa7221 */ /* 0x000fe40000010000 */
[----:B------:R-:W1:Y:S01]  /*119b0*/  MUFU.EX2 R204, R204 ;  /* 0x000000cc00cc7308 */ /* 0x000e620000000800 */
[----:B---3--:R-:W-:Y:S01]  /*119c0*/  F2FP.BF16.F32.PACK_AB R165, R202, R201 ;  /* 0x000000c9caa5723e */ /* 0x008fe200000010ff */
[----:B------:R-:W-:Y:S01]  /*119d0*/  FADD.FTZ R14, R14, R181 ;  /* 0x000000b50e0e7221 */ /* 0x000fe20000010000 */
[----:B------:R-:W-:-:S03]  /*119e0*/  FADD.FTZ R171, R171, R170 ;  /* 0x000000aaabab7221 */ /* 0x000fc60000010000 */
[----:B------:R-:W-:Y:S01]  /*119f0*/  FADD.FTZ R197, R197, R14 ;  /* 0x0000000ec5c57221 */ /* 0x000fe20000010000 */
[----:B------:R-:W-:Y:S01]  /*11a00*/  FADD.FTZ R172, R172, R171 ;  /* 0x000000abacac7221 */ /* 0x000fe20000010000 */
[----:B------:R-:W-:Y:S02]  /*11a10*/  IMAD.MOV.U32 R14, RZ, RZ, R2 ;  /* 0x000000ffff0e7224 */ /* 0x000fe400078e0002 */
[----:B------:R-:W-:Y:S01]  /*11a20*/  FADD.FTZ R208, R208, R197 ;  /* 0x000000c5d0d07221 */ /* 0x000fe20000010000 */
[----:B------:R-:W-:-:S03]  /*11a30*/  FADD.FTZ R173, R173, R172 ;  /* 0x000000acadad7221 */ /* 0x000fc60000010000 */
[----:B------:R-:W-:Y:S01]  /*11a40*/  FADD.FTZ R207, R207, R208 ;  /* 0x000000d0cfcf7221 */ /* 0x000fe20000010000 */
[----:B------:R-:W-:Y:S01]  /*11a50*/  FADD.FTZ R174, R174, R173 ;  /* 0x000000adaeae7221 */ /* 0x000fe20000010000 */
[----:B-1----:R-:W-:Y:S02]  /*11a60*/  F2FP.BF16.F32.PACK_AB R167, R204, R203 ;  /* 0x000000cbcca7723e */ /* 0x002fe400000010ff */
        /* <DEDUP_REMOVED lines=10> */
[C---:B------:R-:W-:Y:S02]  /*11b10*/  VIADD R209, R195.reuse, 0x100 ;  /* 0x00000100c3d17836 */ /* 0x040fe40000000000 */
[----:B------:R-:W-:Y:S01]  /*11b20*/  FADD.FTZ R176, R176, R175 ;  /* 0x000000afb0b07221 */ /* 0x000fe20000010000 */
[----:B------:R-:W-:Y:S02]  /*11b30*/  VIADD R195, R195, 0x180 ;  /* 0x00000180c3c37836 */ /* 0x000fe40000000000 */
        /* <DEDUP_REMOVED lines=9> */
[----:B------:R-:W-:Y:S02]  /*11bd0*/  WARPGROUP.DEPBAR.LE gsb0, 0x0 ;  /* 0x00008000000079c5 */ /* 0x000fe40000010000 */
[----:B------:R-:W-:-:S06]  /*11be0*/  WARPGROUP.ARRIVE ;  /* 0x00000000000079c5 */ /* 0x000fcc0000000000 */
        /* <DEDUP_REMOVED lines=23> */
[----:B-1----:R-:W-:-:S05]  /*11d60*/  VIADD R12, R8, 0xffffffff ;  /* 0xffffffff080c7836 */ /* 0x002fca0000000000 */
[----:B------:R-:W-:Y:S01]  /*11d70*/  MOV R8, R12 ;  /* 0x0000000c00087202 */ /* 0x000fe20000000f00 */
[----:B--2---:R-:W-:Y:S06]  /*11d80*/  @P2 BRA `(.L_x_4236) ;  /* 0xffffffc4003c2947 */ /* 0x004fec000383ffff */
.L_x_4219:
[----:B------:R-:W1:Y:S01]  /*11d90*/  SHFL.BFLY PT, R3, R6, 0x2, 0x1f ;  /* 0x0c401f0006037f89 */ /* 0x000e6200000e0000 */
[----:B------:R-:W-:Y:S01]  /*11da0*/  IMAD.MOV.U32 R9, RZ, RZ, RZ ;  /* 0x000000ffff097224 */ /* 0x000fe200078e00ff */
[----:B------:R-:W-:Y:S01]  /*11db0*/  UIADD3 UR46, UR46, 0x1, URZ ;  /* 0x000000012e2e7890 */ /* 0x000fe2000fffe03f */
[----:B------:R-:W-:Y:S01]  /*11dc0*/  IMAD.U32 R13, RZ, RZ, UR10 ;  /* 0x0000000aff0d7e24 */ /* 0x000fe2000f8e00ff */
[----:B------:R-:W2:Y:S01]  /*11dd0*/  SHFL.BFLY PT, R4, R7, 0x2, 0x1f ;  /* 0x0c401f0007047f89 */ /* 0x000ea200000e0000 */
[----:B------:R-:W-:Y:S01]  /*11de0*/  IMAD.MOV.U32 R18, RZ, RZ, -0x800000 ;  /* 0xff800000ff127424 */ /* 0x000fe200078e00ff */
[----:B------:R-:W-:Y:S08]  /*11df0*/  BAR.ARV 0x8, 0xa0 ;  /* 0x0202800000007b1d */ /* 0x000ff00000002000 */
[----:B------:R-:W-:Y:S01]  /*11e00*/  BAR.SYNC.DEFER_BLOCKING 0xf, 0x100 ;  /* 0x03c4000000007b1d */ /* 0x000fe20000010000 */
[----:B-1----:R-:W-:Y:S01]  /*11e10*/  FADD.FTZ R3, R3, R6 ;  /* 0x0000000603037221 */ /* 0x002fe20000010000 */
[----:B--2---:R-:W-:-:S04]  /*11e20*/  FADD.FTZ R5, R4, R7 ;  /* 0x0000000704057221 */ /* 0x004fc80000010000 */
[----:B------:R-:W1:Y:S01]  /*11e30*/  SHFL.BFLY PT, R0, R3, 0x1, 0x1f ;  /* 0x0c201f0003007f89 */ /* 0x000e6200000e0000 */
[----:B------:R-:W-:Y:S02]  /*11e40*/  VIADD R4, R2, 0x1 ;  /* 0x0000000102047836 */ /* 0x000fe40000000000 */
[----:B------:R-:W-:Y:S01]  /*11e50*/  IMAD.U32 R7, RZ, RZ, UR10 ;  /* 0x0000000aff077e24 */ /* 0x000fe2000f8e00ff */
[----:B------:R-:W2:Y:S02]  /*11e60*/  SHFL.BFLY PT, R8, R5, 0x1, 0x1f ;  /* 0x0c201f0005087f89 */ /* 0x000ea400000e0000 */
[----:B------:R-:W-:Y:S01]  /*11e70*/  ISETP.NE.AND P1, PT, R4, 0x2, PT ;  /* 0x000000020400780c */ /* 0x000fe20003f25270 */
[----:B-1----:R-:W-:Y:S01]  /*11e80*/  FADD.FTZ R12, R3, R0 ;  /* 0x00000000030c7221 */ /* 0x002fe20000010000 */
[----:B------:R-:W-:Y:S02]  /*11e90*/  IMAD.MOV R0, RZ, RZ, -R22 ;  /* 0x000000ffff007224 */ /* 0x000fe400078e0a16 */
[----:B------:R-:W-:Y:S01]  /*11ea0*/  SEL R3, RZ, 0x1, P1 ;  /* 0x00000001ff037807 */ /* 0x000fe20000800000 */
[----:B--2---:R-:W-:Y:S01]  /*11eb0*/  FADD.FTZ R8, R5, R8 ;  /* 0x0000000805087221 */ /* 0x004fe20000010000 */
[----:B------:R-:W-:-:S02]  /*11ec0*/  FSETP.NE.FTZ.AND P2, PT, R12, RZ, PT ;  /* 0x000000ff0c00720b */ /* 0x000fc40003f55000 */
[----:B------:R-:W-:Y:S01]  /*11ed0*/  ISETP.NE.AND P0, PT, R17, R0, PT ;  /* 0x000000001100720c */ /* 0x000fe20003f05270 */
[----:B------:R-:W-:Y:S01]  /*11ee0*/  IMAD.MOV.U32 R0, RZ, RZ, RZ ;  /* 0x000000ffff007224 */ /* 0x000fe200078e00ff */
[----:B------:R-:W-:Y:S02]  /*11ef0*/  FSETP.NE.FTZ.AND P3, PT, R8, RZ, PT ;  /* 0x000000ff0800720b */ /* 0x000fe40003f75000 */
[----:B------:R-:W-:Y:S01]  /*11f00*/  LOP3.LUT R16, R16, R3, RZ, 0x3c, !PT ;  /* 0x0000000310107212 */ /* 0x000fe200078e3cff */
[----:B------:R-:W-:-:S06]  /*11f10*/  IMAD.MOV.U32 R3, RZ, RZ, -0x800000 ;  /* 0xff800000ff037424 */ /* 0x000fcc00078e00ff */
[----:B------:R-:W1:Y:S01]  /*11f20*/  @P2 MUFU.RCP R9, R12 ;  /* 0x0000000c00092308 */ /* 0x000e620000001000 */
[----:B------:R-:W-:Y:S01]  /*11f30*/  @P2 FMUL.FTZ R13, R13, 0.69314718246459960938 ;  /* 0x3f3172180d0d2820 */ /* 0x000fe20000410000 */
[----:B------:R-:W-:-:S04]  /*11f40*/  @!P0 LEA R2, R2, R19, 0x6 ;  /* 0x0000001302028211 */ /* 0x000fc800078e30ff */
[----:B------:R-:W-:Y:S02]  /*11f50*/  @!P0 LEA R5, R2, UR36, 0x2 ;  /* 0x0000002402058c11 */ /* 0x000fe4000f8e10ff */
        /* <DEDUP_REMOVED lines=69> */
[----:B---3--:R-:W-:Y:S01]  /*123b0*/  @P2 FMUL.FTZ R2, R2, 0.69314718246459960938 ;  /* 0x3f31721802022820 */ /* 0x008fe20000410000 */
[----:B-1----:R-:W-:Y:S01]  /*123c0*/  @P3 FMUL.FTZ R9, R7, 0.69314718246459960938 ;  /* 0x3f31721807093820 */ /* 0x002fe20000410000 */
[----:B----4-:R-:W-:Y:S01]  /*123d0*/  @P3 FMUL.FTZ R8, R8, 0.69314718246459960938 ;  /* 0x3f31721808083820 */ /* 0x010fe20000410000 */
[-C--:B--2---:R-:W-:Y:S01]  /*123e0*/  FMUL.FTZ R5, R26, R0.reuse ;  /* 0x000000001a057220 */ /* 0x084fe20000410000 */
[----:B------:R-:W-:Y:S01]  /*123f0*/  FMUL.FTZ R7, R30, R0 ;  /* 0x000000001e077220 */ /* 0x000fe20000410000 */
[----:B------:R-:W-:Y:S01]  /*12400*/  @P2 FFMA.FTZ R3, R13, R10, R2 ;  /* 0x0000000a0d032223 */ /* 0x000fe20000010002 */
        /* <DEDUP_REMOVED lines=66> */
.L_x_4157:
        /* <DEDUP_REMOVED lines=26> */
[----:B------:R-:W-:Y:S01]  /*129d0*/  F2FP.BF16.F32.PACK_AB R51, R55, R54 ;  /* 0x000000363733723e */ /* 0x000fe200000010ff */
[----:B------:R-:W-:Y:S01]  /*129e0*/  IMAD.U32 R123, RZ, RZ, UR7 ;  /* 0x00000007ff7b7e24 */ /* 0x000fe2000f8e00ff */
[----:B------:R-:W-:-:S02]  /*129f0*/  F2FP.BF16.F32.PACK_AB R57, R59, R58 ;  /* 0x0000003a3b39723e */ /* 0x000fc400000010ff */
[----:B------:R-:W-:Y:S01]  /*12a00*/  F2FP.BF16.F32.PACK_AB R64, R65, R64 ;  /* 0x000000404140723e */ /* 0x000fe200000010ff */
[----:B------:R-:W-:Y:S01]  /*12a10*/  IMAD.WIDE R122, R193, 0x2, R122 ;  /* 0x00000002c17a7825 */ /* 0x000fe200078e027a */
[----:B------:R-:W-:Y:S02]  /*12a20*/  F2FP.BF16.F32.PACK_AB R58, R61, R60 ;  /* 0x0000003c3d3a723e */ /* 0x000fe400000010ff */
[----:B------:R-:W-:Y:S02]  /*12a30*/  F2FP.BF16.F32.PACK_AB R59, R63, R62 ;  /* 0x0000003e3f3b723e */ /* 0x000fe400000010ff */
[C---:B------:R-:W-:Y:S02]  /*12a40*/  IADD3 R175, P3, R122.reuse, 0x40, RZ ;  /* 0x000000407aaf7810 */ /* 0x040fe40007f7e0ff */
[----:B------:R-:W-:Y:S02]  /*12a50*/  IADD3 R173, P2, R122, 0x20, RZ ;  /* 0x000000207aad7810 */ /* 0x000fe40007f5e0ff */
[----:B------:R-:W-:-:S02]  /*12a60*/  LOP3.LUT R4, R175, 0x380, RZ, 0xc0, !PT ;  /* 0x00000380af047812 */ /* 0x000fc400078ec0ff */
[----:B------:R-:W-:Y:S01]  /*12a70*/  IADD3 R183, P1, R122, 0x2040, RZ ;  /* 0x000020407ab77810 */ /* 0x000fe20007f3e0ff */
[--C-:B------:R-:W-:Y:S01]  /*12a80*/  IMAD.X R9, RZ, RZ, R123.reuse, P2 ;  /* 0x000000ffff097224 */ /* 0x100fe200010e067b */
[----:B------:R-:W-:Y:S02]  /*12a90*/  SHF.R.U64 R4, R4, 0x3, RZ ;  /* 0x0000000304047819 */ /* 0x000fe400000012ff */
[----:B------:R-:W-:Y:S01]  /*12aa0*/  LOP3.LUT R0, R173, 0x380, RZ, 0xc0, !PT ;  /* 0x00000380ad007812 */ /* 0x000fe200078ec0ff */
[--C-:B------:R-:W-:Y:S01]  /*12ab0*/  IMAD.X R25, RZ, RZ, R123.reuse, P1 ;  /* 0x000000ffff197224 */ /* 0x100fe200008e067b */
[----:B------:R-:W-:Y:S02]  /*12ac0*/  IADD3 R179, P5, R122, 0x2000, RZ ;  /* 0x000020007ab37810 */ /* 0x000fe40007fbe0ff */
[----:B------:R-:W-:Y:S02]  /*12ad0*/  LOP3.LUT R10, R4, R175, RZ, 0x3c, !PT ;  /* 0x000000af040a7212 */ /* 0x000fe400078e3cff */
[----:B------:R-:W-:Y:S01]  /*12ae0*/  SHF.R.U64 R0, R0, 0x3, RZ ;  /* 0x0000000300007819 */ /* 0x000fe200000012ff */
[----:B------:R-:W-:Y:S01]  /*12af0*/  IMAD.X R15, RZ, RZ, R123, P5 ;  /* 0x000000ffff0f7224 */ /* 0x000fe200028e067b */
[----:B------:R-:W-:-:S02]  /*12b00*/  LOP3.LUT R4, R183, 0x380, RZ, 0xc0, !PT ;  /* 0x00000380b7047812 */ /* 0x000fc400078ec0ff */
[C---:B------:R-:W-:Y:S02]  /*12b10*/  IADD3 R177, P4, R122.reuse, 0x60, RZ ;  /* 0x000000607ab17810 */ /* 0x040fe40007f9e0ff */
[----:B------:R-:W-:Y:S02]  /*12b20*/  IADD3 R181, P6, R122, 0x2020, RZ ;  /* 0x000020207ab57810 */ /* 0x000fe40007fde0ff */
[----:B------:R-:W-:Y:S01]  /*12b30*/  LOP3.LUT R8, R0, R173, RZ, 0x3c, !PT ;  /* 0x000000ad00087212 */ /* 0x000fe200078e3cff */
[--C-:B------:R-:W-:Y:S01]  /*12b40*/  IMAD.X R13, RZ, RZ, R123.reuse, P4 ;  /* 0x000000ffff0d7224 */ /* 0x100fe200020e067b */
[----:B------:R-:W-:Y:S01]  /*12b50*/  SHF.R.U64 R4, R4, 0x3, RZ ;  /* 0x0000000304047819 */ /* 0x000fe200000012ff */
[----:B------:R-:W-:Y:S01]  /*12b60*/  IMAD.X R21, RZ, RZ, R123, P6 ;  /* 0x000000ffff157224 */ /* 0x000fe200030e067b */
[----:B------:R-:W-:Y:S02]  /*12b70*/  IADD3 R201, P5, R122, 0x4040, RZ ;  /* 0x000040407ac97810 */ /* 0x000fe40007fbe0ff */
[----:B------:R-:W-:-:S02]  /*12b80*/  LOP3.LUT R0, R181, 0x380, RZ, 0xc0, !PT ;  /* 0x00000380b5007812 */ /* 0x000fc400078ec0ff */
[C---:B------:R-:W-:Y:S02]  /*12b90*/  LOP3.LUT R107, R122.reuse, 0x380, RZ, 0xc0, !PT ;  /* 0x000003807a6b7812 */ /* 0x040fe400078ec0ff */
[----:B------:R-:W-:Y:S02]  /*12ba0*/  IADD3.X R11, RZ, R123, RZ, P3, !PT ;  /* 0x0000007bff0b7210 */ /* 0x000fe40001ffe4ff */
[C---:B------:R-:W-:Y:S02]  /*12bb0*/  IADD3 R195, P2, R122.reuse, 0x2060, RZ ;  /* 0x000020607ac37810 */ /* 0x040fe40007f5e0ff */
[C---:B------:R-:W-:Y:S02]  /*12bc0*/  IADD3 R197, P3, R122.reuse, 0x4000, RZ ;  /* 0x000040007ac57810 */ /* 0x040fe40007f7e0ff */
[----:B------:R-:W-:Y:S01]  /*12bd0*/  IADD3 R199, P4, R122, 0x4020, RZ ;  /* 0x000040207ac77810 */ /* 0x000fe20007f9e0ff */
[--C-:B------:R-:W-:Y:S01]  /*12be0*/  IMAD.X R29, RZ, RZ, R123.reuse, P2 ;  /* 0x000000ffff1d7224 */ /* 0x100fe200010e067b */
[----:B------:R-:W-:Y:S01]  /*12bf0*/  LOP3.LUT R24, R4, R183, RZ, 0x3c, !PT ;  /* 0x000000b704187212 */ /* 0x000fe200078e3cff */
[--C-:B------:R-:W-:Y:S01]  /*12c00*/  IMAD.X R91, RZ, RZ, R123.reuse, P3 ;  /* 0x000000ffff5b7224 */ /* 0x100fe200018e067b */
[----:B------:R-:W-:Y:S01]  /*12c10*/  SHF.R.U64 R0, R0, 0x3, RZ ;  /* 0x0000000300007819 */ /* 0x000fe200000012ff */
[----:B------:R-:W-:Y:S01]  /*12c20*/  IMAD.X R95, RZ, RZ, R123, P4 ;  /* 0x000000ffff5f7224 */ /* 0x000fe200020e067b */
[----:B------:R-:W-:-:S02]  /*12c30*/  LOP3.LUT R4, R201, 0x380, RZ, 0xc0, !PT ;  /* 0x00000380c9047812 */ /* 0x000fc400078ec0ff */
[----:B------:R-:W-:Y:S02]  /*12c40*/  SHF.R.U64 R107, R107, 0x3, RZ ;  /* 0x000000036b6b7819 */ /* 0x000fe400000012ff */
[C---:B------:R-:W-:Y:S02]  /*12c50*/  IADD3 R203, P6, R122.reuse, 0x4060, RZ ;  /* 0x000040607acb7810 */ /* 0x040fe40007fde0ff */
[C---:B------:R-:W-:Y:S02]  /*12c60*/  IADD3 R205, P1, R122.reuse, 0x6000, RZ ;  /* 0x000060007acd7810 */ /* 0x040fe40007f3e0ff */
[C---:B------:R-:W-:Y:S01]  /*12c70*/  IADD3 R207, P2, R122.reuse, 0x6020, RZ ;  /* 0x000060207acf7810 */ /* 0x040fe20007f5e0ff */
[--C-:B------:R-:W-:Y:S01]  /*12c80*/  IMAD.X R103, RZ, RZ, R123.reuse, P6 ;  /* 0x000000ffff677224 */ /* 0x100fe200030e067b */
[C---:B------:R-:W-:Y:S02]  /*12c90*/  IADD3 R114, P3, R122.reuse, 0x6040, RZ ;  /* 0x000060407a727810 */ /* 0x040fe40007f7e0ff */
[----:B------:R-:W-:Y:S01]  /*12ca0*/  IADD3 R209, P4, R122, 0x6060, RZ ;  /* 0x000060607ad17810 */ /* 0x000fe20007f9e0ff */
[--C-:B------:R-:W-:Y:S01]  /*12cb0*/  IMAD.X R111, RZ, RZ, R123.reuse, P2 ;  /* 0x000000ffff6f7224 */ /* 0x100fe200010e067b */
[----:B------:R-:W-:Y:S01]  /*12cc0*/  LOP3.LUT R20, R0, R181, RZ, 0x3c, !PT ;  /* 0x000000b500147212 */ /* 0x000fe200078e3cff */
[--C-:B------:R-:W-:Y:S01]  /*12cd0*/  IMAD.X R115, RZ, RZ, R123.reuse, P3 ;  /* 0x000000ffff737224 */ /* 0x100fe200018e067b */
[----:B------:R-:W-:Y:S01]  /*12ce0*/  SHF.R.U64 R4, R4, 0x3, RZ ;  /* 0x0000000304047819 */ /* 0x000fe200000012ff */
[--C-:B------:R-:W-:Y:S01]  /*12cf0*/  IMAD.X R119, RZ, RZ, R123.reuse, P4 ;  /* 0x000000ffff777224 */ /* 0x100fe200020e067b */
[----:B------:R-:W-:Y:S01]  /*12d00*/  LOP3.LUT R122, R107, R122, RZ, 0x3c, !PT ;  /* 0x0000007a6b7a7212 */ /* 0x000fe200078e3cff */
[----:B------:R-:W-:Y:S01]  /*12d10*/  IMAD.X R107, RZ, RZ, R123, P1 ;  /* 0x000000ffff6b7224 */ /* 0x000fe200008e067b */
[----:B------:R-:W-:-:S02]  /*12d20*/  LOP3.LUT R12, R177, 0x380, RZ, 0xc0, !PT ;  /* 0x00000380b10c7812 */ /* 0x000fc400078ec0ff */
[----:B------:R-:W-:Y:S02]  /*12d30*/  LOP3.LUT R0, R199, 0x380, RZ, 0xc0, !PT ;  /* 0x00000380c7007812 */ /* 0x000fe400078ec0ff */
[----:B------:R-:W-:Y:S02]  /*12d40*/  LOP3.LUT R14, R179, 0x380, RZ, 0xc0, !PT ;  /* 0x00000380b30e7812 */ /* 0x000fe400078ec0ff */
[----:B------:R-:W-:Y:S02]  /*12d50*/  LOP3.LUT R98, R4, R201, RZ, 0x3c, !PT ;  /* 0x000000c904627212 */ /* 0x000fe400078e3cff */
[----:B------:R-:W-:Y:S02]  /*12d60*/  SHF.R.U64 R12, R12, 0x3, RZ ;  /* 0x000000030c0c7819 */ /* 0x000fe400000012ff */
[----:B------:R-:W-:Y:S02]  /*12d70*/  LOP3.LUT R28, R195, 0x380, RZ, 0xc0, !PT ;  /* 0x00000380c31c7812 */ /* 0x000fe400078ec0ff */
[----:B------:R-:W-:-:S02]  /*12d80*/  LOP3.LUT R90, R197, 0x380, RZ, 0xc0, !PT ;  /* 0x00000380c55a7812 */ /* 0x000fc400078ec0ff */
[----:B------:R-:W-:Y:S02]  /*12d90*/  SHF.R.U64 R0, R0, 0x3, RZ ;  /* 0x0000000300007819 */ /* 0x000fe400000012ff */
[----:B------:R-:W-:Y:S02]  /*12da0*/  MOV R122, R122 ;  /* 0x0000007a007a7202 */ /* 0x000fe40000000f00 */
[----:B------:R-:W-:Y:S02]  /*12db0*/  F2FP.BF16.F32.PACK_AB R4, R158, R166 ;  /* 0x000000a69e04723e */ /* 0x000fe400000010ff */
[----:B------:R-:W-:Y:S02]  /*12dc0*/  SHF.R.U64 R14, R14, 0x3, RZ ;  /* 0x000000030e0e7819 */ /* 0x000fe400000012ff */
[----:B------:R-:W-:Y:S01]  /*12dd0*/  LOP3.LUT R106, R205, 0x380, RZ, 0xc0, !PT ;  /* 0x00000380cd6a7812 */ /* 0x000fe200078ec0ff */
[----:B------:R1:W-:Y:S01]  /*12de0*/  STSM.16.M88.4 [R122], R4 ;  /* 0x000000047a007844 */ /* 0x0003e20000000200 */
[----:B------:R-:W-:-:S02]  /*12df0*/  LOP3.LUT R12, R12, R177, RZ, 0x3c, !PT ;  /* 0x000000b10c0c7212 */ /* 0x000fc400078e3cff */
[----:B------:R-:W-:Y:S02]  /*12e00*/  SHF.R.U64 R28, R28, 0x3, RZ ;  /* 0x000000031c1c7819 */ /* 0x000fe400000012ff */
[----:B------:R-:W-:Y:S02]  /*12e10*/  SHF.R.U64 R90, R90, 0x3, RZ ;  /* 0x000000035a5a7819 */ /* 0x000fe400000012ff */
[----:B------:R-:W-:Y:S02]  /*12e20*/  LOP3.LUT R102, R203, 0x380, RZ, 0xc0, !PT ;  /* 0x00000380cb667812 */ /* 0x000fe400078ec0ff */
[----:B------:R-:W-:Y:S02]  /*12e30*/  LOP3.LUT R94, R0, R199, RZ, 0x3c, !PT ;  /* 0x000000c7005e7212 */ /* 0x000fe400078e3cff */
[----:B------:R-:W-:Y:S02]  /*12e40*/  LOP3.LUT R14, R14, R179, RZ, 0x3c, !PT ;  /* 0x000000b30e0e7212 */ /* 0x000fe400078e3cff */
[----:B------:R-:W-:-:S02]  /*12e50*/  LOP3.LUT R0, R207, 0x380, RZ, 0xc0, !PT ;  /* 0x00000380cf007812 */ /* 0x000fc400078ec0ff */
[----:B------:R-:W-:Y:S02]  /*12e60*/  SHF.R.U64 R106, R106, 0x3, RZ ;  /* 0x000000036a6a7819 */ /* 0x000fe400000012ff */
[----:B------:R-:W-:Y:S02]  /*12e70*/  MOV R9, R8 ;  /* 0x0000000800097202 */ /* 0x000fe40000000f00 */
[----:B-1----:R-:W-:Y:S02]  /*12e80*/  F2FP.BF16.F32.PACK_AB R4, R33, R156 ;  /* 0x0000009c2104723e */ /* 0x002fe400000010ff */
[----:B------:R-:W-:Y:S02]  /*12e90*/  F2FP.BF16.F32.PACK_AB R5, R35, R34 ;  /* 0x000000222305723e */ /* 0x000fe400000010ff */
[----:B------:R-:W-:Y:S02]  /*12ea0*/  F2FP.BF16.F32.PACK_AB R6, R37, R36 ;  /* 0x000000242506723e */ /* 0x000fe400000010ff */
[----:B------:R-:W-:-:S02]  /*12eb0*/  F2FP.BF16.F32.PACK_AB R7, R39, R38 ;  /* 0x000000262707723e */ /* 0x000fc400000010ff */
[----:B------:R-:W-:Y:S02]  /*12ec0*/  LOP3.LUT R27, R114, 0x380, RZ, 0xc0, !PT ;  /* 0x00000380721b7812 */ /* 0x000fe400078ec0ff */
[----:B------:R-:W-:Y:S01]  /*12ed0*/  MOV R10, R10 ;  /* 0x0000000a000a7202 */ /* 0x000fe20000000f00 */
[----:B------:R1:W-:Y:S01]  /*12ee0*/  STSM.16.M88.4 [R9], R4 ;  /* 0x0000000409007844 */ /* 0x0003e20000000200 */
[----:B------:R-:W-:Y:S02]  /*12ef0*/  LOP3.LUT R28, R28, R195, RZ, 0x3c, !PT ;  /* 0x000000c31c1c7212 */ /* 0x000fe400078e3cff */
[----:B------:R-:W-:Y:S01]  /*12f00*/  LOP3.LUT R90, R90, R197, RZ, 0x3c, !PT ;  /* 0x000000c55a5a7212 */ /* 0x000fe200078e3cff */
[----:B------:R1:W-:Y:S01]  /*12f10*/  STSM.16.M88.4 [R10], R40 ;  /* 0x000000280a007844 */ /* 0x0003e20000000200 */
[----:B------:R-:W-:Y:S02]  /*12f20*/  SHF.R.U64 R102, R102, 0x3, RZ ;  /* 0x0000000366667819 */ /* 0x000fe400000012ff */
[----:B------:R-:W-:-:S02]  /*12f30*/  LOP3.LUT R118, R209, 0x380, RZ, 0xc0, !PT ;  /* 0x00000380d1767812 */ /* 0x000fc400078ec0ff */
[----:B------:R-:W-:Y:S02]  /*12f40*/  MOV R12, R12 ;  /* 0x0000000c000c7202 */ /* 0x000fe40000000f00 */
[----:B------:R-:W-:Y:S02]  /*12f50*/  SHF.R.U64 R0, R0, 0x3, RZ ;  /* 0x0000000300007819 */ /* 0x000fe400000012ff */
[----:B------:R-:W-:Y:S01]  /*12f60*/  MOV R14, R14 ;  /* 0x0000000e000e7202 */ /* 0x000fe20000000f00 */
[----:B------:R1:W-:Y:S01]  /*12f70*/  STSM.16.M88.4 [R12], R48 ;  /* 0x000000300c007844 */ /* 0x0003e20000000200 */
[----:B------:R-:W-:Y:S02]  /*12f80*/  F2FP.BF16.F32.PACK_AB R65, R67, R66 ;  /* 0x000000424341723e */ /* 0x000fe400000010ff */
[----:B------:R-:W-:Y:S01]  /*12f90*/  F2FP.BF16.F32.PACK_AB R72, R73, R72 ;  /* 0x000000484948723e */ /* 0x000fe200000010ff */
[----:B------:R1:W-:Y:S01]  /*12fa0*/  STSM.16.M88.4 [R14], R56 ;  /* 0x000000380e007844 */ /* 0x0003e20000000200 */
[----:B------:R-:W-:-:S02]  /*12fb0*/  LOP3.LUT R106, R106, R205, RZ, 0x3c, !PT ;  /* 0x000000cd6a6a7212 */ /* 0x000fc400078e3cff */
[----:B------:R-:W-:Y:S02]  /*12fc0*/  MOV R20, R20 ;  /* 0x0000001400147202 */ /* 0x000fe40000000f00 */
[----:B------:R-:W-:Y:S02]  /*12fd0*/  F2FP.BF16.F32.PACK_AB R66, R69, R68 ;  /* 0x000000444542723e */ /* 0x000fe400000010ff */
[----:B------:R-:W-:Y:S02]  /*12fe0*/  F2FP.BF16.F32.PACK_AB R67, R71, R70 ;  /* 0x000000464743723e */ /* 0x000fe400000010ff */
[----:B------:R-:W-:Y:S02]  /*12ff0*/  F2FP.BF16.F32.PACK_AB R73, R75, R74 ;  /* 0x0000004a4b49723e */ /* 0x000fe400000010ff */
[----:B------:R-:W-:Y:S01]  /*13000*/  F2FP.BF16.F32.PACK_AB R80, R81, R80 ;  /* 0x000000505150723e */ /* 0x000fe200000010ff */
[----:B------:R1:W-:Y:S01]  /*13010*/  STSM.16.M88.4 [R20], R64 ;  /* 0x0000004014007844 */ /* 0x0003e20000000200 */
[----:B------:R-:W-:-:S02]  /*13020*/  IADD3.X R99, RZ, R123, RZ, P5, !PT ;  /* 0x0000007bff637210 */ /* 0x000fc40002ffe4ff */
[----:B------:R-:W-:Y:S02]  /*13030*/  SHF.R.U64 R27, R27, 0x3, RZ ;  /* 0x000000031b1b7819 */ /* 0x000fe400000012ff */
[----:B------:R-:W-:Y:S02]  /*13040*/  MOV R24, R24 ;  /* 0x0000001800187202 */ /* 0x000fe40000000f00 */
[----:B------:R-:W-:Y:S02]  /*13050*/  F2FP.BF16.F32.PACK_AB R74, R77, R76 ;  /* 0x0000004c4d4a723e */ /* 0x000fe400000010ff */
[----:B------:R-:W-:Y:S02]  /*13060*/  F2FP.BF16.F32.PACK_AB R75, R79, R78 ;  /* 0x0000004e4f4b723e */ /* 0x000fe400000010ff */
[----:B------:R-:W-:Y:S02]  /*13070*/  F2FP.BF16.F32.PACK_AB R81, R83, R82 ;  /* 0x000000525351723e */ /* 0x000fe400000010ff */
[----:B------:R-:W-:Y:S01]  /*13080*/  LOP3.LUT R102, R102, R203, RZ, 0x3c, !PT ;  /* 0x000000cb66667212 */ /* 0x000fe200078e3cff */
[----:B------:R1:W-:Y:S01]  /*13090*/  STSM.16.M88.4 [R24], R72 ;  /* 0x0000004818007844 */ /* 0x0003e20000000200 */
[----:B------:R-:W-:-:S02]  /*130a0*/  SHF.R.U64 R118, R118, 0x3, RZ ;  /* 0x0000000376767819 */ /* 0x000fc400000012ff */
[----:B------:R-:W-:Y:S02]  /*130b0*/  MOV R28, R28 ;  /* 0x0000001c001c7202 */ /* 0x000fe40000000f00 */
[----:B------:R-:W-:Y:S02]  /*130c0*/  MOV R8, R90 ;  /* 0x0000005a00087202 */ /* 0x000fe40000000f00 */
[----:B------:R-:W-:Y:S02]  /*130d0*/  F2FP.BF16.F32.PACK_AB R82, R85, R84 ;  /* 0x000000545552723e */ /* 0x000fe400000010ff */
[----:B------:R-:W-:Y:S02]  /*130e0*/  F2FP.BF16.F32.PACK_AB R83, R87, R86 ;  /* 0x000000565753723e */ /* 0x000fe400000010ff */
[----:B------:R-:W-:Y:S02]  /*130f0*/  F2FP.BF16.F32.PACK_AB R88, R89, R88 ;  /* 0x000000585958723e */ /* 0x000fe400000010ff */
[----:B------:R-:W-:Y:S01]  /*13100*/  LOP3.LUT R110, R0, R207, RZ, 0x3c, !PT ;  /* 0x000000cf006e7212 */ /* 0x000fe200078e3cff */
[----:B------:R1:W-:Y:S01]  /*13110*/  STSM.16.M88.4 [R28], R80 ;  /* 0x000000501c007844 */ /* 0x0003e20000000200 */
[----:B------:R-:W-:-:S02]  /*13120*/  F2FP.BF16.F32.PACK_AB R89, R30, R26 ;  /* 0x0000001a1e59723e */ /* 0x000fc400000010ff */
        /* <DEDUP_REMOVED lines=9> */
[----:B------:R-:W-:Y:S02]  /*131c0*/  F2FP.BF16.F32.PACK_AB R104, R105, R104 ;  /* 0x000000686968723e */ /* 0x000fe400000010ff */
[----:B------:R-:W-:Y:S01]  /*131d0*/  LOP3.LUT R114, R27, R114, RZ, 0x3c, !PT ;  /* 0x000000721b727212 */ /* 0x000fe200078e3cff */
[----:B------:R1:W-:Y:S01]  /*131e0*/  STSM.16.M88.4 [R94], R152 ;  /* 0x000000985e007844 */ /* 0x0003e20000000200 */
[----:B------:R-:W-:Y:S02]  /*131f0*/  MOV R98, R98 ;  /* 0x0000006200627202 */ /* 0x000fe40000000f00 */
[----:B------:R-:W-:-:S02]  /*13200*/  F2FP.BF16.F32.PACK_AB R105, R160, R159 ;  /* 0x0000009fa069723e */ /* 0x000fc400000010ff */
[----:B------:R-:W-:Y:S02]  /*13210*/  F2FP.BF16.F32.PACK_AB R106, R109, R108 ;  /* 0x0000006c6d6a723e */ /* 0x000fe400000010ff */
[----:B------:R-:W-:Y:S02]  /*13220*/  F2FP.BF16.F32.PACK_AB R107, R162, R161 ;  /* 0x000000a1a26b723e */ /* 0x000fe400000010ff */
[----:B------:R-:W-:Y:S02]  /*13230*/  LOP3.LUT R118, R118, R209, RZ, 0x3c, !PT ;  /* 0x000000d176767212 */ /* 0x000fe400078e3cff */
[----:B------:R-:W-:Y:S01]  /*13240*/  MOV R102, R102 ;  /* 0x0000006600667202 */ /* 0x000fe20000000f00 */
[----:B------:R1:W-:Y:S01]  /*13250*/  STSM.16.M88.4 [R98], R104 ;  /* 0x0000006862007844 */ /* 0x0003e20000000200 */
[----:B------:R-:W-:Y:S02]  /*13260*/  F2FP.BF16.F32.PACK_AB R164, R113, R112 ;  /* 0x0000007071a4723e */ /* 0x000fe400000010ff */
        /* <DEDUP_REMOVED lines=16> */
[----:B------:R-:W-:Y:S01]  /*13370*/  F2FP.BF16.F32.PACK_AB R144, R145, R144 ;  /* 0x000000909190723e */ /* 0x000fe200000010ff */
[----:B------:R1:W-:Y:S01]  /*13380*/  STSM.16.M88.4 [R110], R128 ;  /* 0x000000806e007844 */ /* 0x0003e20000000200 */
[----:B------:R-:W-:Y:S02]  /*13390*/  MOV R114, R114 ;  /* 0x0000007200727202 */ /* 0x000fe40000000f00 */
[----:B------:R-:W-:Y:S02]  /*133a0*/  F2FP.BF16.F32.PACK_AB R138, R141, R140 ;  /* 0x0000008c8d8a723e */ /* 0x000fe400000010ff */
[----:B------:R-:W-:Y:S02]  /*133b0*/  F2FP.BF16.F32.PACK_AB R139, R143, R142 ;  /* 0x0000008e8f8b723e */ /* 0x000fe400000010ff */
[----:B------:R-:W-:-:S02]  /*133c0*/  F2FP.BF16.F32.PACK_AB R145, R147, R146 ;  /* 0x000000929391723e */ /* 0x000fc400000010ff */
        /* <DEDUP_REMOVED lines=10> */
[----:B--2---:R-:W2:Y:S02]  /*13470*/  FENCE.VIEW.ASYNC.S ;  /* 0x00000000000073c6 */ /* 0x004ea40000000000 */
[----:B--2---:R-:W-:Y:S06]  /*13480*/  BAR.ARV 0x1, 0x120 ;  /* 0x0044800000007b1d */ /* 0x004fec0000002000 */
[----:B------:R-:W-:Y:S05]  /*13490*/  @P0 BRA `(.L_x_4238) ;  /* 0x0000000000740947 */ /* 0x000fea0003800000 */
[----:B-1----:R-:W1:Y:S01]  /*134a0*/  LDC.64 R6, c[0x0][0xc78] ;  /* 0x00031e00ff067b82 */ /* 0x002e620000000a00 */
[----:B------:R-:W-:Y:S01]  /*134b0*/  USHF.R.S32.HI UR5, URZ, 0x1f, UR43 ;  /* 0x0000001f3f057899 */ /* 0x000fe2000801142b */
[----:B------:R-:W-:Y:S01]  /*134c0*/  IMAD.MOV R0, RZ, RZ, -R22 ;  /* 0x000000ffff007224 */ /* 0x000fe200078e0a16 */
[----:B------:R-:W-:Y:S01]  /*134d0*/  ULDC.64 UR8, c[0x0][0xc70] ;  /* 0x00031c0000087ab9 */ /* 0x000fe20000000a00 */
[----:B------:R-:W-:Y:S01]  /*134e0*/  VIADD R9, R19, UR42 ;  /* 0x0000002a13097c36 */ /* 0x000fe20008000000 */
[----:B------:R-:W-:Y:S02]  /*134f0*/  UIMAD UR5, UR5, UR8, URZ ;  /* 0x00000008050572a4 */ /* 0x000fe4000f8e023f */
[----:B------:R-:W-:Y:S01]  /*13500*/  UIMAD.WIDE.U32 UR6, UR43, UR8, URZ ;  /* 0x000000082b0672a5 */ /* 0x000fe2000f8e003f */
[----:B------:R-:W-:Y:S01]  /*13510*/  ISETP.NE.AND P0, PT, R17, R0, PT ;  /* 0x000000001100720c */ /* 0x000fe20003f05270 */
[----:B------:R-:W-:Y:S01]  /*13520*/  UIMAD UR5, UR43, UR9, UR5 ;  /* 0x000000092b0572a4 */ /* 0x000fe2000f8e0205 */
[----:B------:R-:W-:Y:S01]  /*13530*/  VIADD R8, R9, 0x8 ;  /* 0x0000000809087836 */ /* 0x000fe20000000000 */
[----:B------:R-:W-:-:S02]  /*13540*/  USHF.R.S32.HI UR8, URZ, 0x1f, UR44 ;  /* 0x0000001f3f087899 */ /* 0x000fc4000801142c */
[----:B------:R-:W-:Y:S02]  /*13550*/  UIADD3 UR5, UR7, UR5, URZ ;  /* 0x0000000507057290 */ /* 0x000fe4000fffe03f */
[----:B------:R-:W-:Y:S01]  /*13560*/  MOV R5, UR7 ;  /* 0x0000000700057c02 */ /* 0x000fe20008000f00 */
[----:B------:R-:W-:Y:S01]  /*13570*/  IMAD.U32 R4, RZ, RZ, UR6 ;  /* 0x00000006ff047e24 */ /* 0x000fe2000f8e00ff */
[----:B------:R-:W-:Y:S02]  /*13580*/  ULDC.64 UR6, c[0x0][0xc40] ;  /* 0x0003100000067ab9 */ /* 0x000fe40000000a00 */
        /* <DEDUP_REMOVED lines=14> */
.L_x_4238:
[----:B-1----:R-:W1:Y:S02]  /*13670*/  SHFL.IDX PT, R0, R192, RZ, 0x1f ;  /* 0x00001fffc0007589 */ /* 0x002e6400000e0000 */
[----:B-1----:R-:W-:-:S13]  /*13680*/  ISETP.NE.AND P0, PT, R0, 0x7, PT ;  /* 0x000000070000780c */ /* 0x002fda0003f05270 */
        /* <DEDUP_REMOVED lines=19> */
[----:B-1----:R-:W-:Y:S01]  /*137c0*/  UMOV UR40, UR5 ;  /* 0x0000000500287c82 */ /* 0x002fe20008000000 */
[----:B------:R-:W-:Y:S01]  /*137d0*/  UMOV UR41, UR8 ;  /* 0x0000000800297c82 */ /* 0x000fe20008000000 */
[----:B------:R-:W-:Y:S01]  /*137e0*/  UIADD3 UR5, UR36, 0xa000, URZ ;  /* 0x0000a00024057890 */ /* 0x000fe2000fffe03f */
[----:B------:R1:W-:Y:S01]  /*137f0*/  UTMASTG.5D [UR40], [UR6] ;  /* 0x00000028060073b5 */ /* 0x0003e20008020000 */
[----:B------:R-:W-:Y:S01]  /*13800*/  UMOV UR8, 0x140 ;  /* 0x0000014000087882 */ /* 0x000fe20000000000 */
[----:B-1----:R-:W-:Y:S01]  /*13810*/  UMOV UR40, UR9 ;  /* 0x0000000900287c82 */ /* 0x002fe20008000000 */
[----:B------:R-:W-:Y:S01]  /*13820*/  UMOV UR41, UR10 ;  /* 0x0000000a00297c82 */ /* 0x000fe20008000000 */
[----:B------:R-:W-:Y:S01]  /*13830*/  UIADD3 UR9, UR36, 0xc000, URZ ;  /* 0x0000c00024097890 */ /* 0x000fe2000fffe03f */
[----:B------:R1:W-:Y:S01]  /*13840*/  UTMASTG.5D [UR40], [UR6] ;  /* 0x00000028060073b5 */ /* 0x0003e20008020000 */
[----:B------:R-:W-:Y:S01]  /*13850*/  UIADD3 UR10, UR36, 0xe000, URZ ;  /* 0x0000e000240a7890 */ /* 0x000fe2000fffe03f */
[----:B-1----:R-:W-:Y:S01]  /*13860*/  UMOV UR40, UR11 ;  /* 0x0000000b00287c82 */ /* 0x002fe20008000000 */
[----:B------:R-:W-:-:S02]  /*13870*/  UMOV UR41, UR12 ;  /* 0x0000000c00297c82 */ /* 0x000fc40008000000 */
[----:B------:R1:W-:Y:S02]  /*13880*/  UTMASTG.5D [UR40], [UR6] ;  /* 0x00000028060073b5 */ /* 0x0003e40008020000 */
[----:B-1----:R-:W-:Y:S01]  /*13890*/  UMOV UR40, UR13 ;  /* 0x0000000d00287c82 */ /* 0x002fe20008000000 */
[----:B------:R-:W-:Y:S02]  /*138a0*/  UMOV UR41, UR14 ;  /* 0x0000000e00297c82 */ /* 0x000fe40008000000 */
[----:B------:R1:W-:Y:S02]  /*138b0*/  UTMASTG.5D [UR40], [UR6] ;  /* 0x00000028060073b5 */ /* 0x0003e40008020000 */
[----:B-1----:R-:W-:Y:S01]  /*138c0*/  UMOV UR40, UR5 ;  /* 0x0000000500287c82 */ /* 0x002fe20008000000 */
[----:B------:R-:W-:Y:S01]  /*138d0*/  UMOV UR41, UR8 ;  /* 0x0000000800297c82 */ /* 0x000fe20008000000 */
[----:B------:R-:W-:Y:S01]  /*138e0*/  UMOV UR5, 0x180 ;  /* 0x0000018000057882 */ /* 0x000fe20000000000 */
[----:B------:R1:W-:Y:S02]  /*138f0*/  UTMASTG.5D [UR40], [UR6] ;  /* 0x00000028060073b5 */ /* 0x0003e40008020000 */
[----:B-1----:R-:W-:Y:S01]  /*13900*/  UMOV UR40, UR9 ;  /* 0x0000000900287c82 */ /* 0x002fe20008000000 */
[----:B------:R-:W-:Y:S01]  /*13910*/  UMOV UR41, UR5 ;  /* 0x0000000500297c82 */ /* 0x000fe20008000000 */
[----:B------:R-:W-:Y:S01]  /*13920*/  UMOV UR5, 0x1c0 ;  /* 0x000001c000057882 */ /* 0x000fe20000000000 */
        /* <DEDUP_REMOVED lines=9> */
.L_x_4241:
[----:B------:R-:W-:Y:S05]  /*139c0*/  BSYNC B0 ;  /* 0x0000000000007941 */ /* 0x000fea0003800000 */
.L_x_4240:
[----:B------:R-:W-:Y:S05]  /*139d0*/  BRA `(.L_x_4239) ;  /* 0x0000000800287947 */ /* 0x000fea0003800000 */
.L_x_4237:
[----:B------:R-:W1:Y:S01]  /*139e0*/  LDC.64 R8, c[0x0][0xbe0] ;  /* 0x0002f800ff087b82 */ /* 0x000e620000000a00 */
[----:B------:R-:W-:Y:S01]  /*139f0*/  ISETP.GT.AND P0, PT, R194, 0x3f, PT ;  /* 0x0000003fc200780c */ /* 0x000fe20003f04270 */
[----:B------:R-:W-:Y:S01]  /*13a00*/  USHF.R.S32.HI UR5, URZ, 0x1f, UR43 ;  /* 0x0000001f3f057899 */ /* 0x000fe2000801142b */
[----:B------:R-:W-:Y:S01]  /*13a10*/  BSSY B0, `(.L_x_4242) ;  /* 0x000001a000007945 */ /* 0x000fe20003800000 */
[----:B------:R-:W-:Y:S01]  /*13a20*/  USHF.R.S32.HI UR8, URZ, 0x1f, UR44 ;  /* 0x0000001f3f087899 */ /* 0x000fe2000801142c */
[----:B------:R-:W-:-:S09]  /*13a30*/  VIADD R12, R188, 0x40 ;  /* 0x00000040bc0c7836 */ /* 0x000fd20000000000 */
        /* <DEDUP_REMOVED lines=14> */
[C---:B---3--:R-:W-:Y:S02]  /*13b20*/  IMAD R0, R10.reuse, UR8, RZ ;  /* 0x000000080a007c24 */ /* 0x048fe4000f8e02ff */
[----:B------:R-:W-:Y:S02]  /*13b30*/  IMAD.IADD R5, R5, 0x1, R3 ;  /* 0x0000000105057824 */ /* 0x000fe400078e0203 */
[----:B------:R-:W-:Y:S02]  /*13b40*/  IMAD R3, R11, UR44, R0 ;  /* 0x0000002c0b037c24 */ /* 0x000fe4000f8e0200 */
[----:B------:R-:W-:-:S04]  /*13b50*/  IMAD.WIDE.U32 R4, R10, UR44, R4 ;  /* 0x0000002c0a047c25 */ /* 0x000fc8000f8e0004 */
[----:B------:R-:W-:Y:S01]  /*13b60*/  IMAD.IADD R3, R5, 0x1, R3 ;  /* 0x0000000105037824 */ /* 0x000fe200078e0203 */
[----:B------:R-:W-:-:S04]  /*13b70*/  LEA R6, P0, R4, UR6, 0x2 ;  /* 0x0000000604067c11 */ /* 0x000fc8000f8010ff */
[----:B------:R-:W-:Y:S02]  /*13b80*/  LEA.HI.X R7, R4, UR7, R3, 0x2, P0 ;  /* 0x0000000704077c11 */ /* 0x000fe400080f1403 */
[----:B------:R-:W-:-:S05]  /*13b90*/  MOV R3, 0xff800000 ;  /* 0xff80000000037802 */ /* 0x000fca0000000f00 */
[----:B------:R2:W-:Y:S02]  /*13ba0*/  STG.E desc[UR54][R6.64], R3 ;  /* 0x0000000306007986 */ /* 0x0005e4000c101936 */
.L_x_4243:
[----:B------:R-:W-:Y:S05]  /*13bb0*/  BSYNC B0 ;  /* 0x0000000000007941 */ /* 0x000fea0003800000 */
.L_x_4242:
[----:B------:R-:W-:Y:S01]  /*13bc0*/  ULDC.64 UR6, c[0x0][0xb88] ;  /* 0x0002e20000067ab9 */ /* 0x000fe20000000a00 */
[----:B-12---:R-:W-:Y:S01]  /*13bd0*/  IMAD R6, R8, UR5, RZ ;  /* 0x0000000508067c24 */ /* 0x006fe2000f8e02ff */
[----:B------:R-:W-:Y:S01]  /*13be0*/  ISETP.GE.AND P1, PT, R12, UR7, PT ;  /* 0x000000070c007c0c */ /* 0x000fe2000bf26270 */
[----:B------:R-:W1:Y:S01]  /*13bf0*/  LDC.64 R10, c[0x0][0xbe8] ;  /* 0x0002fa00ff0a7b82 */ /* 0x000e620000000a00 */
[C---:B------:R-:W-:Y:S01]  /*13c00*/  ISETP.GE.AND P0, PT, R188.reuse, UR7, PT ;  /* 0x00000007bc007c0c */ /* 0x040fe2000bf06270 */
[C---:B------:R-:W-:Y:S01]  /*13c10*/  VIADD R14, R188.reuse, 0x80 ;  /* 0x00000080bc0e7836 */ /* 0x040fe20000000000 */
[----:B------:R-:W-:Y:S01]  /*13c20*/  SEL R3, RZ, 0xffffffff, P1 ;  /* 0xffffffffff037807 */ /* 0x000fe20000800000 */
[----:B------:R-:W-:Y:S01]  /*13c30*/  VIADD R15, R188, 0xc0 ;  /* 0x000000c0bc0f7836 */ /* 0x000fe20000000000 */
[----:B------:R-:W-:Y:S01]  /*13c40*/  SEL R0, RZ, 0x1, P0 ;  /* 0x00000001ff007807 */ /* 0x000fe20000000000 */
[----:B------:R-:W-:Y:S01]  /*13c50*/  IMAD R7, R9, UR43, R6 ;  /* 0x0000002b09077c24 */ /* 0x000fe2000f8e0206 */
[----:B------:R-:W-:Y:S01]  /*13c60*/  ISETP.GE.AND P0, PT, R14, UR7, PT ;  /* 0x000000070e007c0c */ /* 0x000fe2000bf06270 */
[----:B------:R-:W2:Y:S01]  /*13c70*/  LDC R9, c[0x0][0xeac] ;  /* 0x0003ab00ff097b82 */ /* 0x000ea20000000800 */
[----:B------:R-:W-:Y:S01]  /*13c80*/  IMAD.SHL.U32 R3, R3, 0x2, RZ ;  /* 0x0000000203037824 */ /* 0x000fe200078e00ff */
[----:B------:R-:W-:Y:S01]  /*13c90*/  ISETP.GE.AND P2, PT, R15, UR7, PT ;  /* 0x000000070f007c0c */ /* 0x000fe2000bf46270 */
[C---:B------:R-:W-:Y:S01]  /*13ca0*/  VIADD R20, R188.reuse, 0x140 ;  /* 0x00000140bc147836 */ /* 0x040fe20000000000 */
[----:B------:R-:W-:Y:S01]  /*13cb0*/  UIADD3 UR42, -UR42, UR6, URZ ;  /* 0x000000062a2a7290 */ /* 0x000fe2000fffe13f */
[C---:B------:R-:W-:Y:S01]  /*13cc0*/  VIADD R18, R188.reuse, 0x100 ;  /* 0x00000100bc127836 */ /* 0x040fe20000000000 */
[----:B------:R-:W-:Y:S01]  /*13cd0*/  LOP3.LUT R0, R3, 0x2, R0, 0xe2, !PT ;  /* 0x0000000203007812 */ /* 0x000fe200078ee200 */
[C---:B------:R-:W-:Y:S01]  /*13ce0*/  VIADD R4, R188.reuse, 0x180 ;  /* 0x00000180bc047836 */ /* 0x040fe20000000000 */
[----:B------:R-:W-:Y:S01]  /*13cf0*/  SEL R3, RZ, 0x4, P0 ;  /* 0x00000004ff037807 */ /* 0x000fe20000000000 */
[----:B------:R-:W-:Y:S01]  /*13d00*/  VIADD R5, R188, 0x1c0 ;  /* 0x000001c0bc057836 */ /* 0x000fe20000000000 */
[----:B------:R-:W-:Y:S01]  /*13d10*/  SEL R6, RZ, 0x8, P2 ;  /* 0x00000008ff067807 */ /* 0x000fe20001000000 */
[----:B------:R-:W-:Y:S01]  /*13d20*/  ULOP3.LUT UR40, URZ, UR40, URZ, 0x33, !UPT ;  /* 0x000000283f287292 */ /* 0x000fe2000f8e333f */
[----:B------:R-:W-:Y:S01]  /*13d30*/  SHF.R.S32.HI R189, RZ, 0x1f, R188 ;  /* 0x0000001fffbd7819 */ /* 0x000fe200000114bc */
[----:B------:R-:W-:Y:S01]  /*13d40*/  BSSY B0, `(.L_x_4244) ;  /* 0x0000034000007945 */ /* 0x000fe20003800000 */
[----:B------:R-:W-:-:S02]  /*13d50*/  ISETP.GE.AND P2, PT, R20, UR7, PT ;  /* 0x0000000714007c0c */ /* 0x000fc4000bf46270 */
[----:B------:R-:W-:Y:S02]  /*13d60*/  ISETP.GE.AND P0, PT, R18, UR7, PT ;  /* 0x0000000712007c0c */ /* 0x000fe4000bf06270 */
[----:B------:R-:W-:Y:S02]  /*13d70*/  LOP3.LUT R0, R6, R0, R3, 0xfe, !PT ;  /* 0x0000000006007212 */ /* 0x000fe400078efe03 */
[----:B------:R-:W-:Y:S02]  /*13d80*/  ISETP.GE.AND P3, PT, R4, UR7, PT ;  /* 0x0000000704007c0c */ /* 0x000fe4000bf66270 */
[----:B------:R-:W-:Y:S01]  /*13d90*/  ISETP.GE.AND P1, PT, R5, UR7, PT ;  /* 0x0000000705007c0c */ /* 0x000fe2000bf26270 */
[----:B------:R-:W-:Y:S01]  /*13da0*/  IMAD.WIDE.U32 R4, R8, UR43, R188 ;  /* 0x0000002b08047c25 */ /* 0x000fe2000f8e00bc */
[----:B------:R-:W-:Y:S02]  /*13db0*/  SEL R6, RZ, 0x20, P2 ;  /* 0x00000020ff067807 */ /* 0x000fe40001000000 */
[C---:B------:R-:W-:Y:S01]  /*13dc0*/  ISETP.GE.AND P2, PT, R190.reuse, UR42, PT ;  /* 0x0000002abe007c0c */ /* 0x040fe2000bf46270 */
[----:B------:R-:W-:Y:S01]  /*13dd0*/  IMAD.IADD R5, R5, 0x1, R7 ;  /* 0x0000000105057824 */ /* 0x000fe200078e0207 */
[----:B------:R-:W-:Y:S01]  /*13de0*/  IADD3 R8, R190, 0x20, RZ ;  /* 0x00000020be087810 */ /* 0x000fe20007ffe0ff */
[----:B--2---:R-:W-:Y:S01]  /*13df0*/  VIADD R7, R9, UR40 ;  /* 0x0000002809077c36 */ /* 0x004fe20008000000 */
[----:B------:R-:W-:-:S02]  /*13e00*/  SEL R3, RZ, 0x10, P0 ;  /* 0x00000010ff037807 */ /* 0x000fc40000000000 */
[----:B------:R-:W-:Y:S01]  /*13e10*/  ISETP.GE.AND P0, PT, R8, UR42, PT ;  /* 0x0000002a08007c0c */ /* 0x000fe2000bf06270 */
[----:B-1----:R-:W-:Y:S01]  /*13e20*/  IMAD R8, R10, UR8, RZ ;  /* 0x000000080a087c24 */ /* 0x002fe2000f8e02ff */
[----:B------:R-:W-:Y:S02]  /*13e30*/  LOP3.LUT R3, R6, R0, R3, 0xfe, !PT ;  /* 0x0000000006037212 */ /* 0x000fe400078efe03 */
[----:B------:R-:W-:Y:S01]  /*13e40*/  SEL R0, RZ, 0x40, P3 ;  /* 0x00000040ff007807 */ /* 0x000fe20001800000 */
[----:B------:R-:W-:Y:S01]  /*13e50*/  IMAD R11, R11, UR44, R8 ;  /* 0x0000002c0b0b7c24 */ /* 0x000fe2000f8e0208 */
[----:B------:R-:W-:Y:S01]  /*13e60*/  SHF.R.S32.HI R191, RZ, 0x1f, R190 ;  /* 0x0000001fffbf7819 */ /* 0x000fe200000114be */
[----:B------:R-:W-:Y:S01]  /*13e70*/  IMAD.WIDE.U32 R8, R10, UR44, R4 ;  /* 0x0000002c0a087c25 */ /* 0x000fe2000f8e0004 */
[----:B------:R-:W-:Y:S02]  /*13e80*/  LOP3.LUT R3, R3, R0, RZ, 0xfc, !PT ;  /* 0x0000000003037212 */ /* 0x000fe400078efcff */
[----:B------:R-:W-:Y:S01]  /*13e90*/  SEL R0, RZ, 0x80, P1 ;  /* 0x00000080ff007807 */ /* 0x000fe20000800000 */
[----:B------:R-:W-:-:S03]  /*13ea0*/  IMAD.WIDE R6, R7, 0x40, R190 ;  /* 0x0000004007067825 */ /* 0x000fc600078e02be */
[----:B------:R-:W-:Y:S01]  /*13eb0*/  LOP3.LUT R0, R3, R0, RZ, 0xfc, !PT ;  /* 0x0000000003007212 */ /* 0x000fe200078efcff */
[----:B------:R-:W-:Y:S01]  /*13ec0*/  IMAD.IADD R13, R9, 0x1, R11 ;  /* 0x00000001090d7824 */ /* 0x000fe200078e020b */
        /* <DEDUP_REMOVED lines=27> */
.L_x_4245:
[----:B------:R-:W-:Y:S05]  /*14080*/  BSYNC B0 ;  /* 0x0000000000007941 */ /* 0x000fea0003800000 */
.L_x_4244:
        /* <DEDUP_REMOVED lines=30> */
.L_x_4246:
[----:B------:R-:W-:Y:S05]  /*14270*/  BSYNC B0 ;  /* 0x0000000000007941 */ /* 0x000fea0003800000 */
.L_x_4239:
[----:B------:R-:W3:Y:S02]  /*14280*/  LDC R0, c[0x0][0xea8] ;  /* 0x0003aa00ff007b82 */ /* 0x000ee40000000800 */
[----:B---3--:R-:W-:-:S13]  /*14290*/  ISETP.LE.AND P0, PT, R0, UR4, PT ;  /* 0x0000000400007c0c */ /* 0x008fda000bf03270 */
[----:B------:R-:W-:Y:S05]  /*142a0*/  @!P0 BRA `(.L_x_4247) ;  /* 0xfffffecc00308947 */ /* 0x000fea000383ffff */
[----:B------:R-:W-:Y:S05]  /*142b0*/  EXIT ;  /* 0x000000000000794d */ /* 0x000fea0003800000 */
.L_x_4146:
        /* <DEDUP_REMOVED lines=13> */
[----:B------:R-:W-:Y:S01]  /*14390*/  ULDC UR5, c[0x0][0xc] ;  /* 0x0000030000057ab9 */ /* 0x000fe20000000800 */
[----:B------:R-:W-:Y:S01]  /*143a0*/  LOP3.LUT R19, R19, 0x1f, RZ, 0xc0, !PT ;  /* 0x0000001f13137812 */ /* 0x000fe200078ec0ff */
[----:B------:R-:W-:Y:S01]  /*143b0*/  IMAD.U32 R0, RZ, RZ, UR5 ;  /* 0x00000005ff007e24 */ /* 0x000fe2000f8e00ff */
[----:B------:R-:W-:Y:S01]  /*143c0*/  MOV R16, RZ ;  /* 0x000000ff00107202 */ /* 0x000fe20000000f00 */
[----:B------:R-:W-:Y:S01]  /*143d0*/  IMAD.U32 R18, RZ, RZ, UR4 ;  /* 0x00000004ff127e24 */ /* 0x000fe2000f8e00ff */
[----:B------:R-:W-:Y:S01]  /*143e0*/  ULDC.64 UR46, c[0x0][0x198] ;  /* 0x00006600002e7ab9 */ /* 0x000fe20000000a00 */
[----:B------:R-:W-:Y:S01]  /*143f0*/  IMAD.MOV.U32 R17, RZ, RZ, 0x1 ;  /* 0x00000001ff117424 */ /* 0x000fe200078e00ff */
[----:B------:R1:W-:Y:S01]  /*14400*/  STL [R1], R0 ;  /* 0x0000000001007387 */ /* 0x0003e20000100800 */
[----:B------:R-:W-:-:S05]  /*14410*/  UMOV UR61, URZ ;  /* 0x0000003f003d7c82 */ /* 0x000fca0008000000 */
.L_x_4304:
        /* <DEDUP_REMOVED lines=21> */
.L_x_4249:
[----:B------:R-:W-:Y:S01]  /*14570*/  ULDC UR11, c[0x0][0xec4] ;  /* 0x0003b100000b7ab9 */ /* 0x000fe20000000800 */
[----:B------:R-:W-:Y:S01]  /*14580*/  UMOV UR9, UR10 ;  /* 0x0000000a00097c82 */ /* 0x000fe20008000000 */
[----:B------:R-:W-:-:S11]  /*14590*/  UISETP.NE.AND UP0, UPT, UR11, 0x1, UPT ;  /* 0x000000010b00788c */ /* 0x000fd6000bf05270 */
[----:B------:R-:W-:Y:S02]  /*145a0*/  @UP0 ULDC.64 UR12, c[0x0][0xec8] ;  /* 0x0003b200000c0ab9 */ /* 0x000fe40000000a00 */
[----:B------:R-:W-:-:S04]  /*145b0*/  UIMAD.WIDE.U32 UR6, UR10, UR12, URZ ;  /* 0x0000000c0a0672a5 */ /* 0x000fc8000f8e003f */
[----:B------:R-:W-:-:S04]  /*145c0*/  @UP0 USHF.R.U32.HI UR9, URZ, UR13, UR7 ;  /* 0x0000000d3f090299 */ /* 0x000fc80008011607 */
[----:B------:R-:W-:-:S12]  /*145d0*/  UIMAD UR6, UR9, UR11, URZ ;  /* 0x0000000b090672a4 */ /* 0x000fd8000f8e023f */
.L_x_4250:
        /* <DEDUP_REMOVED lines=40> */
.L_x_4252:
[----:B------:R-:W-:-:S11]  /*14860*/  UISETP.NE.AND UP0, UPT, UR7, 0x1, UPT ;  /* 0x000000010700788c */ /* 0x000fd6000bf05270 */
[----:B------:R-:W-:Y:S02]  /*14870*/  @UP0 ULDC.64 UR16, c[0x0][0xae0] ;  /* 0x0002b80000100ab9 */ /* 0x000fe40000000a00 */
[----:B------:R-:W-:-:S04]  /*14880*/  UIMAD.WIDE.U32 UR8, UR10, UR16, URZ ;  /* 0x000000100a0872a5 */ /* 0x000fc8000f8e003f */
[----:B------:R-:W-:-:S12]  /*14890*/  @UP0 USHF.R.U32.HI UR10, URZ, UR17, UR9 ;  /* 0x000000113f0a0299 */ /* 0x000fd80008011609 */
.L_x_4253:
[----:B------:R-:W-:-:S04]  /*148a0*/  UIMAD UR10, UR10, UR7, UR7 ;  /* 0x000000070a0a72a4 */ /* 0x000fc8000f8e0207 */
[----:B------:R-:W-:-:S04]  /*148b0*/  UISETP.LT.AND UP0, UPT, UR6, UR10, UPT ;  /* 0x0000000a0600728c */ /* 0x000fc8000bf01270 */
[----:B------:R-:W-:-:S12]  /*148c0*/  USEL UR6, UR6, UR10, UP0 ;  /* 0x0000000a06067287 */ /* 0x000fd80008000000 */
.L_x_4251:
        /* <DEDUP_REMOVED lines=25> */
.L_x_4255:
[----:B------:R-:W-:-:S11]  /*14a60*/  UISETP.NE.AND UP0, UPT, UR7, 0x1, UPT ;  /* 0x000000010700788c */ /* 0x000fd6000bf05270 */
[----:B------:R-:W-:Y:S02]  /*14a70*/  @UP0 ULDC.64 UR12, c[0x0][0xae0] ;  /* 0x0002b800000c0ab9 */ /* 0x000fe40000000a00 */
[----:B------:R-:W-:-:S04]  /*14a80*/  UIMAD.WIDE.U32 UR8, UR6, UR12, URZ ;  /* 0x0000000c060872a5 */ /* 0x000fc8000f8e003f */
[----:B------:R-:W-:-:S12]  /*14a90*/  @UP0 USHF.R.U32.HI UR6, URZ, UR13, UR9 ;  /* 0x0000000d3f060299 */ /* 0x000fd80008011609 */
.L_x_4256:
[----:B------:R-:W-:-:S04]  /*14aa0*/  UIMAD UR6, UR6, UR7, URZ ;  /* 0x00000007060672a4 */ /* 0x000fc8000f8e023f */
[----:B------:R-:W-:-:S04]  /*14ab0*/  UISETP.LT.AND UP0, UPT, UR10, UR6, UPT ;  /* 0x000000060a00728c */ /* 0x000fc8000bf01270 */
[----:B------:R-:W-:-:S12]  /*14ac0*/  USEL UR10, UR10, UR6, !UP0 ;  /* 0x000000060a0a7287 */ /* 0x000fd8000c000000 */
.L_x_4254:
        /* <DEDUP_REMOVED lines=9> */
[----:B------:R-:W-:Y:S01]  /*14b60*/  ISETP.NE.AND P0, PT, R19, RZ, PT ;  /* 0x000000ff1300720c */ /* 0x000fe20003f05270 */
[----:B------:R-:W-:-:S12]  /*14b70*/  IMAD.MOV.U32 R13, RZ, RZ, R18 ;  /* 0x000000ffff0d7224 */ /* 0x000fd800078e0012 */
[----:B------:R-:W-:Y:S05]  /*14b80*/  @P0 BRA `(.L_x_4259) ;  /* 0x0000002800c80947 */ /* 0x000fea0003800000 */
[----:B------:R-:W2:Y:S01]  /*14b90*/  LDL R0, [R1] ;  /* 0x0000000001007983 */ /* 0x000ea20000100800 */
[----:B------:R-:W-:Y:S01]  /*14ba0*/  VOTEU.ANY UR6, UPT, PT ;  /* 0x0000000000067886 */ /* 0x000fe200038e0100 */
[----:B------:R-:W1:Y:S01]  /*14bb0*/  LDC.64 R2, c[0x0][0xef0] ;  /* 0x0003bc00ff027b82 */ /* 0x000e620000000a00 */
[----:B------:R-:W3:Y:S01]  /*14bc0*/  S2R R5, SR_LANEID ;  /* 0x0000000000057919 */ /* 0x000ee20000000000 */
[----:B--2---:R-:W-:Y:S02]  /*14bd0*/  R2UR UR7, R0 ;  /* 0x00000000000772ca */ /* 0x004fe400000e0000 */
[----:B------:R-:W3:Y:S02]  /*14be0*/  FLO.U32 R0, UR6 ;  /* 0x0000000600007d00 */ /* 0x000ee400080e0000 */
[----:B---3--:R-:W-:-:S06]  /*14bf0*/  ISETP.EQ.U32.AND P0, PT, R0, R5, PT ;  /* 0x000000050000720c */ /* 0x008fcc0003f02070 */
[----:B------:R-:W1:Y:S07]  /*14c00*/  POPC R5, UR6 ;  /* 0x0000000600057d09 */ /* 0x000e6e0008000000 */
[----:B-1----:R-:W2:Y:S01]  /*14c10*/  @P0 ATOMG.E.ADD.STRONG.GPU PT, R3, desc[UR54][R2.64], R5 ;  /* 0x00000005020309a8 */ /* 0x002ea200081ee1f6 */
[----:B------:R-:W1:Y:S02]  /*14c20*/  S2R R4, SR_LTMASK ;  /* 0x0000000000047919 */ /* 0x000e640000003900 */
[----:B-1----:R-:W-:-:S04]  /*14c30*/  LOP3.LUT R4, R4, UR6, RZ, 0xc0, !PT ;  /* 0x0000000604047c12 */ /* 0x002fc8000f8ec0ff */
[----:B------:R-:W1:Y:S01]  /*14c40*/  POPC R13, R4 ;  /* 0x00000004000d7309 */ /* 0x000e620000000000 */
[----:B--2---:R-:W1:Y:S02]  /*14c50*/  SHFL.IDX PT, R0, R3, R0, 0x1f ;  /* 0x00001f0003007589 */ /* 0x004e6400000e0000 */
[----:B-1----:R-:W-:Y:S01]  /*14c60*/  IADD3 R13, R0, UR7, R13 ;  /* 0x00000007000d7c10 */ /* 0x002fe2000fffe00d */
[----:B------:R-:W-:Y:S06]  /*14c70*/  BRA `(.L_x_4259) ;  /* 0x00000028008c7947 */ /* 0x000fec0003800000 */
.L_x_4258:
        /* <DEDUP_REMOVED lines=12> */
[----:B------:R-:W-:Y:S01]  /*14d40*/  MOV R8, 0x70 ;  /* 0x0000007000087802 */ /* 0x000fe20000000f00 */
[----:B------:R-:W1:Y:S01]  /*14d50*/  LDC.64 R2, c[0x4][R2] ;  /* 0x0100000002027b82 */ /* 0x000e620000000a00 */
        /* <DEDUP_REMOVED lines=8> */
[----:B-1----:R-:W-:Y:S05]  /*14de0*/  CALL.ABS.NOINC R2 ;  /* 0x0000000002007343 */ /* 0x002fea0003c00000 */
.L_x_4260:
        /* <DEDUP_REMOVED lines=20> */
.L_x_4262:
        /* <DEDUP_REMOVED lines=16> */
.L_x_4261:
[----:B------:R-:W-:Y:S01]  /*15030*/  ULDC.64 UR4, c[0x0][0xaf0] ;  /* 0x0002bc0000047ab9 */ /* 0x000fe20000000a00 */
[----:B------:R-:W-:Y:S01]  /*15040*/  IMAD.U32 R5, RZ, RZ, UR59 ;  /* 0x0000003bff057e24 */ /* 0x000fe2000f8e00ff */
[----:B------:R-:W-:Y:S01]  /*15050*/  ISETP.NE.U32.AND P0, PT, RZ, UR4, PT ;  /* 0x00000004ff007c0c */ /* 0x000fe2000bf05070 */
[----:B------:R-:W1:Y:S01]  /*15060*/  LDC R0, c[0x0][0x428] ;  /* 0x00010a00ff007b82 */ /* 0x000e620000000800 */
[----:B------:R-:W-:Y:S02]  /*15070*/  MOV R6, UR59 ;  /* 0x0000003b00067c02 */ /* 0x000fe40008000f00 */
        /* <DEDUP_REMOVED lines=9> */
[----:B------:R-:W-:Y:S01]  /*15110*/  IMAD.U32 R10, RZ, RZ, UR60 ;  /* 0x0000003cff0a7e24 */ /* 0x000fe2000f8e00ff */
[----:B--2---:R-:W1:Y:S03]  /*15120*/  LDC.64 R2, c[0x0][0x3f8] ;  /* 0x0000fe00ff027b82 */ /* 0x004e660000000a00 */
[----:B------:R-:W-:-:S06]  /*15130*/  VIADD R10, R10, 0xffffffff ;  /* 0xffffffff0a0a7836 */ /* 0x000fcc0000000000 */
[----:B------:R-:W-:Y:S01]  /*15140*/  VOTEU.ALL UP1, P1 ;  /* 0x00000000003f7886 */ /* 0x000fe20000820000 */
[----:B------:R-:W2:Y:S04]  /*15150*/  @P0 LDC R4, c[0x0][0x42c] ;  /* 0x00010b00ff040b82 */ /* 0x000ea80000000800 */
        /* <DEDUP_REMOVED lines=10> */
.L_x_4317:
[----:B------:R-:W-:Y:S01]  /*15200*/  UMOV UR4, 0xffffffff ;  /* 0xffffffff00047882 */ /* 0x000fe20000000000 */
[----:B------:R-:W-:Y:S02]  /*15210*/  SHF.R.S32.HI R7, RZ, 0x1f, R6 ;  /* 0x0000001fff077819 */ /* 0x000fe40000011406 */
[----:B------:R-:W-:Y:S05]  /*15220*/  BRA.DIV UR4, `(.L_x_4264) ;  /* 0x0000002e04347947 */ /* 0x000fea000b800000 */
[----:B------:R-:W-:-:S13]  /*15230*/  ELECT P6, URZ, PT ;  /* 0x00000000003f782f */ /* 0x000fda00038c0000 */
.L_x_4320:
        /* <DEDUP_REMOVED lines=21> */
.L_x_4266:
[----:B-1----:R-:W-:Y:S01]  /*15390*/  LEA R8, R16, UR38, 0x3 ;  /* 0x0000002610087c11 */ /* 0x002fe2000f8e18ff */
[----:B------:R-:W1:Y:S01]  /*153a0*/  S2R R9, SR_TID.X ;  /* 0x0000000000097919 */ /* 0x000e620000002100 */
[----:B------:R-:W-:-:S04]  /*153b0*/  SHF.L.U32 R5, R17, 0x1f, RZ ;  /* 0x0000001f11057819 */ /* 0x000fc800000006ff */
[----:B------:R-:W2:Y:S01]  /*153c0*/  SYNCS.PHASECHK.TRANS64.TRYWAIT P2, [R8+URZ+0x38840], R5 ;  /* 0x03884005080075a7 */ /* 0x000ea2000804017f */
[----:B-1----:R-:W-:-:S04]  /*153d0*/  LOP3.LUT R9, R9, 0x7f, RZ, 0xc0, !PT ;  /* 0x0000007f09097812 */ /* 0x002fc800078ec0ff */
[----:B------:R-:W-:Y:S01]  /*153e0*/  ISETP.NE.AND P3, PT, R9, RZ, PT ;  /* 0x000000ff0900720c */ /* 0x000fe20003f65270 */
[----:B--2---:R-:W-:-:S12]  /*153f0*/  @!P2 BRA `(.L_x_4267) ;  /* 0x0000002800e0a947 */ /* 0x004fd80003800000 */
.L_x_4321:
[----:B------:R-:W-:Y:S05]  /*15400*/  @P3 BRA `(.L_x_4268) ;  /* 0x0000000000143947 */ /* 0x000fea0003800000 */
[----:B------:R-:W-:Y:S01]  /*15410*/  ISETP.NE.AND P2, PT, R19, RZ, PT ;  /* 0x000000ff1300720c */ /* 0x000fe20003f45270 */
[----:B-1----:R-:W-:-:S04]  /*15420*/  IMAD.MOV.U32 R5, RZ, RZ, 0x2000 ;  /* 0x00002000ff057424 */ /* 0x002fc800078e00ff */
[----:B------:R2:W-:Y:S08]  /*15430*/  SYNCS.ARRIVE.TRANS64 RZ, [R8+URZ+0x38830], R5 ;  /* 0x0388300508ff79a7 */ /* 0x0005f0000800003f */
[----:B------:R-:W-:Y:S05]  /*15440*/  @!P2 BRA `(.L_x_4268) ;  /* 0x000000000004a947 */ /* 0x000fea0003800000 */
[----:B------:R-:W-:Y:S01]  /*15450*/  BPT.TRAP 0x1 ;  /* 0x000000040000795c */ /* 0x000fe20000300000 */
.L_x_4268:
        /* <DEDUP_REMOVED lines=16> */
.L_x_4265:
[----:B------:R-:W-:Y:S05]  /*15560*/  WARPSYNC.ALL ;  /* 0x0000000000007948 */ /* 0x000fea0003800000 */
[----:B------:R-:W-:Y:S01]  /*15570*/  BAR.SYNC.DEFER_BLOCKING 0x8, 0xa0 ;  /* 0x0202800000007b1d */ /* 0x000fe20000010000 */
[----:B------:R-:W-:-:S05]  /*15580*/  ELECT P2, URZ, PT ;  /* 0x00000000003f782f */ /* 0x000fca0003840000 */
[----:B------:R-:W-:Y:S08]  /*15590*/  BSSY B0, `(.L_x_4269) ;  /* 0x0000041000007945 */ /* 0x000ff00003800000 */
[----:B------:R-:W-:Y:S05]  /*155a0*/  @!P2 BRA `(.L_x_4270) ;  /* 0x0000000000fca947 */ /* 0x000fea0003800000 */
[----:B------:R-:W-:Y:S01]  /*155b0*/  UIADD3 UR14, UP0, UR46, 0x270, URZ ;  /* 0x000002702e0e7890 */ /* 0x000fe2000ff1e03f */
[----:B-12---:R-:W-:Y:S01]  /*155c0*/  IMAD.MOV.U32 R5, RZ, RZ, 0x2000 ;  /* 0x00002000ff057424 */ /* 0x006fe200078e00ff */
[----:B------:R-:W-:Y:S02]  /*155d0*/  UIADD3 UR16, UR38, 0x20400, URZ ;  /* 0x0002040026107890 */ /* 0x000fe4000fffe03f */
[----:B------:R-:W-:Y:S01]  /*155e0*/  UIADD3.X UR15, URZ, UR47, URZ, UP0, !UPT ;  /* 0x0000002f3f0f7290 */ /* 0x000fe200087fe43f */
[----:B------:R1:W-:Y:S01]  /*155f0*/  SYNCS.ARRIVE.TRANS64 RZ, [UR38+0x38800], R5 ;  /* 0x03880005ffff79a7 */ /* 0x0003e20008000026 */
[----:B------:R-:W-:Y:S02]  /*15600*/  UIADD3 UR4, UP0, UR46, 0x770, URZ ;  /* 0x000007702e047890 */ /* 0x000fe4000ff1e03f */
[----:B------:R-:W-:Y:S02]  /*15610*/  UIADD3 UR17, UR38, 0x38800, URZ ;  /* 0x0003880026117890 */ /* 0x000fe4000fffe03f */
[----:B------:R-:W-:-:S02]  /*15620*/  UIADD3 UR8, UR38, 0x26400, URZ ;  /* 0x0002640026087890 */ /* 0x000fc4000fffe03f */
[----:B------:R-:W-:Y:S01]  /*15630*/  UIADD3 UR9, UR38, 0x38810, URZ ;  /* 0x0003881026097890 */ /* 0x000fe2000fffe03f */
[----:B-1----:R-:W-:Y:S01]  /*15640*/  IMAD.MOV.U32 R5, RZ, RZ, 0x10000 ;  /* 0x00010000ff057424 */ /* 0x002fe200078e00ff */
[----:B------:R-:W-:Y:S02]  /*15650*/  UIADD3.X UR5, URZ, UR47, URZ, UP0, !UPT ;  /* 0x0000002f3f057290 */ /* 0x000fe400087fe43f */
[----:B------:R-:W-:Y:S01]  /*15660*/  UIADD3 UR24, UR38, 0x28400, URZ ;  /* 0x0002840026187890 */ /* 0x000fe2000fffe03f */
[----:B------:R-:W-:Y:S01]  /*15670*/  UMOV UR6, 0x0 ;  /* 0x0000000000067882 */ /* 0x000fe20000000000 */
[----:B------:R-:W-:Y:S01]  /*15680*/  UMOV UR7, 0x12f00000 ;  /* 0x12f0000000077882 */ /* 0x000fe20000000000 */
[----:B------:R-:W-:Y:S01]  /*15690*/  UMOV UR18, URZ ;  /* 0x0000003f00127c82 */ /* 0x000fe20008000000 */
[----:B------:R-:W-:Y:S01]  /*156a0*/  UMOV UR19, UR57 ;  /* 0x0000003900137c82 */ /* 0x000fe20008000000 */
[----:B------:R-:W-:Y:S01]  /*156b0*/  UMOV UR20, UR58 ;  /* 0x0000003a00147c82 */ /* 0x000fe20008000000 */
[----:B------:R-:W-:Y:S01]  /*156c0*/  UMOV UR21, UR59 ;  /* 0x0000003b00157c82 */ /* 0x000fe20008000000 */
[----:B------:R-:W-:Y:S01]  /*156d0*/  UMOV UR11, UR57 ;  /* 0x00000039000b7c82 */ /* 0x000fe20008000000 */
[----:B------:R1:W-:Y:S01]  /*156e0*/  UTMALDG.4D [UR16], [UR14], desc[UR6] ;  /* 0x000006100e0075b4 */ /* 0x0003e20008019000 */
[----:B------:R-:W-:Y:S01]  /*156f0*/  UMOV UR12, UR58 ;  /* 0x0000003a000c7c82 */ /* 0x000fe20008000000 */
[----:B------:R-:W-:Y:S01]  /*15700*/  UMOV UR13, UR59 ;  /* 0x0000003b000d7c82 */ /* 0x000fe20008000000 */
[----:B------:R-:W-:Y:S01]  /*15710*/  UMOV UR10, UR18 ;  /* 0x00000012000a7c82 */ /* 0x000fe20008000000 */
[----:B------:R3:W-:Y:S01]  /*15720*/  SYNCS.ARRIVE.TRANS64 RZ, [UR38+0x38810], R5 ;  /* 0x03881005ffff79a7 */ /* 0x0007e20008000026 */
[----:B------:R-:W-:Y:S01]  /*15730*/  UMOV UR26, 0x40 ;  /* 0x00000040001a7882 */ /* 0x000fe20000000000 */
[----:B------:R-:W-:Y:S01]  /*15740*/  UMOV UR27, UR57 ;  /* 0x00000039001b7c82 */ /* 0x000fe20008000000 */
[----:B------:R-:W-:Y:S01]  /*15750*/  UMOV UR28, UR58 ;  /* 0x0000003a001c7c82 */ /* 0x000fe20008000000 */
[----:B------:R-:W-:Y:S01]  /*15760*/  UMOV UR29, UR59 ;  /* 0x0000003b001d7c82 */ /* 0x000fe20008000000 */
[----:B------:R-:W-:Y:S01]  /*15770*/  UIADD3 UR48, UR38, 0x2a400, URZ ;  /* 0x0002a40026307890 */ /* 0x000fe2000fffe03f */
[----:B------:R2:W-:Y:S01]  /*15780*/  UTMALDG.4D [UR8], [UR4], desc[UR6] ;  /* 0x00000608040075b4 */ /* 0x0005e20008019000 */
[----:B------:R-:W-:Y:S01]  /*15790*/  UMOV UR25, UR9 ;  /* 0x0000000900197c82 */ /* 0x000fe20008000000 */
[----:B------:R-:W-:-:S02]  /*157a0*/  UIADD3 UR40, UR38, 0x2c400, URZ ;  /* 0x0002c40026287890 */ /* 0x000fc4000fffe03f */
[----:B------:R-:W-:Y:S01]  /*157b0*/  UIADD3 UR32, UR38, 0x2e400, URZ ;  /* 0x0002e40026207890 */ /* 0x000fe2000fffe03f */
[----:B------:R-:W-:Y:S01]  /*157c0*/  UMOV UR50, 0x80 ;  /* 0x0000008000327882 */ /* 0x000fe20000000000 */
[----:B------:R-:W-:Y:S01]  /*157d0*/  UMOV UR51, UR57 ;  /* 0x0000003900337c82 */ /* 0x000fe20008000000 */
[----:B------:R4:W-:Y:S01]  /*157e0*/  UTMALDG.4D [UR24], [UR4], desc[UR6] ;  /* 0x00000618040075b4 */ /* 0x0009e20008019000 */
[----:B------:R-:W-:Y:S01]  /*157f0*/  UMOV UR52, UR58 ;  /* 0x0000003a00347c82 */ /* 0x000fe20008000000 */
[----:B------:R-:W-:Y:S01]  /*15800*/  UMOV UR53, UR59 ;  /* 0x0000003b00357c82 */ /* 0x000fe20008000000 */
[----:B------:R-:W-:Y:S01]  /*15810*/  UMOV UR49, UR9 ;  /* 0x0000000900317c82 */ /* 0x000fe20008000000 */
[----:B------:R-:W-:Y:S01]  /*15820*/  UMOV UR42, 0xc0 ;  /* 0x000000c0002a7882 */ /* 0x000fe20000000000 */
[----:B------:R-:W-:Y:S01]  /*15830*/  UMOV UR43, UR57 ;  /* 0x00000039002b7c82 */ /* 0x000fe20008000000 */
[----:B------:R-:W-:Y:S01]  /*15840*/  UMOV UR44, UR58 ;  /* 0x0000003a002c7c82 */ /* 0x000fe20008000000 */
[----:B------:R-:W-:Y:S01]  /*15850*/  UMOV UR45, UR59 ;  /* 0x0000003b002d7c82 */ /* 0x000fe20008000000 */
[----:B-1----:R-:W-:Y:S01]  /*15860*/  UIADD3 UR16, UR38, 0x32400, URZ ;  /* 0x0003240026107890 */ /* 0x002fe2000fffe03f */
[----:B------:R3:W-:Y:S01]  /*15870*/  UTMALDG.4D [UR48], [UR4], desc[UR6] ;  /* 0x00000630040075b4 */ /* 0x0007e20008019000 */
[----:B------:R-:W-:Y:S01]  /*15880*/  UMOV UR41, UR9 ;  /* 0x0000000900297c82 */ /* 0x000fe20008000000 */
[----:B------:R-:W-:Y:S01]  /*15890*/  UMOV UR34, 0x100 ;  /* 0x0000010000227882 */ /* 0x000fe20000000000 */
[----:B------:R-:W-:Y:S01]  /*158a0*/  UMOV UR35, UR57 ;  /* 0x0000003900237c82 */ /* 0x000fe20008000000 */
[----:B------:R-:W-:Y:S01]  /*158b0*/  UMOV UR36, UR58 ;  /* 0x0000003a00247c82 */ /* 0x000fe20008000000 */
[----:B------:R-:W-:Y:S01]  /*158c0*/  UMOV UR37, UR59 ;  /* 0x0000003b00257c82 */ /* 0x000fe20008000000 */
[----:B------:R-:W-:Y:S01]  /*158d0*/  UMOV UR33, UR9 ;  /* 0x0000000900217c82 */ /* 0x000fe20008000000 */
[----:B------:R-:W-:Y:S01]  /*158e0*/  UMOV UR18, 0x180 ;  /* 0x0000018000127882 */ /* 0x000fe20000000000 */
[----:B------:R3:W-:Y:S01]  /*158f0*/  UTMALDG.4D [UR40], [UR4], desc[UR6] ;  /* 0x00000628040075b4 */ /* 0x0007e20008019000 */
[----:B--2---:R-:W-:Y:S01]  /*15900*/  UIADD3 UR8, UR38, 0x34400, URZ ;  /* 0x0003440026087890 */ /* 0x004fe2000fffe03f */
[----:B------:R-:W-:Y:S01]  /*15910*/  UMOV UR17, UR9 ;  /* 0x0000000900117c82 */ /* 0x000fe20008000000 */
[----:B------:R-:W-:Y:S01]  /*15920*/  UMOV UR10, 0x1c0 ;  /* 0x000001c0000a7882 */ /* 0x000fe20000000000 */
[----:B------:R3:W-:Y:S01]  /*15930*/  UTMALDG.4D [UR32], [UR4], desc[UR6] ;  /* 0x00000620040075b4 */ /* 0x0007e20008019000 */
[----:B----4-:R-:W-:Y:S01]  /*15940*/  UIADD3 UR24, UR38, 0x30400, URZ ;  /* 0x0003040026187890 */ /* 0x010fe2000fffe03f */
[----:B------:R-:W-:-:S08]  /*15950*/  UMOV UR26, 0x140 ;  /* 0x00000140001a7882 */ /* 0x000fd00000000000 */
[----:B------:R3:W-:Y:S01]  /*15960*/  UTMALDG.4D [UR24], [UR4], desc[UR6] ;  /* 0x00000618040075b4 */ /* 0x0007e20008019000 */
[----:B------:R3:W-:Y:S01]  /*15970*/  UTMALDG.4D [UR16], [UR4], desc[UR6] ;  /* 0x00000610040075b4 */ /* 0x0007e20008019000 */
[----:B------:R3:W-:Y:S02]  /*15980*/  UTMALDG.4D [UR8], [UR4], desc[UR6] ;  /* 0x00000608040075b4 */ /* 0x0007e40008019000 */
[----:B---3--:R-:W-:Y:S01]  /*15990*/  NOP ;  /* 0x0000000000007918 */ /* 0x008fe20000000000 */
.L_x_4270:
[----:B------:R-:W-:Y:S05]  /*159a0*/  BSYNC B0 ;  /* 0x0000000000007941 */ /* 0x000fea0003800000 */
.L_x_4269:
[----:B------:R-:W-:-:S04]  /*159b0*/  UIADD3 UR61, UR61, 0x1, URZ ;  /* 0x000000013d3d7890 */ /* 0x000fc8000fffe03f */
[----:B------:R-:W-:-:S04]  /*159c0*/  ULEA.HI UR4, UR61, UR61, URZ, 0x1 ;  /* 0x0000003d3d047291 */ /* 0x000fc8000f8f083f */
[----:B------:R-:W-:-:S04]  /*159d0*/  ULOP3.LUT UR4, UR4, 0xfffffffe, URZ, 0xc0, !UPT ;  /* 0xfffffffe04047892 */ /* 0x000fc8000f8ec03f */
[----:B------:R-:W-:-:S06]  /*159e0*/  UIADD3 UR4, UR61, -UR4, URZ ;  /* 0x800000043d047290 */ /* 0x000fcc000fffe03f */
[----:B-12---:R-:W-:-:S05]  /*159f0*/  IMAD.U32 R5, RZ, RZ, UR4 ;  /* 0x00000004ff057e24 */ /* 0x006fca000f8e00ff */
[----:B------:R-:W-:-:S04]  /*15a00*/  SHF.L.U32 R5, R5, 0x1f, RZ ;  /* 0x0000001f05057819 */ /* 0x000fc800000006ff */
[----:B------:R-:W1:Y:S02]  /*15a10*/  SYNCS.PHASECHK.TRANS64.TRYWAIT P2, [UR38+0x38820], R5 ;  /* 0x03882005ff0075a7 */ /* 0x000e640008040166 */
[----:B-1----:R-:W-:Y:S05]  /*15a20*/  @!P2 BRA `(.L_x_4271) ;  /* 0x000000240068a947 */ /* 0x002fea0003800000 */
.L_x_4322:
        /* <DEDUP_REMOVED lines=10> */
.L_x_4323:
[----:B------:R-:W-:Y:S05]  /*15ad0*/  @P3 BRA `(.L_x_4275) ;  /* 0x0000000000143947 */ /* 0x000fea0003800000 */
[----:B------:R-:W-:Y:S01]  /*15ae0*/  ISETP.NE.AND P2, PT, R19, RZ, PT ;  /* 0x000000ff1300720c */ /* 0x000fe20003f45270 */
[----:B-1----:R-:W-:-:S04]  /*15af0*/  IMAD.MOV.U32 R8, RZ, RZ, 0x10000 ;  /* 0x00010000ff087424 */ /* 0x002fc800078e00ff */
[----:B------:R2:W-:Y:S08]  /*15b00*/  SYNCS.ARRIVE.TRANS64 RZ, [R5+URZ+0x38850], R8 ;  /* 0x0388500805ff79a7 */ /* 0x0005f0000800003f */
[----:B------:R-:W-:Y:S05]  /*15b10*/  @!P2 BRA `(.L_x_4275) ;  /* 0x000000000004a947 */ /* 0x000fea0003800000 */
[----:B------:R-:W-:Y:S01]  /*15b20*/  BPT.TRAP 0x1 ;  /* 0x000000040000795c */ /* 0x000fe20000300000 */
.L_x_4275:
        /* <DEDUP_REMOVED lines=26> */
[----:B------:R3:W-:Y:S02]  /*15cd0*/  UTMALDG.4D [UR8], [UR14], desc[UR6] ;  /* 0x000006080e0075b4 */ /* 0x0007e40008019000 */
[----:B---3--:R-:W-:Y:S01]  /*15ce0*/  UMOV UR8, UR18 ;  /* 0x0000001200087c82 */ /* 0x008fe20008000000 */
[----:B------:R-:W-:Y:S01]  /*15cf0*/  UMOV UR10, UR21 ;  /* 0x00000015000a7c82 */ /* 0x000fe20008000000 */
[----:B------:R-:W-:Y:S01]  /*15d00*/  UIADD3 UR18, UR16, 0xa400, URZ ;  /* 0x0000a40010127890 */ /* 0x000fe2000fffe03f */
[----:B------:R3:W-:Y:S02]  /*15d10*/  UTMALDG.4D [UR8], [UR14], desc[UR6] ;  /* 0x000006080e0075b4 */ /* 0x0007e40008019000 */
[----:B---3--:R-:W-:Y:S01]  /*15d20*/  UMOV UR8, UR19 ;  /* 0x0000001300087c82 */ /* 0x008fe20008000000 */
[----:B------:R-:W-:Y:S01]  /*15d30*/  UMOV UR10, UR22 ;  /* 0x00000016000a7c82 */ /* 0x000fe20008000000 */
[----:B------:R-:W-:Y:S01]  /*15d40*/  UIADD3 UR19, UR16, 0xc400, URZ ;  /* 0x0000c40010137890 */ /* 0x000fe2000fffe03f */
[----:B------:R3:W-:Y:S01]  /*15d50*/  UTMALDG.4D [UR8], [UR14], desc[UR6] ;  /* 0x000006080e0075b4 */ /* 0x0007e20008019000 */
[----:B------:R-:W-:Y:S01]  /*15d60*/  UIADD3 UR16, UR16, 0xe400, URZ ;  /* 0x0000e40010107890 */ /* 0x000fe2000fffe03f */
[----:B---3--:R-:W-:Y:S01]  /*15d70*/  UMOV UR8, UR17 ;  /* 0x0000001100087c82 */ /* 0x008fe20008000000 */
[----:B------:R-:W-:Y:S01]  /*15d80*/  UMOV UR10, UR23 ;  /* 0x00000017000a7c82 */ /* 0x000fe20008000000 */
[----:B------:R-:W-:Y:S01]  /*15d90*/  UMOV UR17, 0x180 ;  /* 0x0000018000117882 */ /* 0x000fe20000000000 */
[----:B------:R3:W-:Y:S02]  /*15da0*/  UTMALDG.4D [UR8], [UR14], desc[UR6] ;  /* 0x000006080e0075b4 */ /* 0x0007e40008019000 */
[----:B---3--:R-:W-:Y:S01]  /*15db0*/  UMOV UR8, UR18 ;  /* 0x0000001200087c82 */ /* 0x008fe20008000000 */
[----:B------:R-:W-:-:S02]  /*15dc0*/  UMOV UR10, UR24 ;  /* 0x00000018000a7c82 */ /* 0x000fc40008000000 */
[----:B------:R3:W-:Y:S02]  /*15dd0*/  UTMALDG.4D [UR8], [UR14], desc[UR6] ;  /* 0x000006080e0075b4 */ /* 0x0007e40008019000 */
[----:B---3--:R-:W-:Y:S01]  /*15de0*/  UMOV UR8, UR19 ;  /* 0x0000001300087c82 */ /* 0x008fe20008000000 */
[----:B------:R-:W-:Y:S01]  /*15df0*/  UMOV UR10, UR17 ;  /* 0x00000011000a7c82 */ /* 0x000fe20008000000 */
[----:B------:R-:W-:Y:S01]  /*15e00*/  UMOV UR17, 0x1c0 ;  /* 0x000001c000117882 */ /* 0x000fe20000000000 */
[----:B------:R3:W-:Y:S02]  /*15e10*/  UTMALDG.4D [UR8], [UR14], desc[UR6] ;  /* 0x000006080e0075b4 */ /* 0x0007e40008019000 */
[----:B---3--:R-:W-:Y:S01]  /*15e20*/  UMOV UR8, UR16 ;  /* 0x0000001000087c82 */ /* 0x008fe20008000000 */
[----:B------:R-:W-:Y:S02]  /*15e30*/  UMOV UR10, UR17 ;  /* 0x00000011000a7c82 */ /* 0x000fe40008000000 */
[----:B------:R3:W-:Y:S02]  /*15e40*/  UTMALDG.4D [UR8], [UR14], desc[UR6] ;  /* 0x000006080e0075b4 */ /* 0x0007e40008019000 */
[----:B---3--:R-:W-:Y:S01]  /*15e50*/  NOP ;  /* 0x0000000000007918 */ /* 0x008fe20000000000 */
.L_x_4273:
[----:B------:R-:W-:Y:S05]  /*15e60*/  BSYNC B0 ;  /* 0x0000000000007941 */ /* 0x000fea0003800000 */
.L_x_4272:
[----:B------:R-:W-:-:S04]  /*15e70*/  UIADD3 UR6, UR60, -0x2, URZ ;  /* 0xfffffffe3c067890 */ /* 0x000fc8000fffe03f */
[----:B------:R-:W-:-:S06]  /*15e80*/  UISETP.GE.AND UP0, UPT, UR6, UR39, UPT ;  /* 0x000000270600728c */ /* 0x000fcc000bf06270 */
[----:B------:R-:W-:-:S13]  /*15e90*/  PLOP3.LUT P2, PT, PT, PT, UP0, 0x80, 0x0 ;  /* 0x000000000000781c */ /* 0x000fda0003f4f008 */
[----:B------:R-:W-:Y:S05]  /*15ea0*/  @!P2 BRA `(.L_x_4276) ;  /* 0x0000001400a4a947 */ /* 0x000fea0003800000 */
[----:B------:R-:W-:Y:S02]  /*15eb0*/  LOP3.LUT R9, RZ, UR39, RZ, 0x33, !PT ;  /* 0x00000027ff097c12 */ /* 0x000fe4000f8e33ff */
[----:B-12---:R-:W-:-:S04]  /*15ec0*/  IADD3 R8, RZ, -UR60, RZ ;  /* 0x8000003cff087c10 */ /* 0x006fc8000fffe0ff */
[----:B------:R-:W-:Y:S01]  /*15ed0*/  VIADDMNMX R9, R8, 0x1, R9, !PT ;  /* 0x0000000108097846 */ /* 0x000fe20007800109 */
[----:B------:R-:W-:-:S04]  /*15ee0*/  IMAD.U32 R8, RZ, RZ, UR6 ;  /* 0x00000006ff087e24 */ /* 0x000fc8000f8e00ff */
        /* <DEDUP_REMOVED lines=30> */
.L_x_4280:
[----:B-1----:R-:W-:Y:S01]  /*160d0*/  LEA R2, R16, UR38, 0x3 ;  /* 0x0000002610027c11 */ /* 0x002fe2000f8e18ff */
[----:B------:R-:W1:Y:S01]  /*160e0*/  S2R R5, SR_TID.X ;  /* 0x0000000000057919 */ /* 0x000e620000002100 */
[----:B------:R-:W-:-:S04]  /*160f0*/  SHF.L.U32 R3, R17, 0x1f, RZ ;  /* 0x0000001f11037819 */ /* 0x000fc800000006ff */
[----:B------:R-:W2:Y:S01]  /*16100*/  SYNCS.PHASECHK.TRANS64.TRYWAIT P3, [R2+URZ+0x38840], R3 ;  /* 0x03884003020075a7 */ /* 0x000ea2000806017f */
[----:B-1----:R-:W-:-:S04]  /*16110*/  LOP3.LUT R5, R5, 0x7f, RZ, 0xc0, !PT ;  /* 0x0000007f05057812 */ /* 0x002fc800078ec0ff */
[----:B------:R-:W-:Y:S01]  /*16120*/  ISETP.NE.AND P2, PT, R5, RZ, PT ;  /* 0x000000ff0500720c */ /* 0x000fe20003f45270 */
[----:B--2---:R-:W-:-:S12]  /*16130*/  @!P3 BRA `(.L_x_4281) ;  /* 0x0000001c00d0b947 */ /* 0x004fd80003800000 */
.L_x_4324:
[----:B------:R-:W-:Y:S05]  /*16140*/  @P2 BRA `(.L_x_4282) ;  /* 0x0000000000142947 */ /* 0x000fea0003800000 */
[----:B------:R-:W-:Y:S01]  /*16150*/  ISETP.NE.AND P3, PT, R19, RZ, PT ;  /* 0x000000ff1300720c */ /* 0x000fe20003f65270 */
[----:B------:R-:W-:-:S04]  /*16160*/  IMAD.MOV.U32 R5, RZ, RZ, 0x2000 ;  /* 0x00002000ff057424 */ /* 0x000fc800078e00ff */
[----:B------:R2:W-:Y:S08]  /*16170*/  SYNCS.ARRIVE.TRANS64 RZ, [R2+URZ+0x38830], R5 ;  /* 0x0388300502ff79a7 */ /* 0x0005f0000800003f */
[----:B------:R-:W-:Y:S05]  /*16180*/  @!P3 BRA `(.L_x_4282) ;  /* 0x000000000004b947 */ /* 0x000fea0003800000 */
[----:B------:R-:W-:Y:S01]  /*16190*/  BPT.TRAP 0x1 ;  /* 0x000000040000795c */ /* 0x000fe20000300000 */
.L_x_4282:
        /* <DEDUP_REMOVED lines=17> */
.L_x_4325:
[----:B------:R-:W-:Y:S05]  /*162b0*/  @P2 BRA `(.L_x_4284) ;  /* 0x0000000000142947 */ /* 0x000fea0003800000 */
[----:B------:R-:W-:Y:S01]  /*162c0*/  ISETP.NE.AND P2, PT, R19, RZ, PT ;  /* 0x000000ff1300720c */ /* 0x000fe20003f45270 */
[----:B-1-3--:R-:W-:-:S04]  /*162d0*/  IMAD.MOV.U32 R3, RZ, RZ, 0x10000 ;  /* 0x00010000ff037424 */ /* 0x00afc800078e00ff */
[----:B------:R4:W-:Y:S08]  /*162e0*/  SYNCS.ARRIVE.TRANS64 RZ, [R2+URZ+0x38850], R3 ;  /* 0x0388500302ff79a7 */ /* 0x0009f0000800003f */
[----:B------:R-:W-:Y:S05]  /*162f0*/  @!P2 BRA `(.L_x_4284) ;  /* 0x000000000004a947 */ /* 0x000fea0003800000 */
[----:B------:R-:W-:Y:S01]  /*16300*/  BPT.TRAP 0x1 ;  /* 0x000000040000795c */ /* 0x000fe20000300000 */
.L_x_4284:
        /* <DEDUP_REMOVED lines=50> */
.L_x_4279:
[----:B------:R-:W-:Y:S05]  /*16630*/  BSYNC B0 ;  /* 0x0000000000007941 */ /* 0x000fea0003800000 */
.L_x_4278:
[----:B------:R-:W-:-:S06]  /*16640*/  UIADD3 UR6, UR60, -0x3, URZ ;  /* 0xfffffffd3c067890 */ /* 0x000fcc000fffe03f */
[----:B------:R-:W-:-:S07]  /*16650*/  IMAD.U32 R8, RZ, RZ, UR6 ;  /* 0x00000006ff087e24 */ /* 0x000fce000f8e00ff */
.L_x_4277:
[----:B------:R-:W-:Y:S01]  /*16660*/  ULOP3.LUT UR6, URZ, UR60, URZ, 0x33, !UPT ;  /* 0x0000003c3f067292 */ /* 0x000fe2000f8e333f */
[----:B------:R-:W-:Y:S01]  /*16670*/  VIADD R9, R9, 0xfffffffe ;  /* 0xfffffffe09097836 */ /* 0x000fe20000000000 */
[----:B------:R-:W-:Y:S04]  /*16680*/  BSSY B0, `(.L_x_4276) ;  /* 0x00000eb000007945 */ /* 0x000fe80003800000 */
[----:B------:R-:W-:-:S13]  /*16690*/  ISETP.NE.AND P2, PT, R9, UR6, PT ;  /* 0x0000000609007c0c */ /* 0x000fda000bf45270 */
[----:B------:R-:W-:Y:S05]  /*166a0*/  @!P2 BRA `(.L_x_4285) ;  /* 0x0000000c00a0a947 */ /* 0x000fea0003800000 */
.L_x_4300:
        /* <DEDUP_REMOVED lines=23> */
[----:B--2---:R-:W-:-:S04]  /*16820*/  LEA R4, P2, R2, R4, 0x2 ;  /* 0x0000000402047211 */ /* 0x004fc800078410ff */
[----:B------:R-:W-:-:S05]  /*16830*/  LEA.HI.X R5, R2, R5, R3, 0x2, P2 ;  /* 0x0000000502057211 */ /* 0x000fca00010f1403 */
[----:B------:R1:W5:Y:S01]  /*16840*/  LDG.E R4, desc[UR54][R4.64] ;  /* 0x0000003604047981 */ /* 0x000362000c1e1900 */
[----:B------:R-:W-:-:S04]  /*16850*/  IMAD.MOV R3, RZ, RZ, -R11 ;  /* 0x000000ffff037224 */ /* 0x000fc800078e0a0b */
[----:B------:R-:W-:-:S07]  /*16860*/  IMAD R10, R10, R3, R8 ;  /* 0x000000030a0a7224 */ /* 0x000fce00078e0208 */
.L_x_4288:
[----:B------:R-:W-:Y:S01]  /*16870*/  LEA R3, R9, UR38, 0x3 ;  /* 0x0000002609037c11 */ /* 0x000fe2000f8e18ff */
[----:B-1----:R-:W1:Y:S01]  /*16880*/  S2R R5, SR_TID.X ;  /* 0x0000000000057919 */ /* 0x002e620000002100 */
[----:B------:R-:W-:-:S04]  /*16890*/  SHF.L.U32 R2, R17, 0x1f, RZ ;  /* 0x0000001f11027819 */ /* 0x000fc800000006ff */
[----:B------:R-:W2:Y:S01]  /*168a0*/  SYNCS.PHASECHK.TRANS64.TRYWAIT P3, [R3+URZ+0x38840], R2 ;  /* 0x03884002030075a7 */ /* 0x000ea2000806017f */
[----:B-1----:R-:W-:-:S04]  /*168b0*/  LOP3.LUT R5, R5, 0x7f, RZ, 0xc0, !PT ;  /* 0x0000007f05057812 */ /* 0x002fc800078ec0ff */
[----:B------:R-:W-:Y:S01]  /*168c0*/  ISETP.NE.AND P2, PT, R5, RZ, PT ;  /* 0x000000ff0500720c */ /* 0x000fe20003f45270 */
[----:B--2---:R-:W-:-:S12]  /*168d0*/  @!P3 BRA `(.L_x_4289) ;  /* 0x000000180010b947 */ /* 0x004fd80003800000 */
.L_x_4326:
[----:B------:R-:W-:Y:S05]  /*168e0*/  @P2 BRA `(.L_x_4290) ;  /* 0x0000000000142947 */ /* 0x000fea0003800000 */
[----:B------:R-:W-:Y:S01]  /*168f0*/  ISETP.NE.AND P3, PT, R19, RZ, PT ;  /* 0x000000ff1300720c */ /* 0x000fe20003f65270 */
[----:B------:R-:W-:-:S04]  /*16900*/  IMAD.MOV.U32 R12, RZ, RZ, 0x2000 ;  /* 0x00002000ff0c7424 */ /* 0x000fc800078e00ff */
[----:B------:R2:W-:Y:S08]  /*16910*/  SYNCS.ARRIVE.TRANS64 RZ, [R3+URZ+0x38830], R12 ;  /* 0x0388300c03ff79a7 */ /* 0x0005f0000800003f */
[----:B------:R-:W-:Y:S05]  /*16920*/  @!P3 BRA `(.L_x_4290) ;  /* 0x000000000004b947 */ /* 0x000fea0003800000 */
[----:B------:R-:W-:Y:S01]  /*16930*/  BPT.TRAP 0x1 ;  /* 0x000000040000795c */ /* 0x000fe20000300000 */
.L_x_4290:
        /* <DEDUP_REMOVED lines=17> */
.L_x_4327:
[----:B------:R-:W-:Y:S05]  /*16a50*/  @P2 BRA `(.L_x_4292) ;  /* 0x0000000000142947 */ /* 0x000fea0003800000 */
[----:B------:R-:W-:Y:S02]  /*16a60*/  ISETP.NE.AND P2, PT, R19, RZ, PT ;  /* 0x000000ff1300720c */ /* 0x000fe40003f45270 */
[----:B-1-3--:R-:W-:-:S04]  /*16a70*/  MOV R2, 0x10000 ;  /* 0x0001000000027802 */ /* 0x00afc80000000f00 */
[----:B------:R4:W-:Y:S07]  /*16a80*/  SYNCS.ARRIVE.TRANS64 RZ, [R3+URZ+0x38850], R2 ;  /* 0x0388500203ff79a7 */ /* 0x0009ee000800003f */
[----:B------:R-:W-:Y:S05]  /*16a90*/  @!P2 BRA `(.L_x_4292) ;  /* 0x000000000004a947 */ /* 0x000fea0003800000 */
[----:B------:R-:W-:Y:S01]  /*16aa0*/  BPT.TRAP 0x1 ;  /* 0x000000040000795c */ /* 0x000fe20000300000 */
.L_x_4292:
        /* <DEDUP_REMOVED lines=50> */
.L_x_4287:
[----:B------:R-:W-:Y:S05]  /*16dd0*/  BSYNC B1 ;  /* 0x0000000000017941 */ /* 0x000fea0003800000 */
.L_x_4286:
[----:B------:R-:W-:Y:S01]  /*16de0*/  VIADD R9, R9, 0x1 ;  /* 0x0000000109097836 */ /* 0x000fe20000000000 */
[----:B------:R-:W-:Y:S04]  /*16df0*/  BSSY B1, `(.L_x_4293) ;  /* 0x0000070000017945 */ /* 0x000fe80003800000 */
[----:B------:R-:W-:-:S04]  /*16e00*/  ISETP.NE.AND P2, PT, R9, 0x2, PT ;  /* 0x000000020900780c */ /* 0x000fc80003f45270 */
[----:B---34-:R-:W-:Y:S02]  /*16e10*/  SEL R2, RZ, 0x1, P2 ;  /* 0x00000001ff027807 */ /* 0x018fe40001000000 */
[----:B------:R-:W-:Y:S01]  /*16e20*/  SEL R16, R9, RZ, P2 ;  /* 0x000000ff09107207 */ /* 0x000fe20001000000 */
[----:B------:R-:W-:Y:S01]  /*16e30*/  VIADD R9, R8, 0xffffffff ;  /* 0xffffffff08097836 */ /* 0x000fe20000000000 */
[----:B------:R-:W-:Y:S01]  /*16e40*/  LOP3.LUT R17, R17, R2, RZ, 0x3c, !PT ;  /* 0x0000000211117212 */ /* 0x000fe200078e3cff */
[----:B------:R-:W-:Y:S06]  /*16e50*/  @!P6 BRA `(.L_x_4294) ;  /* 0x0000000400a4e947 */ /* 0x000fec0003800000 */
[----:B------:R-:W-:Y:S01]  /*16e60*/  IMAD.MOV.U32 R10, RZ, RZ, R9 ;  /* 0x000000ffff0a7224 */ /* 0x000fe200078e0009 */
[----:B------:R-:W-:Y:S06]  /*16e70*/  @!P0 BRA `(.L_x_4295) ;  /* 0x0000000000448947 */ /* 0x000fec0003800000 */
[----:B------:R-:W1:Y:S02]  /*16e80*/  LDC R11, c[0x0][0x41c] ;  /* 0x00010700ff0b7b82 */ /* 0x000e640000000800 */
[----:B-1----:R-:W-:-:S13]  /*16e90*/  ISETP.NE.AND P2, PT, R11, 0x1, PT ;  /* 0x000000010b00780c */ /* 0x002fda0003f45270 */
[----:B--2---:R-:W1:Y:S02]  /*16ea0*/  @P2 LDC.64 R2, c[0x0][0x420] ;  /* 0x00010800ff022b82 */ /* 0x004e640000000a00 */
[----:B-1----:R-:W-:-:S04]  /*16eb0*/  @P2 IMAD.HI.U32 R4, R10, R2, RZ ;  /* 0x000000020a042227 */ /* 0x002fc800078e00ff */
[----:B------:R-:W-:Y:S01]  /*16ec0*/  IMAD.MOV.U32 R2, RZ, RZ, R10 ;  /* 0x000000ffff027224 */ /* 0x000fe200078e000a */
[----:B------:R-:W-:Y:S02]  /*16ed0*/  @P2 SHF.R.U32.HI R2, RZ, R3, R4 ;  /* 0x00000003ff022219 */ /* 0x000fe40000011604 */
[----:B------:R-:W1:Y:S03]  /*16ee0*/  LDC.64 R4, c[0x0][0x3f8] ;  /* 0x0000fe00ff047b82 */ /* 0x000e660000000a00 */
[----:B------:R-:W-:-:S04]  /*16ef0*/  IMAD.MOV R3, RZ, RZ, -R2 ;  /* 0x000000ffff037224 */ /* 0x000fc800078e0a02 */
        /* <DEDUP_REMOVED lines=9> */
.L_x_4295:
[----:B------:R-:W-:Y:S01]  /*16f90*/  LEA R2, R16, UR38, 0x3 ;  /* 0x0000002610027c11 */ /* 0x000fe2000f8e18ff */
[----:B-1----:R-:W1:Y:S01]  /*16fa0*/  S2R R5, SR_TID.X ;  /* 0x0000000000057919 */ /* 0x002e620000002100 */
[----:B--2---:R-:W-:-:S04]  /*16fb0*/  SHF.L.U32 R3, R17, 0x1f, RZ ;  /* 0x0000001f11037819 */ /* 0x004fc800000006ff */
[----:B------:R-:W2:Y:S01]  /*16fc0*/  SYNCS.PHASECHK.TRANS64.TRYWAIT P3, [R2+URZ+0x38840], R3 ;  /* 0x03884003020075a7 */ /* 0x000ea2000806017f */
[----:B-1----:R-:W-:-:S04]  /*16fd0*/  LOP3.LUT R5, R5, 0x7f, RZ, 0xc0, !PT ;  /* 0x0000007f05057812 */ /* 0x002fc800078ec0ff */
[----:B------:R-:W-:Y:S01]  /*16fe0*/  ISETP.NE.AND P2, PT, R5, RZ, PT ;  /* 0x000000ff0500720c */ /* 0x000fe20003f45270 */
[----:B--2---:R-:W-:-:S12]  /*16ff0*/  @!P3 BRA `(.L_x_4296) ;  /* 0x000000100070b947 */ /* 0x004fd80003800000 */
.L_x_4328:
[----:B------:R-:W-:Y:S05]  /*17000*/  @P2 BRA `(.L_x_4297) ;  /* 0x0000000000142947 */ /* 0x000fea0003800000 */
[----:B------:R-:W-:Y:S02]  /*17010*/  ISETP.NE.AND P3, PT, R19, RZ, PT ;  /* 0x000000ff1300720c */ /* 0x000fe40003f65270 */
[----:B------:R-:W-:-:S04]  /*17020*/  MOV R5, 0x2000 ;  /* 0x0000200000057802 */ /* 0x000fc80000000f00 */
[----:B------:R2:W-:Y:S07]  /*17030*/  SYNCS.ARRIVE.TRANS64 RZ, [R2+URZ+0x38830], R5 ;  /* 0x0388300502ff79a7 */ /* 0x0005ee000800003f */
[----:B------:R-:W-:Y:S05]  /*17040*/  @!P3 BRA `(.L_x_4297) ;  /* 0x000000000004b947 */ /* 0x000fea0003800000 */
[----:B------:R-:W-:Y:S01]  /*17050*/  BPT.TRAP 0x1 ;  /* 0x000000040000795c */ /* 0x000fe20000300000 */
.L_x_4297:
        /* <DEDUP_REMOVED lines=17> */
.L_x_4329:
[----:B------:R-:W-:Y:S05]  /*17170*/  @P2 BRA `(.L_x_4299) ;  /* 0x0000000000142947 */ /* 0x000fea0003800000 */
[----:B------:R-:W-:Y:S01]  /*17180*/  ISETP.NE.AND P2, PT, R19, RZ, PT ;  /* 0x000000ff1300720c */ /* 0x000fe20003f45270 */
[----:B-12---:R-:W-:-:S04]  /*17190*/  IMAD.MOV.U32 R3, RZ, RZ, 0x10000 ;  /* 0x00010000ff037424 */ /* 0x006fc800078e00ff */
[----:B------:R3:W-:Y:S08]  /*171a0*/  SYNCS.ARRIVE.TRANS64 RZ, [R2+URZ+0x38850], R3 ;  /* 0x0388500302ff79a7 */ /* 0x0007f0000800003f */
[----:B------:R-:W-:Y:S05]  /*171b0*/  @!P2 BRA `(.L_x_4299) ;  /* 0x000000000004a947 */ /* 0x000fea0003800000 */
[----:B------:R-:W-:Y:S01]  /*171c0*/  BPT.TRAP 0x1 ;  /* 0x000000040000795c */ /* 0x000fe20000300000 */
.L_x_4299:
        /* <DEDUP_REMOVED lines=50> */
.L_x_4294:
[----:B------:R-:W-:Y:S05]  /*174f0*/  BSYNC B1 ;  /* 0x0000000000017941 */ /* 0x000fea0003800000 */
.L_x_4293:
[----:B------:R-:W-:Y:S01]  /*17500*/  ISETP.GT.AND P2, PT, R9, UR39, PT ;  /* 0x0000002709007c0c */ /* 0x000fe2000bf44270 */
[----:B------:R-:W-:-:S12]  /*17510*/  VIADD R8, R8, 0xfffffffe ;  /* 0xfffffffe08087836 */ /* 0x000fd80000000000 */
[----:B------:R-:W-:Y:S05]  /*17520*/  @P2 BRA `(.L_x_4300) ;  /* 0xfffffff000602947 */ /* 0x000fea000383ffff */
.L_x_4285:
[----:B------:R-:W-:Y:S05]  /*17530*/  BSYNC B0 ;  /* 0x0000000000007941 */ /* 0x000fea0003800000 */
.L_x_4276:
[----:B------:R-:W-:Y:S01]  /*17540*/  VIADD R16, R16, 0x1 ;  /* 0x0000000110107836 */ /* 0x000fe20000000000 */
[----:B------:R-:W-:Y:S04]  /*17550*/  BSSY B0, `(.L_x_4301) ;  /* 0x0000013000007945 */ /* 0x000fe80003800000 */
[----:B------:R-:W-:-:S04]  /*17560*/  ISETP.NE.AND P0, PT, R16, 0x2, PT ;  /* 0x000000021000780c */ /* 0x000fc80003f05270 */
[----:B------:R-:W-:-:S04]  /*17570*/  SEL R0, RZ, 0x1, P0 ;  /* 0x00000001ff007807 */ /* 0x000fc80000000000 */
[----:B------:R-:W-:Y:S01]  /*17580*/  LOP3.LUT R17, R17, R0, RZ, 0x3c, !PT ;  /* 0x0000000011117212 */ /* 0x000fe200078e3cff */
[----:B------:R-:W-:Y:S06]  /*17590*/  @P1 BRA `(.L_x_4302) ;  /* 0x0000000000381947 */ /* 0x000fec0003800000 */
[----:B-1234-:R-:W2:Y:S01]  /*175a0*/  LDL R2, [R1] ;  /* 0x0000000001027983 */ /* 0x01eea20000100800 */
[----:B------:R-:W-:Y:S02]  /*175b0*/  VOTEU.ANY UR6, UPT, PT ;  /* 0x0000000000067886 */ /* 0x000fe400038e0100 */
[----:B------:R-:W1:Y:S01]  /*175c0*/  FLO.U32 R0, UR6 ;  /* 0x0000000600007d00 */ /* 0x000e6200080e0000 */
[----:B------:R-:W1:Y:S02]  /*175d0*/  S2R R5, SR_LANEID ;  /* 0x0000000000057919 */ /* 0x000e640000000000 */
[----:B-1----:R-:W-:-:S05]  /*175e0*/  ISETP.EQ.U32.AND P1, PT, R0, R5, PT ;  /* 0x000000050000720c */ /* 0x002fca0003f22070 */
[----:B------:R-:W1:Y:S01]  /*175f0*/  POPC R5, UR6 ;  /* 0x0000000600057d09 */ /* 0x000e620008000000 */
[----:B--2---:R-:W-:Y:S02]  /*17600*/  R2UR UR7, R2 ;  /* 0x00000000020772ca */ /* 0x004fe400000e0000 */
[----:B------:R-:W1:Y:S05]  /*17610*/  LDC.64 R2, c[0x0][0xef0] ;  /* 0x0003bc00ff027b82 */ /* 0x000e6a0000000a00 */
[----:B-1----:R-:W2:Y:S01]  /*17620*/  @P1 ATOMG.E.ADD.STRONG.GPU PT, R3, desc[UR54][R2.64], R5 ;  /* 0x00000005020319a8 */ /* 0x002ea200081ee1f6 */
[----:B------:R-:W1:Y:S02]  /*17630*/  S2R R4, SR_LTMASK ;  /* 0x0000000000047919 */ /* 0x000e640000003900 */
[----:B-1----:R-:W-:-:S04]  /*17640*/  LOP3.LUT R4, R4, UR6, RZ, 0xc0, !PT ;  /* 0x0000000604047c12 */ /* 0x002fc8000f8ec0ff */
[----:B------:R-:W1:Y:S01]  /*17650*/  POPC R7, R4 ;  /* 0x0000000400077309 */ /* 0x000e620000000000 */
[----:B--2---:R-:W1:Y:S02]  /*17660*/  SHFL.IDX PT, R0, R3, R0, 0x1f ;  /* 0x00001f0003007589 */ /* 0x004e6400000e0000 */
[----:B-1----:R-:W-:-:S07]  /*17670*/  IADD3 R18, R0, UR7, R7 ;  /* 0x0000000700127c10 */ /* 0x002fce000fffe007 */
.L_x_4302:
[----:B------:R-:W-:Y:S05]  /*17680*/  BSYNC B0 ;  /* 0x0000000000007941 */ /* 0x000fea0003800000 */
.L_x_4301:
[----:B------:R-:W-:Y:S01]  /*17690*/  SEL R16, R16, RZ, P0 ;  /* 0x000000ff10107207 */ /* 0x000fe20000000000 */
[----:B------:R-:W-:-:S07]  /*176a0*/  IMAD.MOV.U32 R13, RZ, RZ, R18 ;  /* 0x000000ffff0d7224 */ /* 0x000fce00078e0012 */
.L_x_4259:
[----:B------:R-:W-:Y:S05]  /*176b0*/  BSYNC B6 ;  /* 0x0000000000067941 */ /* 0x000fea0003800000 */
.L_x_4257:
[----:B------:R-:W-:-:S03]  /*176c0*/  UMOV UR6, 0xffffffff ;  /* 0xffffffff00067882 */ /* 0x000fc60000000000 */
[----:B------:R-:W-:Y:S05]  /*176d0*/  BRA.DIV UR6, `(.L_x_4303) ;  /* 0x0000000a06e07947 */ /* 0x000fea000b800000 */
[----:B------:R1:W1:Y:S02]  /*176e0*/  SHFL.IDX PT, R14, R13, RZ, 0x1f ;  /* 0x00001fff0d0e7589 */ /* 0x00026400000e0000 */
.L_x_4332:
[----:B------:R-:W-:Y:S01]  /*176f0*/  ISETP.NE.AND P0, PT, R19, RZ, PT ;  /* 0x000000ff1300720c */ /* 0x000fe20003f05270 */
[----:B------:R-:W-:Y:S05]  /*17700*/  WARPSYNC.ALL ;  /* 0x0000000000007948 */ /* 0x000fea0003800000 */
[----:B------:R-:W-:Y:S01]  /*17710*/  BAR.SYNC.DEFER_BLOCKING 0x4, 0x120 ;  /* 0x0104800000007b1d */ /* 0x000fe20000010000 */
[----:B-1----:R-:W-:-:S05]  /*17720*/  IMAD.MOV.U32 R18, RZ, RZ, R14 ;  /* 0x000000ffff127224 */ /* 0x002fca00078e000e */
[----:B------:R-:W-:Y:S01]  /*17730*/  ULDC UR6, c[0x0][0xea8] ;  /* 0x0003aa0000067ab9 */ /* 0x000fe20000000800 */
[----:B------:R-:W-:Y:S01]  /*17740*/  @!P0 MOV R0, 0x400 ;  /* 0x0000040000008802 */ /* 0x000fe20000000f00 */
[----:B--234-:R-:W1:Y:S03]  /*17750*/  @!P0 S2R R3, SR_CgaCtaId ;  /* 0x0000000000038919 */ /* 0x01ce660000008800 */
[----:B-1----:R-:W-:-:S05]  /*17760*/  @!P0 LEA R0, R3, R0, 0x18 ;  /* 0x0000000003008211 */ /* 0x002fca00078ec0ff */
[----:B------:R2:W-:Y:S01]  /*17770*/  @!P0 STS [R0+0x388d0], R13 ;  /* 0x0388d00d00008388 */ /* 0x0005e20000000800 */
[----:B------:R-:W-:Y:S06]  /*17780*/  BAR.ARV 0x5, 0x120 ;  /* 0x0144800000007b1d */ /* 0x000fec0000002000 */
[----:B------:R-:W-:-:S13]  /*17790*/  ISETP.GE.AND P0, PT, R18, UR6, PT ;  /* 0x0000000612007c0c */ /* 0x000fda000bf06270 */
[----:B--2---:R-:W-:Y:S05]  /*177a0*/  @!P0 BRA `(.L_x_4304) ;  /* 0xffffffcc001c8947 */ /* 0x004fea000383ffff */
.L_x_4248:
[----:B------:R-:W1:Y:S01]  /*177b0*/  S2R R3, SR_CgaCtaId ;  /* 0x0000000000037919 */ /* 0x000e620000008800 */
[----:B------:R-:W-:Y:S01]  /*177c0*/  UIADD3 UR61, UR61, 0x1, URZ ;  /* 0x000000013d3d7890 */ /* 0x000fe2000fffe03f */
[----:B------:R-:W-:-:S03]  /*177d0*/  MOV R0, 0x400 ;  /* 0x0000040000007802 */ /* 0x000fc60000000f00 */
[----:B------:R-:W-:-:S04]  /*177e0*/  ULEA.HI UR4, UR61, UR61, URZ, 0x1 ;  /* 0x0000003d3d047291 */ /* 0x000fc8000f8f083f */
[----:B------:R-:W-:-:S04]  /*177f0*/  ULOP3.LUT UR4, UR4, 0xfffffffe, URZ, 0xc0, !UPT ;  /* 0xfffffffe04047892 */ /* 0x000fc8000f8ec03f */
[----:B------:R-:W-:Y:S01]  /*17800*/  UIADD3 UR4, UR61, -UR4, URZ ;  /* 0x800000043d047290 */ /* 0x000fe2000fffe03f */
[----:B-1----:R-:W-:-:S05]  /*17810*/  LEA R7, R3, R0, 0x18 ;  /* 0x0000000003077211 */ /* 0x002fca00078ec0ff */
[----:B------:R-:W-:-:S04]  /*17820*/  MOV R0, UR4 ;  /* 0x0000000400007c02 */ /* 0x000fc80008000f00 */
[----:B------:R-:W-:-:S04]  /*17830*/  SHF.L.U32 R0, R0, 0x1f, RZ ;  /* 0x0000001f00007819 */ /* 0x000fc800000006ff */
[----:B------:R-:W1:Y:S02]  /*17840*/  SYNCS.PHASECHK.TRANS64.TRYWAIT P0, [R7+URZ+0x38820], R0 ;  /* 0x03882000070075a7 */ /* 0x000e64000800017f */
[----:B-1----:R-:W-:Y:S05]  /*17850*/  @!P0 BRA `(.L_x_4305) ;  /* 0x0000000800a48947 */ /* 0x002fea0003800000 */
.L_x_4333:
        /* <DEDUP_REMOVED lines=9> */
[----:B------:R-:W2:Y:S02]  /*178f0*/  LDL R2, [R1+0x4] ;  /* 0x0000040001027983 */ /* 0x000ea40000100800 */
[----:B--2---:R-:W-:-:S13]  /*17900*/  R2UR UR4, R2 ;  /* 0x00000000020472ca */ /* 0x004fda00000e0000 */
[----:B------:R-:W-:-:S06]  /*17910*/  ULOP3.LUT UR4, UR4, 0x2, URZ, 0xfc, !UPT ;  /* 0x0000000204047892 */ /* 0x000fcc000f8efc3f */
[----:B------:R-:W-:-:S05]  /*17920*/  IMAD.U32 R0, RZ, RZ, UR4 ;  /* 0x00000004ff007e24 */ /* 0x000fca000f8e00ff */
[----:B------:R-:W-:-:S13]  /*17930*/  ISETP.NE.AND P2, PT, R0, 0x3, PT ;  /* 0x000000030000780c */ /* 0x000fda0003f45270 */
[----:B------:R-:W-:Y:S05]  /*17940*/  @!P2 BRA `(.L_x_4308) ;  /* 0x000000000004a947 */ /* 0x000fea0003800000 */
[----:B------:R-:W-:Y:S01]  /*17950*/  BPT.TRAP 0x1 ;  /* 0x000000040000795c */ /* 0x000fe20000300000 */
.L_x_4308:
[----:B------:R-:W-:Y:S01]  /*17960*/  VIADD R3, R7, 0x38840 ;  /* 0x0003884007037836 */ /* 0x000fe20000000000 */
[----:B------:R-:W-:Y:S01]  /*17970*/  SHF.L.U32 R4, R17, 0x1f, RZ ;  /* 0x0000001f11047819 */ /* 0x000fe200000006ff */
[C---:B------:R-:W-:Y:S02]  /*17980*/  VIADD R0, R16.reuse, 0x1 ;  /* 0x0000000110007836 */ /* 0x040fe40000000000 */
        /* <DEDUP_REMOVED lines=9> */
.L_x_4334:
[----:B------:R-:W2:Y:S02]  /*17a20*/  SYNCS.PHASECHK.TRANS64.TRYWAIT P0, [R3+URZ], R0 ;  /* 0x00000000030075a7 */ /* 0x000ea4000800017f */
[----:B--2---:R-:W-:Y:S05]  /*17a30*/  @!P0 BRA `(.L_x_4310) ;  /* 0x0000000800548947 */ /* 0x004fea0003800000 */
.L_x_4335:
[----:B------:R-:W-:Y:S05]  /*17a40*/  @!P2 BRA `(.L_x_4311) ;  /* 0x000000000004a947 */ /* 0x000fea0003800000 */
[----:B------:R-:W-:Y:S01]  /*17a50*/  BPT.TRAP 0x1 ;  /* 0x000000040000795c */ /* 0x000fe20000300000 */
.L_x_4311:
[----:B--2---:R-:W-:-:S05]  /*17a60*/  VIADD R3, R7, 0x38860 ;  /* 0x0003886007037836 */ /* 0x004fca0000000000 */
[----:B-1----:R-:W-:-:S04]  /*17a70*/  LEA R5, R16, R3, 0x3 ;  /* 0x0000000310057211 */ /* 0x002fc800078e18ff */
[----:B------:R-:W1:Y:S02]  /*17a80*/  SYNCS.PHASECHK.TRANS64.TRYWAIT P0, [R5+URZ], R4 ;  /* 0x00000004050075a7 */ /* 0x000e64000800017f */
[----:B-1----:R-:W-:Y:S05]  /*17a90*/  @!P0 BRA `(.L_x_4312) ;  /* 0x0000000800508947 */ /* 0x002fea0003800000 */
.L_x_4336:
[----:B------:R-:W-:-:S07]  /*17aa0*/  IMAD R3, R2, 0x8, R3 ;  /* 0x0000000802037824 */ /* 0x000fce00078e0203 */
.L_x_4313:
[----:B--2---:R2:W3:Y:S02]  /*17ab0*/  SYNCS.PHASECHK.TRANS64.TRYWAIT P0, [R3+URZ], R0 ;  /* 0x00000000030075a7 */ /* 0x0044e4000800017f */
[----:B---3--:R-:W-:Y:S05]  /*17ac0*/  @!P0 NANOSLEEP.SYNCS 0x989680 ;  /* 0x009896800000895d */ /* 0x008fea0003900000 */
[----:B------:R-:W3:Y:S02]  /*17ad0*/  @!P0 SYNCS.PHASECHK.TRANS64 P0, [R3+URZ], R0 ;  /* 0x00000000030085a7 */ /* 0x000ee4000800007f */
[----:B---3--:R-:W-:Y:S05]  /*17ae0*/  @!P0 BRA `(.L_x_4313) ;  /* 0xfffffffc00f08947 */ /* 0x008fea000383ffff */
.L_x_4307:
[----:B------:R-:W-:Y:S05]  /*17af0*/  BSYNC B0 ;  /* 0x0000000000007941 */ /* 0x000fea0003800000 */
.L_x_4306:
[----:B------:R-:W-:Y:S05]  /*17b00*/  EXIT ;  /* 0x000000000000794d */ /* 0x000fea0003800000 */
.L_x_4167:
[----:B-1----:R-:W-:-:S04]  /*17b10*/  IMAD.U32 R3, RZ, RZ, UR36 ;  /* 0x00000024ff037e24 */ /* 0x002fc8000f8e00ff */
[----:B------:R1:W2:Y:S03]  /*17b20*/  SYNCS.PHASECHK.TRANS64.TRYWAIT P1, [R3+URZ+0x38800], R0 ;  /* 0x03880000030075a7 */ /* 0x0002a6000802017f */
[----:B--2---:R-:W-:Y:S05]  /*17b30*/  @!P1 NANOSLEEP.SYNCS 0x989680 ;  /* 0x009896800000995d */ /* 0x004fea0003900000 */
[----:B------:R-:W2:Y:S02]  /*17b40*/  @!P1 SYNCS.PHASECHK.TRANS64 P1, [R3+URZ+0x38800], R0 ;  /* 0x03880000030095a7 */ /* 0x000ea4000802007f */
[----:B--2---:R-:W-:Y:S05]  /*17b50*/  @!P1 BRA `(.L_x_4167) ;  /* 0xfffffffc00ec9947 */ /* 0x004fea000383ffff */
[----:B------:R-:W-:Y:S05]  /*17b60*/  BRA `(.L_x_4314) ;  /* 0xfffffec000307947 */ /* 0x000fea000383ffff */
.L_x_4171:
[----:B---3--:R3:W4:Y:S02]  /*17b70*/  SYNCS.PHASECHK.TRANS64.TRYWAIT P1, [R6+URZ+0x38830], R7 ;  /* 0x03883007060075a7 */ /* 0x008724000802017f */
[----:B----4-:R-:W-:Y:S05]  /*17b80*/  @!P1 NANOSLEEP.SYNCS 0x989680 ;  /* 0x009896800000995d */ /* 0x010fea0003900000 */
[----:B------:R-:W4:Y:S02]  /*17b90*/  @!P1 SYNCS.PHASECHK.TRANS64 P1, [R6+URZ+0x38830], R7 ;  /* 0x03883007060095a7 */ /* 0x000f24000802007f */
[----:B----4-:R-:W-:Y:S05]  /*17ba0*/  @!P1 BRA `(.L_x_4171) ;  /* 0xfffffffc00f09947 */ /* 0x010fea000383ffff */
[----:B------:R-:W-:Y:S05]  /*17bb0*/  BRA `(.L_x_4170) ;  /* 0xfffffec000447947 */ /* 0x000fea000383ffff */
.L_x_4172:
[----:B-1----:R-:W-:-:S04]  /*17bc0*/  IMAD.U32 R3, RZ, RZ, UR36 ;  /* 0x00000024ff037e24 */ /* 0x002fc8000f8e00ff */
[----:B------:R1:W4:Y:S03]  /*17bd0*/  SYNCS.PHASECHK.TRANS64.TRYWAIT P1, [R3+URZ+0x38810], R0 ;  /* 0x03881000030075a7 */ /* 0x000326000802017f */
[----:B----4-:R-:W-:Y:S05]  /*17be0*/  @!P1 NANOSLEEP.SYNCS 0x989680 ;  /* 0x009896800000995d */ /* 0x010fea0003900000 */
[----:B------:R-:W4:Y:S02]  /*17bf0*/  @!P1 SYNCS.PHASECHK.TRANS64 P1, [R3+URZ+0x38810], R0 ;  /* 0x03881000030095a7 */ /* 0x000f24000802007f */
[----:B----4-:R-:W-:Y:S05]  /*17c00*/  @!P1 BRA `(.L_x_4172) ;  /* 0xfffffffc00ec9947 */ /* 0x010fea000383ffff */
[----:B------:R-:W-:Y:S05]  /*17c10*/  BRA `(.L_x_4315) ;  /* 0xfffffec000cc7947 */ /* 0x000fea000383ffff */
.L_x_4176:
[----:B------:R1:W1:Y:S02]  /*17c20*/  SYNCS.PHASECHK.TRANS64.TRYWAIT P1, [R6+URZ+0x38850], R7 ;  /* 0x03885007060075a7 */ /* 0x000264000802017f */
[----:B-1----:R-:W-:Y:S05]  /*17c30*/  @!P1 NANOSLEEP.SYNCS 0x989680 ;  /* 0x009896800000995d */ /* 0x002fea0003900000 */
[----:B------:R-:W1:Y:S02]  /*17c40*/  @!P1 SYNCS.PHASECHK.TRANS64 P1, [R6+URZ+0x38850], R7 ;  /* 0x03885007060095a7 */ /* 0x000e64000802007f */
[----:B-1----:R-:W-:Y:S05]  /*17c50*/  @!P1 BRA `(.L_x_4176) ;  /* 0xfffffffc00f09947 */ /* 0x002fea000383ffff */
[----:B------:R-:W-:Y:S05]  /*17c60*/  BRA `(.L_x_4175) ;  /* 0xfffffec400007947 */ /* 0x000fea000383ffff */
.L_x_4192:
[----:B--2---:R2:W3:Y:S02]  /*17c70*/  SYNCS.PHASECHK.TRANS64.TRYWAIT P3, [R12+URZ+0x38830], R21 ;  /* 0x038830150c0075a7 */ /* 0x0044e4000806017f */
[----:B---3--:R-:W-:Y:S05]  /*17c80*/  @!P3 NANOSLEEP.SYNCS 0x989680 ;  /* 0x009896800000b95d */ /* 0x008fea0003900000 */
[----:B------:R-:W3:Y:S02]  /*17c90*/  @!P3 SYNCS.PHASECHK.TRANS64 P3, [R12+URZ+0x38830], R21 ;  /* 0x038830150c00b5a7 */ /* 0x000ee4000806007f */
[----:B---3--:R-:W-:Y:S05]  /*17ca0*/  @!P3 BRA `(.L_x_4192) ;  /* 0xfffffffc00f0b947 */ /* 0x008fea000383ffff */
[----:B------:R-:W-:Y:S05]  /*17cb0*/  BRA `(.L_x_4191) ;  /* 0xfffffef800007947 */ /* 0x000fea000383ffff */
.L_x_4196:
[----:B----4-:R4:W1:Y:S02]  /*17cc0*/  SYNCS.PHASECHK.TRANS64.TRYWAIT P3, [R12+URZ+0x38850], R21 ;  /* 0x038850150c0075a7 */ /* 0x010864000806017f */
[----:B-1----:R-:W-:Y:S05]  /*17cd0*/  @!P3 NANOSLEEP.SYNCS 0x989680 ;  /* 0x009896800000b95d */ /* 0x002fea0003900000 */
[----:B------:R-:W1:Y:S02]  /*17ce0*/  @!P3 SYNCS.PHASECHK.TRANS64 P3, [R12+URZ+0x38850], R21 ;  /* 0x038850150c00b5a7 */ /* 0x000e64000806007f */
[----:B-1----:R-:W-:Y:S05]  /*17cf0*/  @!P3 BRA `(.L_x_4196) ;  /* 0xfffffffc00f0b947 */ /* 0x002fea000383ffff */
[----:B------:R-:W-:Y:S05]  /*17d00*/  BRA `(.L_x_4195) ;  /* 0xfffffef800607947 */ /* 0x000fea000383ffff */
.L_x_4213:
[----:B--2---:R2:W3:Y:S02]  /*17d10*/  SYNCS.PHASECHK.TRANS64.TRYWAIT P3, [R8+URZ+0x38830], R11 ;  /* 0x0388300b080075a7 */ /* 0x0044e4000806017f */
[----:B---3--:R-:W-:Y:S05]  /*17d20*/  @!P3 NANOSLEEP.SYNCS 0x989680 ;  /* 0x009896800000b95d */ /* 0x008fea0003900000 */
[----:B------:R-:W3:Y:S02]  /*17d30*/  @!P3 SYNCS.PHASECHK.TRANS64 P3, [R8+URZ+0x38830], R11 ;  /* 0x0388300b0800b5a7 */ /* 0x000ee4000806007f */
[----:B---3--:R-:W-:Y:S05]  /*17d40*/  @!P3 BRA `(.L_x_4213) ;  /* 0xfffffffc00f0b947 */ /* 0x008fea000383ffff */
[----:B------:R-:W-:Y:S05]  /*17d50*/  BRA `(.L_x_4212) ;  /* 0xffffff3400447947 */ /* 0x000fea000383ffff */
.L_x_4217:
[----:B----4-:R4:W1:Y:S02]  /*17d60*/  SYNCS.PHASECHK.TRANS64.TRYWAIT P3, [R8+URZ+0x38850], R11 ;  /* 0x0388500b080075a7 */ /* 0x010864000806017f */
[----:B-1----:R-:W-:Y:S05]  /*17d70*/  @!P3 NANOSLEEP.SYNCS 0x989680 ;  /* 0x009896800000b95d */ /* 0x002fea0003900000 */
[----:B------:R-:W1:Y:S02]  /*17d80*/  @!P3 SYNCS.PHASECHK.TRANS64 P3, [R8+URZ+0x38850], R11 ;  /* 0x0388500b0800b5a7 */ /* 0x000e64000806007f */
[----:B-1----:R-:W-:Y:S05]  /*17d90*/  @!P3 BRA `(.L_x_4217) ;  /* 0xfffffffc00f0b947 */ /* 0x002fea000383ffff */
[----:B------:R-:W-:Y:S05]  /*17da0*/  BRA `(.L_x_4216) ;  /* 0xffffff3400a07947 */ /* 0x000fea000383ffff */
.L_x_4223:
[----:B--2---:R2:W3:Y:S02]  /*17db0*/  SYNCS.PHASECHK.TRANS64.TRYWAIT P2, [R12+URZ+0x38830], R11 ;  /* 0x0388300b0c0075a7 */ /* 0x0044e4000804017f */
[----:B---3--:R-:W-:Y:S05]  /*17dc0*/  @!P2 NANOSLEEP.SYNCS 0x989680 ;  /* 0x009896800000a95d */ /* 0x008fea0003900000 */
[----:B------:R-:W3:Y:S02]  /*17dd0*/  @!P2 SYNCS.PHASECHK.TRANS64 P2, [R12+URZ+0x38830], R11 ;  /* 0x0388300b0c00a5a7 */ /* 0x000ee4000804007f */
[----:B---3--:R-:W-:Y:S05]  /*17de0*/  @!P2 BRA `(.L_x_4223) ;  /* 0xfffffffc00f0a947 */ /* 0x008fea000383ffff */
[----:B------:R-:W-:Y:S05]  /*17df0*/  BRA `(.L_x_4222) ;  /* 0xffffff6400607947 */ /* 0x000fea000383ffff */
.L_x_4227:
[----:B----4-:R4:W1:Y:S02]  /*17e00*/  SYNCS.PHASECHK.TRANS64.TRYWAIT P2, [R12+URZ+0x38850], R11 ;  /* 0x0388500b0c0075a7 */ /* 0x010864000804017f */
[----:B-1----:R-:W-:Y:S05]  /*17e10*/  @!P2 NANOSLEEP.SYNCS 0x989680 ;  /* 0x009896800000a95d */ /* 0x002fea0003900000 */
[----:B------:R-:W1:Y:S02]  /*17e20*/  @!P2 SYNCS.PHASECHK.TRANS64 P2, [R12+URZ+0x38850], R11 ;  /* 0x0388500b0c00a5a7 */ /* 0x000e64000804007f */
[----:B-1----:R-:W-:Y:S05]  /*17e30*/  @!P2 BRA `(.L_x_4227) ;  /* 0xfffffffc00f0a947 */ /* 0x002fea000383ffff */
[----:B------:R-:W-:Y:S05]  /*17e40*/  BRA `(.L_x_4226) ;  /* 0xffffff6400c07947 */ /* 0x000fea000383ffff */
.L_x_4263:
[----:B------:R-:W1:Y:S01]  /*17e50*/  S2R R7, SR_TID.X ;  /* 0x0000000000077919 */ /* 0x000e620000002100 */
        /* <DEDUP_REMOVED lines=9> */
.L_x_4316:
[----:B------:R-:W-:Y:S05]  /*17ef0*/  BRA `(.L_x_4317) ;  /* 0xffffffd000c07947 */ /* 0x000fea000383ffff */
.L_x_4264:
[----:B------:R-:W-:Y:S01]  /*17f00*/  BSSY B0, `(.L_x_4318) ;  /* 0x0000006000007945 */ /* 0x000fe20003800000 */
[----:B------:R-:W-:-:S07]  /*17f10*/  IMAD.MOV.U32 R15, RZ, RZ, -0x1 ;  /* 0xffffffffff0f7424 */ /* 0x000fce00078e00ff */
[----:B------:R-:W-:Y:S05]  /*17f20*/  WARPSYNC.COLLECTIVE R15, `(.L_x_4319) ;  /* 0x000000000f0c7348 */ /* 0x000fea0003c00000 */
[----:B------:R-:W-:Y:S02]  /*17f30*/  ELECT P6, UR62, PT ;  /* 0x00000000003e782f */ /* 0x000fe400038c0000 */
[----:B------:R-:W-:Y:S01]  /*17f40*/  MOV R14, UR62 ;  /* 0x0000003e000e7c02 */ /* 0x000fe20008000f00 */
[----:B------:R-:W-:Y:S10]  /*17f50*/  ENDCOLLECTIVE ;  /* 0x000000000000791b */ /* 0x000ff40003800000 */
.L_x_4319:
[----:B------:R-:W-:Y:S05]  /*17f60*/  BSYNC B0 ;  /* 0x0000000000007941 */ /* 0x000fea0003800000 */
.L_x_4318:
[----:B------:R-:W-:Y:S05]  /*17f70*/  BRA `(.L_x_4320) ;  /* 0xffffffd000b07947 */ /* 0x000fea000383ffff */
.L_x_4267:
[----:B-1----:R1:W2:Y:S02]  /*17f80*/  SYNCS.PHASECHK.TRANS64.TRYWAIT P2, [R8+URZ+0x38840], R5 ;  /* 0x03884005080075a7 */ /* 0x0022a4000804017f */
[----:B--2---:R-:W-:Y:S05]  /*17f90*/  @!P2 NANOSLEEP.SYNCS 0x989680 ;  /* 0x009896800000a95d */ /* 0x004fea0003900000 */
[----:B------:R-:W2:Y:S02]  /*17fa0*/  @!P2 SYNCS.PHASECHK.TRANS64 P2, [R8+URZ+0x38840], R5 ;  /* 0x038840050800a5a7 */ /* 0x000ea4000804007f */
[----:B--2---:R-:W-:Y:S05]  /*17fb0*/  @!P2 BRA `(.L_x_4267) ;  /* 0xfffffffc00f0a947 */ /* 0x004fea000383ffff */
[----:B------:R-:W-:Y:S05]  /*17fc0*/  BRA `(.L_x_4321) ;  /* 0xffffffd4000c7947 */ /* 0x000fea000383ffff */
.L_x_4271:
[----:B-1----:R-:W-:-:S04]  /*17fd0*/  IMAD.U32 R8, RZ, RZ, UR38 ;  /* 0x00000026ff087e24 */ /* 0x002fc8000f8e00ff */
[----:B------:R1:W2:Y:S03]  /*17fe0*/  SYNCS.PHASECHK.TRANS64.TRYWAIT P2, [R8+URZ+0x38820], R5 ;  /* 0x03882005080075a7 */ /* 0x0002a6000804017f */
[----:B--2---:R-:W-:Y:S05]  /*17ff0*/  @!P2 NANOSLEEP.SYNCS 0x989680 ;  /* 0x009896800000a95d */ /* 0x004fea0003900000 */
[----:B------:R-:W2:Y:S02]  /*18000*/  @!P2 SYNCS.PHASECHK.TRANS64 P2, [R8+URZ+0x38820], R5 ;  /* 0x038820050800a5a7 */ /* 0x000ea4000804007f */
[----:B--2---:R-:W-:Y:S05]  /*18010*/  @!P2 BRA `(.L_x_4271) ;  /* 0xfffffffc00eca947 */ /* 0x004fea000383ffff */
[----:B------:R-:W-:Y:S05]  /*18020*/  BRA `(.L_x_4322) ;  /* 0xffffffd800807947 */ /* 0x000fea000383ffff */
.L_x_4274:
[----:B-1----:R1:W2:Y:S02]  /*18030*/  SYNCS.PHASECHK.TRANS64.TRYWAIT P2, [R5+URZ+0x38860], R8 ;  /* 0x03886008050075a7 */ /* 0x0022a4000804017f */
[----:B--2---:R-:W-:Y:S05]  /*18040*/  @!P2 NANOSLEEP.SYNCS 0x989680 ;  /* 0x009896800000a95d */ /* 0x004fea0003900000 */
[----:B------:R-:W2:Y:S02]  /*18050*/  @!P2 SYNCS.PHASECHK.TRANS64 P2, [R5+URZ+0x38860], R8 ;  /* 0x038860080500a5a7 */ /* 0x000ea4000804007f */
[----:B--2---:R-:W-:Y:S05]  /*18060*/  @!P2 BRA `(.L_x_4274) ;  /* 0xfffffffc00f0a947 */ /* 0x004fea000383ffff */
[----:B------:R-:W-:Y:S05]  /*18070*/  BRA `(.L_x_4323) ;  /* 0xffffffd800947947 */ /* 0x000fea000383ffff */
.L_x_4281:
[----:B-1----:R1:W2:Y:S02]  /*18080*/  SYNCS.PHASECHK.TRANS64.TRYWAIT P3, [R2+URZ+0x38840], R3 ;  /* 0x03884003020075a7 */ /* 0x0022a4000806017f */
[----:B--2---:R-:W-:Y:S05]  /*18090*/  @!P3 NANOSLEEP.SYNCS 0x989680 ;  /* 0x009896800000b95d */ /* 0x004fea0003900000 */
[----:B------:R-:W2:Y:S02]  /*180a0*/  @!P3 SYNCS.PHASECHK.TRANS64 P3, [R2+URZ+0x38840], R3 ;  /* 0x038840030200b5a7 */ /* 0x000ea4000806007f */
[----:B--2---:R-:W-:Y:S05]  /*180b0*/  @!P3 BRA `(.L_x_4281) ;  /* 0xfffffffc00f0b947 */ /* 0x004fea000383ffff */
[----:B------:R-:W-:Y:S05]  /*180c0*/  BRA `(.L_x_4324) ;  /* 0xffffffe0001c7947 */ /* 0x000fea000383ffff */
.L_x_4283:
[----:B---3--:R3:W4:Y:S02]  /*180d0*/  SYNCS.PHASECHK.TRANS64.TRYWAIT P3, [R2+URZ+0x38860], R3 ;  /* 0x03886003020075a7 */ /* 0x008724000806017f */
[----:B----4-:R-:W-:Y:S05]  /*180e0*/  @!P3 NANOSLEEP.SYNCS 0x989680 ;  /* 0x009896800000b95d */ /* 0x010fea0003900000 */
[----:B------:R-:W4:Y:S02]  /*180f0*/  @!P3 SYNCS.PHASECHK.TRANS64 P3, [R2+URZ+0x38860], R3 ;  /* 0x038860030200b5a7 */ /* 0x000f24000806007f */
[----:B----4-:R-:W-:Y:S05]  /*18100*/  @!P3 BRA `(.L_x_4283) ;  /* 0xfffffffc00f0b947 */ /* 0x010fea000383ffff */
[----:B------:R-:W-:Y:S05]  /*18110*/  BRA `(.L_x_4325) ;  /* 0xffffffe000647947 */ /* 0x000fea000383ffff */
.L_x_4289:
[----:B-1----:R1:W2:Y:S02]  /*18120*/  SYNCS.PHASECHK.TRANS64.TRYWAIT P3, [R3+URZ+0x38840], R2 ;  /* 0x03884002030075a7 */ /* 0x0022a4000806017f */
[----:B--2---:R-:W-:Y:S05]  /*18130*/  @!P3 NANOSLEEP.SYNCS 0x989680 ;  /* 0x009896800000b95d */ /* 0x004fea0003900000 */
[----:B------:R-:W2:Y:S02]  /*18140*/  @!P3 SYNCS.PHASECHK.TRANS64 P3, [R3+URZ+0x38840], R2 ;  /* 0x038840020300b5a7 */ /* 0x000ea4000806007f */
[----:B--2---:R-:W-:Y:S05]  /*18150*/  @!P3 BRA `(.L_x_4289) ;  /* 0xfffffffc00f0b947 */ /* 0x004fea000383ffff */
[----:B------:R-:W-:Y:S05]  /*18160*/  BRA `(.L_x_4326) ;  /* 0xffffffe400dc7947 */ /* 0x000fea000383ffff */
.L_x_4291:
[----:B---3--:R3:W4:Y:S02]  /*18170*/  SYNCS.PHASECHK.TRANS64.TRYWAIT P3, [R3+URZ+0x38860], R2 ;  /* 0x03886002030075a7 */ /* 0x008724000806017f */
[----:B----4-:R-:W-:Y:S05]  /*18180*/  @!P3 NANOSLEEP.SYNCS 0x989680 ;  /* 0x009896800000b95d */ /* 0x010fea0003900000 */
[----:B------:R-:W4:Y:S02]  /*18190*/  @!P3 SYNCS.PHASECHK.TRANS64 P3, [R3+URZ+0x38860], R2 ;  /* 0x038860020300b5a7 */ /* 0x000f24000806007f */
[----:B----4-:R-:W-:Y:S05]  /*181a0*/  @!P3 BRA `(.L_x_4291) ;  /* 0xfffffffc00f0b947 */ /* 0x010fea000383ffff */
[----:B------:R-:W-:Y:S05]  /*181b0*/  BRA `(.L_x_4327) ;  /* 0xffffffe800247947 */ /* 0x000fea000383ffff */
.L_x_4296:
[----:B-1----:R1:W2:Y:S02]  /*181c0*/  SYNCS.PHASECHK.TRANS64.TRYWAIT P3, [R2+URZ+0x38840], R3 ;  /* 0x03884003020075a7 */ /* 0x0022a4000806017f */
[----:B--2---:R-:W-:Y:S05]  /*181d0*/  @!P3 NANOSLEEP.SYNCS 0x989680 ;  /* 0x009896800000b95d */ /* 0x004fea0003900000 */
[----:B------:R-:W2:Y:S02]  /*181e0*/  @!P3 SYNCS.PHASECHK.TRANS64 P3, [R2+URZ+0x38840], R3 ;  /* 0x038840030200b5a7 */ /* 0x000ea4000806007f */
[----:B--2---:R-:W-:Y:S05]  /*181f0*/  @!P3 BRA `(.L_x_4296) ;  /* 0xfffffffc00f0b947 */ /* 0x004fea000383ffff */
[----:B------:R-:W-:Y:S05]  /*18200*/  BRA `(.L_x_4328) ;  /* 0xffffffec007c7947 */ /* 0x000fea000383ffff */
.L_x_4298:
[----:B--2---:R2:W3:Y:S02]  /*18210*/  SYNCS.PHASECHK.TRANS64.TRYWAIT P3, [R2+URZ+0x38860], R3 ;  /* 0x03886003020075a7 */ /* 0x0044e4000806017f */
[----:B---3--:R-:W-:Y:S05]  /*18220*/  @!P3 NANOSLEEP.SYNCS 0x989680 ;  /* 0x009896800000b95d */ /* 0x008fea0003900000 */
[----:B------:R-:W3:Y:S02]  /*18230*/  @!P3 SYNCS.PHASECHK.TRANS64 P3, [R2+URZ+0x38860], R3 ;  /* 0x038860030200b5a7 */ /* 0x000ee4000806007f */
[----:B---3--:R-:W-:Y:S05]  /*18240*/  @!P3 BRA `(.L_x_4298) ;  /* 0xfffffffc00f0b947 */ /* 0x008fea000383ffff */
[----:B------:R-:W-:Y:S05]  /*18250*/  BRA `(.L_x_4329) ;  /* 0xffffffec00c47947 */ /* 0x000fea000383ffff */
.L_x_4303:
[----:B------:R-:W-:Y:S01]  /*18260*/  BSSY B0, `(.L_x_4330) ;  /* 0x0000007000007945 */ /* 0x000fe20003800000 */
[----:B--2---:R-:W-:Y:S02]  /*18270*/  IMAD.MOV.U32 R12, RZ, RZ, RZ ;  /* 0x000000ffff0c7224 */ /* 0x004fe400078e00ff */
[----:B------:R-:W-:Y:S02]  /*18280*/  IMAD.MOV.U32 R11, RZ, RZ, 0x1f ;  /* 0x0000001fff0b7424 */ /* 0x000fe400078e00ff */
[----:B------:R-:W-:-:S07]  /*18290*/  IMAD.MOV.U32 R15, RZ, RZ, -0x1 ;  /* 0xffffffffff0f7424 */ /* 0x000fce00078e00ff */
[----:B-1-34-:R-:W-:Y:S05]  /*182a0*/  WARPSYNC.COLLECTIVE R15, `(.L_x_4331) ;  /* 0x000000000f087348 */ /* 0x01afea0003c00000 */
[----:B------:R2:W1:Y:S02]  /*182b0*/  SHFL.IDX P6, R14, R13, R12, R11 ;  /* 0x0000000c0d0e7389 */ /* 0x00046400000c000b */
[----:B-1234-:R-:W-:Y:S01]  /*182c0*/  ENDCOLLECTIVE ;  /* 0x000000000000791b */ /* 0x01efe20003800000 */
.L_x_4331:
[----:B------:R-:W-:Y:S05]  /*182d0*/  BSYNC B0 ;  /* 0x0000000000007941 */ /* 0x000fea0003800000 */
.L_x_4330:
[----:B------:R-:W-:Y:S05]  /*182e0*/  BRA `(.L_x_4332) ;  /* 0xfffffff400007947 */ /* 0x000fea000383ffff */
.L_x_4305:
[----:B-1----:R1:W2:Y:S02]  /*182f0*/  SYNCS.PHASECHK.TRANS64.TRYWAIT P0, [R7+URZ+0x38820], R0 ;  /* 0x03882000070075a7 */ /* 0x0022a4000800017f */
[----:B--2---:R-:W-:Y:S05]  /*18300*/  @!P0 NANOSLEEP.SYNCS 0x989680 ;  /* 0x009896800000895d */ /* 0x004fea0003900000 */
[----:B------:R-:W2:Y:S02]  /*18310*/  @!P0 SYNCS.PHASECHK.TRANS64 P0, [R7+URZ+0x38820], R0 ;  /* 0x03882000070085a7 */ /* 0x000ea4000800007f */
[----:B--2---:R-:W-:Y:S05]  /*18320*/  @!P0 BRA `(.L_x_4305) ;  /* 0xfffffffc00f08947 */ /* 0x004fea000383ffff */
[----:B------:R-:W-:Y:S05]  /*18330*/  BRA `(.L_x_4333) ;  /* 0xfffffff400487947 */ /* 0x000fea000383ffff */
.L_x_4309:
[----:B-1----:R1:W2:Y:S02]  /*18340*/  SYNCS.PHASECHK.TRANS64.TRYWAIT P0, [R5+URZ], R4 ;  /* 0x00000004050075a7 */ /* 0x0022a4000800017f */
[----:B--2---:R-:W-:Y:S05]  /*18350*/  @!P0 NANOSLEEP.SYNCS 0x989680 ;  /* 0x009896800000895d */ /* 0x004fea0003900000 */
[----:B------:R-:W2:Y:S02]  /*18360*/  @!P0 SYNCS.PHASECHK.TRANS64 P0, [R5+URZ], R4 ;  /* 0x00000004050085a7 */ /* 0x000ea4000800007f */
[----:B--2---:R-:W-:Y:S05]  /*18370*/  @!P0 BRA `(.L_x_4309) ;  /* 0xfffffffc00f08947 */ /* 0x004fea000383ffff */
[----:B------:R-:W-:Y:S05]  /*18380*/  BRA `(.L_x_4334) ;  /* 0xfffffff400a47947 */ /* 0x000fea000383ffff */
.L_x_4310:
[----:B--2---:R2:W3:Y:S02]  /*18390*/  SYNCS.PHASECHK.TRANS64.TRYWAIT P0, [R3+URZ], R0 ;  /* 0x00000000030075a7 */ /* 0x0044e4000800017f */
[----:B---3--:R-:W-:Y:S05]  /*183a0*/  @!P0 NANOSLEEP.SYNCS 0x989680 ;  /* 0x009896800000895d */ /* 0x008fea0003900000 */
[----:B------:R-:W3:Y:S02]  /*183b0*/  @!P0 SYNCS.PHASECHK.TRANS64 P0, [R3+URZ], R0 ;  /* 0x00000000030085a7 */ /* 0x000ee4000800007f */
[----:B---3--:R-:W-:Y:S05]  /*183c0*/  @!P0 BRA `(.L_x_4310) ;  /* 0xfffffffc00f08947 */ /* 0x008fea000383ffff */
[----:B------:R-:W-:Y:S05]  /*183d0*/  BRA `(.L_x_4335) ;  /* 0xfffffff400987947 */ /* 0x000fea000383ffff */
.L_x_4312:
[----:B-1----:R1:W2:Y:S02]  /*183e0*/  SYNCS.PHASECHK.TRANS64.TRYWAIT P0, [R5+URZ], R4 ;  /* 0x00000004050075a7 */ /* 0x0022a4000800017f */
[----:B--2---:R-:W-:Y:S05]  /*183f0*/  @!P0 NANOSLEEP.SYNCS 0x989680 ;  /* 0x009896800000895d */ /* 0x004fea0003900000 */
[----:B------:R-:W2:Y:S02]  /*18400*/  @!P0 SYNCS.PHASECHK.TRANS64 P0, [R5+URZ], R4 ;  /* 0x00000004050085a7 */ /* 0x000ea4000800007f */
[----:B--2---:R-:W-:Y:S05]  /*18410*/  @!P0 BRA `(.L_x_4312) ;  /* 0xfffffffc00f08947 */ /* 0x004fea000383ffff */
[----:B------:R-:W-:Y:S05]  /*18420*/  BRA `(.L_x_4336) ;  /* 0xfffffff4009c7947 */ /* 0x000fea000383ffff */
.L_x_4337:
        /* <DEDUP_REMOVED lines=13> */
.L_x_11948:


//--------------------- .text._ZN7cutlass13device_kernelIN5flash11enable_sm90INS1_16FlashAttnFwdSm90INS1_25CollectiveMainloopFwdSm90ILi2EN4cute5tupleIJNS5_1CILi1EEES8_S8_EEENS6_IJNS7_ILi64EEESA_SA_EEELi512ENS_10bfloat16_tEfNS_4arch4Sm90ELb0ELb1ELb1ELb1ELb0ELb0ELb0ELb0ELb0ELb0ELb0ELb0EEENS1_21CollectiveEpilogueFwdINS6_IJSA_NS7_ILi512EEESA_EEES9_SC_SE_Li256ELb1ELb0ELb0ELb0EEENS1_36VarlenDynamicPersistentTileSchedulerILi64ELi64ELi256ELi32ELb0ELb0ELb1ELb1ELb0ELb1EEEEEEEEEvNT_6ParamsE --------------------------
	.section	.text._ZN7cutlass13device_kernelIN5flash11enable_sm90INS1_16FlashAttnFwdSm90INS1_25CollectiveMainloopFwdSm90ILi2EN4cute5tupleIJNS5_1CILi1EEES8_S8_EEENS6_IJNS7_ILi64EEESA_SA_EEELi512ENS_10bfloat16_tEfNS_4arch4Sm90ELb0ELb1ELb1ELb1ELb0ELb0ELb0ELb0ELb0ELb0ELb0ELb0EEENS1_21CollectiveEpilogueFwdINS6_IJSA_NS7_ILi512EEESA_EEES9_SC_SE_Li256ELb1ELb0ELb0ELb0EEENS1_36VarlenDynamicPersistentTileSchedulerILi64ELi64ELi256ELi32ELb0ELb0ELb1ELb1ELb0ELb1EEEEEEEEEvNT_6ParamsE,"ax",@progbits
	.align	128
.text._ZN7cutlass13device_kernelIN5flash11enable_sm90INS1_16FlashAttnFwdSm90INS1_25CollectiveMainloopFwdSm90ILi2EN4cute5tupleIJNS5_1CILi1EEES8_S8_EEENS6_IJNS7_ILi64EEESA_SA_EEELi512ENS_10bfloat16_tEfNS_4arch4Sm90ELb0ELb1ELb1ELb1ELb0ELb0ELb0ELb0ELb0ELb0ELb0ELb0EEENS1_21CollectiveEpilogueFwdINS6_IJSA_NS7_ILi512EEESA_EEES9_SC_SE_Li256ELb1ELb0ELb0ELb0EEENS1_36VarlenDynamicPersistentTileSchedulerILi64ELi64ELi256ELi32ELb0ELb0ELb1ELb1ELb0ELb1EEEEEEEEEvNT_6ParamsE:
        .type           _ZN7cutlass13device_kernelIN5flash11enable_sm90INS1_16FlashAttnFwdSm90INS1_25CollectiveMainloopFwdSm90ILi2EN4cute5tupleIJNS5_1CILi1EEES8_S8_EEENS6_IJNS7_ILi64EEESA_SA_EEELi512ENS_10bfloat16_tEfNS_4arch4Sm90ELb0ELb1ELb1ELb1ELb0ELb0ELb0ELb0ELb0ELb0ELb0ELb0EEENS1_21CollectiveEpilogueFwdINS6_IJSA_NS7_ILi512EEESA_EEES9_SC_SE_Li256ELb1ELb0ELb0ELb0EEENS1_36VarlenDynamicPersistentTileSchedulerILi64ELi64ELi256ELi32ELb0ELb0ELb1ELb1ELb0ELb1EEEEEEEEEvNT_6ParamsE,@function
        .size           _ZN7cutlass13device_kernelIN5flash11enable_sm90INS1_16FlashAttnFwdSm90INS1_25CollectiveMainloopFwdSm90ILi2EN4cute5tupleIJNS5_1CILi1EEES8_S8_EEENS6_IJNS7_ILi64EEESA_SA_EEELi512ENS_10bfloat16_tEfNS_4arch4Sm90ELb0ELb1ELb1ELb1ELb0ELb0ELb0ELb0ELb0ELb0ELb0ELb0EEENS1_21CollectiveEpilogueFwdINS6_IJSA_NS7_ILi512EEESA_EEES9_SC_SE_Li256ELb1ELb0ELb0ELb0EEENS1_36VarlenDynamicPersistentTileSchedulerILi64ELi64ELi256ELi32ELb0ELb0ELb1ELb1ELb0ELb1EEEEEEEEEvNT_6ParamsE,(.L_x_11949 - _ZN7cutlass13device_kernelIN5flash11enable_sm90INS1_16FlashAttnFwdSm90INS1_25CollectiveMainloopFwdSm90ILi2EN4cute5tupleIJNS5_1CILi1EEES8_S8_EEENS6_IJNS7_ILi64EEESA_SA_EEELi512ENS_10bfloat16_tEfNS_4arch4Sm90ELb0ELb1ELb1ELb1ELb0ELb0ELb0ELb0ELb0ELb0ELb0ELb0EEENS1_21CollectiveEpilogueFwdINS6_IJSA_NS7_ILi512EEESA_EEES9_SC_SE_Li256ELb1ELb0ELb0ELb0EEENS1_36VarlenDynamicPersistentTileSchedulerILi64ELi64ELi256ELi32ELb0ELb0ELb1ELb1ELb0ELb1EEEEEEEEEvNT_6ParamsE)
        .other          _ZN7cutlass13device_kernelIN5flash11enable_sm90INS1_16FlashAttnFwdSm90INS1_25CollectiveMainloopFwdSm90ILi2EN4cute5tupleIJNS5_1CILi1EEES8_S8_EEENS6_IJNS7_ILi64EEESA_SA_EEELi512ENS_10bfloat16_tEfNS_4arch4Sm90ELb0ELb1ELb1ELb1ELb0ELb0ELb0ELb0ELb0ELb0ELb0ELb0EEENS1_21CollectiveEpilogueFwdINS6_IJSA_NS7_ILi512EEESA_EEES9_SC_SE_Li256ELb1ELb0ELb0ELb0EEENS1_36VarlenDynamicPersistentTileSchedulerILi64ELi64ELi256ELi32ELb0ELb0ELb1ELb1ELb0ELb1EEEEEEEEEvNT_6ParamsE,@"STO_CUDA_ENTRY STV_DEFAULT"
_ZN7cutlass13device_kernelIN5flash11enable_sm90INS1_16FlashAttnFwdSm90INS1_25CollectiveMainloopFwdSm90ILi2EN4cute5tupleIJNS5_1CILi1EEES8_S8_EEENS6_IJNS7_ILi64EEESA_SA_EEELi512ENS_10bfloat16_tEfNS_4arch4Sm90ELb0ELb1ELb1ELb1ELb0ELb0ELb0ELb0ELb0ELb0ELb0ELb0EEENS1_21CollectiveEpilogueFwdINS6_IJSA_NS7_ILi512EEESA_EEES9_SC_SE_Li256ELb1ELb0ELb0ELb0EEENS1_36VarlenDynamicPersistentTileSchedulerILi64ELi64ELi256ELi32ELb0ELb0ELb1ELb1ELb0ELb1EEEEEEEEEvNT_6ParamsE:
        /* <DEDUP_REMOVED lines=21> */
.L_x_4339:
[----:B------:R-:W-:Y:S05]  /*0150*/  BSYNC B0 ;  /* 0x0000000000007941 */ /* 0x000fea0003800000 */
.L_x_4338:
        /* <DEDUP_REMOVED lines=37> */
.L_x_4340:
        /* <DEDUP_REMOVED lines=22> */
.L_x_4341:
        /* <DEDUP_REMOVED lines=18> */
.L_x_4342:
        /* <DEDUP_REMOVED lines=22> */
.L_x_4343:
        /* <DEDUP_REMOVED lines=22> */
.L_x_4344:
[----:B------:R-:W-:Y:S01]  /*08f0*/  PLOP3.LUT P0, PT, PT, PT, UP0, 0x80, 0x0 ;  /* 0x000000000000781c */ /* 0x000fe20003f0f008 */
[----:B------:R-:W-:Y:S01]  /*0900*/  UMOV UR36, 0x1 ;  /* 0x0000000100247882 */ /* 0x000fe20000000000 */
[----:B------:R-:W-:Y:S01]  /*0910*/  NOP ;  /* 0x0000000000007918 */ /* 0x000fe20000000000 */
[----:B------:R-:W-:Y:S01]  /*0920*/  USEL UR36, UR36, 0x2, !UP0 ;  /* 0x0000000224247887 */ /* 0x000fe2000c000000 */
[----:B------:R-:W-:Y:S01]  /*0930*/  ULDC.64 UR48, c[0x0][0x208] ;  /* 0x0000820000307ab9 */ /* 0x000fe20000000a00 */
[----:B012-4-:R-:W-:Y:S08]  /*0940*/  BAR.SYNC.DEFER_BLOCKING 0x0 ;  /* 0x0000000000007b1d */ /* 0x017ff00000010000 */
[----:B------:R-:W-:Y:S05]  /*0950*/  @!P0 BRA `(.L_x_4345) ;  /* 0x000000f800c08947 */ /* 0x000fea0003800000 */
.L_x_4346:
[----:B------:R-:W-:-:S08]  /*0960*/  NOP ;  /* 0x0000000000007918 */ /* 0x000fd00000000000 */
[----:B------:R-:W0:Y:S02]  /*0970*/  USETMAXREG.TRY_ALLOC.CTAPOOL UP0, 0xf0 ;  /* 0x000000f0000079c8 */ /* 0x000e240008000600 */
[----:B0-----:R-:W-:-:S13]  /*0980*/  PLOP3.LUT P0, PT, PT, PT, UP0, 0x80, 0x0 ;  /* 0x000000000000781c */ /* 0x001fda0003f0f008 */
[----:B------:R-:W-:Y:S05]  /*0990*/  @!P0 BRA `(.L_x_4346) ;  /* 0xfffffffc00f08947 */ /* 0x000fea000383ffff */
[----:B------:R-:W-:Y:S01]  /*09a0*/  LOP3.LUT R0, R4, 0xffffff80, RZ, 0xc0, !PT ;  /* 0xffffff8004007812 */ /* 0x000fe200078ec0ff */
[----:B------:R-:W0:Y:S01]  /*09b0*/  S2UR UR4, SR_CgaCtaId ;  /* 0x00000000000479c3 */ /* 0x000e220000008800 */
[----:B------:R-:W-:Y:S02]  /*09c0*/  UMOV UR38, 0x400 ;  /* 0x0000040000267882 */ /* 0x000fe40000000000 */
[----:B------:R-:W-:-:S13]  /*09d0*/  ISETP.NE.AND P0, PT, R0, 0x80, PT ;  /* 0x000000800000780c */ /* 0x000fda0003f05270 */
[----:B------:R-:W-:Y:S06]  /*09e0*/  @!P0 BAR.ARV 0x8, 0xa0 ;  /* 0x0202800000008b1d */ /* 0x000fec0000002000 */
[----:B------:R-:W-:Y:S01]  /*09f0*/  ISETP.GE.U32.AND P0, PT, R4, 0x100, PT ;  /* 0x000001000400780c */ /* 0x000fe20003f06070 */
[----:B0-----:R-:W-:-:S03]  /*0a00*/  ULEA UR38, UR4, UR38, 0x18 ;  /* 0x0000002604267291 */ /* 0x001fc6000f8ec03f */
[----:B------:R-:W-:-:S09]  /*0a10*/  ULDC UR4, c[0x0][0xc14] ;  /* 0x0003050000047ab9 */ /* 0x000fd20000000800 */
        /* <DEDUP_REMOVED lines=9> */
[----:B------:R-:W-:Y:S01]  /*0ab0*/  R2UR UR6, R14 ;  /* 0x000000000e0672ca */ /* 0x000fe200000e0000 */
[----:B------:R-:W-:Y:S01]  /*0ac0*/  IMAD.MOV.U32 R187, RZ, RZ, RZ ;  /* 0x000000ffffbb7224 */ /* 0x000fe200078e00ff */
[----:B------:R-:W-:Y:S01]  /*0ad0*/  SHF.R.S32.HI R3, RZ, 0x1f, R192 ;  /* 0x0000001fff037819 */ /* 0x000fe200000114c0 */
[----:B------:R-:W-:Y:S01]  /*0ae0*/  ULOP3.LUT UR39, UR36, 0x1, URZ, 0xfc, !UPT ;  /* 0x0000000124277892 */ /* 0x000fe2000f8efc3f */
[----:B------:R-:W-:Y:S01]  /*0af0*/  R2UR UR5, R15 ;  /* 0x000000000f0572ca */ /* 0x000fe200000e0000 */
[----:B------:R-:W-:Y:S01]  /*0b00*/  UMOV UR37, URZ ;  /* 0x0000003f00257c82 */ /* 0x000fe20008000000 */
[CC--:B------:R-:W-:Y:S02]  /*0b10*/  LEA.HI R0, R3.reuse, R192.reuse, RZ, 0x4 ;  /* 0x000000c003007211 */ /* 0x0c0fe400078f20ff */
[----:B------:R-:W-:-:S02]  /*0b20*/  LEA.HI R2, R3, R192, RZ, 0x5 ;  /* 0x000000c003027211 */ /* 0x000fc400078f28ff */
[----:B------:R-:W-:Y:S02]  /*0b30*/  SHF.R.S32.HI R9, RZ, 0x4, R0 ;  /* 0x00000004ff097819 */ /* 0x000fe40000011400 */
[C---:B------:R-:W-:Y:S02]  /*0b40*/  LOP3.LUT R7, R0.reuse, 0xfffffff0, RZ, 0xc0, !PT ;  /* 0xfffffff000077812 */ /* 0x040fe400078ec0ff */
[----:B------:R-:W-:Y:S02]  /*0b50*/  LEA.HI R4, R0, R9, RZ, 0x1 ;  /* 0x0000000900047211 */ /* 0x000fe400078f08ff */
[--C-:B------:R-:W-:Y:S01]  /*0b60*/  SHF.R.S32.HI R0, RZ, 0x5, R2.reuse ;  /* 0x00000005ff007819 */ /* 0x100fe20000011402 */
[----:B------:R-:W-:Y:S01]  /*0b70*/  IMAD.IADD R7, R192, 0x1, -R7 ;  /* 0x00000001c0077824 */ /* 0x000fe200078e0a07 */
[----:B------:R-:W-:Y:S02]  /*0b80*/  SHF.R.S32.HI R11, RZ, 0x1f, R2 ;  /* 0x0000001fff0b7819 */ /* 0x000fe40000011402 */
[----:B------:R-:W-:-:S02]  /*0b90*/  LEA.HI R5, R3, R192, RZ, 0x7 ;  /* 0x000000c003057211 */ /* 0x000fc400078f38ff */
[----:B------:R-:W-:Y:S02]  /*0ba0*/  LEA.HI R11, R11, R0, RZ, 0x2 ;  /* 0x000000000b0b7211 */ /* 0x000fe400078f10ff */
[----:B------:R-:W-:Y:S02]  /*0bb0*/  SHF.R.S32.HI R2, RZ, 0x1f, R7 ;  /* 0x0000001fff027819 */ /* 0x000fe40000011407 */
[----:B------:R-:W-:Y:S02]  /*0bc0*/  SHF.R.S32.HI R190, RZ, 0x7, R5 ;  /* 0x00000007ffbe7819 */ /* 0x000fe40000011405 */
[----:B------:R-:W-:Y:S02]  /*0bd0*/  LOP3.LUT R11, R11, 0x3ffffc, RZ, 0xc0, !PT ;  /* 0x003ffffc0b0b7812 */ /* 0x000fe400078ec0ff */
[-C--:B------:R-:W-:Y:S02]  /*0be0*/  LEA.HI R6, R2, R7.reuse, RZ, 0x3 ;  /* 0x0000000702067211 */ /* 0x080fe400078f18ff */
[----:B------:R-:W-:Y:S01]  /*0bf0*/  LOP3.LUT R4, R4, 0x1ffffffe, RZ, 0xc0, !PT ;  /* 0x1ffffffe04047812 */ /* 0x000fe200078ec0ff */
[----:B------:R-:W-:Y:S01]  /*0c00*/  IMAD.IADD R11, R0, 0x1, -R11 ;  /* 0x00000001000b7824 */ /* 0x000fe200078e0a0b */
[----:B------:R-:W-:Y:S01]  /*0c10*/  LEA R10, R190, R7, 0x8 ;  /* 0x00000007be0a7211 */ /* 0x000fe200078e40ff */
[C---:B------:R-:W-:Y:S01]  /*0c20*/  IMAD.SHL.U32 R12, R6.reuse, 0x40, RZ ;  /* 0x00000040060c7824 */ /* 0x040fe200078e00ff */
[----:B------:R-:W-:Y:S01]  /*0c30*/  LOP3.LUT R8, R6, 0xfffffff8, RZ, 0xc0, !PT ;  /* 0xfffffff806087812 */ /* 0x000fe200078ec0ff */
[----:B------:R-:W-:Y:S01]  /*0c40*/  IMAD.IADD R4, R9, 0x1, -R4 ;  /* 0x0000000109047824 */ /* 0x000fe200078e0a04 */
[----:B------:R-:W-:Y:S01]  /*0c50*/  LOP3.LUT R9, R5, 0xffffff80, RZ, 0xc0, !PT ;  /* 0xffffff8005097812 */ /* 0x000fe200078ec0ff */
[----:B------:R-:W-:Y:S01]  /*0c60*/  IMAD R191, R11, 0x10, R10 ;  /* 0x000000100bbf7824 */ /* 0x000fe200078e020a */
[----:B------:R-:W-:Y:S01]  /*0c70*/  LOP3.LUT R13, R12, 0x7ffffe00, RZ, 0xc0, !PT ;  /* 0x7ffffe000c0d7812 */ /* 0x000fe200078ec0ff */
[----:B------:R-:W-:Y:S01]  /*0c80*/  IMAD.IADD R10, R7, 0x1, -R8 ;  /* 0x00000001070a7824 */ /* 0x000fe200078e0a08 */
[----:B------:R-:W-:Y:S01]  /*0c90*/  LEA.HI R3, R3, R192, RZ, 0x3 ;  /* 0x000000c003037211 */ /* 0x000fe200078f18ff */
[----:B------:R-:W-:Y:S01]  /*0ca0*/  IMAD.IADD R9, R192, 0x1, -R9 ;  /* 0x00000001c0097824 */ /* 0x000fe200078e0a09 */
[----:B------:R-:W-:Y:S01]  /*0cb0*/  LEA R13, R0, R13, 0xa ;  /* 0x0000000d000d7211 */ /* 0x000fe200078e50ff */
[C---:B------:R-:W-:Y:S01]  /*0cc0*/  IMAD.SHL.U32 R11, R10.reuse, 0x40, RZ ;  /* 0x000000400a0b7824 */ /* 0x040fe200078e00ff */
[----:B------:R-:W-:Y:S01]  /*0cd0*/  R2P PR, R10, 0x6 ;  /* 0x000000060a007804 */ /* 0x000fe20000000000 */
[----:B------:R-:W-:Y:S01]  /*0ce0*/  IMAD.SHL.U32 R4, R4, 0x8, RZ ;  /* 0x0000000804047824 */ /* 0x000fe200078e00ff */
[----:B------:R-:W-:-:S02]  /*0cf0*/  SHF.R.S32.HI R2, RZ, 0x1f, R9 ;  /* 0x0000001fff027819 */ /* 0x000fc40000011409 */
[----:B------:R-:W-:Y:S01]  /*0d00*/  LOP3.LUT R11, R11, 0x1c0, RZ, 0xc0, !PT ;  /* 0x000001c00b0b7812 */ /* 0x000fe200078ec0ff */
[--C-:B------:R-:W-:Y:S01]  /*0d10*/  IMAD.U32 R191, R191, 0x40, R4.reuse ;  /* 0x00000040bfbf7824 */ /* 0x100fe200078e0004 */
[----:B------:R-:W-:Y:S02]  /*0d20*/  LEA.HI R6, R2, R9, RZ, 0x2 ;  /* 0x0000000902067211 */ /* 0x000fe400078f10ff */
[----:B------:R-:W-:Y:S02]  /*0d30*/  LOP3.LUT R4, R11, 0x8, R4, 0xf8, !PT ;  /* 0x000000080b047812 */ /* 0x000fe400078ef804 */
[----:B------:R-:W-:Y:S02]  /*0d40*/  SHF.R.U32.HI R11, RZ, 0x3, R11 ;  /* 0x00000003ff0b7819 */ /* 0x000fe4000001160b */
[--C-:B------:R-:W-:Y:S02]  /*0d50*/  SHF.R.S32.HI R7, RZ, 0x2, R6.reuse ;  /* 0x00000002ff077819 */ /* 0x100fe40000011406 */
[----:B------:R-:W-:-:S02]  /*0d60*/  SHF.R.S32.HI R8, RZ, 0x1f, R6 ;  /* 0x0000001fff087819 */ /* 0x000fc40000011406 */
[----:B------:R-:W-:Y:S02]  /*0d70*/  LOP3.LUT R4, R4, R11, RZ, 0x3c, !PT ;  /* 0x0000000b04047212 */ /* 0x000fe400078e3cff */
[----:B------:R-:W-:Y:S02]  /*0d80*/  LEA.HI R8, R8, R7, RZ, 0x3 ;  /* 0x0000000708087211 */ /* 0x000fe400078f18ff */
[----:B------:R-:W-:Y:S02]  /*0d90*/  IADD3 R4, R13, R4, RZ ;  /* 0x000000040d047210 */ /* 0x000fe40007ffe0ff */
[----:B------:R-:W-:Y:S02]  /*0da0*/  LOP3.LUT R8, R8, 0xfffffff8, RZ, 0xc0, !PT ;  /* 0xfffffff808087812 */ /* 0x000fe400078ec0ff */
[----:B------:R-:W-:Y:S02]  /*0db0*/  LEA.HI R5, R5, R190, RZ, 0x1 ;  /* 0x000000be05057211 */ /* 0x000fe400078f08ff */
[----:B------:R-:W-:Y:S01]  /*0dc0*/  LEA R19, R4, UR38, 0x1 ;  /* 0x0000002604137c11 */ /* 0x000fe2000f8e08ff */
[----:B------:R-:W-:Y:S01]  /*0dd0*/  IMAD.IADD R17, R7, 0x1, -R8 ;  /* 0x0000000107117824 */ /* 0x000fe200078e0a08 */
[----:B------:R-:W-:-:S02]  /*0de0*/  LEA.HI R2, R2, R9, RZ, 0x5 ;  /* 0x0000000902027211 */ /* 0x000fc400078f28ff */
[----:B------:R-:W-:Y:S01]  /*0df0*/  LOP3.LUT R6, R6, 0x7ffffffc, RZ, 0xc0, !PT ;  /* 0x7ffffffc06067812 */ /* 0x000fe200078ec0ff */
[----:B------:R-:W-:Y:S01]  /*0e00*/  VIADD R184, R19, 0x26800 ;  /* 0x0002680013b87836 */ /* 0x000fe20000000000 */
[----:B------:R-:W-:Y:S02]  /*0e10*/  LOP3.LUT R7, R3, 0x1ffffff8, RZ, 0xc0, !PT ;  /* 0x1ffffff803077812 */ /* 0x000fe400078ec0ff */
[----:B------:R-:W-:Y:S01]  /*0e20*/  LOP3.LUT R5, R5, 0xfffffe, RZ, 0xc0, !PT ;  /* 0x00fffffe05057812 */ /* 0x000fe200078ec0ff */
[----:B------:R-:W-:Y:S01]  /*0e30*/  IMAD.IADD R6, R9, 0x1, -R6 ;  /* 0x0000000109067824 */ /* 0x000fe200078e0a06 */
[----:B------:R-:W-:Y:S01]  /*0e40*/  SHF.R.S32.HI R2, RZ, 0x5, R2 ;  /* 0x00000005ff027819 */ /* 0x000fe20000011402 */
[----:B------:R-:W-:Y:S01]  /*0e50*/  IMAD.IADD R7, R192, 0x1, -R7 ;  /* 0x00000001c0077824 */ /* 0x000fe200078e0a07 */
[----:B------:R-:W-:Y:S01]  /*0e60*/  IADD3 R22, R19, 0x26840, RZ ;  /* 0x0002684013167810 */ /* 0x000fe20007ffe0ff */
[----:B------:R-:W-:Y:S01]  /*0e70*/  IMAD.IADD R5, R190, 0x1, -R5 ;  /* 0x00000001be057824 */ /* 0x000fe200078e0a05 */
[----:B------:R-:W-:Y:S01]  /*0e80*/  SEL R23, R23, 0xffffffe0, !P1 ;  /* 0xffffffe017177807 */ /* 0x000fe20004800000 */
[----:B------:R-:W-:Y:S01]  /*0e90*/  @P2 VIADD R22, R184, 0xffffffc0 ;  /* 0xffffffc0b8162836 */ /* 0x000fe20000000000 */
[----:B------:R-:W-:Y:S01]  /*0ea0*/  SHF.R.S32.HI R188, RZ, 0x3, R3 ;  /* 0x00000003ffbc7819 */ /* 0x000fe20000011403 */
[----:B------:R-:W-:Y:S01]  /*0eb0*/  IMAD R17, R2, 0x10, R17 ;  /* 0x0000001002117824 */ /* 0x000fe200078e0211 */
[----:B------:R-:W-:Y:S01]  /*0ec0*/  IADD3 R184, R184, R23, RZ ;  /* 0x00000017b8b87210 */ /* 0x000fe20007ffe0ff */
[----:B------:R-:W-:-:S02]  /*0ed0*/  IMAD.MOV.U32 R2, RZ, RZ, RZ ;  /* 0x000000ffff027224 */ /* 0x000fc400078e00ff */
[----:B------:R-:W-:Y:S02]  /*0ee0*/  IMAD.SHL.U32 R185, R7, 0x8, RZ ;  /* 0x0000000807b97824 */ /* 0x000fe400078e00ff */
[----:B------:R-:W-:Y:S02]  /*0ef0*/  IMAD.SHL.U32 R18, R5, 0x100, RZ ;  /* 0x0000010005127824 */ /* 0x000fe400078e00ff */
[----:B------:R-:W-:Y:S02]  /*0f00*/  IMAD.SHL.U32 R16, R6, 0x2, RZ ;  /* 0x0000000206107824 */ /* 0x000fe400078e00ff */
[----:B------:R-:W-:-:S07]  /*0f10*/  IMAD.IADD R23, R23, 0x1, R22 ;  /* 0x0000000117177824 */ /* 0x000fce00078e0216 */
.L_x_4454:
[----:B------:R-:W-:Y:S01]  /*0f20*/  ULDC.64 UR8, c[0x0][0xa28] ;  /* 0x00028a0000087ab9 */ /* 0x000fe20000000a00 */
[----:B------:R-:W-:Y:S01]  /*0f30*/  ULDC UR4, c[0x0][0x404] ;  /* 0x0001010000047ab9 */ /* 0x000fe20000000800 */
[----:B------:R-:W-:Y:S01]  /*0f40*/  UISETP.NE.U32.AND UP0, UPT, UR8, URZ, UPT ;  /* 0x0000003f0800728c */ /* 0x000fe2000bf05070 */
[----:B------:R-:W-:-:S03]  /*0f50*/  ULDC UR7, c[0x0][0x2e0] ;  /* 0x0000b80000077ab9 */ /* 0x000fc60000000800 */
[----:B------:R-:W-:-:S03]  /*0f60*/  UISETP.NE.AND.EX UP0, UPT, UR9, URZ, UPT, UP0 ;  /* 0x0000003f0900728c */ /* 0x000fc6000bf05300 */
[----:B------:R-:W-:Y:S02]  /*0f70*/  ULDC.64 UR8, c[0x0][0xa18] ;  /* 0x0002860000087ab9 */ /* 0x000fe40000000a00 */
[----:B------:R-:W-:Y:S01]  /*0f80*/  UISETP.NE.U32.AND UP1, UPT, UR8, URZ, UPT ;  /* 0x0000003f0800728c */ /* 0x000fe2000bf25070 */
[----:B------:R-:W-:-:S03]  /*0f90*/  PLOP3.LUT P0, PT, PT, PT, UP0, 0x80, 0x0 ;  /* 0x000000000000781c */ /* 0x000fc60003f0f008 */
[----:B------:R-:W-:-:S03]  /*0fa0*/  UISETP.NE.AND.EX UP1, UPT, UR9, URZ, UPT, UP1 ;  /* 0x0000003f0900728c */ /* 0x000fc6000bf25310 */
[----:B------:R-:W-:Y:S02]  /*0fb0*/  @UP0 ULDC.64 UR8, c[0x0][0xa28] ;  /* 0x00028a0000080ab9 */ /* 0x000fe40000000a00 */
[----:B------:R-:W-:Y:S01]  /*0fc0*/  @UP0 UIMAD.WIDE UR8, UR5, 0x4, UR8 ;  /* 0x00000004050808a5 */ /* 0x000fe2000f8e0208 */
[----:B------:R-:W-:-:S05]  /*0fd0*/  PLOP3.LUT P2, PT, PT, PT, UP1, 0x80, 0x0 ;  /* 0x000000000000781c */ /* 0x000fca0003f4f018 */
[----:B------:R-:W-:Y:S01]  /*0fe0*/  @UP1 ULDC.64 UR10, c[0x0][0xa18] ;  /* 0x00028600000a1ab9 */ /* 0x000fe20000000a00 */
[----:B-1---5:R-:W-:Y:S02]  /*0ff0*/  IMAD.U32 R4, RZ, RZ, UR8 ;  /* 0x00000008ff047e24 */ /* 0x022fe4000f8e00ff */
[----:B------:R-:W-:Y:S01]  /*1000*/  IMAD.U32 R5, RZ, RZ, UR9 ;  /* 0x00000009ff057e24 */ /* 0x000fe2000f8e00ff */
[----:B------:R-:W-:-:S04]  /*1010*/  @UP1 UIMAD.WIDE UR8, UR5, 0x4, UR10 ;  /* 0x00000004050818a5 */ /* 0x000fc8000f8e020a */
[----:B--2---:R-:W2:Y:S02]  /*1020*/  @P0 LDG.E R4, desc[UR48][R4.64] ;  /* 0x0000003004040981 */ /* 0x004ea4000c1e1900 */
[----:B---3--:R-:W-:Y:S02]  /*1030*/  IMAD.U32 R6, RZ, RZ, UR8 ;  /* 0x00000008ff067e24 */ /* 0x008fe4000f8e00ff */
[----:B------:R-:W-:Y:S01]  /*1040*/  IMAD.U32 R7, RZ, RZ, UR9 ;  /* 0x00000009ff077e24 */ /* 0x000fe2000f8e00ff */
[----:B------:R-:W-:-:S04]  /*1050*/  ULDC.64 UR8, c[0x0][0x3f8] ;  /* 0x0000fe0000087ab9 */ /* 0x000fc80000000a00 */
[----:B------:R-:W3:Y:S01]  /*1060*/  @P2 LDG.E R6, desc[UR48][R6.64] ;  /* 0x0000003006062981 */ /* 0x000ee2000c1e1900 */
[----:B------:R-:W-:Y:S01]  /*1070*/  UISETP.NE.U32.AND UP0, UPT, UR8, URZ, UPT ;  /* 0x0000003f0800728c */ /* 0x000fe2000bf05070 */
[----:B------:R-:W-:Y:S01]  /*1080*/  UMOV UR44, URZ ;  /* 0x0000003f002c7c82 */ /* 0x000fe20008000000 */
[----:B------:R-:W-:Y:S02]  /*1090*/  ULDC UR40, c[0x0][0x288] ;  /* 0x0000a20000287ab9 */ /* 0x000fe40000000800 */
[----:B------:R-:W-:Y:S01]  /*10a0*/  UISETP.NE.AND.EX UP0, UPT, UR9, URZ, UPT, UP0 ;  /* 0x0000003f0900728c */ /* 0x000fe2000bf05300 */
[----:B------:R-:W-:Y:S02]  /*10b0*/  UMOV UR41, UR6 ;  /* 0x0000000600297c82 */ /* 0x000fe40008000000 */
[----:B------:R-:W-:Y:S01]  /*10c0*/  ULDC.64 UR8, c[0x0][0xa20] ;  /* 0x0002880000087ab9 */ /* 0x000fe20000000a00 */
[----:B------:R-:W-:Y:S01]  /*10d0*/  USEL UR4, UR4, 0x1, UP0 ;  /* 0x0000000104047887 */ /* 0x000fe20008000000 */
[----:B------:R-:W-:-:S03]  /*10e0*/  ISETP.NE.U32.AND P1, PT, RZ, UR8, PT ;  /* 0x00000008ff007c0c */ /* 0x000fc6000bf25070 */
[----:B------:R-:W-:Y:S01]  /*10f0*/  UIMAD UR4, UR4, UR7, URZ ;  /* 0x00000007040472a4 */ /* 0x000fe2000f8e023f */
[----:B------:R-:W-:Y:S02]  /*1100*/  ISETP.NE.AND.EX P1, PT, RZ, UR9, PT, P1 ;  /* 0x00000009ff007c0c */ /* 0x000fe4000bf25310 */
[----:B--2---:R-:W-:Y:S02]  /*1110*/  @P0 R2UR UR44, R4 ;  /* 0x00000000042c02ca */ /* 0x004fe400000e0000 */
[----:B---3--:R-:W-:Y:S01]  /*1120*/  @P2 R2UR UR40, R6 ;  /* 0x00000000062822ca */ /* 0x008fe200000e0000 */
[----:B0-----:R-:W-:-:S14]  /*1130*/  @P2 BRA `(.L_x_4347) ;  /* 0x0000000000342947 */ /* 0x001fdc0003800000 */
[----:B------:R-:W-:Y:S02]  /*1140*/  ULDC.64 UR6, c[0x0][0xa00] ;  /* 0x0002800000067ab9 */ /* 0x000fe40000000a00 */
[----:B------:R-:W-:-:S04]  /*1150*/  ISETP.NE.U32.AND P0, PT, RZ, UR6, PT ;  /* 0x00000006ff007c0c */ /* 0x000fc8000bf05070 */
[----:B------:R-:W-:-:S13]  /*1160*/  ISETP.NE.AND.EX P0, PT, RZ, UR7, PT, P0 ;  /* 0x00000007ff007c0c */ /* 0x000fda000bf05300 */
[----:B------:R-:W-:Y:S05]  /*1170*/  @!P0 BRA `(.L_x_4347) ;  /* 0x0000000000248947 */ /* 0x000fea0003800000 */
[----:B------:R-:W-:Y:S02]  /*1180*/  ULDC.64 UR6, c[0x0][0xa00] ;  /* 0x0002800000067ab9 */ /* 0x000fe40000000a00 */
        /* <DEDUP_REMOVED lines=8> */
.L_x_4347:
[----:B------:R-:W-:Y:S01]  /*1210*/  UMOV UR42, UR47 ;  /* 0x0000002f002a7c82 */ /* 0x000fe20008000000 */
[----:B------:R-:W-:Y:S01]  /*1220*/  UMOV UR43, UR5 ;  /* 0x00000005002b7c82 */ /* 0x000fe20008000000 */
[----:B------:R-:W-:Y:S05]  /*1230*/  @!P1 BRA `(.L_x_4348) ;  /* 0x00000000001c9947 */ /* 0x000fea0003800000 */
[----:B------:R-:W-:Y:S02]  /*1240*/  ULDC.64 UR6, c[0x0][0xa20] ;  /* 0x0002880000067ab9 */ /* 0x000fe40000000a00 */
[----:B------:R-:W-:-:S06]  /*1250*/  UIMAD.WIDE UR4, UR5, 0x4, UR6 ;  /* 0x00000004050478a5 */ /* 0x000fcc000f8e0206 */
[----:B------:R-:W-:Y:S02]  /*1260*/  IMAD.U32 R4, RZ, RZ, UR4 ;  /* 0x00000004ff047e24 */ /* 0x000fe4000f8e00ff */
[----:B------:R-:W-:-:S05]  /*1270*/  IMAD.U32 R5, RZ, RZ, UR5 ;  /* 0x00000005ff057e24 */ /* 0x000fca000f8e00ff */
[----:B------:R-:W2:Y:S02]  /*1280*/  LDG.E R4, desc[UR48][R4.64] ;  /* 0x0000003004047981 */ /* 0x000ea4000c1e1900 */
[----:B--2---:R-:W-:Y:S01]  /*1290*/  R2UR UR4, R4 ;  /* 0x00000000040472ca */ /* 0x004fe200000e0000 */
[----:B------:R-:W-:-:S14]  /*12a0*/  BRA `(.L_x_4349) ;  /* 0x0000000000347947 */ /* 0x000fdc0003800000 */
.L_x_4348:
[----:B------:R-:W-:Y:S02]  /*12b0*/  ULDC.64 UR6, c[0x0][0xa08] ;  /* 0x0002820000067ab9 */ /* 0x000fe40000000a00 */
[----:B------:R-:W-:-:S04]  /*12c0*/  ISETP.NE.U32.AND P0, PT, RZ, UR6, PT ;  /* 0x00000006ff007c0c */ /* 0x000fc8000bf05070 */
[----:B------:R-:W-:-:S13]  /*12d0*/  ISETP.NE.AND.EX P0, PT, RZ, UR7, PT, P0 ;  /* 0x00000007ff007c0c */ /* 0x000fda000bf05300 */
[----:B------:R-:W-:Y:S05]  /*12e0*/  @!P0 BRA `(.L_x_4349) ;  /* 0x0000000000248947 */ /* 0x000fea0003800000 */
[----:B------:R-:W-:Y:S02]  /*12f0*/  ULDC.64 UR6, c[0x0][0xa08] ;  /* 0x0002820000067ab9 */ /* 0x000fe40000000a00 */
        /* <DEDUP_REMOVED lines=8> */
.L_x_4349:
[----:B------:R-:W-:Y:S02]  /*1380*/  UISETP.NE.AND UP0, UPT, UR46, 0x1, UPT ;  /* 0x000000012e00788c */ /* 0x000fe4000bf05270 */
[----:B------:R-:W-:Y:S02]  /*1390*/  UIADD3 UR44, -UR44, UR4, URZ ;  /* 0x000000042c2c7290 */ /* 0x000fe4000fffe13f */
[----:B------:R-:W-:Y:S02]  /*13a0*/  ULEA UR6, UR47, 0x40, 0x6 ;  /* 0x000000402f067891 */ /* 0x000fe4000f8e303f */
[----:B------:R-:W-:Y:S01]  /*13b0*/  UIADD3 UR4, UR44, 0x3f, URZ ;  /* 0x0000003f2c047890 */ /* 0x000fe2000fffe03f */
[----:B------:R-:W-:Y:S01]  /*13c0*/  PLOP3.LUT P0, PT, PT, PT, UP0, 0x80, 0x0 ;  /* 0x000000000000781c */ /* 0x000fe20003f0f008 */
[----:B------:R-:W-:Y:S02]  /*13d0*/  UIADD3 UR9, UR44, UR6, -UR40 ;  /* 0x000000062c097290 */ /* 0x000fe4000fffe828 */
[----:B------:R-:W-:Y:S01]  /*13e0*/  USHF.R.S32.HI UR5, URZ, 0x1f, UR4 ;  /* 0x0000001f3f057899 */ /* 0x000fe20008011404 */
[----:B------:R-:W-:-:S03]  /*13f0*/  ULDC UR7, c[0x0][0x9e0] ;  /* 0x0002780000077ab9 */ /* 0x000fc60000000800 */
[----:B------:R-:W-:Y:S02]  /*1400*/  ULEA.HI UR5, UR5, UR4, URZ, 0x6 ;  /* 0x0000000405057291 */ /* 0x000fe4000f8f303f */
[----:B------:R-:W-:Y:S02]  /*1410*/  UIADD3 UR6, UR9, UR7, URZ ;  /* 0x0000000709067290 */ /* 0x000fe4000fffe03f */
[----:B------:R-:W-:Y:S02]  /*1420*/  USHF.R.S32.HI UR20, URZ, 0x6, UR5 ;  /* 0x000000063f147899 */ /* 0x000fe40008011405 */
[----:B------:R-:W-:Y:S10]  /*1430*/  @!P0 BRA `(.L_x_4350) ;  /* 0x0000001c00fc8947 */ /* 0x000ff40003800000 */
        /* <DEDUP_REMOVED lines=14> */
.L_x_4352:
[----:B------:R-:W-:-:S11]  /*1520*/  UISETP.NE.AND UP0, UPT, UR8, 0x1, UPT ;  /* 0x000000010800788c */ /* 0x000fd6000bf05270 */
[----:B------:R-:W-:Y:S02]  /*1530*/  @UP0 ULDC.64 UR10, c[0x0][0x9e8] ;  /* 0x00027a00000a0ab9 */ /* 0x000fe40000000a00 */
[----:B------:R-:W-:-:S04]  /*1540*/  UIMAD.WIDE.U32 UR4, UR7, UR10, URZ ;  /* 0x0000000a070472a5 */ /* 0x000fc8000f8e003f */
[----:B------:R-:W-:-:S12]  /*1550*/  @UP0 USHF.R.U32.HI UR7, URZ, UR11, UR5 ;  /* 0x0000000b3f070299 */ /* 0x000fd80008011605 */
.L_x_4353:
[----:B------:R-:W-:-:S04]  /*1560*/  UIMAD UR7, UR7, UR8, UR8 ;  /* 0x00000008070772a4 */ /* 0x000fc8000f8e0208 */
[----:B------:R-:W-:-:S04]  /*1570*/  UISETP.LT.AND UP0, UPT, UR6, UR7, UPT ;  /* 0x000000070600728c */ /* 0x000fc8000bf01270 */
[----:B------:R-:W-:-:S12]  /*1580*/  USEL UR6, UR6, UR7, UP0 ;  /* 0x0000000706067287 */ /* 0x000fd80008000000 */
.L_x_4351:
[----:B------:R-:W-:Y:S02]  /*1590*/  UIADD3 UR6, UR6, 0x3f, URZ ;  /* 0x0000003f06067890 */ /* 0x000fe4000fffe03f */
[----:B------:R-:W-:Y:S02]  /*15a0*/  ULEA UR40, UR47, -UR40, 0x6 ;  /* 0x800000282f287291 */ /* 0x000fe4000f8e303f */
[----:B------:R-:W-:Y:S02]  /*15b0*/  USHF.R.S32.HI UR4, URZ, 0x1f, UR6 ;  /* 0x0000001f3f047899 */ /* 0x000fe40008011406 */
[----:B------:R-:W-:Y:S02]  /*15c0*/  UIADD3 UR40, UR44, UR40, URZ ;  /* 0x000000282c287290 */ /* 0x000fe4000fffe03f */
[----:B------:R-:W-:Y:S01]  /*15d0*/  ULEA.HI UR4, UR4, UR6, URZ, 0x6 ;  /* 0x0000000604047291 */ /* 0x000fe2000f8f303f */
[----:B------:R-:W-:-:S03]  /*15e0*/  ULDC UR5, c[0x0][0x9dc] ;  /* 0x0002770000057ab9 */ /* 0x000fc60000000800 */
[----:B------:R-:W-:Y:S02]  /*15f0*/  USHF.R.S32.HI UR4, URZ, 0x6, UR4 ;  /* 0x000000063f047899 */ /* 0x000fe40008011404 */
[----:B------:R-:W-:Y:S02]  /*1600*/  UIADD3 UR5, UR40, -UR5, URZ ;  /* 0x8000000528057290 */ /* 0x000fe4000fffe03f */
[----:B------:R-:W-:-:S04]  /*1610*/  UISETP.LT.AND UP0, UPT, UR20, UR4, UPT ;  /* 0x000000041400728c */ /* 0x000fc8000bf01270 */
[----:B------:R-:W-:Y:S01]  /*1620*/  USEL UR20, UR20, UR4, UP0 ;  /* 0x0000000414147287 */ /* 0x000fe20008000000 */
[----:B------:R-:W-:Y:S01]  /*1630*/  MOV R0, UR5 ;  /* 0x0000000500007c02 */ /* 0x000fe20008000f00 */
[----:B------:R-:W-:Y:S10]  /*1640*/  @!P1 BRA `(.L_x_4354) ;  /* 0x0000000000409947 */ /* 0x000ff40003800000 */
        /* <DEDUP_REMOVED lines=10> */
.L_x_4355:
[----:B------:R-:W-:-:S11]  /*16f0*/  UISETP.NE.AND UP0, UPT, UR8, 0x1, UPT ;  /* 0x000000010800788c */ /* 0x000fd6000bf05270 */
[----:B------:R-:W-:Y:S02]  /*1700*/  @UP0 ULDC.64 UR6, c[0x0][0x9e8] ;  /* 0x00027a0000060ab9 */ /* 0x000fe40000000a00 */
[----:B------:R-:W-:-:S04]  /*1710*/  UIMAD.WIDE.U32 UR4, UR40, UR6, URZ ;  /* 0x00000006280472a5 */ /* 0x000fc8000f8e003f */
[----:B------:R-:W-:-:S12]  /*1720*/  @UP0 USHF.R.U32.HI UR40, URZ, UR7, UR5 ;  /* 0x000000073f280299 */ /* 0x000fd80008011605 */
.L_x_4356:
[----:B------:R-:W-:-:S06]  /*1730*/  UIMAD UR40, UR40, UR8, URZ ;  /* 0x00000008282872a4 */ /* 0x000fcc000f8e023f */
[----:B------:R-:W-:-:S07]  /*1740*/  VIMNMX R0, R0, UR40, !PT ;  /* 0x0000002800007c48 */ /* 0x000fce000ffe0100 */
.L_x_4354:
[----:B------:R-:W-:Y:S01]  /*1750*/  SHF.R.S32.HI R5, RZ, 0x1f, R0 ;  /* 0x0000001fff057819 */ /* 0x000fe20000011400 */
[----:B------:R-:W-:Y:S01]  /*1760*/  IMAD.MOV.U32 R3, RZ, RZ, RZ ;  /* 0x000000ffff037224 */ /* 0x000fe200078e00ff */
[----:B------:R-:W-:Y:S02]  /*1770*/  PLOP3.LUT P0, PT, PT, PT, PT, 0x80, 0x0 ;  /* 0x000000000000781c */ /* 0x000fe40003f0f070 */
[----:B------:R-:W-:Y:S02]  /*1780*/  CS2R R150, SRZ ;  /* 0x0000000000967805 */ /* 0x000fe4000001ff00 */
[----:B------:R-:W-:Y:S01]  /*1790*/  LEA.HI R5, R5, R0, RZ, 0x6 ;  /* 0x0000000005057211 */ /* 0x000fe200078f30ff */
[----:B------:R-:W-:Y:S01]  /*17a0*/  IMAD.MOV.U32 R0, RZ, RZ, RZ ;  /* 0x000000ffff007224 */ /* 0x000fe200078e00ff */
[----:B------:R-:W-:Y:S02]  /*17b0*/  CS2R R148, SRZ ;  /* 0x0000000000947805 */ /* 0x000fe4000001ff00 */
[----:B------:R-:W-:-:S02]  /*17c0*/  CS2R R146, SRZ ;  /* 0x0000000000927805 */ /* 0x000fc4000001ff00 */
[----:B------:R-:W-:Y:S02]  /*17d0*/  SHF.R.S32.HI R4, RZ, 0x6, R5 ;  /* 0x00000006ff047819 */ /* 0x000fe40000011405 */
[----:B------:R-:W-:Y:S02]  /*17e0*/  CS2R R144, SRZ ;  /* 0x0000000000907805 */ /* 0x000fe4000001ff00 */
[----:B------:R-:W-:Y:S02]  /*17f0*/  CS2R R142, SRZ ;  /* 0x00000000008e7805 */ /* 0x000fe4000001ff00 */
[----:B------:R-:W-:Y:S02]  /*1800*/  CS2R R140, SRZ ;  /* 0x00000000008c7805 */ /* 0x000fe4000001ff00 */
[----:B------:R-:W-:Y:S02]  /*1810*/  VIMNMX R4, RZ, R4, !PT ;  /* 0x00000004ff047248 */ /* 0x000fe40007fe0100 */
[----:B------:R-:W-:-:S02]  /*1820*/  CS2R R138, SRZ ;  /* 0x00000000008a7805 */ /* 0x000fc4000001ff00 */
[----:B------:R-:W-:Y:S01]  /*1830*/  CS2R R136, SRZ ;  /* 0x0000000000887805 */ /* 0x000fe2000001ff00 */
[----:B------:R-:W-:Y:S01]  /*1840*/  IMAD.MOV.U32 R172, RZ, RZ, RZ ;  /* 0x000000ffffac7224 */ /* 0x000fe200078e00ff */
[----:B------:R-:W-:Y:S02]  /*1850*/  ISETP.LT.AND P1, PT, R4, UR20, PT ;  /* 0x0000001404007c0c */ /* 0x000fe4000bf21270 */
        /* <DEDUP_REMOVED lines=54> */
[----:B------:R-:W-:Y:S01]  /*1bc0*/  IMAD.MOV.U32 R8, RZ, RZ, RZ ;  /* 0x000000ffff087224 */ /* 0x000fe200078e00ff */
[----:B------:R-:W-:Y:S01]  /*1bd0*/  CS2R R26, SRZ ;  /* 0x00000000001a7805 */ /* 0x000fe2000001ff00 */
[----:B------:R-:W-:Y:S06]  /*1be0*/  @!P1 BRA `(.L_x_4357) ;  /* 0x000000bc00b89947 */ /* 0x000fec0003800000 */
        /* <DEDUP_REMOVED lines=14> */
.L_x_4358:
[----:B------:R-:W-:Y:S01]  /*1cd0*/  ULEA UR22, UR37, UR38, 0x3 ;  /* 0x0000002625167291 */ /* 0x000fe2000f8e183f */
[----:B------:R-:W-:-:S08]  /*1ce0*/  SHF.L.U32 R0, R2, 0x1f, RZ ;  /* 0x0000001f02007819 */ /* 0x000fd000000006ff */
[----:B------:R-:W0:Y:S02]  /*1cf0*/  SYNCS.PHASECHK.TRANS64.TRYWAIT P1, [UR22+0x28c50], R0 ;  /* 0x028c5000ff0075a7 */ /* 0x000e240008020156 */
[----:B0-----:R-:W-:Y:S05]  /*1d00*/  @!P1 BRA `(.L_x_4359) ;  /* 0x0000013800b89947 */ /* 0x001fea0003800000 */
.L_x_4548:
        /* <DEDUP_REMOVED lines=24> */
[----:B------:R-:W-:-:S06]  /*1e90*/  UIADD3 UR20, UR20, -0x2, URZ ;  /* 0xfffffffe14147890 */ /* 0x000fcc000fffe03f */
[----:B------:R-:W-:Y:S02]  /*1ea0*/  ISETP.LE.AND P1, PT, R4, UR20, PT ;  /* 0x0000001404007c0c */ /* 0x000fe4000bf23270 */
[----:B0-----:R-:W-:-:S04]  /*1eb0*/  LOP3.LUT R3, R3, 0x7f, RZ, 0xc0, !PT ;  /* 0x0000007f03037812 */ /* 0x001fc800078ec0ff */
        /* <DEDUP_REMOVED lines=18> */
[----:B0-----:R-:W-:-:S07]  /*1fe0*/  IMAD.U32 R0, RZ, RZ, UR20 ;  /* 0x00000014ff007e24 */ /* 0x001fce000f8e00ff */
.L_x_4365:
[----:B------:R-:W-:Y:S01]  /*1ff0*/  BAR.SYNC.DEFER_BLOCKING 0xe, 0x100 ;  /* 0x0384000000007b1d */ /* 0x000fe20000010000 */
[----:B------:R-:W-:Y:S01]  /*2000*/  IMAD.U32 R6, RZ, RZ, UR37 ;  /* 0x00000025ff067e24 */ /* 0x000fe2000f8e00ff */
[----:B------:R-:W-:Y:S01]  /*2010*/  UIADD3 UR37, UR37, 0x1, URZ ;  /* 0x0000000125257890 */ /* 0x000fe2000fffe03f */
[C---:B------:R-:W-:Y:S01]  /*2020*/  ISETP.GT.AND P3, PT, R0.reuse, R4, PT ;  /* 0x000000040000720c */ /* 0x040fe20003f64270 */
[----:B------:R-:W-:Y:S02]  /*2030*/  VIADD R0, R0, 0xffffffff ;  /* 0xffffffff00007836 */ /* 0x000fe40000000000 */
[----:B-1----:R-:W-:Y:S01]  /*2040*/  IMAD R3, R6, 0x40, R17 ;  /* 0x0000004006037824 */ /* 0x002fe200078e0211 */
[----:B------:R-:W-:-:S04]  /*2050*/  UISETP.NE.AND UP0, UPT, UR37, 0x2, UPT ;  /* 0x000000022500788c */ /* 0x000fc8000bf05270 */
        /* <DEDUP_REMOVED lines=136> */
.L_x_4361:
[----:B------:R-:W-:Y:S01]  /*28e0*/  ULEA UR20, UR37, UR38, 0x3 ;  /* 0x0000002625147291 */ /* 0x000fe2000f8e183f */
[----:B------:R-:W-:-:S08]  /*28f0*/  SHF.L.U32 R3, R2, 0x1f, RZ ;  /* 0x0000001f02037819 */ /* 0x000fd000000006ff */
[----:B------:R0:W1:Y:S01]  /*2900*/  SYNCS.PHASECHK.TRANS64.TRYWAIT P1, [UR20+0x28c50], R3 ;  /* 0x028c5003ff0075a7 */ /* 0x0000620008020154 */
[----:B------:R-:W-:Y:S05]  /*2910*/  @!P0 BRA `(.L_x_4362) ;  /* 0x0000000000048947 */ /* 0x000fea0003800000 */
[----:B------:R-:W-:Y:S01]  /*2920*/  BPT.TRAP 0x1 ;  /* 0x000000040000795c */ /* 0x000fe20000300000 */
.L_x_4362:
[----:B-1----:R-:W-:Y:S05]  /*2930*/  @P1 BRA `(.L_x_4363) ;  /* 0x0000000000081947 */ /* 0x002fea0003800000 */
[----:B------:R-:W1:Y:S02]  /*2940*/  SYNCS.PHASECHK.TRANS64.TRYWAIT P1, [UR20+0x28c50], R3 ;  /* 0x028c5003ff0075a7 */ /* 0x000e640008020154 */
[----:B-1----:R-:W-:Y:S05]  /*2950*/  @!P1 BRA `(.L_x_4364) ;  /* 0x0000012c00bc9947 */ /* 0x002fea0003800000 */
.L_x_4363:
[----:B------:R-:W-:Y:S01]  /*2960*/  ULEA UR18, UR37, UR21, 0xc ;  /* 0x0000001525127291 */ /* 0x000fe2000f8e603f */
[----:B------:R-:W-:Y:S01]  /*2970*/  WARPGROUP.ARRIVE ;  /* 0x00000000000079c5 */ /* 0x000fe20000000000 */
[----:B------:R-:W-:Y:S01]  /*2980*/  UMOV UR19, 0x40000040 ;  /* 0x4000004000137882 */ /* 0x000fe20000000000 */
[----:B------:R-:W-:Y:S01]  /*2990*/  UMOV UR7, 0x40000040 ;  /* 0x4000004000077882 */ /* 0x000fe20000000000 */
[----:B------:R-:W-:Y:S01]  /*29a0*/  UIADD3 UR6, UR18, 0x80, URZ ;  /* 0x0000008012067890 */ /* 0x000fe2000fffe03f */
[----:B01----:R-:W-:Y:S01]  /*29b0*/  IMAD.U32 R3, RZ, RZ, UR20 ;  /* 0x00000014ff037e24 */ /* 0x003fe2000f8e00ff */
        /* <DEDUP_REMOVED lines=23> */
.L_x_4360:
[----:B------:R-:W-:Y:S01]  /*2b30*/  BAR.SYNC.DEFER_BLOCKING 0xe, 0x100 ;  /* 0x0384000000007b1d */ /* 0x000fe20000010000 */
[----:B0-----:R-:W-:Y:S01]  /*2b40*/  IMAD.U32 R0, RZ, RZ, UR37 ;  /* 0x00000025ff007e24 */ /* 0x001fe2000f8e00ff */
[----:B------:R-:W-:Y:S01]  /*2b50*/  UIADD3 UR37, UR37, 0x1, URZ ;  /* 0x0000000125257890 */ /* 0x000fe2000fffe03f */
[----:B------:R-:W-:Y:S02]  /*2b60*/  PLOP3.LUT P0, PT, PT, PT, PT, 0x8, 0x0 ;  /* 0x000000000000781c */ /* 0x000fe40003f0e170 */
[----:B------:R-:W-:Y:S01]  /*2b70*/  IMAD R0, R0, 0x40, R17 ;  /* 0x0000004000007824 */ /* 0x000fe200078e0211 */
[----:B------:R-:W-:-:S04]  /*2b80*/  UISETP.NE.AND UP0, UPT, UR37, 0x2, UPT ;  /* 0x000000022500788c */ /* 0x000fc8000bf05270 */
[----:B------:R-:W-:Y:S01]  /*2b90*/  LEA R4, R0, UR38, 0x2 ;  /* 0x0000002600047c11 */ /* 0x000fe2000f8e10ff */
[----:B------:R-:W-:Y:S02]  /*2ba0*/  USEL UR4, URZ, 0x1, UP0 ;  /* 0x000000013f047887 */ /* 0x000fe40008000000 */
[----:B------:R-:W-:-:S04]  /*2bb0*/  USEL UR37, UR37, URZ, UP0 ;  /* 0x0000003f25257287 */ /* 0x000fc80008000000 */
[----:B------:R-:W-:Y:S01]  /*2bc0*/  LOP3.LUT R2, R2, UR4, RZ, 0x3c, !PT ;  /* 0x0000000402027c12 */ /* 0x000fe2000f8e3cff */
        /* <DEDUP_REMOVED lines=130> */
[----:B------:R-:W-:-:S02]  /*33f0*/  IMAD.MOV.U32 R3, RZ, RZ, RZ ;  /* 0x000000ffff037224 */ /* 0x000fc400078e00ff */
[----:B------:R-:W-:Y:S01]  /*3400*/  IMAD.MOV.U32 R0, RZ, RZ, RZ ;  /* 0x000000ffff007224 */ /* 0x000fe200078e00ff */
[----:B------:R-:W-:Y:S06]  /*3410*/  BAR.ARV 0xf, 0x100 ;  /* 0x03c4000000007b1d */ /* 0x000fec0000002000 */
[----:B------:R-:W-:Y:S05]  /*3420*/  BRA `(.L_x_4357) ;  /* 0x000000a400a87947 */ /* 0x000fea0003800000 */
.L_x_4350:
        /* <DEDUP_REMOVED lines=14> */
.L_x_4367:
[----:B------:R-:W-:-:S11]  /*3510*/  UISETP.NE.AND UP0, UPT, UR8, 0x1, UPT ;  /* 0x000000010800788c */ /* 0x000fd6000bf05270 */
[----:B------:R-:W-:Y:S02]  /*3520*/  @UP0 ULDC.64 UR10, c[0x0][0x9e8] ;  /* 0x00027a00000a0ab9 */ /* 0x000fe40000000a00 */
[----:B------:R-:W-:-:S04]  /*3530*/  UIMAD.WIDE.U32 UR4, UR7, UR10, URZ ;  /* 0x0000000a070472a5 */ /* 0x000fc8000f8e003f */
[----:B------:R-:W-:-:S12]  /*3540*/  @UP0 USHF.R.U32.HI UR7, URZ, UR11, UR5 ;  /* 0x0000000b3f070299 */ /* 0x000fd80008011605 */
.L_x_4368:
[----:B------:R-:W-:-:S04]  /*3550*/  UIMAD UR7, UR7, UR8, UR8 ;  /* 0x00000008070772a4 */ /* 0x000fc8000f8e0208 */
[----:B------:R-:W-:-:S04]  /*3560*/  UISETP.LT.AND UP0, UPT, UR6, UR7, UPT ;  /* 0x000000070600728c */ /* 0x000fc8000bf01270 */
[----:B------:R-:W-:-:S12]  /*3570*/  USEL UR6, UR6, UR7, UP0 ;  /* 0x0000000706067287 */ /* 0x000fd80008000000 */
.L_x_4366:
[----:B------:R-:W-:Y:S02]  /*3580*/  UIADD3 UR6, UR6, 0x3f, URZ ;  /* 0x0000003f06067890 */ /* 0x000fe4000fffe03f */
[----:B------:R-:W-:Y:S02]  /*3590*/  ULEA UR5, UR47, -UR40, 0x6 ;  /* 0x800000282f057291 */ /* 0x000fe4000f8e303f */
[----:B------:R-:W-:-:S04]  /*35a0*/  USHF.R.S32.HI UR4, URZ, 0x1f, UR6 ;  /* 0x0000001f3f047899 */ /* 0x000fc80008011406 */
[----:B------:R-:W-:Y:S02]  /*35b0*/  ULEA.HI UR4, UR4, UR6, URZ, 0x6 ;  /* 0x0000000604047291 */ /* 0x000fe4000f8f303f */
[----:B------:R-:W-:Y:S02]  /*35c0*/  UIADD3 UR6, UR44, UR5, URZ ;  /* 0x000000052c067290 */ /* 0x000fe4000fffe03f */
[----:B------:R-:W-:Y:S01]  /*35d0*/  USHF.R.S32.HI UR4, URZ, 0x6, UR4 ;  /* 0x000000063f047899 */ /* 0x000fe20008011404 */
[----:B------:R-:W-:Y:S02]  /*35e0*/  ULDC UR5, c[0x0][0x9dc] ;  /* 0x0002770000057ab9 */ /* 0x000fe40000000800 */
[----:B------:R-:W-:Y:S02]  /*35f0*/  UIADD3 UR5, UR6, -UR5, URZ ;  /* 0x8000000506057290 */ /* 0x000fe4000fffe03f */
[----:B------:R-:W-:-:S04]  /*3600*/  UISETP.LT.AND UP0, UPT, UR20, UR4, UPT ;  /* 0x000000041400728c */ /* 0x000fc8000bf01270 */
[----:B------:R-:W-:Y:S01]  /*3610*/  USEL UR50, UR20, UR4, UP0 ;  /* 0x0000000414327287 */ /* 0x000fe20008000000 */
[----:B------:R-:W-:Y:S01]  /*3620*/  IMAD.U32 R0, RZ, RZ, UR5 ;  /* 0x00000005ff007e24 */ /* 0x000fe2000f8e00ff */
        /* <DEDUP_REMOVED lines=11> */
.L_x_4370:
[----:B------:R-:W-:-:S11]  /*36e0*/  UISETP.NE.AND UP0, UPT, UR8, 0x1, UPT ;  /* 0x000000010800788c */ /* 0x000fd6000bf05270 */
[----:B------:R-:W-:Y:S02]  /*36f0*/  @UP0 ULDC.64 UR10, c[0x0][0x9e8] ;  /* 0x00027a00000a0ab9 */ /* 0x000fe40000000a00 */
[----:B------:R-:W-:-:S04]  /*3700*/  UIMAD.WIDE.U32 UR4, UR6, UR10, URZ ;  /* 0x0000000a060472a5 */ /* 0x000fc8000f8e003f */
[----:B------:R-:W-:-:S12]  /*3710*/  @UP0 USHF.R.U32.HI UR6, URZ, UR11, UR5 ;  /* 0x0000000b3f060299 */ /* 0x000fd80008011605 */
.L_x_4371:
[----:B------:R-:W-:-:S06]  /*3720*/  UIMAD UR6, UR6, UR8, URZ ;  /* 0x00000008060672a4 */ /* 0x000fcc000f8e023f */
[----:B------:R-:W-:-:S07]  /*3730*/  VIMNMX R0, R0, UR6, !PT ;  /* 0x0000000600007c48 */ /* 0x000fce000ffe0100 */
.L_x_4369:
[----:B------:R-:W-:Y:S02]  /*3740*/  SHF.R.S32.HI R5, RZ, 0x1f, R0 ;  /* 0x0000001fff057819 */ /* 0x000fe40000011400 */
[----:B------:R-:W-:Y:S02]  /*3750*/  CS2R R150, SRZ ;  /* 0x0000000000967805 */ /* 0x000fe4000001ff00 */
[----:B------:R-:W-:Y:S02]  /*3760*/  PLOP3.LUT P0, PT, PT, PT, PT, 0x80, 0x0 ;  /* 0x000000000000781c */ /* 0x000fe40003f0f070 */
[----:B------:R-:W-:Y:S02]  /*3770*/  CS2R R148, SRZ ;  /* 0x0000000000947805 */ /* 0x000fe4000001ff00 */
[----:B------:R-:W-:Y:S01]  /*3780*/  LEA.HI R5, R5, R0, RZ, 0x6 ;  /* 0x0000000005057211 */ /* 0x000fe200078f30ff */
[----:B------:R-:W-:Y:S01]  /*3790*/  IMAD.MOV.U32 R0, RZ, RZ, RZ ;  /* 0x000000ffff007224 */ /* 0x000fe200078e00ff */
        /* <DEDUP_REMOVED lines=8> */
[----:B------:R-:W-:Y:S01]  /*3820*/  CS2R R136, SRZ ;  /* 0x0000000000887805 */ /* 0x000fe2000001ff00 */
[----:B------:R-:W-:Y:S01]  /*3830*/  IMAD.MOV.U32 R172, RZ, RZ, RZ ;  /* 0x000000ffffac7224 */ /* 0x000fe200078e00ff */
[----:B------:R-:W-:Y:S02]  /*3840*/  ISETP.LT.AND P1, PT, R186, UR50, PT ;  /* 0x00000032ba007c0c */ /* 0x000fe4000bf21270 */
        /* <DEDUP_REMOVED lines=56> */
[----:B------:R-:W-:Y:S06]  /*3bd0*/  @!P1 BRA `(.L_x_4357) ;  /* 0x0000009c00bc9947 */ /* 0x000fec0003800000 */
        /* <DEDUP_REMOVED lines=27> */
[----:B0-----:R-:W-:-:S07]  /*3d90*/  IMAD.MOV.U32 R12, RZ, RZ, 0x1 ;  /* 0x00000001ff0c7424 */ /* 0x001fce00078e00ff */
[----:B------:R-:W-:-:S07]  /*3da0*/  LEPC R20, `(.L_x_4372) ;  /* 0x000000001014794e */ /* 0x000fce0000000000 */
[----:B-1----:R-:W-:Y:S05]  /*3db0*/  CALL.ABS.NOINC R14 ;  /* 0x000000000e007343 */ /* 0x002fea0003c00000 */
.L_x_4372:
[----:B------:R-:W-:Y:S01]  /*3dc0*/  LEA.HI R0, R187, R187, RZ, 0x1 ;  /* 0x000000bbbb007211 */ /* 0x000fe200078f08ff */
[----:B------:R-:W-:-:S03]  /*3dd0*/  IMAD.U32 R3, RZ, RZ, UR39 ;  /* 0x00000027ff037e24 */ /* 0x000fc6000f8e00ff */
[----:B------:R-:W-:Y:S02]  /*3de0*/  LOP3.LUT R0, R0, 0xfffffffe, RZ, 0xc0, !PT ;  /* 0xfffffffe00007812 */ /* 0x000fe400078ec0ff */
[----:B------:R-:W-:-:S03]  /*3df0*/  ISETP.NE.AND P4, PT, R3, 0x3, PT ;  /* 0x000000030300780c */ /* 0x000fc60003f85270 */
[----:B------:R-:W-:-:S05]  /*3e00*/  IMAD.IADD R0, R187, 0x1, -R0 ;  /* 0x00000001bb007824 */ /* 0x000fca00078e0a00 */
[----:B------:R-:W-:-:S04]  /*3e10*/  SHF.L.U32 R0, R0, 0x1f, RZ ;  /* 0x0000001f00007819 */ /* 0x000fc800000006ff */
[----:B------:R-:W0:Y:S02]  /*3e20*/  SYNCS.PHASECHK.TRANS64.TRYWAIT P0, [UR38+0x28c00], R0 ;  /* 0x028c0000ff0075a7 */ /* 0x000e240008000166 */
[----:B0-----:R-:W-:Y:S05]  /*3e30*/  @!P0 BRA `(.L_x_4373) ;  /* 0x00000118009c8947 */ /* 0x001fea0003800000 */
.L_x_4549:
[----:B------:R-:W-:Y:S05]  /*3e40*/  @!P4 BRA `(.L_x_4374) ;  /* 0x000000000004c947 */ /* 0x000fea0003800000 */
[----:B------:R-:W-:Y:S01]  /*3e50*/  BPT.TRAP 0x1 ;  /* 0x000000040000795c */ /* 0x000fe20000300000 */
.L_x_4374:
[----:B------:R-:W-:Y:S01]  /*3e60*/  IMAD.U32 R8, RZ, RZ, UR37 ;  /* 0x00000025ff087e24 */ /* 0x000fe2000f8e00ff */
[----:B------:R-:W-:-:S04]  /*3e70*/  SHF.L.U32 R9, R2, 0x1f, RZ ;  /* 0x0000001f02097819 */ /* 0x000fc800000006ff */
[----:B------:R-:W-:-:S04]  /*3e80*/  LEA R8, R8, UR38, 0x3 ;  /* 0x0000002608087c11 */ /* 0x000fc8000f8e18ff */
[----:B------:R1:W2:Y:S01]  /*3e90*/  SYNCS.PHASECHK.TRANS64.TRYWAIT P0, [R8+URZ+0x28c30], R9 ;  /* 0x028c3009080075a7 */ /* 0x0002a2000800017f */
[----:B------:R-:W-:Y:S05]  /*3ea0*/  @!P4 BRA `(.L_x_4375) ;  /* 0x000000000004c947 */ /* 0x000fea0003800000 */
[----:B------:R-:W-:Y:S01]  /*3eb0*/  BPT.TRAP 0x1 ;  /* 0x000000040000795c */ /* 0x000fe20000300000 */
.L_x_4375:
[----:B--2---:R-:W-:Y:S05]  /*3ec0*/  @P0 BRA `(.L_x_4376) ;  /* 0x0000000000080947 */ /* 0x004fea0003800000 */
[----:B------:R-:W2:Y:S02]  /*3ed0*/  SYNCS.PHASECHK.TRANS64.TRYWAIT P0, [R8+URZ+0x28c30], R9 ;  /* 0x028c3009080075a7 */ /* 0x000ea4000800017f */
[----:B--2---:R-:W-:Y:S05]  /*3ee0*/  @!P0 BRA `(.L_x_4377) ;  /* 0x0000011800888947 */ /* 0x004fea0003800000 */
.L_x_4376:
[----:B0-----:R-:W0:Y:S01]  /*3ef0*/  S2R R3, SR_TID.X ;  /* 0x0000000000037919 */ /* 0x001e220000002100 */
[----:B------:R-:W-:-:S04]  /*3f00*/  UIADD3 UR4, UR38, 0x22400, URZ ;  /* 0x0002240026047890 */ /* 0x000fc8000fffe03f */
[----:B------:R-:W-:-:S04]  /*3f10*/  USHF.R.U32.HI UR4, URZ, 0x4, UR4 ;  /* 0x000000043f047899 */ /* 0x000fc80008011604 */
[----:B------:R-:W-:-:S06]  /*3f20*/  ULOP3.LUT UR4, UR4, 0x3fff, URZ, 0xc0, !UPT ;  /* 0x00003fff04047892 */ /* 0x000fcc000f8ec03f */
[----:B------:R-:W-:Y:S01]  /*3f30*/  IMAD.U32 R0, RZ, RZ, UR4 ;  /* 0x00000004ff007e24 */ /* 0x000fe2000f8e00ff */
[----:B------:R-:W-:Y:S05]  /*3f40*/  WARPSYNC.ALL ;  /* 0x0000000000007948 */ /* 0x000fea0003800000 */
[----:B------:R-:W-:Y:S02]  /*3f50*/  LOP3.LUT R0, R0, 0x10000, RZ, 0xfc, !PT ;  /* 0x0001000000007812 */ /* 0x000fe400078efcff */
[----:B0-----:R-:W-:-:S04]  /*3f60*/  LOP3.LUT R3, R3, 0x7f, RZ, 0xc0, !PT ;  /* 0x0000007f03037812 */ /* 0x001fc800078ec0ff */
[----:B------:R-:W-:Y:S02]  /*3f70*/  ISETP.NE.AND P5, PT, R3, RZ, PT ;  /* 0x000000ff0300720c */ /* 0x000fe40003fa5270 */
[----:B------:R-:W-:Y:S01]  /*3f80*/  R2UR UR18, R0 ;  /* 0x00000000001272ca */ /* 0x000fe200000e0000 */
[----:B------:R-:W-:Y:S01]  /*3f90*/  UIADD3 UR4, UR38, 0x20400, URZ ;  /* 0x0002040026047890 */ /* 0x000fe2000fffe03f */
[----:B------:R-:W-:Y:S01]  /*3fa0*/  WARPGROUP.ARRIVE ;  /* 0x00000000000079c5 */ /* 0x000fe20000000000 */
[----:B------:R-:W-:Y:S01]  /*3fb0*/  UMOV UR19, 0x40000040 ;  /* 0x4000004000137882 */ /* 0x000fe20000000000 */
[----:B------:R-:W-:Y:S01]  /*3fc0*/  UMOV UR17, 0x40000040 ;  /* 0x4000004000117882 */ /* 0x000fe20000000000 */
[----:B------:R-:W-:Y:S01]  /*3fd0*/  USHF.R.U32.HI UR4, URZ, 0x4, UR4 ;  /* 0x000000043f047899 */ /* 0x000fe20008011604 */
[----:B------:R-:W0:Y:S01]  /*3fe0*/  LDC.64 R10, c[0x0][0x9e0] ;  /* 0x00027800ff0a7b82 */ /* 0x000e220000000a00 */
[----:B------:R-:W-:Y:S01]  /*3ff0*/  UMOV UR7, 0x40000040 ;  /* 0x4000004000077882 */ /* 0x000fe20000000000 */
[----:B------:R-:W-:Y:S01]  /*4000*/  UMOV UR5, 0x40000040 ;  /* 0x4000004000057882 */ /* 0x000fe20000000000 */
[----:B------:R-:W-:-:S02]  /*4010*/  ULOP3.LUT UR4, UR4, 0x3fff, URZ, 0xc0, !UPT ;  /* 0x00003fff04047892 */ /* 0x000fc4000f8ec03f */
[----:B------:R-:W-:Y:S01]  /*4020*/  @!P5 VIADD R3, R8, 0x28c40 ;  /* 0x00028c400803d836 */ /* 0x000fe20000000000 */
[----:B------:R-:W-:Y:S01]  /*4030*/  UMOV UR11, 0x40000040 ;  /* 0x40000040000b7882 */ /* 0x000fe20000000000 */
[----:B------:R-:W-:Y:S01]  /*4040*/  UMOV UR9, 0x40000040 ;  /* 0x4000004000097882 */ /* 0x000fe20000000000 */
[----:B------:R-:W-:Y:S01]  /*4050*/  ULEA UR18, UR37, UR18, 0x9 ;  /* 0x0000001225127291 */ /* 0x000fe2000f8e483f */
[----:B------:R-:W-:Y:S01]  /*4060*/  MOV R4, UR47 ;  /* 0x0000002f00047c02 */ /* 0x000fe20008000f00 */
[----:B------:R-:W-:Y:S01]  /*4070*/  ULOP3.LUT UR16, UR4, 0x10000, URZ, 0xfc, !UPT ;  /* 0x0001000004107892 */ /* 0x000fe2000f8efc3f */
[----:B------:R-:W-:Y:S01]  /*4080*/  @!P5 PRMT R3, RZ, 0x654, R3 ;  /* 0x00000654ff03d816 */ /* 0x000fe20000000003 */
[----:B------:R-:W-:Y:S02]  /*4090*/  UIADD3 UR6, UR18, 0x2, URZ ;  /* 0x0000000212067890 */ /* 0x000fe4000fffe03f */
[----:B------:R-:W-:Y:S02]  /*40a0*/  UIADD3 UR4, UR16, 0x2, URZ ;  /* 0x0000000210047890 */ /* 0x000fe4000fffe03f */
[----:B------:R-:W-:-:S02]  /*40b0*/  UIADD3 UR10, UR18, 0x4, URZ ;  /* 0x00000004120a7890 */ /* 0x000fc4000fffe03f */
[----:B------:R-:W-:Y:S02]  /*40c0*/  UIADD3 UR8, UR16, 0x4, URZ ;  /* 0x0000000410087890 */ /* 0x000fe4000fffe03f */
[----:B------:R-:W-:Y:S01]  /*40d0*/  HGMMA.64x64x16.F32.BF16 R24, gdesc[UR16], RZ, !UPT, gsb0 ;  /* 0x00e00000101879f0 */ /* 0x000fe2000c0018ff */
[----:B------:R-:W-:Y:S02]  /*40e0*/  UIADD3 UR14, UR18, 0x6, URZ ;  /* 0x00000006120e7890 */ /* 0x000fe4000fffe03f */
[----:B------:R-:W-:Y:S01]  /*40f0*/  UIADD3 UR12, UR16, 0x6, URZ ;  /* 0x00000006100c7890 */ /* 0x000fe2000fffe03f */
[----:B------:R-:W-:Y:S01]  /*4100*/  UMOV UR15, 0x40000040 ;  /* 0x40000040000f7882 */ /* 0x000fe20000000000 */
[----:B------:R-:W-:Y:S01]  /*4110*/  UMOV UR13, 0x40000040 ;  /* 0x40000040000d7882 */ /* 0x000fe20000000000 */
[----:B0-----:R-:W-:Y:S01]  /*4120*/  ISETP.GE.AND P6, PT, R11, 0x1, PT ;  /* 0x000000010b00780c */ /* 0x001fe20003fc6270 */
[----:B------:R-:W-:Y:S02]  /*4130*/  WARPGROUP.DEPBAR.LE gsb0, 0x0 ;  /* 0x00008000000079c5 */ /* 0x000fe40000010000 */
[----:B------:R-:W-:-:S06]  /*4140*/  WARPGROUP.ARRIVE ;  /* 0x00000000000079c5 */ /* 0x000fcc0000000000 */
[----:B------:R-:W-:Y:S01]  /*4150*/  HGMMA.64x64x16.F32.BF16 R24, gdesc[UR4], R24, gsb0 ;  /* 0x00e00000041879f0 */ /* 0x000fe20008001818 */
[----:B------:R-:W-:Y:S02]  /*4160*/  UMOV UR6, 0xffffffc0 ;  /* 0xffffffc000067882 */ /* 0x000fe40000000000 */
[----:B------:R-:W-:-:S04]  /*4170*/  UIMAD UR6, UR50, UR6, 0x41 ;  /* 0x00000041320674a4 */ /* 0x000fc8000f8e0206 */
[----:B------:R-:W-:Y:S02]  /*4180*/  UIADD3 UR7, -UR40, UR6, UR44 ;  /* 0x0000000628077290 */ /* 0x000fe4000fffe12c */
[----:B------:R-:W-:-:S04]  /*4190*/  UIADD3 UR6, UR6, -0x1, URZ ;  /* 0xffffffff06067890 */ /* 0x000fc8000fffe03f */
[----:B------:R-:W-:-:S05]  /*41a0*/  IADD3 R5, -R16, UR7, RZ ;  /* 0x0000000710057c10 */ /* 0x000fca000fffe1ff */
[----:B------:R-:W-:Y:S01]  /*41b0*/  IMAD.IADD R13, R5, 0x1, R10 ;  /* 0x00000001050d7824 */ /* 0x000fe200078e020a */
[----:B------:R-:W-:Y:S02]  /*41c0*/  WARPGROUP.DEPBAR.LE gsb0, 0x0 ;  /* 0x00008000000079c5 */ /* 0x000fe40000010000 */
[----:B------:R-:W-:-:S06]  /*41d0*/  WARPGROUP.ARRIVE ;  /* 0x00000000000079c5 */ /* 0x000fcc0000000000 */
[----:B------:R-:W-:Y:S01]  /*41e0*/  HGMMA.64x64x16.F32.BF16 R24, gdesc[UR8], R24, gsb0 ;  /* 0x00e00000081879f0 */ /* 0x000fe20008001818 */
[----:B------:R-:W-:Y:S02]  /*41f0*/  ULDC.64 UR10, c[0x0][0x9d8] ;  /* 0x00027600000a7ab9 */ /* 0x000fe40000000a00 */
[----:B------:R-:W-:Y:S01]  /*4200*/  ULOP3.LUT UR20, URZ, UR11, URZ, 0x33, !UPT ;  /* 0x0000000b3f147292 */ /* 0x000fe2000f8e333f */
[----:B------:R-:W-:Y:S02]  /*4210*/  WARPGROUP.DEPBAR.LE gsb0, 0x0 ;  /* 0x00008000000079c5 */ /* 0x000fe40000010000 */
[----:B------:R-:W-:-:S06]  /*4220*/  WARPGROUP.ARRIVE ;  /* 0x00000000000079c5 */ /* 0x000fcc0000000000 */
[----:B------:R-:W-:Y:S01]  /*4230*/  HGMMA.64x64x16.F32.BF16 R24, gdesc[UR12], R24, gsb0 ;  /* 0x00e000000c1879f0 */ /* 0x000fe20008001818 */
[----:B------:R-:W-:-:S06]  /*4240*/  ULEA UR14, UR50, 0xffffffc0, 0x6 ;  /* 0xffffffc0320e7891 */ /* 0x000fcc000f8e303f */
        /* <DEDUP_REMOVED lines=35> */
[----:B------:R3:W-:Y:S05]  /*4480*/  @!P5 SYNCS.ARRIVE.TRANS64.RED.A1T0 RZ, [R3+URZ], RZ ;  /* 0x000000ff03ffd9a7 */ /* 0x0007ea000810043f */
[----:B------:R-:W4:Y:S01]  /*4490*/  MUFU.TANH R24, R24 ;  /* 0x0000001800187308 */ /* 0x000f220000002400 */
[----:B---3--:R-:W-:-:S07]  /*44a0*/  IMAD R3, R4, 0x40, R17 ;  /* 0x0000004004037824 */ /* 0x008fce00078e0211 */
[----:B------:R-:W3:Y:S08]  /*44b0*/  MUFU.TANH R25, R25 ;  /* 0x0000001900197308 */ /* 0x000ef00000002400 */
        /* <DEDUP_REMOVED lines=28> */
[----:B------:R1:W0:Y:S01]  /*4680*/  MUFU.TANH R20, R34 ;  /* 0x0000002200147308 */ /* 0x0002220000002400 */
[----:B-----5:R-:W-:-:S04]  /*4690*/  IADD3 R30, -R16, UR44, -R7 ;  /* 0x0000002c101e7c10 */ /* 0x020fc8000fffe907 */
[----:B------:R-:W-:Y:S01]  /*46a0*/  VIADDMNMX R4, R3, R13, R30, PT ;  /* 0x0000000d03047246 */ /* 0x000fe2000380011e */
[----:B-1----:R-:W-:-:S04]  /*46b0*/  VIADD R34, R5, UR20 ;  /* 0x0000001405227c36 */ /* 0x002fc80008000000 */
[----:B------:R-:W-:Y:S01]  /*46c0*/  IMAD.IADD R5, R34, 0x1, R3 ;  /* 0x0000000122057824 */ /* 0x000fe200078e0203 */
[----:B---34-:R-:W-:Y:S06]  /*46d0*/  @!P6 BRA `(.L_x_4378) ;  /* 0x000000000054e947 */ /* 0x018fec0003800000 */
[----:B------:R-:W-:Y:S01]  /*46e0*/  MOV R6, UR40 ;  /* 0x0000002800067c02 */ /* 0x000fe20008000f00 */
[----:B------:R-:W-:Y:S03]  /*46f0*/  BSSY B0, `(.L_x_4379) ;  /* 0x000000f000007945 */ /* 0x000fe60003800000 */
[----:B------:R-:W-:-:S04]  /*4700*/  IADD3 R6, R3, UR44, -R6 ;  /* 0x0000002c03067c10 */ /* 0x000fc8000fffe806 */
        /* <DEDUP_REMOVED lines=9> */
.L_x_4380:
[----:B------:R-:W-:-:S13]  /*47a0*/  ISETP.NE.AND P0, PT, R11, 0x1, PT ;  /* 0x000000010b00780c */ /* 0x000fda0003f05270 */
[----:B------:R-:W1:Y:S02]  /*47b0*/  @P0 LDC.64 R56, c[0x0][0x9e8] ;  /* 0x00027a00ff380b82 */ /* 0x000e640000000a00 */
[----:B-1----:R-:W-:-:S05]  /*47c0*/  @P0 IMAD.HI.U32 R12, R6, R56, RZ ;  /* 0x00000038060c0227 */ /* 0x002fca00078e00ff */
[----:B------:R-:W-:-:S07]  /*47d0*/  @P0 SHF.R.U32.HI R6, RZ, R57, R12 ;  /* 0x00000039ff060219 */ /* 0x000fce000001160c */
.L_x_4381:
[----:B------:R-:W-:Y:S05]  /*47e0*/  BSYNC B0 ;  /* 0x0000000000007941 */ /* 0x000fea0003800000 */
.L_x_4379:
[----:B------:R-:W-:-:S04]  /*47f0*/  IMAD R7, R6, R11, -UR14 ;  /* 0x8000000e06077e24 */ /* 0x000fc8000f8e020b */
[----:B------:R-:W-:-:S05]  /*4800*/  IMAD.IADD R6, R7, 0x1, -R16 ;  /* 0x0000000107067824 */ /* 0x000fca00078e0a10 */
[----:B------:R-:W-:Y:S02]  /*4810*/  VIMNMX R5, R5, R6, !PT ;  /* 0x0000000605057248 */ /* 0x000fe40007fe0100 */
[----:B------:R-:W-:-:S07]  /*4820*/  VIADDMNMX R4, R6, R11, R4, PT ;  /* 0x0000000b06047246 */ /* 0x000fce0003800104 */
.L_x_4378:
[----:B------:R-:W-:Y:S02]  /*4830*/  UISETP.GE.AND UP4, UPT, UR6, 0x9, UPT ;  /* 0x000000090600788c */ /* 0x000fe4000bf86270 */
[----:B------:R-:W-:Y:S02]  /*4840*/  UISETP.GE.AND UP1, UPT, UR6, 0x1, UPT ;  /* 0x000000010600788c */ /* 0x000fe4000bf26270 */
[----:B------:R-:W-:Y:S02]  /*4850*/  UISETP.GE.AND UP0, UPT, UR6, 0x2, UPT ;  /* 0x000000020600788c */ /* 0x000fe4000bf06270 */
[----:B------:R-:W-:Y:S01]  /*4860*/  PLOP3.LUT P0, PT, PT, PT, UP4, 0x40, 0x0 ;  /* 0x000000000000781c */ /* 0x000fe20003f0e848 */
[----:B------:R-:W-:Y:S01]  /*4870*/  UISETP.GE.AND UP3, UPT, UR6, 0xa, UPT ;  /* 0x0000000a0600788c */ /* 0x000fe2000bf66270 */
[----:B------:R-:W-:Y:S01]  /*4880*/  PLOP3.LUT P2, PT, PT, PT, UP1, 0x40, 0x0 ;  /* 0x000000000000781c */ /* 0x000fe20003f4e818 */
[----:B------:R-:W-:Y:S01]  /*4890*/  UP2UR UR11, UPR, URZ, 0x1 ;  /* 0x000000013f0b7883 */ /* 0x000fe20008000000 */
[C---:B------:R-:W-:Y:S01]  /*48a0*/  ISETP.GT.AND P0, PT, R5.reuse, 0x8, P0 ;  /* 0x000000080500780c */ /* 0x040fe20000704270 */
[----:B------:R-:W-:Y:S01]  /*48b0*/  UISETP.GE.AND UP2, UPT, UR6, 0x11, UPT ;  /* 0x000000110600788c */ /* 0x000fe2000bf46270 */
[C---:B------:R-:W-:Y:S01]  /*48c0*/  ISETP.GT.AND P2, PT, R5.reuse, RZ, P2 ;  /* 0x000000ff0500720c */ /* 0x040fe20001744270 */
[----:B------:R-:W-:Y:S01]  /*48d0*/  UP2UR UR10, UPR, URZ, 0x2 ;  /* 0x000000023f0a7883 */ /* 0x000fe20008000000 */
[----:B------:R-:W-:Y:S01]  /*48e0*/  PLOP3.LUT P1, PT, PT, PT, UP0, 0x40, 0x0 ;  /* 0x000000000000781c */ /* 0x000fe20003f2e808 */
[----:B------:R-:W-:Y:S01]  /*48f0*/  UISETP.GE.AND UP0, UPT, UR6, 0x19, UPT ;  /* 0x000000190600788c */ /* 0x000fe2000bf06270 */
[----:B------:R-:W-:Y:S01]  /*4900*/  PLOP3.LUT P3, PT, PT, PT, UP3, 0x40, 0x0 ;  /* 0x000000000000781c */ /* 0x000fe20003f6e838 */
[----:B------:R-:W-:Y:S01]  /*4910*/  UISETP.GE.AND UP1, UPT, UR6, 0x12, UPT ;  /* 0x000000120600788c */ /* 0x000fe2000bf26270 */
[C---:B------:R-:W-:Y:S01]  /*4920*/  ISETP.LT.OR P0, PT, R4.reuse, 0x9, P0 ;  /* 0x000000090400780c */ /* 0x040fe20000701670 */
[----:B------:R-:W-:Y:S01]  /*4930*/  UP2UR UR22, UPR, URZ, 0x1 ;  /* 0x000000013f167883 */ /* 0x000fe20008000000 */
[----:B------:R-:W-:Y:S01]  /*4940*/  ISETP.LT.OR P2, PT, R4, 0x1, P2 ;  /* 0x000000010400780c */ /* 0x000fe20001741670 */
[----:B------:R-:W-:Y:S01]  /*4950*/  UP2UR UR19, UPR, URZ, 0x4 ;  /* 0x000000043f137883 */ /* 0x000fe20008000000 */
[C---:B------:R-:W-:Y:S01]  /*4960*/  ISETP.GT.AND P3, PT, R5.reuse, 0x9, P3 ;  /* 0x000000090500780c */ /* 0x040fe20001f64270 */
[----:B------:R-:W-:Y:S01]  /*4970*/  UP2UR UR21, UPR, URZ, 0x2 ;  /* 0x000000023f157883 */ /* 0x000fe20008000000 */
[C---:B------:R-:W-:Y:S01]  /*4980*/  ISETP.GT.AND P1, PT, R5.reuse, 0x1, P1 ;  /* 0x000000010500780c */ /* 0x040fe20000f24270 */
[----:B------:R-:W-:Y:S01]  /*4990*/  UP2UR UR7, UPR, URZ, 0x10 ;  /* 0x000000103f077883 */ /* 0x000fe20008000000 */
[----:B0-----:R-:W-:Y:S01]  /*49a0*/  FSEL R57, R28, -INF , !P0 ;  /* 0xff8000001c397808 */ /* 0x001fe20004000000 */
[----:B------:R-:W-:Y:S01]  /*49b0*/  UP2UR UR18, UPR, URZ, 0x8 ;  /* 0x000000083f127883 */ /* 0x000fe20008000000 */
[----:B------:R-:W-:Y:S01]  /*49c0*/  FSEL R35, R24, -INF , !P2 ;  /* 0xff80000018237808 */ /* 0x000fe20005000000 */
[----:B------:R-:W-:Y:S01]  /*49d0*/  UISETP.GE.AND UP3, UPT, UR6, 0x31, UPT ;  /* 0x000000310600788c */ /* 0x000fe2000bf66270 */
[----:B------:R-:W-:Y:S01]  /*49e0*/  PLOP3.LUT P0, PT, PT, PT, UP0, 0x40, 0x0 ;  /* 0x000000000000781c */ /* 0x000fe20003f0e808 */
[----:B------:R-:W-:Y:S01]  /*49f0*/  UISETP.GE.AND UP0, UPT, UR6, 0x1a, UPT ;  /* 0x0000001a0600788c */ /* 0x000fe2000bf06270 */
[----:B------:R-:W-:Y:S01]  /*4a00*/  PLOP3.LUT P2, PT, PT, PT, UP2, 0x40, 0x0 ;  /* 0x000000000000781c */ /* 0x000fe20003f4e828 */
[----:B------:R-:W-:Y:S01]  /*4a10*/  UISETP.GE.AND UP2, UPT, UR6, 0x2a, UPT ;  /* 0x0000002a0600788c */ /* 0x000fe2000bf46270 */
[C---:B------:R-:W-:Y:S01]  /*4a20*/  ISETP.LT.OR P3, PT, R4.reuse, 0xa, P3 ;  /* 0x0000000a0400780c */ /* 0x040fe20001f61670 */
[----:B------:R-:W-:Y:S01]  /*4a30*/  UP2UR UR23, UPR, URZ, 0x1 ;  /* 0x000000013f177883 */ /* 0x000fe20008000000 */
[----:B------:R-:W-:Y:S01]  /*4a40*/  ISETP.LT.OR P1, PT, R4, 0x2, P1 ;  /* 0x000000020400780c */ /* 0x000fe20000f21670 */
[----:B------:R-:W-:Y:S01]  /*4a50*/  UISETP.GE.AND UP4, UPT, UR6, 0x32, UPT ;  /* 0x000000320600788c */ /* 0x000fe2000bf86270 */
[----:B------:R-:W-:Y:S01]  /*4a60*/  ISETP.GT.AND P2, PT, R5, 0x10, P2 ;  /* 0x000000100500780c */ /* 0x000fe20001744270 */
[----:B------:R-:W-:Y:S01]  /*4a70*/  UISETP.GE.AND UP5, UPT, UR6, 0x39, UPT ;  /* 0x000000390600788c */ /* 0x000fe2000bfa6270 */
[----:B------:R-:W-:Y:S01]  /*4a80*/  FSEL R59, R29, -INF , !P3 ;  /* 0xff8000001d3b7808 */ /* 0x000fe20005800000 */
[----:B------:R-:W-:Y:S01]  /*4a90*/  UISETP.GE.AND UP6, UPT, UR6, 0x3a, UPT ;  /* 0x0000003a0600788c */ /* 0x000fe2000bfc6270 */
[----:B------:R-:W-:-:S02]  /*4aa0*/  FSEL R55, R25, -INF , !P1 ;  /* 0xff80000019377808 */ /* 0x000fc40004800000 */
[----:B------:R-:W-:Y:S01]  /*4ab0*/  PLOP3.LUT P3, PT, PT, PT, UP0, 0x40, 0x0 ;  /* 0x000000000000781c */ /* 0x000fe20003f6e808 */
[----:B------:R-:W-:Y:S01]  /*4ac0*/  UISETP.GE.AND UP0, UPT, UR6, 0x21, UPT ;  /* 0x000000210600788c */ /* 0x000fe2000bf06270 */
[----:B------:R-:W-:Y:S01]  /*4ad0*/  PLOP3.LUT P1, PT, PT, PT, UP1, 0x40, 0x0 ;  /* 0x000000000000781c */ /* 0x000fe20003f2e818 */
[----:B------:R-:W-:Y:S01]  /*4ae0*/  UISETP.GE.AND UP1, UPT, UR6, 0x29, UPT ;  /* 0x000000290600788c */ /* 0x000fe2000bf26270 */
[----:B------:R-:W-:Y:S01]  /*4af0*/  ISETP.LT.OR P2, PT, R4, 0x11, P2 ;  /* 0x000000110400780c */ /* 0x000fe20001741670 */
[----:B------:R-:W-:Y:S01]  /*4b00*/  UP2UR UR24, UPR, URZ, 0x1 ;  /* 0x000000013f187883 */ /* 0x000fe20008000000 */
[C---:B------:R-:W-:Y:S02]  /*4b10*/  ISETP.GT.AND P1, PT, R5.reuse, 0x11, P1 ;  /* 0x000000110500780c */ /* 0x040fe40000f24270 */
[C---:B------:R-:W-:Y:S02]  /*4b20*/  ISETP.GT.AND P0, PT, R5.reuse, 0x18, P0 ;  /* 0x000000180500780c */ /* 0x040fe40000704270 */
[----:B------:R-:W-:-:S02]  /*4b30*/  ISETP.GT.AND P3, PT, R5, 0x19, P3 ;  /* 0x000000190500780c */ /* 0x000fc40001f64270 */
[----:B------:R-:W-:Y:S02]  /*4b40*/  FSEL R61, R32, -INF , !P2 ;  /* 0xff800000203d7808 */ /* 0x000fe40005000000 */
[----:B------:R-:W-:Y:S01]  /*4b50*/  PLOP3.LUT P2, PT, PT, PT, UP0, 0x40, 0x0 ;  /* 0x000000000000781c */ /* 0x000fe20003f4e808 */
[----:B------:R-:W-:Y:S01]  /*4b60*/  UISETP.GE.AND UP0, UPT, UR6, 0x22, UPT ;  /* 0x000000220600788c */ /* 0x000fe2000bf06270 */
[C---:B------:R-:W-:Y:S02]  /*4b70*/  ISETP.LT.OR P1, PT, R4.reuse, 0x12, P1 ;  /* 0x000000120400780c */ /* 0x040fe40000f21670 */
[C---:B------:R-:W-:Y:S02]  /*4b80*/  ISETP.LT.OR P0, PT, R4.reuse, 0x19, P0 ;  /* 0x000000190400780c */ /* 0x040fe40000701670 */
[----:B------:R-:W-:Y:S02]  /*4b90*/  ISETP.LT.OR P3, PT, R4, 0x1a, P3 ;  /* 0x0000001a0400780c */ /* 0x000fe40001f61670 */
[----:B------:R-:W-:-:S02]  /*4ba0*/  FSEL R63, R33, -INF , !P1 ;  /* 0xff800000213f7808 */ /* 0x000fc40004800000 */
[----:B------:R-:W-:Y:S02]  /*4bb0*/  FSEL R65, R36, -INF , !P0 ;  /* 0xff80000024417808 */ /* 0x000fe40004000000 */
[----:B------:R-:W-:Y:S02]  /*4bc0*/  FSEL R67, R37, -INF , !P3 ;  /* 0xff80000025437808 */ /* 0x000fe40005800000 */
[----:B------:R-:W-:Y:S02]  /*4bd0*/  PLOP3.LUT P1, PT, PT, PT, UP0, 0x40, 0x0 ;  /* 0x000000000000781c */ /* 0x000fe40003f2e808 */
[----:B------:R-:W-:Y:S02]  /*4be0*/  PLOP3.LUT P0, PT, PT, PT, UP1, 0x40, 0x0 ;  /* 0x000000000000781c */ /* 0x000fe40003f0e818 */
[----:B------:R-:W-:Y:S02]  /*4bf0*/  PLOP3.LUT P3, PT, PT, PT, UP2, 0x40, 0x0 ;  /* 0x000000000000781c */ /* 0x000fe40003f6e828 */
[----:B------:R-:W-:-:S02]  /*4c00*/  ISETP.GT.AND P2, PT, R5, 0x20, P2 ;  /* 0x000000200500780c */ /* 0x000fc40001744270 */
[C---:B------:R-:W-:Y:S02]  /*4c10*/  ISETP.GT.AND P1, PT, R5.reuse, 0x21, P1 ;  /* 0x000000210500780c */ /* 0x040fe40000f24270 */
[C---:B------:R-:W-:Y:S02]  /*4c20*/  ISETP.GT.AND P0, PT, R5.reuse, 0x28, P0 ;  /* 0x000000280500780c */ /* 0x040fe40000704270 */
[----:B------:R-:W-:Y:S02]  /*4c30*/  ISETP.GT.AND P3, PT, R5, 0x29, P3 ;  /* 0x000000290500780c */ /* 0x000fe40001f64270 */
[C---:B------:R-:W-:Y:S02]  /*4c40*/  ISETP.LT.OR P2, PT, R4.reuse, 0x21, P2 ;  /* 0x000000210400780c */ /* 0x040fe40001741670 */
[C---:B------:R-:W-:Y:S02]  /*4c50*/  ISETP.LT.OR P1, PT, R4.reuse, 0x22, P1 ;  /* 0x000000220400780c */ /* 0x040fe40000f21670 */
[----:B------:R-:W-:-:S02]  /*4c60*/  ISETP.LT.OR P0, PT, R4, 0x29, P0 ;  /* 0x000000290400780c */ /* 0x000fc40000701670 */
[----:B------:R-:W-:Y:S02]  /*4c70*/  ISETP.LT.OR P3, PT, R4, 0x2a, P3 ;  /* 0x0000002a0400780c */ /* 0x000fe40001f61670 */
[----:B------:R-:W-:Y:S02]  /*4c80*/  FSEL R69, R40, -INF , !P2 ;  /* 0xff80000028457808 */ /* 0x000fe40005000000 */
[----:B------:R-:W-:Y:S02]  /*4c90*/  FSEL R71, R41, -INF , !P1 ;  /* 0xff80000029477808 */ /* 0x000fe40004800000 */
[----:B------:R-:W-:Y:S02]  /*4ca0*/  FSEL R73, R44, -INF , !P0 ;  /* 0xff8000002c497808 */ /* 0x000fe40004000000 */
[----:B------:R-:W-:Y:S02]  /*4cb0*/  FSEL R45, R45, -INF , !P3 ;  /* 0xff8000002d2d7808 */ /* 0x000fe40005800000 */
[----:B------:R-:W-:-:S02]  /*4cc0*/  PLOP3.LUT P2, PT, PT, PT, UP3, 0x40, 0x0 ;  /* 0x000000000000781c */ /* 0x000fc40003f4e838 */
[----:B------:R-:W-:Y:S02]  /*4cd0*/  PLOP3.LUT P1, PT, PT, PT, UP4, 0x40, 0x0 ;  /* 0x000000000000781c */ /* 0x000fe40003f2e848 */
[----:B------:R-:W-:Y:S02]  /*4ce0*/  PLOP3.LUT P0, PT, PT, PT, UP5, 0x40, 0x0 ;  /* 0x000000000000781c */ /* 0x000fe40003f0e858 */
[----:B------:R-:W-:Y:S02]  /*4cf0*/  PLOP3.LUT P3, PT, PT, PT, UP6, 0x40, 0x0 ;  /* 0x000000000000781c */ /* 0x000fe40003f6e868 */
[C---:B------:R-:W-:Y:S02]  /*4d00*/  ISETP.GT.AND P2, PT, R5.reuse, 0x30, P2 ;  /* 0x000000300500780c */ /* 0x040fe40001744270 */
[C---:B------:R-:W-:Y:S02]  /*4d10*/  ISETP.GT.AND P1, PT, R5.reuse, 0x31, P1 ;  /* 0x000000310500780c */ /* 0x040fe40000f24270 */
[----:B------:R-:W-:-:S02]  /*4d20*/  ISETP.GT.AND P0, PT, R5, 0x38, P0 ;  /* 0x000000380500780c */ /* 0x000fc40000704270 */
[----:B------:R-:W-:Y:S01]  /*4d30*/  ISETP.GT.AND P3, PT, R5, 0x39, P3 ;  /* 0x000000390500780c */ /* 0x000fe20001f64270 */
[----:B------:R-:W-:Y:S01]  /*4d40*/  VIADD R5, R3, 0x8 ;  /* 0x0000000803057836 */ /* 0x000fe20000000000 */
[C---:B------:R-:W-:Y:S02]  /*4d50*/  ISETP.LT.OR P2, PT, R4.reuse, 0x31, P2 ;  /* 0x000000310400780c */ /* 0x040fe40001741670 */
[C---:B------:R-:W-:Y:S02]  /*4d60*/  ISETP.LT.OR P1, PT, R4.reuse, 0x32, P1 ;  /* 0x000000320400780c */ /* 0x040fe40000f21670 */
[C---:B------:R-:W-:Y:S02]  /*4d70*/  ISETP.LT.OR P0, PT, R4.reuse, 0x39, P0 ;  /* 0x000000390400780c */ /* 0x040fe40000701670 */
[----:B------:R-:W-:Y:S02]  /*4d80*/  ISETP.LT.OR P3, PT, R4, 0x3a, P3 ;  /* 0x0000003a0400780c */ /* 0x000fe40001f61670 */
[----:B------:R-:W-:-:S02]  /*4d90*/  VIADDMNMX R4, R5, R13, R30, PT ;  /* 0x0000000d05047246 */ /* 0x000fc4000380011e */
[----:B------:R-:W-:Y:S02]  /*4da0*/  IADD3 R5, R34, 0x8, R3 ;  /* 0x0000000822057810 */ /* 0x000fe40007ffe003 */
[----:B------:R-:W-:Y:S02]  /*4db0*/  FSEL R75, R48, -INF , !P2 ;  /* 0xff800000304b7808 */ /* 0x000fe40005000000 */
[----:B------:R-:W-:Y:S02]  /*4dc0*/  FSEL R49, R49, -INF , !P1 ;  /* 0xff80000031317808 */ /* 0x000fe40004800000 */
[----:B------:R-:W-:Y:S02]  /*4dd0*/  FSEL R77, R52, -INF , !P0 ;  /* 0xff800000344d7808 */ /* 0x000fe40004000000 */
[----:B------:R-:W-:Y:S01]  /*4de0*/  FSEL R53, R53, -INF , !P3 ;  /* 0xff80000035357808 */ /* 0x000fe20005800000 */
[----:B------:R-:W-:Y:S06]  /*4df0*/  @!P6 BRA `(.L_x_4382) ;  /* 0x000000000058e947 */ /* 0x000fec0003800000 */
[----:B------:R-:W-:Y:S01]  /*4e00*/  IMAD.U32 R6, RZ, RZ, UR40 ;  /* 0x00000028ff067e24 */ /* 0x000fe2000f8e00ff */
[----:B------:R-:W-:Y:S04]  /*4e10*/  BSSY B0, `(.L_x_4383) ;  /* 0x0000010000007945 */ /* 0x000fe80003800000 */
[----:B------:R-:W-:-:S05]  /*4e20*/  IADD3 R6, R3, UR44, -R6 ;  /* 0x0000002c03067c10 */ /* 0x000fca000fffe806 */
[----:B------:R-:W-:-:S05]  /*4e30*/  VIADD R6, R6, 0x8 ;  /* 0x0000000806067836 */ /* 0x000fca0000000000 */
        /* <DEDUP_REMOVED lines=9> */
.L_x_4384:
[----:B------:R-:W-:-:S13]  /*4ed0*/  ISETP.NE.AND P0, PT, R11, 0x1, PT ;  /* 0x000000010b00780c */ /* 0x000fda0003f05270 */
[----:B------:R-:W0:Y:S02]  /*4ee0*/  @P0 LDC.64 R12, c[0x0][0x9e8] ;  /* 0x00027a00ff0c0b82 */ /* 0x000e240000000a00 */
[----:B0-----:R-:W-:-:S05]  /*4ef0*/  @P0 IMAD.HI.U32 R12, R6, R12, RZ ;  /* 0x0000000c060c0227 */ /* 0x001fca00078e00ff */
[----:B------:R-:W-:-:S07]  /*4f00*/  @P0 SHF.R.U32.HI R6, RZ, R13, R12 ;  /* 0x0000000dff060219 */ /* 0x000fce000001160c */
.L_x_4385:
[----:B------:R-:W-:Y:S05]  /*4f10*/  BSYNC B0 ;  /* 0x0000000000007941 */ /* 0x000fea0003800000 */
.L_x_4383:
[----:B------:R-:W-:-:S04]  /*4f20*/  IMAD R7, R6, R11, -UR14 ;  /* 0x8000000e06077e24 */ /* 0x000fc8000f8e020b */
[----:B------:R-:W-:-:S05]  /*4f30*/  IMAD.IADD R6, R7, 0x1, -R16 ;  /* 0x0000000107067824 */ /* 0x000fca00078e0a10 */
[----:B------:R-:W-:Y:S02]  /*4f40*/  VIMNMX R5, R5, R6, !PT ;  /* 0x0000000605057248 */ /* 0x000fe40007fe0100 */
[----:B------:R-:W-:-:S07]  /*4f50*/  VIADDMNMX R4, R6, R11, R4, PT ;  /* 0x0000000b06047246 */ /* 0x000fce0003800104 */
.L_x_4382:
[----:B------:R-:W-:Y:S01]  /*4f60*/  FMNMX.FTZ R6, R35, R55, !PT ;  /* 0x0000003723067209 */ /* 0x000fe20007810000 */
[----:B------:R-:W-:Y:S01]  /*4f70*/  UP2UR UR6, UPR, URZ, 0x4 ;  /* 0x000000043f067883 */ /* 0x000fe20008000000 */
[----:B------:R-:W-:Y:S01]  /*4f80*/  BAR.SYNC.DEFER_BLOCKING 0xf, 0x100 ;  /* 0x03c4000000007b1d */ /* 0x000fe20000010000 */
[----:B------:R-:W-:Y:S01]  /*4f90*/  UISETP.NE.AND UP2, UPT, UR7, URZ, UPT ;  /* 0x0000003f0700728c */ /* 0x000fe2000bf45270 */
[----:B------:R-:W-:Y:S01]  /*4fa0*/  FMNMX.FTZ R6, R57, R6, !PT ;  /* 0x0000000639067209 */ /* 0x000fe20007810000 */
[----:B------:R-:W-:Y:S02]  /*4fb0*/  UP2UR UR7, UPR, URZ, 0x8 ;  /* 0x000000083f077883 */ /* 0x000fe40008000000 */
[----:B------:R-:W-:Y:S01]  /*4fc0*/  UISETP.NE.AND UP3, UPT, UR11, URZ, UPT ;  /* 0x0000003f0b00728c */ /* 0x000fe2000bf65270 */
[----:B------:R-:W-:Y:S01]  /*4fd0*/  FMNMX.FTZ R6, R59, R6, !PT ;  /* 0x000000063b067209 */ /* 0x000fe20007810000 */
[----:B------:R-:W-:Y:S01]  /*4fe0*/  UP2UR UR11, UPR, URZ, 0x10 ;  /* 0x000000103f0b7883 */ /* 0x000fe20008000000 */
[----:B------:R-:W-:Y:S01]  /*4ff0*/  PLOP3.LUT P0, PT, PT, PT, UP2, 0x40, 0x0 ;  /* 0x000000000000781c */ /* 0x000fe20003f0e828 */
[----:B------:R-:W-:Y:S01]  /*5000*/  UISETP.NE.AND UP4, UPT, UR10, URZ, UPT ;  /* 0x0000003f0a00728c */ /* 0x000fe2000bf85270 */
[----:B------:R-:W-:Y:S01]  /*5010*/  FMNMX.FTZ R6, R61, R6, !PT ;  /* 0x000000063d067209 */ /* 0x000fe20007810000 */
[----:B------:R-:W-:Y:S01]  /*5020*/  UP2UR UR14, UPR, URZ, 0x20 ;  /* 0x000000203f0e7883 */ /* 0x000fe20008000000 */
[----:B------:R-:W-:Y:S01]  /*5030*/  PLOP3.LUT P3, PT, PT, PT, UP3, 0x40, 0x0 ;  /* 0x000000000000781c */ /* 0x000fe20003f6e838 */
[----:B------:R-:W-:Y:S01]  /*5040*/  ULDC UR10, c[0x0][0x988] ;  /* 0x00026200000a7ab9 */ /* 0x000fe20000000800 */
[----:B------:R-:W-:Y:S01]  /*5050*/  FMNMX.FTZ R6, R63, R6, !PT ;  /* 0x000000063f067209 */ /* 0x000fe20007810000 */
[----:B------:R-:W-:Y:S01]  /*5060*/  UISETP.NE.AND UP5, UPT, UR18, URZ, UPT ;  /* 0x0000003f1200728c */ /* 0x000fe2000bfa5270 */
[----:B------:R-:W-:Y:S01]  /*5070*/  PLOP3.LUT P1, PT, PT, PT, UP4, 0x40, 0x0 ;  /* 0x000000000000781c */ /* 0x000fe20003f2e848 */
[----:B------:R-:W-:Y:S01]  /*5080*/  UISETP.NE.AND UP2, UPT, UR19, URZ, UPT ;  /* 0x0000003f1300728c */ /* 0x000fe2000bf45270 */
[----:B------:R-:W-:Y:S01]  /*5090*/  FMNMX.FTZ R6, R65, R6, !PT ;  /* 0x0000000641067209 */ /* 0x000fe20007810000 */
[----:B------:R-:W-:Y:S01]  /*50a0*/  UISETP.NE.AND UP3, UPT, UR21, URZ, UPT ;  /* 0x0000003f1500728c */ /* 0x000fe2000bf65270 */
[----:B------:R-:W-:Y:S01]  /*50b0*/  ISETP.GT.AND P1, PT, R5, RZ, P1 ;  /* 0x000000ff0500720c */ /* 0x000fe20000f24270 */
[----:B------:R-:W-:Y:S01]  /*50c0*/  UISETP.NE.AND UP4, UPT, UR22, URZ, UPT ;  /* 0x0000003f1600728c */ /* 0x000fe2000bf85270 */
[----:B------:R-:W-:Y:S01]  /*50d0*/  FMNMX.FTZ R6, R67, R6, !PT ;  /* 0x0000000643067209 */ /* 0x000fe20007810000 */
[----:B------:R-:W-:Y:S01]  /*50e0*/  UP2UR UR15, UPR, URZ, 0x40 ;  /* 0x000000403f0f7883 */ /* 0x000fe20008000000 */
[----:B------:R-:W-:Y:S01]  /*50f0*/  ISETP.GT.AND P3, PT, R5, 0x1, P3 ;  /* 0x000000010500780c */ /* 0x000fe20001f64270 */
[----:B------:R-:W-:Y:S01]  /*5100*/  UISETP.NE.AND UP6, UPT, UR24, URZ, UPT ;  /* 0x0000003f1800728c */ /* 0x000fe2000bfc5270 */
[----:B------:R-:W-:-:S02]  /*5110*/  FMNMX.FTZ R6, R69, R6, !PT ;  /* 0x0000000645067209 */ /* 0x000fc40007810000 */
[C---:B------:R-:W-:Y:S02]  /*5120*/  ISETP.LT.OR P1, PT, R4.reuse, 0x1, P1 ;  /* 0x000000010400780c */ /* 0x040fe40000f21670 */
[----:B------:R-:W-:Y:S02]  /*5130*/  FMNMX.FTZ R6, R71, R6, !PT ;  /* 0x0000000647067209 */ /* 0x000fe40007810000 */
[----:B------:R-:W-:Y:S02]  /*5140*/  ISETP.LT.OR P3, PT, R4, 0x2, P3 ;  /* 0x000000020400780c */ /* 0x000fe40001f61670 */
[----:B------:R-:W-:Y:S02]  /*5150*/  FMNMX.FTZ R6, R73, R6, !PT ;  /* 0x0000000649067209 */ /* 0x000fe40007810000 */
[----:B------:R-:W-:Y:S02]  /*5160*/  ISETP.GT.AND P0, PT, R5, 0x8, P0 ;  /* 0x000000080500780c */ /* 0x000fe40000704270 */
[----:B------:R-:W-:-:S02]  /*5170*/  FMNMX.FTZ R6, R45, R6, !PT ;  /* 0x000000062d067209 */ /* 0x000fc40007810000 */
[----:B------:R-:W-:Y:S02]  /*5180*/  ISETP.LT.OR P0, PT, R4, 0x9, P0 ;  /* 0x000000090400780c */ /* 0x000fe40000701670 */
[----:B------:R-:W-:Y:S02]  /*5190*/  FMNMX.FTZ R6, R75, R6, !PT ;  /* 0x000000064b067209 */ /* 0x000fe40007810000 */
[----:B------:R-:W-:Y:S02]  /*51a0*/  FSEL R14, R14, -INF , !P0 ;  /* 0xff8000000e0e7808 */ /* 0x000fe40004000000 */
[----:B------:R-:W-:Y:S02]  /*51b0*/  FMNMX.FTZ R6, R49, R6, !PT ;  /* 0x0000000631067209 */ /* 0x000fe40007810000 */
[----:B------:R-:W-:Y:S01]  /*51c0*/  PLOP3.LUT P0, PT, PT, PT, UP4, 0x40, 0x0 ;  /* 0x000000000000781c */ /* 0x000fe20003f0e848 */
[----:B------:R-:W-:Y:S01]  /*51d0*/  UISETP.NE.AND UP4, UPT, UR11, URZ, UPT ;  /* 0x0000003f0b00728c */ /* 0x000fe2000bf85270 */
[----:B------:R-:W-:-:S02]  /*51e0*/  FMNMX.FTZ R6, R77, R6, !PT ;  /* 0x000000064d067209 */ /* 0x000fc40007810000 */
[----:B------:R-:W-:Y:S02]  /*51f0*/  ISETP.GT.AND P0, PT, R5, 0x18, P0 ;  /* 0x000000180500780c */ /* 0x000fe40000704270 */
[----:B------:R-:W-:Y:S02]  /*5200*/  FMNMX.FTZ R7, R53, R6, !PT ;  /* 0x0000000635077209 */ /* 0x000fe40007810000 */
[----:B------:R-:W-:-:S03]  /*5210*/  ISETP.LT.OR P0, PT, R4, 0x19, P0 ;  /* 0x000000190400780c */ /* 0x000fc60000701670 */
[----:B------:R-:W0:Y:S01]  /*5220*/  SHFL.BFLY PT, R6, R7, 0x2, 0x1f ;  /* 0x0c401f0007067f89 */ /* 0x000e2200000e0000 */
[----:B------:R-:W-:Y:S02]  /*5230*/  FSEL R24, R38, -INF , !P0 ;  /* 0xff80000026187808 */ /* 0x000fe40004000000 */
[----:B------:R-:W-:-:S04]  /*5240*/  PLOP3.LUT P0, PT, PT, PT, UP1, 0x40, 0x0 ;  /* 0x000000000000781c */ /* 0x000fc80003f0e818 */
[----:B------:R-:W-:-:S04]  /*5250*/  ISETP.GT.AND P0, PT, R5, 0x28, P0 ;  /* 0x000000280500780c */ /* 0x000fc80000704270 */
[----:B------:R-:W-:Y:S02]  /*5260*/  ISETP.LT.OR P0, PT, R4, 0x29, P0 ;  /* 0x000000290400780c */ /* 0x000fe40000701670 */
[----:B0-----:R-:W-:-:S05]  /*5270*/  FMNMX.FTZ R13, R7, R6, !PT ;  /* 0x00000006070d7209 */ /* 0x001fca0007810000 */
[----:B------:R-:W0:Y:S02]  /*5280*/  SHFL.BFLY PT, R6, R13, 0x1, 0x1f ;  /* 0x0c201f000d067f89 */ /* 0x000e2400000e0000 */
[----:B0-----:R-:W-:Y:S02]  /*5290*/  FMNMX.FTZ R6, R13, R6, !PT ;  /* 0x000000060d067209 */ /* 0x001fe40007810000 */
[----:B------:R-:W-:Y:S02]  /*52a0*/  FSEL R13, R27, -INF , !P3 ;  /* 0xff8000001b0d7808 */ /* 0x000fe40005800000 */
[C---:B------:R-:W-:Y:S01]  /*52b0*/  FSETP.NEU.FTZ.AND P2, PT, R6.reuse, -INF , PT ;  /* 0xff8000000600780b */ /* 0x040fe20003f5d000 */
[----:B------:R-:W-:Y:S01]  /*52c0*/  FMUL.FTZ R12, R6, UR10 ;  /* 0x0000000a060c7c20 */ /* 0x000fe20008410000 */
[----:B------:R-:W-:Y:S01]  /*52d0*/  PLOP3.LUT P3, PT, PT, PT, UP3, 0x40, 0x0 ;  /* 0x000000000000781c */ /* 0x000fe20003f6e838 */
[----:B------:R-:W-:-:S03]  /*52e0*/  UISETP.NE.AND UP3, UPT, UR7, URZ, UPT ;  /* 0x0000003f0700728c */ /* 0x000fc6000bf65270 */
[----:B------:R-:W-:Y:S02]  /*52f0*/  FSEL R34, R12, RZ, P2 ;  /* 0x000000ff0c227208 */ /* 0x000fe40001000000 */
[----:B------:R-:W-:Y:S01]  /*5300*/  PLOP3.LUT P2, PT, PT, PT, UP5, 0x40, 0x0 ;  /* 0x000000000000781c */ /* 0x000fe20003f4e858 */
[----:B------:R-:W-:Y:S01]  /*5310*/  UISETP.NE.AND UP5, UPT, UR23, URZ, UPT ;  /* 0x0000003f1700728c */ /* 0x000fe2000bfa5270 */
[----:B------:R-:W-:Y:S01]  /*5320*/  FSEL R12, R26, -INF , !P1 ;  /* 0xff8000001a0c7808 */ /* 0x000fe20004800000 */
[--C-:B------:R-:W-:Y:S01]  /*5330*/  FFMA.FTZ R33, R35, UR10, -R34.reuse ;  /* 0x0000000a23217c23 */ /* 0x100fe20008010822 */
[----:B------:R-:W-:Y:S01]  /*5340*/  PLOP3.LUT P1, PT, PT, PT, UP2, 0x40, 0x0 ;  /* 0x000000000000781c */ /* 0x000fe20003f2e828 */
[----:B------:R-:W-:Y:S01]  /*5350*/  UISETP.NE.AND UP2, UPT, UR6, URZ, UPT ;  /* 0x0000003f0600728c */ /* 0x000fe2000bf45270 */
[C---:B------:R-:W-:Y:S01]  /*5360*/  ISETP.GT.AND P2, PT, R5.reuse, 0x9, P2 ;  /* 0x000000090500780c */ /* 0x040fe20001744270 */
[----:B------:R0:W-:Y:S01]  /*5370*/  MUFU.EX2 R152, R33 ;  /* 0x0000002100987308 */ /* 0x0001e20000000800 */
[----:B------:R-:W-:Y:S01]  /*5380*/  ISETP.GT.AND P1, PT, R5, 0x10, P1 ;  /* 0x000000100500780c */ /* 0x000fe20000f24270 */
[--C-:B------:R-:W-:Y:S01]  /*5390*/  FFMA.FTZ R36, R59, UR10, -R34.reuse ;  /* 0x0000000a3b247c23 */ /* 0x100fe20008010822 */
[----:B------:R-:W-:Y:S01]  /*53a0*/  ISETP.LT.OR P2, PT, R4, 0xa, P2 ;  /* 0x0000000a0400780c */ /* 0x000fe20001741670 */
[--C-:B------:R-:W-:Y:S01]  /*53b0*/  FFMA.FTZ R35, R55, UR10, -R34.reuse ;  /* 0x0000000a37237c23 */ /* 0x100fe20008010822 */
[----:B------:R-:W-:Y:S01]  /*53c0*/  FMNMX.FTZ R7, R12, R13, !PT ;  /* 0x0000000d0c077209 */ /* 0x000fe20007810000 */
[--C-:B------:R-:W-:Y:S01]  /*53d0*/  FFMA.FTZ R38, R61, UR10, -R34.reuse ;  /* 0x0000000a3d267c23 */ /* 0x100fe20008010822 */
[----:B------:R-:W-:Y:S01]  /*53e0*/  FSEL R15, R15, -INF , !P2 ;  /* 0xff8000000f0f7808 */ /* 0x000fe20005000000 */
[----:B------:R1:W-:Y:S01]  /*53f0*/  MUFU.EX2 R37, R36 ;  /* 0x0000002400257308 */ /* 0x0003e20000000800 */
[----:B------:R-:W-:Y:S01]  /*5400*/  ISETP.LT.OR P1, PT, R4, 0x11, P1 ;  /* 0x000000110400780c */ /* 0x000fe20000f21670 */
[--C-:B0-----:R-:W-:Y:S01]  /*5410*/  FFMA.FTZ R33, R57, UR10, -R34.reuse ;  /* 0x0000000a39217c23 */ /* 0x101fe20008010822 */
[----:B------:R-:W-:Y:S01]  /*5420*/  ISETP.GT.AND P3, PT, R5, 0x11, P3 ;  /* 0x000000110500780c */ /* 0x000fe20001f64270 */
[--C-:B------:R-:W-:Y:S01]  /*5430*/  FFMA.FTZ R40, R65, UR10, -R34.reuse ;  /* 0x0000000a41287c23 */ /* 0x100fe20008010822 */
[----:B------:R-:W-:Y:S01]  /*5440*/  FMNMX.FTZ R26, R14, R7, !PT ;  /* 0x000000070e1a7209 */ /* 0x000fe20007810000 */
[--C-:B------:R-:W-:Y:S01]  /*5450*/  FFMA.FTZ R41, R67, UR10, -R34.reuse ;  /* 0x0000000a43297c23 */ /* 0x100fe20008010822 */
[----:B------:R-:W-:Y:S01]  /*5460*/  PLOP3.LUT P2, PT, PT, PT, UP5, 0x40, 0x0 ;  /* 0x000000000000781c */ /* 0x000fe20003f4e858 */
[----:B------:R-:W-:Y:S01]  /*5470*/  UISETP.NE.AND UP5, UPT, UR14, URZ, UPT ;  /* 0x0000003f0e00728c */ /* 0x000fe2000bfa5270 */
[----:B------:R-:W-:Y:S01]  /*5480*/  FSEL R20, R20, -INF , !P1 ;  /* 0xff80000014147808 */ /* 0x000fe20004800000 */
[----:B------:R-:W-:Y:S01]  /*5490*/  MUFU.EX2 R154, R33 ;  /* 0x00000021009a7308 */ /* 0x000fe20000000800 */
[----:B------:R-:W-:Y:S01]  /*54a0*/  ISETP.LT.OR P3, PT, R4, 0x12, P3 ;  /* 0x000000120400780c */ /* 0x000fe20001f61670 */
[--C-:B-1----:R-:W-:Y:S01]  /*54b0*/  FFMA.FTZ R36, R71, UR10, -R34.reuse ;  /* 0x0000000a47247c23 */ /* 0x102fe20008010822 */
[----:B------:R-:W-:Y:S01]  /*54c0*/  FMNMX.FTZ R7, R15, R26, !PT ;  /* 0x0000001a0f077209 */ /* 0x000fe20007810000 */
[--C-:B------:R-:W-:Y:S01]  /*54d0*/  FFMA.FTZ R44, R73, UR10, -R34.reuse ;  /* 0x0000000a492c7c23 */ /* 0x100fe20008010822 */
[----:B------:R-:W-:Y:S01]  /*54e0*/  PLOP3.LUT P1, PT, PT, PT, UP6, 0x40, 0x0 ;  /* 0x000000000000781c */ /* 0x000fe20003f2e868 */
[----:B------:R-:W-:Y:S01]  /*54f0*/  UISETP.NE.AND UP6, UPT, UR15, URZ, UPT ;  /* 0x0000003f0f00728c */ /* 0x000fe2000bfc5270 */
[----:B------:R-:W-:Y:S01]  /*5500*/  FSEL R21, R21, -INF , !P3 ;  /* 0xff80000015157808 */ /* 0x000fe20005800000 */
[----:B------:R-:W0:Y:S01]  /*5510*/  MUFU.EX2 R35, R35 ;  /* 0x0000002300237308 */ /* 0x000e220000000800 */
[----:B------:R-:W-:Y:S01]  /*5520*/  ISETP.GT.AND P2, PT, R5, 0x19, P2 ;  /* 0x000000190500780c */ /* 0x000fe20001744270 */
[----:B------:R-:W-:Y:S01]  /*5530*/  FFMA.FTZ R45, R45, UR10, -R34 ;  /* 0x0000000a2d2d7c23 */ /* 0x000fe20008010822 */
[----:B------:R-:W-:-:S02]  /*5540*/  FMNMX.FTZ R28, R20, R7, !PT ;  /* 0x00000007141c7209 */ /* 0x000fc40007810000 */
[----:B------:R-:W-:Y:S02]  /*5550*/  PLOP3.LUT P3, PT, PT, PT, UP0, 0x40, 0x0 ;  /* 0x000000000000781c */ /* 0x000fe40003f6e808 */
[----:B------:R-:W-:Y:S01]  /*5560*/  ISETP.GT.AND P1, PT, R5, 0x20, P1 ;  /* 0x000000200500780c */ /* 0x000fe20000f24270 */
[----:B------:R-:W-:Y:S01]  /*5570*/  MUFU.EX2 R38, R38 ;  /* 0x0000002600267308 */ /* 0x000fe20000000800 */
[C---:B------:R-:W-:Y:S02]  /*5580*/  ISETP.LT.OR P2, PT, R4.reuse, 0x1a, P2 ;  /* 0x0000001a0400780c */ /* 0x040fe40001741670 */
[----:B------:R-:W-:Y:S02]  /*5590*/  FMNMX.FTZ R7, R21, R28, !PT ;  /* 0x0000001c15077209 */ /* 0x000fe40007810000 */
[----:B------:R-:W-:Y:S02]  /*55a0*/  ISETP.LT.OR P1, PT, R4, 0x21, P1 ;  /* 0x000000210400780c */ /* 0x000fe40000f21670 */
[----:B------:R-:W-:Y:S01]  /*55b0*/  FSEL R25, R39, -INF , !P2 ;  /* 0xff80000027197808 */ /* 0x000fe20005000000 */
[----:B------:R-:W-:Y:S01]  /*55c0*/  FFMA.FTZ R39, R63, UR10, -R34 ;  /* 0x0000000a3f277c23 */ /* 0x000fe20008010822 */
[----:B------:R-:W-:Y:S01]  /*55d0*/  ISETP.GT.AND P3, PT, R5, 0x21, P3 ;  /* 0x000000210500780c */ /* 0x000fe20001f64270 */
[----:B------:R-:W-:Y:S01]  /*55e0*/  MUFU.EX2 R40, R40 ;  /* 0x0000002800287308 */ /* 0x000fe20000000800 */
[----:B------:R-:W-:-:S02]  /*55f0*/  FMNMX.FTZ R30, R24, R7, !PT ;  /* 0x00000007181e7209 */ /* 0x000fc40007810000 */
[----:B------:R-:W-:Y:S02]  /*5600*/  PLOP3.LUT P2, PT, PT, PT, UP2, 0x40, 0x0 ;  /* 0x000000000000781c */ /* 0x000fe40003f4e828 */
[----:B------:R-:W-:Y:S01]  /*5610*/  FSEL R26, R42, -INF , !P1 ;  /* 0xff8000002a1a7808 */ /* 0x000fe20004800000 */
[----:B------:R-:W-:Y:S01]  /*5620*/  FFMA.FTZ R42, R69, UR10, -R34 ;  /* 0x0000000a452a7c23 */ /* 0x000fe20008010822 */
[----:B------:R-:W-:Y:S01]  /*5630*/  ISETP.LT.OR P3, PT, R4, 0x22, P3 ;  /* 0x000000220400780c */ /* 0x000fe20001f61670 */
[----:B------:R-:W-:Y:S01]  /*5640*/  MUFU.EX2 R39, R39 ;  /* 0x0000002700277308 */ /* 0x000fe20000000800 */
[----:B------:R-:W-:Y:S02]  /*5650*/  FMNMX.FTZ R7, R25, R30, !PT ;  /* 0x0000001e19077209 */ /* 0x000fe40007810000 */
[----:B------:R-:W-:Y:S02]  /*5660*/  ISETP.GT.AND P2, PT, R5, 0x29, P2 ;  /* 0x000000290500780c */ /* 0x000fe40001744270 */
[----:B------:R-:W-:-:S02]  /*5670*/  PLOP3.LUT P1, PT, PT, PT, UP3, 0x40, 0x0 ;  /* 0x000000000000781c */ /* 0x000fc40003f2e838 */
[----:B------:R-:W-:Y:S01]  /*5680*/  FSEL R27, R43, -INF , !P3 ;  /* 0xff8000002b1b7808 */ /* 0x000fe20005800000 */
[----:B------:R-:W-:Y:S01]  /*5690*/  MUFU.EX2 R41, R41 ;  /* 0x0000002900297308 */ /* 0x000fe20000000800 */
[----:B------:R-:W-:Y:S02]  /*56a0*/  FMNMX.FTZ R30, R26, R7, !PT ;  /* 0x000000071a1e7209 */ /* 0x000fe40007810000 */
[----:B------:R-:W-:Y:S02]  /*56b0*/  ISETP.LT.OR P2, PT, R4, 0x2a, P2 ;  /* 0x0000002a0400780c */ /* 0x000fe40001741670 */
[----:B------:R-:W-:Y:S02]  /*56c0*/  PLOP3.LUT P3, PT, PT, PT, UP4, 0x40, 0x0 ;  /* 0x000000000000781c */ /* 0x000fe40003f6e848 */
[----:B------:R-:W-:Y:S01]  /*56d0*/  FSEL R28, R46, -INF , !P0 ;  /* 0xff8000002e1c7808 */ /* 0x000fe20004000000 */
[----:B------:R-:W-:Y:S01]  /*56e0*/  MUFU.EX2 R43, R36 ;  /* 0x00000024002b7308 */ /* 0x000fe20000000800 */
[----:B------:R-:W-:Y:S01]  /*56f0*/  ISETP.GT.AND P1, PT, R5, 0x30, P1 ;  /* 0x000000300500780c */ /* 0x000fe20000f24270 */
[----:B------:R-:W-:Y:S01]  /*5700*/  FFMA.FTZ R46, R75, UR10, -R34 ;  /* 0x0000000a4b2e7c23 */ /* 0x000fe20008010822 */
[----:B------:R-:W-:-:S02]  /*5710*/  FMNMX.FTZ R7, R27, R30, !PT ;  /* 0x0000001e1b077209 */ /* 0x000fc40007810000 */
[----:B------:R-:W-:Y:S01]  /*5720*/  FSEL R29, R47, -INF , !P2 ;  /* 0xff8000002f1d7808 */ /* 0x000fe20005000000 */
[----:B------:R-:W-:Y:S01]  /*5730*/  FFMA.FTZ R47, R49, UR10, -R34 ;  /* 0x0000000a312f7c23 */ /* 0x000fe20008010822 */
[----:B------:R-:W-:Y:S01]  /*5740*/  PLOP3.LUT P0, PT, PT, PT, UP5, 0x40, 0x0 ;  /* 0x000000000000781c */ /* 0x000fe20003f0e858 */
[----:B0-----:R-:W-:Y:S01]  /*5750*/  FADD.FTZ R49, R152, R35 ;  /* 0x0000002398317221 */ /* 0x001fe20000010000 */
[----:B------:R-:W-:Y:S01]  /*5760*/  PLOP3.LUT P2, PT, PT, PT, UP6, 0x40, 0x0 ;  /* 0x000000000000781c */ /* 0x000fe20003f4e868 */
[----:B------:R-:W-:Y:S01]  /*5770*/  MUFU.EX2 R42, R42 ;  /* 0x0000002a002a7308 */ /* 0x000fe20000000800 */
[----:B------:R-:W-:Y:S02]  /*5780*/  ISETP.GT.AND P3, PT, R5, 0x31, P3 ;  /* 0x000000310500780c */ /* 0x000fe40001f64270 */
[----:B------:R-:W-:Y:S02]  /*5790*/  ISETP.LT.OR P1, PT, R4, 0x31, P1 ;  /* 0x000000310400780c */ /* 0x000fe40000f21670 */
[----:B------:R-:W-:-:S02]  /*57a0*/  FMNMX.FTZ R30, R28, R7, !PT ;  /* 0x000000071c1e7209 */ /* 0x000fc40007810000 */
[C---:B------:R-:W-:Y:S01]  /*57b0*/  ISETP.GT.AND P0, PT, R5.reuse, 0x38, P0 ;  /* 0x000000380500780c */ /* 0x040fe20000704270 */
[----:B------:R-:W-:Y:S01]  /*57c0*/  MUFU.EX2 R44, R44 ;  /* 0x0000002c002c7308 */ /* 0x000fe20000000800 */
[----:B------:R-:W-:Y:S02]  /*57d0*/  ISETP.GT.AND P2, PT, R5, 0x39, P2 ;  /* 0x000000390500780c */ /* 0x000fe40001744270 */
[----:B------:R-:W-:Y:S02]  /*57e0*/  ISETP.LT.OR P3, PT, R4, 0x32, P3 ;  /* 0x000000320400780c */ /* 0x000fe40001f61670 */
[----:B------:R-:W-:Y:S02]  /*57f0*/  FSEL R5, R50, -INF , !P1 ;  /* 0xff80000032057808 */ /* 0x000fe40004800000 */
[----:B------:R-:W-:Y:S01]  /*5800*/  FMNMX.FTZ R32, R29, R30, !PT ;  /* 0x0000001e1d207209 */ /* 0x000fe20007810000 */
[----:B------:R-:W0:Y:S01]  /*5810*/  MUFU.EX2 R45, R45 ;  /* 0x0000002d002d7308 */ /* 0x000e220000000800 */
[----:B------:R-:W-:-:S02]  /*5820*/  ISETP.LT.OR P0, PT, R4, 0x39, P0 ;  /* 0x000000390400780c */ /* 0x000fc40000701670 */
[----:B------:R-:W-:Y:S02]  /*5830*/  FSEL R30, R51, -INF , !P3 ;  /* 0xff800000331e7808 */ /* 0x000fe40005800000 */
[----:B------:R-:W-:Y:S02]  /*5840*/  FMNMX.FTZ R7, R5, R32, !PT ;  /* 0x0000002005077209 */ /* 0x000fe40007810000 */
[----:B------:R-:W-:Y:S01]  /*5850*/  ISETP.LT.OR P2, PT, R4, 0x3a, P2 ;  /* 0x0000003a0400780c */ /* 0x000fe20001741670 */
[----:B------:R-:W-:Y:S01]  /*5860*/  MUFU.EX2 R46, R46 ;  /* 0x0000002e002e7308 */ /* 0x000fe20000000800 */
[----:B------:R-:W-:Y:S02]  /*5870*/  FSEL R4, R54, -INF , !P0 ;  /* 0xff80000036047808 */ /* 0x000fe40004000000 */
[----:B------:R-:W-:Y:S02]  /*5880*/  FMNMX.FTZ R7, R30, R7, !PT ;  /* 0x000000071e077209 */ /* 0x000fe40007810000 */
[----:B------:R-:W-:-:S02]  /*5890*/  FSEL R31, R31, -INF , !P2 ;  /* 0xff8000001f1f7808 */ /* 0x000fc40005000000 */
[----:B------:R-:W-:Y:S01]  /*58a0*/  FMNMX.FTZ R32, R4, R7, !PT ;  /* 0x0000000704207209 */ /* 0x000fe20007810000 */
[----:B------:R-:W1:Y:S01]  /*58b0*/  MUFU.EX2 R47, R47 ;  /* 0x0000002f002f7308 */ /* 0x000e620000000800 */
[----:B------:R-:W-:Y:S02]  /*58c0*/  F2FP.BF16.F32.PACK_AB R152, R35, R152 ;  /* 0x000000982398723e */ /* 0x000fe400000010ff */
[----:B------:R-:W-:Y:S02]  /*58d0*/  FMNMX.FTZ R32, R31, R32, !PT ;  /* 0x000000201f207209 */ /* 0x000fe40007810000 */
[----:B0-----:R-:W-:Y:S02]  /*58e0*/  F2FP.BF16.F32.PACK_AB R162, R45, R44 ;  /* 0x0000002c2da2723e */ /* 0x001fe400000010ff */
[----:B------:R-:W-:Y:S01]  /*58f0*/  F2FP.BF16.F32.PACK_AB R156, R39, R38 ;  /* 0x00000026279c723e */ /* 0x000fe200000010ff */
[----:B------:R-:W0:Y:S01]  /*5900*/  SHFL.BFLY PT, R7, R32, 0x2, 0x1f ;  /* 0x0c401f0020077f89 */ /* 0x000e2200000e0000 */
[----:B------:R-:W-:-:S02]  /*5910*/  F2FP.BF16.F32.PACK_AB R158, R41, R40 ;  /* 0x00000028299e723e */ /* 0x000fc400000010ff */
[----:B------:R-:W-:Y:S02]  /*5920*/  F2FP.BF16.F32.PACK_AB R160, R43, R42 ;  /* 0x0000002a2ba0723e */ /* 0x000fe400000010ff */
[----:B-1----:R-:W-:Y:S02]  /*5930*/  F2FP.BF16.F32.PACK_AB R164, R47, R46 ;  /* 0x0000002e2fa4723e */ /* 0x002fe400000010ff */
[----:B0-----:R-:W-:-:S05]  /*5940*/  FMNMX.FTZ R33, R32, R7, !PT ;  /* 0x0000000720217209 */ /* 0x001fca0007810000 */
[----:B------:R-:W0:Y:S02]  /*5950*/  SHFL.BFLY PT, R32, R33, 0x1, 0x1f ;  /* 0x0c201f0021207f89 */ /* 0x000e2400000e0000 */
[----:B0-----:R-:W-:Y:S01]  /*5960*/  FMNMX.FTZ R7, R33, R32, !PT ;  /* 0x0000002021077209 */ /* 0x001fe20007810000 */
[--C-:B------:R-:W-:Y:S01]  /*5970*/  FFMA.FTZ R32, R77, UR10, -R34.reuse ;  /* 0x0000000a4d207c23 */ /* 0x100fe20008010822 */
[----:B------:R-:W-:Y:S02]  /*5980*/  FFMA.FTZ R34, R53, UR10, -R34 ;  /* 0x0000000a35227c23 */ /* 0x000fe40008010822 */
[C---:B------:R-:W-:Y:S01]  /*5990*/  FSETP.NEU.FTZ.AND P0, PT, R7.reuse, -INF , PT ;  /* 0xff8000000700780b */ /* 0x040fe20003f1d000 */
[----:B------:R-:W-:Y:S02]  /*59a0*/  FMUL.FTZ R33, R7, UR10 ;  /* 0x0000000a07217c20 */ /* 0x000fe40008410000 */
[----:B------:R-:W-:Y:S03]  /*59b0*/  MUFU.EX2 R32, R32 ;  /* 0x0000002000207308 */ /* 0x000fe60000000800 */
[----:B------:R-:W-:-:S05]  /*59c0*/  FSEL R36, R33, RZ, P0 ;  /* 0x000000ff21247208 */ /* 0x000fca0000000000 */
        /* <DEDUP_REMOVED lines=14> */
[----:B------:R-:W0:Y:S01]  /*5ab0*/  MUFU.EX2 R13, R13 ;  /* 0x0000000d000d7308 */ /* 0x000e220000000800 */
[--C-:B------:R-:W-:Y:S01]  /*5ac0*/  FFMA.FTZ R30, R30, UR10, -R36.reuse ;  /* 0x0000000a1e1e7c23 */ /* 0x100fe20008010824 */
[--C-:B------:R-:W-:Y:S01]  /*5ad0*/  FFMA.FTZ R4, R4, UR10, -R36.reuse ;  /* 0x0000000a04047c23 */ /* 0x100fe20008010824 */
[----:B------:R-:W-:-:S05]  /*5ae0*/  FFMA.FTZ R31, R31, UR10, -R36 ;  /* 0x0000000a1f1f7c23 */ /* 0x000fca0008010824 */
[----:B------:R-:W-:Y:S08]  /*5af0*/  MUFU.EX2 R14, R14 ;  /* 0x0000000e000e7308 */ /* 0x000ff00000000800 */
[----:B------:R-:W1:Y:S01]  /*5b00*/  MUFU.EX2 R15, R15 ;  /* 0x0000000f000f7308 */ /* 0x000e620000000800 */
[----:B0-----:R-:W-:-:S07]  /*5b10*/  F2FP.BF16.F32.PACK_AB R153, R13, R12 ;  /* 0x0000000c0d99723e */ /* 0x001fce00000010ff */
[----:B------:R-:W-:Y:S08]  /*5b20*/  MUFU.EX2 R20, R20 ;  /* 0x0000001400147308 */ /* 0x000ff00000000800 */
[----:B------:R0:W3:Y:S01]  /*5b30*/  MUFU.EX2 R33, R34 ;  /* 0x0000002200217308 */ /* 0x0000e20000000800 */
[----:B-1----:R-:W-:-:S07]  /*5b40*/  F2FP.BF16.F32.PACK_AB R155, R15, R14 ;  /* 0x0000000e0f9b723e */ /* 0x002fce00000010ff */
[----:B------:R-:W1:Y:S01]  /*5b50*/  MUFU.EX2 R21, R21 ;  /* 0x0000001500157308 */ /* 0x000e620000000800 */
[----:B0-----:R-:W-:Y:S01]  /*5b60*/  FADD.FTZ R34, R154, R49 ;  /* 0x000000319a227221 */ /* 0x001fe20000010000 */
[----:B------:R-:W-:Y:S01]  /*5b70*/  FADD.FTZ R49, R12, R13 ;  /* 0x0000000d0c317221 */ /* 0x000fe20000010000 */
[C---:B------:R-:W-:Y:S02]  /*5b80*/  F2FP.BF16.F32.PACK_AB R154, R37.reuse, R154 ;  /* 0x0000009a259a723e */ /* 0x040fe400000010ff */
[----:B------:R-:W-:Y:S01]  /*5b90*/  FADD.FTZ R51, R37, R34 ;  /* 0x0000002225337221 */ /* 0x000fe20000010000 */
[----:B------:R-:W-:Y:S02]  /*5ba0*/  FADD.FTZ R34, R14, R49 ;  /* 0x000000310e227221 */ /* 0x000fe40000010000 */
[----:B------:R-:W0:Y:S01]  /*5bb0*/  MUFU.EX2 R24, R24 ;  /* 0x0000001800187308 */ /* 0x000e220000000800 */
[----:B------:R-:W-:Y:S01]  /*5bc0*/  FADD.FTZ R48, R38, R51 ;  /* 0x0000003326307221 */ /* 0x000fe20000010000 */
[----:B------:R-:W-:Y:S01]  /*5bd0*/  FADD.FTZ R49, R15, R34 ;  /* 0x000000220f317221 */ /* 0x000fe20000010000 */
[----:B---3--:R-:W-:Y:S01]  /*5be0*/  F2FP.BF16.F32.PACK_AB R166, R33, R32 ;  /* 0x0000002021a6723e */ /* 0x008fe200000010ff */
[----:B------:R3:W-:Y:S01]  /*5bf0*/  STSM.16.M88.4 [R19+0x26800], R152 ;  /* 0x0268009813007844 */ /* 0x0007e20000000200 */
[----:B------:R-:W-:Y:S01]  /*5c00*/  FADD.FTZ R51, R39, R48 ;  /* 0x0000003027337221 */ /* 0x000fe20000010000 */
[----:B------:R-:W-:-:S02]  /*5c10*/  FADD.FTZ R34, R20, R49 ;  /* 0x0000003114227221 */ /* 0x000fc40000010000 */
[----:B------:R-:W4:Y:S01]  /*5c20*/  MUFU.EX2 R25, R25 ;  /* 0x0000001900197308 */ /* 0x000f220000000800 */
[----:B------:R-:W-:Y:S01]  /*5c30*/  FADD.FTZ R36, R40, R51 ;  /* 0x0000003328247221 */ /* 0x000fe20000010000 */
[C---:B-1----:R-:W-:Y:S01]  /*5c40*/  FADD.FTZ R35, R21.reuse, R34 ;  /* 0x0000002215237221 */ /* 0x042fe20000010000 */
[----:B------:R-:W-:Y:S02]  /*5c50*/  F2FP.BF16.F32.PACK_AB R157, R21, R20 ;  /* 0x00000014159d723e */ /* 0x000fe400000010ff */
[----:B------:R-:W-:-:S03]  /*5c60*/  FADD.FTZ R49, R41, R36 ;  /* 0x0000002429317221 */ /* 0x000fc60000010000 */
[----:B------:R-:W1:Y:S01]  /*5c70*/  MUFU.EX2 R26, R26 ;  /* 0x0000001a001a7308 */ /* 0x000e620000000800 */
[----:B0-----:R-:W-:Y:S01]  /*5c80*/  FADD.FTZ R34, R24, R35 ;  /* 0x0000002318227221 */ /* 0x001fe20000010000 */
[----:B------:R-:W-:-:S04]  /*5c90*/  FADD.FTZ R36, R42, R49 ;  /* 0x000000312a247221 */ /* 0x000fc80000010000 */
[----:B------:R-:W-:Y:S02]  /*5ca0*/  FADD.FTZ R37, R43, R36 ;  /* 0x000000242b257221 */ /* 0x000fe40000010000 */
[----:B------:R-:W0:Y:S01]  /*5cb0*/  MUFU.EX2 R27, R27 ;  /* 0x0000001b001b7308 */ /* 0x000e220000000800 */
[C---:B----4-:R-:W-:Y:S01]  /*5cc0*/  FADD.FTZ R35, R25.reuse, R34 ;  /* 0x0000002219237221 */ /* 0x050fe20000010000 */
[----:B------:R-:W-:-:S05]  /*5cd0*/  F2FP.BF16.F32.PACK_AB R159, R25, R24 ;  /* 0x00000018199f723e */ /* 0x000fca00000010ff */
[----:B------:R3:W-:Y:S01]  /*5ce0*/  STSM.16.M88.4 [R184], R156 ;  /* 0x0000009cb8007844 */ /* 0x0007e20000000200 */
[----:B------:R-:W4:Y:S01]  /*5cf0*/  MUFU.EX2 R28, R28 ;  /* 0x0000001c001c7308 */ /* 0x000f220000000800 */
[----:B-1----:R-:W-:-:S07]  /*5d00*/  FADD.FTZ R12, R26, R35 ;  /* 0x000000231a0c7221 */ /* 0x002fce0000010000 */
[----:B------:R-:W1:Y:S01]  /*5d10*/  MUFU.EX2 R29, R29 ;  /* 0x0000001d001d7308 */ /* 0x000e620000000800 */
[C---:B0-----:R-:W-:Y:S01]  /*5d20*/  FADD.FTZ R13, R27.reuse, R12 ;  /* 0x0000000c1b0d7221 */ /* 0x041fe20000010000 */
[----:B------:R-:W-:Y:S01]  /*5d30*/  FADD.FTZ R12, R44, R37 ;  /* 0x000000252c0c7221 */ /* 0x000fe20000010000 */
[----:B------:R-:W-:-:S03]  /*5d40*/  F2FP.BF16.F32.PACK_AB R161, R27, R26 ;  /* 0x0000001a1ba1723e */ /* 0x000fc600000010ff */
[----:B------:R-:W-:Y:S02]  /*5d50*/  FADD.FTZ R45, R45, R12 ;  /* 0x0000000c2d2d7221 */ /* 0x000fe40000010000 */
[----:B------:R-:W-:Y:S01]  /*5d60*/  MUFU.EX2 R5, R5 ;  /* 0x0000000500057308 */ /* 0x000fe20000000800 */
[----:B----4-:R-:W-:Y:S01]  /*5d70*/  FADD.FTZ R14, R28, R13 ;  /* 0x0000000d1c0e7221 */ /* 0x010fe20000010000 */
[----:B------:R-:W-:-:S04]  /*5d80*/  FADD.FTZ R46, R46, R45 ;  /* 0x0000002d2e2e7221 */ /* 0x000fc80000010000 */
[----:B------:R-:W-:Y:S02]  /*5d90*/  FADD.FTZ R47, R47, R46 ;  /* 0x0000002e2f2f7221 */ /* 0x000fe40000010000 */
[----:B------:R-:W0:Y:S01]  /*5da0*/  MUFU.EX2 R30, R30 ;  /* 0x0000001e001e7308 */ /* 0x000e220000000800 */
[C---:B-1----:R-:W-:Y:S01]  /*5db0*/  FADD.FTZ R14, R29.reuse, R14 ;  /* 0x0000000e1d0e7221 */ /* 0x042fe20000010000 */
[----:B------:R-:W-:Y:S01]  /*5dc0*/  F2FP.BF16.F32.PACK_AB R163, R29, R28 ;  /* 0x0000001c1da3723e */ /* 0x000fe200000010ff */
[----:B------:R-:W-:-:S04]  /*5dd0*/  FADD.FTZ R32, R32, R47 ;  /* 0x0000002f20207221 */ /* 0x000fc80000010000 */
[----:B------:R3:W-:Y:S01]  /*5de0*/  STSM.16.M88.4 [R22], R160 ;  /* 0x000000a016007844 */ /* 0x0007e20000000200 */
[----:B------:R-:W1:Y:S08]  /*5df0*/  MUFU.EX2 R4, R4 ;  /* 0x0000000400047308 */ /* 0x000e700000000800 */
[----:B------:R-:W4:Y:S01]  /*5e00*/  MUFU.EX2 R31, R31 ;  /* 0x0000001f001f7308 */ /* 0x000f220000000800 */
[----:B0-----:R-:W-:Y:S01]  /*5e10*/  F2FP.BF16.F32.PACK_AB R165, R30, R5 ;  /* 0x000000051ea5723e */ /* 0x001fe200000010ff */
[----:B------:R-:W-:-:S04]  /*5e20*/  FADD.FTZ R5, R5, R14 ;  /* 0x0000000e05057221 */ /* 0x000fc80000010000 */
[----:B------:R-:W-:-:S04]  /*5e30*/  FADD.FTZ R5, R30, R5 ;  /* 0x000000051e057221 */ /* 0x000fc80000010000 */
[----:B-1----:R-:W-:Y:S01]  /*5e40*/  FADD.FTZ R12, R4, R5 ;  /* 0x00000005040c7221 */ /* 0x002fe20000010000 */
[----:B----4-:R-:W-:Y:S01]  /*5e50*/  F2FP.BF16.F32.PACK_AB R167, R31, R4 ;  /* 0x000000041fa7723e */ /* 0x010fe200000010ff */
[----:B------:R-:W-:Y:S02]  /*5e60*/  FADD.FTZ R4, R33, R32 ;  /* 0x0000002021047221 */ /* 0x000fe40000010000 */
[----:B------:R-:W-:Y:S02]  /*5e70*/  FADD.FTZ R5, R31, R12 ;  /* 0x0000000c1f057221 */ /* 0x000fe40000010000 */
[----:B------:R3:W-:Y:S01]  /*5e80*/  STSM.16.M88.4 [R23], R164 ;  /* 0x000000a417007844 */ /* 0x0007e20000000200 */
[----:B------:R-:W-:Y:S05]  /*5e90*/  @!P4 BRA `(.L_x_4386) ;  /* 0x000000000004c947 */ /* 0x000fea0003800000 */
[----:B------:R-:W-:Y:S01]  /*5ea0*/  BPT.TRAP 0x1 ;  /* 0x000000040000795c */ /* 0x000fe20000300000 */
.L_x_4386:
[----:B------:R0:W1:Y:S01]  /*5eb0*/  SYNCS.PHASECHK.TRANS64.TRYWAIT P0, [R8+URZ+0x28c50], R9 ;  /* 0x028c5009080075a7 */ /* 0x000062000800017f */
[----:B------:R-:W-:Y:S05]  /*5ec0*/  @!P4 BRA `(.L_x_4387) ;  /* 0x000000000004c947 */ /* 0x000fea0003800000 */
[----:B------:R-:W-:Y:S01]  /*5ed0*/  BPT.TRAP 0x1 ;  /* 0x000000040000795c */ /* 0x000fe20000300000 */
.L_x_4387:
[----:B-1----:R-:W-:Y:S05]  /*5ee0*/  @P0 BRA `(.L_x_4388) ;  /* 0x0000000000080947 */ /* 0x002fea0003800000 */
[----:B------:R-:W1:Y:S02]  /*5ef0*/  SYNCS.PHASECHK.TRANS64.TRYWAIT P0, [R8+URZ+0x28c50], R9 ;  /* 0x028c5009080075a7 */ /* 0x000e64000800017f */
[----:B-1----:R-:W-:Y:S05]  /*5f00*/  @!P0 BRA `(.L_x_4389) ;  /* 0x000000f800948947 */ /* 0x002fea0003800000 */
.L_x_4388:
[----:B------:R-:W-:Y:S01]  /*5f10*/  ULEA UR11, UR37, UR45, 0xc ;  /* 0x0000002d250b7291 */ /* 0x000fe2000f8e603f */
[----:B------:R-:W-:Y:S01]  /*5f20*/  WARPGROUP.ARRIVE ;  /* 0x00000000000079c5 */ /* 0x000fe20000000000 */
[----:B------:R-:W-:Y:S01]  /*5f30*/  UMOV UR7, 0x40000040 ;  /* 0x4000004000077882 */ /* 0x000fe20000000000 */
[----:B------:R-:W-:Y:S01]  /*5f40*/  UIADD3 UR23, UR44, -UR40, URZ ;  /* 0x800000282c177290 */ /* 0x000fe2000fffe03f */
[----:B012---:R-:W-:Y:S01]  /*5f50*/  @!P5 IADD3 R8, R8, 0x28c60, RZ ;  /* 0x00028c600808d810 */ /* 0x007fe20007ffe0ff */
[----:B------:R-:W-:Y:S02]  /*5f60*/  UIADD3 UR50, UR50, -0x2, URZ ;  /* 0xfffffffe32327890 */ /* 0x000fe4000fffe03f */
[----:B------:R-:W-:Y:S01]  /*5f70*/  UMOV UR6, UR11 ;  /* 0x0000000b00067c82 */ /* 0x000fe20008000000 */
[----:B------:R-:W-:Y:S01]  /*5f80*/  @!P5 PRMT R8, RZ, 0x654, R8 ;  /* 0x00000654ff08d816 */ /* 0x000fe20000000008 */
[----:B------:R-:W-:Y:S01]  /*5f90*/  HGMMA.64x256x16.F32.BF16 R24, R152, gdesc[UR4].tnspB, RZ, !UPT, gsb0 ;  /* 0x43e0000498187df0 */ /* 0x000fe2000c0018ff */
        /* <DEDUP_REMOVED lines=18> */
[----:B------:R-:W-:-:S06]  /*60c0*/  ULEA UR7, UR47, UR23, 0x6 ;  /* 0x000000172f077291 */ /* 0x000fcc000f8e303f */
[----:B------:R-:W-:Y:S01]  /*60d0*/  VIADD R10, R10, UR7 ;  /* 0x000000070a0a7c36 */ /* 0x000fe20008000000 */
        /* <DEDUP_REMOVED lines=11> */
[----:B------:R-:W-:Y:S01]  /*6190*/  ISETP.LT.AND P0, PT, RZ, UR7, PT ;  /* 0x00000007ff007c0c */ /* 0x000fe2000bf01270 */
[----:B------:R-:W-:-:S06]  /*61a0*/  UIADD3 UR6, UR7, -0x1, URZ ;  /* 0xffffffff07067890 */ /* 0x000fcc000fffe03f */
[----:B0-----:R-:W-:-:S06]  /*61b0*/  IMAD.U32 R8, RZ, RZ, UR6 ;  /* 0x00000006ff087e24 */ /* 0x001fcc000f8e00ff */
[----:B------:R-:W-:Y:S05]  /*61c0*/  @P0 BRA `(.L_x_4391) ;  /* 0x00000000001c0947 */ /* 0x000fea0003800000 */
[----:B------:R-:W-:Y:S01]  /*61d0*/  ISETP.NE.AND P0, PT, R11, 0x1, PT ;  /* 0x000000010b00780c */ /* 0x000fe20003f05270 */
[----:B------:R-:W-:-:S12]  /*61e0*/  IMAD R9, RZ, RZ, -UR7 ;  /* 0x80000007ff097e24 */ /* 0x000fd8000f8e02ff */
[----:B------:R-:W0:Y:S02]  /*61f0*/  @P0 LDC.64 R12, c[0x0][0x9e8] ;  /* 0x00027a00ff0c0b82 */ /* 0x000e240000000a00 */
[----:B0-----:R-:W-:-:S05]  /*6200*/  @P0 IMAD.HI.U32 R8, R9, R12, RZ ;  /* 0x0000000c09080227 */ /* 0x001fca00078e00ff */
[----:B------:R-:W-:-:S04]  /*6210*/  @P0 SHF.R.U32.HI R9, RZ, R13, R8 ;  /* 0x0000000dff090219 */ /* 0x000fc80000011608 */
[----:B------:R-:W-:Y:S01]  /*6220*/  LOP3.LUT R8, RZ, R9, RZ, 0x33, !PT ;  /* 0x00000009ff087212 */ /* 0x000fe200078e33ff */
[----:B------:R-:W-:Y:S06]  /*6230*/  BRA `(.L_x_4392) ;  /* 0x0000000000107947 */ /* 0x000fec0003800000 */
.L_x_4391:
[----:B------:R-:W-:-:S13]  /*6240*/  ISETP.NE.AND P0, PT, R11, 0x1, PT ;  /* 0x000000010b00780c */ /* 0x000fda0003f05270 */
[----:B------:R-:W0:Y:S02]  /*6250*/  @P0 LDC.64 R12, c[0x0][0x9e8] ;  /* 0x00027a00ff0c0b82 */ /* 0x000e240000000a00 */
[----:B0-----:R-:W-:-:S05]  /*6260*/  @P0 IMAD.HI.U32 R12, R8, R12, RZ ;  /* 0x0000000c080c0227 */ /* 0x001fca00078e00ff */
[----:B------:R-:W-:-:S07]  /*6270*/  @P0 SHF.R.U32.HI R8, RZ, R13, R12 ;  /* 0x0000000dff080219 */ /* 0x000fce000001160c */
.L_x_4392:
[----:B------:R-:W-:-:S05]  /*6280*/  IMAD R11, R8, R11, R11 ;  /* 0x0000000b080b7224 */ /* 0x000fca00078e020b */
[----:B------:R-:W-:-:S07]  /*6290*/  VIMNMX R10, R10, R11, PT ;  /* 0x0000000b0a0a7248 */ /* 0x000fce0003fe0100 */
.L_x_4390:
[----:B------:R-:W-:-:S04]  /*62a0*/  SHF.R.S32.HI R9, RZ, 0x1f, R10 ;  /* 0x0000001fff097819 */ /* 0x000fc8000001140a */
[----:B------:R-:W-:-:S04]  /*62b0*/  LEA.HI R9, R9, R10, RZ, 0x6 ;  /* 0x0000000a09097211 */ /* 0x000fc800078f30ff */
[----:B------:R-:W-:-:S04]  /*62c0*/  SHF.R.S32.HI R9, RZ, 0x6, R9 ;  /* 0x00000006ff097819 */ /* 0x000fc80000011409 */
[----:B------:R-:W-:-:S04]  /*62d0*/  VIMNMX R10, R186, R9, !PT ;  /* 0x00000009ba0a7248 */ /* 0x000fc80007fe0100 */
[----:B------:R-:W-:-:S13]  /*62e0*/  ISETP.LE.AND P0, PT, R10, UR50, PT ;  /* 0x000000320a007c0c */ /* 0x000fda000bf03270 */
[----:B------:R-:W-:Y:S05]  /*62f0*/  @!P0 BRA `(.L_x_4393) ;  /* 0x0000002400c48947 */ /* 0x000fea0003800000 */
[----:B------:R-:W-:Y:S01]  /*6300*/  VIADD R13, R3, UR23 ;  /* 0x00000017030d7c36 */ /* 0x000fe20008000000 */
[----:B------:R-:W-:Y:S01]  /*6310*/  ULDC UR24, c[0x0][0x9e4] ;  /* 0x0002790000187ab9 */ /* 0x000fe20000000800 */
[----:B------:R-:W-:Y:S01]  /*6320*/  ULDC UR21, c[0x0][0x988] ;  /* 0x0002620000157ab9 */ /* 0x000fe20000000800 */
[----:B------:R-:W-:Y:S01]  /*6330*/  ULDC UR25, c[0x0][0x9d8] ;  /* 0x0002760000197ab9 */ /* 0x000fe20000000800 */
[----:B------:R-:W-:Y:S01]  /*6340*/  VIADD R11, R13, 0x8 ;  /* 0x000000080d0b7836 */ /* 0x000fe20000000000 */
[----:B------:R-:W-:-:S04]  /*6350*/  ULDC UR26, c[0x0][0x9e0] ;  /* 0x00027800001a7ab9 */ /* 0x000fc80000000800 */
[----:B------:R-:W-:-:S07]  /*6360*/  LOP3.LUT R9, RZ, R11, RZ, 0x33, !PT ;  /* 0x0000000bff097212 */ /* 0x000fce00078e33ff */
.L_x_4410:
[----:B------:R-:W-:-:S04]  /*6370*/  UIADD3 UR22, UR37, 0x1, URZ ;  /* 0x0000000125167890 */ /* 0x000fc8000fffe03f */
[----:B------:R-:W-:-:S04]  /*6380*/  UISETP.NE.AND UP0, UPT, UR22, 0x2, UPT ;  /* 0x000000021600788c */ /* 0x000fc8000bf05270 */
[----:B------:R-:W-:Y:S02]  /*6390*/  USEL UR6, URZ, 0x1, UP0 ;  /* 0x000000013f067887 */ /* 0x000fe40008000000 */
[----:B------:R-:W-:-:S04]  /*63a0*/  USEL UR22, UR22, URZ, UP0 ;  /* 0x0000003f16167287 */ /* 0x000fc80008000000 */
[----:B------:R-:W-:Y:S01]  /*63b0*/  LOP3.LUT R2, R2, UR6, RZ, 0x3c, !PT ;  /* 0x0000000602027c12 */ /* 0x000fe2000f8e3cff */
[----:B-1----:R-:W-:Y:S07]  /*63c0*/  @!P4 BRA `(.L_x_4394) ;  /* 0x000000000004c947 */ /* 0x002fee0003800000 */
[----:B------:R-:W-:Y:S01]  /*63d0*/  BPT.TRAP 0x1 ;  /* 0x000000040000795c */ /* 0x000fe20000300000 */
.L_x_4394:
[----:B------:R-:W-:Y:S01]  /*63e0*/  ULEA UR27, UR22, UR38, 0x3 ;  /* 0x00000026161b7291 */ /* 0x000fe2000f8e183f */
[----:B0-----:R-:W-:-:S08]  /*63f0*/  SHF.L.U32 R8, R2, 0x1f, RZ ;  /* 0x0000001f02087819 */ /* 0x001fd000000006ff */
[----:B------:R0:W1:Y:S01]  /*6400*/  SYNCS.PHASECHK.TRANS64.TRYWAIT P0, [UR27+0x28c30], R8 ;  /* 0x028c3008ff0075a7 */ /* 0x000062000800015b */
[----:B------:R-:W-:Y:S05]  /*6410*/  @!P4 BRA `(.L_x_4395) ;  /* 0x000000000004c947 */ /* 0x000fea0003800000 */
[----:B------:R-:W-:Y:S01]  /*6420*/  BPT.TRAP 0x1 ;  /* 0x000000040000795c */ /* 0x000fe20000300000 */
.L_x_4395:
[----:B-1----:R-:W-:Y:S05]  /*6430*/  @P0 BRA `(.L_x_4396) ;  /* 0x0000000000080947 */ /* 0x002fea0003800000 */
[----:B------:R-:W1:Y:S02]  /*6440*/  SYNCS.PHASECHK.TRANS64.TRYWAIT P0, [UR27+0x28c30], R8 ;  /* 0x028c3008ff0075a7 */ /* 0x000e64000800015b */
[----:B-1----:R-:W-:Y:S05]  /*6450*/  @!P0 BRA `(.L_x_4397) ;  /* 0x000000f400548947 */ /* 0x002fea0003800000 */
.L_x_4396:
[----:B------:R-:W-:Y:S01]  /*6460*/  R2UR UR18, R0 ;  /* 0x00000000001272ca */ /* 0x000fe200000e0000 */
[----:B---3--:R-:W-:Y:S01]  /*6470*/  WARPGROUP.ARRIVE ;  /* 0x00000000000079c5 */ /* 0x008fe20000000000 */
[----:B------:R-:W-:Y:S01]  /*6480*/  UMOV UR19, 0x40000040 ;  /* 0x4000004000137882 */ /* 0x000fe20000000000 */
[----:B------:R-:W-:Y:S01]  /*6490*/  UMOV UR7, 0x40000040 ;  /* 0x4000004000077882 */ /* 0x000fe20000000000 */
[----:B------:R-:W-:Y:S01]  /*64a0*/  UMOV UR11, 0x40000040 ;  /* 0x40000040000b7882 */ /* 0x000fe20000000000 */
[----:B------:R-:W-:Y:S01]  /*64b0*/  UMOV UR15, 0x40000040 ;  /* 0x40000040000f7882 */ /* 0x000fe20000000000 */
[----:B------:R-:W-:Y:S01]  /*64c0*/  MOV R21, UR27 ;  /* 0x0000001b00157c02 */ /* 0x000fe20008000f00 */
[----:B-1----:R-:W-:-:S04]  /*64d0*/  IMAD.U32 R15, RZ, RZ, UR40 ;  /* 0x00000028ff0f7e24 */ /* 0x002fc8000f8e00ff */
        /* <DEDUP_REMOVED lines=9> */
[----:B------:R-:W-:Y:S01]  /*6570*/  HGMMA.64x64x16.F32.BF16 R152, gdesc[UR4], R152, gsb0 ;  /* 0x00e00000049879f0 */ /* 0x000fe20008001898 */
[----:B------:R-:W-:-:S04]  /*6580*/  USHF.L.U32 UR7, UR50, 0x6, URZ ;  /* 0x0000000632077899 */ /* 0x000fc8000800063f */
[----:B------:R-:W-:Y:S01]  /*6590*/  UIADD3 UR6, UR44, 0x1, -UR7 ;  /* 0x000000012c067890 */ /* 0x000fe2000fffe807 */
        /* <DEDUP_REMOVED lines=38> */
[----:B------:R2:W-:Y:S01]  /*6800*/  @!P5 SYNCS.ARRIVE.TRANS64.RED.A1T0 RZ, [R14+URZ], RZ ;  /* 0x000000ff0effd9a7 */ /* 0x0005e2000810043f */
[----:B------:R-:W-:Y:S01]  /*6810*/  FMUL.FTZ R176, R176, UR25 ;  /* 0x00000019b0b07c20 */ /* 0x000fe20008410000 */
[----:B------:R-:W-:-:S05]  /*6820*/  FMUL.FTZ R177, R177, UR25 ;  /* 0x00000019b1b17c20 */ /* 0x000fca0008410000 */
[----:B------:R-:W3:Y:S01]  /*6830*/  MUFU.TANH R194, R194 ;  /* 0x000000c200c27308 */ /* 0x000ee20000002400 */
[----:B--2---:R-:W-:-:S05]  /*6840*/  IADD3 R14, -R16, UR6, -R15 ;  /* 0x00000006100e7c10 */ /* 0x004fca000fffe90f */
[C---:B------:R-:W-:Y:S02]  /*6850*/  VIADD R182, R14.reuse, UR20 ;  /* 0x000000140eb67c36 */ /* 0x040fe40008000000 */
[----:B------:R-:W2:Y:S01]  /*6860*/  MUFU.TANH R12, R12 ;  /* 0x0000000c000c7308 */ /* 0x000ea20000002400 */
[----:B------:R-:W-:-:S07]  /*6870*/  VIADD R178, R14, UR26 ;  /* 0x0000001a0eb27c36 */ /* 0x000fce0008000000 */
        /* <DEDUP_REMOVED lines=29> */
[C---:B-----5:R-:W-:Y:S01]  /*6a50*/  IMAD.IADD R176, R3.reuse, 0x1, R178 ;  /* 0x0000000103b07824 */ /* 0x060fe200078e02b2 */
[----:B-1----:R-:W-:Y:S01]  /*6a60*/  IADD3 R177, R3, R182, RZ ;  /* 0x000000b603b17210 */ /* 0x002fe20007ffe0ff */
[----:B--234-:R-:W-:Y:S06]  /*6a70*/  @!P6 BRA `(.L_x_4398) ;  /* 0x00000000005ce947 */ /* 0x01cfec0003800000 */
[----:B------:R-:W-:Y:S01]  /*6a80*/  ISETP.GT.AND P0, PT, R13, -0x1, PT ;  /* 0xffffffff0d00780c */ /* 0x000fe20003f04270 */
[----:B------:R-:W-:-:S12]  /*6a90*/  BSSY B0, `(.L_x_4399) ;  /* 0x0000011000007945 */ /* 0x000fd80003800000 */
[----:B------:R-:W-:Y:S05]  /*6aa0*/  @P0 BRA `(.L_x_4400) ;  /* 0x0000000000240947 */ /* 0x000fea0003800000 */
[----:B------:R-:W-:Y:S02]  /*6ab0*/  IMAD.U32 R179, RZ, RZ, UR24 ;  /* 0x00000018ffb37e24 */ /* 0x000fe4000f8e00ff */
[----:B------:R-:W-:-:S03]  /*6ac0*/  VIADD R175, R3, UR23 ;  /* 0x0000001703af7c36 */ /* 0x000fc60008000000 */
[----:B------:R-:W-:Y:S02]  /*6ad0*/  ISETP.NE.AND P0, PT, R179, 0x1, PT ;  /* 0x00000001b300780c */ /* 0x000fe40003f05270 */
[----:B------:R-:W-:-:S11]  /*6ae0*/  LOP3.LUT R175, RZ, R175, RZ, 0x33, !PT ;  /* 0x000000afffaf7212 */ /* 0x000fd600078e33ff */
[----:B------:R-:W1:Y:S02]  /*6af0*/  @P0 LDC.64 R14, c[0x0][0x9e8] ;  /* 0x00027a00ff0e0b82 */ /* 0x000e640000000a00 */
[----:B-1----:R-:W-:-:S05]  /*6b00*/  @P0 IMAD.HI.U32 R14, R175, R14, RZ ;  /* 0x0000000eaf0e0227 */ /* 0x002fca00078e00ff */
[----:B------:R-:W-:-:S04]  /*6b10*/  @P0 SHF.R.U32.HI R175, RZ, R15, R14 ;  /* 0x0000000fffaf0219 */ /* 0x000fc8000001160e */
[----:B------:R-:W-:Y:S01]  /*6b20*/  LOP3.LUT R14, RZ, R175, RZ, 0x33, !PT ;  /* 0x000000afff0e7212 */ /* 0x000fe200078e33ff */
[----:B------:R-:W-:Y:S06]  /*6b30*/  BRA `(.L_x_4401) ;  /* 0x0000000000187947 */ /* 0x000fec0003800000 */
.L_x_4400:
[----:B------:R-:W-:-:S05]  /*6b40*/  IMAD.U32 R179, RZ, RZ, UR24 ;  /* 0x00000018ffb37e24 */ /* 0x000fca000f8e00ff */
[----:B------:R-:W-:-:S13]  /*6b50*/  ISETP.NE.AND P0, PT, R179, 0x1, PT ;  /* 0x00000001b300780c */ /* 0x000fda0003f05270 */
[----:B------:R-:W1:Y:S02]  /*6b60*/  @P0 LDC.64 R14, c[0x0][0x9e8] ;  /* 0x00027a00ff0e0b82 */ /* 0x000e640000000a00 */
[----:B-1----:R-:W-:-:S04]  /*6b70*/  @P0 IMAD.HI.U32 R170, R13, R14, RZ ;  /* 0x0000000e0daa0227 */ /* 0x002fc800078e00ff */
[----:B------:R-:W-:Y:S01]  /*6b80*/  IMAD.MOV.U32 R14, RZ, RZ, R13 ;  /* 0x000000ffff0e7224 */ /* 0x000fe200078e000d */
[----:B------:R-:W-:-:S07]  /*6b90*/  @P0 SHF.R.U32.HI R14, RZ, R15, R170 ;  /* 0x0000000fff0e0219 */ /* 0x000fce00000116aa */
.L_x_4401:
[----:B------:R-:W-:Y:S05]  /*6ba0*/  BSYNC B0 ;  /* 0x0000000000007941 */ /* 0x000fea0003800000 */
.L_x_4399:
[----:B------:R-:W-:-:S04]  /*6bb0*/  IMAD R15, R14, R179, -UR7 ;  /* 0x800000070e0f7e24 */ /* 0x000fc8000f8e02b3 */
[----:B------:R-:W-:-:S05]  /*6bc0*/  IMAD.IADD R15, R15, 0x1, -R16 ;  /* 0x000000010f0f7824 */ /* 0x000fca00078e0a10 */
[----:B------:R-:W-:Y:S02]  /*6bd0*/  VIADDMNMX R176, R15, R179, R176, PT ;  /* 0x000000b30fb07246 */ /* 0x000fe400038001b0 */
[----:B------:R-:W-:-:S07]  /*6be0*/  VIMNMX R177, R177, R15, !PT ;  /* 0x0000000fb1b17248 */ /* 0x000fce0007fe0100 */
.L_x_4398:
[----:B------:R-:W-:-:S06]  /*6bf0*/  UISETP.GT.AND UP0, UPT, UR50, -0x1, UPT ;  /* 0xffffffff3200788c */ /* 0x000fcc000bf04270 */
[----:B------:R-:W-:-:S04]  /*6c00*/  PLOP3.LUT P0, PT, PT, PT, UP0, 0x80, 0x0 ;  /* 0x000000000000781c */ /* 0x000fc80003f0f008 */
[C---:B------:R-:W-:Y:S02]  /*6c10*/  ISETP.GT.AND P1, PT, R177.reuse, RZ, P0 ;  /* 0x000000ffb100720c */ /* 0x040fe40000724270 */
[C---:B------:R-:W-:Y:S02]  /*6c20*/  ISETP.GT.AND P3, PT, R177.reuse, 0x1, P0 ;  /* 0x00000001b100780c */ /* 0x040fe40000764270 */
        /* <DEDUP_REMOVED lines=8> */
[----:B0-----:R-:W-:Y:S02]  /*6cb0*/  FSEL R195, R195, -INF , !P1 ;  /* 0xff800000c3c37808 */ /* 0x001fe40004800000 */
        /* <DEDUP_REMOVED lines=40> */
[----:B------:R-:W-:Y:S01]  /*6f40*/  ISETP.GT.AND P1, PT, R11, -0x1, PT ;  /* 0xffffffff0b00780c */ /* 0x000fe20003f24270 */
[----:B------:R-:W-:-:S12]  /*6f50*/  BSSY B0, `(.L_x_4403) ;  /* 0x0000010000007945 */ /* 0x000fd80003800000 */
[----:B------:R-:W-:Y:S05]  /*6f60*/  @P1 BRA `(.L_x_4404) ;  /* 0x0000000000201947 */ /* 0x000fea0003800000 */
[----:B------:R-:W-:-:S04]  /*6f70*/  MOV R179, UR24 ;  /* 0x0000001800b37c02 */ /* 0x000fc80008000f00 */
[----:B------:R-:W-:-:S13]  /*6f80*/  ISETP.NE.AND P1, PT, R179, 0x1, PT ;  /* 0x00000001b300780c */ /* 0x000fda0003f25270 */
[----:B------:R-:W0:Y:S02]  /*6f90*/  @P1 LDC.64 R14, c[0x0][0x9e8] ;  /* 0x00027a00ff0e1b82 */ /* 0x000e240000000a00 */
[----:B0-----:R-:W-:-:S04]  /*6fa0*/  @P1 IMAD.HI.U32 R178, R9, R14, RZ ;  /* 0x0000000e09b21227 */ /* 0x001fc800078e00ff */
[----:B------:R-:W-:Y:S01]  /*6fb0*/  IMAD.MOV.U32 R14, RZ, RZ, R9 ;  /* 0x000000ffff0e7224 */ /* 0x000fe200078e0009 */
[----:B------:R-:W-:-:S04]  /*6fc0*/  @P1 SHF.R.U32.HI R14, RZ, R15, R178 ;  /* 0x0000000fff0e1219 */ /* 0x000fc800000116b2 */
[----:B------:R-:W-:Y:S01]  /*6fd0*/  LOP3.LUT R14, RZ, R14, RZ, 0x33, !PT ;  /* 0x0000000eff0e7212 */ /* 0x000fe200078e33ff */
[----:B------:R-:W-:Y:S06]  /*6fe0*/  BRA `(.L_x_4405) ;  /* 0x0000000000187947 */ /* 0x000fec0003800000 */
.L_x_4404:
[----:B------:R-:W-:-:S05]  /*6ff0*/  IMAD.U32 R179, RZ, RZ, UR24 ;  /* 0x00000018ffb37e24 */ /* 0x000fca000f8e00ff */
[----:B------:R-:W-:-:S13]  /*7000*/  ISETP.NE.AND P1, PT, R179, 0x1, PT ;  /* 0x00000001b300780c */ /* 0x000fda0003f25270 */
[----:B------:R-:W0:Y:S02]  /*7010*/  @P1 LDC.64 R14, c[0x0][0x9e8] ;  /* 0x00027a00ff0e1b82 */ /* 0x000e240000000a00 */
[----:B0-----:R-:W-:-:S04]  /*7020*/  @P1 IMAD.HI.U32 R178, R11, R14, RZ ;  /* 0x0000000e0bb21227 */ /* 0x001fc800078e00ff */
[----:B------:R-:W-:Y:S01]  /*7030*/  IMAD.MOV.U32 R14, RZ, RZ, R11 ;  /* 0x000000ffff0e7224 */ /* 0x000fe200078e000b */
[----:B------:R-:W-:-:S07]  /*7040*/  @P1 SHF.R.U32.HI R14, RZ, R15, R178 ;  /* 0x0000000fff0e1219 */ /* 0x000fce00000116b2 */
.L_x_4405:
[----:B------:R-:W-:Y:S05]  /*7050*/  BSYNC B0 ;  /* 0x0000000000007941 */ /* 0x000fea0003800000 */
.L_x_4403:
[----:B------:R-:W-:-:S04]  /*7060*/  IMAD R15, R14, R179, -UR7 ;  /* 0x800000070e0f7e24 */ /* 0x000fc8000f8e02b3 */
[----:B------:R-:W-:-:S05]  /*7070*/  IMAD.IADD R15, R15, 0x1, -R16 ;  /* 0x000000010f0f7824 */ /* 0x000fca00078e0a10 */
[----:B------:R-:W-:Y:S02]  /*7080*/  VIADDMNMX R176, R15, R179, R176, PT ;  /* 0x000000b30fb07246 */ /* 0x000fe400038001b0 */
[----:B------:R-:W-:-:S07]  /*7090*/  VIMNMX R177, R177, R15, !PT ;  /* 0x0000000fb1b17248 */ /* 0x000fce0007fe0100 */
.L_x_4402:
        /* <DEDUP_REMOVED lines=14> */
[----:B------:R-:W-:Y:S02]  /*7180*/  ISETP.GT.AND P3, PT, R177, 0x9, P0 ;  /* 0x00000009b100780c */ /* 0x000fe40000764270 */
[----:B------:R-:W-:Y:S02]  /*7190*/  FMNMX.FTZ R15, R175, R14, !PT ;  /* 0x0000000eaf0f7209 */ /* 0x000fe40007810000 */
[----:B------:R-:W-:Y:S02]  /*71a0*/  FSEL R12, R12, -INF , !P1 ;  /* 0xff8000000c0c7808 */ /* 0x000fe40004800000 */
[----:B------:R-:W-:Y:S02]  /*71b0*/  FMNMX.FTZ R15, R172, R15, !PT ;  /* 0x0000000fac0f7209 */ /* 0x000fe40007810000 */
[----:B------:R-:W-:-:S02]  /*71c0*/  ISETP.LT.OR P2, PT, R176, 0x9, P2 ;  /* 0x00000009b000780c */ /* 0x000fc40001741670 */
[----:B------:R-:W-:Y:S02]  /*71d0*/  FMNMX.FTZ R14, R174, R15, !PT ;  /* 0x0000000fae0e7209 */ /* 0x000fe40007810000 */
[----:B------:R-:W-:Y:S02]  /*71e0*/  ISETP.LT.OR P3, PT, R176, 0xa, P3 ;  /* 0x0000000ab000780c */ /* 0x000fe40001f61670 */
[----:B------:R-:W-:Y:S02]  /*71f0*/  FMNMX.FTZ R14, R171, R14, !PT ;  /* 0x0000000eab0e7209 */ /* 0x000fe40007810000 */
[----:B------:R-:W-:Y:S02]  /*7200*/  FSEL R153, R153, -INF , !P2 ;  /* 0xff80000099997808 */ /* 0x000fe40005000000 */
[----:B------:R-:W-:Y:S02]  /*7210*/  FMNMX.FTZ R14, R173, R14, !PT ;  /* 0x0000000ead0e7209 */ /* 0x000fe40007810000 */
[----:B------:R-:W-:-:S02]  /*7220*/  ISETP.GT.AND P2, PT, R177, 0x10, P0 ;  /* 0x00000010b100780c */ /* 0x000fc40000744270 */
[----:B------:R-:W-:Y:S02]  /*7230*/  FMNMX.FTZ R14, R165, R14, !PT ;  /* 0x0000000ea50e7209 */ /* 0x000fe40007810000 */
[----:B------:R-:W-:Y:S02]  /*7240*/  FSEL R152, R152, -INF , !P3 ;  /* 0xff80000098987808 */ /* 0x000fe40005800000 */
[----:B------:R-:W-:Y:S02]  /*7250*/  FMNMX.FTZ R15, R169, R14, !PT ;  /* 0x0000000ea90f7209 */ /* 0x000fe40007810000 */
[----:B------:R-:W-:Y:S02]  /*7260*/  ISETP.GT.AND P3, PT, R177, 0x11, P0 ;  /* 0x00000011b100780c */ /* 0x000fe40000764270 */
[----:B------:R-:W-:Y:S02]  /*7270*/  FMNMX.FTZ R15, R168, R15, !PT ;  /* 0x0000000fa80f7209 */ /* 0x000fe40007810000 */
[----:B------:R-:W-:-:S02]  /*7280*/  ISETP.LT.OR P2, PT, R176, 0x11, P2 ;  /* 0x00000011b000780c */ /* 0x000fc40001741670 */
[----:B------:R-:W-:Y:S02]  /*7290*/  FMNMX.FTZ R15, R164, R15, !PT ;  /* 0x0000000fa40f7209 */ /* 0x000fe40007810000 */
[----:B------:R-:W-:Y:S02]  /*72a0*/  ISETP.LT.OR P3, PT, R176, 0x12, P3 ;  /* 0x00000012b000780c */ /* 0x000fe40001f61670 */
[----:B------:R-:W-:Y:S01]  /*72b0*/  FSEL R154, R154, -INF , !P2 ;  /* 0xff8000009a9a7808 */ /* 0x000fe20005000000 */
[----:B------:R-:W0:Y:S01]  /*72c0*/  SHFL.BFLY PT, R14, R15, 0x2, 0x1f ;  /* 0x0c401f000f0e7f89 */ /* 0x000e2200000e0000 */
[----:B------:R-:W-:Y:S02]  /*72d0*/  ISETP.GT.AND P1, PT, R177, 0x18, P0 ;  /* 0x00000018b100780c */ /* 0x000fe40000724270 */
[----:B------:R-:W-:Y:S02]  /*72e0*/  FSEL R155, R155, -INF , !P3 ;  /* 0xff8000009b9b7808 */ /* 0x000fe40005800000 */
[----:B------:R-:W-:-:S02]  /*72f0*/  ISETP.GT.AND P3, PT, R177, 0x20, P0 ;  /* 0x00000020b100780c */ /* 0x000fc40000764270 */
[C---:B------:R-:W-:Y:S02]  /*7300*/  ISETP.GT.AND P2, PT, R177.reuse, 0x19, P0 ;  /* 0x00000019b100780c */ /* 0x040fe40000744270 */
[C---:B------:R-:W-:Y:S02]  /*7310*/  ISETP.LT.OR P1, PT, R176.reuse, 0x19, P1 ;  /* 0x00000019b000780c */ /* 0x040fe40000f21670 */
[C---:B------:R-:W-:Y:S02]  /*7320*/  ISETP.LT.OR P3, PT, R176.reuse, 0x21, P3 ;  /* 0x00000021b000780c */ /* 0x040fe40001f61670 */
[----:B------:R-:W-:Y:S02]  /*7330*/  ISETP.LT.OR P2, PT, R176, 0x1a, P2 ;  /* 0x0000001ab000780c */ /* 0x000fe40001741670 */
[----:B------:R-:W-:Y:S02]  /*7340*/  FSEL R156, R156, -INF , !P1 ;  /* 0xff8000009c9c7808 */ /* 0x000fe40004800000 */
[----:B------:R-:W-:-:S02]  /*7350*/  ISETP.GT.AND P1, PT, R177, 0x21, P0 ;  /* 0x00000021b100780c */ /* 0x000fc40000724270 */
[----:B------:R-:W-:Y:S02]  /*7360*/  FSEL R158, R158, -INF , !P3 ;  /* 0xff8000009e9e7808 */ /* 0x000fe40005800000 */
[----:B------:R-:W-:Y:S02]  /*7370*/  FSEL R157, R157, -INF , !P2 ;  /* 0xff8000009d9d7808 */ /* 0x000fe40005000000 */
[----:B------:R-:W-:Y:S02]  /*7380*/  ISETP.GT.AND P2, PT, R177, 0x28, P0 ;  /* 0x00000028b100780c */ /* 0x000fe40000744270 */
[----:B0-----:R-:W-:Y:S02]  /*7390*/  FMNMX.FTZ R178, R15, R14, !PT ;  /* 0x0000000e0fb27209 */ /* 0x001fe40007810000 */
[----:B------:R-:W-:Y:S02]  /*73a0*/  FMNMX.FTZ R15, R12, R7, !PT ;  /* 0x000000070c0f7209 */ /* 0x000fe40007810000 */
[C---:B------:R-:W-:Y:S01]  /*73b0*/  ISETP.LT.OR P1, PT, R176.reuse, 0x22, P1 ;  /* 0x00000022b000780c */ /* 0x040fe20000f21670 */
[----:B------:R-:W0:Y:S01]  /*73c0*/  SHFL.BFLY PT, R179, R178, 0x1, 0x1f ;  /* 0x0c201f00b2b37f89 */ /* 0x000e2200000e0000 */
[----:B------:R-:W-:-:S02]  /*73d0*/  ISETP.LT.OR P2, PT, R176, 0x29, P2 ;  /* 0x00000029b000780c */ /* 0x000fc40001741670 */
[----:B------:R-:W-:Y:S02]  /*73e0*/  FSEL R159, R159, -INF , !P1 ;  /* 0xff8000009f9f7808 */ /* 0x000fe40004800000 */
[C---:B------:R-:W-:Y:S02]  /*73f0*/  ISETP.GT.AND P1, PT, R177.reuse, 0x29, P0 ;  /* 0x00000029b100780c */ /* 0x040fe40000724270 */
[----:B------:R-:W-:Y:S02]  /*7400*/  FSEL R160, R160, -INF , !P2 ;  /* 0xff800000a0a07808 */ /* 0x000fe40005000000 */
[----:B------:R-:W-:Y:S02]  /*7410*/  ISETP.GT.AND P2, PT, R177, 0x30, P0 ;  /* 0x00000030b100780c */ /* 0x000fe40000744270 */
[C---:B------:R-:W-:Y:S02]  /*7420*/  ISETP.LT.OR P1, PT, R176.reuse, 0x2a, P1 ;  /* 0x0000002ab000780c */ /* 0x040fe40000f21670 */
[----:B------:R-:W-:-:S02]  /*7430*/  ISETP.LT.OR P2, PT, R176, 0x31, P2 ;  /* 0x00000031b000780c */ /* 0x000fc40001741670 */
[----:B------:R-:W-:Y:S02]  /*7440*/  FSEL R161, R161, -INF , !P1 ;  /* 0xff800000a1a17808 */ /* 0x000fe40004800000 */
[C---:B------:R-:W-:Y:S02]  /*7450*/  ISETP.GT.AND P1, PT, R177.reuse, 0x31, P0 ;  /* 0x00000031b100780c */ /* 0x040fe40000724270 */
[----:B------:R-:W-:Y:S02]  /*7460*/  FSEL R162, R162, -INF , !P2 ;  /* 0xff800000a2a27808 */ /* 0x000fe40005000000 */
[----:B------:R-:W-:Y:S02]  /*7470*/  ISETP.GT.AND P2, PT, R177, 0x38, P0 ;  /* 0x00000038b100780c */ /* 0x000fe40000744270 */
[----:B------:R-:W-:Y:S02]  /*7480*/  ISETP.LT.OR P1, PT, R176, 0x32, P1 ;  /* 0x00000032b000780c */ /* 0x000fe40000f21670 */
[----:B0-----:R-:W-:-:S02]  /*7490*/  FMNMX.FTZ R14, R178, R179, !PT ;  /* 0x000000b3b20e7209 */ /* 0x001fc40007810000 */
[----:B------:R-:W-:Y:S02]  /*74a0*/  FMNMX.FTZ R178, R20, R15, !PT ;  /* 0x0000000f14b27209 */ /* 0x000fe40007810000 */
[C---:B------:R-:W-:Y:S01]  /*74b0*/  FSETP.NEU.FTZ.AND P3, PT, R14.reuse, -INF , PT ;  /* 0xff8000000e00780b */ /* 0x040fe20003f7d000 */
[----:B------:R-:W-:Y:S01]  /*74c0*/  FMUL.FTZ R179, R14, UR10 ;  /* 0x0000000a0eb37c20 */ /* 0x000fe20008410000 */
[----:B------:R-:W-:Y:S02]  /*74d0*/  FMNMX.FTZ R15, R153, R178, !PT ;  /* 0x000000b2990f7209 */ /* 0x000fe40007810000 */
[----:B------:R-:W-:Y:S02]  /*74e0*/  ISETP.GT.AND P0, PT, R177, 0x39, P0 ;  /* 0x00000039b100780c */ /* 0x000fe40000704270 */
[----:B------:R-:W-:Y:S02]  /*74f0*/  FMNMX.FTZ R15, R152, R15, !PT ;  /* 0x0000000f980f7209 */ /* 0x000fe40007810000 */
[----:B------:R-:W-:-:S02]  /*7500*/  ISETP.LT.OR P2, PT, R176, 0x39, P2 ;  /* 0x00000039b000780c */ /* 0x000fc40001741670 */
[----:B------:R-:W-:Y:S02]  /*7510*/  FMNMX.FTZ R178, R154, R15, !PT ;  /* 0x0000000f9ab27209 */ /* 0x000fe40007810000 */
[----:B------:R-:W-:Y:S02]  /*7520*/  FSEL R163, R163, -INF , !P1 ;  /* 0xff800000a3a37808 */ /* 0x000fe40004800000 */
        /* <DEDUP_REMOVED lines=11> */
[----:B------:R-:W-:Y:S01]  /*75e0*/  FSEL R167, R167, -INF , !P0 ;  /* 0xff800000a7a77808 */ /* 0x000fe20004000000 */
        /* <DEDUP_REMOVED lines=12> */
[----:B------:R-:W-:Y:S01]  /*76b0*/  FFMA.FTZ R173, R168, UR10, -R178 ;  /* 0x0000000aa8ad7c23 */ /* 0x000fe200080108b2 */
[----:B------:R-:W-:-:S03]  /*76c0*/  FMNMX.FTZ R182, R162, R179, !PT ;  /* 0x000000b3a2b67209 */ /* 0x000fc60007810000 */
[----:B------:R-:W-:Y:S01]  /*76d0*/  MUFU.EX2 R177, R177 ;  /* 0x000000b100b17308 */ /* 0x000fe20000000800 */
[----:B------:R-:W-:-:S04]  /*76e0*/  FMNMX.FTZ R179, R163, R182, !PT ;  /* 0x000000b6a3b37209 */ /* 0x000fc80007810000 */
[----:B------:R-:W-:Y:S01]  /*76f0*/  FMNMX.FTZ R182, R166, R179, !PT ;  /* 0x000000b3a6b67209 */ /* 0x000fe20007810000 */
[--C-:B------:R-:W-:Y:S02]  /*7700*/  FFMA.FTZ R179, R197, UR10, -R178.reuse ;  /* 0x0000000ac5b37c23 */ /* 0x100fe400080108b2 */
[----:B------:R-:W-:Y:S01]  /*7710*/  MUFU.EX2 R176, R176 ;  /* 0x000000b000b07308 */ /* 0x000fe20000000800 */
[----:B------:R-:W-:Y:S01]  /*7720*/  FMNMX.FTZ R183, R167, R182, !PT ;  /* 0x000000b6a7b77209 */ /* 0x000fe20007810000 */
[----:B------:R-:W-:-:S04]  /*7730*/  FFMA.FTZ R182, R198, UR10, -R178 ;  /* 0x0000000ac6b67c23 */ /* 0x000fc800080108b2 */
[----:B0-----:R-:W0:Y:S02]  /*7740*/  SHFL.BFLY PT, R194, R183, 0x2, 0x1f ;  /* 0x0c401f00b7c27f89 */ /* 0x001e2400000e0000 */
[----:B------:R-:W-:Y:S08]  /*7750*/  MUFU.EX2 R179, R179 ;  /* 0x000000b300b37308 */ /* 0x000ff00000000800 */
[----:B------:R-:W-:Y:S08]  /*7760*/  MUFU.EX2 R182, R182 ;  /* 0x000000b600b67308 */ /* 0x000ff00000000800 */
[----:B------:R-:W-:Y:S01]  /*7770*/  MUFU.EX2 R170, R170 ;  /* 0x000000aa00aa7308 */ /* 0x000fe20000000800 */
[----:B0-----:R-:W-:Y:S01]  /*7780*/  FMNMX.FTZ R193, R183, R194, !PT ;  /* 0x000000c2b7c17209 */ /* 0x001fe20007810000 */
[----:B------:R-:W-:Y:S01]  /*7790*/  FFMA.FTZ R194, R169, UR10, -R178 ;  /* 0x0000000aa9c27c23 */ /* 0x000fe200080108b2 */
[----:B------:R-:W-:Y:S01]  /*77a0*/  FSEL R183, R14, RZ, P3 ;  /* 0x000000ff0eb77208 */ /* 0x000fe20001800000 */
[----:B------:R-:W-:-:S02]  /*77b0*/  IMAD.MOV R169, RZ, RZ, -R18 ;  /* 0x000000ffffa97224 */ /* 0x000fc400078e0a12 */
[----:B------:R-:W-:Y:S01]  /*77c0*/  FFMA.FTZ R178, R164, UR10, -R178 ;  /* 0x0000000aa4b27c23 */ /* 0x000fe200080108b2 */
[----:B------:R-:W0:Y:S01]  /*77d0*/  SHFL.BFLY PT, R196, R193, 0x1, 0x1f ;  /* 0x0c201f00c1c47f89 */ /* 0x000e2200000e0000 */
[----:B------:R-:W-:Y:S01]  /*77e0*/  MUFU.EX2 R175, R175 ;  /* 0x000000af00af7308 */ /* 0x000fe20000000800 */
[----:B------:R-:W-:Y:S01]  /*77f0*/  FADD.FTZ R183, -R183, R6 ;  /* 0x00000006b7b77221 */ /* 0x000fe20000010100 */
[----:B------:R-:W-:-:S03]  /*7800*/  ISETP.NE.AND P0, PT, R16, R169, PT ;  /* 0x000000a91000720c */ /* 0x000fc60003f05270 */
[----:B------:R-:W-:-:S03]  /*7810*/  FMUL.FTZ R6, R183, UR10 ;  /* 0x0000000ab7067c20 */ /* 0x000fc60008410000 */
[----:B------:R-:W-:Y:S08]  /*7820*/  MUFU.EX2 R172, R172 ;  /* 0x000000ac00ac7308 */ /* 0x000ff00000000800 */
[----:B------:R-:W1:Y:S01]  /*7830*/  MUFU.EX2 R6, R6 ;  /* 0x0000000600067308 */ /* 0x000e620000000800 */
[----:B0-----:R-:W-:-:S07]  /*7840*/  FMNMX.FTZ R168, R193, R196, !PT ;  /* 0x000000c4c1a87209 */ /* 0x001fce0007810000 */
[----:B------:R-:W0:Y:S01]  /*7850*/  MUFU.EX2 R181, R181 ;  /* 0x000000b500b57308 */ /* 0x000e220000000800 */
[----:B------:R-:W-:Y:S02]  /*7860*/  MOV R196, UR37 ;  /* 0x0000002500c47c02 */ /* 0x000fe40008000f00 */
[----:B------:R-:W-:-:S05]  /*7870*/  FSETP.NEU.FTZ.AND P1, PT, R168, -INF , PT ;  /* 0xff800000a800780b */ /* 0x000fca0003f3d000 */
[----:B------:R-:W2:Y:S01]  /*7880*/  MUFU.EX2 R171, R171 ;  /* 0x000000ab00ab7308 */ /* 0x000ea20000000800 */
[----:B-1----:R-:W-:Y:S01]  /*7890*/  FFMA.FTZ R169, R6, R4, R15 ;  /* 0x0000000406a97223 */ /* 0x002fe2000001000f */
[----:B------:R-:W-:Y:S01]  /*78a0*/  FMUL.FTZ R4, R168, UR10 ;  /* 0x0000000aa8047c20 */ /* 0x000fe20008410000 */
[-C--:B------:R-:W-:Y:S01]  /*78b0*/  FMUL.FTZ R24, R24, R6.reuse ;  /* 0x0000000618187220 */ /* 0x080fe20000410000 */
[-C--:B------:R-:W-:Y:S01]  /*78c0*/  FMUL.FTZ R25, R25, R6.reuse ;  /* 0x0000000619197220 */ /* 0x080fe20000410000 */
[----:B------:R-:W-:Y:S01]  /*78d0*/  FADD.FTZ R164, R180, R169 ;  /* 0x000000a9b4a47221 */ /* 0x000fe20000010000 */
[-C--:B------:R-:W-:Y:S01]  /*78e0*/  FMUL.FTZ R28, R28, R6.reuse ;  /* 0x000000061c1c7220 */ /* 0x080fe20000410000 */
[----:B------:R-:W-:Y:S01]  /*78f0*/  FSEL R183, R4, RZ, P1 ;  /* 0x000000ff04b77208 */ /* 0x000fe20000800000 */
[----:B------:R-:W1:Y:S01]  /*7900*/  MUFU.EX2 R174, R174 ;  /* 0x000000ae00ae7308 */ /* 0x000e620000000800 */
[----:B------:R-:W-:Y:S01]  /*7910*/  FADD.FTZ R169, R177, R164 ;  /* 0x000000a4b1a97221 */ /* 0x000fe20000010000 */
[----:B------:R-:W-:Y:S01]  /*7920*/  FSEL R4, R168, RZ, P1 ;  /* 0x000000ffa8047208 */ /* 0x000fe20000800000 */
[----:B------:R-:W-:Y:S01]  /*7930*/  FMUL.FTZ R29, R29, R6 ;  /* 0x000000061d1d7220 */ /* 0x000fe20000410000 */
[----:B------:R-:W-:Y:S01]  /*7940*/  FFMA.FTZ R12, R12, UR10, -R183 ;  /* 0x0000000a0c0c7c23 */ /* 0x000fe200080108b7 */
[----:B------:R-:W-:Y:S01]  /*7950*/  FADD.FTZ R164, R176, R169 ;  /* 0x000000a9b0a47221 */ /* 0x000fe20000010000 */
[----:B------:R-:W-:Y:S01]  /*7960*/  FFMA.FTZ R169, R20, UR10, -R183 ;  /* 0x0000000a14a97c23 */ /* 0x000fe200080108b7 */
[----:B------:R-:W-:Y:S01]  /*7970*/  FADD.FTZ R4, -R4, R7 ;  /* 0x0000000704047221 */ /* 0x000fe20000010100 */
[----:B------:R-:W3:Y:S01]  /*7980*/  MUFU.EX2 R165, R165 ;  /* 0x000000a500a57308 */ /* 0x000ee20000000800 */
[----:B------:R-:W-:Y:S01]  /*7990*/  FADD.FTZ R193, R179, R164 ;  /* 0x000000a4b3c17221 */ /* 0x000fe20000010000 */
[----:B------:R-:W-:-:S02]  /*79a0*/  @!P0 IMAD R164, R196, 0x40, R17 ;  /* 0x00000040c4a48824 */ /* 0x000fc400078e0211 */
[----:B------:R-:W-:Y:S01]  /*79b0*/  FMUL.FTZ R4, R4, UR10 ;  /* 0x0000000a04047c20 */ /* 0x000fe20008410000 */
[----:B------:R-:W-:Y:S01]  /*79c0*/  FFMA.FTZ R198, R157, UR10, -R183 ;  /* 0x0000000a9dc67c23 */ /* 0x000fe200080108b7 */
[----:B------:R-:W-:Y:S01]  /*79d0*/  FADD.FTZ R193, R182, R193 ;  /* 0x000000c1b6c17221 */ /* 0x000fe20000010000 */
[--C-:B------:R-:W-:Y:S01]  /*79e0*/  FFMA.FTZ R153, R153, UR10, -R183.reuse ;  /* 0x0000000a99997c23 */ /* 0x100fe200080108b7 */
[----:B------:R-:W-:Y:S01]  /*79f0*/  @!P0 LEA R20, R164, UR38, 0x2 ;  /* 0x00000026a4148c11 */ /* 0x000fe2000f8e10ff */
[----:B------:R-:W-:Y:S01]  /*7a00*/  FFMA.FTZ R164, R152, UR10, -R183 ;  /* 0x0000000a98a47c23 */ /* 0x000fe200080108b7 */
[----:B------:R-:W-:Y:S01]  /*7a10*/  FADD.FTZ R196, R170, R193 ;  /* 0x000000c1aac47221 */ /* 0x000fe20000010000 */
[----:B------:R-:W4:Y:S01]  /*7a20*/  MUFU.EX2 R194, R194 ;  /* 0x000000c200c27308 */ /* 0x000f220000000800 */
[--C-:B------:R-:W-:Y:S01]  /*7a30*/  FFMA.FTZ R195, R155, UR10, -R183.reuse ;  /* 0x0000000a9bc37c23 */ /* 0x100fe200080108b7 */
[--C-:B------:R-:W-:Y:S01]  /*7a40*/  FFMA.FTZ R193, R154, UR10, -R183.reuse ;  /* 0x0000000a9ac17c23 */ /* 0x100fe200080108b7 */
[----:B------:R-:W-:Y:S01]  /*7a50*/  FADD.FTZ R199, R175, R196 ;  /* 0x000000c4afc77221 */ /* 0x000fe20000010000 */
[----:B------:R-:W-:Y:S01]  /*7a60*/  @!P0 STS [R20+0x28800], R6 ;  /* 0x0288000614008388 */ /* 0x000fe20000000800 */
[--C-:B------:R-:W-:Y:S01]  /*7a70*/  FFMA.FTZ R197, R156, UR10, -R183.reuse ;  /* 0x0000000a9cc57c23 */ /* 0x100fe200080108b7 */
[----:B------:R-:W-:Y:S01]  /*7a80*/  FFMA.FTZ R200, R159, UR10, -R183 ;  /* 0x0000000a9fc87c23 */ /* 0x000fe200080108b7 */
[----:B------:R-:W-:Y:S01]  /*7a90*/  FADD.FTZ R152, R172, R199 ;  /* 0x000000c7ac987221 */ /* 0x000fe20000010000 */
[----:B------:R-:W-:Y:S01]  /*7aa0*/  MUFU.EX2 R12, R12 ;  /* 0x0000000c000c7308 */ /* 0x000fe20000000800 */
[--C-:B------:R-:W-:Y:S01]  /*7ab0*/  FFMA.FTZ R199, R158, UR10, -R183.reuse ;  /* 0x0000000a9ec77c23 */ /* 0x100fe200080108b7 */
[----:B------:R-:W-:Y:S01]  /*7ac0*/  F2FP.BF16.F32.PACK_AB R158, R175, R170 ;  /* 0x000000aaaf9e723e */ /* 0x000fe200000010ff */
[----:B0-----:R-:W-:Y:S01]  /*7ad0*/  FADD.FTZ R152, R181, R152 ;  /* 0x00000098b5987221 */ /* 0x001fe20000010000 */
[--C-:B------:R-:W-:Y:S01]  /*7ae0*/  FFMA.FTZ R202, R161, UR10, -R183.reuse ;  /* 0x0000000aa1ca7c23 */ /* 0x100fe200080108b7 */
[--C-:B------:R-:W-:Y:S01]  /*7af0*/  FFMA.FTZ R201, R160, UR10, -R183.reuse ;  /* 0x0000000aa0c97c23 */ /* 0x100fe200080108b7 */
[--C-:B------:R-:W-:Y:S01]  /*7b00*/  FFMA.FTZ R204, R163, UR10, -R183.reuse ;  /* 0x0000000aa3cc7c23 */ /* 0x100fe200080108b7 */
[----:B--2---:R-:W-:Y:S01]  /*7b10*/  FADD.FTZ R157, R171, R152 ;  /* 0x00000098ab9d7221 */ /* 0x004fe20000010000 */
[----:B------:R1:W0:Y:S01]  /*7b20*/  MUFU.EX2 R7, R4 ;  /* 0x0000000400077308 */ /* 0x0002220000000800 */
[--C-:B------:R-:W-:Y:S01]  /*7b30*/  FFMA.FTZ R203, R162, UR10, -R183.reuse ;  /* 0x0000000aa2cb7c23 */ /* 0x100fe200080108b7 */
[--C-:B------:R-:W-:Y:S01]  /*7b40*/  FFMA.FTZ R205, R166, UR10, -R183.reuse ;  /* 0x0000000aa6cd7c23 */ /* 0x100fe200080108b7 */
[----:B------:R-:W-:Y:S01]  /*7b50*/  FFMA.FTZ R183, R167, UR10, -R183 ;  /* 0x0000000aa7b77c23 */ /* 0x000fe200080108b7 */
[----:B------:R-:W-:Y:S01]  /*7b60*/  F2FP.BF16.F32.PACK_AB R160, R181, R172 ;  /* 0x000000acb5a0723e */ /* 0x000fe200000010ff */
        /* <DEDUP_REMOVED lines=8> */
[----:B---3--:R-:W-:Y:S01]  /*7bf0*/  FADD.FTZ R157, R165, R4 ;  /* 0x00000004a59d7221 */ /* 0x008fe20000010000 */
[-C--:B------:R-:W-:Y:S01]  /*7c00*/  FMUL.FTZ R44, R44, R6.reuse ;  /* 0x000000062c2c7220 */ /* 0x080fe20000410000 */
[-C--:B------:R-:W-:Y:S01]  /*7c10*/  FMUL.FTZ R45, R45, R6.reuse ;  /* 0x000000062d2d7220 */ /* 0x080fe20000410000 */
[----:B------:R-:W1:Y:S01]  /*7c20*/  MUFU.EX2 R155, R153 ;  /* 0x00000099009b7308 */ /* 0x000e620000000800 */
[----:B----4-:R-:W-:Y:S01]  /*7c30*/  FADD.FTZ R4, R194, R157 ;  /* 0x0000009dc2047221 */ /* 0x010fe20000010000 */
[----:B0-----:R-:W-:Y:S01]  /*7c40*/  FFMA.FTZ R170, R7, R5, R12 ;  /* 0x0000000507aa7223 */ /* 0x001fe2000001000c */
[----:B------:R0:W-:Y:S01]  /*7c50*/  @!P0 STS [R20+0x28820], R7 ;  /* 0x0288200714008388 */ /* 0x0001e20000000800 */
[-C--:B------:R-:W-:Y:S01]  /*7c60*/  FMUL.FTZ R48, R48, R6.reuse ;  /* 0x0000000630307220 */ /* 0x080fe20000410000 */
[-C--:B------:R-:W-:Y:S01]  /*7c70*/  FMUL.FTZ R49, R49, R6.reuse ;  /* 0x0000000631317220 */ /* 0x080fe20000410000 */
[-C--:B------:R-:W-:Y:S01]  /*7c80*/  FMUL.FTZ R52, R52, R6.reuse ;  /* 0x0000000634347220 */ /* 0x080fe20000410000 */
[-C--:B------:R-:W-:Y:S01]  /*7c90*/  FMUL.FTZ R53, R53, R6.reuse ;  /* 0x0000000635357220 */ /* 0x080fe20000410000 */
[----:B------:R3:W4:Y:S01]  /*7ca0*/  MUFU.EX2 R196, R164 ;  /* 0x000000a400c47308 */ /* 0x0007220000000800 */
        /* <DEDUP_REMOVED lines=12> */
[-C--:B------:R-:W-:Y:S01]  /*7d70*/  FMUL.FTZ R72, R72, R6.reuse ;  /* 0x0000000648487220 */ /* 0x080fe20000410000 */
[-C--:B------:R-:W-:Y:S01]  /*7d80*/  FMUL.FTZ R73, R73, R6.reuse ;  /* 0x0000000649497220 */ /* 0x080fe20000410000 */
[-C--:B------:R-:W-:Y:S01]  /*7d90*/  FMUL.FTZ R76, R76, R6.reuse ;  /* 0x000000064c4c7220 */ /* 0x080fe20000410000 */
[----:B0-----:R-:W0:Y:S01]  /*7da0*/  MUFU.EX2 R20, R195 ;  /* 0x000000c300147308 */ /* 0x001e220000000800 */
[----:B----4-:R-:W-:Y:S01]  /*7db0*/  FADD.FTZ R170, R196, R5 ;  /* 0x00000005c4aa7221 */ /* 0x010fe20000010000 */
        /* <DEDUP_REMOVED lines=48> */
[----:B------:R-:W-:Y:S01]  /*80c0*/  FMUL.FTZ R149, R149, R6 ;  /* 0x0000000695957220 */ /* 0x000fe20000410000 */
[----:B------:R-:W-:Y:S01]  /*80d0*/  F2FP.BF16.F32.PACK_AB R152, R180, R15 ;  /* 0x0000000fb498723e */ /* 0x000fe200000010ff */
[----:B------:R-:W-:Y:S01]  /*80e0*/  FMUL.FTZ R26, R26, R7 ;  /* 0x000000071a1a7220 */ /* 0x000fe20000410000 */
[----:B------:R-:W-:Y:S01]  /*80f0*/  F2FP.BF16.F32.PACK_AB R154, R176, R177 ;  /* 0x000000b1b09a723e */ /* 0x000fe200000010ff */
[----:B------:R-:W-:Y:S01]  /*8100*/  FMUL.FTZ R27, R27, R7 ;  /* 0x000000071b1b7220 */ /* 0x000fe20000410000 */
[----:B------:R-:W-:Y:S01]  /*8110*/  F2FP.BF16.F32.PACK_AB R153, R169, R12 ;  /* 0x0000000ca999723e */ /* 0x000fe200000010ff */
[----:B------:R-:W1:Y:S01]  /*8120*/  MUFU.EX2 R165, R203 ;  /* 0x000000cb00a57308 */ /* 0x000e620000000800 */
[----:B--2---:R-:W-:Y:S01]  /*8130*/  FADD.FTZ R5, R163, R170 ;  /* 0x000000aaa3057221 */ /* 0x004fe20000010000 */
[----:B------:R-:W-:Y:S01]  /*8140*/  F2FP.BF16.F32.PACK_AB R155, R196, R155 ;  /* 0x0000009bc49b723e */ /* 0x000fe200000010ff */
[----:B------:R-:W-:Y:S01]  /*8150*/  BAR.SYNC.DEFER_BLOCKING 0xf, 0x100 ;  /* 0x03c4000000007b1d */ /* 0x000fe20000010000 */
[----:B------:R-:W-:Y:S01]  /*8160*/  F2FP.BF16.F32.PACK_AB R156, R182, R179 ;  /* 0x000000b3b69c723e */ /* 0x000fe200000010ff */
[----:B------:R-:W-:Y:S01]  /*8170*/  FMUL.FTZ R30, R30, R7 ;  /* 0x000000071e1e7220 */ /* 0x000fe20000410000 */
[----:B------:R-:W-:Y:S01]  /*8180*/  F2FP.BF16.F32.PACK_AB R157, R20, R157 ;  /* 0x0000009d149d723e */ /* 0x000fe200000010ff */
[----:B------:R-:W-:Y:S01]  /*8190*/  FMUL.FTZ R31, R31, R7 ;  /* 0x000000071f1f7220 */ /* 0x000fe20000410000 */
[----:B------:R-:W-:Y:S01]  /*81a0*/  F2FP.BF16.F32.PACK_AB R159, R198, R159 ;  /* 0x0000009fc69f723e */ /* 0x000fe200000010ff */
[----:B------:R-:W2:Y:S01]  /*81b0*/  MUFU.EX2 R204, R204 ;  /* 0x000000cc00cc7308 */ /* 0x000ea20000000800 */
[----:B0-----:R-:W-:Y:S01]  /*81c0*/  FADD.FTZ R172, R202, R5 ;  /* 0x00000005caac7221 */ /* 0x001fe20000010000 */
[----:B------:R-:W-:Y:S01]  /*81d0*/  F2FP.BF16.F32.PACK_AB R162, R174, R171 ;  /* 0x000000abaea2723e */ /* 0x000fe200000010ff */
[----:B------:R-:W-:Y:S01]  /*81e0*/  FMUL.FTZ R34, R34, R7 ;  /* 0x0000000722227220 */ /* 0x000fe20000410000 */
[----:B------:R-:W-:Y:S01]  /*81f0*/  F2FP.BF16.F32.PACK_AB R161, R200, R161 ;  /* 0x000000a1c8a1723e */ /* 0x000fe200000010ff */
[----:B------:R-:W-:Y:S01]  /*8200*/  FMUL.FTZ R35, R35, R7 ;  /* 0x0000000723237220 */ /* 0x000fe20000410000 */
        /* <DEDUP_REMOVED lines=11> */
[C---:B--2---:R-:W-:Y:S01]  /*82c0*/  FADD.FTZ R6, R204.reuse, R5 ;  /* 0x00000005cc067221 */ /* 0x044fe20000010000 */
[----:B------:R-:W-:Y:S01]  /*82d0*/  F2FP.BF16.F32.PACK_AB R165, R204, R165 ;  /* 0x000000a5cca5723e */ /* 0x000fe200000010ff */
[----:B------:R2:W-:Y:S01]  /*82e0*/  STSM.16.M88.4 [R19+0x26800], R152 ;  /* 0x0268009813007844 */ /* 0x0005e20000000200 */
[-C--:B------:R-:W-:Y:S01]  /*82f0*/  FMUL.FTZ R51, R51, R7.reuse ;  /* 0x0000000733337220 */ /* 0x080fe20000410000 */
[-C--:B------:R-:W-:Y:S01]  /*8300*/  FMUL.FTZ R54, R54, R7.reuse ;  /* 0x0000000736367220 */ /* 0x080fe20000410000 */
[-C--:B------:R-:W-:Y:S01]  /*8310*/  FMUL.FTZ R55, R55, R7.reuse ;  /* 0x0000000737377220 */ /* 0x080fe20000410000 */
[----:B------:R2:W-:Y:S01]  /*8320*/  STSM.16.M88.4 [R184], R156 ;  /* 0x0000009cb8007844 */ /* 0x0005e20000000200 */
[----:B------:R-:W3:Y:S01]  /*8330*/  MUFU.EX2 R178, R178 ;  /* 0x000000b200b27308 */ /* 0x000ee20000000800 */
[----:B0-----:R-:W-:Y:S01]  /*8340*/  FADD.FTZ R5, R167, R6 ;  /* 0x00000006a7057221 */ /* 0x001fe20000010000 */
[-C--:B------:R-:W-:Y:S01]  /*8350*/  FMUL.FTZ R58, R58, R7.reuse ;  /* 0x000000073a3a7220 */ /* 0x080fe20000410000 */
[----:B------:R2:W-:Y:S01]  /*8360*/  STSM.16.M88.4 [R22], R160 ;  /* 0x000000a016007844 */ /* 0x0005e20000000200 */
        /* <DEDUP_REMOVED lines=12> */
[----:B------:R-:W-:Y:S01]  /*8430*/  FMUL.FTZ R79, R79, R7 ;  /* 0x000000074f4f7220 */ /* 0x000fe20000410000 */
[C---:B---3--:R-:W-:Y:S01]  /*8440*/  F2FP.BF16.F32.PACK_AB R166, R178.reuse, R173 ;  /* 0x000000adb2a6723e */ /* 0x048fe200000010ff */
[----:B------:R-:W-:Y:S01]  /*8450*/  FADD.FTZ R4, R178, R15 ;  /* 0x0000000fb2047221 */ /* 0x000fe20000010000 */
[-C--:B------:R-:W-:Y:S01]  /*8460*/  FMUL.FTZ R82, R82, R7.reuse ;  /* 0x0000000752527220 */ /* 0x080fe20000410000 */
[-C--:B------:R-:W-:Y:S01]  /*8470*/  FMUL.FTZ R83, R83, R7.reuse ;  /* 0x0000000753537220 */ /* 0x080fe20000410000 */
[-C--:B------:R-:W-:Y:S01]  /*8480*/  FMUL.FTZ R86, R86, R7.reuse ;  /* 0x0000000756567220 */ /* 0x080fe20000410000 */
[-C--:B------:R-:W-:Y:S01]  /*8490*/  FMUL.FTZ R87, R87, R7.reuse ;  /* 0x0000000757577220 */ /* 0x080fe20000410000 */
[-C--:B------:R-:W-:Y:S01]  /*84a0*/  FMUL.FTZ R90, R90, R7.reuse ;  /* 0x000000075a5a7220 */ /* 0x080fe20000410000 */
[----:B------:R-:W-:Y:S01]  /*84b0*/  FMUL.FTZ R91, R91, R7 ;  /* 0x000000075b5b7220 */ /* 0x000fe20000410000 */
[C---:B0-----:R-:W-:Y:S01]  /*84c0*/  F2FP.BF16.F32.PACK_AB R167, R170.reuse, R167 ;  /* 0x000000a7aaa7723e */ /* 0x041fe200000010ff */
[----:B------:R-:W-:Y:S01]  /*84d0*/  FADD.FTZ R5, R170, R5 ;  /* 0x00000005aa057221 */ /* 0x000fe20000010000 */
[-C--:B------:R-:W-:Y:S01]  /*84e0*/  FMUL.FTZ R94, R94, R7.reuse ;  /* 0x000000075e5e7220 */ /* 0x080fe20000410000 */
[-C--:B------:R-:W-:Y:S01]  /*84f0*/  FMUL.FTZ R95, R95, R7.reuse ;  /* 0x000000075f5f7220 */ /* 0x080fe20000410000 */
[-C--:B------:R-:W-:Y:S01]  /*8500*/  FMUL.FTZ R98, R98, R7.reuse ;  /* 0x0000000762627220 */ /* 0x080fe20000410000 */
[----:B------:R2:W-:Y:S01]  /*8510*/  STSM.16.M88.4 [R23], R164 ;  /* 0x000000a417007844 */ /* 0x0005e20000000200 */
        /* <DEDUP_REMOVED lines=27> */
[----:B--2---:R-:W-:Y:S06]  /*86d0*/  @!P4 BRA `(.L_x_4406) ;  /* 0x000000000004c947 */ /* 0x004fec0003800000 */
[----:B------:R-:W-:Y:S01]  /*86e0*/  BPT.TRAP 0x1 ;  /* 0x000000040000795c */ /* 0x000fe20000300000 */
.L_x_4406:
[----:B------:R0:W1:Y:S01]  /*86f0*/  SYNCS.PHASECHK.TRANS64.TRYWAIT P0, [UR27+0x28c50], R8 ;  /* 0x028c5008ff0075a7 */ /* 0x000062000800015b */
[----:B------:R-:W-:Y:S05]  /*8700*/  @!P4 BRA `(.L_x_4407) ;  /* 0x000000000004c947 */ /* 0x000fea0003800000 */
[----:B------:R-:W-:Y:S01]  /*8710*/  BPT.TRAP 0x1 ;  /* 0x000000040000795c */ /* 0x000fe20000300000 */
.L_x_4407:
[----:B-1----:R-:W-:Y:S05]  /*8720*/  @P0 BRA `(.L_x_4408) ;  /* 0x0000000000080947 */ /* 0x002fea0003800000 */
[----:B------:R-:W1:Y:S02]  /*8730*/  SYNCS.PHASECHK.TRANS64.TRYWAIT P0, [UR27+0x28c50], R8 ;  /* 0x028c5008ff0075a7 */ /* 0x000e64000800015b */
[----:B-1----:R-:W-:Y:S05]  /*8740*/  @!P0 BRA `(.L_x_4409) ;  /* 0x000000d000b08947 */ /* 0x002fea0003800000 */
.L_x_4408:
[----:B------:R-:W-:Y:S01]  /*8750*/  ULEA UR11, UR22, UR45, 0xc ;  /* 0x0000002d160b7291 */ /* 0x000fe2000f8e603f */
[----:B------:R-:W-:Y:S01]  /*8760*/  WARPGROUP.ARRIVE ;  /* 0x00000000000079c5 */ /* 0x000fe20000000000 */
[----:B------:R-:W-:Y:S01]  /*8770*/  UMOV UR7, 0x40000040 ;  /* 0x4000004000077882 */ /* 0x000fe20000000000 */
[----:B------:R-:W-:Y:S01]  /*8780*/  ISETP.LT.AND P0, PT, R10, UR50, PT ;  /* 0x000000320a007c0c */ /* 0x000fe2000bf01270 */
[----:B-1----:R-:W-:Y:S01]  /*8790*/  @!P5 VIADD R21, R21, 0x28c60 ;  /* 0x00028c601515d836 */ /* 0x002fe20000000000 */
[----:B------:R-:W-:Y:S01]  /*87a0*/  UIADD3 UR50, UR50, -0x1, URZ ;  /* 0xffffffff32327890 */ /* 0x000fe2000fffe03f */
[----:B------:R-:W-:Y:S01]  /*87b0*/  IMAD.MOV.U32 R7, RZ, RZ, R168 ;  /* 0x000000ffff077224 */ /* 0x000fe200078e00a8 */
[----:B------:R-:W-:Y:S01]  /*87c0*/  UMOV UR6, UR11 ;  /* 0x0000000b00067c82 */ /* 0x000fe20008000000 */
[----:B------:R-:W-:Y:S01]  /*87d0*/  UMOV UR37, UR22 ;  /* 0x0000001600257c82 */ /* 0x000fe20008000000 */
        /* <DEDUP_REMOVED lines=32> */
[----:B------:R-:W-:Y:S01]  /*89e0*/  IMAD.MOV.U32 R7, RZ, RZ, R168 ;  /* 0x000000ffff077224 */ /* 0x000fe200078e00a8 */
[----:B------:R-:W-:Y:S01]  /*89f0*/  MOV R6, R14 ;  /* 0x0000000e00067202 */ /* 0x000fe20000000f00 */
[----:B------:R-:W-:-:S06]  /*8a00*/  UMOV UR37, UR22 ;  /* 0x0000001600257c82 */ /* 0x000fcc0008000000 */
.L_x_4393:
[----:B------:R-:W2:Y:S01]  /*8a10*/  LDC R12, c[0x0][0x9e4] ;  /* 0x00027900ff0c7b82 */ /* 0x000ea20000000800 */
[----:B------:R-:W-:Y:S01]  /*8a20*/  UIADD3 UR6, UR44, 0x40, -UR40 ;  /* 0x000000402c067890 */ /* 0x000fe2000fffe828 */
[----:B------:R-:W-:-:S03]  /*8a30*/  ULDC UR7, c[0x0][0x9dc] ;  /* 0x0002770000077ab9 */ /* 0x000fc60000000800 */
[----:B------:R-:W-:-:S04]  /*8a40*/  ULEA UR6, UR47, UR6, 0x6 ;  /* 0x000000062f067291 */ /* 0x000fc8000f8e303f */
[----:B------:R-:W-:-:S06]  /*8a50*/  UIADD3 UR7, UR6, -UR7, URZ ;  /* 0x8000000706077290 */ /* 0x000fcc000fffe03f */
[----:B0-----:R-:W-:Y:S01]  /*8a60*/  IMAD.U32 R8, RZ, RZ, UR7 ;  /* 0x00000007ff087e24 */ /* 0x001fe2000f8e00ff */
[----:B--2---:R-:W-:-:S13]  /*8a70*/  ISETP.GE.AND P6, PT, R12, 0x1, PT ;  /* 0x000000010c00780c */ /* 0x004fda0003fc6270 */
[----:B------:R-:W-:Y:S05]  /*8a80*/  @!P6 BRA `(.L_x_4411) ;  /* 0x000000000040e947 */ /* 0x000fea0003800000 */
[----:B------:R-:W-:-:S05]  /*8a90*/  IMAD.U32 R9, RZ, RZ, UR6 ;  /* 0x00000006ff097e24 */ /* 0x000fca000f8e00ff */
        /* <DEDUP_REMOVED lines=9> */
.L_x_4412:
[----:B------:R-:W-:-:S13]  /*8b30*/  ISETP.NE.AND P0, PT, R12, 0x1, PT ;  /* 0x000000010c00780c */ /* 0x000fda0003f05270 */
[----:B------:R-:W0:Y:S02]  /*8b40*/  @P0 LDC.64 R10, c[0x0][0x9e8] ;  /* 0x00027a00ff0a0b82 */ /* 0x000e240000000a00 */
[----:B0-----:R-:W-:-:S05]  /*8b50*/  @P0 IMAD.HI.U32 R10, R9, R10, RZ ;  /* 0x0000000a090a0227 */ /* 0x001fca00078e00ff */
[----:B------:R-:W-:-:S07]  /*8b60*/  @P0 SHF.R.U32.HI R9, RZ, R11, R10 ;  /* 0x0000000bff090219 */ /* 0x000fce000001160a */
.L_x_4413:
[----:B------:R-:W-:-:S05]  /*8b70*/  IMAD R9, R9, R12, RZ ;  /* 0x0000000c09097224 */ /* 0x000fca00078e02ff */
[----:B------:R-:W-:-:S07]  /*8b80*/  VIMNMX R8, R8, R9, !PT ;  /* 0x0000000908087248 */ /* 0x000fce0007fe0100 */
.L_x_4411:
[----:B------:R-:W-:-:S05]  /*8b90*/  VIADD R8, R8, 0x3f ;  /* 0x0000003f08087836 */ /* 0x000fca0000000000 */
[----:B------:R-:W-:-:S04]  /*8ba0*/  SHF.R.S32.HI R9, RZ, 0x1f, R8 ;  /* 0x0000001fff097819 */ /* 0x000fc80000011408 */
[----:B------:R-:W-:-:S04]  /*8bb0*/  LEA.HI R9, R9, R8, RZ, 0x6 ;  /* 0x0000000809097211 */ /* 0x000fc800078f30ff */
[----:B------:R-:W-:-:S04]  /*8bc0*/  SHF.R.S32.HI R9, RZ, 0x6, R9 ;  /* 0x00000006ff097819 */ /* 0x000fc80000011409 */
[----:B------:R-:W-:-:S04]  /*8bd0*/  VIMNMX R8, R186, R9, !PT ;  /* 0x00000009ba087248 */ /* 0x000fc80007fe0100 */
[----:B------:R-:W-:-:S13]  /*8be0*/  ISETP.LE.AND P0, PT, R8, UR50, PT ;  /* 0x0000003208007c0c */ /* 0x000fda000bf03270 */
[----:B------:R-:W-:Y:S05]  /*8bf0*/  @!P0 BRA `(.L_x_4414) ;  /* 0x0000001c00308947 */ /* 0x000fea0003800000 */
[----:B------:R-:W-:Y:S01]  /*8c00*/  IMAD.MOV.U32 R10, RZ, RZ, R7 ;  /* 0x000000ffff0a7224 */ /* 0x000fe200078e0007 */
[----:B------:R-:W-:Y:S01]  /*8c10*/  UMOV UR22, UR37 ;  /* 0x0000002500167c82 */ /* 0x000fe20008000000 */
[----:B------:R-:W-:Y:S01]  /*8c20*/  IMAD.MOV.U32 R15, RZ, RZ, R6 ;  /* 0x000000ffff0f7224 */ /* 0x000fe200078e0006 */
[----:B------:R-:W-:Y:S01]  /*8c30*/  ULDC UR21, c[0x0][0x988] ;  /* 0x0002620000157ab9 */ /* 0x000fe20000000800 */
[----:B------:R-:W-:-:S05]  /*8c40*/  ULDC UR23, c[0x0][0x9d8] ;  /* 0x0002760000177ab9 */ /* 0x000fca0000000800 */
.L_x_4423:
[----:B------:R-:W-:Y:S01]  /*8c50*/  UIADD3 UR37, UR22, 0x1, URZ ;  /* 0x0000000116257890 */ /* 0x000fe2000fffe03f */
[----:B------:R-:W-:Y:S01]  /*8c60*/  MOV R7, UR50 ;  /* 0x0000003200077c02 */ /* 0x000fe20008000f00 */
[----:B------:R-:W-:Y:S02]  /*8c70*/  UIADD3 UR50, UR50, -0x1, URZ ;  /* 0xffffffff32327890 */ /* 0x000fe4000fffe03f */
[----:B------:R-:W-:Y:S01]  /*8c80*/  UISETP.NE.AND UP0, UPT, UR37, 0x2, UPT ;  /* 0x000000022500788c */ /* 0x000fe2000bf05270 */
[----:B------:R-:W-:-:S03]  /*8c90*/  ISETP.GT.AND P0, PT, R7, R8, PT ;  /* 0x000000080700720c */ /* 0x000fc60003f04270 */
[----:B------:R-:W-:Y:S02]  /*8ca0*/  USEL UR6, URZ, 0x1, UP0 ;  /* 0x000000013f067887 */ /* 0x000fe40008000000 */
[----:B------:R-:W-:-:S04]  /*8cb0*/  USEL UR37, UR37, URZ, UP0 ;  /* 0x0000003f25257287 */ /* 0x000fc80008000000 */
[----:B------:R-:W-:Y:S01]  /*8cc0*/  LOP3.LUT R2, R2, UR6, RZ, 0x3c, !PT ;  /* 0x0000000602027c12 */ /* 0x000fe2000f8e3cff */
[----:B012---:R-:W-:Y:S07]  /*8cd0*/  @!P4 BRA `(.L_x_4415) ;  /* 0x000000000004c947 */ /* 0x007fee0003800000 */
[----:B------:R-:W-:Y:S01]  /*8ce0*/  BPT.TRAP 0x1 ;  /* 0x000000040000795c */ /* 0x000fe20000300000 */
.L_x_4415:
[----:B------:R-:W-:Y:S01]  /*8cf0*/  ULEA UR24, UR37, UR38, 0x3 ;  /* 0x0000002625187291 */ /* 0x000fe2000f8e183f */
[----:B------:R-:W-:-:S08]  /*8d00*/  SHF.L.U32 R9, R2, 0x1f, RZ ;  /* 0x0000001f02097819 */ /* 0x000fd000000006ff */
[----:B------:R0:W2:Y:S01]  /*8d10*/  SYNCS.PHASECHK.TRANS64.TRYWAIT P1, [UR24+0x28c30], R9 ;  /* 0x028c3009ff0075a7 */ /* 0x0000a20008020158 */
[----:B------:R-:W-:Y:S05]  /*8d20*/  @!P4 BRA `(.L_x_4416) ;  /* 0x000000000004c947 */ /* 0x000fea0003800000 */
[----:B------:R-:W-:Y:S01]  /*8d30*/  BPT.TRAP 0x1 ;  /* 0x000000040000795c */ /* 0x000fe20000300000 */
.L_x_4416:
[----:B--2---:R-:W-:Y:S05]  /*8d40*/  @P1 BRA `(.L_x_4417) ;  /* 0x0000000000081947 */ /* 0x004fea0003800000 */
[----:B------:R-:W2:Y:S02]  /*8d50*/  SYNCS.PHASECHK.TRANS64.TRYWAIT P1, [UR24+0x28c30], R9 ;  /* 0x028c3009ff0075a7 */ /* 0x000ea40008020158 */
[----:B--2---:R-:W-:Y:S05]  /*8d60*/  @!P1 BRA `(.L_x_4418) ;  /* 0x000000cc003c9947 */ /* 0x004fea0003800000 */
.L_x_4417:
[----:B------:R-:W-:Y:S01]  /*8d70*/  R2UR UR18, R0 ;  /* 0x00000000001272ca */ /* 0x000fe200000e0000 */
[----:B---3--:R-:W-:Y:S01]  /*8d80*/  WARPGROUP.ARRIVE ;  /* 0x00000000000079c5 */ /* 0x008fe20000000000 */
        /* <DEDUP_REMOVED lines=21> */
[----:B------:R-:W-:Y:S01]  /*8ee0*/  FMUL.FTZ R7, R153, UR23 ;  /* 0x0000001799077c20 */ /* 0x000fe20008410000 */
[----:B-1----:R-:W-:Y:S01]  /*8ef0*/  FMUL.FTZ R21, R156, UR23 ;  /* 0x000000179c157c20 */ /* 0x002fe20008410000 */
        /* <DEDUP_REMOVED lines=25> */
[----:B------:R-:W-:-:S02]  /*9090*/  FMUL.FTZ R176, R183, UR23 ;  /* 0x00000017b7b07c20 */ /* 0x000fc40008410000 */
        /* <DEDUP_REMOVED lines=9> */
[----:B---3--:R-:W-:Y:S01]  /*9130*/  FMNMX.FTZ R6, R154, R165, !PT ;  /* 0x000000a59a067209 */ /* 0x008fe20007810000 */
[----:B------:R-:W-:-:S06]  /*9140*/  FMUL.FTZ R165, R180, UR23 ;  /* 0x00000017b4a57c20 */ /* 0x000fcc0008410000 */
        /* <DEDUP_REMOVED lines=19> */
[----:B--2---:R-:W-:Y:S01]  /*9280*/  FMNMX.FTZ R6, R168, R169, !PT ;  /* 0x000000a9a8067209 */ /* 0x004fe20007810000 */
[----:B------:R-:W-:Y:S01]  /*9290*/  FMUL.FTZ R169, R170, UR23 ;  /* 0x00000017aaa97c20 */ /* 0x000fe20008410000 */
[----:B------:R-:W-:Y:S01]  /*92a0*/  FMUL.FTZ R170, R171, UR23 ;  /* 0x00000017abaa7c20 */ /* 0x000fe20008410000 */
[----:B------:R-:W-:Y:S01]  /*92b0*/  FMUL.FTZ R171, R174, UR23 ;  /* 0x00000017aeab7c20 */ /* 0x000fe20008410000 */
[----:B------:R-:W-:Y:S01]  /*92c0*/  FMUL.FTZ R174, R175, UR23 ;  /* 0x00000017afae7c20 */ /* 0x000fe20008410000 */
[----:B------:R-:W2:Y:S02]  /*92d0*/  SHFL.BFLY PT, R173, R6, 0x2, 0x1f ;  /* 0x0c401f0006ad7f89 */ /* 0x000ea400000e0000 */
[----:B------:R-:W4:Y:S01]  /*92e0*/  MUFU.TANH R13, R13 ;  /* 0x0000000d000d7308 */ /* 0x000f220000002400 */
[----:B-1----:R-:W-:-:S07]  /*92f0*/  FMNMX.FTZ R175, R11, R10, !PT ;  /* 0x0000000a0baf7209 */ /* 0x002fce0007810000 */
[----:B------:R-:W1:Y:S08]  /*9300*/  MUFU.TANH R14, R14 ;  /* 0x0000000e000e7308 */ /* 0x000e700000002400 */
[----:B------:R-:W5:Y:S01]  /*9310*/  MUFU.TANH R162, R162 ;  /* 0x000000a200a27308 */ /* 0x000f620000002400 */
[----:B--2---:R-:W-:Y:S01]  /*9320*/  FMNMX.FTZ R180, R6, R173, !PT ;  /* 0x000000ad06b47209 */ /* 0x004fe20007810000 */
[----:B------:R-:W-:-:S06]  /*9330*/  FMUL.FTZ R173, R179, UR23 ;  /* 0x00000017b3ad7c20 */ /* 0x000fcc0008410000 */
[----:B------:R-:W2:Y:S01]  /*9340*/  MUFU.TANH R163, R163 ;  /* 0x000000a300a37308 */ /* 0x000ea20000002400 */
[----:B---3--:R-:W-:Y:S01]  /*9350*/  FMNMX.FTZ R6, R12, R175, !PT ;  /* 0x000000af0c067209 */ /* 0x008fe20007810000 */
[----:B------:R-:W-:Y:S01]  /*9360*/  FMUL.FTZ R175, R182, UR23 ;  /* 0x00000017b6af7c20 */ /* 0x000fe20008410000 */
[----:B------:R-:W3:Y:S02]  /*9370*/  SHFL.BFLY PT, R181, R180, 0x1, 0x1f ;  /* 0x0c201f00b4b57f89 */ /* 0x000ee400000e0000 */
[----:B----4-:R-:W-:-:S03]  /*9380*/  FMNMX.FTZ R177, R13, R6, !PT ;  /* 0x000000060db17209 */ /* 0x010fc60007810000 */
[----:B------:R-:W4:Y:S01]  /*9390*/  MUFU.TANH R166, R166 ;  /* 0x000000a600a67308 */ /* 0x000f220000002400 */
[----:B-1----:R-:W-:-:S04]  /*93a0*/  FMNMX.FTZ R177, R14, R177, !PT ;  /* 0x000000b10eb17209 */ /* 0x002fc80007810000 */
[----:B-----5:R-:W-:-:S03]  /*93b0*/  FMNMX.FTZ R178, R162, R177, !PT ;  /* 0x000000b1a2b27209 */ /* 0x020fc60007810000 */
[----:B------:R-:W1:Y:S01]  /*93c0*/  MUFU.TANH R167, R167 ;  /* 0x000000a700a77308 */ /* 0x000e620000002400 */
[----:B--2---:R-:W-:-:S07]  /*93d0*/  FMNMX.FTZ R177, R163, R178, !PT ;  /* 0x000000b2a3b17209 */ /* 0x004fce0007810000 */
[----:B------:R-:W2:Y:S01]  /*93e0*/  MUFU.TANH R169, R169 ;  /* 0x000000a900a97308 */ /* 0x000ea20000002400 */
[----:B----4-:R-:W-:Y:S02]  /*93f0*/  FMNMX.FTZ R178, R166, R177, !PT ;  /* 0x000000b1a6b27209 */ /* 0x010fe40007810000 */
[----:B---3--:R-:W-:Y:S01]  /*9400*/  FMNMX.FTZ R6, R180, R181, !PT ;  /* 0x000000b5b4067209 */ /* 0x008fe20007810000 */
[----:B------:R-:W-:-:S04]  /*9410*/  IMAD.MOV R181, RZ, RZ, -R18 ;  /* 0x000000ffffb57224 */ /* 0x000fc800078e0a12 */
[----:B------:R-:W3:Y:S01]  /*9420*/  MUFU.TANH R170, R170 ;  /* 0x000000aa00aa7308 */ /* 0x000ee20000002400 */
[----:B-1----:R-:W-:Y:S01]  /*9430*/  FMNMX.FTZ R178, R167, R178, !PT ;  /* 0x000000b2a7b27209 */ /* 0x002fe20007810000 */
[C---:B------:R-:W-:Y:S01]  /*9440*/  FMUL.FTZ R179, R6.reuse, UR10 ;  /* 0x0000000a06b37c20 */ /* 0x040fe20008410000 */
[----:B------:R-:W-:Y:S01]  /*9450*/  FADD.FTZ R15, -R6, R15 ;  /* 0x0000000f060f7221 */ /* 0x000fe20000010100 */
[----:B------:R-:W-:Y:S02]  /*9460*/  ISETP.NE.AND P1, PT, R16, R181, PT ;  /* 0x000000b51000720c */ /* 0x000fe40003f25270 */
[--C-:B------:R-:W-:Y:S01]  /*9470*/  FFMA.FTZ R180, R7, UR10, -R179.reuse ;  /* 0x0000000a07b47c23 */ /* 0x100fe200080108b3 */
[----:B------:R-:W-:Y:S01]  /*9480*/  FMUL.FTZ R15, R15, UR10 ;  /* 0x0000000a0f0f7c20 */ /* 0x000fe20008410000 */
        /* <DEDUP_REMOVED lines=17> */
[----:B-1----:R-:W-:Y:S01]  /*95a0*/  FMNMX.FTZ R177, R171, R178, !PT ;  /* 0x000000b2abb17209 */ /* 0x002fe20007810000 */
[----:B------:R-:W-:-:S06]  /*95b0*/  FFMA.FTZ R168, R168, UR10, -R179 ;  /* 0x0000000aa8a87c23 */ /* 0x000fcc00080108b3 */
[----:B------:R-:W1:Y:S01]  /*95c0*/  MUFU.TANH R173, R173 ;  /* 0x000000ad00ad7308 */ /* 0x000e620000002400 */
[----:B--2---:R-:W-:-:S07]  /*95d0*/  FMNMX.FTZ R7, R174, R177, !PT ;  /* 0x000000b1ae077209 */ /* 0x004fce0007810000 */
[----:B------:R-:W2:Y:S01]  /*95e0*/  MUFU.TANH R175, R175 ;  /* 0x000000af00af7308 */ /* 0x000ea20000002400 */
[----:B---3--:R-:W-:-:S07]  /*95f0*/  FMNMX.FTZ R178, R172, R7, !PT ;  /* 0x00000007acb27209 */ /* 0x008fce0007810000 */
[----:B------:R-:W3:Y:S01]  /*9600*/  MUFU.TANH R176, R176 ;  /* 0x000000b000b07308 */ /* 0x000ee20000002400 */
[----:B-1----:R-:W-:-:S07]  /*9610*/  FMNMX.FTZ R178, R173, R178, !PT ;  /* 0x000000b2adb27209 */ /* 0x002fce0007810000 */
[----:B------:R-:W1:Y:S01]  /*9620*/  MUFU.EX2 R15, R15 ;  /* 0x0000000f000f7308 */ /* 0x000e620000000800 */
[----:B--2---:R-:W-:Y:S01]  /*9630*/  FMNMX.FTZ R7, R175, R178, !PT ;  /* 0x000000b2af077209 */ /* 0x004fe20007810000 */
[----:B------:R-:W-:-:S06]  /*9640*/  FFMA.FTZ R178, R152, UR10, -R179 ;  /* 0x0000000a98b27c23 */ /* 0x000fcc00080108b3 */
[----:B------:R-:W2:Y:S01]  /*9650*/  MUFU.EX2 R20, R20 ;  /* 0x0000001400147308 */ /* 0x000ea20000000800 */
[----:B---3--:R-:W-:-:S05]  /*9660*/  FMNMX.FTZ R7, R176, R7, !PT ;  /* 0x00000007b0077209 */ /* 0x008fca0007810000 */
[----:B------:R-:W3:Y:S02]  /*9670*/  SHFL.BFLY PT, R152, R7, 0x2, 0x1f ;  /* 0x0c401f0007987f89 */ /* 0x000ee400000e0000 */
[----:B------:R4:W5:Y:S01]  /*9680*/  MUFU.EX2 R177, R180 ;  /* 0x000000b400b17308 */ /* 0x0009620000000800 */
[-C--:B-1----:R-:W-:Y:S01]  /*9690*/  FMUL.FTZ R24, R24, R15.reuse ;  /* 0x0000000f18187220 */ /* 0x082fe20000410000 */
[-C--:B------:R-:W-:Y:S01]  /*96a0*/  FMUL.FTZ R25, R25, R15.reuse ;  /* 0x0000000f19197220 */ /* 0x080fe20000410000 */
[-C--:B------:R-:W-:Y:S01]  /*96b0*/  FMUL.FTZ R28, R28, R15.reuse ;  /* 0x0000000f1c1c7220 */ /* 0x080fe20000410000 */
[-C--:B------:R-:W-:Y:S01]  /*96c0*/  FMUL.FTZ R29, R29, R15.reuse ;  /* 0x0000000f1d1d7220 */ /* 0x080fe20000410000 */
[-C--:B------:R-:W-:Y:S01]  /*96d0*/  FMUL.FTZ R32, R32, R15.reuse ;  /* 0x0000000f20207220 */ /* 0x080fe20000410000 */
[-C--:B------:R-:W-:Y:S01]  /*96e0*/  FMUL.FTZ R33, R33, R15.reuse ;  /* 0x0000000f21217220 */ /* 0x080fe20000410000 */
[----:B------:R-:W-:Y:S01]  /*96f0*/  FMUL.FTZ R36, R36, R15 ;  /* 0x0000000f24247220 */ /* 0x000fe20000410000 */
[----:B------:R-:W-:Y:S01]  /*9700*/  MUFU.EX2 R21, R21 ;  /* 0x0000001500157308 */ /* 0x000fe20000000800 */
[----:B----4-:R-:W-:Y:S01]  /*9710*/  FFMA.FTZ R180, R154, UR10, -R179 ;  /* 0x0000000a9ab47c23 */ /* 0x010fe200080108b3 */
[----:B--2---:R-:W-:Y:S01]  /*9720*/  FFMA.FTZ R4, R15, R4, R20 ;  /* 0x000000040f047223 */ /* 0x004fe20000010014 */
[----:B------:R-:W-:-:S02]  /*9730*/  IMAD.U32 R154, RZ, RZ, UR22 ;  /* 0x00000016ff9a7e24 */ /* 0x000fc4000f8e00ff */
[-C--:B------:R-:W-:Y:S01]  /*9740*/  FMUL.FTZ R37, R37, R15.reuse ;  /* 0x0000000f25257220 */ /* 0x080fe20000410000 */
[-C--:B------:R-:W-:Y:S01]  /*9750*/  FMUL.FTZ R40, R40, R15.reuse ;  /* 0x0000000f28287220 */ /* 0x080fe20000410000 */
[-C--:B------:R-:W-:Y:S01]  /*9760*/  FMUL.FTZ R41, R41, R15.reuse ;  /* 0x0000000f29297220 */ /* 0x080fe20000410000 */
[----:B------:R-:W-:Y:S01]  /*9770*/  @!P1 IMAD R154, R154, 0x40, R17 ;  /* 0x000000409a9a9824 */ /* 0x000fe200078e0211 */
[----:B------:R-:W-:Y:S01]  /*9780*/  MUFU.EX2 R178, R178 ;  /* 0x000000b200b27308 */ /* 0x000fe20000000800 */
[----:B-----5:R-:W-:Y:S01]  /*9790*/  FADD.FTZ R4, R177, R4 ;  /* 0x00000004b1047221 */ /* 0x020fe20000010000 */
[-C--:B------:R-:W-:Y:S01]  /*97a0*/  FMUL.FTZ R44, R44, R15.reuse ;  /* 0x0000000f2c2c7220 */ /* 0x080fe20000410000 */
[-C--:B------:R-:W-:Y:S01]  /*97b0*/  FMUL.FTZ R45, R45, R15.reuse ;  /* 0x0000000f2d2d7220 */ /* 0x080fe20000410000 */
[----:B------:R-:W-:Y:S01]  /*97c0*/  @!P1 LEA R154, R154, UR38, 0x2 ;  /* 0x000000269a9a9c11 */ /* 0x000fe2000f8e10ff */
[-C--:B------:R-:W-:Y:S01]  /*97d0*/  FMUL.FTZ R48, R48, R15.reuse ;  /* 0x0000000f30307220 */ /* 0x080fe20000410000 */
[----:B---3--:R-:W-:Y:S01]  /*97e0*/  FMNMX.FTZ R152, R7, R152, !PT ;  /* 0x0000009807987209 */ /* 0x008fe20007810000 */
        /* <DEDUP_REMOVED lines=42> */
[--C-:B------:R-:W-:Y:S01]  /*9a90*/  FFMA.FTZ R202, R170, UR10, -R156.reuse ;  /* 0x0000000aaaca7c23 */ /* 0x100fe2000801089c */
[----:B------:R-:W1:Y:S01]  /*9aa0*/  MUFU.EX2 R10, R10 ;  /* 0x0000000a000a7308 */ /* 0x000e620000000800 */
[----:B------:R-:W-:Y:S01]  /*9ab0*/  FFMA.FTZ R179, R162, UR10, -R156 ;  /* 0x0000000aa2b37c23 */ /* 0x000fe2000801089c */
[----:B------:R-:W-:-:S02]  /*9ac0*/  IMAD.U32 R170, RZ, RZ, UR24 ;  /* 0x00000018ffaa7e24 */ /* 0x000fc4000f8e00ff */
[--C-:B------:R-:W-:Y:S01]  /*9ad0*/  FFMA.FTZ R198, R163, UR10, -R156.reuse ;  /* 0x0000000aa3c67c23 */ /* 0x100fe2000801089c */
[--C-:B------:R-:W-:Y:S01]  /*9ae0*/  FFMA.FTZ R200, R167, UR10, -R156.reuse ;  /* 0x0000000aa7c87c23 */ /* 0x100fe2000801089c */
[--C-:B------:R-:W-:Y:S01]  /*9af0*/  FFMA.FTZ R173, R173, UR10, -R156.reuse ;  /* 0x0000000aadad7c23 */ /* 0x100fe2000801089c */
[----:B------:R-:W-:Y:S02]  /*9b00*/  @!P5 VIADD R152, R170, 0x28c40 ;  /* 0x00028c40aa98d836 */ /* 0x000fe40000000000 */
[--C-:B------:R-:W-:Y:S01]  /*9b10*/  FFMA.FTZ R167, R169, UR10, -R156.reuse ;  /* 0x0000000aa9a77c23 */ /* 0x100fe2000801089c */
[----:B------:R-:W2:Y:S01]  /*9b20*/  MUFU.EX2 R11, R11 ;  /* 0x0000000b000b7308 */ /* 0x000ea20000000800 */
[--C-:B------:R-:W-:Y:S01]  /*9b30*/  FFMA.FTZ R169, R171, UR10, -R156.reuse ;  /* 0x0000000aaba97c23 */ /* 0x100fe2000801089c */
[--C-:B------:R-:W-:Y:S01]  /*9b40*/  FFMA.FTZ R163, R166, UR10, -R156.reuse ;  /* 0x0000000aa6a37c23 */ /* 0x100fe2000801089c */
[----:B------:R-:W-:Y:S01]  /*9b50*/  FFMA.FTZ R171, R172, UR10, -R156 ;  /* 0x0000000aacab7c23 */ /* 0x000fe2000801089c */
[----:B------:R-:W-:Y:S01]  /*9b60*/  @!P5 PRMT R152, RZ, 0x654, R152 ;  /* 0x00000654ff98d816 */ /* 0x000fe20000000098 */
[--C-:B------:R-:W-:Y:S01]  /*9b70*/  FFMA.FTZ R174, R174, UR10, -R156.reuse ;  /* 0x0000000aaeae7c23 */ /* 0x100fe2000801089c */
[--C-:B------:R-:W-:Y:S01]  /*9b80*/  FFMA.FTZ R175, R175, UR10, -R156.reuse ;  /* 0x0000000aafaf7c23 */ /* 0x100fe2000801089c */
[----:B------:R-:W-:Y:S01]  /*9b90*/  FFMA.FTZ R176, R176, UR10, -R156 ;  /* 0x0000000ab0b07c23 */ /* 0x000fe2000801089c */
[----:B------:R-:W3:Y:S01]  /*9ba0*/  MUFU.EX2 R12, R12 ;  /* 0x0000000c000c7308 */ /* 0x000ee20000000800 */
[----:B------:R4:W-:Y:S01]  /*9bb0*/  @!P5 SYNCS.ARRIVE.TRANS64.RED.A1T0 RZ, [R152+URZ], RZ ;  /* 0x000000ff98ffd9a7 */ /* 0x0009e2000810043f */
[----:B------:R-:W-:Y:S01]  /*9bc0*/  @!P1 STS [R154+0x28800], R15 ;  /* 0x0288000f9a009388 */ /* 0x000fe20000000800 */
[-C--:B------:R-:W-:Y:S01]  /*9bd0*/  FMUL.FTZ R105, R105, R15.reuse ;  /* 0x0000000f69697220 */ /* 0x080fe20000410000 */
[-C--:B------:R-:W-:Y:S01]  /*9be0*/  FMUL.FTZ R108, R108, R15.reuse ;  /* 0x0000000f6c6c7220 */ /* 0x080fe20000410000 */
[-C--:B------:R-:W-:Y:S01]  /*9bf0*/  FMUL.FTZ R109, R109, R15.reuse ;  /* 0x0000000f6d6d7220 */ /* 0x080fe20000410000 */
[----:B-1----:R1:W-:Y:S01]  /*9c00*/  @!P1 STS [R154+0x28820], R10 ;  /* 0x0288200a9a009388 */ /* 0x0023e20000000800 */
[----:B------:R-:W-:Y:S01]  /*9c10*/  FMUL.FTZ R112, R112, R15 ;  /* 0x0000000f70707220 */ /* 0x000fe20000410000 */
[----:B------:R-:W5:Y:S01]  /*9c20*/  MUFU.EX2 R13, R13 ;  /* 0x0000000d000d7308 */ /* 0x000f620000000800 */
[----:B--2---:R-:W-:Y:S01]  /*9c30*/  FFMA.FTZ R5, R10, R5, R11 ;  /* 0x000000050a057223 */ /* 0x004fe2000001000b */
        /* <DEDUP_REMOVED lines=20> */
[----:B------:R-:W-:Y:S01]  /*9d80*/  FMUL.FTZ R149, R149, R15 ;  /* 0x0000000f95957220 */ /* 0x000fe20000410000 */
[----:B------:R-:W-:Y:S01]  /*9d90*/  F2FP.BF16.F32.PACK_AB R156, R180, R153 ;  /* 0x00000099b49c723e */ /* 0x000fe200000010ff */
[----:B------:R4:W-:Y:S01]  /*9da0*/  MUFU.EX2 R172, R173 ;  /* 0x000000ad00ac7308 */ /* 0x0009e20000000800 */
[----:B------:R-:W-:Y:S01]  /*9db0*/  F2FP.BF16.F32.PACK_AB R158, R182, R155 ;  /* 0x0000009bb69e723e */ /* 0x000fe200000010ff */
[-C--:B------:R-:W-:Y:S01]  /*9dc0*/  FMUL.FTZ R26, R26, R10.reuse ;  /* 0x0000000a1a1a7220 */ /* 0x080fe20000410000 */
[----:B-1----:R-:W-:Y:S01]  /*9dd0*/  F2FP.BF16.F32.PACK_AB R154, R178, R21 ;  /* 0x00000015b29a723e */ /* 0x002fe200000010ff */
[-C--:B------:R-:W-:Y:S01]  /*9de0*/  FMUL.FTZ R27, R27, R10.reuse ;  /* 0x0000000a1b1b7220 */ /* 0x080fe20000410000 */
[-C--:B------:R-:W-:Y:S01]  /*9df0*/  FMUL.FTZ R30, R30, R10.reuse ;  /* 0x0000000a1e1e7220 */ /* 0x080fe20000410000 */
[-C--:B------:R-:W-:Y:S01]  /*9e00*/  FMUL.FTZ R31, R31, R10.reuse ;  /* 0x0000000a1f1f7220 */ /* 0x080fe20000410000 */
[-C--:B------:R-:W-:Y:S01]  /*9e10*/  FMUL.FTZ R34, R34, R10.reuse ;  /* 0x0000000a22227220 */ /* 0x080fe20000410000 */
[----:B------:R-:W1:Y:S01]  /*9e20*/  MUFU.EX2 R198, R198 ;  /* 0x000000c600c67308 */ /* 0x000e620000000800 */
[----:B----4-:R-:W-:Y:S01]  /*9e30*/  FADD.FTZ R173, R21, R4 ;  /* 0x0000000415ad7221 */ /* 0x010fe20000010000 */
[----:B---3--:R-:W-:Y:S01]  /*9e40*/  FADD.FTZ R4, R12, R5 ;  /* 0x000000050c047221 */ /* 0x008fe20000010000 */
[-C--:B------:R-:W-:Y:S01]  /*9e50*/  FMUL.FTZ R35, R35, R10.reuse ;  /* 0x0000000a23237220 */ /* 0x080fe20000410000 */
[-C--:B------:R-:W-:Y:S01]  /*9e60*/  FMUL.FTZ R38, R38, R10.reuse ;  /* 0x0000000a26267220 */ /* 0x080fe20000410000 */
[----:B------:R-:W-:Y:S01]  /*9e70*/  FADD.FTZ R152, R178, R173 ;  /* 0x000000adb2987221 */ /* 0x000fe20000010000 */
[----:B-----5:R-:W-:Y:S01]  /*9e80*/  FADD.FTZ R5, R13, R4 ;  /* 0x000000040d057221 */ /* 0x020fe20000010000 */
[-C--:B------:R-:W-:Y:S01]  /*9e90*/  FMUL.FTZ R39, R39, R10.reuse ;  /* 0x0000000a27277220 */ /* 0x080fe20000410000 */
[----:B------:R-:W3:Y:S01]  /*9ea0*/  MUFU.EX2 R163, R163 ;  /* 0x000000a300a37308 */ /* 0x000ee20000000800 */
[----:B------:R-:W-:Y:S01]  /*9eb0*/  FADD.FTZ R173, R153, R152 ;  /* 0x0000009899ad7221 */ /* 0x000fe20000010000 */
[----:B--2---:R-:W-:Y:S01]  /*9ec0*/  FADD.FTZ R4, R14, R5 ;  /* 0x000000050e047221 */ /* 0x004fe20000010000 */
[----:B------:R-:W-:Y:S01]  /*9ed0*/  F2FP.BF16.F32.PACK_AB R153, R12, R11 ;  /* 0x0000000b0c99723e */ /* 0x000fe200000010ff */
[-C--:B------:R-:W-:Y:S01]  /*9ee0*/  FMUL.FTZ R42, R42, R10.reuse ;  /* 0x0000000a2a2a7220 */ /* 0x080fe20000410000 */
[----:B------:R-:W-:Y:S01]  /*9ef0*/  FADD.FTZ R152, R180, R173 ;  /* 0x000000adb4987221 */ /* 0x000fe20000010000 */
[----:B0-----:R-:W-:Y:S01]  /*9f00*/  FADD.FTZ R5, R179, R4 ;  /* 0x00000004b3057221 */ /* 0x001fe20000010000 */
[-C--:B------:R-:W-:Y:S01]  /*9f10*/  FMUL.FTZ R43, R43, R10.reuse ;  /* 0x0000000a2b2b7220 */ /* 0x080fe20000410000 */
[----:B------:R-:W0:Y:S01]  /*9f20*/  MUFU.EX2 R200, R200 ;  /* 0x000000c800c87308 */ /* 0x000e220000000800 */
[----:B------:R-:W-:Y:S01]  /*9f30*/  FADD.FTZ R173, R155, R152 ;  /* 0x000000989bad7221 */ /* 0x000fe20000010000 */
[----:B-1----:R-:W-:Y:S01]  /*9f40*/  FADD.FTZ R4, R198, R5 ;  /* 0x00000005c6047221 */ /* 0x002fe20000010000 */
[----:B------:R-:W-:Y:S01]  /*9f50*/  F2FP.BF16.F32.PACK_AB R155, R14, R13 ;  /* 0x0000000d0e9b723e */ /* 0x000fe200000010ff */
[-C--:B------:R-:W-:Y:S01]  /*9f60*/  FMUL.FTZ R46, R46, R10.reuse ;  /* 0x0000000a2e2e7220 */ /* 0x080fe20000410000 */
[----:B------:R-:W-:Y:S01]  /*9f70*/  FADD.FTZ R152, R182, R173 ;  /* 0x000000adb6987221 */ /* 0x000fe20000010000 */
[-C--:B------:R-:W-:Y:S01]  /*9f80*/  FMUL.FTZ R47, R47, R10.reuse ;  /* 0x0000000a2f2f7220 */ /* 0x080fe20000410000 */
[-C--:B------:R-:W-:Y:S01]  /*9f90*/  FMUL.FTZ R50, R50, R10.reuse ;  /* 0x0000000a32327220 */ /* 0x080fe20000410000 */
[----:B------:R-:W1:Y:S01]  /*9fa0*/  MUFU.EX2 R194, R194 ;  /* 0x000000c200c27308 */ /* 0x000e620000000800 */
[----:B---3--:R-:W-:Y:S01]  /*9fb0*/  FADD.FTZ R5, R163, R4 ;  /* 0x00000004a3057221 */ /* 0x008fe20000010000 */
[----:B------:R-:W-:Y:S01]  /*9fc0*/  FADD.FTZ R173, R157, R152 ;  /* 0x000000989dad7221 */ /* 0x000fe20000010000 */
        /* <DEDUP_REMOVED lines=32> */
[----:B------:R-:W-:Y:S01]  /*a1d0*/  BAR.SYNC.DEFER_BLOCKING 0xf, 0x100 ;  /* 0x03c4000000007b1d */ /* 0x000fe20000010000 */
        /* <DEDUP_REMOVED lines=16> */
[-C--:B------:R-:W-:Y:S01]  /*a2e0*/  FMUL.FTZ R115, R115, R10.reuse ;  /* 0x0000000a73737220 */ /* 0x080fe20000410000 */
[----:B------:R-:W-:Y:S01]  /*a2f0*/  F2FP.BF16.F32.PACK_AB R159, R200, R163 ;  /* 0x000000a3c89f723e */ /* 0x000fe200000010ff */
[-C--:B------:R-:W-:Y:S01]  /*a300*/  FMUL.FTZ R118, R118, R10.reuse ;  /* 0x0000000a76767220 */ /* 0x080fe20000410000 */
[-C--:B------:R-:W-:Y:S01]  /*a310*/  FMUL.FTZ R119, R119, R10.reuse ;  /* 0x0000000a77777220 */ /* 0x080fe20000410000 */
[-C--:B------:R-:W-:Y:S01]  /*a320*/  FMUL.FTZ R122, R122, R10.reuse ;  /* 0x0000000a7a7a7220 */ /* 0x080fe20000410000 */
[----:B------:R-:W2:Y:S01]  /*a330*/  MUFU.EX2 R174, R174 ;  /* 0x000000ae00ae7308 */ /* 0x000ea20000000800 */
[----:B0-----:R-:W-:Y:S01]  /*a340*/  FADD.FTZ R5, R169, R4 ;  /* 0x00000004a9057221 */ /* 0x001fe20000010000 */
[----:B------:R0:W-:Y:S01]  /*a350*/  STSM.16.M88.4 [R19+0x26800], R152 ;  /* 0x0268009813007844 */ /* 0x0001e20000000200 */
[-C--:B------:R-:W-:Y:S01]  /*a360*/  FMUL.FTZ R123, R123, R10.reuse ;  /* 0x0000000a7b7b7220 */ /* 0x080fe20000410000 */
[-C--:B------:R-:W-:Y:S01]  /*a370*/  FMUL.FTZ R126, R126, R10.reuse ;  /* 0x0000000a7e7e7220 */ /* 0x080fe20000410000 */
[-C--:B------:R-:W-:Y:S01]  /*a380*/  FMUL.FTZ R127, R127, R10.reuse ;  /* 0x0000000a7f7f7220 */ /* 0x080fe20000410000 */
[----:B------:R0:W-:Y:S01]  /*a390*/  STSM.16.M88.4 [R184], R156 ;  /* 0x0000009cb8007844 */ /* 0x0001e20000000200 */
        /* <DEDUP_REMOVED lines=13> */
[-C--:B------:R-:W-:Y:S01]  /*a470*/  FMUL.FTZ R146, R146, R10.reuse ;  /* 0x0000000a92927220 */ /* 0x080fe20000410000 */
[-C--:B------:R-:W-:Y:S01]  /*a480*/  FMUL.FTZ R147, R147, R10.reuse ;  /* 0x0000000a93937220 */ /* 0x080fe20000410000 */
[-C--:B------:R-:W-:Y:S01]  /*a490*/  FMUL.FTZ R150, R150, R10.reuse ;  /* 0x0000000a96967220 */ /* 0x080fe20000410000 */
[----:B------:R-:W-:Y:S01]  /*a4a0*/  FMUL.FTZ R151, R151, R10 ;  /* 0x0000000a97977220 */ /* 0x000fe20000410000 */
[----:B------:R-:W2:Y:S01]  /*a4b0*/  MUFU.EX2 R165, R165 ;  /* 0x000000a500a57308 */ /* 0x000ea20000000800 */
[C---:B---3--:R-:W-:Y:S01]  /*a4c0*/  FADD.FTZ R20, R164.reuse, R15 ;  /* 0x0000000fa4147221 */ /* 0x048fe20000010000 */
[----:B------:R-:W-:-:S02]  /*a4d0*/  F2FP.BF16.F32.PACK_AB R164, R164, R161 ;  /* 0x000000a1a4a4723e */ /* 0x000fc400000010ff */
[----:B------:R-:W-:-:S04]  /*a4e0*/  F2FP.BF16.F32.PACK_AB R161, R202, R167 ;  /* 0x000000a7caa1723e */ /* 0x000fc800000010ff */
[----:B------:R-:W3:Y:S01]  /*a4f0*/  MUFU.EX2 R168, R168 ;  /* 0x000000a800a87308 */ /* 0x000ee20000000800 */
[----:B-1----:R-:W-:Y:S01]  /*a500*/  FADD.FTZ R5, R171, R4 ;  /* 0x00000004ab057221 */ /* 0x002fe20000010000 */
[----:B------:R0:W-:Y:S03]  /*a510*/  STSM.16.M88.4 [R22], R160 ;  /* 0x000000a016007844 */ /* 0x0001e60000000200 */
[----:B------:R-:W-:-:S03]  /*a520*/  FADD.FTZ R12, R172, R5 ;  /* 0x00000005ac0c7221 */ /* 0x000fc60000010000 */
[----:B------:R-:W1:Y:S01]  /*a530*/  MUFU.EX2 R175, R175 ;  /* 0x000000af00af7308 */ /* 0x000e620000000800 */
[----:B--2---:R-:W-:-:S07]  /*a540*/  FADD.FTZ R15, R165, R20 ;  /* 0x00000014a50f7221 */ /* 0x004fce0000010000 */
[----:B------:R-:W2:Y:S01]  /*a550*/  MUFU.EX2 R176, R176 ;  /* 0x000000b000b07308 */ /* 0x000ea20000000800 */
[C---:B---3--:R-:W-:Y:S01]  /*a560*/  F2FP.BF16.F32.PACK_AB R166, R168.reuse, R165 ;  /* 0x000000a5a8a6723e */ /* 0x048fe200000010ff */
[----:B------:R-:W-:Y:S01]  /*a570*/  FADD.FTZ R4, R168, R15 ;  /* 0x0000000fa8047221 */ /* 0x000fe20000010000 */
[----:B------:R-:W-:Y:S01]  /*a580*/  F2FP.BF16.F32.PACK_AB R165, R172, R171 ;  /* 0x000000abaca5723e */ /* 0x000fe200000010ff */
[----:B-1----:R-:W-:Y:S01]  /*a590*/  FADD.FTZ R5, R175, R12 ;  /* 0x0000000caf057221 */ /* 0x002fe20000010000 */
[----:B--2---:R-:W-:-:S03]  /*a5a0*/  F2FP.BF16.F32.PACK_AB R167, R176, R175 ;  /* 0x000000afb0a7723e */ /* 0x004fc600000010ff */
[----:B------:R-:W-:Y:S02]  /*a5b0*/  FADD.FTZ R5, R176, R5 ;  /* 0x00000005b0057221 */ /* 0x000fe40000010000 */
[----:B------:R0:W-:Y:S01]  /*a5c0*/  STSM.16.M88.4 [R23], R164 ;  /* 0x000000a417007844 */ /* 0x0001e20000000200 */
[----:B------:R-:W-:Y:S05]  /*a5d0*/  @!P4 BRA `(.L_x_4419) ;  /* 0x000000000004c947 */ /* 0x000fea0003800000 */
[----:B------:R-:W-:Y:S01]  /*a5e0*/  BPT.TRAP 0x1 ;  /* 0x000000040000795c */ /* 0x000fe20000300000 */
.L_x_4419:
[----:B------:R1:W2:Y:S01]  /*a5f0*/  SYNCS.PHASECHK.TRANS64.TRYWAIT P1, [UR24+0x28c50], R9 ;  /* 0x028c5009ff0075a7 */ /* 0x0002a20008020158 */
[----:B------:R-:W-:Y:S05]  /*a600*/  @!P4 BRA `(.L_x_4420) ;  /* 0x000000000004c947 */ /* 0x000fea0003800000 */
[----:B------:R-:W-:Y:S01]  /*a610*/  BPT.TRAP 0x1 ;  /* 0x000000040000795c */ /* 0x000fe20000300000 */
.L_x_4420:
[----:B--2---:R-:W-:Y:S05]  /*a620*/  @P1 BRA `(.L_x_4421) ;  /* 0x0000000000081947 */ /* 0x004fea0003800000 */
[----:B------:R-:W2:Y:S02]  /*a630*/  SYNCS.PHASECHK.TRANS64.TRYWAIT P1, [UR24+0x28c50], R9 ;  /* 0x028c5009ff0075a7 */ /* 0x000ea40008020158 */
[----:B--2---:R-:W-:Y:S05]  /*a640*/  @!P1 BRA `(.L_x_4422) ;  /* 0x000000b4001c9947 */ /* 0x004fea0003800000 */
.L_x_4421:
[----:B------:R-:W-:Y:S01]  /*a650*/  ULEA UR11, UR37, UR45, 0xc ;  /* 0x0000002d250b7291 */ /* 0x000fe2000f8e603f */
[----:B------:R-:W-:Y:S01]  /*a660*/  WARPGROUP.ARRIVE ;  /* 0x00000000000079c5 */ /* 0x000fe20000000000 */
[----:B------:R-:W-:Y:S01]  /*a670*/  UMOV UR7, 0x40000040 ;  /* 0x4000004000077882 */ /* 0x000fe20000000000 */
[----:B--2---:R-:W-:Y:S01]  /*a680*/  @!P5 IADD3 R170, R170, 0x28c60, RZ ;  /* 0x00028c60aaaad810 */ /* 0x004fe20007ffe0ff */
        /* <DEDUP_REMOVED lines=35> */
.L_x_4414:
[----:B------:R-:W-:-:S13]  /*a8c0*/  ISETP.LE.AND P0, PT, R186, UR50, PT ;  /* 0x00000032ba007c0c */ /* 0x000fda000bf03270 */
[----:B------:R-:W-:Y:S05]  /*a8d0*/  @!P0 BRA `(.L_x_4424) ;  /* 0x0000002400d08947 */ /* 0x000fea0003800000 */
[----:B------:R-:W-:Y:S01]  /*a8e0*/  UIADD3 UR6, UR44, -UR40, URZ ;  /* 0x800000282c067290 */ /* 0x000fe2000fffe03f */
[----:B------:R-:W-:Y:S01]  /*a8f0*/  IMAD.MOV.U32 R12, RZ, RZ, R7 ;  /* 0x000000ffff0c7224 */ /* 0x000fe200078e0007 */
[----:B------:R-:W-:Y:S01]  /*a900*/  UMOV UR22, UR37 ;  /* 0x0000002500167c82 */ /* 0x000fe20008000000 */
[----:B------:R-:W-:Y:S01]  /*a910*/  IMAD.MOV.U32 R10, RZ, RZ, R6 ;  /* 0x000000ffff0a7224 */ /* 0x000fe200078e0006 */
[----:B------:R-:W-:Y:S01]  /*a920*/  ULDC UR23, c[0x0][0x9e4] ;  /* 0x0002790000177ab9 */ /* 0x000fe20000000800 */
[----:B------:R-:W-:Y:S01]  /*a930*/  ULDC UR21, c[0x0][0x988] ;  /* 0x0002620000157ab9 */ /* 0x000fe20000000800 */
[----:B------:R-:W-:Y:S01]  /*a940*/  IMAD.U32 R8, RZ, RZ, UR6 ;  /* 0x00000006ff087e24 */ /* 0x000fe2000f8e00ff */
[----:B------:R-:W-:Y:S01]  /*a950*/  IADD3 R11, R3, UR6, RZ ;  /* 0x00000006030b7c10 */ /* 0x000fe2000fffe0ff */
[----:B------:R-:W-:Y:S01]  /*a960*/  ULDC UR24, c[0x0][0x9d8] ;  /* 0x0002760000187ab9 */ /* 0x000fe20000000800 */
[----:B------:R-:W-:Y:S02]  /*a970*/  ULDC UR25, c[0x0][0x9e0] ;  /* 0x0002780000197ab9 */ /* 0x000fe40000000800 */
[----:B------:R-:W-:-:S04]  /*a980*/  IADD3 R13, R8, 0x8, R3 ;  /* 0x00000008080d7810 */ /* 0x000fc80007ffe003 */
[----:B-1----:R-:W-:-:S07]  /*a990*/  LOP3.LUT R9, RZ, R13, RZ, 0x33, !PT ;  /* 0x0000000dff097212 */ /* 0x002fce00078e33ff */
.L_x_4441:
[----:B------:R-:W-:-:S04]  /*a9a0*/  UIADD3 UR37, UR22, 0x1, URZ ;  /* 0x0000000116257890 */ /* 0x000fc8000fffe03f */
[----:B------:R-:W-:-:S04]  /*a9b0*/  UISETP.NE.AND UP0, UPT, UR37, 0x2, UPT ;  /* 0x000000022500788c */ /* 0x000fc8000bf05270 */
[----:B------:R-:W-:Y:S02]  /*a9c0*/  USEL UR6, URZ, 0x1, UP0 ;  /* 0x000000013f067887 */ /* 0x000fe40008000000 */
[----:B------:R-:W-:-:S04]  /*a9d0*/  USEL UR37, UR37, URZ, UP0 ;  /* 0x0000003f25257287 */ /* 0x000fc80008000000 */
[----:B------:R-:W-:Y:S01]  /*a9e0*/  LOP3.LUT R2, R2, UR6, RZ, 0x3c, !PT ;  /* 0x0000000602027c12 */ /* 0x000fe2000f8e3cff */
[----:B-1--4-:R-:W-:Y:S07]  /*a9f0*/  @!P4 BRA `(.L_x_4425) ;  /* 0x000000000004c947 */ /* 0x012fee0003800000 */
[----:B------:R-:W-:Y:S01]  /*aa00*/  BPT.TRAP 0x1 ;  /* 0x000000040000795c */ /* 0x000fe20000300000 */
.L_x_4425:
[----:B------:R-:W-:Y:S01]  /*aa10*/  ULEA UR26, UR37, UR38, 0x3 ;  /* 0x00000026251a7291 */ /* 0x000fe2000f8e183f */
[----:B------:R-:W-:-:S08]  /*aa20*/  SHF.L.U32 R8, R2, 0x1f, RZ ;  /* 0x0000001f02087819 */ /* 0x000fd000000006ff */
[----:B------:R1:W4:Y:S01]  /*aa30*/  SYNCS.PHASECHK.TRANS64.TRYWAIT P0, [UR26+0x28c30], R8 ;  /* 0x028c3008ff0075a7 */ /* 0x000322000800015a */
[----:B------:R-:W-:Y:S05]  /*aa40*/  @!P4 BRA `(.L_x_4426) ;  /* 0x000000000004c947 */ /* 0x000fea0003800000 */
[----:B------:R-:W-:Y:S01]  /*aa50*/  BPT.TRAP 0x1 ;  /* 0x000000040000795c */ /* 0x000fe20000300000 */
.L_x_4426:
[----:B----4-:R-:W-:Y:S05]  /*aa60*/  @P0 BRA `(.L_x_4427) ;  /* 0x0000000000080947 */ /* 0x010fea0003800000 */
[----:B------:R-:W4:Y:S02]  /*aa70*/  SYNCS.PHASECHK.TRANS64.TRYWAIT P0, [UR26+0x28c30], R8 ;  /* 0x028c3008ff0075a7 */ /* 0x000f24000800015a */
[----:B----4-:R-:W-:Y:S05]  /*aa80*/  @!P0 BRA `(.L_x_4428) ;  /* 0x000000b000208947 */ /* 0x010fea0003800000 */
.L_x_4427:
[----:B------:R-:W-:Y:S01]  /*aa90*/  R2UR UR18, R0 ;  /* 0x00000000001272ca */ /* 0x000fe200000e0000 */
[----:B0-23--:R-:W-:Y:S01]  /*aaa0*/  WARPGROUP.ARRIVE ;  /* 0x00000000000079c5 */ /* 0x00dfe20000000000 */
[----:B------:R-:W-:Y:S01]  /*aab0*/  UMOV UR19, 0x40000040 ;  /* 0x4000004000137882 */ /* 0x000fe20000000000 */
[----:B------:R-:W-:Y:S01]  /*aac0*/  UMOV UR7, 0x40000040 ;  /* 0x4000004000077882 */ /* 0x000fe20000000000 */
[----:B------:R-:W-:Y:S01]  /*aad0*/  UMOV UR11, 0x40000040 ;  /* 0x40000040000b7882 */ /* 0x000fe20000000000 */
[----:B------:R-:W-:Y:S01]  /*aae0*/  UMOV UR15, 0x40000040 ;  /* 0x40000040000f7882 */ /* 0x000fe20000000000 */
[----:B------:R-:W-:Y:S02]  /*aaf0*/  IMAD.U32 R15, RZ, RZ, UR26 ;  /* 0x0000001aff0f7e24 */ /* 0x000fe4000f8e00ff */
[----:B----4-:R-:W-:Y:S02]  /*ab00*/  IMAD.U32 R7, RZ, RZ, UR40 ;  /* 0x00000028ff077e24 */ /* 0x010fe4000f8e00ff */
[----:B------:R-:W-:-:S03]  /*ab10*/  @!P5 VIADD R6, R15, 0x28c40 ;  /* 0x00028c400f06d836 */ /* 0x000fc60000000000 */
[----:B------:R-:W-:Y:S02]  /*ab20*/  ULEA UR18, UR37, UR18, 0x9 ;  /* 0x0000001225127291 */ /* 0x000fe4000f8e483f */
[----:B------:R-:W-:Y:S02]  /*ab30*/  @!P5 PRMT R6, RZ, 0x654, R6 ;  /* 0x00000654ff06d816 */ /* 0x000fe40000000006 */
        /* <DEDUP_REMOVED lines=84> */
[C---:B-----5:R-:W-:Y:S01]  /*b080*/  IADD3 R176, R3.reuse, R178, RZ ;  /* 0x000000b203b07210 */ /* 0x060fe20007ffe0ff */
[----:B-1----:R-:W-:Y:S01]  /*b090*/  IMAD.IADD R177, R3, 0x1, R182 ;  /* 0x0000000103b17824 */ /* 0x002fe200078e02b6 */
[----:B--234-:R-:W-:Y:S06]  /*b0a0*/  @!P6 BRA `(.L_x_4429) ;  /* 0x000000000060e947 */ /* 0x01cfec0003800000 */
[----:B------:R-:W-:Y:S01]  /*b0b0*/  ISETP.GT.AND P0, PT, R11, -0x1, PT ;  /* 0xffffffff0b00780c */ /* 0x000fe20003f04270 */
[----:B------:R-:W-:-:S12]  /*b0c0*/  BSSY B0, `(.L_x_4430) ;  /* 0x0000012000007945 */ /* 0x000fd80003800000 */
[----:B------:R-:W-:Y:S05]  /*b0d0*/  @P0 BRA `(.L_x_4431) ;  /* 0x0000000000280947 */ /* 0x000fea0003800000 */
[----:B------:R-:W-:Y:S02]  /*b0e0*/  IMAD.U32 R171, RZ, RZ, UR23 ;  /* 0x00000017ffab7e24 */ /* 0x000fe4000f8e00ff */
[----:B------:R-:W-:-:S03]  /*b0f0*/  IMAD.U32 R174, RZ, RZ, UR40 ;  /* 0x00000028ffae7e24 */ /* 0x000fc6000f8e00ff */
[----:B------:R-:W-:Y:S02]  /*b100*/  ISETP.NE.AND P0, PT, R171, 0x1, PT ;  /* 0x00000001ab00780c */ /* 0x000fe40003f05270 */
[----:B------:R-:W-:-:S04]  /*b110*/  IADD3 R169, R3, UR44, -R174 ;  /* 0x0000002c03a97c10 */ /* 0x000fc8000fffe8ae */
[----:B------:R-:W-:-:S07]  /*b120*/  LOP3.LUT R169, RZ, R169, RZ, 0x33, !PT ;  /* 0x000000a9ffa97212 */ /* 0x000fce00078e33ff */
[----:B------:R-:W1:Y:S02]  /*b130*/  @P0 LDC.64 R6, c[0x0][0x9e8] ;  /* 0x00027a00ff060b82 */ /* 0x000e640000000a00 */
[----:B-1----:R-:W-:-:S05]  /*b140*/  @P0 IMAD.HI.U32 R6, R169, R6, RZ ;  /* 0x00000006a9060227 */ /* 0x002fca00078e00ff */
[----:B------:R-:W-:-:S04]  /*b150*/  @P0 SHF.R.U32.HI R169, RZ, R7, R6 ;  /* 0x00000007ffa90219 */ /* 0x000fc80000011606 */
[----:B------:R-:W-:Y:S01]  /*b160*/  LOP3.LUT R6, RZ, R169, RZ, 0x33, !PT ;  /* 0x000000a9ff067212 */ /* 0x000fe200078e33ff */
[----:B------:R-:W-:Y:S06]  /*b170*/  BRA `(.L_x_4432) ;  /* 0x0000000000187947 */ /* 0x000fec0003800000 */
.L_x_4431:
[----:B------:R-:W-:-:S05]  /*b180*/  IMAD.U32 R171, RZ, RZ, UR23 ;  /* 0x00000017ffab7e24 */ /* 0x000fca000f8e00ff */
[----:B------:R-:W-:-:S13]  /*b190*/  ISETP.NE.AND P0, PT, R171, 0x1, PT ;  /* 0x00000001ab00780c */ /* 0x000fda0003f05270 */
[----:B------:R-:W1:Y:S02]  /*b1a0*/  @P0 LDC.64 R6, c[0x0][0x9e8] ;  /* 0x00027a00ff060b82 */ /* 0x000e640000000a00 */
[----:B-1----:R-:W-:-:S04]  /*b1b0*/  @P0 IMAD.HI.U32 R174, R11, R6, RZ ;  /* 0x000000060bae0227 */ /* 0x002fc800078e00ff */
[----:B------:R-:W-:Y:S01]  /*b1c0*/  IMAD.MOV.U32 R6, RZ, RZ, R11 ;  /* 0x000000ffff067224 */ /* 0x000fe200078e000b */
[----:B------:R-:W-:-:S07]  /*b1d0*/  @P0 SHF.R.U32.HI R6, RZ, R7, R174 ;  /* 0x00000007ff060219 */ /* 0x000fce00000116ae */
.L_x_4432:
[----:B------:R-:W-:Y:S05]  /*b1e0*/  BSYNC B0 ;  /* 0x0000000000007941 */ /* 0x000fea0003800000 */
.L_x_4430:
[----:B------:R-:W-:-:S05]  /*b1f0*/  IMAD R7, R6, R171, -UR7 ;  /* 0x8000000706077e24 */ /* 0x000fca000f8e02ab */
[----:B------:R-:W-:-:S04]  /*b200*/  IADD3 R7, -R16, R7, RZ ;  /* 0x0000000710077210 */ /* 0x000fc80007ffe1ff */
[----:B------:R-:W-:Y:S02]  /*b210*/  VIADDMNMX R176, R7, R171, R176, PT ;  /* 0x000000ab07b07246 */ /* 0x000fe400038001b0 */
[----:B------:R-:W-:-:S07]  /*b220*/  VIMNMX R177, R177, R7, !PT ;  /* 0x00000007b1b17248 */ /* 0x000fce0007fe0100 */
.L_x_4429:
[----:B------:R-:W-:-:S06]  /*b230*/  UISETP.GT.AND UP0, UPT, UR50, -0x1, UPT ;  /* 0xffffffff3200788c */ /* 0x000fcc000bf04270 */
[----:B------:R-:W-:-:S04]  /*b240*/  PLOP3.LUT P0, PT, PT, PT, UP0, 0x80, 0x0 ;  /* 0x000000000000781c */ /* 0x000fc80003f0f008 */
[C---:B------:R-:W-:Y:S02]  /*b250*/  ISETP.GT.AND P1, PT, R177.reuse, RZ, P0 ;  /* 0x000000ffb100720c */ /* 0x040fe40000724270 */
[C---:B------:R-:W-:Y:S02]  /*b260*/  ISETP.GT.AND P3, PT, R177.reuse, 0x1, P0 ;  /* 0x00000001b100780c */ /* 0x040fe40000764270 */
[----:B------:R-:W-:Y:S02]  /*b270*/  ISETP.LT.OR P2, PT, R176, 0x1, P1 ;  /* 0x00000001b000780c */ /* 0x000fe40000f41670 */
[----:B------:R-:W-:Y:S02]  /*b280*/  ISETP.GT.AND P1, PT, R177, 0x8, P0 ;  /* 0x00000008b100780c */ /* 0x000fe40000724270 */
[----:B0-----:R-:W-:Y:S02]  /*b290*/  FSEL R193, R193, -INF , !P2 ;  /* 0xff800000c1c17808 */ /* 0x001fe40005000000 */
        /* <DEDUP_REMOVED lines=49> */
[----:B------:R-:W-:-:S05]  /*b5b0*/  IMAD.U32 R179, RZ, RZ, UR23 ;  /* 0x00000017ffb37e24 */ /* 0x000fca000f8e00ff */
[----:B------:R-:W-:-:S13]  /*b5c0*/  ISETP.NE.AND P1, PT, R179, 0x1, PT ;  /* 0x00000001b300780c */ /* 0x000fda0003f25270 */
[----:B------:R-:W0:Y:S02]  /*b5d0*/  @P1 LDC.64 R6, c[0x0][0x9e8] ;  /* 0x00027a00ff061b82 */ /* 0x000e240000000a00 */
[----:B0-----:R-:W-:-:S04]  /*b5e0*/  @P1 IMAD.HI.U32 R178, R9, R6, RZ ;  /* 0x0000000609b21227 */ /* 0x001fc800078e00ff */
[----:B------:R-:W-:Y:S01]  /*b5f0*/  IMAD.MOV.U32 R6, RZ, RZ, R9 ;  /* 0x000000ffff067224 */ /* 0x000fe200078e0009 */
[----:B------:R-:W-:-:S04]  /*b600*/  @P1 SHF.R.U32.HI R6, RZ, R7, R178 ;  /* 0x00000007ff061219 */ /* 0x000fc800000116b2 */
[----:B------:R-:W-:Y:S01]  /*b610*/  LOP3.LUT R6, RZ, R6, RZ, 0x33, !PT ;  /* 0x00000006ff067212 */ /* 0x000fe200078e33ff */
[----:B------:R-:W-:Y:S06]  /*b620*/  BRA `(.L_x_4436) ;  /* 0x0000000000187947 */ /* 0x000fec0003800000 */
.L_x_4435:
[----:B------:R-:W-:-:S05]  /*b630*/  IMAD.U32 R179, RZ, RZ, UR23 ;  /* 0x00000017ffb37e24 */ /* 0x000fca000f8e00ff */
[----:B------:R-:W-:-:S13]  /*b640*/  ISETP.NE.AND P1, PT, R179, 0x1, PT ;  /* 0x00000001b300780c */ /* 0x000fda0003f25270 */
[----:B------:R-:W0:Y:S02]  /*b650*/  @P1 LDC.64 R6, c[0x0][0x9e8] ;  /* 0x00027a00ff061b82 */ /* 0x000e240000000a00 */
[----:B0-----:R-:W-:-:S04]  /*b660*/  @P1 IMAD.HI.U32 R178, R13, R6, RZ ;  /* 0x000000060db21227 */ /* 0x001fc800078e00ff */
[----:B------:R-:W-:Y:S01]  /*b670*/  IMAD.MOV.U32 R6, RZ, RZ, R13 ;  /* 0x000000ffff067224 */ /* 0x000fe200078e000d */
[----:B------:R-:W-:-:S07]  /*b680*/  @P1 SHF.R.U32.HI R6, RZ, R7, R178 ;  /* 0x00000007ff061219 */ /* 0x000fce00000116b2 */
.L_x_4436:
[----:B------:R-:W-:Y:S05]  /*b690*/  BSYNC B0 ;  /* 0x0000000000007941 */ /* 0x000fea0003800000 */
.L_x_4434:
[----:B------:R-:W-:-:S04]  /*b6a0*/  IMAD R7, R6, R179, -UR7 ;  /* 0x8000000706077e24 */ /* 0x000fc8000f8e02b3 */
[----:B------:R-:W-:-:S05]  /*b6b0*/  IMAD.IADD R7, R7, 0x1, -R16 ;  /* 0x0000000107077824 */ /* 0x000fca00078e0a10 */
[----:B------:R-:W-:Y:S02]  /*b6c0*/  VIADDMNMX R176, R7, R179, R176, PT ;  /* 0x000000b307b07246 */ /* 0x000fe400038001b0 */
[----:B------:R-:W-:-:S07]  /*b6d0*/  VIMNMX R177, R177, R7, !PT ;  /* 0x00000007b1b17248 */ /* 0x000fce0007fe0100 */
.L_x_4433:
        /* <DEDUP_REMOVED lines=33> */
[C---:B------:R-:W-:Y:S01]  /*b8f0*/  ISETP.GT.AND P2, PT, R177.reuse, 0x19, P0 ;  /* 0x00000019b100780c */ /* 0x040fe20000744270 */
[----:B------:R-:W0:Y:S01]  /*b900*/  SHFL.BFLY PT, R6, R7, 0x2, 0x1f ;  /* 0x0c401f0007067f89 */ /* 0x000e2200000e0000 */
[----:B------:R-:W-:Y:S02]  /*b910*/  FSEL R154, R154, -INF , !P3 ;  /* 0xff8000009a9a7808 */ /* 0x000fe40005800000 */
[----:B------:R-:W-:Y:S02]  /*b920*/  ISETP.GT.AND P3, PT, R177, 0x20, P0 ;  /* 0x00000020b100780c */ /* 0x000fe40000764270 */
[----:B------:R-:W-:-:S02]  /*b930*/  ISETP.LT.OR P2, PT, R176, 0x1a, P2 ;  /* 0x0000001ab000780c */ /* 0x000fc40001741670 */
[----:B------:R-:W-:Y:S02]  /*b940*/  ISETP.LT.OR P3, PT, R176, 0x21, P3 ;  /* 0x00000021b000780c */ /* 0x000fe40001f61670 */
[----:B------:R-:W-:Y:S02]  /*b950*/  FSEL R156, R156, -INF , !P2 ;  /* 0xff8000009c9c7808 */ /* 0x000fe40005000000 */
[----:B------:R-:W-:Y:S02]  /*b960*/  ISETP.GT.AND P2, PT, R177, 0x28, P0 ;  /* 0x00000028b100780c */ /* 0x000fe40000744270 */
[----:B------:R-:W-:Y:S02]  /*b970*/  FSEL R157, R157, -INF , !P3 ;  /* 0xff8000009d9d7808 */ /* 0x000fe40005800000 */
[----:B------:R-:W-:Y:S02]  /*b980*/  ISETP.LT.OR P2, PT, R176, 0x29, P2 ;  /* 0x00000029b000780c */ /* 0x000fe40001741670 */
[----:B------:R-:W-:-:S02]  /*b990*/  IADD3 R183, -R18, RZ, RZ ;  /* 0x000000ff12b77210 */ /* 0x000fc40007ffe1ff */
[----:B------:R-:W-:Y:S02]  /*b9a0*/  FSEL R159, R159, -INF , !P2 ;  /* 0xff8000009f9f7808 */ /* 0x000fe40005000000 */
[----:B------:R-:W-:Y:S02]  /*b9b0*/  ISETP.GT.AND P2, PT, R177, 0x30, P0 ;  /* 0x00000030b100780c */ /* 0x000fe40000744270 */
[----:B0-----:R-:W-:Y:S02]  /*b9c0*/  FMNMX.FTZ R178, R7, R6, !PT ;  /* 0x0000000607b27209 */ /* 0x001fe40007810000 */
[----:B------:R-:W-:-:S03]  /*b9d0*/  ISETP.LT.OR P2, PT, R176, 0x31, P2 ;  /* 0x00000031b000780c */ /* 0x000fc60001741670 */
[----:B------:R-:W0:Y:S01]  /*b9e0*/  SHFL.BFLY PT, R179, R178, 0x1, 0x1f ;  /* 0x0c201f00b2b37f89 */ /* 0x000e2200000e0000 */
[----:B------:R-:W-:Y:S02]  /*b9f0*/  FSEL R162, R162, -INF , !P2 ;  /* 0xff800000a2a27808 */ /* 0x000fe40005000000 */
[----:B------:R-:W-:-:S04]  /*ba00*/  ISETP.GT.AND P2, PT, R177, 0x38, P0 ;  /* 0x00000038b100780c */ /* 0x000fc80000744270 */
[----:B------:R-:W-:-:S04]  /*ba10*/  ISETP.LT.OR P2, PT, R176, 0x39, P2 ;  /* 0x00000039b000780c */ /* 0x000fc80001741670 */
[----:B------:R-:W-:Y:S02]  /*ba20*/  FSEL R166, R166, -INF , !P2 ;  /* 0xff800000a6a67808 */ /* 0x000fe40005000000 */
[----:B0-----:R-:W-:Y:S02]  /*ba30*/  FMNMX.FTZ R6, R178, R179, !PT ;  /* 0x000000b3b2067209 */ /* 0x001fe40007810000 */
[----:B------:R-:W-:Y:S02]  /*ba40*/  FSEL R179, R14, -INF , !P1 ;  /* 0xff8000000eb37808 */ /* 0x000fe40004800000 */
[----:B------:R-:W-:Y:S02]  /*ba50*/  ISETP.GT.AND P1, PT, R177, 0x18, P0 ;  /* 0x00000018b100780c */ /* 0x000fe40000724270 */
        /* <DEDUP_REMOVED lines=8> */
[----:B------:R-:W-:Y:S01]  /*bae0*/  FMNMX.FTZ R7, R153, R14, !PT ;  /* 0x0000000e99077209 */ /* 0x000fe20007810000 */
[----:B------:R-:W-:Y:S01]  /*baf0*/  FMUL.FTZ R14, R6, UR10 ;  /* 0x0000000a060e7c20 */ /* 0x000fe20008410000 */
[----:B------:R-:W-:Y:S02]  /*bb00*/  FSEL R158, R158, -INF , !P1 ;  /* 0xff8000009e9e7808 */ /* 0x000fe40004800000 */
[----:B------:R-:W-:Y:S02]  /*bb10*/  FMNMX.FTZ R178, R154, R7, !PT ;  /* 0x000000079ab27209 */ /* 0x000fe40007810000 */
        /* <DEDUP_REMOVED lines=16> */
[----:B------:R-:W-:Y:S02]  /*bc20*/  FSETP.NEU.FTZ.AND P3, PT, R6, -INF , PT ;  /* 0xff8000000600780b */ /* 0x000fe40003f7d000 */
[----:B------:R-:W-:Y:S02]  /*bc30*/  FSEL R167, R167, -INF , !P0 ;  /* 0xff800000a7a77808 */ /* 0x000fe40004000000 */
[----:B------:R-:W-:Y:S02]  /*bc40*/  FMNMX.FTZ R180, R166, R7, !PT ;  /* 0x00000007a6b47209 */ /* 0x000fe40007810000 */
[----:B------:R-:W-:Y:S02]  /*bc50*/  FSEL R14, R14, RZ, P3 ;  /* 0x000000ff0e0e7208 */ /* 0x000fe40001800000 */
[----:B------:R-:W-:-:S02]  /*bc60*/  FMNMX.FTZ R7, R167, R180, !PT ;  /* 0x000000b4a7077209 */ /* 0x000fc40007810000 */
[----:B------:R-:W-:Y:S01]  /*bc70*/  ISETP.NE.AND P1, PT, R16, R183, PT ;  /* 0x000000b71000720c */ /* 0x000fe20003f25270 */
[--C-:B------:R-:W-:Y:S01]  /*bc80*/  FFMA.FTZ R178, R194, UR10, -R14.reuse ;  /* 0x0000000ac2b27c23 */ /* 0x100fe2000801080e */
[--C-:B------:R-:W-:Y:S01]  /*bc90*/  FFMA.FTZ R182, R173, UR10, -R14.reuse ;  /* 0x0000000aadb67c23 */ /* 0x100fe2000801080e */
[----:B------:R-:W0:Y:S01]  /*bca0*/  SHFL.BFLY PT, R194, R7, 0x2, 0x1f ;  /* 0x0c401f0007c27f89 */ /* 0x000e2200000e0000 */
[----:B------:R-:W-:Y:S01]  /*bcb0*/  FSEL R173, R6, RZ, P3 ;  /* 0x000000ff06ad7208 */ /* 0x000fe20001800000 */
[--C-:B------:R-:W-:Y:S01]  /*bcc0*/  FFMA.FTZ R181, R193, UR10, -R14.reuse ;  /* 0x0000000ac1b57c23 */ /* 0x100fe2000801080e */
[--C-:B------:R-:W-:Y:S01]  /*bcd0*/  FFMA.FTZ R177, R195, UR10, -R14.reuse ;  /* 0x0000000ac3b17c23 */ /* 0x100fe2000801080e */
[----:B------:R-:W-:Y:S01]  /*bce0*/  MUFU.EX2 R178, R178 ;  /* 0x000000b200b27308 */ /* 0x000fe20000000800 */
[----:B------:R-:W-:Y:S01]  /*bcf0*/  FFMA.FTZ R176, R196, UR10, -R14 ;  /* 0x0000000ac4b07c23 */ /* 0x000fe2000801080e */
[----:B------:R-:W-:Y:S01]  /*bd00*/  FADD.FTZ R10, -R173, R10 ;  /* 0x0000000aad0a7221 */ /* 0x000fe20000010100 */
[--C-:B------:R-:W-:Y:S01]  /*bd10*/  FFMA.FTZ R197, R197, UR10, -R14.reuse ;  /* 0x0000000ac5c57c23 */ /* 0x100fe2000801080e */
[--C-:B------:R-:W-:Y:S01]  /*bd20*/  FFMA.FTZ R175, R175, UR10, -R14.reuse ;  /* 0x0000000aafaf7c23 */ /* 0x100fe2000801080e */
[--C-:B------:R-:W-:Y:S01]  /*bd30*/  FFMA.FTZ R169, R169, UR10, -R14.reuse ;  /* 0x0000000aa9a97c23 */ /* 0x100fe2000801080e */
[----:B------:R-:W-:Y:S01]  /*bd40*/  FMUL.FTZ R10, R10, UR10 ;  /* 0x0000000a0a0a7c20 */ /* 0x000fe20008410000 */
        /* <DEDUP_REMOVED lines=9> */
[----:B------:R-:W1:Y:S01]  /*bde0*/  MUFU.EX2 R10, R10 ;  /* 0x0000000a000a7308 */ /* 0x000e620000000800 */
[----:B0-----:R-:W-:-:S07]  /*bdf0*/  FMNMX.FTZ R194, R7, R194, !PT ;  /* 0x000000c207c27209 */ /* 0x001fce0007810000 */
[----:B------:R-:W0:Y:S01]  /*be00*/  MUFU.EX2 R177, R177 ;  /* 0x000000b100b17308 */ /* 0x000e220000000800 */
[----:B------:R-:W2:Y:S07]  /*be10*/  SHFL.BFLY PT, R7, R194, 0x1, 0x1f ;  /* 0x0c201f00c2077f89 */ /* 0x000eae00000e0000 */
[----:B------:R-:W3:Y:S01]  /*be20*/  MUFU.EX2 R176, R176 ;  /* 0x000000b000b07308 */ /* 0x000ee20000000800 */
[----:B-1----:R-:W-:Y:S01]  /*be30*/  FFMA.FTZ R193, R10, R4, R181 ;  /* 0x000000040ac17223 */ /* 0x002fe200000100b5 */
[-C--:B------:R-:W-:Y:S01]  /*be40*/  FMUL.FTZ R24, R24, R10.reuse ;  /* 0x0000000a18187220 */ /* 0x080fe20000410000 */
[-C--:B------:R-:W-:Y:S01]  /*be50*/  FMUL.FTZ R25, R25, R10.reuse ;  /* 0x0000000a19197220 */ /* 0x080fe20000410000 */
[-C--:B------:R-:W-:Y:S01]  /*be60*/  FMUL.FTZ R28, R28, R10.reuse ;  /* 0x0000000a1c1c7220 */ /* 0x080fe20000410000 */
[----:B------:R-:W-:Y:S01]  /*be70*/  FADD.FTZ R4, R178, R193 ;  /* 0x000000c1b2047221 */ /* 0x000fe20000010000 */
        /* <DEDUP_REMOVED lines=11> */
[----:B--2---:R-:W-:Y:S01]  /*bf30*/  FMNMX.FTZ R7, R194, R7, !PT ;  /* 0x00000007c2077209 */ /* 0x004fe20007810000 */
[-C--:B------:R-:W-:Y:S01]  /*bf40*/  FMUL.FTZ R45, R45, R10.reuse ;  /* 0x0000000a2d2d7220 */ /* 0x080fe20000410000 */
[-C--:B------:R-:W-:Y:S01]  /*bf50*/  FMUL.FTZ R48, R48, R10.reuse ;  /* 0x0000000a30307220 */ /* 0x080fe20000410000 */
[-C--:B------:R-:W-:Y:S01]  /*bf60*/  FMUL.FTZ R49, R49, R10.reuse ;  /* 0x0000000a31317220 */ /* 0x080fe20000410000 */
[C---:B------:R-:W-:Y:S01]  /*bf70*/  FSETP.NEU.FTZ.AND P0, PT, R7.reuse, -INF , PT ;  /* 0xff8000000700780b */ /* 0x040fe20003f1d000 */
[----:B------:R-:W-:Y:S01]  /*bf80*/  FMUL.FTZ R194, R7, UR10 ;  /* 0x0000000a07c27c20 */ /* 0x000fe20008410000 */
[-C--:B------:R-:W-:Y:S01]  /*bf90*/  FMUL.FTZ R52, R52, R10.reuse ;  /* 0x0000000a34347220 */ /* 0x080fe20000410000 */
[----:B------:R-:W2:Y:S01]  /*bfa0*/  MUFU.EX2 R169, R169 ;  /* 0x000000a900a97308 */ /* 0x000ea20000000800 */
[-C--:B------:R-:W-:Y:S01]  /*bfb0*/  FMUL.FTZ R53, R53, R10.reuse ;  /* 0x0000000a35357220 */ /* 0x080fe20000410000 */
[-C--:B------:R-:W-:Y:S01]  /*bfc0*/  FMUL.FTZ R56, R56, R10.reuse ;  /* 0x0000000a38387220 */ /* 0x080fe20000410000 */
[----:B------:R-:W-:Y:S01]  /*bfd0*/  FSEL R193, R194, RZ, P0 ;  /* 0x000000ffc2c17208 */ /* 0x000fe20000000000 */
[-C--:B------:R-:W-:Y:S01]  /*bfe0*/  FMUL.FTZ R57, R57, R10.reuse ;  /* 0x0000000a39397220 */ /* 0x080fe20000410000 */
[-C--:B------:R-:W-:Y:S01]  /*bff0*/  FMUL.FTZ R60, R60, R10.reuse ;  /* 0x0000000a3c3c7220 */ /* 0x080fe20000410000 */
[-C--:B------:R-:W-:Y:S01]  /*c000*/  FMUL.FTZ R61, R61, R10.reuse ;  /* 0x0000000a3d3d7220 */ /* 0x080fe20000410000 */
[-C--:B------:R-:W-:Y:S01]  /*c010*/  FMUL.FTZ R64, R64, R10.reuse ;  /* 0x0000000a40407220 */ /* 0x080fe20000410000 */
[----:B------:R-:W4:Y:S01]  /*c020*/  MUFU.EX2 R174, R174 ;  /* 0x000000ae00ae7308 */ /* 0x000f220000000800 */
[----:B------:R-:W-:Y:S01]  /*c030*/  FFMA.FTZ R14, R179, UR10, -R193 ;  /* 0x0000000ab30e7c23 */ /* 0x000fe200080108c1 */
[----:B---3--:R-:W-:Y:S01]  /*c040*/  FADD.FTZ R179, R176, R161 ;  /* 0x000000a1b0b37221 */ /* 0x008fe20000010000 */
[----:B------:R-:W-:Y:S01]  /*c050*/  FSEL R161, R7, RZ, P0 ;  /* 0x000000ff07a17208 */ /* 0x000fe20000000000 */
[--C-:B------:R-:W-:Y:S01]  /*c060*/  FFMA.FTZ R195, R155, UR10, -R193.reuse ;  /* 0x0000000a9bc37c23 */ /* 0x100fe200080108c1 */
[----:B------:R-:W-:Y:S01]  /*c070*/  FFMA.FTZ R20, R20, UR10, -R193 ;  /* 0x0000000a14147c23 */ /* 0x000fe200080108c1 */
[----:B-1----:R-:W-:Y:S01]  /*c080*/  FADD.FTZ R194, R180, R179 ;  /* 0x000000b3b4c27221 */ /* 0x002fe20000010000 */
[--C-:B------:R-:W-:Y:S01]  /*c090*/  FFMA.FTZ R179, R152, UR10, -R193.reuse ;  /* 0x0000000a98b37c23 */ /* 0x100fe200080108c1 */
[----:B------:R-:W-:Y:S01]  /*c0a0*/  MUFU.EX2 R173, R172 ;  /* 0x000000ac00ad7308 */ /* 0x000fe20000000800 */
[----:B------:R-:W-:Y:S01]  /*c0b0*/  FADD.FTZ R4, -R161, R12 ;  /* 0x0000000ca1047221 */ /* 0x000fe20000010100 */
[----:B0-----:R-:W-:Y:S01]  /*c0c0*/  FADD.FTZ R194, R175, R194 ;  /* 0x000000c2afc27221 */ /* 0x001fe20000010000 */
[--C-:B------:R-:W-:Y:S01]  /*c0d0*/  FFMA.FTZ R197, R157, UR10, -R193.reuse ;  /* 0x0000000a9dc57c23 */ /* 0x100fe200080108c1 */
[--C-:B------:R-:W-:Y:S01]  /*c0e0*/  FFMA.FTZ R153, R153, UR10, -R193.reuse ;  /* 0x0000000a99997c23 */ /* 0x100fe200080108c1 */
[----:B------:R-:W-:Y:S01]  /*c0f0*/  FMUL.FTZ R4, R4, UR10 ;  /* 0x0000000a04047c20 */ /* 0x000fe20008410000 */
[--C-:B------:R-:W-:Y:S01]  /*c100*/  FFMA.FTZ R199, R159, UR10, -R193.reuse ;  /* 0x0000000a9fc77c23 */ /* 0x100fe200080108c1 */
[--C-:B------:R-:W-:Y:S01]  /*c110*/  FFMA.FTZ R196, R156, UR10, -R193.reuse ;  /* 0x0000000a9cc47c23 */ /* 0x100fe200080108c1 */
[----:B------:R0:W-:Y:S01]  /*c120*/  MUFU.EX2 R172, R164 ;  /* 0x000000a400ac7308 */ /* 0x0001e20000000800 */
[--C-:B------:R-:W-:Y:S01]  /*c130*/  FFMA.FTZ R198, R158, UR10, -R193.reuse ;  /* 0x0000000a9ec67c23 */ /* 0x100fe200080108c1 */
[--C-:B------:R-:W-:Y:S01]  /*c140*/  FFMA.FTZ R200, R160, UR10, -R193.reuse ;  /* 0x0000000aa0c87c23 */ /* 0x100fe200080108c1 */
[--C-:B------:R-:W-:Y:S01]  /*c150*/  FFMA.FTZ R202, R163, UR10, -R193.reuse ;  /* 0x0000000aa3ca7c23 */ /* 0x100fe200080108c1 */
[--C-:B------:R-:W-:Y:S01]  /*c160*/  FFMA.FTZ R201, R162, UR10, -R193.reuse ;  /* 0x0000000aa2c97c23 */ /* 0x100fe200080108c1 */
[----:B------:R-:W-:Y:S01]  /*c170*/  FFMA.FTZ R203, R166, UR10, -R193 ;  /* 0x0000000aa6cb7c23 */ /* 0x000fe200080108c1 */
[-C--:B------:R-:W-:Y:S01]  /*c180*/  FMUL.FTZ R65, R65, R10.reuse ;  /* 0x0000000a41417220 */ /* 0x080fe20000410000 */
[----:B------:R-:W-:Y:S01]  /*c190*/  FMUL.FTZ R68, R68, R10 ;  /* 0x0000000a44447220 */ /* 0x000fe20000410000 */
[----:B------:R-:W1:Y:S01]  /*c1a0*/  MUFU.EX2 R171, R171 ;  /* 0x000000ab00ab7308 */ /* 0x000e620000000800 */
[----:B0-----:R-:W-:-:S02]  /*c1b0*/  IMAD.U32 R164, RZ, RZ, UR22 ;  /* 0x00000016ffa47e24 */ /* 0x001fc4000f8e00ff */
[-C--:B------:R-:W-:Y:S01]  /*c1c0*/  FMUL.FTZ R69, R69, R10.reuse ;  /* 0x0000000a45457220 */ /* 0x080fe20000410000 */
[-C--:B------:R-:W-:Y:S01]  /*c1d0*/  FMUL.FTZ R72, R72, R10.reuse ;  /* 0x0000000a48487220 */ /* 0x080fe20000410000 */
[-C--:B------:R-:W-:Y:S01]  /*c1e0*/  FMUL.FTZ R73, R73, R10.reuse ;  /* 0x0000000a49497220 */ /* 0x080fe20000410000 */
[----:B------:R-:W-:Y:S02]  /*c1f0*/  @!P1 IMAD R164, R164, 0x40, R17 ;  /* 0x00000040a4a49824 */ /* 0x000fe400078e0211 */
[-C--:B------:R-:W-:Y:S01]  /*c200*/  FMUL.FTZ R76, R76, R10.reuse ;  /* 0x0000000a4c4c7220 */ /* 0x080fe20000410000 */
[-C--:B------:R-:W-:Y:S01]  /*c210*/  FMUL.FTZ R77, R77, R10.reuse ;  /* 0x0000000a4d4d7220 */ /* 0x080fe20000410000 */
[----:B------:R-:W0:Y:S01]  /*c220*/  MUFU.EX2 R182, R182 ;  /* 0x000000b600b67308 */ /* 0x000e220000000800 */
[-C--:B------:R-:W-:Y:S01]  /*c230*/  FMUL.FTZ R80, R80, R10.reuse ;  /* 0x0000000a50507220 */ /* 0x080fe20000410000 */
[----:B------:R-:W-:Y:S01]  /*c240*/  @!P1 LEA R12, R164, UR38, 0x2 ;  /* 0x00000026a40c9c11 */ /* 0x000fe2000f8e10ff */
[--C-:B------:R-:W-:Y:S01]  /*c250*/  FFMA.FTZ R164, R21, UR10, -R193.reuse ;  /* 0x0000000a15a47c23 */ /* 0x100fe200080108c1 */
[----:B--2---:R-:W-:Y:S01]  /*c260*/  FADD.FTZ R21, R169, R194 ;  /* 0x000000c2a9157221 */ /* 0x004fe20000010000 */
[--C-:B------:R-:W-:Y:S01]  /*c270*/  FFMA.FTZ R194, R154, UR10, -R193.reuse ;  /* 0x0000000a9ac27c23 */ /* 0x100fe200080108c1 */
[----:B------:R-:W-:Y:S01]  /*c280*/  FFMA.FTZ R193, R167, UR10, -R193 ;  /* 0x0000000aa7c17c23 */ /* 0x000fe200080108c1 */
[----:B------:R-:W-:Y:S01]  /*c290*/  @!P1 STS [R12+0x28800], R10 ;  /* 0x0288000a0c009388 */ /* 0x000fe20000000800 */
[----:B------:R-:W-:Y:S01]  /*c2a0*/  MUFU.EX2 R170, R170 ;  /* 0x000000aa00aa7308 */ /* 0x000fe20000000800 */
[----:B----4-:R-:W-:Y:S01]  /*c2b0*/  FADD.FTZ R152, R174, R21 ;  /* 0x00000015ae987221 */ /* 0x010fe20000010000 */
[-C--:B------:R-:W-:Y:S01]  /*c2c0*/  FMUL.FTZ R81, R81, R10.reuse ;  /* 0x0000000a51517220 */ /* 0x080fe20000410000 */
[-C--:B------:R-:W-:Y:S01]  /*c2d0*/  FMUL.FTZ R84, R84, R10.reuse ;  /* 0x0000000a54547220 */ /* 0x080fe20000410000 */
[-C--:B------:R-:W-:Y:S01]  /*c2e0*/  FMUL.FTZ R85, R85, R10.reuse ;  /* 0x0000000a55557220 */ /* 0x080fe20000410000 */
[----:B-1----:R-:W-:Y:S01]  /*c2f0*/  FADD.FTZ R155, R171, R152 ;  /* 0x00000098ab9b7221 */ /* 0x002fe20000010000 */
[-C--:B------:R-:W-:Y:S01]  /*c300*/  FMUL.FTZ R88, R88, R10.reuse ;  /* 0x0000000a58587220 */ /* 0x080fe20000410000 */
[-C--:B------:R-:W-:Y:S01]  /*c310*/  FMUL.FTZ R89, R89, R10.reuse ;  /* 0x0000000a59597220 */ /* 0x080fe20000410000 */
[----:B------:R-:W-:Y:S01]  /*c320*/  MUFU.EX2 R165, R165 ;  /* 0x000000a500a57308 */ /* 0x000fe20000000800 */
[----:B0-----:R-:W-:Y:S01]  /*c330*/  FADD.FTZ R157, R182, R155 ;  /* 0x0000009bb69d7221 */ /* 0x001fe20000010000 */
        /* <DEDUP_REMOVED lines=30> */
[----:B------:R2:W3:Y:S01]  /*c520*/  MUFU.EX2 R161, R20 ;  /* 0x0000001400a17308 */ /* 0x0004e20000000800 */
[----:B0-----:R1:W-:Y:S01]  /*c530*/  @!P1 STS [R12+0x28820], R21 ;  /* 0x028820150c009388 */ /* 0x0013e20000000800 */
[-C--:B------:R-:W-:Y:S01]  /*c540*/  FMUL.FTZ R145, R145, R10.reuse ;  /* 0x0000000a91917220 */ /* 0x080fe20000410000 */
[-C--:B------:R-:W-:Y:S01]  /*c550*/  FMUL.FTZ R148, R148, R10.reuse ;  /* 0x0000000a94947220 */ /* 0x080fe20000410000 */
[----:B------:R-:W-:Y:S01]  /*c560*/  FMUL.FTZ R149, R149, R10 ;  /* 0x0000000a95957220 */ /* 0x000fe20000410000 */
[----:B------:R-:W-:Y:S01]  /*c570*/  F2FP.BF16.F32.PACK_AB R152, R178, R181 ;  /* 0x000000b5b298723e */ /* 0x000fe200000010ff */
[----:B------:R-:W-:Y:S01]  /*c580*/  FMUL.FTZ R26, R26, R21 ;  /* 0x000000151a1a7220 */ /* 0x000fe20000410000 */
[----:B------:R-:W-:Y:S01]  /*c590*/  F2FP.BF16.F32.PACK_AB R154, R176, R177 ;  /* 0x000000b1b09a723e */ /* 0x000fe200000010ff */
[----:B------:R0:W4:Y:S01]  /*c5a0*/  MUFU.EX2 R155, R164 ;  /* 0x000000a4009b7308 */ /* 0x0001220000000800 */
[----:B--2---:R-:W-:Y:S01]  /*c5b0*/  FADD.FTZ R20, R170, R157 ;  /* 0x0000009daa147221 */ /* 0x004fe20000010000 */
[----:B------:R-:W-:Y:S01]  /*c5c0*/  F2FP.BF16.F32.PACK_AB R156, R175, R180 ;  /* 0x000000b4af9c723e */ /* 0x000fe200000010ff */
[----:B-1----:R-:W-:Y:S01]  /*c5d0*/  FFMA.FTZ R12, R21, R5, R14 ;  /* 0x00000005150c7223 */ /* 0x002fe2000001000e */
[----:B------:R-:W-:Y:S01]  /*c5e0*/  F2FP.BF16.F32.PACK_AB R158, R174, R169 ;  /* 0x000000a9ae9e723e */ /* 0x000fe200000010ff */
[----:B------:R-:W-:Y:S01]  /*c5f0*/  FADD.FTZ R4, R173, R20 ;  /* 0x00000014ad047221 */ /* 0x000fe20000010000 */
[----:B------:R-:W-:Y:S01]  /*c600*/  F2FP.BF16.F32.PACK_AB R160, R182, R171 ;  /* 0x000000abb6a0723e */ /* 0x000fe200000010ff */
[----:B------:R-:W-:Y:S01]  /*c610*/  FMUL.FTZ R27, R27, R21 ;  /* 0x000000151b1b7220 */ /* 0x000fe20000410000 */
[----:B------:R-:W1:Y:S01]  /*c620*/  MUFU.EX2 R20, R179 ;  /* 0x000000b300147308 */ /* 0x000e620000000800 */
[----:B------:R-:W-:Y:S01]  /*c630*/  FADD.FTZ R157, R165, R4 ;  /* 0x00000004a59d7221 */ /* 0x000fe20000010000 */
[----:B---3--:R-:W-:Y:S01]  /*c640*/  FADD.FTZ R12, R161, R12 ;  /* 0x0000000ca10c7221 */ /* 0x008fe20000010000 */
[----:B0-----:R-:W-:Y:S01]  /*c650*/  F2FP.BF16.F32.PACK_AB R164, R168, R165 ;  /* 0x000000a5a8a4723e */ /* 0x001fe200000010ff */
[-C--:B------:R-:W-:Y:S01]  /*c660*/  FMUL.FTZ R30, R30, R21.reuse ;  /* 0x000000151e1e7220 */ /* 0x080fe20000410000 */
[----:B------:R-:W-:Y:S01]  /*c670*/  FADD.FTZ R159, R168, R157 ;  /* 0x0000009da89f7221 */ /* 0x000fe20000010000 */
[----:B------:R-:W-:Y:S01]  /*c680*/  F2FP.BF16.F32.PACK_AB R162, R173, R170 ;  /* 0x000000aaada2723e */ /* 0x000fe200000010ff */
[-C--:B------:R-:W-:Y:S01]  /*c690*/  FMUL.FTZ R31, R31, R21.reuse ;  /* 0x000000151f1f7220 */ /* 0x080fe20000410000 */
[----:B------:R0:W2:Y:S01]  /*c6a0*/  MUFU.EX2 R157, R153 ;  /* 0x00000099009d7308 */ /* 0x0000a20000000800 */
[----:B------:R-:W-:Y:S01]  /*c6b0*/  FADD.FTZ R4, R172, R159 ;  /* 0x0000009fac047221 */ /* 0x000fe20000010000 */
[----:B----4-:R-:W-:Y:S01]  /*c6c0*/  FADD.FTZ R5, R155, R12 ;  /* 0x0000000c9b057221 */ /* 0x010fe20000010000 */
[-C--:B------:R-:W-:Y:S01]  /*c6d0*/  FMUL.FTZ R34, R34, R21.reuse ;  /* 0x0000001522227220 */ /* 0x080fe20000410000 */
[-C--:B------:R-:W-:Y:S01]  /*c6e0*/  FMUL.FTZ R35, R35, R21.reuse ;  /* 0x0000001523237220 */ /* 0x080fe20000410000 */
[-C--:B------:R-:W-:Y:S01]  /*c6f0*/  FMUL.FTZ R38, R38, R21.reuse ;  /* 0x0000001526267220 */ /* 0x080fe20000410000 */
[-C--:B------:R-:W-:Y:S01]  /*c700*/  FMUL.FTZ R39, R39, R21.reuse ;  /* 0x0000001527277220 */ /* 0x080fe20000410000 */
[-C--:B------:R-:W-:Y:S01]  /*c710*/  FMUL.FTZ R42, R42, R21.reuse ;  /* 0x000000152a2a7220 */ /* 0x080fe20000410000 */
[----:B------:R-:W3:Y:S01]  /*c720*/  MUFU.EX2 R194, R194 ;  /* 0x000000c200c27308 */ /* 0x000ee20000000800 */
[C---:B-1----:R-:W-:Y:S01]  /*c730*/  FADD.FTZ R12, R20.reuse, R5 ;  /* 0x00000005140c7221 */ /* 0x042fe20000010000 */
[----:B0-----:R-:W-:Y:S01]  /*c740*/  F2FP.BF16.F32.PACK_AB R153, R161, R14 ;  /* 0x0000000ea199723e */ /* 0x001fe200000010ff */
[----:B------:R-:W-:Y:S01]  /*c750*/  FMUL.FTZ R43, R43, R21 ;  /* 0x000000152b2b7220 */ /* 0x000fe20000410000 */
[----:B------:R-:W-:Y:S01]  /*c760*/  F2FP.BF16.F32.PACK_AB R155, R20, R155 ;  /* 0x0000009b149b723e */ /* 0x000fe200000010ff */
[----:B------:R-:W-:Y:S01]  /*c770*/  BAR.SYNC.DEFER_BLOCKING 0xf, 0x100 ;  /* 0x03c4000000007b1d */ /* 0x000fe20000010000 */
[-C--:B------:R-:W-:Y:S01]  /*c780*/  FMUL.FTZ R46, R46, R21.reuse ;  /* 0x000000152e2e7220 */ /* 0x080fe20000410000 */
[-C--:B------:R-:W-:Y:S01]  /*c790*/  FMUL.FTZ R47, R47, R21.reuse ;  /* 0x000000152f2f7220 */ /* 0x080fe20000410000 */
[-C--:B------:R-:W-:Y:S01]  /*c7a0*/  FMUL.FTZ R50, R50, R21.reuse ;  /* 0x0000001532327220 */ /* 0x080fe20000410000 */
[----:B--2---:R-:W-:Y:S01]  /*c7b0*/  FADD.FTZ R5, R157, R12 ;  /* 0x0000000c9d057221 */ /* 0x004fe20000010000 */
[-C--:B------:R-:W-:Y:S01]  /*c7c0*/  FMUL.FTZ R51, R51, R21.reuse ;  /* 0x0000001533337220 */ /* 0x080fe20000410000 */
[----:B------:R-:W0:Y:S01]  /*c7d0*/  MUFU.EX2 R159, R195 ;  /* 0x000000c3009f7308 */ /* 0x000e220000000800 */
[-C--:B------:R-:W-:Y:S01]  /*c7e0*/  FMUL.FTZ R54, R54, R21.reuse ;  /* 0x0000001536367220 */ /* 0x080fe20000410000 */
[-C--:B------:R-:W-:Y:S01]  /*c7f0*/  FMUL.FTZ R55, R55, R21.reuse ;  /* 0x0000001537377220 */ /* 0x080fe20000410000 */
[-C--:B------:R-:W-:Y:S01]  /*c800*/  FMUL.FTZ R58, R58, R21.reuse ;  /* 0x000000153a3a7220 */ /* 0x080fe20000410000 */
[-C--:B------:R-:W-:Y:S01]  /*c810*/  FMUL.FTZ R59, R59, R21.reuse ;  /* 0x000000153b3b7220 */ /* 0x080fe20000410000 */
[----:B------:R-:W-:Y:S01]  /*c820*/  FMUL.FTZ R62, R62, R21 ;  /* 0x000000153e3e7220 */ /* 0x000fe20000410000 */
[C---:B---3--:R-:W-:Y:S01]  /*c830*/  FADD.FTZ R12, R194.reuse, R5 ;  /* 0x00000005c20c7221 */ /* 0x048fe20000010000 */
        /* <DEDUP_REMOVED lines=15> */
[-C--:B------:R-:W-:Y:S01]  /*c930*/  FMUL.FTZ R83, R83, R21.reuse ;  /* 0x0000001553537220 */ /* 0x080fe20000410000 */
[----:B------:R-:W-:Y:S01]  /*c940*/  FMUL.FTZ R86, R86, R21 ;  /* 0x0000001556567220 */ /* 0x000fe20000410000 */
[----:B------:R-:W3:Y:S01]  /*c950*/  MUFU.EX2 R198, R198 ;  /* 0x000000c600c67308 */ /* 0x000ee20000000800 */
        /* <DEDUP_REMOVED lines=34> */
[-C--:B------:R-:W-:Y:S01]  /*cb80*/  FMUL.FTZ R130, R130, R21.reuse ;  /* 0x0000001582827220 */ /* 0x080fe20000410000 */
[-C--:B------:R-:W-:Y:S01]  /*cb90*/  FMUL.FTZ R131, R131, R21.reuse ;  /* 0x0000001583837220 */ /* 0x080fe20000410000 */
[-C--:B------:R-:W-:Y:S01]  /*cba0*/  FMUL.FTZ R134, R134, R21.reuse ;  /* 0x0000001586867220 */ /* 0x080fe20000410000 */
[-C--:B------:R-:W-:Y:S01]  /*cbb0*/  FMUL.FTZ R135, R135, R21.reuse ;  /* 0x0000001587877220 */ /* 0x080fe20000410000 */
[----:B------:R0:W-:Y:S01]  /*cbc0*/  STSM.16.M88.4 [R22], R160 ;  /* 0x000000a016007844 */ /* 0x0001e20000000200 */
        /* <DEDUP_REMOVED lines=12> */
[----:B------:R-:W-:-:S04]  /*cc90*/  FMUL.FTZ R151, R151, R21 ;  /* 0x0000001597977220 */ /* 0x000fc80000410000 */
[----:B------:R-:W1:Y:S01]  /*cca0*/  MUFU.EX2 R12, R193 ;  /* 0x000000c1000c7308 */ /* 0x000e620000000800 */
[----:B--2---:R-:W-:Y:S01]  /*ccb0*/  FADD.FTZ R5, R167, R10 ;  /* 0x0000000aa7057221 */ /* 0x004fe20000010000 */
[C---:B---3--:R-:W-:Y:S01]  /*ccc0*/  F2FP.BF16.F32.PACK_AB R166, R183.reuse, R172 ;  /* 0x000000acb7a6723e */ /* 0x048fe200000010ff */
[----:B------:R-:W-:Y:S01]  /*ccd0*/  FADD.FTZ R4, R183, R4 ;  /* 0x00000004b7047221 */ /* 0x000fe20000010000 */
[C---:B-1----:R-:W-:Y:S01]  /*cce0*/  F2FP.BF16.F32.PACK_AB R167, R12.reuse, R167 ;  /* 0x000000a70ca7723e */ /* 0x042fe200000010ff */
[----:B------:R-:W-:-:S04]  /*ccf0*/  FADD.FTZ R5, R12, R5 ;  /* 0x000000050c057221 */ /* 0x000fc80000010000 */
[----:B------:R0:W-:Y:S01]  /*cd00*/  STSM.16.M88.4 [R23], R164 ;  /* 0x000000a417007844 */ /* 0x0001e20000000200 */
[----:B------:R-:W-:Y:S05]  /*cd10*/  @!P4 BRA `(.L_x_4437) ;  /* 0x000000000004c947 */ /* 0x000fea0003800000 */
[----:B------:R-:W-:Y:S01]  /*cd20*/  BPT.TRAP 0x1 ;  /* 0x000000040000795c */ /* 0x000fe20000300000 */
.L_x_4437:
[----:B------:R1:W2:Y:S01]  /*cd30*/  SYNCS.PHASECHK.TRANS64.TRYWAIT P0, [UR26+0x28c50], R8 ;  /* 0x028c5008ff0075a7 */ /* 0x0002a2000800015a */
[----:B------:R-:W-:Y:S05]  /*cd40*/  @!P4 BRA `(.L_x_4438) ;  /* 0x000000000004c947 */ /* 0x000fea0003800000 */
[----:B------:R-:W-:Y:S01]  /*cd50*/  BPT.TRAP 0x1 ;  /* 0x000000040000795c */ /* 0x000fe20000300000 */
.L_x_4438:
[----:B--2---:R-:W-:Y:S05]  /*cd60*/  @P0 BRA `(.L_x_4439) ;  /* 0x0000000000080947 */ /* 0x004fea0003800000 */
[----:B------:R-:W2:Y:S02]  /*cd70*/  SYNCS.PHASECHK.TRANS64.TRYWAIT P0, [UR26+0x28c50], R8 ;  /* 0x028c5008ff0075a7 */ /* 0x000ea4000800015a */
[----:B--2---:R-:W-:Y:S05]  /*cd80*/  @!P0 BRA `(.L_x_4440) ;  /* 0x0000008c00788947 */ /* 0x004fea0003800000 */
.L_x_4439:
[----:B------:R-:W-:Y:S01]  /*cd90*/  ULEA UR11, UR37, UR45, 0xc ;  /* 0x0000002d250b7291 */ /* 0x000fe2000f8e603f */
[----:B------:R-:W-:Y:S01]  /*cda0*/  WARPGROUP.ARRIVE ;  /* 0x00000000000079c5 */ /* 0x000fe20000000000 */
[----:B------:R-:W-:Y:S01]  /*cdb0*/  UMOV UR7, 0x40000040 ;  /* 0x4000004000077882 */ /* 0x000fe20000000000 */
[----:B------:R-:W-:Y:S01]  /*cdc0*/  ISETP.LT.AND P0, PT, R186, UR50, PT ;  /* 0x00000032ba007c0c */ /* 0x000fe2000bf01270 */
[----:B--2---:R-:W-:Y:S01]  /*cdd0*/  @!P5 VIADD R15, R15, 0x28c60 ;  /* 0x00028c600f0fd836 */ /* 0x004fe20000000000 */
        /* <DEDUP_REMOVED lines=36> */
.L_x_4424:
[----:B------:R-:W5:Y:S01]  /*d020*/  SHFL.BFLY PT, R3, R4, 0x2, 0x1f ;  /* 0x0c401f0004037f89 */ /* 0x000f6200000e0000 */
[----:B------:R-:W-:Y:S01]  /*d030*/  IADD3 R11, -R18, RZ, RZ ;  /* 0x000000ff120b7210 */ /* 0x000fe20007ffe1ff */
[----:B------:R-:W-:Y:S02]  /*d040*/  IMAD.MOV.U32 R10, RZ, RZ, RZ ;  /* 0x000000ffff0a7224 */ /* 0x000fe400078e00ff */
[----:B-1----:R-:W1:Y:S01]  /*d050*/  SHFL.BFLY PT, R8, R5, 0x2, 0x1f ;  /* 0x0c401f0005087f89 */ /* 0x002e6200000e0000 */
[----:B------:R-:W-:Y:S08]  /*d060*/  BAR.ARV 0x8, 0xa0 ;  /* 0x0202800000007b1d */ /* 0x000ff00000002000 */
[----:B------:R-:W-:Y:S01]  /*d070*/  BAR.SYNC.DEFER_BLOCKING 0xf, 0x100 ;  /* 0x03c4000000007b1d */ /* 0x000fe20000010000 */
[----:B------:R-:W-:Y:S01]  /*d080*/  ISETP.NE.AND P0, PT, R16, R11, PT ;  /* 0x0000000b1000720c */ /* 0x000fe20003f05270 */
[----:B----4-:R-:W-:-:S02]  /*d090*/  IMAD.U32 R15, RZ, RZ, UR10 ;  /* 0x0000000aff0f7e24 */ /* 0x010fc4000f8e00ff */
[----:B------:R-:W-:Y:S02]  /*d0a0*/  VIADD R187, R187, 0x1 ;  /* 0x00000001bbbb7836 */ /* 0x000fe40000000000 */
[----:B-----5:R-:W-:Y:S01]  /*d0b0*/  FADD.FTZ R3, R3, R4 ;  /* 0x0000000403037221 */ /* 0x020fe20000010000 */
[----:B------:R-:W-:Y:S02]  /*d0c0*/  IMAD.MOV.U32 R4, RZ, RZ, RZ ;  /* 0x000000ffff047224 */ /* 0x000fe400078e00ff */
[----:B-1----:R-:W-:Y:S02]  /*d0d0*/  FADD.FTZ R8, R8, R5 ;  /* 0x0000000508087221 */ /* 0x002fe40000010000 */
[----:B------:R-:W1:Y:S01]  /*d0e0*/  SHFL.BFLY PT, R0, R3, 0x1, 0x1f ;  /* 0x0c201f0003007f89 */ /* 0x000e6200000e0000 */
[----:B------:R-:W-:-:S03]  /*d0f0*/  IMAD.U32 R5, RZ, RZ, UR10 ;  /* 0x0000000aff057e24 */ /* 0x000fc6000f8e00ff */
[----:B------:R-:W4:Y:S01]  /*d100*/  SHFL.BFLY PT, R9, R8, 0x1, 0x1f ;  /* 0x0c201f0008097f89 */ /* 0x000f2200000e0000 */
[----:B-1----:R-:W-:Y:S01]  /*d110*/  FADD.FTZ R12, R3, R0 ;  /* 0x00000000030c7221 */ /* 0x002fe20000010000 */
[----:B------:R-:W-:Y:S01]  /*d120*/  IMAD.U32 R0, RZ, RZ, UR37 ;  /* 0x00000025ff007e24 */ /* 0x000fe2000f8e00ff */
[----:B------:R-:W-:Y:S01]  /*d130*/  UIADD3 UR37, UR37, 0x1, URZ ;  /* 0x0000000125257890 */ /* 0x000fe2000fffe03f */
[----:B------:R-:W-:Y:S02]  /*d140*/  IMAD.MOV.U32 R3, RZ, RZ, -0x800000 ;  /* 0xff800000ff037424 */ /* 0x000fe400078e00ff */
[----:B----4-:R-:W-:Y:S01]  /*d150*/  FADD.FTZ R13, R8, R9 ;  /* 0x00000009080d7221 */ /* 0x010fe20000010000 */
[----:B------:R-:W-:Y:S01]  /*d160*/  FSETP.NE.FTZ.AND P1, PT, R12, RZ, PT ;  /* 0x000000ff0c00720b */ /* 0x000fe20003f35000 */
[----:B------:R-:W-:Y:S01]  /*d170*/  @!P0 IMAD R0, R0, 0x40, R17 ;  /* 0x0000004000008824 */ /* 0x000fe200078e0211 */
[----:B------:R-:W-:Y:S02]  /*d180*/  UISETP.NE.AND UP0, UPT, UR37, 0x2, UPT ;  /* 0x000000022500788c */ /* 0x000fe4000bf05270 */
[----:B------:R-:W-:-:S02]  /*d190*/  FSETP.NE.FTZ.AND P2, PT, R13, RZ, PT ;  /* 0x000000ff0d00720b */ /* 0x000fc40003f55000 */
[----:B------:R-:W-:Y:S01]  /*d1a0*/  @!P0 LEA R11, R0, UR38, 0x2 ;  /* 0x00000026000b8c11 */ /* 0x000fe2000f8e10ff */
[----:B------:R-:W-:Y:S01]  /*d1b0*/  USEL UR4, URZ, 0x1, UP0 ;  /* 0x000000013f047887 */ /* 0x000fe20008000000 */
[----:B------:R-:W-:Y:S01]  /*d1c0*/  MOV R0, 0xff800000 ;  /* 0xff80000000007802 */ /* 0x000fe20000000f00 */
[----:B------:R-:W-:-:S04]  /*d1d0*/  USEL UR37, UR37, URZ, UP0 ;  /* 0x0000003f25257287 */ /* 0x000fc80008000000 */
[----:B------:R-:W1:Y:S01]  /*d1e0*/  @P1 MUFU.RCP R10, R12 ;  /* 0x0000000c000a1308 */ /* 0x000e620000001000 */
[----:B------:R-:W-:Y:S01]  /*d1f0*/  @P1 FMUL.FTZ R5, R5, 0.69314718246459960938 ;  /* 0x3f31721805051820 */ /* 0x000fe20000410000 */
[----:B------:R-:W-:Y:S02]  /*d200*/  LOP3.LUT R2, R2, UR4, RZ, 0x3c, !PT ;  /* 0x0000000402027c12 */ /* 0x000fe4000f8e3cff */
[----:B------:R-:W-:-:S04]  /*d210*/  @P2 FMUL.FTZ R15, R15, 0.69314718246459960938 ;  /* 0x3f3172180f0f2820 */ /* 0x000fc80000410000 */
[----:B------:R-:W4:Y:S08]  /*d220*/  @P2 MUFU.RCP R4, R13 ;  /* 0x0000000d00042308 */ /* 0x000f300000001000 */
[----:B------:R-:W5:Y:S01]  /*d230*/  @P1 MUFU.LG2 R9, R12 ;  /* 0x0000000c00091308 */ /* 0x000f620000000c00 */
[----:B-1----:R-:W-:Y:S01]  /*d240*/  @!P0 STS [R11+0x28800], R10 ;  /* 0x0288000a0b008388 */ /* 0x002fe20000000800 */
[-C--:B------:R-:W-:Y:S01]  /*d250*/  FMUL.FTZ R169, R24, R10.reuse ;  /* 0x0000000a18a97220 */ /* 0x080fe20000410000 */
[-C--:B0--3--:R-:W-:Y:S01]  /*d260*/  FMUL.FTZ R165, R25, R10.reuse ;  /* 0x0000000a19a57220 */ /* 0x089fe20000410000 */
[-C--:B------:R-:W-:Y:S01]  /*d270*/  FMUL.FTZ R167, R28, R10.reuse ;  /* 0x0000000a1ca77220 */ /* 0x080fe20000410000 */
[-C--:B------:R-:W-:Y:S01]  /*d280*/  FMUL.FTZ R8, R29, R10.reuse ;  /* 0x0000000a1d087220 */ /* 0x080fe20000410000 */
[-C--:B------:R-:W-:Y:S01]  /*d290*/  FMUL.FTZ R159, R32, R10.reuse ;  /* 0x0000000a209f7220 */ /* 0x080fe20000410000 */
[-C--:B------:R-:W-:Y:S01]  /*d2a0*/  FMUL.FTZ R33, R33, R10.reuse ;  /* 0x0000000a21217220 */ /* 0x080fe20000410000 */
[-C--:B------:R-:W-:Y:S01]  /*d2b0*/  FMUL.FTZ R36, R36, R10.reuse ;  /* 0x0000000a24247220 */ /* 0x080fe20000410000 */
[----:B----4-:R0:W-:Y:S01]  /*d2c0*/  @!P0 STS [R11+0x28820], R4 ;  /* 0x028820040b008388 */ /* 0x0101e20000000800 */
        /* <DEDUP_REMOVED lines=9> */
[----:B0-----:R-:W0:Y:S01]  /*d360*/  @P2 MUFU.LG2 R11, R13 ;  /* 0x0000000d000b2308 */ /* 0x001e220000000c00 */
        /* <DEDUP_REMOVED lines=48> */
[----:B-----5:R-:W-:Y:S01]  /*d670*/  @P1 FMUL.FTZ R10, R9, 0.69314718246459960938 ;  /* 0x3f317218090a1820 */ /* 0x020fe20000410000 */
[----:B0-----:R-:W-:Y:S01]  /*d680*/  @P2 FMUL.FTZ R12, R11, 0.69314718246459960938 ;  /* 0x3f3172180b0c2820 */ /* 0x001fe20000410000 */
        /* <DEDUP_REMOVED lines=68> */
.L_x_4357:
[----:B------:R-:W0:Y:S08]  /*dad0*/  S2UR UR4, SR_CgaCtaId ;  /* 0x00000000000479c3 */ /* 0x000e300000008800 */
[----:B------:R-:W-:Y:S06]  /*dae0*/  BAR.SYNC.DEFER_BLOCKING 0x5, 0x120 ;  /* 0x0144800000007b1d */ /* 0x000fec0000010000 */
[----:B------:R-:W-:Y:S01]  /*daf0*/  UMOV UR38, 0x400 ;  /* 0x0000040000267882 */ /* 0x000fe20000000000 */
[----:B------:R-:W-:Y:S01]  /*db00*/  BSSY B0, `(.L_x_4442) ;  /* 0x0000290000007945 */ /* 0x000fe20003800000 */
[----:B0-----:R-:W-:-:S09]  /*db10*/  ULEA UR38, UR4, UR38, 0x18 ;  /* 0x0000002604267291 */ /* 0x001fd2000f8ec03f */
[----:B------:R-:W0:Y:S02]  /*db20*/  LDS.128 R4, [UR38+0x28cd0] ;  /* 0x028cd026ff047984 */ /* 0x000e240008000c00 */
[----:B0-----:R-:W-:Y:S02]  /*db30*/  R2UR UR47, R5 ;  /* 0x00000000052f72ca */ /* 0x001fe400000e0000 */
[----:B------:R-:W-:Y:S02]  /*db40*/  R2UR UR6, R6 ;  /* 0x00000000060672ca */ /* 0x000fe400000e0000 */
[----:B------:R-:W-:Y:S01]  /*db50*/  R2UR UR5, R7 ;  /* 0x00000000070572ca */ /* 0x000fe200000e0000 */
[----:B------:R-:W-:Y:S06]  /*db60*/  BAR.ARV 0x4, 0x120 ;  /* 0x0104800000007b1d */ /* 0x000fec0000002000 */
[----:B------:R-:W-:Y:S08]  /*db70*/  @P0 BRA `(.L_x_4443) ;  /* 0x0000001c00580947 */ /* 0x000ff00003800000 */
[----:B------:R-:W0:Y:S08]  /*db80*/  S2UR UR4, SR_SWINHI ;  /* 0x00000000000479c3 */ /* 0x000e300000002f00 */
[----:B------:R-:W-:Y:S01]  /*db90*/  BAR.SYNC.DEFER_BLOCKING 0x1, 0x100 ;  /* 0x0044000000007b1d */ /* 0x000fe20000010000 */
[----:B------:R-:W-:Y:S02]  /*dba0*/  F2FP.BF16.F32.PACK_AB R40, R41, R40 ;  /* 0x000000282928723e */ /* 0x000fe400000010ff */
[----:B------:R-:W-:-:S02]  /*dbb0*/  F2FP.BF16.F32.PACK_AB R41, R43, R42 ;  /* 0x0000002a2b29723e */ /* 0x000fc400000010ff */
[----:B------:R-:W-:Y:S01]  /*dbc0*/  F2FP.BF16.F32.PACK_AB R48, R49, R48 ;  /* 0x000000303130723e */ /* 0x000fe200000010ff */
[----:B------:R-:W-:Y:S01]  /*dbd0*/  ULDC.64 UR10, c[0x0][0xbe0] ;  /* 0x0002f800000a7ab9 */ /* 0x000fe20000000a00 */
[----:B------:R-:W-:Y:S01]  /*dbe0*/  F2FP.BF16.F32.PACK_AB R42, R45, R44 ;  /* 0x0000002c2d2a723e */ /* 0x000fe200000010ff */
[----:B------:R-:W-:Y:S01]  /*dbf0*/  UISETP.NE.U32.AND UP1, UPT, UR10, URZ, UPT ;  /* 0x0000003f0a00728c */ /* 0x000fe2000bf25070 */
[----:B------:R-:W-:Y:S02]  /*dc00*/  F2FP.BF16.F32.PACK_AB R43, R47, R46 ;  /* 0x0000002e2f2b723e */ /* 0x000fe400000010ff */
[----:B------:R-:W-:Y:S01]  /*dc10*/  F2FP.BF16.F32.PACK_AB R49, R51, R50 ;  /* 0x000000323331723e */ /* 0x000fe200000010ff */
[----:B------:R-:W-:Y:S01]  /*dc20*/  UISETP.NE.AND.EX UP1, UPT, UR11, URZ, UPT, UP1 ;  /* 0x0000003f0b00728c */ /* 0x000fe2000bf25310 */
[----:B------:R-:W-:Y:S02]  /*dc30*/  F2FP.BF16.F32.PACK_AB R56, R57, R56 ;  /* 0x000000383938723e */ /* 0x000fe400000010ff */
[----:B------:R-:W-:Y:S01]  /*dc40*/  F2FP.BF16.F32.PACK_AB R50, R53, R52 ;  /* 0x000000343532723e */ /* 0x000fe200000010ff */
[----:B------:R-:W-:Y:S01]  /*dc50*/  ULDC.64 UR10, c[0x0][0xbd8] ;  /* 0x0002f600000a7ab9 */ /* 0x000fe20000000a00 */
[----:B------:R-:W-:Y:S01]  /*dc60*/  F2FP.BF16.F32.PACK_AB R51, R55, R54 ;  /* 0x000000363733723e */ /* 0x000fe200000010ff */
[----:B------:R-:W-:Y:S01]  /*dc70*/  UIMAD.WIDE UR10, UR43, 0x4, UR10 ;  /* 0x000000042b0a78a5 */ /* 0x000fe2000f8e020a */
[----:B------:R-:W-:-:S02]  /*dc80*/  F2FP.BF16.F32.PACK_AB R57, R59, R58 ;  /* 0x0000003a3b39723e */ /* 0x000fc400000010ff */
[----:B------:R-:W-:Y:S01]  /*dc90*/  F2FP.BF16.F32.PACK_AB R64, R65, R64 ;  /* 0x000000404140723e */ /* 0x000fe200000010ff */
[----:B------:R-:W-:Y:S01]  /*dca0*/  UMOV UR8, UR38 ;  /* 0x0000002600087c82 */ /* 0x000fe20008000000 */
[----:B0-----:R-:W-:Y:S01]  /*dcb0*/  UMOV UR9, UR4 ;  /* 0x0000000400097c82 */ /* 0x001fe20008000000 */
[----:B------:R-:W-:Y:S01]  /*dcc0*/  F2FP.BF16.F32.PACK_AB R58, R61, R60 ;  /* 0x0000003c3d3a723e */ /* 0x000fe200000010ff */
[----:B------:R-:W-:Y:S01]  /*dcd0*/  IMAD.U32 R134, RZ, RZ, UR8 ;  /* 0x00000008ff867e24 */ /* 0x000fe2000f8e00ff */
[----:B------:R-:W-:Y:S01]  /*dce0*/  F2FP.BF16.F32.PACK_AB R59, R63, R62 ;  /* 0x0000003e3f3b723e */ /* 0x000fe200000010ff */
[----:B------:R-:W-:Y:S01]  /*dcf0*/  IMAD.U32 R135, RZ, RZ, UR9 ;  /* 0x00000009ff877e24 */ /* 0x000fe2000f8e00ff */
[----:B------:R-:W-:Y:S01]  /*dd00*/  F2FP.BF16.F32.PACK_AB R65, R67, R66 ;  /* 0x000000424341723e */ /* 0x000fe200000010ff */
[----:B------:R-:W-:Y:S01]  /*dd10*/  ULDC.64 UR8, c[0x0][0xbd8] ;  /* 0x0002f60000087ab9 */ /* 0x000fe20000000a00 */
[----:B------:R-:W-:Y:S01]  /*dd20*/  F2FP.BF16.F32.PACK_AB R72, R73, R72 ;  /* 0x000000484948723e */ /* 0x000fe200000010ff */
[----:B------:R-:W-:Y:S01]  /*dd30*/  IMAD.WIDE R4, R191, 0x2, R134 ;  /* 0x00000002bf047825 */ /* 0x000fe200078e0286 */
[----:B------:R-:W-:Y:S01]  /*dd40*/  F2FP.BF16.F32.PACK_AB R66, R69, R68 ;  /* 0x000000444542723e */ /* 0x000fe200000010ff */
[----:B------:R-:W-:Y:S01]  /*dd50*/  UISETP.NE.U32.AND UP0, UPT, UR8, URZ, UPT ;  /* 0x0000003f0800728c */ /* 0x000fe2000bf05070 */
[----:B------:R-:W-:-:S02]  /*dd60*/  F2FP.BF16.F32.PACK_AB R67, R71, R70 ;  /* 0x000000464743723e */ /* 0x000fc400000010ff */
[C---:B------:R-:W-:Y:S01]  /*dd70*/  IADD3 R173, P1, R4.reuse, 0x20, RZ ;  /* 0x0000002004ad7810 */ /* 0x040fe20007f3e0ff */
[----:B------:R-:W-:Y:S01]  /*dd80*/  UISETP.NE.AND.EX UP0, UPT, UR9, URZ, UPT, UP0 ;  /* 0x0000003f0900728c */ /* 0x000fe2000bf05300 */
[C---:B------:R-:W-:Y:S02]  /*dd90*/  LOP3.LUT R7, R4.reuse, 0x380, RZ, 0xc0, !PT ;  /* 0x0000038004077812 */ /* 0x040fe400078ec0ff */
[-C--:B------:R-:W-:Y:S01]  /*dda0*/  IADD3.X R11, RZ, R5.reuse, RZ, P1, !PT ;  /* 0x00000005ff0b7210 */ /* 0x080fe20000ffe4ff */
[----:B------:R-:W-:Y:S01]  /*ddb0*/  @UP1 ULDC.64 UR8, c[0x0][0xbe0] ;  /* 0x0002f80000081ab9 */ /* 0x000fe20000000a00 */
[C---:B------:R-:W-:Y:S01]  /*ddc0*/  IADD3 R12, P0, R4.reuse, 0x40, RZ ;  /* 0x00000040040c7810 */ /* 0x040fe20007f1e0ff */
[----:B------:R-:W-:Y:S01]  /*ddd0*/  @UP1 UIMAD.WIDE UR8, UR43, 0x4, UR8 ;  /* 0x000000042b0818a5 */ /* 0x000fe2000f8e0208 */
        /* <DEDUP_REMOVED lines=14> */
[C---:B------:R-:W-:Y:S02]  /*dec0*/  IADD3 R193, P0, R4.reuse, 0x4020, RZ ;  /* 0x0000402004c17810 */ /* 0x040fe40007f1e0ff */
        /* <DEDUP_REMOVED lines=10> */
[----:B------:R-:W-:Y:S01]  /*df70*/  LOP3.LUT R4, R7, R4, RZ, 0x3c, !PT ;  /* 0x0000000407047212 */ /* 0x000fe200078e3cff */
[--C-:B------:R-:W-:Y:S01]  /*df80*/  IMAD.X R119, RZ, RZ, R5.reuse, P2 ;  /* 0x000000ffff777224 */ /* 0x100fe200010e0605 */
[----:B------:R-:W-:Y:S01]  /*df90*/  LOP3.LUT R7, R12, 0x380, RZ, 0xc0, !PT ;  /* 0x000003800c077812 */ /* 0x000fe200078ec0ff */
[----:B------:R-:W-:Y:S01]  /*dfa0*/  IMAD.X R9, RZ, RZ, R5, P1 ;  /* 0x000000ffff097224 */ /* 0x000fe200008e0605 */
[----:B------:R-:W-:Y:S02]  /*dfb0*/  LOP3.LUT R6, R173, 0x380, RZ, 0xc0, !PT ;  /* 0x00000380ad067812 */ /* 0x000fe400078ec0ff */
[----:B------:R-:W-:Y:S02]  /*dfc0*/  SHF.R.U64 R7, R7, 0x3, RZ ;  /* 0x0000000307077819 */ /* 0x000fe400000012ff */
[----:B------:R-:W-:Y:S02]  /*dfd0*/  SHF.R.U64 R6, R6, 0x3, RZ ;  /* 0x0000000306067819 */ /* 0x000fe400000012ff */
[----:B------:R-:W-:-:S02]  /*dfe0*/  LOP3.LUT R12, R7, R12, RZ, 0x3c, !PT ;  /* 0x0000000c070c7212 */ /* 0x000fc400078e3cff */
[----:B------:R-:W-:Y:S02]  /*dff0*/  LOP3.LUT R7, R28, 0x380, RZ, 0xc0, !PT ;  /* 0x000003801c077812 */ /* 0x000fe400078ec0ff */
[----:B------:R-:W-:Y:S02]  /*e000*/  LOP3.LUT R10, R6, R173, RZ, 0x3c, !PT ;  /* 0x000000ad060a7212 */ /* 0x000fe400078e3cff */
        /* <DEDUP_REMOVED lines=10> */
[-C--:B------:R-:W-:Y:S02]  /*e0b0*/  IADD3.X R115, RZ, R5.reuse, RZ, P5, !PT ;  /* 0x00000005ff737210 */ /* 0x080fe40002ffe4ff */
[----:B------:R-:W-:Y:S02]  /*e0c0*/  MOV R173, R4 ;  /* 0x0000000400ad7202 */ /* 0x000fe40000000f00 */
[----:B------:R-:W-:Y:S02]  /*e0d0*/  LOP3.LUT R7, R199, 0x380, RZ, 0xc0, !PT ;  /* 0x00000380c7077812 */ /* 0x000fe400078ec0ff */
[----:B------:R-:W-:Y:S02]  /*e0e0*/  LOP3.LUT R14, R175, 0x380, RZ, 0xc0, !PT ;  /* 0x00000380af0e7812 */ /* 0x000fe400078ec0ff */
[----:B------:R-:W-:Y:S02]  /*e0f0*/  F2FP.BF16.F32.PACK_AB R5, R27, R26 ;  /* 0x0000001a1b05723e */ /* 0x000fe400000010ff */
[----:B------:R-:W-:-:S02]  /*e100*/  LOP3.LUT R20, R177, 0x380, RZ, 0xc0, !PT ;  /* 0x00000380b1147812 */ /* 0x000fc400078ec0ff */
[----:B------:R-:W-:Y:S02]  /*e110*/  LOP3.LUT R98, R6, R193, RZ, 0x3c, !PT ;  /* 0x000000c106627212 */ /* 0x000fe400078e3cff */
[----:B------:R-:W-:Y:S02]  /*e120*/  LOP3.LUT R27, R174, 0x380, RZ, 0xc0, !PT ;  /* 0x00000380ae1b7812 */ /* 0x000fe400078ec0ff */
[----:B------:R-:W-:Y:S02]  /*e130*/  LOP3.LUT R26, R201, 0x380, RZ, 0xc0, !PT ;  /* 0x00000380c91a7812 */ /* 0x000fe400078ec0ff */
[----:B------:R-:W-:Y:S02]  /*e140*/  F2FP.BF16.F32.PACK_AB R6, R8, R167 ;  /* 0x000000a70806723e */ /* 0x000fe400000010ff */
[----:B------:R-:W-:Y:S02]  /*e150*/  SHF.R.U64 R8, R7, 0x3, RZ ;  /* 0x0000000307087819 */ /* 0x000fe400000012ff */
[----:B------:R-:W-:-:S02]  /*e160*/  SHF.R.U64 R14, R14, 0x3, RZ ;  /* 0x000000030e0e7819 */ /* 0x000fc400000012ff */
[----:B------:R-:W-:Y:S02]  /*e170*/  LOP3.LUT R90, R181, 0x380, RZ, 0xc0, !PT ;  /* 0x00000380b55a7812 */ /* 0x000fe400078ec0ff */
[----:B------:R-:W-:Y:S02]  /*e180*/  F2FP.BF16.F32.PACK_AB R4, R165, R169 ;  /* 0x000000a9a504723e */ /* 0x000fe400000010ff */
[----:B------:R-:W-:Y:S02]  /*e190*/  F2FP.BF16.F32.PACK_AB R7, R31, R30 ;  /* 0x0000001e1f07723e */ /* 0x000fe400000010ff */
[----:B------:R-:W-:Y:S02]  /*e1a0*/  SHF.R.U64 R20, R20, 0x3, RZ ;  /* 0x0000000314147819 */ /* 0x000fe400000012ff */
[----:B------:R-:W-:Y:S01]  /*e1b0*/  LOP3.LUT R94, R183, 0x380, RZ, 0xc0, !PT ;  /* 0x00000380b75e7812 */ /* 0x000fe200078ec0ff */
[----:B------:R0:W-:Y:S01]  /*e1c0*/  STSM.16.M88.4 [R173], R4 ;  /* 0x00000004ad007844 */ /* 0x0001e20000000200 */
[----:B------:R-:W-:-:S02]  /*e1d0*/  SHF.R.U64 R27, R27, 0x3, RZ ;  /* 0x000000031b1b7819 */ /* 0x000fc400000012ff */
[----:B------:R-:W-:Y:S02]  /*e1e0*/  LOP3.LUT R106, R195, 0x380, RZ, 0xc0, !PT ;  /* 0x00000380c36a7812 */ /* 0x000fe400078ec0ff */
[----:B------:R-:W-:Y:S02]  /*e1f0*/  SHF.R.U64 R26, R26, 0x3, RZ ;  /* 0x000000031a1a7819 */ /* 0x000fe400000012ff */
[----:B------:R-:W-:Y:S02]  /*e200*/  LOP3.LUT R14, R14, R175, RZ, 0x3c, !PT ;  /* 0x000000af0e0e7212 */ /* 0x000fe400078e3cff */
[----:B------:R-:W-:Y:S02]  /*e210*/  SHF.R.U64 R90, R90, 0x3, RZ ;  /* 0x000000035a5a7819 */ /* 0x000fe400000012ff */
[----:B------:R-:W-:Y:S02]  /*e220*/  LOP3.LUT R114, R8, R199, RZ, 0x3c, !PT ;  /* 0x000000c708727212 */ /* 0x000fe400078e3cff */
[----:B------:R-:W-:-:S02]  /*e230*/  LOP3.LUT R20, R20, R177, RZ, 0x3c, !PT ;  /* 0x000000b114147212 */ /* 0x000fc400078e3cff */
[----:B------:R-:W-:Y:S02]  /*e240*/  SHF.R.U64 R94, R94, 0x3, RZ ;  /* 0x000000035e5e7819 */ /* 0x000fe400000012ff */
[----:B------:R-:W-:Y:S02]  /*e250*/  LOP3.LUT R110, R197, 0x380, RZ, 0xc0, !PT ;  /* 0x00000380c56e7812 */ /* 0x000fe400078ec0ff */
[----:B------:R-:W-:Y:S02]  /*e260*/  LOP3.LUT R8, R27, R174, RZ, 0x3c, !PT ;  /* 0x000000ae1b087212 */ /* 0x000fe400078e3cff */
[----:B------:R-:W-:Y:S02]  /*e270*/  SHF.R.U64 R106, R106, 0x3, RZ ;  /* 0x000000036a6a7819 */ /* 0x000fe400000012ff */
[----:B------:R-:W-:Y:S02]  /*e280*/  LOP3.LUT R118, R26, R201, RZ, 0x3c, !PT ;  /* 0x000000c91a767212 */ /* 0x000fe400078e3cff */
[----:B------:R-:W-:-:S02]  /*e290*/  MOV R27, R10 ;  /* 0x0000000a001b7202 */ /* 0x000fc40000000f00 */
[----:B0-----:R-:W-:Y:S02]  /*e2a0*/  F2FP.BF16.F32.PACK_AB R4, R33, R159 ;  /* 0x0000009f2104723e */ /* 0x001fe400000010ff */
[----:B------:R-:W-:Y:S02]  /*e2b0*/  F2FP.BF16.F32.PACK_AB R5, R35, R34 ;  /* 0x000000222305723e */ /* 0x000fe400000010ff */
[----:B------:R-:W-:Y:S02]  /*e2c0*/  F2FP.BF16.F32.PACK_AB R6, R37, R36 ;  /* 0x000000242506723e */ /* 0x000fe400000010ff */
[----:B------:R-:W-:Y:S02]  /*e2d0*/  F2FP.BF16.F32.PACK_AB R7, R39, R38 ;  /* 0x000000262707723e */ /* 0x000fe400000010ff */
[----:B------:R-:W-:Y:S02]  /*e2e0*/  MOV R26, R12 ;  /* 0x0000000c001a7202 */ /* 0x000fe40000000f00 */
[----:B------:R-:W-:Y:S01]  /*e2f0*/  LOP3.LUT R90, R90, R181, RZ, 0x3c, !PT ;  /* 0x000000b55a5a7212 */ /* 0x000fe200078e3cff */
[----:B------:R0:W-:Y:S01]  /*e300*/  STSM.16.M88.4 [R27], R4 ;  /* 0x000000041b007844 */ /* 0x0001e20000000200 */
[----:B------:R-:W-:-:S02]  /*e310*/  MOV R15, R14 ;  /* 0x0000000e000f7202 */ /* 0x000fc40000000f00 */
[----:B------:R-:W-:Y:S01]  /*e320*/  LOP3.LUT R94, R94, R183, RZ, 0x3c, !PT ;  /* 0x000000b75e5e7212 */ /* 0x000fe200078e3cff */
[----:B------:R-:W-:Y:S01]  /*e330*/  STSM.16.M88.4 [R26], R40 ;  /* 0x000000281a007844 */ /* 0x000fe20000000200 */
[----:B------:R-:W-:Y:S02]  /*e340*/  SHF.R.U64 R110, R110, 0x3, RZ ;  /* 0x000000036e6e7819 */ /* 0x000fe400000012ff */
[----:B------:R-:W-:Y:S01]  /*e350*/  MOV R20, R20 ;  /* 0x0000001400147202 */ /* 0x000fe20000000f00 */
[----:B------:R-:W-:Y:S01]  /*e360*/  STSM.16.M88.4 [R15], R48 ;  /* 0x000000300f007844 */ /* 0x000fe20000000200 */
[----:B------:R-:W-:Y:S02]  /*e370*/  LOP3.LUT R106, R106, R195, RZ, 0x3c, !PT ;  /* 0x000000c36a6a7212 */ /* 0x000fe400078e3cff */
[----:B------:R-:W-:Y:S01]  /*e380*/  MOV R24, R24 ;  /* 0x0000001800187202 */ /* 0x000fe20000000f00 */
[----:B------:R-:W-:Y:S01]  /*e390*/  STSM.16.M88.4 [R20], R56 ;  /* 0x0000003814007844 */ /* 0x000fe20000000200 */
[----:B------:R-:W-:-:S02]  /*e3a0*/  F2FP.BF16.F32.PACK_AB R73, R75, R74 ;  /* 0x0000004a4b49723e */ /* 0x000fc400000010ff */
[----:B------:R-:W-:Y:S01]  /*e3b0*/  F2FP.BF16.F32.PACK_AB R80, R81, R80 ;  /* 0x000000505150723e */ /* 0x000fe200000010ff */
[----:B------:R-:W-:Y:S01]  /*e3c0*/  STSM.16.M88.4 [R24], R64 ;  /* 0x0000004018007844 */ /* 0x000fe20000000200 */
[----:B------:R-:W-:Y:S01]  /*e3d0*/  MOV R28, R28 ;  /* 0x0000001c001c7202 */ /* 0x000fe20000000f00 */
[----:B0-----:R-:W-:Y:S01]  /*e3e0*/  IMAD.U32 R6, RZ, RZ, UR10 ;  /* 0x0000000aff067e24 */ /* 0x001fe2000f8e00ff */
[----:B------:R-:W-:Y:S02]  /*e3f0*/  F2FP.BF16.F32.PACK_AB R74, R77, R76 ;  /* 0x0000004c4d4a723e */ /* 0x000fe400000010ff */
[----:B------:R-:W-:Y:S02]  /*e400*/  F2FP.BF16.F32.PACK_AB R75, R79, R78 ;  /* 0x0000004e4f4b723e */ /* 0x000fe400000010ff */
[----:B------:R-:W-:Y:S02]  /*e410*/  F2FP.BF16.F32.PACK_AB R81, R83, R82 ;  /* 0x000000525351723e */ /* 0x000fe400000010ff */
[----:B------:R-:W-:Y:S01]  /*e420*/  MOV R14, R90 ;  /* 0x0000005a000e7202 */ /* 0x000fe20000000f00 */
[----:B------:R-:W-:Y:S01]  /*e430*/  STSM.16.M88.4 [R28], R72 ;  /* 0x000000481c007844 */ /* 0x000fe20000000200 */
[----:B------:R-:W-:-:S02]  /*e440*/  F2FP.BF16.F32.PACK_AB R82, R85, R84 ;  /* 0x000000545552723e */ /* 0x000fc400000010ff */
[----:B------:R-:W-:Y:S02]  /*e450*/  F2FP.BF16.F32.PACK_AB R83, R87, R86 ;  /* 0x000000565753723e */ /* 0x000fe400000010ff */
[----:B------:R-:W-:Y:S02]  /*e460*/  F2FP.BF16.F32.PACK_AB R88, R89, R88 ;  /* 0x000000585958723e */ /* 0x000fe400000010ff */
[----:B------:R-:W-:Y:S01]  /*e470*/  LOP3.LUT R110, R110, R197, RZ, 0x3c, !PT ;  /* 0x000000c56e6e7212 */ /* 0x000fe200078e3cff */
[----:B------:R-:W-:Y:S01]  /*e480*/  STSM.16.M88.4 [R14], R80 ;  /* 0x000000500e007844 */ /* 0x000fe20000000200 */
        /* <DEDUP_REMOVED lines=13> */
[----:B------:R-:W-:Y:S01]  /*e560*/  STSM.16.M88.4 [R13], R96 ;  /* 0x000000600d007844 */ /* 0x000fe20000000200 */
[----:B------:R-:W-:Y:S02]  /*e570*/  MOV R12, R114 ;  /* 0x00000072000c7202 */ /* 0x000fe40000000f00 */
[----:B------:R-:W-:Y:S02]  /*e580*/  F2FP.BF16.F32.PACK_AB R105, R161, R160 ;  /* 0x000000a0a169723e */ /* 0x000fe400000010ff */
[----:B------:R-:W-:-:S02]  /*e590*/  F2FP.BF16.F32.PACK_AB R106, R109, R108 ;  /* 0x0000006c6d6a723e */ /* 0x000fc400000010ff */
[----:B------:R-:W-:Y:S02]  /*e5a0*/  F2FP.BF16.F32.PACK_AB R107, R163, R162 ;  /* 0x000000a2a36b723e */ /* 0x000fe400000010ff */
        /* <DEDUP_REMOVED lines=24> */
[----:B------:R-:W-:Y:S01]  /*e730*/  MOV R10, R8 ;  /* 0x00000008000a7202 */ /* 0x000fe20000000f00 */
[----:B------:R2:W-:Y:S01]  /*e740*/  STSM.16.M88.4 [R118], R136 ;  /* 0x0000008876007844 */ /* 0x0005e20000000200 */
[----:B------:R-:W-:Y:S01]  /*e750*/  F2FP.BF16.F32.PACK_AB R146, R149, R148 ;  /* 0x000000949592723e */ /* 0x000fe200000010ff */
[----:B------:R-:W-:Y:S01]  /*e760*/  IMAD.U32 R8, RZ, RZ, UR8 ;  /* 0x00000008ff087e24 */ /* 0x000fe2000f8e00ff */
[----:B------:R-:W-:Y:S01]  /*e770*/  F2FP.BF16.F32.PACK_AB R147, R151, R150 ;  /* 0x000000969793723e */ /* 0x000fe200000010ff */
[----:B------:R-:W-:Y:S01]  /*e780*/  IMAD.U32 R9, RZ, RZ, UR9 ;  /* 0x00000009ff097e24 */ /* 0x000fe2000f8e00ff */
[----:B------:R-:W-:-:S02]  /*e790*/  PLOP3.LUT P6, PT, PT, PT, UP1, 0x80, 0x0 ;  /* 0x000000000000781c */ /* 0x000fc40003fcf018 */
[----:B------:R-:W-:Y:S01]  /*e7a0*/  PLOP3.LUT P0, PT, PT, PT, UP0, 0x80, 0x0 ;  /* 0x000000000000781c */ /* 0x000fe20003f0f008 */
[----:B------:R2:W-:Y:S01]  /*e7b0*/  STSM.16.M88.4 [R10], R144 ;  /* 0x000000900a007844 */ /* 0x0005e20000000200 */
[----:B------:R-:W-:Y:S01]  /*e7c0*/  MOV R7, UR11 ;  /* 0x0000000b00077c02 */ /* 0x000fe20008000f00 */
[----:B------:R-:W-:Y:S08]  /*e7d0*/  BAR.SYNC.DEFER_BLOCKING 0x1, 0x100 ;  /* 0x0044000000007b1d */ /* 0x000ff00000010000 */
[----:B------:R3:W4:Y:S04]  /*e7e0*/  @P6 LDG.E R8, desc[UR48][R8.64] ;  /* 0x0000003008086981 */ /* 0x000728000c1e1900 */
[----:B------:R-:W5:Y:S01]  /*e7f0*/  @P0 LDG.E R5, desc[UR48][R6.64] ;  /* 0x0000003006050981 */ /* 0x000f62000c1e1900 */
[----:B0-----:R-:W-:Y:S01]  /*e800*/  IMAD R11, R188, 0x40, R185 ;  /* 0x00000040bc0b7824 */ /* 0x001fe200078e02b9 */
[----:B------:R-:W-:Y:S01]  /*e810*/  ULDC UR7, c[0x0][0xa88] ;  /* 0x0002a20000077ab9 */ /* 0x000fe20000000800 */
[----:B------:R-:W-:-:S02]  /*e820*/  UMOV UR4, URZ ;  /* 0x0000003f00047c82 */ /* 0x000fc40008000000 */
[----:B------:R-:W-:-:S03]  /*e830*/  IMAD.WIDE R134, R11, 0x2, R134 ;  /* 0x000000020b867825 */ /* 0x000fc600078e0286 */
[C---:B------:R-:W-:Y:S02]  /*e840*/  IADD3 R11, P2, R134.reuse, 0x1000, RZ ;  /* 0x00001000860b7810 */ /* 0x040fe40007f5e0ff */
[C---:B------:R-:W-:Y:S02]  /*e850*/  IADD3 R29, P1, R134.reuse, 0x2000, RZ ;  /* 0x00002000861d7810 */ /* 0x040fe40007f3e0ff */
[----:B---3--:R-:W-:Y:S02]  /*e860*/  P2R R9, PR, RZ, 0x4 ;  /* 0x00000004ff097803 */ /* 0x008fe40000000000 */
[C---:B------:R-:W-:Y:S02]  /*e870*/  IADD3 R13, P2, R134.reuse, 0x3000, RZ ;  /* 0x00003000860d7810 */ /* 0x040fe40007f5e0ff */
[C---:B------:R-:W-:Y:S02]  /*e880*/  IADD3 R37, P3, R134.reuse, 0x4000, RZ ;  /* 0x0000400086257810 */ /* 0x040fe40007f7e0ff */
[----:B------:R-:W-:-:S02]  /*e890*/  IADD3 R25, P4, R134, 0x5000, RZ ;  /* 0x0000500086197810 */ /* 0x000fc40007f9e0ff */
[----:B------:R-:W-:Y:S02]  /*e8a0*/  IADD3 R41, P5, R134, 0x6000, RZ ;  /* 0x0000600086297810 */ /* 0x000fe40007fbe0ff */
[----:B------:R-:W-:Y:S02]  /*e8b0*/  LOP3.LUT R4, R11, 0x380, RZ, 0xc0, !PT ;  /* 0x000003800b047812 */ /* 0x000fe400078ec0ff */
[----:B------:R-:W-:Y:S02]  /*e8c0*/  LOP3.LUT R28, R29, 0x380, RZ, 0xc0, !PT ;  /* 0x000003801d1c7812 */ /* 0x000fe400078ec0ff */
[----:B-1----:R-:W-:Y:S02]  /*e8d0*/  LOP3.LUT R12, R13, 0x380, RZ, 0xc0, !PT ;  /* 0x000003800d0c7812 */ /* 0x002fe400078ec0ff */
        /* <DEDUP_REMOVED lines=14> */
[----:B------:R-:W-:Y:S02]  /*e9c0*/  LOP3.LUT R40, R40, R41, RZ, 0x3c, !PT ;  /* 0x0000002928287212 */ /* 0x000fe400078e3cff */
[----:B----4-:R-:W-:Y:S02]  /*e9d0*/  @P6 R2UR UR7, R8 ;  /* 0x00000000080762ca */ /* 0x010fe400000e0000 */
[----:B-----5:R-:W-:Y:S01]  /*e9e0*/  @P0 R2UR UR4, R5 ;  /* 0x00000000050402ca */ /* 0x020fe200000e0000 */
[----:B--2---:R-:W-:-:S14]  /*e9f0*/  @P6 BRA `(.L_x_4444) ;  /* 0x0000000000186947 */ /* 0x004fdc0003800000 */
[----:B------:R-:W-:Y:S05]  /*ea00*/  @!P0 BRA `(.L_x_4444) ;  /* 0x0000000000148947 */ /* 0x000fea0003800000 */
[----:B------:R-:W2:Y:S04]  /*ea10*/  LDG.E R10, desc[UR48][R6.64] ;  /* 0x00000030060a7981 */ /* 0x000ea8000c1e1900 */
[----:B------:R-:W3:Y:S01]  /*ea20*/  LDG.E R8, desc[UR48][R6.64+0x4] ;  /* 0x0000043006087981 */ /* 0x000ee2000c1e1900 */
[----:B--2---:R-:W-:Y:S02]  /*ea30*/  R2UR UR8, R10 ;  /* 0x000000000a0872ca */ /* 0x004fe400000e0000 */
[----:B---3--:R-:W-:-:S13]  /*ea40*/  R2UR UR7, R8 ;  /* 0x00000000080772ca */ /* 0x008fda00000e0000 */
[----:B------:R-:W-:-:S12]  /*ea50*/  UIADD3 UR7, -UR8, UR7, URZ ;  /* 0x0000000708077290 */ /* 0x000fd8000fffe13f */
.L_x_4444:
        /* <DEDUP_REMOVED lines=10> */
[--C-:B------:R-:W-:Y:S01]  /*eb00*/  IMAD.X R41, RZ, RZ, R135.reuse, P5 ;  /* 0x000000ffff297224 */ /* 0x100fe200028e0687 */
[----:B------:R-:W-:Y:S01]  /*eb10*/  LOP3.LUT R48, R49, 0x380, RZ, 0xc0, !PT ;  /* 0x0000038031307812 */ /* 0x000fe200078ec0ff */
[----:B------:R-:W-:Y:S01]  /*eb20*/  USHF.R.S32.HI UR8, URZ, 0x1f, UR43 ;  /* 0x0000001f3f087899 */ /* 0x000fe2000801142b */
[----:B------:R-:W-:Y:S01]  /*eb30*/  LOP3.LUT R44, R45, 0x380, RZ, 0xc0, !PT ;  /* 0x000003802d2c7812 */ /* 0x000fe200078ec0ff */
[----:B------:R-:W-:Y:S01]  /*eb40*/  USHF.R.S32.HI UR11, URZ, 0x1f, UR4 ;  /* 0x0000001f3f0b7899 */ /* 0x000fe20008011404 */
[----:B------:R-:W-:Y:S01]  /*eb50*/  SHF.R.U64 R48, R48, 0x3, RZ ;  /* 0x0000000330307819 */ /* 0x000fe200000012ff */
[----:B------:R-:W-:Y:S01]  /*eb60*/  USHF.R.S32.HI UR14, URZ, 0x1f, UR41 ;  /* 0x0000001f3f0e7899 */ /* 0x000fe20008011429 */
[----:B------:R-:W-:Y:S01]  /*eb70*/  SHF.R.U64 R32, R32, 0x3, RZ ;  /* 0x0000000320207819 */ /* 0x000fe200000012ff */
[----:B------:R-:W-:Y:S01]  /*eb80*/  USEL UR15, UR43, URZ, !UP0 ;  /* 0x0000003f2b0f7287 */ /* 0x000fe2000c000000 */
[----:B------:R-:W-:Y:S01]  /*eb90*/  SHF.R.U64 R44, R44, 0x3, RZ ;  /* 0x000000032c2c7819 */ /* 0x000fe200000012ff */
[----:B------:R-:W-:Y:S01]  /*eba0*/  USEL UR16, UR8, URZ, !UP0 ;  /* 0x0000003f08107287 */ /* 0x000fe2000c000000 */
[----:B------:R-:W-:Y:S01]  /*ebb0*/  LOP3.LUT R48, R48, R49, RZ, 0x3c, !PT ;  /* 0x0000003130307212 */ /* 0x000fe200078e3cff */
[--C-:B------:R-:W-:Y:S01]  /*ebc0*/  IMAD.X R49, RZ, RZ, R135.reuse, P6 ;  /* 0x000000ffff317224 */ /* 0x100fe200030e0687 */
[----:B------:R-:W-:Y:S01]  /*ebd0*/  LOP3.LUT R32, R32, R33, RZ, 0x3c, !PT ;  /* 0x0000002120207212 */ /* 0x000fe200078e3cff */
[----:B------:R-:W-:Y:S01]  /*ebe0*/  IMAD.X R33, RZ, RZ, R135, P0 ;  /* 0x000000ffff217224 */ /* 0x000fe200000e0687 */
[----:B0-----:R-:W-:-:S02]  /*ebf0*/  ISETP.NE.AND P6, PT, R6, RZ, PT ;  /* 0x000000ff0600720c */ /* 0x001fc40003fc5270 */
[----:B------:R-:W-:Y:S01]  /*ec00*/  LOP3.LUT R44, R44, R45, RZ, 0x3c, !PT ;  /* 0x0000002d2c2c7212 */ /* 0x000fe200078e3cff */
[----:B------:R-:W-:Y:S01]  /*ec10*/  IMAD.X R45, RZ, RZ, R135, P1 ;  /* 0x000000ffff2d7224 */ /* 0x000fe200008e0687 */
[----:B------:R-:W-:Y:S02]  /*ec20*/  IADD3.X R25, RZ, R135, RZ, P4, !PT ;  /* 0x00000087ff197210 */ /* 0x000fe400027fe4ff */
[C---:B------:R-:W-:Y:S02]  /*ec30*/  IADD3 R57, P2, R134.reuse, 0xa000, RZ ;  /* 0x0000a00086397810 */ /* 0x040fe40007f5e0ff */
[C---:B------:R-:W-:Y:S02]  /*ec40*/  IADD3 R53, P3, R134.reuse, 0xb000, RZ ;  /* 0x0000b00086357810 */ /* 0x040fe40007f7e0ff */
[C---:B------:R-:W-:Y:S02]  /*ec50*/  IADD3 R65, P4, R134.reuse, 0xc000, RZ ;  /* 0x0000c00086417810 */ /* 0x040fe40007f9e0ff */
[----:B------:R-:W-:-:S02]  /*ec60*/  IADD3 R61, P5, R134, 0xd000, RZ ;  /* 0x0000d000863d7810 */ /* 0x000fc40007fbe0ff */
[C---:B------:R-:W-:Y:S02]  /*ec70*/  IADD3 R73, P0, R134.reuse, 0xe000, RZ ;  /* 0x0000e00086497810 */ /* 0x040fe40007f1e0ff */
[----:B------:R-:W-:Y:S02]  /*ec80*/  IADD3 R7, P1, R134, 0xf000, RZ ;  /* 0x0000f00086077810 */ /* 0x000fe40007f3e0ff */
[----:B------:R-:W-:Y:S02]  /*ec90*/  LOP3.LUT R56, R57, 0x380, RZ, 0xc0, !PT ;  /* 0x0000038039387812 */ /* 0x000fe400078ec0ff */
[----:B------:R-:W-:Y:S01]  /*eca0*/  LOP3.LUT R52, R53, 0x380, RZ, 0xc0, !PT ;  /* 0x0000038035347812 */ /* 0x000fe200078ec0ff */
[----:B------:R-:W-:Y:S01]  /*ecb0*/  IMAD.X R69, RZ, RZ, R135, P1 ;  /* 0x000000ffff457224 */ /* 0x000fe200008e0687 */
[----:B------:R-:W-:Y:S02]  /*ecc0*/  LOP3.LUT R64, R65, 0x380, RZ, 0xc0, !PT ;  /* 0x0000038041407812 */ /* 0x000fe400078ec0ff */
[----:B------:R-:W-:-:S02]  /*ecd0*/  LOP3.LUT R60, R61, 0x380, RZ, 0xc0, !PT ;  /* 0x000003803d3c7812 */ /* 0x000fc400078ec0ff */
[----:B------:R-:W-:Y:S02]  /*ece0*/  LOP3.LUT R72, R73, 0x380, RZ, 0xc0, !PT ;  /* 0x0000038049487812 */ /* 0x000fe400078ec0ff */
[----:B------:R-:W-:Y:S02]  /*ecf0*/  LOP3.LUT R9, R134, 0x380, RZ, 0xc0, !PT ;  /* 0x0000038086097812 */ /* 0x000fe400078ec0ff */
[----:B------:R-:W-:Y:S02]  /*ed00*/  LOP3.LUT R6, R7, 0x380, RZ, 0xc0, !PT ;  /* 0x0000038007067812 */ /* 0x000fe400078ec0ff */
[----:B------:R-:W-:Y:S02]  /*ed10*/  SHF.R.U64 R56, R56, 0x3, RZ ;  /* 0x0000000338387819 */ /* 0x000fe400000012ff */
[----:B------:R-:W-:Y:S02]  /*ed20*/  SHF.R.U64 R52, R52, 0x3, RZ ;  /* 0x0000000334347819 */ /* 0x000fe400000012ff */
[----:B------:R-:W-:-:S02]  /*ed30*/  SHF.R.U64 R64, R64, 0x3, RZ ;  /* 0x0000000340407819 */ /* 0x000fc400000012ff */
[----:B------:R-:W-:Y:S02]  /*ed40*/  SHF.R.U64 R60, R60, 0x3, RZ ;  /* 0x000000033c3c7819 */ /* 0x000fe400000012ff */
[----:B------:R-:W-:Y:S02]  /*ed50*/  SHF.R.U64 R72, R72, 0x3, RZ ;  /* 0x0000000348487819 */ /* 0x000fe400000012ff */
[----:B------:R-:W-:Y:S02]  /*ed60*/  SHF.R.U64 R9, R9, 0x3, RZ ;  /* 0x0000000309097819 */ /* 0x000fe400000012ff */
[----:B------:R-:W-:Y:S02]  /*ed70*/  SHF.R.U64 R6, R6, 0x3, RZ ;  /* 0x0000000306067819 */ /* 0x000fe400000012ff */
[----:B------:R-:W-:Y:S01]  /*ed80*/  LOP3.LUT R56, R56, R57, RZ, 0x3c, !PT ;  /* 0x0000003938387212 */ /* 0x000fe200078e3cff */
[----:B------:R-:W-:Y:S01]  /*ed90*/  IMAD.X R57, RZ, RZ, R135, P2 ;  /* 0x000000ffff397224 */ /* 0x000fe200010e0687 */
[----:B------:R-:W-:-:S02]  /*eda0*/  LOP3.LUT R52, R52, R53, RZ, 0x3c, !PT ;  /* 0x0000003534347212 */ /* 0x000fc400078e3cff */
[----:B------:R-:W-:Y:S01]  /*edb0*/  LOP3.LUT R64, R64, R65, RZ, 0x3c, !PT ;  /* 0x0000004140407212 */ /* 0x000fe200078e3cff */
[--C-:B------:R-:W-:Y:S01]  /*edc0*/  IMAD.X R65, RZ, RZ, R135.reuse, P4 ;  /* 0x000000ffff417224 */ /* 0x100fe200020e0687 */
[----:B------:R-:W-:Y:S01]  /*edd0*/  LOP3.LUT R60, R60, R61, RZ, 0x3c, !PT ;  /* 0x0000003d3c3c7212 */ /* 0x000fe200078e3cff */
[--C-:B------:R-:W-:Y:S01]  /*ede0*/  IMAD.X R61, RZ, RZ, R135.reuse, P5 ;  /* 0x000000ffff3d7224 */ /* 0x100fe200028e0687 */
[----:B------:R-:W-:Y:S01]  /*edf0*/  LOP3.LUT R72, R72, R73, RZ, 0x3c, !PT ;  /* 0x0000004948487212 */ /* 0x000fe200078e3cff */
[----:B------:R-:W-:Y:S01]  /*ee00*/  IMAD.X R73, RZ, RZ, R135, P0 ;  /* 0x000000ffff497224 */ /* 0x000fe200000e0687 */
[----:B------:R-:W-:Y:S02]  /*ee10*/  IADD3.X R53, RZ, R135, RZ, P3, !PT ;  /* 0x00000087ff357210 */ /* 0x000fe40001ffe4ff */
[----:B------:R-:W-:Y:S02]  /*ee20*/  LOP3.LUT R134, R9, R134, RZ, 0x3c, !PT ;  /* 0x0000008609867212 */ /* 0x000fe400078e3cff */
[----:B------:R-:W-:Y:S01]  /*ee30*/  LOP3.LUT R68, R6, R7, RZ, 0x3c, !PT ;  /* 0x0000000706447212 */ /* 0x000fe200078e3cff */
[----:B------:R-:W-:Y:S06]  /*ee40*/  @P6 BRA `(.L_x_4445) ;  /* 0x00000000006c6947 */ /* 0x000fec0003800000 */
[----:B------:R-:W-:Y:S01]  /*ee50*/  ULDC.64 UR12, c[0x0][0xb70] ;  /* 0x0002dc00000c7ab9 */ /* 0x000fe20000000a00 */
[----:B------:R-:W-:Y:S01]  /*ee60*/  UMOV UR8, UR4 ;  /* 0x0000000400087c82 */ /* 0x000fe20008000000 */
[----:B------:R-:W-:Y:S01]  /*ee70*/  UIMAD UR10, UR14, UR12, URZ ;  /* 0x0000000c0e0a72a4 */ /* 0x000fe2000f8e023f */
[----:B------:R-:W-:Y:S01]  /*ee80*/  IMAD.U32 R8, RZ, RZ, UR42 ;  /* 0x0000002aff087e24 */ /* 0x000fe2000f8e00ff */
[----:B------:R-:W-:Y:S01]  /*ee90*/  UMOV UR9, UR11 ;  /* 0x0000000b00097c82 */ /* 0x000fe20008000000 */
[----:B------:R-:W-:Y:S01]  /*eea0*/  IADD3 R7, -R18, RZ, RZ ;  /* 0x000000ff12077210 */ /* 0x000fe20007ffe1ff */
[----:B------:R-:W-:Y:S01]  /*eeb0*/  UIMAD.WIDE.U32 UR8, UR41, UR12, UR8 ;  /* 0x0000000c290872a5 */ /* 0x000fe2000f8e0008 */
[----:B------:R-:W-:Y:S01]  /*eec0*/  IMAD R8, R8, 0x40, R17 ;  /* 0x0000004008087824 */ /* 0x000fe200078e0211 */
[----:B------:R-:W-:Y:S01]  /*eed0*/  UIMAD UR10, UR41, UR13, UR10 ;  /* 0x0000000d290a72a4 */ /* 0x000fe2000f8e020a */
[----:B------:R-:W-:Y:S02]  /*eee0*/  ISETP.NE.AND P0, PT, R16, R7, PT ;  /* 0x000000071000720c */ /* 0x000fe40003f05270 */
[----:B------:R-:W-:Y:S01]  /*eef0*/  ULDC.64 UR12, c[0x0][0xb78] ;  /* 0x0002de00000c7ab9 */ /* 0x000fe20000000a00 */
[----:B------:R-:W-:Y:S01]  /*ef00*/  UIADD3 UR9, UR9, UR10, URZ ;  /* 0x0000000a09097290 */ /* 0x000fe2000fffe03f */
[C---:B------:R-:W-:Y:S01]  /*ef10*/  VIADD R10, R8.reuse, 0x8 ;  /* 0x00000008080a7836 */ /* 0x040fe20000000000 */
[----:B------:R-:W-:Y:S01]  /*ef20*/  UIMAD UR10, UR16, UR12, URZ ;  /* 0x0000000c100a72a4 */ /* 0x000fe2000f8e023f */
[----:B------:R-:W-:Y:S01]  /*ef30*/  SHF.R.S32.HI R6, RZ, 0x1f, R8 ;  /* 0x0000001fff067819 */ /* 0x000fe20000011408 */
[----:B------:R-:W-:Y:S01]  /*ef40*/  UIMAD.WIDE.U32 UR8, UR15, UR12, UR8 ;  /* 0x0000000c0f0872a5 */ /* 0x000fe2000f8e0008 */
[----:B------:R-:W-:Y:S01]  /*ef50*/  ISETP.GE.OR P1, PT, R8, UR7, P0 ;  /* 0x0000000708007c0c */ /* 0x000fe20008726670 */
[----:B------:R-:W-:Y:S01]  /*ef60*/  UIMAD UR10, UR15, UR13, UR10 ;  /* 0x0000000d0f0a72a4 */ /* 0x000fe2000f8e020a */
[----:B------:R-:W-:-:S02]  /*ef70*/  ISETP.GE.OR P0, PT, R10, UR7, P0 ;  /* 0x000000070a007c0c */ /* 0x000fc40008706670 */
        /* <DEDUP_REMOVED lines=8> */
.L_x_4445:
[C---:B0-----:R-:W-:Y:S01]  /*f000*/  VIADD R3, R185.reuse, 0x40 ;  /* 0x00000040b9037836 */ /* 0x041fe20000000000 */
[----:B------:R-:W-:Y:S01]  /*f010*/  ULDC UR12, c[0x0][0xa8c] ;  /* 0x0002a300000c7ab9 */ /* 0x000fe20000000800 */
[C---:B------:R-:W-:Y:S01]  /*f020*/  VIADD R82, R185.reuse, 0x80 ;  /* 0x00000080b9527836 */ /* 0x040fe20000000000 */
[----:B------:R-:W-:Y:S01]  /*f030*/  IADD3 R83, R185, 0xc0, RZ ;  /* 0x000000c0b9537810 */ /* 0x000fe20007ffe0ff */
[----:B------:R-:W-:Y:S01]  /*f040*/  ULDC.64 UR18, c[0x0][0xaa0] ;  /* 0x0002a80000127ab9 */ /* 0x000fe20000000a00 */
[----:B------:R-:W-:Y:S01]  /*f050*/  ISETP.GE.AND P1, PT, R3, UR12, PT ;  /* 0x0000000c03007c0c */ /* 0x000fe2000bf26270 */
[----:B------:R0:W5:Y:S01]  /*f060*/  LD.E.128 R8, desc[UR48][R134.64] ;  /* 0x0000003086087980 */ /* 0x000162000c101d00 */
[----:B------:R-:W-:Y:S02]  /*f070*/  ISETP.GE.AND P0, PT, R185, UR12, PT ;  /* 0x0000000cb9007c0c */ /* 0x000fe4000bf06270 */
[----:B------:R-:W-:Y:S01]  /*f080*/  SEL R20, RZ, 0xffffffff, P1 ;  /* 0xffffffffff147807 */ /* 0x000fe20000800000 */
        /* <DEDUP_REMOVED lines=10> */
[----:B------:R-:W-:Y:S01]  /*f130*/  UIMAD UR8, UR11, UR18, URZ ;  /* 0x000000120b0872a4 */ /* 0x000fe2000f8e023f */
[----:B------:R-:W5:Y:S02]  /*f140*/  LD.E.128 R36, desc[UR48][R36.64] ;  /* 0x0000003024247980 */ /* 0x000f64000c101d00 */
[----:B------:R-:W-:Y:S01]  /*f150*/  LOP3.LUT R0, R20, R0, R21, 0xfe, !PT ;  /* 0x0000000014007212 */ /* 0x000fe200078efe15 */
[C---:B------:R-:W-:Y:S01]  /*f160*/  VIADD R86, R185.reuse, 0x100 ;  /* 0x00000100b9567836 */ /* 0x040fe20000000000 */
[----:B------:R-:W5:Y:S01]  /*f170*/  LD.E.128 R24, desc[UR48][R24.64] ;  /* 0x0000003018187980 */ /* 0x000f62000c101d00 */
[----:B------:R-:W-:Y:S01]  /*f180*/  SHF.R.S32.HI R21, RZ, 0x1f, R185 ;  /* 0x0000001fff157819 */ /* 0x000fe200000114b9 */
[----:B------:R-:W-:Y:S01]  /*f190*/  VIADD R87, R185, 0x140 ;  /* 0x00000140b9577836 */ /* 0x000fe20000000000 */
[----:B------:R-:W-:Y:S01]  /*f1a0*/  ULDC.64 UR10, c[0x0][0xae0] ;  /* 0x0002b800000a7ab9 */ /* 0x000fe20000000a00 */
[----:B------:R-:W5:Y:S01]  /*f1b0*/  LD.E.128 R40, desc[UR48][R40.64] ;  /* 0x0000003028287980 */ /* 0x000f62000c101d00 */
[----:B------:R-:W-:-:S02]  /*f1c0*/  IMAD.U32 R77, RZ, RZ, UR18 ;  /* 0x00000012ff4d7e24 */ /* 0x000fc4000f8e00ff */
[----:B------:R-:W-:Y:S01]  /*f1d0*/  IMAD.MOV.U32 R20, RZ, RZ, R185 ;  /* 0x000000ffff147224 */ /* 0x000fe200078e00b9 */
[----:B------:R-:W5:Y:S01]  /*f1e0*/  LD.E.128 R32, desc[UR48][R32.64] ;  /* 0x0000003020207980 */ /* 0x000f62000c101d00 */
[----:B------:R-:W-:-:S03]  /*f1f0*/  UIMAD UR8, UR4, UR19, UR8 ;  /* 0x00000013040872a4 */ /* 0x000fc6000f8e0208 */
[----:B------:R-:W5:Y:S04]  /*f200*/  LD.E.128 R48, desc[UR48][R48.64] ;  /* 0x0000003030307980 */ /* 0x000f68000c101d00 */
[----:B------:R-:W5:Y:S04]  /*f210*/  LD.E.128 R44, desc[UR48][R44.64] ;  /* 0x000000302c2c7980 */ /* 0x000f68000c101d00 */
[----:B------:R-:W5:Y:S04]  /*f220*/  LD.E.128 R56, desc[UR48][R56.64] ;  /* 0x0000003038387980 */ /* 0x000f68000c101d00 */
[----:B------:R-:W5:Y:S04]  /*f230*/  LD.E.128 R52, desc[UR48][R52.64] ;  /* 0x0000003034347980 */ /* 0x000f68000c101d00 */
[----:B------:R-:W5:Y:S04]  /*f240*/  LD.E.128 R64, desc[UR48][R64.64] ;  /* 0x0000003040407980 */ /* 0x000f68000c101d00 */
[----:B------:R-:W5:Y:S04]  /*f250*/  LD.E.128 R60, desc[UR48][R60.64] ;  /* 0x000000303c3c7980 */ /* 0x000f68000c101d00 */
[----:B------:R-:W5:Y:S04]  /*f260*/  LD.E.128 R72, desc[UR48][R72.64] ;  /* 0x0000003048487980 */ /* 0x000f68000c101d00 */
[----:B------:R-:W5:Y:S01]  /*f270*/  LD.E.128 R68, desc[UR48][R68.64] ;  /* 0x0000003044447980 */ /* 0x000f62000c101d00 */
[----:B------:R-:W-:Y:S01]  /*f280*/  IMAD.WIDE.U32 R20, R77, UR4, R20 ;  /* 0x000000044d147c25 */ /* 0x000fe2000f8e0014 */
[----:B------:R-:W-:Y:S01]  /*f290*/  ISETP.GE.AND P0, PT, R86, UR12, PT ;  /* 0x0000000c56007c0c */ /* 0x000fe2000bf06270 */
[----:B------:R-:W-:Y:S01]  /*f2a0*/  UIMAD UR4, UR14, UR10, URZ ;  /* 0x0000000a0e0472a4 */ /* 0x000fe2000f8e023f */
[----:B------:R-:W-:Y:S01]  /*f2b0*/  @!PT LDS RZ, [RZ] ;  /* 0x00000000fffff984 */ /* 0x000fe20000000800 */
[----:B------:R-:W-:Y:S01]  /*f2c0*/  @!PT LDS RZ, [RZ] ;  /* 0x00000000fffff984 */ /* 0x000fe20000000800 */
[----:B------:R-:W-:Y:S01]  /*f2d0*/  @!PT LDS RZ, [RZ] ;  /* 0x00000000fffff984 */ /* 0x000fe20000000800 */
[----:B------:R-:W-:Y:S01]  /*f2e0*/  @!PT LDS RZ, [RZ] ;  /* 0x00000000fffff984 */ /* 0x000fe20000000800 */
[----:B------:R1:W-:Y:S06]  /*f2f0*/  MEMBAR.ALL.CTA ;  /* 0x0000000000007992 */ /* 0x0003ec0000008000 */
[----:B-1----:R-:W1:Y:S01]  /*f300*/  FENCE.VIEW.ASYNC.S ;  /* 0x00000000000073c6 */ /* 0x002e620000000000 */
[----:B------:R-:W-:Y:S01]  /*f310*/  ISETP.GE.AND P1, PT, R87, UR12, PT ;  /* 0x0000000c57007c0c */ /* 0x000fe2000bf26270 */
[----:B------:R-:W-:Y:S01]  /*f320*/  UIMAD UR9, UR42, -0x40, UR7 ;  /* 0xffffffc02a0978a4 */ /* 0x000fe2000f8e0207 */
[----:B------:R-:W-:Y:S01]  /*f330*/  VIADD R21, R21, UR8 ;  /* 0x0000000815157c36 */ /* 0x000fe20008000000 */
[----:B------:R-:W-:Y:S01]  /*f340*/  IADD3 R78, R185, 0x180, RZ ;  /* 0x00000180b94e7810 */ /* 0x000fe20007ffe0ff */
[----:B------:R-:W-:Y:S01]  /*f350*/  IMAD.U32 R79, RZ, RZ, UR10 ;  /* 0x0000000aff4f7e24 */ /* 0x000fe2000f8e00ff */
[----:B------:R-:W-:Y:S01]  /*f360*/  SEL R77, RZ, 0x10, P0 ;  /* 0x00000010ff4d7807 */ /* 0x000fe20000000000 */
[----:B------:R-:W-:Y:S01]  /*f370*/  UIMAD UR8, UR41, UR11, UR4 ;  /* 0x0000000b290872a4 */ /* 0x000fe2000f8e0204 */
[----:B------:R-:W-:Y:S01]  /*f380*/  SEL R76, RZ, 0x20, P1 ;  /* 0x00000020ff4c7807 */ /* 0x000fe20000800000 */
[----:B------:R-:W-:Y:S01]  /*f390*/  UIADD3 UR4, UR38, 0x28c20, URZ ;  /* 0x00028c2026047890 */ /* 0x000fe2000fffe03f */
[----:B------:R-:W-:Y:S01]  /*f3a0*/  IMAD.WIDE.U32 R20, R79, UR41, R20 ;  /* 0x000000294f147c25 */ /* 0x000fe2000f8e0014 */
[----:B------:R-:W-:Y:S01]  /*f3b0*/  ULDC.64 UR10, c[0x0][0xae8] ;  /* 0x0002ba00000a7ab9 */ /* 0x000fe20000000a00 */
[----:B------:R-:W-:Y:S01]  /*f3c0*/  ISETP.GE.AND P2, PT, R188, UR9, PT ;  /* 0x00000009bc007c0c */ /* 0x000fe2000bf46270 */
[----:B------:R-:W-:Y:S01]  /*f3d0*/  UIMAD UR7, UR16, UR10, URZ ;  /* 0x0000000a100772a4 */ /* 0x000fe2000f8e023f */
[----:B------:R-:W-:Y:S01]  /*f3e0*/  ISETP.GE.AND P0, PT, R78, UR12, PT ;  /* 0x0000000c4e007c0c */ /* 0x000fe2000bf06270 */
[----:B------:R-:W-:Y:S01]  /*f3f0*/  VIADD R78, R188, 0x20 ;  /* 0x00000020bc4e7836 */ /* 0x000fe20000000000 */
[----:B------:R-:W-:Y:S01]  /*f400*/  LOP3.LUT R77, R76, R0, R77, 0xfe, !PT ;  /* 0x000000004c4d7212 */ /* 0x000fe200078efe4d */
[----:B------:R-:W-:Y:S01]  /*f410*/  VIADD R76, R185, 0x1c0 ;  /* 0x000001c0b94c7836 */ /* 0x000fe20000000000 */
[----:B------:R-:W-:Y:S01]  /*f420*/  UPRMT UR4, URZ, 0x654, UR4 ;  /* 0x000006543f047896 */ /* 0x000fe20008000004 */
[----:B------:R-:W-:Y:S01]  /*f430*/  MOV R79, UR10 ;  /* 0x0000000a004f7c02 */ /* 0x000fe20008000f00 */
[----:B------:R-:W-:Y:S01]  /*f440*/  VIADD R21, R21, UR8 ;  /* 0x0000000815157c36 */ /* 0x000fe20008000000 */
[----:B------:R-:W-:Y:S01]  /*f450*/  SEL R0, RZ, 0x40, P0 ;  /* 0x00000040ff007807 */ /* 0x000fe20000000000 */
[----:B------:R-:W-:Y:S01]  /*f460*/  UIMAD UR7, UR15, UR11, UR7 ;  /* 0x0000000b0f0772a4 */ /* 0x000fe2000f8e0207 */
[----:B------:R-:W-:Y:S01]  /*f470*/  ISETP.GE.AND P1, PT, R76, UR12, PT ;  /* 0x0000000c4c007c0c */ /* 0x000fe2000bf26270 */
[----:B------:R-:W-:Y:S01]  /*f480*/  BSSY B1, `(.L_x_4446) ;  /* 0x0000026000017945 */ /* 0x000fe20003800000 */
[----:B------:R-:W-:Y:S01]  /*f490*/  ISETP.GE.AND P0, PT, R78, UR9, PT ;  /* 0x000000094e007c0c */ /* 0x000fe2000bf06270 */
[----:B------:R-:W-:Y:S01]  /*f4a0*/  IMAD.WIDE.U32 R78, R79, UR15, R20 ;  /* 0x0000000f4f4e7c25 */ /* 0x000fe2000f8e0014 */
[----:B------:R-:W-:Y:S01]  /*f4b0*/  LOP3.LUT R0, R77, R0, RZ, 0xfc, !PT ;  /* 0x000000004d007212 */ /* 0x000fe200078efcff */
[----:B-1----:R-:W-:Y:S01]  /*f4c0*/  SYNCS.ARRIVE.TRANS64.RED.A1T0 RZ, [UR4], RZ ;  /* 0x000000ffffff79a7 */ /* 0x002fe20008100404 */
[----:B------:R-:W-:Y:S01]  /*f4d0*/  SHF.R.S32.HI R189, RZ, 0x1f, R188 ;  /* 0x0000001fffbd7819 */ /* 0x000fe200000114bc */
[----:B------:R-:W-:Y:S01]  /*f4e0*/  IMAD.U32 R77, RZ, RZ, UR42 ;  /* 0x0000002aff4d7e24 */ /* 0x000fe2000f8e00ff */
[----:B------:R-:W-:Y:S01]  /*f4f0*/  SEL R21, RZ, 0x80, P1 ;  /* 0x00000080ff157807 */ /* 0x000fe20000800000 */
[----:B------:R-:W-:-:S02]  /*f500*/  VIADD R85, R79, UR7 ;  /* 0x000000074f557c36 */ /* 0x000fc40008000000 */
[----:B------:R-:W-:Y:S01]  /*f510*/  IMAD.WIDE R76, R77, 0x40, R188 ;  /* 0x000000404d4c7825 */ /* 0x000fe200078e02bc */
[----:B------:R-:W-:Y:S01]  /*f520*/  LOP3.LUT R84, R0, R21, RZ, 0xfc, !PT ;  /* 0x0000001500547212 */ /* 0x000fe200078efcff */
[----:B0-----:R-:W-:Y:S06]  /*f530*/  @P2 BRA `(.L_x_4447) ;  /* 0x0000000000682947 */ /* 0x001fec0003800000 */
        /* <DEDUP_REMOVED lines=16> */
[----:B-----5:R0:W-:Y:S01]  /*f640*/  @!P2 STG.E.128 desc[UR48][R80.64], R8 ;  /* 0x000000085000a986 */ /* 0x0201e2000c101d30 */
        /* <DEDUP_REMOVED lines=9> */
.L_x_4447:
[----:B------:R-:W-:Y:S05]  /*f6e0*/  BSYNC B1 ;  /* 0x0000000000017941 */ /* 0x000fea0003800000 */
.L_x_4446:
[----:B------:R-:W-:Y:S05]  /*f6f0*/  @P0 BRA `(.L_x_4448) ;  /* 0x0000000c00400947 */ /* 0x000fea0003800000 */
[----:B0----5:R-:W-:Y:S01]  /*f700*/  IADD3 R11, P0, R76, 0x20, RZ ;  /* 0x000000204c0b7810 */ /* 0x021fe20007f1e0ff */
        /* <DEDUP_REMOVED lines=29> */
.L_x_4443:
[----:B------:R-:W-:Y:S01]  /*f8e0*/  ULDC.64 UR8, c[0x0][0xbe0] ;  /* 0x0002f80000087ab9 */ /* 0x000fe20000000a00 */
[----:B------:R-:W-:Y:S01]  /*f8f0*/  MOV R3, RZ ;  /* 0x000000ff00037202 */ /* 0x000fe20000000f00 */
[----:B------:R-:W-:Y:S01]  /*f900*/  UISETP.NE.U32.AND UP0, UPT, UR8, URZ, UPT ;  /* 0x0000003f0800728c */ /* 0x000fe2000bf05070 */
[----:B------:R-:W-:Y:S01]  /*f910*/  VIADD R12, R185, 0x40 ;  /* 0x00000040b90c7836 */ /* 0x000fe20000000000 */
[----:B------:R-:W-:Y:S02]  /*f920*/  ULDC UR14, c[0x0][0xa8c] ;  /* 0x0002a300000e7ab9 */ /* 0x000fe40000000800 */
[----:B------:R-:W-:-:S03]  /*f930*/  UISETP.NE.AND.EX UP1, UPT, UR9, URZ, UPT, UP0 ;  /* 0x0000003f0900728c */ /* 0x000fc6000bf25300 */
[----:B------:R-:W-:Y:S02]  /*f940*/  ULDC.64 UR8, c[0x0][0xbd8] ;  /* 0x0002f60000087ab9 */ /* 0x000fe40000000a00 */
[----:B------:R-:W-:Y:S01]  /*f950*/  UISETP.NE.U32.AND UP0, UPT, UR8, URZ, UPT ;  /* 0x0000003f0800728c */ /* 0x000fe2000bf05070 */
[----:B------:R-:W-:-:S03]  /*f960*/  PLOP3.LUT P3, PT, PT, PT, UP1, 0x80, 0x0 ;  /* 0x000000000000781c */ /* 0x000fc60003f6f018 */
[----:B------:R-:W-:-:S03]  /*f970*/  UISETP.NE.AND.EX UP0, UPT, UR9, URZ, UPT, UP0 ;  /* 0x0000003f0900728c */ /* 0x000fc6000bf05300 */
[----:B------:R-:W-:Y:S02]  /*f980*/  @UP1 ULDC.64 UR8, c[0x0][0xbe0] ;  /* 0x0002f80000081ab9 */ /* 0x000fe40000000a00 */
[----:B------:R-:W-:Y:S01]  /*f990*/  @UP1 UIMAD.WIDE UR10, UR43, 0x4, UR8 ;  /* 0x000000042b0a18a5 */ /* 0x000fe2000f8e0208 */
[----:B------:R-:W-:Y:S02]  /*f9a0*/  PLOP3.LUT P2, PT, PT, PT, UP0, 0x80, 0x0 ;  /* 0x000000000000781c */ /* 0x000fe40003f4f008 */
[----:B------:R-:W-:Y:S02]  /*f9b0*/  ULDC.64 UR8, c[0x0][0xbd8] ;  /* 0x0002f60000087ab9 */ /* 0x000fe40000000a00 */
[----:B------:R-:W-:Y:S01]  /*f9c0*/  UIMAD.WIDE UR8, UR43, 0x4, UR8 ;  /* 0x000000042b0878a5 */ /* 0x000fe2000f8e0208 */
[----:B------:R-:W-:Y:S02]  /*f9d0*/  IMAD.U32 R6, RZ, RZ, UR10 ;  /* 0x0000000aff067e24 */ /* 0x000fe4000f8e00ff */
[----:B------:R-:W-:-:S03]  /*f9e0*/  IMAD.U32 R7, RZ, RZ, UR11 ;  /* 0x0000000bff077e24 */ /* 0x000fc6000f8e00ff */
[----:B------:R-:W-:Y:S02]  /*f9f0*/  IMAD.U32 R4, RZ, RZ, UR8 ;  /* 0x00000008ff047e24 */ /* 0x000fe4000f8e00ff */
[----:B------:R0:W2:Y:S01]  /*fa00*/  @P3 LDG.E R6, desc[UR48][R6.64] ;  /* 0x0000003006063981 */ /* 0x0000a2000c1e1900 */
[----:B------:R-:W-:-:S05]  /*fa10*/  IMAD.U32 R5, RZ, RZ, UR9 ;  /* 0x00000009ff057e24 */ /* 0x000fca000f8e00ff */
[----:B------:R1:W5:Y:S01]  /*fa20*/  @P2 LDG.E R3, desc[UR48][R4.64] ;  /* 0x0000003004032981 */ /* 0x000362000c1e1900 */
[----:B------:R-:W-:Y:S01]  /*fa30*/  ISETP.GE.AND P1, PT, R12, UR14, PT ;  /* 0x0000000e0c007c0c */ /* 0x000fe2000bf26270 */
[C---:B------:R-:W-:Y:S01]  /*fa40*/  VIADD R13, R185.reuse, 0x80 ;  /* 0x00000080b90d7836 */ /* 0x040fe20000000000 */
[C---:B------:R-:W-:Y:S01]  /*fa50*/  ISETP.GE.AND P0, PT, R185.reuse, UR14, PT ;  /* 0x0000000eb9007c0c */ /* 0x040fe2000bf06270 */
[----:B------:R-:W-:Y:S01]  /*fa60*/  VIADD R14, R185, 0xc0 ;  /* 0x000000c0b90e7836 */ /* 0x000fe20000000000 */
[----:B------:R-:W-:Y:S01]  /*fa70*/  SEL R8, RZ, 0xffffffff, P1 ;  /* 0xffffffffff087807 */ /* 0x000fe20000800000 */
[----:B------:R-:W-:Y:S01]  /*fa80*/  ULDC UR4, c[0x0][0xa88] ;  /* 0x0002a20000047ab9 */ /* 0x000fe20000000800 */
[----:B------:R-:W-:Y:S02]  /*fa90*/  SEL R0, RZ, 0x1, P0 ;  /* 0x00000001ff007807 */ /* 0x000fe40000000000 */
[----:B0-----:R-:W-:Y:S02]  /*faa0*/  SHF.L.U32 R7, R8, 0x1, RZ ;  /* 0x0000000108077819 */ /* 0x001fe400000006ff */
[----:B------:R-:W-:-:S02]  /*fab0*/  ISETP.GE.AND P0, PT, R13, UR14, PT ;  /* 0x0000000e0d007c0c */ /* 0x000fc4000bf06270 */
[----:B------:R-:W-:Y:S02]  /*fac0*/  ISETP.GE.AND P1, PT, R14, UR14, PT ;  /* 0x0000000e0e007c0c */ /* 0x000fe4000bf26270 */
[----:B------:R-:W-:Y:S02]  /*fad0*/  LOP3.LUT R0, R7, 0x2, R0, 0xe2, !PT ;  /* 0x0000000207007812 */ /* 0x000fe400078ee200 */
[----:B------:R-:W-:Y:S02]  /*fae0*/  SEL R7, RZ, 0x4, P0 ;  /* 0x00000004ff077807 */ /* 0x000fe40000000000 */
[----:B------:R-:W-:-:S04]  /*faf0*/  SEL R8, RZ, 0x8, P1 ;  /* 0x00000008ff087807 */ /* 0x000fc80000800000 */
[----:B------:R-:W-:Y:S02]  /*fb00*/  LOP3.LUT R9, R8, R0, R7, 0xfe, !PT ;  /* 0x0000000008097212 */ /* 0x000fe400078efe07 */
[----:B--2---:R-:W-:Y:S01]  /*fb10*/  @P3 R2UR UR4, R6 ;  /* 0x00000000060432ca */ /* 0x004fe200000e0000 */
[----:B-1----:R-:W-:-:S14]  /*fb20*/  @P3 BRA `(.L_x_4449) ;  /* 0x0000000000183947 */ /* 0x002fdc0003800000 */
[----:B------:R-:W-:Y:S05]  /*fb30*/  @!P2 BRA `(.L_x_4449) ;  /* 0x000000000014a947 */ /* 0x000fea0003800000 */
[----:B------:R-:W2:Y:S04]  /*fb40*/  LDG.E R6, desc[UR48][R4.64] ;  /* 0x0000003004067981 */ /* 0x000ea8000c1e1900 */
[----:B------:R-:W3:Y:S01]  /*fb50*/  LDG.E R0, desc[UR48][R4.64+0x4] ;  /* 0x0000043004007981 */ /* 0x000ee2000c1e1900 */
[----:B--2---:R-:W-:Y:S02]  /*fb60*/  R2UR UR7, R6 ;  /* 0x00000000060772ca */ /* 0x004fe400000e0000 */
[----:B---3--:R-:W-:-:S13]  /*fb70*/  R2UR UR4, R0 ;  /* 0x00000000000472ca */ /* 0x008fda00000e0000 */
[----:B------:R-:W-:-:S12]  /*fb80*/  UIADD3 UR4, -UR7, UR4, URZ ;  /* 0x0000000407047290 */ /* 0x000fd8000fffe13f */
.L_x_4449:
[----:B------:R-:W-:Y:S01]  /*fb90*/  ISETP.GT.AND P0, PT, R192, 0x3f, PT ;  /* 0x0000003fc000780c */ /* 0x000fe20003f04270 */
[----:B------:R-:W-:Y:S01]  /*fba0*/  USHF.R.S32.HI UR7, URZ, 0x1f, UR43 ;  /* 0x0000001f3f077899 */ /* 0x000fe2000801142b */
[----:B------:R-:W-:Y:S01]  /*fbb0*/  BSSY B1, `(.L_x_4450) ;  /* 0x0000022000017945 */ /* 0x000fe20003800000 */
[----:B------:R-:W-:Y:S01]  /*fbc0*/  USHF.R.S32.HI UR9, URZ, 0x1f, UR41 ;  /* 0x0000001f3f097899 */ /* 0x000fe20008011429 */
[C---:B------:R-:W-:Y:S01]  /*fbd0*/  VIADD R24, R185.reuse, 0x100 ;  /* 0x00000100b9187836 */ /* 0x040fe20000000000 */
[----:B------:R-:W-:Y:S01]  /*fbe0*/  USEL UR10, UR43, URZ, !UP0 ;  /* 0x0000003f2b0a7287 */ /* 0x000fe2000c000000 */
[----:B------:R-:W-:Y:S01]  /*fbf0*/  VIADD R25, R185, 0x140 ;  /* 0x00000140b9197836 */ /* 0x000fe20000000000 */
[----:B------:R-:W-:Y:S01]  /*fc00*/  USEL UR11, UR7, URZ, !UP0 ;  /* 0x0000003f070b7287 */ /* 0x000fe2000c000000 */
[----:B------:R-:W-:Y:S02]  /*fc10*/  SHF.R.S32.HI R10, RZ, 0x1f, R185 ;  /* 0x0000001fff0a7819 */ /* 0x000fe400000114b9 */
[----:B-----5:R-:W-:-:S03]  /*fc20*/  SHF.R.S32.HI R8, RZ, 0x1f, R3 ;  /* 0x0000001fff087819 */ /* 0x020fc60000011403 */
[----:B------:R-:W-:Y:S06]  /*fc30*/  @P0 BRA `(.L_x_4451) ;  /* 0x0000000000640947 */ /* 0x000fec0003800000 */
[----:B------:R-:W0:Y:S01]  /*fc40*/  S2R R0, SR_TID.X ;  /* 0x0000000000007919 */ /* 0x000e220000002100 */
[----:B------:R-:W-:-:S04]  /*fc50*/  IMAD.U32 R5, RZ, RZ, UR42 ;  /* 0x0000002aff057e24 */ /* 0x000fc8000f8e00ff */
[----:B0-----:R-:W-:-:S04]  /*fc60*/  IMAD R0, R5, 0x40, R0 ;  /* 0x0000004005007824 */ /* 0x001fc800078e0200 */
[----:B------:R-:W-:-:S05]  /*fc70*/  VIADD R0, R0, 0xffffff80 ;  /* 0xffffff8000007836 */ /* 0x000fca0000000000 */
[----:B------:R-:W-:-:S13]  /*fc80*/  ISETP.GE.AND P0, PT, R0, UR4, PT ;  /* 0x0000000400007c0c */ /* 0x000fda000bf06270 */
[----:B------:R-:W-:Y:S05]  /*fc90*/  @P0 BRA `(.L_x_4451) ;  /* 0x00000000004c0947 */ /* 0x000fea0003800000 */
[C---:B------:R-:W-:Y:S01]  /*fca0*/  IADD3 R4, P0, R0.reuse, R3, RZ ;  /* 0x0000000300047210 */ /* 0x040fe20007f1e0ff */
[----:B------:R-:W-:Y:S02]  /*fcb0*/  ULDC.64 UR12, c[0x0][0xb70] ;  /* 0x0002dc00000c7ab9 */ /* 0x000fe40000000a00 */
[----:B------:R-:W-:Y:S01]  /*fcc0*/  UIMAD UR7, UR9, UR12, URZ ;  /* 0x0000000c090772a4 */ /* 0x000fe2000f8e023f */
[----:B------:R-:W-:Y:S02]  /*fcd0*/  LEA.HI.X.SX32 R5, R0, R8, 0x1, P0 ;  /* 0x0000000800057211 */ /* 0x000fe400000f0eff */
[----:B------:R-:W-:Y:S01]  /*fce0*/  MOV R7, UR12 ;  /* 0x0000000c00077c02 */ /* 0x000fe20008000f00 */
[----:B------:R-:W-:-:S03]  /*fcf0*/  UIMAD UR7, UR41, UR13, UR7 ;  /* 0x0000000d290772a4 */ /* 0x000fc6000f8e0207 */
[----:B------:R-:W-:Y:S01]  /*fd00*/  ULDC.64 UR12, c[0x0][0xb78] ;  /* 0x0002de00000c7ab9 */ /* 0x000fe20000000a00 */
[----:B------:R-:W-:Y:S01]  /*fd10*/  IMAD.WIDE.U32 R4, R7, UR41, R4 ;  /* 0x0000002907047c25 */ /* 0x000fe2000f8e0004 */
[----:B------:R-:W-:-:S03]  /*fd20*/  UIMAD UR8, UR11, UR12, URZ ;  /* 0x0000000c0b0872a4 */ /* 0x000fc6000f8e023f */
[----:B------:R-:W-:Y:S01]  /*fd30*/  VIADD R5, R5, UR7 ;  /* 0x0000000705057c36 */ /* 0x000fe20008000000 */
[----:B------:R-:W-:Y:S01]  /*fd40*/  UIMAD UR8, UR10, UR13, UR8 ;  /* 0x0000000d0a0872a4 */ /* 0x000fe2000f8e0208 */
[----:B------:R-:W-:Y:S02]  /*fd50*/  IMAD.U32 R7, RZ, RZ, UR12 ;  /* 0x0000000cff077e24 */ /* 0x000fe4000f8e00ff */
[----:B------:R-:W-:Y:S02]  /*fd60*/  ULDC.64 UR12, c[0x0][0xb40] ;  /* 0x0002d000000c7ab9 */ /* 0x000fe40000000a00 */
[----:B------:R-:W-:-:S04]  /*fd70*/  IMAD.WIDE.U32 R4, R7, UR10, R4 ;  /* 0x0000000a07047c25 */ /* 0x000fc8000f8e0004 */
[----:B------:R-:W-:Y:S01]  /*fd80*/  VIADD R5, R5, UR8 ;  /* 0x0000000805057c36 */ /* 0x000fe20008000000 */
[----:B------:R-:W-:-:S04]  /*fd90*/  LEA R6, P0, R4, UR12, 0x2 ;  /* 0x0000000c04067c11 */ /* 0x000fc8000f8010ff */
[----:B------:R-:W-:Y:S01]  /*fda0*/  LEA.HI.X R7, R4, UR13, R5, 0x2, P0 ;  /* 0x0000000d04077c11 */ /* 0x000fe200080f1405 */
[----:B------:R-:W-:-:S05]  /*fdb0*/  IMAD.MOV.U32 R5, RZ, RZ, -0x800000 ;  /* 0xff800000ff057424 */ /* 0x000fca00078e00ff */
[----:B------:R0:W-:Y:S03]  /*fdc0*/  STG.E desc[UR48][R6.64], R5 ;  /* 0x0000000506007986 */ /* 0x0001e6000c101930 */
.L_x_4451:
[----:B------:R-:W-:Y:S05]  /*fdd0*/  BSYNC B1 ;  /* 0x0000000000017941 */ /* 0x000fea0003800000 */
.L_x_4450:
[----:B------:R-:W-:Y:S01]  /*fde0*/  ULDC.64 UR12, c[0x0][0xaa0] ;  /* 0x0002a800000c7ab9 */ /* 0x000fe20000000a00 */
[----:B0-----:R-:W-:Y:S01]  /*fdf0*/  MOV R5, R10 ;  /* 0x0000000a00057202 */ /* 0x001fe20000000f00 */
[----:B------:R-:W-:Y:S01]  /*fe00*/  IMAD.MOV.U32 R4, RZ, RZ, R185 ;  /* 0x000000ffff047224 */ /* 0x000fe200078e00b9 */
[----:B------:R-:W-:Y:S01]  /*fe10*/  ISETP.GE.AND P0, PT, R24, UR14, PT ;  /* 0x0000000e18007c0c */ /* 0x000fe2000bf06270 */
[----:B------:R-:W-:Y:S01]  /*fe20*/  IMAD R0, R8, UR12, RZ ;  /* 0x0000000c08007c24 */ /* 0x000fe2000f8e02ff */
[----:B------:R-:W-:Y:S01]  /*fe30*/  ISETP.GE.AND P1, PT, R25, UR14, PT ;  /* 0x0000000e19007c0c */ /* 0x000fe2000bf26270 */
[C---:B------:R-:W-:Y:S01]  /*fe40*/  IMAD.WIDE.U32 R4, R3.reuse, UR12, R4 ;  /* 0x0000000c03047c25 */ /* 0x040fe2000f8e0004 */
[----:B------:R-:W-:Y:S01]  /*fe50*/  UIMAD UR8, UR42, -0x40, UR4 ;  /* 0xffffffc02a0878a4 */ /* 0x000fe2000f8e0204 */
[----:B------:R-:W-:Y:S01]  /*fe60*/  BSSY B1, `(.L_x_4452) ;  /* 0x000003c000017945 */ /* 0x000fe20003800000 */
[----:B------:R-:W-:Y:S01]  /*fe70*/  SEL R6, RZ, 0x20, P1 ;  /* 0x00000020ff067807 */ /* 0x000fe20000800000 */
[----:B------:R-:W-:Y:S01]  /*fe80*/  IMAD R3, R3, UR13, R0 ;  /* 0x0000000d03037c24 */ /* 0x000fe2000f8e0200 */
[----:B------:R-:W-:Y:S01]  /*fe90*/  ULDC.64 UR12, c[0x0][0xae0] ;  /* 0x0002b800000c7ab9 */ /* 0x000fe20000000a00 */
[----:B------:R-:W-:Y:S01]  /*fea0*/  VIADD R7, R185, 0x180 ;  /* 0x00000180b9077836 */ /* 0x000fe20000000000 */
[----:B------:R-:W-:Y:S01]  /*feb0*/  UIMAD UR7, UR9, UR12, URZ ;  /* 0x0000000c090772a4 */ /* 0x000fe2000f8e023f */
[----:B------:R-:W-:Y:S01]  /*fec0*/  IMAD.IADD R5, R5, 0x1, R3 ;  /* 0x0000000105057824 */ /* 0x000fe200078e0203 */
[----:B------:R-:W-:Y:S01]  /*fed0*/  SEL R0, RZ, 0x10, P0 ;  /* 0x00000010ff007807 */ /* 0x000fe20000000000 */
[----:B------:R-:W-:Y:S01]  /*fee0*/  IMAD.U32 R3, RZ, RZ, UR12 ;  /* 0x0000000cff037e24 */ /* 0x000fe2000f8e00ff */
[----:B------:R-:W-:Y:S01]  /*fef0*/  UIMAD UR7, UR41, UR13, UR7 ;  /* 0x0000000d290772a4 */ /* 0x000fe2000f8e0207 */
[----:B------:R-:W-:-:S02]  /*ff00*/  ISETP.GE.AND P1, PT, R188, UR8, PT ;  /* 0x00000008bc007c0c */ /* 0x000fc4000bf26270 */
[----:B------:R-:W-:Y:S01]  /*ff10*/  IMAD.WIDE.U32 R4, R3, UR41, R4 ;  /* 0x0000002903047c25 */ /* 0x000fe2000f8e0004 */
[----:B------:R-:W-:Y:S01]  /*ff20*/  ULDC.64 UR12, c[0x0][0xae8] ;  /* 0x0002ba00000c7ab9 */ /* 0x000fe20000000a00 */
[----:B------:R-:W-:Y:S01]  /*ff30*/  LOP3.LUT R9, R6, R9, R0, 0xfe, !PT ;  /* 0x0000000906097212 */ /* 0x000fe200078efe00 */
[----:B------:R-:W-:Y:S01]  /*ff40*/  UIMAD UR4, UR11, UR12, URZ ;  /* 0x0000000c0b0472a4 */ /* 0x000fe2000f8e023f */
[----:B------:R-:W-:Y:S01]  /*ff50*/  ISETP.GE.AND P0, PT, R7, UR14, PT ;  /* 0x0000000e07007c0c */ /* 0x000fe2000bf06270 */
[----:B------:R-:W-:Y:S01]  /*ff60*/  VIADD R3, R185, 0x1c0 ;  /* 0x000001c0b9037836 */ /* 0x000fe20000000000 */
[----:B------:R-:W-:Y:S01]  /*ff70*/  IADD3 R5, R5, UR7, RZ ;  /* 0x0000000705057c10 */ /* 0x000fe2000fffe0ff */
[----:B------:R-:W-:Y:S01]  /*ff80*/  VIADD R6, R188, 0x20 ;  /* 0x00000020bc067836 */ /* 0x000fe20000000000 */
[----:B------:R-:W-:Y:S01]  /*ff90*/  SEL R0, RZ, 0x40, P0 ;  /* 0x00000040ff007807 */ /* 0x000fe20000000000 */
[----:B------:R-:W-:Y:S01]  /*ffa0*/  IMAD.U32 R7, RZ, RZ, UR12 ;  /* 0x0000000cff077e24 */ /* 0x000fe2000f8e00ff */
[----:B------:R-:W-:Y:S01]  /*ffb0*/  UIMAD UR4, UR10, UR13, UR4 ;  /* 0x0000000d0a0472a4 */ /* 0x000fe2000f8e0204 */
[----:B------:R-:W-:-:S02]  /*ffc0*/  ISETP.GE.AND P2, PT, R3, UR14, PT ;  /* 0x0000000e03007c0c */ /* 0x000fc4000bf46270 */
[----:B------:R-:W-:Y:S01]  /*ffd0*/  ISETP.GE.AND P0, PT, R6, UR8, PT ;  /* 0x0000000806007c0c */ /* 0x000fe2000bf06270 */
[----:B------:R-:W-:Y:S01]  /*ffe0*/  IMAD.WIDE.U32 R6, R7, UR10, R4 ;  /* 0x0000000a07067c25 */ /* 0x000fe2000f8e0004 */
[----:B------:R-:W-:Y:S02]  /*fff0*/  LOP3.LUT R15, R9, R0, RZ, 0xfc, !PT ;  /* 0x00000000090f7212 */ /* 0x000fe400078efcff */
[--C-:B------:R-:W-:Y:S01]  /*10000*/  SHF.R.S32.HI R5, RZ, 0x1f, R188.reuse ;  /* 0x0000001fff057819 */ /* 0x100fe200000114bc */
[----:B------:R-:W-:Y:S01]  /*10010*/  IMAD.U32 R9, RZ, RZ, UR42 ;  /* 0x0000002aff097e24 */ /* 0x000fe2000f8e00ff */
[----:B------:R-:W-:Y:S01]  /*10020*/  SEL R0, RZ, 0x80, P2 ;  /* 0x00000080ff007807 */ /* 0x000fe20001000000 */
[----:B------:R-:W-:Y:S02]  /*10030*/  IMAD.MOV.U32 R4, RZ, RZ, R188 ;  /* 0x000000ffff047224 */ /* 0x000fe400078e00bc */
[----:B------:R-:W-:Y:S01]  /*10040*/  VIADD R11, R7, UR4 ;  /* 0x00000004070b7c36 */ /* 0x000fe20008000000 */
[----:B------:R-:W-:Y:S01]  /*10050*/  LOP3.LUT R0, R15, R0, RZ, 0xfc, !PT ;  /* 0x000000000f007212 */ /* 0x000fe200078efcff */
[----:B------:R-:W-:Y:S01]  /*10060*/  IMAD.WIDE R8, R9, 0x40, R4 ;  /* 0x0000004009087825 */ /* 0x000fe200078e0204 */
[----:B------:R-:W-:Y:S06]  /*10070*/  @P1 BRA `(.L_x_4453) ;  /* 0x0000000000681947 */ /* 0x000fec0003800000 */
[----:B------:R-:W-:Y:S01]  /*10080*/  ULDC.64 UR10, c[0x0][0xad8] ;  /* 0x0002b600000a7ab9 */ /* 0x000fe20000000a00 */
[----:B------:R-:W-:Y:S01]  /*10090*/  MOV R5, R11 ;  /* 0x0000000b00057202 */ /* 0x000fe20000000f00 */
        /* <DEDUP_REMOVED lines=10> */
[C---:B------:R-:W-:Y:S02]  /*10140*/  LEA R20, P1, R4.reuse, UR10, 0x1 ;  /* 0x0000000a04147c11 */ /* 0x040fe4000f8208ff */
[----:B------:R-:W-:Y:S02]  /*10150*/  ISETP.GE.AND P2, PT, R25, UR14, PT ;  /* 0x0000000e19007c0c */ /* 0x000fe4000bf46270 */
        /* <DEDUP_REMOVED lines=12> */
.L_x_4453:
[----:B------:R-:W-:Y:S05]  /*10220*/  BSYNC B1 ;  /* 0x0000000000017941 */ /* 0x000fea0003800000 */
.L_x_4452:
[----:B------:R-:W-:Y:S05]  /*10230*/  @P0 BRA `(.L_x_4448) ;  /* 0x0000000000700947 */ /* 0x000fea0003800000 */
[----:B------:R-:W-:Y:S01]  /*10240*/  IADD3 R3, P0, R8, 0x20, RZ ;  /* 0x0000002008037810 */ /* 0x000fe20007f1e0ff */
[----:B------:R-:W-:Y:S01]  /*10250*/  ULDC.64 UR8, c[0x0][0xad8] ;  /* 0x0002b60000087ab9 */ /* 0x000fe20000000a00 */
[----:B------:R-:W-:Y:S01]  /*10260*/  IMAD.MOV.U32 R4, RZ, RZ, R6 ;  /* 0x000000ffff047224 */ /* 0x000fe200078e0006 */
[----:B------:R-:W-:Y:S01]  /*10270*/  ISETP.GE.AND P1, PT, R13, UR14, PT ;  /* 0x0000000e0d007c0c */ /* 0x000fe2000bf26270 */
        /* <DEDUP_REMOVED lines=8> */
[----:B------:R-:W-:-:S03]  /*10300*/  LOP3.LUT P4, RZ, R15, 0x40, RZ, 0xc0, !PT ;  /* 0x000000400fff7812 */ /* 0x000fc6000788c0ff */
        /* <DEDUP_REMOVED lines=15> */
.L_x_4448:
[----:B------:R-:W-:Y:S05]  /*10400*/  BSYNC B0 ;  /* 0x0000000000007941 */ /* 0x000fea0003800000 */
.L_x_4442:
[----:B------:R-:W-:Y:S02]  /*10410*/  ULDC UR4, c[0x0][0xc14] ;  /* 0x0003050000047ab9 */ /* 0x000fe40000000800 */
[----:B------:R-:W-:-:S06]  /*10420*/  UISETP.GE.AND UP0, UPT, UR5, UR4, UPT ;  /* 0x000000040500728c */ /* 0x000fcc000bf06270 */
[----:B------:R-:W-:-:S13]  /*10430*/  PLOP3.LUT P0, PT, PT, PT, UP0, 0x80, 0x0 ;  /* 0x000000000000781c */ /* 0x000fda0003f0f008 */
[----:B------:R-:W-:Y:S05]  /*10440*/  @!P0 BRA `(.L_x_4454) ;  /* 0xffffff0800b48947 */ /* 0x000fea000383ffff */
[----:B------:R-:W-:Y:S05]  /*10450*/  EXIT ;  /* 0x000000000000794d */ /* 0x000fea0003800000 */
.L_x_4345:
[----:B------:R-:W-:-:S08]  /*10460*/  NOP ;  /* 0x0000000000007918 */ /* 0x000fd00000000000 */
[----:B------:R-:W0:-:S00]  /*10470*/  USETMAXREG.DEALLOC.CTAPOOL 0x18 ;  /* 0x00000018000079c8 */ /* 0x000e0000080e0500 */
[----:B0-----:R-:W-:-:S06]  /*10480*/  LOP3.LUT R0, R0, 0x3, RZ, 0xc0, !PT ;  /* 0x0000000300007812 */ /* 0x001fcc00078ec0ff */
[----:B------:R-:W0:Y:S02]  /*10490*/  SHFL.IDX PT, R0, R0, RZ, 0x1f ;  /* 0x00001fff00007589 */ /* 0x000e2400000e0000 */
[----:B0-----:R-:W-:-:S13]  /*104a0*/  ISETP.NE.AND P0, PT, R0, RZ, PT ;  /* 0x000000ff0000720c */ /* 0x001fda0003f05270 */
[----:B------:R-:W-:Y:S05]  /*104b0*/  @P0 EXIT ;  /* 0x000000000000094d */ /* 0x000fea0003800000 */
[----:B------:R-:W-:Y:S01]  /*104c0*/  LOP3.LUT R7, R4, 0x1f, RZ, 0xc0, !PT ;  /* 0x0000001f04077812 */ /* 0x000fe200078ec0ff */
[----:B------:R-:W-:Y:S01]  /*104d0*/  ULDC UR5, c[0x0][0xc14] ;  /* 0x0003050000057ab9 */ /* 0x000fe20000000800 */
[----:B------:R-:W-:Y:S02]  /*104e0*/  LOP3.LUT R0, R0, 0xffffffdf, RZ, 0xc0, !PT ;  /* 0xffffffdf00007812 */ /* 0x000fe400078ec0ff */
[----:B------:R-:W-:Y:S01]  /*104f0*/  MOV R8, RZ ;  /* 0x000000ff00087202 */ /* 0x000fe20000000f00 */
[----:B------:R-:W0:Y:S01]  /*10500*/  S2UR UR6, SR_CTAID.X ;  /* 0x00000000000679c3 */ /* 0x000e220000002500 */
[----:B------:R-:W-:Y:S01]  /*10510*/  ISETP.NE.AND P0, PT, R7, 0x1f, PT ;  /* 0x0000001f0700780c */ /* 0x000fe20003f05270 */
[----:B------:R-:W-:-:S12]  /*10520*/  ULDC UR4, c[0x0][0xc10] ;  /* 0x0003040000047ab9 */ /* 0x000fd80000000800 */
[----:B------:R-:W-:Y:S02]  /*10530*/  @P0 LOP3.LUT R0, R0, 0x20, RZ, 0xfc, !PT ;  /* 0x0000002000000812 */ /* 0x000fe400078efcff */
[----:B------:R-:W-:-:S13]  /*10540*/  ISETP.GE.OR P0, PT, R7, UR5, !P0 ;  /* 0x0000000507007c0c */ /* 0x000fda000c706670 */
[----:B------:R-:W1:Y:S02]  /*10550*/  @!P0 LDC.64 R2, c[0x0][0xc58] ;  /* 0x00031600ff028b82 */ /* 0x000e640000000a00 */
[----:B-1----:R-:W-:-:S05]  /*10560*/  @!P0 IMAD.WIDE.U32 R2, R7, 0x4, R2 ;  /* 0x0000000407028825 */ /* 0x002fca00078e0002 */
[----:B------:R-:W2:Y:S01]  /*10570*/  @!P0 LDG.E R8, desc[UR48][R2.64] ;  /* 0x0000003002088981 */ /* 0x000ea2000c1e1900 */
[C---:B------:R-:W-:Y:S02]  /*10580*/  ISETP.NE.AND P1, PT, R7.reuse, RZ, PT ;  /* 0x000000ff0700720c */ /* 0x040fe40003f25270 */
[----:B------:R-:W-:Y:S02]  /*10590*/  ISETP.GE.U32.AND P0, PT, R7, 0x2, PT ;  /* 0x000000020700780c */ /* 0x000fe40003f06070 */
        /* <DEDUP_REMOVED lines=40> */
.L_x_4459:
[----:B------:R-:W-:Y:S01]  /*10820*/  VIADD R6, R6, 0x1f ;  /* 0x0000001f06067836 */ /* 0x000fe20000000000 */
[----:B------:R-:W-:-:S04]  /*10830*/  MOV R19, UR7 ;  /* 0x0000000700137c02 */ /* 0x000fc80008000f00 */
        /* <DEDUP_REMOVED lines=13> */
.L_x_4458:
[----:B------:R-:W-:Y:S05]  /*10910*/  BSYNC B0 ;  /* 0x0000000000007941 */ /* 0x000fea0003800000 */
.L_x_4457:
        /* <DEDUP_REMOVED lines=25> */
.L_x_4455:
        /* <DEDUP_REMOVED lines=18> */
[----:B------:R-:W-:-:S05]  /*10bd0*/  IADD3 R5, R5, -0x1, RZ ;  /* 0xffffffff05057810 */ /* 0x000fca0007ffe0ff */
[----:B------:R2:W3:Y:S02]  /*10be0*/  SHFL.IDX PT, R16, R4, R5, 0x1f ;  /* 0x00001f0504107589 */ /* 0x0004e400000e0000 */
.L_x_4460:
[----:B-1----:R-:W-:Y:S01]  /*10bf0*/  IMAD.MOV R2, RZ, RZ, -R3 ;  /* 0x000000ffff027224 */ /* 0x002fe200078e0a03 */
[----:B--2---:R-:W-:Y:S01]  /*10c00*/  IABS R4, R6 ;  /* 0x0000000600047213 */ /* 0x004fe20000000000 */
[----:B---3--:R-:W-:Y:S02]  /*10c10*/  IMAD R16, R16, UR4, R7 ;  /* 0x0000000410107c24 */ /* 0x008fe4000f8e0207 */
[----:B------:R-:W-:Y:S02]  /*10c20*/  IMAD R5, R2, R11, RZ ;  /* 0x0000000b02057224 */ /* 0x000fe400078e02ff */
[----:B------:R-:W-:Y:S02]  /*10c30*/  IMAD.MOV.U32 R2, RZ, RZ, RZ ;  /* 0x000000ffff027224 */ /* 0x000fe400078e00ff */
[----:B------:R-:W-:Y:S02]  /*10c40*/  IMAD.MOV R4, RZ, RZ, -R4 ;  /* 0x000000ffff047224 */ /* 0x000fe400078e0a04 */
[----:B------:R-:W-:Y:S01]  /*10c50*/  IMAD.HI.U32 R2, R3, R5, R2 ;  /* 0x0000000503027227 */ /* 0x000fe200078e0002 */
[----:B------:R-:W-:-:S04]  /*10c60*/  IADD3 R5, -R16, UR6, RZ ;  /* 0x0000000610057c10 */ /* 0x000fc8000fffe1ff */
        /* <DEDUP_REMOVED lines=17> */
[----:B------:R-:W-:-:S04]  /*10d80*/  VIADDMNMX R10, R3, UR4, R10, PT ;  /* 0x00000004030a7c46 */ /* 0x000fc8000b80010a */
[-C--:B------:R-:W-:Y:S02]  /*10d90*/  IABS R7, R10.reuse ;  /* 0x0000000a00077213 */ /* 0x080fe40000000000 */
[----:B------:R-:W-:Y:S02]  /*10da0*/  IABS R6, R10 ;  /* 0x0000000a00067213 */ /* 0x000fe40000000000 */
[----:B------:R-:W1:Y:S03]  /*10db0*/  I2F.RP R8, R7 ;  /* 0x0000000700087306 */ /* 0x000e660000209400 */
[----:B------:R-:W-:-:S05]  /*10dc0*/  IMAD.MOV R6, RZ, RZ, -R6 ;  /* 0x000000ffff067224 */ /* 0x000fca00078e0a06 */
[----:B-1----:R-:W1:Y:S02]  /*10dd0*/  MUFU.RCP R8, R8 ;  /* 0x0000000800087308 */ /* 0x002e640000001000 */
[----:B-1----:R-:W-:-:S06]  /*10de0*/  VIADD R3, R8, 0xffffffe ;  /* 0x0ffffffe08037836 */ /* 0x002fcc0000000000 */
[----:B------:R-:W1:Y:S02]  /*10df0*/  F2I.FTZ.U32.TRUNC.NTZ R3, R3 ;  /* 0x0000000300037305 */ /* 0x000e64000021f000 */
[----:B-1----:R-:W-:-:S04]  /*10e00*/  IMAD.MOV R2, RZ, RZ, -R3 ;  /* 0x000000ffff027224 */ /* 0x002fc800078e0a03 */
[----:B------:R-:W-:Y:S01]  /*10e10*/  IMAD R9, R2, R7, RZ ;  /* 0x0000000702097224 */ /* 0x000fe200078e02ff */
[----:B------:R-:W-:-:S05]  /*10e20*/  MOV R2, RZ ;  /* 0x000000ff00027202 */ /* 0x000fca0000000f00 */
[----:B------:R-:W-:Y:S01]  /*10e30*/  IMAD.HI.U32 R2, R3, R9, R2 ;  /* 0x0000000903027227 */ /* 0x000fe200078e0002 */
[----:B------:R-:W-:Y:S02]  /*10e40*/  IABS R9, R5 ;  /* 0x0000000500097213 */ /* 0x000fe40000000000 */
[C---:B------:R-:W-:Y:S02]  /*10e50*/  LOP3.LUT R3, R5.reuse, R10, RZ, 0x3c, !PT ;  /* 0x0000000a05037212 */ /* 0x040fe400078e3cff */
[----:B------:R-:W-:Y:S01]  /*10e60*/  IADD3 R5, R5, R4, RZ ;  /* 0x0000000405057210 */ /* 0x000fe20007ffe0ff */
        /* <DEDUP_REMOVED lines=16> */
.L_x_4456:
[----:B------:R-:W-:Y:S02]  /*10f70*/  IMAD.MOV.U32 R17, RZ, RZ, RZ ;  /* 0x000000ffff117224 */ /* 0x000fe400078e00ff */
[----:B------:R-:W-:Y:S02]  /*10f80*/  IMAD.U32 R16, RZ, RZ, UR6 ;  /* 0x00000006ff107e24 */ /* 0x000fe4000f8e00ff */
[----:B------:R-:W-:-:S07]  /*10f90*/  IMAD.MOV.U32 R18, RZ, RZ, RZ ;  /* 0x000000ffff127224 */ /* 0x000fce00078e00ff */
.L_x_4461:
        /* <DEDUP_REMOVED lines=9> */
[----:B------:R-:W-:Y:S02]  /*11030*/  ISETP.GE.AND P0, PT, R19, UR5, PT ;  /* 0x0000000513007c0c */ /* 0x000fe4000bf06270 */
[----:B-1----:R-:W-:-:S05]  /*11040*/  MOV R0, 0x1 ;  /* 0x0000000100007802 */ /* 0x002fca0000000f00 */
[----:B------:R1:W-:Y:S04]  /*11050*/  STL [R1+0x4], R0 ;  /* 0x0000040001007387 */ /* 0x0003e80000100800 */
[----:B------:R1:W-:Y:S02]  /*11060*/  STL [R1+0x18], RZ ;  /* 0x000018ff01007387 */ /* 0x0003e40000100800 */
[----:B------:R-:W-:Y:S05]  /*11070*/  @P0 BRA `(.L_x_4462) ;  /* 0x0000004000e80947 */ /* 0x000fea0003800000 */
[----:B-1----:R-:W-:Y:S01]  /*11080*/  IMAD.MOV.U32 R0, RZ, RZ, 0x1 ;  /* 0x00000001ff007424 */ /* 0x002fe200078e00ff */
[----:B------:R1:W-:Y:S01]  /*11090*/  STL [R1+0x18], RZ ;  /* 0x000018ff01007387 */ /* 0x0003e20000100800 */
[----:B------:R-:W-:Y:S01]  /*110a0*/  ULDC UR37, c[0x0][0xc] ;  /* 0x0000030000257ab9 */ /* 0x000fe20000000800 */
[----:B------:R-:W-:Y:S02]  /*110b0*/  ULDC.64 UR38, c[0x0][0x198] ;  /* 0x0000660000267ab9 */ /* 0x000fe40000000a00 */
[----:B------:R1:W-:Y:S04]  /*110c0*/  STL [R1+0x4], R0 ;  /* 0x0000040001007387 */ /* 0x0003e80000100800 */
[----:B------:R1:W-:Y:S02]  /*110d0*/  STL [R1], RZ ;  /* 0x000000ff01007387 */ /* 0x0003e40000100800 */
.L_x_4535:
[----:B------:R-:W-:Y:S05]  /*110e0*/  YIELD ;  /* 0x0000000000007946 */ /* 0x000fea0003800000 */
[----:B------:R-:W-:Y:S01]  /*110f0*/  ULDC.64 UR4, c[0x0][0xa28] ;  /* 0x00028a0000047ab9 */ /* 0x000fe20000000a00 */
[----:B------:R-:W-:Y:S01]  /*11100*/  IMAD.MOV.U32 R4, RZ, RZ, RZ ;  /* 0x000000ffff047224 */ /* 0x000fe200078e00ff */
[----:B------:R-:W-:Y:S01]  /*11110*/  ISETP.NE.U32.AND P0, PT, RZ, UR4, PT ;  /* 0x00000004ff007c0c */ /* 0x000fe2000bf05070 */
[----:B-1----:R-:W-:Y:S01]  /*11120*/  IMAD.MOV.U32 R0, RZ, RZ, RZ ;  /* 0x000000ffff007224 */ /* 0x002fe200078e00ff */
[----:B------:R-:W-:Y:S02]  /*11130*/  ULDC.64 UR6, c[0x0][0xa08] ;  /* 0x0002820000067ab9 */ /* 0x000fe40000000a00 */
[----:B------:R-:W-:Y:S01]  /*11140*/  ISETP.NE.AND.EX P0, PT, RZ, UR5, PT, P0 ;  /* 0x00000005ff007c0c */ /* 0x000fe2000bf05300 */
[----:B------:R-:W-:-:S12]  /*11150*/  ULDC.64 UR4, c[0x0][0xa00] ;  /* 0x0002800000047ab9 */ /* 0x000fd80000000a00 */
        /* <DEDUP_REMOVED lines=16> */
[----:B------:R-:W-:-:S05]  /*11260*/  ULDC.64 UR4, c[0x0][0x3f8] ;  /* 0x0000fe0000047ab9 */ /* 0x000fca0000000a00 */
[----:B------:R1:W5:Y:S01]  /*11270*/  @P1 LDG.E R0, desc[UR48][R6.64] ;  /* 0x0000003006001981 */ /* 0x000362000c1e1900 */
[----:B------:R-:W-:Y:S01]  /*11280*/  UISETP.NE.U32.AND UP0, UPT, UR4, URZ, UPT ;  /* 0x0000003f0400728c */ /* 0x000fe2000bf05070 */
[----:B------:R-:W-:Y:S02]  /*11290*/  ISETP.NE.U32.AND P0, PT, RZ, UR6, PT ;  /* 0x00000006ff007c0c */ /* 0x000fe4000bf05070 */
[----:B------:R-:W-:Y:S01]  /*112a0*/  ULDC UR4, c[0x0][0x404] ;  /* 0x0001010000047ab9 */ /* 0x000fe20000000800 */
[----:B------:R-:W-:Y:S01]  /*112b0*/  UISETP.NE.AND.EX UP0, UPT, UR5, URZ, UPT, UP0 ;  /* 0x0000003f0500728c */ /* 0x000fe2000bf05300 */
[----:B------:R-:W-:Y:S02]  /*112c0*/  ISETP.NE.AND.EX P0, PT, RZ, UR7, PT, P0 ;  /* 0x00000007ff007c0c */ /* 0x000fe4000bf05300 */
[----:B------:R-:W-:Y:S01]  /*112d0*/  ULDC UR5, c[0x0][0x2e0] ;  /* 0x0000b80000057ab9 */ /* 0x000fe20000000800 */
[----:B------:R-:W-:-:S04]  /*112e0*/  USEL UR4, UR4, 0x1, UP0 ;  /* 0x0000000104047887 */ /* 0x000fc80008000000 */
[----:B------:R-:W-:-:S06]  /*112f0*/  UIMAD UR4, UR4, UR5, URZ ;  /* 0x00000005040472a4 */ /* 0x000fcc000f8e023f */
[----:B------:R-:W-:Y:S01]  /*11300*/  IMAD.U32 R5, RZ, RZ, UR4 ;  /* 0x00000004ff057e24 */ /* 0x000fe2000f8e00ff */
[----:B-1----:R-:W-:Y:S06]  /*11310*/  @P1 BRA `(.L_x_4463) ;  /* 0x0000000000101947 */ /* 0x002fec0003800000 */
[----:B------:R-:W-:Y:S05]  /*11320*/  @!P2 BRA `(.L_x_4463) ;  /* 0x00000000000ca947 */ /* 0x000fea0003800000 */
[----:B------:R-:W2:Y:S04]  /*11330*/  LDG.E R7, desc[UR48][R2.64] ;  /* 0x0000003002077981 */ /* 0x000ea8000c1e1900 */
[----:B-----5:R-:W2:Y:S02]  /*11340*/  LDG.E R0, desc[UR48][R2.64+0x4] ;  /* 0x0000043002007981 */ /* 0x020ea4000c1e1900 */
[----:B--2---:R-:W-:-:S07]  /*11350*/  IADD3 R0, -R7, R0, RZ ;  /* 0x0000000007007210 */ /* 0x004fce0007ffe1ff */
.L_x_4463:
[----:B------:R-:W1:Y:S01]  /*11360*/  LDC.64 R2, c[0x0][0xa08] ;  /* 0x00028200ff027b82 */ /* 0x000e620000000a00 */
[----:B------:R-:W-:Y:S01]  /*11370*/  IMAD.MOV.U32 R7, RZ, RZ, RZ ;  /* 0x000000ffff077224 */ /* 0x000fe200078e00ff */
[----:B------:R-:W-:Y:S01]  /*11380*/  ULDC.64 UR4, c[0x0][0xa20] ;  /* 0x0002880000047ab9 */ /* 0x000fe20000000a00 */
[----:B-1----:R-:W-:-:S05]  /*11390*/  IMAD.WIDE R2, R19, 0x4, R2 ;  /* 0x0000000413027825 */ /* 0x002fca00078e0202 */
[----:B------:R-:W2:Y:S01]  /*113a0*/  @P0 LDG.E R7, desc[UR48][R2.64] ;  /* 0x0000003002070981 */ /* 0x000ea2000c1e1900 */
[----:B------:R-:W-:-:S04]  /*113b0*/  ISETP.NE.U32.AND P1, PT, RZ, UR4, PT ;  /* 0x00000004ff007c0c */ /* 0x000fc8000bf25070 */
[----:B------:R-:W-:Y:S01]  /*113c0*/  ISETP.NE.AND.EX P1, PT, RZ, UR5, PT, P1 ;  /* 0x00000005ff007c0c */ /* 0x000fe2000bf25310 */
[----:B--2--5:R-:W-:-:S05]  /*113d0*/  IMAD.IADD R6, R7, 0x1, R4 ;  /* 0x0000000107067824 */ /* 0x024fca00078e0204 */
[----:B------:R1:W-:Y:S07]  /*113e0*/  STL [R1+0x8], R6 ;  /* 0x0000080601007387 */ /* 0x0003ee0000100800 */
[----:B------:R-:W-:Y:S05]  /*113f0*/  @!P1 BRA `(.L_x_4464) ;  /* 0x0000000000109947 */ /* 0x000fea0003800000 */
[----:B------:R-:W2:Y:S02]  /*11400*/  LDC.64 R2, c[0x0][0xa20] ;  /* 0x00028800ff027b82 */ /* 0x000ea40000000a00 */
[----:B--2---:R-:W-:-:S05]  /*11410*/  IMAD.WIDE R2, R19, 0x4, R2 ;  /* 0x0000000413027825 */ /* 0x004fca00078e0202 */
[----:B------:R2:W5:Y:S01]  /*11420*/  LDG.E R5, desc[UR48][R2.64] ;  /* 0x0000003002057981 */ /* 0x000562000c1e1900 */
[----:B------:R-:W-:Y:S05]  /*11430*/  BRA `(.L_x_4465) ;  /* 0x0000000000107947 */ /* 0x000fea0003800000 */
.L_x_4464:
[----:B------:R-:W-:Y:S05]  /*11440*/  @!P0 BRA `(.L_x_4465) ;  /* 0x00000000000c8947 */ /* 0x000fea0003800000 */
[----:B-1----:R-:W2:Y:S04]  /*11450*/  LDG.E R6, desc[UR48][R2.64] ;  /* 0x0000003002067981 */ /* 0x002ea8000c1e1900 */
[----:B------:R-:W2:Y:S02]  /*11460*/  LDG.E R5, desc[UR48][R2.64+0x4] ;  /* 0x0000043002057981 */ /* 0x000ea4000c1e1900 */
[----:B--2---:R-:W-:-:S07]  /*11470*/  IMAD.IADD R5, R5, 0x1, -R6 ;  /* 0x0000000105057824 */ /* 0x004fce00078e0a06 */
.L_x_4465:
        /* <DEDUP_REMOVED lines=9> */
[----:B-1----:R-:W-:-:S11]  /*11510*/  IADD3 R6, R9, -0x1, RZ ;  /* 0xffffffff09067810 */ /* 0x002fd60007ffe0ff */
        /* <DEDUP_REMOVED lines=8> */
.L_x_4468:
[----:B------:R-:W-:-:S13]  /*115a0*/  ISETP.NE.AND P1, PT, R3, 0x1, PT ;  /* 0x000000010300780c */ /* 0x000fda0003f25270 */
[----:B------:R-:W1:Y:S02]  /*115b0*/  @P1 LDC.64 R4, c[0x0][0x9e8] ;  /* 0x00027a00ff041b82 */ /* 0x000e640000000a00 */
[----:B-1----:R-:W-:-:S05]  /*115c0*/  @P1 IMAD.HI.U32 R4, R6, R4, RZ ;  /* 0x0000000406041227 */ /* 0x002fca00078e00ff */
[----:B------:R-:W-:-:S07]  /*115d0*/  @P1 SHF.R.U32.HI R6, RZ, R5, R4 ;  /* 0x00000005ff061219 */ /* 0x000fce0000011604 */
.L_x_4469:
[----:B------:R-:W-:Y:S05]  /*115e0*/  BSYNC B0 ;  /* 0x0000000000007941 */ /* 0x000fea0003800000 */
.L_x_4467:
[----:B------:R-:W-:-:S05]  /*115f0*/  IMAD R5, R6, R3, R3 ;  /* 0x0000000306057224 */ /* 0x000fca00078e0203 */
[----:B------:R-:W-:-:S07]  /*11600*/  VIMNMX R2, R2, R5, PT ;  /* 0x0000000502027248 */ /* 0x000fce0003fe0100 */
.L_x_4466:
[----:B------:R-:W-:Y:S01]  /*11610*/  VIADD R2, R2, 0x3f ;  /* 0x0000003f02027836 */ /* 0x000fe20000000000 */
[----:B------:R-:W-:Y:S01]  /*11620*/  ULDC UR4, c[0x0][0x9dc] ;  /* 0x0002770000047ab9 */ /* 0x000fe20000000800 */
[----:B------:R-:W-:-:S03]  /*11630*/  IMAD R0, R17, 0x40, -R0 ;  /* 0x0000004011007824 */ /* 0x000fc600078e0a00 */
[----:B------:R-:W-:-:S04]  /*11640*/  SHF.R.S32.HI R5, RZ, 0x1f, R2 ;  /* 0x0000001fff057819 */ /* 0x000fc80000011402 */
[----:B------:R-:W-:Y:S01]  /*11650*/  LEA.HI R4, R5, R2, RZ, 0x6 ;  /* 0x0000000205047211 */ /* 0x000fe200078f30ff */
[C---:B------:R-:W-:Y:S02]  /*11660*/  VIADD R2, R7.reuse, 0x3f ;  /* 0x0000003f07027836 */ /* 0x040fe40000000000 */
[----:B------:R-:W-:Y:S01]  /*11670*/  IMAD.IADD R7, R7, 0x1, R0 ;  /* 0x0000000107077824 */ /* 0x000fe200078e0200 */
[----:B------:R-:W-:Y:S02]  /*11680*/  SHF.R.S32.HI R4, RZ, 0x6, R4 ;  /* 0x00000006ff047819 */ /* 0x000fe40000011404 */
[----:B------:R-:W-:Y:S02]  /*11690*/  SHF.R.S32.HI R5, RZ, 0x1f, R2 ;  /* 0x0000001fff057819 */ /* 0x000fe40000011402 */
[----:B------:R-:W-:Y:S02]  /*116a0*/  IADD3 R0, R7, -UR4, RZ ;  /* 0x8000000407007c10 */ /* 0x000fe4000fffe0ff */
[----:B------:R-:W-:-:S04]  /*116b0*/  LEA.HI R5, R5, R2, RZ, 0x6 ;  /* 0x0000000205057211 */ /* 0x000fc800078f30ff */
[----:B------:R-:W-:-:S04]  /*116c0*/  SHF.R.S32.HI R5, RZ, 0x6, R5 ;  /* 0x00000006ff057819 */ /* 0x000fc80000011405 */
        /* <DEDUP_REMOVED lines=13> */
.L_x_4472:
[----:B------:R-:W-:-:S13]  /*117a0*/  ISETP.NE.AND P0, PT, R3, 0x1, PT ;  /* 0x000000010300780c */ /* 0x000fda0003f05270 */
[----:B------:R-:W2:Y:S02]  /*117b0*/  @P0 LDC.64 R4, c[0x0][0x9e8] ;  /* 0x00027a00ff040b82 */ /* 0x000ea40000000a00 */
[----:B--2---:R-:W-:-:S05]  /*117c0*/  @P0 IMAD.HI.U32 R4, R7, R4, RZ ;  /* 0x0000000407040227 */ /* 0x004fca00078e00ff */
[----:B------:R-:W-:-:S07]  /*117d0*/  @P0 SHF.R.U32.HI R7, RZ, R5, R4 ;  /* 0x00000005ff070219 */ /* 0x000fce0000011604 */
.L_x_4473:
[----:B------:R-:W-:Y:S05]  /*117e0*/  BSYNC B0 ;  /* 0x0000000000007941 */ /* 0x000fea0003800000 */
.L_x_4471:
[----:B------:R-:W-:-:S05]  /*117f0*/  IMAD R3, R7, R3, RZ ;  /* 0x0000000307037224 */ /* 0x000fca00078e02ff */
[----:B------:R-:W-:-:S07]  /*11800*/  VIMNMX R0, R0, R3, !PT ;  /* 0x0000000300007248 */ /* 0x000fce0007fe0100 */
.L_x_4470:
[----:B------:R-:W-:Y:S01]  /*11810*/  SHF.R.S32.HI R3, RZ, 0x1f, R0 ;  /* 0x0000001fff037819 */ /* 0x000fe20000011400 */
[----:B------:R-:W-:Y:S03]  /*11820*/  BSSY B6, `(.L_x_4474) ;  /* 0x00002fe000067945 */ /* 0x000fe60003800000 */
[----:B------:R-:W-:-:S04]  /*11830*/  LEA.HI R3, R3, R0, RZ, 0x6 ;  /* 0x0000000003037211 */ /* 0x000fc800078f30ff */
[----:B------:R-:W-:-:S04]  /*11840*/  SHF.R.S32.HI R3, RZ, 0x6, R3 ;  /* 0x00000006ff037819 */ /* 0x000fc80000011403 */
        /* <DEDUP_REMOVED lines=11> */
[----:B------:R-:W2:Y:S08]  /*11900*/  FLO.U32 R0, UR4 ;  /* 0x0000000400007d00 */ /* 0x000eb000080e0000 */
        /* <DEDUP_REMOVED lines=9> */
.L_x_4475:
        /* <DEDUP_REMOVED lines=11> */
[----:B------:R-:W-:Y:S01]  /*11a50*/  IMAD.U32 R4, RZ, RZ, UR6 ;  /* 0x00000006ff047e24 */ /* 0x000fe2000f8e00ff */
[----:B------:R-:W-:Y:S01]  /*11a60*/  MOV R10, UR4 ;  /* 0x00000004000a7c02 */ /* 0x000fe20008000f00 */
[----:B------:R-:W2:Y:S01]  /*11a70*/  LDC.64 R2, c[0x4][R2] ;  /* 0x0100000002027b82 */ /* 0x000ea20000000a00 */
[----:B------:R-:W-:Y:S02]  /*11a80*/  IMAD.U32 R5, RZ, RZ, UR7 ;  /* 0x00000007ff057e24 */ /* 0x000fe4000f8e00ff */
[----:B-1----:R-:W-:Y:S02]  /*11a90*/  IMAD.U32 R6, RZ, RZ, UR8 ;  /* 0x00000008ff067e24 */ /* 0x002fe4000f8e00ff */
[----:B------:R-:W-:-:S02]  /*11aa0*/  IMAD.U32 R7, RZ, RZ, UR9 ;  /* 0x00000009ff077e24 */ /* 0x000fc4000f8e00ff */
[----:B------:R-:W-:Y:S02]  /*11ab0*/  IMAD.U32 R11, RZ, RZ, UR5 ;  /* 0x00000005ff0b7e24 */ /* 0x000fe4000f8e00ff */
[----:B------:R-:W-:Y:S02]  /*11ac0*/  IMAD.MOV.U32 R8, RZ, RZ, 0x70 ;  /* 0x00000070ff087424 */ /* 0x000fe400078e00ff */
[----:B------:R-:W-:Y:S02]  /*11ad0*/  IMAD.MOV.U32 R12, RZ, RZ, 0x1 ;  /* 0x00000001ff0c7424 */ /* 0x000fe400078e00ff */
[----:B0-----:R-:W-:-:S07]  /*11ae0*/  IMAD.MOV.U32 R13, RZ, RZ, RZ ;  /* 0x000000ffff0d7224 */ /* 0x001fce00078e00ff */
[----:B------:R-:W-:-:S07]  /*11af0*/  LEPC R20, `(.L_x_4477) ;  /* 0x000000001014794e */ /* 0x000fce0000000000 */
[----:B--2---:R-:W-:Y:S05]  /*11b00*/  CALL.ABS.NOINC R2 ;  /* 0x0000000002007343 */ /* 0x004fea0003c00000 */
.L_x_4477:
        /* <DEDUP_REMOVED lines=9> */
[----:B------:R-:W-:Y:S01]  /*11ba0*/  MOV R4, UR6 ;  /* 0x0000000600047c02 */ /* 0x000fe20008000f00 */
[----:B------:R-:W-:Y:S01]  /*11bb0*/  IMAD.U32 R5, RZ, RZ, UR7 ;  /* 0x00000007ff057e24 */ /* 0x000fe2000f8e00ff */
[----:B------:R-:W-:Y:S01]  /*11bc0*/  MOV R8, 0x70 ;  /* 0x0000007000087802 */ /* 0x000fe20000000f00 */
[----:B-1----:R-:W-:Y:S02]  /*11bd0*/  IMAD.U32 R6, RZ, RZ, UR8 ;  /* 0x00000008ff067e24 */ /* 0x002fe4000f8e00ff */
[----:B------:R-:W-:-:S02]  /*11be0*/  IMAD.U32 R7, RZ, RZ, UR9 ;  /* 0x00000009ff077e24 */ /* 0x000fc4000f8e00ff */
[----:B------:R-:W-:Y:S02]  /*11bf0*/  IMAD.U32 R10, RZ, RZ, UR4 ;  /* 0x00000004ff0a7e24 */ /* 0x000fe4000f8e00ff */
[----:B------:R-:W-:Y:S02]  /*11c00*/  IMAD.U32 R11, RZ, RZ, UR5 ;  /* 0x00000005ff0b7e24 */ /* 0x000fe4000f8e00ff */
[----:B------:R-:W-:Y:S02]  /*11c10*/  IMAD.MOV.U32 R12, RZ, RZ, 0x1 ;  /* 0x00000001ff0c7424 */ /* 0x000fe400078e00ff */
[----:B0-2---:R-:W-:-:S07]  /*11c20*/  IMAD.MOV.U32 R13, RZ, RZ, RZ ;  /* 0x000000ffff0d7224 */ /* 0x005fce00078e00ff */
[----:B------:R-:W-:-:S07]  /*11c30*/  LEPC R20, `(.L_x_4479) ;  /* 0x000000001014794e */ /* 0x000fce0000000000 */
[----:B---3--:R-:W-:Y:S05]  /*11c40*/  CALL.ABS.NOINC R2 ;  /* 0x0000000002007343 */ /* 0x008fea0003c00000 */
.L_x_4479:
        /* <DEDUP_REMOVED lines=16> */
.L_x_4478:
[----:B------:R-:W2:Y:S01]  /*11d50*/  LDL.LU R7, [R1+0x1c] ;  /* 0x00001c0001077983 */ /* 0x000ea20000300800 */
[----:B------:R-:W3:Y:S01]  /*11d60*/  LDC R0, c[0x0][0x428] ;  /* 0x00010a00ff007b82 */ /* 0x000ee20000000800 */
[----:B------:R-:W-:Y:S01]  /*11d70*/  ULDC.64 UR4, c[0x0][0x9f8] ;  /* 0x00027e0000047ab9 */ /* 0x000fe20000000a00 */
[----:B------:R-:W-:Y:S01]  /*11d80*/  IMAD.MOV.U32 R4, RZ, RZ, R19 ;  /* 0x000000ffff047224 */ /* 0x000fe200078e0013 */
[----:B-1----:R-:W1:Y:S01]  /*11d90*/  S2R R6, SR_TID.X ;  /* 0x0000000000067919 */ /* 0x002e620000002100 */
[----:B---3--:R-:W-:Y:S02]  /*11da0*/  ISETP.NE.AND P0, PT, R0, 0x1, PT ;  /* 0x000000010000780c */ /* 0x008fe40003f05270 */
[----:B------:R-:W-:Y:S02]  /*11db0*/  MOV R0, R18 ;  /* 0x0000001200007202 */ /* 0x000fe40000000f00 */
[----:B-1----:R-:W-:-:S09]  /*11dc0*/  LOP3.LUT R6, R6, 0x1f, RZ, 0xc0, !PT ;  /* 0x0000001f06067812 */ /* 0x002fd200078ec0ff */
[----:B------:R-:W1:Y:S08]  /*11dd0*/  @P0 LDC R3, c[0x0][0x42c] ;  /* 0x00010b00ff030b82 */ /* 0x000e700000000800 */
[----:B------:R-:W3:Y:S01]  /*11de0*/  @P0 LDC R5, c[0x0][0x430] ;  /* 0x00010c00ff050b82 */ /* 0x000ee20000000800 */
[----:B-1----:R-:W-:-:S05]  /*11df0*/  @P0 IMAD.HI.U32 R2, R18, R3, RZ ;  /* 0x0000000312020227 */ /* 0x002fca00078e00ff */
[----:B---3--:R-:W-:Y:S02]  /*11e00*/  @P0 SHF.R.U32.HI R0, RZ, R5, R2 ;  /* 0x00000005ff000219 */ /* 0x008fe40000011602 */
        /* <DEDUP_REMOVED lines=16> */
.L_x_4480:
        /* <DEDUP_REMOVED lines=19> */
.L_x_4552:
[----:B------:R-:W-:Y:S01]  /*12040*/  UMOV UR4, 0xffffffff ;  /* 0xffffffff00047882 */ /* 0x000fe20000000000 */
[----:B------:R-:W-:Y:S02]  /*12050*/  SHF.R.S32.HI R5, RZ, 0x1f, R4 ;  /* 0x0000001fff057819 */ /* 0x000fe40000011404 */
[----:B------:R-:W-:Y:S05]  /*12060*/  BRA.DIV UR4, `(.L_x_4482) ;  /* 0x0000003e04087947 */ /* 0x000fea000b800000 */
[----:B------:R-:W-:-:S13]  /*12070*/  ELECT P6, URZ, PT ;  /* 0x00000000003f782f */ /* 0x000fda00038c0000 */
.L_x_4555:
        /* <DEDUP_REMOVED lines=20> */
[----:B0-----:R-:W-:-:S05]  /*121c0*/  LEA.HI.X R13, R10, R3, R7, 0x2, P0 ;  /* 0x000000030a0d7211 */ /* 0x001fca00000f1407 */
[----:B------:R1:W5:Y:S02]  /*121d0*/  LDG.E R7, desc[UR48][R12.64] ;  /* 0x000000300c077981 */ /* 0x000364000c1e1900 */
.L_x_4484:
[----:B------:R-:W2:Y:S01]  /*121e0*/  LDL R9, [R1] ;  /* 0x0000000001097983 */ /* 0x000ea20000100800 */
[----:B------:R-:W-:-:S03]  /*121f0*/  MOV R11, 0x400 ;  /* 0x00000400000b7802 */ /* 0x000fc60000000f00 */
[----:B------:R-:W3:Y:S01]  /*12200*/  LDL R10, [R1+0x4] ;  /* 0x00000400010a7983 */ /* 0x000ee20000100800 */
[----:B-1----:R-:W1:Y:S02]  /*12210*/  S2R R12, SR_CgaCtaId ;  /* 0x00000000000c7919 */ /* 0x002e640000008800 */
[----:B-1----:R-:W-:-:S05]  /*12220*/  LEA R11, R12, R11, 0x18 ;  /* 0x0000000b0c0b7211 */ /* 0x002fca00078ec0ff */
[----:B--2---:R-:W-:Y:S01]  /*12230*/  IMAD R9, R9, 0x8, R11 ;  /* 0x0000000809097824 */ /* 0x004fe200078e020b */
[----:B---3--:R-:W-:-:S04]  /*12240*/  SHF.L.U32 R10, R10, 0x1f, RZ ;  /* 0x0000001f0a0a7819 */ /* 0x008fc800000006ff */
[----:B------:R-:W1:Y:S02]  /*12250*/  SYNCS.PHASECHK.TRANS64.TRYWAIT P0, [R9+URZ+0x28c40], R10 ;  /* 0x028c400a090075a7 */ /* 0x000e64000800017f */
[----:B-1----:R-:W-:Y:S05]  /*12260*/  @!P0 BRA `(.L_x_4485) ;  /* 0x0000003800a88947 */ /* 0x002fea0003800000 */
.L_x_4556:
        /* <DEDUP_REMOVED lines=11> */
.L_x_4486:
[----:B------:R-:W2:Y:S01]  /*12320*/  LDL R11, [R1] ;  /* 0x00000000010b7983 */ /* 0x000ea20000100800 */
[----:B------:R-:W-:-:S03]  /*12330*/  MOV R12, 0x400 ;  /* 0x00000400000c7802 */ /* 0x000fc60000000f00 */
[----:B-1----:R-:W3:Y:S01]  /*12340*/  LDL R10, [R1+0x8] ;  /* 0x00000800010a7983 */ /* 0x002ee20000100800 */
[----:B0-----:R-:W0:Y:S01]  /*12350*/  S2R R13, SR_CgaCtaId ;  /* 0x00000000000d7919 */ /* 0x001e220000008800 */
[----:B------:R-:W-:Y:S02]  /*12360*/  R2UR UR9, R9 ;  /* 0x00000000090972ca */ /* 0x000fe400000e0000 */
[----:B------:R-:W-:Y:S01]  /*12370*/  R2UR UR11, R8 ;  /* 0x00000000080b72ca */ /* 0x000fe200000e0000 */
[----:B------:R-:W-:Y:S01]  /*12380*/  UIADD3 UR6, UP0, UR38, 0x370, URZ ;  /* 0x0000037026067890 */ /* 0x000fe2000ff1e03f */
[----:B------:R-:W-:Y:S02]  /*12390*/  R2UR UR12, R0 ;  /* 0x00000000000c72ca */ /* 0x000fe400000e0000 */
[----:B-----5:R-:W-:Y:S01]  /*123a0*/  R2UR UR13, R7 ;  /* 0x00000000070d72ca */ /* 0x020fe200000e0000 */
[----:B------:R-:W-:Y:S01]  /*123b0*/  UIADD3.X UR7, URZ, UR39, URZ, UP0, !UPT ;  /* 0x000000273f077290 */ /* 0x000fe200087fe43f */
[----:B0-----:R-:W-:-:S05]  /*123c0*/  LEA R12, R13, R12, 0x18 ;  /* 0x0000000c0d0c7211 */ /* 0x001fca00078ec0ff */
[----:B------:R-:W-:Y:S01]  /*123d0*/  UIADD3 UR9, UR9, 0x28c30, URZ ;  /* 0x00028c3009097890 */ /* 0x000fe2000fffe03f */
[----:B------:R-:W-:Y:S01]  /*123e0*/  UMOV UR5, 0x14f00000 ;  /* 0x14f0000000057882 */ /* 0x000fe20000000000 */
[----:B------:R-:W-:Y:S01]  /*123f0*/  UMOV UR10, URZ ;  /* 0x0000003f000a7c82 */ /* 0x000fe20008000000 */
[----:B--2---:R-:W-:Y:S01]  /*12400*/  IMAD R9, R11, 0x2000, R12 ;  /* 0x000020000b097824 */ /* 0x004fe200078e020c */
[----:B---3--:R-:W-:-:S04]  /*12410*/  R2UR UR4, R10 ;  /* 0x000000000a0472ca */ /* 0x008fc800000e0000 */
[----:B------:R-:W-:-:S09]  /*12420*/  R2UR UR8, R9 ;  /* 0x00000000090872ca */ /* 0x000fd200000e0000 */
[----:B------:R-:W-:-:S04]  /*12430*/  ULEA UR11, UR11, UR4, 0x6 ;  /* 0x000000040b0b7291 */ /* 0x000fc8000f8e303f */
[----:B------:R-:W-:Y:S01]  /*12440*/  UIADD3 UR8, UR8, 0x22400, URZ ;  /* 0x0002240008087890 */ /* 0x000fe2000fffe03f */
[----:B------:R-:W-:-:S08]  /*12450*/  UMOV UR4, 0x0 ;  /* 0x0000000000047882 */ /* 0x000fd00000000000 */
[----:B------:R1:W-:Y:S02]  /*12460*/  UTMALDG.4D [UR8], [UR6], desc[UR4] ;  /* 0x00000408060075b4 */ /* 0x0003e40008019000 */
[----:B-1----:R-:W-:Y:S01]  /*12470*/  NOP ;  /* 0x0000000000007918 */ /* 0x002fe20000000000 */
.L_x_4483:
[----:B------:R-:W2:Y:S01]  /*12480*/  LDL.LU R12, [R1+0x18] ;  /* 0x00001800010c7983 */ /* 0x000ea20000300800 */
[----:B------:R-:W-:Y:S01]  /*12490*/  MOV R10, 0x400 ;  /* 0x00000400000a7802 */ /* 0x000fe20000000f00 */
[----:B------:R-:W-:Y:S05]  /*124a0*/  WARPSYNC.ALL ;  /* 0x0000000000007948 */ /* 0x000fea0003800000 */
[----:B------:R-:W1:Y:S01]  /*124b0*/  S2R R11, SR_CgaCtaId ;  /* 0x00000000000b7919 */ /* 0x000e620000008800 */
        /* <DEDUP_REMOVED lines=11> */
[----:B-1----:R-:W-:Y:S01]  /*12570*/  LEA R10, R11, R10, 0x18 ;  /* 0x0000000a0b0a7211 */ /* 0x002fe200078ec0ff */
[----:B------:R-:W-:Y:S03]  /*12580*/  BAR.SYNC.DEFER_BLOCKING 0x8, 0xa0 ;  /* 0x0202800000007b1d */ /* 0x000fe60000010000 */
[----:B------:R-:W-:-:S13]  /*12590*/  R2UR UR9, R10 ;  /* 0x000000000a0972ca */ /* 0x000fda00000e0000 */
[----:B------:R-:W-:Y:S02]  /*125a0*/  UIADD3 UR8, UR9, 0x20400, URZ ;  /* 0x0002040009087890 */ /* 0x000fe4000fffe03f */
[----:B------:R-:W-:Y:S01]  /*125b0*/  UIADD3 UR9, UR9, 0x28c00, URZ ;  /* 0x00028c0009097890 */ /* 0x000fe2000fffe03f */
[----:B------:R1:W-:Y:S08]  /*125c0*/  @P0 SYNCS.ARRIVE.TRANS64 RZ, [R10+URZ+0x28c00], R9 ;  /* 0x028c00090aff09a7 */ /* 0x0003f0000800003f */
[----:B------:R1:W-:Y:S01]  /*125d0*/  UTMALDG.4D [UR8], [UR4], desc[UR6] ;  /* 0x00000608040075b4 */ /* 0x0003e20008019000 */
[----:B--2---:R-:W-:-:S04]  /*125e0*/  IADD3 R12, R12, 0x1, RZ ;  /* 0x000000010c0c7810 */ /* 0x004fc80007ffe0ff */
[----:B------:R-:W-:Y:S01]  /*125f0*/  LEA.HI R6, R12, R12, RZ, 0x1 ;  /* 0x0000000c0c067211 */ /* 0x000fe200078f08ff */
[----:B------:R1:W-:Y:S03]  /*12600*/  STL [R1+0x18], R12 ;  /* 0x0000180c01007387 */ /* 0x0003e60000100800 */
[----:B------:R-:W-:-:S05]  /*12610*/  LOP3.LUT R6, R6, 0xfffffffe, RZ, 0xc0, !PT ;  /* 0xfffffffe06067812 */ /* 0x000fca00078ec0ff */
[----:B------:R-:W-:-:S05]  /*12620*/  IMAD.IADD R6, R12, 0x1, -R6 ;  /* 0x000000010c067824 */ /* 0x000fca00078e0a06 */
[----:B------:R-:W-:-:S04]  /*12630*/  SHF.L.U32 R6, R6, 0x1f, RZ ;  /* 0x0000001f06067819 */ /* 0x000fc800000006ff */
[----:B------:R-:W2:Y:S02]  /*12640*/  SYNCS.PHASECHK.TRANS64.TRYWAIT P0, [R10+URZ+0x28c20], R6 ;  /* 0x028c20060a0075a7 */ /* 0x000ea4000800017f */
[----:B-12---:R-:W-:Y:S05]  /*12650*/  @!P0 BRA `(.L_x_4488) ;  /* 0x0000003400c08947 */ /* 0x006fea0003800000 */
.L_x_4557:
[----:B------:R-:W-:Y:S05]  /*12660*/  BSYNC B0 ;  /* 0x0000000000007941 */ /* 0x000fea0003800000 */
.L_x_4487:
[----:B------:R-:W-:Y:S04]  /*12670*/  BSSY B0, `(.L_x_4489) ;  /* 0x000004f000007945 */ /* 0x000fe80003800000 */
[----:B------:R-:W-:Y:S05]  /*12680*/  @!P6 BRA `(.L_x_4490) ;  /* 0x000000040034e947 */ /* 0x000fea0003800000 */
[----:B------:R-:W2:Y:S01]  /*12690*/  LDL R10, [R1] ;  /* 0x00000000010a7983 */ /* 0x000ea20000100800 */
[----:B------:R-:W-:-:S03]  /*126a0*/  MOV R11, 0x400 ;  /* 0x00000400000b7802 */ /* 0x000fc60000000f00 */
[----:B-1----:R-:W3:Y:S01]  /*126b0*/  LDL R9, [R1+0x4] ;  /* 0x0000040001097983 */ /* 0x002ee20000100800 */
[----:B------:R-:W1:Y:S02]  /*126c0*/  S2R R12, SR_CgaCtaId ;  /* 0x00000000000c7919 */ /* 0x000e640000008800 */
[----:B-1----:R-:W-:-:S05]  /*126d0*/  LEA R11, R12, R11, 0x18 ;  /* 0x0000000b0c0b7211 */ /* 0x002fca00078ec0ff */
[----:B--2---:R-:W-:Y:S01]  /*126e0*/  IMAD R6, R10, 0x8, R11 ;  /* 0x000000080a067824 */ /* 0x004fe200078e020b */
[----:B---3--:R-:W-:-:S04]  /*126f0*/  SHF.L.U32 R9, R9, 0x1f, RZ ;  /* 0x0000001f09097819 */ /* 0x008fc800000006ff */
[----:B------:R-:W1:Y:S02]  /*12700*/  SYNCS.PHASECHK.TRANS64.TRYWAIT P0, [R6+URZ+0x28c60], R9 ;  /* 0x028c6009060075a7 */ /* 0x000e64000800017f */
[----:B-1----:R-:W-:Y:S05]  /*12710*/  @!P0 BRA `(.L_x_4491) ;  /* 0x0000003400b08947 */ /* 0x002fea0003800000 */
.L_x_4558:
        /* <DEDUP_REMOVED lines=11> */
.L_x_4492:
[----:B------:R-:W2:Y:S01]  /*127d0*/  LDL R10, [R1] ;  /* 0x00000000010a7983 */ /* 0x000ea20000100800 */
[----:B------:R-:W-:-:S03]  /*127e0*/  MOV R11, 0x400 ;  /* 0x00000400000b7802 */ /* 0x000fc60000000f00 */
[----:B-1----:R-:W3:Y:S01]  /*127f0*/  LDL R9, [R1+0x8] ;  /* 0x0000080001097983 */ /* 0x002ee20000100800 */
[----:B------:R-:W1:Y:S01]  /*12800*/  S2R R12, SR_CgaCtaId ;  /* 0x00000000000c7919 */ /* 0x000e620000008800 */
[----:B------:R-:W-:Y:S02]  /*12810*/  R2UR UR9, R6 ;  /* 0x00000000060972ca */ /* 0x000fe400000e0000 */
[----:B------:R-:W-:Y:S01]  /*12820*/  R2UR UR11, R8 ;  /* 0x00000000080b72ca */ /* 0x000fe200000e0000 */
[----:B------:R-:W-:Y:S01]  /*12830*/  UIADD3 UR4, UP0, UR38, 0x470, URZ ;  /* 0x0000047026047890 */ /* 0x000fe2000ff1e03f */
[----:B------:R-:W-:Y:S02]  /*12840*/  R2UR UR12, R0 ;  /* 0x00000000000c72ca */ /* 0x000fe400000e0000 */
[----:B------:R-:W-:Y:S02]  /*12850*/  R2UR UR13, R7 ;  /* 0x00000000070d72ca */ /* 0x000fe400000e0000 */
        /* <DEDUP_REMOVED lines=48> */
.L_x_4490:
[----:B------:R-:W-:Y:S05]  /*12b60*/  BSYNC B0 ;  /* 0x0000000000007941 */ /* 0x000fea0003800000 */
.L_x_4489:
[----:B-1----:R-:W2:Y:S04]  /*12b70*/  LDL R6, [R1+0x14] ;  /* 0x0000140001067983 */ /* 0x002ea80000100800 */
[----:B------:R-:W3:Y:S01]  /*12b80*/  LDL R9, [R1+0xc] ;  /* 0x00000c0001097983 */ /* 0x000ee20000100800 */
[----:B------:R-:W-:Y:S01]  /*12b90*/  BSSY B0, `(.L_x_4493) ;  /* 0x00001ab000007945 */ /* 0x000fe20003800000 */
[----:B--2---:R-:W-:-:S05]  /*12ba0*/  VIADD R8, R6, 0xfffffffe ;  /* 0xfffffffe06087836 */ /* 0x004fca0000000000 */
[----:B---3--:R-:W-:-:S13]  /*12bb0*/  ISETP.GE.AND P0, PT, R8, R9, PT ;  /* 0x000000090800720c */ /* 0x008fda0003f06270 */
[----:B------:R-:W-:Y:S05]  /*12bc0*/  @!P0 BRA `(.L_x_4494) ;  /* 0x00000018009c8947 */ /* 0x000fea0003800000 */
[----:B------:R-:W-:Y:S01]  /*12bd0*/  LOP3.LUT R10, RZ, R9, RZ, 0x33, !PT ;  /* 0x00000009ff0a7212 */ /* 0x000fe200078e33ff */
[----:B------:R-:W-:Y:S01]  /*12be0*/  BSSY B1, `(.L_x_4495) ;  /* 0x0000090000017945 */ /* 0x000fe20003800000 */
[----:B------:R-:W-:-:S04]  /*12bf0*/  IADD3 R9, -R6, RZ, RZ ;  /* 0x000000ff06097210 */ /* 0x000fc80007ffe1ff */
[----:B------:R-:W-:-:S05]  /*12c00*/  VIADDMNMX R10, R9, 0x1, R10, !PT ;  /* 0x00000001090a7846 */ /* 0x000fca000780010a */
[----:B------:R-:W-:-:S05]  /*12c10*/  IMAD.IADD R6, R6, 0x1, R10 ;  /* 0x0000000106067824 */ /* 0x000fca00078e020a */
[----:B------:R-:W-:-:S04]  /*12c20*/  LOP3.LUT R6, R6, 0x1, RZ, 0xc0, !PT ;  /* 0x0000000106067812 */ /* 0x000fc800078ec0ff */
[----:B------:R-:W-:-:S13]  /*12c30*/  ISETP.NE.U32.AND P0, PT, R6, 0x1, PT ;  /* 0x000000010600780c */ /* 0x000fda0003f05070 */
[----:B------:R-:W-:Y:S05]  /*12c40*/  @P0 BRA `(.L_x_4496) ;  /* 0x0000000800240947 */ /* 0x000fea0003800000 */
[----:B------:R-:W2:Y:S04]  /*12c50*/  LDL.LU R11, [R1] ;  /* 0x00000000010b7983 */ /* 0x000ea80000300800 */
[----:B0-----:R-:W3:Y:S01]  /*12c60*/  LDL.LU R13, [R1+0x4] ;  /* 0x00000400010d7983 */ /* 0x001ee20000300800 */
        /* <DEDUP_REMOVED lines=25> */
[C---:B------:R-:W-:Y:S02]  /*12e00*/  LEA R2, P0, R6.reuse, R2, 0x2 ;  /* 0x0000000206027211 */ /* 0x040fe400078010ff */
[----:B------:R-:W-:Y:S02]  /*12e10*/  IADD3 R7, -R9, RZ, RZ ;  /* 0x000000ff09077210 */ /* 0x000fe40007ffe1ff */
[----:B------:R-:W-:-:S03]  /*12e20*/  LEA.HI.X R3, R6, R3, R11, 0x2, P0 ;  /* 0x0000000306037211 */ /* 0x000fc600000f140b */
[----:B------:R-:W-:Y:S02]  /*12e30*/  IMAD R8, R12, R7, R8 ;  /* 0x000000070c087224 */ /* 0x000fe400078e0208 */
[----:B------:R1:W5:Y:S05]  /*12e40*/  LDG.E R7, desc[UR48][R2.64] ;  /* 0x0000003002077981 */ /* 0x00036a000c1e1900 */
.L_x_4499:
[----:B-1----:R-:W1:Y:S01]  /*12e50*/  S2R R3, SR_CgaCtaId ;  /* 0x0000000000037919 */ /* 0x002e620000008800 */
[----:B------:R-:W-:-:S04]  /*12e60*/  MOV R2, 0x400 ;  /* 0x0000040000027802 */ /* 0x000fc80000000f00 */
[----:B-1----:R-:W-:Y:S02]  /*12e70*/  LEA R2, R3, R2, 0x18 ;  /* 0x0000000203027211 */ /* 0x002fe400078ec0ff */
[----:B------:R-:W-:-:S03]  /*12e80*/  SHF.L.U32 R3, R13, 0x1f, RZ ;  /* 0x0000001f0d037819 */ /* 0x000fc600000006ff */
[----:B------:R-:W-:-:S04]  /*12e90*/  IMAD R2, R14, 0x8, R2 ;  /* 0x000000080e027824 */ /* 0x000fc800078e0202 */
[----:B------:R-:W1:Y:S02]  /*12ea0*/  SYNCS.PHASECHK.TRANS64.TRYWAIT P0, [R2+URZ+0x28c40], R3 ;  /* 0x028c4003020075a7 */ /* 0x000e64000800017f */
[----:B-1----:R-:W-:Y:S05]  /*12eb0*/  @!P0 BRA `(.L_x_4500) ;  /* 0x0000002c00dc8947 */ /* 0x002fea0003800000 */
.L_x_4559:
[----:B------:R-:W2:Y:S02]  /*12ec0*/  S2R R6, SR_TID.X ;  /* 0x0000000000067919 */ /* 0x000ea40000002100 */
[----:B--2---:R-:W-:-:S04]  /*12ed0*/  LOP3.LUT R6, R6, 0x7f, RZ, 0xc0, !PT ;  /* 0x0000007f06067812 */ /* 0x004fc800078ec0ff */
[----:B------:R-:W-:-:S13]  /*12ee0*/  ISETP.NE.AND P1, PT, R6, RZ, PT ;  /* 0x000000ff0600720c */ /* 0x000fda0003f25270 */
        /* <DEDUP_REMOVED lines=8> */
.L_x_4501:
[----:B------:R-:W2:Y:S01]  /*12f70*/  LDL R6, [R1] ;  /* 0x0000000001067983 */ /* 0x000ea20000100800 */
        /* <DEDUP_REMOVED lines=21> */
.L_x_4560:
        /* <DEDUP_REMOVED lines=8> */
.L_x_4503:
        /* <DEDUP_REMOVED lines=54> */
.L_x_4498:
[----:B------:R-:W-:Y:S05]  /*134b0*/  BSYNC B2 ;  /* 0x0000000000027941 */ /* 0x000fea0003800000 */
.L_x_4497:
[----:B------:R-:W2:Y:S02]  /*134c0*/  LDL R2, [R1+0x14] ;  /* 0x0000140001027983 */ /* 0x000ea40000100800 */
[----:B--2---:R-:W-:-:S07]  /*134d0*/  VIADD R8, R2, 0xfffffffd ;  /* 0xfffffffd02087836 */ /* 0x004fce0000000000 */
.L_x_4496:
[----:B------:R-:W-:Y:S05]  /*134e0*/  BSYNC B1 ;  /* 0x0000000000017941 */ /* 0x000fea0003800000 */
.L_x_4495:
[----:B------:R-:W2:Y:S01]  /*134f0*/  LDL.LU R2, [R1+0x14] ;  /* 0x0000140001027983 */ /* 0x000ea20000300800 */
[----:B------:R-:W-:Y:S01]  /*13500*/  VIADD R10, R10, 0xfffffffe ;  /* 0xfffffffe0a0a7836 */ /* 0x000fe20000000000 */
[----:B--2---:R-:W-:-:S04]  /*13510*/  LOP3.LUT R3, RZ, R2, RZ, 0x33, !PT ;  /* 0x00000002ff037212 */ /* 0x004fc800078e33ff */
[----:B------:R-:W-:-:S13]  /*13520*/  ISETP.NE.AND P0, PT, R10, R3, PT ;  /* 0x000000030a00720c */ /* 0x000fda0003f05270 */
[----:B------:R-:W-:Y:S05]  /*13530*/  @!P0 BRA `(.L_x_4494) ;  /* 0x0000001000408947 */ /* 0x000fea0003800000 */
.L_x_4518:
        /* <DEDUP_REMOVED lines=11> */
[----:B------:R-:W-:Y:S02]  /*135f0*/  MOV R11, R8 ;  /* 0x00000008000b7202 */ /* 0x000fe40000000f00 */
        /* <DEDUP_REMOVED lines=20> */
.L_x_4506:
[----:B------:R-:W2:Y:S01]  /*13740*/  S2R R3, SR_CgaCtaId ;  /* 0x0000000000037919 */ /* 0x000ea20000008800 */
[----:B------:R-:W-:-:S04]  /*13750*/  MOV R2, 0x400 ;  /* 0x0000040000027802 */ /* 0x000fc80000000f00 */
[----:B--2---:R-:W-:Y:S02]  /*13760*/  LEA R2, R3, R2, 0x18 ;  /* 0x0000000203027211 */ /* 0x004fe400078ec0ff */
[----:B------:R-:W-:-:S03]  /*13770*/  SHF.L.U32 R3, R10, 0x1f, RZ ;  /* 0x0000001f0a037819 */ /* 0x000fc600000006ff */
[----:B------:R-:W-:-:S04]  /*13780*/  IMAD R2, R9, 0x8, R2 ;  /* 0x0000000809027824 */ /* 0x000fc800078e0202 */
[----:B------:R-:W2:Y:S02]  /*13790*/  SYNCS.PHASECHK.TRANS64.TRYWAIT P0, [R2+URZ+0x28c40], R3 ;  /* 0x028c4003020075a7 */ /* 0x000ea4000800017f */
[----:B--2---:R-:W-:Y:S05]  /*137a0*/  @!P0 BRA `(.L_x_4507) ;  /* 0x0000002400c88947 */ /* 0x004fea0003800000 */
.L_x_4561:
[----:B-1----:R-:W1:Y:S02]  /*137b0*/  S2R R6, SR_TID.X ;  /* 0x0000000000067919 */ /* 0x002e640000002100 */
        /* <DEDUP_REMOVED lines=8> */
[----:B---3--:R-:W-:Y:S05]  /*13840*/  @!P1 BRA `(.L_x_4508) ;  /* 0x0000000000049947 */ /* 0x008fea0003800000 */
[----:B------:R-:W-:Y:S01]  /*13850*/  BPT.TRAP 0x1 ;  /* 0x000000040000795c */ /* 0x000fe20000300000 */
.L_x_4508:
[----:B------:R-:W3:Y:S01]  /*13860*/  LDL R12, [R1+0x8] ;  /* 0x00000800010c7983 */ /* 0x000ee20000100800 */
[----:B------:R-:W-:Y:S01]  /*13870*/  MOV R6, 0x400 ;  /* 0x0000040000067802 */ /* 0x000fe20000000f00 */
[----:B0-----:R-:W0:Y:S01]  /*13880*/  S2R R13, SR_CgaCtaId ;  /* 0x00000000000d7919 */ /* 0x001e220000008800 */
[----:B------:R-:W-:Y:S01]  /*13890*/  R2UR UR9, R2 ;  /* 0x00000000020972ca */ /* 0x000fe200000e0000 */
[----:B------:R-:W-:Y:S01]  /*138a0*/  UIADD3 UR4, UP0, UR38, 0x370, URZ ;  /* 0x0000037026047890 */ /* 0x000fe2000ff1e03f */
[----:B------:R-:W-:Y:S02]  /*138b0*/  R2UR UR12, R0 ;  /* 0x00000000000c72ca */ /* 0x000fe400000e0000 */
[----:B-----5:R-:W-:Y:S01]  /*138c0*/  R2UR UR13, R7 ;  /* 0x00000000070d72ca */ /* 0x020fe200000e0000 */
[----:B------:R-:W-:Y:S01]  /*138d0*/  UIADD3.X UR5, URZ, UR39, URZ, UP0, !UPT ;  /* 0x000000273f057290 */ /* 0x000fe200087fe43f */
[----:B0-----:R-:W-:-:S05]  /*138e0*/  LEA R6, R13, R6, 0x18 ;  /* 0x000000060d067211 */ /* 0x001fca00078ec0ff */
        /* <DEDUP_REMOVED lines=10> */
[----:B------:R-:W1:Y:S02]  /*13990*/  SYNCS.PHASECHK.TRANS64.TRYWAIT P1, [R2+URZ+0x28c60], R3 ;  /* 0x028c6003020075a7 */ /* 0x000e64000802017f */
[----:B01----:R-:W-:Y:S05]  /*139a0*/  @!P1 BRA `(.L_x_4509) ;  /* 0x00000024005c9947 */ /* 0x003fea0003800000 */
.L_x_4562:
[----:B------:R-:W-:Y:S05]  /*139b0*/  @P0 BRA `(.L_x_4510) ;  /* 0x00000000001c0947 */ /* 0x000fea0003800000 */
[----:B------:R-:W1:Y:S01]  /*139c0*/  S2R R11, SR_TID.X ;  /* 0x00000000000b7919 */ /* 0x000e620000002100 */
[----:B0-2---:R-:W-:-:S04]  /*139d0*/  IMAD.MOV.U32 R3, RZ, RZ, 0x10000 ;  /* 0x00010000ff037424 */ /* 0x005fc800078e00ff */
[----:B------:R3:W-:Y:S01]  /*139e0*/  SYNCS.ARRIVE.TRANS64 RZ, [R2+URZ+0x28c50], R3 ;  /* 0x028c500302ff79a7 */ /* 0x0007e2000800003f */
[----:B-1----:R-:W-:-:S04]  /*139f0*/  LOP3.LUT R11, R11, 0x1f, RZ, 0xc0, !PT ;  /* 0x0000001f0b0b7812 */ /* 0x002fc800078ec0ff */
[----:B------:R-:W-:-:S13]  /*13a00*/  ISETP.NE.AND P1, PT, R11, RZ, PT ;  /* 0x000000ff0b00720c */ /* 0x000fda0003f25270 */
[----:B---3--:R-:W-:Y:S05]  /*13a10*/  @!P1 BRA `(.L_x_4510) ;  /* 0x0000000000049947 */ /* 0x008fea0003800000 */
[----:B------:R-:W-:Y:S01]  /*13a20*/  BPT.TRAP 0x1 ;  /* 0x000000040000795c */ /* 0x000fe20000300000 */
.L_x_4510:
[----:B------:R-:W1:Y:S01]  /*13a30*/  S2R R11, SR_CgaCtaId ;  /* 0x00000000000b7919 */ /* 0x000e620000008800 */
[----:B0-2---:R-:W-:Y:S01]  /*13a40*/  MOV R3, 0x400 ;  /* 0x0000040000037802 */ /* 0x005fe20000000f00 */
        /* <DEDUP_REMOVED lines=15> */
[----:B-1----:R-:W-:-:S05]  /*13b40*/  LEA R3, R11, R3, 0x18 ;  /* 0x000000030b037211 */ /* 0x002fca00078ec0ff */
        /* <DEDUP_REMOVED lines=34> */
[----:B-1----:R-:W-:Y:S01]  /*13d70*/  NOP ;  /* 0x0000000000007918 */ /* 0x002fe20000000000 */
.L_x_4505:
[----:B------:R-:W-:Y:S05]  /*13d80*/  BSYNC B1 ;  /* 0x0000000000017941 */ /* 0x000fea0003800000 */
.L_x_4504:
[----:B------:R-:W-:Y:S01]  /*13d90*/  IADD3 R9, R9, 0x1, RZ ;  /* 0x0000000109097810 */ /* 0x000fe20007ffe0ff */
[----:B------:R-:W-:Y:S03]  /*13da0*/  BSSY B1, `(.L_x_4511) ;  /* 0x0000085000017945 */ /* 0x000fe60003800000 */
[----:B------:R-:W-:-:S04]  /*13db0*/  ISETP.NE.AND P0, PT, R9, 0x2, PT ;  /* 0x000000020900780c */ /* 0x000fc80003f05270 */
[----:B------:R-:W-:Y:S02]  /*13dc0*/  SEL R3, RZ, 0x1, P0 ;  /* 0x00000001ff037807 */ /* 0x000fe40000000000 */
[----:B------:R-:W-:Y:S01]  /*13dd0*/  SEL R12, R9, RZ, P0 ;  /* 0x000000ff090c7207 */ /* 0x000fe20000000000 */
[----:B------:R-:W-:Y:S01]  /*13de0*/  VIADD R9, R8, 0xffffffff ;  /* 0xffffffff08097836 */ /* 0x000fe20000000000 */
        /* <DEDUP_REMOVED lines=15> */
[----:B------:R-:W-:-:S05]  /*13ee0*/  @P0 SHF.R.U32.HI R2, RZ, R3, R6 ;  /* 0x00000003ff020219 */ /* 0x000fca0000011606 */
[----:B------:R-:W-:-:S04]  /*13ef0*/  IMAD.MOV R3, RZ, RZ, -R2 ;  /* 0x000000ffff037224 */ /* 0x000fc800078e0a02 */
[----:B------:R-:W-:Y:S01]  /*13f00*/  IMAD R10, R7, R3, R10 ;  /* 0x00000003070a7224 */ /* 0x000fe200078e020a */
[----:B------:R-:W-:Y:S01]  /*13f10*/  SHF.R.S32.HI R3, RZ, 0x1f, R2 ;  /* 0x0000001fff037819 */ /* 0x000fe20000011402 */
[----:B------:R-:W-:-:S04]  /*13f20*/  IMAD R7, R5, UR6, RZ ;  /* 0x0000000605077c24 */ /* 0x000fc8000f8e02ff */
[C---:B------:R-:W-:Y:S02]  /*13f30*/  IMAD R6, R4.reuse, UR7, R7 ;  /* 0x0000000704067c24 */ /* 0x040fe4000f8e0207 */
[----:B------:R-:W-:-:S05]  /*13f40*/  IMAD.WIDE.U32 R2, R4, UR6, R2 ;  /* 0x0000000604027c25 */ /* 0x000fca000f8e0002 */
[----:B------:R-:W-:Y:S02]  /*13f50*/  IADD3 R3, R6, R3, RZ ;  /* 0x0000000306037210 */ /* 0x000fe40007ffe0ff */
[----:B------:R-:W-:-:S04]  /*13f60*/  LEA R6, P0, R2, UR4, 0x2 ;  /* 0x0000000402067c11 */ /* 0x000fc8000f8010ff */
[----:B------:R-:W-:-:S06]  /*13f70*/  LEA.HI.X R7, R2, UR5, R3, 0x2, P0 ;  /* 0x0000000502077c11 */ /* 0x000fcc00080f1403 */
[----:B------:R2:W5:Y:S03]  /*13f80*/  LDG.E R7, desc[UR48][R6.64] ;  /* 0x0000003006077981 */ /* 0x000566000c1e1900 */
.L_x_4513:
[----:B------:R-:W3:Y:S01]  /*13f90*/  S2R R3, SR_CgaCtaId ;  /* 0x0000000000037919 */ /* 0x000ee20000008800 */
[----:B------:R-:W-:-:S04]  /*13fa0*/  MOV R2, 0x400 ;  /* 0x0000040000027802 */ /* 0x000fc80000000f00 */
[----:B---3--:R-:W-:Y:S02]  /*13fb0*/  LEA R2, R3, R2, 0x18 ;  /* 0x0000000203027211 */ /* 0x008fe400078ec0ff */
[----:B------:R-:W-:-:S03]  /*13fc0*/  SHF.L.U32 R3, R11, 0x1f, RZ ;  /* 0x0000001f0b037819 */ /* 0x000fc600000006ff */
[----:B------:R-:W-:-:S04]  /*13fd0*/  IMAD R2, R12, 0x8, R2 ;  /* 0x000000080c027824 */ /* 0x000fc800078e0202 */
[----:B------:R-:W3:Y:S02]  /*13fe0*/  SYNCS.PHASECHK.TRANS64.TRYWAIT P0, [R2+URZ+0x28c40], R3 ;  /* 0x028c4003020075a7 */ /* 0x000ee4000800017f */
[----:B---3--:R-:W-:Y:S05]  /*13ff0*/  @!P0 BRA `(.L_x_4514) ;  /* 0x0000001c00dc8947 */ /* 0x008fea0003800000 */
.L_x_4563:
        /* <DEDUP_REMOVED lines=11> */
.L_x_4515:
[----:B------:R-:W2:Y:S01]  /*140b0*/  LDL R6, [R1] ;  /* 0x0000000001067983 */ /* 0x000ea20000100800 */
[----:B-1----:R-:W-:-:S03]  /*140c0*/  MOV R12, 0x400 ;  /* 0x00000400000c7802 */ /* 0x002fc60000000f00 */
[----:B------:R-:W4:Y:S01]  /*140d0*/  LDL R11, [R1+0x8] ;  /* 0x00000800010b7983 */ /* 0x000f220000100800 */
        /* <DEDUP_REMOVED lines=17> */
[----:B------:R-:W1:Y:S02]  /*141f0*/  SYNCS.PHASECHK.TRANS64.TRYWAIT P1, [R2+URZ+0x28c60], R3 ;  /* 0x028c6003020075a7 */ /* 0x000e64000802017f */
[----:B01----:R-:W-:Y:S05]  /*14200*/  @!P1 BRA `(.L_x_4516) ;  /* 0x0000001c006c9947 */ /* 0x003fea0003800000 */
.L_x_4564:
[----:B------:R-:W-:Y:S05]  /*14210*/  @P0 BRA `(.L_x_4517) ;  /* 0x00000000001c0947 */ /* 0x000fea0003800000 */
[----:B------:R-:W1:Y:S01]  /*14220*/  S2R R10, SR_TID.X ;  /* 0x00000000000a7919 */ /* 0x000e620000002100 */
[----:B0--3--:R-:W-:-:S04]  /*14230*/  MOV R3, 0x10000 ;  /* 0x0001000000037802 */ /* 0x009fc80000000f00 */
[----:B------:R2:W-:Y:S01]  /*14240*/  SYNCS.ARRIVE.TRANS64 RZ, [R2+URZ+0x28c50], R3 ;  /* 0x028c500302ff79a7 */ /* 0x0005e2000800003f */
[----:B-1----:R-:W-:-:S04]  /*14250*/  LOP3.LUT R10, R10, 0x1f, RZ, 0xc0, !PT ;  /* 0x0000001f0a0a7812 */ /* 0x002fc800078ec0ff */
[----:B------:R-:W-:-:S13]  /*14260*/  ISETP.NE.AND P1, PT, R10, RZ, PT ;  /* 0x000000ff0a00720c */ /* 0x000fda0003f25270 */
[----:B--2---:R-:W-:Y:S05]  /*14270*/  @!P1 BRA `(.L_x_4517) ;  /* 0x0000000000049947 */ /* 0x004fea0003800000 */
[----:B------:R-:W-:Y:S01]  /*14280*/  BPT.TRAP 0x1 ;  /* 0x000000040000795c */ /* 0x000fe20000300000 */
.L_x_4517:
[----:B0--3--:R-:W2:Y:S01]  /*14290*/  LDL R3, [R1] ;  /* 0x0000000001037983 */ /* 0x009ea20000100800 */
        /* <DEDUP_REMOVED lines=53> */
.L_x_4512:
[----:B------:R-:W-:Y:S05]  /*145f0*/  BSYNC B1 ;  /* 0x0000000000017941 */ /* 0x000fea0003800000 */
.L_x_4511:
[----:B------:R-:W2:Y:S01]  /*14600*/  LDL R2, [R1+0xc] ;  /* 0x00000c0001027983 */ /* 0x000ea20000100800 */
[----:B------:R-:W-:Y:S01]  /*14610*/  VIADD R8, R8, 0xfffffffe ;  /* 0xfffffffe08087836 */ /* 0x000fe20000000000 */
[----:B--2---:R-:W-:-:S13]  /*14620*/  ISETP.GT.AND P0, PT, R9, R2, PT ;  /* 0x000000020900720c */ /* 0x004fda0003f04270 */
[----:B------:R-:W-:Y:S05]  /*14630*/  @P0 BRA `(.L_x_4518) ;  /* 0xffffffec00c00947 */ /* 0x000fea000383ffff */
.L_x_4494:
[----:B------:R-:W-:Y:S05]  /*14640*/  BSYNC B0 ;  /* 0x0000000000007941 */ /* 0x000fea0003800000 */
.L_x_4493:
        /* <DEDUP_REMOVED lines=23> */
.L_x_4520:
[----:B------:R-:W-:Y:S05]  /*147c0*/  BSYNC B0 ;  /* 0x0000000000007941 */ /* 0x000fea0003800000 */
.L_x_4519:
[----:B--2---:R-:W2:Y:S02]  /*147d0*/  LDL.LU R2, [R1+0x4] ;  /* 0x0000040001027983 */ /* 0x004ea40000300800 */
[----:B--2---:R-:W-:-:S05]  /*147e0*/  LOP3.LUT R2, R2, R0, RZ, 0x3c, !PT ;  /* 0x0000000002027212 */ /* 0x004fca00078e3cff */
[----:B------:R2:W-:Y:S02]  /*147f0*/  STL [R1+0x4], R2 ;  /* 0x0000040201007387 */ /* 0x0005e40000100800 */
.L_x_4476:
[----:B------:R-:W-:Y:S05]  /*14800*/  BSYNC B6 ;  /* 0x0000000000067941 */ /* 0x000fea0003800000 */
.L_x_4474:
[----:B------:R-:W-:-:S03]  /*14810*/  UMOV UR4, 0xffffffff ;  /* 0xffffffff00047882 */ /* 0x000fc60000000000 */
[----:B------:R-:W-:Y:S05]  /*14820*/  BRA.DIV UR4, `(.L_x_4521) ;  /* 0x0000001604f87947 */ /* 0x000fea000b800000 */
[----:B------:R3:W4:Y:S04]  /*14830*/  SHFL.IDX PT, R4, R16, RZ, 0x1f ;  /* 0x00001fff10047589 */ /* 0x00072800000e0000 */
[----:B------:R3:W0:Y:S02]  /*14840*/  SHFL.IDX PT, R7, R16, 0x1, 0x1f ;  /* 0x00201f0010077f89 */ /* 0x00062400000e0000 */
.L_x_4568:
[----:B-1----:R-:W1:Y:S01]  /*14850*/  S2R R6, SR_TID.X ;  /* 0x0000000000067919 */ /* 0x002e620000002100 */
[----:B------:R-:W-:Y:S01]  /*14860*/  ULDC UR4, c[0x0][0xc14] ;  /* 0x0003050000047ab9 */ /* 0x000fe20000000800 */
[----:B------:R-:W-:Y:S01]  /*14870*/  BSSY B0, `(.L_x_4522) ;  /* 0x000000b000007945 */ /* 0x000fe20003800000 */
[----:B------:R-:W-:Y:S01]  /*14880*/  MOV R0, UR4 ;  /* 0x0000000400007c02 */ /* 0x000fe20008000f00 */
[----:B------:R-:W-:Y:S01]  /*14890*/  IMAD.MOV.U32 R17, RZ, RZ, RZ ;  /* 0x000000ffff117224 */ /* 0x000fe200078e00ff */
[----:B-1----:R-:W-:-:S04]  /*148a0*/  LOP3.LUT R6, R6, 0x1f, RZ, 0xc0, !PT ;  /* 0x0000001f06067812 */ /* 0x002fc800078ec0ff */
[C---:B------:R-:W-:Y:S01]  /*148b0*/  ISETP.NE.AND P0, PT, R6.reuse, 0x1f, PT ;  /* 0x0000001f0600780c */ /* 0x040fe20003f05270 */
[----:B------:R-:W-:-:S05]  /*148c0*/  IMAD.IADD R5, R6, 0x1, R19 ;  /* 0x0000000106057824 */ /* 0x000fca00078e0213 */
[----:B------:R-:W-:-:S13]  /*148d0*/  ISETP.GE.OR P0, PT, R5, R0, !P0 ;  /* 0x000000000500720c */ /* 0x000fda0004706670 */
[----:B------:R-:W-:Y:S05]  /*148e0*/  @P0 BRA `(.L_x_4523) ;  /* 0x00000000000c0947 */ /* 0x000fea0003800000 */
[----:B--2---:R-:W1:Y:S02]  /*148f0*/  LDC.64 R2, c[0x0][0xc58] ;  /* 0x00031600ff027b82 */ /* 0x004e640000000a00 */
[----:B-1----:R-:W-:-:S05]  /*14900*/  IMAD.WIDE R2, R5, 0x4, R2 ;  /* 0x0000000405027825 */ /* 0x002fca00078e0202 */
[----:B------:R1:W5:Y:S02]  /*14910*/  LDG.E R17, desc[UR48][R2.64] ;  /* 0x0000003002117981 */ /* 0x000364000c1e1900 */
.L_x_4523:
[----:B------:R-:W-:Y:S05]  /*14920*/  BSYNC B0 ;  /* 0x0000000000007941 */ /* 0x000fea0003800000 */
.L_x_4522:
        /* <DEDUP_REMOVED lines=9> */
[----:B-12---:R-:W-:Y:S02]  /*149c0*/  SEL R2, R14, RZ, P1 ;  /* 0x000000ff0e027207 */ /* 0x006fe40000800000 */
        /* <DEDUP_REMOVED lines=13> */
.L_x_4576:
[----:B------:R-:W-:Y:S02]  /*14aa0*/  ULDC UR4, c[0x0][0xc10] ;  /* 0x0003040000047ab9 */ /* 0x000fe40000000800 */
[----:B------:R-:W-:-:S04]  /*14ab0*/  IMAD.U32 R5, RZ, RZ, UR4 ;  /* 0x00000004ff057e24 */ /* 0x000fc8000f8e00ff */
[----:B-1----:R-:W-:-:S04]  /*14ac0*/  IMAD R14, R14, R5, RZ ;  /* 0x000000050e0e7224 */ /* 0x002fc800078e02ff */
[----:B------:R-:W-:-:S05]  /*14ad0*/  IMAD.IADD R7, R7, 0x1, R14 ;  /* 0x0000000107077824 */ /* 0x000fca00078e020e */
[----:B----4-:R-:W-:-:S13]  /*14ae0*/  ISETP.GT.AND P0, PT, R7, R4, PT ;  /* 0x000000040700720c */ /* 0x010fda0003f04270 */
[----:B------:R-:W-:Y:S05]  /*14af0*/  @P0 BRA `(.L_x_4525) ;  /* 0x0000000000b40947 */ /* 0x000fea0003800000 */
[----:B------:R-:W1:Y:S02]  /*14b00*/  LDC R0, c[0x0][0xc14] ;  /* 0x00030500ff007b82 */ /* 0x000e640000000800 */
.L_x_4530:
[----:B------:R-:W-:-:S05]  /*14b10*/  VIADD R19, R19, 0x1f ;  /* 0x0000001f13137836 */ /* 0x000fca0000000000 */
[----:B-1----:R-:W-:-:S13]  /*14b20*/  ISETP.GE.AND P0, PT, R19, R0, PT ;  /* 0x000000001300720c */ /* 0x002fda0003f06270 */
[----:B------:R-:W-:Y:S05]  /*14b30*/  @P0 BRA `(.L_x_4526) ;  /* 0x0000000400ec0947 */ /* 0x000fea0003800000 */
[----:B------:R-:W1:Y:S01]  /*14b40*/  S2R R6, SR_TID.X ;  /* 0x0000000000067919 */ /* 0x000e620000002100 */
[----:B------:R-:W-:Y:S01]  /*14b50*/  BSSY B0, `(.L_x_4527) ;  /* 0x000000a000007945 */ /* 0x000fe20003800000 */
[----:B------:R-:W-:Y:S01]  /*14b60*/  IMAD.MOV.U32 R17, RZ, RZ, RZ ;  /* 0x000000ffff117224 */ /* 0x000fe200078e00ff */
[----:B-1----:R-:W-:-:S04]  /*14b70*/  LOP3.LUT R6, R6, 0x1f, RZ, 0xc0, !PT ;  /* 0x0000001f06067812 */ /* 0x002fc800078ec0ff */
[C---:B------:R-:W-:Y:S02]  /*14b80*/  ISETP.NE.AND P1, PT, R6.reuse, 0x1f, PT ;  /* 0x0000001f0600780c */ /* 0x040fe40003f25270 */
[----:B------:R-:W-:-:S04]  /*14b90*/  IADD3 R5, R6, R19, RZ ;  /* 0x0000001306057210 */ /* 0x000fc80007ffe0ff */
[----:B------:R-:W-:-:S13]  /*14ba0*/  ISETP.GE.OR P0, PT, R5, R0, !P1 ;  /* 0x000000000500720c */ /* 0x000fda0004f06670 */
[----:B------:R-:W-:Y:S05]  /*14bb0*/  @P0 BRA `(.L_x_4528) ;  /* 0x00000000000c0947 */ /* 0x000fea0003800000 */
[----:B0-----:R-:W0:Y:S02]  /*14bc0*/  LDC.64 R2, c[0x0][0xc58] ;  /* 0x00031600ff027b82 */ /* 0x001e240000000a00 */
[----:B0-----:R-:W-:-:S05]  /*14bd0*/  IMAD.WIDE R2, R5, 0x4, R2 ;  /* 0x0000000405027825 */ /* 0x001fca00078e0202 */
[----:B------:R1:W5:Y:S02]  /*14be0*/  LDG.E R17, desc[UR48][R2.64] ;  /* 0x0000003002117981 */ /* 0x000364000c1e1900 */
.L_x_4528:
[----:B------:R-:W-:Y:S05]  /*14bf0*/  BSYNC B0 ;  /* 0x0000000000007941 */ /* 0x000fea0003800000 */
.L_x_4527:
        /* <DEDUP_REMOVED lines=9> */
[----:B01----:R-:W-:Y:S02]  /*14c90*/  SEL R2, R14, RZ, P1 ;  /* 0x000000ff0e027207 */ /* 0x003fe40000800000 */
        /* <DEDUP_REMOVED lines=13> */
.L_x_4584:
[----:B------:R-:W-:Y:S02]  /*14d70*/  ULDC UR4, c[0x0][0xc10] ;  /* 0x0003040000047ab9 */ /* 0x000fe40000000800 */
[----:B------:R-:W-:-:S04]  /*14d80*/  IMAD.U32 R5, RZ, RZ, UR4 ;  /* 0x00000004ff057e24 */ /* 0x000fc8000f8e00ff */
[----:B-1----:R-:W-:-:S04]  /*14d90*/  IMAD R14, R14, R5, RZ ;  /* 0x000000050e0e7224 */ /* 0x002fc800078e02ff */
[----:B------:R-:W-:-:S05]  /*14da0*/  IMAD.IADD R7, R14, 0x1, R7 ;  /* 0x000000010e077824 */ /* 0x000fca00078e0207 */
[----:B------:R-:W-:-:S13]  /*14db0*/  ISETP.GT.AND P0, PT, R7, R4, PT ;  /* 0x000000040700720c */ /* 0x000fda0003f04270 */
[----:B------:R-:W-:Y:S05]  /*14dc0*/  @!P0 BRA `(.L_x_4530) ;  /* 0xfffffffc00508947 */ /* 0x000fea000383ffff */
.L_x_4525:
[----:B---3--:R-:W-:Y:S01]  /*14dd0*/  IMAD.IADD R16, R7, 0x1, -R14 ;  /* 0x0000000107107824 */ /* 0x008fe200078e0a0e */
[----:B------:R-:W-:-:S03]  /*14de0*/  UMOV UR4, 0xffffffff ;  /* 0xffffffff00047882 */ /* 0x000fc60000000000 */
[----:B------:R-:W-:-:S05]  /*14df0*/  IMAD R3, R2, R5, R16 ;  /* 0x0000000502037224 */ /* 0x000fca00078e0210 */
[----:B------:R-:W-:Y:S01]  /*14e00*/  ISETP.GT.AND P6, PT, R3, R4, PT ;  /* 0x000000040300720c */ /* 0x000fe20003fc4270 */
[----:B------:R-:W-:-:S12]  /*14e10*/  BRA.DIV UR4, `(.L_x_4531) ;  /* 0x0000001a04687947 */ /* 0x000fd8000b800000 */
[----:B------:R-:W-:-:S04]  /*14e20*/  VOTE.ANY R3, PT, !P6 ;  /* 0x0000000000037806 */ /* 0x000fc800070e0100 */
[----:B------:R-:W1:Y:S02]  /*14e30*/  POPC R6, R3 ;  /* 0x0000000300067309 */ /* 0x000e640000000000 */
[----:B-1----:R1:W2:Y:S02]  /*14e40*/  SHFL.IDX PT, R17, R17, R6, 0x1f ;  /* 0x00001f0611117589 */ /* 0x0022a400000e0000 */
.L_x_4588:
[----:B------:R-:W-:Y:S02]  /*14e50*/  ISETP.NE.AND P0, PT, R3, RZ, PT ;  /* 0x000000ff0300720c */ /* 0x000fe40003f05270 */
[----:B------:R-:W-:-:S11]  /*14e60*/  MOV R7, RZ ;  /* 0x000000ff00077202 */ /* 0x000fd60000000f00 */
[----:B------:R-:W-:Y:S05]  /*14e70*/  @!P0 BRA `(.L_x_4532) ;  /* 0x0000000000108947 */ /* 0x000fea0003800000 */
[----:B------:R-:W-:Y:S01]  /*14e80*/  UMOV UR4, 0xffffffff ;  /* 0xffffffff00047882 */ /* 0x000fe20000000000 */
[----:B------:R-:W-:Y:S02]  /*14e90*/  VIADD R12, R6, 0xffffffff ;  /* 0xffffffff060c7836 */ /* 0x000fe40000000000 */
[----:B------:R-:W-:Y:S05]  /*14ea0*/  BRA.DIV UR4, `(.L_x_4533) ;  /* 0x0000001a048c7947 */ /* 0x000fea000b800000 */
[----:B------:R3:W4:Y:S02]  /*14eb0*/  SHFL.IDX PT, R7, R2, R12, 0x1f ;  /* 0x00001f0c02077589 */ /* 0x00072400000e0000 */
.L_x_4532:
[----:B0--3--:R-:W0:Y:S01]  /*14ec0*/  LDC.64 R2, c[0x0][0xc68] ;  /* 0x00031a00ff027b82 */ /* 0x009e220000000a00 */
[----:B------:R-:W-:-:S04]  /*14ed0*/  IMAD.IADD R19, R6, 0x1, R19 ;  /* 0x0000000106137824 */ /* 0x000fc800078e0213 */
[----:B0-----:R-:W-:-:S05]  /*14ee0*/  IMAD.WIDE R2, R19, 0x4, R2 ;  /* 0x0000000413027825 */ /* 0x001fca00078e0202 */
[----:B------:R0:W1:Y:S01]  /*14ef0*/  LDG.E R8, desc[UR48][R2.64] ;  /* 0x0000003002087981 */ /* 0x000062000c1e1900 */
[----:B----4-:R-:W-:-:S04]  /*14f00*/  IMAD R16, R7, R5, R16 ;  /* 0x0000000507107224 */ /* 0x010fc800078e0210 */
[----:B------:R-:W-:Y:S01]  /*14f10*/  IMAD.IADD R7, R4, 0x1, -R16 ;  /* 0x0000000104077824 */ /* 0x000fe200078e0a10 */
[----:B0-----:R-:W-:Y:S01]  /*14f20*/  MOV R2, RZ ;  /* 0x000000ff00027202 */ /* 0x001fe20000000f00 */
        /* <DEDUP_REMOVED lines=57> */
[----:B------:R-:W-:-:S03]  /*152c0*/  IMAD R18, R3, R8, R4 ;  /* 0x0000000803127224 */ /* 0x000fc600078e0204 */
[----:B------:R-:W-:Y:S01]  /*152d0*/  IADD3 R17, R17, R2, RZ ;  /* 0x0000000211117210 */ /* 0x000fe20007ffe0ff */
[----:B------:R-:W-:Y:S06]  /*152e0*/  BRA `(.L_x_4534) ;  /* 0x00000000001c7947 */ /* 0x000fec0003800000 */
.L_x_4526:
[----:B------:R-:W-:Y:S01]  /*152f0*/  UMOV UR4, URZ ;  /* 0x0000003f00047c82 */ /* 0x000fe20008000000 */
[----:B------:R-:W-:Y:S01]  /*15300*/  UMOV UR5, URZ ;  /* 0x0000003f00057c82 */ /* 0x000fe20008000000 */
[----:B------:R-:W-:Y:S01]  /*15310*/  ULDC UR6, c[0x0][0xc14] ;  /* 0x0003050000067ab9 */ /* 0x000fe20000000800 */
[----:B---3--:R-:W-:Y:S02]  /*15320*/  IMAD.MOV.U32 R16, RZ, RZ, R4 ;  /* 0x000000ffff107224 */ /* 0x008fe400078e0004 */
[----:B------:R-:W-:Y:S02]  /*15330*/  IMAD.U32 R17, RZ, RZ, UR4 ;  /* 0x00000004ff117e24 */ /* 0x000fe4000f8e00ff */
[----:B------:R-:W-:Y:S02]  /*15340*/  IMAD.U32 R18, RZ, RZ, UR5 ;  /* 0x00000005ff127e24 */ /* 0x000fe4000f8e00ff */
[----:B------:R-:W-:-:S07]  /*15350*/  IMAD.U32 R19, RZ, RZ, UR6 ;  /* 0x00000006ff137e24 */ /* 0x000fce000f8e00ff */
.L_x_4534:
        /* <DEDUP_REMOVED lines=12> */
.L_x_4462:
[----:B-1----:R-:W3:Y:S01]  /*15420*/  LDL.LU R0, [R1+0x18] ;  /* 0x0000180001007983 */ /* 0x002ee20000300800 */
[----:B------:R-:W-:Y:S01]  /*15430*/  BSSY B0, `(.L_x_4536) ;  /* 0x000000b000007945 */ /* 0x000fe20003800000 */
[----:B------:R-:W1:Y:S01]  /*15440*/  S2R R5, SR_CgaCtaId ;  /* 0x0000000000057919 */ /* 0x000e620000008800 */
[----:B---3--:R-:W-:-:S04]  /*15450*/  IADD3 R0, R0, 0x1, RZ ;  /* 0x0000000100007810 */ /* 0x008fc80007ffe0ff */
        /* <DEDUP_REMOVED lines=8> */
.L_x_4591:
[----:B------:R-:W-:Y:S05]  /*154e0*/  BSYNC B0 ;  /* 0x0000000000007941 */ /* 0x000fea0003800000 */
.L_x_4536:
[----:B------:R-:W-:-:S03]  /*154f0*/  UMOV UR4, 0xffffffff ;  /* 0xffffffff00047882 */ /* 0x000fc60000000000 */
[----:B------:R-:W-:Y:S05]  /*15500*/  BRA.DIV UR4, `(.L_x_4538) ;  /* 0x0000001604307947 */ /* 0x000fea000b800000 */
[----:B------:R-:W2:Y:S02]  /*15510*/  S2R R2, SR_TID.X ;  /* 0x0000000000027919 */ /* 0x000ea40000002100 */
[----:B--2---:R-:W-:-:S04]  /*15520*/  SHF.R.U32.HI R2, RZ, 0x5, R2 ;  /* 0x00000005ff027819 */ /* 0x004fc80000011602 */
[----:B------:R-:W-:-:S05]  /*15530*/  LOP3.LUT R2, R2, 0x3, RZ, 0xc0, !PT ;  /* 0x0000000302027812 */ /* 0x000fca00078ec0ff */
[----:B------:R2:W3:Y:S02]  /*15540*/  SHFL.IDX PT, R14, R2, RZ, 0x1f ;  /* 0x00001fff020e7589 */ /* 0x0004e400000e0000 */
.L_x_4594:
[----:B---3--:R-:W-:Y:S01]  /*15550*/  ISETP.NE.AND P0, PT, R14, RZ, PT ;  /* 0x000000ff0e00720c */ /* 0x008fe20003f05270 */
[----:B------:R-:W-:-:S12]  /*15560*/  BSSY B0, `(.L_x_4539) ;  /* 0x0000027000007945 */ /* 0x000fd80003800000 */
[----:B------:R-:W-:Y:S05]  /*15570*/  @P0 BRA `(.L_x_4540) ;  /* 0x0000000000940947 */ /* 0x000fea0003800000 */
[----:B------:R-:W-:-:S03]  /*15580*/  UMOV UR4, 0xffffffff ;  /* 0xffffffff00047882 */ /* 0x000fc60000000000 */
[----:B------:R-:W-:Y:S05]  /*15590*/  BRA.DIV UR4, `(.L_x_4541) ;  /* 0x0000001604407947 */ /* 0x000fea000b800000 */
[----:B------:R-:W-:-:S13]  /*155a0*/  ELECT P6, URZ, PT ;  /* 0x00000000003f782f */ /* 0x000fda00038c0000 */
.L_x_4597:
[----:B------:R-:W-:Y:S05]  /*155b0*/  @!P6 BRA `(.L_x_4540) ;  /* 0x000000000084e947 */ /* 0x000fea0003800000 */
[----:B------:R-:W-:-:S06]  /*155c0*/  ULOP3.LUT UR4, UR36, 0x2, URZ, 0xfc, !UPT ;  /* 0x0000000224047892 */ /* 0x000fcc000f8efc3f */
[----:B--2---:R-:W-:-:S05]  /*155d0*/  IMAD.U32 R2, RZ, RZ, UR4 ;  /* 0x00000004ff027e24 */ /* 0x004fca000f8e00ff */
[----:B------:R-:W-:-:S13]  /*155e0*/  ISETP.NE.AND P2, PT, R2, 0x3, PT ;  /* 0x000000030200780c */ /* 0x000fda0003f45270 */
[----:B------:R-:W-:Y:S05]  /*155f0*/  @!P2 BRA `(.L_x_4542) ;  /* 0x000000000004a947 */ /* 0x000fea0003800000 */
[----:B------:R-:W-:Y:S01]  /*15600*/  BPT.TRAP 0x1 ;  /* 0x000000040000795c */ /* 0x000fe20000300000 */
.L_x_4542:
[----:B-1----:R-:W2:Y:S04]  /*15610*/  LDL R3, [R1] ;  /* 0x0000000001037983 */ /* 0x002ea80000100800 */
[----:B------:R-:W3:Y:S01]  /*15620*/  LDL.LU R7, [R1+0x4] ;  /* 0x0000040001077983 */ /* 0x000ee20000300800 */
[----:B------:R-:W-:-:S04]  /*15630*/  VIADD R2, R0, 0x28c40 ;  /* 0x00028c4000027836 */ /* 0x000fc80000000000 */
[C---:B--2---:R-:W-:Y:S01]  /*15640*/  IMAD R6, R3.reuse, 0x8, R2 ;  /* 0x0000000803067824 */ /* 0x044fe200078e0202 */
[----:B------:R-:W-:Y:S02]  /*15650*/  IADD3 R3, R3, 0x1, RZ ;  /* 0x0000000103037810 */ /* 0x000fe40007ffe0ff */
[----:B---3--:R-:W-:Y:S02]  /*15660*/  SHF.L.U32 R5, R7, 0x1f, RZ ;  /* 0x0000001f07057819 */ /* 0x008fe400000006ff */
[C---:B------:R-:W-:Y:S02]  /*15670*/  ISETP.NE.AND P1, PT, R3.reuse, 0x2, PT ;  /* 0x000000020300780c */ /* 0x040fe40003f25270 */
[----:B------:R-:W1:Y:S02]  /*15680*/  SYNCS.PHASECHK.TRANS64.TRYWAIT P0, [R6+URZ], R5 ;  /* 0x00000005060075a7 */ /* 0x000e64000800017f */
[----:B------:R-:W-:Y:S02]  /*15690*/  SEL R4, RZ, 0x1, P1 ;  /* 0x00000001ff047807 */ /* 0x000fe40000800000 */
[----:B------:R-:W-:-:S02]  /*156a0*/  SEL R3, R3, RZ, P1 ;  /* 0x000000ff03037207 */ /* 0x000fc40000800000 */
[----:B------:R-:W-:-:S03]  /*156b0*/  LOP3.LUT R4, R7, R4, RZ, 0x3c, !PT ;  /* 0x0000000407047212 */ /* 0x000fc600078e3cff */
[----:B------:R-:W-:Y:S01]  /*156c0*/  IMAD R7, R3, 0x8, R2 ;  /* 0x0000000803077824 */ /* 0x000fe200078e0202 */
[----:B------:R-:W-:Y:S01]  /*156d0*/  SHF.L.U32 R2, R4, 0x1f, RZ ;  /* 0x0000001f04027819 */ /* 0x000fe200000006ff */
[----:B-1----:R-:W-:Y:S06]  /*156e0*/  @!P0 BRA `(.L_x_4543) ;  /* 0x00000014000c8947 */ /* 0x002fec0003800000 */
.L_x_4598:
[----:B------:R-:W2:Y:S02]  /*156f0*/  SYNCS.PHASECHK.TRANS64.TRYWAIT P0, [R7+URZ], R2 ;  /* 0x00000002070075a7 */ /* 0x000ea4000800017f */
[----:B--2---:R-:W-:Y:S05]  /*15700*/  @!P0 BRA `(.L_x_4544) ;  /* 0x0000001400188947 */ /* 0x004fea0003800000 */
.L_x_4599:
[----:B------:R-:W-:Y:S05]  /*15710*/  @!P2 BRA `(.L_x_4545) ;  /* 0x000000000004a947 */ /* 0x000fea0003800000 */
[----:B------:R-:W-:Y:S01]  /*15720*/  BPT.TRAP 0x1 ;  /* 0x000000040000795c */ /* 0x000fe20000300000 */
.L_x_4545:
[----:B------:R-:W3:Y:S01]  /*15730*/  LDL.LU R4, [R1] ;  /* 0x0000000001047983 */ /* 0x000ee20000300800 */
[----:B------:R-:W-:-:S04]  /*15740*/  VIADD R0, R0, 0x28c60 ;  /* 0x00028c6000007836 */ /* 0x000fc80000000000 */
[----:B---3--:R-:W-:-:S04]  /*15750*/  IMAD R4, R4, 0x8, R0 ;  /* 0x0000000804047824 */ /* 0x008fc800078e0200 */
[----:B------:R-:W3:Y:S02]  /*15760*/  SYNCS.PHASECHK.TRANS64.TRYWAIT P0, [R4+URZ], R5 ;  /* 0x00000005040075a7 */ /* 0x000ee4000800017f */
[----:B---3--:R-:W-:Y:S05]  /*15770*/  @!P0 BRA `(.L_x_4546) ;  /* 0x0000001400108947 */ /* 0x008fea0003800000 */
.L_x_4600:
[----:B------:R-:W-:-:S07]  /*15780*/  IMAD R3, R3, 0x8, R0 ;  /* 0x0000000803037824 */ /* 0x000fce00078e0200 */
.L_x_4547:
[----:B----4-:R4:W0:Y:S02]  /*15790*/  SYNCS.PHASECHK.TRANS64.TRYWAIT P0, [R3+URZ], R2 ;  /* 0x00000002030075a7 */ /* 0x010824000800017f */
[----:B0-----:R-:W-:Y:S05]  /*157a0*/  @!P0 NANOSLEEP.SYNCS 0x989680 ;  /* 0x009896800000895d */ /* 0x001fea0003900000 */
[----:B------:R-:W0:Y:S02]  /*157b0*/  @!P0 SYNCS.PHASECHK.TRANS64 P0, [R3+URZ], R2 ;  /* 0x00000002030085a7 */ /* 0x000e24000800007f */
[----:B0-----:R-:W-:Y:S05]  /*157c0*/  @!P0 BRA `(.L_x_4547) ;  /* 0xfffffffc00f08947 */ /* 0x001fea000383ffff */
.L_x_4540:
[----:B------:R-:W-:Y:S05]  /*157d0*/  BSYNC B0 ;  /* 0x0000000000007941 */ /* 0x000fea0003800000 */
.L_x_4539:
[----:B------:R-:W-:Y:S05]  /*157e0*/  EXIT ;  /* 0x000000000000794d */ /* 0x000fea0003800000 */
.L_x_4359:
[----:B0-----:R-:W-:-:S04]  /*157f0*/  MOV R3, UR22 ;  /* 0x0000001600037c02 */ /* 0x001fc80008000f00 */
[----:B------:R0:W1:Y:S03]  /*15800*/  SYNCS.PHASECHK.TRANS64.TRYWAIT P1, [R3+URZ+0x28c50], R0 ;  /* 0x028c5000030075a7 */ /* 0x000066000802017f */
[----:B-1----:R-:W-:Y:S05]  /*15810*/  @!P1 NANOSLEEP.SYNCS 0x989680 ;  /* 0x009896800000995d */ /* 0x002fea0003900000 */
[----:B------:R-:W1:Y:S02]  /*15820*/  @!P1 SYNCS.PHASECHK.TRANS64 P1, [R3+URZ+0x28c50], R0 ;  /* 0x028c5000030095a7 */ /* 0x000e64000802007f */
[----:B-1----:R-:W-:Y:S05]  /*15830*/  @!P1 BRA `(.L_x_4359) ;  /* 0xfffffffc00ec9947 */ /* 0x002fea000383ffff */
[----:B------:R-:W-:Y:S05]  /*15840*/  BRA `(.L_x_4548) ;  /* 0xfffffec400307947 */ /* 0x000fea000383ffff */
.L_x_4364:
[----:B-1----:R-:W-:-:S04]  /*15850*/  IMAD.U32 R6, RZ, RZ, UR20 ;  /* 0x00000014ff067e24 */ /* 0x002fc8000f8e00ff */
[----:B------:R1:W2:Y:S03]  /*15860*/  SYNCS.PHASECHK.TRANS64.TRYWAIT P1, [R6+URZ+0x28c50], R3 ;  /* 0x028c5003060075a7 */ /* 0x0002a6000802017f */
[----:B--2---:R-:W-:Y:S05]  /*15870*/  @!P1 NANOSLEEP.SYNCS 0x989680 ;  /* 0x009896800000995d */ /* 0x004fea0003900000 */
[----:B------:R-:W2:Y:S02]  /*15880*/  @!P1 SYNCS.PHASECHK.TRANS64 P1, [R6+URZ+0x28c50], R3 ;  /* 0x028c5003060095a7 */ /* 0x000ea4000802007f */
[----:B--2---:R-:W-:Y:S05]  /*15890*/  @!P1 BRA `(.L_x_4364) ;  /* 0xfffffffc00ec9947 */ /* 0x004fea000383ffff */
[----:B------:R-:W-:Y:S05]  /*158a0*/  BRA `(.L_x_4363) ;  /* 0xfffffed0002c7947 */ /* 0x000fea000383ffff */
.L_x_4373:
[----:B0-----:R-:W-:-:S04]  /*158b0*/  IMAD.U32 R3, RZ, RZ, UR38 ;  /* 0x00000026ff037e24 */ /* 0x001fc8000f8e00ff */
[----:B------:R0:W1:Y:S03]  /*158c0*/  SYNCS.PHASECHK.TRANS64.TRYWAIT P0, [R3+URZ+0x28c00], R0 ;  /* 0x028c0000030075a7 */ /* 0x000066000800017f */
[----:B-1----:R-:W-:Y:S05]  /*158d0*/  @!P0 NANOSLEEP.SYNCS 0x989680 ;  /* 0x009896800000895d */ /* 0x002fea0003900000 */
[----:B------:R-:W1:Y:S02]  /*158e0*/  @!P0 SYNCS.PHASECHK.TRANS64 P0, [R3+URZ+0x28c00], R0 ;  /* 0x028c0000030085a7 */ /* 0x000e64000800007f */
[----:B-1----:R-:W-:Y:S05]  /*158f0*/  @!P0 BRA `(.L_x_4373) ;  /* 0xfffffffc00ec8947 */ /* 0x002fea000383ffff */
[----:B------:R-:W-:Y:S05]  /*15900*/  BRA `(.L_x_4549) ;  /* 0xfffffee4004c7947 */ /* 0x000fea000383ffff */
.L_x_4377:
[----:B--2---:R2:W3:Y:S02]  /*15910*/  SYNCS.PHASECHK.TRANS64.TRYWAIT P0, [R8+URZ+0x28c30], R9 ;  /* 0x028c3009080075a7 */ /* 0x0044e4000800017f */
[----:B---3--:R-:W-:Y:S05]  /*15920*/  @!P0 NANOSLEEP.SYNCS 0x989680 ;  /* 0x009896800000895d */ /* 0x008fea0003900000 */
[----:B------:R-:W3:Y:S02]  /*15930*/  @!P0 SYNCS.PHASECHK.TRANS64 P0, [R8+URZ+0x28c30], R9 ;  /* 0x028c3009080085a7 */ /* 0x000ee4000800007f */
[----:B---3--:R-:W-:Y:S05]  /*15940*/  @!P0 BRA `(.L_x_4377) ;  /* 0xfffffffc00f08947 */ /* 0x008fea000383ffff */
[----:B------:R-:W-:Y:S05]  /*15950*/  BRA `(.L_x_4376) ;  /* 0xfffffee400647947 */ /* 0x000fea000383ffff */
.L_x_4389:
[----:B-1----:R1:W4:Y:S02]  /*15960*/  SYNCS.PHASECHK.TRANS64.TRYWAIT P0, [R8+URZ+0x28c50], R9 ;  /* 0x028c5009080075a7 */ /* 0x002324000800017f */
[----:B----4-:R-:W-:Y:S05]  /*15970*/  @!P0 NANOSLEEP.SYNCS 0x989680 ;  /* 0x009896800000895d */ /* 0x010fea0003900000 */
[----:B------:R-:W4:Y:S02]  /*15980*/  @!P0 SYNCS.PHASECHK.TRANS64 P0, [R8+URZ+0x28c50], R9 ;  /* 0x028c5009080085a7 */ /* 0x000f24000800007f */
[----:B----4-:R-:W-:Y:S05]  /*15990*/  @!P0 BRA `(.L_x_4389) ;  /* 0xfffffffc00f08947 */ /* 0x010fea000383ffff */
[----:B------:R-:W-:Y:S05]  /*159a0*/  BRA `(.L_x_4388) ;  /* 0xffffff0400587947 */ /* 0x000fea000383ffff */
.L_x_4397:
[----:B-1----:R-:W-:-:S04]  /*159b0*/  IMAD.U32 R15, RZ, RZ, UR27 ;  /* 0x0000001bff0f7e24 */ /* 0x002fc8000f8e00ff */
[----:B------:R1:W2:Y:S03]  /*159c0*/  SYNCS.PHASECHK.TRANS64.TRYWAIT P0, [R15+URZ+0x28c30], R8 ;  /* 0x028c30080f0075a7 */ /* 0x0002a6000800017f */
[----:B--2---:R-:W-:Y:S05]  /*159d0*/  @!P0 NANOSLEEP.SYNCS 0x989680 ;  /* 0x009896800000895d */ /* 0x004fea0003900000 */
[----:B------:R-:W2:Y:S02]  /*159e0*/  @!P0 SYNCS.PHASECHK.TRANS64 P0, [R15+URZ+0x28c30], R8 ;  /* 0x028c30080f0085a7 */ /* 0x000ea4000800007f */
[----:B--2---:R-:W-:Y:S05]  /*159f0*/  @!P0 BRA `(.L_x_4397) ;  /* 0xfffffffc00ec8947 */ /* 0x004fea000383ffff */
[----:B------:R-:W-:Y:S05]  /*15a00*/  BRA `(.L_x_4396) ;  /* 0xffffff0800947947 */ /* 0x000fea000383ffff */
.L_x_4409:
[----:B-1----:R1:W2:Y:S02]  /*15a10*/  SYNCS.PHASECHK.TRANS64.TRYWAIT P0, [R21+URZ+0x28c50], R8 ;  /* 0x028c5008150075a7 */ /* 0x0022a4000800017f */
[----:B--2---:R-:W-:Y:S05]  /*15a20*/  @!P0 NANOSLEEP.SYNCS 0x989680 ;  /* 0x009896800000895d */ /* 0x004fea0003900000 */
[----:B------:R-:W2:Y:S02]  /*15a30*/  @!P0 SYNCS.PHASECHK.TRANS64 P0, [R21+URZ+0x28c50], R8 ;  /* 0x028c5008150085a7 */ /* 0x000ea4000800007f */
[----:B--2---:R-:W-:Y:S05]  /*15a40*/  @!P0 BRA `(.L_x_4409) ;  /* 0xfffffffc00f08947 */ /* 0x004fea000383ffff */
[----:B------:R-:W-:Y:S05]  /*15a50*/  BRA `(.L_x_4408) ;  /* 0xffffff2c003c7947 */ /* 0x000fea000383ffff */
.L_x_4418:
[----:B--2---:R-:W-:-:S04]  /*15a60*/  IMAD.U32 R6, RZ, RZ, UR24 ;  /* 0x00000018ff067e24 */ /* 0x004fc8000f8e00ff */
[----:B------:R2:W4:Y:S03]  /*15a70*/  SYNCS.PHASECHK.TRANS64.TRYWAIT P1, [R6+URZ+0x28c30], R9 ;  /* 0x028c3009060075a7 */ /* 0x000526000802017f */
[----:B----4-:R-:W-:Y:S05]  /*15a80*/  @!P1 NANOSLEEP.SYNCS 0x989680 ;  /* 0x009896800000995d */ /* 0x010fea0003900000 */
[----:B------:R-:W4:Y:S02]  /*15a90*/  @!P1 SYNCS.PHASECHK.TRANS64 P1, [R6+URZ+0x28c30], R9 ;  /* 0x028c3009060095a7 */ /* 0x000f24000802007f */
[----:B----4-:R-:W-:Y:S05]  /*15aa0*/  @!P1 BRA `(.L_x_4418) ;  /* 0xfffffffc00ec9947 */ /* 0x010fea000383ffff */
[----:B------:R-:W-:Y:S05]  /*15ab0*/  BRA `(.L_x_4417) ;  /* 0xffffff3000ac7947 */ /* 0x000fea000383ffff */
.L_x_4422:
[----:B--2---:R2:W3:Y:S02]  /*15ac0*/  SYNCS.PHASECHK.TRANS64.TRYWAIT P1, [R170+URZ+0x28c50], R9 ;  /* 0x028c5009aa0075a7 */ /* 0x0044e4000802017f */
[----:B---3--:R-:W-:Y:S05]  /*15ad0*/  @!P1 NANOSLEEP.SYNCS 0x989680 ;  /* 0x009896800000995d */ /* 0x008fea0003900000 */
[----:B------:R-:W3:Y:S02]  /*15ae0*/  @!P1 SYNCS.PHASECHK.TRANS64 P1, [R170+URZ+0x28c50], R9 ;  /* 0x028c5009aa0095a7 */ /* 0x000ee4000802007f */
[----:B---3--:R-:W-:Y:S05]  /*15af0*/  @!P1 BRA `(.L_x_4422) ;  /* 0xfffffffc00f09947 */ /* 0x008fea000383ffff */
[----:B------:R-:W-:Y:S05]  /*15b00*/  BRA `(.L_x_4421) ;  /* 0xffffff4800d07947 */ /* 0x000fea000383ffff */
.L_x_4428:
[----:B----4-:R-:W-:-:S04]  /*15b10*/  MOV R7, UR26 ;  /* 0x0000001a00077c02 */ /* 0x010fc80008000f00 */
[----:B------:R4:W0:Y:S03]  /*15b20*/  SYNCS.PHASECHK.TRANS64.TRYWAIT P0, [R7+URZ+0x28c30], R8 ;  /* 0x028c3008070075a7 */ /* 0x000826000800017f */
[----:B0-----:R-:W-:Y:S05]  /*15b30*/  @!P0 NANOSLEEP.SYNCS 0x989680 ;  /* 0x009896800000895d */ /* 0x001fea0003900000 */
[----:B------:R-:W0:Y:S02]  /*15b40*/  @!P0 SYNCS.PHASECHK.TRANS64 P0, [R7+URZ+0x28c30], R8 ;  /* 0x028c3008070085a7 */ /* 0x000e24000800007f */
[----:B0-----:R-:W-:Y:S05]  /*15b50*/  @!P0 BRA `(.L_x_4428) ;  /* 0xfffffffc00ec8947 */ /* 0x001fea000383ffff */
[----:B------:R-:W-:Y:S05]  /*15b60*/  BRA `(.L_x_4427) ;  /* 0xffffff4c00c87947 */ /* 0x000fea000383ffff */
.L_x_4440:
[----:B--2---:R2:W3:Y:S02]  /*15b70*/  SYNCS.PHASECHK.TRANS64.TRYWAIT P0, [R15+URZ+0x28c50], R8 ;  /* 0x028c50080f0075a7 */ /* 0x0044e4000800017f */
[----:B---3--:R-:W-:Y:S05]  /*15b80*/  @!P0 NANOSLEEP.SYNCS 0x989680 ;  /* 0x009896800000895d */ /* 0x008fea0003900000 */
[----:B------:R-:W3:Y:S02]  /*15b90*/  @!P0 SYNCS.PHASECHK.TRANS64 P0, [R15+URZ+0x28c50], R8 ;  /* 0x028c50080f0085a7 */ /* 0x000ee4000800007f */
[----:B---3--:R-:W-:Y:S05]  /*15ba0*/  @!P0 BRA `(.L_x_4440) ;  /* 0xfffffffc00f08947 */ /* 0x008fea000383ffff */
[----:B------:R-:W-:Y:S05]  /*15bb0*/  BRA `(.L_x_4439) ;  /* 0xffffff7000747947 */ /* 0x000fea000383ffff */
.L_x_4481:
        /* <DEDUP_REMOVED lines=11> */
.L_x_4551:
[----:B------:R-:W-:Y:S05]  /*15c70*/  BSYNC B0 ;  /* 0x0000000000007941 */ /* 0x000fea0003800000 */
.L_x_4550:
[----:B------:R-:W-:Y:S05]  /*15c80*/  BRA `(.L_x_4552) ;  /* 0xffffffc000ec7947 */ /* 0x000fea000383ffff */
.L_x_4482:
[----:B------:R-:W-:Y:S01]  /*15c90*/  BSSY B0, `(.L_x_4553) ;  /* 0x0000006000007945 */ /* 0x000fe20003800000 */
[----:B------:R-:W-:-:S07]  /*15ca0*/  MOV R15, 0xffffffff ;  /* 0xffffffff000f7802 */ /* 0x000fce0000000f00 */
[----:B0-----:R-:W-:Y:S05]  /*15cb0*/  WARPSYNC.COLLECTIVE R15, `(.L_x_4554) ;  /* 0x000000000f0c7348 */ /* 0x001fea0003c00000 */
[----:B------:R-:W-:Y:S02]  /*15cc0*/  ELECT P6, UR62, PT ;  /* 0x00000000003e782f */ /* 0x000fe400038c0000 */
[----:B------:R-:W-:Y:S01]  /*15cd0*/  MOV R14, UR62 ;  /* 0x0000003e000e7c02 */ /* 0x000fe20008000f00 */
[----:B0-----:R-:W-:Y:S10]  /*15ce0*/  ENDCOLLECTIVE ;  /* 0x000000000000791b */ /* 0x001ff40003800000 */
.L_x_4554:
[----:B------:R-:W-:Y:S05]  /*15cf0*/  BSYNC B0 ;  /* 0x0000000000007941 */ /* 0x000fea0003800000 */
.L_x_4553:
[----:B------:R-:W-:Y:S05]  /*15d00*/  BRA `(.L_x_4555) ;  /* 0xffffffc000dc7947 */ /* 0x000fea000383ffff */
.L_x_4485:
[----:B-1----:R1:W2:Y:S02]  /*15d10*/  SYNCS.PHASECHK.TRANS64.TRYWAIT P0, [R9+URZ+0x28c40], R10 ;  /* 0x028c400a090075a7 */ /* 0x0022a4000800017f */
[----:B--2---:R-:W-:Y:S05]  /*15d20*/  @!P0 NANOSLEEP.SYNCS 0x989680 ;  /* 0x009896800000895d */ /* 0x004fea0003900000 */
[----:B------:R-:W2:Y:S02]  /*15d30*/  @!P0 SYNCS.PHASECHK.TRANS64 P0, [R9+URZ+0x28c40], R10 ;  /* 0x028c400a090085a7 */ /* 0x000ea4000800007f */
[----:B--2---:R-:W-:Y:S05]  /*15d40*/  @!P0 BRA `(.L_x_4485) ;  /* 0xfffffffc00f08947 */ /* 0x004fea000383ffff */
[----:B------:R-:W-:Y:S05]  /*15d50*/  BRA `(.L_x_4556) ;  /* 0xffffffc400447947 */ /* 0x000fea000383ffff */
.L_x_4488:
        /* <DEDUP_REMOVED lines=8> */
.L_x_4491:
[----:B-1----:R1:W2:Y:S02]  /*15de0*/  SYNCS.PHASECHK.TRANS64.TRYWAIT P0, [R6+URZ+0x28c60], R9 ;  /* 0x028c6009060075a7 */ /* 0x0022a4000800017f */
[----:B--2---:R-:W-:Y:S05]  /*15df0*/  @!P0 NANOSLEEP.SYNCS 0x989680 ;  /* 0x009896800000895d */ /* 0x004fea0003900000 */
[----:B------:R-:W2:Y:S02]  /*15e00*/  @!P0 SYNCS.PHASECHK.TRANS64 P0, [R6+URZ+0x28c60], R9 ;  /* 0x028c6009060085a7 */ /* 0x000ea4000800007f */
[----:B--2---:R-:W-:Y:S05]  /*15e10*/  @!P0 BRA `(.L_x_4491) ;  /* 0xfffffffc00f08947 */ /* 0x004fea000383ffff */
[----:B------:R-:W-:Y:S05]  /*15e20*/  BRA `(.L_x_4558) ;  /* 0xffffffc8003c7947 */ /* 0x000fea000383ffff */
.L_x_4500:
[----:B-1----:R1:W2:Y:S02]  /*15e30*/  SYNCS.PHASECHK.TRANS64.TRYWAIT P0, [R2+URZ+0x28c40], R3 ;  /* 0x028c4003020075a7 */ /* 0x0022a4000800017f */
[----:B--2---:R-:W-:Y:S05]  /*15e40*/  @!P0 NANOSLEEP.SYNCS 0x989680 ;  /* 0x009896800000895d */ /* 0x004fea0003900000 */
[----:B------:R-:W2:Y:S02]  /*15e50*/  @!P0 SYNCS.PHASECHK.TRANS64 P0, [R2+URZ+0x28c40], R3 ;  /* 0x028c4003020085a7 */ /* 0x000ea4000800007f */
[----:B--2---:R-:W-:Y:S05]  /*15e60*/  @!P0 BRA `(.L_x_4500) ;  /* 0xfffffffc00f08947 */ /* 0x004fea000383ffff */
[----:B------:R-:W-:Y:S05]  /*15e70*/  BRA `(.L_x_4559) ;  /* 0xffffffd000107947 */ /* 0x000fea000383ffff */
.L_x_4502:
[----:B--2---:R2:W3:Y:S02]  /*15e80*/  SYNCS.PHASECHK.TRANS64.TRYWAIT P0, [R2+URZ+0x28c60], R3 ;  /* 0x028c6003020075a7 */ /* 0x0044e4000800017f */
[----:B---3--:R-:W-:Y:S05]  /*15e90*/  @!P0 NANOSLEEP.SYNCS 0x989680 ;  /* 0x009896800000895d */ /* 0x008fea0003900000 */
[----:B------:R-:W3:Y:S02]  /*15ea0*/  @!P0 SYNCS.PHASECHK.TRANS64 P0, [R2+URZ+0x28c60], R3 ;  /* 0x028c6003020085a7 */ /* 0x000ee4000800007f */
[----:B---3--:R-:W-:Y:S05]  /*15eb0*/  @!P0 BRA `(.L_x_4502) ;  /* 0xfffffffc00f08947 */ /* 0x008fea000383ffff */
[----:B------:R-:W-:Y:S05]  /*15ec0*/  BRA `(.L_x_4560) ;  /* 0xffffffd000807947 */ /* 0x000fea000383ffff */
.L_x_4507:
[----:B--2---:R2:W3:Y:S02]  /*15ed0*/  SYNCS.PHASECHK.TRANS64.TRYWAIT P0, [R2+URZ+0x28c40], R3 ;  /* 0x028c4003020075a7 */ /* 0x0044e4000800017f */
[----:B---3--:R-:W-:Y:S05]  /*15ee0*/  @!P0 NANOSLEEP.SYNCS 0x989680 ;  /* 0x009896800000895d */ /* 0x008fea0003900000 */
[----:B------:R-:W3:Y:S02]  /*15ef0*/  @!P0 SYNCS.PHASECHK.TRANS64 P0, [R2+URZ+0x28c40], R3 ;  /* 0x028c4003020085a7 */ /* 0x000ee4000800007f */
[----:B---3--:R-:W-:Y:S05]  /*15f00*/  @!P0 BRA `(.L_x_4507) ;  /* 0xfffffffc00f08947 */ /* 0x008fea000383ffff */
[----:B------:R-:W-:Y:S05]  /*15f10*/  BRA `(.L_x_4561) ;  /* 0xffffffd800247947 */ /* 0x000fea000383ffff */
.L_x_4509:
[----:B0-----:R0:W1:Y:S02]  /*15f20*/  SYNCS.PHASECHK.TRANS64.TRYWAIT P1, [R2+URZ+0x28c60], R3 ;  /* 0x028c6003020075a7 */ /* 0x001064000802017f */
[----:B-1----:R-:W-:Y:S05]  /*15f30*/  @!P1 NANOSLEEP.SYNCS 0x989680 ;  /* 0x009896800000995d */ /* 0x002fea0003900000 */
[----:B------:R-:W1:Y:S02]  /*15f40*/  @!P1 SYNCS.PHASECHK.TRANS64 P1, [R2+URZ+0x28c60], R3 ;  /* 0x028c6003020095a7 */ /* 0x000e64000802007f */
[----:B-1----:R-:W-:Y:S05]  /*15f50*/  @!P1 BRA `(.L_x_4509) ;  /* 0xfffffffc00f09947 */ /* 0x002fea000383ffff */
[----:B------:R-:W-:Y:S05]  /*15f60*/  BRA `(.L_x_4562) ;  /* 0xffffffd800907947 */ /* 0x000fea000383ffff */
.L_x_4514:
[----:B---3--:R3:W4:Y:S02]  /*15f70*/  SYNCS.PHASECHK.TRANS64.TRYWAIT P0, [R2+URZ+0x28c40], R3 ;  /* 0x028c4003020075a7 */ /* 0x008724000800017f */
[----:B----4-:R-:W-:Y:S05]  /*15f80*/  @!P0 NANOSLEEP.SYNCS 0x989680 ;  /* 0x009896800000895d */ /* 0x010fea0003900000 */
[----:B------:R-:W4:Y:S02]  /*15f90*/  @!P0 SYNCS.PHASECHK.TRANS64 P0, [R2+URZ+0x28c40], R3 ;  /* 0x028c4003020085a7 */ /* 0x000f24000800007f */
[----:B----4-:R-:W-:Y:S05]  /*15fa0*/  @!P0 BRA `(.L_x_4514) ;  /* 0xfffffffc00f08947 */ /* 0x010fea000383ffff */
[----:B------:R-:W-:Y:S05]  /*15fb0*/  BRA `(.L_x_4563) ;  /* 0xffffffe000107947 */ /* 0x000fea000383ffff */
.L_x_4516:
[----:B0-----:R0:W1:Y:S02]  /*15fc0*/  SYNCS.PHASECHK.TRANS64.TRYWAIT P1, [R2+URZ+0x28c60], R3 ;  /* 0x028c6003020075a7 */ /* 0x001064000802017f */
[----:B-1----:R-:W-:Y:S05]  /*15fd0*/  @!P1 NANOSLEEP.SYNCS 0x989680 ;  /* 0x009896800000995d */ /* 0x002fea0003900000 */
[----:B------:R-:W1:Y:S02]  /*15fe0*/  @!P1 SYNCS.PHASECHK.TRANS64 P1, [R2+URZ+0x28c60], R3 ;  /* 0x028c6003020095a7 */ /* 0x000e64000802007f */
[----:B-1----:R-:W-:Y:S05]  /*15ff0*/  @!P1 BRA `(.L_x_4516) ;  /* 0xfffffffc00f09947 */ /* 0x002fea000383ffff */
[----:B------:R-:W-:Y:S05]  /*16000*/  BRA `(.L_x_4564) ;  /* 0xffffffe000807947 */ /* 0x000fea000383ffff */
.L_x_4521:
[----:B------:R-:W-:Y:S01]  /*16010*/  BSSY B0, `(.L_x_4565) ;  /* 0x0000008000007945 */ /* 0x000fe20003800000 */
[----:B0-----:R-:W-:Y:S02]  /*16020*/  IMAD.MOV.U32 R13, RZ, RZ, R16 ;  /* 0x000000ffff0d7224 */ /* 0x001fe400078e0010 */
[----:B-1----:R-:W-:Y:S02]  /*16030*/  IMAD.MOV.U32 R12, RZ, RZ, RZ ;  /* 0x000000ffff0c7224 */ /* 0x002fe400078e00ff */
[----:B------:R-:W-:Y:S02]  /*16040*/  IMAD.MOV.U32 R11, RZ, RZ, 0x1f ;  /* 0x0000001fff0b7424 */ /* 0x000fe400078e00ff */
[----:B------:R-:W-:-:S07]  /*16050*/  IMAD.MOV.U32 R15, RZ, RZ, -0x1 ;  /* 0xffffffffff0f7424 */ /* 0x000fce00078e00ff */
[----:B--2---:R-:W-:Y:S05]  /*16060*/  WARPSYNC.COLLECTIVE R15, `(.L_x_4566) ;  /* 0x000000000f087348 */ /* 0x004fea0003c00000 */
[----:B------:R0:W1:Y:S02]  /*16070*/  SHFL.IDX P6, R14, R13, R12, R11 ;  /* 0x0000000c0d0e7389 */ /* 0x00006400000c000b */
[----:B012---:R-:W-:Y:S01]  /*16080*/  ENDCOLLECTIVE ;  /* 0x000000000000791b */ /* 0x007fe20003800000 */
.L_x_4566:
[----:B------:R-:W-:Y:S05]  /*16090*/  BSYNC B0 ;  /* 0x0000000000007941 */ /* 0x000fea0003800000 */
.L_x_4565:
        /* <DEDUP_REMOVED lines=8> */
.L_x_4567:
[----:B------:R-:W-:Y:S01]  /*16120*/  MOV R7, R14 ;  /* 0x0000000e00077202 */ /* 0x000fe20000000f00 */
[----:B------:R-:W-:Y:S06]  /*16130*/  BRA `(.L_x_4568) ;  /* 0xffffffe400c47947 */ /* 0x000fec000383ffff */
.L_x_4524:
[----:B------:R-:W-:Y:S01]  /*16140*/  BSSY B0, `(.L_x_4569) ;  /* 0x0000008000007945 */ /* 0x000fe20003800000 */
[----:B0----5:R-:W-:Y:S02]  /*16150*/  IMAD.MOV.U32 R13, RZ, RZ, R17 ;  /* 0x000000ffff0d7224 */ /* 0x021fe400078e0011 */
[----:B------:R-:W-:Y:S02]  /*16160*/  IMAD.MOV.U32 R12, RZ, RZ, 0x1 ;  /* 0x00000001ff0c7424 */ /* 0x000fe400078e00ff */
[----:B------:R-:W-:Y:S02]  /*16170*/  IMAD.MOV.U32 R11, RZ, RZ, RZ ;  /* 0x000000ffff0b7224 */ /* 0x000fe400078e00ff */
[----:B------:R-:W-:-:S07]  /*16180*/  IMAD.MOV.U32 R15, RZ, RZ, -0x1 ;  /* 0xffffffffff0f7424 */ /* 0x000fce00078e00ff */
[----:B-1234-:R-:W-:Y:S05]  /*16190*/  WARPSYNC.COLLECTIVE R15, `(.L_x_4570) ;  /* 0x000000000f087348 */ /* 0x01efea0003c00000 */
[----:B------:R0:W0:Y:S02]  /*161a0*/  SHFL.UP P6, R14, R13, R12, R11 ;  /* 0x0400000c0d0e7389 */ /* 0x00002400000c000b */
[----:B01234-:R-:W-:Y:S01]  /*161b0*/  ENDCOLLECTIVE ;  /* 0x000000000000791b */ /* 0x01ffe20003800000 */
.L_x_4570:
[----:B------:R-:W-:Y:S05]  /*161c0*/  BSYNC B0 ;  /* 0x0000000000007941 */ /* 0x000fea0003800000 */
.L_x_4569:
        /* <DEDUP_REMOVED lines=10> */
.L_x_4571:
        /* <DEDUP_REMOVED lines=8> */
.L_x_4572:
        /* <DEDUP_REMOVED lines=8> */
.L_x_4573:
        /* <DEDUP_REMOVED lines=8> */
.L_x_4574:
        /* <DEDUP_REMOVED lines=8> */
.L_x_4575:
[----:B------:R-:W-:Y:S05]  /*16470*/  BRA `(.L_x_4576) ;  /* 0xffffffe400887947 */ /* 0x000fea000383ffff */
.L_x_4529:
[----:B------:R-:W-:Y:S01]  /*16480*/  BSSY B0, `(.L_x_4577) ;  /* 0x0000008000007945 */ /* 0x000fe20003800000 */
[----:B-----5:R-:W-:Y:S01]  /*16490*/  IMAD.MOV.U32 R13, RZ, RZ, R17 ;  /* 0x000000ffff0d7224 */ /* 0x020fe200078e0011 */
[----:B------:R-:W-:Y:S01]  /*164a0*/  MOV R15, 0xffffffff ;  /* 0xffffffff000f7802 */ /* 0x000fe20000000f00 */
[----:B------:R-:W-:Y:S02]  /*164b0*/  IMAD.MOV.U32 R12, RZ, RZ, 0x1 ;  /* 0x00000001ff0c7424 */ /* 0x000fe400078e00ff */
[----:B------:R-:W-:-:S07]  /*164c0*/  IMAD.MOV.U32 R11, RZ, RZ, RZ ;  /* 0x000000ffff0b7224 */ /* 0x000fce00078e00ff */
[----:B01-3--:R-:W-:Y:S05]  /*164d0*/  WARPSYNC.COLLECTIVE R15, `(.L_x_4578) ;  /* 0x000000000f087348 */ /* 0x00bfea0003c00000 */
[----:B------:R2:W4:Y:S02]  /*164e0*/  SHFL.UP P6, R14, R13, R12, R11 ;  /* 0x0400000c0d0e7389 */ /* 0x00052400000c000b */
[----:B01234-:R-:W-:Y:S01]  /*164f0*/  ENDCOLLECTIVE ;  /* 0x000000000000791b */ /* 0x01ffe20003800000 */
.L_x_4578:
[----:B------:R-:W-:Y:S05]  /*16500*/  BSYNC B0 ;  /* 0x0000000000007941 */ /* 0x000fea0003800000 */
.L_x_4577:
        /* <DEDUP_REMOVED lines=10> */
.L_x_4579:
        /* <DEDUP_REMOVED lines=8> */
.L_x_4580:
        /* <DEDUP_REMOVED lines=8> */
.L_x_4581:
        /* <DEDUP_REMOVED lines=8> */
.L_x_4582:
        /* <DEDUP_REMOVED lines=8> */
.L_x_4583:
[----:B------:R-:W-:Y:S05]  /*167b0*/  BRA `(.L_x_4584) ;  /* 0xffffffe4006c7947 */ /* 0x000fea000383ffff */
.L_x_4531:
[----:B------:R-:W-:Y:S01]  /*167c0*/  BSSY B0, `(.L_x_4585) ;  /* 0x0000006000007945 */ /* 0x000fe20003800000 */
[----:B------:R-:W-:Y:S01]  /*167d0*/  PLOP3.LUT P6, PT, P6, PT, PT, 0x8, 0x0 ;  /* 0x000000000000781c */ /* 0x000fe200037ce170 */
[----:B------:R-:W-:-:S12]  /*167e0*/  IMAD.MOV.U32 R15, RZ, RZ, -0x1 ;  /* 0xffffffffff0f7424 */ /* 0x000fd800078e00ff */
[----:B0-----:R-:W-:Y:S05]  /*167f0*/  WARPSYNC.COLLECTIVE R15, `(.L_x_4586) ;  /* 0x000000000f087348 */ /* 0x001fea0003c00000 */
[----:B------:R-:W-:Y:S01]  /*16800*/  VOTE.ANY R14, PT, P6 ;  /* 0x00000000000e7806 */ /* 0x000fe200030e0100 */
[----:B0-----:R-:W-:Y:S06]  /*16810*/  ENDCOLLECTIVE ;  /* 0x000000000000791b */ /* 0x001fec0003800000 */
.L_x_4586:
[----:B------:R-:W-:Y:S05]  /*16820*/  BSYNC B0 ;  /* 0x0000000000007941 */ /* 0x000fea0003800000 */
.L_x_4585:
        /* <DEDUP_REMOVED lines=9> */
.L_x_4587:
[----:B------:R-:W-:Y:S01]  /*168c0*/  IMAD.MOV.U32 R17, RZ, RZ, R14 ;  /* 0x000000ffff117224 */ /* 0x000fe200078e000e */
[----:B------:R-:W-:Y:S06]  /*168d0*/  BRA `(.L_x_4588) ;  /* 0xffffffe4005c7947 */ /* 0x000fec000383ffff */
.L_x_4533:
[----:B------:R-:W-:Y:S01]  /*168e0*/  BSSY B0, `(.L_x_4589) ;  /* 0x0000007000007945 */ /* 0x000fe20003800000 */
[----:B------:R-:W-:Y:S01]  /*168f0*/  MOV R13, R2 ;  /* 0x00000002000d7202 */ /* 0x000fe20000000f00 */
[----:B------:R-:W-:Y:S02]  /*16900*/  IMAD.MOV.U32 R11, RZ, RZ, 0x1f ;  /* 0x0000001fff0b7424 */ /* 0x000fe400078e00ff */
[----:B------:R-:W-:-:S07]  /*16910*/  IMAD.MOV.U32 R15, RZ, RZ, -0x1 ;  /* 0xffffffffff0f7424 */ /* 0x000fce00078e00ff */
[----:B012---:R-:W-:Y:S05]  /*16920*/  WARPSYNC.COLLECTIVE R15, `(.L_x_4590) ;  /* 0x000000000f087348 */ /* 0x007fea0003c00000 */
[----:B------:R3:W4:Y:S02]  /*16930*/  SHFL.IDX P6, R14, R13, R12, R11 ;  /* 0x0000000c0d0e7389 */ /* 0x00072400000c000b */
[----:B01234-:R-:W-:Y:S01]  /*16940*/  ENDCOLLECTIVE ;  /* 0x000000000000791b */ /* 0x01ffe20003800000 */
.L_x_4590:
[----:B------:R-:W-:Y:S05]  /*16950*/  BSYNC B0 ;  /* 0x0000000000007941 */ /* 0x000fea0003800000 */
.L_x_4589:
[----:B------:R-:W-:Y:S01]  /*16960*/  IMAD.MOV.U32 R7, RZ, RZ, R14 ;  /* 0x000000ffff077224 */ /* 0x000fe200078e000e */
[----:B------:R-:W-:Y:S06]  /*16970*/  BRA `(.L_x_4532) ;  /* 0xffffffe400507947 */ /* 0x000fec000383ffff */
.L_x_4537:
[----:B-1----:R1:W2:Y:S02]  /*16980*/  SYNCS.PHASECHK.TRANS64.TRYWAIT P0, [R0+URZ+0x28c20], R3 ;  /* 0x028c2003000075a7 */ /* 0x0022a4000800017f */
[----:B--2---:R-:W-:Y:S05]  /*16990*/  @!P0 NANOSLEEP.SYNCS 0x989680 ;  /* 0x009896800000895d */ /* 0x004fea0003900000 */
[----:B------:R-:W2:Y:S02]  /*169a0*/  @!P0 SYNCS.PHASECHK.TRANS64 P0, [R0+URZ+0x28c20], R3 ;  /* 0x028c2003000085a7 */ /* 0x000ea4000800007f */
[----:B--2---:R-:W-:Y:S05]  /*169b0*/  @!P0 BRA `(.L_x_4537) ;  /* 0xfffffffc00f08947 */ /* 0x004fea000383ffff */
[----:B------:R-:W-:Y:S05]  /*169c0*/  BRA `(.L_x_4591) ;  /* 0xffffffe800c47947 */ /* 0x000fea000383ffff */
.L_x_4538:
[----:B------:R-:W2:Y:S01]  /*169d0*/  S2R R2, SR_TID.X ;  /* 0x0000000000027919 */ /* 0x000ea20000002100 */
[----:B------:R-:W-:Y:S01]  /*169e0*/  BSSY B0, `(.L_x_4592) ;  /* 0x000000a000007945 */ /* 0x000fe20003800000 */
[----:B------:R-:W-:Y:S01]  /*169f0*/  MOV R12, RZ ;  /* 0x000000ff000c7202 */ /* 0x000fe20000000f00 */
        /* <DEDUP_REMOVED lines=8> */
.L_x_4593:
[----:B------:R-:W-:Y:S05]  /*16a80*/  BSYNC B0 ;  /* 0x0000000000007941 */ /* 0x000fea0003800000 */
.L_x_4592:
[----:B------:R-:W-:Y:S05]  /*16a90*/  BRA `(.L_x_4594) ;  /* 0xffffffe800ac7947 */ /* 0x000fea000383ffff */
.L_x_4541:
[----:B------:R-:W-:Y:S01]  /*16aa0*/  BSSY B1, `(.L_x_4595) ;  /* 0x0000006000017945 */ /* 0x000fe20003800000 */
[----:B------:R-:W-:-:S07]  /*16ab0*/  IMAD.MOV.U32 R15, RZ, RZ, -0x1 ;  /* 0xffffffffff0f7424 */ /* 0x000fce00078e00ff */
[----:B012---:R-:W-:Y:S05]  /*16ac0*/  WARPSYNC.COLLECTIVE R15, `(.L_x_4596) ;  /* 0x000000000f0c7348 */ /* 0x007fea0003c00000 */
[----:B------:R-:W-:Y:S02]  /*16ad0*/  ELECT P6, UR62, PT ;  /* 0x00000000003e782f */ /* 0x000fe400038c0000 */
[----:B------:R-:W-:Y:S01]  /*16ae0*/  MOV R14, UR62 ;  /* 0x0000003e000e7c02 */ /* 0x000fe20008000f00 */
[----:B012---:R-:W-:Y:S10]  /*16af0*/  ENDCOLLECTIVE ;  /* 0x000000000000791b */ /* 0x007ff40003800000 */
.L_x_4596:
[----:B------:R-:W-:Y:S05]  /*16b00*/  BSYNC B1 ;  /* 0x0000000000017941 */ /* 0x000fea0003800000 */
.L_x_4595:
[----:B------:R-:W-:Y:S05]  /*16b10*/  BRA `(.L_x_4597) ;  /* 0xffffffe800a47947 */ /* 0x000fea000383ffff */
.L_x_4543:
[----:B-1----:R1:W2:Y:S02]  /*16b20*/  SYNCS.PHASECHK.TRANS64.TRYWAIT P0, [R6+URZ], R5 ;  /* 0x00000005060075a7 */ /* 0x0022a4000800017f */
[----:B--2---:R-:W-:Y:S05]  /*16b30*/  @!P0 NANOSLEEP.SYNCS 0x989680 ;  /* 0x009896800000895d */ /* 0x004fea0003900000 */
[----:B------:R-:W2:Y:S02]  /*16b40*/  @!P0 SYNCS.PHASECHK.TRANS64 P0, [R6+URZ], R5 ;  /* 0x00000005060085a7 */ /* 0x000ea4000800007f */
[----:B--2---:R-:W-:Y:S05]  /*16b50*/  @!P0 BRA `(.L_x_4543) ;  /* 0xfffffffc00f08947 */ /* 0x004fea000383ffff */
[----:B------:R-:W-:Y:S05]  /*16b60*/  BRA `(.L_x_4598) ;  /* 0xffffffe800e07947 */ /* 0x000fea000383ffff */
.L_x_4544:
[----:B--2---:R2:W3:Y:S02]  /*16b70*/  SYNCS.PHASECHK.TRANS64.TRYWAIT P0, [R7+URZ], R2 ;  /* 0x00000002070075a7 */ /* 0x0044e4000800017f */
[----:B---3--:R-:W-:Y:S05]  /*16b80*/  @!P0 NANOSLEEP.SYNCS 0x989680 ;  /* 0x009896800000895d */ /* 0x008fea0003900000 */
[----:B------:R-:W3:Y:S02]  /*16b90*/  @!P0 SYNCS.PHASECHK.TRANS64 P0, [R7+URZ], R2 ;  /* 0x00000002070085a7 */ /* 0x000ee4000800007f */
[----:B---3--:R-:W-:Y:S05]  /*16ba0*/  @!P0 BRA `(.L_x_4544) ;  /* 0xfffffffc00f08947 */ /* 0x008fea000383ffff */
[----:B------:R-:W-:Y:S05]  /*16bb0*/  BRA `(.L_x_4599) ;  /* 0xffffffe800d47947 */ /* 0x000fea000383ffff */
.L_x_4546:
[----:B---3--:R3:W4:Y:S02]  /*16bc0*/  SYNCS.PHASECHK.TRANS64.TRYWAIT P0, [R4+URZ], R5 ;  /* 0x00000005040075a7 */ /* 0x008724000800017f */
[----:B----4-:R-:W-:Y:S05]  /*16bd0*/  @!P0 NANOSLEEP.SYNCS 0x989680 ;  /* 0x009896800000895d */ /* 0x010fea0003900000 */
[----:B------:R-:W4:Y:S02]  /*16be0*/  @!P0 SYNCS.PHASECHK.TRANS64 P0, [R4+URZ], R5 ;  /* 0x00000005040085a7 */ /* 0x000f24000800007f */
[----:B----4-:R-:W-:Y:S05]  /*16bf0*/  @!P0 BRA `(.L_x_4546) ;  /* 0xfffffffc00f08947 */ /* 0x010fea000383ffff */
[----:B------:R-:W-:Y:S05]  /*16c00*/  BRA `(.L_x_4600) ;  /* 0xffffffe800dc7947 */ /* 0x000fea000383ffff */
.L_x_4601:
        /* <DEDUP_REMOVED lines=15> */
.L_x_11949:


//--------------------- .text._ZN7cutlass13device_kernelIN5flash11enable_sm90INS1_16FlashAttnFwdSm90INS1_25CollectiveMainloopFwdSm90ILi2EN4cute5tupleIJNS5_1CILi1EEES8_S8_EEENS6_IJNS7_ILi64EEESA_SA_EEELi512ENS_10bfloat16_tEfNS_4arch4Sm90ELb0ELb1ELb1ELb1ELb0ELb1ELb0ELb0ELb0ELb0ELb0ELb0EEENS1_21CollectiveEpilogueFwdINS6_IJSA_NS7_ILi512EEESA_EEES9_SC_SE_Li256ELb1ELb0ELb0ELb0EEENS1_36VarlenDynamicPersistentTileSchedulerILi64ELi64ELi256ELi32ELb0ELb0ELb1ELb1ELb0ELb1EEEEEEEEEvNT_6ParamsE --------------------------
	.section	.text._ZN7cutlass13device_kernelIN5flash11enable_sm90INS1_16FlashAttnFwdSm90INS1_25CollectiveMainloopFwdSm90ILi2EN4cute5tupleIJNS5_1CILi1EEES8_S8_EEENS6_IJNS7_ILi64EEESA_SA_EEELi512ENS_10bfloat16_tEfNS_4arch4Sm90ELb0ELb1ELb1ELb1ELb0ELb1ELb0ELb0ELb0ELb0ELb0ELb0EEENS1_21CollectiveEpilogueFwdINS6_IJSA_NS7_ILi512EEESA_EEES9_SC_SE_Li256ELb1ELb0ELb0ELb0EEENS1_36VarlenDynamicPersistentTileSchedulerILi64ELi64ELi256ELi32ELb0ELb0ELb1ELb1ELb0ELb1EEEEEEEEEvNT_6ParamsE,"ax",@progbits
	.align	128
.text._ZN7cutlass13device_kernelIN5flash11enable_sm90INS1_16FlashAttnFwdSm90INS1_25CollectiveMainloopFwdSm90ILi2EN4cute5tupleIJNS5_1CILi1EEES8_S8_EEENS6_IJNS7_ILi64EEESA_SA_EEELi512ENS_10bfloat16_tEfNS_4arch4Sm90ELb0ELb1ELb1ELb1ELb0ELb1ELb0ELb0ELb0ELb0ELb0ELb0EEENS1_21CollectiveEpilogueFwdINS6_IJSA_NS7_ILi512EEESA_EEES9_SC_SE_Li256ELb1ELb0ELb0ELb0EEENS1_36VarlenDynamicPersistentTileSchedulerILi64ELi64ELi256ELi32ELb0ELb0ELb1ELb1ELb0ELb1EEEEEEEEEvNT_6ParamsE:
        .type           _ZN7cutlass13device_kernelIN5flash11enable_sm90INS1_16FlashAttnFwdSm90INS1_25CollectiveMainloopFwdSm90ILi2EN4cute5tupleIJNS5_1CILi1EEES8_S8_EEENS6_IJNS7_ILi64EEESA_SA_EEELi512ENS_10bfloat16_tEfNS_4arch4Sm90ELb0ELb1ELb1ELb1ELb0ELb1ELb0ELb0ELb0ELb0ELb0ELb0EEENS1_21CollectiveEpilogueFwdINS6_IJSA_NS7_ILi512EEESA_EEES9_SC_SE_Li256ELb1ELb0ELb0ELb0EEENS1_36VarlenDynamicPersistentTileSchedulerILi64ELi64ELi256ELi32ELb0ELb0ELb1ELb1ELb0ELb1EEEEEEEEEvNT_6ParamsE,@function
        .size           _ZN7cutlass13device_kernelIN5flash11enable_sm90INS1_16FlashAttnFwdSm90INS1_25CollectiveMainloopFwdSm90ILi2EN4cute5tupleIJNS5_1CILi1EEES8_S8_EEENS6_IJNS7_ILi64EEESA_SA_EEELi512ENS_10bfloat16_tEfNS_4arch4Sm90ELb0ELb1ELb1ELb1ELb0ELb1ELb0ELb0ELb0ELb0ELb0ELb0EEENS1_21CollectiveEpilogueFwdINS6_IJSA_NS7_ILi512EEESA_EEES9_SC_SE_Li256ELb1ELb0ELb0ELb0EEENS1_36VarlenDynamicPersistentTileSchedulerILi64ELi64ELi256ELi32ELb0ELb0ELb1ELb1ELb0ELb1EEEEEEEEEvNT_6ParamsE,(.L_x_11950 - _ZN7cutlass13device_kernelIN5flash11enable_sm90INS1_16FlashAttnFwdSm90INS1_25CollectiveMainloopFwdSm90ILi2EN4cute5tupleIJNS5_1CILi1EEES8_S8_EEENS6_IJNS7_ILi64EEESA_SA_EEELi512ENS_10bfloat16_tEfNS_4arch4Sm90ELb0ELb1ELb1ELb1ELb0ELb1ELb0ELb0ELb0ELb0ELb0ELb0EEENS1_21CollectiveEpilogueFwdINS6_IJSA_NS7_ILi512EEESA_EEES9_SC_SE_Li256ELb1ELb0ELb0ELb0EEENS1_36VarlenDynamicPersistentTileSchedulerILi64ELi64ELi256ELi32ELb0ELb0ELb1ELb1ELb0ELb1EEEEEEEEEvNT_6ParamsE)
        .other          _ZN7cutlass13device_kernelIN5flash11enable_sm90INS1_16FlashAttnFwdSm90INS1_25CollectiveMainloopFwdSm90ILi2EN4cute5tupleIJNS5_1CILi1EEES8_S8_EEENS6_IJNS7_ILi64EEESA_SA_EEELi512ENS_10bfloat16_tEfNS_4arch4Sm90ELb0ELb1ELb1ELb1ELb0ELb1ELb0ELb0ELb0ELb0ELb0ELb0EEENS1_21CollectiveEpilogueFwdINS6_IJSA_NS7_ILi512EEESA_EEES9_SC_SE_Li256ELb1ELb0ELb0ELb0EEENS1_36VarlenDynamicPersistentTileSchedulerILi64ELi64ELi256ELi32ELb0ELb0ELb1ELb1ELb0ELb1EEEEEEEEEvNT_6ParamsE,@"STO_CUDA_ENTRY STV_DEFAULT"
_ZN7cutlass13device_kernelIN5flash11enable_sm90INS1_16FlashAttnFwdSm90INS1_25CollectiveMainloopFwdSm90ILi2EN4cute5tupleIJNS5_1CILi1EEES8_S8_EEENS6_IJNS7_ILi64EEESA_SA_EEELi512ENS_10bfloat16_tEfNS_4arch4Sm90ELb0ELb1ELb1ELb1ELb0ELb1ELb0ELb0ELb0ELb0ELb0ELb0EEENS1_21CollectiveEpilogueFwdINS6_IJSA_NS7_ILi512EEESA_EEES9_SC_SE_Li256ELb1ELb0ELb0ELb0EEENS1_36VarlenDynamicPersistentTileSchedulerILi64ELi64ELi256ELi32ELb0ELb0ELb1ELb1ELb0ELb1EEEEEEEEEvNT_6ParamsE:
        /* <DEDUP_REMOVED lines=27> */
.L_x_4603:
[----:B------:R-:W-:Y:S05]  /*01b0*/  BSYNC B0 ;  /* 0x0000000000007941 */ /* 0x000fea0003800000 */
.L_x_4602:
        /* <DEDUP_REMOVED lines=37> */
.L_x_4604:
        /* <DEDUP_REMOVED lines=22> */
.L_x_4605:
        /* <DEDUP_REMOVED lines=18> */
.L_x_4606:
        /* <DEDUP_REMOVED lines=22> */
.L_x_4607:
        /* <DEDUP_REMOVED lines=22> */
.L_x_4608:
[----:B------:R-:W-:Y:S01]  /*0950*/  PLOP3.LUT P0, PT, PT, PT, UP0, 0x80, 0x0 ;  /* 0x000000000000781c */ /* 0x000fe20003f0f008 */
[----:B------:R-:W-:Y:S01]  /*0960*/  UMOV UR36, 0x1 ;  /* 0x0000000100247882 */ /* 0x000fe20000000000 */
[----:B------:R-:W-:Y:S01]  /*0970*/  NOP ;  /* 0x0000000000007918 */ /* 0x000fe20000000000 */
[----:B------:R-:W-:Y:S01]  /*0980*/  USEL UR36, UR36, 0x2, !UP0 ;  /* 0x0000000224247887 */ /* 0x000fe2000c000000 */
[----:B------:R-:W-:Y:S01]  /*0990*/  BSSY B8, `(.L_x_4609) ;  /* 0x0001c9c000087945 */ /* 0x000fe20003800000 */
[----:B------:R-:W-:Y:S01]  /*09a0*/  ULDC.64 UR42, c[0x0][0x208] ;  /* 0x00008200002a7ab9 */ /* 0x000fe20000000a00 */
[----:B012-4-:R-:W-:Y:S07]  /*09b0*/  BAR.SYNC.DEFER_BLOCKING 0x0 ;  /* 0x0000000000007b1d */ /* 0x017fee0000010000 */
[----:B------:R-:W-:Y:S05]  /*09c0*/  @!P0 BRA `(.L_x_4610) ;  /* 0x0000016000508947 */ /* 0x000fea0003800000 */
.L_x_4611:
[----:B------:R-:W-:-:S08]  /*09d0*/  NOP ;  /* 0x0000000000007918 */ /* 0x000fd00000000000 */
[----:B------:R-:W0:Y:S02]  /*09e0*/  USETMAXREG.TRY_ALLOC.CTAPOOL UP0, 0xf0 ;  /* 0x000000f0000079c8 */ /* 0x000e240008000600 */
[----:B0-----:R-:W-:-:S13]  /*09f0*/  PLOP3.LUT P0, PT, PT, PT, UP0, 0x80, 0x0 ;  /* 0x000000000000781c */ /* 0x001fda0003f0f008 */
[----:B------:R-:W-:Y:S05]  /*0a00*/  @!P0 BRA `(.L_x_4611) ;  /* 0xfffffffc00f08947 */ /* 0x000fea000383ffff */
[----:B------:R-:W-:Y:S01]  /*0a10*/  ISETP.NE.AND P0, PT, R2, 0x1, PT ;  /* 0x000000010200780c */ /* 0x000fe20003f05270 */
[----:B------:R-:W0:Y:S01]  /*0a20*/  S2UR UR5, SR_CgaCtaId ;  /* 0x00000000000579c3 */ /* 0x000e220000008800 */
[----:B------:R-:W-:-:S11]  /*0a30*/  UMOV UR4, 0x400 ;  /* 0x0000040000047882 */ /* 0x000fd60000000000 */
[----:B------:R-:W-:Y:S06]  /*0a40*/  @!P0 BAR.ARV 0x8, 0xa0 ;  /* 0x0202800000008b1d */ /* 0x000fec0000002000 */
[----:B------:R-:W-:Y:S01]  /*0a50*/  ISETP.GE.U32.AND P0, PT, R4, 0x100, PT ;  /* 0x000001000400780c */ /* 0x000fe20003f06070 */
[----:B0-----:R-:W-:-:S06]  /*0a60*/  ULEA UR4, UR5, UR4, 0x18 ;  /* 0x0000000405047291 */ /* 0x001fcc000f8ec03f */
[----:B------:R-:W-:-:S06]  /*0a70*/  IMAD.U32 R2, RZ, RZ, UR4 ;  /* 0x00000004ff027e24 */ /* 0x000fcc000f8e00ff */
[----:B------:R-:W-:Y:S06]  /*0a80*/  @P0 BAR.ARV 0xf, 0x100 ;  /* 0x03c4000000000b1d */ /* 0x000fec0000002000 */
[----:B------:R-:W-:Y:S02]  /*0a90*/  ULDC UR4, c[0x0][0xc14] ;  /* 0x0003050000047ab9 */ /* 0x000fe40000000800 */
[----:B------:R-:W-:Y:S06]  /*0aa0*/  BAR.SYNC.DEFER_BLOCKING 0x5, 0x120 ;  /* 0x0144800000007b1d */ /* 0x000fec0000010000 */
[----:B------:R-:W0:Y:S02]  /*0ab0*/  LDS.128 R188, [R2+0x28cd0] ;  /* 0x028cd00002bc7984 */ /* 0x000e240000000c00 */
[----:B------:R-:W-:Y:S06]  /*0ac0*/  BAR.ARV 0x4, 0x120 ;  /* 0x0104800000007b1d */ /* 0x000fec0000002000 */
[----:B0-----:R-:W-:-:S13]  /*0ad0*/  ISETP.GE.AND P0, PT, R191, UR4, PT ;  /* 0x00000004bf007c0c */ /* 0x001fda000bf06270 */
[----:B------:R-:W-:Y:S05]  /*0ae0*/  @P0 BRA `(.L_x_4612) ;  /* 0x000001c800180947 */ /* 0x000fea0003800000 */
[----:B------:R-:W-:Y:S01]  /*0af0*/  VIADD R224, R4, 0xffffff80 ;  /* 0xffffff8004e07836 */ /* 0x000fe20000000000 */
[----:B------:R-:W-:Y:S01]  /*0b00*/  MOV R23, RZ ;  /* 0x000000ff00177202 */ /* 0x000fe20000000f00 */
[----:B------:R-:W-:Y:S01]  /*0b10*/  IMAD.MOV.U32 R197, RZ, RZ, 0x20 ;  /* 0x00000020ffc57424 */ /* 0x000fe200078e00ff */
[----:B------:R-:W-:Y:S01]  /*0b20*/  CS2R R18, SRZ ;  /* 0x0000000000127805 */ /* 0x000fe2000001ff00 */
[----:B------:R-:W-:Y:S01]  /*0b30*/  IMAD.MOV.U32 R205, RZ, RZ, RZ ;  /* 0x000000ffffcd7224 */ /* 0x000fe200078e00ff */
[----:B------:R-:W-:Y:S01]  /*0b40*/  SHF.R.S32.HI R3, RZ, 0x1f, R224 ;  /* 0x0000001fff037819 */ /* 0x000fe200000114e0 */
[----:B------:R-:W-:Y:S01]  /*0b50*/  IMAD.MOV.U32 R187, RZ, RZ, RZ ;  /* 0x000000ffffbb7224 */ /* 0x000fe200078e00ff */
[----:B------:R-:W-:Y:S02]  /*0b60*/  ULOP3.LUT UR39, UR36, 0x1, URZ, 0xfc, !UPT ;  /* 0x0000000124277892 */ /* 0x000fe4000f8efc3f */
[CC--:B------:R-:W-:Y:S02]  /*0b70*/  LEA.HI R0, R3.reuse, R224.reuse, RZ, 0x4 ;  /* 0x000000e003007211 */ /* 0x0c0fe400078f20ff */
[----:B------:R-:W-:-:S02]  /*0b80*/  LEA.HI R5, R3, R224, RZ, 0x7 ;  /* 0x000000e003057211 */ /* 0x000fc400078f38ff */
[----:B------:R-:W-:Y:S02]  /*0b90*/  LOP3.LUT R7, R0, 0xfffffff0, RZ, 0xc0, !PT ;  /* 0xfffffff000077812 */ /* 0x000fe400078ec0ff */
[----:B------:R-:W-:Y:S02]  /*0ba0*/  LEA.HI R4, R3, R224, RZ, 0x5 ;  /* 0x000000e003047211 */ /* 0x000fe400078f28ff */
[----:B------:R-:W-:Y:S01]  /*0bb0*/  LOP3.LUT R9, R5, 0xffffff80, RZ, 0xc0, !PT ;  /* 0xffffff8005097812 */ /* 0x000fe200078ec0ff */
[C---:B------:R-:W-:Y:S01]  /*0bc0*/  IMAD.IADD R7, R224.reuse, 0x1, -R7 ;  /* 0x00000001e0077824 */ /* 0x040fe200078e0a07 */
[--C-:B------:R-:W-:Y:S02]  /*0bd0*/  SHF.R.S32.HI R200, RZ, 0x5, R4.reuse ;  /* 0x00000005ffc87819 */ /* 0x100fe40000011404 */
[----:B------:R-:W-:Y:S01]  /*0be0*/  SHF.R.S32.HI R11, RZ, 0x1f, R4 ;  /* 0x0000001fff0b7819 */ /* 0x000fe20000011404 */
[----:B------:R-:W-:Y:S01]  /*0bf0*/  IMAD.IADD R6, R224, 0x1, -R9 ;  /* 0x00000001e0067824 */ /* 0x000fe200078e0a09 */
[----:B------:R-:W-:-:S02]  /*0c00*/  SHF.R.S32.HI R4, RZ, 0x1f, R7 ;  /* 0x0000001fff047819 */ /* 0x000fc40000011407 */
[----:B------:R-:W-:Y:S02]  /*0c10*/  SHF.R.S32.HI R9, RZ, 0x4, R0 ;  /* 0x00000004ff097819 */ /* 0x000fe40000011400 */
[----:B------:R-:W-:Y:S02]  /*0c20*/  LEA.HI R10, R4, R7, RZ, 0x3 ;  /* 0x00000007040a7211 */ /* 0x000fe400078f18ff */
[----:B------:R-:W-:Y:S02]  /*0c30*/  LEA.HI R11, R11, R200, RZ, 0x2 ;  /* 0x000000c80b0b7211 */ /* 0x000fe400078f10ff */
[----:B------:R-:W-:Y:S02]  /*0c40*/  LEA.HI R0, R0, R9, RZ, 0x1 ;  /* 0x0000000900007211 */ /* 0x000fe400078f08ff */
[C---:B------:R-:W-:Y:S01]  /*0c50*/  LOP3.LUT R12, R10.reuse, 0xfffffff8, RZ, 0xc0, !PT ;  /* 0xfffffff80a0c7812 */ /* 0x040fe200078ec0ff */
[----:B------:R-:W-:Y:S01]  /*0c60*/  IMAD.SHL.U32 R10, R10, 0x40, RZ ;  /* 0x000000400a0a7824 */ /* 0x000fe200078e00ff */
[----:B------:R-:W-:-:S02]  /*0c70*/  SHF.R.S32.HI R218, RZ, 0x7, R5 ;  /* 0x00000007ffda7819 */ /* 0x000fc40000011405 */
[----:B------:R-:W-:Y:S01]  /*0c80*/  LOP3.LUT R11, R11, 0x3ffffc, RZ, 0xc0, !PT ;  /* 0x003ffffc0b0b7812 */ /* 0x000fe200078ec0ff */
[----:B------:R-:W-:Y:S01]  /*0c90*/  IMAD.IADD R12, R7, 0x1, -R12 ;  /* 0x00000001070c7824 */ /* 0x000fe200078e0a0c */
[----:B------:R-:W-:Y:S01]  /*0ca0*/  LOP3.LUT R0, R0, 0x1ffffffe, RZ, 0xc0, !PT ;  /* 0x1ffffffe00007812 */ /* 0x000fe200078ec0ff */
[----:B------:R-:W-:Y:S01]  /*0cb0*/  IMAD R14, R218, 0x100, R7 ;  /* 0x00000100da0e7824 */ /* 0x000fe200078e0207 */
[----:B------:R-:W-:Y:S01]  /*0cc0*/  SHF.R.S32.HI R13, RZ, 0x1f, R6 ;  /* 0x0000001fff0d7819 */ /* 0x000fe20000011406 */
[----:B------:R-:W-:Y:S01]  /*0cd0*/  IMAD.IADD R11, R200, 0x1, -R11 ;  /* 0x00000001c80b7824 */ /* 0x000fe200078e0a0b */
[C---:B------:R-:W-:Y:S01]  /*0ce0*/  R2P PR, R12.reuse, 0x6 ;  /* 0x000000060c007804 */ /* 0x040fe20000000000 */
[----:B------:R-:W-:Y:S01]  /*0cf0*/  IMAD.IADD R0, R9, 0x1, -R0 ;  /* 0x0000000109007824 */ /* 0x000fe200078e0a00 */
[----:B------:R-:W-:Y:S01]  /*0d00*/  LEA.HI R4, R13, R6, RZ, 0x2 ;  /* 0x000000060d047211 */ /* 0x000fe200078f10ff */
[----:B------:R-:W-:Y:S01]  /*0d10*/  IMAD.SHL.U32 R7, R12, 0x40, RZ ;  /* 0x000000400c077824 */ /* 0x000fe200078e00ff */
[----:B------:R-:W-:Y:S01]  /*0d20*/  LEA R11, R11, R14, 0x4 ;  /* 0x0000000e0b0b7211 */ /* 0x000fe200078e20ff */
[----:B------:R-:W-:Y:S01]  /*0d30*/  IMAD.SHL.U32 R0, R0, 0x8, RZ ;  /* 0x0000000800007824 */ /* 0x000fe200078e00ff */
[----:B------:R-:W-:-:S02]  /*0d40*/  SHF.R.S32.HI R8, RZ, 0x2, R4 ;  /* 0x00000002ff087819 */ /* 0x000fc40000011404 */
[----:B------:R-:W-:Y:S01]  /*0d50*/  LOP3.LUT R7, R7, 0x1c0, RZ, 0xc0, !PT ;  /* 0x000001c007077812 */ /* 0x000fe200078ec0ff */
[----:B------:R-:W-:Y:S01]  /*0d60*/  IMAD.U32 R223, R11, 0x40, R0 ;  /* 0x000000400bdf7824 */ /* 0x000fe200078e0000 */
[----:B------:R-:W-:Y:S02]  /*0d70*/  SHF.R.S32.HI R15, RZ, 0x1f, R4 ;  /* 0x0000001fff0f7819 */ /* 0x000fe40000011404 */
[----:B------:R-:W-:Y:S02]  /*0d80*/  LOP3.LUT R0, R7, 0x8, R0, 0xf8, !PT ;  /* 0x0000000807007812 */ /* 0x000fe400078ef800 */
[----:B------:R-:W-:Y:S02]  /*0d90*/  SHF.R.U32.HI R9, RZ, 0x3, R7 ;  /* 0x00000003ff097819 */ /* 0x000fe40000011607 */
[----:B------:R-:W-:Y:S02]  /*0da0*/  LOP3.LUT R7, R10, 0x7ffffe00, RZ, 0xc0, !PT ;  /* 0x7ffffe000a077812 */ /* 0x000fe400078ec0ff */
[----:B------:R-:W-:-:S02]  /*0db0*/  LOP3.LUT R11, R4, 0x7ffffffc, RZ, 0xc0, !PT ;  /* 0x7ffffffc040b7812 */ /* 0x000fc400078ec0ff */
[-C--:B------:R-:W-:Y:S01]  /*0dc0*/  LEA.HI R4, R3, R224.reuse, RZ, 0x2 ;  /* 0x000000e003047211 */ /* 0x080fe200078f10ff */
[----:B------:R-:W-:Y:S01]  /*0dd0*/  IMAD R7, R200, 0x400, R7 ;  /* 0x00000400c8077824 */ /* 0x000fe200078e0207 */
[----:B------:R-:W-:Y:S01]  /*0de0*/  LOP3.LUT R0, R0, R9, RZ, 0x3c, !PT ;  /* 0x0000000900007212 */ /* 0x000fe200078e3cff */
[----:B------:R-:W-:Y:S01]  /*0df0*/  IMAD.IADD R11, R6, 0x1, -R11 ;  /* 0x00000001060b7824 */ /* 0x000fe200078e0a0b */
[----:B------:R-:W-:Y:S02]  /*0e00*/  SHF.R.S32.HI R186, RZ, 0x2, R4 ;  /* 0x00000002ffba7819 */ /* 0x000fe40000011404 */
[----:B------:R-:W-:Y:S01]  /*0e10*/  LOP3.LUT R211, R4, 0xfffffffc, RZ, 0xc0, !PT ;  /* 0xfffffffc04d37812 */ /* 0x000fe200078ec0ff */
[----:B------:R-:W-:Y:S01]  /*0e20*/  IMAD.IADD R7, R7, 0x1, R0 ;  /* 0x0000000107077824 */ /* 0x000fe200078e0200 */
[----:B------:R-:W-:Y:S01]  /*0e30*/  LEA.HI R0, R3, R224, RZ, 0x3 ;  /* 0x000000e003007211 */ /* 0x000fe200078f18ff */
[----:B------:R-:W-:Y:S01]  /*0e40*/  VIADD R225, R186, 0x20 ;  /* 0x00000020bae17836 */ /* 0x000fe20000000000 */
[----:B------:R-:W-:Y:S01]  /*0e50*/  LEA.HI R15, R15, R8, RZ, 0x3 ;  /* 0x000000080f0f7211 */ /* 0x000fe200078f18ff */
[----:B------:R-:W-:Y:S01]  /*0e60*/  IMAD.IADD R211, R224, 0x1, -R211 ;  /* 0x00000001e0d37824 */ /* 0x000fe200078e0ad3 */
[----:B------:R-:W-:Y:S01]  /*0e70*/  SHF.R.S32.HI R202, RZ, 0x3, R0 ;  /* 0x00000003ffca7819 */ /* 0x000fe20000011400 */
[----:B------:R-:W-:Y:S01]  /*0e80*/  IMAD.SHL.U32 R221, R225, 0x40, RZ ;  /* 0x00000040e1dd7824 */ /* 0x000fe200078e00ff */
[----:B------:R-:W-:Y:S01]  /*0e90*/  LOP3.LUT R3, R0, 0x1ffffff8, RZ, 0xc0, !PT ;  /* 0x1ffffff800037812 */ /* 0x000fe200078ec0ff */
[----:B------:R-:W-:Y:S01]  /*0ea0*/  IMAD.SHL.U32 R16, R211, 0x8, RZ ;  /* 0x00000008d3107824 */ /* 0x000fe200078e00ff */
[----:B------:R-:W-:Y:S01]  /*0eb0*/  SHF.R.S32.HI R0, RZ, 0x1f, R225 ;  /* 0x0000001fff007819 */ /* 0x000fe200000114e1 */
[----:B------:R-:W-:Y:S01]  /*0ec0*/  IMAD.SHL.U32 R22, R11, 0x2, RZ ;  /* 0x000000020b167824 */ /* 0x000fe200078e00ff */
[----:B------:R-:W-:Y:S01]  /*0ed0*/  SHF.R.S32.HI R9, RZ, 0x1f, R4 ;  /* 0x0000001fff097819 */ /* 0x000fe20000011404 */
[----:B------:R-:W-:Y:S01]  /*0ee0*/  IMAD.IADD R3, R224, 0x1, -R3 ;  /* 0x00000001e0037824 */ /* 0x000fe200078e0a03 */
[----:B------:R-:W-:-:S02]  /*0ef0*/  LEA.HI R0, R0, R225, RZ, 0x3 ;  /* 0x000000e100007211 */ /* 0x000fc400078f18ff */
[----:B------:R-:W-:Y:S01]  /*0f00*/  LEA.HI R5, R5, R218, RZ, 0x1 ;  /* 0x000000da05057211 */ /* 0x000fe200078f08ff */
[----:B------:R-:W-:Y:S01]  /*0f10*/  IMAD.SHL.U32 R199, R3, 0x8, RZ ;  /* 0x0000000803c77824 */ /* 0x000fe200078e00ff */
[----:B------:R-:W-:Y:S01]  /*0f20*/  LOP3.LUT R221, R221, 0x1c0, RZ, 0xc0, !PT ;  /* 0x000001c0dddd7812 */ /* 0x000fe200078ec0ff */
[----:B------:R-:W-:Y:S01]  /*0f30*/  IMAD.SHL.U32 R0, R0, 0x40, RZ ;  /* 0x0000004000007824 */ /* 0x000fe200078e00ff */
[----:B------:R-:W-:Y:S02]  /*0f40*/  LEA R195, R7, R2, 0x1 ;  /* 0x0000000207c37211 */ /* 0x000fe400078e08ff */
[----:B------:R-:W-:Y:S02]  /*0f50*/  LOP3.LUT R15, R15, 0xfffffff8, RZ, 0xc0, !PT ;  /* 0xfffffff80f0f7812 */ /* 0x000fe400078ec0ff */
[----:B------:R-:W-:Y:S01]  /*0f60*/  LEA.HI R13, R13, R6, RZ, 0x5 ;  /* 0x000000060d0d7211 */ /* 0x000fe200078f28ff */
[----:B------:R-:W-:Y:S01]  /*0f70*/  VIADD R198, R195, 0x26800 ;  /* 0x00026800c3c67836 */ /* 0x000fe20000000000 */
[----:B------:R-:W-:Y:S01]  /*0f80*/  LEA.HI R9, R9, R186, RZ, 0x3 ;  /* 0x000000ba09097211 */ /* 0x000fe200078f18ff */
[----:B------:R-:W-:Y:S01]  /*0f90*/  VIADD R196, R195, 0x26840 ;  /* 0x00026840c3c47836 */ /* 0x000fe20000000000 */
[----:B------:R-:W-:Y:S01]  /*0fa0*/  LOP3.LUT R5, R5, 0xfffffe, RZ, 0xc0, !PT ;  /* 0x00fffffe05057812 */ /* 0x000fe200078ec0ff */
[----:B------:R-:W-:Y:S01]  /*0fb0*/  IMAD.IADD R192, R8, 0x1, -R15 ;  /* 0x0000000108c07824 */ /* 0x000fe200078e0a0f */
[----:B------:R-:W-:Y:S01]  /*0fc0*/  LOP3.LUT R3, R221, 0x38, R16, 0xf8, !PT ;  /* 0x00000038dd037812 */ /* 0x000fe200078ef810 */
[----:B------:R-:W-:Y:S01]  /*0fd0*/  @P2 VIADD R196, R198, 0xffffffc0 ;  /* 0xffffffc0c6c42836 */ /* 0x000fe20000000000 */
[----:B------:R-:W-:Y:S01]  /*0fe0*/  SHF.R.U32.HI R226, RZ, 0x3, R221 ;  /* 0x00000003ffe27819 */ /* 0x000fe200000116dd */
[----:B------:R-:W-:Y:S01]  /*0ff0*/  IMAD.IADD R5, R218, 0x1, -R5 ;  /* 0x00000001da057824 */ /* 0x000fe200078e0a05 */
[----:B------:R-:W-:-:S02]  /*1000*/  LOP3.LUT R222, R0, 0xfffffe00, RZ, 0xc0, !PT ;  /* 0xfffffe0000de7812 */ /* 0x000fc400078ec0ff */
[----:B------:R-:W-:Y:S01]  /*1010*/  SEL R197, R197, 0xffffffe0, !P1 ;  /* 0xffffffe0c5c57807 */ /* 0x000fe20004800000 */
[----:B------:R-:W-:Y:S01]  /*1020*/  IMAD.SHL.U32 R194, R5, 0x100, RZ ;  /* 0x0000010005c27824 */ /* 0x000fe200078e00ff */
[----:B------:R-:W-:Y:S02]  /*1030*/  SHF.R.S32.HI R13, RZ, 0x5, R13 ;  /* 0x00000005ff0d7819 */ /* 0x000fe4000001140d */
[----:B------:R-:W-:Y:S01]  /*1040*/  LOP3.LUT R9, R9, 0xfffffff8, RZ, 0xc0, !PT ;  /* 0xfffffff809097812 */ /* 0x000fe200078ec0ff */
[----:B------:R-:W-:Y:S01]  /*1050*/  IMAD.IADD R198, R198, 0x1, R197 ;  /* 0x00000001c6c67824 */ /* 0x000fe200078e02c5 */
[----:B------:R-:W-:Y:S01]  /*1060*/  LOP3.LUT R3, R222, R3, R226, 0xf6, !PT ;  /* 0x00000003de037212 */ /* 0x000fe200078ef6e2 */
[----:B------:R-:W-:Y:S01]  /*1070*/  IMAD R192, R13, 0x10, R192 ;  /* 0x000000100dc07824 */ /* 0x000fe200078e02c0 */
[----:B------:R-:W-:Y:S01]  /*1080*/  SHF.R.S32.HI R219, RZ, 0x1f, R186 ;  /* 0x0000001fffdb7819 */ /* 0x000fe200000114ba */
[----:B------:R-:W-:Y:S01]  /*1090*/  IMAD.IADD R193, R186, 0x1, -R9 ;  /* 0x00000001bac17824 */ /* 0x000fe200078e0a09 */
[----:B------:R-:W-:Y:S01]  /*10a0*/  SHF.R.S32.HI R17, RZ, 0x1f, R16 ;  /* 0x0000001fff117819 */ /* 0x000fe20000011410 */
[----:B------:R-:W-:-:S02]  /*10b0*/  IMAD R220, R3, 0x2, R2 ;  /* 0x0000000203dc7824 */ /* 0x000fc400078e0202 */
[----:B------:R-:W-:-:S07]  /*10c0*/  IMAD.IADD R197, R197, 0x1, R196 ;  /* 0x00000001c5c57824 */ /* 0x000fce00078e02c4 */
.L_x_4829:
[----:B------:R-:W-:Y:S01]  /*10d0*/  ULDC.64 UR4, c[0x0][0xa28] ;  /* 0x00028a0000047ab9 */ /* 0x000fe20000000a00 */
[----:B0--345:R-:W0:Y:S01]  /*10e0*/  LDC.64 R6, c[0x0][0xa08] ;  /* 0x00028200ff067b82 */ /* 0x039e220000000a00 */
[----:B------:R-:W-:Y:S01]  /*10f0*/  ISETP.NE.U32.AND P0, PT, RZ, UR4, PT ;  /* 0x00000004ff007c0c */ /* 0x000fe2000bf05070 */
[----:B------:R-:W-:Y:S01]  /*1100*/  IMAD.MOV.U32 R3, RZ, RZ, RZ ;  /* 0x000000ffff037224 */ /* 0x000fe200078e00ff */
[----:B------:R-:W-:Y:S01]  /*1110*/  ULDC.64 UR6, c[0x0][0xa20] ;  /* 0x0002880000067ab9 */ /* 0x000fe20000000a00 */
[----:B------:R-:W-:Y:S01]  /*1120*/  IMAD.MOV.U32 R25, RZ, RZ, RZ ;  /* 0x000000ffff197224 */ /* 0x000fe200078e00ff */
[----:B------:R-:W-:Y:S01]  /*1130*/  ISETP.NE.AND.EX P0, PT, RZ, UR5, PT, P0 ;  /* 0x00000005ff007c0c */ /* 0x000fe2000bf05300 */
[----:B------:R-:W-:Y:S02]  /*1140*/  ULDC.64 UR4, c[0x0][0xa18] ;  /* 0x0002860000047ab9 */ /* 0x000fe40000000a00 */
[----:B------:R-:W-:-:S04]  /*1150*/  ISETP.NE.U32.AND P1, PT, RZ, UR4, PT ;  /* 0x00000004ff007c0c */ /* 0x000fc8000bf25070 */
[----:B------:R-:W-:Y:S01]  /*1160*/  ISETP.NE.AND.EX P1, PT, RZ, UR5, PT, P1 ;  /* 0x00000005ff007c0c */ /* 0x000fe2000bf25310 */
[----:B------:R-:W-:Y:S02]  /*1170*/  ULDC.64 UR4, c[0x0][0xa08] ;  /* 0x0002820000047ab9 */ /* 0x000fe40000000a00 */
[----:B------:R-:W-:-:S03]  /*1180*/  ISETP.NE.U32.AND P3, PT, RZ, UR4, PT ;  /* 0x00000004ff007c0c */ /* 0x000fc6000bf65070 */
[----:B-1----:R-:W1:Y:S01]  /*1190*/  @P0 LDC.64 R4, c[0x0][0xa28] ;  /* 0x00028a00ff040b82 */ /* 0x002e620000000a00 */
[----:B------:R-:W-:Y:S01]  /*11a0*/  ISETP.NE.AND.EX P3, PT, RZ, UR5, PT, P3 ;  /* 0x00000005ff007c0c */ /* 0x000fe2000bf65330 */
[----:B0-----:R-:W-:-:S06]  /*11b0*/  IMAD.WIDE R10, R191, 0x4, R6 ;  /* 0x00000004bf0a7825 */ /* 0x001fcc00078e0206 */
[----:B------:R-:W0:Y:S01]  /*11c0*/  @P1 LDC.64 R8, c[0x0][0xa18] ;  /* 0x00028600ff081b82 */ /* 0x000e220000000a00 */
[----:B------:R-:W-:Y:S02]  /*11d0*/  ULDC UR4, c[0x0][0x288] ;  /* 0x0000a20000047ab9 */ /* 0x000fe40000000800 */
[----:B------:R-:W-:Y:S01]  /*11e0*/  MOV R185, UR4 ;  /* 0x0000000400b97c02 */ /* 0x000fe20008000f00 */
[----:B------:R-:W-:Y:S02]  /*11f0*/  ULDC.64 UR4, c[0x0][0x3f8] ;  /* 0x0000fe0000047ab9 */ /* 0x000fe40000000a00 */
[----:B------:R2:W5:Y:S01]  /*1200*/  @P3 LDG.E R25, desc[UR42][R10.64] ;  /* 0x0000002a0a193981 */ /* 0x000562000c1e1900 */
[----:B-1----:R-:W-:-:S05]  /*1210*/  @P0 IMAD.WIDE R4, R191, 0x4, R4 ;  /* 0x00000004bf040825 */ /* 0x002fca00078e0204 */
[----:B------:R2:W5:Y:S01]  /*1220*/  @P0 LDG.E R3, desc[UR42][R4.64] ;  /* 0x0000002a04030981 */ /* 0x000562000c1e1900 */
[----:B0-----:R-:W-:-:S05]  /*1230*/  @P1 IMAD.WIDE R6, R191, 0x4, R8 ;  /* 0x00000004bf061825 */ /* 0x001fca00078e0208 */
        /* <DEDUP_REMOVED lines=13> */
[----:B--2---:R-:W-:Y:S06]  /*1310*/  @P1 BRA `(.L_x_4613) ;  /* 0x0000000000241947 */ /* 0x004fec0003800000 */
        /* <DEDUP_REMOVED lines=9> */
.L_x_4613:
[----:B------:R-:W-:Y:S02]  /*13b0*/  IMAD.U32 R32, RZ, RZ, UR5 ;  /* 0x00000005ff207e24 */ /* 0x000fe4000f8e00ff */
[----:B------:R-:W-:Y:S01]  /*13c0*/  IMAD.U32 R24, RZ, RZ, UR4 ;  /* 0x00000004ff187e24 */ /* 0x000fe2000f8e00ff */
[----:B------:R-:W-:Y:S06]  /*13d0*/  @!P2 BRA `(.L_x_4614) ;  /* 0x000000000010a947 */ /* 0x000fec0003800000 */
[----:B------:R-:W0:Y:S02]  /*13e0*/  LDC.64 R4, c[0x0][0xa20] ;  /* 0x00028800ff047b82 */ /* 0x000e240000000a00 */
[----:B0-----:R-:W-:-:S05]  /*13f0*/  IMAD.WIDE R4, R191, 0x4, R4 ;  /* 0x00000004bf047825 */ /* 0x001fca00078e0204 */
[----:B------:R0:W5:Y:S01]  /*1400*/  LDG.E R24, desc[UR42][R4.64] ;  /* 0x0000002a04187981 */ /* 0x000162000c1e1900 */
[----:B------:R-:W-:Y:S05]  /*1410*/  BRA `(.L_x_4615) ;  /* 0x0000000000107947 */ /* 0x000fea0003800000 */
.L_x_4614:
[----:B------:R-:W-:Y:S05]  /*1420*/  @!P3 BRA `(.L_x_4615) ;  /* 0x00000000000cb947 */ /* 0x000fea0003800000 */
[----:B------:R-:W2:Y:S04]  /*1430*/  LDG.E R5, desc[UR42][R10.64] ;  /* 0x0000002a0a057981 */ /* 0x000ea8000c1e1900 */
[----:B------:R-:W2:Y:S02]  /*1440*/  LDG.E R24, desc[UR42][R10.64+0x4] ;  /* 0x0000042a0a187981 */ /* 0x000ea4000c1e1900 */
[----:B--2---:R-:W-:-:S07]  /*1450*/  IMAD.IADD R24, R24, 0x1, -R5 ;  /* 0x0000000118187824 */ /* 0x004fce00078e0a05 */
.L_x_4615:
[----:B------:R-:W-:Y:S01]  /*1460*/  ULDC.64 UR4, c[0x0][0xa10] ;  /* 0x0002840000047ab9 */ /* 0x000fe20000000a00 */
[----:B------:R-:W1:Y:S01]  /*1470*/  LDC.64 R10, c[0x0][0x9e0] ;  /* 0x00027800ff0a7b82 */ /* 0x000e620000000a00 */
[----:B------:R-:W-:-:S04]  /*1480*/  ISETP.NE.U32.AND P0, PT, RZ, UR4, PT ;  /* 0x00000004ff007c0c */ /* 0x000fc8000bf05070 */
        /* <DEDUP_REMOVED lines=10> */
[----:B--2---:R-:W-:-:S05]  /*1530*/  @P1 IMAD.WIDE R6, R191, 0x4, R6 ;  /* 0x00000004bf061825 */ /* 0x004fca00078e0206 */
[----:B------:R0:W5:Y:S01]  /*1540*/  @P1 LDG.E R33, desc[UR42][R6.64] ;  /* 0x0000002a06211981 */ /* 0x000162000c1e1900 */
[----:B-1----:R-:W-:Y:S02]  /*1550*/  ISETP.GE.AND P1, PT, R11, 0x1, PT ;  /* 0x000000010b00780c */ /* 0x002fe40003f26270 */
[----:B------:R-:W-:Y:S01]  /*1560*/  LEA R49, R189, 0x40, 0x6 ;  /* 0x00000040bd317811 */ /* 0x000fe200078e30ff */
[----:B---3--:R-:W-:Y:S02]  /*1570*/  @P0 IMAD.IADD R32, R9, 0x1, -R0 ;  /* 0x0000000109200824 */ /* 0x008fe400078e0a00 */
[----:B------:R-:W-:-:S05]  /*1580*/  IMAD.IADD R9, R24, 0x1, -R3 ;  /* 0x0000000118097824 */ /* 0x000fca00078e0a03 */
[----:B------:R-:W-:-:S04]  /*1590*/  IADD3 R184, R9, R32, RZ ;  /* 0x0000002009b87210 */ /* 0x000fc80007ffe0ff */
[C---:B------:R-:W-:Y:S01]  /*15a0*/  IADD3 R49, R184.reuse, R49, -R185 ;  /* 0x00000031b8317210 */ /* 0x040fe20007ffe8b9 */
[----:B------:R-:W-:-:S05]  /*15b0*/  VIADD R0, R184, 0x3f ;  /* 0x0000003fb8007836 */ /* 0x000fca0000000000 */
[----:B------:R-:W-:-:S04]  /*15c0*/  SHF.R.S32.HI R3, RZ, 0x1f, R0 ;  /* 0x0000001fff037819 */ /* 0x000fc80000011400 */
[----:B------:R-:W-:Y:S01]  /*15d0*/  LEA.HI R3, R3, R0, RZ, 0x6 ;  /* 0x0000000003037211 */ /* 0x000fe200078f30ff */
[----:B------:R-:W-:-:S03]  /*15e0*/  IMAD.IADD R0, R49, 0x1, R10 ;  /* 0x0000000131007824 */ /* 0x000fc600078e020a */
[----:B------:R-:W-:Y:S01]  /*15f0*/  SHF.R.S32.HI R168, RZ, 0x6, R3 ;  /* 0x00000006ffa87819 */ /* 0x000fe20000011403 */
        /* <DEDUP_REMOVED lines=12> */
.L_x_4618:
[----:B------:R-:W-:-:S13]  /*16c0*/  ISETP.NE.AND P0, PT, R11, 0x1, PT ;  /* 0x000000010b00780c */ /* 0x000fda0003f05270 */
[----:B------:R-:W0:Y:S02]  /*16d0*/  @P0 LDC.64 R4, c[0x0][0x9e8] ;  /* 0x00027a00ff040b82 */ /* 0x000e240000000a00 */
[----:B0-----:R-:W-:-:S05]  /*16e0*/  @P0 IMAD.HI.U32 R4, R3, R4, RZ ;  /* 0x0000000403040227 */ /* 0x001fca00078e00ff */
[----:B------:R-:W-:-:S07]  /*16f0*/  @P0 SHF.R.U32.HI R3, RZ, R5, R4 ;  /* 0x00000005ff030219 */ /* 0x000fce0000011604 */
.L_x_4619:
[----:B------:R-:W-:Y:S05]  /*1700*/  BSYNC B0 ;  /* 0x0000000000007941 */ /* 0x000fea0003800000 */
.L_x_4617:
[----:B------:R-:W-:-:S05]  /*1710*/  IMAD R3, R3, R11, R11 ;  /* 0x0000000b03037224 */ /* 0x000fca00078e020b */
[----:B------:R-:W-:-:S07]  /*1720*/  VIMNMX R0, R0, R3, PT ;  /* 0x0000000300007248 */ /* 0x000fce0003fe0100 */
.L_x_4616:
        /* <DEDUP_REMOVED lines=15> */
.L_x_4622:
[----:B------:R-:W-:Y:S01]  /*1820*/  ISETP.NE.AND P0, PT, R11, 0x1, PT ;  /* 0x000000010b00780c */ /* 0x000fe20003f05270 */
[----:B------:R-:W-:-:S12]  /*1830*/  IMAD.MOV.U32 R4, RZ, RZ, R47 ;  /* 0x000000ffff047224 */ /* 0x000fd800078e002f */
[----:B------:R-:W0:Y:S02]  /*1840*/  @P0 LDC.64 R6, c[0x0][0x9e8] ;  /* 0x00027a00ff060b82 */ /* 0x000e240000000a00 */
[----:B0-----:R-:W-:-:S05]  /*1850*/  @P0 IMAD.HI.U32 R6, R47, R6, RZ ;  /* 0x000000062f060227 */ /* 0x001fca00078e00ff */
[----:B------:R-:W-:-:S07]  /*1860*/  @P0 SHF.R.U32.HI R4, RZ, R7, R6 ;  /* 0x00000007ff040219 */ /* 0x000fce0000011606 */
.L_x_4623:
[----:B------:R-:W-:Y:S05]  /*1870*/  BSYNC B0 ;  /* 0x0000000000007941 */ /* 0x000fea0003800000 */
.L_x_4621:
[----:B------:R-:W-:-:S05]  /*1880*/  IMAD R4, R4, R11, RZ ;  /* 0x0000000b04047224 */ /* 0x000fca00078e02ff */
[----:B------:R-:W-:-:S07]  /*1890*/  VIMNMX R3, R3, R4, !PT ;  /* 0x0000000403037248 */ /* 0x000fce0007fe0100 */
.L_x_4620:
[----:B------:R-:W-:Y:S01]  /*18a0*/  VIADD R0, R0, 0x3f ;  /* 0x0000003f00007836 */ /* 0x000fe20000000000 */
[----:B------:R-:W-:-:S04]  /*18b0*/  SHF.R.S32.HI R4, RZ, 0x1f, R3 ;  /* 0x0000001fff047819 */ /* 0x000fc80000011403 */
[----:B------:R-:W-:Y:S02]  /*18c0*/  SHF.R.S32.HI R5, RZ, 0x1f, R0 ;  /* 0x0000001fff057819 */ /* 0x000fe40000011400 */
[----:B------:R-:W-:Y:S02]  /*18d0*/  LEA.HI R4, R4, R3, RZ, 0x6 ;  /* 0x0000000304047211 */ /* 0x000fe400078f30ff */
[----:B------:R-:W-:Y:S02]  /*18e0*/  LEA.HI R5, R5, R0, RZ, 0x6 ;  /* 0x0000000005057211 */ /* 0x000fe400078f30ff */
[----:B------:R-:W-:Y:S02]  /*18f0*/  SHF.R.S32.HI R4, RZ, 0x6, R4 ;  /* 0x00000006ff047819 */ /* 0x000fe40000011404 */
[----:B------:R-:W-:Y:S02]  /*1900*/  SHF.R.S32.HI R5, RZ, 0x6, R5 ;  /* 0x00000006ff057819 */ /* 0x000fe40000011405 */
[----:B------:R-:W-:-:S02]  /*1910*/  VIMNMX R4, RZ, R4, !PT ;  /* 0x00000004ff047248 */ /* 0x000fc40007fe0100 */
[----:B------:R-:W-:-:S03]  /*1920*/  VIMNMX R5, R168, R5, PT ;  /* 0x00000005a8057248 */ /* 0x000fc60003fe0100 */
[----:B------:R-:W-:Y:S01]  /*1930*/  IMAD R4, R4, 0x40, -R9 ;  /* 0x0000004004047824 */ /* 0x000fe200078e0a09 */
[----:B------:R-:W-:-:S04]  /*1940*/  LEA R5, R5, -R9, 0x6 ;  /* 0x8000000905057211 */ /* 0x000fc800078e30ff */
[----:B------:R-:W-:Y:S02]  /*1950*/  VIMNMX R4, RZ, R4, !PT ;  /* 0x00000004ff047248 */ /* 0x000fe40007fe0100 */
[----:B------:R-:W-:Y:S02]  /*1960*/  VIMNMX R5, R5, R32, PT ;  /* 0x0000002005057248 */ /* 0x000fe40003fe0100 */
[----:B------:R-:W-:Y:S02]  /*1970*/  SHF.R.U32.HI R46, RZ, 0x6, R4 ;  /* 0x00000006ff2e7819 */ /* 0x000fe40000011604 */
[----:B------:R-:W-:-:S03]  /*1980*/  ISETP.GT.AND P0, PT, R5, R4, PT ;  /* 0x000000040500720c */ /* 0x000fc60003f04270 */
[----:B------:R-:W-:-:S10]  /*1990*/  IMAD.MOV.U32 R51, RZ, RZ, R46 ;  /* 0x000000ffff337224 */ /* 0x000fd400078e002e */
[----:B------:R-:W-:-:S05]  /*19a0*/  @P0 VIADD R0, R5, 0x3f ;  /* 0x0000003f05000836 */ /* 0x000fca0000000000 */
[----:B------:R-:W-:-:S04]  /*19b0*/  @P0 SHF.R.S32.HI R3, RZ, 0x1f, R0 ;  /* 0x0000001fff030819 */ /* 0x000fc80000011400 */
[----:B------:R-:W-:-:S04]  /*19c0*/  @P0 LEA.HI R3, R3, R0, RZ, 0x6 ;  /* 0x0000000003030211 */ /* 0x000fc800078f30ff */
[----:B------:R-:W-:Y:S02]  /*19d0*/  @P0 SHF.R.S32.HI R51, RZ, 0x6, R3 ;  /* 0x00000006ff330819 */ /* 0x000fe40000011403 */
        /* <DEDUP_REMOVED lines=23> */
.L_x_4626:
[----:B------:R-:W-:Y:S05]  /*1b50*/  BSYNC B6 ;  /* 0x0000000000067941 */ /* 0x000fea0003800000 */
.L_x_4625:
        /* <DEDUP_REMOVED lines=20> */
.L_x_4628:
[----:B------:R-:W-:Y:S05]  /*1ca0*/  BSYNC B6 ;  /* 0x0000000000067941 */ /* 0x000fea0003800000 */
.L_x_4627:
[----:B------:R-:W-:Y:S01]  /*1cb0*/  ULDC.64 UR4, c[0x0][0x9f8] ;  /* 0x00027e0000047ab9 */ /* 0x000fe20000000a00 */
[----:B------:R-:W0:Y:S01]  /*1cc0*/  LDC R0, c[0x0][0x428] ;  /* 0x00010a00ff007b82 */ /* 0x000e220000000800 */
[----:B------:R-:W-:-:S07]  /*1cd0*/  ISETP.NE.U32.AND P0, PT, RZ, UR4, PT ;  /* 0x00000004ff007c0c */ /* 0x000fce000bf05070 */
[----:B------:R-:W1:Y:S01]  /*1ce0*/  LDC.64 R52, c[0x0][0x2f0] ;  /* 0x0000bc00ff347b82 */ /* 0x000e620000000a00 */
[----:B------:R-:W-:Y:S01]  /*1cf0*/  ISETP.NE.AND.EX P0, PT, RZ, UR5, PT, P0 ;  /* 0x00000005ff007c0c */ /* 0x000fe2000bf05300 */
[----:B------:R-:W-:Y:S01]  /*1d00*/  IMAD.IADD R25, R25, 0x1, R24 ;  /* 0x0000000119197824 */ /* 0x000fe200078e0218 */
[----:B------:R-:W-:Y:S01]  /*1d10*/  ULDC.64 UR4, c[0x0][0xa08] ;  /* 0x0002820000047ab9 */ /* 0x000fe20000000a00 */
[----:B------:R-:W-:-:S04]  /*1d20*/  ULDC.64 UR6, c[0x0][0x320] ;  /* 0x0000c80000067ab9 */ /* 0x000fc80000000a00 */
[----:B------:R-:W2:Y:S08]  /*1d30*/  LDC.64 R26, c[0x0][0x3d8] ;  /* 0x0000f600ff1a7b82 */ /* 0x000eb00000000a00 */
[----:B------:R-:W3:Y:S08]  /*1d40*/  @P0 LDC.64 R4, c[0x0][0x9f8] ;  /* 0x00027e00ff040b82 */ /* 0x000ef00000000a00 */
[----:B------:R-:W4:Y:S08]  /*1d50*/  LDC R21, c[0x0][0x3d4] ;  /* 0x0000f500ff157b82 */ /* 0x000f300000000800 */
[----:B------:R-:W2:Y:S01]  /*1d60*/  LDC.64 R28, c[0x0][0x3e8] ;  /* 0x0000fa00ff1c7b82 */ /* 0x000ea20000000a00 */
[----:B---3--:R-:W-:-:S04]  /*1d70*/  @P0 IMAD.WIDE R4, R191, 0x4, R4 ;  /* 0x00000004bf040825 */ /* 0x008fc800078e0204 */
[----:B------:R-:W-:Y:S01]  /*1d80*/  IMAD.SHL.U32 R42, R211, 0x4, RZ ;  /* 0x00000004d32a7824 */ /* 0x000fe200078e00ff */
[----:B------:R3:W3:Y:S01]  /*1d90*/  @P0 LDG.E R191, desc[UR42][R4.64] ;  /* 0x0000002a04bf0981 */ /* 0x0006e2000c1e1900 */
[----:B0-----:R-:W-:Y:S01]  /*1da0*/  ISETP.NE.AND P0, PT, R0, 0x1, PT ;  /* 0x000000010000780c */ /* 0x001fe20003f05270 */
[-C--:B-1----:R-:W-:Y:S01]  /*1db0*/  IMAD.WIDE.U32 R6, R25, R52.reuse, RZ ;  /* 0x0000003419067225 */ /* 0x082fe200078e00ff */
[----:B------:R-:W-:Y:S01]  /*1dc0*/  SHF.R.S32.HI R10, RZ, 0x1f, R25 ;  /* 0x0000001fff0a7819 */ /* 0x000fe20000011419 */
[----:B------:R-:W0:Y:S01]  /*1dd0*/  S2R R60, SR_TID.X ;  /* 0x00000000003c7919 */ /* 0x000e220000002100 */
[----:B------:R-:W-:Y:S01]  /*1de0*/  SHF.R.S32.HI R43, RZ, 0x1f, R42 ;  /* 0x0000001fff2b7819 */ /* 0x000fe2000001142a */
[-C--:B------:R-:W-:Y:S01]  /*1df0*/  IMAD R12, R219, R52.reuse, RZ ;  /* 0x00000034db0c7224 */ /* 0x080fe200078e02ff */
[----:B----4-:R-:W-:Y:S01]  /*1e00*/  ISETP.GE.AND P1, PT, R16, R21, PT ;  /* 0x000000151000720c */ /* 0x010fe20003f26270 */
[----:B------:R-:W-:Y:S01]  /*1e10*/  IMAD R0, R10, R52, RZ ;  /* 0x000000340a007224 */ /* 0x000fe200078e02ff */
[----:B------:R-:W1:Y:S01]  /*1e20*/  LDC R61, c[0x0][0x3d4] ;  /* 0x0000f500ff3d7b82 */ /* 0x000e620000000800 */
[----:B------:R-:W-:Y:S01]  /*1e30*/  IMAD.SHL.U32 R59, R193, 0x40, RZ ;  /* 0x00000040c13b7824 */ /* 0x000fe200078e00ff */
[C---:B--2---:R-:W-:Y:S01]  /*1e40*/  SHF.L.U64.HI R56, R28.reuse, 0x6, R29 ;  /* 0x000000061c387819 */ /* 0x044fe2000001021d */
[----:B------:R-:W-:Y:S01]  /*1e50*/  IMAD R3, R25, R53, R0 ;  /* 0x0000003519037224 */ /* 0x000fe200078e0200 */
[----:B------:R-:W-:Y:S01]  /*1e60*/  P2R R72, PR, RZ, 0x2 ;  /* 0x00000002ff487803 */ /* 0x000fe20000000000 */
[----:B------:R-:W-:Y:S01]  /*1e70*/  IMAD.SHL.U32 R57, R28, 0x40, RZ ;  /* 0x000000401c397824 */ /* 0x000fe200078e00ff */
[----:B------:R-:W-:Y:S01]  /*1e80*/  LOP3.LUT R59, R59, 0x1c0, RZ, 0xc0, !PT ;  /* 0x000001c03b3b7812 */ /* 0x000fe200078ec0ff */
[----:B------:R-:W-:Y:S01]  /*1e90*/  IMAD.IADD R7, R7, 0x1, R3 ;  /* 0x0000000107077824 */ /* 0x000fe200078e0203 */
[----:B------:R-:W2:Y:S01]  /*1ea0*/  @P0 LDC R9, c[0x0][0x42c] ;  /* 0x00010b00ff090b82 */ /* 0x000ea20000000800 */
[----:B------:R-:W-:Y:S01]  /*1eb0*/  VIADD R82, R16, 0x20 ;  /* 0x0000002010527836 */ /* 0x000fe20000000000 */
[----:B------:R-:W-:Y:S01]  /*1ec0*/  SHF.R.U32.HI R58, RZ, 0x3, R59 ;  /* 0x00000003ff3a7819 */ /* 0x000fe2000001163b */
[----:B------:R-:W-:Y:S01]  /*1ed0*/  IMAD.SHL.U32 R62, R21, 0x2, RZ ;  /* 0x00000002153e7824 */ /* 0x000fe200078e00ff */
[C---:B------:R-:W-:Y:S01]  /*1ee0*/  SHF.L.U64.HI R50, R26.reuse, 0x6, R27 ;  /* 0x000000061a327819 */ /* 0x040fe2000001021b */
[----:B------:R-:W-:-:S03]  /*1ef0*/  IMAD.SHL.U32 R55, R26, 0x40, RZ ;  /* 0x000000401a377824 */ /* 0x000fc600078e00ff */
[----:B------:R-:W4:Y:S08]  /*1f00*/  @P0 LDC R11, c[0x0][0x430] ;  /* 0x00010c00ff0b0b82 */ /* 0x000f300000000800 */
[----:B------:R-:W1:Y:S01]  /*1f10*/  LDC R63, c[0x0][0x2e4] ;  /* 0x0000b900ff3f7b82 */ /* 0x000e620000000800 */
[----:B0-----:R-:W-:Y:S01]  /*1f20*/  LEA.HI R60, R60, 0x8, RZ, 0x19 ;  /* 0x000000083c3c7811 */ /* 0x001fe200078fc8ff */
[----:B--2---:R-:W-:-:S05]  /*1f30*/  @P0 IMAD.HI.U32 R0, R190, R9, RZ ;  /* 0x00000009be000227 */ /* 0x004fca00078e00ff */
[----:B----4-:R-:W-:Y:S02]  /*1f40*/  @P0 SHF.R.U32.HI R190, RZ, R11, R0 ;  /* 0x0000000bffbe0219 */ /* 0x010fe40000011600 */
[----:B------:R-:W-:Y:S02]  /*1f50*/  ISETP.NE.U32.AND P0, PT, RZ, UR4, PT ;  /* 0x00000004ff007c0c */ /* 0x000fe4000bf05070 */
[----:B------:R-:W-:Y:S01]  /*1f60*/  SHF.R.S32.HI R0, RZ, 0x1f, R190 ;  /* 0x0000001fff007819 */ /* 0x000fe200000114be */
[----:B------:R-:W-:Y:S01]  /*1f70*/  IMAD.WIDE.U32 R8, R190, UR6, R16 ;  /* 0x00000006be087c25 */ /* 0x000fe2000f8e0010 */
[----:B------:R-:W-:Y:S01]  /*1f80*/  ISETP.NE.AND.EX P0, PT, RZ, UR5, PT, P0 ;  /* 0x00000005ff007c0c */ /* 0x000fe2000bf05300 */
[----:B------:R-:W-:Y:S02]  /*1f90*/  ULDC.64 UR4, c[0x0][0x2f8] ;  /* 0x0000be0000047ab9 */ /* 0x000fe40000000a00 */
[C---:B---3--:R-:W-:Y:S02]  /*1fa0*/  IMAD R5, R0.reuse, UR6, RZ ;  /* 0x0000000600057c24 */ /* 0x048fe4000f8e02ff */
[----:B------:R-:W-:-:S02]  /*1fb0*/  IMAD R3, R0, UR4, RZ ;  /* 0x0000000400037c24 */ /* 0x000fc4000f8e02ff */
[C---:B------:R-:W-:Y:S02]  /*1fc0*/  IMAD R11, R190.reuse, UR7, R5 ;  /* 0x00000007be0b7c24 */ /* 0x040fe4000f8e0205 */
[C---:B------:R-:W-:Y:S02]  /*1fd0*/  IMAD R3, R190.reuse, UR5, R3 ;  /* 0x00000005be037c24 */ /* 0x040fe4000f8e0203 */
[----:B------:R-:W-:Y:S01]  /*1fe0*/  IMAD.WIDE.U32 R4, R190, UR4, R6 ;  /* 0x00000004be047c25 */ /* 0x000fe2000f8e0006 */
[----:B------:R-:W-:-:S03]  /*1ff0*/  ULDC.64 UR4, c[0x0][0x300] ;  /* 0x0000c00000047ab9 */ /* 0x000fc60000000a00 */
[----:B------:R-:W-:Y:S02]  /*2000*/  IMAD.IADD R9, R9, 0x1, R11 ;  /* 0x0000000109097824 */ /* 0x000fe400078e020b */
[----:B------:R-:W-:Y:S02]  /*2010*/  IMAD.IADD R5, R5, 0x1, R3 ;  /* 0x0000000105057824 */ /* 0x000fe400078e0203 */
[----:B------:R-:W-:-:S04]  /*2020*/  IMAD R11, R219, R26, RZ ;  /* 0x0000001adb0b7224 */ /* 0x000fc800078e02ff */
[C---:B------:R-:W-:Y:S02]  /*2030*/  IMAD R13, R186.reuse, R27, R11 ;  /* 0x0000001bba0d7224 */ /* 0x040fe400078e020b */
[----:B------:R-:W-:Y:S01]  /*2040*/  IMAD R11, R186, R53, R12 ;  /* 0x00000035ba0b7224 */ /* 0x000fe200078e020c */
[----:B------:R-:W-:Y:S02]  /*2050*/  SHF.L.U64.HI R53, R52, 0x6, R53 ;  /* 0x0000000634357819 */ /* 0x000fe40000010235 */
        /* <DEDUP_REMOVED lines=8> */
[----:B------:R-:W-:-:S04]  /*20e0*/  IMAD.WIDE.U32 R6, R186, R52, R16 ;  /* 0x00000034ba067225 */ /* 0x000fc800078e0010 */
[----:B------:R-:W-:Y:S02]  /*20f0*/  IMAD R12, R0, UR4, RZ ;  /* 0x00000004000c7c24 */ /* 0x000fe4000f8e02ff */
[----:B------:R-:W-:Y:S01]  /*2100*/  IMAD.IADD R0, R45, 0x1, R3 ;  /* 0x000000012d007824 */ /* 0x000fe200078e0203 */
[----:B------:R-:W-:Y:S01]  /*2110*/  IADD3 R3, P0, R44, R6, RZ ;  /* 0x000000062c037210 */ /* 0x000fe20007f1e0ff */
[----:B------:R-:W-:Y:S02]  /*2120*/  IMAD.IADD R39, R13, 0x1, R5 ;  /* 0x000000010d277824 */ /* 0x000fe400078e0205 */
[----:B------:R-:W-:Y:S01]  /*2130*/  IMAD.MOV.U32 R38, RZ, RZ, R4 ;  /* 0x000000ffff267224 */ /* 0x000fe200078e0004 */
[----:B------:R-:W-:Y:S01]  /*2140*/  IADD3.X R48, R0, R7, R11, P0, !PT ;  /* 0x0000000700307210 */ /* 0x000fe200007fe40b */
[C---:B------:R-:W-:Y:S01]  /*2150*/  IMAD.WIDE.U32 R4, R186.reuse, R26, R42 ;  /* 0x0000001aba047225 */ /* 0x040fe200078e002a */
[----:B------:R-:W-:Y:S02]  /*2160*/  SEL R11, R21, RZ, P1 ;  /* 0x000000ff150b7207 */ /* 0x000fe40000800000 */
[----:B------:R-:W-:Y:S01]  /*2170*/  IADD3 R20, P0, R186, R25, RZ ;  /* 0x00000019ba147210 */ /* 0x000fe20007f1e0ff */
[----:B------:R-:W-:Y:S01]  /*2180*/  IMAD.IADD R5, R5, 0x1, R13 ;  /* 0x0000000105057824 */ /* 0x000fe200078e020d */
[----:B------:R-:W-:Y:S01]  /*2190*/  IADD3 R11, R16, R11, RZ ;  /* 0x0000000b100b7210 */ /* 0x000fe20007ffe0ff */
[----:B------:R-:W-:Y:S01]  /*21a0*/  IMAD R6, R219, R28, RZ ;  /* 0x0000001cdb067224 */ /* 0x000fe200078e02ff */
[----:B-----5:R-:W-:Y:S01]  /*21b0*/  SHF.R.S32.HI R13, RZ, 0x1f, R33 ;  /* 0x0000001fff0d7819 */ /* 0x020fe20000011421 */
[C---:B------:R-:W-:Y:S01]  /*21c0*/  IMAD R75, R41.reuse, UR5, R12 ;  /* 0x00000005294b7c24 */ /* 0x040fe2000f8e020c */
[----:B------:R-:W-:Y:S01]  /*21d0*/  SHF.R.S32.HI R54, RZ, 0x1f, R11 ;  /* 0x0000001fff367819 */ /* 0x000fe2000001140b */
[----:B------:R-:W-:Y:S01]  /*21e0*/  IMAD.WIDE.U32 R40, R41, UR4, R8 ;  /* 0x0000000429287c25 */ /* 0x000fe2000f8e0008 */
[----:B------:R-:W-:-:S02]  /*21f0*/  ULDC UR4, c[0x0][0x2e4] ;  /* 0x0000b90000047ab9 */ /* 0x000fc40000000800 */
[----:B------:R-:W-:Y:S01]  /*2200*/  LEA.HI R54, R54, R11, RZ, 0x3 ;  /* 0x0000000b36367211 */ /* 0x000fe200078f18ff */
[----:B------:R-:W-:Y:S01]  /*2210*/  IMAD R15, R186, R29, R6 ;  /* 0x0000001dba0f7224 */ /* 0x000fe200078e0206 */
[----:B------:R-:W-:Y:S01]  /*2220*/  ISETP.GE.AND P4, PT, R16, UR4, PT ;  /* 0x0000000410007c0c */ /* 0x000fe2000bf86270 */
[----:B------:R-:W-:Y:S01]  /*2230*/  IMAD R12, R13, R26, RZ ;  /* 0x0000001a0d0c7224 */ /* 0x000fe200078e02ff */
[----:B------:R-:W-:Y:S01]  /*2240*/  LOP3.LUT R69, R54, 0xfffffff8, RZ, 0xc0, !PT ;  /* 0xfffffff836457812 */ /* 0x000fe200078ec0ff */
[-C--:B------:R-:W-:Y:S01]  /*2250*/  IMAD.WIDE.U32 R8, R186, R28.reuse, R16 ;  /* 0x0000001cba087225 */ /* 0x080fe200078e0010 */
[----:B------:R-:W-:Y:S02]  /*2260*/  ISETP.GE.AND P3, PT, R82, UR4, PT ;  /* 0x0000000452007c0c */ /* 0x000fe4000bf66270 */
[----:B------:R-:W-:Y:S01]  /*2270*/  SHF.R.S32.HI R73, RZ, 0x1f, R69 ;  /* 0x0000001fff497819 */ /* 0x000fe20000011445 */
[----:B------:R-:W-:-:S04]  /*2280*/  IMAD.WIDE.U32 R6, R186, R28, R42 ;  /* 0x0000001cba067225 */ /* 0x000fc800078e002a */
[----:B------:R-:W-:Y:S02]  /*2290*/  IMAD R11, R33, R27, R12 ;  /* 0x0000001b210b7224 */ /* 0x000fe400078e020c */
[----:B------:R-:W-:Y:S02]  /*22a0*/  IMAD.IADD R9, R15, 0x1, R9 ;  /* 0x000000010f097824 */ /* 0x000fe400078e0209 */
[----:B------:R-:W-:Y:S02]  /*22b0*/  IMAD.IADD R7, R7, 0x1, R15 ;  /* 0x0000000107077824 */ /* 0x000fe400078e020f */
[-C--:B------:R-:W-:Y:S02]  /*22c0*/  IMAD R12, R13, R28.reuse, RZ ;  /* 0x0000001c0d0c7224 */ /* 0x080fe400078e02ff */
[----:B------:R-:W-:-:S04]  /*22d0*/  IMAD.WIDE.U32 R34, R33, R28, R8 ;  /* 0x0000001c21227225 */ /* 0x000fc800078e0008 */
[C---:B------:R-:W-:Y:S02]  /*22e0*/  IMAD R71, R33.reuse, R29, R12 ;  /* 0x0000001d21477224 */ /* 0x040fe400078e020c */
[----:B------:R-:W-:Y:S02]  /*22f0*/  IMAD.WIDE.U32 R30, R33, R28, R6 ;  /* 0x0000001c211e7225 */ /* 0x000fe400078e0006 */
[----:B------:R-:W0:Y:S01]  /*2300*/  LDC.64 R28, c[0x0][0x2d8] ;  /* 0x0000b600ff1c7b82 */ /* 0x000e220000000a00 */
[----:B------:R-:W-:Y:S01]  /*2310*/  IADD3 R67, R71, R35, RZ ;  /* 0x0000002347437210 */ /* 0x000fe20007ffe0ff */
[----:B------:R-:W-:Y:S01]  /*2320*/  IMAD.WIDE.U32 R36, R33, R26, R4 ;  /* 0x0000001a21247225 */ /* 0x000fe200078e0004 */
[----:B------:R-:W-:-:S03]  /*2330*/  LOP3.LUT R5, R59, 0x18, R16, 0xf8, !PT ;  /* 0x000000183b057812 */ /* 0x000fc600078ef810 */
[----:B------:R-:W-:Y:S01]  /*2340*/  IMAD.WIDE.U32 R38, R33, R26, R38 ;  /* 0x0000001a21267225 */ /* 0x000fe200078e0026 */
[----:B------:R-:W-:-:S03]  /*2350*/  LOP3.LUT R5, R5, R58, RZ, 0x3c, !PT ;  /* 0x0000003a05057212 */ /* 0x000fc600078e3cff */
[----:B------:R-:W-:Y:S02]  /*2360*/  IMAD.SHL.U32 R52, R52, 0x40, RZ ;  /* 0x0000004034347824 */ /* 0x000fe400078e00ff */
[----:B------:R-:W-:Y:S01]  /*2370*/  IMAD R64, R200, 0x200, R5 ;  /* 0x00000200c8407824 */ /* 0x000fe200078e0205 */
[----:B------:R-:W-:Y:S01]  /*2380*/  LOP3.LUT R5, R59, 0x38, R54, 0xf8, !PT ;  /* 0x000000383b057812 */ /* 0x000fe200078ef836 */
[----:B------:R-:W-:Y:S02]  /*2390*/  IMAD.X R21, R219, 0x1, R10, P0 ;  /* 0x00000001db157824 */ /* 0x000fe400000e060a */
[----:B------:R-:W-:Y:S01]  /*23a0*/  IMAD.IADD R65, R11, 0x1, R39 ;  /* 0x000000010b417824 */ /* 0x000fe200078e0227 */
[----:B------:R-:W-:Y:S01]  /*23b0*/  LOP3.LUT R5, R5, R58, RZ, 0x3c, !PT ;  /* 0x0000003a05057212 */ /* 0x000fe200078e3cff */
[----:B------:R-:W-:Y:S02]  /*23c0*/  IMAD.IADD R66, R37, 0x1, R11 ;  /* 0x0000000125427824 */ /* 0x000fe400078e020b */
[----:B------:R-:W-:-:S02]  /*23d0*/  IMAD.IADD R71, R31, 0x1, R71 ;  /* 0x000000011f477824 */ /* 0x000fc400078e0247 */
[----:B------:R-:W-:Y:S02]  /*23e0*/  IMAD R68, R200, 0x200, R5 ;  /* 0x00000200c8447824 */ /* 0x000fe400078e0205 */
[----:B-1----:R-:W-:-:S07]  /*23f0*/  IMAD.IADD R75, R41, 0x1, R75 ;  /* 0x00000001294b7824 */ /* 0x002fce00078e024b */
.L_x_4658:
[----:B------:R-:W-:Y:S01]  /*2400*/  VIADD R51, R51, 0xffffffff ;  /* 0xffffffff33337836 */ /* 0x000fe20000000000 */
[----:B------:R-:W-:Y:S05]  /*2410*/  YIELD ;  /* 0x0000000000007946 */ /* 0x000fea0003800000 */
[----:B------:R-:W-:Y:S01]  /*2420*/  SHF.R.S32.HI R74, RZ, 0x1f, R51 ;  /* 0x0000001fff4a7819 */ /* 0x000fe20000011433 */
[-C--:B------:R-:W-:Y:S01]  /*2430*/  IMAD R5, R53, R51.reuse, RZ ;  /* 0x0000003335057224 */ /* 0x080fe200078e02ff */
[----:B------:R-:W-:Y:S01]  /*2440*/  BSSY B0, `(.L_x_4629) ;  /* 0x0000194000007945 */ /* 0x000fe20003800000 */
[----:B----4-:R-:W-:Y:S01]  /*2450*/  IMAD.WIDE.U32 R24, R52, R51, RZ ;  /* 0x0000003334187225 */ /* 0x010fe200078e00ff */
[----:B------:R-:W-:-:S03]  /*2460*/  ISETP.GT.AND P2, PT, R51, R46, PT ;  /* 0x0000002e3300720c */ /* 0x000fc60003f44270 */
[----:B------:R-:W-:Y:S01]  /*2470*/  IMAD R5, R74, R52, R5 ;  /* 0x000000344a057224 */ /* 0x000fe200078e0205 */
[----:B------:R-:W-:Y:S01]  /*2480*/  IADD3 R4, P0, R3, R24, RZ ;  /* 0x0000001803047210 */ /* 0x000fe20007f1e0ff */
[----:B---3--:R-:W-:Y:S02]  /*2490*/  IMAD.SHL.U32 R15, R23, 0x1000, RZ ;  /* 0x00001000170f7824 */ /* 0x008fe400078e00ff */
[----:B------:R-:W-:Y:S01]  /*24a0*/  IMAD.IADD R79, R25, 0x1, R5 ;  /* 0x00000001194f7824 */ /* 0x000fe200078e0205 */
[----:B0-----:R-:W-:Y:S01]  /*24b0*/  LEA R12, P1, R4, R28, 0x1 ;  /* 0x0000001c040c7211 */ /* 0x001fe200078208ff */
[----:B------:R-:W-:Y:S02]  /*24c0*/  IMAD.IADD R5, R64, 0x1, R15 ;  /* 0x0000000140057824 */ /* 0x000fe400078e020f */
[----:B------:R-:W-:Y:S01]  /*24d0*/  IMAD.X R6, R79, 0x1, R48, P0 ;  /* 0x000000014f067824 */ /* 0x000fe200000e0630 */
[----:B------:R-:W-:Y:S01]  /*24e0*/  ISETP.GE.AND P0, PT, R61, 0x1, PT ;  /* 0x000000013d00780c */ /* 0x000fe20003f06270 */
[----:B------:R-:W-:-:S03]  /*24f0*/  IMAD R14, R5, 0x2, R2 ;  /* 0x00000002050e7824 */ /* 0x000fc600078e0202 */
[----:B------:R-:W-:-:S09]  /*2500*/  LEA.HI.X R13, R4, R29, R6, 0x1, P1 ;  /* 0x0000001d040d7211 */ /* 0x000fd200008f0c06 */
[----:B-1----:R-:W-:Y:S05]  /*2510*/  @!P0 BRA `(.L_x_4630) ;  /* 0x0000001400b48947 */ /* 0x002fea0003800000 */
[----:B------:R-:W-:Y:S01]  /*2520*/  ULDC.U8 UR4, c[0x0][0x3f0] ;  /* 0x0000fc0000047ab9 */ /* 0x000fe20000000000 */
[-C--:B------:R-:W-:Y:S01]  /*2530*/  IMAD R6, R50, R51.reuse, RZ ;  /* 0x0000003332067224 */ /* 0x080fe200078e02ff */
[----:B------:R-:W-:Y:S01]  /*2540*/  ISETP.NE.AND P0, PT, RZ, UR4, PT ;  /* 0x00000004ff007c0c */ /* 0x000fe2000bf05270 */
[----:B------:R-:W-:-:S04]  /*2550*/  IMAD.WIDE.U32 R4, R55, R51, RZ ;  /* 0x0000003337047225 */ /* 0x000fc800078e00ff */
[----:B------:R-:W-:-:S05]  /*2560*/  IMAD R7, R74, R55, R6 ;  /* 0x000000374a077224 */ /* 0x000fca00078e0206 */
[----:B------:R-:W-:-:S03]  /*2570*/  IADD3 R76, R5, R7, RZ ;  /* 0x00000007054c7210 */ /* 0x000fc60007ffe0ff */
        /* <DEDUP_REMOVED lines=10> */
[----:B------:R-:W-:Y:S01]  /*2620*/  IMAD R6, R56, R51, RZ ;  /* 0x0000003338067224 */ /* 0x000fe200078e02ff */
[----:B------:R-:W-:Y:S01]  /*2630*/  IADD3 R7, P0, R36, R4, RZ ;  /* 0x0000000424077210 */ /* 0x000fe20007f1e0ff */
[----:B------:R-:W-:Y:S01]  /*2640*/  IMAD.MOV.U32 R70, RZ, RZ, R30 ;  /* 0x000000ffff467224 */ /* 0x000fe200078e001e */
[----:B------:R-:W-:Y:S01]  /*2650*/  ULDC.64 UR4, c[0x0][0x3c8] ;  /* 0x0000f20000047ab9 */ /* 0x000fe20000000a00 */
[-C--:B------:R-:W-:Y:S01]  /*2660*/  IMAD R9, R74, R57.reuse, R6 ;  /* 0x000000394a097224 */ /* 0x080fe200078e0206 */
[----:B------:R-:W-:Y:S01]  /*2670*/  ULDC.64 UR6, c[0x0][0x3e0] ;  /* 0x0000f80000067ab9 */ /* 0x000fe20000000a00 */
        /* <DEDUP_REMOVED lines=16> */
.L_x_4633:
[----:B------:R-:W-:Y:S05]  /*2780*/  BSYNC B1 ;  /* 0x0000000000017941 */ /* 0x000fea0003800000 */
.L_x_4632:
[----:B------:R-:W-:Y:S01]  /*2790*/  UISETP.NE.AND UP0, UPT, UR39, 0x3, UPT ;  /* 0x000000032700788c */ /* 0x000fe2000bf05270 */
[----:B-----5:R-:W-:Y:S02]  /*27a0*/  IMAD.MOV.U32 R4, RZ, RZ, R8 ;  /* 0x000000ffff047224 */ /* 0x020fe400078e0008 */
[----:B------:R-:W-:Y:S02]  /*27b0*/  IMAD.MOV.U32 R5, RZ, RZ, R9 ;  /* 0x000000ffff057224 */ /* 0x000fe400078e0009 */
[----:B0-----:R-:W-:Y:S01]  /*27c0*/  IMAD.MOV.U32 R6, RZ, RZ, R26 ;  /* 0x000000ffff067224 */ /* 0x001fe200078e001a */
[----:B------:R-:W-:Y:S01]  /*27d0*/  PLOP3.LUT P0, PT, PT, PT, UP0, 0x80, 0x0 ;  /* 0x000000000000781c */ /* 0x000fe20003f0f008 */
        /* <DEDUP_REMOVED lines=8> */
[----:B------:R-:W-:Y:S02]  /*2860*/  MOV R6, R24 ;  /* 0x0000001800067202 */ /* 0x000fe40000000f00 */
[----:B------:R-:W-:Y:S02]  /*2870*/  PRMT R89, R89, 0x5410, R5 ;  /* 0x0000541059597816 */ /* 0x000fe40000000005 */
[----:B------:R-:W-:Y:S02]  /*2880*/  PRMT R88, R88, 0x5410, R4 ;  /* 0x0000541058587816 */ /* 0x000fe40000000004 */
[----:B------:R-:W-:Y:S02]  /*2890*/  PRMT R83, R83, 0x5410, R6 ;  /* 0x0000541053537816 */ /* 0x000fe40000000006 */
[----:B------:R-:W-:Y:S01]  /*28a0*/  PRMT R79, R7, 0x7610, R79 ;  /* 0x00007610074f7816 */ /* 0x000fe2000000004f */
[----:B------:R-:W-:Y:S06]  /*28b0*/  @!P0 BRA `(.L_x_4634) ;  /* 0x0000000000048947 */ /* 0x000fec0003800000 */
[----:B------:R-:W-:Y:S01]  /*28c0*/  BPT.TRAP 0x1 ;  /* 0x000000040000795c */ /* 0x000fe20000300000 */
.L_x_4634:
[----:B------:R-:W-:Y:S01]  /*28d0*/  IMAD R70, R23, 0x8, R2 ;  /* 0x0000000817467824 */ /* 0x000fe200078e0202 */
[----:B------:R-:W-:Y:S01]  /*28e0*/  SHF.L.U32 R77, R187, 0x1f, RZ ;  /* 0x0000001fbb4d7819 */ /* 0x000fe200000006ff */
[----:B------:R-:W-:Y:S03]  /*28f0*/  BSSY B1, `(.L_x_4635) ;  /* 0x0000003000017945 */ /* 0x000fe60003800000 */
[----:B------:R-:W0:Y:S02]  /*2900*/  SYNCS.PHASECHK.TRANS64.TRYWAIT P5, [R70+URZ+0x28c90], R77 ;  /* 0x028c904d460075a7 */ /* 0x000e2400080a017f */
[----:B0-----:R-:W-:Y:S05]  /*2910*/  @!P5 BRA `(.L_x_4636) ;  /* 0x000001a80094d947 */ /* 0x001fea0003800000 */
.L_x_4948:
[----:B------:R-:W-:Y:S05]  /*2920*/  BSYNC B1 ;  /* 0x0000000000017941 */ /* 0x000fea0003800000 */
.L_x_4635:
        /* <DEDUP_REMOVED lines=9> */
[--C-:B------:R-:W-:Y:S02]  /*29c0*/  SHF.R.U64 R74, R26, 0x10, R27.reuse ;  /* 0x000000101a4a7819 */ /* 0x100fe4000000121b */
[----:B------:R-:W-:Y:S02]  /*29d0*/  SHF.R.U32.HI R76, RZ, 0x10, R27 ;  /* 0x00000010ff4c7819 */ /* 0x000fe4000001161b */
[----:B------:R-:W-:Y:S02]  /*29e0*/  PRMT R78, R83, 0x5432, R78 ;  /* 0x00005432534e7816 */ /* 0x000fe4000000004e */
[----:B------:R-:W-:Y:S01]  /*29f0*/  SHF.R.U32.HI R81, RZ, 0x10, R25 ;  /* 0x00000010ff517819 */ /* 0x000fe20000011619 */
[----:B------:R-:W-:Y:S01]  /*2a00*/  IMAD.U32 R25, R7, 0x10000, RZ ;  /* 0x0001000007197824 */ /* 0x000fe200078e00ff */
[----:B------:R-:W-:-:S02]  /*2a10*/  PRMT R27, R79, 0x5432, R74 ;  /* 0x000054324f1b7816 */ /* 0x000fc4000000004a */
[----:B------:R-:W-:Y:S02]  /*2a20*/  LOP3.LUT R26, R7, 0xffff0000, RZ, 0xc0, !PT ;  /* 0xffff0000071a7812 */ /* 0x000fe400078ec0ff */
        /* <DEDUP_REMOVED lines=12> */
[----:B------:R-:W-:Y:S01]  /*2af0*/  FMUL.FTZ R7, R7, R74 ;  /* 0x0000004a07077220 */ /* 0x000fe20000410000 */
[----:B------:R-:W-:Y:S01]  /*2b00*/  LOP3.LUT R81, R81, 0xffff0000, RZ, 0xc0, !PT ;  /* 0xffff000051517812 */ /* 0x000fe200078ec0ff */
[----:B------:R-:W-:Y:S02]  /*2b10*/  IMAD.U32 R5, R4, 0x10000, RZ ;  /* 0x0001000004057824 */ /* 0x000fe400078e00ff */
[----:B------:R-:W-:Y:S01]  /*2b20*/  FMUL.FTZ R87, R24, R83 ;  /* 0x0000005318577220 */ /* 0x000fe20000410000 */
[----:B------:R-:W-:Y:S01]  /*2b30*/  FFMA.FTZ R80, R6, R80, R7 ;  /* 0x0000005006507223 */ /* 0x000fe20000010007 */
[----:B------:R-:W-:Y:S01]  /*2b40*/  FMUL.FTZ R7, R24, R79 ;  /* 0x0000004f18077220 */ /* 0x000fe20000410000 */
[----:B------:R-:W-:Y:S01]  /*2b50*/  LOP3.LUT R4, R4, 0xffff0000, RZ, 0xc0, !PT ;  /* 0xffff000004047812 */ /* 0x000fe200078ec0ff */
[C---:B------:R-:W-:Y:S01]  /*2b60*/  FMUL.FTZ R24, R26.reuse, R81 ;  /* 0x000000511a187220 */ /* 0x040fe20000410000 */
[----:B------:R-:W-:Y:S02]  /*2b70*/  IMAD.U32 R27, R27, 0x10000, RZ ;  /* 0x000100001b1b7824 */ /* 0x000fe400078e00ff */
[----:B------:R-:W-:Y:S01]  /*2b80*/  FMUL.FTZ R26, R26, R76 ;  /* 0x0000004c1a1a7220 */ /* 0x000fe20000410000 */
[----:B------:R-:W-:Y:S01]  /*2b90*/  FFMA.FTZ R87, R14, R79, -R87 ;  /* 0x0000004f0e577223 */ /* 0x000fe20000010857 */
[----:B------:R-:W-:Y:S01]  /*2ba0*/  FFMA.FTZ R85, R6, R74, -R85 ;  /* 0x0000004a06557223 */ /* 0x000fe20000010855 */
[----:B------:R-:W-:Y:S01]  /*2bb0*/  FFMA.FTZ R14, R14, R83, R7 ;  /* 0x000000530e0e7223 */ /* 0x000fe20000010007 */
[C---:B------:R-:W-:Y:S01]  /*2bc0*/  FFMA.FTZ R24, R25.reuse, R76, -R24 ;  /* 0x0000004c19187223 */ /* 0x040fe20000010818 */
[CC--:B------:R-:W-:Y:S01]  /*2bd0*/  FMUL.FTZ R6, R4.reuse, R78.reuse ;  /* 0x0000004e04067220 */ /* 0x0c0fe20000410000 */
[----:B------:R-:W-:Y:S01]  /*2be0*/  FMUL.FTZ R7, R4, R27 ;  /* 0x0000001b04077220 */ /* 0x000fe20000410000 */
[----:B------:R-:W-:Y:S01]  /*2bf0*/  FFMA.FTZ R25, R25, R81, R26 ;  /* 0x0000005119197223 */ /* 0x000fe2000001001a */
[----:B------:R-:W-:Y:S01]  /*2c00*/  F2FP.BF16.F32.PACK_AB R87, R14, R87 ;  /* 0x000000570e57723e */ /* 0x000fe200000010ff */
[C---:B------:R-:W-:Y:S01]  /*2c10*/  FFMA.FTZ R6, R5.reuse, R27, -R6 ;  /* 0x0000001b05067223 */ /* 0x040fe20000010806 */
[----:B------:R-:W-:Y:S01]  /*2c20*/  FFMA.FTZ R7, R5, R78, R7 ;  /* 0x0000004e05077223 */ /* 0x000fe20000010007 */
[----:B------:R-:W-:-:S02]  /*2c30*/  F2FP.BF16.F32.PACK_AB R5, R80, R85 ;  /* 0x000000555005723e */ /* 0x000fc400000010ff */
[----:B------:R-:W-:Y:S02]  /*2c40*/  F2FP.BF16.F32.PACK_AB R24, R25, R24 ;  /* 0x000000181918723e */ /* 0x000fe400000010ff */
[----:B------:R-:W-:Y:S02]  /*2c50*/  F2FP.BF16.F32.PACK_AB R4, R7, R6 ;  /* 0x000000060704723e */ /* 0x000fe400000010ff */
[----:B------:R-:W-:Y:S01]  /*2c60*/  MOV R6, R87 ;  /* 0x0000005700067202 */ /* 0x000fe20000000f00 */
[----:B------:R-:W-:-:S07]  /*2c70*/  IMAD.MOV.U32 R7, RZ, RZ, R24 ;  /* 0x000000ffff077224 */ /* 0x000fce00078e0018 */
.L_x_4641:
[----:B------:R-:W-:Y:S05]  /*2c80*/  BSYNC B2 ;  /* 0x0000000000027941 */ /* 0x000fea0003800000 */
.L_x_4640:
[----:B--2---:R1:W-:Y:S02]  /*2c90*/  STG.E.128 desc[UR42][R12.64], R4 ;  /* 0x000000040c007986 */ /* 0x0043e4000c101d2a */
.L_x_4639:
[----:B------:R-:W-:Y:S05]  /*2ca0*/  BSYNC B1 ;  /* 0x0000000000017941 */ /* 0x000fea0003800000 */
.L_x_4638:
        /* <DEDUP_REMOVED lines=57> */
.L_x_4643:
[----:B------:R-:W-:Y:S05]  /*3040*/  BSYNC B1 ;  /* 0x0000000000017941 */ /* 0x000fea0003800000 */
.L_x_4642:
[----:B-1----:R2:W-:Y:S01]  /*3050*/  STG.E.128 desc[UR42][R12.64+0x40], R4 ;  /* 0x000040040c007986 */ /* 0x0025e2000c101d2a */
[----:B------:R-:W-:Y:S05]  /*3060*/  BRA `(.L_x_4637) ;  /* 0x0000000c00447947 */ /* 0x000fea0003800000 */
.L_x_4631:
        /* <DEDUP_REMOVED lines=24> */
[----:B------:R-:W-:Y:S01]  /*31f0*/  UISETP.NE.AND UP0, UPT, UR39, 0x3, UPT ;  /* 0x000000032700788c */ /* 0x000fe2000bf05270 */
[----:B------:R-:W-:-:S05]  /*3200*/  ISETP.GE.AND P5, PT, R16, R61, PT ;  /* 0x0000003d1000720c */ /* 0x000fca0003fa6270 */
[----:B------:R-:W-:Y:S02]  /*3210*/  PLOP3.LUT P0, PT, PT, PT, UP0, 0x80, 0x0 ;  /* 0x000000000000781c */ /* 0x000fe40003f0f008 */
        /* <DEDUP_REMOVED lines=12> */
[----:B------:R-:W-:Y:S02]  /*32e0*/  PRMT R84, R12, 0x5410, R13 ;  /* 0x000054100c547816 */ /* 0x000fe4000000000d */
[----:B------:R-:W-:Y:S02]  /*32f0*/  PRMT R92, R14, 0x7610, R92 ;  /* 0x000076100e5c7816 */ /* 0x000fe4000000005c */
[----:B------:R-:W-:Y:S01]  /*3300*/  PRMT R93, R26, 0x7610, R93 ;  /* 0x000076101a5d7816 */ /* 0x000fe2000000005d */
[----:B------:R-:W-:Y:S06]  /*3310*/  @!P0 BRA `(.L_x_4644) ;  /* 0x0000000000048947 */ /* 0x000fec0003800000 */
[----:B------:R-:W-:Y:S01]  /*3320*/  BPT.TRAP 0x1 ;  /* 0x000000040000795c */ /* 0x000fe20000300000 */
.L_x_4644:
[----:B------:R-:W-:Y:S01]  /*3330*/  IMAD R70, R23, 0x8, R2 ;  /* 0x0000000817467824 */ /* 0x000fe200078e0202 */
[----:B------:R-:W-:Y:S01]  /*3340*/  SHF.L.U32 R77, R187, 0x1f, RZ ;  /* 0x0000001fbb4d7819 */ /* 0x000fe200000006ff */
[----:B------:R-:W-:Y:S03]  /*3350*/  BSSY B1, `(.L_x_4645) ;  /* 0x0000003000017945 */ /* 0x000fe60003800000 */
[----:B------:R-:W0:Y:S02]  /*3360*/  SYNCS.PHASECHK.TRANS64.TRYWAIT P5, [R70+URZ+0x28c90], R77 ;  /* 0x028c904d460075a7 */ /* 0x000e2400080a017f */
[----:B0-----:R-:W-:Y:S05]  /*3370*/  @!P5 BRA `(.L_x_4646) ;  /* 0x000001a00010d947 */ /* 0x001fea0003800000 */
.L_x_4949:
[----:B------:R-:W-:Y:S05]  /*3380*/  BSYNC B1 ;  /* 0x0000000000017941 */ /* 0x000fea0003800000 */
.L_x_4645:
        /* <DEDUP_REMOVED lines=23> */
[----:B------:R-:W-:-:S05]  /*3500*/  LOP3.LUT R13, R13, R58, RZ, 0x3c, !PT ;  /* 0x0000003a0d0d7212 */ /* 0x000fca00078e3cff */
[----:B------:R-:W-:Y:S01]  /*3510*/  IMAD R12, R200, 0x200, R13 ;  /* 0x00000200c80c7824 */ /* 0x000fe200078e020d */
[----:B------:R-:W-:-:S03]  /*3520*/  IADD3 R13, R68, R15, RZ ;  /* 0x0000000f440d7210 */ /* 0x000fc60007ffe0ff */
[----:B------:R-:W-:Y:S02]  /*3530*/  IMAD.IADD R15, R15, 0x1, R12 ;  /* 0x000000010f0f7824 */ /* 0x000fe400078e020c */
[--C-:B------:R-:W-:Y:S02]  /*3540*/  IMAD R13, R13, 0x2, R2.reuse ;  /* 0x000000020d0d7824 */ /* 0x100fe400078e0202 */
[----:B------:R-:W-:-:S04]  /*3550*/  IMAD R24, R15, 0x2, R2 ;  /* 0x000000020f187824 */ /* 0x000fc800078e0202 */
[----:B------:R-:W1:Y:S04]  /*3560*/  LDS.128 R12, [R13+0x22400] ;  /* 0x022400000d0c7984 */ /* 0x000e680000000c00 */
        /* <DEDUP_REMOVED lines=8> */
[----:B------:R-:W-:Y:S01]  /*35f0*/  PRMT R83, R90, 0x5410, R83 ;  /* 0x000054105a537816 */ /* 0x000fe20000000053 */
[----:B------:R-:W-:Y:S01]  /*3600*/  IMAD.U32 R4, R12, 0x10000, RZ ;  /* 0x000100000c047824 */ /* 0x000fe200078e00ff */
[----:B------:R-:W-:-:S02]  /*3610*/  PRMT R88, R84, 0x5432, R88 ;  /* 0x0000543254587816 */ /* 0x000fc40000000058 */
[----:B------:R-:W-:Y:S02]  /*3620*/  SHF.R.U32.HI R91, RZ, 0x10, R11 ;  /* 0x00000010ff5b7819 */ /* 0x000fe4000001160b */
[--C-:B------:R-:W-:Y:S02]  /*3630*/  SHF.R.U64 R85, R6, 0x10, R7.reuse ;  /* 0x0000001006557819 */ /* 0x100fe40000001207 */
[----:B------:R-:W-:Y:S01]  /*3640*/  SHF.R.U32.HI R86, RZ, 0x10, R7 ;  /* 0x00000010ff567819 */ /* 0x000fe20000011607 */
[----:B------:R-:W-:Y:S01]  /*3650*/  IMAD.U32 R7, R14, 0x10000, RZ ;  /* 0x000100000e077824 */ /* 0x000fe200078e00ff */
[----:B------:R-:W-:Y:S01]  /*3660*/  SHF.R.U64 R89, R10, 0x10, R11 ;  /* 0x000000100a597819 */ /* 0x000fe2000000120b */
[----:B--2---:R-:W-:Y:S01]  /*3670*/  IMAD.U32 R11, R25, 0x10000, RZ ;  /* 0x00010000190b7824 */ /* 0x004fe200078e00ff */
[----:B------:R-:W-:Y:S01]  /*3680*/  PRMT R76, R90, 0x5432, R76 ;  /* 0x000054325a4c7816 */ /* 0x000fe2000000004c */
[----:B------:R-:W-:Y:S01]  /*3690*/  IMAD.U32 R90, R88, 0x10000, RZ ;  /* 0x00010000585a7824 */ /* 0x000fe200078e00ff */
[----:B------:R-:W-:Y:S01]  /*36a0*/  PRMT R87, R84, 0x5410, R87 ;  /* 0x0000541054577816 */ /* 0x000fe20000000057 */
[----:B------:R-:W-:Y:S01]  /*36b0*/  IMAD.U32 R84, R83, 0x10000, RZ ;  /* 0x0001000053547824 */ /* 0x000fe200078e00ff */
[----:B------:R-:W-:Y:S01]  /*36c0*/  PRMT R91, R93, 0x5410, R91 ;  /* 0x000054105d5b7816 */ /* 0x000fe2000000005b */
[----:B------:R-:W-:Y:S01]  /*36d0*/  IMAD.U32 R10, R24, 0x10000, RZ ;  /* 0x00010000180a7824 */ /* 0x000fe200078e00ff */
[----:B------:R-:W-:-:S02]  /*36e0*/  LOP3.LUT R6, R13, 0xffff0000, RZ, 0xc0, !PT ;  /* 0xffff00000d067812 */ /* 0x000fc400078ec0ff */
[----:B------:R-:W-:Y:S01]  /*36f0*/  LOP3.LUT R13, R25, 0xffff0000, RZ, 0xc0, !PT ;  /* 0xffff0000190d7812 */ /* 0x000fe200078ec0ff */
[----:B------:R-:W-:Y:S01]  /*3700*/  IMAD.U32 R25, R27, 0x10000, RZ ;  /* 0x000100001b197824 */ /* 0x000fe200078e00ff */
[----:B------:R-:W-:Y:S02]  /*3710*/  LOP3.LUT R88, R88, 0xffff0000, RZ, 0xc0, !PT ;  /* 0xffff000058587812 */ /* 0x000fe400078ec0ff */
[----:B------:R-:W-:Y:S01]  /*3720*/  PRMT R85, R94, 0x5410, R85 ;  /* 0x000054105e557816 */ /* 0x000fe20000000055 */
[----:B------:R-:W-:Y:S01]  /*3730*/  FMUL.FTZ R94, R11, R84 ;  /* 0x000000540b5e7220 */ /* 0x000fe20000410000 */
[C---:B------:R-:W-:Y:S01]  /*3740*/  PRMT R86, R92.reuse, 0x5432, R86 ;  /* 0x000054325c567816 */ /* 0x040fe20000000056 */
[----:B------:R-:W-:Y:S01]  /*3750*/  FMUL.FTZ R93, R13, R88 ;  /* 0x000000580d5d7220 */ /* 0x000fe20000410000 */
[----:B------:R-:W-:Y:S01]  /*3760*/  PRMT R89, R92, 0x5410, R89 ;  /* 0x000054105c597816 */ /* 0x000fe20000000059 */
[----:B------:R-:W-:Y:S01]  /*3770*/  FMUL.FTZ R92, R11, R90 ;  /* 0x0000005a0b5c7220 */ /* 0x000fe20000410000 */
[----:B------:R-:W-:Y:S01]  /*3780*/  LOP3.LUT R83, R83, 0xffff0000, RZ, 0xc0, !PT ;  /* 0xffff000053537812 */ /* 0x000fe200078ec0ff */
[----:B------:R-:W-:-:S02]  /*3790*/  IMAD.U32 R11, R91, 0x10000, RZ ;  /* 0x000100005b0b7824 */ /* 0x000fc400078e00ff */
[C---:B------:R-:W-:Y:S01]  /*37a0*/  FFMA.FTZ R94, R5.reuse, R90, R94 ;  /* 0x0000005a055e7223 */ /* 0x040fe2000001005e */
[----:B------:R-:W-:Y:S01]  /*37b0*/  FFMA.FTZ R92, R5, R84, -R92 ;  /* 0x00000054055c7223 */ /* 0x000fe2000001085c */
[----:B------:R-:W-:Y:S02]  /*37c0*/  IMAD.U32 R5, R86, 0x10000, RZ ;  /* 0x0001000056057824 */ /* 0x000fe400078e00ff */
[----:B------:R-:W-:Y:S01]  /*37d0*/  FMUL.FTZ R13, R13, R83 ;  /* 0x000000530d0d7220 */ /* 0x000fe20000410000 */
[----:B------:R-:W-:Y:S01]  /*37e0*/  FMUL.FTZ R95, R25, R11 ;  /* 0x0000000b195f7220 */ /* 0x000fe20000410000 */
[C---:B------:R-:W-:Y:S01]  /*37f0*/  FFMA.FTZ R93, R6.reuse, R83, -R93 ;  /* 0x00000053065d7223 */ /* 0x040fe2000001085d */
[----:B------:R-:W-:Y:S01]  /*3800*/  LOP3.LUT R27, R27, 0xffff0000, RZ, 0xc0, !PT ;  /* 0xffff00001b1b7812 */ /* 0x000fe200078ec0ff */
[----:B------:R-:W-:Y:S01]  /*3810*/  FFMA.FTZ R83, R6, R88, R13 ;  /* 0x0000005806537223 */ /* 0x000fe2000001000d */
[----:B------:R-:W-:Y:S01]  /*3820*/  LOP3.LUT R84, R91, 0xffff0000, RZ, 0xc0, !PT ;  /* 0xffff00005b547812 */ /* 0x000fe200078ec0ff */
[-C--:B------:R-:W-:Y:S01]  /*3830*/  FMUL.FTZ R90, R25, R5.reuse ;  /* 0x00000005195a7220 */ /* 0x080fe20000410000 */
[----:B------:R-:W-:Y:S01]  /*3840*/  FFMA.FTZ R95, R8, R5, -R95 ;  /* 0x00000005085f7223 */ /* 0x000fe2000001085f */
[----:B------:R-:W-:Y:S01]  /*3850*/  LOP3.LUT R86, R86, 0xffff0000, RZ, 0xc0, !PT ;  /* 0xffff000056567812 */ /* 0x000fe200078ec0ff */
[----:B------:R-:W-:Y:S01]  /*3860*/  IMAD.U32 R13, R87, 0x10000, RZ ;  /* 0x00010000570d7824 */ /* 0x000fe200078e00ff */
[----:B------:R-:W-:Y:S01]  /*3870*/  LOP3.LUT R9, R15, 0xffff0000, RZ, 0xc0, !PT ;  /* 0xffff00000f097812 */ /* 0x000fe200078ec0ff */
[----:B------:R-:W-:-:S02]  /*3880*/  IMAD.U32 R5, R76, 0x10000, RZ ;  /* 0x000100004c057824 */ /* 0x000fc400078e00ff */
[----:B------:R-:W-:Y:S01]  /*3890*/  FFMA.FTZ R90, R8, R11, R90 ;  /* 0x0000000b085a7223 */ /* 0x000fe2000001005a */
        /* <DEDUP_REMOVED lines=9> */
[----:B------:R-:W-:Y:S01]  /*3930*/  FFMA.FTZ R27, R9, R84, R8 ;  /* 0x00000054091b7223 */ /* 0x000fe20000010008 */
[----:B------:R-:W-:Y:S01]  /*3940*/  SHF.L.U32 R15, R26, 0x10, RZ ;  /* 0x000000101a0f7819 */ /* 0x000fe200000006ff */
        /* <DEDUP_REMOVED lines=29> */
[----:B------:R-:W-:Y:S02]  /*3b20*/  F2FP.BF16.F32.PACK_AB R24, R5, R10 ;  /* 0x0000000a0518723e */ /* 0x000fe400000010ff */
[----:B------:R-:W-:-:S07]  /*3b30*/  MOV R15, R86 ;  /* 0x00000056000f7202 */ /* 0x000fce0000000f00 */
.L_x_4648:
[----:B------:R-:W-:Y:S05]  /*3b40*/  BSYNC B1 ;  /* 0x0000000000017941 */ /* 0x000fea0003800000 */
.L_x_4647:
        /* <DEDUP_REMOVED lines=10> */
.L_x_4630:
[----:B------:R-:W-:-:S06]  /*3bf0*/  UISETP.NE.AND UP0, UPT, UR39, 0x3, UPT ;  /* 0x000000032700788c */ /* 0x000fcc000bf05270 */
[----:B------:R-:W-:-:S13]  /*3c00*/  PLOP3.LUT P0, PT, PT, PT, UP0, 0x80, 0x0 ;  /* 0x000000000000781c */ /* 0x000fda0003f0f008 */
[----:B------:R-:W-:Y:S05]  /*3c10*/  @!P0 BRA `(.L_x_4649) ;  /* 0x0000000000048947 */ /* 0x000fea0003800000 */
[----:B------:R-:W-:Y:S01]  /*3c20*/  BPT.TRAP 0x1 ;  /* 0x000000040000795c */ /* 0x000fe20000300000 */
.L_x_4649:
        /* <DEDUP_REMOVED lines=8> */
.L_x_4950:
[----:B------:R-:W-:Y:S05]  /*3cb0*/  BSYNC B1 ;  /* 0x0000000000017941 */ /* 0x000fea0003800000 */
.L_x_4650:
        /* <DEDUP_REMOVED lines=12> */
.L_x_4637:
[----:B------:R-:W-:Y:S05]  /*3d80*/  BSYNC B0 ;  /* 0x0000000000007941 */ /* 0x000fea0003800000 */
.L_x_4629:
[----:B-12-4-:R-:W1:Y:S01]  /*3d90*/  S2R R4, SR_TID.X ;  /* 0x0000000000047919 */ /* 0x016e620000002100 */
        /* <DEDUP_REMOVED lines=16> */
.L_x_4653:
[----:B------:R-:W-:Y:S05]  /*3ea0*/  BSYNC B0 ;  /* 0x0000000000007941 */ /* 0x000fea0003800000 */
.L_x_4652:
[----:B------:R-:W2:Y:S01]  /*3eb0*/  SYNCS.PHASECHK.TRANS64.TRYWAIT P0, [R70+URZ+0x28cb0], R77 ;  /* 0x028cb04d460075a7 */ /* 0x000ea2000800017f */
[----:B------:R-:W-:Y:S04]  /*3ec0*/  BSSY B0, `(.L_x_4654) ;  /* 0x0000002000007945 */ /* 0x000fe80003800000 */
[----:B--2---:R-:W-:Y:S05]  /*3ed0*/  @!P0 BRA `(.L_x_4655) ;  /* 0x0000019400608947 */ /* 0x004fea0003800000 */
.L_x_4951:
[----:B------:R-:W-:Y:S05]  /*3ee0*/  BSYNC B0 ;  /* 0x0000000000007941 */ /* 0x000fea0003800000 */
.L_x_4654:
[----:B------:R-:W-:Y:S04]  /*3ef0*/  BSSY B0, `(.L_x_4656) ;  /* 0x0000051000007945 */ /* 0x000fe80003800000 */
[----:B------:R-:W-:Y:S05]  /*3f00*/  @P1 BRA `(.L_x_4657) ;  /* 0x00000004003c1947 */ /* 0x000fea0003800000 */
[----:B-1----:R-:W-:Y:S01]  /*3f10*/  IMAD.WIDE R4, R51, 0x40, R20 ;  /* 0x0000004033047825 */ /* 0x002fe200078e0214 */
[----:B------:R-:W-:Y:S01]  /*3f20*/  ULDC.64 UR4, c[0x0][0x318] ;  /* 0x0000c60000047ab9 */ /* 0x000fe20000000a00 */
[----:B------:R-:W-:Y:S02]  /*3f30*/  LOP3.LUT P0, RZ, R193, 0x4, RZ, 0xc0, !PT ;  /* 0x00000004c1ff7812 */ /* 0x000fe4000780c0ff */
[----:B------:R-:W-:Y:S02]  /*3f40*/  IMAD R5, R5, UR4, RZ ;  /* 0x0000000405057c24 */ /* 0x000fe4000f8e02ff */
[----:B------:R-:W-:Y:S02]  /*3f50*/  IMAD.MOV.U32 R74, RZ, RZ, R40 ;  /* 0x000000ffff4a7224 */ /* 0x000fe400078e0028 */
[C---:B------:R-:W-:Y:S02]  /*3f60*/  IMAD R5, R4.reuse, UR5, R5 ;  /* 0x0000000504057c24 */ /* 0x040fe4000f8e0205 */
[----:B------:R-:W-:Y:S01]  /*3f70*/  IMAD.WIDE.U32 R6, R4, UR4, R74 ;  /* 0x0000000404067c25 */ /* 0x000fe2000f8e004a */
[----:B------:R-:W-:Y:S01]  /*3f80*/  ULDC.64 UR4, c[0x0][0x308] ;  /* 0x0000c20000047ab9 */ /* 0x000fe20000000a00 */
[----:B------:R-:W-:-:S02]  /*3f90*/  IADD3 R4, R16, 0x40, RZ ;  /* 0x0000004010047810 */ /* 0x000fc40007ffe0ff */
[----:B------:R-:W-:Y:S01]  /*3fa0*/  IMAD R9, R23, 0x8000, R64 ;  /* 0x0000800017097824 */ /* 0x000fe200078e0240 */
[C---:B------:R-:W-:Y:S01]  /*3fb0*/  LEA R76, P1, R6.reuse, UR4, 0x1 ;  /* 0x00000004064c7c11 */ /* 0x040fe2000f8208ff */
[----:B------:R-:W-:Y:S01]  /*3fc0*/  IMAD.IADD R5, R7, 0x1, R5 ;  /* 0x0000000107057824 */ /* 0x000fe200078e0205 */
[----:B------:R-:W-:Y:S01]  /*3fd0*/  ULDC UR4, c[0x0][0x310] ;  /* 0x0000c40000047ab9 */ /* 0x000fe20000000800 */
[C---:B------:R-:W-:Y:S02]  /*3fe0*/  VIADD R79, R9.reuse, 0x20 ;  /* 0x00000020094f7836 */ /* 0x040fe40000000000 */
[C---:B------:R-:W-:Y:S01]  /*3ff0*/  @P0 VIADD R79, R9.reuse, 0xffffffe0 ;  /* 0xffffffe0094f0836 */ /* 0x040fe20000000000 */
[----:B0-2---:R-:W-:Y:S01]  /*4000*/  LEA.HI.X R77, R6, UR5, R5, 0x1, P1 ;  /* 0x00000005064d7c11 */ /* 0x005fe200088f0c05 */
[----:B---3--:R-:W-:Y:S01]  /*4010*/  IMAD R80, R9, 0x2, R2 ;  /* 0x0000000209507824 */ /* 0x008fe200078e0202 */
[C---:B------:R-:W-:Y:S01]  /*4020*/  ISETP.GE.AND P1, PT, R16.reuse, UR4, PT ;  /* 0x0000000410007c0c */ /* 0x040fe2000bf26270 */
[----:B------:R-:W-:Y:S01]  /*4030*/  VIADD R12, R16, 0x80 ;  /* 0x00000080100c7836 */ /* 0x000fe20000000000 */
[----:B------:R-:W-:Y:S01]  /*4040*/  ISETP.GE.AND P0, PT, R4, UR4, PT ;  /* 0x0000000404007c0c */ /* 0x000fe2000bf06270 */
[----:B------:R-:W-:-:S02]  /*4050*/  VIADD R13, R16, 0xc0 ;  /* 0x000000c0100d7836 */ /* 0x000fc40000000000 */
[C---:B------:R-:W-:Y:S02]  /*4060*/  VIADD R74, R16.reuse, 0x100 ;  /* 0x00000100104a7836 */ /* 0x040fe40000000000 */
[----:B------:R-:W-:Y:S02]  /*4070*/  VIADD R78, R16, 0x140 ;  /* 0x00000140104e7836 */ /* 0x000fe40000000000 */
[----:B------:R-:W-:-:S04]  /*4080*/  IMAD R79, R79, 0x2, R2 ;  /* 0x000000024f4f7824 */ /* 0x000fc800078e0202 */
        /* <DEDUP_REMOVED lines=55> */
.L_x_4657:
[----:B------:R-:W-:Y:S05]  /*4400*/  BSYNC B0 ;  /* 0x0000000000007941 */ /* 0x000fea0003800000 */
.L_x_4656:
        /* <DEDUP_REMOVED lines=8> */
[----:B0-2---:R-:W-:-:S03]  /*4490*/  @!P5 VIADD R70, R70, 0x28cc0 ;  /* 0x00028cc04646d836 */ /* 0x005fc60000000000 */
        /* <DEDUP_REMOVED lines=8> */
.L_x_4624:
[----:B------:R-:W-:Y:S04]  /*4520*/  BSSY B0, `(.L_x_4659) ;  /* 0x0000004000007945 */ /* 0x000fe80003800000 */
[----:B------:R-:W-:Y:S05]  /*4530*/  @P0 BRA `(.L_x_4660) ;  /* 0x0000000000080947 */ /* 0x000fea0003800000 */
[----:B------:R-:W0:Y:S02]  /*4540*/  FENCE.VIEW.ASYNC.G ;  /* 0x00000000000073c6 */ /* 0x000e240000000100 */
[----:B0-----:R-:W-:Y:S06]  /*4550*/  BAR.ARV 0xc, 0x120 ;  /* 0x0304800000007b1d */ /* 0x001fec0000002000 */
.L_x_4660:
[----:B------:R-:W-:Y:S05]  /*4560*/  BSYNC B0 ;  /* 0x0000000000007941 */ /* 0x000fea0003800000 */
.L_x_4659:
[----:B------:R-:W-:Y:S01]  /*4570*/  UISETP.NE.AND UP0, UPT, UR38, 0x1, UPT ;  /* 0x000000012600788c */ /* 0x000fe2000bf05270 */
[----:B------:R-:W-:Y:S01]  /*4580*/  BSSY B7, `(.L_x_4661) ;  /* 0x0000fe3000077945 */ /* 0x000fe20003800000 */
[----:B------:R-:W-:Y:S02]  /*4590*/  ULDC UR4, c[0x0][0x9e0] ;  /* 0x0002780000047ab9 */ /* 0x000fe40000000800 */
[----:B------:R-:W-:Y:S02]  /*45a0*/  VIADD R0, R49, UR4 ;  /* 0x0000000431007c36 */ /* 0x000fe40008000000 */
[----:B------:R-:W-:-:S13]  /*45b0*/  PLOP3.LUT P0, PT, PT, PT, UP0, 0x80, 0x0 ;  /* 0x000000000000781c */ /* 0x000fda0003f0f008 */
[----:B------:R-:W-:Y:S05]  /*45c0*/  @!P0 BRA `(.L_x_4662) ;  /* 0x0000002000708947 */ /* 0x000fea0003800000 */
[----:B------:R-:W0:Y:S02]  /*45d0*/  LDC R6, c[0x0][0x9e4] ;  /* 0x00027900ff067b82 */ /* 0x000e240000000800 */
[----:B0-----:R-:W-:-:S13]  /*45e0*/  ISETP.GE.AND P0, PT, R6, 0x1, PT ;  /* 0x000000010600780c */ /* 0x001fda0003f06270 */
[----:B------:R-:W-:Y:S05]  /*45f0*/  @!P0 BRA `(.L_x_4663) ;  /* 0x0000000000488947 */ /* 0x000fea0003800000 */
        /* <DEDUP_REMOVED lines=11> */
.L_x_4665:
[----:B------:R-:W-:-:S13]  /*46b0*/  ISETP.NE.AND P1, PT, R6, 0x1, PT ;  /* 0x000000010600780c */ /* 0x000fda0003f25270 */
[----:B------:R-:W0:Y:S02]  /*46c0*/  @P1 LDC.64 R4, c[0x0][0x9e8] ;  /* 0x00027a00ff041b82 */ /* 0x000e240000000a00 */
[----:B0-----:R-:W-:-:S05]  /*46d0*/  @P1 IMAD.HI.U32 R4, R3, R4, RZ ;  /* 0x0000000403041227 */ /* 0x001fca00078e00ff */
[----:B------:R-:W-:-:S07]  /*46e0*/  @P1 SHF.R.U32.HI R3, RZ, R5, R4 ;  /* 0x00000005ff031219 */ /* 0x000fce0000011604 */
.L_x_4666:
[----:B------:R-:W-:Y:S05]  /*46f0*/  BSYNC B0 ;  /* 0x0000000000007941 */ /* 0x000fea0003800000 */
.L_x_4664:
[----:B------:R-:W-:-:S05]  /*4700*/  IMAD R3, R3, R6, R6 ;  /* 0x0000000603037224 */ /* 0x000fca00078e0206 */
[----:B------:R-:W-:-:S07]  /*4710*/  VIMNMX R0, R0, R3, PT ;  /* 0x0000000300007248 */ /* 0x000fce0003fe0100 */
.L_x_4663:
[----:B------:R-:W-:Y:S01]  /*4720*/  IADD3 R0, R0, 0x3f, RZ ;  /* 0x0000003f00007810 */ /* 0x000fe20007ffe0ff */
[----:B------:R-:W-:Y:S02]  /*4730*/  ULDC UR4, c[0x0][0x9dc] ;  /* 0x0002770000047ab9 */ /* 0x000fe40000000800 */
[----:B------:R-:W-:Y:S01]  /*4740*/  VIADD R4, R47, -UR4 ;  /* 0x800000042f047c36 */ /* 0x000fe20008000000 */
[----:B------:R-:W-:-:S04]  /*4750*/  SHF.R.S32.HI R3, RZ, 0x1f, R0 ;  /* 0x0000001fff037819 */ /* 0x000fc80000011400 */
[----:B------:R-:W-:-:S04]  /*4760*/  LEA.HI R3, R3, R0, RZ, 0x6 ;  /* 0x0000000003037211 */ /* 0x000fc800078f30ff */
[----:B------:R-:W-:-:S04]  /*4770*/  SHF.R.S32.HI R3, RZ, 0x6, R3 ;  /* 0x00000006ff037819 */ /* 0x000fc80000011403 */
[----:B---34-:R-:W-:Y:S01]  /*4780*/  VIMNMX R14, R168, R3, PT ;  /* 0x00000003a80e7248 */ /* 0x018fe20003fe0100 */
        /* <DEDUP_REMOVED lines=11> */
.L_x_4669:
[----:B------:R-:W-:-:S13]  /*4840*/  ISETP.NE.AND P0, PT, R6, 0x1, PT ;  /* 0x000000010600780c */ /* 0x000fda0003f05270 */
[----:B------:R-:W0:Y:S02]  /*4850*/  @P0 LDC.64 R8, c[0x0][0x9e8] ;  /* 0x00027a00ff080b82 */ /* 0x000e240000000a00 */
[----:B0-----:R-:W-:-:S05]  /*4860*/  @P0 IMAD.HI.U32 R8, R47, R8, RZ ;  /* 0x000000082f080227 */ /* 0x001fca00078e00ff */
[----:B------:R-:W-:-:S07]  /*4870*/  @P0 SHF.R.U32.HI R47, RZ, R9, R8 ;  /* 0x00000009ff2f0219 */ /* 0x000fce0000011608 */
.L_x_4670:
[----:B------:R-:W-:Y:S05]  /*4880*/  BSYNC B0 ;  /* 0x0000000000007941 */ /* 0x000fea0003800000 */
.L_x_4668:
[----:B------:R-:W-:-:S05]  /*4890*/  IMAD R47, R47, R6, RZ ;  /* 0x000000062f2f7224 */ /* 0x000fca00078e02ff */
[----:B------:R-:W-:-:S07]  /*48a0*/  VIMNMX R4, R4, R47, !PT ;  /* 0x0000002f04047248 */ /* 0x000fce0007fe0100 */
.L_x_4667:
        /* <DEDUP_REMOVED lines=14> */
[----:B------:R-:W-:Y:S02]  /*4990*/  CS2R R136, SRZ ;  /* 0x0000000000887805 */ /* 0x000fe4000001ff00 */
[----:B------:R-:W-:Y:S02]  /*49a0*/  CS2R R134, SRZ ;  /* 0x0000000000867805 */ /* 0x000fe4000001ff00 */
[----:B------:R-:W-:Y:S02]  /*49b0*/  ISETP.GT.AND P1, PT, R14, R4, PT ;  /* 0x000000040e00720c */ /* 0x000fe40003f24270 */
        /* <DEDUP_REMOVED lines=35> */
[----:B-1----:R-:W-:Y:S02]  /*4bf0*/  CS2R R70, SRZ ;  /* 0x0000000000467805 */ /* 0x002fe4000001ff00 */
        /* <DEDUP_REMOVED lines=12> */
[----:B------:R-:W-:Y:S02]  /*4cc0*/  CS2R R38, SRZ ;  /* 0x0000000000267805 */ /* 0x000fe4000001ff00 */
[----:B------:R-:W-:Y:S02]  /*4cd0*/  CS2R R170, SRZ ;  /* 0x0000000000aa7805 */ /* 0x000fe4000001ff00 */
[----:B------:R-:W-:Y:S02]  /*4ce0*/  CS2R R34, SRZ ;  /* 0x0000000000227805 */ /* 0x000fe4000001ff00 */
[----:B------:R-:W-:Y:S01]  /*4cf0*/  CS2R R172, SRZ ;  /* 0x0000000000ac7805 */ /* 0x000fe2000001ff00 */
[----:B------:R-:W-:Y:S01]  /*4d00*/  IMAD.MOV.U32 R31, RZ, RZ, RZ ;  /* 0x000000ffff1f7224 */ /* 0x000fe200078e00ff */
[----:B------:R-:W-:-:S02]  /*4d10*/  CS2R R6, SRZ ;  /* 0x0000000000067805 */ /* 0x000fc4000001ff00 */
[----:B------:R-:W-:Y:S01]  /*4d20*/  CS2R R174, SRZ ;  /* 0x0000000000ae7805 */ /* 0x000fe2000001ff00 */
[----:B------:R-:W-:Y:S02]  /*4d30*/  IMAD.MOV.U32 R27, RZ, RZ, RZ ;  /* 0x000000ffff1b7224 */ /* 0x000fe400078e00ff */
[----:B------:R-:W-:Y:S01]  /*4d40*/  IMAD.MOV.U32 R5, RZ, RZ, RZ ;  /* 0x000000ffff057224 */ /* 0x000fe200078e00ff */
[----:B------:R-:W-:Y:S06]  /*4d50*/  @!P1 BRA `(.L_x_4671) ;  /* 0x000000f400949947 */ /* 0x000fec0003800000 */
[----:B------:R-:W0:Y:S02]  /*4d60*/  SHFL.IDX PT, R0, R218, RZ, 0x1f ;  /* 0x00001fffda007589 */ /* 0x000e2400000e0000 */
[----:B0-----:R-:W-:-:S04]  /*4d70*/  LEA.HI R3, R0, R0, RZ, 0x1 ;  /* 0x0000000000037211 */ /* 0x001fc800078f08ff */
[----:B------:R-:W-:-:S05]  /*4d80*/  LOP3.LUT R3, R3, 0x1fffe, RZ, 0xc0, !PT ;  /* 0x0001fffe03037812 */ /* 0x000fca00078ec0ff */
[----:B------:R-:W-:Y:S01]  /*4d90*/  IMAD.IADD R3, R0, 0x1, -R3 ;  /* 0x0000000100037824 */ /* 0x000fe200078e0a03 */
[----:B------:R-:W-:-:S03]  /*4da0*/  MOV R0, UR39 ;  /* 0x0000002700007c02 */ /* 0x000fc60008000f00 */
[----:B------:R-:W-:Y:S01]  /*4db0*/  IMAD R3, R3, 0x8000, R2 ;  /* 0x0000800003037824 */ /* 0x000fe200078e0202 */
[----:B------:R-:W-:-:S03]  /*4dc0*/  ISETP.NE.AND P0, PT, R0, 0x3, PT ;  /* 0x000000030000780c */ /* 0x000fc60003f05270 */
[----:B------:R-:W-:-:S05]  /*4dd0*/  VIADD R3, R3, 0x400 ;  /* 0x0000040003037836 */ /* 0x000fca0000000000 */
[----:B------:R-:W-:-:S04]  /*4de0*/  SHF.R.U32.HI R3, RZ, 0x4, R3 ;  /* 0x00000004ff037819 */ /* 0x000fc80000011603 */
[----:B------:R-:W-:-:S04]  /*4df0*/  LOP3.LUT R3, R3, 0x3fff, RZ, 0xc0, !PT ;  /* 0x00003fff03037812 */ /* 0x000fc800078ec0ff */
[----:B------:R-:W-:Y:S01]  /*4e00*/  LOP3.LUT R15, R3, 0x2000000, RZ, 0xfc, !PT ;  /* 0x02000000030f7812 */ /* 0x000fe200078efcff */
[----:B------:R-:W-:Y:S06]  /*4e10*/  @!P0 BRA `(.L_x_4672) ;  /* 0x0000000000048947 */ /* 0x000fec0003800000 */
[----:B------:R-:W-:Y:S01]  /*4e20*/  BPT.TRAP 0x1 ;  /* 0x000000040000795c */ /* 0x000fe20000300000 */
.L_x_4672:
[----:B------:R-:W-:Y:S01]  /*4e30*/  IMAD R152, R18, 0x8, R2 ;  /* 0x0000000812987824 */ /* 0x000fe200078e0202 */
[----:B------:R-:W-:Y:S01]  /*4e40*/  SHF.L.U32 R3, R19, 0x1f, RZ ;  /* 0x0000001f13037819 */ /* 0x000fe200000006ff */
[----:B------:R-:W-:Y:S01]  /*4e50*/  VIADD R0, R2, 0x26800 ;  /* 0x0002680002007836 */ /* 0x000fe20000000000 */
[----:B------:R-:W-:Y:S01]  /*4e60*/  BSSY B0, `(.L_x_4673) ;  /* 0x0000008000007945 */ /* 0x000fe20003800000 */
[----:B------:R-:W-:Y:S01]  /*4e70*/  IMAD R8, R18, 0x1000, R15 ;  /* 0x0000100012087824 */ /* 0x000fe200078e020f */
[----:B------:R-:W0:Y:S01]  /*4e80*/  SYNCS.PHASECHK.TRANS64.TRYWAIT P1, [R152+URZ+0x28c50], R3 ;  /* 0x028c5003980075a7 */ /* 0x000e22000802017f */
[----:B------:R-:W-:Y:S01]  /*4e90*/  IMAD.MOV.U32 R9, RZ, RZ, 0x40000040 ;  /* 0x40000040ff097424 */ /* 0x000fe200078e00ff */
[----:B------:R-:W-:-:S04]  /*4ea0*/  SHF.R.U32.HI R0, RZ, 0x4, R0 ;  /* 0x00000004ff007819 */ /* 0x000fc80000011600 */
[----:B------:R-:W-:-:S04]  /*4eb0*/  LOP3.LUT R0, R0, 0x3fff, RZ, 0xc0, !PT ;  /* 0x00003fff00007812 */ /* 0x000fc800078ec0ff */
[----:B------:R-:W-:Y:S01]  /*4ec0*/  LOP3.LUT R6, R0, 0x10000, RZ, 0xfc, !PT ;  /* 0x0001000000067812 */ /* 0x000fe200078efcff */
[----:B0-----:R-:W-:Y:S06]  /*4ed0*/  @!P1 BRA `(.L_x_4674) ;  /* 0x0000018400749947 */ /* 0x001fec0003800000 */
.L_x_4952:
[----:B------:R-:W-:Y:S05]  /*4ee0*/  BSYNC B0 ;  /* 0x0000000000007941 */ /* 0x000fea0003800000 */
.L_x_4673:
[----:B------:R-:W-:Y:S01]  /*4ef0*/  BAR.SYNC.DEFER_BLOCKING 0xe, 0x100 ;  /* 0x0384000000007b1d */ /* 0x000fe20000010000 */
[----:B------:R-:W-:Y:S01]  /*4f00*/  IMAD.MOV.U32 R7, RZ, RZ, 0x40000040 ;  /* 0x40000040ff077424 */ /* 0x000fe200078e00ff */
[C---:B------:R-:W-:Y:S01]  /*4f10*/  R2UR UR6, R8.reuse ;  /* 0x00000000080672ca */ /* 0x040fe200000e0000 */
[----:B------:R-:W-:Y:S01]  /*4f20*/  VIADD R10, R8, 0x80 ;  /* 0x00000080080a7836 */ /* 0x000fe20000000000 */
[----:B------:R-:W-:Y:S01]  /*4f30*/  R2UR UR7, R9 ;  /* 0x00000000090772ca */ /* 0x000fe200000e0000 */
[C---:B------:R-:W-:Y:S01]  /*4f40*/  VIADD R12, R6.reuse, 0x2 ;  /* 0x00000002060c7836 */ /* 0x040fe20000000000 */
[----:B------:R-:W-:Y:S01]  /*4f50*/  R2UR UR4, R6 ;  /* 0x00000000060472ca */ /* 0x000fe200000e0000 */
[----:B------:R-:W-:Y:S01]  /*4f60*/  IMAD.MOV.U32 R11, RZ, RZ, 0x40000040 ;  /* 0x40000040ff0b7424 */ /* 0x000fe200078e00ff */
[----:B------:R-:W-:Y:S01]  /*4f70*/  R2UR UR5, R7 ;  /* 0x00000000070572ca */ /* 0x000fe200000e0000 */
[----:B------:R-:W-:Y:S01]  /*4f80*/  IMAD.MOV.U32 R13, RZ, RZ, 0x40000040 ;  /* 0x40000040ff0d7424 */ /* 0x000fe200078e00ff */
[----:B------:R-:W1:Y:S01]  /*4f90*/  S2R R0, SR_TID.X ;  /* 0x0000000000007919 */ /* 0x000e620000002100 */
[----:B------:R-:W-:Y:S01]  /*4fa0*/  VIADD R20, R8, 0x100 ;  /* 0x0000010008147836 */ /* 0x000fe20000000000 */
[----:B------:R-:W-:Y:S01]  /*4fb0*/  BSSY B0, `(.L_x_4675) ;  /* 0x00000ee000007945 */ /* 0x000fe20003800000 */
[----:B------:R-:W-:-:S02]  /*4fc0*/  IMAD.MOV.U32 R21, RZ, RZ, 0x40000040 ;  /* 0x40000040ff157424 */ /* 0x000fc400078e00ff */
[----:B------:R-:W-:Y:S02]  /*4fd0*/  VIADD R8, R8, 0x180 ;  /* 0x0000018008087836 */ /* 0x000fe40000000000 */
[----:B------:R-:W-:Y:S02]  /*4fe0*/  IMAD.MOV.U32 R9, RZ, RZ, 0x40000040 ;  /* 0x40000040ff097424 */ /* 0x000fe400078e00ff */
[----:B0-----:R-:W-:Y:S01]  /*4ff0*/  VIADD R3, R14, 0xfffffffe ;  /* 0xfffffffe0e037836 */ /* 0x001fe20000000000 */
[----:B-----5:R-:W-:-:S04]  /*5000*/  WARPGROUP.ARRIVE ;  /* 0x00000000000079c5 */ /* 0x020fc80000000000 */
[----:B------:R-:W-:Y:S02]  /*5010*/  ISETP.GE.AND P2, PT, R3, R4, PT ;  /* 0x000000040300720c */ /* 0x000fe40003f46270 */
[----:B------:R-:W-:Y:S01]  /*5020*/  HGMMA.64x256x16.F32.BF16 R24, gdesc[UR4].tnspB, RZ, !UPT, gsb0 ;  /* 0x43e00000041879f0 */ /* 0x000fe2000c0018ff */
[----:B------:R-:W-:Y:S02]  /*5030*/  R2UR UR6, R10 ;  /* 0x000000000a0672ca */ /* 0x000fe400000e0000 */
[----:B------:R-:W-:Y:S01]  /*5040*/  R2UR UR7, R11 ;  /* 0x000000000b0772ca */ /* 0x000fe200000e0000 */
[----:B------:R-:W-:Y:S01]  /*5050*/  IMAD.MOV.U32 R11, RZ, RZ, 0x40000040 ;  /* 0x40000040ff0b7424 */ /* 0x000fe200078e00ff */
[----:B------:R-:W-:Y:S02]  /*5060*/  R2UR UR4, R12 ;  /* 0x000000000c0472ca */ /* 0x000fe400000e0000 */
[----:B------:R-:W-:Y:S02]  /*5070*/  R2UR UR5, R13 ;  /* 0x000000000d0572ca */ /* 0x000fe400000e0000 */
[----:B------:R-:W-:-:S02]  /*5080*/  IADD3 R10, R6, 0x4, RZ ;  /* 0x00000004060a7810 */ /* 0x000fc40007ffe0ff */
[----:B-1----:R-:W-:-:S04]  /*5090*/  LOP3.LUT R0, R0, 0x7f, RZ, 0xc0, !PT ;  /* 0x0000007f00007812 */ /* 0x002fc800078ec0ff */
[----:B------:R-:W-:-:S13]  /*50a0*/  ISETP.NE.AND P1, PT, R0, RZ, PT ;  /* 0x000000ff0000720c */ /* 0x000fda0003f25270 */
[----:B------:R-:W-:-:S05]  /*50b0*/  @!P1 VIADD R0, R152, 0x28c60 ;  /* 0x00028c6098009836 */ /* 0x000fca0000000000 */
[----:B------:R-:W-:Y:S01]  /*50c0*/  @!P1 PRMT R0, RZ, 0x654, R0 ;  /* 0x00000654ff009816 */ /* 0x000fe20000000000 */
[----:B------:R-:W-:Y:S02]  /*50d0*/  WARPGROUP.DEPBAR.LE gsb0, 0x0 ;  /* 0x00008000000079c5 */ /* 0x000fe40000010000 */
[----:B------:R-:W-:-:S06]  /*50e0*/  WARPGROUP.ARRIVE ;  /* 0x00000000000079c5 */ /* 0x000fcc0000000000 */
[----:B------:R-:W-:Y:S01]  /*50f0*/  HGMMA.64x256x16.F32.BF16 R24, gdesc[UR4].tnspB, R24, gsb0 ;  /* 0x43e00000041879f0 */ /* 0x000fe20008001818 */
[----:B------:R-:W-:Y:S01]  /*5100*/  R2UR UR6, R20 ;  /* 0x00000000140672ca */ /* 0x000fe200000e0000 */
[----:B------:R-:W-:Y:S01]  /*5110*/  VIADD R20, R6, 0x6 ;  /* 0x0000000606147836 */ /* 0x000fe20000000000 */
[----:B------:R-:W-:Y:S01]  /*5120*/  R2UR UR7, R21 ;  /* 0x00000000150772ca */ /* 0x000fe200000e0000 */
[----:B------:R-:W-:Y:S01]  /*5130*/  IMAD.MOV.U32 R21, RZ, RZ, 0x40000040 ;  /* 0x40000040ff157424 */ /* 0x000fe200078e00ff */
        /* <DEDUP_REMOVED lines=18> */
.L_x_4682:
[----:B------:R-:W-:Y:S01]  /*5260*/  BAR.SYNC.DEFER_BLOCKING 0xe, 0x100 ;  /* 0x0384000000007b1d */ /* 0x000fe20000010000 */
[C---:B------:R-:W-:Y:S01]  /*5270*/  IMAD R5, R18.reuse, 0x40, R192 ;  /* 0x0000004012057824 */ /* 0x040fe200078e02c0 */
[----:B------:R-:W-:Y:S02]  /*5280*/  IADD3 R18, R18, 0x1, RZ ;  /* 0x0000000112127810 */ /* 0x000fe40007ffe0ff */
[----:B------:R-:W-:Y:S01]  /*5290*/  ISETP.GT.AND P3, PT, R3, R4, PT ;  /* 0x000000040300720c */ /* 0x000fe20003f64270 */
[----:B------:R-:W-:Y:S01]  /*52a0*/  IMAD R5, R5, 0x4, R2 ;  /* 0x0000000405057824 */ /* 0x000fe200078e0202 */
[----:B------:R-:W-:Y:S01]  /*52b0*/  ISETP.NE.AND P2, PT, R18, 0x2, PT ;  /* 0x000000021200780c */ /* 0x000fe20003f45270 */
[----:B------:R-:W-:-:S03]  /*52c0*/  VIADD R3, R3, 0xffffffff ;  /* 0xffffffff03037836 */ /* 0x000fc60000000000 */
[----:B------:R-:W-:Y:S02]  /*52d0*/  SEL R8, RZ, 0x1, P2 ;  /* 0x00000001ff087807 */ /* 0x000fe40001000000 */
[----:B------:R-:W-:Y:S02]  /*52e0*/  SEL R18, R18, RZ, P2 ;  /* 0x000000ff12127207 */ /* 0x000fe40001000000 */
[----:B------:R-:W-:Y:S01]  /*52f0*/  LOP3.LUT R19, R19, R8, RZ, 0x3c, !PT ;  /* 0x0000000813137212 */ /* 0x000fe200078e3cff */
[----:B01----:R-:W0:Y:S04]  /*5300*/  LDS R0, [R5+0x28800] ;  /* 0x0288000005007984 */ /* 0x003e280000000800 */
        /* <DEDUP_REMOVED lines=131> */
.L_x_4677:
[----:B------:R-:W-:Y:S01]  /*5b40*/  IMAD R0, R18, 0x8, R2 ;  /* 0x0000000812007824 */ /* 0x000fe200078e0202 */
[----:B------:R-:W-:-:S04]  /*5b50*/  SHF.L.U32 R5, R19, 0x1f, RZ ;  /* 0x0000001f13057819 */ /* 0x000fc800000006ff */
[----:B------:R0:W1:Y:S01]  /*5b60*/  SYNCS.PHASECHK.TRANS64.TRYWAIT P2, [R0+URZ+0x28c50], R5 ;  /* 0x028c5005000075a7 */ /* 0x000062000804017f */
[----:B------:R-:W-:Y:S05]  /*5b70*/  @!P0 BRA `(.L_x_4678) ;  /* 0x0000000000048947 */ /* 0x000fea0003800000 */
[----:B------:R-:W-:Y:S01]  /*5b80*/  BPT.TRAP 0x1 ;  /* 0x000000040000795c */ /* 0x000fe20000300000 */
.L_x_4678:
[----:B------:R-:W-:Y:S04]  /*5b90*/  BSSY B1, `(.L_x_4679) ;  /* 0x0000004000017945 */ /* 0x000fe80003800000 */
[----:B-1----:R-:W-:Y:S05]  /*5ba0*/  @P2 BRA `(.L_x_4680) ;  /* 0x0000000000082947 */ /* 0x002fea0003800000 */
[----:B------:R-:W1:Y:S02]  /*5bb0*/  SYNCS.PHASECHK.TRANS64.TRYWAIT P2, [R0+URZ+0x28c50], R5 ;  /* 0x028c5005000075a7 */ /* 0x000e64000804017f */
[----:B-1----:R-:W-:Y:S05]  /*5bc0*/  @!P2 BRA `(.L_x_4681) ;  /* 0x00000178004ca947 */ /* 0x002fea0003800000 */
.L_x_4680:
[----:B------:R-:W-:Y:S05]  /*5bd0*/  BSYNC B1 ;  /* 0x0000000000017941 */ /* 0x000fea0003800000 */
.L_x_4679:
[----:B------:R-:W-:Y:S01]  /*5be0*/  IMAD R8, R18, 0x1000, R15 ;  /* 0x0000100012087824 */ /* 0x000fe200078e020f */
[----:B------:R-:W-:Y:S01]  /*5bf0*/  R2UR UR4, R6 ;  /* 0x00000000060472ca */ /* 0x000fe200000e0000 */
[----:B------:R-:W-:Y:S01]  /*5c00*/  IMAD.MOV.U32 R9, RZ, RZ, 0x40000040 ;  /* 0x40000040ff097424 */ /* 0x000fe200078e00ff */
[----:B------:R-:W-:Y:S01]  /*5c10*/  R2UR UR5, R7 ;  /* 0x00000000070572ca */ /* 0x000fe200000e0000 */
[----:B------:R-:W-:Y:S01]  /*5c20*/  WARPGROUP.ARRIVE ;  /* 0x00000000000079c5 */ /* 0x000fe20000000000 */
[C---:B------:R-:W-:Y:S01]  /*5c30*/  R2UR UR6, R8.reuse ;  /* 0x00000000080672ca */ /* 0x040fe200000e0000 */
[----:B------:R-:W-:Y:S01]  /*5c40*/  VIADD R152, R8, 0x80 ;  /* 0x0000008008987836 */ /* 0x000fe20000000000 */
[----:B------:R-:W-:Y:S01]  /*5c50*/  R2UR UR7, R9 ;  /* 0x00000000090772ca */ /* 0x000fe200000e0000 */
[----:B------:R-:W-:Y:S01]  /*5c60*/  IMAD.MOV.U32 R153, RZ, RZ, 0x40000040 ;  /* 0x40000040ff997424 */ /* 0x000fe200078e00ff */
[----:B01----:R-:W-:Y:S01]  /*5c70*/  @!P1 IADD3 R0, R0, 0x28c60, RZ ;  /* 0x00028c6000009810 */ /* 0x003fe20007ffe0ff */
[----:B------:R-:W-:-:S03]  /*5c80*/  IMAD.MOV.U32 R9, RZ, RZ, 0x40000040 ;  /* 0x40000040ff097424 */ /* 0x000fc600078e00ff */
[----:B------:R-:W-:-:S07]  /*5c90*/  @!P1 PRMT R0, RZ, 0x654, R0 ;  /* 0x00000654ff009816 */ /* 0x000fce0000000000 */
[----:B------:R-:W-:Y:S01]  /*5ca0*/  HGMMA.64x256x16.F32.BF16 R24, gdesc[UR4].tnspB, R24, gsb0 ;  /* 0x43e00000041879f0 */ /* 0x000fe20008001818 */
        /* <DEDUP_REMOVED lines=30> */
.L_x_4676:
[----:B------:R-:W-:Y:S05]  /*5e90*/  BSYNC B0 ;  /* 0x0000000000007941 */ /* 0x000fea0003800000 */
.L_x_4675:
        /* <DEDUP_REMOVED lines=9> */
[----:B------:R-:W2:Y:S04]  /*5f30*/  LDS R2, [R3+0x28800] ;  /* 0x0288000003027984 */ /* 0x000ea80000000800 */
[----:B01----:R0:W1:Y:S02]  /*5f40*/  LDS R0, [R3+0x28820] ;  /* 0x0288200003007984 */ /* 0x0030640000000800 */
[----:B0-----:R-:W-:-:S02]  /*5f50*/  IMAD.MOV.U32 R3, RZ, RZ, RZ ;  /* 0x000000ffff037224 */ /* 0x001fc400078e00ff */
[-C--:B--2---:R-:W-:Y:S01]  /*5f60*/  FMUL.FTZ R173, R25, R2.reuse ;  /* 0x0000000219ad7220 */ /* 0x084fe20000410000 */
[-C--:B------:R-:W-:Y:S01]  /*5f70*/  FMUL.FTZ R6, R29, R2.reuse ;  /* 0x000000021d067220 */ /* 0x080fe20000410000 */
[-C--:B------:R-:W-:Y:S01]  /*5f80*/  FMUL.FTZ R156, R68, R2.reuse ;  /* 0x00000002449c7220 */ /* 0x080fe20000410000 */
[----:B------:R-:W-:Y:S01]  /*5f90*/  FMUL.FTZ R175, R24, R2 ;  /* 0x0000000218af7220 */ /* 0x000fe20000410000 */
[-C--:B-1----:R-:W-:Y:S01]  /*5fa0*/  FMUL.FTZ R9, R42, R0.reuse ;  /* 0x000000002a097220 */ /* 0x082fe20000410000 */
[-C--:B------:R-:W-:Y:S01]  /*5fb0*/  FMUL.FTZ R11, R46, R0.reuse ;  /* 0x000000002e0b7220 */ /* 0x080fe20000410000 */
[-C--:B------:R-:W-:Y:S01]  /*5fc0*/  FMUL.FTZ R13, R50, R0.reuse ;  /* 0x00000000320d7220 */ /* 0x080fe20000410000 */
[-C--:B------:R-:W-:Y:S01]  /*5fd0*/  FMUL.FTZ R25, R58, R0.reuse ;  /* 0x000000003a197220 */ /* 0x080fe20000410000 */
[----:B------:R-:W-:Y:S01]  /*5fe0*/  FMUL.FTZ R29, R66, R0 ;  /* 0x00000000421d7220 */ /* 0x000fe20000410000 */
        /* <DEDUP_REMOVED lines=122> */
.L_x_4662:
        /* <DEDUP_REMOVED lines=14> */
.L_x_4685:
[----:B------:R-:W-:-:S13]  /*6870*/  ISETP.NE.AND P1, PT, R6, 0x1, PT ;  /* 0x000000010600780c */ /* 0x000fda0003f25270 */
[----:B------:R-:W0:Y:S02]  /*6880*/  @P1 LDC.64 R4, c[0x0][0x9e8] ;  /* 0x00027a00ff041b82 */ /* 0x000e240000000a00 */
[----:B0-----:R-:W-:-:S05]  /*6890*/  @P1 IMAD.HI.U32 R4, R3, R4, RZ ;  /* 0x0000000403041227 */ /* 0x001fca00078e00ff */
[----:B------:R-:W-:-:S07]  /*68a0*/  @P1 SHF.R.U32.HI R3, RZ, R5, R4 ;  /* 0x00000005ff031219 */ /* 0x000fce0000011604 */
.L_x_4686:
[----:B------:R-:W-:Y:S05]  /*68b0*/  BSYNC B0 ;  /* 0x0000000000007941 */ /* 0x000fea0003800000 */
.L_x_4684:
[----:B------:R-:W-:-:S05]  /*68c0*/  IMAD R3, R3, R6, R6 ;  /* 0x0000000603037224 */ /* 0x000fca00078e0206 */
[----:B------:R-:W-:-:S07]  /*68d0*/  VIMNMX R0, R0, R3, PT ;  /* 0x0000000300007248 */ /* 0x000fce0003fe0100 */
.L_x_4683:
[----:B------:R-:W-:Y:S01]  /*68e0*/  VIADD R0, R0, 0x3f ;  /* 0x0000003f00007836 */ /* 0x000fe20000000000 */
[----:B------:R-:W-:-:S04]  /*68f0*/  ULDC UR4, c[0x0][0x9dc] ;  /* 0x0002770000047ab9 */ /* 0x000fc80000000800 */
[----:B------:R-:W-:-:S04]  /*6900*/  SHF.R.S32.HI R3, RZ, 0x1f, R0 ;  /* 0x0000001fff037819 */ /* 0x000fc80000011400 */
[----:B------:R-:W-:-:S04]  /*6910*/  LEA.HI R3, R3, R0, RZ, 0x6 ;  /* 0x0000000003037211 */ /* 0x000fc800078f30ff */
[----:B------:R-:W-:Y:S01]  /*6920*/  SHF.R.S32.HI R5, RZ, 0x6, R3 ;  /* 0x00000006ff057819 */ /* 0x000fe20000011403 */
        /* <DEDUP_REMOVED lines=13> */
.L_x_4689:
[----:B------:R-:W-:-:S13]  /*6a00*/  ISETP.NE.AND P0, PT, R6, 0x1, PT ;  /* 0x000000010600780c */ /* 0x000fda0003f05270 */
[----:B------:R-:W0:Y:S02]  /*6a10*/  @P0 LDC.64 R4, c[0x0][0x9e8] ;  /* 0x00027a00ff040b82 */ /* 0x000e240000000a00 */
[----:B0-----:R-:W-:-:S05]  /*6a20*/  @P0 IMAD.HI.U32 R4, R47, R4, RZ ;  /* 0x000000042f040227 */ /* 0x001fca00078e00ff */
[----:B------:R-:W-:-:S07]  /*6a30*/  @P0 SHF.R.U32.HI R47, RZ, R5, R4 ;  /* 0x00000005ff2f0219 */ /* 0x000fce0000011604 */
.L_x_4690:
[----:B------:R-:W-:Y:S05]  /*6a40*/  BSYNC B0 ;  /* 0x0000000000007941 */ /* 0x000fea0003800000 */
.L_x_4688:
[----:B------:R-:W-:-:S05]  /*6a50*/  IMAD R6, R47, R6, RZ ;  /* 0x000000062f067224 */ /* 0x000fca00078e02ff */
[----:B------:R-:W-:-:S07]  /*6a60*/  VIMNMX R3, R3, R6, !PT ;  /* 0x0000000603037248 */ /* 0x000fce0007fe0100 */
.L_x_4687:
        /* <DEDUP_REMOVED lines=47> */
[----:B---3--:R-:W-:Y:S02]  /*6d60*/  CS2R R80, SRZ ;  /* 0x0000000000507805 */ /* 0x008fe4000001ff00 */
[----:B------:R-:W-:-:S02]  /*6d70*/  CS2R R78, SRZ ;  /* 0x00000000004e7805 */ /* 0x000fc4000001ff00 */
[----:B----4-:R-:W-:Y:S02]  /*6d80*/  CS2R R76, SRZ ;  /* 0x00000000004c7805 */ /* 0x010fe4000001ff00 */
[----:B------:R-:W-:Y:S02]  /*6d90*/  CS2R R74, SRZ ;  /* 0x00000000004a7805 */ /* 0x000fe4000001ff00 */
[----:B------:R-:W-:Y:S02]  /*6da0*/  CS2R R72, SRZ ;  /* 0x0000000000487805 */ /* 0x000fe4000001ff00 */
[----:B-1----:R-:W-:Y:S02]  /*6db0*/  CS2R R70, SRZ ;  /* 0x0000000000467805 */ /* 0x002fe4000001ff00 */
        /* <DEDUP_REMOVED lines=15> */
[----:B------:R-:W-:Y:S01]  /*6eb0*/  CS2R R172, SRZ ;  /* 0x0000000000ac7805 */ /* 0x000fe2000001ff00 */
[----:B------:R-:W-:Y:S01]  /*6ec0*/  IMAD.MOV.U32 R31, RZ, RZ, RZ ;  /* 0x000000ffff1f7224 */ /* 0x000fe200078e00ff */
[----:B------:R-:W-:Y:S02]  /*6ed0*/  CS2R R6, SRZ ;  /* 0x0000000000067805 */ /* 0x000fe4000001ff00 */
[----:B------:R-:W-:Y:S01]  /*6ee0*/  CS2R R174, SRZ ;  /* 0x0000000000ae7805 */ /* 0x000fe2000001ff00 */
[----:B------:R-:W-:Y:S02]  /*6ef0*/  IMAD.MOV.U32 R27, RZ, RZ, RZ ;  /* 0x000000ffff1b7224 */ /* 0x000fe400078e00ff */
[----:B------:R-:W-:Y:S01]  /*6f00*/  IMAD.MOV.U32 R5, RZ, RZ, RZ ;  /* 0x000000ffff057224 */ /* 0x000fe200078e00ff */
[----:B------:R-:W-:Y:S06]  /*6f10*/  @!P1 BRA `(.L_x_4671) ;  /* 0x000000d400249947 */ /* 0x000fec0003800000 */
        /* <DEDUP_REMOVED lines=29> */
.L_x_4692:
[----:B------:R-:W-:Y:S05]  /*70f0*/  BSYNC B6 ;  /* 0x0000000000067941 */ /* 0x000fea0003800000 */
.L_x_4691:
        /* <DEDUP_REMOVED lines=12> */
.L_x_4696:
[----:B-1----:R1:W2:Y:S02]  /*71c0*/  SYNCS.PHASECHK.TRANS64.TRYWAIT P0, [R2+URZ+0x28c00], R3 ;  /* 0x028c0003020075a7 */ /* 0x0022a4000800017f */
[----:B--2---:R-:W-:Y:S05]  /*71d0*/  @!P0 NANOSLEEP.SYNCS 0x989680 ;  /* 0x009896800000895d */ /* 0x004fea0003900000 */
[----:B------:R-:W2:Y:S02]  /*71e0*/  @!P0 SYNCS.PHASECHK.TRANS64 P0, [R2+URZ+0x28c00], R3 ;  /* 0x028c0003020085a7 */ /* 0x000ea4000800007f */
[----:B--2---:R-:W-:Y:S05]  /*71f0*/  @!P0 BRA `(.L_x_4696) ;  /* 0xfffffffc00f08947 */ /* 0x004fea000383ffff */
.L_x_4695:
[----:B------:R-:W-:Y:S05]  /*7200*/  BSYNC B0 ;  /* 0x0000000000007941 */ /* 0x000fea0003800000 */
.L_x_4694:
[----:B------:R-:W-:Y:S05]  /*7210*/  BRA `(.L_x_4697) ;  /* 0x0000002c00fc7947 */ /* 0x000fea0003800000 */
.L_x_4693:
[----:B------:R-:W0:Y:S01]  /*7220*/  LDC.64 R46, c[0x0][0x3d8] ;  /* 0x0000f600ff2e7b82 */ /* 0x000e220000000a00 */
[----:B------:R-:W-:Y:S01]  /*7230*/  VIADD R0, R2, 0x20400 ;  /* 0x0002040002007836 */ /* 0x000fe20000000000 */
[----:B-----5:R-:W-:Y:S01]  /*7240*/  SHF.R.S32.HI R3, RZ, 0x1f, R33 ;  /* 0x0000001fff037819 */ /* 0x020fe20000011421 */
[----:B------:R-:W-:Y:S01]  /*7250*/  IMAD.SHL.U32 R24, R211, 0x4, RZ ;  /* 0x00000004d3187824 */ /* 0x000fe200078e00ff */
[----:B------:R-:W-:Y:S01]  /*7260*/  MOV R5, R17 ;  /* 0x0000001100057202 */ /* 0x000fe20000000f00 */
[----:B------:R-:W-:Y:S01]  /*7270*/  IMAD.MOV.U32 R4, RZ, RZ, R16 ;  /* 0x000000ffff047224 */ /* 0x000fe200078e0010 */
[----:B------:R-:W-:Y:S01]  /*7280*/  LOP3.LUT P0, RZ, R0, 0x3ff, RZ, 0xc0, !PT ;  /* 0x000003ff00ff7812 */ /* 0x000fe2000780c0ff */
[----:B------:R-:W-:Y:S01]  /*7290*/  BSSY B6, `(.L_x_4698) ;  /* 0x0000030000067945 */ /* 0x000fe20003800000 */
[----:B------:R-:W1:Y:S01]  /*72a0*/  LDC.64 R44, c[0x0][0x3e8] ;  /* 0x0000fa00ff2c7b82 */ /* 0x000e620000000a00 */
[----:B------:R-:W-:Y:S01]  /*72b0*/  SHF.R.S32.HI R25, RZ, 0x1f, R24 ;  /* 0x0000001fff197819 */ /* 0x000fe20000011418 */
[----:B0-----:R-:W-:-:S02]  /*72c0*/  IMAD R0, R3, R46, RZ ;  /* 0x0000002e03007224 */ /* 0x001fc400078e02ff */
[-C--:B------:R-:W-:Y:S02]  /*72d0*/  IMAD R7, R219, R46.reuse, RZ ;  /* 0x0000002edb077224 */ /* 0x080fe400078e02ff */
[----:B------:R-:W-:-:S04]  /*72e0*/  IMAD.WIDE.U32 R42, R33, R46, RZ ;  /* 0x0000002e212a7225 */ /* 0x000fc800078e00ff */
[----:B-1----:R-:W-:Y:S02]  /*72f0*/  IMAD R6, R3, R44, RZ ;  /* 0x0000002c03067224 */ /* 0x002fe400078e02ff */
[----:B------:R-:W-:-:S04]  /*7300*/  IMAD.WIDE.U32 R8, R186, R46, R4 ;  /* 0x0000002eba087225 */ /* 0x000fc800078e0004 */
[----:B------:R-:W-:Y:S01]  /*7310*/  IMAD.WIDE.U32 R10, R186, R44, R4 ;  /* 0x0000002cba0a7225 */ /* 0x000fe200078e0004 */
[----:B------:R-:W-:-:S03]  /*7320*/  IADD3 R27, P3, R8, R42, RZ ;  /* 0x0000002a081b7210 */ /* 0x000fc60007f7e0ff */
[C---:B------:R-:W-:Y:S02]  /*7330*/  IMAD R49, R33.reuse, R47, R0 ;  /* 0x0000002f21317224 */ /* 0x040fe400078e0200 */
[----:B------:R-:W-:Y:S02]  /*7340*/  IMAD R51, R33, R45, R6 ;  /* 0x0000002d21337224 */ /* 0x000fe400078e0206 */
[----:B------:R-:W-:Y:S01]  /*7350*/  IMAD R48, R186, R47, R7 ;  /* 0x0000002fba307224 */ /* 0x000fe200078e0207 */
[----:B------:R-:W-:Y:S01]  /*7360*/  SHF.L.U64.HI R47, R46, 0x5, R47 ;  /* 0x000000052e2f7819 */ /* 0x000fe2000001022f */
[-C--:B------:R-:W-:Y:S02]  /*7370*/  IMAD R3, R219, R44.reuse, RZ ;  /* 0x0000002cdb037224 */ /* 0x080fe400078e02ff */
[----:B------:R-:W-:-:S04]  /*7380*/  IMAD.WIDE.U32 R40, R33, R44, RZ ;  /* 0x0000002c21287225 */ /* 0x000fc800078e00ff */
[----:B------:R-:W-:Y:S01]  /*7390*/  IMAD.WIDE.U32 R4, R186, R46, R24 ;  /* 0x0000002eba047225 */ /* 0x000fe200078e0018 */
[----:B------:R-:W-:-:S03]  /*73a0*/  IADD3 R29, P4, R10, R40, RZ ;  /* 0x000000280a1d7210 */ /* 0x000fc60007f9e0ff */
[----:B------:R-:W-:Y:S01]  /*73b0*/  IMAD.WIDE.U32 R6, R186, R44, R24 ;  /* 0x0000002cba067225 */ /* 0x000fe200078e0018 */
[----:B------:R-:W-:-:S03]  /*73c0*/  IADD3 R53, P1, R4, R42, RZ ;  /* 0x0000002a04357210 */ /* 0x000fc60007f3e0ff */
[----:B------:R-:W-:Y:S01]  /*73d0*/  IMAD.IADD R49, R49, 0x1, R43 ;  /* 0x0000000131317824 */ /* 0x000fe200078e022b */
[----:B------:R-:W-:Y:S01]  /*73e0*/  IADD3 R55, P2, R6, R40, RZ ;  /* 0x0000002806377210 */ /* 0x000fe20007f5e0ff */
[----:B------:R-:W-:Y:S01]  /*73f0*/  IMAD R3, R186, R45, R3 ;  /* 0x0000002dba037224 */ /* 0x000fe200078e0203 */
[----:B------:R-:W-:Y:S01]  /*7400*/  SHF.L.U64.HI R45, R44, 0x5, R45 ;  /* 0x000000052c2d7819 */ /* 0x000fe2000001022d */
[----:B------:R-:W-:Y:S01]  /*7410*/  IMAD.IADD R51, R51, 0x1, R41 ;  /* 0x0000000133337824 */ /* 0x000fe200078e0229 */
[C---:B------:R-:W-:Y:S01]  /*7420*/  IADD3.X R26, R49.reuse, R48, R9, P3, !PT ;  /* 0x00000030311a7210 */ /* 0x040fe20001ffe409 */
[----:B------:R-:W-:Y:S01]  /*7430*/  IMAD.SHL.U32 R46, R46, 0x20, RZ ;  /* 0x000000202e2e7824 */ /* 0x000fe200078e00ff */
[----:B------:R-:W-:Y:S01]  /*7440*/  IADD3.X R48, R49, R5, R48, P1, !PT ;  /* 0x0000000531307210 */ /* 0x000fe20000ffe430 */
[----:B------:R-:W-:Y:S01]  /*7450*/  IMAD.SHL.U32 R44, R44, 0x20, RZ ;  /* 0x000000202c2c7824 */ /* 0x000fe200078e00ff */
[C---:B------:R-:W-:Y:S02]  /*7460*/  IADD3.X R28, R51.reuse, R3, R11, P4, !PT ;  /* 0x00000003331c7210 */ /* 0x040fe400027fe40b */
[----:B------:R-:W-:Y:S01]  /*7470*/  IADD3.X R50, R51, R7, R3, P2, !PT ;  /* 0x0000000733327210 */ /* 0x000fe200017fe403 */
        /* <DEDUP_REMOVED lines=17> */
.L_x_4699:
[----:B------:R-:W-:Y:S05]  /*7590*/  BSYNC B6 ;  /* 0x0000000000067941 */ /* 0x000fea0003800000 */
.L_x_4698:
        /* <DEDUP_REMOVED lines=22> */
[-C--:B------:R-:W-:Y:S01]  /*7700*/  ISETP.GE.AND P0, PT, R186, R56.reuse, PT ;  /* 0x00000038ba00720c */ /* 0x080fe20003f06270 */
[----:B------:R-:W-:Y:S01]  /*7710*/  BSSY B1, `(.L_x_4702) ;  /* 0x000002d000017945 */ /* 0x000fe20003800000 */
[----:B------:R-:W-:Y:S01]  /*7720*/  ISETP.GE.AND P1, PT, R225, R56, PT ;  /* 0x00000038e100720c */ /* 0x000fe20003f26270 */
[----:B------:R-:W-:Y:S01]  /*7730*/  IMAD.MOV.U32 R10, RZ, RZ, R42 ;  /* 0x000000ffff0a7224 */ /* 0x000fe200078e002a */
[----:B------:R-:W-:Y:S01]  /*7740*/  MOV R12, R40 ;  /* 0x00000028000c7202 */ /* 0x000fe20000000f00 */
[----:B------:R-:W-:Y:S01]  /*7750*/  IMAD.MOV.U32 R11, RZ, RZ, R49 ;  /* 0x000000ffff0b7224 */ /* 0x000fe200078e0031 */
[----:B------:R-:W-:Y:S01]  /*7760*/  CS2R R32, SRZ ;  /* 0x0000000000207805 */ /* 0x000fe2000001ff00 */
[----:B------:R-:W-:Y:S01]  /*7770*/  IMAD.MOV.U32 R13, RZ, RZ, R51 ;  /* 0x000000ffff0d7224 */ /* 0x000fe200078e0033 */
[----:B------:R-:W-:Y:S02]  /*7780*/  CS2R R36, SRZ ;  /* 0x0000000000247805 */ /* 0x000fe4000001ff00 */
[----:B------:R-:W-:-:S02]  /*7790*/  CS2R R30, SRZ ;  /* 0x00000000001e7805 */ /* 0x000fc4000001ff00 */
[----:B------:R-:W-:Y:S02]  /*77a0*/  CS2R R26, SRZ ;  /* 0x00000000001a7805 */ /* 0x000fe4000001ff00 */
[----:B------:R-:W-:Y:S02]  /*77b0*/  CS2R R20, SRZ ;  /* 0x0000000000147805 */ /* 0x000fe4000001ff00 */
[----:B------:R-:W-:Y:S02]  /*77c0*/  CS2R R28, SRZ ;  /* 0x00000000001c7805 */ /* 0x000fe4000001ff00 */
[----:B------:R-:W-:Y:S02]  /*77d0*/  CS2R R34, SRZ ;  /* 0x0000000000227805 */ /* 0x000fe4000001ff00 */
[----:B0-----:R-:W-:Y:S01]  /*77e0*/  ISETP.NE.AND P2, PT, R0, 0x1, PT ;  /* 0x000000010000780c */ /* 0x001fe20003f45270 */
[----:B------:R-:W-:-:S04]  /*77f0*/  IMAD R0, R189, 0x40, R186 ;  /* 0x00000040bd007824 */ /* 0x000fc800078e02ba */
[----:B------:R-:W-:-:S08]  /*7800*/  IMAD R3, R211, 0x20, R0 ;  /* 0x00000020d3037824 */ /* 0x000fd000078e0200 */
[----:B------:R-:W0:Y:S08]  /*7810*/  @P2 LDC R8, c[0x0][0x42c] ;  /* 0x00010b00ff082b82 */ /* 0x000e300000000800 */
[----:B------:R-:W1:Y:S01]  /*7820*/  @P2 LDC R9, c[0x0][0x430] ;  /* 0x00010c00ff092b82 */ /* 0x000e620000000800 */
[----:B0-----:R-:W-:-:S05]  /*7830*/  @P2 IMAD.HI.U32 R0, R3, R8, RZ ;  /* 0x0000000803002227 */ /* 0x001fca00078e00ff */
[----:B-1----:R-:W-:Y:S02]  /*7840*/  @P2 SHF.R.U32.HI R3, RZ, R9, R0 ;  /* 0x00000009ff032219 */ /* 0x002fe40000011600 */
[----:B------:R-:W-:Y:S02]  /*7850*/  CS2R R8, SRZ ;  /* 0x0000000000087805 */ /* 0x000fe4000001ff00 */
[----:B------:R-:W-:Y:S01]  /*7860*/  SHF.R.S32.HI R41, RZ, 0x1f, R3 ;  /* 0x0000001fff297819 */ /* 0x000fe20000011403 */
[----:B------:R-:W-:Y:S06]  /*7870*/  @P0 BRA `(.L_x_4703) ;  /* 0x0000000000580947 */ /* 0x000fec0003800000 */
[----:B------:R-:W-:Y:S01]  /*7880*/  VIADD R14, R24, 0x10 ;  /* 0x00000010180e7836 */ /* 0x000fe20000000000 */
[----:B------:R-:W-:Y:S01]  /*7890*/  IADD3 R15, P4, R52, R53, RZ ;  /* 0x00000035340f7210 */ /* 0x000fe20007f9e0ff */
[----:B------:R-:W-:Y:S01]  /*78a0*/  ULDC UR4, c[0x0][0x3d4] ;  /* 0x0000f50000047ab9 */ /* 0x000fe20000000800 */
[----:B------:R-:W-:Y:S01]  /*78b0*/  IADD3 R0, P5, R54, R55, RZ ;  /* 0x0000003736007210 */ /* 0x000fe20007fbe0ff */
[----:B------:R-:W-:Y:S01]  /*78c0*/  ULDC.64 UR6, c[0x0][0x3c8] ;  /* 0x0000f20000067ab9 */ /* 0x000fe20000000a00 */
[----:B------:R-:W-:Y:S01]  /*78d0*/  ISETP.GE.AND P2, PT, R14, UR4, PT ;  /* 0x000000040e007c0c */ /* 0x000fe2000bf46270 */
[----:B------:R-:W-:Y:S01]  /*78e0*/  ULDC.64 UR8, c[0x0][0x3e0] ;  /* 0x0000f80000087ab9 */ /* 0x000fe20000000a00 */
[----:B------:R-:W-:Y:S01]  /*78f0*/  ISETP.GE.AND P3, PT, R24, UR4, PT ;  /* 0x0000000418007c0c */ /* 0x000fe2000bf66270 */
[----:B------:R-:W-:Y:S01]  /*7900*/  IMAD.X R30, R57, 0x1, R48, P4 ;  /* 0x00000001391e7824 */ /* 0x000fe200020e0630 */
[----:B------:R-:W-:Y:S01]  /*7910*/  LEA R14, P4, R15, UR6, 0x1 ;  /* 0x000000060f0e7c11 */ /* 0x000fe2000f8808ff */
[----:B------:R-:W-:Y:S01]  /*7920*/  IMAD.X R31, R59, 0x1, R50, P5 ;  /* 0x000000013b1f7824 */ /* 0x000fe200028e0632 */
[----:B------:R-:W-:-:S02]  /*7930*/  LEA R38, P5, R0, UR8, 0x1 ;  /* 0x0000000800267c11 */ /* 0x000fc4000f8a08ff */
[----:B------:R-:W-:Y:S02]  /*7940*/  CS2R R36, SRZ ;  /* 0x0000000000247805 */ /* 0x000fe4000001ff00 */
[----:B------:R-:W-:Y:S02]  /*7950*/  LEA.HI.X R15, R15, UR7, R30, 0x1, P4 ;  /* 0x000000070f0f7c11 */ /* 0x000fe4000a0f0c1e */
[----:B------:R-:W-:Y:S02]  /*7960*/  CS2R R32, SRZ ;  /* 0x0000000000207805 */ /* 0x000fe4000001ff00 */
[----:B------:R-:W-:Y:S02]  /*7970*/  LEA.HI.X R39, R0, UR9, R31, 0x1, P5 ;  /* 0x0000000900277c11 */ /* 0x000fe4000a8f0c1f */
[----:B------:R-:W-:Y:S02]  /*7980*/  CS2R R34, SRZ ;  /* 0x0000000000227805 */ /* 0x000fe4000001ff00 */
[----:B------:R-:W-:Y:S01]  /*7990*/  CS2R R30, SRZ ;  /* 0x00000000001e7805 */ /* 0x000fe2000001ff00 */
[----:B------:R0:W5:Y:S04]  /*79a0*/  @!P3 LDG.E.64 R36, desc[UR42][R14.64] ;  /* 0x0000002a0e24b981 */ /* 0x000168000c1e1b00 */
[----:B------:R0:W5:Y:S04]  /*79b0*/  @!P2 LDG.E.64 R32, desc[UR42][R14.64+0x20] ;  /* 0x0000202a0e20a981 */ /* 0x000168000c1e1b00 */
[----:B------:R0:W5:Y:S04]  /*79c0*/  @!P3 LDG.E.64 R34, desc[UR42][R38.64] ;  /* 0x0000002a2622b981 */ /* 0x000168000c1e1b00 */
[----:B------:R0:W5:Y:S02]  /*79d0*/  @!P2 LDG.E.64 R30, desc[UR42][R38.64+0x20] ;  /* 0x0000202a261ea981 */ /* 0x000164000c1e1b00 */
.L_x_4703:
[----:B------:R-:W-:Y:S05]  /*79e0*/  BSYNC B1 ;  /* 0x0000000000017941 */ /* 0x000fea0003800000 */
.L_x_4702:
[----:B------:R-:W-:Y:S04]  /*79f0*/  BSSY B1, `(.L_x_4704) ;  /* 0x0000018000017945 */ /* 0x000fe80003800000 */
[----:B------:R-:W-:Y:S05]  /*7a00*/  @P1 BRA `(.L_x_4705) ;  /* 0x0000000000581947 */ /* 0x000fea0003800000 */
[----:B------:R-:W-:Y:S01]  /*7a10*/  IADD3 R0, P4, P5, R55, R44, R54 ;  /* 0x0000002c37007210 */ /* 0x000fe20007d9e036 */
[----:B0-----:R-:W-:Y:S01]  /*7a20*/  VIADD R14, R24, 0x10 ;  /* 0x00000010180e7836 */ /* 0x001fe20000000000 */
[----:B------:R-:W-:Y:S01]  /*7a30*/  IADD3 R8, P2, P3, R53, R46, R52 ;  /* 0x0000002e35087210 */ /* 0x000fe20007b5e034 */
[----:B------:R-:W-:Y:S01]  /*7a40*/  ULDC UR4, c[0x0][0x3d4] ;  /* 0x0000f50000047ab9 */ /* 0x000fe20000000800 */
[----:B------:R-:W-:Y:S01]  /*7a50*/  IADD3.X R9, R50, R45, R59, P4, P5 ;  /* 0x0000002d32097210 */ /* 0x000fe200027ea43b */
[----:B------:R-:W-:Y:S01]  /*7a60*/  ULDC.64 UR6, c[0x0][0x3c8] ;  /* 0x0000f20000067ab9 */ /* 0x000fe20000000a00 */
[----:B------:R-:W-:Y:S02]  /*7a70*/  ISETP.GE.AND P5, PT, R14, UR4, PT ;  /* 0x000000040e007c0c */ /* 0x000fe4000bfa6270 */
[----:B------:R-:W-:Y:S02]  /*7a80*/  CS2R R26, SRZ ;  /* 0x00000000001a7805 */ /* 0x000fe4000001ff00 */
[----:B------:R-:W-:Y:S01]  /*7a90*/  ISETP.GE.AND P4, PT, R24, UR4, PT ;  /* 0x0000000418007c0c */ /* 0x000fe2000bf86270 */
[----:B------:R-:W-:Y:S01]  /*7aa0*/  ULDC.64 UR4, c[0x0][0x3e0] ;  /* 0x0000f80000047ab9 */ /* 0x000fe20000000a00 */
[----:B------:R-:W-:-:S02]  /*7ab0*/  IADD3.X R15, R48, R47, R57, P2, P3 ;  /* 0x0000002f300f7210 */ /* 0x000fc400017e6439 */
[----:B------:R-:W-:Y:S02]  /*7ac0*/  CS2R R28, SRZ ;  /* 0x00000000001c7805 */ /* 0x000fe4000001ff00 */
[----:B------:R-:W-:Y:S02]  /*7ad0*/  LEA R14, P2, R8, UR6, 0x1 ;  /* 0x00000006080e7c11 */ /* 0x000fe4000f8408ff */
[----:B------:R-:W-:Y:S02]  /*7ae0*/  CS2R R20, SRZ ;  /* 0x0000000000147805 */ /* 0x000fe4000001ff00 */
[----:B------:R-:W-:Y:S02]  /*7af0*/  LEA R38, P3, R0, UR4, 0x1 ;  /* 0x0000000400267c11 */ /* 0x000fe4000f8608ff */
[----:B------:R-:W-:Y:S02]  /*7b00*/  LEA.HI.X R15, R8, UR7, R15, 0x1, P2 ;  /* 0x00000007080f7c11 */ /* 0x000fe400090f0c0f */
[----:B------:R-:W-:-:S02]  /*7b10*/  LEA.HI.X R39, R0, UR5, R9, 0x1, P3 ;  /* 0x0000000500277c11 */ /* 0x000fc400098f0c09 */
[----:B------:R-:W-:Y:S01]  /*7b20*/  CS2R R8, SRZ ;  /* 0x0000000000087805 */ /* 0x000fe2000001ff00 */
[----:B------:R1:W5:Y:S05]  /*7b30*/  @!P4 LDG.E.64 R26, desc[UR42][R14.64] ;  /* 0x0000002a0e1ac981 */ /* 0x00036a000c1e1b00 */
[----:B------:R1:W5:Y:S04]  /*7b40*/  @!P5 LDG.E.64 R8, desc[UR42][R14.64+0x20] ;  /* 0x0000202a0e08d981 */ /* 0x000368000c1e1b00 */
[----:B------:R1:W5:Y:S04]  /*7b50*/  @!P4 LDG.E.64 R28, desc[UR42][R38.64] ;  /* 0x0000002a261cc981 */ /* 0x000368000c1e1b00 */
[----:B------:R1:W5:Y:S02]  /*7b60*/  @!P5 LDG.E.64 R20, desc[UR42][R38.64+0x20] ;  /* 0x0000202a2614d981 */ /* 0x000364000c1e1b00 */
.L_x_4705:
[----:B------:R-:W-:Y:S05]  /*7b70*/  BSYNC B1 ;  /* 0x0000000000017941 */ /* 0x000fea0003800000 */
.L_x_4704:
[----:B------:R-:W-:Y:S01]  /*7b80*/  IMAD.WIDE.U32 R10, R3, R6, R10 ;  /* 0x00000006030a7225 */ /* 0x000fe200078e000a */
[----:B------:R-:W-:Y:S01]  /*7b90*/  LEA.HI R0, R205, R205, RZ, 0x1 ;  /* 0x000000cdcd007211 */ /* 0x000fe200078f08ff */
[----:B------:R-:W-:Y:S01]  /*7ba0*/  ULDC.64 UR4, c[0x0][0x3c8] ;  /* 0x0000f20000047ab9 */ /* 0x000fe20000000a00 */
[----:B------:R-:W-:Y:S01]  /*7bb0*/  ULDC.64 UR6, c[0x0][0x3e0] ;  /* 0x0000f80000067ab9 */ /* 0x000fe20000000a00 */
[----:B------:R-:W-:-:S04]  /*7bc0*/  IMAD.WIDE.U32 R12, R3, R4, R12 ;  /* 0x00000004030c7225 */ /* 0x000fc800078e000c */
[C---:B------:R-:W-:Y:S02]  /*7bd0*/  IMAD R6, R41.reuse, R6, RZ ;  /* 0x0000000629067224 */ /* 0x040fe400078e02ff */
[----:B------:R-:W-:Y:S02]  /*7be0*/  IMAD R4, R41, R4, RZ ;  /* 0x0000000429047224 */ /* 0x000fe400078e02ff */
[----:B01----:R-:W-:Y:S02]  /*7bf0*/  IMAD.SHL.U32 R14, R193, 0x40, RZ ;  /* 0x00000040c10e7824 */ /* 0x003fe400078e00ff */
[C---:B------:R-:W-:Y:S01]  /*7c00*/  IMAD R7, R3.reuse, R7, R6 ;  /* 0x0000000703077224 */ /* 0x040fe200078e0206 */
[----:B------:R-:W-:Y:S01]  /*7c10*/  LOP3.LUT R6, R0, 0xfffffffe, RZ, 0xc0, !PT ;  /* 0xfffffffe00067812 */ /* 0x000fe200078ec0ff */
[----:B------:R-:W-:Y:S01]  /*7c20*/  IMAD R3, R3, R5, R4 ;  /* 0x0000000503037224 */ /* 0x000fe200078e0204 */
[----:B------:R-:W-:Y:S01]  /*7c30*/  LOP3.LUT R15, R14, 0x1c0, RZ, 0xc0, !PT ;  /* 0x000001c00e0f7812 */ /* 0x000fe200078ec0ff */
[----:B------:R-:W-:Y:S01]  /*7c40*/  IMAD.IADD R5, R11, 0x1, R7 ;  /* 0x000000010b057824 */ /* 0x000fe200078e0207 */
[----:B------:R-:W-:Y:S01]  /*7c50*/  LEA R4, P2, R10, UR4, 0x1 ;  /* 0x000000040a047c11 */ /* 0x000fe2000f8408ff */
[----:B------:R-:W-:Y:S01]  /*7c60*/  IMAD.IADD R3, R13, 0x1, R3 ;  /* 0x000000010d037824 */ /* 0x000fe200078e0203 */
[----:B------:R-:W-:Y:S01]  /*7c70*/  LEA R0, P3, R12, UR6, 0x1 ;  /* 0x000000060c007c11 */ /* 0x000fe2000f8608ff */
[----:B------:R-:W-:Y:S01]  /*7c80*/  IMAD.IADD R6, R205, 0x1, -R6 ;  /* 0x00000001cd067824 */ /* 0x000fe200078e0a06 */
[----:B------:R-:W-:Y:S01]  /*7c90*/  LOP3.LUT R14, R15, 0x18, R16, 0xf8, !PT ;  /* 0x000000180f0e7812 */ /* 0x000fe200078ef810 */
[----:B------:R-:W-:Y:S01]  /*7ca0*/  UMOV UR4, 0xffffffff ;  /* 0xffffffff00047882 */ /* 0x000fe20000000000 */
[----:B------:R-:W-:-:S02]  /*7cb0*/  SHF.R.U32.HI R15, RZ, 0x3, R15 ;  /* 0x00000003ff0f7819 */ /* 0x000fc4000001160f */
[----:B------:R-:W-:Y:S02]  /*7cc0*/  LEA.HI.X R5, R10, UR5, R5, 0x1, P2 ;  /* 0x000000050a057c11 */ /* 0x000fe400090f0c05 */
[----:B------:R-:W-:Y:S02]  /*7cd0*/  LEA.HI.X R3, R12, UR7, R3, 0x1, P3 ;  /* 0x000000070c037c11 */ /* 0x000fe400098f0c03 */
[----:B------:R-:W-:Y:S02]  /*7ce0*/  LOP3.LUT R39, R14, R15, RZ, 0x3c, !PT ;  /* 0x0000000f0e277212 */ /* 0x000fe400078e3cff */
[----:B------:R-:W-:Y:S01]  /*7cf0*/  SHF.L.U32 R7, R6, 0x1f, RZ ;  /* 0x0000001f06077819 */ /* 0x000fe200000006ff */
[----:B------:R-:W-:Y:S06]  /*7d00*/  BRA.DIV UR4, `(.L_x_4706) ;  /* 0x0000015a04107947 */ /* 0x000fec000b800000 */
.L_x_4955:
[----:B------:R-:W-:-:S03]  /*7d10*/  UMOV UR4, 0xffffffff ;  /* 0xffffffff00047882 */ /* 0x000fc60000000000 */
[----:B------:R-:W-:Y:S05]  /*7d20*/  BRA.DIV UR4, `(.L_x_4707) ;  /* 0x0000015a04307947 */ /* 0x000fea000b800000 */
.L_x_4958:
[----:B------:R-:W-:-:S03]  /*7d30*/  UMOV UR4, 0xffffffff ;  /* 0xffffffff00047882 */ /* 0x000fc60000000000 */
[----:B------:R-:W-:Y:S05]  /*7d40*/  BRA.DIV UR4, `(.L_x_4708) ;  /* 0x0000015a04507947 */ /* 0x000fea000b800000 */
.L_x_4961:
[----:B------:R-:W-:-:S03]  /*7d50*/  UMOV UR4, 0xffffffff ;  /* 0xffffffff00047882 */ /* 0x000fc60000000000 */
[----:B------:R-:W-:Y:S05]  /*7d60*/  BRA.DIV UR4, `(.L_x_4709) ;  /* 0x0000015a04707947 */ /* 0x000fea000b800000 */
.L_x_4964:
[----:B------:R-:W-:-:S03]  /*7d70*/  UMOV UR4, 0xffffffff ;  /* 0xffffffff00047882 */ /* 0x000fc60000000000 */
[----:B------:R-:W-:Y:S05]  /*7d80*/  BRA.DIV UR4, `(.L_x_4710) ;  /* 0x0000015a04907947 */ /* 0x000fea000b800000 */
.L_x_4967:
[----:B------:R-:W-:-:S03]  /*7d90*/  UMOV UR4, 0xffffffff ;  /* 0xffffffff00047882 */ /* 0x000fc60000000000 */
[----:B------:R-:W-:Y:S05]  /*7da0*/  BRA.DIV UR4, `(.L_x_4711) ;  /* 0x0000015a04b07947 */ /* 0x000fea000b800000 */
.L_x_4970:
[----:B------:R-:W-:-:S03]  /*7db0*/  UMOV UR4, 0xffffffff ;  /* 0xffffffff00047882 */ /* 0x000fc60000000000 */
[----:B------:R-:W-:Y:S05]  /*7dc0*/  BRA.DIV UR4, `(.L_x_4712) ;  /* 0x0000015a04d07947 */ /* 0x000fea000b800000 */
.L_x_4973:
[----:B------:R-:W-:-:S03]  /*7dd0*/  UMOV UR4, 0xffffffff ;  /* 0xffffffff00047882 */ /* 0x000fc60000000000 */
[----:B------:R-:W-:Y:S05]  /*7de0*/  BRA.DIV UR4, `(.L_x_4713) ;  /* 0x0000015a04f07947 */ /* 0x000fea000b800000 */
.L_x_4976:
[----:B------:R-:W0:Y:S01]  /*7df0*/  SYNCS.PHASECHK.TRANS64.TRYWAIT P2, [R2+URZ+0x28c00], R7 ;  /* 0x028c0007020075a7 */ /* 0x000e22000804017f */
[----:B-----5:R-:W-:Y:S01]  /*7e00*/  IMAD.MOV.U32 R0, RZ, RZ, R32 ;  /* 0x000000ffff007224 */ /* 0x020fe200078e0020 */
[----:B------:R-:W-:Y:S01]  /*7e10*/  MOV R3, R33 ;  /* 0x0000002100037202 */ /* 0x000fe20000000f00 */
[----:B------:R-:W-:Y:S01]  /*7e20*/  IMAD.MOV.U32 R4, RZ, RZ, R36 ;  /* 0x000000ffff047224 */ /* 0x000fe200078e0024 */
[----:B------:R-:W-:Y:S01]  /*7e30*/  LOP3.LUT P3, RZ, R193, 0x4, RZ, 0xc0, !PT ;  /* 0x00000004c1ff7812 */ /* 0x000fe2000786c0ff */
[----:B------:R-:W-:Y:S01]  /*7e40*/  IMAD.MOV.U32 R5, RZ, RZ, R37 ;  /* 0x000000ffff057224 */ /* 0x000fe200078e0025 */
[----:B------:R-:W-:Y:S01]  /*7e50*/  PRMT R40, R3, 0x5410, R0 ;  /* 0x0000541003287816 */ /* 0x000fe20000000000 */
[----:B------:R-:W-:Y:S01]  /*7e60*/  IMAD R3, R200, 0x200, R39 ;  /* 0x00000200c8037824 */ /* 0x000fe200078e0227 */
[----:B------:R-:W-:Y:S01]  /*7e70*/  MOV R6, R8 ;  /* 0x0000000800067202 */ /* 0x000fe20000000f00 */
[----:B------:R-:W-:Y:S01]  /*7e80*/  IMAD.MOV.U32 R0, RZ, RZ, R30 ;  /* 0x000000ffff007224 */ /* 0x000fe200078e001e */
[----:B------:R-:W-:Y:S01]  /*7e90*/  PRMT R11, R5, 0x5410, R4 ;  /* 0x00005410050b7816 */ /* 0x000fe20000000004 */
[----:B------:R-:W-:Y:S01]  /*7ea0*/  IMAD.MOV.U32 R5, RZ, RZ, R34 ;  /* 0x000000ffff057224 */ /* 0x000fe200078e0022 */
[----:B------:R-:W-:Y:S01]  /*7eb0*/  BSSY B1, `(.L_x_4714) ;  /* 0x0000019000017945 */ /* 0x000fe20003800000 */
[----:B------:R-:W-:Y:S01]  /*7ec0*/  IMAD.MOV.U32 R4, RZ, RZ, R31 ;  /* 0x000000ffff047224 */ /* 0x000fe200078e001f */
[----:B------:R-:W-:Y:S01]  /*7ed0*/  PRMT R42, R42, 0x5410, R0 ;  /* 0x000054102a2a7816 */ /* 0x000fe20000000000 */
[----:B------:R-:W-:Y:S01]  /*7ee0*/  IMAD R3, R3, 0x2, R2 ;  /* 0x0000000203037824 */ /* 0x000fe200078e0202 */
[----:B------:R-:W-:Y:S01]  /*7ef0*/  PRMT R12, R12, 0x5410, R5 ;  /* 0x000054100c0c7816 */ /* 0x000fe20000000005 */
[----:B------:R-:W-:Y:S01]  /*7f00*/  IMAD.MOV.U32 R5, RZ, RZ, R35 ;  /* 0x000000ffff057224 */ /* 0x000fe200078e0023 */
[----:B------:R-:W-:Y:S01]  /*7f10*/  PRMT R43, R43, 0x5410, R4 ;  /* 0x000054102b2b7816 */ /* 0x000fe20000000004 */
[----:B------:R-:W-:Y:S01]  /*7f20*/  VIADD R4, R3, 0x20400 ;  /* 0x0002040003047836 */ /* 0x000fe20000000000 */
[----:B------:R-:W-:Y:S01]  /*7f30*/  PRMT R42, R6, 0x7610, R42 ;  /* 0x00007610062a7816 */ /* 0x000fe2000000002a */
[----:B------:R-:W-:Y:S01]  /*7f40*/  IMAD.MOV.U32 R10, RZ, RZ, R9 ;  /* 0x000000ffff0a7224 */ /* 0x000fe200078e0009 */
[----:B------:R-:W-:Y:S01]  /*7f50*/  PRMT R13, R13, 0x5410, R5 ;  /* 0x000054100d0d7816 */ /* 0x000fe20000000005 */
[----:B------:R-:W-:-:S02]  /*7f60*/  VIADD R0, R3, 0x20440 ;  /* 0x0002044003007836 */ /* 0x000fc40000000000 */
[----:B------:R-:W-:Y:S01]  /*7f70*/  @P3 VIADD R0, R4, 0xffffffc0 ;  /* 0xffffffc004003836 */ /* 0x000fe20000000000 */
[----:B------:R-:W-:Y:S01]  /*7f80*/  PRMT R44, R44, 0x5410, R10 ;  /* 0x000054102c2c7816 */ /* 0x000fe2000000000a */
[----:B------:R-:W-:Y:S02]  /*7f90*/  IMAD.MOV.U32 R4, RZ, RZ, R26 ;  /* 0x000000ffff047224 */ /* 0x000fe400078e001a */
        /* <DEDUP_REMOVED lines=10> */
.L_x_4977:
[----:B------:R-:W-:Y:S05]  /*8040*/  BSYNC B1 ;  /* 0x0000000000017941 */ /* 0x000fea0003800000 */
.L_x_4714:
[----:B------:R-:W-:Y:S01]  /*8050*/  BSSY B1, `(.L_x_4716) ;  /* 0x0000068000017945 */ /* 0x000fe20003800000 */
[----:B------:R-:W-:Y:S02]  /*8060*/  PRMT R45, R4, 0x7610, R45 ;  /* 0x00007610042d7816 */ /* 0x000fe4000000002d */
[----:B------:R-:W-:Y:S01]  /*8070*/  PRMT R47, R47, 0x5410, R5 ;  /* 0x000054102f2f7816 */ /* 0x000fe20000000005 */
[----:B------:R-:W-:Y:S06]  /*8080*/  @P0 BRA `(.L_x_4717) ;  /* 0x0000000400900947 */ /* 0x000fec0003800000 */
[----:B------:R-:W1:Y:S01]  /*8090*/  LDC R5, c[0x0][0x3d4] ;  /* 0x0000f500ff057b82 */ /* 0x000e620000000800 */
[C---:B------:R-:W-:Y:S01]  /*80a0*/  VIADD R4, R24.reuse, 0x10 ;  /* 0x0000001018047836 */ /* 0x040fe20000000000 */
[----:B------:R-:W-:Y:S01]  /*80b0*/  BSSY B2, `(.L_x_4718) ;  /* 0x0000032000027945 */ /* 0x000fe20003800000 */
[----:B-1----:R-:W-:-:S03]  /*80c0*/  ISETP.GE.AND P0, PT, R24, R5, PT ;  /* 0x000000051800720c */ /* 0x002fc60003f06270 */
[----:B------:R-:W-:-:S10]  /*80d0*/  ISETP.GE.AND P2, PT, R4, R5, PT ;  /* 0x000000050400720c */ /* 0x000fd40003f46270 */
[----:B------:R-:W-:Y:S05]  /*80e0*/  @P0 BRA `(.L_x_4719) ;  /* 0x0000000000b80947 */ /* 0x000fea0003800000 */
[----:B0-----:R-:W0:Y:S01]  /*80f0*/  LDS.128 R4, [R3+0x20400] ;  /* 0x0204000003047984 */ /* 0x001e220000000c00 */
[----:B------:R-:W-:Y:S02]  /*8100*/  SHF.R.U64 R14, R36, 0x10, R37 ;  /* 0x00000010240e7819 */ /* 0x000fe40000001225 */
[----:B------:R-:W-:Y:S02]  /*8110*/  SHF.R.U32.HI R36, RZ, 0x10, R35 ;  /* 0x00000010ff247819 */ /* 0x000fe40000011623 */
[----:B------:R-:W-:Y:S02]  /*8120*/  SHF.R.U32.HI R15, RZ, 0x10, R37 ;  /* 0x00000010ff0f7819 */ /* 0x000fe40000011625 */
[----:B------:R-:W-:Y:S02]  /*8130*/  PRMT R36, R13, 0x5432, R36 ;  /* 0x000054320d247816 */ /* 0x000fe40000000024 */
[C---:B------:R-:W-:Y:S02]  /*8140*/  PRMT R15, R11.reuse, 0x5410, R15 ;  /* 0x000054100b0f7816 */ /* 0x040fe4000000000f */
[----:B------:R-:W-:Y:S01]  /*8150*/  PRMT R14, R11, 0x5432, R14 ;  /* 0x000054320b0e7816 */ /* 0x000fe2000000000e */
[----:B------:R-:W-:Y:S01]  /*8160*/  IMAD.U32 R37, R36, 0x10000, RZ ;  /* 0x0001000024257824 */ /* 0x000fe200078e00ff */
[----:B------:R-:W-:Y:S01]  /*8170*/  SHF.R.U64 R10, R34, 0x10, R35 ;  /* 0x00000010220a7819 */ /* 0x000fe20000001223 */
[----:B------:R-:W-:Y:S01]  /*8180*/  IMAD.U32 R34, R15, 0x10000, RZ ;  /* 0x000100000f227824 */ /* 0x000fe200078e00ff */
[----:B------:R-:W-:-:S02]  /*8190*/  LOP3.LUT R36, R36, 0xffff0000, RZ, 0xc0, !PT ;  /* 0xffff000024247812 */ /* 0x000fc400078ec0ff */
[----:B------:R-:W-:Y:S02]  /*81a0*/  PRMT R35, R12, 0x5432, R10 ;  /* 0x000054320c237816 */ /* 0x000fe4000000000a */
[----:B------:R-:W-:Y:S02]  /*81b0*/  LOP3.LUT R15, R15, 0xffff0000, RZ, 0xc0, !PT ;  /* 0xffff00000f0f7812 */ /* 0x000fe400078ec0ff */
[C---:B0-----:R-:W-:Y:S01]  /*81c0*/  LOP3.LUT R11, R6.reuse, 0xffff0000, RZ, 0xc0, !PT ;  /* 0xffff0000060b7812 */ /* 0x041fe200078ec0ff */
[----:B------:R-:W-:Y:S01]  /*81d0*/  IMAD.U32 R10, R6, 0x10000, RZ ;  /* 0x00010000060a7824 */ /* 0x000fe200078e00ff */
[C---:B------:R-:W-:Y:S01]  /*81e0*/  LOP3.LUT R13, R7.reuse, 0xffff0000, RZ, 0xc0, !PT ;  /* 0xffff0000070d7812 */ /* 0x040fe200078ec0ff */
[----:B------:R-:W-:Y:S01]  /*81f0*/  IMAD.U32 R6, R4, 0x10000, RZ ;  /* 0x0001000004067824 */ /* 0x000fe200078e00ff */
[----:B------:R-:W-:Y:S01]  /*8200*/  SHF.L.U32 R12, R7, 0x10, RZ ;  /* 0x00000010070c7819 */ /* 0x000fe200000006ff */
[C---:B------:R-:W-:Y:S01]  /*8210*/  FMUL.FTZ R39, R11.reuse, R37 ;  /* 0x000000250b277220 */ /* 0x040fe20000410000 */
[----:B------:R-:W-:Y:S01]  /*8220*/  FMUL.FTZ R38, R11, R34 ;  /* 0x000000220b267220 */ /* 0x000fe20000410000 */
[----:B------:R-:W-:Y:S01]  /*8230*/  FMUL.FTZ R11, R13, R36 ;  /* 0x000000240d0b7220 */ /* 0x000fe20000410000 */
[----:B------:R-:W-:-:S02]  /*8240*/  IMAD.U32 R7, R5, 0x10000, RZ ;  /* 0x0001000005077824 */ /* 0x000fc400078e00ff */
[C---:B------:R-:W-:Y:S01]  /*8250*/  FFMA.FTZ R39, R10.reuse, R34, -R39 ;  /* 0x000000220a277223 */ /* 0x040fe20000010827 */
[----:B------:R-:W-:Y:S01]  /*8260*/  FFMA.FTZ R38, R10, R37, R38 ;  /* 0x000000250a267223 */ /* 0x000fe20000010026 */
[-C--:B------:R-:W-:Y:S01]  /*8270*/  FFMA.FTZ R37, R12, R15.reuse, -R11 ;  /* 0x0000000f0c257223 */ /* 0x080fe2000001080b */
[----:B------:R-:W-:Y:S01]  /*8280*/  IMAD.U32 R11, R14, 0x10000, RZ ;  /* 0x000100000e0b7824 */ /* 0x000fe200078e00ff */
[----:B------:R-:W-:Y:S01]  /*8290*/  LOP3.LUT R4, R4, 0xffff0000, RZ, 0xc0, !PT ;  /* 0xffff000004047812 */ /* 0x000fe200078ec0ff */
[----:B------:R-:W-:Y:S01]  /*82a0*/  FMUL.FTZ R41, R13, R15 ;  /* 0x0000000f0d297220 */ /* 0x000fe20000410000 */
        /* <DEDUP_REMOVED lines=18> */
.L_x_4719:
[----:B------:R-:W-:Y:S05]  /*83d0*/  BSYNC B2 ;  /* 0x0000000000027941 */ /* 0x000fea0003800000 */
.L_x_4718:
[----:B------:R-:W-:Y:S05]  /*83e0*/  @P2 BRA `(.L_x_4717) ;  /* 0x0000000000b82947 */ /* 0x000fea0003800000 */
[----:B01----:R-:W0:Y:S01]  /*83f0*/  LDS.128 R4, [R0] ;  /* 0x0000000000047984 */ /* 0x003e220000000c00 */
[----:B------:R-:W-:Y:S02]  /*8400*/  SHF.R.U64 R14, R32, 0x10, R33 ;  /* 0x00000010200e7819 */ /* 0x000fe40000001221 */
[----:B------:R-:W-:Y:S02]  /*8410*/  SHF.R.U32.HI R32, RZ, 0x10, R31 ;  /* 0x00000010ff207819 */ /* 0x000fe4000001161f */
[----:B------:R-:W-:Y:S02]  /*8420*/  SHF.R.U32.HI R15, RZ, 0x10, R33 ;  /* 0x00000010ff0f7819 */ /* 0x000fe40000011621 */
[----:B------:R-:W-:Y:S02]  /*8430*/  PRMT R32, R43, 0x5432, R32 ;  /* 0x000054322b207816 */ /* 0x000fe40000000020 */
[----:B------:R-:W-:Y:S02]  /*8440*/  PRMT R15, R40, 0x5410, R15 ;  /* 0x00005410280f7816 */ /* 0x000fe4000000000f */
[----:B------:R-:W-:Y:S01]  /*8450*/  SHF.R.U64 R10, R30, 0x10, R31 ;  /* 0x000000101e0a7819 */ /* 0x000fe2000000121f */
[----:B------:R-:W-:Y:S01]  /*8460*/  IMAD.U32 R33, R32, 0x10000, RZ ;  /* 0x0001000020217824 */ /* 0x000fe200078e00ff */
[----:B------:R-:W-:-:S02]  /*8470*/  SHF.L.U32 R30, R15, 0x10, RZ ;  /* 0x000000100f1e7819 */ /* 0x000fc400000006ff */
[----:B------:R-:W-:Y:S02]  /*8480*/  LOP3.LUT R32, R32, 0xffff0000, RZ, 0xc0, !PT ;  /* 0xffff000020207812 */ /* 0x000fe400078ec0ff */
[----:B------:R-:W-:Y:S02]  /*8490*/  PRMT R31, R42, 0x5432, R10 ;  /* 0x000054322a1f7816 */ /* 0x000fe4000000000a */
        /* <DEDUP_REMOVED lines=10> */
[C---:B------:R-:W-:Y:S01]  /*8540*/  FFMA.FTZ R35, R10.reuse, R30, -R35 ;  /* 0x0000001e0a237223 */ /* 0x040fe20000010823 */
[----:B------:R-:W-:Y:S01]  /*8550*/  FFMA.FTZ R34, R10, R33, R34 ;  /* 0x000000210a227223 */ /* 0x000fe20000010022 */
[-C--:B------:R-:W-:Y:S01]  /*8560*/  FFMA.FTZ R33, R12, R15.reuse, -R11 ;  /* 0x0000000f0c217223 */ /* 0x080fe2000001080b */
[C---:B------:R-:W-:Y:S01]  /*8570*/  IMAD.U32 R7, R5.reuse, 0x10000, RZ ;  /* 0x0001000005077824 */ /* 0x040fe200078e00ff */
[----:B------:R-:W-:Y:S01]  /*8580*/  LOP3.LUT R4, R4, 0xffff0000, RZ, 0xc0, !PT ;  /* 0xffff000004047812 */ /* 0x000fe200078ec0ff */
[C---:B------:R-:W-:Y:S01]  /*8590*/  IMAD.U32 R11, R14.reuse, 0x10000, RZ ;  /* 0x000100000e0b7824 */ /* 0x040fe200078e00ff */
[----:B------:R-:W-:Y:S01]  /*85a0*/  LOP3.LUT R5, R5, 0xffff0000, RZ, 0xc0, !PT ;  /* 0xffff000005057812 */ /* 0x000fe200078ec0ff */
[----:B------:R-:W-:Y:S01]  /*85b0*/  FMUL.FTZ R37, R13, R15 ;  /* 0x0000000f0d257220 */ /* 0x000fe20000410000 */
[C---:B------:R-:W-:Y:S01]  /*85c0*/  LOP3.LUT R10, R31.reuse, 0xffff0000, RZ, 0xc0, !PT ;  /* 0xffff00001f0a7812 */ /* 0x040fe200078ec0ff */
[----:B------:R-:W-:Y:S01]  /*85d0*/  IMAD.U32 R13, R31, 0x10000, RZ ;  /* 0x000100001f0d7824 */ /* 0x000fe200078e00ff */
[----:B------:R-:W-:Y:S01]  /*85e0*/  LOP3.LUT R14, R14, 0xffff0000, RZ, 0xc0, !PT ;  /* 0xffff00000e0e7812 */ /* 0x000fe200078ec0ff */
[----:B------:R-:W-:Y:S01]  /*85f0*/  FFMA.FTZ R32, R12, R32, R37 ;  /* 0x000000200c207223 */ /* 0x000fe20000010025 */
[C---:B------:R-:W-:Y:S01]  /*8600*/  FMUL.FTZ R12, R4.reuse, R11 ;  /* 0x0000000b040c7220 */ /* 0x040fe20000410000 */
[-C--:B------:R-:W-:Y:S01]  /*8610*/  FMUL.FTZ R15, R4, R13.reuse ;  /* 0x0000000d040f7220 */ /* 0x080fe20000410000 */
[C---:B------:R-:W-:Y:S01]  /*8620*/  FMUL.FTZ R30, R5.reuse, R10 ;  /* 0x0000000a051e7220 */ /* 0x040fe20000410000 */
[-C--:B------:R-:W-:Y:S01]  /*8630*/  FMUL.FTZ R31, R5, R14.reuse ;  /* 0x0000000e051f7220 */ /* 0x080fe20000410000 */
[C---:B------:R-:W-:Y:S01]  /*8640*/  FFMA.FTZ R13, R6.reuse, R13, R12 ;  /* 0x0000000d060d7223 */ /* 0x040fe2000001000c */
[----:B------:R-:W-:Y:S01]  /*8650*/  FFMA.FTZ R4, R6, R11, -R15 ;  /* 0x0000000b06047223 */ /* 0x000fe2000001080f */
[C---:B------:R-:W-:Y:S01]  /*8660*/  FFMA.FTZ R5, R7.reuse, R14, -R30 ;  /* 0x0000000e07057223 */ /* 0x040fe2000001081e */
[----:B------:R-:W-:Y:S01]  /*8670*/  FFMA.FTZ R10, R7, R10, R31 ;  /* 0x0000000a070a7223 */ /* 0x000fe2000001001f */
[----:B------:R-:W-:-:S02]  /*8680*/  F2FP.BF16.F32.PACK_AB R6, R34, R35 ;  /* 0x000000232206723e */ /* 0x000fc400000010ff */
[----:B------:R-:W-:Y:S02]  /*8690*/  F2FP.BF16.F32.PACK_AB R7, R32, R33 ;  /* 0x000000212007723e */ /* 0x000fe400000010ff */
[----:B------:R-:W-:Y:S02]  /*86a0*/  F2FP.BF16.F32.PACK_AB R4, R13, R4 ;  /* 0x000000040d04723e */ /* 0x000fe400000010ff */
[----:B------:R-:W-:-:S05]  /*86b0*/  F2FP.BF16.F32.PACK_AB R5, R10, R5 ;  /* 0x000000050a05723e */ /* 0x000fca00000010ff */
[----:B------:R2:W-:Y:S02]  /*86c0*/  STS.128 [R0], R4 ;  /* 0x0000000400007388 */ /* 0x0005e40000000c00 */
.L_x_4717:
[----:B------:R-:W-:Y:S05]  /*86d0*/  BSYNC B1 ;  /* 0x0000000000017941 */ /* 0x000fea0003800000 */
.L_x_4716:
        /* <DEDUP_REMOVED lines=12> */
[----:B------:R-:W-:Y:S02]  /*87a0*/  PRMT R15, R43, 0x5410, R15 ;  /* 0x000054102b0f7816 */ /* 0x000fe4000000000f */
[----:B------:R-:W-:Y:S01]  /*87b0*/  SHF.R.U64 R25, R28, 0x10, R29 ;  /* 0x000000101c197819 */ /* 0x000fe2000000121d */
[C---:B------:R-:W-:Y:S01]  /*87c0*/  IMAD.U32 R27, R26.reuse, 0x10000, RZ ;  /* 0x000100001a1b7824 */ /* 0x040fe200078e00ff */
[----:B------:R-:W-:Y:S01]  /*87d0*/  LOP3.LUT R26, R26, 0xffff0000, RZ, 0xc0, !PT ;  /* 0xffff00001a1a7812 */ /* 0x000fe200078ec0ff */
[C---:B------:R-:W-:Y:S01]  /*87e0*/  IMAD.U32 R24, R15.reuse, 0x10000, RZ ;  /* 0x000100000f187824 */ /* 0x040fe200078e00ff */
[----:B------:R-:W-:-:S02]  /*87f0*/  LOP3.LUT R15, R15, 0xffff0000, RZ, 0xc0, !PT ;  /* 0xffff00000f0f7812 */ /* 0x000fc400078ec0ff */
[C---:B------:R-:W-:Y:S02]  /*8800*/  PRMT R14, R45.reuse, 0x5432, R14 ;  /* 0x000054322d0e7816 */ /* 0x040fe4000000000e */
[----:B------:R-:W-:Y:S02]  /*8810*/  PRMT R25, R45, 0x5410, R25 ;  /* 0x000054102d197816 */ /* 0x000fe40000000019 */
[C---:B0-----:R-:W-:Y:S01]  /*8820*/  LOP3.LUT R11, R6.reuse, 0xffff0000, RZ, 0xc0, !PT ;  /* 0xffff0000060b7812 */ /* 0x041fe200078ec0ff */
[----:B------:R-:W-:Y:S01]  /*8830*/  IMAD.U32 R10, R6, 0x10000, RZ ;  /* 0x00010000060a7824 */ /* 0x000fe200078e00ff */
[C---:B------:R-:W-:Y:S01]  /*8840*/  LOP3.LUT R13, R7.reuse, 0xffff0000, RZ, 0xc0, !PT ;  /* 0xffff0000070d7812 */ /* 0x040fe200078ec0ff */
[----:B------:R-:W-:Y:S02]  /*8850*/  IMAD.U32 R12, R7, 0x10000, RZ ;  /* 0x00010000070c7824 */ /* 0x000fe400078e00ff */
[C---:B------:R-:W-:Y:S01]  /*8860*/  FMUL.FTZ R29, R11.reuse, R27 ;  /* 0x0000001b0b1d7220 */ /* 0x040fe20000410000 */
[----:B------:R-:W-:Y:S01]  /*8870*/  FMUL.FTZ R28, R11, R24 ;  /* 0x000000180b1c7220 */ /* 0x000fe20000410000 */
[----:B------:R-:W-:Y:S01]  /*8880*/  FMUL.FTZ R11, R13, R26 ;  /* 0x0000001a0d0b7220 */ /* 0x000fe20000410000 */
[----:B------:R-:W-:-:S02]  /*8890*/  IMAD.U32 R6, R4, 0x10000, RZ ;  /* 0x0001000004067824 */ /* 0x000fc400078e00ff */
[C---:B------:R-:W-:Y:S01]  /*88a0*/  FFMA.FTZ R29, R10.reuse, R24, -R29 ;  /* 0x000000180a1d7223 */ /* 0x040fe2000001081d */
[----:B------:R-:W-:Y:S01]  /*88b0*/  FFMA.FTZ R28, R10, R27, R28 ;  /* 0x0000001b0a1c7223 */ /* 0x000fe2000001001c */
[----:B------:R-:W-:Y:S02]  /*88c0*/  IMAD.U32 R7, R5, 0x10000, RZ ;  /* 0x0001000005077824 */ /* 0x000fe400078e00ff */
[-C--:B------:R-:W-:Y:S01]  /*88d0*/  FMUL.FTZ R27, R13, R15.reuse ;  /* 0x0000000f0d1b7220 */ /* 0x080fe20000410000 */
[----:B------:R-:W-:Y:S01]  /*88e0*/  FFMA.FTZ R24, R12, R15, -R11 ;  /* 0x0000000f0c187223 */ /* 0x000fe2000001080b */
[----:B------:R-:W-:Y:S01]  /*88f0*/  LOP3.LUT R4, R4, 0xffff0000, RZ, 0xc0, !PT ;  /* 0xffff000004047812 */ /* 0x000fe200078ec0ff */
[----:B------:R-:W-:Y:S01]  /*8900*/  IMAD.U32 R11, R14, 0x10000, RZ ;  /* 0x000100000e0b7824 */ /* 0x000fe200078e00ff */
[----:B------:R-:W-:Y:S01]  /*8910*/  LOP3.LUT R5, R5, 0xffff0000, RZ, 0xc0, !PT ;  /* 0xffff000005057812 */ /* 0x000fe200078ec0ff */
[----:B------:R-:W-:Y:S01]  /*8920*/  FFMA.FTZ R27, R12, R26, R27 ;  /* 0x0000001a0c1b7223 */ /* 0x000fe2000001001b */
[----:B------:R-:W-:-:S02]  /*8930*/  SHF.L.U32 R13, R25, 0x10, RZ ;  /* 0x00000010190d7819 */ /* 0x000fc400000006ff */
[----:B------:R-:W-:Y:S02]  /*8940*/  LOP3.LUT R10, R25, 0xffff0000, RZ, 0xc0, !PT ;  /* 0xffff0000190a7812 */ /* 0x000fe400078ec0ff */
[----:B------:R-:W-:Y:S01]  /*8950*/  LOP3.LUT R14, R14, 0xffff0000, RZ, 0xc0, !PT ;  /* 0xffff00000e0e7812 */ /* 0x000fe200078ec0ff */
[C---:B------:R-:W-:Y:S01]  /*8960*/  FMUL.FTZ R15, R4.reuse, R13 ;  /* 0x0000000d040f7220 */ /* 0x040fe20000410000 */
[-C--:B------:R-:W-:Y:S01]  /*8970*/  FMUL.FTZ R4, R4, R11.reuse ;  /* 0x0000000b04047220 */ /* 0x080fe20000410000 */
[C---:B------:R-:W-:Y:S02]  /*8980*/  FMUL.FTZ R12, R5.reuse, R10 ;  /* 0x0000000a050c7220 */ /* 0x040fe40000410000 */
        /* <DEDUP_REMOVED lines=10> */
.L_x_4722:
[----:B------:R-:W-:Y:S05]  /*8a30*/  BSYNC B1 ;  /* 0x0000000000017941 */ /* 0x000fea0003800000 */
.L_x_4721:
[----:B------:R-:W-:Y:S05]  /*8a40*/  @P1 BRA `(.L_x_4720) ;  /* 0x0000001400cc1947 */ /* 0x000fea0003800000 */
[----:B01----:R-:W0:Y:S01]  /*8a50*/  LDS.128 R4, [R0+0x1000] ;  /* 0x0010000000047984 */ /* 0x003e220000000c00 */
[----:B------:R-:W-:Y:S02]  /*8a60*/  SHF.R.U32.HI R15, RZ, 0x10, R21 ;  /* 0x00000010ff0f7819 */ /* 0x000fe40000011615 */
[----:B------:R-:W-:Y:S02]  /*8a70*/  SHF.R.U32.HI R12, RZ, 0x10, R9 ;  /* 0x00000010ff0c7819 */ /* 0x000fe40000011609 */
[C---:B------:R-:W-:Y:S02]  /*8a80*/  PRMT R15, R44.reuse, 0x5410, R15 ;  /* 0x000054102c0f7816 */ /* 0x040fe4000000000f */
[----:B------:R-:W-:Y:S02]  /*8a90*/  PRMT R12, R44, 0x5432, R12 ;  /* 0x000054322c0c7816 */ /* 0x000fe4000000000c */
[----:B------:R-:W-:Y:S02]  /*8aa0*/  SHF.R.U64 R11, R8, 0x10, R9 ;  /* 0x00000010080b7819 */ /* 0x000fe40000001209 */
[----:B------:R-:W-:Y:S01]  /*8ab0*/  SHF.R.U64 R14, R20, 0x10, R21 ;  /* 0x00000010140e7819 */ /* 0x000fe20000001215 */
[C---:B------:R-:W-:Y:S01]  /*8ac0*/  IMAD.U32 R20, R15.reuse, 0x10000, RZ ;  /* 0x000100000f147824 */ /* 0x040fe200078e00ff */
[----:B------:R-:W-:Y:S01]  /*8ad0*/  LOP3.LUT R15, R15, 0xffff0000, RZ, 0xc0, !PT ;  /* 0xffff00000f0f7812 */ /* 0x000fe200078ec0ff */
[----:B------:R-:W-:Y:S01]  /*8ae0*/  IMAD.U32 R13, R12, 0x10000, RZ ;  /* 0x000100000c0d7824 */ /* 0x000fe200078e00ff */
[----:B------:R-:W-:-:S02]  /*8af0*/  PRMT R14, R46, 0x5432, R14 ;  /* 0x000054322e0e7816 */ /* 0x000fc4000000000e */
[----:B------:R-:W-:Y:S02]  /*8b00*/  LOP3.LUT R12, R12, 0xffff0000, RZ, 0xc0, !PT ;  /* 0xffff00000c0c7812 */ /* 0x000fe400078ec0ff */
[----:B------:R-:W-:Y:S02]  /*8b10*/  PRMT R11, R42, 0x5410, R11 ;  /* 0x000054102a0b7816 */ /* 0x000fe4000000000b */
[C---:B0-----:R-:W-:Y:S01]  /*8b20*/  LOP3.LUT R9, R6.reuse, 0xffff0000, RZ, 0xc0, !PT ;  /* 0xffff000006097812 */ /* 0x041fe200078ec0ff */
[C---:B------:R-:W-:Y:S01]  /*8b30*/  IMAD.U32 R10, R7.reuse, 0x10000, RZ ;  /* 0x00010000070a7824 */ /* 0x040fe200078e00ff */
[----:B------:R-:W-:Y:S01]  /*8b40*/  LOP3.LUT R7, R7, 0xffff0000, RZ, 0xc0, !PT ;  /* 0xffff000007077812 */ /* 0x000fe200078ec0ff */
[----:B------:R-:W-:Y:S02]  /*8b50*/  IMAD.U32 R8, R6, 0x10000, RZ ;  /* 0x0001000006087824 */ /* 0x000fe400078e00ff */
[C---:B------:R-:W-:Y:S01]  /*8b60*/  FMUL.FTZ R21, R9.reuse, R20 ;  /* 0x0000001409157220 */ /* 0x040fe20000410000 */
[----:B------:R-:W-:Y:S01]  /*8b70*/  FMUL.FTZ R9, R9, R13 ;  /* 0x0000000d09097220 */ /* 0x000fe20000410000 */
[----:B------:R-:W-:-:S02]  /*8b80*/  IMAD.U32 R6, R5, 0x10000, RZ ;  /* 0x0001000005067824 */ /* 0x000fc400078e00ff */
[C---:B------:R-:W-:Y:S01]  /*8b90*/  FMUL.FTZ R25, R7.reuse, R15 ;  /* 0x0000000f07197220 */ /* 0x040fe20000410000 */
[C---:B------:R-:W-:Y:S01]  /*8ba0*/  FFMA.FTZ R21, R8.reuse, R13, -R21 ;  /* 0x0000000d08157223 */ /* 0x040fe20000010815 */
[----:B------:R-:W-:Y:S01]  /*8bb0*/  FFMA.FTZ R20, R8, R20, R9 ;  /* 0x0000001408147223 */ /* 0x000fe20000010009 */
[-C--:B------:R-:W-:Y:S01]  /*8bc0*/  FMUL.FTZ R9, R7, R12.reuse ;  /* 0x0000000c07097220 */ /* 0x080fe20000410000 */
[----:B------:R-:W-:Y:S01]  /*8bd0*/  IMAD.U32 R8, R14, 0x10000, RZ ;  /* 0x000100000e087824 */ /* 0x000fe200078e00ff */
[----:B------:R-:W-:Y:S01]  /*8be0*/  LOP3.LUT R5, R5, 0xffff0000, RZ, 0xc0, !PT ;  /* 0xffff000005057812 */ /* 0x000fe200078ec0ff */
[----:B------:R-:W-:Y:S01]  /*8bf0*/  IMAD.U32 R3, R4, 0x10000, RZ ;  /* 0x0001000004037824 */ /* 0x000fe200078e00ff */
[----:B------:R-:W-:Y:S01]  /*8c00*/  LOP3.LUT R14, R14, 0xffff0000, RZ, 0xc0, !PT ;  /* 0xffff00000e0e7812 */ /* 0x000fe200078ec0ff */
[C---:B------:R-:W-:Y:S01]  /*8c10*/  IMAD.U32 R7, R11.reuse, 0x10000, RZ ;  /* 0x000100000b077824 */ /* 0x040fe200078e00ff */
[----:B------:R-:W-:Y:S01]  /*8c20*/  LOP3.LUT R4, R4, 0xffff0000, RZ, 0xc0, !PT ;  /* 0xffff000004047812 */ /* 0x000fe200078ec0ff */
[C---:B------:R-:W-:Y:S01]  /*8c30*/  FFMA.FTZ R25, R10.reuse, R12, -R25 ;  /* 0x0000000c0a197223 */ /* 0x040fe20000010819 */
[----:B------:R-:W-:Y:S01]  /*8c40*/  LOP3.LUT R11, R11, 0xffff0000, RZ, 0xc0, !PT ;  /* 0xffff00000b0b7812 */ /* 0x000fe200078ec0ff */
[----:B------:R-:W-:Y:S01]  /*8c50*/  FFMA.FTZ R12, R10, R15, R9 ;  /* 0x0000000f0a0c7223 */ /* 0x000fe20000010009 */
[C---:B------:R-:W-:Y:S01]  /*8c60*/  FMUL.FTZ R13, R5.reuse, R14 ;  /* 0x0000000e050d7220 */ /* 0x040fe20000410000 */
        /* <DEDUP_REMOVED lines=13> */
.L_x_4701:
[----:B------:R-:W0:Y:S01]  /*8d40*/  LDC R21, c[0x0][0x3d4] ;  /* 0x0000f500ff157b82 */ /* 0x000e220000000800 */
[-C--:B------:R-:W-:Y:S01]  /*8d50*/  ISETP.GE.AND P0, PT, R225, R56.reuse, PT ;  /* 0x00000038e100720c */ /* 0x080fe20003f06270 */
[----:B------:R-:W-:Y:S01]  /*8d60*/  ULDC.64 UR4, c[0x0][0x3c8] ;  /* 0x0000f20000047ab9 */ /* 0x000fe20000000a00 */
[----:B------:R-:W-:Y:S01]  /*8d70*/  ISETP.GE.AND P1, PT, R186, R56, PT ;  /* 0x00000038ba00720c */ /* 0x000fe20003f26270 */
[----:B------:R-:W-:Y:S01]  /*8d80*/  ULDC.64 UR6, c[0x0][0x3e0] ;  /* 0x0000f80000067ab9 */ /* 0x000fe20000000a00 */
[----:B------:R-:W-:Y:S02]  /*8d90*/  CS2R R32, SRZ ;  /* 0x0000000000207805 */ /* 0x000fe4000001ff00 */
[----:B------:R-:W-:Y:S02]  /*8da0*/  CS2R R34, SRZ ;  /* 0x0000000000227805 */ /* 0x000fe4000001ff00 */
[CC--:B0-----:R-:W-:Y:S02]  /*8db0*/  ISETP.GE.OR P0, PT, R16.reuse, R21.reuse, P0 ;  /* 0x000000151000720c */ /* 0x0c1fe40000706670 */
[----:B------:R-:W-:-:S11]  /*8dc0*/  ISETP.GE.OR P1, PT, R16, R21, P1 ;  /* 0x000000151000720c */ /* 0x000fd60000f26670 */
[----:B------:R-:W0:Y:S01]  /*8dd0*/  @!P0 LDC.64 R14, c[0x0][0x3c8] ;  /* 0x0000f200ff0e8b82 */ /* 0x000e220000000a00 */
[----:B------:R-:W-:Y:S02]  /*8de0*/  @!P0 IADD3 R0, P2, P3, R29, R44, R54 ;  /* 0x0000002c1d008210 */ /* 0x000fe40007b5e036 */
[----:B------:R-:W-:Y:S02]  /*8df0*/  @!P1 IADD3 R9, P4, R52, R27, RZ ;  /* 0x0000001b34099210 */ /* 0x000fe40007f9e0ff */
[----:B------:R-:W-:Y:S02]  /*8e00*/  @!P0 IADD3 R13, P5, P6, R27, R46, R52 ;  /* 0x0000002e1b0d8210 */ /* 0x000fe40007ebe034 */
[----:B------:R-:W-:Y:S01]  /*8e10*/  @!P0 IADD3.X R3, R28, R45, R59, P2, P3 ;  /* 0x0000002d1c038210 */ /* 0x000fe200017e643b */
[----:B------:R-:W1:Y:S01]  /*8e20*/  @!P0 LDC.64 R30, c[0x0][0x3e0] ;  /* 0x0000f800ff1e8b82 */ /* 0x000e620000000a00 */
[----:B------:R-:W-:Y:S01]  /*8e30*/  @!P1 IMAD.X R10, R57, 0x1, R26, P4 ;  /* 0x00000001390a9824 */ /* 0x000fe200020e061a */
[----:B------:R-:W-:-:S02]  /*8e40*/  @!P1 LEA R8, P4, R9, UR4, 0x1 ;  /* 0x0000000409089c11 */ /* 0x000fc4000f8808ff */
[----:B------:R-:W-:Y:S02]  /*8e50*/  @!P0 IADD3.X R20, R26, R47, R57, P5, P6 ;  /* 0x0000002f1a148210 */ /* 0x000fe40002fec439 */
[----:B------:R-:W-:Y:S02]  /*8e60*/  @!P1 LEA.HI.X R9, R9, UR5, R10, 0x1, P4 ;  /* 0x0000000509099c11 */ /* 0x000fe4000a0f0c0a */
[----:B------:R-:W-:Y:S02]  /*8e70*/  @!P1 IADD3 R11, P5, R54, R29, RZ ;  /* 0x0000001d360b9210 */ /* 0x000fe40007fbe0ff */
[----:B0-----:R-:W-:Y:S02]  /*8e80*/  @!P0 LEA R12, P3, R13, R14, 0x1 ;  /* 0x0000000e0d0c8211 */ /* 0x001fe400078608ff */
[----:B------:R-:W-:Y:S02]  /*8e90*/  CS2R R26, SRZ ;  /* 0x00000000001a7805 */ /* 0x000fe4000001ff00 */
[----:B------:R-:W-:Y:S01]  /*8ea0*/  @!P1 IADD3.X R24, R59, R28, RZ, P5, !PT ;  /* 0x0000001c3b189210 */ /* 0x000fe20002ffe4ff */
[----:B------:R0:W5:Y:S01]  /*8eb0*/  @!P1 LDG.E.128 R32, desc[UR42][R8.64] ;  /* 0x0000002a08209981 */ /* 0x000162000c1e1d00 */
[----:B------:R-:W-:-:S02]  /*8ec0*/  @!P0 LEA.HI.X R13, R13, R15, R20, 0x1, P3 ;  /* 0x0000000f0d0d8211 */ /* 0x000fc400018f0c14 */
[C---:B------:R-:W-:Y:S02]  /*8ed0*/  @!P1 LEA R10, P2, R11.reuse, UR6, 0x1 ;  /* 0x000000060b0a9c11 */ /* 0x040fe4000f8408ff */
[C---:B-1----:R-:W-:Y:S02]  /*8ee0*/  @!P0 LEA R14, P4, R0.reuse, R30, 0x1 ;  /* 0x0000001e000e8211 */ /* 0x042fe400078808ff */
[----:B------:R-:W-:Y:S02]  /*8ef0*/  CS2R R28, SRZ ;  /* 0x00000000001c7805 */ /* 0x000fe4000001ff00 */
[----:B------:R-:W-:Y:S02]  /*8f00*/  @!P1 LEA.HI.X R11, R11, UR7, R24, 0x1, P2 ;  /* 0x000000070b0b9c11 */ /* 0x000fe400090f0c18 */
[----:B------:R-:W-:Y:S02]  /*8f10*/  @!P0 LEA.HI.X R15, R0, R31, R3, 0x1, P4 ;  /* 0x0000001f000f8211 */ /* 0x000fe400020f0c03 */
[----:B------:R-:W1:Y:S01]  /*8f20*/  LDC R0, c[0x0][0x428] ;  /* 0x00010a00ff007b82 */ /* 0x000e620000000800 */
[----:B------:R-:W-:-:S02]  /*8f30*/  CS2R R24, SRZ ;  /* 0x0000000000187805 */ /* 0x000fc4000001ff00 */
[----:B------:R-:W-:-:S04]  /*8f40*/  CS2R R30, SRZ ;  /* 0x00000000001e7805 */ /* 0x000fc8000001ff00 */
[----:B------:R-:W5:Y:S04]  /*8f50*/  @!P0 LDG.E.128 R24, desc[UR42][R12.64] ;  /* 0x0000002a0c188981 */ /* 0x000f68000c1e1d00 */
[----:B------:R-:W5:Y:S01]  /*8f60*/  @!P0 LDG.E.128 R28, desc[UR42][R14.64] ;  /* 0x0000002a0e1c8981 */ /* 0x000f62000c1e1d00 */
[----:B-1----:R-:W-:-:S13]  /*8f70*/  ISETP.NE.AND P0, PT, R0, 0x1, PT ;  /* 0x000000010000780c */ /* 0x002fda0003f05270 */
[----:B0-----:R-:W0:Y:S08]  /*8f80*/  @P0 LDC R8, c[0x0][0x42c] ;  /* 0x00010b00ff080b82 */ /* 0x001e300000000800 */
[----:B------:R-:W1:Y:S01]  /*8f90*/  @P0 LDC R9, c[0x0][0x430] ;  /* 0x00010c00ff090b82 */ /* 0x000e620000000800 */
[----:B------:R-:W-:-:S04]  /*8fa0*/  IMAD R0, R189, 0x40, R186 ;  /* 0x00000040bd007824 */ /* 0x000fc800078e02ba */
[----:B------:R-:W-:Y:S01]  /*8fb0*/  IMAD R3, R211, 0x20, R0 ;  /* 0x00000020d3037824 */ /* 0x000fe200078e0200 */
[----:B------:R-:W-:Y:S02]  /*8fc0*/  CS2R R38, SRZ ;  /* 0x0000000000267805 */ /* 0x000fe4000001ff00 */
[----:B------:R-:W-:-:S06]  /*8fd0*/  CS2R R36, SRZ ;  /* 0x0000000000247805 */ /* 0x000fcc000001ff00 */
[----:B------:R2:W5:Y:S01]  /*8fe0*/  @!P1 LDG.E.128 R36, desc[UR42][R10.64] ;  /* 0x0000002a0a249981 */ /* 0x000562000c1e1d00 */
[----:B0-----:R-:W-:-:S05]  /*8ff0*/  @P0 IMAD.HI.U32 R0, R3, R8, RZ ;  /* 0x0000000803000227 */ /* 0x001fca00078e00ff */
[----:B-1----:R-:W-:-:S04]  /*9000*/  @P0 SHF.R.U32.HI R3, RZ, R9, R0 ;  /* 0x00000009ff030219 */ /* 0x002fc80000011600 */
[----:B------:R-:W-:Y:S01]  /*9010*/  SHF.R.S32.HI R41, RZ, 0x1f, R3 ;  /* 0x0000001fff297819 */ /* 0x000fe20000011403 */
[----:B------:R-:W-:Y:S02]  /*9020*/  IMAD.MOV.U32 R8, RZ, RZ, R42 ;  /* 0x000000ffff087224 */ /* 0x000fe400078e002a */
[----:B------:R-:W-:Y:S02]  /*9030*/  IMAD.MOV.U32 R9, RZ, RZ, R49 ;  /* 0x000000ffff097224 */ /* 0x000fe400078e0031 */
[----:B--2---:R-:W-:Y:S02]  /*9040*/  IMAD.MOV.U32 R10, RZ, RZ, R40 ;  /* 0x000000ffff0a7224 */ /* 0x004fe400078e0028 */
[----:B------:R-:W-:Y:S02]  /*9050*/  IMAD.MOV.U32 R11, RZ, RZ, R51 ;  /* 0x000000ffff0b7224 */ /* 0x000fe400078e0033 */
[C---:B------:R-:W-:Y:S02]  /*9060*/  IMAD R0, R41.reuse, R6, RZ ;  /* 0x0000000629007224 */ /* 0x040fe400078e02ff */
[----:B------:R-:W-:-:S02]  /*9070*/  IMAD R12, R41, R4, RZ ;  /* 0x00000004290c7224 */ /* 0x000fc400078e02ff */
[----:B------:R-:W-:-:S04]  /*9080*/  IMAD.WIDE.U32 R8, R3, R6, R8 ;  /* 0x0000000603087225 */ /* 0x000fc800078e0008 */
[----:B------:R-:W-:-:S04]  /*9090*/  IMAD.WIDE.U32 R10, R3, R4, R10 ;  /* 0x00000004030a7225 */ /* 0x000fc800078e000a */
[C---:B------:R-:W-:Y:S02]  /*90a0*/  IMAD R7, R3.reuse, R7, R0 ;  /* 0x0000000703077224 */ /* 0x040fe400078e0200 */
[----:B------:R-:W-:Y:S01]  /*90b0*/  IMAD R3, R3, R5, R12 ;  /* 0x0000000503037224 */ /* 0x000fe200078e020c */
[----:B------:R-:W-:Y:S01]  /*90c0*/  LEA R4, P0, R8, UR4, 0x1 ;  /* 0x0000000408047c11 */ /* 0x000fe2000f8008ff */
[----:B------:R-:W-:Y:S01]  /*90d0*/  IMAD.IADD R5, R9, 0x1, R7 ;  /* 0x0000000109057824 */ /* 0x000fe200078e0207 */
[----:B------:R-:W-:Y:S01]  /*90e0*/  LEA R0, P1, R10, UR6, 0x1 ;  /* 0x000000060a007c11 */ /* 0x000fe2000f8208ff */
[----:B------:R-:W-:Y:S01]  /*90f0*/  IMAD.IADD R3, R11, 0x1, R3 ;  /* 0x000000010b037824 */ /* 0x000fe200078e0203 */
[----:B------:R-:W-:Y:S02]  /*9100*/  UMOV UR4, 0xffffffff ;  /* 0xffffffff00047882 */ /* 0x000fe40000000000 */
[----:B------:R-:W-:Y:S02]  /*9110*/  LEA.HI.X R5, R8, UR5, R5, 0x1, P0 ;  /* 0x0000000508057c11 */ /* 0x000fe400080f0c05 */
[----:B------:R-:W-:-:S02]  /*9120*/  LEA.HI.X R3, R10, UR7, R3, 0x1, P1 ;  /* 0x000000070a037c11 */ /* 0x000fc400088f0c03 */
[----:B------:R-:W-:Y:S01]  /*9130*/  LEA.HI R6, R205, R205, RZ, 0x1 ;  /* 0x000000cdcd067211 */ /* 0x000fe200078f08ff */
[----:B------:R-:W-:Y:S06]  /*9140*/  BRA.DIV UR4, `(.L_x_4723) ;  /* 0x0000014a04547947 */ /* 0x000fec000b800000 */
.L_x_4980:
[----:B------:R-:W-:-:S03]  /*9150*/  UMOV UR4, 0xffffffff ;  /* 0xffffffff00047882 */ /* 0x000fc60000000000 */
[----:B------:R-:W-:Y:S05]  /*9160*/  BRA.DIV UR4, `(.L_x_4724) ;  /* 0x0000014a04747947 */ /* 0x000fea000b800000 */
.L_x_4983:
[----:B------:R-:W-:-:S03]  /*9170*/  UMOV UR4, 0xffffffff ;  /* 0xffffffff00047882 */ /* 0x000fc60000000000 */
[----:B------:R-:W-:Y:S05]  /*9180*/  BRA.DIV UR4, `(.L_x_4725) ;  /* 0x0000014a04947947 */ /* 0x000fea000b800000 */
.L_x_4986:
[----:B------:R-:W-:-:S03]  /*9190*/  UMOV UR4, 0xffffffff ;  /* 0xffffffff00047882 */ /* 0x000fc60000000000 */
[----:B------:R-:W-:Y:S05]  /*91a0*/  BRA.DIV UR4, `(.L_x_4726) ;  /* 0x0000014a04b47947 */ /* 0x000fea000b800000 */
.L_x_4989:
[----:B------:R-:W-:-:S03]  /*91b0*/  UMOV UR4, 0xffffffff ;  /* 0xffffffff00047882 */ /* 0x000fc60000000000 */
[----:B------:R-:W-:Y:S05]  /*91c0*/  BRA.DIV UR4, `(.L_x_4727) ;  /* 0x0000014a04d47947 */ /* 0x000fea000b800000 */
.L_x_4992:
[----:B------:R-:W-:Y:S01]  /*91d0*/  UMOV UR4, 0xffffffff ;  /* 0xffffffff00047882 */ /* 0x000fe20000000000 */
[----:B------:R-:W-:Y:S02]  /*91e0*/  LOP3.LUT R6, R6, 0xfffffffe, RZ, 0xc0, !PT ;  /* 0xfffffffe06067812 */ /* 0x000fe400078ec0ff */
[----:B------:R-:W-:Y:S05]  /*91f0*/  BRA.DIV UR4, `(.L_x_4728) ;  /* 0x0000014a04f07947 */ /* 0x000fea000b800000 */
.L_x_4995:
[----:B------:R-:W-:Y:S01]  /*9200*/  UMOV UR4, 0xffffffff ;  /* 0xffffffff00047882 */ /* 0x000fe20000000000 */
[----:B------:R-:W-:Y:S02]  /*9210*/  IMAD.IADD R6, R205, 0x1, -R6 ;  /* 0x00000001cd067824 */ /* 0x000fe400078e0a06 */
[----:B------:R-:W-:Y:S05]  /*9220*/  BRA.DIV UR4, `(.L_x_4729) ;  /* 0x0000014e040c7947 */ /* 0x000fea000b800000 */
.L_x_4998:
[----:B------:R-:W-:Y:S01]  /*9230*/  UMOV UR4, 0xffffffff ;  /* 0xffffffff00047882 */ /* 0x000fe20000000000 */
[----:B------:R-:W-:Y:S02]  /*9240*/  SHF.L.U32 R3, R6, 0x1f, RZ ;  /* 0x0000001f06037819 */ /* 0x000fe400000006ff */
[----:B------:R-:W-:Y:S05]  /*9250*/  BRA.DIV UR4, `(.L_x_4730) ;  /* 0x0000014e04287947 */ /* 0x000fea000b800000 */
.L_x_5001:
[----:B------:R-:W0:Y:S01]  /*9260*/  SYNCS.PHASECHK.TRANS64.TRYWAIT P1, [R2+URZ+0x28c00], R3 ;  /* 0x028c0003020075a7 */ /* 0x000e22000802017f */
[----:B-----5:R-:W-:Y:S01]  /*9270*/  IMAD.MOV.U32 R4, RZ, RZ, R33 ;  /* 0x000000ffff047224 */ /* 0x020fe200078e0021 */
[----:B------:R-:W-:Y:S01]  /*9280*/  MOV R0, R32 ;  /* 0x0000002000007202 */ /* 0x000fe20000000f00 */
[----:B------:R-:W-:Y:S01]  /*9290*/  IMAD.MOV.U32 R6, RZ, RZ, R35 ;  /* 0x000000ffff067224 */ /* 0x000fe200078e0023 */
[----:B------:R-:W-:Y:S01]  /*92a0*/  ISETP.GE.AND P0, PT, R16, R21, PT ;  /* 0x000000151000720c */ /* 0x000fe20003f06270 */
        /* <DEDUP_REMOVED lines=19> */
[----:B------:R-:W-:Y:S01]  /*93e0*/  MOV R5, R26 ;  /* 0x0000001a00057202 */ /* 0x000fe20000000f00 */
[----:B------:R-:W-:Y:S01]  /*93f0*/  BSSY B1, `(.L_x_4731) ;  /* 0x000000a000017945 */ /* 0x000fe20003800000 */
[-C--:B------:R-:W-:Y:S01]  /*9400*/  ISETP.GE.OR P2, PT, R186, R56.reuse, P0 ;  /* 0x00000038ba00720c */ /* 0x080fe20000746670 */
[----:B------:R-:W-:Y:S01]  /*9410*/  IMAD.MOV.U32 R54, RZ, RZ, R30 ;  /* 0x000000ffff367224 */ /* 0x000fe200078e001e */
[----:B------:R-:W-:Y:S01]  /*9420*/  ISETP.GE.OR P0, PT, R225, R56, P0 ;  /* 0x00000038e100720c */ /* 0x000fe20000706670 */
[----:B------:R-:W-:Y:S01]  /*9430*/  IMAD.MOV.U32 R55, RZ, RZ, R31 ;  /* 0x000000ffff377224 */ /* 0x000fe200078e001f */
[----:B------:R-:W-:-:S02]  /*9440*/  PRMT R52, R52, 0x5410, R5 ;  /* 0x0000541034347816 */ /* 0x000fc40000000005 */
[----:B------:R-:W-:Y:S02]  /*9450*/  PRMT R53, R53, 0x5410, R6 ;  /* 0x0000541035357816 */ /* 0x000fe40000000006 */
[----:B------:R-:W-:Y:S02]  /*9460*/  PRMT R49, R49, 0x5410, R0 ;  /* 0x0000541031317816 */ /* 0x000fe40000000000 */
[----:B------:R-:W-:Y:S01]  /*9470*/  PRMT R50, R50, 0x5410, R4 ;  /* 0x0000541032327816 */ /* 0x000fe20000000004 */
[----:B0-----:R-:W-:Y:S06]  /*9480*/  @!P1 BRA `(.L_x_4732) ;  /* 0x0000014800c49947 */ /* 0x001fec0003800000 */
.L_x_5002:
[----:B------:R-:W-:Y:S05]  /*9490*/  BSYNC B1 ;  /* 0x0000000000017941 */ /* 0x000fea0003800000 */
.L_x_4731:
[----:B------:R-:W-:Y:S04]  /*94a0*/  BSSY B1, `(.L_x_4733) ;  /* 0x000006a000017945 */ /* 0x000fe80003800000 */
[----:B------:R-:W-:Y:S05]  /*94b0*/  @P2 BRA `(.L_x_4734) ;  /* 0x0000000400a02947 */ /* 0x000fea0003800000 */
[----:B------:R-:W-:Y:S01]  /*94c0*/  IMAD.SHL.U32 R0, R193, 0x40, RZ ;  /* 0x00000040c1007824 */ /* 0x000fe200078e00ff */
[----:B------:R-:W-:Y:S01]  /*94d0*/  SHF.R.U64 R12, R32, 0x10, R33 ;  /* 0x00000010200c7819 */ /* 0x000fe20000001221 */
[----:B------:R-:W-:Y:S01]  /*94e0*/  IMAD.IADD R4, R16, 0x1, R21 ;  /* 0x0000000110047824 */ /* 0x000fe200078e0215 */
[----:B------:R-:W-:Y:S02]  /*94f0*/  SHF.R.U32.HI R32, RZ, 0x10, R33 ;  /* 0x00000010ff207819 */ /* 0x000fe40000011621 */
[----:B------:R-:W-:Y:S02]  /*9500*/  LOP3.LUT R5, R0, 0x1c0, RZ, 0xc0, !PT ;  /* 0x000001c000057812 */ /* 0x000fe400078ec0ff */
[----:B------:R-:W-:Y:S02]  /*9510*/  SHF.R.U64 R41, R38, 0x10, R39 ;  /* 0x0000001026297819 */ /* 0x000fe40000001227 */
[----:B------:R-:W-:Y:S02]  /*9520*/  SHF.R.U32.HI R7, RZ, 0x3, R5 ;  /* 0x00000003ff077819 */ /* 0x000fe40000011605 */
[----:B------:R-:W-:-:S02]  /*9530*/  LOP3.LUT R4, R5, 0x38, R4, 0xf8, !PT ;  /* 0x0000003805047812 */ /* 0x000fc400078ef804 */
[----:B------:R-:W-:Y:S02]  /*9540*/  LOP3.LUT R0, R5, 0x38, R16, 0xf8, !PT ;  /* 0x0000003805007812 */ /* 0x000fe400078ef810 */
[-C--:B------:R-:W-:Y:S02]  /*9550*/  LOP3.LUT R5, R4, R7.reuse, RZ, 0x3c, !PT ;  /* 0x0000000704057212 */ /* 0x080fe400078e3cff */
[----:B0-----:R-:W-:Y:S02]  /*9560*/  LOP3.LUT R3, R0, R7, RZ, 0x3c, !PT ;  /* 0x0000000700037212 */ /* 0x001fe400078e3cff */
[----:B------:R-:W-:Y:S02]  /*9570*/  LEA R5, R200, R5, 0x9 ;  /* 0x00000005c8057211 */ /* 0x000fe400078e48ff */
[----:B------:R-:W-:Y:S01]  /*9580*/  SHF.R.U64 R0, R36, 0x10, R37 ;  /* 0x0000001024007819 */ /* 0x000fe20000001225 */
[----:B------:R-:W-:Y:S01]  /*9590*/  IMAD R3, R200, 0x200, R3 ;  /* 0x00000200c8037824 */ /* 0x000fe200078e0203 */
[----:B------:R-:W-:Y:S01]  /*95a0*/  PRMT R33, R20, 0x5432, R12 ;  /* 0x0000543214217816 */ /* 0x000fe2000000000c */
[----:B------:R-:W-:Y:S01]  /*95b0*/  IMAD R48, R5, 0x2, R2 ;  /* 0x0000000205307824 */ /* 0x000fe200078e0202 */
[----:B------:R-:W-:Y:S01]  /*95c0*/  PRMT R38, R14, 0x5432, R0 ;  /* 0x000054320e267816 */ /* 0x000fe20000000000 */
[----:B------:R-:W-:Y:S01]  /*95d0*/  IMAD R47, R3, 0x2, R2 ;  /* 0x00000002032f7824 */ /* 0x000fe200078e0202 */
[----:B------:R-:W-:-:S02]  /*95e0*/  SHF.R.U64 R3, R34, 0x10, R35 ;  /* 0x0000001022037819 */ /* 0x000fc40000001223 */
[----:B------:R-:W0:Y:S01]  /*95f0*/  LDS.128 R4, [R48+0x20400] ;  /* 0x0204000030047984 */ /* 0x000e220000000c00 */
[----:B------:R-:W-:Y:S02]  /*9600*/  SHF.R.U32.HI R35, RZ, 0x10, R35 ;  /* 0x00000010ff237819 */ /* 0x000fe40000011623 */
[----:B------:R-:W-:Y:S01]  /*9610*/  SHF.R.U32.HI R40, RZ, 0x10, R37 ;  /* 0x00000010ff287819 */ /* 0x000fe20000011625 */
[----:B------:R-:W1:Y:S01]  /*9620*/  LDS.128 R8, [R47+0x20400] ;  /* 0x020400002f087984 */ /* 0x000e620000000c00 */
[----:B------:R-:W-:Y:S01]  /*9630*/  SHF.R.U32.HI R42, RZ, 0x10, R39 ;  /* 0x00000010ff2a7819 */ /* 0x000fe20000011627 */
[----:B------:R-:W-:Y:S01]  /*9640*/  IMAD.U32 R39, R38, 0x10000, RZ ;  /* 0x0001000026277824 */ /* 0x000fe200078e00ff */
[----:B------:R-:W-:Y:S02]  /*9650*/  PRMT R36, R14, 0x5410, R3 ;  /* 0x000054100e247816 */ /* 0x000fe40000000003 */
[----:B------:R-:W-:Y:S01]  /*9660*/  PRMT R37, R15, 0x5410, R35 ;  /* 0x000054100f257816 */ /* 0x000fe20000000023 */
[----:B------:R-:W-:Y:S01]  /*9670*/  IMAD.U32 R35, R33, 0x10000, RZ ;  /* 0x0001000021237824 */ /* 0x000fe200078e00ff */
[----:B------:R-:W-:-:S02]  /*9680*/  LOP3.LUT R38, R38, 0xffff0000, RZ, 0xc0, !PT ;  /* 0xffff000026267812 */ /* 0x000fc400078ec0ff */
[----:B------:R-:W-:Y:S02]  /*9690*/  PRMT R34, R43, 0x5432, R32 ;  /* 0x000054322b227816 */ /* 0x000fe40000000020 */
[----:B------:R-:W-:Y:S02]  /*96a0*/  PRMT R40, R15, 0x5432, R40 ;  /* 0x000054320f287816 */ /* 0x000fe40000000028 */
[----:B------:R-:W-:Y:S02]  /*96b0*/  LOP3.LUT R33, R33, 0xffff0000, RZ, 0xc0, !PT ;  /* 0xffff000021217812 */ /* 0x000fe400078ec0ff */
[C---:B------:R-:W-:Y:S02]  /*96c0*/  PRMT R41, R13.reuse, 0x5410, R41 ;  /* 0x000054100d297816 */ /* 0x040fe40000000029 */
[----:B------:R-:W-:Y:S01]  /*96d0*/  PRMT R42, R13, 0x5432, R42 ;  /* 0x000054320d2a7816 */ /* 0x000fe2000000002a */
[C---:B0-----:R-:W-:Y:S01]  /*96e0*/  IMAD.U32 R14, R4.reuse, 0x10000, RZ ;  /* 0x00010000040e7824 */ /* 0x041fe200078e00ff */
[----:B------:R-:W-:Y:S01]  /*96f0*/  LOP3.LUT R4, R4, 0xffff0000, RZ, 0xc0, !PT ;  /* 0xffff000004047812 */ /* 0x000fe200078ec0ff */
[C---:B------:R-:W-:Y:S01]  /*9700*/  IMAD.U32 R15, R5.reuse, 0x10000, RZ ;  /* 0x00010000050f7824 */ /* 0x040fe200078e00ff */
[----:B------:R-:W-:Y:S01]  /*9710*/  LOP3.LUT R5, R5, 0xffff0000, RZ, 0xc0, !PT ;  /* 0xffff000005057812 */ /* 0x000fe200078ec0ff */
[----:B-1----:R-:W-:-:S02]  /*9720*/  IMAD.U32 R0, R8, 0x10000, RZ ;  /* 0x0001000008007824 */ /* 0x002fc400078e00ff */
[C---:B------:R-:W-:Y:S01]  /*9730*/  FMUL.FTZ R43, R14.reuse, R39 ;  /* 0x000000270e2b7220 */ /* 0x040fe20000410000 */
[-C--:B------:R-:W-:Y:S01]  /*9740*/  FMUL.FTZ R45, R14, R35.reuse ;  /* 0x000000230e2d7220 */ /* 0x080fe20000410000 */
[----:B------:R-:W-:Y:S01]  /*9750*/  LOP3.LUT R3, R8, 0xffff0000, RZ, 0xc0, !PT ;  /* 0xffff000008037812 */ /* 0x000fe200078ec0ff */
[----:B------:R-:W-:Y:S01]  /*9760*/  FMUL.FTZ R44, R4, R38 ;  /* 0x00000026042c7220 */ /* 0x000fe20000410000 */
[----:B------:R-:W-:Y:S01]  /*9770*/  FFMA.FTZ R43, R0, R35, -R43 ;  /* 0x00000023002b7223 */ /* 0x000fe2000001082b */
[----:B------:R-:W-:Y:S02]  /*9780*/  IMAD.U32 R14, R40, 0x10000, RZ ;  /* 0x00010000280e7824 */ /* 0x000fe400078e00ff */
[----:B------:R-:W-:Y:S01]  /*9790*/  FFMA.FTZ R45, R0, R39, R45 ;  /* 0x00000027002d7223 */ /* 0x000fe2000001002d */
[----:B------:R-:W-:Y:S02]  /*97a0*/  IMAD.U32 R0, R34, 0x10000, RZ ;  /* 0x0001000022007824 */ /* 0x000fe400078e00ff */
[-C--:B------:R-:W-:Y:S01]  /*97b0*/  FMUL.FTZ R4, R4, R33.reuse ;  /* 0x0000002104047220 */ /* 0x080fe20000410000 */
[----:B------:R-:W-:Y:S01]  /*97c0*/  FFMA.FTZ R44, R3, R33, -R44 ;  /* 0x00000021032c7223 */ /* 0x000fe2000001082c */
[----:B------:R-:W-:-:S02]  /*97d0*/  IMAD.U32 R8, R9, 0x10000, RZ ;  /* 0x0001000009087824 */ /* 0x000fc400078e00ff */
[C---:B------:R-:W-:Y:S01]  /*97e0*/  FMUL.FTZ R33, R15.reuse, R14 ;  /* 0x0000000e0f217220 */ /* 0x040fe20000410000 */
[----:B------:R-:W-:Y:S01]  /*97f0*/  LOP3.LUT R40, R40, 0xffff0000, RZ, 0xc0, !PT ;  /* 0xffff000028287812 */ /* 0x000fe200078ec0ff */
[-C--:B------:R-:W-:Y:S01]  /*9800*/  FMUL.FTZ R15, R15, R0.reuse ;  /* 0x000000000f0f7220 */ /* 0x080fe20000410000 */
[----:B------:R-:W-:Y:S01]  /*9810*/  LOP3.LUT R34, R34, 0xffff0000, RZ, 0xc0, !PT ;  /* 0xffff000022227812 */ /* 0x000fe200078ec0ff */
[----:B------:R-:W-:Y:S01]  /*9820*/  FFMA.FTZ R33, R8, R0, -R33 ;  /* 0x0000000008217223 */ /* 0x000fe20000010821 */
[----:B------:R-:W-:Y:S01]  /*9830*/  LOP3.LUT R9, R9, 0xffff0000, RZ, 0xc0, !PT ;  /* 0xffff000009097812 */ /* 0x000fe200078ec0ff */
[----:B------:R-:W-:Y:S01]  /*9840*/  FFMA.FTZ R38, R3, R38, R4 ;  /* 0x0000002603267223 */ /* 0x000fe20000010004 */
[----:B------:R-:W-:Y:S01]  /*9850*/  SHF.L.U32 R20, R6, 0x10, RZ ;  /* 0x0000001006147819 */ /* 0x000fe200000006ff */
[----:B------:R-:W-:Y:S01]  /*9860*/  FFMA.FTZ R14, R8, R14, R15 ;  /* 0x0000000e080e7223 */ /* 0x000fe2000001000f */
[----:B------:R-:W-:Y:S01]  /*9870*/  FMUL.FTZ R0, R5, R40 ;  /* 0x0000002805007220 */ /* 0x000fe20000410000 */
[----:B------:R-:W-:-:S02]  /*9880*/  IMAD.U32 R3, R36, 0x10000, RZ ;  /* 0x0001000024037824 */ /* 0x000fc400078e00ff */
[-C--:B------:R-:W-:Y:S01]  /*9890*/  FMUL.FTZ R8, R5, R34.reuse ;  /* 0x0000002205087220 */ /* 0x080fe20000410000 */
[----:B------:R-:W-:Y:S02]  /*98a0*/  IMAD.U32 R15, R41, 0x10000, RZ ;  /* 0x00010000290f7824 */ /* 0x000fe400078e00ff */
[----:B------:R-:W-:Y:S01]  /*98b0*/  FFMA.FTZ R34, R9, R34, -R0 ;  /* 0x0000002209227223 */ /* 0x000fe20000010800 */
[----:B------:R-:W-:Y:S02]  /*98c0*/  IMAD.U32 R32, R7, 0x10000, RZ ;  /* 0x0001000007207824 */ /* 0x000fe400078e00ff */
[----:B------:R-:W-:Y:S01]  /*98d0*/  FMUL.FTZ R46, R20, R3 ;  /* 0x00000003142e7220 */ /* 0x000fe20000410000 */
[----:B------:R-:W-:Y:S02]  /*98e0*/  IMAD.U32 R4, R42, 0x10000, RZ ;  /* 0x000100002a047824 */ /* 0x000fe400078e00ff */
[----:B------:R-:W-:Y:S01]  /*98f0*/  FMUL.FTZ R5, R20, R15 ;  /* 0x0000000f14057220 */ /* 0x000fe20000410000 */
[----:B------:R-:W-:-:S02]  /*9900*/  IMAD.U32 R12, R10, 0x10000, RZ ;  /* 0x000100000a0c7824 */ /* 0x000fc400078e00ff */
[----:B------:R-:W-:Y:S01]  /*9910*/  FFMA.FTZ R9, R9, R40, R8 ;  /* 0x0000002809097223 */ /* 0x000fe20000010008 */
[----:B------:R-:W-:Y:S02]  /*9920*/  IMAD.U32 R13, R11, 0x10000, RZ ;  /* 0x000100000b0d7824 */ /* 0x000fe400078e00ff */
[----:B------:R-:W-:Y:S01]  /*9930*/  FMUL.FTZ R8, R32, R4 ;  /* 0x0000000420087220 */ /* 0x000fe20000410000 */
[----:B------:R-:W-:Y:S02]  /*9940*/  IMAD.U32 R0, R37, 0x10000, RZ ;  /* 0x0001000025007824 */ /* 0x000fe400078e00ff */
[C---:B------:R-:W-:Y:S01]  /*9950*/  FFMA.FTZ R20, R12.reuse, R3, -R5 ;  /* 0x000000030c147223 */ /* 0x040fe20000010805 */
[----:B------:R-:W-:Y:S01]  /*9960*/  FFMA.FTZ R46, R12, R15, R46 ;  /* 0x0000000f0c2e7223 */ /* 0x000fe2000001002e */
[----:B------:R-:W-:Y:S01]  /*9970*/  LOP3.LUT R6, R6, 0xffff0000, RZ, 0xc0, !PT ;  /* 0xffff000006067812 */ /* 0x000fe200078ec0ff */
[-C--:B------:R-:W-:Y:S01]  /*9980*/  FMUL.FTZ R32, R32, R0.reuse ;  /* 0x0000000020207220 */ /* 0x080fe20000410000 */
[----:B------:R-:W-:Y:S01]  /*9990*/  LOP3.LUT R7, R7, 0xffff0000, RZ, 0xc0, !PT ;  /* 0xffff000007077812 */ /* 0x000fe200078ec0ff */
[----:B------:R-:W-:Y:S01]  /*99a0*/  FFMA.FTZ R12, R13, R0, -R8 ;  /* 0x000000000d0c7223 */ /* 0x000fe20000010808 */
[----:B------:R-:W-:Y:S01]  /*99b0*/  LOP3.LUT R41, R41, 0xffff0000, RZ, 0xc0, !PT ;  /* 0xffff000029297812 */ /* 0x000fe200078ec0ff */
[----:B------:R-:W-:Y:S01]  /*99c0*/  FFMA.FTZ R32, R13, R4, R32 ;  /* 0x000000040d207223 */ /* 0x000fe20000010020 */
[----:B------:R-:W-:-:S02]  /*99d0*/  LOP3.LUT R42, R42, 0xffff0000, RZ, 0xc0, !PT ;  /* 0xffff00002a2a7812 */ /* 0x000fc400078ec0ff */
[----:B------:R-:W-:Y:S01]  /*99e0*/  LOP3.LUT R3, R36, 0xffff0000, RZ, 0xc0, !PT ;  /* 0xffff000024037812 */ /* 0x000fe200078ec0ff */
[----:B------:R-:W-:Y:S01]  /*99f0*/  FMUL.FTZ R5, R6, R41 ;  /* 0x0000002906057220 */ /* 0x000fe20000410000 */
[----:B------:R-:W-:Y:S01]  /*9a00*/  LOP3.LUT R0, R37, 0xffff0000, RZ, 0xc0, !PT ;  /* 0xffff000025007812 */ /* 0x000fe200078ec0ff */
[----:B------:R-:W-:Y:S01]  /*9a10*/  FMUL.FTZ R4, R7, R42 ;  /* 0x0000002a07047220 */ /* 0x000fe20000410000 */
[----:B------:R-:W-:Y:S01]  /*9a20*/  LOP3.LUT R10, R10, 0xffff0000, RZ, 0xc0, !PT ;  /* 0xffff00000a0a7812 */ /* 0x000fe200078ec0ff */
[----:B------:R-:W-:Y:S01]  /*9a30*/  FMUL.FTZ R6, R6, R3 ;  /* 0x0000000306067220 */ /* 0x000fe20000410000 */
[----:B------:R-:W-:Y:S01]  /*9a40*/  LOP3.LUT R11, R11, 0xffff0000, RZ, 0xc0, !PT ;  /* 0xffff00000b0b7812 */ /* 0x000fe200078ec0ff */
        /* <DEDUP_REMOVED lines=15> */
.L_x_4734:
[----:B------:R-:W-:Y:S05]  /*9b40*/  BSYNC B1 ;  /* 0x0000000000017941 */ /* 0x000fea0003800000 */
.L_x_4733:
[----:B------:R-:W-:Y:S01]  /*9b50*/  PRMT R14, R55, 0x5410, R54 ;  /* 0x00005410370e7816 */ /* 0x000fe20000000036 */
[----:B------:R-:W-:Y:S06]  /*9b60*/  @P0 BRA `(.L_x_4720) ;  /* 0x0000000400840947 */ /* 0x000fec0003800000 */
[----:B------:R-:W-:Y:S01]  /*9b70*/  IMAD.IADD R0, R16, 0x1, R21 ;  /* 0x0000000110007824 */ /* 0x000fe200078e0215 */
[----:B-1----:R-:W1:Y:S01]  /*9b80*/  LDS.128 R8, [R220+0x20400] ;  /* 0x02040000dc087984 */ /* 0x002e620000000c00 */
[----:B------:R-:W-:Y:S02]  /*9b90*/  SHF.R.U64 R13, R24, 0x10, R25 ;  /* 0x00000010180d7819 */ /* 0x000fe40000001219 */
[----:B------:R-:W-:Y:S02]  /*9ba0*/  SHF.R.U64 R34, R30, 0x10, R31 ;  /* 0x000000101e227819 */ /* 0x000fe4000000121f */
[----:B0-----:R-:W-:Y:S02]  /*9bb0*/  LOP3.LUT R3, R221, 0x38, R0, 0xf8, !PT ;  /* 0x00000038dd037812 */ /* 0x001fe400078ef800 */
[----:B------:R-:W-:Y:S02]  /*9bc0*/  SHF.R.U64 R0, R28, 0x10, R29 ;  /* 0x000000101c007819 */ /* 0x000fe4000000121d */
[----:B------:R-:W-:-:S02]  /*9bd0*/  LOP3.LUT R3, R3, R226, RZ, 0x3c, !PT ;  /* 0x000000e203037212 */ /* 0x000fc400078e3cff */
[----:B------:R-:W-:Y:S02]  /*9be0*/  SHF.R.U32.HI R24, RZ, 0x10, R25 ;  /* 0x00000010ff187819 */ /* 0x000fe40000011619 */
[----:B------:R-:W-:Y:S01]  /*9bf0*/  SHF.R.U64 R12, R26, 0x10, R27 ;  /* 0x000000101a0c7819 */ /* 0x000fe2000000121b */
[----:B------:R-:W-:Y:S01]  /*9c00*/  IMAD.IADD R3, R222, 0x1, R3 ;  /* 0x00000001de037824 */ /* 0x000fe200078e0203 */
[----:B------:R-:W-:Y:S02]  /*9c10*/  PRMT R30, R49, 0x5432, R0 ;  /* 0x00005432311e7816 */ /* 0x000fe40000000000 */
[----:B------:R-:W-:Y:S02]  /*9c20*/  SHF.R.U32.HI R26, RZ, 0x10, R27 ;  /* 0x00000010ff1a7819 */ /* 0x000fe4000001161b */
[----:B------:R-:W-:Y:S02]  /*9c30*/  LEA R3, R3, R2, 0x1 ;  /* 0x0000000203037211 */ /* 0x000fe400078e08ff */
[----:B------:R-:W-:-:S02]  /*9c40*/  SHF.R.U32.HI R32, RZ, 0x10, R29 ;  /* 0x00000010ff207819 */ /* 0x000fc4000001161d */
[----:B------:R-:W-:Y:S01]  /*9c50*/  PRMT R25, R49, 0x5410, R13 ;  /* 0x0000541031197816 */ /* 0x000fe2000000000d */
[----:B------:R-:W0:Y:S01]  /*9c60*/  LDS.128 R4, [R3+0x20400] ;  /* 0x0204000003047984 */ /* 0x000e220000000c00 */
[----:B------:R-:W-:Y:S01]  /*9c70*/  SHF.R.U32.HI R35, RZ, 0x10, R31 ;  /* 0x00000010ff237819 */ /* 0x000fe2000001161f */
[----:B------:R-:W-:Y:S01]  /*9c80*/  IMAD.U32 R31, R30, 0x10000, RZ ;  /* 0x000100001e1f7824 */ /* 0x000fe200078e00ff */
[----:B------:R-:W-:Y:S01]  /*9c90*/  PRMT R29, R53, 0x5432, R26 ;  /* 0x00005432351d7816 */ /* 0x000fe2000000001a */
[----:B------:R-:W-:Y:S01]  /*9ca0*/  IMAD.U32 R26, R25, 0x10000, RZ ;  /* 0x00010000191a7824 */ /* 0x000fe200078e00ff */
[----:B------:R-:W-:Y:S02]  /*9cb0*/  PRMT R32, R50, 0x5432, R32 ;  /* 0x0000543232207816 */ /* 0x000fe40000000020 */
[----:B------:R-:W-:Y:S02]  /*9cc0*/  PRMT R27, R51, 0x5432, R24 ;  /* 0x00005432331b7816 */ /* 0x000fe40000000018 */
[----:B------:R-:W-:Y:S01]  /*9cd0*/  PRMT R35, R14, 0x5410, R35 ;  /* 0x000054100e237816 */ /* 0x000fe20000000023 */
[----:B------:R-:W-:Y:S01]  /*9ce0*/  IMAD.U32 R33, R32, 0x10000, RZ ;  /* 0x0001000020217824 */ /* 0x000fe200078e00ff */
[----:B------:R-:W-:-:S02]  /*9cf0*/  PRMT R28, R52, 0x5432, R12 ;  /* 0x00005432341c7816 */ /* 0x000fc4000000000c */
[----:B------:R-:W-:Y:S02]  /*9d00*/  PRMT R34, R14, 0x5432, R34 ;  /* 0x000054320e227816 */ /* 0x000fe40000000022 */
[----:B------:R-:W-:Y:S01]  /*9d10*/  LOP3.LUT R25, R25, 0xffff0000, RZ, 0xc0, !PT ;  /* 0xffff000019197812 */ /* 0x000fe200078ec0ff */
[----:B-1----:R-:W-:Y:S01]  /*9d20*/  IMAD.U32 R0, R8, 0x10000, RZ ;  /* 0x0001000008007824 */ /* 0x002fe200078e00ff */
[----:B------:R-:W-:Y:S01]  /*9d30*/  LOP3.LUT R32, R32, 0xffff0000, RZ, 0xc0, !PT ;  /* 0xffff000020207812 */ /* 0x000fe200078ec0ff */
[C---:B------:R-:W-:Y:S01]  /*9d40*/  IMAD.U32 R12, R9.reuse, 0x10000, RZ ;  /* 0x00010000090c7824 */ /* 0x040fe200078e00ff */
[----:B------:R-:W-:Y:S01]  /*9d50*/  LOP3.LUT R9, R9, 0xffff0000, RZ, 0xc0, !PT ;  /* 0xffff000009097812 */ /* 0x000fe200078ec0ff */
[----:B------:R-:W-:Y:S01]  /*9d60*/  IMAD.U32 R14, R11, 0x10000, RZ ;  /* 0x000100000b0e7824 */ /* 0x000fe200078e00ff */
[----:B------:R-:W-:Y:S01]  /*9d70*/  LOP3.LUT R8, R8, 0xffff0000, RZ, 0xc0, !PT ;  /* 0xffff000008087812 */ /* 0x000fe200078ec0ff */
[C---:B------:R-:W-:Y:S01]  /*9d80*/  IMAD.U32 R13, R10.reuse, 0x10000, RZ ;  /* 0x000100000a0d7824 */ /* 0x040fe200078e00ff */
[----:B------:R-:W-:-:S02]  /*9d90*/  LOP3.LUT R10, R10, 0xffff0000, RZ, 0xc0, !PT ;  /* 0xffff00000a0a7812 */ /* 0x000fc400078ec0ff */
[----:B------:R-:W-:Y:S01]  /*9da0*/  LOP3.LUT R11, R11, 0xffff0000, RZ, 0xc0, !PT ;  /* 0xffff00000b0b7812 */ /* 0x000fe200078ec0ff */
[C---:B0-----:R-:W-:Y:S01]  /*9db0*/  IMAD.U32 R15, R4.reuse, 0x10000, RZ ;  /* 0x00010000040f7824 */ /* 0x041fe200078e00ff */
[----:B------:R-:W-:Y:S01]  /*9dc0*/  LOP3.LUT R4, R4, 0xffff0000, RZ, 0xc0, !PT ;  /* 0xffff000004047812 */ /* 0x000fe200078ec0ff */
[C---:B------:R-:W-:Y:S01]  /*9dd0*/  IMAD.U32 R20, R5.reuse, 0x10000, RZ ;  /* 0x0001000005147824 */ /* 0x040fe200078e00ff */
[----:B------:R-:W-:Y:S01]  /*9de0*/  LOP3.LUT R5, R5, 0xffff0000, RZ, 0xc0, !PT ;  /* 0xffff000005057812 */ /* 0x000fe200078ec0ff */
[C---:B------:R-:W-:Y:S01]  /*9df0*/  FMUL.FTZ R37, R15.reuse, R31 ;  /* 0x0000001f0f257220 */ /* 0x040fe20000410000 */
[-C--:B------:R-:W-:Y:S01]  /*9e00*/  FMUL.FTZ R39, R15, R26.reuse ;  /* 0x0000001a0f277220 */ /* 0x080fe20000410000 */
[----:B------:R-:W-:Y:S02]  /*9e10*/  IMAD.U32 R15, R27, 0x10000, RZ ;  /* 0x000100001b0f7824 */ /* 0x000fe400078e00ff */
[----:B------:R-:W-:Y:S01]  /*9e20*/  FMUL.FTZ R41, R20, R33 ;  /* 0x0000002114297220 */ /* 0x000fe20000410000 */
[----:B------:R-:W-:Y:S01]  /*9e30*/  FFMA.FTZ R26, R0, R26, -R37 ;  /* 0x0000001a001a7223 */ /* 0x000fe20000010825 */
[----:B------:R-:W-:-:S02]  /*9e40*/  IMAD.U32 R24, R7, 0x10000, RZ ;  /* 0x0001000007187824 */ /* 0x000fc400078e00ff */
[----:B------:R-:W-:Y:S01]  /*9e50*/  FFMA.FTZ R39, R0, R31, R39 ;  /* 0x0000001f00277223 */ /* 0x000fe20000010027 */
[----:B------:R-:W-:Y:S02]  /*9e60*/  IMAD.U32 R37, R35, 0x10000, RZ ;  /* 0x0001000023257824 */ /* 0x000fe400078e00ff */
[-C--:B------:R-:W-:Y:S01]  /*9e70*/  FMUL.FTZ R43, R20, R15.reuse ;  /* 0x0000000f142b7220 */ /* 0x080fe20000410000 */
[----:B------:R-:W-:Y:S02]  /*9e80*/  IMAD.U32 R31, R29, 0x10000, RZ ;  /* 0x000100001d1f7824 */ /* 0x000fe400078e00ff */
[----:B------:R-:W-:Y:S01]  /*9e90*/  FFMA.FTZ R41, R12, R15, -R41 ;  /* 0x0000000f0c297223 */ /* 0x000fe20000010829 */
[----:B------:R-:W-:Y:S01]  /*9ea0*/  FMUL.FTZ R45, R24, R37 ;  /* 0x00000025182d7220 */ /* 0x000fe20000410000 */
[----:B------:R-:W-:Y:S01]  /*9eb0*/  LOP3.LUT R15, R30, 0xffff0000, RZ, 0xc0, !PT ;  /* 0xffff00001e0f7812 */ /* 0x000fe200078ec0ff */
[----:B------:R-:W-:Y:S01]  /*9ec0*/  FMUL.FTZ R24, R24, R31 ;  /* 0x0000001f18187220 */ /* 0x000fe20000410000 */
[----:B------:R-:W-:Y:S01]  /*9ed0*/  SHF.L.U32 R21, R6, 0x10, RZ ;  /* 0x0000001006157819 */ /* 0x000fe200000006ff */
[----:B------:R-:W-:Y:S01]  /*9ee0*/  FFMA.FTZ R43, R12, R33, R43 ;  /* 0x000000210c2b7223 */ /* 0x000fe2000001002b */
[----:B------:R-:W-:Y:S01]  /*9ef0*/  LOP3.LUT R0, R27, 0xffff0000, RZ, 0xc0, !PT ;  /* 0xffff00001b007812 */ /* 0x000fe200078ec0ff */
[----:B------:R-:W-:-:S02]  /*9f00*/  IMAD.U32 R12, R34, 0x10000, RZ ;  /* 0x00010000220c7824 */ /* 0x000fc400078e00ff */
[C---:B------:R-:W-:Y:S01]  /*9f10*/  FFMA.FTZ R45, R14.reuse, R31, -R45 ;  /* 0x0000001f0e2d7223 */ /* 0x040fe2000001082d */
[----:B------:R-:W-:Y:S01]  /*9f20*/  FFMA.FTZ R37, R14, R37, R24 ;  /* 0x000000250e257223 */ /* 0x000fe20000010018 */
[C---:B------:R-:W-:Y:S01]  /*9f30*/  FMUL.FTZ R31, R4.reuse, R15 ;  /* 0x0000000f041f7220 */ /* 0x040fe20000410000 */
[-C--:B------:R-:W-:Y:S01]  /*9f40*/  FMUL.FTZ R27, R4, R25.reuse ;  /* 0x00000019041b7220 */ /* 0x080fe20000410000 */
[C---:B------:R-:W-:Y:S01]  /*9f50*/  FMUL.FTZ R14, R5.reuse, R32 ;  /* 0x00000020050e7220 */ /* 0x040fe20000410000 */
[----:B------:R-:W-:Y:S02]  /*9f60*/  IMAD.U32 R4, R28, 0x10000, RZ ;  /* 0x000100001c047824 */ /* 0x000fe400078e00ff */
[----:B------:R-:W-:Y:S01]  /*9f70*/  FMUL.FTZ R5, R5, R0 ;  /* 0x0000000005057220 */ /* 0x000fe20000410000 */
[----:B------:R-:W-:Y:S01]  /*9f80*/  FMUL.FTZ R20, R21, R12 ;  /* 0x0000000c15147220 */ /* 0x000fe20000410000 */
[----:B------:R-:W-:Y:S01]  /*9f90*/  FFMA.FTZ R14, R9, R0, -R14 ;  /* 0x00000000090e7223 */ /* 0x000fe2000001080e */
[----:B------:R-:W-:Y:S01]  /*9fa0*/  FMUL.FTZ R24, R21, R4 ;  /* 0x0000000415187220 */ /* 0x000fe20000410000 */
[----:B------:R-:W-:Y:S01]  /*9fb0*/  FFMA.FTZ R32, R9, R32, R5 ;  /* 0x0000002009207223 */ /* 0x000fe20000010005 */
[C---:B------:R-:W-:Y:S01]  /*9fc0*/  FFMA.FTZ R20, R13.reuse, R4, -R20 ;  /* 0x000000040d147223 */ /* 0x040fe20000010814 */
[----:B------:R-:W-:Y:S01]  /*9fd0*/  LOP3.LUT R6, R6, 0xffff0000, RZ, 0xc0, !PT ;  /* 0xffff000006067812 */ /* 0x000fe200078ec0ff */
[----:B------:R-:W-:Y:S01]  /*9fe0*/  FFMA.FTZ R24, R13, R12, R24 ;  /* 0x0000000c0d187223 */ /* 0x000fe20000010018 */
        /* <DEDUP_REMOVED lines=22> */
[----:B------:R2:W-:Y:S01]  /*a150*/  STS.128 [R220+0x20400], R40 ;  /* 0x02040028dc007388 */ /* 0x0005e20000000c00 */
[----:B------:R-:W-:-:S05]  /*a160*/  F2FP.BF16.F32.PACK_AB R31, R4, R37 ;  /* 0x00000025041f723e */ /* 0x000fca00000010ff */
[----:B------:R2:W-:Y:S02]  /*a170*/  STS.128 [R3+0x20400], R28 ;  /* 0x0204001c03007388 */ /* 0x0005e40000000c00 */
.L_x_4720:
[----:B------:R-:W-:Y:S05]  /*a180*/  BSYNC B0 ;  /* 0x0000000000007941 */ /* 0x000fea0003800000 */
.L_x_4700:
[----:B------:R-:W-:Y:S01]  /*a190*/  @!PT LDS RZ, [RZ] ;  /* 0x00000000fffff984 */ /* 0x000fe20000000800 */
[----:B------:R-:W-:Y:S01]  /*a1a0*/  @!PT LDS RZ, [RZ] ;  /* 0x00000000fffff984 */ /* 0x000fe20000000800 */
[----:B------:R-:W-:Y:S01]  /*a1b0*/  @!PT LDS RZ, [RZ] ;  /* 0x00000000fffff984 */ /* 0x000fe20000000800 */
[----:B------:R-:W-:Y:S01]  /*a1c0*/  @!PT LDS RZ, [RZ] ;  /* 0x00000000fffff984 */ /* 0x000fe20000000800 */
[----:B------:R4:W-:Y:S06]  /*a1d0*/  MEMBAR.ALL.CTA ;  /* 0x0000000000007992 */ /* 0x0009ec0000008000 */
[----:B----4-:R-:W4:Y:S01]  /*a1e0*/  FENCE.VIEW.ASYNC.S ;  /* 0x00000000000073c6 */ /* 0x010f220000000000 */
[----:B------:R-:W-:Y:S05]  /*a1f0*/  WARPSYNC.ALL ;  /* 0x0000000000007948 */ /* 0x000fea0003800000 */
[----:B----4-:R-:W-:Y:S06]  /*a200*/  BAR.SYNC.DEFER_BLOCKING 0xd, 0x80 ;  /* 0x0342000000007b1d */ /* 0x010fec0000010000 */
.L_x_4697:
[----:B--23--:R-:W-:-:S05]  /*a210*/  IMAD.U32 R0, RZ, RZ, UR39 ;  /* 0x00000027ff007e24 */ /* 0x00cfca000f8e00ff */
[----:B------:R-:W-:-:S13]  /*a220*/  ISETP.NE.AND P0, PT, R0, 0x3, PT ;  /* 0x000000030000780c */ /* 0x000fda0003f05270 */
[----:B------:R-:W-:Y:S05]  /*a230*/  @!P0 BRA `(.L_x_4735) ;  /* 0x0000000000048947 */ /* 0x000fea0003800000 */
[----:B------:R-:W-:Y:S01]  /*a240*/  BPT.TRAP 0x1 ;  /* 0x000000040000795c */ /* 0x000fe20000300000 */
.L_x_4735:
[----:B-1----:R-:W-:Y:S01]  /*a250*/  IMAD R9, R18, 0x8, R2 ;  /* 0x0000000812097824 */ /* 0x002fe200078e0202 */
[----:B------:R-:W-:-:S04]  /*a260*/  SHF.L.U32 R56, R19, 0x1f, RZ ;  /* 0x0000001f13387819 */ /* 0x000fc800000006ff */
[----:B------:R1:W2:Y:S01]  /*a270*/  SYNCS.PHASECHK.TRANS64.TRYWAIT P2, [R9+URZ+0x28c30], R56 ;  /* 0x028c3038090075a7 */ /* 0x0002a2000804017f */
[----:B------:R-:W-:Y:S05]  /*a280*/  @!P0 BRA `(.L_x_4736) ;  /* 0x0000000000048947 */ /* 0x000fea0003800000 */
[----:B------:R-:W-:Y:S01]  /*a290*/  BPT.TRAP 0x1 ;  /* 0x000000040000795c */ /* 0x000fe20000300000 */
.L_x_4736:
[----:B------:R-:W3:Y:S02]  /*a2a0*/  S2R R0, SR_TID.X ;  /* 0x0000000000007919 */ /* 0x000ee40000002100 */
[----:B---3--:R-:W-:-:S04]  /*a2b0*/  LOP3.LUT R0, R0, 0x7f, RZ, 0xc0, !PT ;  /* 0x0000007f00007812 */ /* 0x008fc800078ec0ff */
[----:B------:R-:W-:Y:S01]  /*a2c0*/  ISETP.NE.AND P1, PT, R0, RZ, PT ;  /* 0x000000ff0000720c */ /* 0x000fe20003f25270 */
[----:B------:R-:W-:-:S05]  /*a2d0*/  VIADD R0, R2, 0x22400 ;  /* 0x0002240002007836 */ /* 0x000fca0000000000 */
[----:B------:R-:W-:Y:S01]  /*a2e0*/  SHF.R.U32.HI R0, RZ, 0x4, R0 ;  /* 0x00000004ff007819 */ /* 0x000fe20000011600 */
[----:B--2---:R-:W-:Y:S06]  /*a2f0*/  @P2 BRA `(.L_x_4737) ;  /* 0x0000000000082947 */ /* 0x004fec0003800000 */
[----:B------:R-:W2:Y:S02]  /*a300*/  SYNCS.PHASECHK.TRANS64.TRYWAIT P2, [R9+URZ+0x28c30], R56 ;  /* 0x028c3038090075a7 */ /* 0x000ea4000804017f */
[----:B--2---:R-:W-:Y:S05]  /*a310*/  @!P2 BRA `(.L_x_4738) ;  /* 0x0000013c0034a947 */ /* 0x004fea0003800000 */
.L_x_4737:
[----:B------:R-:W-:Y:S01]  /*a320*/  LOP3.LUT R0, R0, 0x3fff, RZ, 0xc0, !PT ;  /* 0x00003fff00007812 */ /* 0x000fe200078ec0ff */
[----:B------:R-:W-:Y:S05]  /*a330*/  WARPSYNC.ALL ;  /* 0x0000000000007948 */ /* 0x000fea0003800000 */
[----:B------:R-:W-:Y:S02]  /*a340*/  LOP3.LUT R14, R0, 0x10000, RZ, 0xfc, !PT ;  /* 0x00010000000e7812 */ /* 0x000fe400078efcff */
[----:B------:R-:W-:-:S03]  /*a350*/  IADD3 R0, R2, 0x20400, RZ ;  /* 0x0002040002007810 */ /* 0x000fc60007ffe0ff */
[----:B------:R-:W-:Y:S01]  /*a360*/  IMAD R6, R18, 0x200, R14 ;  /* 0x0000020012067824 */ /* 0x000fe200078e020e */
[----:B-----5:R-:W-:Y:S01]  /*a370*/  WARPGROUP.ARRIVE ;  /* 0x00000000000079c5 */ /* 0x020fe20000000000 */
[----:B0-----:R-:W-:Y:S01]  /*a380*/  IMAD.MOV.U32 R7, RZ, RZ, 0x40000040 ;  /* 0x40000040ff077424 */ /* 0x001fe200078e00ff */
[----:B------:R-:W-:Y:S01]  /*a390*/  SHF.R.U32.HI R0, RZ, 0x4, R0 ;  /* 0x00000004ff007819 */ /* 0x000fe20000011600 */
[----:B------:R-:W-:Y:S01]  /*a3a0*/  IMAD.MOV.U32 R5, RZ, RZ, 0x40000040 ;  /* 0x40000040ff057424 */ /* 0x000fe200078e00ff */
[C---:B------:R-:W-:Y:S01]  /*a3b0*/  R2UR UR6, R6.reuse ;  /* 0x00000000060672ca */ /* 0x040fe200000e0000 */
[----:B------:R-:W-:Y:S01]  /*a3c0*/  VIADD R10, R6, 0x2 ;  /* 0x00000002060a7836 */ /* 0x000fe20000000000 */
[----:B------:R-:W-:Y:S01]  /*a3d0*/  LOP3.LUT R0, R0, 0x3fff, RZ, 0xc0, !PT ;  /* 0x00003fff00007812 */ /* 0x000fe200078ec0ff */
[----:B------:R-:W-:Y:S01]  /*a3e0*/  IMAD.MOV.U32 R11, RZ, RZ, 0x40000040 ;  /* 0x40000040ff0b7424 */ /* 0x000fe200078e00ff */
[----:B------:R-:W-:Y:S01]  /*a3f0*/  R2UR UR7, R7 ;  /* 0x00000000070772ca */ /* 0x000fe200000e0000 */
[----:B------:R-:W-:Y:S01]  /*a400*/  IMAD.MOV.U32 R13, RZ, RZ, 0x40000040 ;  /* 0x40000040ff0d7424 */ /* 0x000fe200078e00ff */
[----:B------:R-:W-:Y:S01]  /*a410*/  LOP3.LUT R4, R0, 0x10000, RZ, 0xfc, !PT ;  /* 0x0001000000047812 */ /* 0x000fe200078efcff */
[----:B------:R-:W-:Y:S01]  /*a420*/  VIADD R20, R6, 0x4 ;  /* 0x0000000406147836 */ /* 0x000fe20000000000 */
[----:B------:R-:W-:Y:S01]  /*a430*/  R2UR UR5, R5 ;  /* 0x00000000050572ca */ /* 0x000fe200000e0000 */
[----:B------:R-:W-:Y:S01]  /*a440*/  IMAD.MOV.U32 R7, RZ, RZ, 0x40000040 ;  /* 0x40000040ff077424 */ /* 0x000fe200078e00ff */
[C---:B------:R-:W-:Y:S01]  /*a450*/  R2UR UR4, R4.reuse ;  /* 0x00000000040472ca */ /* 0x040fe200000e0000 */
[----:B------:R-:W-:Y:S01]  /*a460*/  VIADD R12, R4, 0x2 ;  /* 0x00000002040c7836 */ /* 0x000fe20000000000 */
[----:B------:R-:W-:Y:S01]  /*a470*/  MOV R21, 0x40000040 ;  /* 0x4000004000157802 */ /* 0x000fe20000000f00 */
[----:B------:R-:W-:Y:S01]  /*a480*/  IMAD.MOV.U32 R3, RZ, RZ, -0x40 ;  /* 0xffffffc0ff037424 */ /* 0x000fe200078e00ff */
[----:B------:R-:W-:Y:S01]  /*a490*/  ULDC.64 UR40, c[0x0][0x9e0] ;  /* 0x0002780000287ab9 */ /* 0x000fe20000000a00 */
[----:B------:R-:W-:Y:S01]  /*a4a0*/  @!P1 VIADD R0, R9, 0x28c40 ;  /* 0x00028c4009009836 */ /* 0x000fe20000000000 */
[----:B------:R-:W-:Y:S01]  /*a4b0*/  UISETP.GE.AND UP0, UPT, UR41, 0x1, UPT ;  /* 0x000000012900788c */ /* 0x000fe2000bf06270 */
[----:B------:R-:W-:-:S03]  /*a4c0*/  IMAD R3, R168, R3, 0x41 ;  /* 0x00000041a8037424 */ /* 0x000fc600078e0203 */
[----:B------:R-:W-:Y:S01]  /*a4d0*/  @!P1 PRMT R0, RZ, 0x654, R0 ;  /* 0x00000654ff009816 */ /* 0x000fe20000000000 */
[----:B------:R-:W-:Y:S01]  /*a4e0*/  UP2UR UR48, UPR, URZ, 0x1 ;  /* 0x000000013f307883 */ /* 0x000fe20008000000 */
[----:B------:R-:W-:Y:S01]  /*a4f0*/  PLOP3.LUT P2, PT, PT, PT, UP0, 0x40, 0x0 ;  /* 0x000000000000781c */ /* 0x000fe20003f4e808 */
[----:B------:R-:W-:Y:S01]  /*a500*/  HGMMA.64x64x16.F32.BF16 R24, gdesc[UR4], RZ, !UPT, gsb0 ;  /* 0x00e00000041879f0 */ /* 0x000fe2000c0018ff */
[----:B------:R-:W-:Y:S01]  /*a510*/  R2UR UR6, R10 ;  /* 0x000000000a0672ca */ /* 0x000fe200000e0000 */
[----:B------:R-:W-:Y:S01]  /*a520*/  VIADD R10, R4, 0x4 ;  /* 0x00000004040a7836 */ /* 0x000fe20000000000 */
[----:B------:R-:W-:Y:S01]  /*a530*/  R2UR UR7, R11 ;  /* 0x000000000b0772ca */ /* 0x000fe200000e0000 */
[----:B------:R-:W-:Y:S01]  /*a540*/  IMAD.MOV.U32 R11, RZ, RZ, 0x40000040 ;  /* 0x40000040ff0b7424 */ /* 0x000fe200078e00ff */
[----:B------:R-:W-:Y:S01]  /*a550*/  R2UR UR4, R12 ;  /* 0x000000000c0472ca */ /* 0x000fe200000e0000 */
[----:B------:R-:W-:Y:S01]  /*a560*/  VIADD R58, R3, 0xffffffff ;  /* 0xffffffff033a7836 */ /* 0x000fe20000000000 */
[----:B------:R-:W-:-:S02]  /*a570*/  R2UR UR5, R13 ;  /* 0x000000000d0572ca */ /* 0x000fc400000e0000 */
[----:B------:R-:W-:-:S05]  /*a580*/  IADD3 R15, -R185, R3, R184 ;  /* 0x00000003b90f7210 */ /* 0x000fca0007ffe1b8 */
[----:B------:R-:W-:-:S05]  /*a590*/  IMAD.IADD R15, R15, 0x1, -R22 ;  /* 0x000000010f0f7824 */ /* 0x000fca00078e0a16 */
[----:B------:R-:W-:Y:S01]  /*a5a0*/  IADD3 R57, R15, UR40, RZ ;  /* 0x000000280f397c10 */ /* 0x000fe2000fffe0ff */
[----:B------:R-:W-:Y:S02]  /*a5b0*/  WARPGROUP.DEPBAR.LE gsb0, 0x0 ;  /* 0x00008000000079c5 */ /* 0x000fe40000010000 */
[----:B------:R-:W-:-:S06]  /*a5c0*/  WARPGROUP.ARRIVE ;  /* 0x00000000000079c5 */ /* 0x000fcc0000000000 */
[----:B------:R-:W-:Y:S01]  /*a5d0*/  HGMMA.64x64x16.F32.BF16 R24, gdesc[UR4], R24, gsb0 ;  /* 0x00e00000041879f0 */ /* 0x000fe20008001818 */
[----:B------:R-:W-:Y:S01]  /*a5e0*/  R2UR UR6, R20 ;  /* 0x00000000140672ca */ /* 0x000fe200000e0000 */
[----:B------:R-:W-:Y:S01]  /*a5f0*/  VIADD R20, R6, 0x6 ;  /* 0x0000000606147836 */ /* 0x000fe20000000000 */
[----:B------:R-:W-:Y:S01]  /*a600*/  R2UR UR7, R21 ;  /* 0x00000000150772ca */ /* 0x000fe200000e0000 */
[----:B------:R-:W-:Y:S01]  /*a610*/  VIADD R6, R4, 0x6 ;  /* 0x0000000604067836 */ /* 0x000fe20000000000 */
[----:B------:R-:W-:Y:S01]  /*a620*/  R2UR UR4, R10 ;  /* 0x000000000a0472ca */ /* 0x000fe200000e0000 */
[----:B------:R-:W-:Y:S01]  /*a630*/  IMAD.MOV.U32 R21, RZ, RZ, 0x40000040 ;  /* 0x40000040ff157424 */ /* 0x000fe200078e00ff */
[----:B------:R-:W-:Y:S01]  /*a640*/  R2UR UR5, R11 ;  /* 0x000000000b0572ca */ /* 0x000fe200000e0000 */
[----:B------:R-:W-:Y:S02]  /*a650*/  WARPGROUP.DEPBAR.LE gsb0, 0x0 ;  /* 0x00008000000079c5 */ /* 0x000fe40000010000 */
[----:B------:R-:W-:-:S10]  /*a660*/  WARPGROUP.ARRIVE ;  /* 0x00000000000079c5 */ /* 0x000fd40000000000 */
[----:B------:R-:W-:Y:S01]  /*a670*/  HGMMA.64x64x16.F32.BF16 R24, gdesc[UR4], R24, gsb0 ;  /* 0x00e00000041879f0 */ /* 0x000fe20008001818 */
[----:B------:R-:W-:Y:S02]  /*a680*/  R2UR UR6, R20 ;  /* 0x00000000140672ca */ /* 0x000fe400000e0000 */
[----:B------:R-:W-:Y:S02]  /*a690*/  R2UR UR7, R21 ;  /* 0x00000000150772ca */ /* 0x000fe400000e0000 */
[----:B------:R-:W-:Y:S02]  /*a6a0*/  R2UR UR4, R6 ;  /* 0x00000000060472ca */ /* 0x000fe400000e0000 */
[----:B------:R-:W-:Y:S02]  /*a6b0*/  R2UR UR5, R7 ;  /* 0x00000000070572ca */ /* 0x000fe400000e0000 */
[----:B------:R-:W-:Y:S01]  /*a6c0*/  LEA R21, R168, 0xffffffc0, 0x6 ;  /* 0xffffffc0a8157811 */ /* 0x000fe200078e30ff */
[----:B------:R-:W-:-:S02]  /*a6d0*/  WARPGROUP.DEPBAR.LE gsb0, 0x0 ;  /* 0x00008000000079c5 */ /* 0x000fc40000010000 */
[----:B------:R-:W-:-:S08]  /*a6e0*/  WARPGROUP.ARRIVE ;  /* 0x00000000000079c5 */ /* 0x000fd00000000000 */
[----:B------:R-:W-:Y:S01]  /*a6f0*/  HGMMA.64x64x16.F32.BF16 R24, gdesc[UR4], R24, gsb0 ;  /* 0x00e00000041879f0 */ /* 0x000fe20008001818 */
[----:B------:R-:W-:Y:S02]  /*a700*/  ULDC.64 UR4, c[0x0][0x9d8] ;  /* 0x0002760000047ab9 */ /* 0x000fe40000000a00 */
[----:B------:R-:W-:-:S06]  /*a710*/  ULOP3.LUT UR37, URZ, UR5, URZ, 0x33, !UPT ;  /* 0x000000053f257292 */ /* 0x000fcc000f8e333f */
[----:B------:R-:W-:Y:S01]  /*a720*/  VIADD R59, R15, UR37 ;  /* 0x000000250f3b7c36 */ /* 0x000fe20008000000 */
        /* <DEDUP_REMOVED lines=34> */
[----:B------:R3:W-:Y:S06]  /*a950*/  @!P1 SYNCS.ARRIVE.TRANS64.RED.A1T0 RZ, [R0+URZ], RZ ;  /* 0x000000ff00ff99a7 */ /* 0x0007ec000810043f */
[----:B------:R-:W4:Y:S01]  /*a960*/  MUFU.TANH R25, R25 ;  /* 0x0000001900197308 */ /* 0x000f220000002400 */
[----:B---3--:R-:W-:-:S04]  /*a970*/  IMAD R0, R189, 0x40, R192 ;  /* 0x00000040bd007824 */ /* 0x008fc800078e02c0 */
[----:B------:R-:W-:-:S03]  /*a980*/  IMAD.IADD R8, R59, 0x1, R0 ;  /* 0x000000013b087824 */ /* 0x000fc600078e0200 */
        /* <DEDUP_REMOVED lines=30> */
[----:B-1----:R-:W-:-:S04]  /*ab70*/  IADD3 R26, -R22, R184, -R21 ;  /* 0x000000b8161a7210 */ /* 0x002fc80007ffe915 */
[----:B------:R-:W-:Y:S01]  /*ab80*/  VIADDMNMX R3, R0, R57, R26, PT ;  /* 0x0000003900037246 */ /* 0x000fe2000380011a */
[----:B---34-:R-:W-:Y:S06]  /*ab90*/  @P2 BRA `(.L_x_4739) ;  /* 0x0000000000582947 */ /* 0x018fec0003800000 */
[----:B------:R-:W-:Y:S01]  /*aba0*/  IADD3 R15, R0, R184, -R185 ;  /* 0x000000b8000f7210 */ /* 0x000fe20007ffe8b9 */
[----:B------:R-:W-:Y:S03]  /*abb0*/  BSSY B0, `(.L_x_4740) ;  /* 0x0000010000007945 */ /* 0x000fe60003800000 */
[----:B------:R-:W-:-:S13]  /*abc0*/  ISETP.GT.AND P2, PT, R15, -0x1, PT ;  /* 0xffffffff0f00780c */ /* 0x000fda0003f44270 */
[----:B------:R-:W-:Y:S05]  /*abd0*/  @P2 BRA `(.L_x_4741) ;  /* 0x0000000000202947 */ /* 0x000fea0003800000 */
[----:B------:R-:W-:Y:S01]  /*abe0*/  UISETP.NE.AND UP0, UPT, UR41, 0x1, UPT ;  /* 0x000000012900788c */ /* 0x000fe2000bf05270 */
[----:B------:R-:W-:-:S05]  /*abf0*/  LOP3.LUT R15, RZ, R15, RZ, 0x33, !PT ;  /* 0x0000000fff0f7212 */ /* 0x000fca00078e33ff */
[----:B------:R-:W-:-:S05]  /*ac00*/  PLOP3.LUT P2, PT, PT, PT, UP0, 0x80, 0x0 ;  /* 0x000000000000781c */ /* 0x000fca0003f4f008 */
[----:B------:R-:W-:-:S08]  /*ac10*/  @UP0 ULDC.64 UR4, c[0x0][0x9e8] ;  /* 0x00027a0000040ab9 */ /* 0x000fd00000000a00 */
[----:B------:R-:W-:-:S05]  /*ac20*/  @P2 IMAD.HI.U32 R60, R15, UR4, RZ ;  /* 0x000000040f3c2c27 */ /* 0x000fca000f8e00ff */
[----:B------:R-:W-:-:S04]  /*ac30*/  @P2 SHF.R.U32.HI R15, RZ, UR5, R60 ;  /* 0x00000005ff0f2c19 */ /* 0x000fc8000801163c */
[----:B------:R-:W-:Y:S01]  /*ac40*/  LOP3.LUT R15, RZ, R15, RZ, 0x33, !PT ;  /* 0x0000000fff0f7212 */ /* 0x000fe200078e33ff */
[----:B------:R-:W-:Y:S06]  /*ac50*/  BRA `(.L_x_4742) ;  /* 0x0000000000147947 */ /* 0x000fec0003800000 */
.L_x_4741:
[----:B------:R-:W-:-:S06]  /*ac60*/  UISETP.NE.AND UP0, UPT, UR41, 0x1, UPT ;  /* 0x000000012900788c */ /* 0x000fcc000bf05270 */
[----:B------:R-:W-:-:S05]  /*ac70*/  PLOP3.LUT P2, PT, PT, PT, UP0, 0x80, 0x0 ;  /* 0x000000000000781c */ /* 0x000fca0003f4f008 */
[----:B------:R-:W-:-:S08]  /*ac80*/  @UP0 ULDC.64 UR4, c[0x0][0x9e8] ;  /* 0x00027a0000040ab9 */ /* 0x000fd00000000a00 */
[----:B------:R-:W-:-:S05]  /*ac90*/  @P2 IMAD.HI.U32 R60, R15, UR4, RZ ;  /* 0x000000040f3c2c27 */ /* 0x000fca000f8e00ff */
[----:B------:R-:W-:-:S07]  /*aca0*/  @P2 SHF.R.U32.HI R15, RZ, UR5, R60 ;  /* 0x00000005ff0f2c19 */ /* 0x000fce000801163c */
.L_x_4742:
[----:B------:R-:W-:Y:S05]  /*acb0*/  BSYNC B0 ;  /* 0x0000000000007941 */ /* 0x000fea0003800000 */
.L_x_4740:
[----:B------:R-:W-:-:S04]  /*acc0*/  IMAD R15, R15, UR41, -R21 ;  /* 0x000000290f0f7c24 */ /* 0x000fc8000f8e0a15 */
[----:B------:R-:W-:-:S05]  /*acd0*/  IMAD.IADD R15, R15, 0x1, -R22 ;  /* 0x000000010f0f7824 */ /* 0x000fca00078e0a16 */
[----:B------:R-:W-:Y:S02]  /*ace0*/  VIMNMX R8, R8, R15, !PT ;  /* 0x0000000f08087248 */ /* 0x000fe40007fe0100 */
[----:B------:R-:W-:-:S07]  /*acf0*/  VIADDMNMX R3, R15, UR41, R3, PT ;  /* 0x000000290f037c46 */ /* 0x000fce000b800103 */
.L_x_4739:
[C---:B------:R-:W-:Y:S01]  /*ad00*/  ISETP.GE.AND P2, PT, R58.reuse, 0x2, PT ;  /* 0x000000023a00780c */ /* 0x040fe20003f46270 */
[----:B------:R-:W-:Y:S01]  /*ad10*/  UISETP.NE.AND UP0, UPT, UR48, URZ, UPT ;  /* 0x0000003f3000728c */ /* 0x000fe2000bf05270 */
[----:B------:R-:W-:Y:S02]  /*ad20*/  ISETP.GE.AND P6, PT, R58, 0xa, PT ;  /* 0x0000000a3a00780c */ /* 0x000fe40003fc6270 */
[----:B------:R-:W-:Y:S02]  /*ad30*/  ISETP.GT.AND P4, PT, R8, 0x1, !P2 ;  /* 0x000000010800780c */ /* 0x000fe40005784270 */
[----:B------:R-:W-:Y:S02]  /*ad40*/  ISETP.GE.AND P3, PT, R58, 0x9, PT ;  /* 0x000000093a00780c */ /* 0x000fe40003f66270 */
[----:B------:R-:W-:Y:S02]  /*ad50*/  ISETP.LT.OR P4, PT, R3, 0x2, P4 ;  /* 0x000000020300780c */ /* 0x000fe40002781670 */
[----:B------:R-:W-:-:S02]  /*ad60*/  P2R R60, PR, RZ, 0x40 ;  /* 0x00000040ff3c7803 */ /* 0x000fc40000000000 */
[----:B------:R-:W-:Y:S02]  /*ad70*/  FSEL R61, R25, -INF , !P4 ;  /* 0xff800000193d7808 */ /* 0x000fe40006000000 */
[C---:B------:R-:W-:Y:S02]  /*ad80*/  ISETP.GT.AND P4, PT, R8.reuse, 0x9, !P6 ;  /* 0x000000090800780c */ /* 0x040fe40007784270 */
[----:B------:R-:W-:Y:S02]  /*ad90*/  ISETP.GT.AND P5, PT, R8, 0x8, !P3 ;  /* 0x000000080800780c */ /* 0x000fe40005fa4270 */
[----:B------:R-:W-:Y:S02]  /*ada0*/  ISETP.LT.OR P4, PT, R3, 0xa, P4 ;  /* 0x0000000a0300780c */ /* 0x000fe40002781670 */
[----:B------:R-:W-:Y:S02]  /*adb0*/  ISETP.GE.AND P6, PT, R58, 0x11, PT ;  /* 0x000000113a00780c */ /* 0x000fe40003fc6270 */
[----:B0-----:R-:W-:-:S02]  /*adc0*/  FSEL R65, R29, -INF , !P4 ;  /* 0xff8000001d417808 */ /* 0x001fc40006000000 */
[C---:B------:R-:W-:Y:S02]  /*add0*/  ISETP.LT.OR P5, PT, R3.reuse, 0x9, P5 ;  /* 0x000000090300780c */ /* 0x040fe40002fa1670 */
[----:B------:R-:W-:Y:S02]  /*ade0*/  ISETP.GT.AND P4, PT, R8, 0x10, !P6 ;  /* 0x000000100800780c */ /* 0x000fe40007784270 */
[----:B------:R-:W-:Y:S02]  /*adf0*/  FSEL R63, R28, -INF , !P5 ;  /* 0xff8000001c3f7808 */ /* 0x000fe40006800000 */
        /* <DEDUP_REMOVED lines=59> */
[----:B------:R-:W-:Y:S02]  /*b1b0*/  IADD3 R8, R59, 0x8, R0 ;  /* 0x000000083b087810 */ /* 0x000fe40007ffe000 */
[----:B------:R-:W-:Y:S01]  /*b1c0*/  ISETP.LT.OR P6, PT, R3, 0x3a, P6 ;  /* 0x0000003a0300780c */ /* 0x000fe200037c1670 */
[----:B------:R-:W-:-:S03]  /*b1d0*/  VIADD R3, R0, 0x8 ;  /* 0x0000000800037836 */ /* 0x000fc60000000000 */
[----:B------:R-:W-:Y:S02]  /*b1e0*/  FSEL R53, R53, -INF , !P6 ;  /* 0xff80000035357808 */ /* 0x000fe40007000000 */
[----:B------:R-:W-:Y:S02]  /*b1f0*/  PLOP3.LUT P6, PT, PT, PT, UP0, 0x40, 0x0 ;  /* 0x000000000000781c */ /* 0x000fe40003fce808 */
[----:B------:R-:W-:-:S11]  /*b200*/  VIADDMNMX R3, R3, R57, R26, PT ;  /* 0x0000003903037246 */ /* 0x000fd6000380011a */
[----:B------:R-:W-:Y:S05]  /*b210*/  @P6 BRA `(.L_x_4743) ;  /* 0x0000000000646947 */ /* 0x000fea0003800000 */
[----:B------:R-:W-:Y:S01]  /*b220*/  IADD3 R15, R0, R184, -R185 ;  /* 0x000000b8000f7210 */ /* 0x000fe20007ffe8b9 */
[----:B------:R-:W-:Y:S04]  /*b230*/  BSSY B0, `(.L_x_4744) ;  /* 0x0000013000007945 */ /* 0x000fe80003800000 */
[----:B------:R-:W-:-:S05]  /*b240*/  VIADD R15, R15, 0x8 ;  /* 0x000000080f0f7836 */ /* 0x000fca0000000000 */
[----:B------:R-:W-:-:S13]  /*b250*/  ISETP.GT.AND P6, PT, R15, -0x1, PT ;  /* 0xffffffff0f00780c */ /* 0x000fda0003fc4270 */
[----:B------:R-:W-:Y:S05]  /*b260*/  @P6 BRA `(.L_x_4745) ;  /* 0x0000000000246947 */ /* 0x000fea0003800000 */
[----:B------:R-:W-:Y:S01]  /*b270*/  UISETP.NE.AND UP0, UPT, UR41, 0x1, UPT ;  /* 0x000000012900788c */ /* 0x000fe2000bf05270 */
[----:B------:R-:W-:-:S05]  /*b280*/  LOP3.LUT R15, RZ, R15, RZ, 0x33, !PT ;  /* 0x0000000fff0f7212 */ /* 0x000fca00078e33ff */
[----:B------:R-:W-:-:S05]  /*b290*/  PLOP3.LUT P6, PT, PT, PT, UP0, 0x80, 0x0 ;  /* 0x000000000000781c */ /* 0x000fca0003fcf008 */
[----:B------:R-:W-:-:S08]  /*b2a0*/  @UP0 ULDC.64 UR4, c[0x0][0x9e8] ;  /* 0x00027a0000040ab9 */ /* 0x000fd00000000a00 */
[----:B------:R-:W-:Y:S01]  /*b2b0*/  @P6 IMAD.HI.U32 R26, R15, UR4, RZ ;  /* 0x000000040f1a6c27 */ /* 0x000fe2000f8e00ff */
[----:B------:R-:W-:-:S13]  /*b2c0*/  PLOP3.LUT P6, PT, PT, PT, UP0, 0x80, 0x0 ;  /* 0x000000000000781c */ /* 0x000fda0003fcf008 */
[----:B------:R-:W-:-:S04]  /*b2d0*/  @P6 SHF.R.U32.HI R15, RZ, UR5, R26 ;  /* 0x00000005ff0f6c19 */ /* 0x000fc8000801161a */
[----:B------:R-:W-:Y:S01]  /*b2e0*/  LOP3.LUT R15, RZ, R15, RZ, 0x33, !PT ;  /* 0x0000000fff0f7212 */ /* 0x000fe200078e33ff */
[----:B------:R-:W-:Y:S06]  /*b2f0*/  BRA `(.L_x_4746) ;  /* 0x0000000000187947 */ /* 0x000fec0003800000 */
.L_x_4745:
[----:B------:R-:W-:-:S06]  /*b300*/  UISETP.NE.AND UP0, UPT, UR41, 0x1, UPT ;  /* 0x000000012900788c */ /* 0x000fcc000bf05270 */
[----:B------:R-:W-:-:S05]  /*b310*/  PLOP3.LUT P6, PT, PT, PT, UP0, 0x80, 0x0 ;  /* 0x000000000000781c */ /* 0x000fca0003fcf008 */
[----:B------:R-:W-:-:S08]  /*b320*/  @UP0 ULDC.64 UR4, c[0x0][0x9e8] ;  /* 0x00027a0000040ab9 */ /* 0x000fd00000000a00 */
[----:B------:R-:W-:Y:S01]  /*b330*/  @P6 IMAD.HI.U32 R26, R15, UR4, RZ ;  /* 0x000000040f1a6c27 */ /* 0x000fe2000f8e00ff */
[----:B------:R-:W-:-:S13]  /*b340*/  PLOP3.LUT P6, PT, PT, PT, UP0, 0x80, 0x0 ;  /* 0x000000000000781c */ /* 0x000fda0003fcf008 */
[----:B------:R-:W-:-:S07]  /*b350*/  @P6 SHF.R.U32.HI R15, RZ, UR5, R26 ;  /* 0x00000005ff0f6c19 */ /* 0x000fce000801161a */
.L_x_4746:
[----:B------:R-:W-:Y:S05]  /*b360*/  BSYNC B0 ;  /* 0x0000000000007941 */ /* 0x000fea0003800000 */
.L_x_4744:
[----:B------:R-:W-:-:S04]  /*b370*/  IMAD R15, R15, UR41, -R21 ;  /* 0x000000290f0f7c24 */ /* 0x000fc8000f8e0a15 */
[----:B------:R-:W-:-:S05]  /*b380*/  IMAD.IADD R15, R15, 0x1, -R22 ;  /* 0x000000010f0f7824 */ /* 0x000fca00078e0a16 */
[----:B------:R-:W-:Y:S02]  /*b390*/  VIMNMX R8, R8, R15, !PT ;  /* 0x0000000f08087248 */ /* 0x000fe40007fe0100 */
[----:B------:R-:W-:-:S07]  /*b3a0*/  VIADDMNMX R3, R15, UR41, R3, PT ;  /* 0x000000290f037c46 */ /* 0x000fce000b800103 */
.L_x_4743:
[----:B------:R-:W-:Y:S01]  /*b3b0*/  BAR.SYNC.DEFER_BLOCKING 0xf, 0x100 ;  /* 0x03c4000000007b1d */ /* 0x000fe20000010000 */
[C---:B------:R-:W-:Y:S02]  /*b3c0*/  ISETP.GT.AND P2, PT, R8.reuse, 0x1, !P2 ;  /* 0x000000010800780c */ /* 0x040fe40005744270 */
[----:B------:R-:W-:Y:S02]  /*b3d0*/  ISETP.NE.AND P6, PT, R25, RZ, PT ;  /* 0x000000ff1900720c */ /* 0x000fe40003fc5270 */
[----:B------:R-:W-:Y:S01]  /*b3e0*/  ISETP.LT.OR P2, PT, R3, 0x2, P2 ;  /* 0x000000020300780c */ /* 0x000fe20001741670 */
[----:B------:R-:W-:Y:S01]  /*b3f0*/  ULDC UR4, c[0x0][0x988] ;  /* 0x0002620000047ab9 */ /* 0x000fe20000000800 */
        /* <DEDUP_REMOVED lines=39> */
[C---:B------:R-:W-:Y:S02]  /*b670*/  ISETP.GT.AND P2, PT, R8.reuse, 0x20, !P2 ;  /* 0x000000200800780c */ /* 0x040fe40005744270 */
[----:B------:R-:W-:Y:S02]  /*b680*/  FMNMX.FTZ R15, R83, R15, !PT ;  /* 0x0000000f530f7209 */ /* 0x000fe40007810000 */
[----:B------:R-:W-:Y:S02]  /*b690*/  ISETP.LT.OR P2, PT, R3, 0x21, P2 ;  /* 0x000000210300780c */ /* 0x000fe40001741670 */
[----:B------:R-:W-:Y:S02]  /*b6a0*/  ISETP.GT.AND P4, PT, R8, 0x31, !P4 ;  /* 0x000000310800780c */ /* 0x000fe40006784270 */
[----:B------:R-:W-:Y:S02]  /*b6b0*/  FSEL R38, R42, -INF , !P2 ;  /* 0xff8000002a267808 */ /* 0x000fe40005000000 */
[----:B------:R-:W-:-:S02]  /*b6c0*/  ISETP.NE.AND P2, PT, R40, RZ, PT ;  /* 0x000000ff2800720c */ /* 0x000fc40003f45270 */
[C---:B------:R-:W-:Y:S02]  /*b6d0*/  ISETP.GT.AND P5, PT, R8.reuse, 0x38, !P5 ;  /* 0x000000380800780c */ /* 0x040fe40006fa4270 */
[----:B------:R-:W-:Y:S02]  /*b6e0*/  ISETP.GT.AND P2, PT, R8, 0x21, !P2 ;  /* 0x000000210800780c */ /* 0x000fe40005744270 */
[C---:B------:R-:W-:Y:S02]  /*b6f0*/  ISETP.LT.OR P4, PT, R3.reuse, 0x32, P4 ;  /* 0x000000320300780c */ /* 0x040fe40002781670 */
[C---:B------:R-:W-:Y:S02]  /*b700*/  ISETP.LT.OR P2, PT, R3.reuse, 0x22, P2 ;  /* 0x000000220300780c */ /* 0x040fe40001741670 */
[----:B------:R-:W-:Y:S02]  /*b710*/  ISETP.LT.OR P5, PT, R3, 0x39, P5 ;  /* 0x000000390300780c */ /* 0x000fe40002fa1670 */
[----:B------:R-:W-:-:S02]  /*b720*/  FSEL R40, R43, -INF , !P2 ;  /* 0xff8000002b287808 */ /* 0x000fc40005000000 */
[----:B------:R-:W-:Y:S02]  /*b730*/  ISETP.GT.AND P2, PT, R8, 0x28, !P3 ;  /* 0x000000280800780c */ /* 0x000fe40005f44270 */
[----:B------:R-:W-:Y:S02]  /*b740*/  ISETP.NE.AND P3, PT, R44, RZ, PT ;  /* 0x000000ff2c00720c */ /* 0x000fe40003f65270 */
[----:B------:R-:W-:Y:S02]  /*b750*/  ISETP.LT.OR P2, PT, R3, 0x29, P2 ;  /* 0x000000290300780c */ /* 0x000fe40001741670 */
[----:B------:R-:W-:Y:S02]  /*b760*/  ISETP.GT.AND P3, PT, R8, 0x30, !P3 ;  /* 0x000000300800780c */ /* 0x000fe40005f64270 */
[----:B------:R-:W-:Y:S02]  /*b770*/  FSEL R42, R46, -INF , !P2 ;  /* 0xff8000002e2a7808 */ /* 0x000fe40005000000 */
[----:B------:R-:W-:-:S02]  /*b780*/  ISETP.GT.AND P2, PT, R8, RZ, !P6 ;  /* 0x000000ff0800720c */ /* 0x000fc40007744270 */
[----:B------:R-:W-:Y:S02]  /*b790*/  ISETP.NE.AND P6, PT, R24, RZ, PT ;  /* 0x000000ff1800720c */ /* 0x000fe40003fc5270 */
[C---:B------:R-:W-:Y:S02]  /*b7a0*/  ISETP.LT.OR P2, PT, R3.reuse, 0x1, P2 ;  /* 0x000000010300780c */ /* 0x040fe40001741670 */
[----:B------:R-:W-:Y:S02]  /*b7b0*/  ISETP.LT.OR P3, PT, R3, 0x31, P3 ;  /* 0x000000310300780c */ /* 0x000fe40001f61670 */
[----:B------:R-:W-:Y:S02]  /*b7c0*/  FSEL R24, R20, -INF , !P2 ;  /* 0xff80000014187808 */ /* 0x000fe40005000000 */
[----:B------:R-:W-:Y:S02]  /*b7d0*/  FMNMX.FTZ R20, R53, R15, !PT ;  /* 0x0000000f35147209 */ /* 0x000fe40007810000 */
[----:B------:R-:W-:-:S02]  /*b7e0*/  ISETP.NE.AND P2, PT, R41, RZ, PT ;  /* 0x000000ff2900720c */ /* 0x000fc40003f45270 */
[----:B------:R-:W-:Y:S01]  /*b7f0*/  FSEL R46, R51, -INF , !P4 ;  /* 0xff800000332e7808 */ /* 0x000fe20006000000 */
[----:B------:R-:W0:Y:S01]  /*b800*/  SHFL.BFLY PT, R15, R20, 0x2, 0x1f ;  /* 0x0c401f00140f7f89 */ /* 0x000e2200000e0000 */
[----:B------:R-:W-:Y:S02]  /*b810*/  ISETP.GT.AND P2, PT, R8, 0x29, !P2 ;  /* 0x000000290800780c */ /* 0x000fe40005744270 */
[----:B------:R-:W-:Y:S02]  /*b820*/  FSEL R48, R54, -INF , !P5 ;  /* 0xff80000036307808 */ /* 0x000fe40006800000 */
[----:B------:R-:W-:Y:S02]  /*b830*/  ISETP.LT.OR P2, PT, R3, 0x2a, P2 ;  /* 0x0000002a0300780c */ /* 0x000fe40001741670 */
[----:B0-----:R-:W-:Y:S02]  /*b840*/  FMNMX.FTZ R29, R20, R15, !PT ;  /* 0x0000000f141d7209 */ /* 0x001fe40007810000 */
[----:B------:R-:W-:-:S03]  /*b850*/  FMNMX.FTZ R15, R24, R25, !PT ;  /* 0x00000019180f7209 */ /* 0x000fc60007810000 */
[----:B------:R-:W0:Y:S01]  /*b860*/  SHFL.BFLY PT, R44, R29, 0x1, 0x1f ;  /* 0x0c201f001d2c7f89 */ /* 0x000e2200000e0000 */
[----:B------:R-:W-:-:S04]  /*b870*/  FMNMX.FTZ R15, R26, R15, !PT ;  /* 0x0000000f1a0f7209 */ /* 0x000fc80007810000 */
[----:B------:R-:W-:-:S04]  /*b880*/  FMNMX.FTZ R15, R28, R15, !PT ;  /* 0x0000000f1c0f7209 */ /* 0x000fc80007810000 */
[----:B------:R-:W-:-:S04]  /*b890*/  FMNMX.FTZ R21, R30, R15, !PT ;  /* 0x0000000f1e157209 */ /* 0x000fc80007810000 */
[----:B------:R-:W-:Y:S01]  /*b8a0*/  FMNMX.FTZ R27, R32, R21, !PT ;  /* 0x00000015201b7209 */ /* 0x000fe20007810000 */
[----:B------:R-:W-:-:S03]  /*b8b0*/  IMAD.U32 R21, RZ, RZ, UR4 ;  /* 0x00000004ff157e24 */ /* 0x000fc6000f8e00ff */
[----:B------:R-:W-:-:S04]  /*b8c0*/  FMNMX.FTZ R27, R34, R27, !PT ;  /* 0x0000001b221b7209 */ /* 0x000fc80007810000 */
[----:B------:R-:W-:Y:S02]  /*b8d0*/  FMNMX.FTZ R27, R36, R27, !PT ;  /* 0x0000001b241b7209 */ /* 0x000fe40007810000 */
[----:B0-----:R-:W-:Y:S02]  /*b8e0*/  FMNMX.FTZ R15, R29, R44, !PT ;  /* 0x0000002c1d0f7209 */ /* 0x001fe40007810000 */
[----:B------:R-:W-:Y:S02]  /*b8f0*/  FMNMX.FTZ R27, R38, R27, !PT ;  /* 0x0000001b261b7209 */ /* 0x000fe40007810000 */
[----:B------:R-:W-:Y:S01]  /*b900*/  FSEL R44, R47, -INF , !P2 ;  /* 0xff8000002f2c7808 */ /* 0x000fe20005000000 */
[C---:B------:R-:W-:Y:S01]  /*b910*/  FMUL.FTZ R20, R15.reuse, R21 ;  /* 0x000000150f147220 */ /* 0x040fe20000410000 */
[----:B------:R-:W-:Y:S02]  /*b920*/  FMNMX.FTZ R27, R40, R27, !PT ;  /* 0x0000001b281b7209 */ /* 0x000fe40007810000 */
[----:B------:R-:W-:-:S02]  /*b930*/  FSETP.NEU.FTZ.AND P2, PT, R15, -INF , PT ;  /* 0xff8000000f00780b */ /* 0x000fc40003f5d000 */
[----:B------:R-:W-:Y:S02]  /*b940*/  FMNMX.FTZ R27, R42, R27, !PT ;  /* 0x0000001b2a1b7209 */ /* 0x000fe40007810000 */
[----:B------:R-:W-:Y:S02]  /*b950*/  FSEL R52, R20, RZ, P2 ;  /* 0x000000ff14347208 */ /* 0x000fe40001000000 */
[----:B------:R-:W-:Y:S02]  /*b960*/  ISETP.GT.AND P2, PT, R8, 0x39, !P6 ;  /* 0x000000390800780c */ /* 0x000fe40007744270 */
[----:B------:R-:W-:Y:S01]  /*b970*/  FSEL R8, R50, -INF , !P3 ;  /* 0xff80000032087808 */ /* 0x000fe20005800000 */
[--C-:B------:R-:W-:Y:S01]  /*b980*/  FFMA.FTZ R20, R33, R21, -R52.reuse ;  /* 0x0000001521147223 */ /* 0x100fe20000010834 */
[----:B------:R-:W-:Y:S01]  /*b990*/  FMNMX.FTZ R27, R44, R27, !PT ;  /* 0x0000001b2c1b7209 */ /* 0x000fe20007810000 */
[--C-:B------:R-:W-:Y:S01]  /*b9a0*/  FFMA.FTZ R29, R61, R21, -R52.reuse ;  /* 0x000000153d1d7223 */ /* 0x100fe20000010834 */
[----:B------:R-:W-:Y:S01]  /*b9b0*/  ISETP.LT.OR P2, PT, R3, 0x3a, P2 ;  /* 0x0000003a0300780c */ /* 0x000fe20001741670 */
[----:B------:R0:W-:Y:S01]  /*b9c0*/  MUFU.EX2 R164, R20 ;  /* 0x0000001400a47308 */ /* 0x0001e20000000800 */
        /* <DEDUP_REMOVED lines=14> */
[-CC-:B------:R-:W-:Y:S01]  /*bab0*/  FFMA.FTZ R41, R75, R21.reuse, -R52.reuse ;  /* 0x000000154b297223 */ /* 0x180fe20000010834 */
[----:B------:R-:W1:Y:S02]  /*bac0*/  MUFU.EX2 R29, R29 ;  /* 0x0000001d001d7308 */ /* 0x000e640000000800 */
[----:B0-----:R-:W0:Y:S06]  /*bad0*/  SHFL.BFLY PT, R20, R27, 0x2, 0x1f ;  /* 0x0c401f001b147f89 */ /* 0x001e2c00000e0000 */
[----:B------:R-:W-:Y:S08]  /*bae0*/  MUFU.EX2 R31, R31 ;  /* 0x0000001f001f7308 */ /* 0x000ff00000000800 */
[----:B------:R1:W-:Y:S08]  /*baf0*/  MUFU.EX2 R58, R45 ;  /* 0x0000002d003a7308 */ /* 0x0003f00000000800 */
[----:B------:R-:W-:Y:S01]  /*bb00*/  MUFU.EX2 R33, R33 ;  /* 0x0000002100217308 */ /* 0x000fe20000000800 */
[----:B-1----:R-:W-:Y:S01]  /*bb10*/  FADD.FTZ R45, R164, R29 ;  /* 0x0000001da42d7221 */ /* 0x002fe20000010000 */
[----:B0-----:R-:W-:Y:S01]  /*bb20*/  FMNMX.FTZ R3, R27, R20, !PT ;  /* 0x000000141b037209 */ /* 0x001fe20007810000 */
[----:B------:R-:W-:Y:S01]  /*bb30*/  FFMA.FTZ R27, R77, R21, -R52 ;  /* 0x000000154d1b7223 */ /* 0x000fe20000010834 */
[----:B------:R-:W-:-:S03]  /*bb40*/  F2FP.BF16.F32.PACK_AB R164, R29, R164 ;  /* 0x000000a41da4723e */ /* 0x000fc600000010ff */
[----:B------:R-:W0:Y:S01]  /*bb50*/  SHFL.BFLY PT, R20, R3, 0x1, 0x1f ;  /* 0x0c201f0003147f89 */ /* 0x000e2200000e0000 */
[----:B------:R-:W-:Y:S08]  /*bb60*/  MUFU.EX2 R156, R27 ;  /* 0x0000001b009c7308 */ /* 0x000ff00000000800 */
[----:B------:R1:W-:Y:S08]  /*bb70*/  MUFU.EX2 R160, R35 ;  /* 0x0000002300a07308 */ /* 0x0003f00000000800 */
[----:B------:R-:W-:Y:S01]  /*bb80*/  MUFU.EX2 R37, R37 ;  /* 0x0000002500257308 */ /* 0x000fe20000000800 */
[----:B-1----:R-:W-:Y:S01]  /*bb90*/  FFMA.FTZ R35, R79, R21, -R52 ;  /* 0x000000154f237223 */ /* 0x002fe20000010834 */
[----:B0-----:R-:W-:-:S06]  /*bba0*/  FMNMX.FTZ R20, R3, R20, !PT ;  /* 0x0000001403147209 */ /* 0x001fcc0007810000 */
[----:B------:R0:W-:Y:S01]  /*bbb0*/  MUFU.EX2 R162, R39 ;  /* 0x0000002700a27308 */ /* 0x0001e20000000800 */
[-C--:B------:R-:W-:Y:S01]  /*bbc0*/  FFMA.FTZ R3, R83, R21.reuse, -R52 ;  /* 0x0000001553037223 */ /* 0x080fe20000010834 */
[C---:B------:R-:W-:Y:S01]  /*bbd0*/  FSETP.NEU.FTZ.AND P2, PT, R20.reuse, -INF , PT ;  /* 0xff8000001400780b */ /* 0x040fe20003f5d000 */
[----:B------:R-:W-:-:S05]  /*bbe0*/  FMUL.FTZ R27, R20, R21 ;  /* 0x00000015141b7220 */ /* 0x000fca0000410000 */
[----:B------:R-:W-:Y:S01]  /*bbf0*/  MUFU.EX2 R41, R41 ;  /* 0x0000002900297308 */ /* 0x000fe20000000800 */
[----:B------:R-:W-:Y:S01]  /*bc00*/  FSEL R27, R27, RZ, P2 ;  /* 0x000000ff1b1b7208 */ /* 0x000fe20001000000 */
[-CC-:B0-----:R-:W-:Y:S01]  /*bc10*/  FFMA.FTZ R39, R81, R21.reuse, -R52.reuse ;  /* 0x0000001551277223 */ /* 0x181fe20000010834 */
[----:B------:R-:W-:-:S03]  /*bc20*/  FFMA.FTZ R52, R53, R21, -R52 ;  /* 0x0000001535347223 */ /* 0x000fc60000010834 */
        /* <DEDUP_REMOVED lines=17> */
[----:B------:R-:W-:-:S05]  /*bd40*/  FFMA.FTZ R27, R50, R21, -R27 ;  /* 0x00000015321b7223 */ /* 0x000fca000001081b */
[----:B------:R-:W1:Y:S08]  /*bd50*/  MUFU.EX2 R26, R26 ;  /* 0x0000001a001a7308 */ /* 0x000e700000000800 */
[----:B------:R3:W4:Y:S01]  /*bd60*/  MUFU.EX2 R167, R28 ;  /* 0x0000001c00a77308 */ /* 0x0007220000000800 */
[----:B0-----:R-:W-:-:S07]  /*bd70*/  F2FP.BF16.F32.PACK_AB R165, R25, R24 ;  /* 0x0000001819a5723e */ /* 0x001fce00000010ff */
[----:B------:R-:W0:Y:S01]  /*bd80*/  MUFU.EX2 R30, R30 ;  /* 0x0000001e001e7308 */ /* 0x000e220000000800 */
[----:B---3--:R-:W-:Y:S01]  /*bd90*/  FADD.FTZ R28, R166, R45 ;  /* 0x0000002da61c7221 */ /* 0x008fe20000010000 */
[----:B------:R-:W-:Y:S01]  /*bda0*/  FADD.FTZ R45, R24, R25 ;  /* 0x00000019182d7221 */ /* 0x000fe20000010000 */
[----:B------:R-:W-:-:S05]  /*bdb0*/  F2FP.BF16.F32.PACK_AB R166, R31, R166 ;  /* 0x000000a61fa6723e */ /* 0x000fca00000010ff */
[----:B------:R3:W5:Y:S08]  /*bdc0*/  MUFU.EX2 R161, R32 ;  /* 0x0000002000a17308 */ /* 0x0007700000000800 */
[----:B------:R-:W2:Y:S01]  /*bdd0*/  MUFU.EX2 R34, R34 ;  /* 0x0000002200227308 */ /* 0x000ea20000000800 */
[----:B---3--:R-:W-:Y:S01]  /*bde0*/  FADD.FTZ R32, R31, R28 ;  /* 0x0000001c1f207221 */ /* 0x008fe20000010000 */
[----:B-1----:R-:W-:-:S03]  /*bdf0*/  FADD.FTZ R28, R26, R45 ;  /* 0x0000002d1a1c7221 */ /* 0x002fc60000010000 */
[----:B------:R-:W-:Y:S01]  /*be00*/  FADD.FTZ R49, R33, R32 ;  /* 0x0000002021317221 */ /* 0x000fe20000010000 */
[C---:B----4-:R-:W-:Y:S01]  /*be10*/  FADD.FTZ R47, R167.reuse, R28 ;  /* 0x0000001ca72f7221 */ /* 0x050fe20000010000 */
[----:B------:R-:W-:Y:S01]  /*be20*/  F2FP.BF16.F32.PACK_AB R167, R167, R26 ;  /* 0x0000001aa7a7723e */ /* 0x000fe200000010ff */
[----:B------:R-:W1:Y:S01]  /*be30*/  MUFU.EX2 R163, R36 ;  /* 0x0000002400a37308 */ /* 0x000e620000000800 */
[----:B------:R-:W-:Y:S01]  /*be40*/  FADD.FTZ R32, R160, R49 ;  /* 0x00000031a0207221 */ /* 0x000fe20000010000 */
[----:B0-----:R-:W-:Y:S01]  /*be50*/  FADD.FTZ R28, R30, R47 ;  /* 0x0000002f1e1c7221 */ /* 0x001fe20000010000 */
[----:B------:R-:W-:Y:S01]  /*be60*/  F2FP.BF16.F32.PACK_AB R160, R160, R33 ;  /* 0x00000021a0a0723e */ /* 0x000fe200000010ff */
[----:B------:R0:W-:Y:S01]  /*be70*/  STSM.16.M88.4 [R195+0x26800], R164 ;  /* 0x026800a4c3007844 */ /* 0x0001e20000000200 */
[----:B------:R-:W-:Y:S01]  /*be80*/  FADD.FTZ R47, R37, R32 ;  /* 0x00000020252f7221 */ /* 0x000fe20000010000 */
[C---:B-----5:R-:W-:Y:S01]  /*be90*/  FADD.FTZ R29, R161.reuse, R28 ;  /* 0x0000001ca11d7221 */ /* 0x060fe20000010000 */
[----:B------:R-:W-:Y:S01]  /*bea0*/  F2FP.BF16.F32.PACK_AB R161, R161, R30 ;  /* 0x0000001ea1a1723e */ /* 0x000fe200000010ff */
[----:B------:R-:W3:Y:S01]  /*beb0*/  MUFU.EX2 R38, R38 ;  /* 0x0000002600267308 */ /* 0x000ee20000000800 */
[----:B------:R-:W-:Y:S01]  /*bec0*/  FADD.FTZ R32, R162, R47 ;  /* 0x0000002fa2207221 */ /* 0x000fe20000010000 */
[----:B--2---:R-:W-:Y:S01]  /*bed0*/  FADD.FTZ R28, R34, R29 ;  /* 0x0000001d221c7221 */ /* 0x004fe20000010000 */
[----:B------:R-:W-:-:S02]  /*bee0*/  F2FP.BF16.F32.PACK_AB R162, R162, R37 ;  /* 0x00000025a2a2723e */ /* 0x000fc400000010ff */
[----:B------:R-:W-:-:S03]  /*bef0*/  FADD.FTZ R31, R41, R32 ;  /* 0x00000020291f7221 */ /* 0x000fc60000010000 */
[----:B------:R-:W2:Y:S01]  /*bf00*/  MUFU.EX2 R157, R40 ;  /* 0x00000028009d7308 */ /* 0x000ea20000000800 */
[C---:B-1----:R-:W-:Y:S01]  /*bf10*/  FADD.FTZ R29, R163.reuse, R28 ;  /* 0x0000001ca31d7221 */ /* 0x042fe20000010000 */
[C---:B------:R-:W-:Y:S01]  /*bf20*/  FADD.FTZ R28, R156.reuse, R31 ;  /* 0x0000001f9c1c7221 */ /* 0x040fe20000010000 */
[----:B------:R-:W-:Y:S02]  /*bf30*/  F2FP.BF16.F32.PACK_AB R163, R163, R34 ;  /* 0x00000022a3a3723e */ /* 0x000fe400000010ff */
[----:B------:R-:W-:-:S03]  /*bf40*/  F2FP.BF16.F32.PACK_AB R156, R156, R41 ;  /* 0x000000299c9c723e */ /* 0x000fc600000010ff */
[----:B------:R-:W1:Y:S01]  /*bf50*/  MUFU.EX2 R35, R35 ;  /* 0x0000002300237308 */ /* 0x000e620000000800 */
[----:B---3--:R-:W-:Y:S01]  /*bf60*/  FADD.FTZ R24, R38, R29 ;  /* 0x0000001d26187221 */ /* 0x008fe20000010000 */
[----:B------:R0:W-:Y:S06]  /*bf70*/  STSM.16.M88.4 [R198], R160 ;  /* 0x000000a0c6007844 */ /* 0x0001ec0000000200 */
        /* <DEDUP_REMOVED lines=8> */
[C---:B--2---:R-:W-:Y:S01]  /*c000*/  F2FP.BF16.F32.PACK_AB R158, R54.reuse, R35 ;  /* 0x00000023369e723e */ /* 0x044fe200000010ff */
[----:B------:R-:W-:-:S06]  /*c010*/  FADD.FTZ R54, R54, R29 ;  /* 0x0000001d36367221 */ /* 0x000fcc0000010000 */
[----:B------:R-:W-:Y:S01]  /*c020*/  MUFU.EX2 R8, R8 ;  /* 0x0000000800087308 */ /* 0x000fe20000000800 */
[C---:B-1----:R-:W-:Y:S01]  /*c030*/  F2FP.BF16.F32.PACK_AB R159, R43.reuse, R42 ;  /* 0x0000002a2b9f723e */ /* 0x042fe200000010ff */
[----:B------:R-:W-:-:S04]  /*c040*/  FADD.FTZ R43, R43, R24 ;  /* 0x000000182b2b7221 */ /* 0x000fc80000010000 */
[----:B------:R0:W-:Y:S02]  /*c050*/  STSM.16.M88.4 [R196], R156 ;  /* 0x0000009cc4007844 */ /* 0x0001e40000000200 */
[----:B------:R-:W1:Y:S01]  /*c060*/  MUFU.EX2 R45, R46 ;  /* 0x0000002e002d7308 */ /* 0x000e620000000800 */
[----:B---3--:R-:W-:Y:S01]  /*c070*/  F2FP.BF16.F32.PACK_AB R152, R58, R39 ;  /* 0x000000273a98723e */ /* 0x008fe200000010ff */
[----:B------:R-:W-:-:S04]  /*c080*/  FADD.FTZ R39, R39, R54 ;  /* 0x0000003627277221 */ /* 0x000fc80000010000 */
[----:B------:R-:W-:Y:S02]  /*c090*/  FADD.FTZ R58, R58, R39 ;  /* 0x000000273a3a7221 */ /* 0x000fe40000010000 */
[----:B------:R-:W-:Y:S08]  /*c0a0*/  MUFU.EX2 R3, R3 ;  /* 0x0000000300037308 */ /* 0x000ff00000000800 */
[----:B------:R-:W2:Y:S01]  /*c0b0*/  MUFU.EX2 R52, R52 ;  /* 0x0000003400347308 */ /* 0x000ea20000000800 */
[----:B-1----:R-:W-:Y:S01]  /*c0c0*/  F2FP.BF16.F32.PACK_AB R153, R45, R8 ;  /* 0x000000082d99723e */ /* 0x002fe200000010ff */
[----:B------:R-:W-:-:S04]  /*c0d0*/  FADD.FTZ R8, R8, R43 ;  /* 0x0000002b08087221 */ /* 0x000fc80000010000 */
[----:B------:R-:W-:Y:S02]  /*c0e0*/  FADD.FTZ R45, R45, R8 ;  /* 0x000000082d2d7221 */ /* 0x000fe40000010000 */
[----:B------:R-:W1:Y:S08]  /*c0f0*/  MUFU.EX2 R48, R48 ;  /* 0x0000003000307308 */ /* 0x000e700000000800 */
[----:B------:R-:W3:Y:S01]  /*c100*/  MUFU.EX2 R27, R27 ;  /* 0x0000001b001b7308 */ /* 0x000ee20000000800 */
[----:B--2---:R-:W-:Y:S01]  /*c110*/  F2FP.BF16.F32.PACK_AB R154, R52, R3 ;  /* 0x00000003349a723e */ /* 0x004fe200000010ff */
[----:B------:R-:W-:-:S04]  /*c120*/  FADD.FTZ R3, R3, R58 ;  /* 0x0000003a03037221 */ /* 0x000fc80000010000 */
[----:B------:R-:W-:Y:S01]  /*c130*/  FADD.FTZ R3, R52, R3 ;  /* 0x0000000334037221 */ /* 0x000fe20000010000 */
[----:B-1----:R-:W-:Y:S01]  /*c140*/  FADD.FTZ R8, R48, R45 ;  /* 0x0000002d30087221 */ /* 0x002fe20000010000 */
[----:B---3--:R-:W-:-:S03]  /*c150*/  F2FP.BF16.F32.PACK_AB R155, R27, R48 ;  /* 0x000000301b9b723e */ /* 0x008fc600000010ff */
[----:B------:R-:W-:Y:S02]  /*c160*/  FADD.FTZ R8, R27, R8 ;  /* 0x000000081b087221 */ /* 0x000fe40000010000 */
[----:B------:R0:W-:Y:S01]  /*c170*/  STSM.16.M88.4 [R197], R152 ;  /* 0x00000098c5007844 */ /* 0x0001e20000000200 */
[----:B------:R-:W-:Y:S05]  /*c180*/  @!P0 BRA `(.L_x_4747) ;  /* 0x0000000000048947 */ /* 0x000fea0003800000 */
[----:B------:R-:W-:Y:S01]  /*c190*/  BPT.TRAP 0x1 ;  /* 0x000000040000795c */ /* 0x000fe20000300000 */
.L_x_4747:
[----:B------:R1:W2:Y:S01]  /*c1a0*/  SYNCS.PHASECHK.TRANS64.TRYWAIT P2, [R9+URZ+0x28c50], R56 ;  /* 0x028c5038090075a7 */ /* 0x0002a2000804017f */
[----:B------:R-:W-:Y:S05]  /*c1b0*/  @!P0 BRA `(.L_x_4748) ;  /* 0x0000000000048947 */ /* 0x000fea0003800000 */
[----:B------:R-:W-:Y:S01]  /*c1c0*/  BPT.TRAP 0x1 ;  /* 0x000000040000795c */ /* 0x000fe20000300000 */
.L_x_4748:
[----:B------:R-:W-:Y:S01]  /*c1d0*/  ULDC UR45, c[0x0][0x9e4] ;  /* 0x00027900002d7ab9 */ /* 0x000fe20000000800 */
[----:B------:R-:W-:Y:S01]  /*c1e0*/  ULDC UR44, c[0x0][0x988] ;  /* 0x00026200002c7ab9 */ /* 0x000fe20000000800 */
[----:B------:R-:W-:Y:S01]  /*c1f0*/  ULDC UR47, c[0x0][0x9d8] ;  /* 0x00027600002f7ab9 */ /* 0x000fe20000000800 */
[----:B------:R-:W-:Y:S01]  /*c200*/  ULDC UR46, c[0x0][0x9e0] ;  /* 0x00027800002e7ab9 */ /* 0x000fe20000000800 */
[----:B------:R-:W-:Y:S01]  /*c210*/  BSSY B0, `(.L_x_4749) ;  /* 0x0000006000007945 */ /* 0x000fe20003800000 */
[----:B------:R-:W-:Y:S01]  /*c220*/  IMAD R170, R18, 0x1000, R188 ;  /* 0x0000100012aa7824 */ /* 0x000fe200078e02bc */
[----:B------:R-:W-:Y:S02]  /*c230*/  MOV R171, 0x40000040 ;  /* 0x4000004000ab7802 */ /* 0x000fe40000000f00 */
[----:B--2---:R-:W-:Y:S05]  /*c240*/  @P2 BRA `(.L_x_4750) ;  /* 0x0000000000082947 */ /* 0x004fea0003800000 */
[----:B------:R-:W2:Y:S02]  /*c250*/  SYNCS.PHASECHK.TRANS64.TRYWAIT P2, [R9+URZ+0x28c50], R56 ;  /* 0x028c5038090075a7 */ /* 0x000ea4000804017f */
[----:B--2---:R-:W-:Y:S05]  /*c260*/  @!P2 BRA `(.L_x_4751) ;  /* 0x0000011c0074a947 */ /* 0x004fea0003800000 */
.L_x_4750:
[----:B------:R-:W-:Y:S05]  /*c270*/  BSYNC B0 ;  /* 0x0000000000007941 */ /* 0x000fea0003800000 */
.L_x_4749:
[----:B------:R-:W-:Y:S01]  /*c280*/  R2UR UR6, R170 ;  /* 0x00000000aa0672ca */ /* 0x000fe200000e0000 */
[----:B-12---:R-:W-:Y:S01]  /*c290*/  WARPGROUP.ARRIVE ;  /* 0x00000000000079c5 */ /* 0x006fe20000000000 */
[----:B------:R-:W-:Y:S01]  /*c2a0*/  R2UR UR7, R171 ;  /* 0x00000000ab0772ca */ /* 0x000fe200000e0000 */
[----:B------:R-:W-:Y:S01]  /*c2b0*/  IMAD.MOV.U32 R171, RZ, RZ, 0x40000040 ;  /* 0x40000040ffab7424 */ /* 0x000fe200078e00ff */
[----:B------:R-:W-:Y:S01]  /*c2c0*/  UISETP.NE.AND UP0, UPT, UR48, URZ, UPT ;  /* 0x0000003f3000728c */ /* 0x000fe2000bf05270 */
[----:B------:R-:W-:Y:S02]  /*c2d0*/  @!P1 VIADD R9, R9, 0x28c60 ;  /* 0x00028c6009099836 */ /* 0x000fe40000000000 */
[----:B------:R-:W-:-:S03]  /*c2e0*/  IMAD.IADD R191, R184, 0x1, -R185 ;  /* 0x00000001b8bf7824 */ /* 0x000fc600078e0ab9 */
[----:B------:R-:W-:Y:S02]  /*c2f0*/  PLOP3.LUT P2, PT, PT, PT, UP0, 0x40, 0x0 ;  /* 0x000000000000781c */ /* 0x000fe40003f4e808 */
[----:B------:R-:W-:-:S03]  /*c300*/  @!P1 PRMT R9, RZ, 0x654, R9 ;  /* 0x00000654ff099816 */ /* 0x000fc60000000009 */
[----:B------:R-:W-:Y:S03]  /*c310*/  HGMMA.64x256x16.F32.BF16 R24, R164, gdesc[UR4].tnspB, RZ, !UPT, gsb0 ;  /* 0x43e00004a4187df0 */ /* 0x000fe6000c0018ff */
[----:B------:R-:W-:Y:S02]  /*c320*/  WARPGROUP.DEPBAR.LE gsb0, 0x0 ;  /* 0x00008000000079c5 */ /* 0x000fe40000010000 */
[----:B0-----:R-:W-:Y:S01]  /*c330*/  VIADD R164, R170, 0x80 ;  /* 0x00000080aaa47836 */ /* 0x001fe20000000000 */
[----:B------:R-:W-:Y:S01]  /*c340*/  WARPGROUP.ARRIVE ;  /* 0x00000000000079c5 */ /* 0x000fe20000000000 */
[----:B------:R-:W-:-:S03]  /*c350*/  IMAD.MOV.U32 R165, RZ, RZ, 0x40000040 ;  /* 0x40000040ffa57424 */ /* 0x000fc600078e00ff */
[----:B------:R-:W-:Y:S02]  /*c360*/  R2UR UR6, R164 ;  /* 0x00000000a40672ca */ /* 0x000fe400000e0000 */
[----:B------:R-:W-:-:S15]  /*c370*/  R2UR UR7, R165 ;  /* 0x00000000a50772ca */ /* 0x000fde00000e0000 */
[----:B------:R-:W-:-:S01]  /*c380*/  NOP ;  /* 0x0000000000007918 */ /* 0x000fc20000000000 */
[----:B------:R-:W-:Y:S03]  /*c390*/  HGMMA.64x256x16.F32.BF16 R24, R160, gdesc[UR4].tnspB, R24, gsb0 ;  /* 0x43e00004a0187df0 */ /* 0x000fe60008001818 */
[----:B------:R-:W-:Y:S02]  /*c3a0*/  WARPGROUP.DEPBAR.LE gsb0, 0x0 ;  /* 0x00008000000079c5 */ /* 0x000fe40000010000 */
[C---:B------:R-:W-:Y:S01]  /*c3b0*/  VIADD R160, R170.reuse, 0x100 ;  /* 0x00000100aaa07836 */ /* 0x040fe20000000000 */
[----:B------:R-:W-:Y:S01]  /*c3c0*/  WARPGROUP.ARRIVE ;  /* 0x00000000000079c5 */ /* 0x000fe20000000000 */
[----:B------:R-:W-:Y:S02]  /*c3d0*/  IMAD.MOV.U32 R161, RZ, RZ, 0x40000040 ;  /* 0x40000040ffa17424 */ /* 0x000fe400078e00ff */
[----:B------:R-:W-:Y:S01]  /*c3e0*/  VIADD R170, R170, 0x180 ;  /* 0x00000180aaaa7836 */ /* 0x000fe20000000000 */
[----:B------:R-:W-:-:S02]  /*c3f0*/  R2UR UR6, R160 ;  /* 0x00000000a00672ca */ /* 0x000fc400000e0000 */
[----:B------:R-:W-:-:S15]  /*c400*/  R2UR UR7, R161 ;  /* 0x00000000a10772ca */ /* 0x000fde00000e0000 */
[----:B------:R-:W-:-:S01]  /*c410*/  NOP ;  /* 0x0000000000007918 */ /* 0x000fc20000000000 */
        /* <DEDUP_REMOVED lines=13> */
[----:B0-----:R-:W0:Y:S01]  /*c4f0*/  FENCE.VIEW.ASYNC.S ;  /* 0x00000000000073c6 */ /* 0x001e220000000000 */
[----:B------:R-:W-:-:S04]  /*c500*/  IMAD R154, R189, 0x40, R191 ;  /* 0x00000040bd9a7824 */ /* 0x000fc800078e02bf */
[----:B------:R-:W-:Y:S01]  /*c510*/  VIADD R152, R154, UR40 ;  /* 0x000000289a987c36 */ /* 0x000fe20008000000 */
[----:B0-----:R-:W-:Y:S01]  /*c520*/  NOP ;  /* 0x0000000000007918 */ /* 0x001fe20000000000 */
[----:B------:R-:W-:Y:S06]  /*c530*/  BAR.ARV 0xe, 0x100 ;  /* 0x0384000000007b1d */ /* 0x000fec0000002000 */
[----:B------:R0:W-:Y:S02]  /*c540*/  @!P1 SYNCS.ARRIVE.TRANS64.RED.A1T0 RZ, [R9+URZ], RZ ;  /* 0x000000ff09ff99a7 */ /* 0x0001e4000810043f */
[----:B0-----:R-:W-:Y:S01]  /*c550*/  IADD3 R9, R168, -0x2, RZ ;  /* 0xfffffffea8097810 */ /* 0x001fe20007ffe0ff */
[----:B------:R-:W-:Y:S06]  /*c560*/  @P2 BRA `(.L_x_4752) ;  /* 0x0000000000542947 */ /* 0x000fec0003800000 */
[C---:B------:R-:W-:Y:S01]  /*c570*/  ISETP.GT.AND P2, PT, R154.reuse, RZ, PT ;  /* 0x000000ff9a00720c */ /* 0x040fe20003f44270 */
[----:B------:R-:W-:Y:S01]  /*c580*/  BSSY B0, `(.L_x_4753) ;  /* 0x0000010000007945 */ /* 0x000fe20003800000 */
[----:B------:R-:W-:-:S11]  /*c590*/  VIADD R153, R154, 0xffffffff ;  /* 0xffffffff9a997836 */ /* 0x000fd60000000000 */
[----:B------:R-:W-:Y:S05]  /*c5a0*/  @P2 BRA `(.L_x_4754) ;  /* 0x0000000000202947 */ /* 0x000fea0003800000 */
[----:B------:R-:W-:Y:S01]  /*c5b0*/  UISETP.NE.AND UP0, UPT, UR41, 0x1, UPT ;  /* 0x000000012900788c */ /* 0x000fe2000bf05270 */
[----:B------:R-:W-:-:S05]  /*c5c0*/  IMAD.MOV R153, RZ, RZ, -R154 ;  /* 0x000000ffff997224 */ /* 0x000fca00078e0a9a */
[----:B------:R-:W-:-:S05]  /*c5d0*/  PLOP3.LUT P2, PT, PT, PT, UP0, 0x80, 0x0 ;  /* 0x000000000000781c */ /* 0x000fca0003f4f008 */
[----:B------:R-:W-:-:S08]  /*c5e0*/  @UP0 ULDC.64 UR4, c[0x0][0x9e8] ;  /* 0x00027a0000040ab9 */ /* 0x000fd00000000a00 */
[----:B------:R-:W-:-:S05]  /*c5f0*/  @P2 IMAD.HI.U32 R154, R153, UR4, RZ ;  /* 0x00000004999a2c27 */ /* 0x000fca000f8e00ff */
[----:B------:R-:W-:-:S04]  /*c600*/  @P2 SHF.R.U32.HI R153, RZ, UR5, R154 ;  /* 0x00000005ff992c19 */ /* 0x000fc8000801169a */
[----:B------:R-:W-:Y:S01]  /*c610*/  LOP3.LUT R153, RZ, R153, RZ, 0x33, !PT ;  /* 0x00000099ff997212 */ /* 0x000fe200078e33ff */
[----:B------:R-:W-:Y:S06]  /*c620*/  BRA `(.L_x_4755) ;  /* 0x0000000000147947 */ /* 0x000fec0003800000 */
.L_x_4754:
[----:B------:R-:W-:-:S06]  /*c630*/  UISETP.NE.AND UP0, UPT, UR41, 0x1, UPT ;  /* 0x000000012900788c */ /* 0x000fcc000bf05270 */
[----:B------:R-:W-:-:S05]  /*c640*/  PLOP3.LUT P2, PT, PT, PT, UP0, 0x80, 0x0 ;  /* 0x000000000000781c */ /* 0x000fca0003f4f008 */
[----:B------:R-:W-:-:S08]  /*c650*/  @UP0 ULDC.64 UR4, c[0x0][0x9e8] ;  /* 0x00027a0000040ab9 */ /* 0x000fd00000000a00 */
[----:B------:R-:W-:-:S05]  /*c660*/  @P2 IMAD.HI.U32 R154, R153, UR4, RZ ;  /* 0x00000004999a2c27 */ /* 0x000fca000f8e00ff */
[----:B------:R-:W-:-:S07]  /*c670*/  @P2 SHF.R.U32.HI R153, RZ, UR5, R154 ;  /* 0x00000005ff992c19 */ /* 0x000fce000801169a */
.L_x_4755:
[----:B------:R-:W-:Y:S05]  /*c680*/  BSYNC B0 ;  /* 0x0000000000007941 */ /* 0x000fea0003800000 */
.L_x_4753:
[----:B------:R-:W-:-:S04]  /*c690*/  IMAD.U32 R154, RZ, RZ, UR41 ;  /* 0x00000029ff9a7e24 */ /* 0x000fc8000f8e00ff */
[----:B------:R-:W-:-:S05]  /*c6a0*/  IMAD R153, R153, R154, UR41 ;  /* 0x0000002999997e24 */ /* 0x000fca000f8e029a */
[----:B------:R-:W-:-:S07]  /*c6b0*/  VIMNMX R152, R152, R153, PT ;  /* 0x0000009998987248 */ /* 0x000fce0003fe0100 */
.L_x_4752:
[----:B------:R-:W-:Y:S01]  /*c6c0*/  SHF.R.S32.HI R153, RZ, 0x1f, R152 ;  /* 0x0000001fff997819 */ /* 0x000fe20000011498 */
[----:B------:R-:W-:Y:S03]  /*c6d0*/  BSSY B1, `(.L_x_4756) ;  /* 0x000028e000017945 */ /* 0x000fe60003800000 */
[----:B------:R-:W-:-:S04]  /*c6e0*/  LEA.HI R153, R153, R152, RZ, 0x6 ;  /* 0x0000009899997211 */ /* 0x000fc800078f30ff */
[----:B------:R-:W-:-:S04]  /*c6f0*/  SHF.R.S32.HI R153, RZ, 0x6, R153 ;  /* 0x00000006ff997819 */ /* 0x000fc80000011499 */
[----:B------:R-:W-:-:S04]  /*c700*/  VIMNMX R212, R190, R153, !PT ;  /* 0x00000099bed47248 */ /* 0x000fc80007fe0100 */
[----:B------:R-:W-:-:S13]  /*c710*/  ISETP.GE.AND P2, PT, R9, R212, PT ;  /* 0x000000d40900720c */ /* 0x000fda0003f46270 */
[----:B------:R-:W-:Y:S05]  /*c720*/  @!P2 BRA `(.L_x_4757) ;  /* 0x000000280020a947 */ /* 0x000fea0003800000 */
[----:B------:R-:W-:Y:S01]  /*c730*/  IMAD.IADD R213, R0, 0x1, R191 ;  /* 0x0000000100d57824 */ /* 0x000fe200078e02bf */
[----:B------:R-:W-:Y:S03]  /*c740*/  BSSY B0, `(.L_x_4758) ;  /* 0x0000283000007945 */ /* 0x000fe60003800000 */
[----:B------:R-:W-:-:S07]  /*c750*/  VIADD R214, R213, 0x8 ;  /* 0x00000008d5d67836 */ /* 0x000fce0000000000 */
.L_x_4777:
[----:B------:R-:W-:-:S05]  /*c760*/  VIADD R215, R18, 0x1 ;  /* 0x0000000112d77836 */ /* 0x000fca0000000000 */
[----:B------:R-:W-:-:S04]  /*c770*/  ISETP.NE.AND P2, PT, R215, 0x2, PT ;  /* 0x00000002d700780c */ /* 0x000fc80003f45270 */
[----:B------:R-:W-:Y:S02]  /*c780*/  SEL R152, RZ, 0x1, P2 ;  /* 0x00000001ff987807 */ /* 0x000fe40001000000 */
[----:B------:R-:W-:Y:S02]  /*c790*/  SEL R215, R215, RZ, P2 ;  /* 0x000000ffd7d77207 */ /* 0x000fe40001000000 */
[----:B------:R-:W-:Y:S01]  /*c7a0*/  LOP3.LUT R19, R19, R152, RZ, 0x3c, !PT ;  /* 0x0000009813137212 */ /* 0x000fe200078e3cff */
[----:B0-----:R-:W-:Y:S06]  /*c7b0*/  @!P0 BRA `(.L_x_4759) ;  /* 0x0000000000048947 */ /* 0x001fec0003800000 */
[----:B------:R-:W-:Y:S01]  /*c7c0*/  BPT.TRAP 0x1 ;  /* 0x000000040000795c */ /* 0x000fe20000300000 */
.L_x_4759:
[----:B------:R-:W-:Y:S01]  /*c7d0*/  IMAD R216, R215, 0x8, R2 ;  /* 0x00000008d7d87824 */ /* 0x000fe200078e0202 */
[----:B------:R-:W-:-:S04]  /*c7e0*/  SHF.L.U32 R217, R19, 0x1f, RZ ;  /* 0x0000001f13d97819 */ /* 0x000fc800000006ff */
[----:B------:R0:W1:Y:S01]  /*c7f0*/  SYNCS.PHASECHK.TRANS64.TRYWAIT P2, [R216+URZ+0x28c30], R217 ;  /* 0x028c30d9d80075a7 */ /* 0x000062000804017f */
[----:B------:R-:W-:Y:S05]  /*c800*/  @!P0 BRA `(.L_x_4760) ;  /* 0x0000000000048947 */ /* 0x000fea0003800000 */
[----:B------:R-:W-:Y:S01]  /*c810*/  BPT.TRAP 0x1 ;  /* 0x000000040000795c */ /* 0x000fe20000300000 */
.L_x_4760:
[----:B------:R-:W-:Y:S01]  /*c820*/  BSSY B2, `(.L_x_4761) ;  /* 0x0000006000027945 */ /* 0x000fe20003800000 */
[----:B------:R-:W-:Y:S01]  /*c830*/  IMAD R206, R215, 0x200, R14 ;  /* 0x00000200d7ce7824 */ /* 0x000fe200078e020e */
[----:B------:R-:W-:Y:S02]  /*c840*/  MOV R207, 0x40000040 ;  /* 0x4000004000cf7802 */ /* 0x000fe40000000f00 */
[----:B-1----:R-:W-:Y:S05]  /*c850*/  @P2 BRA `(.L_x_4762) ;  /* 0x0000000000082947 */ /* 0x002fea0003800000 */
[----:B------:R-:W1:Y:S02]  /*c860*/  SYNCS.PHASECHK.TRANS64.TRYWAIT P2, [R216+URZ+0x28c30], R217 ;  /* 0x028c30d9d80075a7 */ /* 0x000e64000804017f */
[----:B-1----:R-:W-:Y:S05]  /*c870*/  @!P2 BRA `(.L_x_4763) ;  /* 0x000001180004a947 */ /* 0x002fea0003800000 */
.L_x_4762:
[----:B------:R-:W-:Y:S05]  /*c880*/  BSYNC B2 ;  /* 0x0000000000027941 */ /* 0x000fea0003800000 */
.L_x_4761:
[C---:B------:R-:W-:Y:S01]  /*c890*/  R2UR UR6, R206.reuse ;  /* 0x00000000ce0672ca */ /* 0x040fe200000e0000 */
[----:B------:R-:W-:Y:S01]  /*c8a0*/  WARPGROUP.ARRIVE ;  /* 0x00000000000079c5 */ /* 0x000fe20000000000 */
[----:B------:R-:W-:Y:S01]  /*c8b0*/  R2UR UR7, R207 ;  /* 0x00000000cf0772ca */ /* 0x000fe200000e0000 */
[----:B------:R-:W-:Y:S01]  /*c8c0*/  VIADD R208, R206, 0x2 ;  /* 0x00000002ced07836 */ /* 0x000fe20000000000 */
[----:B------:R-:W-:Y:S01]  /*c8d0*/  R2UR UR4, R4 ;  /* 0x00000000040472ca */ /* 0x000fe200000e0000 */
[----:B------:R-:W-:Y:S01]  /*c8e0*/  IMAD.MOV.U32 R209, RZ, RZ, 0x40000040 ;  /* 0x40000040ffd17424 */ /* 0x000fe200078e00ff */
[----:B------:R-:W-:Y:S01]  /*c8f0*/  R2UR UR5, R5 ;  /* 0x00000000050572ca */ /* 0x000fe200000e0000 */
[----:B------:R-:W-:Y:S01]  /*c900*/  IMAD.MOV.U32 R207, RZ, RZ, 0x40000040 ;  /* 0x40000040ffcf7424 */ /* 0x000fe200078e00ff */
[----:B------:R-:W-:-:S06]  /*c910*/  UISETP.NE.AND UP0, UPT, UR48, URZ, UPT ;  /* 0x0000003f3000728c */ /* 0x000fcc000bf05270 */
[----:B------:R-:W-:-:S05]  /*c920*/  PLOP3.LUT P2, PT, PT, PT, UP0, 0x40, 0x0 ;  /* 0x000000000000781c */ /* 0x000fca0003f4e808 */
[----:B------:R-:W-:Y:S01]  /*c930*/  HGMMA.64x64x16.F32.BF16 R152, gdesc[UR4], RZ, !UPT, gsb0 ;  /* 0x00e00000049879f0 */ /* 0x000fe2000c0018ff */
[----:B------:R-:W-:Y:S01]  /*c940*/  R2UR UR6, R208 ;  /* 0x00000000d00672ca */ /* 0x000fe200000e0000 */
[----:B------:R-:W-:Y:S01]  /*c950*/  VIADD R208, R206, 0x4 ;  /* 0x00000004ced07836 */ /* 0x000fe20000000000 */
[----:B------:R-:W-:Y:S01]  /*c960*/  R2UR UR7, R209 ;  /* 0x00000000d10772ca */ /* 0x000fe200000e0000 */
[----:B------:R-:W-:Y:S01]  /*c970*/  IMAD.MOV.U32 R209, RZ, RZ, 0x40000040 ;  /* 0x40000040ffd17424 */ /* 0x000fe200078e00ff */
[----:B------:R-:W-:Y:S01]  /*c980*/  R2UR UR4, R12 ;  /* 0x000000000c0472ca */ /* 0x000fe200000e0000 */
[----:B------:R-:W-:Y:S01]  /*c990*/  VIADD R206, R206, 0x6 ;  /* 0x00000006cece7836 */ /* 0x000fe20000000000 */
        /* <DEDUP_REMOVED lines=51> */
[----:B------:R-:W-:Y:S01]  /*ccd0*/  FMUL.FTZ R176, R182, UR47 ;  /* 0x0000002fb6b07c20 */ /* 0x000fe20008410000 */
[----:B------:R-:W-:-:S02]  /*cce0*/  IMAD.SHL.U32 R179, R9, 0x40, RZ ;  /* 0x0000004009b37824 */ /* 0x000fc400078e00ff */
[----:B------:R-:W-:Y:S01]  /*ccf0*/  FMUL.FTZ R178, R183, UR47 ;  /* 0x0000002fb7b27c20 */ /* 0x000fe20008410000 */
[----:B------:R2:W-:Y:S01]  /*cd00*/  @!P1 SYNCS.ARRIVE.TRANS64.RED.A1T0 RZ, [R152+URZ], RZ ;  /* 0x000000ff98ff99a7 */ /* 0x0005e2000810043f */
[----:B------:R-:W3:Y:S01]  /*cd10*/  MUFU.TANH R206, R206 ;  /* 0x000000ce00ce7308 */ /* 0x000ee20000002400 */
[----:B--2---:R-:W-:-:S07]  /*cd20*/  IADD3 R152, R184, 0x1, -R179 ;  /* 0x00000001b8987810 */ /* 0x004fce0007ffe8b3 */
[----:B------:R-:W2:Y:S01]  /*cd30*/  MUFU.TANH R207, R207 ;  /* 0x000000cf00cf7308 */ /* 0x000ea20000002400 */
[----:B------:R-:W-:-:S04]  /*cd40*/  IADD3 R152, -R22, R152, -R185 ;  /* 0x0000009816987210 */ /* 0x000fc80007ffe9b9 */
[----:B------:R-:W-:-:S03]  /*cd50*/  IADD3 R227, R152, UR37, RZ ;  /* 0x0000002598e37c10 */ /* 0x000fc6000fffe0ff */
[----:B------:R-:W4:Y:S01]  /*cd60*/  MUFU.TANH R21, R21 ;  /* 0x0000001500157308 */ /* 0x000f220000002400 */
[----:B------:R-:W-:Y:S02]  /*cd70*/  VIADD R229, R152, UR46 ;  /* 0x0000002e98e57c36 */ /* 0x000fe40008000000 */
[C---:B------:R-:W-:Y:S02]  /*cd80*/  IMAD.IADD R182, R0.reuse, 0x1, R227 ;  /* 0x0000000100b67824 */ /* 0x040fe400078e02e3 */
[----:B------:R-:W-:-:S03]  /*cd90*/  IMAD.IADD R183, R0, 0x1, R229 ;  /* 0x0000000100b77824 */ /* 0x000fc600078e02e5 */
        /* <DEDUP_REMOVED lines=29> */
[----:B--234-:R-:W-:Y:S05]  /*cf70*/  @P2 BRA `(.L_x_4764) ;  /* 0x00000000005c2947 */ /* 0x01cfea0003800000 */
        /* <DEDUP_REMOVED lines=12> */
.L_x_4766:
[----:B------:R-:W-:-:S05]  /*d040*/  IMAD.U32 R228, RZ, RZ, UR45 ;  /* 0x0000002dffe47e24 */ /* 0x000fca000f8e00ff */
[----:B------:R-:W-:-:S13]  /*d050*/  ISETP.NE.AND P2, PT, R228, 0x1, PT ;  /* 0x00000001e400780c */ /* 0x000fda0003f45270 */
[----:B------:R-:W2:Y:S02]  /*d060*/  @P2 LDC.64 R152, c[0x0][0x9e8] ;  /* 0x00027a00ff982b82 */ /* 0x000ea40000000a00 */
[----:B--2---:R-:W-:-:S04]  /*d070*/  @P2 IMAD.HI.U32 R230, R231, R152, RZ ;  /* 0x00000098e7e62227 */ /* 0x004fc800078e00ff */
[----:B------:R-:W-:Y:S01]  /*d080*/  IMAD.MOV.U32 R152, RZ, RZ, R231 ;  /* 0x000000ffff987224 */ /* 0x000fe200078e00e7 */
[----:B------:R-:W-:-:S07]  /*d090*/  @P2 SHF.R.U32.HI R152, RZ, R153, R230 ;  /* 0x00000099ff982219 */ /* 0x000fce00000116e6 */
.L_x_4767:
[----:B------:R-:W-:Y:S05]  /*d0a0*/  BSYNC B2 ;  /* 0x0000000000027941 */ /* 0x000fea0003800000 */
.L_x_4765:
[----:B------:R-:W-:-:S04]  /*d0b0*/  IMAD R153, R152, R228, -R179 ;  /* 0x000000e498997224 */ /* 0x000fc800078e0ab3 */
[----:B------:R-:W-:-:S05]  /*d0c0*/  IMAD.IADD R153, R153, 0x1, -R22 ;  /* 0x0000000199997824 */ /* 0x000fca00078e0a16 */
[----:B------:R-:W-:Y:S02]  /*d0d0*/  VIADDMNMX R183, R153, R228, R183, PT ;  /* 0x000000e499b77246 */ /* 0x000fe400038001b7 */
[----:B------:R-:W-:-:S07]  /*d0e0*/  VIMNMX R182, R182, R153, !PT ;  /* 0x00000099b6b67248 */ /* 0x000fce0007fe0100 */
.L_x_4764:
[----:B------:R-:W-:Y:S01]  /*d0f0*/  ISETP.GT.AND P2, PT, R9, -0x1, PT ;  /* 0xffffffff0900780c */ /* 0x000fe20003f44270 */
[----:B------:R-:W-:Y:S01]  /*d100*/  UISETP.NE.AND UP0, UPT, UR48, URZ, UPT ;  /* 0x0000003f3000728c */ /* 0x000fe2000bf05270 */
[----:B------:R-:W-:Y:S02]  /*d110*/  IADD3 R229, R229, 0x8, R0 ;  /* 0x00000008e5e57810 */ /* 0x000fe40007ffe000 */
[C---:B------:R-:W-:Y:S02]  /*d120*/  ISETP.GT.AND P5, PT, R182.reuse, RZ, P2 ;  /* 0x000000ffb600720c */ /* 0x040fe400017a4270 */
[C---:B------:R-:W-:Y:S02]  /*d130*/  ISETP.GT.AND P4, PT, R182.reuse, 0x1, P2 ;  /* 0x00000001b600780c */ /* 0x040fe40001784270 */
[----:B------:R-:W-:Y:S02]  /*d140*/  ISETP.LT.OR P5, PT, R183, 0x1, P5 ;  /* 0x00000001b700780c */ /* 0x000fe40002fa1670 */
[----:B------:R-:W-:-:S02]  /*d150*/  ISETP.GT.AND P6, PT, R182, 0x8, P2 ;  /* 0x00000008b600780c */ /* 0x000fc400017c4270 */
[----:B------:R-:W-:Y:S02]  /*d160*/  ISETP.GT.AND P3, PT, R182, 0x9, P2 ;  /* 0x00000009b600780c */ /* 0x000fe40001764270 */
[----:B------:R-:W-:Y:S02]  /*d170*/  FSEL R206, R206, -INF , !P5 ;  /* 0xff800000cece7808 */ /* 0x000fe40006800000 */
[----:B------:R-:W-:Y:S02]  /*d180*/  ISETP.GT.AND P5, PT, R182, 0x10, P2 ;  /* 0x00000010b600780c */ /* 0x000fe400017a4270 */
[C---:B------:R-:W-:Y:S02]  /*d190*/  ISETP.LT.OR P4, PT, R183.reuse, 0x2, P4 ;  /* 0x00000002b700780c */ /* 0x040fe40002781670 */
[C---:B------:R-:W-:Y:S02]  /*d1a0*/  ISETP.LT.OR P6, PT, R183.reuse, 0x9, P6 ;  /* 0x00000009b700780c */ /* 0x040fe400037c1670 */
[----:B------:R-:W-:-:S02]  /*d1b0*/  ISETP.LT.OR P3, PT, R183, 0xa, P3 ;  /* 0x0000000ab700780c */ /* 0x000fc40001f61670 */
[----:B------:R-:W-:Y:S02]  /*d1c0*/  ISETP.LT.OR P5, PT, R183, 0x11, P5 ;  /* 0x00000011b700780c */ /* 0x000fe40002fa1670 */
[----:B------:R-:W-:Y:S02]  /*d1d0*/  FSEL R228, R207, -INF , !P4 ;  /* 0xff800000cfe47808 */ /* 0x000fe40006000000 */
[----:B0-----:R-:W-:Y:S02]  /*d1e0*/  FSEL R208, R208, -INF , !P6 ;  /* 0xff800000d0d07808 */ /* 0x001fe40007000000 */
[----:B------:R-:W-:Y:S02]  /*d1f0*/  FSEL R230, R157, -INF , !P3 ;  /* 0xff8000009de67808 */ /* 0x000fe40005800000 */
[C---:B------:R-:W-:Y:S02]  /*d200*/  ISETP.GT.AND P4, PT, R182.reuse, 0x11, P2 ;  /* 0x00000011b600780c */ /* 0x040fe40001784270 */
        /* <DEDUP_REMOVED lines=27> */
[----:B------:R-:W-:Y:S02]  /*d3c0*/  PLOP3.LUT P5, PT, PT, PT, UP0, 0x40, 0x0 ;  /* 0x000000000000781c */ /* 0x000fe40003fae808 */
[C---:B------:R-:W-:Y:S02]  /*d3d0*/  ISETP.LT.OR P4, PT, R183.reuse, 0x32, P4 ;  /* 0x00000032b700780c */ /* 0x040fe40002781670 */
[C---:B------:R-:W-:Y:S02]  /*d3e0*/  ISETP.LT.OR P6, PT, R183.reuse, 0x39, P6 ;  /* 0x00000039b700780c */ /* 0x040fe400037c1670 */
[----:B------:R-:W-:-:S02]  /*d3f0*/  ISETP.LT.OR P3, PT, R183, 0x3a, P3 ;  /* 0x0000003ab700780c */ /* 0x000fc40001f61670 */
[----:B------:R-:W-:Y:S02]  /*d400*/  IADD3 R227, R227, 0x8, R0 ;  /* 0x00000008e3e37810 */ /* 0x000fe40007ffe000 */
[----:B------:R-:W-:Y:S02]  /*d410*/  FSEL R177, R177, -INF , !P4 ;  /* 0xff800000b1b17808 */ /* 0x000fe40006000000 */
[----:B------:R-:W-:Y:S02]  /*d420*/  FSEL R157, R180, -INF , !P6 ;  /* 0xff800000b49d7808 */ /* 0x000fe40007000000 */
[----:B------:R-:W-:Y:S01]  /*d430*/  FSEL R181, R181, -INF , !P3 ;  /* 0xff800000b5b57808 */ /* 0x000fe20005800000 */
[----:B------:R-:W-:Y:S06]  /*d440*/  @P5 BRA `(.L_x_4768) ;  /* 0x00000000005c5947 */ /* 0x000fec0003800000 */
        /* <DEDUP_REMOVED lines=12> */
.L_x_4770:
[----:B------:R-:W-:-:S04]  /*d510*/  MOV R180, UR45 ;  /* 0x0000002d00b47c02 */ /* 0x000fc80008000f00 */
[----:B------:R-:W-:-:S13]  /*d520*/  ISETP.NE.AND P3, PT, R180, 0x1, PT ;  /* 0x00000001b400780c */ /* 0x000fda0003f65270 */
[----:B------:R-:W0:Y:S02]  /*d530*/  @P3 LDC.64 R152, c[0x0][0x9e8] ;  /* 0x00027a00ff983b82 */ /* 0x000e240000000a00 */
[----:B0-----:R-:W-:-:S04]  /*d540*/  @P3 IMAD.HI.U32 R161, R214, R152, RZ ;  /* 0x00000098d6a13227 */ /* 0x001fc800078e00ff */
[----:B------:R-:W-:Y:S01]  /*d550*/  IMAD.MOV.U32 R152, RZ, RZ, R214 ;  /* 0x000000ffff987224 */ /* 0x000fe200078e00d6 */
[----:B------:R-:W-:-:S07]  /*d560*/  @P3 SHF.R.U32.HI R152, RZ, R153, R161 ;  /* 0x00000099ff983219 */ /* 0x000fce00000116a1 */
.L_x_4771:
[----:B------:R-:W-:Y:S05]  /*d570*/  BSYNC B2 ;  /* 0x0000000000027941 */ /* 0x000fea0003800000 */
.L_x_4769:
[----:B------:R-:W-:-:S04]  /*d580*/  IMAD R179, R152, R180, -R179 ;  /* 0x000000b498b37224 */ /* 0x000fc800078e0ab3 */
[----:B------:R-:W-:-:S05]  /*d590*/  IMAD.IADD R152, R179, 0x1, -R22 ;  /* 0x00000001b3987824 */ /* 0x000fca00078e0a16 */
[----:B------:R-:W-:Y:S02]  /*d5a0*/  VIADDMNMX R229, R152, R180, R229, PT ;  /* 0x000000b498e57246 */ /* 0x000fe400038001e5 */
[----:B------:R-:W-:-:S07]  /*d5b0*/  VIMNMX R227, R227, R152, !PT ;  /* 0x00000098e3e37248 */ /* 0x000fce0007fe0100 */
.L_x_4768:
[----:B------:R-:W-:Y:S02]  /*d5c0*/  FMNMX.FTZ R153, R206, R15, !PT ;  /* 0x0000000fce997209 */ /* 0x000fe40007810000 */
[----:B------:R-:W-:Y:S02]  /*d5d0*/  ISETP.GT.AND P4, PT, R227, 0x9, P2 ;  /* 0x00000009e300780c */ /* 0x000fe40001784270 */
[----:B------:R-:W-:Y:S02]  /*d5e0*/  FMNMX.FTZ R153, R228, R153, !PT ;  /* 0x00000099e4997209 */ /* 0x000fe40007810000 */
[----:B------:R-:W-:Y:S02]  /*d5f0*/  ISETP.LT.OR P4, PT, R229, 0xa, P4 ;  /* 0x0000000ae500780c */ /* 0x000fe40002781670 */
[----:B------:R-:W-:Y:S02]  /*d600*/  FMNMX.FTZ R153, R208, R153, !PT ;  /* 0x00000099d0997209 */ /* 0x000fe40007810000 */
[----:B------:R-:W-:-:S02]  /*d610*/  FSEL R156, R156, -INF , !P4 ;  /* 0xff8000009c9c7808 */ /* 0x000fc40006000000 */
[----:B------:R-:W-:Y:S02]  /*d620*/  FMNMX.FTZ R153, R230, R153, !PT ;  /* 0x00000099e6997209 */ /* 0x000fe40007810000 */
[----:B------:R-:W-:Y:S02]  /*d630*/  ISETP.GT.AND P4, PT, R227, 0x19, P2 ;  /* 0x00000019e300780c */ /* 0x000fe40001784270 */
        /* <DEDUP_REMOVED lines=9> */
[----:B------:R-:W-:-:S02]  /*d6d0*/  ISETP.GT.AND P4, PT, R227, RZ, P2 ;  /* 0x000000ffe300720c */ /* 0x000fc40001784270 */
[----:B------:R-:W-:Y:S02]  /*d6e0*/  FMNMX.FTZ R153, R236, R153, !PT ;  /* 0x00000099ec997209 */ /* 0x000fe40007810000 */
[----:B------:R-:W-:Y:S02]  /*d6f0*/  ISETP.GT.AND P3, PT, R227, 0x1, P2 ;  /* 0x00000001e300780c */ /* 0x000fe40001764270 */
[----:B------:R-:W-:Y:S02]  /*d700*/  FMNMX.FTZ R152, R172, R153, !PT ;  /* 0x00000099ac987209 */ /* 0x000fe40007810000 */
[----:B------:R-:W-:Y:S02]  /*d710*/  ISETP.LT.OR P4, PT, R229, 0x1, P4 ;  /* 0x00000001e500780c */ /* 0x000fe40002781670 */
        /* <DEDUP_REMOVED lines=9> */
[----:B------:R-:W-:Y:S02]  /*d7b0*/  FSEL R158, R158, -INF , !P5 ;  /* 0xff8000009e9e7808 */ /* 0x000fe40006800000 */
[C---:B------:R-:W-:Y:S01]  /*d7c0*/  ISETP.GT.AND P5, PT, R227.reuse, 0x20, P2 ;  /* 0x00000020e300780c */ /* 0x040fe200017a4270 */
[----:B------:R-:W0:Y:S01]  /*d7d0*/  SHFL.BFLY PT, R153, R152, 0x2, 0x1f ;  /* 0x0c401f0098997f89 */ /* 0x000e2200000e0000 */
[----:B------:R-:W-:Y:S02]  /*d7e0*/  ISETP.GT.AND P3, PT, R227, 0x11, P2 ;  /* 0x00000011e300780c */ /* 0x000fe40001764270 */
[C---:B------:R-:W-:Y:S02]  /*d7f0*/  ISETP.LT.OR P5, PT, R229.reuse, 0x21, P5 ;  /* 0x00000021e500780c */ /* 0x040fe40002fa1670 */
[----:B------:R-:W-:-:S02]  /*d800*/  ISETP.LT.OR P3, PT, R229, 0x12, P3 ;  /* 0x00000012e500780c */ /* 0x000fc40001f61670 */
[----:B------:R-:W-:Y:S02]  /*d810*/  FSEL R166, R166, -INF , !P5 ;  /* 0xff800000a6a67808 */ /* 0x000fe40006800000 */
[----:B------:R-:W-:Y:S02]  /*d820*/  ISETP.GT.AND P5, PT, R227, 0x29, P2 ;  /* 0x00000029e300780c */ /* 0x000fe400017a4270 */
[----:B------:R-:W-:Y:S02]  /*d830*/  FSEL R159, R159, -INF , !P3 ;  /* 0xff8000009f9f7808 */ /* 0x000fe40005800000 */
[----:B------:R-:W-:Y:S02]  /*d840*/  ISETP.LT.OR P5, PT, R229, 0x2a, P5 ;  /* 0x0000002ae500780c */ /* 0x000fe40002fa1670 */
[----:B------:R-:W-:-:S04]  /*d850*/  ISETP.GT.AND P3, PT, R227, 0x21, P2 ;  /* 0x00000021e300780c */ /* 0x000fc80001764270 */
[----:B------:R-:W-:-:S04]  /*d860*/  ISETP.LT.OR P3, PT, R229, 0x22, P3 ;  /* 0x00000022e500780c */ /* 0x000fc80001f61670 */
[----:B------:R-:W-:Y:S02]  /*d870*/  FSEL R167, R167, -INF , !P3 ;  /* 0xff800000a7a77808 */ /* 0x000fe40005800000 */
[----:B0-----:R-:W-:Y:S02]  /*d880*/  FMNMX.FTZ R180, R152, R153, !PT ;  /* 0x0000009998b47209 */ /* 0x001fe40007810000 */
[----:B------:R-:W-:Y:S02]  /*d890*/  FSEL R152, R155, -INF , !P6 ;  /* 0xff8000009b987808 */ /* 0x000fe40007000000 */
[----:B------:R-:W-:Y:S01]  /*d8a0*/  FSEL R153, R21, -INF , !P4 ;  /* 0xff80000015997808 */ /* 0x000fe20006000000 */
[----:B------:R-:W0:Y:S01]  /*d8b0*/  SHFL.BFLY PT, R155, R180, 0x1, 0x1f ;  /* 0x0c201f00b49b7f89 */ /* 0x000e2200000e0000 */
[----:B------:R-:W-:Y:S02]  /*d8c0*/  ISETP.GT.AND P6, PT, R227, 0x18, P2 ;  /* 0x00000018e300780c */ /* 0x000fe400017c4270 */
[----:B------:R-:W-:-:S02]  /*d8d0*/  FMNMX.FTZ R21, R153, R20, !PT ;  /* 0x0000001499157209 */ /* 0x000fc40007810000 */
[----:B------:R-:W-:Y:S02]  /*d8e0*/  ISETP.LT.OR P6, PT, R229, 0x19, P6 ;  /* 0x00000019e500780c */ /* 0x000fe400037c1670 */
[----:B------:R-:W-:Y:S02]  /*d8f0*/  FMNMX.FTZ R21, R154, R21, !PT ;  /* 0x000000159a157209 */ /* 0x000fe40007810000 */
[----:B------:R-:W-:Y:S02]  /*d900*/  FSEL R162, R162, -INF , !P6 ;  /* 0xff800000a2a27808 */ /* 0x000fe40007000000 */
[----:B------:R-:W-:Y:S02]  /*d910*/  FMNMX.FTZ R21, R152, R21, !PT ;  /* 0x0000001598157209 */ /* 0x000fe40007810000 */
[----:B------:R-:W-:Y:S02]  /*d920*/  ISETP.GT.AND P6, PT, R227, 0x28, P2 ;  /* 0x00000028e300780c */ /* 0x000fe400017c4270 */
[----:B------:R-:W-:-:S02]  /*d930*/  FMNMX.FTZ R21, R156, R21, !PT ;  /* 0x000000159c157209 */ /* 0x000fc40007810000 */
[----:B------:R-:W-:Y:S02]  /*d940*/  ISETP.LT.OR P6, PT, R229, 0x29, P6 ;  /* 0x00000029e500780c */ /* 0x000fe400037c1670 */
[----:B------:R-:W-:Y:S01]  /*d950*/  FMNMX.FTZ R161, R158, R21, !PT ;  /* 0x000000159ea17209 */ /* 0x000fe20007810000 */
[----:B------:R-:W-:Y:S01]  /*d960*/  IMAD.U32 R21, RZ, RZ, UR44 ;  /* 0x0000002cff157e24 */ /* 0x000fe2000f8e00ff */
[----:B------:R-:W-:Y:S02]  /*d970*/  ISETP.GT.AND P3, PT, R227, 0x30, P2 ;  /* 0x00000030e300780c */ /* 0x000fe40001764270 */
[----:B------:R-:W-:Y:S02]  /*d980*/  FMNMX.FTZ R161, R159, R161, !PT ;  /* 0x000000a19fa17209 */ /* 0x000fe40007810000 */
[----:B0-----:R-:W-:Y:S02]  /*d990*/  FMNMX.FTZ R180, R180, R155, !PT ;  /* 0x0000009bb4b47209 */ /* 0x001fe40007810000 */
[----:B------:R-:W-:-:S02]  /*d9a0*/  FSEL R155, R170, -INF , !P5 ;  /* 0xff800000aa9b7808 */ /* 0x000fc40006800000 */
[C---:B------:R-:W-:Y:S01]  /*d9b0*/  FSETP.NEU.FTZ.AND P5, PT, R180.reuse, -INF , PT ;  /* 0xff800000b400780b */ /* 0x040fe20003fbd000 */
[----:B------:R-:W-:Y:S01]  /*d9c0*/  FMUL.FTZ R165, R180, R21 ;  /* 0x00000015b4a57220 */ /* 0x000fe20000410000 */
[----:B------:R-:W-:Y:S02]  /*d9d0*/  FMNMX.FTZ R170, R162, R161, !PT ;  /* 0x000000a1a2aa7209 */ /* 0x000fe40007810000 */
[----:B------:R-:W-:Y:S02]  /*d9e0*/  FSEL R171, R171, -INF , !P6 ;  /* 0xff800000abab7808 */ /* 0x000fe40007000000 */
[----:B------:R-:W-:Y:S02]  /*d9f0*/  FSEL R161, R165, RZ, P5 ;  /* 0x000000ffa5a17208 */ /* 0x000fe40002800000 */
[----:B------:R-:W-:Y:S02]  /*da00*/  FMNMX.FTZ R165, R163, R170, !PT ;  /* 0x000000aaa3a57209 */ /* 0x000fe40007810000 */
[----:B------:R-:W-:Y:S01]  /*da10*/  ISETP.GT.AND P4, PT, R227, 0x31, P2 ;  /* 0x00000031e300780c */ /* 0x000fe20001784270 */
[--C-:B------:R-:W-:Y:S01]  /*da20*/  FFMA.FTZ R175, R208, R21, -R161.reuse ;  /* 0x00000015d0af7223 */ /* 0x100fe200000108a1 */
[----:B------:R-:W-:Y:S01]  /*da30*/  FMNMX.FTZ R170, R166, R165, !PT ;  /* 0x000000a5a6aa7209 */ /* 0x000fe20007810000 */
[-CC-:B------:R-:W-:Y:S01]  /*da40*/  FFMA.FTZ R165, R228, R21.reuse, -R161.reuse ;  /* 0x00000015e4a57223 */ /* 0x180fe200000108a1 */
[----:B------:R-:W-:Y:S01]  /*da50*/  ISETP.LT.OR P3, PT, R229, 0x31, P3 ;  /* 0x00000031e500780c */ /* 0x000fe20001f61670 */
[-CC-:B------:R-:W-:Y:S01]  /*da60*/  FFMA.FTZ R208, R230, R21.reuse, -R161.reuse ;  /* 0x00000015e6d07223 */ /* 0x180fe200000108a1 */
[----:B------:R-:W-:Y:S01]  /*da70*/  FMNMX.FTZ R170, R167, R170, !PT ;  /* 0x000000aaa7aa7209 */ /* 0x000fe20007810000 */
[-CC-:B------:R-:W-:Y:S01]  /*da80*/  FFMA.FTZ R206, R206, R21.reuse, -R161.reuse ;  /* 0x00000015cece7223 */ /* 0x180fe200000108a1 */
[----:B------:R-:W-:Y:S01]  /*da90*/  ISETP.GT.AND P6, PT, R227, 0x38, P2 ;  /* 0x00000038e300780c */ /* 0x000fe200017c4270 */
[----:B------:R-:W-:Y:S01]  /*daa0*/  MUFU.EX2 R165, R165 ;  /* 0x000000a500a57308 */ /* 0x000fe20000000800 */
[----:B------:R-:W-:Y:S01]  /*dab0*/  FMNMX.FTZ R170, R171, R170, !PT ;  /* 0x000000aaabaa7209 */ /* 0x000fe20007810000 */
[-CC-:B------:R-:W-:Y:S01]  /*dac0*/  FFMA.FTZ R160, R160, R21.reuse, -R161.reuse ;  /* 0x00000015a0a07223 */ /* 0x180fe200000108a1 */
[----:B------:R-:W-:Y:S01]  /*dad0*/  ISETP.LT.OR P4, PT, R229, 0x32, P4 ;  /* 0x00000032e500780c */ /* 0x000fe20002781670 */
[-CC-:B------:R-:W-:Y:S01]  /*dae0*/  FFMA.FTZ R164, R164, R21.reuse, -R161.reuse ;  /* 0x00000015a4a47223 */ /* 0x180fe200000108a1 */
[----:B------:R-:W-:Y:S01]  /*daf0*/  FSEL R228, R173, -INF , !P3 ;  /* 0xff800000ade47808 */ /* 0x000fe20005800000 */
[-CC-:B------:R-:W-:Y:S01]  /*db00*/  FFMA.FTZ R183, R209, R21.reuse, -R161.reuse ;  /* 0x00000015d1b77223 */ /* 0x180fe200000108a1 */
[----:B------:R-:W-:Y:S01]  /*db10*/  FMNMX.FTZ R169, R155, R170, !PT ;  /* 0x000000aa9ba97209 */ /* 0x000fe20007810000 */
[----:B------:R-:W-:Y:S01]  /*db20*/  MUFU.EX2 R206, R206 ;  /* 0x000000ce00ce7308 */ /* 0x000fe20000000800 */
[----:B------:R-:W-:Y:S01]  /*db30*/  ISETP.GT.AND P2, PT, R227, 0x39, P2 ;  /* 0x00000039e300780c */ /* 0x000fe20001744270 */
[-CC-:B------:R-:W-:Y:S01]  /*db40*/  FFMA.FTZ R168, R168, R21.reuse, -R161.reuse ;  /* 0x00000015a8a87223 */ /* 0x180fe200000108a1 */
[C---:B------:R-:W-:Y:S01]  /*db50*/  ISETP.LT.OR P6, PT, R229.reuse, 0x39, P6 ;  /* 0x00000039e500780c */ /* 0x040fe200037c1670 */
[-CC-:B------:R-:W-:Y:S01]  /*db60*/  FFMA.FTZ R236, R236, R21.reuse, -R161.reuse ;  /* 0x00000015ecec7223 */ /* 0x180fe200000108a1 */
[----:B------:R-:W-:Y:S01]  /*db70*/  FSEL R174, R174, -INF , !P4 ;  /* 0xff800000aeae7808 */ /* 0x000fe20006000000 */
[--C-:B------:R-:W-:Y:S01]  /*db80*/  FFMA.FTZ R172, R172, R21, -R161.reuse ;  /* 0x00000015acac7223 */ /* 0x100fe200000108a1 */
[----:B------:R-:W-:Y:S01]  /*db90*/  FMNMX.FTZ R173, R228, R169, !PT ;  /* 0x000000a9e4ad7209 */ /* 0x000fe20007810000 */
[----:B------:R-:W-:Y:S01]  /*dba0*/  MUFU.EX2 R208, R208 ;  /* 0x000000d000d07308 */ /* 0x000fe20000000800 */
[----:B------:R-:W-:Y:S01]  /*dbb0*/  ISETP.LT.OR P2, PT, R229, 0x3a, P2 ;  /* 0x0000003ae500780c */ /* 0x000fe20001741670 */
[-CC-:B------:R-:W-:Y:S01]  /*dbc0*/  FFMA.FTZ R182, R182, R21.reuse, -R161.reuse ;  /* 0x00000015b6b67223 */ /* 0x180fe200000108a1 */
[----:B------:R-:W-:Y:S01]  /*dbd0*/  FSEL R176, R176, -INF , !P6 ;  /* 0xff800000b0b07808 */ /* 0x000fe20007000000 */
[--C-:B------:R-:W-:Y:S01]  /*dbe0*/  FFMA.FTZ R209, R177, R21, -R161.reuse ;  /* 0x00000015b1d17223 */ /* 0x100fe200000108a1 */
[----:B------:R-:W-:Y:S01]  /*dbf0*/  FMNMX.FTZ R173, R174, R173, !PT ;  /* 0x000000adaead7209 */ /* 0x000fe20007810000 */
[----:B------:R-:W-:Y:S01]  /*dc00*/  FFMA.FTZ R231, R157, R21, -R161 ;  /* 0x000000159de77223 */ /* 0x000fe200000108a1 */
[----:B------:R-:W-:Y:S01]  /*dc10*/  FSEL R178, R178, -INF , !P2 ;  /* 0xff800000b2b27808 */ /* 0x000fe20005000000 */
[----:B------:R0:W-:Y:S01]  /*dc20*/  MUFU.EX2 R169, R175 ;  /* 0x000000af00a97308 */ /* 0x0001e20000000800 */
[----:B------:R-:W-:-:S02]  /*dc30*/  FMNMX.FTZ R173, R176, R173, !PT ;  /* 0x000000adb0ad7209 */ /* 0x000fc40007810000 */
[----:B------:R-:W-:Y:S02]  /*dc40*/  FSEL R230, R180, RZ, P5 ;  /* 0x000000ffb4e67208 */ /* 0x000fe40002800000 */
[----:B------:R-:W-:Y:S01]  /*dc50*/  FMNMX.FTZ R179, R178, R173, !PT ;  /* 0x000000adb2b37209 */ /* 0x000fe20007810000 */
[-C--:B------:R-:W-:Y:S02]  /*dc60*/  FFMA.FTZ R173, R232, R21.reuse, -R161 ;  /* 0x00000015e8ad7223 */ /* 0x080fe400000108a1 */
[----:B------:R-:W-:Y:S01]  /*dc70*/  FADD.FTZ R230, -R230, R15 ;  /* 0x0000000fe6e67221 */ /* 0x000fe20000010100 */
[----:B------:R-:W-:Y:S01]  /*dc80*/  MUFU.EX2 R160, R160 ;  /* 0x000000a000a07308 */ /* 0x000fe20000000800 */
[----:B------:R-:W2:Y:S01]  /*dc90*/  SHFL.BFLY PT, R170, R179, 0x2, 0x1f ;  /* 0x0c401f00b3aa7f89 */ /* 0x000ea200000e0000 */
[-CC-:B0-----:R-:W-:Y:S01]  /*dca0*/  FFMA.FTZ R175, R234, R21.reuse, -R161.reuse ;  /* 0x00000015eaaf7223 */ /* 0x181fe200000108a1 */
[-C--:B------:R-:W-:Y:S01]  /*dcb0*/  FMUL.FTZ R15, R230, R21.reuse ;  /* 0x00000015e60f7220 */ /* 0x080fe20000410000 */
[----:B------:R-:W-:Y:S01]  /*dcc0*/  FFMA.FTZ R161, R181, R21, -R161 ;  /* 0x00000015b5a17223 */ /* 0x000fe200000108a1 */
[----:B------:R-:W-:-:S03]  /*dcd0*/  IMAD.MOV R181, RZ, RZ, -R194 ;  /* 0x000000ffffb57224 */ /* 0x000fc600078e0ac2 */
[----:B------:R-:W-:Y:S08]  /*dce0*/  MUFU.EX2 R173, R173 ;  /* 0x000000ad00ad7308 */ /* 0x000ff00000000800 */
[----:B------:R-:W0:Y:S08]  /*dcf0*/  MUFU.EX2 R15, R15 ;  /* 0x0000000f000f7308 */ /* 0x000e300000000800 */
[----:B------:R-:W-:Y:S01]  /*dd00*/  MUFU.EX2 R164, R164 ;  /* 0x000000a400a47308 */ /* 0x000fe20000000800 */
[----:B--2---:R-:W-:-:S05]  /*dd10*/  FMNMX.FTZ R170, R179, R170, !PT ;  /* 0x000000aab3aa7209 */ /* 0x004fca0007810000 */
[----:B------:R-:W2:Y:S02]  /*dd20*/  SHFL.BFLY PT, R207, R170, 0x1, 0x1f ;  /* 0x0c201f00aacf7f89 */ /* 0x000ea400000e0000 */
[----:B------:R-:W-:Y:S01]  /*dd30*/  MUFU.EX2 R175, R175 ;  /* 0x000000af00af7308 */ /* 0x000fe20000000800 */
[-C--:B0-----:R-:W-:Y:S01]  /*dd40*/  FMUL.FTZ R24, R24, R15.reuse ;  /* 0x0000000f18187220 */ /* 0x081fe20000410000 */
        /* <DEDUP_REMOVED lines=20> */
[----:B--2---:R-:W-:Y:S01]  /*de90*/  FMNMX.FTZ R170, R170, R207, !PT ;  /* 0x000000cfaaaa7209 */ /* 0x004fe20007810000 */
[-C--:B------:R-:W-:Y:S01]  /*dea0*/  FMUL.FTZ R61, R61, R15.reuse ;  /* 0x0000000f3d3d7220 */ /* 0x080fe20000410000 */
[----:B------:R-:W-:Y:S01]  /*deb0*/  MUFU.EX2 R172, R172 ;  /* 0x000000ac00ac7308 */ /* 0x000fe20000000800 */
[----:B------:R-:W-:Y:S01]  /*dec0*/  FMUL.FTZ R64, R64, R15 ;  /* 0x0000000f40407220 */ /* 0x000fe20000410000 */
[C---:B------:R-:W-:Y:S01]  /*ded0*/  FSETP.NEU.FTZ.AND P2, PT, R170.reuse, -INF , PT ;  /* 0xff800000aa00780b */ /* 0x040fe20003f5d000 */
[----:B------:R-:W-:Y:S01]  /*dee0*/  FMUL.FTZ R230, R170, R21 ;  /* 0x00000015aae67220 */ /* 0x000fe20000410000 */
[-C--:B------:R-:W-:Y:S01]  /*def0*/  FMUL.FTZ R65, R65, R15.reuse ;  /* 0x0000000f41417220 */ /* 0x080fe20000410000 */
[-C--:B------:R-:W-:Y:S01]  /*df00*/  FMUL.FTZ R68, R68, R15.reuse ;  /* 0x0000000f44447220 */ /* 0x080fe20000410000 */
[----:B------:R-:W-:Y:S01]  /*df10*/  FSEL R177, R170, RZ, P2 ;  /* 0x000000ffaab17208 */ /* 0x000fe20001000000 */
[----:B------:R-:W-:Y:S01]  /*df20*/  FMUL.FTZ R69, R69, R15 ;  /* 0x0000000f45457220 */ /* 0x000fe20000410000 */
[----:B------:R-:W-:Y:S01]  /*df30*/  FSEL R230, R230, RZ, P2 ;  /* 0x000000ffe6e67208 */ /* 0x000fe20001000000 */
[----:B------:R-:W0:Y:S01]  /*df40*/  MUFU.EX2 R183, R183 ;  /* 0x000000b700b77308 */ /* 0x000e220000000800 */
[----:B------:R-:W-:Y:S01]  /*df50*/  ISETP.NE.AND P2, PT, R22, R181, PT ;  /* 0x000000b51600720c */ /* 0x000fe20003f45270 */
[----:B------:R-:W-:Y:S01]  /*df60*/  FADD.FTZ R232, -R177, R20 ;  /* 0x00000014b1e87221 */ /* 0x000fe20000010100 */
[----:B------:R-:W-:Y:S01]  /*df70*/  FMUL.FTZ R72, R72, R15 ;  /* 0x0000000f48487220 */ /* 0x000fe20000410000 */
[----:B------:R-:W-:Y:S01]  /*df80*/  FFMA.FTZ R229, R152, R21, -R230 ;  /* 0x0000001598e57223 */ /* 0x000fe200000108e6 */
[----:B------:R-:W-:Y:S01]  /*df90*/  FFMA.FTZ R152, R15, R3, R206 ;  /* 0x000000030f987223 */ /* 0x000fe200000100ce */
[-CC-:B------:R-:W-:Y:S01]  /*dfa0*/  FFMA.FTZ R227, R156, R21.reuse, -R230.reuse ;  /* 0x000000159ce37223 */ /* 0x180fe200000108e6 */
[-C--:B------:R-:W-:Y:S01]  /*dfb0*/  FFMA.FTZ R207, R153, R21.reuse, -R230 ;  /* 0x0000001599cf7223 */ /* 0x080fe200000108e6 */
[----:B------:R2:W-:Y:S01]  /*dfc0*/  MUFU.EX2 R157, R209 ;  /* 0x000000d1009d7308 */ /* 0x0005e20000000800 */
[----:B------:R-:W-:Y:S01]  /*dfd0*/  FADD.FTZ R152, R165, R152 ;  /* 0x00000098a5987221 */ /* 0x000fe20000010000 */
[-CC-:B------:R-:W-:Y:S01]  /*dfe0*/  FFMA.FTZ R181, R158, R21.reuse, -R230.reuse ;  /* 0x000000159eb57223 */ /* 0x180fe200000108e6 */
[-CC-:B------:R-:W-:Y:S01]  /*dff0*/  FFMA.FTZ R177, R166, R21.reuse, -R230.reuse ;  /* 0x00000015a6b17223 */ /* 0x180fe200000108e6 */
[-C--:B------:R-:W-:Y:S01]  /*e000*/  FFMA.FTZ R159, R159, R21.reuse, -R230 ;  /* 0x000000159f9f7223 */ /* 0x080fe200000108e6 */
[----:B------:R-:W-:Y:S01]  /*e010*/  FADD.FTZ R3, R169, R152 ;  /* 0x00000098a9037221 */ /* 0x000fe20000010000 */
[-CC-:B------:R-:W-:Y:S01]  /*e020*/  FFMA.FTZ R153, R162, R21.reuse, -R230.reuse ;  /* 0x00000015a2997223 */ /* 0x180fe200000108e6 */
[-CC-:B------:R-:W-:Y:S01]  /*e030*/  FFMA.FTZ R163, R163, R21.reuse, -R230.reuse ;  /* 0x00000015a3a37223 */ /* 0x180fe200000108e6 */
[----:B------:R-:W3:Y:S01]  /*e040*/  MUFU.EX2 R182, R182 ;  /* 0x000000b600b67308 */ /* 0x000ee20000000800 */
[----:B------:R-:W-:Y:S01]  /*e050*/  FADD.FTZ R3, R208, R3 ;  /* 0x00000003d0037221 */ /* 0x000fe20000010000 */
[-CC-:B--2---:R-:W-:Y:S01]  /*e060*/  FFMA.FTZ R209, R154, R21.reuse, -R230.reuse ;  /* 0x000000159ad17223 */ /* 0x184fe200000108e6 */
[----:B------:R-:W-:Y:S01]  /*e070*/  FFMA.FTZ R167, R167, R21, -R230 ;  /* 0x00000015a7a77223 */ /* 0x000fe200000108e6 */
[----:B0-----:R-:W-:Y:S01]  /*e080*/  F2FP.BF16.F32.PACK_AB R162, R183, R172 ;  /* 0x000000acb7a2723e */ /* 0x001fe200000010ff */
[----:B------:R-:W-:Y:S01]  /*e090*/  FADD.FTZ R152, R160, R3 ;  /* 0x00000003a0987221 */ /* 0x000fe20000010000 */
[----:B------:R-:W-:-:S02]  /*e0a0*/  @!P2 IMAD R3, R18, 0x40, R192 ;  /* 0x000000401203a824 */ /* 0x000fc400078e02c0 */
[-C--:B------:R-:W-:Y:S01]  /*e0b0*/  FFMA.FTZ R155, R155, R21.reuse, -R230 ;  /* 0x000000159b9b7223 */ /* 0x080fe200000108e6 */
[----:B------:R0:W2:Y:S01]  /*e0c0*/  MUFU.EX2 R20, R231 ;  /* 0x000000e700147308 */ /* 0x0000a20000000800 */
[----:B------:R-:W-:Y:S01]  /*e0d0*/  FADD.FTZ R233, R173, R152 ;  /* 0x00000098ade97221 */ /* 0x000fe20000010000 */
[----:B------:R-:W-:Y:S02]  /*e0e0*/  @!P2 IMAD R156, R3, 0x4, R2 ;  /* 0x00000004039ca824 */ /* 0x000fe400078e0202 */
[-CC-:B------:R-:W-:Y:S01]  /*e0f0*/  FFMA.FTZ R228, R228, R21.reuse, -R230.reuse ;  /* 0x00000015e4e47223 */ /* 0x180fe200000108e6 */
[-CC-:B------:R-:W-:Y:S01]  /*e100*/  FFMA.FTZ R174, R174, R21.reuse, -R230.reuse ;  /* 0x00000015aeae7223 */ /* 0x180fe200000108e6 */
[----:B------:R-:W-:Y:S01]  /*e110*/  FADD.FTZ R152, R164, R233 ;  /* 0x000000e9a4987221 */ /* 0x000fe20000010000 */
[-C--:B------:R-:W-:Y:S01]  /*e120*/  FFMA.FTZ R178, R178, R21.reuse, -R230 ;  /* 0x00000015b2b27223 */ /* 0x080fe200000108e6 */
[----:B------:R-:W-:Y:S01]  /*e130*/  @!P2 STS [R156+0x28800], R15 ;  /* 0x0288000f9c00a388 */ /* 0x000fe20000000800 */
[----:B------:R-:W-:Y:S01]  /*e140*/  MUFU.EX2 R18, R207 ;  /* 0x000000cf00127308 */ /* 0x000fe20000000800 */
[----:B------:R-:W-:Y:S01]  /*e150*/  FADD.FTZ R3, R175, R152 ;  /* 0x00000098af037221 */ /* 0x000fe20000010000 */
[-CC-:B0-----:R-:W-:Y:S01]  /*e160*/  FFMA.FTZ R231, R171, R21.reuse, -R230.reuse ;  /* 0x00000015abe77223 */ /* 0x181fe200000108e6 */
[-C--:B------:R-:W-:Y:S01]  /*e170*/  FMUL.FTZ R171, R232, R21.reuse ;  /* 0x00000015e8ab7220 */ /* 0x080fe20000410000 */
[----:B------:R-:W-:Y:S01]  /*e180*/  F2FP.BF16.F32.PACK_AB R152, R165, R206 ;  /* 0x000000cea598723e */ /* 0x000fe200000010ff */
[----:B------:R-:W-:Y:S01]  /*e190*/  FADD.FTZ R154, R168, R3 ;  /* 0x00000003a89a7221 */ /* 0x000fe20000010000 */
[----:B------:R-:W-:Y:S01]  /*e1a0*/  FFMA.FTZ R176, R176, R21, -R230 ;  /* 0x00000015b0b07223 */ /* 0x000fe200000108e6 */
[----:B------:R-:W-:Y:S01]  /*e1b0*/  FMUL.FTZ R73, R73, R15 ;  /* 0x0000000f49497220 */ /* 0x000fe20000410000 */
[----:B------:R-:W-:Y:S01]  /*e1c0*/  MUFU.EX2 R161, R161 ;  /* 0x000000a100a17308 */ /* 0x000fe20000000800 */
[----:B------:R-:W-:Y:S01]  /*e1d0*/  FADD.FTZ R3, R179, R154 ;  /* 0x0000009ab3037221 */ /* 0x000fe20000010000 */
[----:B------:R-:W-:Y:S01]  /*e1e0*/  F2FP.BF16.F32.PACK_AB R154, R208, R169 ;  /* 0x000000a9d09a723e */ /* 0x000fe200000010ff */
[-C--:B------:R-:W-:Y:S01]  /*e1f0*/  FMUL.FTZ R76, R76, R15.reuse ;  /* 0x0000000f4c4c7220 */ /* 0x080fe20000410000 */
[-C--:B------:R-:W-:Y:S01]  /*e200*/  FMUL.FTZ R77, R77, R15.reuse ;  /* 0x0000000f4d4d7220 */ /* 0x080fe20000410000 */
[----:B------:R-:W-:Y:S01]  /*e210*/  FADD.FTZ R158, R172, R3 ;  /* 0x00000003ac9e7221 */ /* 0x000fe20000010000 */
[-C--:B------:R-:W-:Y:S01]  /*e220*/  FMUL.FTZ R80, R80, R15.reuse ;  /* 0x0000000f50507220 */ /* 0x080fe20000410000 */
[-C--:B------:R-:W-:Y:S01]  /*e230*/  FMUL.FTZ R81, R81, R15.reuse ;  /* 0x0000000f51517220 */ /* 0x080fe20000410000 */
[----:B------:R-:W0:Y:S01]  /*e240*/  MUFU.EX2 R171, R171 ;  /* 0x000000ab00ab7308 */ /* 0x000e220000000800 */
[----:B------:R-:W-:Y:S01]  /*e250*/  FADD.FTZ R3, R183, R158 ;  /* 0x0000009eb7037221 */ /* 0x000fe20000010000 */
[-C--:B------:R-:W-:Y:S01]  /*e260*/  FMUL.FTZ R84, R84, R15.reuse ;  /* 0x0000000f54547220 */ /* 0x080fe20000410000 */
[-C--:B------:R-:W-:Y:S01]  /*e270*/  FMUL.FTZ R85, R85, R15.reuse ;  /* 0x0000000f55557220 */ /* 0x080fe20000410000 */
[-C--:B------:R-:W-:Y:S01]  /*e280*/  FMUL.FTZ R88, R88, R15.reuse ;  /* 0x0000000f58587220 */ /* 0x080fe20000410000 */
[----:B---3--:R-:W-:Y:S01]  /*e290*/  FADD.FTZ R158, R182, R3 ;  /* 0x00000003b69e7221 */ /* 0x008fe20000010000 */
[-C--:B------:R-:W-:Y:S01]  /*e2a0*/  FMUL.FTZ R89, R89, R15.reuse ;  /* 0x0000000f59597220 */ /* 0x080fe20000410000 */
[-C--:B------:R-:W-:Y:S01]  /*e2b0*/  FMUL.FTZ R92, R92, R15.reuse ;  /* 0x0000000f5c5c7220 */ /* 0x080fe20000410000 */
[----:B------:R-:W3:Y:S01]  /*e2c0*/  MUFU.EX2 R209, R209 ;  /* 0x000000d100d17308 */ /* 0x000ee20000000800 */
[----:B------:R-:W-:Y:S01]  /*e2d0*/  FADD.FTZ R3, R157, R158 ;  /* 0x0000009e9d037221 */ /* 0x000fe20000010000 */
[----:B------:R-:W-:Y:S01]  /*e2e0*/  F2FP.BF16.F32.PACK_AB R158, R175, R164 ;  /* 0x000000a4af9e723e */ /* 0x000fe200000010ff */
[-C--:B------:R-:W-:Y:S01]  /*e2f0*/  FMUL.FTZ R93, R93, R15.reuse ;  /* 0x0000000f5d5d7220 */ /* 0x080fe20000410000 */
[----:B------:R-:W-:Y:S01]  /*e300*/  F2FP.BF16.F32.PACK_AB R164, R157, R182 ;  /* 0x000000b69da4723e */ /* 0x000fe200000010ff */
[----:B--2---:R-:W-:Y:S01]  /*e310*/  FADD.FTZ R166, R20, R3 ;  /* 0x0000000314a67221 */ /* 0x004fe20000010000 */
[-C--:B------:R-:W-:Y:S01]  /*e320*/  FMUL.FTZ R96, R96, R15.reuse ;  /* 0x0000000f60607220 */ /* 0x080fe20000410000 */
[-C--:B------:R-:W-:Y:S01]  /*e330*/  FMUL.FTZ R97, R97, R15.reuse ;  /* 0x0000000f61617220 */ /* 0x080fe20000410000 */
[----:B------:R-:W2:Y:S01]  /*e340*/  MUFU.EX2 R229, R229 ;  /* 0x000000e500e57308 */ /* 0x000ea20000000800 */
[----:B0-----:R-:W-:Y:S01]  /*e350*/  FFMA.FTZ R8, R171, R8, R18 ;  /* 0x00000008ab087223 */ /* 0x001fe20000010012 */
[C---:B------:R-:W-:Y:S01]  /*e360*/  FADD.FTZ R3, R161.reuse, R166 ;  /* 0x000000a6a1037221 */ /* 0x040fe20000010000 */
[----:B------:R-:W-:Y:S01]  /*e370*/  F2FP.BF16.F32.PACK_AB R166, R161, R20 ;  /* 0x00000014a1a6723e */ /* 0x000fe200000010ff */
[----:B------:R0:W-:Y:S01]  /*e380*/  @!P2 STS [R156+0x28820], R171 ;  /* 0x028820ab9c00a388 */ /* 0x0001e20000000800 */
[-C--:B------:R-:W-:Y:S01]  /*e390*/  FMUL.FTZ R100, R100, R15.reuse ;  /* 0x0000000f64647220 */ /* 0x080fe20000410000 */
[-C--:B------:R-:W-:Y:S01]  /*e3a0*/  FMUL.FTZ R101, R101, R15.reuse ;  /* 0x0000000f65657220 */ /* 0x080fe20000410000 */
[-C--:B------:R-:W-:Y:S01]  /*e3b0*/  FMUL.FTZ R104, R104, R15.reuse ;  /* 0x0000000f68687220 */ /* 0x080fe20000410000 */
[----:B------:R-:W-:Y:S01]  /*e3c0*/  MUFU.EX2 R206, R227 ;  /* 0x000000e300ce7308 */ /* 0x000fe20000000800 */
[----:B---3--:R-:W-:Y:S01]  /*e3d0*/  FADD.FTZ R8, R209, R8 ;  /* 0x00000008d1087221 */ /* 0x008fe20000010000 */
[-C--:B------:R-:W-:Y:S01]  /*e3e0*/  FMUL.FTZ R105, R105, R15.reuse ;  /* 0x0000000f69697220 */ /* 0x080fe20000410000 */
[-C--:B------:R-:W-:Y:S01]  /*e3f0*/  FMUL.FTZ R108, R108, R15.reuse ;  /* 0x0000000f6c6c7220 */ /* 0x080fe20000410000 */
[-C--:B------:R-:W-:Y:S01]  /*e400*/  FMUL.FTZ R109, R109, R15.reuse ;  /* 0x0000000f6d6d7220 */ /* 0x080fe20000410000 */
[-C--:B------:R-:W-:Y:S01]  /*e410*/  FMUL.FTZ R112, R112, R15.reuse ;  /* 0x0000000f70707220 */ /* 0x080fe20000410000 */
[----:B0-----:R-:W-:Y:S01]  /*e420*/  F2FP.BF16.F32.PACK_AB R156, R173, R160 ;  /* 0x000000a0ad9c723e */ /* 0x001fe200000010ff */
[-C--:B------:R-:W-:Y:S01]  /*e430*/  FMUL.FTZ R113, R113, R15.reuse ;  /* 0x0000000f71717220 */ /* 0x080fe20000410000 */
[----:B------:R-:W-:Y:S01]  /*e440*/  MUFU.EX2 R181, R181 ;  /* 0x000000b500b57308 */ /* 0x000fe20000000800 */
[----:B------:R-:W-:Y:S01]  /*e450*/  F2FP.BF16.F32.PACK_AB R160, R179, R168 ;  /* 0x000000a8b3a0723e */ /* 0x000fe200000010ff */
        /* <DEDUP_REMOVED lines=15> */
[-C--:B------:R-:W-:Y:S01]  /*e550*/  FMUL.FTZ R141, R141, R15.reuse ;  /* 0x0000000f8d8d7220 */ /* 0x080fe20000410000 */
[-C--:B------:R-:W-:Y:S01]  /*e560*/  FMUL.FTZ R144, R144, R15.reuse ;  /* 0x0000000f90907220 */ /* 0x080fe20000410000 */
[-C--:B------:R-:W-:Y:S01]  /*e570*/  FMUL.FTZ R145, R145, R15.reuse ;  /* 0x0000000f91917220 */ /* 0x080fe20000410000 */
[-C--:B------:R-:W-:Y:S01]  /*e580*/  FMUL.FTZ R148, R148, R15.reuse ;  /* 0x0000000f94947220 */ /* 0x080fe20000410000 */
[----:B------:R-:W-:Y:S01]  /*e590*/  FMUL.FTZ R149, R149, R15 ;  /* 0x0000000f95957220 */ /* 0x000fe20000410000 */
[-C--:B------:R-:W-:Y:S01]  /*e5a0*/  FMUL.FTZ R26, R26, R171.reuse ;  /* 0x000000ab1a1a7220 */ /* 0x080fe20000410000 */
[----:B------:R-:W-:Y:S01]  /*e5b0*/  FMUL.FTZ R27, R27, R171 ;  /* 0x000000ab1b1b7220 */ /* 0x000fe20000410000 */
[----:B------:R-:W4:Y:S01]  /*e5c0*/  MUFU.EX2 R168, R163 ;  /* 0x000000a300a87308 */ /* 0x000f220000000800 */
[----:B--2---:R-:W-:Y:S01]  /*e5d0*/  FADD.FTZ R153, R229, R8 ;  /* 0x00000008e5997221 */ /* 0x004fe20000010000 */
[----:B0-----:R-:W-:Y:S01]  /*e5e0*/  F2FP.BF16.F32.PACK_AB R157, R20, R181 ;  /* 0x000000b5149d723e */ /* 0x001fe200000010ff */
        /* <DEDUP_REMOVED lines=10> */
[----:B------:R-:W-:Y:S01]  /*e690*/  FADD.FTZ R182, R20, R153 ;  /* 0x0000009914b67221 */ /* 0x000fe20000010000 */
[-C--:B------:R-:W-:Y:S01]  /*e6a0*/  FMUL.FTZ R43, R43, R171.reuse ;  /* 0x000000ab2b2b7220 */ /* 0x080fe20000410000 */
[----:B------:R-:W-:Y:S01]  /*e6b0*/  FMUL.FTZ R46, R46, R171 ;  /* 0x000000ab2e2e7220 */ /* 0x000fe20000410000 */
[----:B------:R-:W2:Y:S01]  /*e6c0*/  MUFU.EX2 R172, R167 ;  /* 0x000000a700ac7308 */ /* 0x000ea20000000800 */
[----:B---3--:R-:W-:Y:S01]  /*e6d0*/  FADD.FTZ R153, R161, R182 ;  /* 0x000000b6a1997221 */ /* 0x008fe20000010000 */
[----:B----4-:R-:W-:Y:S01]  /*e6e0*/  F2FP.BF16.F32.PACK_AB R159, R168, R161 ;  /* 0x000000a1a89f723e */ /* 0x010fe200000010ff */
[-C--:B------:R-:W-:Y:S01]  /*e6f0*/  FMUL.FTZ R47, R47, R171.reuse ;  /* 0x000000ab2f2f7220 */ /* 0x080fe20000410000 */
[-C--:B------:R-:W-:Y:S01]  /*e700*/  FMUL.FTZ R50, R50, R171.reuse ;  /* 0x000000ab32327220 */ /* 0x080fe20000410000 */
[----:B------:R-:W-:Y:S01]  /*e710*/  FADD.FTZ R182, R168, R153 ;  /* 0x00000099a8b67221 */ /* 0x000fe20000010000 */
[-C--:B------:R-:W-:Y:S01]  /*e720*/  FMUL.FTZ R51, R51, R171.reuse ;  /* 0x000000ab33337220 */ /* 0x080fe20000410000 */
        /* <DEDUP_REMOVED lines=10> */
[C---:B--2---:R-:W-:Y:S01]  /*e7d0*/  FADD.FTZ R182, R172.reuse, R153 ;  /* 0x00000099acb67221 */ /* 0x044fe20000010000 */
[----:B------:R-:W-:Y:S01]  /*e7e0*/  F2FP.BF16.F32.PACK_AB R161, R172, R177 ;  /* 0x000000b1aca1723e */ /* 0x000fe200000010ff */
        /* <DEDUP_REMOVED lines=14> */
[----:B0-----:R-:W-:Y:S01]  /*e8d0*/  FADD.FTZ R182, R8, R153 ;  /* 0x0000009908b67221 */ /* 0x001fe20000010000 */
[----:B------:R-:W-:Y:S01]  /*e8e0*/  F2FP.BF16.F32.PACK_AB R153, R209, R18 ;  /* 0x00000012d199723e */ /* 0x000fe200000010ff */
[----:B------:R-:W-:Y:S01]  /*e8f0*/  FMUL.FTZ R90, R90, R171 ;  /* 0x000000ab5a5a7220 */ /* 0x000fe20000410000 */
[----:B------:R-:W-:Y:S01]  /*e900*/  F2FP.BF16.F32.PACK_AB R163, R8, R163 ;  /* 0x000000a308a3723e */ /* 0x000fe200000010ff */
        /* <DEDUP_REMOVED lines=12> */
[----:B---3--:R-:W-:Y:S01]  /*e9d0*/  FADD.FTZ R18, R174, R155 ;  /* 0x0000009bae127221 */ /* 0x008fe20000010000 */
[----:B------:R-:W-:Y:S01]  /*e9e0*/  F2FP.BF16.F32.PACK_AB R155, R206, R229 ;  /* 0x000000e5ce9b723e */ /* 0x000fe200000010ff */
[----:B------:R-:W-:Y:S01]  /*e9f0*/  BAR.SYNC.DEFER_BLOCKING 0xf, 0x100 ;  /* 0x03c4000000007b1d */ /* 0x000fe20000010000 */
[----:B------:R-:W-:Y:S01]  /*ea00*/  F2FP.BF16.F32.PACK_AB R165, R174, R165 ;  /* 0x000000a5aea5723e */ /* 0x000fe200000010ff */
[-C--:B------:R-:W-:Y:S01]  /*ea10*/  FMUL.FTZ R110, R110, R171.reuse ;  /* 0x000000ab6e6e7220 */ /* 0x080fe20000410000 */
[-C--:B------:R-:W-:Y:S01]  /*ea20*/  FMUL.FTZ R111, R111, R171.reuse ;  /* 0x000000ab6f6f7220 */ /* 0x080fe20000410000 */
[-C--:B------:R-:W-:Y:S01]  /*ea30*/  FMUL.FTZ R114, R114, R171.reuse ;  /* 0x000000ab72727220 */ /* 0x080fe20000410000 */
[-C--:B------:R-:W-:Y:S01]  /*ea40*/  FMUL.FTZ R115, R115, R171.reuse ;  /* 0x000000ab73737220 */ /* 0x080fe20000410000 */
[----:B0-----:R-:W-:Y:S01]  /*ea50*/  FADD.FTZ R15, R167, R18 ;  /* 0x00000012a70f7221 */ /* 0x001fe20000010000 */
[-C--:B------:R-:W-:Y:S01]  /*ea60*/  FMUL.FTZ R118, R118, R171.reuse ;  /* 0x000000ab76767220 */ /* 0x080fe20000410000 */
[-C--:B------:R-:W-:Y:S01]  /*ea70*/  FMUL.FTZ R119, R119, R171.reuse ;  /* 0x000000ab77777220 */ /* 0x080fe20000410000 */
[-C--:B------:R-:W-:Y:S01]  /*ea80*/  FMUL.FTZ R122, R122, R171.reuse ;  /* 0x000000ab7a7a7220 */ /* 0x080fe20000410000 */
[-C--:B------:R-:W-:Y:S01]  /*ea90*/  FMUL.FTZ R123, R123, R171.reuse ;  /* 0x000000ab7b7b7220 */ /* 0x080fe20000410000 */
[-C--:B------:R-:W-:Y:S01]  /*eaa0*/  FMUL.FTZ R126, R126, R171.reuse ;  /* 0x000000ab7e7e7220 */ /* 0x080fe20000410000 */
[-C--:B------:R-:W-:Y:S01]  /*eab0*/  FMUL.FTZ R127, R127, R171.reuse ;  /* 0x000000ab7f7f7220 */ /* 0x080fe20000410000 */
[----:B------:R-:W-:Y:S01]  /*eac0*/  FMUL.FTZ R130, R130, R171 ;  /* 0x000000ab82827220 */ /* 0x000fe20000410000 */
[C---:B--2---:R-:W-:Y:S01]  /*ead0*/  F2FP.BF16.F32.PACK_AB R167, R178.reuse, R167 ;  /* 0x000000a7b2a7723e */ /* 0x044fe200000010ff */
[----:B------:R-:W-:Y:S01]  /*eae0*/  FADD.FTZ R8, R178, R15 ;  /* 0x0000000fb2087221 */ /* 0x000fe20000010000 */
        /* <DEDUP_REMOVED lines=8> */
[----:B------:R0:W-:Y:S01]  /*eb70*/  STSM.16.M88.4 [R195+0x26800], R152 ;  /* 0x02680098c3007844 */ /* 0x0001e20000000200 */
[-C--:B------:R-:W-:Y:S01]  /*eb80*/  FMUL.FTZ R147, R147, R171.reuse ;  /* 0x000000ab93937220 */ /* 0x080fe20000410000 */
[-C--:B------:R-:W-:Y:S01]  /*eb90*/  FMUL.FTZ R150, R150, R171.reuse ;  /* 0x000000ab96967220 */ /* 0x080fe20000410000 */
[----:B------:R-:W-:Y:S01]  /*eba0*/  FMUL.FTZ R151, R151, R171 ;  /* 0x000000ab97977220 */ /* 0x000fe20000410000 */
[----:B------:R0:W-:Y:S04]  /*ebb0*/  STSM.16.M88.4 [R198], R156 ;  /* 0x0000009cc6007844 */ /* 0x0001e80000000200 */
[----:B------:R0:W-:Y:S04]  /*ebc0*/  STSM.16.M88.4 [R196], R160 ;  /* 0x000000a0c4007844 */ /* 0x0001e80000000200 */
[----:B------:R0:W-:Y:S01]  /*ebd0*/  STSM.16.M88.4 [R197], R164 ;  /* 0x000000a4c5007844 */ /* 0x0001e20000000200 */
[----:B------:R-:W-:Y:S05]  /*ebe0*/  @!P0 BRA `(.L_x_4772) ;  /* 0x0000000000048947 */ /* 0x000fea0003800000 */
[----:B------:R-:W-:Y:S01]  /*ebf0*/  BPT.TRAP 0x1 ;  /* 0x000000040000795c */ /* 0x000fe20000300000 */
.L_x_4772:
[----:B------:R2:W3:Y:S01]  /*ec00*/  SYNCS.PHASECHK.TRANS64.TRYWAIT P2, [R216+URZ+0x28c50], R217 ;  /* 0x028c50d9d80075a7 */ /* 0x0004e2000804017f */
[----:B------:R-:W-:Y:S05]  /*ec10*/  @!P0 BRA `(.L_x_4773) ;  /* 0x0000000000048947 */ /* 0x000fea0003800000 */
[----:B------:R-:W-:Y:S01]  /*ec20*/  BPT.TRAP 0x1 ;  /* 0x000000040000795c */ /* 0x000fe20000300000 */
.L_x_4773:
[----:B------:R-:W-:Y:S04]  /*ec30*/  BSSY B2, `(.L_x_4774) ;  /* 0x0000004000027945 */ /* 0x000fe80003800000 */
[----:B---3--:R-:W-:Y:S05]  /*ec40*/  @P2 BRA `(.L_x_4775) ;  /* 0x0000000000082947 */ /* 0x008fea0003800000 */
[----:B------:R-:W3:Y:S02]  /*ec50*/  SYNCS.PHASECHK.TRANS64.TRYWAIT P2, [R216+URZ+0x28c50], R217 ;  /* 0x028c50d9d80075a7 */ /* 0x000ee4000804017f */
[----:B---3--:R-:W-:Y:S05]  /*ec60*/  @!P2 BRA `(.L_x_4776) ;  /* 0x000000f4001ca947 */ /* 0x008fea0003800000 */
.L_x_4775:
[----:B------:R-:W-:Y:S05]  /*ec70*/  BSYNC B2 ;  /* 0x0000000000027941 */ /* 0x000fea0003800000 */
.L_x_4774:
[----:B------:R-:W-:Y:S01]  /*ec80*/  IMAD R168, R215, 0x1000, R188 ;  /* 0x00001000d7a87824 */ /* 0x000fe200078e02bc */
[----:B------:R-:W-:Y:S01]  /*ec90*/  WARPGROUP.ARRIVE ;  /* 0x00000000000079c5 */ /* 0x000fe20000000000 */
[----:B------:R-:W-:Y:S01]  /*eca0*/  IMAD.MOV.U32 R169, RZ, RZ, 0x40000040 ;  /* 0x40000040ffa97424 */ /* 0x000fe200078e00ff */
[C---:B------:R-:W-:Y:S01]  /*ecb0*/  ISETP.GT.AND P2, PT, R9.reuse, R212, PT ;  /* 0x000000d40900720c */ /* 0x040fe20003f44270 */
[----:B-123--:R-:W-:Y:S01]  /*ecc0*/  @!P1 VIADD R216, R216, 0x28c60 ;  /* 0x00028c60d8d89836 */ /* 0x00efe20000000000 */
[----:B------:R-:W-:Y:S01]  /*ecd0*/  R2UR UR6, R168 ;  /* 0x00000000a80672ca */ /* 0x000fe200000e0000 */
[----:B------:R-:W-:Y:S01]  /*ece0*/  VIADD R9, R9, 0xffffffff ;  /* 0xffffffff09097836 */ /* 0x000fe20000000000 */
[----:B------:R-:W-:Y:S01]  /*ecf0*/  R2UR UR7, R169 ;  /* 0x00000000a90772ca */ /* 0x000fe200000e0000 */
[----:B------:R-:W-:Y:S01]  /*ed00*/  IMAD.MOV.U32 R169, RZ, RZ, 0x40000040 ;  /* 0x40000040ffa97424 */ /* 0x000fe200078e00ff */
[----:B------:R-:W-:Y:S01]  /*ed10*/  @!P1 PRMT R216, RZ, 0x654, R216 ;  /* 0x00000654ffd89816 */ /* 0x000fe200000000d8 */
[----:B------:R-:W-:-:S02]  /*ed20*/  IMAD.MOV.U32 R20, RZ, RZ, R170 ;  /* 0x000000ffff147224 */ /* 0x000fc400078e00aa */
[----:B------:R-:W-:Y:S02]  /*ed30*/  IMAD.MOV.U32 R15, RZ, RZ, R180 ;  /* 0x000000ffff0f7224 */ /* 0x000fe400078e00b4 */
[----:B------:R-:W-:-:S06]  /*ed40*/  IMAD.MOV.U32 R18, RZ, RZ, R215 ;  /* 0x000000ffff127224 */ /* 0x000fcc00078e00d7 */
[----:B------:R-:W-:Y:S03]  /*ed50*/  HGMMA.64x256x16.F32.BF16 R24, R152, gdesc[UR4].tnspB, R24, gsb0 ;  /* 0x43e0000498187df0 */ /* 0x000fe60008001818 */
[----:B------:R-:W-:Y:S02]  /*ed60*/  WARPGROUP.DEPBAR.LE gsb0, 0x0 ;  /* 0x00008000000079c5 */ /* 0x000fe40000010000 */
[----:B0-----:R-:W-:Y:S01]  /*ed70*/  VIADD R152, R168, 0x80 ;  /* 0x00000080a8987836 */ /* 0x001fe20000000000 */
[----:B------:R-:W-:Y:S01]  /*ed80*/  MOV R153, 0x40000040 ;  /* 0x4000004000997802 */ /* 0x000fe20000000f00 */
[----:B------:R-:W-:-:S03]  /*ed90*/  WARPGROUP.ARRIVE ;  /* 0x00000000000079c5 */ /* 0x000fc60000000000 */
        /* <DEDUP_REMOVED lines=29> */
[----:B------:R-:W-:Y:S05]  /*ef70*/  BSYNC B0 ;  /* 0x0000000000007941 */ /* 0x000fea0003800000 */
.L_x_4758:
[----:B------:R-:W-:Y:S01]  /*ef80*/  MOV R20, R170 ;  /* 0x000000aa00147202 */ /* 0x000fe20000000f00 */
[----:B------:R-:W-:Y:S02]  /*ef90*/  IMAD.MOV.U32 R15, RZ, RZ, R180 ;  /* 0x000000ffff0f7224 */ /* 0x000fe400078e00b4 */
[----:B------:R-:W-:-:S07]  /*efa0*/  IMAD.MOV.U32 R18, RZ, RZ, R215 ;  /* 0x000000ffff127224 */ /* 0x000fce00078e00d7 */
.L_x_4757:
[----:B------:R-:W-:Y:S05]  /*efb0*/  BSYNC B1 ;  /* 0x0000000000017941 */ /* 0x000fea0003800000 */
.L_x_4756:
[----:B------:R-:W1:Y:S01]  /*efc0*/  LDC R156, c[0x0][0x9e4] ;  /* 0x00027900ff9c7b82 */ /* 0x000e620000000800 */
[----:B------:R-:W-:Y:S01]  /*efd0*/  IADD3 R152, R184, 0x40, -R185 ;  /* 0x00000040b8987810 */ /* 0x000fe20007ffe8b9 */
[----:B------:R-:W-:-:S04]  /*efe0*/  ULDC UR4, c[0x0][0x9dc] ;  /* 0x0002770000047ab9 */ /* 0x000fc80000000800 */
[----:B------:R-:W-:-:S04]  /*eff0*/  IMAD R152, R189, 0x40, R152 ;  /* 0x00000040bd987824 */ /* 0x000fc800078e0298 */
[----:B------:R-:W-:Y:S01]  /*f000*/  VIADD R154, R152, -UR4 ;  /* 0x80000004989a7c36 */ /* 0x000fe20008000000 */
[----:B-1----:R-:W-:-:S13]  /*f010*/  ISETP.GE.AND P6, PT, R156, 0x1, PT ;  /* 0x000000019c00780c */ /* 0x002fda0003fc6270 */
[----:B------:R-:W-:Y:S05]  /*f020*/  @!P6 BRA `(.L_x_4778) ;  /* 0x000000000048e947 */ /* 0x000fea0003800000 */
[----:B------:R-:W-:Y:S01]  /*f030*/  IMAD.MOV.U32 R155, RZ, RZ, R152 ;  /* 0x000000ffff9b7224 */ /* 0x000fe200078e0098 */
[----:B------:R-:W-:Y:S04]  /*f040*/  BSSY B0, `(.L_x_4779) ;  /* 0x000000e000007945 */ /* 0x000fe80003800000 */
        /* <DEDUP_REMOVED lines=9> */
.L_x_4780:
[----:B------:R-:W-:-:S13]  /*f0e0*/  ISETP.NE.AND P2, PT, R156, 0x1, PT ;  /* 0x000000019c00780c */ /* 0x000fda0003f45270 */
[----:B------:R-:W1:Y:S02]  /*f0f0*/  @P2 LDC.64 R152, c[0x0][0x9e8] ;  /* 0x00027a00ff982b82 */ /* 0x000e640000000a00 */
[----:B-1----:R-:W-:-:S05]  /*f100*/  @P2 IMAD.HI.U32 R152, R155, R152, RZ ;  /* 0x000000989b982227 */ /* 0x002fca00078e00ff */
[----:B------:R-:W-:-:S07]  /*f110*/  @P2 SHF.R.U32.HI R155, RZ, R153, R152 ;  /* 0x00000099ff9b2219 */ /* 0x000fce0000011698 */
.L_x_4781:
[----:B------:R-:W-:Y:S05]  /*f120*/  BSYNC B0 ;  /* 0x0000000000007941 */ /* 0x000fea0003800000 */
.L_x_4779:
[----:B------:R-:W-:-:S05]  /*f130*/  IMAD R155, R155, R156, RZ ;  /* 0x0000009c9b9b7224 */ /* 0x000fca00078e02ff */
[----:B------:R-:W-:-:S07]  /*f140*/  VIMNMX R154, R154, R155, !PT ;  /* 0x0000009b9a9a7248 */ /* 0x000fce0007fe0100 */
.L_x_4778:
[----:B------:R-:W-:Y:S01]  /*f150*/  VIADD R154, R154, 0x3f ;  /* 0x0000003f9a9a7836 */ /* 0x000fe20000000000 */
[----:B------:R-:W-:Y:S04]  /*f160*/  BSSY B1, `(.L_x_4782) ;  /* 0x00001ee000017945 */ /* 0x000fe80003800000 */
[----:B------:R-:W-:-:S04]  /*f170*/  SHF.R.S32.HI R153, RZ, 0x1f, R154 ;  /* 0x0000001fff997819 */ /* 0x000fc8000001149a */
[----:B------:R-:W-:-:S04]  /*f180*/  LEA.HI R153, R153, R154, RZ, 0x6 ;  /* 0x0000009a99997211 */ /* 0x000fc800078f30ff */
[----:B------:R-:W-:-:S04]  /*f190*/  SHF.R.S32.HI R153, RZ, 0x6, R153 ;  /* 0x00000006ff997819 */ /* 0x000fc80000011499 */
[----:B------:R-:W-:-:S04]  /*f1a0*/  VIMNMX R189, R190, R153, !PT ;  /* 0x00000099bebd7248 */ /* 0x000fc80007fe0100 */
[----:B------:R-:W-:-:S13]  /*f1b0*/  ISETP.GE.AND P2, PT, R9, R189, PT ;  /* 0x000000bd0900720c */ /* 0x000fda0003f46270 */
[----:B------:R-:W-:Y:S05]  /*f1c0*/  @!P2 BRA `(.L_x_4783) ;  /* 0x0000001c009ca947 */ /* 0x000fea0003800000 */
[----:B------:R-:W-:Y:S01]  /*f1d0*/  BSSY B0, `(.L_x_4784) ;  /* 0x00001e5000007945 */ /* 0x000fe20003800000 */
[----:B------:R-:W-:Y:S01]  /*f1e0*/  IMAD.MOV.U32 R209, RZ, RZ, R20 ;  /* 0x000000ffffd17224 */ /* 0x000fe200078e0014 */
[----:B------:R-:W-:Y:S01]  /*f1f0*/  MOV R213, R18 ;  /* 0x0000001200d57202 */ /* 0x000fe20000000f00 */
[----:B------:R-:W-:Y:S02]  /*f200*/  IMAD.MOV.U32 R212, RZ, RZ, R15 ;  /* 0x000000ffffd47224 */ /* 0x000fe400078e000f */
[----:B------:R-:W-:-:S07]  /*f210*/  IMAD.MOV.U32 R191, RZ, RZ, R9 ;  /* 0x000000ffffbf7224 */ /* 0x000fce00078e0009 */
.L_x_4795:
[----:B------:R-:W-:Y:S02]  /*f220*/  VIADD R18, R213, 0x1 ;  /* 0x00000001d5127836 */ /* 0x000fe40000000000 */
[----:B------:R-:W-:Y:S02]  /*f230*/  IMAD.MOV.U32 R20, RZ, RZ, R191 ;  /* 0x000000ffff147224 */ /* 0x000fe400078e00bf */
[----:B------:R-:W-:Y:S01]  /*f240*/  VIADD R191, R191, 0xffffffff ;  /* 0xffffffffbfbf7836 */ /* 0x000fe20000000000 */
[----:B------:R-:W-:Y:S02]  /*f250*/  ISETP.NE.AND P3, PT, R18, 0x2, PT ;  /* 0x000000021200780c */ /* 0x000fe40003f65270 */
[----:B------:R-:W-:Y:S02]  /*f260*/  ISETP.GT.AND P2, PT, R20, R189, PT ;  /* 0x000000bd1400720c */ /* 0x000fe40003f44270 */
[----:B------:R-:W-:Y:S02]  /*f270*/  SEL R20, RZ, 0x1, P3 ;  /* 0x00000001ff147807 */ /* 0x000fe40001800000 */
[----:B------:R-:W-:-:S02]  /*f280*/  SEL R18, R18, RZ, P3 ;  /* 0x000000ff12127207 */ /* 0x000fc40001800000 */
[----:B------:R-:W-:Y:S01]  /*f290*/  LOP3.LUT R19, R19, R20, RZ, 0x3c, !PT ;  /* 0x0000001413137212 */ /* 0x000fe200078e3cff */
[----:B-1----:R-:W-:Y:S06]  /*f2a0*/  @!P0 BRA `(.L_x_4785) ;  /* 0x0000000000048947 */ /* 0x002fec0003800000 */
[----:B------:R-:W-:Y:S01]  /*f2b0*/  BPT.TRAP 0x1 ;  /* 0x000000040000795c */ /* 0x000fe20000300000 */
.L_x_4785:
[----:B------:R-:W-:Y:S01]  /*f2c0*/  IMAD R9, R18, 0x8, R2 ;  /* 0x0000000812097824 */ /* 0x000fe200078e0202 */
[----:B------:R-:W-:-:S04]  /*f2d0*/  SHF.L.U32 R208, R19, 0x1f, RZ ;  /* 0x0000001f13d07819 */ /* 0x000fc800000006ff */
[----:B------:R1:W2:Y:S01]  /*f2e0*/  SYNCS.PHASECHK.TRANS64.TRYWAIT P3, [R9+URZ+0x28c30], R208 ;  /* 0x028c30d0090075a7 */ /* 0x0002a2000806017f */
[----:B------:R-:W-:Y:S05]  /*f2f0*/  @!P0 BRA `(.L_x_4786) ;  /* 0x0000000000048947 */ /* 0x000fea0003800000 */
[----:B------:R-:W-:Y:S01]  /*f300*/  BPT.TRAP 0x1 ;  /* 0x000000040000795c */ /* 0x000fe20000300000 */
.L_x_4786:
[----:B------:R-:W-:Y:S01]  /*f310*/  BSSY B2, `(.L_x_4787) ;  /* 0x0000006000027945 */ /* 0x000fe20003800000 */
[----:B------:R-:W-:Y:S02]  /*f320*/  IMAD R20, R18, 0x200, R14 ;  /* 0x0000020012147824 */ /* 0x000fe400078e020e */
[----:B------:R-:W-:Y:S01]  /*f330*/  IMAD.MOV.U32 R21, RZ, RZ, 0x40000040 ;  /* 0x40000040ff157424 */ /* 0x000fe200078e00ff */
[----:B--2---:R-:W-:Y:S06]  /*f340*/  @P3 BRA `(.L_x_4788) ;  /* 0x0000000000083947 */ /* 0x004fec0003800000 */
[----:B------:R-:W2:Y:S02]  /*f350*/  SYNCS.PHASECHK.TRANS64.TRYWAIT P3, [R9+URZ+0x28c30], R208 ;  /* 0x028c30d0090075a7 */ /* 0x000ea4000806017f */
[----:B--2---:R-:W-:Y:S05]  /*f360*/  @!P3 BRA `(.L_x_4789) ;  /* 0x000000ec0070b947 */ /* 0x004fea0003800000 */
.L_x_4788:
[----:B------:R-:W-:Y:S05]  /*f370*/  BSYNC B2 ;  /* 0x0000000000027941 */ /* 0x000fea0003800000 */
.L_x_4787:
[C---:B------:R-:W-:Y:S01]  /*f380*/  R2UR UR6, R20.reuse ;  /* 0x00000000140672ca */ /* 0x040fe200000e0000 */
[----:B------:R-:W-:Y:S01]  /*f390*/  WARPGROUP.ARRIVE ;  /* 0x00000000000079c5 */ /* 0x000fe20000000000 */
[----:B------:R-:W-:Y:S01]  /*f3a0*/  R2UR UR7, R21 ;  /* 0x00000000150772ca */ /* 0x000fe200000e0000 */
[----:B------:R-:W-:Y:S01]  /*f3b0*/  VIADD R206, R20, 0x2 ;  /* 0x0000000214ce7836 */ /* 0x000fe20000000000 */
[----:B------:R-:W-:Y:S01]  /*f3c0*/  R2UR UR4, R4 ;  /* 0x00000000040472ca */ /* 0x000fe200000e0000 */
[----:B------:R-:W-:Y:S01]  /*f3d0*/  IMAD.MOV.U32 R207, RZ, RZ, 0x40000040 ;  /* 0x40000040ffcf7424 */ /* 0x000fe200078e00ff */
[----:B------:R-:W-:Y:S01]  /*f3e0*/  R2UR UR5, R5 ;  /* 0x00000000050572ca */ /* 0x000fe200000e0000 */
[----:B------:R-:W-:-:S12]  /*f3f0*/  IMAD.MOV.U32 R21, RZ, RZ, 0x40000040 ;  /* 0x40000040ff157424 */ /* 0x000fd800078e00ff */
        /* <DEDUP_REMOVED lines=48> */
[----:B0-----:R-:W-:Y:S01]  /*f700*/  FMUL.FTZ R216, R159, UR4 ;  /* 0x000000049fd87c20 */ /* 0x001fe20008410000 */
[----:B------:R-:W0:Y:S01]  /*f710*/  MUFU.TANH R156, R156 ;  /* 0x0000009c009c7308 */ /* 0x000e220000002400 */
        /* <DEDUP_REMOVED lines=8> */
[----:B----4-:R-:W-:Y:S01]  /*f7a0*/  FMNMX.FTZ R15, R206, R15, !PT ;  /* 0x0000000fce0f7209 */ /* 0x010fe20007810000 */
[----:B------:R-:W-:Y:S01]  /*f7b0*/  FMUL.FTZ R174, R174, UR4 ;  /* 0x00000004aeae7c20 */ /* 0x000fe20008410000 */
[----:B------:R-:W-:Y:S01]  /*f7c0*/  FMUL.FTZ R161, R175, UR4 ;  /* 0x00000004afa17c20 */ /* 0x000fe20008410000 */
[----:B------:R-:W-:Y:S01]  /*f7d0*/  FMUL.FTZ R178, R178, UR4 ;  /* 0x00000004b2b27c20 */ /* 0x000fe20008410000 */
[----:B------:R-:W-:Y:S01]  /*f7e0*/  FMUL.FTZ R163, R179, UR4 ;  /* 0x00000004b3a37c20 */ /* 0x000fe20008410000 */
[----:B------:R-:W-:-:S02]  /*f7f0*/  FMUL.FTZ R182, R182, UR4 ;  /* 0x00000004b6b67c20 */ /* 0x000fc40008410000 */
[----:B------:R-:W4:Y:S01]  /*f800*/  MUFU.TANH R160, R160 ;  /* 0x000000a000a07308 */ /* 0x000f220000002400 */
[----:B0-----:R-:W-:-:S07]  /*f810*/  FMNMX.FTZ R15, R156, R15, !PT ;  /* 0x0000000f9c0f7209 */ /* 0x001fce0007810000 */
[----:B------:R-:W0:Y:S01]  /*f820*/  MUFU.TANH R228, R228 ;  /* 0x000000e400e47308 */ /* 0x000e220000002400 */
[----:B---3--:R-:W-:-:S07]  /*f830*/  FMNMX.FTZ R15, R214, R15, !PT ;  /* 0x0000000fd60f7209 */ /* 0x008fce0007810000 */
[----:B------:R-:W3:Y:S01]  /*f840*/  MUFU.TANH R164, R164 ;  /* 0x000000a400a47308 */ /* 0x000ee20000002400 */
[----:B----4-:R-:W-:-:S07]  /*f850*/  FMNMX.FTZ R15, R160, R15, !PT ;  /* 0x0000000fa00f7209 */ /* 0x010fce0007810000 */
        /* <DEDUP_REMOVED lines=21> */
[----:B---3--:R-:W-:-:S05]  /*f9b0*/  FMNMX.FTZ R15, R153, R15, !PT ;  /* 0x0000000f990f7209 */ /* 0x008fca0007810000 */
[----:B------:R-:W3:Y:S02]  /*f9c0*/  SHFL.BFLY PT, R21, R15, 0x2, 0x1f ;  /* 0x0c401f000f157f89 */ /* 0x000ee400000e0000 */
[----:B------:R-:W5:Y:S08]  /*f9d0*/  MUFU.TANH R158, R158 ;  /* 0x0000009e009e7308 */ /* 0x000f700000002400 */
[----:B------:R-:W1:Y:S08]  /*f9e0*/  MUFU.TANH R216, R216 ;  /* 0x000000d800d87308 */ /* 0x000e700000002400 */
[----:B------:R-:W2:Y:S01]  /*f9f0*/  MUFU.TANH R162, R162 ;  /* 0x000000a200a27308 */ /* 0x000ea20000002400 */
[----:B---3--:R-:W-:-:S02]  /*fa00*/  FMNMX.FTZ R165, R15, R21, !PT ;  /* 0x000000150fa57209 */ /* 0x008fc40007810000 */
[----:B----4-:R-:W-:-:S05]  /*fa10*/  FMNMX.FTZ R15, R152, R209, !PT ;  /* 0x000000d1980f7209 */ /* 0x010fca0007810000 */
[----:B------:R-:W3:Y:S01]  /*fa20*/  MUFU.TANH R155, R155 ;  /* 0x0000009b009b7308 */ /* 0x000ee20000002400 */
[----:B------:R-:W4:Y:S01]  /*fa30*/  SHFL.BFLY PT, R167, R165, 0x1, 0x1f ;  /* 0x0c201f00a5a77f89 */ /* 0x000f2200000e0000 */
[----:B0-----:R-:W-:-:S04]  /*fa40*/  FMNMX.FTZ R15, R154, R15, !PT ;  /* 0x0000000f9a0f7209 */ /* 0x001fc80007810000 */
[----:B-----5:R-:W-:Y:S02]  /*fa50*/  FMNMX.FTZ R15, R158, R15, !PT ;  /* 0x0000000f9e0f7209 */ /* 0x020fe40007810000 */
[----:B------:R-:W0:Y:S02]  /*fa60*/  MUFU.TANH R166, R166 ;  /* 0x000000a600a67308 */ /* 0x000e240000002400 */
[----:B-1----:R-:W-:-:S04]  /*fa70*/  FMNMX.FTZ R21, R216, R15, !PT ;  /* 0x0000000fd8157209 */ /* 0x002fc80007810000 */
[----:B--2---:R-:W-:Y:S02]  /*fa80*/  FMNMX.FTZ R21, R162, R21, !PT ;  /* 0x00000015a2157209 */ /* 0x004fe40007810000 */
[----:B------:R-:W1:Y:S08]  /*fa90*/  MUFU.TANH R157, R157 ;  /* 0x0000009d009d7308 */ /* 0x000e700000002400 */
[----:B------:R-:W2:Y:S01]  /*faa0*/  MUFU.TANH R170, R170 ;  /* 0x000000aa00aa7308 */ /* 0x000ea20000002400 */
[----:B----4-:R-:W-:Y:S01]  /*fab0*/  FMNMX.FTZ R15, R165, R167, !PT ;  /* 0x000000a7a50f7209 */ /* 0x010fe20007810000 */
[----:B------:R-:W-:Y:S01]  /*fac0*/  FMUL.FTZ R165, R183, UR4 ;  /* 0x00000004b7a57c20 */ /* 0x000fe20008410000 */
[----:B------:R-:W-:Y:S01]  /*fad0*/  ULDC UR4, c[0x0][0x988] ;  /* 0x0002620000047ab9 */ /* 0x000fe20000000800 */
[----:B---3--:R-:W-:Y:S01]  /*fae0*/  FMNMX.FTZ R167, R155, R21, !PT ;  /* 0x000000159ba77209 */ /* 0x008fe20007810000 */
[----:B------:R-:W-:-:S02]  /*faf0*/  IMAD.U32 R21, RZ, RZ, UR4 ;  /* 0x00000004ff157e24 */ /* 0x000fc4000f8e00ff */
[----:B------:R-:W-:Y:S01]  /*fb00*/  FADD.FTZ R169, -R15, R212 ;  /* 0x000000d40fa97221 */ /* 0x000fe20000010100 */
[----:B------:R-:W3:Y:S01]  /*fb10*/  MUFU.TANH R159, R159 ;  /* 0x0000009f009f7308 */ /* 0x000ee20000002400 */
[----:B0-----:R-:W-:Y:S02]  /*fb20*/  FMNMX.FTZ R212, R166, R167, !PT ;  /* 0x000000a7a6d47209 */ /* 0x001fe40007810000 */
[-C--:B------:R-:W-:Y:S01]  /*fb30*/  FMUL.FTZ R173, R169, R21.reuse ;  /* 0x00000015a9ad7220 */ /* 0x080fe20000410000 */
[----:B------:R-:W-:Y:S01]  /*fb40*/  FMUL.FTZ R169, R15, R21 ;  /* 0x000000150fa97220 */ /* 0x000fe20000410000 */
[----:B-1----:R-:W-:-:S03]  /*fb50*/  FMNMX.FTZ R167, R157, R212, !PT ;  /* 0x000000d49da77209 */ /* 0x002fc60007810000 */
[----:B------:R-:W0:Y:S01]  /*fb60*/  MUFU.TANH R174, R174 ;  /* 0x000000ae00ae7308 */ /* 0x000e220000002400 */
[--C-:B------:R-:W-:Y:S01]  /*fb70*/  FFMA.FTZ R175, R20, R21, -R169.reuse ;  /* 0x0000001514af7223 */ /* 0x100fe200000108a9 */
[----:B--2---:R-:W-:Y:S01]  /*fb80*/  FMNMX.FTZ R20, R170, R167, !PT ;  /* 0x000000a7aa147209 */ /* 0x004fe20007810000 */
[-CC-:B------:R-:W-:Y:S01]  /*fb90*/  FFMA.FTZ R214, R214, R21.reuse, -R169.reuse ;  /* 0x00000015d6d67223 */ /* 0x180fe200000108a9 */
[-CC-:B------:R-:W-:Y:S01]  /*fba0*/  FFMA.FTZ R206, R206, R21.reuse, -R169.reuse ;  /* 0x00000015cece7223 */ /* 0x180fe200000108a9 */
[-CC-:B------:R-:W-:Y:S01]  /*fbb0*/  FFMA.FTZ R156, R156, R21.reuse, -R169.reuse ;  /* 0x000000159c9c7223 */ /* 0x180fe200000108a9 */
[-CC-:B------:R-:W-:Y:S01]  /*fbc0*/  FFMA.FTZ R160, R160, R21.reuse, -R169.reuse ;  /* 0x00000015a0a07223 */ /* 0x180fe200000108a9 */
[-CC-:B------:R-:W-:Y:S01]  /*fbd0*/  FFMA.FTZ R164, R164, R21.reuse, -R169.reuse ;  /* 0x00000015a4a47223 */ /* 0x180fe200000108a9 */
[----:B------:R-:W1:Y:S01]  /*fbe0*/  MUFU.TANH R161, R161 ;  /* 0x000000a100a17308 */ /* 0x000e620000002400 */
[----:B---3--:R-:W-:Y:S01]  /*fbf0*/  FMNMX.FTZ R171, R159, R20, !PT ;  /* 0x000000149fab7209 */ /* 0x008fe20007810000 */
[-CC-:B------:R-:W-:Y:S01]  /*fc00*/  FFMA.FTZ R168, R168, R21.reuse, -R169.reuse ;  /* 0x00000015a8a87223 */ /* 0x180fe200000108a9 */
[-CC-:B------:R-:W-:Y:S01]  /*fc10*/  FFMA.FTZ R172, R172, R21.reuse, -R169.reuse ;  /* 0x00000015acac7223 */ /* 0x180fe200000108a9 */
[-CC-:B------:R-:W-:Y:S01]  /*fc20*/  FFMA.FTZ R179, R234, R21.reuse, -R169.reuse ;  /* 0x00000015eab37223 */ /* 0x180fe200000108a9 */
[-CC-:B------:R-:W-:Y:S01]  /*fc30*/  FFMA.FTZ R176, R176, R21.reuse, -R169.reuse ;  /* 0x00000015b0b07223 */ /* 0x180fe200000108a9 */
[-CC-:B------:R-:W-:Y:S01]  /*fc40*/  FFMA.FTZ R181, R236, R21.reuse, -R169.reuse ;  /* 0x00000015ecb57223 */ /* 0x180fe200000108a9 */
[--C-:B------:R-:W-:Y:S01]  /*fc50*/  FFMA.FTZ R180, R180, R21, -R169.reuse ;  /* 0x00000015b4b47223 */ /* 0x100fe200000108a9 */
[----:B------:R-:W2:Y:S01]  /*fc60*/  MUFU.TANH R178, R178 ;  /* 0x000000b200b27308 */ /* 0x000ea20000002400 */
[----:B0-----:R-:W-:Y:S01]  /*fc70*/  FMNMX.FTZ R20, R174, R171, !PT ;  /* 0x000000abae147209 */ /* 0x001fe20007810000 */
[----:B------:R-:W-:-:S06]  /*fc80*/  FFMA.FTZ R153, R153, R21, -R169 ;  /* 0x0000001599997223 */ /* 0x000fcc00000108a9 */
[----:B------:R-:W0:Y:S01]  /*fc90*/  MUFU.TANH R163, R163 ;  /* 0x000000a300a37308 */ /* 0x000e220000002400 */
[----:B-1----:R-:W-:-:S07]  /*fca0*/  FMNMX.FTZ R171, R161, R20, !PT ;  /* 0x00000014a1ab7209 */ /* 0x002fce0007810000 */
[----:B------:R-:W1:Y:S01]  /*fcb0*/  MUFU.TANH R182, R182 ;  /* 0x000000b600b67308 */ /* 0x000e620000002400 */
[----:B--2---:R-:W-:-:S07]  /*fcc0*/  FMNMX.FTZ R20, R178, R171, !PT ;  /* 0x000000abb2147209 */ /* 0x004fce0007810000 */
[----:B------:R-:W2:Y:S01]  /*fcd0*/  MUFU.TANH R165, R165 ;  /* 0x000000a500a57308 */ /* 0x000ea20000002400 */
[----:B0-----:R-:W-:-:S07]  /*fce0*/  FMNMX.FTZ R171, R163, R20, !PT ;  /* 0x00000014a3ab7209 */ /* 0x001fce0007810000 */
[----:B------:R0:W3:Y:S01]  /*fcf0*/  MUFU.EX2 R212, R173 ;  /* 0x000000ad00d47308 */ /* 0x0000e20000000800 */
[----:B-1----:R-:W-:-:S07]  /*fd00*/  FMNMX.FTZ R20, R182, R171, !PT ;  /* 0x000000abb6147209 */ /* 0x002fce0007810000 */
[----:B------:R-:W-:Y:S01]  /*fd10*/  MUFU.EX2 R171, R214 ;  /* 0x000000d600ab7308 */ /* 0x000fe20000000800 */
[----:B--2---:R-:W-:Y:S01]  /*fd20*/  FMNMX.FTZ R20, R165, R20, !PT ;  /* 0x00000014a5147209 */ /* 0x004fe20007810000 */
[----:B0-----:R-:W-:-:S04]  /*fd30*/  FFMA.FTZ R173, R228, R21, -R169 ;  /* 0x00000015e4ad7223 */ /* 0x001fc800000108a9 */
[----:B------:R-:W0:Y:S02]  /*fd40*/  SHFL.BFLY PT, R177, R20, 0x2, 0x1f ;  /* 0x0c401f0014b17f89 */ /* 0x000e2400000e0000 */
[----:B------:R1:W2:Y:S01]  /*fd50*/  MUFU.EX2 R167, R175 ;  /* 0x000000af00a77308 */ /* 0x0002a20000000800 */
        /* <DEDUP_REMOVED lines=8> */
[----:B-1----:R-:W-:Y:S01]  /*fde0*/  FFMA.FTZ R175, R230, R21, -R169 ;  /* 0x00000015e6af7223 */ /* 0x002fe200000108a9 */
[-C--:B------:R-:W-:Y:S01]  /*fdf0*/  FMUL.FTZ R37, R37, R212.reuse ;  /* 0x000000d425257220 */ /* 0x080fe20000410000 */
[-C--:B------:R-:W-:Y:S01]  /*fe00*/  FMUL.FTZ R40, R40, R212.reuse ;  /* 0x000000d428287220 */ /* 0x080fe20000410000 */
[-C--:B------:R-:W-:Y:S01]  /*fe10*/  FMUL.FTZ R41, R41, R212.reuse ;  /* 0x000000d429297220 */ /* 0x080fe20000410000 */
[-C--:B------:R-:W-:Y:S01]  /*fe20*/  FMUL.FTZ R44, R44, R212.reuse ;  /* 0x000000d42c2c7220 */ /* 0x080fe20000410000 */
[-C--:B------:R-:W-:Y:S01]  /*fe30*/  FMUL.FTZ R45, R45, R212.reuse ;  /* 0x000000d42d2d7220 */ /* 0x080fe20000410000 */
[-C--:B------:R-:W-:Y:S01]  /*fe40*/  FMUL.FTZ R48, R48, R212.reuse ;  /* 0x000000d430307220 */ /* 0x080fe20000410000 */
[----:B------:R-:W1:Y:S01]  /*fe50*/  MUFU.EX2 R156, R156 ;  /* 0x0000009c009c7308 */ /* 0x000e620000000800 */
[----:B--2---:R-:W-:Y:S01]  /*fe60*/  FFMA.FTZ R3, R212, R3, R167 ;  /* 0x00000003d4037223 */ /* 0x004fe200000100a7 */
[-C--:B------:R-:W-:Y:S01]  /*fe70*/  FMUL.FTZ R49, R49, R212.reuse ;  /* 0x000000d431317220 */ /* 0x080fe20000410000 */
[-C--:B------:R-:W-:Y:S01]  /*fe80*/  FMUL.FTZ R52, R52, R212.reuse ;  /* 0x000000d434347220 */ /* 0x080fe20000410000 */
[-C--:B------:R-:W-:Y:S01]  /*fe90*/  FMUL.FTZ R53, R53, R212.reuse ;  /* 0x000000d435357220 */ /* 0x080fe20000410000 */
[-C--:B------:R-:W-:Y:S01]  /*fea0*/  FMUL.FTZ R56, R56, R212.reuse ;  /* 0x000000d438387220 */ /* 0x080fe20000410000 */
[----:B0-----:R-:W-:Y:S01]  /*feb0*/  FMNMX.FTZ R183, R20, R177, !PT ;  /* 0x000000b114b77209 */ /* 0x001fe20007810000 */
[-C--:B------:R-:W-:Y:S01]  /*fec0*/  FFMA.FTZ R177, R232, R21.reuse, -R169 ;  /* 0x00000015e8b17223 */ /* 0x080fe200000108a9 */
[----:B------:R-:W-:Y:S01]  /*fed0*/  MUFU.EX2 R160, R160 ;  /* 0x000000a000a07308 */ /* 0x000fe20000000800 */
[----:B---3--:R-:W-:Y:S01]  /*fee0*/  FADD.FTZ R3, R206, R3 ;  /* 0x00000003ce037221 */ /* 0x008fe20000010000 */
[-C--:B------:R-:W-:Y:S01]  /*fef0*/  FMUL.FTZ R57, R57, R212.reuse ;  /* 0x000000d439397220 */ /* 0x080fe20000410000 */
[----:B------:R-:W0:Y:S01]  /*ff00*/  SHFL.BFLY PT, R20, R183, 0x1, 0x1f ;  /* 0x0c201f00b7147f89 */ /* 0x000e2200000e0000 */
        /* <DEDUP_REMOVED lines=33> */
[-CC-:B------:R-:W-:Y:S01]  /*10120*/  FFMA.FTZ R214, R152, R21.reuse, -R232.reuse ;  /* 0x0000001598d67223 */ /* 0x180fe200000108e8 */
[-CC-:B------:R-:W-:Y:S01]  /*10130*/  FFMA.FTZ R183, R154, R21.reuse, -R232.reuse ;  /* 0x000000159ab77223 */ /* 0x180fe200000108e8 */
[----:B------:R-:W-:Y:S01]  /*10140*/  FFMA.FTZ R228, R155, R21, -R232 ;  /* 0x000000159be47223 */ /* 0x000fe200000108e8 */
[----:B------:R-:W-:-:S02]  /*10150*/  IMAD.MOV R155, RZ, RZ, -R194 ;  /* 0x000000ffff9b7224 */ /* 0x000fc400078e0ac2 */
[-CC-:B------:R-:W-:Y:S01]  /*10160*/  FFMA.FTZ R207, R158, R21.reuse, -R232.reuse ;  /* 0x000000159ecf7223 */ /* 0x180fe200000108e8 */
[----:B------:R-:W-:Y:S01]  /*10170*/  MUFU.EX2 R169, R169 ;  /* 0x000000a900a97308 */ /* 0x000fe20000000800 */
[--C-:B------:R-:W-:Y:S01]  /*10180*/  FFMA.FTZ R216, R216, R21, -R232.reuse ;  /* 0x00000015d8d87223 */ /* 0x100fe200000108e8 */
[----:B------:R-:W-:Y:S01]  /*10190*/  @!P1 VIADD R152, R9, 0x28c40 ;  /* 0x00028c4009989836 */ /* 0x000fe20000000000 */
[----:B------:R-:W-:Y:S01]  /*101a0*/  ISETP.NE.AND P3, PT, R22, R155, PT ;  /* 0x0000009b1600720c */ /* 0x000fe20003f65270 */
[-CC-:B------:R-:W-:Y:S01]  /*101b0*/  FFMA.FTZ R209, R162, R21.reuse, -R232.reuse ;  /* 0x00000015a2d17223 */ /* 0x180fe200000108e8 */
[-CC-:B------:R-:W-:Y:S01]  /*101c0*/  FFMA.FTZ R215, R166, R21.reuse, -R232.reuse ;  /* 0x00000015a6d77223 */ /* 0x180fe200000108e8 */
[-C--:B------:R-:W-:Y:S01]  /*101d0*/  FFMA.FTZ R230, R157, R21.reuse, -R232 ;  /* 0x000000159de67223 */ /* 0x080fe200000108e8 */
[----:B------:R-:W-:Y:S01]  /*101e0*/  @!P1 PRMT R152, RZ, 0x654, R152 ;  /* 0x00000654ff989816 */ /* 0x000fe20000000098 */
[----:B------:R-:W0:Y:S01]  /*101f0*/  MUFU.EX2 R214, R214 ;  /* 0x000000d600d67308 */ /* 0x000e220000000800 */
[-CC-:B------:R-:W-:Y:S01]  /*10200*/  FFMA.FTZ R170, R170, R21.reuse, -R232.reuse ;  /* 0x00000015aaaa7223 */ /* 0x180fe200000108e8 */
[-CC-:B------:R-:W-:Y:S01]  /*10210*/  FFMA.FTZ R217, R159, R21.reuse, -R232.reuse ;  /* 0x000000159fd97223 */ /* 0x180fe200000108e8 */
[----:B------:R1:W-:Y:S01]  /*10220*/  @!P1 SYNCS.ARRIVE.TRANS64.RED.A1T0 RZ, [R152+URZ], RZ ;  /* 0x000000ff98ff99a7 */ /* 0x0003e2000810043f */
[-CC-:B------:R-:W-:Y:S01]  /*10230*/  FFMA.FTZ R174, R174, R21.reuse, -R232.reuse ;  /* 0x00000015aeae7223 */ /* 0x180fe200000108e8 */
[-CC-:B------:R-:W-:Y:S01]  /*10240*/  FFMA.FTZ R161, R161, R21.reuse, -R232.reuse ;  /* 0x00000015a1a17223 */ /* 0x180fe200000108e8 */
[-CC-:B------:R-:W-:Y:S01]  /*10250*/  FFMA.FTZ R178, R178, R21.reuse, -R232.reuse ;  /* 0x00000015b2b27223 */ /* 0x180fe200000108e8 */
[----:B------:R-:W-:Y:S01]  /*10260*/  FFMA.FTZ R163, R163, R21, -R232 ;  /* 0x00000015a3a37223 */ /* 0x000fe200000108e8 */
[----:B------:R-:W2:Y:S01]  /*10270*/  MUFU.EX2 R183, R183 ;  /* 0x000000b700b77308 */ /* 0x000ea20000000800 */
[----:B------:R-:W-:-:S02]  /*10280*/  @!P3 IMAD R155, R213, 0x40, R192 ;  /* 0x00000040d59bb824 */ /* 0x000fc400078e02c0 */
[-CC-:B------:R-:W-:Y:S01]  /*10290*/  FFMA.FTZ R182, R182, R21.reuse, -R232.reuse ;  /* 0x00000015b6b67223 */ /* 0x180fe200000108e8 */
[----:B-1----:R-:W-:Y:S01]  /*102a0*/  FADD.FTZ R152, R156, R3 ;  /* 0x000000039c987221 */ /* 0x002fe20000010000 */
[----:B------:R-:W-:Y:S01]  /*102b0*/  FFMA.FTZ R232, R165, R21, -R232 ;  /* 0x00000015a5e87223 */ /* 0x000fe200000108e8 */
[----:B------:R-:W-:Y:S02]  /*102c0*/  @!P3 IMAD R155, R155, 0x4, R2 ;  /* 0x000000049b9bb824 */ /* 0x000fe400078e0202 */
[----:B------:R-:W-:Y:S01]  /*102d0*/  FMUL.FTZ R109, R109, R212 ;  /* 0x000000d46d6d7220 */ /* 0x000fe20000410000 */
[----:B------:R-:W-:Y:S01]  /*102e0*/  FADD.FTZ R3, R171, R152 ;  /* 0x00000098ab037221 */ /* 0x000fe20000010000 */
[----:B------:R-:W1:Y:S01]  /*102f0*/  MUFU.EX2 R207, R207 ;  /* 0x000000cf00cf7308 */ /* 0x000e620000000800 */
[----:B0-----:R-:W-:Y:S01]  /*10300*/  FFMA.FTZ R8, R169, R8, R214 ;  /* 0x00000008a9087223 */ /* 0x001fe200000100d6 */
[----:B------:R-:W-:Y:S01]  /*10310*/  @!P3 STS [R155+0x28800], R212 ;  /* 0x028800d49b00b388 */ /* 0x000fe20000000800 */
[----:B------:R-:W-:Y:S01]  /*10320*/  FADD.FTZ R152, R160, R3 ;  /* 0x00000003a0987221 */ /* 0x000fe20000010000 */
[-C--:B------:R-:W-:Y:S01]  /*10330*/  FMUL.FTZ R112, R112, R212.reuse ;  /* 0x000000d470707220 */ /* 0x080fe20000410000 */
[-C--:B------:R-:W-:Y:S01]  /*10340*/  FMUL.FTZ R113, R113, R212.reuse ;  /* 0x000000d471717220 */ /* 0x080fe20000410000 */
[----:B------:R0:W-:Y:S01]  /*10350*/  @!P3 STS [R155+0x28820], R169 ;  /* 0x028820a99b00b388 */ /* 0x0001e20000000800 */
[-C--:B------:R-:W-:Y:S01]  /*10360*/  FMUL.FTZ R116, R116, R212.reuse ;  /* 0x000000d474747220 */ /* 0x080fe20000410000 */
[----:B------:R-:W3:Y:S01]  /*10370*/  MUFU.EX2 R216, R216 ;  /* 0x000000d800d87308 */ /* 0x000ee20000000800 */
        /* <DEDUP_REMOVED lines=9> */
[----:B0-----:R-:W-:Y:S01]  /*10410*/  FADD.FTZ R155, R173, R152 ;  /* 0x00000098ad9b7221 */ /* 0x001fe20000010000 */
[-C--:B------:R-:W-:Y:S01]  /*10420*/  FMUL.FTZ R129, R129, R212.reuse ;  /* 0x000000d481817220 */ /* 0x080fe20000410000 */
[-C--:B------:R-:W-:Y:S01]  /*10430*/  FMUL.FTZ R132, R132, R212.reuse ;  /* 0x000000d484847220 */ /* 0x080fe20000410000 */
[-C--:B------:R-:W-:Y:S01]  /*10440*/  FMUL.FTZ R133, R133, R212.reuse ;  /* 0x000000d485857220 */ /* 0x080fe20000410000 */
[----:B------:R-:W-:Y:S01]  /*10450*/  FADD.FTZ R152, R164, R155 ;  /* 0x0000009ba4987221 */ /* 0x000fe20000010000 */
[-C--:B------:R-:W-:Y:S01]  /*10460*/  FMUL.FTZ R136, R136, R212.reuse ;  /* 0x000000d488887220 */ /* 0x080fe20000410000 */
[----:B------:R-:W0:Y:S01]  /*10470*/  MUFU.EX2 R228, R228 ;  /* 0x000000e400e47308 */ /* 0x000e220000000800 */
[----:B---3--:R-:W-:Y:S01]  /*10480*/  FADD.FTZ R8, R216, R3 ;  /* 0x00000003d8087221 */ /* 0x008fe20000010000 */
[----:B------:R-:W-:Y:S01]  /*10490*/  FADD.FTZ R155, R175, R152 ;  /* 0x00000098af9b7221 */ /* 0x000fe20000010000 */
[-C--:B------:R-:W-:Y:S01]  /*104a0*/  FMUL.FTZ R137, R137, R212.reuse ;  /* 0x000000d489897220 */ /* 0x080fe20000410000 */
[-C--:B------:R-:W-:Y:S01]  /*104b0*/  FMUL.FTZ R140, R140, R212.reuse ;  /* 0x000000d48c8c7220 */ /* 0x080fe20000410000 */
[-C--:B------:R-:W-:Y:S01]  /*104c0*/  FMUL.FTZ R141, R141, R212.reuse ;  /* 0x000000d48d8d7220 */ /* 0x080fe20000410000 */
[----:B------:R-:W-:Y:S01]  /*104d0*/  FADD.FTZ R152, R168, R155 ;  /* 0x0000009ba8987221 */ /* 0x000fe20000010000 */
[-C--:B------:R-:W-:Y:S01]  /*104e0*/  FMUL.FTZ R144, R144, R212.reuse ;  /* 0x000000d490907220 */ /* 0x080fe20000410000 */
[----:B------:R-:W1:Y:S01]  /*104f0*/  MUFU.EX2 R215, R215 ;  /* 0x000000d700d77308 */ /* 0x000e620000000800 */
[----:B--2---:R-:W-:Y:S01]  /*10500*/  FADD.FTZ R3, R209, R8 ;  /* 0x00000008d1037221 */ /* 0x004fe20000010000 */
[-C--:B------:R-:W-:Y:S01]  /*10510*/  FMUL.FTZ R145, R145, R212.reuse ;  /* 0x000000d491917220 */ /* 0x080fe20000410000 */
[-C--:B------:R-:W-:Y:S01]  /*10520*/  FMUL.FTZ R148, R148, R212.reuse ;  /* 0x000000d494947220 */ /* 0x080fe20000410000 */
[----:B------:R-:W-:Y:S01]  /*10530*/  FMUL.FTZ R149, R149, R212 ;  /* 0x000000d495957220 */ /* 0x000fe20000410000 */
[-C--:B------:R-:W-:Y:S01]  /*10540*/  FMUL.FTZ R26, R26, R169.reuse ;  /* 0x000000a91a1a7220 */ /* 0x080fe20000410000 */
[-C--:B------:R-:W-:Y:S01]  /*10550*/  FMUL.FTZ R27, R27, R169.reuse ;  /* 0x000000a91b1b7220 */ /* 0x080fe20000410000 */
[----:B------:R-:W-:Y:S01]  /*10560*/  FMUL.FTZ R30, R30, R169 ;  /* 0x000000a91e1e7220 */ /* 0x000fe20000410000 */
[----:B------:R-:W2:Y:S01]  /*10570*/  MUFU.EX2 R177, R177 ;  /* 0x000000b100b17308 */ /* 0x000ea20000000800 */
[C---:B0-----:R-:W-:Y:S01]  /*10580*/  FADD.FTZ R8, R228.reuse, R3 ;  /* 0x00000003e4087221 */ /* 0x041fe20000010000 */
[----:B------:R-:W-:Y:S01]  /*10590*/  F2FP.BF16.F32.PACK_AB R157, R228, R209 ;  /* 0x000000d1e49d723e */ /* 0x000fe200000010ff */
        /* <DEDUP_REMOVED lines=16> */
[-C--:B------:R-:W-:Y:S01]  /*106a0*/  FMUL.FTZ R54, R54, R169.reuse ;  /* 0x000000a936367220 */ /* 0x080fe20000410000 */
[-C--:B------:R-:W-:Y:S01]  /*106b0*/  FMUL.FTZ R55, R55, R169.reuse ;  /* 0x000000a937377220 */ /* 0x080fe20000410000 */
        /* <DEDUP_REMOVED lines=29> */
[----:B------:R-:W-:Y:S01]  /*10890*/  F2FP.BF16.F32.PACK_AB R154, R171, R156 ;  /* 0x0000009cab9a723e */ /* 0x000fe200000010ff */
[-C--:B------:R-:W-:Y:S01]  /*108a0*/  FMUL.FTZ R98, R98, R169.reuse ;  /* 0x000000a962627220 */ /* 0x080fe20000410000 */
[----:B------:R-:W-:Y:S01]  /*108b0*/  F2FP.BF16.F32.PACK_AB R156, R173, R160 ;  /* 0x000000a0ad9c723e */ /* 0x000fe200000010ff */
[-C--:B------:R-:W-:Y:S01]  /*108c0*/  FMUL.FTZ R99, R99, R169.reuse ;  /* 0x000000a963637220 */ /* 0x080fe20000410000 */
[----:B------:R-:W-:Y:S01]  /*108d0*/  F2FP.BF16.F32.PACK_AB R160, R177, R168 ;  /* 0x000000a8b1a0723e */ /* 0x000fe200000010ff */
[-C--:B------:R-:W-:Y:S01]  /*108e0*/  FMUL.FTZ R102, R102, R169.reuse ;  /* 0x000000a966667220 */ /* 0x080fe20000410000 */
[----:B------:R-:W0:Y:S01]  /*108f0*/  MUFU.EX2 R174, R174 ;  /* 0x000000ae00ae7308 */ /* 0x000e220000000800 */
[----:B-1----:R-:W-:Y:S01]  /*10900*/  FADD.FTZ R3, R217, R158 ;  /* 0x0000009ed9037221 */ /* 0x002fe20000010000 */
[----:B------:R-:W-:Y:S01]  /*10910*/  F2FP.BF16.F32.PACK_AB R158, R175, R164 ;  /* 0x000000a4af9e723e */ /* 0x000fe200000010ff */
        /* <DEDUP_REMOVED lines=13> */
[----:B------:R2:W3:Y:S01]  /*109f0*/  MUFU.EX2 R213, R161 ;  /* 0x000000a100d57308 */ /* 0x0004e20000000800 */
        /* <DEDUP_REMOVED lines=9> */
[----:B--2---:R-:W-:Y:S01]  /*10a90*/  F2FP.BF16.F32.PACK_AB R161, R217, R170 ;  /* 0x000000aad9a1723e */ /* 0x004fe200000010ff */
[-C--:B------:R-:W-:Y:S01]  /*10aa0*/  FMUL.FTZ R138, R138, R169.reuse ;  /* 0x000000a98a8a7220 */ /* 0x080fe20000410000 */
[----:B------:R-:W-:Y:S01]  /*10ab0*/  F2FP.BF16.F32.PACK_AB R164, R181, R176 ;  /* 0x000000b0b5a4723e */ /* 0x000fe200000010ff */
[-C--:B------:R-:W-:Y:S01]  /*10ac0*/  FMUL.FTZ R139, R139, R169.reuse ;  /* 0x000000a98b8b7220 */ /* 0x080fe20000410000 */
[-C--:B------:R-:W-:Y:S01]  /*10ad0*/  FMUL.FTZ R142, R142, R169.reuse ;  /* 0x000000a98e8e7220 */ /* 0x080fe20000410000 */
[-C--:B------:R-:W-:Y:S01]  /*10ae0*/  FMUL.FTZ R143, R143, R169.reuse ;  /* 0x000000a98f8f7220 */ /* 0x080fe20000410000 */
[----:B------:R-:W1:Y:S01]  /*10af0*/  MUFU.EX2 R165, R178 ;  /* 0x000000b200a57308 */ /* 0x000e620000000800 */
[----:B---3--:R-:W-:Y:S01]  /*10b00*/  FADD.FTZ R166, R213, R162 ;  /* 0x000000a2d5a67221 */ /* 0x008fe20000010000 */
[----:B------:R-:W-:Y:S01]  /*10b10*/  F2FP.BF16.F32.PACK_AB R162, R179, R172 ;  /* 0x000000acb3a2723e */ /* 0x000fe200000010ff */
[-C--:B------:R-:W-:Y:S01]  /*10b20*/  FMUL.FTZ R146, R146, R169.reuse ;  /* 0x000000a992927220 */ /* 0x080fe20000410000 */
[-C--:B------:R-:W-:Y:S01]  /*10b30*/  FMUL.FTZ R147, R147, R169.reuse ;  /* 0x000000a993937220 */ /* 0x080fe20000410000 */
[-C--:B------:R-:W-:Y:S01]  /*10b40*/  FMUL.FTZ R150, R150, R169.reuse ;  /* 0x000000a996967220 */ /* 0x080fe20000410000 */
[----:B------:R-:W-:-:S02]  /*10b50*/  FMUL.FTZ R151, R151, R169 ;  /* 0x000000a997977220 */ /* 0x000fc40000410000 */
[----:B------:R-:W2:Y:S01]  /*10b60*/  MUFU.EX2 R153, R153 ;  /* 0x0000009900997308 */ /* 0x000ea20000000800 */
[----:B0-----:R-:W-:-:S07]  /*10b70*/  FADD.FTZ R168, R180, R3 ;  /* 0x00000003b4a87221 */ /* 0x001fce0000010000 */
[----:B------:R0:W3:Y:S01]  /*10b80*/  MUFU.EX2 R8, R163 ;  /* 0x000000a300087308 */ /* 0x0000e20000000800 */
[----:B-1----:R-:W-:-:S07]  /*10b90*/  FADD.FTZ R155, R165, R166 ;  /* 0x000000a6a59b7221 */ /* 0x002fce0000010000 */
[----:B------:R-:W1:Y:S01]  /*10ba0*/  MUFU.EX2 R167, R182 ;  /* 0x000000b600a77308 */ /* 0x000e620000000800 */
[C---:B--2---:R-:W-:Y:S01]  /*10bb0*/  FADD.FTZ R3, R153.reuse, R168 ;  /* 0x000000a899037221 */ /* 0x044fe20000010000 */
[----:B------:R-:W-:Y:S02]  /*10bc0*/  F2FP.BF16.F32.PACK_AB R166, R153, R180 ;  /* 0x000000b499a6723e */ /* 0x000fe400000010ff */
[----:B------:R-:W-:Y:S02]  /*10bd0*/  F2FP.BF16.F32.PACK_AB R153, R183, R214 ;  /* 0x000000d6b799723e */ /* 0x000fe400000010ff */
[----:B0-----:R-:W-:Y:S02]  /*10be0*/  F2FP.BF16.F32.PACK_AB R163, R213, R174 ;  /* 0x000000aed5a3723e */ /* 0x001fe400000010ff */
[----:B------:R-:W0:Y:S01]  /*10bf0*/  MUFU.EX2 R232, R232 ;  /* 0x000000e800e87308 */ /* 0x000e220000000800 */
[----:B---3--:R-:W-:Y:S01]  /*10c00*/  FADD.FTZ R168, R8, R155 ;  /* 0x0000009b08a87221 */ /* 0x008fe20000010000 */
[----:B------:R-:W-:Y:S01]  /*10c10*/  F2FP.BF16.F32.PACK_AB R155, R216, R207 ;  /* 0x000000cfd89b723e */ /* 0x000fe200000010ff */
[----:B------:R-:W-:Y:S01]  /*10c20*/  BAR.SYNC.DEFER_BLOCKING 0xf, 0x100 ;  /* 0x03c4000000007b1d */ /* 0x000fe20000010000 */
[----:B------:R-:W-:Y:S01]  /*10c30*/  F2FP.BF16.F32.PACK_AB R165, R8, R165 ;  /* 0x000000a508a5723e */ /* 0x000fe200000010ff */
[----:B-1----:R-:W-:Y:S01]  /*10c40*/  FADD.FTZ R171, R167, R168 ;  /* 0x000000a8a7ab7221 */ /* 0x002fe20000010000 */
[----:B0-----:R-:W-:-:S03]  /*10c50*/  F2FP.BF16.F32.PACK_AB R167, R232, R167 ;  /* 0x000000a7e8a7723e */ /* 0x001fc600000010ff */
[----:B------:R-:W-:Y:S01]  /*10c60*/  FADD.FTZ R8, R232, R171 ;  /* 0x000000abe8087221 */ /* 0x000fe20000010000 */
[----:B------:R0:W-:Y:S04]  /*10c70*/  STSM.16.M88.4 [R195+0x26800], R152 ;  /* 0x02680098c3007844 */ /* 0x0001e80000000200 */
[----:B------:R0:W-:Y:S04]  /*10c80*/  STSM.16.M88.4 [R198], R156 ;  /* 0x0000009cc6007844 */ /* 0x0001e80000000200 */
[----:B------:R0:W-:Y:S04]  /*10c90*/  STSM.16.M88.4 [R196], R160 ;  /* 0x000000a0c4007844 */ /* 0x0001e80000000200 */
[----:B------:R0:W-:Y:S01]  /*10ca0*/  STSM.16.M88.4 [R197], R164 ;  /* 0x000000a4c5007844 */ /* 0x0001e20000000200 */
[----:B------:R-:W-:Y:S05]  /*10cb0*/  @!P0 BRA `(.L_x_4790) ;  /* 0x0000000000048947 */ /* 0x000fea0003800000 */
[----:B------:R-:W-:Y:S01]  /*10cc0*/  BPT.TRAP 0x1 ;  /* 0x000000040000795c */ /* 0x000fe20000300000 */
.L_x_4790:
[----:B------:R1:W2:Y:S01]  /*10cd0*/  SYNCS.PHASECHK.TRANS64.TRYWAIT P3, [R9+URZ+0x28c50], R208 ;  /* 0x028c50d0090075a7 */ /* 0x0002a2000806017f */
[----:B------:R-:W-:Y:S05]  /*10ce0*/  @!P0 BRA `(.L_x_4791) ;  /* 0x0000000000048947 */ /* 0x000fea0003800000 */
[----:B------:R-:W-:Y:S01]  /*10cf0*/  BPT.TRAP 0x1 ;  /* 0x000000040000795c */ /* 0x000fe20000300000 */
.L_x_4791:
[----:B------:R-:W-:Y:S04]  /*10d00*/  BSSY B2, `(.L_x_4792) ;  /* 0x0000004000027945 */ /* 0x000fe80003800000 */
[----:B--2---:R-:W-:Y:S05]  /*10d10*/  @P3 BRA `(.L_x_4793) ;  /* 0x0000000000083947 */ /* 0x004fea0003800000 */
[----:B------:R-:W2:Y:S02]  /*10d20*/  SYNCS.PHASECHK.TRANS64.TRYWAIT P3, [R9+URZ+0x28c50], R208 ;  /* 0x028c50d0090075a7 */ /* 0x000ea4000806017f */
[----:B--2---:R-:W-:Y:S05]  /*10d30*/  @!P3 BRA `(.L_x_4794) ;  /* 0x000000d40010b947 */ /* 0x004fea0003800000 */
.L_x_4793:
[----:B------:R-:W-:Y:S05]  /*10d40*/  BSYNC B2 ;  /* 0x0000000000027941 */ /* 0x000fea0003800000 */
.L_x_4792:
[----:B------:R-:W-:Y:S01]  /*10d50*/  IMAD R168, R18, 0x1000, R188 ;  /* 0x0000100012a87824 */ /* 0x000fe200078e02bc */
[----:B------:R-:W-:Y:S01]  /*10d60*/  WARPGROUP.ARRIVE ;  /* 0x00000000000079c5 */ /* 0x000fe20000000000 */
[----:B------:R-:W-:Y:S02]  /*10d70*/  IMAD.MOV.U32 R169, RZ, RZ, 0x40000040 ;  /* 0x40000040ffa97424 */ /* 0x000fe400078e00ff */
[----:B-12---:R-:W-:Y:S01]  /*10d80*/  @!P1 VIADD R9, R9, 0x28c60 ;  /* 0x00028c6009099836 */ /* 0x006fe20000000000 */
        /* <DEDUP_REMOVED lines=9> */
[----:B0-----:R-:W-:Y:S01]  /*10e20*/  IMAD.MOV.U32 R153, RZ, RZ, 0x40000040 ;  /* 0x40000040ff997424 */ /* 0x001fe200078e00ff */
[----:B------:R-:W-:Y:S01]  /*10e30*/  IADD3 R152, R168, 0x80, RZ ;  /* 0x00000080a8987810 */ /* 0x000fe20007ffe0ff */
        /* <DEDUP_REMOVED lines=31> */
.L_x_4784:
[----:B-1----:R-:W-:-:S07]  /*11030*/  MOV R9, R191 ;  /* 0x000000bf00097202 */ /* 0x002fce0000000f00 */
.L_x_4783:
[----:B------:R-:W-:Y:S05]  /*11040*/  BSYNC B1 ;  /* 0x0000000000017941 */ /* 0x000fea0003800000 */
.L_x_4782:
[----:B------:R-:W-:Y:S01]  /*11050*/  ISETP.GE.AND P2, PT, R9, R190, PT ;  /* 0x000000be0900720c */ /* 0x000fe20003f46270 */
[----:B------:R-:W-:-:S12]  /*11060*/  BSSY B0, `(.L_x_4796) ;  /* 0x000028c000007945 */ /* 0x000fd80003800000 */
[----:B------:R-:W-:Y:S05]  /*11070*/  @!P2 BRA `(.L_x_4797) ;  /* 0x000000280028a947 */ /* 0x000fea0003800000 */
[----:B------:R-:W-:Y:S02]  /*11080*/  VIADD R189, R0, 0x8 ;  /* 0x0000000800bd7836 */ /* 0x000fe40000000000 */
[----:B------:R-:W-:Y:S02]  /*11090*/  IMAD.MOV.U32 R213, RZ, RZ, R20 ;  /* 0x000000ffffd57224 */ /* 0x000fe400078e0014 */
[----:B------:R-:W-:Y:S01]  /*110a0*/  IMAD.MOV.U32 R212, RZ, RZ, R15 ;  /* 0x000000ffffd47224 */ /* 0x000fe200078e000f */
[----:B------:R-:W-:Y:S01]  /*110b0*/  IADD3 R189, R189, R184, -R185 ;  /* 0x000000b8bdbd7210 */ /* 0x000fe20007ffe8b9 */
[----:B------:R-:W-:-:S07]  /*110c0*/  IMAD.MOV.U32 R209, RZ, RZ, R18 ;  /* 0x000000ffffd17224 */ /* 0x000fce00078e0012 */
.L_x_4816:
[----:B------:R-:W-:-:S05]  /*110d0*/  VIADD R18, R209, 0x1 ;  /* 0x00000001d1127836 */ /* 0x000fca0000000000 */
[----:B------:R-:W-:-:S04]  /*110e0*/  ISETP.NE.AND P2, PT, R18, 0x2, PT ;  /* 0x000000021200780c */ /* 0x000fc80003f45270 */
[----:B------:R-:W-:Y:S02]  /*110f0*/  SEL R20, RZ, 0x1, P2 ;  /* 0x00000001ff147807 */ /* 0x000fe40001000000 */
[----:B------:R-:W-:Y:S02]  /*11100*/  SEL R18, R18, RZ, P2 ;  /* 0x000000ff12127207 */ /* 0x000fe40001000000 */
[----:B------:R-:W-:Y:S01]  /*11110*/  LOP3.LUT R19, R19, R20, RZ, 0x3c, !PT ;  /* 0x0000001413137212 */ /* 0x000fe200078e3cff */
[----:B-1----:R-:W-:Y:S06]  /*11120*/  @!P0 BRA `(.L_x_4798) ;  /* 0x0000000000048947 */ /* 0x002fec0003800000 */
[----:B------:R-:W-:Y:S01]  /*11130*/  BPT.TRAP 0x1 ;  /* 0x000000040000795c */ /* 0x000fe20000300000 */
.L_x_4798:
[----:B------:R-:W-:Y:S01]  /*11140*/  IMAD R191, R18, 0x8, R2 ;  /* 0x0000000812bf7824 */ /* 0x000fe200078e0202 */
[----:B------:R-:W-:-:S04]  /*11150*/  SHF.L.U32 R208, R19, 0x1f, RZ ;  /* 0x0000001f13d07819 */ /* 0x000fc800000006ff */
[----:B------:R1:W2:Y:S01]  /*11160*/  SYNCS.PHASECHK.TRANS64.TRYWAIT P2, [R191+URZ+0x28c30], R208 ;  /* 0x028c30d0bf0075a7 */ /* 0x0002a2000804017f */
[----:B------:R-:W-:Y:S05]  /*11170*/  @!P0 BRA `(.L_x_4799) ;  /* 0x0000000000048947 */ /* 0x000fea0003800000 */
[----:B------:R-:W-:Y:S01]  /*11180*/  BPT.TRAP 0x1 ;  /* 0x000000040000795c */ /* 0x000fe20000300000 */
.L_x_4799:
[----:B------:R-:W-:Y:S01]  /*11190*/  BSSY B1, `(.L_x_4800) ;  /* 0x0000006000017945 */ /* 0x000fe20003800000 */
[----:B------:R-:W-:Y:S02]  /*111a0*/  IMAD R20, R18, 0x200, R14 ;  /* 0x0000020012147824 */ /* 0x000fe400078e020e */
[----:B------:R-:W-:Y:S01]  /*111b0*/  IMAD.MOV.U32 R21, RZ, RZ, 0x40000040 ;  /* 0x40000040ff157424 */ /* 0x000fe200078e00ff */
[----:B--2---:R-:W-:Y:S06]  /*111c0*/  @P2 BRA `(.L_x_4801) ;  /* 0x0000000000082947 */ /* 0x004fec0003800000 */
[----:B------:R-:W2:Y:S02]  /*111d0*/  SYNCS.PHASECHK.TRANS64.TRYWAIT P2, [R191+URZ+0x28c30], R208 ;  /* 0x028c30d0bf0075a7 */ /* 0x000ea4000804017f */
[----:B--2---:R-:W-:Y:S05]  /*111e0*/  @!P2 BRA `(.L_x_4802) ;  /* 0x000000cc00f8a947 */ /* 0x004fea0003800000 */
.L_x_4801:
[----:B------:R-:W-:Y:S05]  /*111f0*/  BSYNC B1 ;  /* 0x0000000000017941 */ /* 0x000fea0003800000 */
.L_x_4800:
[C---:B------:R-:W-:Y:S01]  /*11200*/  R2UR UR6, R20.reuse ;  /* 0x00000000140672ca */ /* 0x040fe200000e0000 */
[----:B------:R-:W-:Y:S01]  /*11210*/  WARPGROUP.ARRIVE ;  /* 0x00000000000079c5 */ /* 0x000fe20000000000 */
[----:B------:R-:W-:Y:S01]  /*11220*/  R2UR UR7, R21 ;  /* 0x00000000150772ca */ /* 0x000fe200000e0000 */
[----:B------:R-:W-:Y:S01]  /*11230*/  VIADD R206, R20, 0x2 ;  /* 0x0000000214ce7836 */ /* 0x000fe20000000000 */
[----:B------:R-:W-:Y:S01]  /*11240*/  R2UR UR4, R4 ;  /* 0x00000000040472ca */ /* 0x000fe200000e0000 */
[----:B------:R-:W-:Y:S01]  /*11250*/  IMAD.MOV.U32 R21, RZ, RZ, 0x40000040 ;  /* 0x40000040ff157424 */ /* 0x000fe200078e00ff */
[----:B------:R-:W-:Y:S02]  /*11260*/  R2UR UR5, R5 ;  /* 0x00000000050572ca */ /* 0x000fe400000e0000 */
[----:B------:R-:W-:-:S11]  /*11270*/  MOV R207, 0x40000040 ;  /* 0x4000004000cf7802 */ /* 0x000fd60000000f00 */
        /* <DEDUP_REMOVED lines=18> */
[----:B------:R-:W-:Y:S01]  /*113a0*/  R2UR UR6, R20 ;  /* 0x00000000140672ca */ /* 0x000fe200000e0000 */
[----:B------:R-:W-:Y:S01]  /*113b0*/  @!P1 VIADD R20, R191, 0x28c40 ;  /* 0x00028c40bf149836 */ /* 0x000fe20000000000 */
[----:B------:R-:W-:Y:S02]  /*113c0*/  R2UR UR7, R21 ;  /* 0x00000000150772ca */ /* 0x000fe400000e0000 */
[----:B------:R-:W-:Y:S02]  /*113d0*/  R2UR UR4, R6 ;  /* 0x00000000060472ca */ /* 0x000fe400000e0000 */
[----:B------:R-:W-:Y:S02]  /*113e0*/  R2UR UR5, R7 ;  /* 0x00000000070572ca */ /* 0x000fe400000e0000 */
[----:B------:R-:W-:Y:S01]  /*113f0*/  @!P1 PRMT R20, RZ, 0x654, R20 ;  /* 0x00000654ff149816 */ /* 0x000fe20000000014 */
[----:B------:R-:W-:-:S02]  /*11400*/  WARPGROUP.DEPBAR.LE gsb0, 0x0 ;  /* 0x00008000000079c5 */ /* 0x000fc40000010000 */
[----:B------:R-:W-:-:S08]  /*11410*/  WARPGROUP.ARRIVE ;  /* 0x00000000000079c5 */ /* 0x000fd00000000000 */
        /* <DEDUP_REMOVED lines=37> */
[----:B------:R-:W4:Y:S01]  /*11670*/  MUFU.TANH R206, R206 ;  /* 0x000000ce00ce7308 */ /* 0x000f220000002400 */
[----:B------:R-:W-:Y:S01]  /*11680*/  ULDC UR4, c[0x0][0x9e0] ;  /* 0x0002780000047ab9 */ /* 0x000fe20000000800 */
[----:B---3--:R-:W-:-:S06]  /*11690*/  IADD3 R20, R184, 0x1, -R179 ;  /* 0x00000001b8147810 */ /* 0x008fcc0007ffe8b3 */
[----:B------:R-:W3:Y:S01]  /*116a0*/  MUFU.TANH R153, R153 ;  /* 0x0000009900997308 */ /* 0x000ee20000002400 */
[----:B------:R-:W-:-:S07]  /*116b0*/  IADD3 R20, -R22, R20, -R185 ;  /* 0x0000001416147210 */ /* 0x000fce0007ffe9b9 */
[----:B------:R-:W0:Y:S01]  /*116c0*/  MUFU.TANH R15, R15 ;  /* 0x0000000f000f7308 */ /* 0x000e220000002400 */
[C---:B------:R-:W-:Y:S02]  /*116d0*/  VIADD R215, R20.reuse, UR4 ;  /* 0x0000000414d77c36 */ /* 0x040fe40008000000 */
[----:B------:R-:W-:-:S03]  /*116e0*/  VIADD R217, R20, UR37 ;  /* 0x0000002514d97c36 */ /* 0x000fc60008000000 */
[C---:B------:R-:W-:Y:S01]  /*116f0*/  IADD3 R181, R0.reuse, R215, RZ ;  /* 0x000000d700b57210 */ /* 0x040fe20007ffe0ff */
[----:B------:R-:W-:Y:S01]  /*11700*/  IMAD.IADD R183, R0, 0x1, R217 ;  /* 0x0000000100b77824 */ /* 0x000fe200078e02d9 */
        /* <DEDUP_REMOVED lines=29> */
[----:B---34-:R-:W-:Y:S05]  /*118e0*/  @!P6 BRA `(.L_x_4803) ;  /* 0x000000000064e947 */ /* 0x018fea0003800000 */
[----:B------:R-:W-:Y:S01]  /*118f0*/  IADD3 R227, R0, R184, -R185 ;  /* 0x000000b800e37210 */ /* 0x000fe20007ffe8b9 */
[----:B------:R-:W-:Y:S03]  /*11900*/  BSSY B1, `(.L_x_4804) ;  /* 0x0000013000017945 */ /* 0x000fe60003800000 */
[----:B------:R-:W-:-:S13]  /*11910*/  ISETP.GT.AND P2, PT, R227, -0x1, PT ;  /* 0xffffffffe300780c */ /* 0x000fda0003f44270 */
[----:B------:R-:W-:Y:S05]  /*11920*/  @P2 BRA `(.L_x_4805) ;  /* 0x0000000000242947 */ /* 0x000fea0003800000 */
[----:B------:R-:W-:Y:S01]  /*11930*/  ULDC UR4, c[0x0][0x9e4] ;  /* 0x0002790000047ab9 */ /* 0x000fe20000000800 */
[----:B------:R-:W-:Y:S01]  /*11940*/  LOP3.LUT R227, RZ, R227, RZ, 0x33, !PT ;  /* 0x000000e3ffe37212 */ /* 0x000fe200078e33ff */
[----:B0-----:R-:W-:-:S05]  /*11950*/  IMAD.U32 R216, RZ, RZ, UR4 ;  /* 0x00000004ffd87e24 */ /* 0x001fca000f8e00ff */
[----:B------:R-:W-:-:S13]  /*11960*/  ISETP.NE.AND P2, PT, R216, 0x1, PT ;  /* 0x00000001d800780c */ /* 0x000fda0003f45270 */
[----:B------:R-:W0:Y:S02]  /*11970*/  @P2 LDC.64 R20, c[0x0][0x9e8] ;  /* 0x00027a00ff142b82 */ /* 0x000e240000000a00 */
[----:B0-----:R-:W-:-:S05]  /*11980*/  @P2 IMAD.HI.U32 R20, R227, R20, RZ ;  /* 0x00000014e3142227 */ /* 0x001fca00078e00ff */
[----:B------:R-:W-:-:S04]  /*11990*/  @P2 SHF.R.U32.HI R227, RZ, R21, R20 ;  /* 0x00000015ffe32219 */ /* 0x000fc80000011614 */
[----:B------:R-:W-:Y:S01]  /*119a0*/  LOP3.LUT R20, RZ, R227, RZ, 0x33, !PT ;  /* 0x000000e3ff147212 */ /* 0x000fe200078e33ff */
[----:B------:R-:W-:Y:S06]  /*119b0*/  BRA `(.L_x_4806) ;  /* 0x00000000001c7947 */ /* 0x000fec0003800000 */
.L_x_4805:
[----:B------:R-:W-:Y:S02]  /*119c0*/  ULDC UR4, c[0x0][0x9e4] ;  /* 0x0002790000047ab9 */ /* 0x000fe40000000800 */
[----:B0-----:R-:W-:-:S05]  /*119d0*/  IMAD.U32 R216, RZ, RZ, UR4 ;  /* 0x00000004ffd87e24 */ /* 0x001fca000f8e00ff */
[----:B------:R-:W-:-:S13]  /*119e0*/  ISETP.NE.AND P2, PT, R216, 0x1, PT ;  /* 0x00000001d800780c */ /* 0x000fda0003f45270 */
[----:B------:R-:W0:Y:S02]  /*119f0*/  @P2 LDC.64 R20, c[0x0][0x9e8] ;  /* 0x00027a00ff142b82 */ /* 0x000e240000000a00 */
[----:B0-----:R-:W-:-:S04]  /*11a00*/  @P2 IMAD.HI.U32 R182, R227, R20, RZ ;  /* 0x00000014e3b62227 */ /* 0x001fc800078e00ff */
[----:B------:R-:W-:Y:S01]  /*11a10*/  IMAD.MOV.U32 R20, RZ, RZ, R227 ;  /* 0x000000ffff147224 */ /* 0x000fe200078e00e3 */
[----:B------:R-:W-:-:S07]  /*11a20*/  @P2 SHF.R.U32.HI R20, RZ, R21, R182 ;  /* 0x00000015ff142219 */ /* 0x000fce00000116b6 */
.L_x_4806:
[----:B------:R-:W-:Y:S05]  /*11a30*/  BSYNC B1 ;  /* 0x0000000000017941 */ /* 0x000fea0003800000 */
.L_x_4804:
[----:B------:R-:W-:-:S04]  /*11a40*/  IMAD R21, R20, R216, -R179 ;  /* 0x000000d814157224 */ /* 0x000fc800078e0ab3 */
[----:B------:R-:W-:-:S05]  /*11a50*/  IMAD.IADD R20, R21, 0x1, -R22 ;  /* 0x0000000115147824 */ /* 0x000fca00078e0a16 */
[----:B------:R-:W-:Y:S02]  /*11a60*/  VIADDMNMX R181, R20, R216, R181, PT ;  /* 0x000000d814b57246 */ /* 0x000fe400038001b5 */
[----:B------:R-:W-:-:S07]  /*11a70*/  VIMNMX R183, R183, R20, !PT ;  /* 0x00000014b7b77248 */ /* 0x000fce0007fe0100 */
.L_x_4803:
[----:B------:R-:W-:Y:S02]  /*11a80*/  ISETP.GT.AND P2, PT, R9, -0x1, PT ;  /* 0xffffffff0900780c */ /* 0x000fe40003f44270 */
[----:B------:R-:W-:Y:S02]  /*11a90*/  IADD3 R215, R215, 0x8, R0 ;  /* 0x00000008d7d77810 */ /* 0x000fe40007ffe000 */
[C---:B------:R-:W-:Y:S02]  /*11aa0*/  ISETP.GT.AND P3, PT, R183.reuse, RZ, P2 ;  /* 0x000000ffb700720c */ /* 0x040fe40001764270 */
[----:B------:R-:W-:Y:S02]  /*11ab0*/  ISETP.GT.AND P5, PT, R183, 0x1, P2 ;  /* 0x00000001b700780c */ /* 0x000fe400017a4270 */
        /* <DEDUP_REMOVED lines=8> */
[----:B0-----:R-:W-:Y:S02]  /*11b40*/  FSEL R156, R156, -INF , !P3 ;  /* 0xff8000009c9c7808 */ /* 0x001fe40005800000 */
        /* <DEDUP_REMOVED lines=35> */
[----:B------:R-:W-:Y:S02]  /*11d80*/  FSEL R177, R177, -INF , !P5 ;  /* 0xff800000b1b17808 */ /* 0x000fe40006800000 */
[----:B------:R-:W-:Y:S02]  /*11d90*/  FSEL R178, R178, -INF , !P3 ;  /* 0xff800000b2b27808 */ /* 0x000fe40005800000 */
[----:B------:R-:W-:Y:S01]  /*11da0*/  FSEL R180, R180, -INF , !P4 ;  /* 0xff800000b4b47808 */ /* 0x000fe20006000000 */
[----:B------:R-:W-:Y:S06]  /*11db0*/  @!P6 BRA `(.L_x_4807) ;  /* 0x000000000068e947 */ /* 0x000fec0003800000 */
[----:B------:R-:W-:Y:S01]  /*11dc0*/  ISETP.GT.AND P3, PT, R189, -0x1, PT ;  /* 0xffffffffbd00780c */ /* 0x000fe20003f64270 */
[----:B------:R-:W-:-:S12]  /*11dd0*/  BSSY B1, `(.L_x_4808) ;  /* 0x0000014000017945 */ /* 0x000fd80003800000 */
[----:B------:R-:W-:Y:S05]  /*11de0*/  @P3 BRA `(.L_x_4809) ;  /* 0x00000000002c3947 */ /* 0x000fea0003800000 */
[----:B------:R-:W-:Y:S01]  /*11df0*/  ULDC UR4, c[0x0][0x9e4] ;  /* 0x0002790000047ab9 */ /* 0x000fe20000000800 */
[----:B------:R-:W-:Y:S02]  /*11e00*/  VIADD R153, R0, 0x8 ;  /* 0x0000000800997836 */ /* 0x000fe40000000000 */
[----:B------:R-:W-:-:S03]  /*11e10*/  IMAD.U32 R157, RZ, RZ, UR4 ;  /* 0x00000004ff9d7e24 */ /* 0x000fc6000f8e00ff */
[----:B------:R-:W-:Y:S02]  /*11e20*/  IADD3 R153, R153, R184, -R185 ;  /* 0x000000b899997210 */ /* 0x000fe40007ffe8b9 */
[----:B------:R-:W-:Y:S02]  /*11e30*/  ISETP.NE.AND P3, PT, R157, 0x1, PT ;  /* 0x000000019d00780c */ /* 0x000fe40003f65270 */
[----:B------:R-:W-:-:S11]  /*11e40*/  LOP3.LUT R153, RZ, R153, RZ, 0x33, !PT ;  /* 0x00000099ff997212 */ /* 0x000fd600078e33ff */
[----:B------:R-:W0:Y:S02]  /*11e50*/  @P3 LDC.64 R20, c[0x0][0x9e8] ;  /* 0x00027a00ff143b82 */ /* 0x000e240000000a00 */
[----:B0-----:R-:W-:-:S05]  /*11e60*/  @P3 IMAD.HI.U32 R20, R153, R20, RZ ;  /* 0x0000001499143227 */ /* 0x001fca00078e00ff */
[----:B------:R-:W-:-:S04]  /*11e70*/  @P3 SHF.R.U32.HI R153, RZ, R21, R20 ;  /* 0x00000015ff993219 */ /* 0x000fc80000011614 */
[----:B------:R-:W-:Y:S01]  /*11e80*/  LOP3.LUT R20, RZ, R153, RZ, 0x33, !PT ;  /* 0x00000099ff147212 */ /* 0x000fe200078e33ff */
[----:B------:R-:W-:Y:S06]  /*11e90*/  BRA `(.L_x_4810) ;  /* 0x00000000001c7947 */ /* 0x000fec0003800000 */
.L_x_4809:
[----:B------:R-:W-:Y:S02]  /*11ea0*/  ULDC UR4, c[0x0][0x9e4] ;  /* 0x0002790000047ab9 */ /* 0x000fe40000000800 */
[----:B------:R-:W-:-:S05]  /*11eb0*/  IMAD.U32 R157, RZ, RZ, UR4 ;  /* 0x00000004ff9d7e24 */ /* 0x000fca000f8e00ff */
[----:B------:R-:W-:-:S13]  /*11ec0*/  ISETP.NE.AND P3, PT, R157, 0x1, PT ;  /* 0x000000019d00780c */ /* 0x000fda0003f65270 */
[----:B------:R-:W0:Y:S02]  /*11ed0*/  @P3 LDC.64 R20, c[0x0][0x9e8] ;  /* 0x00027a00ff143b82 */ /* 0x000e240000000a00 */
[----:B0-----:R-:W-:-:S04]  /*11ee0*/  @P3 IMAD.HI.U32 R153, R189, R20, RZ ;  /* 0x00000014bd993227 */ /* 0x001fc800078e00ff */
[----:B------:R-:W-:Y:S01]  /*11ef0*/  IMAD.MOV.U32 R20, RZ, RZ, R189 ;  /* 0x000000ffff147224 */ /* 0x000fe200078e00bd */
[----:B------:R-:W-:-:S07]  /*11f00*/  @P3 SHF.R.U32.HI R20, RZ, R21, R153 ;  /* 0x00000015ff143219 */ /* 0x000fce0000011699 */
.L_x_4810:
[----:B------:R-:W-:Y:S05]  /*11f10*/  BSYNC B1 ;  /* 0x0000000000017941 */ /* 0x000fea0003800000 */
.L_x_4808:
[----:B------:R-:W-:-:S04]  /*11f20*/  IMAD R179, R20, R157, -R179 ;  /* 0x0000009d14b37224 */ /* 0x000fc800078e0ab3 */
[----:B------:R-:W-:-:S05]  /*11f30*/  IMAD.IADD R20, R179, 0x1, -R22 ;  /* 0x00000001b3147824 */ /* 0x000fca00078e0a16 */
[----:B------:R-:W-:Y:S02]  /*11f40*/  VIADDMNMX R215, R20, R157, R215, PT ;  /* 0x0000009d14d77246 */ /* 0x000fe400038001d7 */
[----:B------:R-:W-:-:S07]  /*11f50*/  VIMNMX R217, R217, R20, !PT ;  /* 0x00000014d9d97248 */ /* 0x000fce0007fe0100 */
.L_x_4807:
[----:B------:R-:W-:Y:S01]  /*11f60*/  FMNMX.FTZ R21, R206, R212, !PT ;  /* 0x000000d4ce157209 */ /* 0x000fe20007810000 */
[----:B------:R-:W-:Y:S01]  /*11f70*/  ULDC UR4, c[0x0][0x988] ;  /* 0x0002620000047ab9 */ /* 0x000fe20000000800 */
[----:B------:R-:W-:Y:S02]  /*11f80*/  ISETP.GT.AND P5, PT, R217, 0x9, P2 ;  /* 0x00000009d900780c */ /* 0x000fe400017a4270 */
[----:B------:R-:W-:Y:S02]  /*11f90*/  FMNMX.FTZ R21, R182, R21, !PT ;  /* 0x00000015b6157209 */ /* 0x000fe40007810000 */
[----:B------:R-:W-:Y:S02]  /*11fa0*/  ISETP.LT.OR P5, PT, R215, 0xa, P5 ;  /* 0x0000000ad700780c */ /* 0x000fe40002fa1670 */
[----:B------:R-:W-:Y:S02]  /*11fb0*/  FMNMX.FTZ R21, R156, R21, !PT ;  /* 0x000000159c157209 */ /* 0x000fe40007810000 */
[----:B------:R-:W-:-:S02]  /*11fc0*/  FSEL R155, R155, -INF , !P5 ;  /* 0xff8000009b9b7808 */ /* 0x000fc40006800000 */
[----:B------:R-:W-:Y:S02]  /*11fd0*/  FMNMX.FTZ R21, R216, R21, !PT ;  /* 0x00000015d8157209 */ /* 0x000fe40007810000 */
[C---:B------:R-:W-:Y:S02]  /*11fe0*/  ISETP.GT.AND P3, PT, R217.reuse, 0x1, P2 ;  /* 0x00000001d900780c */ /* 0x040fe40001764270 */
[----:B------:R-:W-:Y:S02]  /*11ff0*/  FMNMX.FTZ R21, R160, R21, !PT ;  /* 0x00000015a0157209 */ /* 0x000fe40007810000 */
[----:B------:R-:W-:Y:S02]  /*12000*/  ISETP.GT.AND P5, PT, R217, 0x18, P2 ;  /* 0x00000018d900780c */ /* 0x000fe400017a4270 */
[----:B------:R-:W-:Y:S02]  /*12010*/  FMNMX.FTZ R21, R228, R21, !PT ;  /* 0x00000015e4157209 */ /* 0x000fe40007810000 */
[----:B------:R-:W-:-:S02]  /*12020*/  ISETP.LT.OR P3, PT, R215, 0x2, P3 ;  /* 0x00000002d700780c */ /* 0x000fc40001f61670 */
[----:B------:R-:W-:Y:S02]  /*12030*/  FMNMX.FTZ R21, R164, R21, !PT ;  /* 0x00000015a4157209 */ /* 0x000fe40007810000 */
[----:B------:R-:W-:Y:S02]  /*12040*/  ISETP.LT.OR P5, PT, R215, 0x19, P5 ;  /* 0x00000019d700780c */ /* 0x000fe40002fa1670 */
[----:B------:R-:W-:Y:S02]  /*12050*/  FMNMX.FTZ R21, R230, R21, !PT ;  /* 0x00000015e6157209 */ /* 0x000fe40007810000 */
[----:B------:R-:W-:Y:S02]  /*12060*/  FSEL R152, R152, -INF , !P3 ;  /* 0xff80000098987808 */ /* 0x000fe40005800000 */
        /* <DEDUP_REMOVED lines=16> */
[----:B------:R-:W-:Y:S01]  /*12170*/  ISETP.GT.AND P5, PT, R217, RZ, P2 ;  /* 0x000000ffd900720c */ /* 0x000fe200017a4270 */
[----:B------:R-:W0:Y:S01]  /*12180*/  SHFL.BFLY PT, R20, R21, 0x2, 0x1f ;  /* 0x0c401f0015147f89 */ /* 0x000e2200000e0000 */
[C---:B------:R-:W-:Y:S02]  /*12190*/  ISETP.LT.OR P3, PT, R215.reuse, 0x1a, P3 ;  /* 0x0000001ad700780c */ /* 0x040fe40001f61670 */
[----:B------:R-:W-:Y:S02]  /*121a0*/  ISETP.LT.OR P5, PT, R215, 0x1, P5 ;  /* 0x00000001d700780c */ /* 0x000fe40002fa1670 */
[----:B------:R-:W-:-:S02]  /*121b0*/  ISETP.GT.AND P4, PT, R217, 0x8, P2 ;  /* 0x00000008d900780c */ /* 0x000fc40001784270 */
[----:B------:R-:W-:Y:S02]  /*121c0*/  FSEL R163, R163, -INF , !P3 ;  /* 0xff800000a3a37808 */ /* 0x000fe40005800000 */
[----:B------:R-:W-:Y:S02]  /*121d0*/  FSEL R153, R15, -INF , !P5 ;  /* 0xff8000000f997808 */ /* 0x000fe40006800000 */
[----:B------:R-:W-:Y:S02]  /*121e0*/  ISETP.GT.AND P3, PT, R217, 0x28, P2 ;  /* 0x00000028d900780c */ /* 0x000fe40001764270 */
[----:B------:R-:W-:Y:S02]  /*121f0*/  ISETP.LT.OR P4, PT, R215, 0x9, P4 ;  /* 0x00000009d700780c */ /* 0x000fe40002781670 */
[----:B------:R-:W-:Y:S02]  /*12200*/  FMNMX.FTZ R15, R153, R213, !PT ;  /* 0x000000d5990f7209 */ /* 0x000fe40007810000 */
[----:B------:R-:W-:-:S02]  /*12210*/  ISETP.LT.OR P3, PT, R215, 0x29, P3 ;  /* 0x00000029d700780c */ /* 0x000fc40001f61670 */
[----:B------:R-:W-:Y:S02]  /*12220*/  FSEL R154, R154, -INF , !P4 ;  /* 0xff8000009a9a7808 */ /* 0x000fe40006000000 */
[----:B------:R-:W-:Y:S02]  /*12230*/  FSEL R170, R170, -INF , !P3 ;  /* 0xff800000aaaa7808 */ /* 0x000fe40005800000 */
[----:B------:R-:W-:Y:S02]  /*12240*/  ISETP.GT.AND P3, PT, R217, 0x30, P2 ;  /* 0x00000030d900780c */ /* 0x000fe40001764270 */
[----:B0-----:R-:W-:Y:S02]  /*12250*/  FMNMX.FTZ R20, R21, R20, !PT ;  /* 0x0000001415147209 */ /* 0x001fe40007810000 */
[----:B------:R-:W-:Y:S02]  /*12260*/  FMNMX.FTZ R21, R152, R15, !PT ;  /* 0x0000000f98157209 */ /* 0x000fe40007810000 */
[----:B------:R-:W-:Y:S01]  /*12270*/  ISETP.GT.AND P4, PT, R217, 0x11, P2 ;  /* 0x00000011d900780c */ /* 0x000fe20001784270 */
[----:B------:R-:W0:Y:S01]  /*12280*/  SHFL.BFLY PT, R157, R20, 0x1, 0x1f ;  /* 0x0c201f00149d7f89 */ /* 0x000e2200000e0000 */
[----:B------:R-:W-:-:S02]  /*12290*/  ISETP.LT.OR P3, PT, R215, 0x31, P3 ;  /* 0x00000031d700780c */ /* 0x000fc40001f61670 */
[----:B------:R-:W-:Y:S02]  /*122a0*/  ISETP.LT.OR P4, PT, R215, 0x12, P4 ;  /* 0x00000012d700780c */ /* 0x000fe40002781670 */
[----:B------:R-:W-:Y:S02]  /*122b0*/  FSEL R172, R172, -INF , !P3 ;  /* 0xff800000acac7808 */ /* 0x000fe40005800000 */
[----:B------:R-:W-:Y:S02]  /*122c0*/  FSEL R159, R159, -INF , !P4 ;  /* 0xff8000009f9f7808 */ /* 0x000fe40006000000 */
[C---:B------:R-:W-:Y:S02]  /*122d0*/  ISETP.GT.AND P4, PT, R217.reuse, 0x20, P2 ;  /* 0x00000020d900780c */ /* 0x040fe40001784270 */
[----:B------:R-:W-:Y:S02]  /*122e0*/  ISETP.GT.AND P5, PT, R217, 0x38, P2 ;  /* 0x00000038d900780c */ /* 0x000fe400017a4270 */
[----:B------:R-:W-:-:S02]  /*122f0*/  ISETP.LT.OR P4, PT, R215, 0x21, P4 ;  /* 0x00000021d700780c */ /* 0x000fc40002781670 */
[----:B------:R-:W-:Y:S02]  /*12300*/  ISETP.LT.OR P5, PT, R215, 0x39, P5 ;  /* 0x00000039d700780c */ /* 0x000fe40002fa1670 */
[----:B------:R-:W-:Y:S02]  /*12310*/  FSEL R166, R166, -INF , !P4 ;  /* 0xff800000a6a67808 */ /* 0x000fe40006000000 */
[----:B------:R-:W-:Y:S02]  /*12320*/  ISETP.GT.AND P4, PT, R217, 0x29, P2 ;  /* 0x00000029d900780c */ /* 0x000fe40001784270 */
[----:B------:R-:W-:Y:S02]  /*12330*/  FSEL R174, R174, -INF , !P5 ;  /* 0xff800000aeae7808 */ /* 0x000fe40006800000 */
[----:B------:R-:W-:Y:S02]  /*12340*/  ISETP.LT.OR P4, PT, R215, 0x2a, P4 ;  /* 0x0000002ad700780c */ /* 0x000fe40002781670 */
[----:B0-----:R-:W-:-:S02]  /*12350*/  FMNMX.FTZ R15, R20, R157, !PT ;  /* 0x0000009d140f7209 */ /* 0x001fc40007810000 */
[----:B------:R-:W-:Y:S02]  /*12360*/  FMNMX.FTZ R20, R154, R21, !PT ;  /* 0x000000159a147209 */ /* 0x000fe40007810000 */
[----:B------:R-:W-:Y:S02]  /*12370*/  MOV R21, UR4 ;  /* 0x0000000400157c02 */ /* 0x000fe40008000f00 */
[----:B------:R-:W-:Y:S02]  /*12380*/  FMNMX.FTZ R157, R155, R20, !PT ;  /* 0x000000149b9d7209 */ /* 0x000fe40007810000 */
[C---:B------:R-:W-:Y:S01]  /*12390*/  FSETP.NEU.FTZ.AND P3, PT, R15.reuse, -INF , PT ;  /* 0xff8000000f00780b */ /* 0x040fe20003f7d000 */
[----:B------:R-:W-:Y:S01]  /*123a0*/  FMUL.FTZ R161, R15, R21 ;  /* 0x000000150fa17220 */ /* 0x000fe20000410000 */
[----:B------:R-:W-:Y:S02]  /*123b0*/  FMNMX.FTZ R20, R158, R157, !PT ;  /* 0x0000009d9e147209 */ /* 0x000fe40007810000 */
[----:B------:R-:W-:-:S02]  /*123c0*/  FSEL R171, R171, -INF , !P4 ;  /* 0xff800000abab7808 */ /* 0x000fc40006000000 */
        /* <DEDUP_REMOVED lines=9> */
[--C-:B------:R-:W-:Y:S01]  /*12460*/  FFMA.FTZ R216, R216, R21, -R157.reuse ;  /* 0x00000015d8d87223 */ /* 0x100fe2000001089d */
[----:B------:R-:W-:Y:S01]  /*12470*/  ISETP.GT.AND P2, PT, R217, 0x39, P2 ;  /* 0x00000039d900780c */ /* 0x000fe20001744270 */
[----:B------:R-:W-:Y:S01]  /*12480*/  MUFU.EX2 R206, R206 ;  /* 0x000000ce00ce7308 */ /* 0x000fe20000000800 */
[----:B------:R-:W-:Y:S01]  /*12490*/  FMNMX.FTZ R20, R166, R161, !PT ;  /* 0x000000a1a6147209 */ /* 0x000fe20007810000 */
[-CC-:B------:R-:W-:Y:S01]  /*124a0*/  FFMA.FTZ R160, R160, R21.reuse, -R157.reuse ;  /* 0x00000015a0a07223 */ /* 0x180fe2000001089d */
[----:B------:R-:W-:Y:S01]  /*124b0*/  FSEL R182, R173, -INF , !P4 ;  /* 0xff800000adb67808 */ /* 0x000fe20006000000 */
[-CC-:B------:R-:W-:Y:S01]  /*124c0*/  FFMA.FTZ R164, R164, R21.reuse, -R157.reuse ;  /* 0x00000015a4a47223 */ /* 0x180fe2000001089d */
[----:B------:R-:W-:Y:S01]  /*124d0*/  FMNMX.FTZ R165, R167, R20, !PT ;  /* 0x00000014a7a57209 */ /* 0x000fe20007810000 */
[--C-:B------:R-:W-:Y:S01]  /*124e0*/  FFMA.FTZ R173, R230, R21, -R157.reuse ;  /* 0x00000015e6ad7223 */ /* 0x100fe2000001089d */
[----:B------:R-:W-:Y:S01]  /*124f0*/  ISETP.LT.OR P2, PT, R215, 0x3a, P2 ;  /* 0x0000003ad700780c */ /* 0x000fe20001741670 */
[----:B------:R0:W-:Y:S01]  /*12500*/  MUFU.EX2 R161, R175 ;  /* 0x000000af00a17308 */ /* 0x0001e20000000800 */
[----:B------:R-:W-:Y:S01]  /*12510*/  FMNMX.FTZ R20, R170, R165, !PT ;  /* 0x000000a5aa147209 */ /* 0x000fe20007810000 */
[-CC-:B------:R-:W-:Y:S01]  /*12520*/  FFMA.FTZ R168, R168, R21.reuse, -R157.reuse ;  /* 0x00000015a8a87223 */ /* 0x180fe2000001089d */
[----:B------:R-:W-:Y:S01]  /*12530*/  FSEL R176, R176, -INF , !P2 ;  /* 0xff800000b0b07808 */ /* 0x000fe20005000000 */
[-CC-:B------:R-:W-:Y:S01]  /*12540*/  FFMA.FTZ R179, R232, R21.reuse, -R157.reuse ;  /* 0x00000015e8b37223 */ /* 0x180fe2000001089d */
[----:B------:R-:W-:Y:S01]  /*12550*/  FMNMX.FTZ R165, R171, R20, !PT ;  /* 0x00000014aba57209 */ /* 0x000fe20007810000 */
[-CC-:B------:R-:W-:Y:S01]  /*12560*/  FFMA.FTZ R181, R234, R21.reuse, -R157.reuse ;  /* 0x00000015eab57223 */ /* 0x180fe2000001089d */
[--C-:B------:R-:W-:Y:S01]  /*12570*/  FFMA.FTZ R214, R214, R21, -R157.reuse ;  /* 0x00000015d6d67223 */ /* 0x100fe2000001089d */
[----:B------:R-:W-:Y:S01]  /*12580*/  MUFU.EX2 R156, R156 ;  /* 0x0000009c009c7308 */ /* 0x000fe20000000800 */
[----:B------:R-:W-:Y:S01]  /*12590*/  FMNMX.FTZ R169, R172, R165, !PT ;  /* 0x000000a5aca97209 */ /* 0x000fe20007810000 */
[-CC-:B------:R-:W-:Y:S01]  /*125a0*/  FFMA.FTZ R177, R177, R21.reuse, -R157.reuse ;  /* 0x00000015b1b17223 */ /* 0x180fe2000001089d */
[-CC-:B------:R-:W-:Y:S01]  /*125b0*/  FFMA.FTZ R183, R236, R21.reuse, -R157.reuse ;  /* 0x00000015ecb77223 */ /* 0x180fe2000001089d */
[----:B------:R-:W-:Y:S01]  /*125c0*/  FFMA.FTZ R178, R178, R21, -R157 ;  /* 0x00000015b2b27223 */ /* 0x000fe2000001089d */
[----:B------:R-:W-:-:S03]  /*125d0*/  FMNMX.FTZ R169, R182, R169, !PT ;  /* 0x000000a9b6a97209 */ /* 0x000fc60007810000 */
[----:B------:R3:W-:Y:S01]  /*125e0*/  MUFU.EX2 R165, R216 ;  /* 0x000000d800a57308 */ /* 0x0007e20000000800 */
[----:B------:R-:W-:-:S04]  /*125f0*/  FMNMX.FTZ R169, R174, R169, !PT ;  /* 0x000000a9aea97209 */ /* 0x000fc80007810000 */
[----:B------:R-:W-:Y:S01]  /*12600*/  FMNMX.FTZ R20, R176, R169, !PT ;  /* 0x000000a9b0147209 */ /* 0x000fe20007810000 */
[-CC-:B------:R-:W-:Y:S01]  /*12610*/  FFMA.FTZ R169, R228, R21.reuse, -R157.reuse ;  /* 0x00000015e4a97223 */ /* 0x180fe2000001089d */
[----:B------:R-:W-:Y:S01]  /*12620*/  FFMA.FTZ R157, R180, R21, -R157 ;  /* 0x00000015b49d7223 */ /* 0x000fe2000001089d */
[----:B------:R-:W-:Y:S02]  /*12630*/  MUFU.EX2 R160, R160 ;  /* 0x000000a000a07308 */ /* 0x000fe40000000800 */
[----:B0-----:R-:W0:Y:S06]  /*12640*/  SHFL.BFLY PT, R175, R20, 0x2, 0x1f ;  /* 0x0c401f0014af7f89 */ /* 0x001e2c00000e0000 */
[----:B------:R-:W-:Y:S08]  /*12650*/  MUFU.EX2 R169, R169 ;  /* 0x000000a900a97308 */ /* 0x000ff00000000800 */
[----:B------:R-:W-:Y:S08]  /*12660*/  MUFU.EX2 R164, R164 ;  /* 0x000000a400a47308 */ /* 0x000ff00000000800 */
[----:B------:R-:W-:Y:S01]  /*12670*/  MUFU.EX2 R173, R173 ;  /* 0x000000ad00ad7308 */ /* 0x000fe20000000800 */
[----:B0-----:R-:W-:-:S02]  /*12680*/  FMNMX.FTZ R207, R20, R175, !PT ;  /* 0x000000af14cf7209 */ /* 0x001fc40007810000 */
[----:B------:R-:W-:-:S03]  /*12690*/  FSEL R175, R15, RZ, P3 ;  /* 0x000000ff0faf7208 */ /* 0x000fc60001800000 */
[----:B------:R-:W0:Y:S02]  /*126a0*/  SHFL.BFLY PT, R20, R207, 0x1, 0x1f ;  /* 0x0c201f00cf147f89 */ /* 0x000e2400000e0000 */
[----:B------:R-:W-:Y:S01]  /*126b0*/  MUFU.EX2 R168, R168 ;  /* 0x000000a800a87308 */ /* 0x000fe20000000800 */
[----:B------:R-:W-:-:S04]  /*126c0*/  FADD.FTZ R212, -R175, R212 ;  /* 0x000000d4afd47221 */ /* 0x000fc80000010100 */
[----:B------:R-:W-:-:S03]  /*126d0*/  FMUL.FTZ R175, R212, R21 ;  /* 0x00000015d4af7220 */ /* 0x000fc60000410000 */
[----:B------:R-:W-:Y:S08]  /*126e0*/  MUFU.EX2 R179, R179 ;  /* 0x000000b300b37308 */ /* 0x000ff00000000800 */
[----:B------:R-:W4:Y:S01]  /*126f0*/  MUFU.EX2 R175, R175 ;  /* 0x000000af00af7308 */ /* 0x000f220000000800 */
[----:B0-----:R-:W-:Y:S01]  /*12700*/  FMNMX.FTZ R20, R207, R20, !PT ;  /* 0x00000014cf147209 */ /* 0x001fe20007810000 */
[----:B------:R-:W-:-:S06]  /*12710*/  IMAD.MOV R207, RZ, RZ, -R194 ;  /* 0x000000ffffcf7224 */ /* 0x000fcc00078e0ac2 */
[----:B------:R-:W0:Y:S01]  /*12720*/  MUFU.EX2 R181, R181 ;  /* 0x000000b500b57308 */ /* 0x000e220000000800 */
[C---:B------:R-:W-:Y:S01]  /*12730*/  FSETP.NEU.FTZ.AND P2, PT, R20.reuse, -INF , PT ;  /* 0xff8000001400780b */ /* 0x040fe20003f5d000 */
[----:B---3--:R-:W-:Y:S01]  /*12740*/  FMUL.FTZ R216, R20, R21 ;  /* 0x0000001514d87220 */ /* 0x008fe20000410000 */
[----:B------:R-:W-:Y:S01]  /*12750*/  ISETP.NE.AND P3, PT, R22, R207, PT ;  /* 0x000000cf1600720c */ /* 0x000fe20003f65270 */
[----:B----4-:R-:W-:-:S03]  /*12760*/  FFMA.FTZ R212, R175, R3, R206 ;  /* 0x00000003afd47223 */ /* 0x010fc600000100ce */
[----:B------:R-:W-:Y:S01]  /*12770*/  FSEL R216, R216, RZ, P2 ;  /* 0x000000ffd8d87208 */ /* 0x000fe20001000000 */
[----:B------:R-:W-:Y:S01]  /*12780*/  MUFU.EX2 R214, R214 ;  /* 0x000000d600d67308 */ /* 0x000fe20000000800 */
[----:B------:R-:W-:Y:S01]  /*12790*/  FMUL.FTZ R24, R24, R175 ;  /* 0x000000af18187220 */ /* 0x000fe20000410000 */
[----:B------:R-:W-:Y:S01]  /*127a0*/  FADD.FTZ R3, R161, R212 ;  /* 0x000000d4a1037221 */ /* 0x000fe20000010000 */
[----:B------:R-:W-:Y:S01]  /*127b0*/  FSEL R212, R20, RZ, P2 ;  /* 0x000000ff14d47208 */ /* 0x000fe20001000000 */
[-CC-:B------:R-:W-:Y:S01]  /*127c0*/  FFMA.FTZ R152, R152, R21.reuse, -R216.reuse ;  /* 0x0000001598987223 */ /* 0x180fe200000108d8 */
[-C--:B------:R-:W-:Y:S01]  /*127d0*/  FFMA.FTZ R159, R159, R21.reuse, -R216 ;  /* 0x000000159f9f7223 */ /* 0x080fe200000108d8 */
[----:B------:R-:W-:Y:S02]  /*127e0*/  FADD.FTZ R228, R156, R3 ;  /* 0x000000039ce47221 */ /* 0x000fe40000010000 */
[----:B------:R-:W-:Y:S02]  /*127f0*/  @!P3 IMAD R3, R209, 0x40, R192 ;  /* 0x00000040d103b824 */ /* 0x000fe400078e02c0 */
[----:B------:R-:W-:Y:S01]  /*12800*/  FADD.FTZ R230, -R212, R213 ;  /* 0x000000d5d4e67221 */ /* 0x000fe20000010100 */
[----:B------:R-:W-:Y:S01]  /*12810*/  FFMA.FTZ R212, R153, R21, -R216 ;  /* 0x0000001599d47223 */ /* 0x000fe200000108d8 */
[----:B------:R-:W-:Y:S01]  /*12820*/  FADD.FTZ R153, R165, R228 ;  /* 0x000000e4a5997221 */ /* 0x000fe20000010000 */
[----:B------:R-:W-:-:S02]  /*12830*/  @!P3 IMAD R228, R3, 0x4, R2 ;  /* 0x0000000403e4b824 */ /* 0x000fc400078e0202 */
[-CC-:B------:R-:W-:Y:S01]  /*12840*/  FFMA.FTZ R209, R154, R21.reuse, -R216.reuse ;  /* 0x000000159ad17223 */ /* 0x180fe200000108d8 */
        /* <DEDUP_REMOVED lines=8> */
[----:B------:R-:W4:Y:S01]  /*128d0*/  MUFU.EX2 R183, R183 ;  /* 0x000000b700b77308 */ /* 0x000f220000000800 */
[----:B------:R-:W-:Y:S01]  /*128e0*/  FADD.FTZ R154, R164, R3 ;  /* 0x00000003a49a7221 */ /* 0x000fe20000010000 */
[-C--:B---3--:R-:W-:Y:S01]  /*128f0*/  FMUL.FTZ R177, R230, R21.reuse ;  /* 0x00000015e6b17220 */ /* 0x088fe20000410000 */
[-CC-:B------:R-:W-:Y:S01]  /*12900*/  FFMA.FTZ R3, R155, R21.reuse, -R216.reuse ;  /* 0x000000159b037223 */ /* 0x180fe200000108d8 */
[-C--:B------:R-:W-:Y:S01]  /*12910*/  FFMA.FTZ R171, R171, R21.reuse, -R216 ;  /* 0x00000015abab7223 */ /* 0x080fe200000108d8 */
[----:B------:R-:W-:Y:S01]  /*12920*/  FADD.FTZ R207, R173, R154 ;  /* 0x0000009aadcf7221 */ /* 0x000fe20000010000 */
[-CC-:B------:R-:W-:Y:S01]  /*12930*/  FFMA.FTZ R172, R172, R21.reuse, -R216.reuse ;  /* 0x00000015acac7223 */ /* 0x180fe200000108d8 */
[-CC-:B------:R-:W-:Y:S01]  /*12940*/  FFMA.FTZ R182, R182, R21.reuse, -R216.reuse ;  /* 0x00000015b6b67223 */ /* 0x180fe200000108d8 */
[----:B------:R-:W-:Y:S01]  /*12950*/  MUFU.EX2 R212, R212 ;  /* 0x000000d400d47308 */ /* 0x000fe20000000800 */
[----:B------:R-:W-:Y:S01]  /*12960*/  FADD.FTZ R154, R168, R207 ;  /* 0x000000cfa89a7221 */ /* 0x000fe20000010000 */
[-CC-:B------:R-:W-:Y:S01]  /*12970*/  FFMA.FTZ R207, R166, R21.reuse, -R216.reuse ;  /* 0x00000015a6cf7223 */ /* 0x180fe200000108d8 */
[-CC-:B------:R-:W-:Y:S01]  /*12980*/  FFMA.FTZ R174, R174, R21.reuse, -R216.reuse ;  /* 0x00000015aeae7223 */ /* 0x180fe200000108d8 */
[----:B------:R-:W-:Y:S01]  /*12990*/  FFMA.FTZ R176, R176, R21, -R216 ;  /* 0x00000015b0b07223 */ /* 0x000fe200000108d8 */
[----:B------:R-:W-:Y:S01]  /*129a0*/  FADD.FTZ R154, R179, R154 ;  /* 0x0000009ab39a7221 */ /* 0x000fe20000010000 */
[----:B------:R-:W-:Y:S01]  /*129b0*/  F2FP.BF16.F32.PACK_AB R158, R173, R164 ;  /* 0x000000a4ad9e723e */ /* 0x000fe200000010ff */
[----:B------:R3:W-:Y:S01]  /*129c0*/  @!P3 STS [R228+0x28800], R175 ;  /* 0x028800afe400b388 */ /* 0x0007e20000000800 */
[----:B------:R-:W5:Y:S01]  /*129d0*/  MUFU.EX2 R177, R177 ;  /* 0x000000b100b17308 */ /* 0x000f620000000800 */
[----:B0-----:R-:W-:Y:S01]  /*129e0*/  FADD.FTZ R215, R181, R154 ;  /* 0x0000009ab5d77221 */ /* 0x001fe20000010000 */
[----:B------:R-:W-:Y:S01]  /*129f0*/  F2FP.BF16.F32.PACK_AB R154, R165, R156 ;  /* 0x0000009ca59a723e */ /* 0x000fe200000010ff */
[-C--:B------:R-:W-:Y:S01]  /*12a00*/  FMUL.FTZ R25, R25, R175.reuse ;  /* 0x000000af19197220 */ /* 0x080fe20000410000 */
[----:B------:R-:W-:Y:S01]  /*12a10*/  F2FP.BF16.F32.PACK_AB R156, R169, R160 ;  /* 0x000000a0a99c723e */ /* 0x000fe200000010ff */
[-C--:B------:R-:W-:Y:S01]  /*12a20*/  FMUL.FTZ R28, R28, R175.reuse ;  /* 0x000000af1c1c7220 */ /* 0x080fe20000410000 */
[----:B------:R-:W-:Y:S01]  /*12a30*/  F2FP.BF16.F32.PACK_AB R160, R179, R168 ;  /* 0x000000a8b3a0723e */ /* 0x000fe200000010ff */
[----:B------:R-:W-:Y:S01]  /*12a40*/  FMUL.FTZ R29, R29, R175 ;  /* 0x000000af1d1d7220 */ /* 0x000fe20000410000 */
[----:B------:R0:W1:Y:S01]  /*12a50*/  MUFU.EX2 R155, R152 ;  /* 0x00000098009b7308 */ /* 0x0000620000000800 */
[----:B----4-:R-:W-:Y:S01]  /*12a60*/  F2FP.BF16.F32.PACK_AB R164, R180, R183 ;  /* 0x000000b7b4a4723e */ /* 0x010fe200000010ff */
[----:B------:R-:W-:Y:S01]  /*12a70*/  FMUL.FTZ R32, R32, R175 ;  /* 0x000000af20207220 */ /* 0x000fe20000410000 */
[----:B------:R-:W-:Y:S01]  /*12a80*/  F2FP.BF16.F32.PACK_AB R162, R214, R181 ;  /* 0x000000b5d6a2723e */ /* 0x000fe200000010ff */
[-C--:B------:R-:W-:Y:S01]  /*12a90*/  FMUL.FTZ R33, R33, R175.reuse ;  /* 0x000000af21217220 */ /* 0x080fe20000410000 */
[-C--:B------:R-:W-:Y:S01]  /*12aa0*/  FMUL.FTZ R36, R36, R175.reuse ;  /* 0x000000af24247220 */ /* 0x080fe20000410000 */
[-C--:B------:R-:W-:Y:S01]  /*12ab0*/  FMUL.FTZ R37, R37, R175.reuse ;  /* 0x000000af25257220 */ /* 0x080fe20000410000 */
[-C--:B------:R-:W-:Y:S01]  /*12ac0*/  FMUL.FTZ R40, R40, R175.reuse ;  /* 0x000000af28287220 */ /* 0x080fe20000410000 */
[----:B------:R-:W4:Y:S01]  /*12ad0*/  MUFU.EX2 R178, R178 ;  /* 0x000000b200b27308 */ /* 0x000f220000000800 */
[----:B0-----:R-:W-:Y:S01]  /*12ae0*/  FADD.FTZ R152, R214, R215 ;  /* 0x000000d7d6987221 */ /* 0x001fe20000010000 */
[----:B-----5:R-:W-:Y:S01]  /*12af0*/  FFMA.FTZ R8, R177, R8, R212 ;  /* 0x00000008b1087223 */ /* 0x020fe200000100d4 */
[----:B------:R3:W-:Y:S01]  /*12b00*/  @!P3 STS [R228+0x28820], R177 ;  /* 0x028820b1e400b388 */ /* 0x0007e20000000800 */
[-C--:B------:R-:W-:Y:S01]  /*12b10*/  FMUL.FTZ R41, R41, R175.reuse ;  /* 0x000000af29297220 */ /* 0x080fe20000410000 */
[----:B------:R-:W-:Y:S01]  /*12b20*/  FADD.FTZ R215, R183, R152 ;  /* 0x00000098b7d77221 */ /* 0x000fe20000010000 */
[----:B------:R-:W-:Y:S01]  /*12b30*/  F2FP.BF16.F32.PACK_AB R152, R161, R206 ;  /* 0x000000cea198723e */ /* 0x000fe200000010ff */
[-C--:B------:R-:W-:Y:S01]  /*12b40*/  FMUL.FTZ R44, R44, R175.reuse ;  /* 0x000000af2c2c7220 */ /* 0x080fe20000410000 */
[----:B------:R-:W-:Y:S01]  /*12b50*/  MUFU.EX2 R209, R209 ;  /* 0x000000d100d17308 */ /* 0x000fe20000000800 */
[----:B------:R-:W-:Y:S01]  /*12b60*/  FADD.FTZ R215, R180, R215 ;  /* 0x000000d7b4d77221 */ /* 0x000fe20000010000 */
[----:B-1----:R-:W-:Y:S01]  /*12b70*/  FADD.FTZ R8, R155, R8 ;  /* 0x000000089b087221 */ /* 0x002fe20000010000 */
[-C--:B------:R-:W-:Y:S01]  /*12b80*/  FMUL.FTZ R45, R45, R175.reuse ;  /* 0x000000af2d2d7220 */ /* 0x080fe20000410000 */
[-C--:B------:R-:W-:Y:S01]  /*12b90*/  FMUL.FTZ R48, R48, R175.reuse ;  /* 0x000000af30307220 */ /* 0x080fe20000410000 */
[-C--:B------:R-:W-:Y:S01]  /*12ba0*/  FMUL.FTZ R49, R49, R175.reuse ;  /* 0x000000af31317220 */ /* 0x080fe20000410000 */
[-C--:B------:R-:W-:Y:S01]  /*12bb0*/  FMUL.FTZ R52, R52, R175.reuse ;  /* 0x000000af34347220 */ /* 0x080fe20000410000 */
[-C--:B------:R-:W-:Y:S01]  /*12bc0*/  FMUL.FTZ R53, R53, R175.reuse ;  /* 0x000000af35357220 */ /* 0x080fe20000410000 */
[----:B------:R-:W0:Y:S01]  /*12bd0*/  MUFU.EX2 R157, R157 ;  /* 0x0000009d009d7308 */ /* 0x000e220000000800 */
[----:B----4-:R-:W-:Y:S01]  /*12be0*/  FADD.FTZ R166, R178, R215 ;  /* 0x000000d7b2a67221 */ /* 0x010fe20000010000 */
[-C--:B------:R-:W-:Y:S01]  /*12bf0*/  FMUL.FTZ R56, R56, R175.reuse ;  /* 0x000000af38387220 */ /* 0x080fe20000410000 */
[-C--:B------:R-:W-:Y:S01]  /*12c00*/  FMUL.FTZ R57, R57, R175.reuse ;  /* 0x000000af39397220 */ /* 0x080fe20000410000 */
[-C--:B------:R-:W-:Y:S01]  /*12c10*/  FMUL.FTZ R60, R60, R175.reuse ;  /* 0x000000af3c3c7220 */ /* 0x080fe20000410000 */
[-C--:B------:R-:W-:Y:S01]  /*12c20*/  FMUL.FTZ R61, R61, R175.reuse ;  /* 0x000000af3d3d7220 */ /* 0x080fe20000410000 */
[-C--:B------:R-:W-:Y:S01]  /*12c30*/  FMUL.FTZ R64, R64, R175.reuse ;  /* 0x000000af40407220 */ /* 0x080fe20000410000 */
[-C--:B------:R-:W-:Y:S01]  /*12c40*/  FMUL.FTZ R65, R65, R175.reuse ;  /* 0x000000af41417220 */ /* 0x080fe20000410000 */
[----:B------:R0:W1:Y:S01]  /*12c50*/  MUFU.EX2 R216, R3 ;  /* 0x0000000300d87308 */ /* 0x0000620000000800 */
        /* <DEDUP_REMOVED lines=8> */
[C---:B0-----:R-:W-:Y:S01]  /*12ce0*/  FADD.FTZ R3, R157.reuse, R166 ;  /* 0x000000a69d037221 */ /* 0x041fe20000010000 */
[----:B------:R-:W-:Y:S01]  /*12cf0*/  F2FP.BF16.F32.PACK_AB R166, R157, R178 ;  /* 0x000000b29da6723e */ /* 0x000fe200000010ff */
        /* <DEDUP_REMOVED lines=22> */
[----:B0-----:R-:W-:Y:S01]  /*12e60*/  FADD.FTZ R153, R209, R8 ;  /* 0x00000008d1997221 */ /* 0x001fe20000010000 */
[-C--:B------:R-:W-:Y:S01]  /*12e70*/  FMUL.FTZ R120, R120, R175.reuse ;  /* 0x000000af78787220 */ /* 0x080fe20000410000 */
[-C--:B------:R-:W-:Y:S01]  /*12e80*/  FMUL.FTZ R121, R121, R175.reuse ;  /* 0x000000af79797220 */ /* 0x080fe20000410000 */
[-C--:B------:R-:W-:Y:S01]  /*12e90*/  FMUL.FTZ R124, R124, R175.reuse ;  /* 0x000000af7c7c7220 */ /* 0x080fe20000410000 */
[----:B-1----:R-:W-:Y:S01]  /*12ea0*/  FADD.FTZ R206, R216, R153 ;  /* 0x00000099d8ce7221 */ /* 0x002fe20000010000 */
[-C--:B------:R-:W-:Y:S01]  /*12eb0*/  FMUL.FTZ R125, R125, R175.reuse ;  /* 0x000000af7d7d7220 */ /* 0x080fe20000410000 */
[-C--:B------:R-:W-:Y:S01]  /*12ec0*/  FMUL.FTZ R128, R128, R175.reuse ;  /* 0x000000af80807220 */ /* 0x080fe20000410000 */
[----:B------:R-:W-:Y:S01]  /*12ed0*/  MUFU.EX2 R207, R207 ;  /* 0x000000cf00cf7308 */ /* 0x000fe20000000800 */
[----:B----4-:R-:W-:Y:S01]  /*12ee0*/  FADD.FTZ R153, R213, R206 ;  /* 0x000000ced5997221 */ /* 0x010fe20000010000 */
[-C--:B------:R-:W-:Y:S01]  /*12ef0*/  FMUL.FTZ R129, R129, R175.reuse ;  /* 0x000000af81817220 */ /* 0x080fe20000410000 */
[-C--:B------:R-:W-:Y:S01]  /*12f00*/  FMUL.FTZ R132, R132, R175.reuse ;  /* 0x000000af84847220 */ /* 0x080fe20000410000 */
[-C--:B------:R-:W-:Y:S01]  /*12f10*/  FMUL.FTZ R133, R133, R175.reuse ;  /* 0x000000af85857220 */ /* 0x080fe20000410000 */
[-C--:B------:R-:W-:Y:S01]  /*12f20*/  FMUL.FTZ R136, R136, R175.reuse ;  /* 0x000000af88887220 */ /* 0x080fe20000410000 */
[-C--:B------:R-:W-:Y:S01]  /*12f30*/  FMUL.FTZ R137, R137, R175.reuse ;  /* 0x000000af89897220 */ /* 0x080fe20000410000 */
[----:B------:R-:W-:Y:S01]  /*12f40*/  FMUL.FTZ R140, R140, R175 ;  /* 0x000000af8c8c7220 */ /* 0x000fe20000410000 */
[----:B------:R-:W0:Y:S01]  /*12f50*/  MUFU.EX2 R180, R167 ;  /* 0x000000a700b47308 */ /* 0x000e220000000800 */
[----:B-----5:R-:W-:Y:S01]  /*12f60*/  F2FP.BF16.F32.PACK_AB R159, R178, R161 ;  /* 0x000000a1b29f723e */ /* 0x020fe200000010ff */
[-C--:B------:R-:W-:Y:S01]  /*12f70*/  FMUL.FTZ R141, R141, R175.reuse ;  /* 0x000000af8d8d7220 */ /* 0x080fe20000410000 */
[-C--:B------:R-:W-:Y:S01]  /*12f80*/  FMUL.FTZ R144, R144, R175.reuse ;  /* 0x000000af90907220 */ /* 0x080fe20000410000 */
[-C--:B------:R-:W-:Y:S01]  /*12f90*/  FMUL.FTZ R145, R145, R175.reuse ;  /* 0x000000af91917220 */ /* 0x080fe20000410000 */
[-C--:B------:R-:W-:Y:S01]  /*12fa0*/  FMUL.FTZ R148, R148, R175.reuse ;  /* 0x000000af94947220 */ /* 0x080fe20000410000 */
[----:B------:R-:W-:Y:S01]  /*12fb0*/  FMUL.FTZ R149, R149, R175 ;  /* 0x000000af95957220 */ /* 0x000fe20000410000 */
        /* <DEDUP_REMOVED lines=11> */
[-C--:B------:R-:W-:Y:S01]  /*13070*/  FMUL.FTZ R42, R42, R177.reuse ;  /* 0x000000b12a2a7220 */ /* 0x080fe20000410000 */
[-C--:B------:R-:W-:Y:S01]  /*13080*/  FMUL.FTZ R43, R43, R177.reuse ;  /* 0x000000b12b2b7220 */ /* 0x080fe20000410000 */
[----:B------:R-:W-:Y:S01]  /*13090*/  FMUL.FTZ R46, R46, R177 ;  /* 0x000000b12e2e7220 */ /* 0x000fe20000410000 */
[----:B------:R-:W-:Y:S01]  /*130a0*/  FADD.FTZ R153, R161, R170 ;  /* 0x000000aaa1997221 */ /* 0x000fe20000010000 */
[----:B0-----:R-:W-:Y:S01]  /*130b0*/  F2FP.BF16.F32.PACK_AB R161, R180, R207 ;  /* 0x000000cfb4a1723e */ /* 0x001fe200000010ff */
        /* <DEDUP_REMOVED lines=13> */
[----:B------:R-:W-:Y:S01]  /*13190*/  FMUL.FTZ R63, R63, R177 ;  /* 0x000000b13f3f7220 */ /* 0x000fe20000410000 */
[----:B----4-:R-:W-:Y:S01]  /*131a0*/  FADD.FTZ R153, R163, R170 ;  /* 0x000000aaa3997221 */ /* 0x010fe20000010000 */
[----:B-----5:R-:W-:Y:S01]  /*131b0*/  F2FP.BF16.F32.PACK_AB R163, R8, R163 ;  /* 0x000000a308a3723e */ /* 0x020fe200000010ff */
[-C--:B------:R-:W-:Y:S01]  /*131c0*/  FMUL.FTZ R66, R66, R177.reuse ;  /* 0x000000b142427220 */ /* 0x080fe20000410000 */
[----:B------:R-:W4:Y:S01]  /*131d0*/  MUFU.EX2 R167, R174 ;  /* 0x000000ae00a77308 */ /* 0x000f220000000800 */
[----:B------:R-:W-:Y:S01]  /*131e0*/  FADD.FTZ R170, R8, R153 ;  /* 0x0000009908aa7221 */ /* 0x000fe20000010000 */
[----:B------:R-:W-:Y:S01]  /*131f0*/  F2FP.BF16.F32.PACK_AB R153, R155, R212 ;  /* 0x000000d49b99723e */ /* 0x000fe200000010ff */
[----:B------:R-:W-:Y:S01]  /*13200*/  FMUL.FTZ R67, R67, R177 ;  /* 0x000000b143437220 */ /* 0x000fe20000410000 */
[----:B------:R-:W-:Y:S01]  /*13210*/  F2FP.BF16.F32.PACK_AB R155, R216, R209 ;  /* 0x000000d1d89b723e */ /* 0x000fe200000010ff */
[----:B------:R-:W-:Y:S01]  /*13220*/  BAR.SYNC.DEFER_BLOCKING 0xf, 0x100 ;  /* 0x03c4000000007b1d */ /* 0x000fe20000010000 */
[----:B0-----:R-:W-:Y:S01]  /*13230*/  FADD.FTZ R157, R165, R170 ;  /* 0x000000aaa59d7221 */ /* 0x001fe20000010000 */
[-C--:B------:R-:W-:Y:S01]  /*13240*/  FMUL.FTZ R70, R70, R177.reuse ;  /* 0x000000b146467220 */ /* 0x080fe20000410000 */
[----:B------:R-:W-:Y:S01]  /*13250*/  FMUL.FTZ R71, R71, R177 ;  /* 0x000000b147477220 */ /* 0x000fe20000410000 */
[C---:B-1----:R-:W-:Y:S01]  /*13260*/  F2FP.BF16.F32.PACK_AB R165, R182.reuse, R165 ;  /* 0x000000a5b6a5723e */ /* 0x042fe200000010ff */
[----:B------:R-:W-:Y:S01]  /*13270*/  FADD.FTZ R170, R182, R157 ;  /* 0x0000009db6aa7221 */ /* 0x000fe20000010000 */
[----:B------:R-:W0:Y:S01]  /*13280*/  MUFU.EX2 R176, R176 ;  /* 0x000000b000b07308 */ /* 0x000e220000000800 */
[----:B------:R-:W-:Y:S01]  /*13290*/  F2FP.BF16.F32.PACK_AB R157, R168, R213 ;  /* 0x000000d5a89d723e */ /* 0x000fe200000010ff */
[-C--:B------:R-:W-:Y:S01]  /*132a0*/  FMUL.FTZ R74, R74, R177.reuse ;  /* 0x000000b14a4a7220 */ /* 0x080fe20000410000 */
[-C--:B------:R-:W-:Y:S01]  /*132b0*/  FMUL.FTZ R75, R75, R177.reuse ;  /* 0x000000b14b4b7220 */ /* 0x080fe20000410000 */
[-C--:B------:R-:W-:Y:S01]  /*132c0*/  FMUL.FTZ R78, R78, R177.reuse ;  /* 0x000000b14e4e7220 */ /* 0x080fe20000410000 */
[-C--:B------:R-:W-:Y:S01]  /*132d0*/  FMUL.FTZ R79, R79, R177.reuse ;  /* 0x000000b14f4f7220 */ /* 0x080fe20000410000 */
[----:B----4-:R-:W-:Y:S01]  /*132e0*/  FADD.FTZ R169, R167, R170 ;  /* 0x000000aaa7a97221 */ /* 0x010fe20000010000 */
        /* <DEDUP_REMOVED lines=10> */
[C---:B0-----:R-:W-:Y:S01]  /*13390*/  F2FP.BF16.F32.PACK_AB R167, R176.reuse, R167 ;  /* 0x000000a7b0a7723e */ /* 0x041fe200000010ff */
[----:B------:R3:W-:Y:S01]  /*133a0*/  STSM.16.M88.4 [R195+0x26800], R152 ;  /* 0x02680098c3007844 */ /* 0x0007e20000000200 */
[----:B------:R-:W-:Y:S01]  /*133b0*/  FADD.FTZ R8, R176, R169 ;  /* 0x000000a9b0087221 */ /* 0x000fe20000010000 */
[-C--:B------:R-:W-:Y:S01]  /*133c0*/  FMUL.FTZ R102, R102, R177.reuse ;  /* 0x000000b166667220 */ /* 0x080fe20000410000 */
[-C--:B------:R-:W-:Y:S01]  /*133d0*/  FMUL.FTZ R103, R103, R177.reuse ;  /* 0x000000b167677220 */ /* 0x080fe20000410000 */
[----:B------:R3:W-:Y:S01]  /*133e0*/  STSM.16.M88.4 [R198], R156 ;  /* 0x0000009cc6007844 */ /* 0x0007e20000000200 */
[-C--:B------:R-:W-:Y:S01]  /*133f0*/  FMUL.FTZ R106, R106, R177.reuse ;  /* 0x000000b16a6a7220 */ /* 0x080fe20000410000 */
        /* <DEDUP_REMOVED lines=25> */
[----:B---3--:R-:W-:Y:S06]  /*13590*/  @!P0 BRA `(.L_x_4811) ;  /* 0x0000000000048947 */ /* 0x008fec0003800000 */
[----:B------:R-:W-:Y:S01]  /*135a0*/  BPT.TRAP 0x1 ;  /* 0x000000040000795c */ /* 0x000fe20000300000 */
.L_x_4811:
[----:B------:R0:W1:Y:S01]  /*135b0*/  SYNCS.PHASECHK.TRANS64.TRYWAIT P2, [R191+URZ+0x28c50], R208 ;  /* 0x028c50d0bf0075a7 */ /* 0x000062000804017f */
[----:B------:R-:W-:Y:S05]  /*135c0*/  @!P0 BRA `(.L_x_4812) ;  /* 0x0000000000048947 */ /* 0x000fea0003800000 */
[----:B------:R-:W-:Y:S01]  /*135d0*/  BPT.TRAP 0x1 ;  /* 0x000000040000795c */ /* 0x000fe20000300000 */
.L_x_4812:
[----:B------:R-:W-:Y:S04]  /*135e0*/  BSSY B1, `(.L_x_4813) ;  /* 0x0000004000017945 */ /* 0x000fe80003800000 */
[----:B-1----:R-:W-:Y:S05]  /*135f0*/  @P2 BRA `(.L_x_4814) ;  /* 0x0000000000082947 */ /* 0x002fea0003800000 */
[----:B------:R-:W1:Y:S02]  /*13600*/  SYNCS.PHASECHK.TRANS64.TRYWAIT P2, [R191+URZ+0x28c50], R208 ;  /* 0x028c50d0bf0075a7 */ /* 0x000e64000804017f */
[----:B-1----:R-:W-:Y:S05]  /*13610*/  @!P2 BRA `(.L_x_4815) ;  /* 0x000000ac0000a947 */ /* 0x002fea0003800000 */
.L_x_4814:
[----:B------:R-:W-:Y:S05]  /*13620*/  BSYNC B1 ;  /* 0x0000000000017941 */ /* 0x000fea0003800000 */
.L_x_4813:
[----:B------:R-:W-:Y:S01]  /*13630*/  IMAD R168, R18, 0x1000, R188 ;  /* 0x0000100012a87824 */ /* 0x000fe200078e02bc */
[----:B------:R-:W-:Y:S01]  /*13640*/  WARPGROUP.ARRIVE ;  /* 0x00000000000079c5 */ /* 0x000fe20000000000 */
[----:B------:R-:W-:Y:S01]  /*13650*/  IMAD.MOV.U32 R169, RZ, RZ, 0x40000040 ;  /* 0x40000040ffa97424 */ /* 0x000fe200078e00ff */
[----:B------:R-:W-:Y:S01]  /*13660*/  ISETP.GT.AND P2, PT, R9, R190, PT ;  /* 0x000000be0900720c */ /* 0x000fe20003f44270 */
[----:B012---:R-:W-:Y:S01]  /*13670*/  @!P1 VIADD R191, R191, 0x28c60 ;  /* 0x00028c60bfbf9836 */ /* 0x007fe20000000000 */
        /* <DEDUP_REMOVED lines=10> */
[----:B------:R-:W-:Y:S01]  /*13720*/  VIADD R152, R168, 0x80 ;  /* 0x00000080a8987836 */ /* 0x000fe20000000000 */
[----:B------:R-:W-:Y:S01]  /*13730*/  WARPGROUP.ARRIVE ;  /* 0x00000000000079c5 */ /* 0x000fe20000000000 */
[----:B------:R-:W-:-:S03]  /*13740*/  IMAD.MOV.U32 R153, RZ, RZ, 0x40000040 ;  /* 0x40000040ff997424 */ /* 0x000fc600078e00ff */
[----:B------:R-:W-:Y:S01]  /*13750*/  R2UR UR6, R152 ;  /* 0x00000000980672ca */ /* 0x000fe200000e0000 */
[C---:B------:R-:W-:Y:S01]  /*13760*/  VIADD R152, R168.reuse, 0x100 ;  /* 0x00000100a8987836 */ /* 0x040fe20000000000 */
[----:B------:R-:W-:Y:S01]  /*13770*/  R2UR UR7, R153 ;  /* 0x00000000990772ca */ /* 0x000fe200000e0000 */
[----:B------:R-:W-:Y:S01]  /*13780*/  IMAD.MOV.U32 R153, RZ, RZ, 0x40000040 ;  /* 0x40000040ff997424 */ /* 0x000fe200078e00ff */
[----:B------:R-:W-:-:S14]  /*13790*/  IADD3 R168, R168, 0x180, RZ ;  /* 0x00000180a8a87810 */ /* 0x000fdc0007ffe0ff */
        /* <DEDUP_REMOVED lines=24> */
.L_x_4797:
[----:B------:R-:W-:Y:S05]  /*13920*/  BSYNC B0 ;  /* 0x0000000000007941 */ /* 0x000fea0003800000 */
.L_x_4796:
[----:B------:R-:W2:Y:S01]  /*13930*/  SHFL.BFLY PT, R0, R3, 0x2, 0x1f ;  /* 0x0c401f0003007f89 */ /* 0x000ea200000e0000 */
[----:B------:R-:W-:Y:S02]  /*13940*/  IMAD.MOV R9, RZ, RZ, -R194 ;  /* 0x000000ffff097224 */ /* 0x000fe400078e0ac2 */
[----:B------:R-:W-:Y:S01]  /*13950*/  VIADD R14, R18, 0x1 ;  /* 0x00000001120e7836 */ /* 0x000fe20000000000 */
[----:B------:R-:W3:Y:S01]  /*13960*/  SHFL.BFLY PT, R7, R8, 0x2, 0x1f ;  /* 0x0c401f0008077f89 */ /* 0x000ee200000e0000 */
[----:B------:R-:W-:Y:S01]  /*13970*/  VIADD R205, R205, 0x1 ;  /* 0x00000001cdcd7836 */ /* 0x000fe20000000000 */
[----:B------:R-:W-:Y:S08]  /*13980*/  BAR.ARV 0x8, 0xa0 ;  /* 0x0202800000007b1d */ /* 0x000ff00000002000 */
[----:B------:R-:W-:Y:S01]  /*13990*/  BAR.SYNC.DEFER_BLOCKING 0xf, 0x100 ;  /* 0x03c4000000007b1d */ /* 0x000fe20000010000 */
[----:B------:R-:W-:-:S02]  /*139a0*/  ISETP.NE.AND P0, PT, R22, R9, PT ;  /* 0x000000091600720c */ /* 0x000fc40003f05270 */
[----:B------:R-:W-:-:S04]  /*139b0*/  ISETP.NE.AND P1, PT, R14, 0x2, PT ;  /* 0x000000020e00780c */ /* 0x000fc80003f25270 */
[----:B------:R-:W-:Y:S01]  /*139c0*/  SEL R6, RZ, 0x1, P1 ;  /* 0x00000001ff067807 */ /* 0x000fe20000800000 */
[----:B--2---:R-:W-:-:S03]  /*139d0*/  FADD.FTZ R4, R0, R3 ;  /* 0x0000000300047221 */ /* 0x004fc60000010000 */
[----:B------:R-:W-:Y:S01]  /*139e0*/  LOP3.LUT R19, R19, R6, RZ, 0x3c, !PT ;  /* 0x0000000613137212 */ /* 0x000fe200078e3cff */
[----:B---3--:R-:W-:Y:S01]  /*139f0*/  FADD.FTZ R7, R7, R8 ;  /* 0x0000000807077221 */ /* 0x008fe20000010000 */
[----:B------:R-:W2:Y:S01]  /*13a00*/  SHFL.BFLY PT, R5, R4, 0x1, 0x1f ;  /* 0x0c201f0004057f89 */ /* 0x000ea200000e0000 */
[----:B------:R-:W-:-:S03]  /*13a10*/  @!P0 IMAD R3, R18, 0x40, R192 ;  /* 0x0000004012038824 */ /* 0x000fc600078e02c0 */
[----:B------:R-:W3:Y:S01]  /*13a20*/  SHFL.BFLY PT, R0, R7, 0x1, 0x1f ;  /* 0x0c201f0007007f89 */ /* 0x000ee200000e0000 */
[----:B------:R-:W-:Y:S02]  /*13a30*/  @!P0 IMAD R3, R3, 0x4, R2 ;  /* 0x0000000403038824 */ /* 0x000fe400078e0202 */
[----:B--2---:R-:W-:Y:S01]  /*13a40*/  FADD.FTZ R5, R4, R5 ;  /* 0x0000000504057221 */ /* 0x004fe20000010000 */
[----:B------:R-:W-:Y:S01]  /*13a50*/  MOV R4, RZ ;  /* 0x000000ff00047202 */ /* 0x000fe20000000f00 */
[----:B---3--:R-:W-:-:S03]  /*13a60*/  FADD.FTZ R11, R7, R0 ;  /* 0x00000000070b7221 */ /* 0x008fc60000010000 */
[----:B------:R-:W-:Y:S01]  /*13a70*/  FSETP.NE.FTZ.AND P2, PT, R5, RZ, PT ;  /* 0x000000ff0500720b */ /* 0x000fe20003f55000 */
[----:B------:R-:W-:Y:S01]  /*13a80*/  IMAD.MOV.U32 R0, RZ, RZ, RZ ;  /* 0x000000ffff007224 */ /* 0x000fe200078e00ff */
[----:B------:R-:W-:-:S11]  /*13a90*/  FSETP.NE.FTZ.AND P3, PT, R11, RZ, PT ;  /* 0x000000ff0b00720b */ /* 0x000fd60003f75000 */
[----:B------:R-:W2:Y:S01]  /*13aa0*/  @P2 MUFU.RCP R0, R5 ;  /* 0x0000000500002308 */ /* 0x000ea20000001000 */
[C---:B------:R-:W-:Y:S01]  /*13ab0*/  @P2 FMUL.FTZ R18, R21.reuse, 0.69314718246459960938 ;  /* 0x3f31721815122820 */ /* 0x040fe20000410000 */
[----:B------:R-:W-:-:S06]  /*13ac0*/  @P3 FMUL.FTZ R21, R21, 0.69314718246459960938 ;  /* 0x3f31721815153820 */ /* 0x000fcc0000410000 */
[----:B------:R-:W3:Y:S08]  /*13ad0*/  @P3 MUFU.RCP R4, R11 ;  /* 0x0000000b00043308 */ /* 0x000ef00000001000 */
[----:B------:R-:W4:Y:S01]  /*13ae0*/  @P2 MUFU.LG2 R2, R5 ;  /* 0x0000000500022308 */ /* 0x000f220000000c00 */
[-C--:B--2---:R-:W-:Y:S01]  /*13af0*/  FMUL.FTZ R172, R32, R0.reuse ;  /* 0x0000000020ac7220 */ /* 0x084fe20000410000 */
[----:B------:R-:W-:Y:S01]  /*13b00*/  @!P0 STS [R3+0x28800], R0 ;  /* 0x0288000003008388 */ /* 0x000fe20000000800 */
[-C--:B------:R-:W-:Y:S01]  /*13b10*/  FMUL.FTZ R170, R33, R0.reuse ;  /* 0x0000000021aa7220 */ /* 0x080fe20000410000 */
[-C--:B------:R-:W-:Y:S01]  /*13b20*/  FMUL.FTZ R175, R24, R0.reuse ;  /* 0x0000000018af7220 */ /* 0x080fe20000410000 */
[-C--:B------:R-:W-:Y:S01]  /*13b30*/  FMUL.FTZ R174, R28, R0.reuse ;  /* 0x000000001cae7220 */ /* 0x080fe20000410000 */
[-C--:B------:R-:W-:Y:S01]  /*13b40*/  FMUL.FTZ R173, R25, R0.reuse ;  /* 0x0000000019ad7220 */ /* 0x080fe20000410000 */
[-C--:B------:R-:W-:Y:S01]  /*13b50*/  FMUL.FTZ R6, R29, R0.reuse ;  /* 0x000000001d067220 */ /* 0x080fe20000410000 */
[----:B------:R-:W2:Y:S01]  /*13b60*/  @P3 MUFU.LG2 R32, R11 ;  /* 0x0000000b00203308 */ /* 0x000ea20000000c00 */
        /* <DEDUP_REMOVED lines=61> */
[----:B---3--:R-:W-:-:S02]  /*13f40*/  IMAD.MOV.U32 R3, RZ, RZ, -0x800000 ;  /* 0xff800000ff037424 */ /* 0x008fc400078e00ff */
[-C--:B------:R-:W-:Y:S01]  /*13f50*/  FMUL.FTZ R9, R42, R4.reuse ;  /* 0x000000042a097220 */ /* 0x080fe20000410000 */
[----:B------:R-:W-:Y:S02]  /*13f60*/  IMAD.MOV.U32 R0, RZ, RZ, -0x800000 ;  /* 0xff800000ff007424 */ /* 0x000fe400078e00ff */
[-C--:B------:R-:W-:Y:S01]  /*13f70*/  FMUL.FTZ R11, R46, R4.reuse ;  /* 0x000000042e0b7220 */ /* 0x080fe20000410000 */
[-C--:B------:R-:W-:Y:S01]  /*13f80*/  FMUL.FTZ R13, R50, R4.reuse ;  /* 0x00000004320d7220 */ /* 0x080fe20000410000 */
[-C--:B------:R-:W-:Y:S01]  /*13f90*/  FMUL.FTZ R25, R58, R4.reuse ;  /* 0x000000043a197220 */ /* 0x080fe20000410000 */
[-C--:B------:R-:W-:Y:S01]  /*13fa0*/  FMUL.FTZ R29, R66, R4.reuse ;  /* 0x00000004421d7220 */ /* 0x080fe20000410000 */
        /* <DEDUP_REMOVED lines=64> */
.L_x_4671:
[----:B------:R-:W-:Y:S05]  /*143b0*/  BSYNC B7 ;  /* 0x0000000000077941 */ /* 0x000fea0003800000 */
.L_x_4661:
[----:B------:R-:W2:Y:S08]  /*143c0*/  S2UR UR5, SR_CgaCtaId ;  /* 0x00000000000579c3 */ /* 0x000eb00000008800 */
[----:B------:R-:W-:Y:S06]  /*143d0*/  BAR.SYNC.DEFER_BLOCKING 0x5, 0x120 ;  /* 0x0144800000007b1d */ /* 0x000fec0000010000 */
[----:B------:R-:W-:Y:S01]  /*143e0*/  UMOV UR4, 0x400 ;  /* 0x0000040000047882 */ /* 0x000fe20000000000 */
[----:B------:R-:W-:Y:S01]  /*143f0*/  BSSY B0, `(.L_x_4817) ;  /* 0x000026d000007945 */ /* 0x000fe20003800000 */
[----:B--2---:R-:W-:-:S06]  /*14400*/  ULEA UR4, UR5, UR4, 0x18 ;  /* 0x0000000405047291 */ /* 0x004fcc000f8ec03f */
[----:B------:R-:W-:-:S05]  /*14410*/  IMAD.U32 R2, RZ, RZ, UR4 ;  /* 0x00000004ff027e24 */ /* 0x000fca000f8e00ff */
[----:B-1----:R1:W2:Y:S01]  /*14420*/  LDS.128 R188, [R2+0x28cd0] ;  /* 0x028cd00002bc7984 */ /* 0x0022a20000000c00 */
[----:B------:R-:W-:Y:S06]  /*14430*/  BAR.ARV 0x4, 0x120 ;  /* 0x0104800000007b1d */ /* 0x000fec0000002000 */
[----:B------:R-:W-:Y:S05]  /*14440*/  @P0 BRA `(.L_x_4818) ;  /* 0x0000001c000c0947 */ /* 0x000fea0003800000 */
[----:B------:R-:W3:Y:S01]  /*14450*/  S2R R15, SR_SWINHI ;  /* 0x00000000000f7919 */ /* 0x000ee20000002f00 */
        /* <DEDUP_REMOVED lines=18> */
[----:B---3--:R-:W-:-:S02]  /*14580*/  MOV R21, R15 ;  /* 0x0000000f00157202 */ /* 0x008fc40000000f00 */
        /* <DEDUP_REMOVED lines=9> */
[C---:B-----5:R-:W-:Y:S01]  /*14620*/  LOP3.LUT R33, R118.reuse, 0x380, RZ, 0xc0, !PT ;  /* 0x0000038076217812 */ /* 0x060fe200078ec0ff */
[--C-:B------:R-:W-:Y:S01]  /*14630*/  IMAD.X R37, RZ, RZ, R119.reuse, P0 ;  /* 0x000000ffff257224 */ /* 0x100fe200000e0677 */
        /* <DEDUP_REMOVED lines=12> */
[----:B------:R-:W-:-:S02]  /*14700*/  IADD3 R4, P0, R118, 0x4020, RZ ;  /* 0x0000402076047810 */ /* 0x000fc40007f1e0ff */
[----:B------:R-:W-:Y:S02]  /*14710*/  SHF.R.U64 R33, R33, 0x3, RZ ;  /* 0x0000000321217819 */ /* 0x000fe400000012ff */
[----:B------:R-:W-:Y:S01]  /*14720*/  IADD3.X R45, RZ, R119, RZ, P3, !PT ;  /* 0x00000077ff2d7210 */ /* 0x000fe20001ffe4ff */
[--C-:B------:R-:W-:Y:S01]  /*14730*/  IMAD.X R65, RZ, RZ, R119.reuse, P0 ;  /* 0x000000ffff417224 */ /* 0x100fe200000e0677 */
[----:B------:R-:W-:Y:S02]  /*14740*/  LOP3.LUT R14, R14, R177, RZ, 0x3c, !PT ;  /* 0x000000b10e0e7212 */ /* 0x000fe400078e3cff */
        /* <DEDUP_REMOVED lines=9> */
[----:B------:R-:W-:Y:S01]  /*147e0*/  IMAD.X R111, RZ, RZ, R119, P5 ;  /* 0x000000ffff6f7224 */ /* 0x000fe200028e0677 */
[----:B------:R-:W-:-:S02]  /*147f0*/  LOP3.LUT R177, R4, 0x380, RZ, 0xc0, !PT ;  /* 0x0000038004b17812 */ /* 0x000fc400078ec0ff */
[----:B------:R-:W-:Y:S01]  /*14800*/  LOP3.LUT R118, R33, R118, RZ, 0x3c, !PT ;  /* 0x0000007621767212 */ /* 0x000fe200078e3cff */
[----:B------:R-:W-:Y:S01]  /*14810*/  IMAD.X R33, RZ, RZ, R119, P1 ;  /* 0x000000ffff217224 */ /* 0x000fe200008e0677 */
[----:B------:R-:W-:Y:S02]  /*14820*/  SHF.R.U64 R177, R177, 0x3, RZ ;  /* 0x00000003b1b17819 */ /* 0x000fe400000012ff */
[-C--:B------:R-:W-:Y:S02]  /*14830*/  IADD3.X R115, RZ, R119.reuse, RZ, P2, !PT ;  /* 0x00000077ff737210 */ /* 0x080fe400017fe4ff */
[----:B------:R-:W-:Y:S02]  /*14840*/  LOP3.LUT R36, R179, 0x380, RZ, 0xc0, !PT ;  /* 0x00000380b3247812 */ /* 0x000fe400078ec0ff */
[----:B------:R-:W-:Y:S02]  /*14850*/  MOV R168, R118 ;  /* 0x0000007600a87202 */ /* 0x000fe40000000f00 */
[----:B------:R-:W-:-:S02]  /*14860*/  LOP3.LUT R40, R181, 0x380, RZ, 0xc0, !PT ;  /* 0x00000380b5287812 */ /* 0x000fc400078ec0ff */
[----:B------:R-:W-:Y:S02]  /*14870*/  LOP3.LUT R119, R32, 0x380, RZ, 0xc0, !PT ;  /* 0x0000038020777812 */ /* 0x000fe400078ec0ff */
[----:B------:R-:W-:Y:S02]  /*14880*/  LOP3.LUT R44, R183, 0x380, RZ, 0xc0, !PT ;  /* 0x00000380b72c7812 */ /* 0x000fe400078ec0ff */
[----:B------:R-:W-:Y:S02]  /*14890*/  LOP3.LUT R48, R185, 0x380, RZ, 0xc0, !PT ;  /* 0x00000380b9307812 */ /* 0x000fe400078ec0ff */
[----:B------:R-:W-:Y:S02]  /*148a0*/  LOP3.LUT R64, R177, R4, RZ, 0x3c, !PT ;  /* 0x00000004b1407212 */ /* 0x000fe400078e3cff */
[----:B------:R-:W-:Y:S02]  /*148b0*/  SHF.R.U64 R36, R36, 0x3, RZ ;  /* 0x0000000324247819 */ /* 0x000fe400000012ff */
[----:B------:R-:W-:-:S02]  /*148c0*/  LOP3.LUT R52, R207, 0x380, RZ, 0xc0, !PT ;  /* 0x00000380cf347812 */ /* 0x000fc400078ec0ff */
[----:B------:R-:W-:Y:S01]  /*148d0*/  F2FP.BF16.F32.PACK_AB R4, R173, R175 ;  /* 0x000000afad04723e */ /* 0x000fe200000010ff */
[----:B------:R-:W-:Y:S01]  /*148e0*/  BAR.SYNC.DEFER_BLOCKING 0x1, 0x100 ;  /* 0x0044000000007b1d */ /* 0x000fe20000010000 */
[----:B------:R-:W-:Y:S02]  /*148f0*/  SHF.R.U64 R40, R40, 0x3, RZ ;  /* 0x0000000328287819 */ /* 0x000fe400000012ff */
[----:B------:R-:W-:Y:S02]  /*14900*/  LOP3.LUT R27, R26, 0x380, RZ, 0xc0, !PT ;  /* 0x000003801a1b7812 */ /* 0x000fe400078ec0ff */
[----:B------:R-:W-:Y:S02]  /*14910*/  SHF.R.U64 R119, R119, 0x3, RZ ;  /* 0x0000000377777819 */ /* 0x000fe400000012ff */
[----:B------:R-:W-:Y:S02]  /*14920*/  SHF.R.U64 R44, R44, 0x3, RZ ;  /* 0x000000032c2c7819 */ /* 0x000fe400000012ff */
[----:B------:R-:W-:-:S02]  /*14930*/  LOP3.LUT R173, R30, 0x380, RZ, 0xc0, !PT ;  /* 0x000003801ead7812 */ /* 0x000fc400078ec0ff */
[----:B------:R-:W-:Y:S02]  /*14940*/  SHF.R.U64 R48, R48, 0x3, RZ ;  /* 0x0000000330307819 */ /* 0x000fe400000012ff */
[----:B------:R-:W-:Y:S02]  /*14950*/  LOP3.LUT R36, R36, R179, RZ, 0x3c, !PT ;  /* 0x000000b324247212 */ /* 0x000fe400078e3cff */
[----:B------:R-:W-:Y:S02]  /*14960*/  SHF.R.U64 R52, R52, 0x3, RZ ;  /* 0x0000000334347819 */ /* 0x000fe400000012ff */
[----:B------:R-:W-:Y:S02]  /*14970*/  LOP3.LUT R40, R40, R181, RZ, 0x3c, !PT ;  /* 0x000000b528287212 */ /* 0x000fe400078e3cff */
[----:B------:R-:W-:Y:S02]  /*14980*/  SHF.R.U64 R27, R27, 0x3, RZ ;  /* 0x000000031b1b7819 */ /* 0x000fe400000012ff */
[----:B------:R-:W-:-:S02]  /*14990*/  LOP3.LUT R114, R119, R32, RZ, 0x3c, !PT ;  /* 0x0000002077727212 */ /* 0x000fc400078e3cff */
[----:B------:R-:W-:Y:S01]  /*149a0*/  LOP3.LUT R44, R44, R183, RZ, 0x3c, !PT ;  /* 0x000000b72c2c7212 */ /* 0x000fe200078e3cff */
[----:B------:R3:W-:Y:S01]  /*149b0*/  STSM.16.M88.4 [R168], R4 ;  /* 0x00000004a8007844 */ /* 0x0007e20000000200 */
[----:B------:R-:W-:Y:S02]  /*149c0*/  SHF.R.U64 R173, R173, 0x3, RZ ;  /* 0x00000003adad7819 */ /* 0x000fe400000012ff */
[----:B------:R-:W-:Y:S02]  /*149d0*/  MOV R119, R14 ;  /* 0x0000000e00777202 */ /* 0x000fe40000000f00 */
[----:B------:R-:W-:Y:S02]  /*149e0*/  LOP3.LUT R48, R48, R185, RZ, 0x3c, !PT ;  /* 0x000000b930307212 */ /* 0x000fe400078e3cff */
[----:B------:R-:W-:Y:S02]  /*149f0*/  LOP3.LUT R52, R52, R207, RZ, 0x3c, !PT ;  /* 0x000000cf34347212 */ /* 0x000fe400078e3cff */
[----:B------:R-:W-:-:S02]  /*14a00*/  MOV R118, R36 ;  /* 0x0000002400767202 */ /* 0x000fc40000000f00 */
[----:B------:R-:W-:Y:S02]  /*14a10*/  LOP3.LUT R110, R27, R26, RZ, 0x3c, !PT ;  /* 0x0000001a1b6e7212 */ /* 0x000fe400078e3cff */
[----:B------:R-:W-:Y:S02]  /*14a20*/  MOV R41, R40 ;  /* 0x0000002800297202 */ /* 0x000fe40000000f00 */
[----:B------:R-:W-:Y:S02]  /*14a30*/  F2FP.BF16.F32.PACK_AB R14, R162, R164 ;  /* 0x000000a4a20e723e */ /* 0x000fe400000010ff */
[----:B---3--:R-:W-:Y:S02]  /*14a40*/  F2FP.BF16.F32.PACK_AB R4, R170, R172 ;  /* 0x000000acaa04723e */ /* 0x008fe400000010ff */
[----:B------:R-:W-:Y:S02]  /*14a50*/  F2FP.BF16.F32.PACK_AB R5, R35, R34 ;  /* 0x000000222305723e */ /* 0x000fe400000010ff */
[----:B------:R-:W-:-:S02]  /*14a60*/  F2FP.BF16.F32.PACK_AB R6, R167, R171 ;  /* 0x000000aba706723e */ /* 0x000fc400000010ff */
[----:B------:R-:W-:Y:S02]  /*14a70*/  F2FP.BF16.F32.PACK_AB R7, R39, R38 ;  /* 0x000000262707723e */ /* 0x000fe400000010ff */
[----:B------:R-:W-:Y:S02]  /*14a80*/  F2FP.BF16.F32.PACK_AB R15, R55, R54 ;  /* 0x00000036370f723e */ /* 0x000fe400000010ff */
[----:B------:R-:W-:Y:S01]  /*14a90*/  LOP3.LUT R32, R173, R30, RZ, 0x3c, !PT ;  /* 0x0000001ead207212 */ /* 0x000fe200078e3cff */
[----:B------:R3:W-:Y:S01]  /*14aa0*/  STSM.16.M88.4 [R119], R4 ;  /* 0x0000000477007844 */ /* 0x0007e20000000200 */
[----:B------:R-:W-:Y:S02]  /*14ab0*/  MOV R44, R44 ;  /* 0x0000002c002c7202 */ /* 0x000fe40000000f00 */
[----:B------:R-:W-:Y:S01]  /*14ac0*/  F2FP.BF16.F32.PACK_AB R26, R159, R161 ;  /* 0x000000a19f1a723e */ /* 0x000fe200000010ff */
[----:B------:R-:W-:Y:S01]  /*14ad0*/  STSM.16.M88.4 [R118], R8 ;  /* 0x0000000876007844 */ /* 0x000fe20000000200 */
[----:B------:R-:W-:-:S02]  /*14ae0*/  F2FP.BF16.F32.PACK_AB R27, R63, R62 ;  /* 0x0000003e3f1b723e */ /* 0x000fc400000010ff */
[----:B------:R-:W-:Y:S01]  /*14af0*/  MOV R48, R48 ;  /* 0x0000003000307202 */ /* 0x000fe20000000f00 */
[----:B------:R-:W-:Y:S01]  /*14b00*/  STSM.16.M88.4 [R41], R12 ;  /* 0x0000000c29007844 */ /* 0x000fe20000000200 */
[----:B------:R-:W-:Y:S02]  /*14b10*/  F2FP.BF16.F32.PACK_AB R30, R69, R156 ;  /* 0x0000009c451e723e */ /* 0x000fe400000010ff */
[----:B------:R-:W-:Y:S01]  /*14b20*/  MOV R52, R52 ;  /* 0x0000003400347202 */ /* 0x000fe20000000f00 */
[----:B------:R-:W-:Y:S01]  /*14b30*/  STSM.16.M88.4 [R44], R24 ;  /* 0x000000182c007844 */ /* 0x000fe20000000200 */
[----:B------:R-:W-:Y:S02]  /*14b40*/  ISETP.NE.U32.AND P0, PT, RZ, UR4, PT ;  /* 0x00000004ff007c0c */ /* 0x000fe4000bf05070 */
[----:B------:R-:W-:Y:S01]  /*14b50*/  LOP3.LUT R56, R209, 0x380, RZ, 0xc0, !PT ;  /* 0x00000380d1387812 */ /* 0x000fe200078ec0ff */
[----:B------:R-:W-:Y:S01]  /*14b60*/  STSM.16.M88.4 [R48], R28 ;  /* 0x0000001c30007844 */ /* 0x000fe20000000200 */
[----:B---3--:R-:W-:-:S02]  /*14b70*/  F2FP.BF16.F32.PACK_AB R4, R73, R72 ;  /* 0x000000484904723e */ /* 0x008fc400000010ff */
[----:B------:R-:W-:Y:S02]  /*14b80*/  F2FP.BF16.F32.PACK_AB R5, R75, R74 ;  /* 0x0000004a4b05723e */ /* 0x000fe400000010ff */
[----:B------:R-:W-:Y:S01]  /*14b90*/  F2FP.BF16.F32.PACK_AB R6, R77, R76 ;  /* 0x0000004c4d06723e */ /* 0x000fe200000010ff */
[----:B------:R-:W-:Y:S01]  /*14ba0*/  IMAD.MOV.U32 R76, RZ, RZ, RZ ;  /* 0x000000ffff4c7224 */ /* 0x000fe200078e00ff */
[----:B------:R-:W-:Y:S02]  /*14bb0*/  F2FP.BF16.F32.PACK_AB R7, R79, R78 ;  /* 0x0000004e4f07723e */ /* 0x000fe400000010ff */
[----:B------:R-:W-:Y:S02]  /*14bc0*/  LOP3.LUT R60, R213, 0x380, RZ, 0xc0, !PT ;  /* 0x00000380d53c7812 */ /* 0x000fe400078ec0ff */
[----:B------:R-:W-:Y:S01]  /*14bd0*/  LOP3.LUT R179, R98, 0x380, RZ, 0xc0, !PT ;  /* 0x0000038062b37812 */ /* 0x000fe200078ec0ff */
[----:B------:R3:W-:Y:S01]  /*14be0*/  STSM.16.M88.4 [R52], R4 ;  /* 0x0000000434007844 */ /* 0x0007e20000000200 */
[----:B------:R-:W-:Y:S01]  /*14bf0*/  ISETP.NE.AND.EX P0, PT, RZ, UR5, PT, P0 ;  /* 0x00000005ff007c0c */ /* 0x000fe2000bf05300 */
[----:B------:R-:W-:Y:S01]  /*14c00*/  ULDC.64 UR4, c[0x0][0xbe0] ;  /* 0x0002f80000047ab9 */ /* 0x000fe20000000a00 */
[----:B------:R-:W-:-:S02]  /*14c10*/  LOP3.LUT R183, R106, 0x380, RZ, 0xc0, !PT ;  /* 0x000003806ab77812 */ /* 0x000fc400078ec0ff */
[----:B------:R-:W-:Y:S02]  /*14c20*/  SHF.R.U64 R56, R56, 0x3, RZ ;  /* 0x0000000338387819 */ /* 0x000fe400000012ff */
[----:B------:R-:W-:Y:S02]  /*14c30*/  LOP3.LUT R181, R102, 0x380, RZ, 0xc0, !PT ;  /* 0x0000038066b57812 */ /* 0x000fe400078ec0ff */
[----:B------:R-:W-:Y:S02]  /*14c40*/  SHF.R.U64 R60, R60, 0x3, RZ ;  /* 0x000000033c3c7819 */ /* 0x000fe400000012ff */
[----:B------:R-:W-:Y:S02]  /*14c50*/  SHF.R.U64 R179, R179, 0x3, RZ ;  /* 0x00000003b3b37819 */ /* 0x000fe400000012ff */
[----:B------:R-:W-:Y:S02]  /*14c60*/  F2FP.BF16.F32.PACK_AB R90, R93, R92 ;  /* 0x0000005c5d5a723e */ /* 0x000fe400000010ff */
[----:B------:R-:W-:Y:S01]  /*14c70*/  F2FP.BF16.F32.PACK_AB R91, R95, R94 ;  /* 0x0000005e5f5b723e */ /* 0x000fe200000010ff */
[----:B---3--:R-:W3:Y:S01]  /*14c80*/  LDC.64 R4, c[0x0][0xbd8] ;  /* 0x0002f600ff047b82 */ /* 0x008ee20000000a00 */
[----:B------:R-:W-:-:S02]  /*14c90*/  ISETP.NE.U32.AND P6, PT, RZ, UR4, PT ;  /* 0x00000004ff007c0c */ /* 0x000fc4000bfc5070 */
[----:B------:R-:W-:Y:S02]  /*14ca0*/  SHF.R.U64 R183, R183, 0x3, RZ ;  /* 0x00000003b7b77819 */ /* 0x000fe400000012ff */
[----:B------:R-:W-:Y:S02]  /*14cb0*/  LOP3.LUT R56, R56, R209, RZ, 0x3c, !PT ;  /* 0x000000d138387212 */ /* 0x000fe400078e3cff */
[----:B------:R-:W-:Y:S02]  /*14cc0*/  SHF.R.U64 R181, R181, 0x3, RZ ;  /* 0x00000003b5b57819 */ /* 0x000fe400000012ff */
[----:B------:R-:W-:Y:S02]  /*14cd0*/  ISETP.NE.AND.EX P6, PT, RZ, UR5, PT, P6 ;  /* 0x00000005ff007c0c */ /* 0x000fe4000bfc5360 */
[----:B------:R-:W-:Y:S02]  /*14ce0*/  LOP3.LUT R60, R60, R213, RZ, 0x3c, !PT ;  /* 0x000000d53c3c7212 */ /* 0x000fe400078e3cff */
[----:B------:R-:W-:-:S02]  /*14cf0*/  LOP3.LUT R98, R179, R98, RZ, 0x3c, !PT ;  /* 0x00000062b3627212 */ /* 0x000fc400078e3cff */
[----:B------:R-:W-:Y:S02]  /*14d00*/  LOP3.LUT R106, R183, R106, RZ, 0x3c, !PT ;  /* 0x0000006ab76a7212 */ /* 0x000fe400078e3cff */
[----:B------:R-:W-:Y:S02]  /*14d10*/  LOP3.LUT R102, R181, R102, RZ, 0x3c, !PT ;  /* 0x00000066b5667212 */ /* 0x000fe400078e3cff */
[----:B------:R-:W-:Y:S02]  /*14d20*/  MOV R56, R56 ;  /* 0x0000003800387202 */ /* 0x000fe40000000f00 */
[----:B------:R-:W-:Y:S02]  /*14d30*/  MOV R60, R60 ;  /* 0x0000003c003c7202 */ /* 0x000fe40000000f00 */
[----:B------:R-:W-:Y:S01]  /*14d40*/  MOV R40, R98 ;  /* 0x0000006200287202 */ /* 0x000fe20000000f00 */
[----:B---3--:R-:W-:Y:S01]  /*14d50*/  IMAD.WIDE R6, R204, 0x4, R4 ;  /* 0x00000004cc067825 */ /* 0x008fe200078e0204 */
[----:B------:R-:W-:Y:S01]  /*14d60*/  F2FP.BF16.F32.PACK_AB R96, R97, R96 ;  /* 0x000000606160723e */ /* 0x000fe200000010ff */
[----:B------:R-:W-:Y:S01]  /*14d70*/  STSM.16.M88.4 [R56], R80 ;  /* 0x0000005038007844 */ /* 0x000fe20000000200 */
[----:B------:R-:W-:Y:S01]  /*14d80*/  MOV R64, R64 ;  /* 0x0000004000407202 */ /* 0x000fe20000000f00 */
[----:B------:R-:W-:Y:S01]  /*14d90*/  IMAD R5, R202, 0x40, R199 ;  /* 0x00000040ca057824 */ /* 0x000fe200078e02c7 */
[----:B------:R-:W-:Y:S01]  /*14da0*/  MOV R37, R106 ;  /* 0x0000006a00257202 */ /* 0x000fe20000000f00 */
[----:B------:R-:W-:Y:S01]  /*14db0*/  STSM.16.M88.4 [R60], R88 ;  /* 0x000000583c007844 */ /* 0x000fe20000000200 */
        /* <DEDUP_REMOVED lines=10> */
[----:B------:R-:W-:Y:S01]  /*14e60*/  F2FP.BF16.F32.PACK_AB R120, R121, R120 ;  /* 0x000000787978723e */ /* 0x000fe200000010ff */
[----:B------:R-:W-:Y:S01]  /*14e70*/  STSM.16.M88.4 [R40], R104 ;  /* 0x0000006828007844 */ /* 0x000fe20000000200 */
[----:B------:R-:W-:Y:S02]  /*14e80*/  MOV R102, R102 ;  /* 0x0000006600667202 */ /* 0x000fe40000000f00 */
[----:B------:R-:W-:Y:S02]  /*14e90*/  F2FP.BF16.F32.PACK_AB R113, R155, R154 ;  /* 0x0000009a9b71723e */ /* 0x000fe400000010ff */
[----:B------:R-:W-:-:S02]  /*14ea0*/  F2FP.BF16.F32.PACK_AB R114, R117, R116 ;  /* 0x000000747572723e */ /* 0x000fc400000010ff */
[----:B------:R-:W-:Y:S02]  /*14eb0*/  F2FP.BF16.F32.PACK_AB R115, R158, R157 ;  /* 0x0000009d9e73723e */ /* 0x000fe400000010ff */
[----:B------:R-:W-:Y:S02]  /*14ec0*/  F2FP.BF16.F32.PACK_AB R121, R123, R122 ;  /* 0x0000007a7b79723e */ /* 0x000fe400000010ff */
[----:B------:R-:W-:Y:S02]  /*14ed0*/  F2FP.BF16.F32.PACK_AB R128, R129, R128 ;  /* 0x000000808180723e */ /* 0x000fe400000010ff */
[----:B------:R-:W-:Y:S02]  /*14ee0*/  F2FP.BF16.F32.PACK_AB R136, R137, R136 ;  /* 0x000000888988723e */ /* 0x000fe400000010ff */
[----:B------:R-:W-:Y:S02]  /*14ef0*/  MOV R110, R110 ;  /* 0x0000006e006e7202 */ /* 0x000fe40000000f00 */
[----:B------:R-:W-:Y:S01]  /*14f00*/  F2FP.BF16.F32.PACK_AB R144, R145, R144 ;  /* 0x000000909190723e */ /* 0x000fe200000010ff */
[----:B------:R-:W-:Y:S01]  /*14f10*/  IMAD.WIDE R20, R5, 0x2, R20 ;  /* 0x0000000205147825 */ /* 0x000fe200078e0214 */
[----:B------:R-:W-:Y:S01]  /*14f20*/  F2FP.BF16.F32.PACK_AB R122, R125, R124 ;  /* 0x0000007c7d7a723e */ /* 0x000fe200000010ff */
[----:B------:R-:W-:Y:S01]  /*14f30*/  STSM.16.M88.4 [R102], R112 ;  /* 0x0000007066007844 */ /* 0x000fe20000000200 */
[----:B------:R-:W-:Y:S01]  /*14f40*/  F2FP.BF16.F32.PACK_AB R123, R127, R126 ;  /* 0x0000007e7f7b723e */ /* 0x000fe200000010ff */
[----:B------:R-:W3:Y:S01]  /*14f50*/  @P6 LDC.64 R4, c[0x0][0xbe0] ;  /* 0x0002f800ff046b82 */ /* 0x000ee20000000a00 */
[----:B------:R-:W-:-:S02]  /*14f60*/  F2FP.BF16.F32.PACK_AB R129, R131, R130 ;  /* 0x000000828381723e */ /* 0x000fc400000010ff */
[----:B------:R-:W-:Y:S01]  /*14f70*/  F2FP.BF16.F32.PACK_AB R130, R133, R132 ;  /* 0x000000848582723e */ /* 0x000fe200000010ff */
[----:B------:R4:W-:Y:S01]  /*14f80*/  STSM.16.M88.4 [R37], R120 ;  /* 0x0000007825007844 */ /* 0x0009e20000000200 */
[----:B------:R-:W-:Y:S02]  /*14f90*/  F2FP.BF16.F32.PACK_AB R131, R135, R134 ;  /* 0x000000868783723e */ /* 0x000fe400000010ff */
[----:B------:R-:W-:Y:S02]  /*14fa0*/  F2FP.BF16.F32.PACK_AB R137, R139, R138 ;  /* 0x0000008a8b89723e */ /* 0x000fe400000010ff */
[----:B------:R-:W-:Y:S01]  /*14fb0*/  F2FP.BF16.F32.PACK_AB R138, R141, R140 ;  /* 0x0000008c8d8a723e */ /* 0x000fe200000010ff */
[----:B------:R-:W-:Y:S01]  /*14fc0*/  STSM.16.M88.4 [R110], R128 ;  /* 0x000000806e007844 */ /* 0x000fe20000000200 */
[----:B------:R-:W-:Y:S02]  /*14fd0*/  F2FP.BF16.F32.PACK_AB R139, R143, R142 ;  /* 0x0000008e8f8b723e */ /* 0x000fe400000010ff */
[----:B------:R-:W-:-:S02]  /*14fe0*/  F2FP.BF16.F32.PACK_AB R145, R147, R146 ;  /* 0x000000929391723e */ /* 0x000fc400000010ff */
[----:B------:R-:W-:Y:S01]  /*14ff0*/  MOV R32, R32 ;  /* 0x0000002000207202 */ /* 0x000fe20000000f00 */
[----:B------:R-:W-:Y:S01]  /*15000*/  STSM.16.M88.4 [R36], R136 ;  /* 0x0000008824007844 */ /* 0x000fe20000000200 */
[----:B------:R-:W-:Y:S02]  /*15010*/  F2FP.BF16.F32.PACK_AB R146, R149, R148 ;  /* 0x000000949592723e */ /* 0x000fe400000010ff */
[----:B------:R-:W-:-:S05]  /*15020*/  F2FP.BF16.F32.PACK_AB R147, R151, R150 ;  /* 0x000000969793723e */ /* 0x000fca00000010ff */
[----:B------:R0:W-:Y:S01]  /*15030*/  STSM.16.M88.4 [R32], R144 ;  /* 0x0000009020007844 */ /* 0x0001e20000000200 */
[----:B------:R-:W-:Y:S01]  /*15040*/  BAR.SYNC.DEFER_BLOCKING 0x1, 0x100 ;  /* 0x0044000000007b1d */ /* 0x000fe20000010000 */
[----:B---3--:R-:W-:-:S05]  /*15050*/  @P6 IMAD.WIDE R4, R204, 0x4, R4 ;  /* 0x00000004cc046825 */ /* 0x008fca00078e0204 */
[----:B------:R-:W-:Y:S02]  /*15060*/  ULDC UR4, c[0x0][0xa88] ;  /* 0x0002a20000047ab9 */ /* 0x000fe40000000800 */
[----:B------:R-:W-:Y:S01]  /*15070*/  IMAD.U32 R79, RZ, RZ, UR4 ;  /* 0x00000004ff4f7e24 */ /* 0x000fe2000f8e00ff */
[----:B------:R3:W5:Y:S01]  /*15080*/  @P0 LDG.E R76, desc[UR42][R6.64] ;  /* 0x0000002a064c0981 */ /* 0x000762000c1e1900 */
[C---:B------:R-:W-:Y:S02]  /*15090*/  IADD3 R9, P1, R20.reuse, 0x1000, RZ ;  /* 0x0000100014097810 */ /* 0x040fe40007f3e0ff */
[C---:B------:R-:W-:Y:S02]  /*150a0*/  IADD3 R13, P2, R20.reuse, 0x2000, RZ ;  /* 0x00002000140d7810 */ /* 0x040fe40007f5e0ff */
[----:B------:R3:W5:Y:S01]  /*150b0*/  @P6 LDG.E R79, desc[UR42][R4.64] ;  /* 0x0000002a044f6981 */ /* 0x000762000c1e1900 */
[C---:B------:R-:W-:Y:S02]  /*150c0*/  IADD3 R25, P3, R20.reuse, 0x3000, RZ ;  /* 0x0000300014197810 */ /* 0x040fe40007f7e0ff */
[----:B------:R-:W-:-:S02]  /*150d0*/  IADD3 R29, P4, R20, 0x4000, RZ ;  /* 0x00004000141d7810 */ /* 0x000fc40007f9e0ff */
[----:B------:R-:W-:Y:S02]  /*150e0*/  LOP3.LUT R8, R9, 0x380, RZ, 0xc0, !PT ;  /* 0x0000038009087812 */ /* 0x000fe400078ec0ff */
[----:B------:R-:W-:Y:S02]  /*150f0*/  LOP3.LUT R12, R13, 0x380, RZ, 0xc0, !PT ;  /* 0x000003800d0c7812 */ /* 0x000fe400078ec0ff */
[----:B------:R-:W-:Y:S02]  /*15100*/  LOP3.LUT R24, R25, 0x380, RZ, 0xc0, !PT ;  /* 0x0000038019187812 */ /* 0x000fe400078ec0ff */
[----:B------:R-:W-:Y:S02]  /*15110*/  LOP3.LUT R28, R29, 0x380, RZ, 0xc0, !PT ;  /* 0x000003801d1c7812 */ /* 0x000fe400078ec0ff */
        /* <DEDUP_REMOVED lines=12> */
[----:B------:R-:W-:-:S02]  /*151e0*/  IADD3 R33, P5, R20, 0x5000, RZ ;  /* 0x0000500014217810 */ /* 0x000fc40007fbe0ff */
[C---:B----4-:R-:W-:Y:S02]  /*151f0*/  IADD3 R37, P1, R20.reuse, 0x6000, RZ ;  /* 0x0000600014257810 */ /* 0x050fe40007f3e0ff */
[C---:B------:R-:W-:Y:S02]  /*15200*/  IADD3 R41, P2, R20.reuse, 0x7000, RZ ;  /* 0x0000700014297810 */ /* 0x040fe40007f5e0ff */
[C---:B------:R-:W-:Y:S02]  /*15210*/  IADD3 R45, P3, R20.reuse, 0x8000, RZ ;  /* 0x00008000142d7810 */ /* 0x040fe40007f7e0ff */
[----:B------:R-:W-:Y:S02]  /*15220*/  IADD3 R49, P4, R20, 0x9000, RZ ;  /* 0x0000900014317810 */ /* 0x000fe40007f9e0ff */
[----:B------:R-:W-:Y:S02]  /*15230*/  P2R R10, PR, RZ, 0x20 ;  /* 0x00000020ff0a7803 */ /* 0x000fe40000000000 */
[----:B0-----:R-:W-:-:S02]  /*15240*/  LOP3.LUT R32, R33, 0x380, RZ, 0xc0, !PT ;  /* 0x0000038021207812 */ /* 0x001fc400078ec0ff */
[----:B------:R-:W-:Y:S02]  /*15250*/  LOP3.LUT R36, R37, 0x380, RZ, 0xc0, !PT ;  /* 0x0000038025247812 */ /* 0x000fe400078ec0ff */
[----:B------:R-:W-:Y:S02]  /*15260*/  LOP3.LUT R40, R41, 0x380, RZ, 0xc0, !PT ;  /* 0x0000038029287812 */ /* 0x000fe400078ec0ff */
[----:B------:R-:W-:Y:S02]  /*15270*/  LOP3.LUT R44, R45, 0x380, RZ, 0xc0, !PT ;  /* 0x000003802d2c7812 */ /* 0x000fe400078ec0ff */
[----:B------:R-:W-:Y:S02]  /*15280*/  LOP3.LUT R48, R49, 0x380, RZ, 0xc0, !PT ;  /* 0x0000038031307812 */ /* 0x000fe400078ec0ff */
[----:B------:R-:W-:Y:S02]  /*15290*/  IADD3 R53, P5, R20, 0xa000, RZ ;  /* 0x0000a00014357810 */ /* 0x000fe40007fbe0ff */
[----:B------:R-:W-:-:S02]  /*152a0*/  SHF.R.U64 R32, R32, 0x3, RZ ;  /* 0x0000000320207819 */ /* 0x000fc400000012ff */
[----:B------:R-:W-:Y:S02]  /*152b0*/  SHF.R.U64 R36, R36, 0x3, RZ ;  /* 0x0000000324247819 */ /* 0x000fe400000012ff */
[----:B------:R-:W-:Y:S02]  /*152c0*/  LOP3.LUT R52, R53, 0x380, RZ, 0xc0, !PT ;  /* 0x0000038035347812 */ /* 0x000fe400078ec0ff */
[----:B------:R-:W-:Y:S02]  /*152d0*/  SHF.R.U64 R40, R40, 0x3, RZ ;  /* 0x0000000328287819 */ /* 0x000fe400000012ff */
[----:B------:R-:W-:Y:S02]  /*152e0*/  SHF.R.U64 R44, R44, 0x3, RZ ;  /* 0x000000032c2c7819 */ /* 0x000fe400000012ff */
[----:B------:R-:W-:Y:S02]  /*152f0*/  SHF.R.U64 R48, R48, 0x3, RZ ;  /* 0x0000000330307819 */ /* 0x000fe400000012ff */
[----:B------:R-:W-:-:S02]  /*15300*/  LOP3.LUT R32, R32, R33, RZ, 0x3c, !PT ;  /* 0x0000002120207212 */ /* 0x000fc400078e3cff */
[----:B------:R-:W-:Y:S02]  /*15310*/  LOP3.LUT R36, R36, R37, RZ, 0x3c, !PT ;  /* 0x0000002524247212 */ /* 0x000fe400078e3cff */
[----:B------:R-:W-:Y:S02]  /*15320*/  LOP3.LUT R40, R40, R41, RZ, 0x3c, !PT ;  /* 0x0000002928287212 */ /* 0x000fe400078e3cff */
[----:B------:R-:W-:Y:S02]  /*15330*/  LOP3.LUT R44, R44, R45, RZ, 0x3c, !PT ;  /* 0x0000002d2c2c7212 */ /* 0x000fe400078e3cff */
[----:B------:R-:W-:Y:S02]  /*15340*/  LOP3.LUT R48, R48, R49, RZ, 0x3c, !PT ;  /* 0x0000003130307212 */ /* 0x000fe400078e3cff */
[----:B------:R-:W-:Y:S01]  /*15350*/  SHF.R.U64 R52, R52, 0x3, RZ ;  /* 0x0000000334347819 */ /* 0x000fe200000012ff */
[----:B---3--:R-:W-:Y:S06]  /*15360*/  @P6 BRA `(.L_x_4819) ;  /* 0x0000000000106947 */ /* 0x008fec0003800000 */
[----:B------:R-:W-:Y:S05]  /*15370*/  @!P0 BRA `(.L_x_4819) ;  /* 0x00000000000c8947 */ /* 0x000fea0003800000 */
[----:B------:R-:W3:Y:S04]  /*15380*/  LDG.E R4, desc[UR42][R6.64] ;  /* 0x0000002a06047981 */ /* 0x000ee8000c1e1900 */
[----:B-----5:R-:W3:Y:S02]  /*15390*/  LDG.E R79, desc[UR42][R6.64+0x4] ;  /* 0x0000042a064f7981 */ /* 0x020ee4000c1e1900 */
[----:B---3--:R-:W-:-:S07]  /*153a0*/  IMAD.IADD R79, R79, 0x1, -R4 ;  /* 0x000000014f4f7824 */ /* 0x008fce00078e0a04 */
.L_x_4819:
[----:B------:R-:W0:Y:S01]  /*153b0*/  SHFL.IDX PT, R4, R218, RZ, 0x1f ;  /* 0x00001fffda047589 */ /* 0x000e2200000e0000 */
[----:B------:R-:W-:Y:S01]  /*153c0*/  ISETP.NE.AND P6, PT, R10, RZ, PT ;  /* 0x000000ff0a00720c */ /* 0x000fe20003fc5270 */
[--C-:B------:R-:W-:Y:S01]  /*153d0*/  IMAD.X R49, RZ, RZ, R21.reuse, P4 ;  /* 0x000000ffff317224 */ /* 0x100fe200020e0615 */
[----:B------:R-:W-:Y:S01]  /*153e0*/  LOP3.LUT R52, R52, R53, RZ, 0x3c, !PT ;  /* 0x0000003534347212 */ /* 0x000fe200078e3cff */
[--C-:B------:R-:W-:Y:S01]  /*153f0*/  IMAD.X R37, RZ, RZ, R21.reuse, P1 ;  /* 0x000000ffff257224 */ /* 0x100fe200008e0615 */
[----:B------:R-:W-:Y:S01]  /*15400*/  IADD3.X R33, RZ, R21, RZ, P6, !PT ;  /* 0x00000015ff217210 */ /* 0x000fe200037fe4ff */
[--C-:B------:R-:W-:Y:S01]  /*15410*/  IMAD.X R41, RZ, RZ, R21.reuse, P2 ;  /* 0x000000ffff297224 */ /* 0x100fe200010e0615 */
[C---:B------:R-:W-:Y:S01]  /*15420*/  IADD3 R57, P6, R20.reuse, 0xb000, RZ ;  /* 0x0000b00014397810 */ /* 0x040fe20007fde0ff */
[--C-:B------:R-:W-:Y:S01]  /*15430*/  IMAD.X R45, RZ, RZ, R21.reuse, P3 ;  /* 0x000000ffff2d7224 */ /* 0x100fe200018e0615 */
[C---:B------:R-:W-:Y:S01]  /*15440*/  IADD3 R61, P1, R20.reuse, 0xc000, RZ ;  /* 0x0000c000143d7810 */ /* 0x040fe20007f3e0ff */
[----:B------:R-:W-:Y:S01]  /*15450*/  IMAD.X R53, RZ, RZ, R21, P5 ;  /* 0x000000ffff357224 */ /* 0x000fe200028e0615 */
[----:B------:R-:W-:-:S02]  /*15460*/  IADD3 R65, P2, R20, 0xd000, RZ ;  /* 0x0000d00014417810 */ /* 0x000fc40007f5e0ff */
[C---:B------:R-:W-:Y:S02]  /*15470*/  IADD3 R73, P3, R20.reuse, 0xe000, RZ ;  /* 0x0000e00014497810 */ /* 0x040fe40007f7e0ff */
[----:B------:R-:W-:Y:S02]  /*15480*/  IADD3 R6, P5, R20, 0xf000, RZ ;  /* 0x0000f00014067810 */ /* 0x000fe40007fbe0ff */
[----:B------:R-:W-:Y:S02]  /*15490*/  LOP3.LUT R56, R57, 0x380, RZ, 0xc0, !PT ;  /* 0x0000038039387812 */ /* 0x000fe400078ec0ff */
[----:B------:R-:W-:Y:S02]  /*154a0*/  LOP3.LUT R60, R61, 0x380, RZ, 0xc0, !PT ;  /* 0x000003803d3c7812 */ /* 0x000fe400078ec0ff */
[----:B------:R-:W-:Y:S02]  /*154b0*/  LOP3.LUT R64, R65, 0x380, RZ, 0xc0, !PT ;  /* 0x0000038041407812 */ /* 0x000fe400078ec0ff */
[----:B------:R-:W-:-:S02]  /*154c0*/  LOP3.LUT R72, R73, 0x380, RZ, 0xc0, !PT ;  /* 0x0000038049487812 */ /* 0x000fc400078ec0ff */
[----:B0-----:R-:W-:Y:S02]  /*154d0*/  ISETP.NE.AND P4, PT, R4, RZ, PT ;  /* 0x000000ff0400720c */ /* 0x001fe40003f85270 */
        /* <DEDUP_REMOVED lines=8> */
[----:B------:R-:W-:Y:S02]  /*15560*/  SHF.R.S32.HI R4, RZ, 0x1f, R204 ;  /* 0x0000001fff047819 */ /* 0x000fe400000114cc */
        /* <DEDUP_REMOVED lines=11> */
[----:B------:R-:W-:Y:S02]  /*15620*/  SHF.R.S32.HI R78, RZ, 0x1f, R201 ;  /* 0x0000001fff4e7819 */ /* 0x000fe400000114c9 */
[----:B------:R-:W-:Y:S02]  /*15630*/  SEL R87, R204, RZ, !P0 ;  /* 0x000000ffcc577207 */ /* 0x000fe40004000000 */
[----:B------:R-:W-:Y:S02]  /*15640*/  SEL R80, R4, RZ, !P0 ;  /* 0x000000ff04507207 */ /* 0x000fe40004000000 */
[----:B-----5:R-:W-:Y:S01]  /*15650*/  SHF.R.S32.HI R77, RZ, 0x1f, R76 ;  /* 0x0000001fff4d7819 */ /* 0x020fe2000001144c */
[----:B------:R-:W-:Y:S06]  /*15660*/  @P4 BRA `(.L_x_4820) ;  /* 0x00000000005c4947 */ /* 0x000fec0003800000 */
[----:B------:R-:W-:Y:S01]  /*15670*/  ULDC.64 UR4, c[0x0][0xb70] ;  /* 0x0002dc0000047ab9 */ /* 0x000fe20000000a00 */
[----:B------:R-:W-:Y:S02]  /*15680*/  IMAD R14, R210, 0x40, R192 ;  /* 0x00000040d20e7824 */ /* 0x000fe400078e02c0 */
[----:B------:R-:W-:Y:S02]  /*15690*/  IMAD R6, R78, UR4, RZ ;  /* 0x000000044e067c24 */ /* 0x000fe4000f8e02ff */
[----:B------:R-:W-:-:S04]  /*156a0*/  IMAD.WIDE.U32 R4, R201, UR4, R76 ;  /* 0x00000004c9047c25 */ /* 0x000fc8000f8e004c */
[----:B------:R-:W-:Y:S01]  /*156b0*/  IMAD R7, R201, UR5, R6 ;  /* 0x00000005c9077c24 */ /* 0x000fe2000f8e0206 */
[----:B------:R-:W-:Y:S02]  /*156c0*/  ULDC.64 UR4, c[0x0][0xb78] ;  /* 0x0002de0000047ab9 */ /* 0x000fe40000000a00 */
[----:B------:R-:W-:Y:S02]  /*156d0*/  IMAD R6, R80, UR4, RZ ;  /* 0x0000000450067c24 */ /* 0x000fe4000f8e02ff */
[----:B------:R-:W-:Y:S02]  /*156e0*/  IMAD.IADD R5, R5, 0x1, R7 ;  /* 0x0000000105057824 */ /* 0x000fe400078e0207 */
[----:B------:R-:W-:Y:S02]  /*156f0*/  IMAD.MOV R7, RZ, RZ, -R194 ;  /* 0x000000ffff077224 */ /* 0x000fe400078e0ac2 */
[----:B------:R-:W-:-:S03]  /*15700*/  IMAD.WIDE.U32 R4, R87, UR4, R4 ;  /* 0x0000000457047c25 */ /* 0x000fc6000f8e0004 */
[----:B------:R-:W-:Y:S01]  /*15710*/  ISETP.NE.AND P0, PT, R22, R7, PT ;  /* 0x000000071600720c */ /* 0x000fe20003f05270 */
[----:B------:R-:W-:Y:S01]  /*15720*/  IMAD R11, R87, UR5, R6 ;  /* 0x00000005570b7c24 */ /* 0x000fe2000f8e0206 */
[----:B------:R-:W-:Y:S01]  /*15730*/  SHF.R.S32.HI R7, RZ, 0x1f, R14 ;  /* 0x0000001fff077819 */ /* 0x000fe2000001140e */
[C---:B------:R-:W-:Y:S01]  /*15740*/  VIADD R6, R14.reuse, 0x8 ;  /* 0x000000080e067836 */ /* 0x040fe20000000000 */
[C---:B------:R-:W-:Y:S01]  /*15750*/  IADD3 R10, P2, R14.reuse, R4, RZ ;  /* 0x000000040e0a7210 */ /* 0x040fe20007f5e0ff */
[----:B------:R-:W-:Y:S01]  /*15760*/  ULDC.64 UR4, c[0x0][0xb40] ;  /* 0x0002d00000047ab9 */ /* 0x000fe20000000a00 */
[-C--:B------:R-:W-:Y:S02]  /*15770*/  ISETP.GE.OR P1, PT, R14, R79.reuse, P0 ;  /* 0x0000004f0e00720c */ /* 0x080fe40000726670 */
[----:B------:R-:W-:Y:S02]  /*15780*/  ISETP.GE.OR P0, PT, R6, R79, P0 ;  /* 0x0000004f0600720c */ /* 0x000fe40000706670 */
[----:B------:R-:W-:-:S02]  /*15790*/  IADD3.X R7, R7, R5, R11, P2, !PT ;  /* 0x0000000507077210 */ /* 0x000fc400017fe40b */
[----:B------:R-:W-:-:S04]  /*157a0*/  LEA R4, P2, R10, UR4, 0x2 ;  /* 0x000000040a047c11 */ /* 0x000fc8000f8410ff */
[----:B------:R-:W-:-:S05]  /*157b0*/  LEA.HI.X R5, R10, UR5, R7, 0x2, P2 ;  /* 0x000000050a057c11 */ /* 0x000fca00090f1407 */
[----:B------:R0:W-:Y:S04]  /*157c0*/  @!P1 STG.E desc[UR42][R4.64], R3 ;  /* 0x0000000304009986 */ /* 0x0001e8000c10192a */
[----:B------:R0:W-:Y:S02]  /*157d0*/  @!P0 STG.E desc[UR42][R4.64+0x20], R0 ;  /* 0x0000200004008986 */ /* 0x0001e4000c10192a */
.L_x_4820:
[----:B------:R-:W3:Y:S01]  /*157e0*/  LDC R88, c[0x0][0xa8c] ;  /* 0x0002a300ff587b82 */ /* 0x000ee20000000800 */
[----:B0-----:R0:W5:Y:S01]  /*157f0*/  LD.E.128 R4, desc[UR42][R20.64] ;  /* 0x0000002a14047980 */ /* 0x001162000c101d00 */
[----:B------:R-:W-:Y:S02]  /*15800*/  ULDC.64 UR4, c[0x0][0xaa0] ;  /* 0x0002a80000047ab9 */ /* 0x000fe40000000a00 */
[----:B------:R-:W-:Y:S01]  /*15810*/  IMAD R3, R77, UR4, RZ ;  /* 0x000000044d037c24 */ /* 0x000fe2000f8e02ff */
[----:B------:R-:W5:Y:S04]  /*15820*/  LD.E.128 R8, desc[UR42][R8.64] ;  /* 0x0000002a08087980 */ /* 0x000f68000c101d00 */
[----:B------:R-:W5:Y:S01]  /*15830*/  LD.E.128 R12, desc[UR42][R12.64] ;  /* 0x0000002a0c0c7980 */ /* 0x000f62000c101d00 */
[--C-:B0-----:R-:W-:Y:S01]  /*15840*/  SHF.R.S32.HI R21, RZ, 0x1f, R199.reuse ;  /* 0x0000001fff157819 */ /* 0x101fe200000114c7 */
[----:B------:R-:W-:-:S02]  /*15850*/  IMAD.MOV.U32 R20, RZ, RZ, R199 ;  /* 0x000000ffff147224 */ /* 0x000fc400078e00c7 */
[----:B------:R-:W5:Y:S01]  /*15860*/  LD.E.128 R24, desc[UR42][R24.64] ;  /* 0x0000002a18187980 */ /* 0x000f62000c101d00 */
[C---:B------:R-:W-:Y:S02]  /*15870*/  IMAD R3, R76.reuse, UR5, R3 ;  /* 0x000000054c037c24 */ /* 0x040fe4000f8e0203 */
[----:B------:R-:W-:Y:S01]  /*15880*/  IMAD.WIDE.U32 R20, R76, UR4, R20 ;  /* 0x000000044c147c25 */ /* 0x000fe2000f8e0014 */
[----:B------:R-:W-:Y:S01]  /*15890*/  ULDC.64 UR4, c[0x0][0xae0] ;  /* 0x0002b80000047ab9 */ /* 0x000fe20000000a00 */
[----:B------:R-:W5:Y:S02]  /*158a0*/  LD.E.128 R28, desc[UR42][R28.64] ;  /* 0x0000002a1c1c7980 */ /* 0x000f64000c101d00 */
[----:B------:R-:W-:Y:S02]  /*158b0*/  IMAD.IADD R21, R21, 0x1, R3 ;  /* 0x0000000115157824 */ /* 0x000fe400078e0203 */
[----:B------:R-:W-:Y:S01]  /*158c0*/  VIADD R3, R199, 0x40 ;  /* 0x00000040c7037836 */ /* 0x000fe20000000000 */
[----:B------:R-:W5:Y:S01]  /*158d0*/  LD.E.128 R32, desc[UR42][R32.64] ;  /* 0x0000002a20207980 */ /* 0x000f62000c101d00 */
[----:B------:R-:W-:-:S03]  /*158e0*/  IMAD R76, R78, UR4, RZ ;  /* 0x000000044e4c7c24 */ /* 0x000fc6000f8e02ff */
[-C--:B---3--:R-:W-:Y:S01]  /*158f0*/  ISETP.GE.AND P3, PT, R3, R88.reuse, PT ;  /* 0x000000580300720c */ /* 0x088fe20003f66270 */
[C---:B------:R-:W-:Y:S01]  /*15900*/  IMAD R77, R201.reuse, UR5, R76 ;  /* 0x00000005c94d7c24 */ /* 0x040fe2000f8e024c */
[----:B------:R-:W5:Y:S01]  /*15910*/  LD.E.128 R36, desc[UR42][R36.64] ;  /* 0x0000002a24247980 */ /* 0x000f62000c101d00 */
[----:B------:R-:W-:Y:S01]  /*15920*/  IMAD R79, R210, -0x40, R79 ;  /* 0xffffffc0d24f7824 */ /* 0x000fe200078e024f */
[----:B------:R-:W-:Y:S01]  /*15930*/  SEL R76, RZ, 0xffffffff, P3 ;  /* 0xffffffffff4c7807 */ /* 0x000fe20001800000 */
[----:B------:R-:W-:Y:S01]  /*15940*/  VIADD R0, R202, 0x20 ;  /* 0x00000020ca007836 */ /* 0x000fe20000000000 */
[----:B------:R-:W5:Y:S01]  /*15950*/  LD.E.128 R40, desc[UR42][R40.64] ;  /* 0x0000002a28287980 */ /* 0x000f62000c101d00 */
[----:B------:R-:W-:Y:S01]  /*15960*/  IMAD.WIDE.U32 R20, R201, UR4, R20 ;  /* 0x00000004c9147c25 */ /* 0x000fe2000f8e0014 */
[C---:B------:R-:W-:Y:S01]  /*15970*/  ISETP.GE.AND P2, PT, R199.reuse, R88, PT ;  /* 0x00000058c700720c */ /* 0x040fe20003f46270 */
[----:B------:R-:W-:Y:S01]  /*15980*/  ULDC.64 UR4, c[0x0][0xae8] ;  /* 0x0002ba0000047ab9 */ /* 0x000fe20000000a00 */
[----:B------:R-:W5:Y:S01]  /*15990*/  LD.E.128 R44, desc[UR42][R44.64] ;  /* 0x0000002a2c2c7980 */ /* 0x000f62000c101d00 */
[----:B------:R-:W-:-:S03]  /*159a0*/  VIADD R83, R199, 0xc0 ;  /* 0x000000c0c7537836 */ /* 0x000fc60000000000 */
[----:B------:R-:W5:Y:S01]  /*159b0*/  LD.E.128 R48, desc[UR42][R48.64] ;  /* 0x0000002a30307980 */ /* 0x000f62000c101d00 */
[----:B------:R-:W-:-:S03]  /*159c0*/  IADD3 R82, R199, 0x80, RZ ;  /* 0x00000080c7527810 */ /* 0x000fc60007ffe0ff */
[----:B------:R-:W5:Y:S04]  /*159d0*/  LD.E.128 R52, desc[UR42][R52.64] ;  /* 0x0000002a34347980 */ /* 0x000f68000c101d00 */
        /* <DEDUP_REMOVED lines=13> */
[----:B0-----:R-:W0:Y:S01]  /*15ab0*/  FENCE.VIEW.ASYNC.S ;  /* 0x00000000000073c6 */ /* 0x001e220000000000 */
[----:B------:R-:W-:Y:S01]  /*15ac0*/  SEL R0, RZ, 0x1, P2 ;  /* 0x00000001ff007807 */ /* 0x000fe20001000000 */
[C---:B------:R-:W-:Y:S01]  /*15ad0*/  VIADD R84, R199.reuse, 0x100 ;  /* 0x00000100c7547836 */ /* 0x040fe20000000000 */
[-C--:B------:R-:W-:Y:S01]  /*15ae0*/  ISETP.GE.AND P2, PT, R82, R88.reuse, PT ;  /* 0x000000585200720c */ /* 0x080fe20003f46270 */
[----:B------:R-:W-:Y:S01]  /*15af0*/  VIADD R85, R199, 0x140 ;  /* 0x00000140c7557836 */ /* 0x000fe20000000000 */
[----:B------:R-:W-:Y:S01]  /*15b00*/  ISETP.GE.AND P3, PT, R83, R88, PT ;  /* 0x000000585300720c */ /* 0x000fe20003f66270 */
[----:B------:R-:W-:Y:S01]  /*15b10*/  VIADD R78, R199, 0x180 ;  /* 0x00000180c74e7836 */ /* 0x000fe20000000000 */
[----:B------:R-:W-:Y:S01]  /*15b20*/  LOP3.LUT R0, R77, 0x2, R0, 0xe2, !PT ;  /* 0x000000024d007812 */ /* 0x000fe200078ee200 */
[----:B------:R-:W-:Y:S01]  /*15b30*/  BSSY B1, `(.L_x_4821) ;  /* 0x0000035000017945 */ /* 0x000fe20003800000 */
[----:B------:R-:W-:-:S02]  /*15b40*/  SEL R77, RZ, 0x4, P2 ;  /* 0x00000004ff4d7807 */ /* 0x000fc40001000000 */
[----:B------:R-:W-:Y:S02]  /*15b50*/  SEL R76, RZ, 0x8, P3 ;  /* 0x00000008ff4c7807 */ /* 0x000fe40001800000 */
[----:B------:R-:W-:Y:S02]  /*15b60*/  ISETP.GE.AND P2, PT, R84, R88, PT ;  /* 0x000000585400720c */ /* 0x000fe40003f46270 */
[----:B------:R-:W-:Y:S01]  /*15b70*/  LOP3.LUT R76, R76, R0, R77, 0xfe, !PT ;  /* 0x000000004c4c7212 */ /* 0x000fe200078efe4d */
[----:B------:R-:W-:Y:S01]  /*15b80*/  VIADD R0, R2, 0x28c20 ;  /* 0x00028c2002007836 */ /* 0x000fe20000000000 */
[-C--:B------:R-:W-:Y:S02]  /*15b90*/  ISETP.GE.AND P3, PT, R85, R88.reuse, PT ;  /* 0x000000585500720c */ /* 0x080fe40003f66270 */
[----:B------:R-:W-:Y:S01]  /*15ba0*/  ISETP.GE.AND P1, PT, R202, R79, PT ;  /* 0x0000004fca00720c */ /* 0x000fe20003f26270 */
[----:B------:R-:W-:Y:S01]  /*15bb0*/  VIADD R79, R199, 0x1c0 ;  /* 0x000001c0c74f7836 */ /* 0x000fe20000000000 */
[----:B------:R-:W-:-:S02]  /*15bc0*/  ISETP.GE.AND P4, PT, R78, R88, PT ;  /* 0x000000584e00720c */ /* 0x000fc40003f86270 */
[----:B------:R-:W-:Y:S02]  /*15bd0*/  SEL R77, RZ, 0x10, P2 ;  /* 0x00000010ff4d7807 */ /* 0x000fe40001000000 */
[----:B------:R-:W-:Y:S02]  /*15be0*/  SEL R78, RZ, 0x20, P3 ;  /* 0x00000020ff4e7807 */ /* 0x000fe40001800000 */
[----:B------:R-:W-:Y:S02]  /*15bf0*/  PRMT R0, RZ, 0x654, R0 ;  /* 0x00000654ff007816 */ /* 0x000fe40000000000 */
[----:B------:R-:W-:Y:S01]  /*15c00*/  LOP3.LUT R77, R78, R76, R77, 0xfe, !PT ;  /* 0x0000004c4e4d7212 */ /* 0x000fe200078efe4d */
[----:B------:R-:W-:Y:S01]  /*15c10*/  IMAD R76, R80, UR4, RZ ;  /* 0x00000004504c7c24 */ /* 0x000fe2000f8e02ff */
[----:B0-----:R0:W-:Y:S01]  /*15c20*/  SYNCS.ARRIVE.TRANS64.RED.A1T0 RZ, [R0+URZ], RZ ;  /* 0x000000ff00ff79a7 */ /* 0x0011e2000810043f */
[----:B------:R-:W-:Y:S01]  /*15c30*/  ISETP.GE.AND P2, PT, R79, R88, PT ;  /* 0x000000584f00720c */ /* 0x000fe20003f46270 */
[----:B------:R-:W-:Y:S01]  /*15c40*/  IMAD.WIDE.U32 R78, R87, UR4, R20 ;  /* 0x00000004574e7c25 */ /* 0x000fe2000f8e0014 */
[----:B------:R-:W-:-:S02]  /*15c50*/  SHF.R.S32.HI R203, RZ, 0x1f, R202 ;  /* 0x0000001fffcb7819 */ /* 0x000fc400000114ca */
[----:B------:R-:W-:Y:S01]  /*15c60*/  SEL R21, RZ, 0x80, P2 ;  /* 0x00000080ff157807 */ /* 0x000fe20001000000 */
[----:B------:R-:W-:Y:S01]  /*15c70*/  IMAD R81, R87, UR5, R76 ;  /* 0x0000000557517c24 */ /* 0x000fe2000f8e024c */
[----:B0-----:R-:W-:-:S03]  /*15c80*/  SEL R0, RZ, 0x40, P4 ;  /* 0x00000040ff007807 */ /* 0x001fc60002000000 */
[----:B------:R-:W-:Y:S01]  /*15c90*/  IMAD.IADD R87, R79, 0x1, R81 ;  /* 0x000000014f577824 */ /* 0x000fe200078e0251 */
[----:B------:R-:W-:Y:S01]  /*15ca0*/  LOP3.LUT R0, R77, R0, RZ, 0xfc, !PT ;  /* 0x000000004d007212 */ /* 0x000fe200078efcff */
[----:B------:R-:W-:-:S03]  /*15cb0*/  IMAD.WIDE R76, R210, 0x40, R202 ;  /* 0x00000040d24c7825 */ /* 0x000fc600078e02ca */
        /* <DEDUP_REMOVED lines=9> */
[----:B------:R-:W-:Y:S01]  /*15d50*/  ISETP.GE.AND P4, PT, R85, R88, PT ;  /* 0x000000585500720c */ /* 0x000fe20003f86270 */
[----:B------:R-:W-:Y:S01]  /*15d60*/  IMAD.WIDE.U32 R20, R76, UR4, R20 ;  /* 0x000000044c147c25 */ /* 0x000fe2000f8e0014 */
[----:B------:R-:W-:Y:S01]  /*15d70*/  ULDC.64 UR4, c[0x0][0xa80] ;  /* 0x0002a00000047ab9 */ /* 0x000fe20000000a00 */
[----:B------:R-:W-:-:S02]  /*15d80*/  LOP3.LUT P5, RZ, R0, 0x40, RZ, 0xc0, !PT ;  /* 0x0000004000ff7812 */ /* 0x000fc400078ac0ff */
[----:B------:R-:W-:Y:S01]  /*15d90*/  IMAD.IADD R21, R21, 0x1, R81 ;  /* 0x0000000115157824 */ /* 0x000fe200078e0251 */
[----:B------:R-:W-:Y:S02]  /*15da0*/  LEA R80, P1, R20, UR4, 0x1 ;  /* 0x0000000414507c11 */ /* 0x000fe4000f8208ff */
[----:B------:R-:W-:Y:S02]  /*15db0*/  LOP3.LUT P6, RZ, R86, 0x80, RZ, 0xc0, !PT ;  /* 0x0000008056ff7812 */ /* 0x000fe400078cc0ff */
        /* <DEDUP_REMOVED lines=12> */
.L_x_4822:
[----:B------:R-:W-:Y:S05]  /*15e80*/  BSYNC B1 ;  /* 0x0000000000017941 */ /* 0x000fea0003800000 */
.L_x_4821:
[----:B------:R-:W-:Y:S05]  /*15e90*/  @P0 BRA `(.L_x_4823) ;  /* 0x0000000c00080947 */ /* 0x000fea0003800000 */
[----:B0----5:R-:W-:Y:S01]  /*15ea0*/  IADD3 R7, P0, R76, 0x20, RZ ;  /* 0x000000204c077810 */ /* 0x021fe20007f1e0ff */
        /* <DEDUP_REMOVED lines=29> */
.L_x_4818:
[----:B------:R-:W-:Y:S01]  /*16080*/  ULDC.64 UR4, c[0x0][0xbd8] ;  /* 0x0002f60000047ab9 */ /* 0x000fe20000000a00 */
[----:B------:R-:W3:Y:S01]  /*16090*/  LDC.64 R4, c[0x0][0xbd8] ;  /* 0x0002f600ff047b82 */ /* 0x000ee20000000a00 */
[----:B------:R-:W-:Y:S01]  /*160a0*/  ISETP.NE.U32.AND P0, PT, RZ, UR4, PT ;  /* 0x00000004ff007c0c */ /* 0x000fe2000bf05070 */
[----:B------:R-:W-:-:S03]  /*160b0*/  IMAD.MOV.U32 R9, RZ, RZ, RZ ;  /* 0x000000ffff097224 */ /* 0x000fc600078e00ff */
[----:B------:R-:W-:Y:S01]  /*160c0*/  ISETP.NE.AND.EX P0, PT, RZ, UR5, PT, P0 ;  /* 0x00000005ff007c0c */ /* 0x000fe2000bf05300 */
[----:B------:R-:W-:Y:S02]  /*160d0*/  ULDC.64 UR4, c[0x0][0xbe0] ;  /* 0x0002f80000047ab9 */ /* 0x000fe40000000a00 */
[----:B------:R-:W-:Y:S01]  /*160e0*/  ISETP.NE.U32.AND P1, PT, RZ, UR4, PT ;  /* 0x00000004ff007c0c */ /* 0x000fe2000bf25070 */
[----:B------:R-:W4:Y:S03]  /*160f0*/  LDC R20, c[0x0][0xa8c] ;  /* 0x0002a300ff147b82 */ /* 0x000f260000000800 */
[----:B------:R-:W-:Y:S01]  /*16100*/  ISETP.NE.AND.EX P1, PT, RZ, UR5, PT, P1 ;  /* 0x00000005ff007c0c */ /* 0x000fe2000bf25310 */
[----:B---3--:R-:W-:-:S12]  /*16110*/  IMAD.WIDE R4, R204, 0x4, R4 ;  /* 0x00000004cc047825 */ /* 0x008fd800078e0204 */
[----:B------:R-:W3:Y:S01]  /*16120*/  @P1 LDC.64 R6, c[0x0][0xbe0] ;  /* 0x0002f800ff061b82 */ /* 0x000ee20000000a00 */
[----:B------:R-:W-:Y:S02]  /*16130*/  ULDC UR4, c[0x0][0xa88] ;  /* 0x0002a20000047ab9 */ /* 0x000fe40000000800 */
[----:B------:R-:W-:Y:S01]  /*16140*/  IMAD.U32 R3, RZ, RZ, UR4 ;  /* 0x00000004ff037e24 */ /* 0x000fe2000f8e00ff */
[----:B------:R0:W5:Y:S01]  /*16150*/  @P0 LDG.E R9, desc[UR42][R4.64] ;  /* 0x0000002a04090981 */ /* 0x000162000c1e1900 */
[----:B---3--:R-:W-:-:S05]  /*16160*/  @P1 IMAD.WIDE R6, R204, 0x4, R6 ;  /* 0x00000004cc061825 */ /* 0x008fca00078e0206 */
[----:B------:R0:W5:Y:S01]  /*16170*/  @P1 LDG.E R3, desc[UR42][R6.64] ;  /* 0x0000002a06031981 */ /* 0x000162000c1e1900 */
[----:B------:R-:W-:Y:S01]  /*16180*/  ISETP.GT.AND P2, PT, R224, 0x3f, PT ;  /* 0x0000003fe000780c */ /* 0x000fe20003f44270 */
[----:B----4-:R-:W-:-:S12]  /*16190*/  @P1 BRA `(.L_x_4824) ;  /* 0x0000000000101947 */ /* 0x010fd80003800000 */
[----:B------:R-:W-:Y:S05]  /*161a0*/  @!P0 BRA `(.L_x_4824) ;  /* 0x00000000000c8947 */ /* 0x000fea0003800000 */
[----:B------:R-:W3:Y:S04]  /*161b0*/  LDG.E R0, desc[UR42][R4.64] ;  /* 0x0000002a04007981 */ /* 0x000ee8000c1e1900 */
[----:B-----5:R-:W3:Y:S02]  /*161c0*/  LDG.E R3, desc[UR42][R4.64+0x4] ;  /* 0x0000042a04037981 */ /* 0x020ee4000c1e1900 */
[----:B---3--:R-:W-:-:S07]  /*161d0*/  IMAD.IADD R3, R3, 0x1, -R0 ;  /* 0x0000000103037824 */ /* 0x008fce00078e0a00 */
.L_x_4824:
        /* <DEDUP_REMOVED lines=8> */
[----:B0-----:R-:W0:Y:S02]  /*16260*/  S2R R5, SR_TID.X ;  /* 0x0000000000057919 */ /* 0x001e240000002100 */
[----:B0-----:R-:W-:-:S05]  /*16270*/  IMAD R0, R210, 0x40, R5 ;  /* 0x00000040d2007824 */ /* 0x001fca00078e0205 */
[----:B------:R-:W-:-:S04]  /*16280*/  IADD3 R0, R0, -0x80, RZ ;  /* 0xffffff8000007810 */ /* 0x000fc80007ffe0ff */
[----:B------:R-:W-:-:S13]  /*16290*/  ISETP.GE.AND P0, PT, R0, R3, PT ;  /* 0x000000030000720c */ /* 0x000fda0003f06270 */
[----:B------:R-:W-:Y:S05]  /*162a0*/  @P0 BRA `(.L_x_4826) ;  /* 0x0000000000440947 */ /* 0x000fea0003800000 */
[----:B------:R-:W-:Y:S01]  /*162b0*/  IADD3 R4, P0, R0, R9, RZ ;  /* 0x0000000900047210 */ /* 0x000fe20007f1e0ff */
[----:B------:R-:W-:-:S03]  /*162c0*/  ULDC.64 UR4, c[0x0][0xb70] ;  /* 0x0002dc0000047ab9 */ /* 0x000fc60000000a00 */
[----:B------:R-:W-:Y:S01]  /*162d0*/  LEA.HI.X.SX32 R5, R0, R8, 0x1, P0 ;  /* 0x0000000800057211 */ /* 0x000fe200000f0eff */
[----:B------:R-:W-:-:S04]  /*162e0*/  IMAD R0, R10, UR4, RZ ;  /* 0x000000040a007c24 */ /* 0x000fc8000f8e02ff */
        /* <DEDUP_REMOVED lines=13> */
.L_x_4826:
[----:B------:R-:W-:Y:S05]  /*163c0*/  BSYNC B1 ;  /* 0x0000000000017941 */ /* 0x000fea0003800000 */
.L_x_4825:
[----:B------:R-:W-:Y:S01]  /*163d0*/  ULDC.64 UR4, c[0x0][0xaa0] ;  /* 0x0002a80000047ab9 */ /* 0x000fe20000000a00 */
[----:B0-----:R-:W-:Y:S01]  /*163e0*/  IMAD.MOV.U32 R4, RZ, RZ, R199 ;  /* 0x000000ffff047224 */ /* 0x001fe200078e00c7 */
[----:B------:R-:W-:Y:S01]  /*163f0*/  ISETP.GE.AND P2, PT, R199, R20, PT ;  /* 0x00000014c700720c */ /* 0x000fe20003f46270 */
[----:B---3--:R-:W-:Y:S01]  /*16400*/  IMAD.MOV.U32 R5, RZ, RZ, R14 ;  /* 0x000000ffff057224 */ /* 0x008fe200078e000e */
[----:B------:R-:W-:Y:S01]  /*16410*/  BSSY B1, `(.L_x_4827) ;  /* 0x000004d000017945 */ /* 0x000fe20003800000 */
[----:B------:R-:W-:Y:S02]  /*16420*/  IMAD R0, R8, UR4, RZ ;  /* 0x0000000408007c24 */ /* 0x000fe4000f8e02ff */
[----:B------:R-:W-:-:S04]  /*16430*/  IMAD.WIDE.U32 R4, R9, UR4, R4 ;  /* 0x0000000409047c25 */ /* 0x000fc8000f8e0004 */
[----:B------:R-:W-:Y:S01]  /*16440*/  IMAD R9, R9, UR5, R0 ;  /* 0x0000000509097c24 */ /* 0x000fe2000f8e0200 */
[----:B------:R-:W-:Y:S01]  /*16450*/  ULDC.64 UR4, c[0x0][0xae0] ;  /* 0x0002b80000047ab9 */ /* 0x000fe20000000a00 */
[----:B------:R-:W-:Y:S02]  /*16460*/  VIADD R13, R199, 0x40 ;  /* 0x00000040c70d7836 */ /* 0x000fe40000000000 */
[----:B------:R-:W-:Y:S02]  /*16470*/  IMAD R0, R10, UR4, RZ ;  /* 0x000000040a007c24 */ /* 0x000fe4000f8e02ff */
[----:B------:R-:W-:Y:S01]  /*16480*/  IMAD R3, R210, -0x40, R3 ;  /* 0xffffffc0d2037824 */ /* 0x000fe200078e0203 */
[-C--:B------:R-:W-:Y:S01]  /*16490*/  ISETP.GE.AND P0, PT, R13, R20.reuse, PT ;  /* 0x000000140d00720c */ /* 0x080fe20003f06270 */
[----:B------:R-:W-:Y:S02]  /*164a0*/  IMAD R7, R201, UR5, R0 ;  /* 0x00000005c9077c24 */ /* 0x000fe4000f8e0200 */
[C---:B------:R-:W-:Y:S01]  /*164b0*/  VIADD R0, R202.reuse, 0x20 ;  /* 0x00000020ca007836 */ /* 0x040fe20000000000 */
[----:B------:R-:W-:Y:S01]  /*164c0*/  SEL R6, RZ, 0xffffffff, P0 ;  /* 0xffffffffff067807 */ /* 0x000fe20000000000 */
[----:B------:R-:W-:Y:S01]  /*164d0*/  IMAD.IADD R5, R5, 0x1, R9 ;  /* 0x0000000105057824 */ /* 0x000fe200078e0209 */
[-C--:B------:R-:W-:Y:S01]  /*164e0*/  ISETP.GE.AND P1, PT, R202, R3.reuse, PT ;  /* 0x00000003ca00720c */ /* 0x080fe20003f26270 */
[C---:B------:R-:W-:Y:S01]  /*164f0*/  VIADD R15, R199.reuse, 0x80 ;  /* 0x00000080c70f7836 */ /* 0x040fe20000000000 */
[----:B------:R-:W-:Y:S01]  /*16500*/  ISETP.GE.AND P0, PT, R0, R3, PT ;  /* 0x000000030000720c */ /* 0x000fe20003f06270 */
[----:B------:R-:W-:Y:S01]  /*16510*/  VIADD R21, R199, 0xc0 ;  /* 0x000000c0c7157836 */ /* 0x000fe20000000000 */
[----:B------:R-:W-:Y:S01]  /*16520*/  SEL R0, RZ, 0x1, P2 ;  /* 0x00000001ff007807 */ /* 0x000fe20001000000 */
[----:B------:R-:W-:Y:S01]  /*16530*/  IMAD.WIDE.U32 R4, R201, UR4, R4 ;  /* 0x00000004c9047c25 */ /* 0x000fe2000f8e0004 */
[----:B------:R-:W-:Y:S01]  /*16540*/  SHF.L.U32 R3, R6, 0x1, RZ ;  /* 0x0000000106037819 */ /* 0x000fe200000006ff */
[----:B------:R-:W-:Y:S01]  /*16550*/  ULDC.64 UR4, c[0x0][0xae8] ;  /* 0x0002ba0000047ab9 */ /* 0x000fe20000000a00 */
[-C--:B------:R-:W-:Y:S01]  /*16560*/  ISETP.GE.AND P2, PT, R15, R20.reuse, PT ;  /* 0x000000140f00720c */ /* 0x080fe20003f46270 */
[----:B------:R-:W-:Y:S01]  /*16570*/  VIADD R25, R199, 0x100 ;  /* 0x00000100c7197836 */ /* 0x000fe20000000000 */
[-C--:B------:R-:W-:Y:S01]  /*16580*/  ISETP.GE.AND P3, PT, R21, R20.reuse, PT ;  /* 0x000000141500720c */ /* 0x080fe20003f66270 */
[----:B------:R-:W-:Y:S01]  /*16590*/  VIADD R27, R199, 0x140 ;  /* 0x00000140c71b7836 */ /* 0x000fe20000000000 */
[----:B------:R-:W-:Y:S01]  /*165a0*/  LOP3.LUT R0, R3, 0x2, R0, 0xe2, !PT ;  /* 0x0000000203007812 */ /* 0x000fe200078ee200 */
[----:B------:R-:W-:Y:S01]  /*165b0*/  IMAD.IADD R5, R5, 0x1, R7 ;  /* 0x0000000105057824 */ /* 0x000fe200078e0207 */
[----:B------:R-:W-:Y:S01]  /*165c0*/  SEL R3, RZ, 0x4, P2 ;  /* 0x00000004ff037807 */ /* 0x000fe20001000000 */
        /* <DEDUP_REMOVED lines=49> */
.L_x_4828:
[----:B------:R-:W-:Y:S05]  /*168e0*/  BSYNC B1 ;  /* 0x0000000000017941 */ /* 0x000fea0003800000 */
.L_x_4827:
        /* <DEDUP_REMOVED lines=29> */
.L_x_4823:
[----:B------:R-:W-:Y:S05]  /*16ac0*/  BSYNC B0 ;  /* 0x0000000000007941 */ /* 0x000fea0003800000 */
.L_x_4817:
[----:B------:R-:W-:Y:S02]  /*16ad0*/  ULDC UR4, c[0x0][0xc14] ;  /* 0x0003050000047ab9 */ /* 0x000fe40000000800 */
[----:B--2---:R-:W-:-:S13]  /*16ae0*/  ISETP.GE.AND P0, PT, R191, UR4, PT ;  /* 0x00000004bf007c0c */ /* 0x004fda000bf06270 */
[----:B------:R-:W-:Y:S05]  /*16af0*/  @!P0 BRA `(.L_x_4829) ;  /* 0xfffffea400748947 */ /* 0x000fea000383ffff */
[----:B------:R-:W-:Y:S05]  /*16b00*/  BRA `(.L_x_4612) ;  /* 0x0000006800107947 */ /* 0x000fea0003800000 */
.L_x_4610:
[----:B------:R-:W-:-:S08]  /*16b10*/  NOP ;  /* 0x0000000000007918 */ /* 0x000fd00000000000 */
[----:B------:R-:W0:-:S00]  /*16b20*/  USETMAXREG.DEALLOC.CTAPOOL 0x18 ;  /* 0x00000018000079c8 */ /* 0x000e0000080e0500 */
[----:B0-----:R-:W-:-:S06]  /*16b30*/  LOP3.LUT R0, R0, 0x3, RZ, 0xc0, !PT ;  /* 0x0000000300007812 */ /* 0x001fcc00078ec0ff */
[----:B------:R-:W0:Y:S02]  /*16b40*/  SHFL.IDX PT, R0, R0, RZ, 0x1f ;  /* 0x00001fff00007589 */ /* 0x000e2400000e0000 */
[----:B0-----:R-:W-:-:S13]  /*16b50*/  ISETP.NE.AND P0, PT, R0, RZ, PT ;  /* 0x000000ff0000720c */ /* 0x001fda0003f05270 */
[----:B------:R-:W-:Y:S05]  /*16b60*/  @P0 BRA `(.L_x_4612) ;  /* 0x0000006400f80947 */ /* 0x000fea0003800000 */
[----:B------:R-:W-:Y:S01]  /*16b70*/  LOP3.LUT R7, R4, 0x1f, RZ, 0xc0, !PT ;  /* 0x0000001f04077812 */ /* 0x000fe200078ec0ff */
[----:B------:R-:W-:Y:S01]  /*16b80*/  ULDC UR5, c[0x0][0xc14] ;  /* 0x0003050000057ab9 */ /* 0x000fe20000000800 */
[----:B------:R-:W-:Y:S01]  /*16b90*/  LOP3.LUT R0, R0, 0xffffffdf, RZ, 0xc0, !PT ;  /* 0xffffffdf00007812 */ /* 0x000fe200078ec0ff */
[----:B------:R-:W-:Y:S01]  /*16ba0*/  IMAD.MOV.U32 R8, RZ, RZ, RZ ;  /* 0x000000ffff087224 */ /* 0x000fe200078e00ff */
[----:B------:R-:W-:Y:S01]  /*16bb0*/  ISETP.NE.AND P0, PT, R7, 0x1f, PT ;  /* 0x0000001f0700780c */ /* 0x000fe20003f05270 */
[----:B------:R-:W0:Y:S01]  /*16bc0*/  S2UR UR6, SR_CTAID.X ;  /* 0x00000000000679c3 */ /* 0x000e220000002500 */
[----:B------:R-:W-:-:S11]  /*16bd0*/  ULDC UR4, c[0x0][0xc10] ;  /* 0x0003040000047ab9 */ /* 0x000fd60000000800 */
        /* <DEDUP_REMOVED lines=47> */
.L_x_4834:
[----:B------:R-:W-:Y:S02]  /*16ed0*/  VIADD R6, R6, 0x1f ;  /* 0x0000001f06067836 */ /* 0x000fe40000000000 */
[----:B------:R-:W-:-:S03]  /*16ee0*/  IMAD.U32 R19, RZ, RZ, UR7 ;  /* 0x00000007ff137e24 */ /* 0x000fc6000f8e00ff */
[----:B------:R-:W-:-:S13]  /*16ef0*/  ISETP.GE.AND P0, PT, R6, UR5, PT ;  /* 0x0000000506007c0c */ /* 0x000fda000bf06270 */
[----:B------:R-:W-:Y:S05]  /*16f00*/  @P0 BRA `(.L_x_4831) ;  /* 0x0000000400c40947 */ /* 0x000fea0003800000 */
[----:B------:R-:W0:Y:S01]  /*16f10*/  S2R R9, SR_TID.X ;  /* 0x0000000000097919 */ /* 0x000e220000002100 */
[----:B------:R-:W-:Y:S01]  /*16f20*/  BSSY B0, `(.L_x_4832) ;  /* 0x000000a000007945 */ /* 0x000fe20003800000 */
[----:B------:R-:W-:Y:S02]  /*16f30*/  MOV R8, RZ ;  /* 0x000000ff00087202 */ /* 0x000fe40000000f00 */
        /* <DEDUP_REMOVED lines=8> */
.L_x_4833:
[----:B------:R-:W-:Y:S05]  /*16fc0*/  BSYNC B0 ;  /* 0x0000000000007941 */ /* 0x000fea0003800000 */
.L_x_4832:
        /* <DEDUP_REMOVED lines=25> */
.L_x_4830:
        /* <DEDUP_REMOVED lines=20> */
.L_x_4835:
        /* <DEDUP_REMOVED lines=21> */
[----:B------:R-:W-:Y:S01]  /*173f0*/  IMAD R4, R10, R2, RZ ;  /* 0x000000020a047224 */ /* 0x000fe200078e02ff */
[----:B------:R-:W-:-:S03]  /*17400*/  IADD3 R2, -R2, RZ, RZ ;  /* 0x000000ff02027210 */ /* 0x000fc60007ffe1ff */
        /* <DEDUP_REMOVED lines=11> */
[----:B------:R-:W-:Y:S02]  /*174c0*/  IMAD R9, R2, R7, RZ ;  /* 0x0000000702097224 */ /* 0x000fe400078e02ff */
[----:B------:R-:W-:-:S04]  /*174d0*/  IMAD.MOV.U32 R2, RZ, RZ, RZ ;  /* 0x000000ffff027224 */ /* 0x000fc800078e00ff */
[----:B------:R-:W-:Y:S01]  /*174e0*/  IMAD.HI.U32 R2, R3, R9, R2 ;  /* 0x0000000903027227 */ /* 0x000fe200078e0002 */
[----:B------:R-:W-:Y:S02]  /*174f0*/  IABS R9, R5 ;  /* 0x0000000500097213 */ /* 0x000fe40000000000 */
[C---:B------:R-:W-:Y:S01]  /*17500*/  LOP3.LUT R3, R5.reuse, R10, RZ, 0x3c, !PT ;  /* 0x0000000a05037212 */ /* 0x040fe200078e3cff */
[----:B------:R-:W-:Y:S02]  /*17510*/  IMAD.IADD R5, R5, 0x1, R4 ;  /* 0x0000000105057824 */ /* 0x000fe400078e0204 */
        /* <DEDUP_REMOVED lines=13> */
[----:B------:R-:W-:-:S04]  /*175f0*/  LOP3.LUT R2, RZ, R2, RZ, 0x33, !PT ;  /* 0x00000002ff027212 */ /* 0x000fc800078e33ff */
[----:B------:R-:W-:Y:S01]  /*17600*/  IADD3 R17, R17, R2, RZ ;  /* 0x0000000211117210 */ /* 0x000fe20007ffe0ff */
[----:B------:R-:W-:Y:S06]  /*17610*/  BRA `(.L_x_4836) ;  /* 0x00000000000c7947 */ /* 0x000fec0003800000 */
.L_x_4831:
[----:B------:R-:W-:Y:S02]  /*17620*/  IMAD.MOV.U32 R17, RZ, RZ, RZ ;  /* 0x000000ffff117224 */ /* 0x000fe400078e00ff */
[----:B------:R-:W-:Y:S02]  /*17630*/  IMAD.U32 R16, RZ, RZ, UR6 ;  /* 0x00000006ff107e24 */ /* 0x000fe4000f8e00ff */
[----:B------:R-:W-:-:S07]  /*17640*/  IMAD.MOV.U32 R18, RZ, RZ, RZ ;  /* 0x000000ffff127224 */ /* 0x000fce00078e00ff */
.L_x_4836:
        /* <DEDUP_REMOVED lines=16> */
[----:B------:R-:W-:Y:S01]  /*17750*/  ULDC.64 UR40, c[0x0][0x198] ;  /* 0x0000660000287ab9 */ /* 0x000fe20000000a00 */
[----:B------:R-:W-:Y:S02]  /*17760*/  ULDC UR37, c[0x0][0xc] ;  /* 0x0000030000257ab9 */ /* 0x000fe40000000800 */
[----:B------:R1:W-:Y:S04]  /*17770*/  STL [R1+0xc], R0 ;  /* 0x00000c0001007387 */ /* 0x0003e80000100800 */
[----:B------:R1:W-:Y:S04]  /*17780*/  STL [R1+0x4], RZ ;  /* 0x000004ff01007387 */ /* 0x0003e80000100800 */
[----:B------:R1:W-:Y:S04]  /*17790*/  STL [R1], RZ ;  /* 0x000000ff01007387 */ /* 0x0003e80000100800 */
[----:B------:R1:W-:Y:S02]  /*177a0*/  STL [R1+0x8], R0 ;  /* 0x0000080001007387 */ /* 0x0003e40000100800 */
.L_x_4937:
[----:B------:R-:W-:Y:S05]  /*177b0*/  YIELD ;  /* 0x0000000000007946 */ /* 0x000fea0003800000 */
[----:B------:R-:W-:Y:S01]  /*177c0*/  ULDC.64 UR4, c[0x0][0xa28] ;  /* 0x00028a0000047ab9 */ /* 0x000fe20000000a00 */
[----:B------:R-:W-:Y:S01]  /*177d0*/  IMAD.MOV.U32 R6, RZ, RZ, RZ ;  /* 0x000000ffff067224 */ /* 0x000fe200078e00ff */
[----:B------:R-:W-:Y:S01]  /*177e0*/  ISETP.NE.U32.AND P0, PT, RZ, UR4, PT ;  /* 0x00000004ff007c0c */ /* 0x000fe2000bf05070 */
[----:B-1----:R-:W-:Y:S01]  /*177f0*/  IMAD.MOV.U32 R0, RZ, RZ, RZ ;  /* 0x000000ffff007224 */ /* 0x002fe200078e00ff */
[----:B------:R-:W-:Y:S01]  /*17800*/  ULDC.64 UR8, c[0x0][0xa08] ;  /* 0x0002820000087ab9 */ /* 0x000fe20000000a00 */
[----:B------:R-:W-:Y:S01]  /*17810*/  ULDC.64 UR10, c[0x0][0xa10] ;  /* 0x00028400000a7ab9 */ /* 0x000fe20000000a00 */
        /* <DEDUP_REMOVED lines=21> */
[----:B------:R-:W-:Y:S01]  /*17970*/  ISETP.NE.U32.AND P1, PT, RZ, UR8, PT ;  /* 0x00000008ff007c0c */ /* 0x000fe2000bf25070 */
[----:B------:R-:W-:Y:S01]  /*17980*/  ULDC UR6, c[0x0][0x338] ;  /* 0x0000ce0000067ab9 */ /* 0x000fe20000000800 */
[----:B------:R-:W-:Y:S01]  /*17990*/  ULDC UR4, c[0x0][0x404] ;  /* 0x0001010000047ab9 */ /* 0x000fe20000000800 */
[----:B------:R-:W-:Y:S01]  /*179a0*/  UISETP.NE.AND.EX UP0, UPT, UR5, URZ, UPT, UP0 ;  /* 0x0000003f0500728c */ /* 0x000fe2000bf05300 */
[----:B------:R-:W-:Y:S01]  /*179b0*/  ISETP.NE.AND.EX P3, PT, RZ, UR9, PT, P1 ;  /* 0x00000009ff007c0c */ /* 0x000fe2000bf65310 */
[----:B------:R-:W-:Y:S01]  /*179c0*/  IMAD.U32 R9, RZ, RZ, UR6 ;  /* 0x00000006ff097e24 */ /* 0x000fe2000f8e00ff */
[----:B------:R-:W-:Y:S01]  /*179d0*/  ULDC UR5, c[0x0][0x2e0] ;  /* 0x0000b80000057ab9 */ /* 0x000fe20000000800 */
[----:B------:R-:W-:Y:S01]  /*179e0*/  USEL UR4, UR4, 0x1, UP0 ;  /* 0x0000000104047887 */ /* 0x000fe20008000000 */
[----:B------:R-:W-:-:S03]  /*179f0*/  ISETP.NE.U32.AND P1, PT, RZ, UR10, PT ;  /* 0x0000000aff007c0c */ /* 0x000fc6000bf25070 */
[----:B------:R-:W-:Y:S01]  /*17a00*/  UIMAD UR4, UR4, UR5, URZ ;  /* 0x00000005040472a4 */ /* 0x000fe2000f8e023f */
[----:B------:R-:W-:-:S05]  /*17a10*/  ISETP.NE.AND.EX P1, PT, RZ, UR11, PT, P1 ;  /* 0x0000000bff007c0c */ /* 0x000fca000bf25310 */
[----:B------:R-:W-:Y:S01]  /*17a20*/  MOV R7, UR4 ;  /* 0x0000000400077c02 */ /* 0x000fe20008000f00 */
[----:B-1----:R-:W-:Y:S07]  /*17a30*/  @P0 BRA `(.L_x_4838) ;  /* 0x0000000000100947 */ /* 0x002fee0003800000 */
[----:B------:R-:W-:Y:S05]  /*17a40*/  @!P2 BRA `(.L_x_4838) ;  /* 0x00000000000ca947 */ /* 0x000fea0003800000 */
[----:B------:R-:W2:Y:S04]  /*17a50*/  LDG.E R5, desc[UR42][R2.64] ;  /* 0x0000002a02057981 */ /* 0x000ea8000c1e1900 */
[----:B-----5:R-:W2:Y:S02]  /*17a60*/  LDG.E R0, desc[UR42][R2.64+0x4] ;  /* 0x0000042a02007981 */ /* 0x020ea4000c1e1900 */
[----:B--2---:R-:W-:-:S07]  /*17a70*/  IMAD.IADD R0, R0, 0x1, -R5 ;  /* 0x0000000100007824 */ /* 0x004fce00078e0a05 */
.L_x_4838:
[----:B------:R-:W1:Y:S01]  /*17a80*/  LDC.64 R4, c[0x0][0xa08] ;  /* 0x00028200ff047b82 */ /* 0x000e620000000a00 */
[----:B------:R-:W-:Y:S01]  /*17a90*/  IMAD.MOV.U32 R8, RZ, RZ, RZ ;  /* 0x000000ffff087224 */ /* 0x000fe200078e00ff */
[----:B------:R-:W-:-:S06]  /*17aa0*/  ULDC.64 UR4, c[0x0][0xa20] ;  /* 0x0002880000047ab9 */ /* 0x000fcc0000000a00 */
[----:B------:R-:W2:Y:S01]  /*17ab0*/  LDC.64 R2, c[0x0][0xa10] ;  /* 0x00028400ff027b82 */ /* 0x000ea20000000a00 */
[----:B-1----:R-:W-:-:S05]  /*17ac0*/  IMAD.WIDE R4, R19, 0x4, R4 ;  /* 0x0000000413047825 */ /* 0x002fca00078e0204 */
[----:B------:R-:W3:Y:S01]  /*17ad0*/  @P3 LDG.E R8, desc[UR42][R4.64] ;  /* 0x0000002a04083981 */ /* 0x000ee2000c1e1900 */
[----:B------:R-:W-:Y:S02]  /*17ae0*/  IMAD.MOV.U32 R10, RZ, RZ, RZ ;  /* 0x000000ffff0a7224 */ /* 0x000fe400078e00ff */
[----:B--2---:R-:W-:-:S05]  /*17af0*/  IMAD.WIDE R2, R19, 0x4, R2 ;  /* 0x0000000413027825 */ /* 0x004fca00078e0202 */
[----:B------:R1:W5:Y:S01]  /*17b00*/  @P1 LDG.E R10, desc[UR42][R2.64] ;  /* 0x0000002a020a1981 */ /* 0x000362000c1e1900 */
[----:B------:R-:W-:-:S04]  /*17b10*/  ISETP.NE.U32.AND P0, PT, RZ, UR4, PT ;  /* 0x00000004ff007c0c */ /* 0x000fc8000bf05070 */
[----:B------:R-:W-:Y:S01]  /*17b20*/  ISETP.NE.AND.EX P0, PT, RZ, UR5, PT, P0 ;  /* 0x00000005ff007c0c */ /* 0x000fe2000bf05300 */
[----:B---3-5:R-:W-:-:S05]  /*17b30*/  IMAD.IADD R8, R8, 0x1, R6 ;  /* 0x0000000108087824 */ /* 0x028fca00078e0206 */
[----:B------:R1:W-:Y:S07]  /*17b40*/  STL [R1+0x10], R8 ;  /* 0x0000100801007387 */ /* 0x0003ee0000100800 */
[----:B------:R-:W-:Y:S05]  /*17b50*/  @!P0 BRA `(.L_x_4839) ;  /* 0x0000000000108947 */ /* 0x000fea0003800000 */
[----:B------:R-:W2:Y:S02]  /*17b60*/  LDC.64 R4, c[0x0][0xa20] ;  /* 0x00028800ff047b82 */ /* 0x000ea40000000a00 */
[----:B--2---:R-:W-:-:S05]  /*17b70*/  IMAD.WIDE R4, R19, 0x4, R4 ;  /* 0x0000000413047825 */ /* 0x004fca00078e0204 */
[----:B------:R2:W5:Y:S01]  /*17b80*/  LDG.E R7, desc[UR42][R4.64] ;  /* 0x0000002a04077981 */ /* 0x000562000c1e1900 */
[----:B------:R-:W-:Y:S05]  /*17b90*/  BRA `(.L_x_4840) ;  /* 0x0000000000107947 */ /* 0x000fea0003800000 */
.L_x_4839:
[----:B------:R-:W-:Y:S05]  /*17ba0*/  @!P3 BRA `(.L_x_4840) ;  /* 0x00000000000cb947 */ /* 0x000fea0003800000 */
[----:B------:R-:W2:Y:S04]  /*17bb0*/  LDG.E R7, desc[UR42][R4.64] ;  /* 0x0000002a04077981 */ /* 0x000ea8000c1e1900 */
[----:B------:R-:W2:Y:S02]  /*17bc0*/  LDG.E R4, desc[UR42][R4.64+0x4] ;  /* 0x0000042a04047981 */ /* 0x000ea4000c1e1900 */
[----:B--2---:R-:W-:-:S07]  /*17bd0*/  IMAD.IADD R7, R4, 0x1, -R7 ;  /* 0x0000000104077824 */ /* 0x004fce00078e0a07 */
.L_x_4840:
[----:B--2---:R-:W2:Y:S04]  /*17be0*/  @P1 LDG.E R4, desc[UR42][R2.64] ;  /* 0x0000002a02041981 */ /* 0x004ea8000c1e1900 */
[----:B------:R1:W2:Y:S02]  /*17bf0*/  @P1 LDG.E R5, desc[UR42][R2.64+0x4] ;  /* 0x0000042a02051981 */ /* 0x0002a4000c1e1900 */
[----:B-1----:R-:W1:Y:S02]  /*17c00*/  LDC.64 R2, c[0x0][0x9e0] ;  /* 0x00027800ff027b82 */ /* 0x002e640000000a00 */
[----:B-1----:R-:W-:Y:S01]  /*17c10*/  ISETP.GE.AND P2, PT, R3, 0x1, PT ;  /* 0x000000010300780c */ /* 0x002fe20003f46270 */
[----:B--2---:R-:W-:Y:S01]  /*17c20*/  @P1 IMAD.IADD R9, R5, 0x1, -R4 ;  /* 0x0000000105091824 */ /* 0x004fe200078e0a04 */
[----:B------:R-:W-:Y:S01]  /*17c30*/  LEA R4, R17, 0x40, 0x6 ;  /* 0x0000004011047811 */ /* 0x000fe200078e30ff */
[----:B-----5:R-:W-:-:S04]  /*17c40*/  IMAD.IADD R5, R7, 0x1, -R6 ;  /* 0x0000000107057824 */ /* 0x020fc800078e0a06 */
[----:B------:R-:W-:-:S04]  /*17c50*/  IMAD.IADD R8, R5, 0x1, R9 ;  /* 0x0000000105087824 */ /* 0x000fc800078e0209 */
[C---:B------:R-:W-:Y:S01]  /*17c60*/  VIADD R20, R8.reuse, 0x3f ;  /* 0x0000003f08147836 */ /* 0x040fe20000000000 */
[----:B------:R-:W-:-:S04]  /*17c70*/  IADD3 R4, R8, R4, -R0 ;  /* 0x0000000408047210 */ /* 0x000fc80007ffe800 */
[----:B------:R-:W-:Y:S02]  /*17c80*/  SHF.R.S32.HI R7, RZ, 0x1f, R20 ;  /* 0x0000001fff077819 */ /* 0x000fe40000011414 */
[----:B------:R-:W-:Y:S02]  /*17c90*/  IADD3 R2, R4, R2, RZ ;  /* 0x0000000204027210 */ /* 0x000fe40007ffe0ff */
[----:B------:R-:W-:-:S04]  /*17ca0*/  LEA.HI R20, R7, R20, RZ, 0x6 ;  /* 0x0000001407147211 */ /* 0x000fc800078f30ff */
[----:B------:R-:W-:Y:S01]  /*17cb0*/  SHF.R.S32.HI R20, RZ, 0x6, R20 ;  /* 0x00000006ff147819 */ /* 0x000fe20000011414 */
[----:B------:R-:W-:Y:S06]  /*17cc0*/  @!P2 BRA `(.L_x_4841) ;  /* 0x000000000048a947 */ /* 0x000fec0003800000 */
[C---:B------:R-:W-:Y:S01]  /*17cd0*/  ISETP.GT.AND P0, PT, R4.reuse, RZ, PT ;  /* 0x000000ff0400720c */ /* 0x040fe20003f04270 */
[----:B------:R-:W-:Y:S01]  /*17ce0*/  BSSY B0, `(.L_x_4842) ;  /* 0x000000e000007945 */ /* 0x000fe20003800000 */
[----:B------:R-:W-:-:S11]  /*17cf0*/  VIADD R11, R4, 0xffffffff ;  /* 0xffffffff040b7836 */ /* 0x000fd60000000000 */
        /* <DEDUP_REMOVED lines=8> */
.L_x_4843:
[----:B------:R-:W-:-:S13]  /*17d80*/  ISETP.NE.AND P0, PT, R3, 0x1, PT ;  /* 0x000000010300780c */ /* 0x000fda0003f05270 */
[----:B------:R-:W1:Y:S02]  /*17d90*/  @P0 LDC.64 R6, c[0x0][0x9e8] ;  /* 0x00027a00ff060b82 */ /* 0x000e640000000a00 */
[----:B-1----:R-:W-:-:S05]  /*17da0*/  @P0 IMAD.HI.U32 R6, R11, R6, RZ ;  /* 0x000000060b060227 */ /* 0x002fca00078e00ff */
[----:B------:R-:W-:-:S07]  /*17db0*/  @P0 SHF.R.U32.HI R11, RZ, R7, R6 ;  /* 0x00000007ff0b0219 */ /* 0x000fce0000011606 */
.L_x_4844:
[----:B------:R-:W-:Y:S05]  /*17dc0*/  BSYNC B0 ;  /* 0x0000000000007941 */ /* 0x000fea0003800000 */
.L_x_4842:
[----:B------:R-:W-:-:S05]  /*17dd0*/  IMAD R11, R11, R3, R3 ;  /* 0x000000030b0b7224 */ /* 0x000fca00078e0203 */
[----:B------:R-:W-:-:S07]  /*17de0*/  VIMNMX R2, R2, R11, PT ;  /* 0x0000000b02027248 */ /* 0x000fce0003fe0100 */
.L_x_4841:
        /* <DEDUP_REMOVED lines=15> */
.L_x_4847:
[----:B------:R-:W-:Y:S01]  /*17ee0*/  ISETP.NE.AND P0, PT, R3, 0x1, PT ;  /* 0x000000010300780c */ /* 0x000fe20003f05270 */
[----:B------:R-:W-:-:S12]  /*17ef0*/  IMAD.MOV.U32 R11, RZ, RZ, R0 ;  /* 0x000000ffff0b7224 */ /* 0x000fd800078e0000 */
[----:B------:R-:W1:Y:S02]  /*17f00*/  @P0 LDC.64 R6, c[0x0][0x9e8] ;  /* 0x00027a00ff060b82 */ /* 0x000e640000000a00 */
[----:B-1----:R-:W-:-:S05]  /*17f10*/  @P0 IMAD.HI.U32 R6, R0, R6, RZ ;  /* 0x0000000600060227 */ /* 0x002fca00078e00ff */
[----:B------:R-:W-:-:S07]  /*17f20*/  @P0 SHF.R.U32.HI R11, RZ, R7, R6 ;  /* 0x00000007ff0b0219 */ /* 0x000fce0000011606 */
.L_x_4848:
[----:B------:R-:W-:Y:S05]  /*17f30*/  BSYNC B0 ;  /* 0x0000000000007941 */ /* 0x000fea0003800000 */
.L_x_4846:
[----:B------:R-:W-:-:S05]  /*17f40*/  IMAD R3, R11, R3, RZ ;  /* 0x000000030b037224 */ /* 0x000fca00078e02ff */
[----:B------:R-:W-:-:S07]  /*17f50*/  VIMNMX R8, R8, R3, !PT ;  /* 0x0000000308087248 */ /* 0x000fce0007fe0100 */
.L_x_4845:
[----:B------:R-:W-:Y:S01]  /*17f60*/  VIADD R2, R2, 0x3f ;  /* 0x0000003f02027836 */ /* 0x000fe20000000000 */
[----:B------:R-:W-:Y:S01]  /*17f70*/  BSSY B0, `(.L_x_4849) ;  /* 0x0000111000007945 */ /* 0x000fe20003800000 */
[----:B------:R-:W-:-:S03]  /*17f80*/  PLOP3.LUT P2, PT, PT, PT, PT, 0x80, 0x0 ;  /* 0x000000000000781c */ /* 0x000fc60003f4f070 */
[----:B------:R-:W-:-:S04]  /*17f90*/  SHF.R.S32.HI R3, RZ, 0x1f, R2 ;  /* 0x0000001fff037819 */ /* 0x000fc80000011402 */
[----:B------:R-:W-:Y:S02]  /*17fa0*/  LEA.HI R3, R3, R2, RZ, 0x6 ;  /* 0x0000000203037211 */ /* 0x000fe400078f30ff */
[----:B------:R-:W-:Y:S02]  /*17fb0*/  SHF.R.S32.HI R2, RZ, 0x1f, R8 ;  /* 0x0000001fff027819 */ /* 0x000fe40000011408 */
[----:B------:R-:W-:Y:S02]  /*17fc0*/  SHF.R.S32.HI R3, RZ, 0x6, R3 ;  /* 0x00000006ff037819 */ /* 0x000fe40000011403 */
[----:B------:R-:W-:Y:S02]  /*17fd0*/  LEA.HI R2, R2, R8, RZ, 0x6 ;  /* 0x0000000802027211 */ /* 0x000fe400078f30ff */
[----:B------:R-:W-:Y:S02]  /*17fe0*/  VIMNMX R3, R20, R3, PT ;  /* 0x0000000314037248 */ /* 0x000fe40003fe0100 */
[----:B------:R-:W-:-:S03]  /*17ff0*/  SHF.R.S32.HI R2, RZ, 0x6, R2 ;  /* 0x00000006ff027819 */ /* 0x000fc60000011402 */
[----:B------:R-:W-:Y:S01]  /*18000*/  IMAD R6, R3, 0x40, -R5 ;  /* 0x0000004003067824 */ /* 0x000fe200078e0a05 */
[----:B------:R-:W-:-:S04]  /*18010*/  VIMNMX R2, RZ, R2, !PT ;  /* 0x00000002ff027248 */ /* 0x000fc80007fe0100 */
[----:B------:R-:W-:Y:S01]  /*18020*/  VIMNMX R3, R6, R9, PT ;  /* 0x0000000906037248 */ /* 0x000fe20003fe0100 */
[----:B------:R-:W-:-:S05]  /*18030*/  IMAD R2, R2, 0x40, -R5 ;  /* 0x0000004002027824 */ /* 0x000fca00078e0a05 */
[----:B------:R-:W-:-:S04]  /*18040*/  VIMNMX R2, RZ, R2, !PT ;  /* 0x00000002ff027248 */ /* 0x000fc80007fe0100 */
[----:B------:R-:W-:Y:S02]  /*18050*/  ISETP.GT.AND P0, PT, R3, R2, PT ;  /* 0x000000020300720c */ /* 0x000fe40003f04270 */
[----:B------:R-:W-:-:S11]  /*18060*/  SHF.R.U32.HI R2, RZ, 0x6, R2 ;  /* 0x00000006ff027819 */ /* 0x000fd60000011602 */
[----:B------:R-:W-:-:S04]  /*18070*/  @P0 IADD3 R3, R3, 0x3f, RZ ;  /* 0x0000003f03030810 */ /* 0x000fc80007ffe0ff */
[----:B------:R-:W-:-:S04]  /*18080*/  @P0 SHF.R.S32.HI R6, RZ, 0x1f, R3 ;  /* 0x0000001fff060819 */ /* 0x000fc80000011403 */
[----:B------:R-:W-:Y:S01]  /*18090*/  @P0 LEA.HI R6, R6, R3, RZ, 0x6 ;  /* 0x0000000306060211 */ /* 0x000fe200078f30ff */
[----:B------:R-:W-:-:S03]  /*180a0*/  IMAD.MOV.U32 R3, RZ, RZ, R2 ;  /* 0x000000ffff037224 */ /* 0x000fc600078e0002 */
[----:B------:R-:W-:-:S04]  /*180b0*/  @P0 SHF.R.S32.HI R3, RZ, 0x6, R6 ;  /* 0x00000006ff030819 */ /* 0x000fc80000011406 */
[----:B------:R-:W-:-:S13]  /*180c0*/  ISETP.GT.AND P0, PT, R3, R2, PT ;  /* 0x000000020300720c */ /* 0x000fda0003f04270 */
[----:B------:R-:W-:Y:S05]  /*180d0*/  @!P0 BRA `(.L_x_4850) ;  /* 0x0000000c00e88947 */ /* 0x000fea0003800000 */
[----:B------:R-:W1:Y:S01]  /*180e0*/  LDC R5, c[0x0][0x428] ;  /* 0x00010a00ff057b82 */ /* 0x000e620000000800 */
[----:B------:R-:W-:Y:S01]  /*180f0*/  UMOV UR4, 0xffffffff ;  /* 0xffffffff00047882 */ /* 0x000fe20000000000 */
[----:B-1----:R-:W-:Y:S01]  /*18100*/  ISETP.NE.AND P0, PT, R5, 0x1, PT ;  /* 0x000000010500780c */ /* 0x002fe20003f05270 */
[----:B------:R-:W-:-:S12]  /*18110*/  IMAD.MOV.U32 R5, RZ, RZ, R18 ;  /* 0x000000ffff057224 */ /* 0x000fd800078e0012 */
[----:B------:R-:W1:Y:S08]  /*18120*/  @P0 LDC R7, c[0x0][0x42c] ;  /* 0x00010b00ff070b82 */ /* 0x000e700000000800 */
[----:B------:R-:W2:Y:S01]  /*18130*/  @P0 LDC R6, c[0x0][0x430] ;  /* 0x00010c00ff060b82 */ /* 0x000ea20000000800 */
[----:B-1----:R-:W-:-:S05]  /*18140*/  @P0 IMAD.HI.U32 R7, R18, R7, RZ ;  /* 0x0000000712070227 */ /* 0x002fca00078e00ff */
[----:B--2---:R-:W-:Y:S02]  /*18150*/  @P0 SHF.R.U32.HI R5, RZ, R6, R7 ;  /* 0x00000006ff050219 */ /* 0x004fe40000011607 */
[----:B------:R-:W-:Y:S01]  /*18160*/  SEL R6, R19, RZ, !P1 ;  /* 0x000000ff13067207 */ /* 0x000fe20004800000 */
[----:B------:R-:W-:Y:S06]  /*18170*/  BRA.DIV UR4, `(.L_x_4851) ;  /* 0x00000062043c7947 */ /* 0x000fec000b800000 */
.L_x_5005:
[----:B------:R-:W-:-:S03]  /*18180*/  UMOV UR4, 0xffffffff ;  /* 0xffffffff00047882 */ /* 0x000fc60000000000 */
[----:B------:R-:W-:Y:S05]  /*18190*/  BRA.DIV UR4, `(.L_x_4852) ;  /* 0x0000006204687947 */ /* 0x000fea000b800000 */
[----:B------:R-:W-:-:S13]  /*181a0*/  ELECT P6, URZ, PT ;  /* 0x00000000003f782f */ /* 0x000fda00038c0000 */
.L_x_5008:
[----:B------:R-:W2:Y:S01]  /*181b0*/  LDL R7, [R1+0x20] ;  /* 0x0000200001077983 */ /* 0x000ea20000100800 */
[----:B------:R-:W-:Y:S01]  /*181c0*/  MOV R9, 0x400 ;  /* 0x0000040000097802 */ /* 0x000fe20000000f00 */
[----:B------:R-:W-:Y:S01]  /*181d0*/  BSSY B1, `(.L_x_4853) ;  /* 0x000000a000017945 */ /* 0x000fe20003800000 */
[----:B--2---:R-:W-:-:S05]  /*181e0*/  VIADD R8, R7, 0x1 ;  /* 0x0000000107087836 */ /* 0x004fca0000000000 */
[----:B------:R-:W-:-:S04]  /*181f0*/  LEA.HI R7, R8, R8, RZ, 0x1 ;  /* 0x0000000808077211 */ /* 0x000fc800078f08ff */
[----:B------:R-:W-:-:S05]  /*18200*/  LOP3.LUT R7, R7, 0xfffffffe, RZ, 0xc0, !PT ;  /* 0xfffffffe07077812 */ /* 0x000fca00078ec0ff */
[----:B------:R-:W-:Y:S02]  /*18210*/  IMAD.IADD R8, R8, 0x1, -R7 ;  /* 0x0000000108087824 */ /* 0x000fe400078e0a07 */
[----:B------:R-:W1:Y:S03]  /*18220*/  S2R R7, SR_CgaCtaId ;  /* 0x0000000000077919 */ /* 0x000e660000008800 */
[----:B------:R-:W-:Y:S02]  /*18230*/  SHF.L.U32 R8, R8, 0x1f, RZ ;  /* 0x0000001f08087819 */ /* 0x000fe400000006ff */
[----:B-1----:R-:W-:-:S04]  /*18240*/  LEA R7, R7, R9, 0x18 ;  /* 0x0000000907077211 */ /* 0x002fc800078ec0ff */
[----:B------:R-:W1:Y:S02]  /*18250*/  SYNCS.PHASECHK.TRANS64.TRYWAIT P0, [R7+URZ+0x28c20], R8 ;  /* 0x028c2008070075a7 */ /* 0x000e64000800017f */
[----:B-1----:R-:W-:Y:S05]  /*18260*/  @!P0 BRA `(.L_x_4854) ;  /* 0x0000006000548947 */ /* 0x002fea0003800000 */
.L_x_5009:
[----:B------:R-:W-:Y:S05]  /*18270*/  BSYNC B1 ;  /* 0x0000000000017941 */ /* 0x000fea0003800000 */
.L_x_4853:
[----:B------:R-:W-:Y:S04]  /*18280*/  BSSY B1, `(.L_x_4855) ;  /* 0x0000061000017945 */ /* 0x000fe80003800000 */
[----:B------:R-:W-:Y:S05]  /*18290*/  @!P6 BRA `(.L_x_4856) ;  /* 0x00000004007ce947 */ /* 0x000fea0003800000 */
[----:B------:R-:W1:Y:S04]  /*182a0*/  LDL R11, [R1+0x4] ;  /* 0x00000400010b7983 */ /* 0x000e680000100800 */
[----:B------:R-:W2:Y:S01]  /*182b0*/  LDL R9, [R1+0xc] ;  /* 0x00000c0001097983 */ /* 0x000ea20000100800 */
[----:B-1----:R-:W-:Y:S01]  /*182c0*/  IMAD R8, R11, 0x8, R7 ;  /* 0x000000080b087824 */ /* 0x002fe200078e0207 */
[----:B--2---:R-:W-:-:S04]  /*182d0*/  SHF.L.U32 R11, R9, 0x1f, RZ ;  /* 0x0000001f090b7819 */ /* 0x004fc800000006ff */
[----:B------:R-:W1:Y:S02]  /*182e0*/  SYNCS.PHASECHK.TRANS64.TRYWAIT P0, [R8+URZ+0x28ca0], R11 ;  /* 0x028ca00b080075a7 */ /* 0x000e64000800017f */
[----:B-1----:R-:W-:Y:S05]  /*182f0*/  @!P0 BRA `(.L_x_4857) ;  /* 0x0000006000448947 */ /* 0x002fea0003800000 */
.L_x_5010:
        /* <DEDUP_REMOVED lines=11> */
.L_x_4858:
[----:B--2---:R-:W2:Y:S01]  /*183b0*/  LDL R9, [R1+0x4] ;  /* 0x0000040001097983 */ /* 0x004ea20000100800 */
        /* <DEDUP_REMOVED lines=11> */
[----:B------:R-:W-:-:S04]  /*18470*/  IMAD R9, R3, 0x40, R10 ;  /* 0x0000004003097824 */ /* 0x000fc800078e020a */
[----:B------:R-:W-:-:S05]  /*18480*/  VIADD R9, R9, 0xffffffc0 ;  /* 0xffffffc009097836 */ /* 0x000fca0000000000 */
[----:B------:R-:W-:-:S03]  /*18490*/  R2UR UR11, R9 ;  /* 0x00000000090b72ca */ /* 0x000fc600000e0000 */
[----:B------:R-:W-:-:S10]  /*184a0*/  UIADD3 UR8, UR8, 0x22400, URZ ;  /* 0x0002240008087890 */ /* 0x000fd4000fffe03f */
[----:B------:R2:W-:Y:S01]  /*184b0*/  UTMALDG.4D [UR8], [UR4], desc[UR6] ;  /* 0x00000608040075b4 */ /* 0x0005e20008019000 */
[----:B------:R-:W3:Y:S02]  /*184c0*/  SYNCS.PHASECHK.TRANS64.TRYWAIT P0, [R8+URZ+0x28cc0], R11 ;  /* 0x028cc00b080075a7 */ /* 0x000ee4000800017f */
[----:B--23--:R-:W-:Y:S05]  /*184d0*/  @!P0 BRA `(.L_x_4859) ;  /* 0x0000005c00e08947 */ /* 0x00cfea0003800000 */
.L_x_5011:
        /* <DEDUP_REMOVED lines=8> */
.L_x_4860:
[----:B-12---:R-:W2:Y:S01]  /*18560*/  LDL R11, [R1+0x4] ;  /* 0x00000400010b7983 */ /* 0x006ea20000100800 */
        /* <DEDUP_REMOVED lines=50> */
.L_x_4856:
[----:B------:R-:W-:Y:S05]  /*18890*/  BSYNC B1 ;  /* 0x0000000000017941 */ /* 0x000fea0003800000 */
.L_x_4855:
[----:B-1----:R-:W2:Y:S04]  /*188a0*/  LDL.LU R8, [R1+0x4] ;  /* 0x0000040001087983 */ /* 0x002ea80000300800 */
        /* <DEDUP_REMOVED lines=12> */
[C---:B------:R-:W-:Y:S02]  /*18970*/  IMAD R8, R3.reuse, 0x40, R10 ;  /* 0x0000004003087824 */ /* 0x040fe400078e020a */
[----:B------:R-:W-:Y:S02]  /*18980*/  VIADD R3, R3, 0xffffffff ;  /* 0xffffffff03037836 */ /* 0x000fe40000000000 */
[----:B------:R-:W-:-:S07]  /*18990*/  VIADD R8, R8, 0xffffff80 ;  /* 0xffffff8008087836 */ /* 0x000fce0000000000 */
.L_x_4867:
[----:B------:R-:W-:Y:S05]  /*189a0*/  YIELD ;  /* 0x0000000000007946 */ /* 0x000fea0003800000 */
[----:B------:R-:W-:Y:S04]  /*189b0*/  BSSY B1, `(.L_x_4861) ;  /* 0x000005f000017945 */ /* 0x000fe80003800000 */
[----:B-1----:R-:W-:Y:S05]  /*189c0*/  @!P6 BRA `(.L_x_4862) ;  /* 0x000000040074e947 */ /* 0x002fea0003800000 */
[----:B------:R-:W2:Y:S04]  /*189d0*/  LDL R9, [R1+0x4] ;  /* 0x0000040001097983 */ /* 0x000ea80000100800 */
[----:B------:R-:W3:Y:S01]  /*189e0*/  LDL R10, [R1+0xc] ;  /* 0x00000c00010a7983 */ /* 0x000ee20000100800 */
[----:B--2---:R-:W-:Y:S01]  /*189f0*/  IMAD R9, R9, 0x8, R7 ;  /* 0x0000000809097824 */ /* 0x004fe200078e0207 */
[----:B---3--:R-:W-:-:S04]  /*18a00*/  SHF.L.U32 R10, R10, 0x1f, RZ ;  /* 0x0000001f0a0a7819 */ /* 0x008fc800000006ff */
[----:B------:R-:W1:Y:S02]  /*18a10*/  SYNCS.PHASECHK.TRANS64.TRYWAIT P0, [R9+URZ+0x28ca0], R10 ;  /* 0x028ca00a090075a7 */ /* 0x000e64000800017f */
[----:B-1----:R-:W-:Y:S05]  /*18a20*/  @!P0 BRA `(.L_x_4863) ;  /* 0x0000005800a08947 */ /* 0x002fea0003800000 */
.L_x_5012:
        /* <DEDUP_REMOVED lines=11> */
.L_x_4864:
[----:B--2---:R-:W2:Y:S01]  /*18ae0*/  LDL R11, [R1+0x4] ;  /* 0x00000400010b7983 */ /* 0x004ea20000100800 */
        /* <DEDUP_REMOVED lines=14> */
[----:B------:R-:W3:Y:S02]  /*18bd0*/  SYNCS.PHASECHK.TRANS64.TRYWAIT P1, [R9+URZ+0x28cc0], R10 ;  /* 0x028cc00a090075a7 */ /* 0x000ee4000802017f */
[----:B--23--:R-:W-:Y:S05]  /*18be0*/  @!P1 BRA `(.L_x_4865) ;  /* 0x0000005800449947 */ /* 0x00cfea0003800000 */
.L_x_5013:
        /* <DEDUP_REMOVED lines=8> */
.L_x_4866:
        /* <DEDUP_REMOVED lines=51> */
.L_x_4862:
[----:B------:R-:W-:Y:S05]  /*18fa0*/  BSYNC B1 ;  /* 0x0000000000017941 */ /* 0x000fea0003800000 */
.L_x_4861:
        /* <DEDUP_REMOVED lines=13> */
.L_x_4850:
[----:B------:R-:W-:Y:S05]  /*19080*/  BSYNC B0 ;  /* 0x0000000000007941 */ /* 0x000fea0003800000 */
.L_x_4849:
        /* <DEDUP_REMOVED lines=17> */
.L_x_4870:
[----:B------:R-:W-:-:S13]  /*191a0*/  ISETP.NE.AND P1, PT, R3, 0x1, PT ;  /* 0x000000010300780c */ /* 0x000fda0003f25270 */
[----:B------:R-:W2:Y:S02]  /*191b0*/  @P1 LDC.64 R4, c[0x0][0x9e8] ;  /* 0x00027a00ff041b82 */ /* 0x000ea40000000a00 */
[----:B--2---:R-:W-:-:S05]  /*191c0*/  @P1 IMAD.HI.U32 R4, R6, R4, RZ ;  /* 0x0000000406041227 */ /* 0x004fca00078e00ff */
[----:B------:R-:W-:-:S07]  /*191d0*/  @P1 SHF.R.U32.HI R6, RZ, R5, R4 ;  /* 0x00000005ff061219 */ /* 0x000fce0000011604 */
.L_x_4871:
[----:B------:R-:W-:Y:S05]  /*191e0*/  BSYNC B0 ;  /* 0x0000000000007941 */ /* 0x000fea0003800000 */
.L_x_4869:
[----:B------:R-:W-:-:S05]  /*191f0*/  IMAD R5, R6, R3, R3 ;  /* 0x0000000306057224 */ /* 0x000fca00078e0203 */
[----:B------:R-:W-:-:S07]  /*19200*/  VIMNMX R2, R2, R5, PT ;  /* 0x0000000502027248 */ /* 0x000fce0003fe0100 */
.L_x_4868:
[----:B------:R-:W-:Y:S01]  /*19210*/  VIADD R2, R2, 0x3f ;  /* 0x0000003f02027836 */ /* 0x000fe20000000000 */
[----:B------:R-:W-:-:S04]  /*19220*/  ULDC UR4, c[0x0][0x9dc] ;  /* 0x0002770000047ab9 */ /* 0x000fc80000000800 */
[----:B------:R-:W-:-:S04]  /*19230*/  SHF.R.S32.HI R5, RZ, 0x1f, R2 ;  /* 0x0000001fff057819 */ /* 0x000fc80000011402 */
[----:B------:R-:W-:Y:S01]  /*19240*/  LEA.HI R5, R5, R2, RZ, 0x6 ;  /* 0x0000000205057211 */ /* 0x000fe200078f30ff */
[----:B------:R-:W-:-:S03]  /*19250*/  VIADD R2, R0, -UR4 ;  /* 0x8000000400027c36 */ /* 0x000fc60008000000 */
[----:B------:R-:W-:-:S04]  /*19260*/  SHF.R.S32.HI R5, RZ, 0x6, R5 ;  /* 0x00000006ff057819 */ /* 0x000fc80000011405 */
        /* <DEDUP_REMOVED lines=13> */
.L_x_4874:
[----:B------:R-:W-:-:S13]  /*19340*/  ISETP.NE.AND P0, PT, R3, 0x1, PT ;  /* 0x000000010300780c */ /* 0x000fda0003f05270 */
[----:B------:R-:W3:Y:S02]  /*19350*/  @P0 LDC.64 R4, c[0x0][0x9e8] ;  /* 0x00027a00ff040b82 */ /* 0x000ee40000000a00 */
[----:B---3--:R-:W-:-:S05]  /*19360*/  @P0 IMAD.HI.U32 R4, R0, R4, RZ ;  /* 0x0000000400040227 */ /* 0x008fca00078e00ff */
[----:B------:R-:W-:-:S07]  /*19370*/  @P0 SHF.R.U32.HI R0, RZ, R5, R4 ;  /* 0x00000005ff000219 */ /* 0x000fce0000011604 */
.L_x_4875:
[----:B------:R-:W-:Y:S05]  /*19380*/  BSYNC B0 ;  /* 0x0000000000007941 */ /* 0x000fea0003800000 */
.L_x_4873:
[----:B------:R-:W-:-:S05]  /*19390*/  IMAD R3, R0, R3, RZ ;  /* 0x0000000300037224 */ /* 0x000fca00078e02ff */
[----:B------:R-:W-:-:S07]  /*193a0*/  VIMNMX R2, R2, R3, !PT ;  /* 0x0000000302027248 */ /* 0x000fce0007fe0100 */
.L_x_4872:
[----:B------:R-:W-:Y:S01]  /*193b0*/  SHF.R.S32.HI R3, RZ, 0x1f, R2 ;  /* 0x0000001fff037819 */ /* 0x000fe20000011402 */
[----:B------:R-:W-:Y:S03]  /*193c0*/  BSSY B6, `(.L_x_4876) ;  /* 0x00002fd000067945 */ /* 0x000fe60003800000 */
[----:B------:R-:W-:-:S04]  /*193d0*/  LEA.HI R3, R3, R2, RZ, 0x6 ;  /* 0x0000000203037211 */ /* 0x000fc800078f30ff */
[----:B------:R-:W-:-:S04]  /*193e0*/  SHF.R.S32.HI R3, RZ, 0x6, R3 ;  /* 0x00000006ff037819 */ /* 0x000fc80000011403 */
        /* <DEDUP_REMOVED lines=11> */
[----:B------:R-:W3:Y:S08]  /*194a0*/  FLO.U32 R0, UR4 ;  /* 0x0000000400007d00 */ /* 0x000ef000080e0000 */
        /* <DEDUP_REMOVED lines=9> */
.L_x_4877:
[----:B------:R-:W3:Y:S01]  /*19540*/  S2R R3, SR_CgaCtaId ;  /* 0x0000000000037919 */ /* 0x000ee20000008800 */
[----:B------:R-:W-:-:S04]  /*19550*/  MOV R0, 0x400 ;  /* 0x0000040000007802 */ /* 0x000fc80000000f00 */
[----:B---3--:R-:W-:-:S04]  /*19560*/  LEA R2, R3, R0, 0x18 ;  /* 0x0000000003027211 */ /* 0x008fc800078ec0ff */
[----:B------:R-:W-:Y:S01]  /*19570*/  IADD3 R0, R2, 0x22400, RZ ;  /* 0x0002240002007810 */ /* 0x000fe20007ffe0ff */
[----:B------:R3:W-:Y:S03]  /*19580*/  STL [R1+0x18], R2 ;  /* 0x0000180201007387 */ /* 0x0007e60000100800 */
        /* <DEDUP_REMOVED lines=11> */
[----:B------:R-:W-:Y:S02]  /*19640*/  IMAD.U32 R10, RZ, RZ, UR4 ;  /* 0x00000004ff0a7e24 */ /* 0x000fe4000f8e00ff */
[----:B-1----:R-:W-:Y:S02]  /*19650*/  IMAD.U32 R11, RZ, RZ, UR5 ;  /* 0x00000005ff0b7e24 */ /* 0x002fe4000f8e00ff */
[----:B------:R-:W-:Y:S02]  /*19660*/  IMAD.MOV.U32 R8, RZ, RZ, 0x70 ;  /* 0x00000070ff087424 */ /* 0x000fe400078e00ff */
[----:B------:R-:W-:Y:S02]  /*19670*/  IMAD.MOV.U32 R12, RZ, RZ, 0x1 ;  /* 0x00000001ff0c7424 */ /* 0x000fe400078e00ff */
[----:B0-----:R-:W-:-:S07]  /*19680*/  IMAD.MOV.U32 R13, RZ, RZ, RZ ;  /* 0x000000ffff0d7224 */ /* 0x001fce00078e00ff */
[----:B------:R-:W-:-:S07]  /*19690*/  LEPC R20, `(.L_x_4879) ;  /* 0x000000001014794e */ /* 0x000fce0000000000 */
[----:B---3--:R-:W-:Y:S05]  /*196a0*/  CALL.ABS.NOINC R2 ;  /* 0x0000000002007343 */ /* 0x008fea0003c00000 */
.L_x_4879:
[----:B------:R-:W3:Y:S02]  /*196b0*/  LDL R2, [R1+0x18] ;  /* 0x0000180001027983 */ /* 0x000ee40000100800 */
[----:B---3--:R-:W-:-:S04]  /*196c0*/  IADD3 R0, R2, 0x400, RZ ;  /* 0x0000040002007810 */ /* 0x008fc80007ffe0ff */
        /* <DEDUP_REMOVED lines=11> */
[----:B------:R-:W-:Y:S02]  /*19780*/  IMAD.U32 R10, RZ, RZ, UR4 ;  /* 0x00000004ff0a7e24 */ /* 0x000fe4000f8e00ff */
[----:B-1----:R-:W-:Y:S02]  /*19790*/  IMAD.U32 R11, RZ, RZ, UR5 ;  /* 0x00000005ff0b7e24 */ /* 0x002fe4000f8e00ff */
[----:B------:R-:W-:Y:S02]  /*197a0*/  IMAD.MOV.U32 R8, RZ, RZ, 0x70 ;  /* 0x00000070ff087424 */ /* 0x000fe400078e00ff */
[----:B------:R-:W-:Y:S02]  /*197b0*/  IMAD.MOV.U32 R12, RZ, RZ, 0x1 ;  /* 0x00000001ff0c7424 */ /* 0x000fe400078e00ff */
[----:B0--3--:R-:W-:-:S07]  /*197c0*/  IMAD.MOV.U32 R13, RZ, RZ, RZ ;  /* 0x000000ffff0d7224 */ /* 0x009fce00078e00ff */
[----:B------:R-:W-:-:S07]  /*197d0*/  LEPC R20, `(.L_x_4881) ;  /* 0x000000001014794e */ /* 0x000fce0000000000 */
[----:B----4-:R-:W-:Y:S05]  /*197e0*/  CALL.ABS.NOINC R2 ;  /* 0x0000000002007343 */ /* 0x010fea0003c00000 */
.L_x_4881:
[----:B------:R-:W-:Y:S01]  /*197f0*/  MOV R2, 0x0 ;  /* 0x0000000000027802 */ /* 0x000fe20000000f00 */
[----:B------:R-:W-:Y:S01]  /*19800*/  ULDC.64 UR4, c[0x4][0x108] ;  /* 0x0100420000047ab9 */ /* 0x000fe20000000a00 */
[----:B------:R-:W-:Y:S01]  /*19810*/  ULDC.64 UR6, c[0x4][0x110] ;  /* 0x0100440000067ab9 */ /* 0x000fe20000000a00 */
[----:B------:R-:W-:Y:S01]  /*19820*/  ULDC.64 UR8, c[0x4][0x48] ;  /* 0x0100120000087ab9 */ /* 0x000fe20000000a00 */
[----:B------:R-:W-:Y:S01]  /*19830*/  MOV R4, UR4 ;  /* 0x0000000400047c02 */ /* 0x000fe20008000f00 */
[----:B------:R-:W-:Y:S01]  /*19840*/  IMAD.U32 R5, RZ, RZ, UR5 ;  /* 0x00000005ff057e24 */ /* 0x000fe2000f8e00ff */
        /* <DEDUP_REMOVED lines=10> */
.L_x_4880:
[----:B------:R-:W3:Y:S01]  /*198f0*/  LDL.LU R4, [R1+0x24] ;  /* 0x0000240001047983 */ /* 0x000ee20000300800 */
[----:B------:R-:W4:Y:S01]  /*19900*/  LDC R0, c[0x0][0x428] ;  /* 0x00010a00ff007b82 */ /* 0x000f220000000800 */
        /* <DEDUP_REMOVED lines=12> */
[----:B------:R-:W0:Y:S01]  /*199d0*/  @P0 LDC.64 R2, c[0x0][0x9f8] ;  /* 0x00027e00ff020b82 */ /* 0x000e220000000a00 */
[----:B------:R-:W-:-:S04]  /*199e0*/  ISETP.NE.AND P6, PT, R5, RZ, PT ;  /* 0x000000ff0500720c */ /* 0x000fc80003fc5270 */
[----:B------:R-:W-:-:S09]  /*199f0*/  PLOP3.LUT P1, PT, P6, PT, PT, 0x8, 0x0 ;  /* 0x000000000000781c */ /* 0x000fd2000372e170 */
[----:B------:R-:W-:Y:S01]  /*19a00*/  VOTEU.ALL UP1, P6 ;  /* 0x00000000003f7886 */ /* 0x000fe20003020000 */
[----:B0-----:R-:W-:-:S04]  /*19a10*/  @P0 IMAD.WIDE R2, R19, 0x4, R2 ;  /* 0x0000000413020825 */ /* 0x001fc800078e0202 */
[----:B------:R-:W-:-:S04]  /*19a20*/  @!UP1 UIADD3 UR8, UP0, UR40, 0x270, URZ ;  /* 0x0000027028089890 */ /* 0x000fc8000ff1e03f */
[----:B------:R-:W-:-:S03]  /*19a30*/  @!UP1 UIADD3.X UR9, URZ, UR41, URZ, UP0, !UPT ;  /* 0x000000293f099290 */ /* 0x000fc600087fe43f */
[----:B------:R-:W-:Y:S01]  /*19a40*/  VOTEU.ALL UP0, P6 ;  /* 0x00000000003f7886 */ /* 0x000fe20003000000 */
[----:B---3--:R-:W-:Y:S01]  /*19a50*/  LEA R17, R17, R4, 0x6 ;  /* 0x0000000411117211 */ /* 0x008fe200078e30ff */
[----:B------:R-:W-:-:S06]  /*19a60*/  IMAD.MOV.U32 R4, RZ, RZ, R19 ;  /* 0x000000ffff047224 */ /* 0x000fcc00078e0013 */
[----:B------:R0:W5:Y:S01]  /*19a70*/  @P0 LDG.E R4, desc[UR42][R2.64] ;  /* 0x0000002a02040981 */ /* 0x000162000c1e1900 */
[----:B------:R-:W-:-:S04]  /*19a80*/  ISETP.NE.U32.AND P0, PT, RZ, UR4, PT ;  /* 0x00000004ff007c0c */ /* 0x000fc8000bf05070 */
[----:B------:R-:W-:-:S04]  /*19a90*/  ISETP.NE.AND.EX P0, PT, RZ, UR5, PT, P0 ;  /* 0x00000005ff007c0c */ /* 0x000fc8000bf05300 */
[----:B0-----:R-:W-:-:S09]  /*19aa0*/  SEL R2, R19, RZ, !P0 ;  /* 0x000000ff13027207 */ /* 0x001fd20004000000 */
.L_x_4882:
        /* <DEDUP_REMOVED lines=10> */
[----:B------:R-:W3:Y:S01]  /*19b50*/  LDL R3, [R1+0x1c] ;  /* 0x00001c0001037983 */ /* 0x000ee20000100800 */
[----:B------:R-:W0:Y:S01]  /*19b60*/  LDC.64 R20, c[0x0][0x3f8] ;  /* 0x0000fe00ff147b82 */ /* 0x000e220000000a00 */
[----:B------:R-:W-:Y:S02]  /*19b70*/  ULDC.64 UR4, c[0x0][0xa08] ;  /* 0x0002820000047ab9 */ /* 0x000fe40000000a00 */
[----:B0-----:R-:W-:Y:S01]  /*19b80*/  LOP3.LUT P0, RZ, R20, UR4, RZ, 0xfc, !PT ;  /* 0x0000000414ff7c12 */ /* 0x001fe2000f80fcff */
[----:B------:R-:W-:-:S03]  /*19b90*/  UMOV UR4, 0xffffffff ;  /* 0xffffffff00047882 */ /* 0x000fc60000000000 */
[----:B------:R-:W-:-:S04]  /*19ba0*/  LOP3.LUT P0, RZ, R21, UR5, RZ, 0xfc, P0 ;  /* 0x0000000515ff7c12 */ /* 0x000fc8000800fcff */
[----:B--2--5:R-:W-:Y:S01]  /*19bb0*/  SEL R6, R4, RZ, !P0 ;  /* 0x000000ff04067207 */ /* 0x024fe20004000000 */
[----:B---3--:R-:W-:Y:S01]  /*19bc0*/  VIADD R3, R3, 0xffffffff ;  /* 0xffffffff03037836 */ /* 0x008fe20000000000 */
[----:B------:R-:W-:Y:S07]  /*19bd0*/  BRA.DIV UR4, `(.L_x_4883) ;  /* 0x0000004a045c7947 */ /* 0x000fee000b800000 */
.L_x_5016:
[----:B------:R-:W-:Y:S01]  /*19be0*/  UMOV UR4, 0xffffffff ;  /* 0xffffffff00047882 */ /* 0x000fe20000000000 */
[----:B------:R-:W-:Y:S02]  /*19bf0*/  SHF.R.S32.HI R8, RZ, 0x1f, R4 ;  /* 0x0000001fff087819 */ /* 0x000fe40000011404 */
[----:B------:R-:W-:Y:S05]  /*19c00*/  BRA.DIV UR4, `(.L_x_4884) ;  /* 0x0000004a04847947 */ /* 0x000fea000b800000 */
[----:B------:R-:W-:-:S13]  /*19c10*/  ELECT P6, URZ, PT ;  /* 0x00000000003f782f */ /* 0x000fda00038c0000 */
.L_x_5019:
[----:B------:R-:W-:Y:S05]  /*19c20*/  @!P6 BRA `(.L_x_4885) ;  /* 0x0000000000fce947 */ /* 0x000fea0003800000 */
[----:B------:R-:W-:-:S04]  /*19c30*/  ISETP.NE.U32.AND P0, PT, R20, RZ, PT ;  /* 0x000000ff1400720c */ /* 0x000fc80003f05070 */
[----:B------:R-:W-:-:S13]  /*19c40*/  ISETP.NE.AND.EX P0, PT, R21, RZ, PT, P0 ;  /* 0x000000ff1500720c */ /* 0x000fda0003f05300 */
[----:B------:R-:W-:Y:S05]  /*19c50*/  @!P0 BRA `(.L_x_4886) ;  /* 0x0000000000488947 */ /* 0x000fea0003800000 */
[----:B-1----:R-:W0:Y:S01]  /*19c60*/  LDC R9, c[0x0][0x41c] ;  /* 0x00010700ff097b82 */ /* 0x002e220000000800 */
[----:B------:R-:W-:Y:S01]  /*19c70*/  IMAD.MOV.U32 R5, RZ, RZ, R3 ;  /* 0x000000ffff057224 */ /* 0x000fe200078e0003 */
        /* <DEDUP_REMOVED lines=9> */
[----:B------:R-:W-:Y:S02]  /*19d10*/  IMAD R9, R4, UR5, R6 ;  /* 0x0000000504097c24 */ /* 0x000fe4000f8e0206 */
[----:B------:R-:W-:-:S04]  /*19d20*/  IMAD.MOV.U32 R6, RZ, RZ, R5 ;  /* 0x000000ffff067224 */ /* 0x000fc800078e0005 */
[----:B------:R-:W-:-:S04]  /*19d30*/  IMAD.WIDE.U32 R6, R4, UR4, R6 ;  /* 0x0000000404067c25 */ /* 0x000fc8000f8e0006 */
[----:B------:R-:W-:Y:S01]  /*19d40*/  IMAD.IADD R5, R7, 0x1, R9 ;  /* 0x0000000107057824 */ /* 0x000fe200078e0209 */
[----:B------:R-:W-:-:S04]  /*19d50*/  LEA R10, P0, R6, R20, 0x2 ;  /* 0x00000014060a7211 */ /* 0x000fc800078010ff */
[----:B------:R-:W-:-:S05]  /*19d60*/  LEA.HI.X R11, R6, R21, R5, 0x2, P0 ;  /* 0x00000015060b7211 */ /* 0x000fca00000f1405 */
[----:B------:R0:W5:Y:S04]  /*19d70*/  LDG.E R6, desc[UR42][R10.64] ;  /* 0x0000002a0a067981 */ /* 0x000168000c1e1900 */
.L_x_4886:
[----:B------:R-:W2:Y:S01]  /*19d80*/  LDL R5, [R1] ;  /* 0x0000000001057983 */ /* 0x000ea20000100800 */
[----:B-1----:R-:W-:-:S03]  /*19d90*/  MOV R9, 0x400 ;  /* 0x0000040000097802 */ /* 0x002fc60000000f00 */
[----:B------:R-:W3:Y:S01]  /*19da0*/  LDL R7, [R1+0x8] ;  /* 0x0000080001077983 */ /* 0x000ee20000100800 */
[----:B0-----:R-:W0:Y:S02]  /*19db0*/  S2R R10, SR_CgaCtaId ;  /* 0x00000000000a7919 */ /* 0x001e240000008800 */
[----:B0-----:R-:W-:-:S05]  /*19dc0*/  LEA R9, R10, R9, 0x18 ;  /* 0x000000090a097211 */ /* 0x001fca00078ec0ff */
[----:B--2---:R-:W-:Y:S01]  /*19dd0*/  IMAD R5, R5, 0x8, R9 ;  /* 0x0000000805057824 */ /* 0x004fe200078e0209 */
[----:B---3--:R-:W-:-:S04]  /*19de0*/  SHF.L.U32 R7, R7, 0x1f, RZ ;  /* 0x0000001f07077819 */ /* 0x008fc800000006ff */
[----:B------:R-:W0:Y:S02]  /*19df0*/  SYNCS.PHASECHK.TRANS64.TRYWAIT P0, [R5+URZ+0x28c40], R7 ;  /* 0x028c4007050075a7 */ /* 0x000e24000800017f */
[----:B0-----:R-:W-:Y:S05]  /*19e00*/  @!P0 BRA `(.L_x_4887) ;  /* 0x0000004800248947 */ /* 0x001fea0003800000 */
.L_x_5020:
        /* <DEDUP_REMOVED lines=11> */
.L_x_4888:
        /* <DEDUP_REMOVED lines=21> */
[----:B0-----:R-:W-:Y:S01]  /*1a010*/  NOP ;  /* 0x0000000000007918 */ /* 0x001fe20000000000 */
.L_x_4885:
[----:B------:R-:W2:Y:S01]  /*1a020*/  LDL.LU R10, [R1+0x20] ;  /* 0x00002000010a7983 */ /* 0x000ea20000300800 */
[----:B------:R-:W-:Y:S01]  /*1a030*/  MOV R7, 0x400 ;  /* 0x0000040000077802 */ /* 0x000fe20000000f00 */
[----:B------:R-:W-:Y:S05]  /*1a040*/  WARPSYNC.ALL ;  /* 0x0000000000007948 */ /* 0x000fea0003800000 */
[----:B-1----:R-:W0:Y:S01]  /*1a050*/  S2R R9, SR_CgaCtaId ;  /* 0x0000000000097919 */ /* 0x002e220000008800 */
        /* <DEDUP_REMOVED lines=10> */
[----:B------:R-:W-:Y:S02]  /*1a100*/  @P0 MOV R5, 0x2000 ;  /* 0x0000200000050802 */ /* 0x000fe40000000f00 */
        /* <DEDUP_REMOVED lines=15> */
.L_x_5021:
[----:B------:R-:W-:Y:S05]  /*1a200*/  BSYNC B0 ;  /* 0x0000000000007941 */ /* 0x000fea0003800000 */
.L_x_4889:
        /* <DEDUP_REMOVED lines=11> */
.L_x_5022:
        /* <DEDUP_REMOVED lines=11> */
.L_x_4894:
        /* <DEDUP_REMOVED lines=8> */
[----:B------:R-:W-:Y:S02]  /*1a3f0*/  R2UR UR13, R6 ;  /* 0x00000000060d72ca */ /* 0x000fe400000e0000 */
        /* <DEDUP_REMOVED lines=48> */
.L_x_4892:
[----:B------:R-:W-:Y:S05]  /*1a700*/  BSYNC B0 ;  /* 0x0000000000007941 */ /* 0x000fea0003800000 */
.L_x_4891:
        /* <DEDUP_REMOVED lines=29> */
[----:B------:R-:W-:Y:S01]  /*1a8e0*/  ULDC.64 UR4, c[0x0][0x408] ;  /* 0x0001020000047ab9 */ /* 0x000fe20000000a00 */
[----:B-1----:R-:W-:-:S13]  /*1a8f0*/  ISETP.NE.AND P0, PT, R11, 0x1, PT ;  /* 0x000000010b00780c */ /* 0x002fda0003f05270 */
[----:B------:R-:W1:Y:S02]  /*1a900*/  @P0 LDC.64 R2, c[0x0][0x420] ;  /* 0x00010800ff020b82 */ /* 0x000e640000000a00 */
[----:B-1----:R-:W-:Y:S01]  /*1a910*/  @P0 IMAD.HI.U32 R6, R5, R2, RZ ;  /* 0x0000000205060227 */ /* 0x002fe200078e00ff */
[----:B------:R-:W-:-:S04]  /*1a920*/  MOV R2, R5 ;  /* 0x0000000500027202 */ /* 0x000fc80000000f00 */
        /* <DEDUP_REMOVED lines=11> */
.L_x_4901:
[----:B------:R-:W2:Y:S01]  /*1a9e0*/  S2R R3, SR_CgaCtaId ;  /* 0x0000000000037919 */ /* 0x000ea20000008800 */
[----:B------:R-:W-:-:S04]  /*1a9f0*/  MOV R2, 0x400 ;  /* 0x0000040000027802 */ /* 0x000fc80000000f00 */
[----:B--2---:R-:W-:Y:S02]  /*1aa00*/  LEA R2, R3, R2, 0x18 ;  /* 0x0000000203027211 */ /* 0x004fe400078ec0ff */
[----:B------:R-:W-:-:S03]  /*1aa10*/  SHF.L.U32 R3, R12, 0x1f, RZ ;  /* 0x0000001f0c037819 */ /* 0x000fc600000006ff */
[----:B------:R-:W-:-:S04]  /*1aa20*/  IMAD R2, R13, 0x8, R2 ;  /* 0x000000080d027824 */ /* 0x000fc800078e0202 */
[----:B------:R-:W2:Y:S02]  /*1aa30*/  SYNCS.PHASECHK.TRANS64.TRYWAIT P0, [R2+URZ+0x28c40], R3 ;  /* 0x028c4003020075a7 */ /* 0x000ea4000800017f */
[----:B--2---:R-:W-:Y:S05]  /*1aa40*/  @!P0 BRA `(.L_x_4902) ;  /* 0x0000003c005c8947 */ /* 0x004fea0003800000 */
.L_x_5023:
[----:B------:R-:W3:Y:S02]  /*1aa50*/  S2R R7, SR_TID.X ;  /* 0x0000000000077919 */ /* 0x000ee40000002100 */
        /* <DEDUP_REMOVED lines=10> */
.L_x_4903:
[----:B---3--:R-:W3:Y:S01]  /*1ab00*/  LDL R7, [R1] ;  /* 0x0000000001077983 */ /* 0x008ee20000100800 */
[----:B------:R-:W-:-:S03]  /*1ab10*/  MOV R11, 0x400 ;  /* 0x00000400000b7802 */ /* 0x000fc60000000f00 */
        /* <DEDUP_REMOVED lines=20> */
.L_x_5024:
        /* <DEDUP_REMOVED lines=8> */
.L_x_4905:
        /* <DEDUP_REMOVED lines=54> */
.L_x_4900:
[----:B------:R-:W-:Y:S05]  /*1b040*/  BSYNC B2 ;  /* 0x0000000000027941 */ /* 0x000fea0003800000 */
.L_x_4899:
[----:B------:R-:W2:Y:S02]  /*1b050*/  LDL R2, [R1+0x1c] ;  /* 0x00001c0001027983 */ /* 0x000ea40000100800 */
[----:B--2---:R-:W-:-:S07]  /*1b060*/  VIADD R5, R2, 0xfffffffd ;  /* 0xfffffffd02057836 */ /* 0x004fce0000000000 */
.L_x_4898:
[----:B------:R-:W-:Y:S05]  /*1b070*/  BSYNC B1 ;  /* 0x0000000000017941 */ /* 0x000fea0003800000 */
.L_x_4897:
[----:B------:R-:W2:Y:S01]  /*1b080*/  LDL.LU R2, [R1+0x1c] ;  /* 0x00001c0001027983 */ /* 0x000ea20000300800 */
[----:B------:R-:W-:Y:S02]  /*1b090*/  IADD3 R9, R9, -0x2, RZ ;  /* 0xfffffffe09097810 */ /* 0x000fe40007ffe0ff */
[----:B--2---:R-:W-:-:S04]  /*1b0a0*/  LOP3.LUT R2, RZ, R2, RZ, 0x33, !PT ;  /* 0x00000002ff027212 */ /* 0x004fc800078e33ff */
[----:B------:R-:W-:-:S13]  /*1b0b0*/  ISETP.NE.AND P0, PT, R9, R2, PT ;  /* 0x000000020900720c */ /* 0x000fda0003f05270 */
[----:B------:R-:W-:Y:S05]  /*1b0c0*/  @!P0 BRA `(.L_x_4896) ;  /* 0x0000001000408947 */ /* 0x000fea0003800000 */
.L_x_4920:
        /* <DEDUP_REMOVED lines=32> */
.L_x_4908:
[----:B------:R-:W3:Y:S01]  /*1b2d0*/  S2R R3, SR_CgaCtaId ;  /* 0x0000000000037919 */ /* 0x000ee20000008800 */
[----:B------:R-:W-:-:S04]  /*1b2e0*/  MOV R2, 0x400 ;  /* 0x0000040000027802 */ /* 0x000fc80000000f00 */
[----:B---3--:R-:W-:Y:S02]  /*1b2f0*/  LEA R2, R3, R2, 0x18 ;  /* 0x0000000203027211 */ /* 0x008fe400078ec0ff */
[----:B------:R-:W-:-:S03]  /*1b300*/  SHF.L.U32 R3, R9, 0x1f, RZ ;  /* 0x0000001f09037819 */ /* 0x000fc600000006ff */
[----:B------:R-:W-:-:S04]  /*1b310*/  IMAD R2, R10, 0x8, R2 ;  /* 0x000000080a027824 */ /* 0x000fc800078e0202 */
[----:B------:R-:W3:Y:S02]  /*1b320*/  SYNCS.PHASECHK.TRANS64.TRYWAIT P0, [R2+URZ+0x28c40], R3 ;  /* 0x028c4003020075a7 */ /* 0x000ee4000800017f */
[----:B---3--:R-:W-:Y:S05]  /*1b330*/  @!P0 BRA `(.L_x_4909) ;  /* 0x0000003400488947 */ /* 0x008fea0003800000 */
.L_x_5025:
        /* <DEDUP_REMOVED lines=11> */
.L_x_4910:
        /* <DEDUP_REMOVED lines=21> */
.L_x_5026:
[----:B------:R-:W-:Y:S05]  /*1b540*/  @P0 BRA `(.L_x_4912) ;  /* 0x00000000001c0947 */ /* 0x000fea0003800000 */
[----:B------:R-:W2:Y:S01]  /*1b550*/  S2R R11, SR_TID.X ;  /* 0x00000000000b7919 */ /* 0x000ea20000002100 */
[----:B0--3--:R-:W-:-:S04]  /*1b560*/  MOV R3, 0x10000 ;  /* 0x0001000000037802 */ /* 0x009fc80000000f00 */
[----:B------:R4:W-:Y:S01]  /*1b570*/  SYNCS.ARRIVE.TRANS64 RZ, [R2+URZ+0x28c50], R3 ;  /* 0x028c500302ff79a7 */ /* 0x0009e2000800003f */
[----:B--2---:R-:W-:-:S04]  /*1b580*/  LOP3.LUT R11, R11, 0x1f, RZ, 0xc0, !PT ;  /* 0x0000001f0b0b7812 */ /* 0x004fc800078ec0ff */
[----:B------:R-:W-:-:S13]  /*1b590*/  ISETP.NE.AND P1, PT, R11, RZ, PT ;  /* 0x000000ff0b00720c */ /* 0x000fda0003f25270 */
[----:B----4-:R-:W-:Y:S05]  /*1b5a0*/  @!P1 BRA `(.L_x_4912) ;  /* 0x0000000000049947 */ /* 0x010fea0003800000 */
[----:B------:R-:W-:Y:S01]  /*1b5b0*/  BPT.TRAP 0x1 ;  /* 0x000000040000795c */ /* 0x000fe20000300000 */
.L_x_4912:
        /* <DEDUP_REMOVED lines=53> */
.L_x_4907:
[----:B------:R-:W-:Y:S05]  /*1b910*/  BSYNC B1 ;  /* 0x0000000000017941 */ /* 0x000fea0003800000 */
.L_x_4906:
[----:B------:R-:W-:Y:S01]  /*1b920*/  VIADD R10, R10, 0x1 ;  /* 0x000000010a0a7836 */ /* 0x000fe20000000000 */
[----:B------:R-:W-:Y:S04]  /*1b930*/  BSSY B1, `(.L_x_4913) ;  /* 0x0000085000017945 */ /* 0x000fe80003800000 */
[----:B------:R-:W-:-:S04]  /*1b940*/  ISETP.NE.AND P0, PT, R10, 0x2, PT ;  /* 0x000000020a00780c */ /* 0x000fc80003f05270 */
[----:B------:R-:W-:Y:S02]  /*1b950*/  SEL R2, RZ, 0x1, P0 ;  /* 0x00000001ff027807 */ /* 0x000fe40000000000 */
[----:B0-----:R-:W-:Y:S02]  /*1b960*/  SEL R12, R10, RZ, P0 ;  /* 0x000000ff0a0c7207 */ /* 0x001fe40000000000 */
[----:B------:R-:W-:Y:S01]  /*1b970*/  LOP3.LUT R11, R9, R2, RZ, 0x3c, !PT ;  /* 0x00000002090b7212 */ /* 0x000fe200078e3cff */
[----:B------:R-:W-:-:S04]  /*1b980*/  VIADD R9, R5, 0xffffffff ;  /* 0xffffffff05097836 */ /* 0x000fc80000000000 */
        /* <DEDUP_REMOVED lines=25> */
.L_x_4915:
[----:B------:R-:W3:Y:S01]  /*1bb20*/  S2R R3, SR_CgaCtaId ;  /* 0x0000000000037919 */ /* 0x000ee20000008800 */
[----:B------:R-:W-:-:S04]  /*1bb30*/  MOV R2, 0x400 ;  /* 0x0000040000027802 */ /* 0x000fc80000000f00 */
[----:B---3--:R-:W-:Y:S02]  /*1bb40*/  LEA R2, R3, R2, 0x18 ;  /* 0x0000000203027211 */ /* 0x008fe400078ec0ff */
[----:B------:R-:W-:-:S03]  /*1bb50*/  SHF.L.U32 R3, R11, 0x1f, RZ ;  /* 0x0000001f0b037819 */ /* 0x000fc600000006ff */
[----:B------:R-:W-:-:S04]  /*1bb60*/  IMAD R2, R12, 0x8, R2 ;  /* 0x000000080c027824 */ /* 0x000fc800078e0202 */
[----:B------:R-:W3:Y:S02]  /*1bb70*/  SYNCS.PHASECHK.TRANS64.TRYWAIT P0, [R2+URZ+0x28c40], R3 ;  /* 0x028c4003020075a7 */ /* 0x000ee4000800017f */
[----:B---3--:R-:W-:Y:S05]  /*1bb80*/  @!P0 BRA `(.L_x_4916) ;  /* 0x0000002c005c8947 */ /* 0x008fea0003800000 */
.L_x_5027:
        /* <DEDUP_REMOVED lines=11> */
.L_x_4917:
[----:B--2---:R-:W2:Y:S01]  /*1bc40*/  LDL R7, [R1] ;  /* 0x0000000001077983 */ /* 0x004ea20000100800 */
        /* <DEDUP_REMOVED lines=13> */
[----:B--2---:R-:W-:-:S04]  /*1bd20*/  LEA R7, R7, R12, 0xd ;  /* 0x0000000c07077211 */ /* 0x004fc800078e68ff */
[----:B------:R-:W-:Y:S01]  /*1bd30*/  R2UR UR8, R7 ;  /* 0x00000000070872ca */ /* 0x000fe200000e0000 */
[----:B----4-:R-:W-:-:S05]  /*1bd40*/  IMAD R7, R10, 0x40, R11 ;  /* 0x000000400a077824 */ /* 0x010fca00078e020b */
[----:B------:R-:W-:-:S07]  /*1bd50*/  R2UR UR11, R7 ;  /* 0x00000000070b72ca */ /* 0x000fce00000e0000 */
[----:B------:R-:W-:-:S09]  /*1bd60*/  UIADD3 UR8, UR8, 0x22400, URZ ;  /* 0x0002240008087890 */ /* 0x000fd2000fffe03f */
[----:B------:R0:W-:Y:S01]  /*1bd70*/  UTMALDG.4D [UR8], [UR4], desc[UR6] ;  /* 0x00000608040075b4 */ /* 0x0001e20008019000 */
[----:B------:R-:W2:Y:S02]  /*1bd80*/  SYNCS.PHASECHK.TRANS64.TRYWAIT P1, [R2+URZ+0x28c60], R3 ;  /* 0x028c6003020075a7 */ /* 0x000ea4000802017f */
[----:B0-2---:R-:W-:Y:S05]  /*1bd90*/  @!P1 BRA `(.L_x_4918) ;  /* 0x0000002800ec9947 */ /* 0x005fea0003800000 */
.L_x_5028:
        /* <DEDUP_REMOVED lines=8> */
.L_x_4919:
        /* <DEDUP_REMOVED lines=54> */
.L_x_4914:
[----:B------:R-:W-:Y:S05]  /*1c180*/  BSYNC B1 ;  /* 0x0000000000017941 */ /* 0x000fea0003800000 */
.L_x_4913:
[----:B------:R-:W2:Y:S01]  /*1c190*/  LDL R2, [R1+0x14] ;  /* 0x0000140001027983 */ /* 0x000ea20000100800 */
[----:B------:R-:W-:Y:S01]  /*1c1a0*/  VIADD R5, R5, 0xfffffffe ;  /* 0xfffffffe05057836 */ /* 0x000fe20000000000 */
[----:B--2---:R-:W-:-:S13]  /*1c1b0*/  ISETP.GT.AND P0, PT, R9, R2, PT ;  /* 0x000000020900720c */ /* 0x004fda0003f04270 */
[----:B------:R-:W-:Y:S05]  /*1c1c0*/  @P0 BRA `(.L_x_4920) ;  /* 0xffffffec00c00947 */ /* 0x000fea000383ffff */
.L_x_4896:
[----:B------:R-:W-:Y:S05]  /*1c1d0*/  BSYNC B0 ;  /* 0x0000000000007941 */ /* 0x000fea0003800000 */
.L_x_4895:
        /* <DEDUP_REMOVED lines=23> */
.L_x_4922:
[----:B------:R-:W-:Y:S05]  /*1c350*/  BSYNC B0 ;  /* 0x0000000000007941 */ /* 0x000fea0003800000 */
.L_x_4921:
[----:B--2---:R-:W2:Y:S02]  /*1c360*/  LDL.LU R2, [R1+0x8] ;  /* 0x0000080001027983 */ /* 0x004ea40000300800 */
[----:B--2---:R-:W-:-:S05]  /*1c370*/  LOP3.LUT R2, R2, R0, RZ, 0x3c, !PT ;  /* 0x0000000002027212 */ /* 0x004fca00078e3cff */
[----:B------:R2:W-:Y:S02]  /*1c380*/  STL [R1+0x8], R2 ;  /* 0x0000080201007387 */ /* 0x0005e40000100800 */
.L_x_4878:
[----:B------:R-:W-:Y:S05]  /*1c390*/  BSYNC B6 ;  /* 0x0000000000067941 */ /* 0x000fea0003800000 */
.L_x_4876:
[----:B------:R-:W-:-:S03]  /*1c3a0*/  UMOV UR4, 0xffffffff ;  /* 0xffffffff00047882 */ /* 0x000fc60000000000 */
[----:B------:R-:W-:Y:S05]  /*1c3b0*/  BRA.DIV UR4, `(.L_x_4923) ;  /* 0x0000002604787947 */ /* 0x000fea000b800000 */
[----:B------:R3:W4:Y:S04]  /*1c3c0*/  SHFL.IDX PT, R4, R16, RZ, 0x1f ;  /* 0x00001fff10047589 */ /* 0x00072800000e0000 */
[----:B------:R-:W0:Y:S02]  /*1c3d0*/  SHFL.IDX PT, R16, R16, 0x1, 0x1f ;  /* 0x00201f0010107f89 */ /* 0x000e2400000e0000 */
.L_x_5032:
[----:B------:R-:W5:Y:S01]  /*1c3e0*/  S2R R7, SR_TID.X ;  /* 0x0000000000077919 */ /* 0x000f620000002100 */
[----:B------:R-:W-:Y:S01]  /*1c3f0*/  ULDC UR4, c[0x0][0xc14] ;  /* 0x0003050000047ab9 */ /* 0x000fe20000000800 */
[----:B------:R-:W-:Y:S01]  /*1c400*/  BSSY B0, `(.L_x_4924) ;  /* 0x000000b000007945 */ /* 0x000fe20003800000 */
[----:B------:R-:W-:Y:S02]  /*1c410*/  IMAD.U32 R0, RZ, RZ, UR4 ;  /* 0x00000004ff007e24 */ /* 0x000fe4000f8e00ff */
[----:B------:R-:W-:Y:S01]  /*1c420*/  IMAD.MOV.U32 R17, RZ, RZ, RZ ;  /* 0x000000ffff117224 */ /* 0x000fe200078e00ff */
[----:B-----5:R-:W-:-:S04]  /*1c430*/  LOP3.LUT R7, R7, 0x1f, RZ, 0xc0, !PT ;  /* 0x0000001f07077812 */ /* 0x020fc800078ec0ff */
[C---:B------:R-:W-:Y:S01]  /*1c440*/  ISETP.NE.AND P0, PT, R7.reuse, 0x1f, PT ;  /* 0x0000001f0700780c */ /* 0x040fe20003f05270 */
[----:B------:R-:W-:-:S05]  /*1c450*/  IMAD.IADD R5, R7, 0x1, R19 ;  /* 0x0000000107057824 */ /* 0x000fca00078e0213 */
[----:B------:R-:W-:-:S13]  /*1c460*/  ISETP.GE.OR P0, PT, R5, R0, !P0 ;  /* 0x000000000500720c */ /* 0x000fda0004706670 */
[----:B------:R-:W-:Y:S05]  /*1c470*/  @P0 BRA `(.L_x_4925) ;  /* 0x00000000000c0947 */ /* 0x000fea0003800000 */
[----:B--2---:R-:W2:Y:S02]  /*1c480*/  LDC.64 R2, c[0x0][0xc58] ;  /* 0x00031600ff027b82 */ /* 0x004ea40000000a00 */
[----:B--2---:R-:W-:-:S05]  /*1c490*/  IMAD.WIDE R2, R5, 0x4, R2 ;  /* 0x0000000405027825 */ /* 0x004fca00078e0202 */
[----:B------:R2:W5:Y:S02]  /*1c4a0*/  LDG.E R17, desc[UR42][R2.64] ;  /* 0x0000002a02117981 */ /* 0x000564000c1e1900 */
.L_x_4925:
[----:B------:R-:W-:Y:S05]  /*1c4b0*/  BSYNC B0 ;  /* 0x0000000000007941 */ /* 0x000fea0003800000 */
.L_x_4924:
        /* <DEDUP_REMOVED lines=10> */
[----:B------:R-:W-:Y:S02]  /*1c560*/  ISETP.GE.U32.AND P1, PT, R7, 0x8, PT ;  /* 0x000000080700780c */ /* 0x000fe40003f26070 */
[----:B--2---:R-:W-:-:S05]  /*1c570*/  IADD3 R3, R13, R14, RZ ;  /* 0x0000000e0d037210 */ /* 0x004fca0007ffe0ff */
        /* <DEDUP_REMOVED lines=11> */
.L_x_5040:
[----:B------:R-:W-:Y:S02]  /*1c630*/  ULDC UR4, c[0x0][0xc10] ;  /* 0x0003040000047ab9 */ /* 0x000fe40000000800 */
[----:B------:R-:W-:-:S04]  /*1c640*/  IMAD.U32 R5, RZ, RZ, UR4 ;  /* 0x00000004ff057e24 */ /* 0x000fc8000f8e00ff */
[----:B--2---:R-:W-:-:S04]  /*1c650*/  IMAD R3, R14, R5, RZ ;  /* 0x000000050e037224 */ /* 0x004fc800078e02ff */
[----:B---3--:R-:W-:-:S05]  /*1c660*/  IMAD.IADD R16, R16, 0x1, R3 ;  /* 0x0000000110107824 */ /* 0x008fca00078e0203 */
[----:B----4-:R-:W-:-:S13]  /*1c670*/  ISETP.GT.AND P0, PT, R16, R4, PT ;  /* 0x000000041000720c */ /* 0x010fda0003f04270 */
[----:B------:R-:W-:Y:S05]  /*1c680*/  @P0 BRA `(.L_x_4927) ;  /* 0x0000000000b40947 */ /* 0x000fea0003800000 */
[----:B------:R-:W2:Y:S02]  /*1c690*/  LDC R0, c[0x0][0xc14] ;  /* 0x00030500ff007b82 */ /* 0x000ea40000000800 */
.L_x_4932:
[----:B------:R-:W-:-:S05]  /*1c6a0*/  VIADD R19, R19, 0x1f ;  /* 0x0000001f13137836 */ /* 0x000fca0000000000 */
[----:B--2---:R-:W-:-:S13]  /*1c6b0*/  ISETP.GE.AND P0, PT, R19, R0, PT ;  /* 0x000000001300720c */ /* 0x004fda0003f06270 */
[----:B------:R-:W-:Y:S05]  /*1c6c0*/  @P0 BRA `(.L_x_4928) ;  /* 0x0000000400ec0947 */ /* 0x000fea0003800000 */
[----:B------:R-:W2:Y:S01]  /*1c6d0*/  S2R R6, SR_TID.X ;  /* 0x0000000000067919 */ /* 0x000ea20000002100 */
[----:B------:R-:W-:Y:S01]  /*1c6e0*/  BSSY B0, `(.L_x_4929) ;  /* 0x000000a000007945 */ /* 0x000fe20003800000 */
[----:B------:R-:W-:Y:S01]  /*1c6f0*/  IMAD.MOV.U32 R17, RZ, RZ, RZ ;  /* 0x000000ffff117224 */ /* 0x000fe200078e00ff */
[----:B--2---:R-:W-:-:S04]  /*1c700*/  LOP3.LUT R6, R6, 0x1f, RZ, 0xc0, !PT ;  /* 0x0000001f06067812 */ /* 0x004fc800078ec0ff */
[C---:B------:R-:W-:Y:S01]  /*1c710*/  ISETP.NE.AND P1, PT, R6.reuse, 0x1f, PT ;  /* 0x0000001f0600780c */ /* 0x040fe20003f25270 */
[----:B------:R-:W-:-:S05]  /*1c720*/  IMAD.IADD R5, R6, 0x1, R19 ;  /* 0x0000000106057824 */ /* 0x000fca00078e0213 */
[----:B------:R-:W-:-:S13]  /*1c730*/  ISETP.GE.OR P0, PT, R5, R0, !P1 ;  /* 0x000000000500720c */ /* 0x000fda0004f06670 */
[----:B------:R-:W-:Y:S05]  /*1c740*/  @P0 BRA `(.L_x_4930) ;  /* 0x00000000000c0947 */ /* 0x000fea0003800000 */
[----:B0-----:R-:W0:Y:S02]  /*1c750*/  LDC.64 R2, c[0x0][0xc58] ;  /* 0x00031600ff027b82 */ /* 0x001e240000000a00 */
[----:B0-----:R-:W-:-:S05]  /*1c760*/  IMAD.WIDE R2, R5, 0x4, R2 ;  /* 0x0000000405027825 */ /* 0x001fca00078e0202 */
[----:B------:R2:W5:Y:S02]  /*1c770*/  LDG.E R17, desc[UR42][R2.64] ;  /* 0x0000002a02117981 */ /* 0x000564000c1e1900 */
.L_x_4930:
[----:B------:R-:W-:Y:S05]  /*1c780*/  BSYNC B0 ;  /* 0x0000000000007941 */ /* 0x000fea0003800000 */
.L_x_4929:
        /* <DEDUP_REMOVED lines=8> */
[----:B------:R-:W0:Y:S02]  /*1c810*/  SHFL.UP PT, R14, R13, 0x2, RZ ;  /* 0x044000000d0e7989 */ /* 0x000e2400000e00ff */
[----:B0-2---:R-:W-:Y:S02]  /*1c820*/  SEL R2, R14, RZ, P1 ;  /* 0x000000ff0e027207 */ /* 0x005fe40000800000 */
        /* <DEDUP_REMOVED lines=13> */
.L_x_5048:
[----:B------:R-:W-:Y:S02]  /*1c900*/  ULDC UR4, c[0x0][0xc10] ;  /* 0x0003040000047ab9 */ /* 0x000fe40000000800 */
[----:B------:R-:W-:-:S04]  /*1c910*/  IMAD.U32 R5, RZ, RZ, UR4 ;  /* 0x00000004ff057e24 */ /* 0x000fc8000f8e00ff */
[----:B--2---:R-:W-:-:S04]  /*1c920*/  IMAD R3, R14, R5, RZ ;  /* 0x000000050e037224 */ /* 0x004fc800078e02ff */
[----:B------:R-:W-:-:S05]  /*1c930*/  IMAD.IADD R16, R3, 0x1, R16 ;  /* 0x0000000103107824 */ /* 0x000fca00078e0210 */
[----:B------:R-:W-:-:S13]  /*1c940*/  ISETP.GT.AND P0, PT, R16, R4, PT ;  /* 0x000000041000720c */ /* 0x000fda0003f04270 */
[----:B------:R-:W-:Y:S05]  /*1c950*/  @!P0 BRA `(.L_x_4932) ;  /* 0xfffffffc00508947 */ /* 0x000fea000383ffff */
.L_x_4927:
        /* <DEDUP_REMOVED lines=8> */
.L_x_5052:
[----:B------:R-:W-:Y:S01]  /*1c9e0*/  ISETP.NE.AND P0, PT, R3, RZ, PT ;  /* 0x000000ff0300720c */ /* 0x000fe20003f05270 */
[----:B------:R-:W-:-:S12]  /*1c9f0*/  IMAD.MOV.U32 R7, RZ, RZ, RZ ;  /* 0x000000ffff077224 */ /* 0x000fd800078e00ff */
[----:B------:R-:W-:Y:S05]  /*1ca00*/  @!P0 BRA `(.L_x_4934) ;  /* 0x0000000000108947 */ /* 0x000fea0003800000 */
[----:B------:R-:W-:Y:S01]  /*1ca10*/  UMOV UR4, 0xffffffff ;  /* 0xffffffff00047882 */ /* 0x000fe20000000000 */
[----:B------:R-:W-:Y:S02]  /*1ca20*/  VIADD R12, R6, 0xffffffff ;  /* 0xffffffff060c7836 */ /* 0x000fe40000000000 */
[----:B------:R-:W-:Y:S05]  /*1ca30*/  BRA.DIV UR4, `(.L_x_4935) ;  /* 0x0000002a040c7947 */ /* 0x000fea000b800000 */
[----:B------:R4:W0:Y:S02]  /*1ca40*/  SHFL.IDX PT, R7, R2, R12, 0x1f ;  /* 0x00001f0c02077589 */ /* 0x00082400000e0000 */
.L_x_4934:
[----:B0---4-:R-:W0:Y:S01]  /*1ca50*/  LDC.64 R2, c[0x0][0xc68] ;  /* 0x00031a00ff027b82 */ /* 0x011e220000000a00 */
[----:B------:R-:W-:-:S04]  /*1ca60*/  IMAD.IADD R19, R6, 0x1, R19 ;  /* 0x0000000106137824 */ /* 0x000fc800078e0213 */
[----:B0-----:R-:W-:-:S05]  /*1ca70*/  IMAD.WIDE R2, R19, 0x4, R2 ;  /* 0x0000000413027825 */ /* 0x001fca00078e0202 */
[----:B------:R0:W2:Y:S01]  /*1ca80*/  LDG.E R8, desc[UR42][R2.64] ;  /* 0x0000002a02087981 */ /* 0x0000a2000c1e1900 */
[----:B------:R-:W-:-:S04]  /*1ca90*/  IMAD R16, R7, R5, R16 ;  /* 0x0000000507107224 */ /* 0x000fc800078e0210 */
[----:B------:R-:W-:Y:S02]  /*1caa0*/  IMAD.IADD R7, R4, 0x1, -R16 ;  /* 0x0000000104077824 */ /* 0x000fe400078e0a10 */
[----:B0-----:R-:W-:Y:S02]  /*1cab0*/  IMAD.MOV.U32 R2, RZ, RZ, RZ ;  /* 0x000000ffff027224 */ /* 0x001fe400078e00ff */
[----:B--23--:R-:W-:-:S05]  /*1cac0*/  IMAD R6, R17, R8, RZ ;  /* 0x0000000811067224 */ /* 0x00cfca00078e02ff */
[-C--:B-1----:R-:W-:Y:S02]  /*1cad0*/  IABS R9, R6.reuse ;  /* 0x0000000600097213 */ /* 0x082fe40000000000 */
[----:B------:R-:W-:Y:S02]  /*1cae0*/  IABS R4, R6 ;  /* 0x0000000600047213 */ /* 0x000fe40000000000 */
[----:B------:R-:W0:Y:S03]  /*1caf0*/  I2F.RP R10, R9 ;  /* 0x00000009000a7306 */ /* 0x000e260000209400 */
[----:B------:R-:W-:-:S05]  /*1cb00*/  IMAD.MOV R4, RZ, RZ, -R4 ;  /* 0x000000ffff047224 */ /* 0x000fca00078e0a04 */
[----:B0-----:R-:W0:Y:S02]  /*1cb10*/  MUFU.RCP R10, R10 ;  /* 0x0000000a000a7308 */ /* 0x001e240000001000 */
[----:B0-----:R-:W-:-:S06]  /*1cb20*/  IADD3 R11, R10, 0xffffffe, RZ ;  /* 0x0ffffffe0a0b7810 */ /* 0x001fcc0007ffe0ff */
        /* <DEDUP_REMOVED lines=19> */
[----:B------:R-:W-:-:S03]  /*1cc60*/  IMAD.MOV R9, RZ, RZ, -R9 ;  /* 0x000000ffff097224 */ /* 0x000fc600078e0a09 */
[----:B------:R-:W-:Y:S01]  /*1cc70*/  IADD3 R2, -R4, RZ, RZ ;  /* 0x000000ff04027210 */ /* 0x000fe20007ffe1ff */
[----:B------:R-:W-:-:S03]  /*1cc80*/  IMAD R6, R6, R9, R7 ;  /* 0x0000000906067224 */ /* 0x000fc600078e0207 */
[----:B------:R-:W-:Y:S01]  /*1cc90*/  VIADDMNMX R5, R2, R5, R8, PT ;  /* 0x0000000502057246 */ /* 0x000fe20003800108 */
[----:B------:R-:W-:Y:S01]  /*1cca0*/  IMAD.MOV.U32 R2, RZ, RZ, RZ ;  /* 0x000000ffff027224 */ /* 0x000fe200078e00ff */
[----:B------:R-:W-:Y:S02]  /*1ccb0*/  IADD3 R4, R6, R4, RZ ;  /* 0x0000000406047210 */ /* 0x000fe40007ffe0ff */
[----:B------:R-:W-:-:S04]  /*1ccc0*/  IABS R8, R5 ;  /* 0x0000000500087213 */ /* 0x000fc80000000000 */
[----:B------:R-:W0:Y:S08]  /*1ccd0*/  I2F.RP R10, R8 ;  /* 0x00000008000a7306 */ /* 0x000e300000209400 */
[----:B0-----:R-:W0:Y:S02]  /*1cce0*/  MUFU.RCP R10, R10 ;  /* 0x0000000a000a7308 */ /* 0x001e240000001000 */
[----:B0-----:R-:W-:-:S06]  /*1ccf0*/  VIADD R11, R10, 0xffffffe ;  /* 0x0ffffffe0a0b7836 */ /* 0x001fcc0000000000 */
[----:B------:R-:W0:Y:S02]  /*1cd00*/  F2I.FTZ.U32.TRUNC.NTZ R3, R11 ;  /* 0x0000000b00037305 */ /* 0x000e24000021f000 */
[----:B0-----:R-:W-:-:S04]  /*1cd10*/  IMAD.MOV R7, RZ, RZ, -R3 ;  /* 0x000000ffff077224 */ /* 0x001fc800078e0a03 */
[----:B------:R-:W-:-:S04]  /*1cd20*/  IMAD R7, R7, R8, RZ ;  /* 0x0000000807077224 */ /* 0x000fc800078e02ff */
        /* <DEDUP_REMOVED lines=21> */
.L_x_4928:
[----:B------:R-:W-:Y:S01]  /*1ce80*/  UMOV UR4, URZ ;  /* 0x0000003f00047c82 */ /* 0x000fe20008000000 */
[----:B------:R-:W-:Y:S01]  /*1ce90*/  UMOV UR5, URZ ;  /* 0x0000003f00057c82 */ /* 0x000fe20008000000 */
[----:B------:R-:W-:Y:S01]  /*1cea0*/  ULDC UR6, c[0x0][0xc14] ;  /* 0x0003050000067ab9 */ /* 0x000fe20000000800 */
[----:B------:R-:W-:Y:S02]  /*1ceb0*/  IMAD.MOV.U32 R16, RZ, RZ, R4 ;  /* 0x000000ffff107224 */ /* 0x000fe400078e0004 */
[----:B------:R-:W-:Y:S02]  /*1cec0*/  IMAD.U32 R17, RZ, RZ, UR4 ;  /* 0x00000004ff117e24 */ /* 0x000fe4000f8e00ff */
[----:B------:R-:W-:Y:S02]  /*1ced0*/  IMAD.U32 R18, RZ, RZ, UR5 ;  /* 0x00000005ff127e24 */ /* 0x000fe4000f8e00ff */
[----:B------:R-:W-:-:S07]  /*1cee0*/  IMAD.U32 R19, RZ, RZ, UR6 ;  /* 0x00000006ff137e24 */ /* 0x000fce000f8e00ff */
.L_x_4936:
        /* <DEDUP_REMOVED lines=12> */
.L_x_4837:
        /* <DEDUP_REMOVED lines=12> */
.L_x_5055:
[----:B------:R-:W-:Y:S05]  /*1d070*/  BSYNC B0 ;  /* 0x0000000000007941 */ /* 0x000fea0003800000 */
.L_x_4938:
[----:B------:R-:W-:-:S03]  /*1d080*/  UMOV UR4, 0xffffffff ;  /* 0xffffffff00047882 */ /* 0x000fc60000000000 */
[----:B------:R-:W-:Y:S05]  /*1d090*/  BRA.DIV UR4, `(.L_x_4940) ;  /* 0x0000002204b07947 */ /* 0x000fea000b800000 */
[----:B------:R-:W2:Y:S02]  /*1d0a0*/  S2R R2, SR_TID.X ;  /* 0x0000000000027919 */ /* 0x000ea40000002100 */
[----:B--2---:R-:W-:-:S04]  /*1d0b0*/  SHF.R.U32.HI R2, RZ, 0x5, R2 ;  /* 0x00000005ff027819 */ /* 0x004fc80000011602 */
[----:B------:R-:W-:-:S05]  /*1d0c0*/  LOP3.LUT R2, R2, 0x3, RZ, 0xc0, !PT ;  /* 0x0000000302027812 */ /* 0x000fca00078ec0ff */
[----:B------:R2:W3:Y:S02]  /*1d0d0*/  SHFL.IDX PT, R14, R2, RZ, 0x1f ;  /* 0x00001fff020e7589 */ /* 0x0004e400000e0000 */
.L_x_5058:
[----:B---3--:R-:W-:-:S13]  /*1d0e0*/  ISETP.NE.AND P0, PT, R14, RZ, PT ;  /* 0x000000ff0e00720c */ /* 0x008fda0003f05270 */
[----:B------:R-:W-:Y:S05]  /*1d0f0*/  @P0 BRA `(.L_x_4612) ;  /* 0x0000000000940947 */ /* 0x000fea0003800000 */
[----:B------:R-:W-:-:S03]  /*1d100*/  UMOV UR4, 0xffffffff ;  /* 0xffffffff00047882 */ /* 0x000fc60000000000 */
[----:B------:R-:W-:Y:S05]  /*1d110*/  BRA.DIV UR4, `(.L_x_4941) ;  /* 0x0000002204c47947 */ /* 0x000fea000b800000 */
[----:B------:R-:W-:-:S13]  /*1d120*/  ELECT P6, URZ, PT ;  /* 0x00000000003f782f */ /* 0x000fda00038c0000 */
.L_x_5061:
[----:B------:R-:W-:Y:S05]  /*1d130*/  @!P6 BRA `(.L_x_4612) ;  /* 0x000000000084e947 */ /* 0x000fea0003800000 */
[----:B------:R-:W-:-:S06]  /*1d140*/  ULOP3.LUT UR4, UR36, 0x2, URZ, 0xfc, !UPT ;  /* 0x0000000224047892 */ /* 0x000fcc000f8efc3f */
[----:B--2---:R-:W-:-:S05]  /*1d150*/  IMAD.U32 R2, RZ, RZ, UR4 ;  /* 0x00000004ff027e24 */ /* 0x004fca000f8e00ff */
[----:B------:R-:W-:-:S13]  /*1d160*/  ISETP.NE.AND P2, PT, R2, 0x3, PT ;  /* 0x000000030200780c */ /* 0x000fda0003f45270 */
[----:B------:R-:W-:Y:S05]  /*1d170*/  @!P2 BRA `(.L_x_4942) ;  /* 0x000000000004a947 */ /* 0x000fea0003800000 */
[----:B------:R-:W-:Y:S01]  /*1d180*/  BPT.TRAP 0x1 ;  /* 0x000000040000795c */ /* 0x000fe20000300000 */
.L_x_4942:
[----:B-1----:R-:W2:Y:S04]  /*1d190*/  LDL R3, [R1] ;  /* 0x0000000001037983 */ /* 0x002ea80000100800 */
[----:B------:R-:W3:Y:S01]  /*1d1a0*/  LDL.LU R7, [R1+0x8] ;  /* 0x0000080001077983 */ /* 0x000ee20000300800 */
[----:B------:R-:W-:-:S05]  /*1d1b0*/  IADD3 R2, R0, 0x28c40, RZ ;  /* 0x00028c4000027810 */ /* 0x000fca0007ffe0ff */
        /* <DEDUP_REMOVED lines=11> */
.L_x_5062:
[----:B------:R-:W2:Y:S02]  /*1d270*/  SYNCS.PHASECHK.TRANS64.TRYWAIT P0, [R7+URZ], R2 ;  /* 0x00000002070075a7 */ /* 0x000ea4000800017f */
[----:B--2---:R-:W-:Y:S05]  /*1d280*/  @!P0 BRA `(.L_x_4944) ;  /* 0x00000020009c8947 */ /* 0x004fea0003800000 */
.L_x_5063:
[----:B------:R-:W-:Y:S05]  /*1d290*/  @!P2 BRA `(.L_x_4945) ;  /* 0x000000000004a947 */ /* 0x000fea0003800000 */
[----:B------:R-:W-:Y:S01]  /*1d2a0*/  BPT.TRAP 0x1 ;  /* 0x000000040000795c */ /* 0x000fe20000300000 */
.L_x_4945:
[----:B------:R-:W3:Y:S01]  /*1d2b0*/  LDL.LU R4, [R1] ;  /* 0x0000000001047983 */ /* 0x000ee20000300800 */
[----:B------:R-:W-:-:S04]  /*1d2c0*/  VIADD R0, R0, 0x28c60 ;  /* 0x00028c6000007836 */ /* 0x000fc80000000000 */
[----:B---3--:R-:W-:-:S04]  /*1d2d0*/  IMAD R4, R4, 0x8, R0 ;  /* 0x0000000804047824 */ /* 0x008fc800078e0200 */
[----:B------:R-:W3:Y:S02]  /*1d2e0*/  SYNCS.PHASECHK.TRANS64.TRYWAIT P0, [R4+URZ], R5 ;  /* 0x00000005040075a7 */ /* 0x000ee4000800017f */
[----:B---3--:R-:W-:Y:S05]  /*1d2f0*/  @!P0 BRA `(.L_x_4946) ;  /* 0x0000002000948947 */ /* 0x008fea0003800000 */
.L_x_5064:
[----:B------:R-:W-:-:S07]  /*1d300*/  IMAD R3, R3, 0x8, R0 ;  /* 0x0000000803037824 */ /* 0x000fce00078e0200 */
.L_x_4947:
[----:B----4-:R4:W0:Y:S02]  /*1d310*/  SYNCS.PHASECHK.TRANS64.TRYWAIT P0, [R3+URZ], R2 ;  /* 0x00000002030075a7 */ /* 0x010824000800017f */
[----:B0-----:R-:W-:Y:S05]  /*1d320*/  @!P0 NANOSLEEP.SYNCS 0x989680 ;  /* 0x009896800000895d */ /* 0x001fea0003900000 */
[----:B------:R-:W0:Y:S02]  /*1d330*/  @!P0 SYNCS.PHASECHK.TRANS64 P0, [R3+URZ], R2 ;  /* 0x00000002030085a7 */ /* 0x000e24000800007f */
[----:B0-----:R-:W-:Y:S05]  /*1d340*/  @!P0 BRA `(.L_x_4947) ;  /* 0xfffffffc00f08947 */ /* 0x001fea000383ffff */
.L_x_4612:
[----:B------:R-:W-:Y:S05]  /*1d350*/  BSYNC B8 ;  /* 0x0000000000087941 */ /* 0x000fea0003800000 */
.L_x_4609:
[----:B------:R-:W-:Y:S05]  /*1d360*/  EXIT ;  /* 0x000000000000794d */ /* 0x000fea0003800000 */
.L_x_4636:
[----:B0-----:R0:W1:Y:S02]  /*1d370*/  SYNCS.PHASECHK.TRANS64.TRYWAIT P5, [R70+URZ+0x28c90], R77 ;  /* 0x028c904d460075a7 */ /* 0x00106400080a017f */
[----:B-1----:R-:W-:Y:S05]  /*1d380*/  @!P5 NANOSLEEP.SYNCS 0x989680 ;  /* 0x009896800000d95d */ /* 0x002fea0003900000 */
[----:B------:R-:W1:Y:S02]  /*1d390*/  @!P5 SYNCS.PHASECHK.TRANS64 P5, [R70+URZ+0x28c90], R77 ;  /* 0x028c904d4600d5a7 */ /* 0x000e6400080a007f */
[----:B-1----:R-:W-:Y:S05]  /*1d3a0*/  @!P5 BRA `(.L_x_4636) ;  /* 0xfffffffc00f0d947 */ /* 0x002fea000383ffff */
[----:B------:R-:W-:Y:S05]  /*1d3b0*/  BRA `(.L_x_4948) ;  /* 0xfffffe5400587947 */ /* 0x000fea000383ffff */
.L_x_4646:
[----:B0-----:R0:W1:Y:S02]  /*1d3c0*/  SYNCS.PHASECHK.TRANS64.TRYWAIT P5, [R70+URZ+0x28c90], R77 ;  /* 0x028c904d460075a7 */ /* 0x00106400080a017f */
[----:B-1----:R-:W-:Y:S05]  /*1d3d0*/  @!P5 NANOSLEEP.SYNCS 0x989680 ;  /* 0x009896800000d95d */ /* 0x002fea0003900000 */
[----:B------:R-:W1:Y:S02]  /*1d3e0*/  @!P5 SYNCS.PHASECHK.TRANS64 P5, [R70+URZ+0x28c90], R77 ;  /* 0x028c904d4600d5a7 */ /* 0x000e6400080a007f */
[----:B-1----:R-:W-:Y:S05]  /*1d3f0*/  @!P5 BRA `(.L_x_4646) ;  /* 0xfffffffc00f0d947 */ /* 0x002fea000383ffff */
[----:B------:R-:W-:Y:S05]  /*1d400*/  BRA `(.L_x_4949) ;  /* 0xfffffe5c00dc7947 */ /* 0x000fea000383ffff */
.L_x_4651:
[----:B0-----:R0:W1:Y:S02]  /*1d410*/  SYNCS.PHASECHK.TRANS64.TRYWAIT P5, [R70+URZ+0x28c90], R77 ;  /* 0x028c904d460075a7 */ /* 0x00106400080a017f */
[----:B-1----:R-:W-:Y:S05]  /*1d420*/  @!P5 NANOSLEEP.SYNCS 0x989680 ;  /* 0x009896800000d95d */ /* 0x002fea0003900000 */
[----:B------:R-:W1:Y:S02]  /*1d430*/  @!P5 SYNCS.PHASECHK.TRANS64 P5, [R70+URZ+0x28c90], R77 ;  /* 0x028c904d4600d5a7 */ /* 0x000e6400080a007f */
[----:B-1----:R-:W-:Y:S05]  /*1d440*/  @!P5 BRA `(.L_x_4651) ;  /* 0xfffffffc00f0d947 */ /* 0x002fea000383ffff */
[----:B------:R-:W-:Y:S05]  /*1d450*/  BRA `(.L_x_4950) ;  /* 0xfffffe6800147947 */ /* 0x000fea000383ffff */
.L_x_4655:
[----:B--2---:R2:W4:Y:S02]  /*1d460*/  SYNCS.PHASECHK.TRANS64.TRYWAIT P0, [R70+URZ+0x28cb0], R77 ;  /* 0x028cb04d460075a7 */ /* 0x004524000800017f */
[----:B----4-:R-:W-:Y:S05]  /*1d470*/  @!P0 NANOSLEEP.SYNCS 0x989680 ;  /* 0x009896800000895d */ /* 0x010fea0003900000 */
[----:B------:R-:W4:Y:S02]  /*1d480*/  @!P0 SYNCS.PHASECHK.TRANS64 P0, [R70+URZ+0x28cb0], R77 ;  /* 0x028cb04d460085a7 */ /* 0x000f24000800007f */
[----:B----4-:R-:W-:Y:S05]  /*1d490*/  @!P0 BRA `(.L_x_4655) ;  /* 0xfffffffc00f08947 */ /* 0x010fea000383ffff */
[----:B------:R-:W-:Y:S05]  /*1d4a0*/  BRA `(.L_x_4951) ;  /* 0xfffffe68008c7947 */ /* 0x000fea000383ffff */
.L_x_4674:
[----:B0-----:R0:W1:Y:S02]  /*1d4b0*/  SYNCS.PHASECHK.TRANS64.TRYWAIT P1, [R152+URZ+0x28c50], R3 ;  /* 0x028c5003980075a7 */ /* 0x001064000802017f */
[----:B-1----:R-:W-:Y:S05]  /*1d4c0*/  @!P1 NANOSLEEP.SYNCS 0x989680 ;  /* 0x009896800000995d */ /* 0x002fea0003900000 */
[----:B------:R-:W1:Y:S02]  /*1d4d0*/  @!P1 SYNCS.PHASECHK.TRANS64 P1, [R152+URZ+0x28c50], R3 ;  /* 0x028c5003980095a7 */ /* 0x000e64000802007f */
[----:B-1----:R-:W-:Y:S05]  /*1d4e0*/  @!P1 BRA `(.L_x_4674) ;  /* 0xfffffffc00f09947 */ /* 0x002fea000383ffff */
[----:B------:R-:W-:Y:S05]  /*1d4f0*/  BRA `(.L_x_4952) ;  /* 0xfffffe7800787947 */ /* 0x000fea000383ffff */
.L_x_4681:
[----:B-1----:R1:W2:Y:S02]  /*1d500*/  SYNCS.PHASECHK.TRANS64.TRYWAIT P2, [R0+URZ+0x28c50], R5 ;  /* 0x028c5005000075a7 */ /* 0x0022a4000804017f */
[----:B--2---:R-:W-:Y:S05]  /*1d510*/  @!P2 NANOSLEEP.SYNCS 0x989680 ;  /* 0x009896800000a95d */ /* 0x004fea0003900000 */
[----:B------:R-:W2:Y:S02]  /*1d520*/  @!P2 SYNCS.PHASECHK.TRANS64 P2, [R0+URZ+0x28c50], R5 ;  /* 0x028c50050000a5a7 */ /* 0x000ea4000804007f */
[----:B--2---:R-:W-:Y:S05]  /*1d530*/  @!P2 BRA `(.L_x_4681) ;  /* 0xfffffffc00f0a947 */ /* 0x004fea000383ffff */
[----:B------:R-:W-:Y:S05]  /*1d540*/  BRA `(.L_x_4680) ;  /* 0xfffffe8400a07947 */ /* 0x000fea000383ffff */
.L_x_4706:
[----:B------:R-:W-:Y:S01]  /*1d550*/  BSSY B1, `(.L_x_4953) ;  /* 0x0000008000017945 */ /* 0x000fe20003800000 */
[----:B------:R-:W-:Y:S01]  /*1d560*/  IMAD.MOV.U32 R13, RZ, RZ, R5 ;  /* 0x000000ffff0d7224 */ /* 0x000fe200078e0005 */
[----:B------:R-:W-:Y:S01]  /*1d570*/  MOV R15, 0xffffffff ;  /* 0xffffffff000f7802 */ /* 0x000fe20000000f00 */
[----:B------:R-:W-:Y:S02]  /*1d580*/  IMAD.MOV.U32 R12, RZ, RZ, RZ ;  /* 0x000000ffff0c7224 */ /* 0x000fe400078e00ff */
[----:B------:R-:W-:-:S07]  /*1d590*/  IMAD.MOV.U32 R11, RZ, RZ, 0x1c1f ;  /* 0x00001c1fff0b7424 */ /* 0x000fce00078e00ff */
[----:B-----5:R-:W-:Y:S05]  /*1d5a0*/  WARPSYNC.COLLECTIVE R15, `(.L_x_4954) ;  /* 0x000000000f087348 */ /* 0x020fea0003c00000 */
[----:B------:R0:W1:Y:S02]  /*1d5b0*/  SHFL.IDX P6, R14, R13, R12, R11 ;  /* 0x0000000c0d0e7389 */ /* 0x00006400000c000b */
[----:B01---5:R-:W-:Y:S01]  /*1d5c0*/  ENDCOLLECTIVE ;  /* 0x000000000000791b */ /* 0x023fe20003800000 */
.L_x_4954:
[----:B------:R-:W-:Y:S05]  /*1d5d0*/  BSYNC B1 ;  /* 0x0000000000017941 */ /* 0x000fea0003800000 */
.L_x_4953:
[----:B------:R-:W-:Y:S05]  /*1d5e0*/  BRA `(.L_x_4955) ;  /* 0xfffffea400c87947 */ /* 0x000fea000383ffff */
.L_x_4707:
[----:B------:R-:W-:Y:S01]  /*1d5f0*/  BSSY B1, `(.L_x_4956) ;  /* 0x0000008000017945 */ /* 0x000fe20003800000 */
[----:B------:R-:W-:Y:S02]  /*1d600*/  IMAD.MOV.U32 R13, RZ, RZ, R4 ;  /* 0x000000ffff0d7224 */ /* 0x000fe400078e0004 */
[----:B------:R-:W-:Y:S02]  /*1d610*/  IMAD.MOV.U32 R12, RZ, RZ, RZ ;  /* 0x000000ffff0c7224 */ /* 0x000fe400078e00ff */
[----:B------:R-:W-:Y:S02]  /*1d620*/  IMAD.MOV.U32 R11, RZ, RZ, 0x1c1f ;  /* 0x00001c1fff0b7424 */ /* 0x000fe400078e00ff */
[----:B------:R-:W-:-:S07]  /*1d630*/  IMAD.MOV.U32 R15, RZ, RZ, -0x1 ;  /* 0xffffffffff0f7424 */ /* 0x000fce00078e00ff */
[----:B-----5:R-:W-:Y:S05]  /*1d640*/  WARPSYNC.COLLECTIVE R15, `(.L_x_4957) ;  /* 0x000000000f087348 */ /* 0x020fea0003c00000 */
[----:B------:R0:W1:Y:S02]  /*1d650*/  SHFL.IDX P6, R14, R13, R12, R11 ;  /* 0x0000000c0d0e7389 */ /* 0x00006400000c000b */
[----:B01---5:R-:W-:Y:S01]  /*1d660*/  ENDCOLLECTIVE ;  /* 0x000000000000791b */ /* 0x023fe20003800000 */
.L_x_4957:
[----:B------:R-:W-:Y:S05]  /*1d670*/  BSYNC B1 ;  /* 0x0000000000017941 */ /* 0x000fea0003800000 */
.L_x_4956:
[----:B------:R-:W-:Y:S05]  /*1d680*/  BRA `(.L_x_4958) ;  /* 0xfffffea400a87947 */ /* 0x000fea000383ffff */
.L_x_4708:
        /* <DEDUP_REMOVED lines=8> */
.L_x_4960:
[----:B------:R-:W-:Y:S05]  /*1d710*/  BSYNC B1 ;  /* 0x0000000000017941 */ /* 0x000fea0003800000 */
.L_x_4959:
[----:B------:R-:W-:Y:S05]  /*1d720*/  BRA `(.L_x_4961) ;  /* 0xfffffea400887947 */ /* 0x000fea000383ffff */
.L_x_4709:
[----:B------:R-:W-:Y:S01]  /*1d730*/  BSSY B1, `(.L_x_4962) ;  /* 0x0000008000017945 */ /* 0x000fe20003800000 */
[----:B------:R-:W-:Y:S01]  /*1d740*/  IMAD.MOV.U32 R13, RZ, RZ, R0 ;  /* 0x000000ffff0d7224 */ /* 0x000fe200078e0000 */
[----:B------:R-:W-:Y:S01]  /*1d750*/  MOV R12, RZ ;  /* 0x000000ff000c7202 */ /* 0x000fe20000000f00 */
[----:B------:R-:W-:Y:S02]  /*1d760*/  IMAD.MOV.U32 R11, RZ, RZ, 0x1c1f ;  /* 0x00001c1fff0b7424 */ /* 0x000fe400078e00ff */
[----:B------:R-:W-:-:S07]  /*1d770*/  IMAD.MOV.U32 R15, RZ, RZ, -0x1 ;  /* 0xffffffffff0f7424 */ /* 0x000fce00078e00ff */
[----:B-----5:R-:W-:Y:S05]  /*1d780*/  WARPSYNC.COLLECTIVE R15, `(.L_x_4963) ;  /* 0x000000000f087348 */ /* 0x020fea0003c00000 */
[----:B------:R0:W1:Y:S02]  /*1d790*/  SHFL.IDX P6, R14, R13, R12, R11 ;  /* 0x0000000c0d0e7389 */ /* 0x00006400000c000b */
[----:B01---5:R-:W-:Y:S01]  /*1d7a0*/  ENDCOLLECTIVE ;  /* 0x000000000000791b */ /* 0x023fe20003800000 */
.L_x_4963:
[----:B------:R-:W-:Y:S05]  /*1d7b0*/  BSYNC B1 ;  /* 0x0000000000017941 */ /* 0x000fea0003800000 */
.L_x_4962:
[----:B------:R-:W-:Y:S05]  /*1d7c0*/  BRA `(.L_x_4964) ;  /* 0xfffffea400687947 */ /* 0x000fea000383ffff */
.L_x_4710:
[----:B------:R-:W-:Y:S01]  /*1d7d0*/  BSSY B1, `(.L_x_4965) ;  /* 0x0000008000017945 */ /* 0x000fe20003800000 */
[----:B------:R-:W-:Y:S02]  /*1d7e0*/  IMAD.MOV.U32 R13, RZ, RZ, R5 ;  /* 0x000000ffff0d7224 */ /* 0x000fe400078e0005 */
[----:B------:R-:W-:Y:S02]  /*1d7f0*/  IMAD.MOV.U32 R12, RZ, RZ, 0x1 ;  /* 0x00000001ff0c7424 */ /* 0x000fe400078e00ff */
[----:B------:R-:W-:Y:S02]  /*1d800*/  IMAD.MOV.U32 R11, RZ, RZ, 0x1c1f ;  /* 0x00001c1fff0b7424 */ /* 0x000fe400078e00ff */
[----:B------:R-:W-:-:S07]  /*1d810*/  IMAD.MOV.U32 R15, RZ, RZ, -0x1 ;  /* 0xffffffffff0f7424 */ /* 0x000fce00078e00ff */
[----:B-----5:R-:W-:Y:S05]  /*1d820*/  WARPSYNC.COLLECTIVE R15, `(.L_x_4966) ;  /* 0x000000000f087348 */ /* 0x020fea0003c00000 */
[----:B------:R0:W1:Y:S02]  /*1d830*/  SHFL.IDX P6, R14, R13, R12, R11 ;  /* 0x0000000c0d0e7389 */ /* 0x00006400000c000b */
[----:B01---5:R-:W-:Y:S01]  /*1d840*/  ENDCOLLECTIVE ;  /* 0x000000000000791b */ /* 0x023fe20003800000 */
.L_x_4966:
[----:B------:R-:W-:Y:S05]  /*1d850*/  BSYNC B1 ;  /* 0x0000000000017941 */ /* 0x000fea0003800000 */
.L_x_4965:
[----:B------:R-:W-:Y:S05]  /*1d860*/  BRA `(.L_x_4967) ;  /* 0xfffffea400487947 */ /* 0x000fea000383ffff */
.L_x_4711:
[----:B------:R-:W-:Y:S01]  /*1d870*/  BSSY B1, `(.L_x_4968) ;  /* 0x0000008000017945 */ /* 0x000fe20003800000 */
[----:B------:R-:W-:Y:S01]  /*1d880*/  IMAD.MOV.U32 R13, RZ, RZ, R4 ;  /* 0x000000ffff0d7224 */ /* 0x000fe200078e0004 */
[----:B------:R-:W-:Y:S01]  /*1d890*/  MOV R15, 0xffffffff ;  /* 0xffffffff000f7802 */ /* 0x000fe20000000f00 */
[----:B------:R-:W-:Y:S02]  /*1d8a0*/  IMAD.MOV.U32 R12, RZ, RZ, 0x1 ;  /* 0x00000001ff0c7424 */ /* 0x000fe400078e00ff */
[----:B------:R-:W-:-:S07]  /*1d8b0*/  IMAD.MOV.U32 R11, RZ, RZ, 0x1c1f ;  /* 0x00001c1fff0b7424 */ /* 0x000fce00078e00ff */
[----:B-----5:R-:W-:Y:S05]  /*1d8c0*/  WARPSYNC.COLLECTIVE R15, `(.L_x_4969) ;  /* 0x000000000f087348 */ /* 0x020fea0003c00000 */
[----:B------:R0:W1:Y:S02]  /*1d8d0*/  SHFL.IDX P6, R14, R13, R12, R11 ;  /* 0x0000000c0d0e7389 */ /* 0x00006400000c000b */
[----:B01---5:R-:W-:Y:S01]  /*1d8e0*/  ENDCOLLECTIVE ;  /* 0x000000000000791b */ /* 0x023fe20003800000 */
.L_x_4969:
[----:B------:R-:W-:Y:S05]  /*1d8f0*/  BSYNC B1 ;  /* 0x0000000000017941 */ /* 0x000fea0003800000 */
.L_x_4968:
[----:B------:R-:W-:Y:S05]  /*1d900*/  BRA `(.L_x_4970) ;  /* 0xfffffea400287947 */ /* 0x000fea000383ffff */
.L_x_4712:
        /* <DEDUP_REMOVED lines=8> */
.L_x_4972:
[----:B------:R-:W-:Y:S05]  /*1d990*/  BSYNC B1 ;  /* 0x0000000000017941 */ /* 0x000fea0003800000 */
.L_x_4971:
[----:B------:R-:W-:Y:S05]  /*1d9a0*/  BRA `(.L_x_4973) ;  /* 0xfffffea400087947 */ /* 0x000fea000383ffff */
.L_x_4713:
        /* <DEDUP_REMOVED lines=8> */
.L_x_4975:
[----:B------:R-:W-:Y:S05]  /*1da30*/  BSYNC B1 ;  /* 0x0000000000017941 */ /* 0x000fea0003800000 */
.L_x_4974:
[----:B------:R-:W-:Y:S05]  /*1da40*/  BRA `(.L_x_4976) ;  /* 0xfffffea000e87947 */ /* 0x000fea000383ffff */
.L_x_4715:
[----:B0-----:R0:W1:Y:S02]  /*1da50*/  SYNCS.PHASECHK.TRANS64.TRYWAIT P2, [R2+URZ+0x28c00], R7 ;  /* 0x028c0007020075a7 */ /* 0x001064000804017f */
[----:B-1----:R-:W-:Y:S05]  /*1da60*/  @!P2 NANOSLEEP.SYNCS 0x989680 ;  /* 0x009896800000a95d */ /* 0x002fea0003900000 */
[----:B------:R-:W1:Y:S02]  /*1da70*/  @!P2 SYNCS.PHASECHK.TRANS64 P2, [R2+URZ+0x28c00], R7 ;  /* 0x028c00070200a5a7 */ /* 0x000e64000804007f */
[----:B-1----:R-:W-:Y:S05]  /*1da80*/  @!P2 BRA `(.L_x_4715) ;  /* 0xfffffffc00f0a947 */ /* 0x002fea000383ffff */
[----:B------:R-:W-:Y:S05]  /*1da90*/  BRA `(.L_x_4977) ;  /* 0xfffffea400687947 */ /* 0x000fea000383ffff */
.L_x_4723:
        /* <DEDUP_REMOVED lines=8> */
.L_x_4979:
[----:B------:R-:W-:Y:S05]  /*1db20*/  BSYNC B1 ;  /* 0x0000000000017941 */ /* 0x000fea0003800000 */
.L_x_4978:
[----:B------:R-:W-:Y:S05]  /*1db30*/  BRA `(.L_x_4980) ;  /* 0xfffffeb400847947 */ /* 0x000fea000383ffff */
.L_x_4724:
        /* <DEDUP_REMOVED lines=8> */
.L_x_4982:
[----:B------:R-:W-:Y:S05]  /*1dbc0*/  BSYNC B1 ;  /* 0x0000000000017941 */ /* 0x000fea0003800000 */
.L_x_4981:
[----:B------:R-:W-:Y:S05]  /*1dbd0*/  BRA `(.L_x_4983) ;  /* 0xfffffeb400647947 */ /* 0x000fea000383ffff */
.L_x_4725:
        /* <DEDUP_REMOVED lines=8> */
.L_x_4985:
[----:B------:R-:W-:Y:S05]  /*1dc60*/  BSYNC B1 ;  /* 0x0000000000017941 */ /* 0x000fea0003800000 */
.L_x_4984:
[----:B------:R-:W-:Y:S05]  /*1dc70*/  BRA `(.L_x_4986) ;  /* 0xfffffeb400447947 */ /* 0x000fea000383ffff */
.L_x_4726:
        /* <DEDUP_REMOVED lines=8> */
.L_x_4988:
[----:B------:R-:W-:Y:S05]  /*1dd00*/  BSYNC B1 ;  /* 0x0000000000017941 */ /* 0x000fea0003800000 */
.L_x_4987:
[----:B------:R-:W-:Y:S05]  /*1dd10*/  BRA `(.L_x_4989) ;  /* 0xfffffeb400247947 */ /* 0x000fea000383ffff */
.L_x_4727:
        /* <DEDUP_REMOVED lines=8> */
.L_x_4991:
[----:B------:R-:W-:Y:S05]  /*1dda0*/  BSYNC B1 ;  /* 0x0000000000017941 */ /* 0x000fea0003800000 */
.L_x_4990:
[----:B------:R-:W-:Y:S05]  /*1ddb0*/  BRA `(.L_x_4992) ;  /* 0xfffffeb400047947 */ /* 0x000fea000383ffff */
.L_x_4728:
[----:B------:R-:W-:Y:S01]  /*1ddc0*/  BSSY B1, `(.L_x_4993) ;  /* 0x0000008000017945 */ /* 0x000fe20003800000 */
[----:B------:R-:W-:Y:S01]  /*1ddd0*/  IMAD.MOV.U32 R13, RZ, RZ, R4 ;  /* 0x000000ffff0d7224 */ /* 0x000fe200078e0004 */
[----:B------:R-:W-:Y:S01]  /*1dde0*/  MOV R12, 0x1 ;  /* 0x00000001000c7802 */ /* 0x000fe20000000f00 */
[----:B------:R-:W-:Y:S02]  /*1ddf0*/  IMAD.MOV.U32 R11, RZ, RZ, 0x1c1f ;  /* 0x00001c1fff0b7424 */ /* 0x000fe400078e00ff */
[----:B------:R-:W-:-:S07]  /*1de00*/  IMAD.MOV.U32 R15, RZ, RZ, -0x1 ;  /* 0xffffffffff0f7424 */ /* 0x000fce00078e00ff */
[----:B-----5:R-:W-:Y:S05]  /*1de10*/  WARPSYNC.COLLECTIVE R15, `(.L_x_4994) ;  /* 0x000000000f087348 */ /* 0x020fea0003c00000 */
[----:B------:R0:W1:Y:S02]  /*1de20*/  SHFL.IDX P6, R14, R13, R12, R11 ;  /* 0x0000000c0d0e7389 */ /* 0x00006400000c000b */
[----:B01---5:R-:W-:Y:S01]  /*1de30*/  ENDCOLLECTIVE ;  /* 0x000000000000791b */ /* 0x023fe20003800000 */
.L_x_4994:
[----:B------:R-:W-:Y:S05]  /*1de40*/  BSYNC B1 ;  /* 0x0000000000017941 */ /* 0x000fea0003800000 */
.L_x_4993:
[----:B------:R-:W-:Y:S05]  /*1de50*/  BRA `(.L_x_4995) ;  /* 0xfffffeb000e87947 */ /* 0x000fea000383ffff */
.L_x_4729:
        /* <DEDUP_REMOVED lines=8> */
.L_x_4997:
[----:B------:R-:W-:Y:S05]  /*1dee0*/  BSYNC B1 ;  /* 0x0000000000017941 */ /* 0x000fea0003800000 */
.L_x_4996:
[----:B------:R-:W-:Y:S05]  /*1def0*/  BRA `(.L_x_4998) ;  /* 0xfffffeb000cc7947 */ /* 0x000fea000383ffff */
.L_x_4730:
        /* <DEDUP_REMOVED lines=8> */
.L_x_5000:
[----:B------:R-:W-:Y:S05]  /*1df80*/  BSYNC B1 ;  /* 0x0000000000017941 */ /* 0x000fea0003800000 */
.L_x_4999:
[----:B------:R-:W-:Y:S05]  /*1df90*/  BRA `(.L_x_5001) ;  /* 0xfffffeb000b07947 */ /* 0x000fea000383ffff */
.L_x_4732:
[----:B0-----:R0:W1:Y:S02]  /*1dfa0*/  SYNCS.PHASECHK.TRANS64.TRYWAIT P1, [R2+URZ+0x28c00], R3 ;  /* 0x028c0003020075a7 */ /* 0x001064000802017f */
[----:B-1----:R-:W-:Y:S05]  /*1dfb0*/  @!P1 NANOSLEEP.SYNCS 0x989680 ;  /* 0x009896800000995d */ /* 0x002fea0003900000 */
[----:B------:R-:W1:Y:S02]  /*1dfc0*/  @!P1 SYNCS.PHASECHK.TRANS64 P1, [R2+URZ+0x28c00], R3 ;  /* 0x028c0003020095a7 */ /* 0x000e64000802007f */
[----:B-1----:R-:W-:Y:S05]  /*1dfd0*/  @!P1 BRA `(.L_x_4732) ;  /* 0xfffffffc00f09947 */ /* 0x002fea000383ffff */
[----:B------:R-:W-:Y:S05]  /*1dfe0*/  BRA `(.L_x_5002) ;  /* 0xfffffeb400287947 */ /* 0x000fea000383ffff */
.L_x_4738:
[----:B--2---:R2:W3:Y:S02]  /*1dff0*/  SYNCS.PHASECHK.TRANS64.TRYWAIT P2, [R9+URZ+0x28c30], R56 ;  /* 0x028c3038090075a7 */ /* 0x0044e4000804017f */
[----:B---3--:R-:W-:Y:S05]  /*1e000*/  @!P2 NANOSLEEP.SYNCS 0x989680 ;  /* 0x009896800000a95d */ /* 0x008fea0003900000 */
[----:B------:R-:W3:Y:S02]  /*1e010*/  @!P2 SYNCS.PHASECHK.TRANS64 P2, [R9+URZ+0x28c30], R56 ;  /* 0x028c30380900a5a7 */ /* 0x000ee4000804007f */
[----:B---3--:R-:W-:Y:S05]  /*1e020*/  @!P2 BRA `(.L_x_4738) ;  /* 0xfffffffc00f0a947 */ /* 0x008fea000383ffff */
[----:B------:R-:W-:Y:S05]  /*1e030*/  BRA `(.L_x_4737) ;  /* 0xfffffec000b87947 */ /* 0x000fea000383ffff */
.L_x_4751:
[----:B--2---:R2:W3:Y:S02]  /*1e040*/  SYNCS.PHASECHK.TRANS64.TRYWAIT P2, [R9+URZ+0x28c50], R56 ;  /* 0x028c5038090075a7 */ /* 0x0044e4000804017f */
[----:B---3--:R-:W-:Y:S05]  /*1e050*/  @!P2 NANOSLEEP.SYNCS 0x989680 ;  /* 0x009896800000a95d */ /* 0x008fea0003900000 */
[----:B------:R-:W3:Y:S02]  /*1e060*/  @!P2 SYNCS.PHASECHK.TRANS64 P2, [R9+URZ+0x28c50], R56 ;  /* 0x028c50380900a5a7 */ /* 0x000ee4000804007f */
[----:B---3--:R-:W-:Y:S05]  /*1e070*/  @!P2 BRA `(.L_x_4751) ;  /* 0xfffffffc00f0a947 */ /* 0x008fea000383ffff */
[----:B------:R-:W-:Y:S05]  /*1e080*/  BRA `(.L_x_4750) ;  /* 0xfffffee000787947 */ /* 0x000fea000383ffff */
.L_x_4763:
[----:B-1----:R1:W2:Y:S02]  /*1e090*/  SYNCS.PHASECHK.TRANS64.TRYWAIT P2, [R216+URZ+0x28c30], R217 ;  /* 0x028c30d9d80075a7 */ /* 0x0022a4000804017f */
[----:B--2---:R-:W-:Y:S05]  /*1e0a0*/  @!P2 NANOSLEEP.SYNCS 0x989680 ;  /* 0x009896800000a95d */ /* 0x004fea0003900000 */
[----:B------:R-:W2:Y:S02]  /*1e0b0*/  @!P2 SYNCS.PHASECHK.TRANS64 P2, [R216+URZ+0x28c30], R217 ;  /* 0x028c30d9d800a5a7 */ /* 0x000ea4000804007f */
[----:B--2---:R-:W-:Y:S05]  /*1e0c0*/  @!P2 BRA `(.L_x_4763) ;  /* 0xfffffffc00f0a947 */ /* 0x004fea000383ffff */
[----:B------:R-:W-:Y:S05]  /*1e0d0*/  BRA `(.L_x_4762) ;  /* 0xfffffee400e87947 */ /* 0x000fea000383ffff */
.L_x_4776:
[----:B---3--:R3:W4:Y:S02]  /*1e0e0*/  SYNCS.PHASECHK.TRANS64.TRYWAIT P2, [R216+URZ+0x28c50], R217 ;  /* 0x028c50d9d80075a7 */ /* 0x008724000804017f */
[----:B----4-:R-:W-:Y:S05]  /*1e0f0*/  @!P2 NANOSLEEP.SYNCS 0x989680 ;  /* 0x009896800000a95d */ /* 0x010fea0003900000 */
[----:B------:R-:W4:Y:S02]  /*1e100*/  @!P2 SYNCS.PHASECHK.TRANS64 P2, [R216+URZ+0x28c50], R217 ;  /* 0x028c50d9d800a5a7 */ /* 0x000f24000804007f */
[----:B----4-:R-:W-:Y:S05]  /*1e110*/  @!P2 BRA `(.L_x_4776) ;  /* 0xfffffffc00f0a947 */ /* 0x010fea000383ffff */
[----:B------:R-:W-:Y:S05]  /*1e120*/  BRA `(.L_x_4775) ;  /* 0xffffff0800d07947 */ /* 0x000fea000383ffff */
.L_x_4789:
[----:B--2---:R2:W3:Y:S02]  /*1e130*/  SYNCS.PHASECHK.TRANS64.TRYWAIT P3, [R9+URZ+0x28c30], R208 ;  /* 0x028c30d0090075a7 */ /* 0x0044e4000806017f */
[----:B---3--:R-:W-:Y:S05]  /*1e140*/  @!P3 NANOSLEEP.SYNCS 0x989680 ;  /* 0x009896800000b95d */ /* 0x008fea0003900000 */
[----:B------:R-:W3:Y:S02]  /*1e150*/  @!P3 SYNCS.PHASECHK.TRANS64 P3, [R9+URZ+0x28c30], R208 ;  /* 0x028c30d00900b5a7 */ /* 0x000ee4000806007f */
[----:B---3--:R-:W-:Y:S05]  /*1e160*/  @!P3 BRA `(.L_x_4789) ;  /* 0xfffffffc00f0b947 */ /* 0x008fea000383ffff */
[----:B------:R-:W-:Y:S05]  /*1e170*/  BRA `(.L_x_4788) ;  /* 0xffffff10007c7947 */ /* 0x000fea000383ffff */
.L_x_4794:
[----:B--2---:R2:W3:Y:S02]  /*1e180*/  SYNCS.PHASECHK.TRANS64.TRYWAIT P3, [R9+URZ+0x28c50], R208 ;  /* 0x028c50d0090075a7 */ /* 0x0044e4000806017f */
[----:B---3--:R-:W-:Y:S05]  /*1e190*/  @!P3 NANOSLEEP.SYNCS 0x989680 ;  /* 0x009896800000b95d */ /* 0x008fea0003900000 */
[----:B------:R-:W3:Y:S02]  /*1e1a0*/  @!P3 SYNCS.PHASECHK.TRANS64 P3, [R9+URZ+0x28c50], R208 ;  /* 0x028c50d00900b5a7 */ /* 0x000ee4000806007f */
[----:B---3--:R-:W-:Y:S05]  /*1e1b0*/  @!P3 BRA `(.L_x_4794) ;  /* 0xfffffffc00f0b947 */ /* 0x008fea000383ffff */
[----:B------:R-:W-:Y:S05]  /*1e1c0*/  BRA `(.L_x_4793) ;  /* 0xffffff2800dc7947 */ /* 0x000fea000383ffff */
.L_x_4802:
[----:B--2---:R2:W3:Y:S02]  /*1e1d0*/  SYNCS.PHASECHK.TRANS64.TRYWAIT P2, [R191+URZ+0x28c30], R208 ;  /* 0x028c30d0bf0075a7 */ /* 0x0044e4000804017f */
[----:B---3--:R-:W-:Y:S05]  /*1e1e0*/  @!P2 NANOSLEEP.SYNCS 0x989680 ;  /* 0x009896800000a95d */ /* 0x008fea0003900000 */
[----:B------:R-:W3:Y:S02]  /*1e1f0*/  @!P2 SYNCS.PHASECHK.TRANS64 P2, [R191+URZ+0x28c30], R208 ;  /* 0x028c30d0bf00a5a7 */ /* 0x000ee4000804007f */
[----:B---3--:R-:W-:Y:S05]  /*1e200*/  @!P2 BRA `(.L_x_4802) ;  /* 0xfffffffc00f0a947 */ /* 0x008fea000383ffff */
[----:B------:R-:W-:Y:S05]  /*1e210*/  BRA `(.L_x_4801) ;  /* 0xffffff2c00f47947 */ /* 0x000fea000383ffff */
.L_x_4815:
[----:B-1----:R1:W3:Y:S02]  /*1e220*/  SYNCS.PHASECHK.TRANS64.TRYWAIT P2, [R191+URZ+0x28c50], R208 ;  /* 0x028c50d0bf0075a7 */ /* 0x0022e4000804017f */
[----:B---3--:R-:W-:Y:S05]  /*1e230*/  @!P2 NANOSLEEP.SYNCS 0x989680 ;  /* 0x009896800000a95d */ /* 0x008fea0003900000 */
[----:B------:R-:W3:Y:S02]  /*1e240*/  @!P2 SYNCS.PHASECHK.TRANS64 P2, [R191+URZ+0x28c50], R208 ;  /* 0x028c50d0bf00a5a7 */ /* 0x000ee4000804007f */
[----:B---3--:R-:W-:Y:S05]  /*1e250*/  @!P2 BRA `(.L_x_4815) ;  /* 0xfffffffc00f0a947 */ /* 0x008fea000383ffff */
[----:B------:R-:W-:Y:S05]  /*1e260*/  BRA `(.L_x_4814) ;  /* 0xffffff5000ec7947 */ /* 0x000fea000383ffff */
.L_x_4851:
[----:B------:R-:W1:Y:S01]  /*1e270*/  S2R R11, SR_TID.X ;  /* 0x00000000000b7919 */ /* 0x000e620000002100 */
[----:B------:R-:W-:Y:S01]  /*1e280*/  BSSY B1, `(.L_x_5003) ;  /* 0x000000a000017945 */ /* 0x000fe20003800000 */
[----:B------:R-:W-:Y:S02]  /*1e290*/  IMAD.MOV.U32 R12, RZ, RZ, RZ ;  /* 0x000000ffff0c7224 */ /* 0x000fe400078e00ff */
[----:B------:R-:W-:Y:S01]  /*1e2a0*/  IMAD.MOV.U32 R15, RZ, RZ, -0x1 ;  /* 0xffffffffff0f7424 */ /* 0x000fe200078e00ff */
[----:B-1----:R-:W-:-:S04]  /*1e2b0*/  SHF.R.U32.HI R11, RZ, 0x5, R11 ;  /* 0x00000005ff0b7819 */ /* 0x002fc8000001160b */
[----:B------:R-:W-:-:S05]  /*1e2c0*/  LOP3.LUT R11, R11, 0x3, RZ, 0xc0, !PT ;  /* 0x000000030b0b7812 */ /* 0x000fca00078ec0ff */
[----:B0-----:R-:W-:Y:S02]  /*1e2d0*/  IMAD.MOV.U32 R13, RZ, RZ, R11 ;  /* 0x000000ffff0d7224 */ /* 0x001fe400078e000b */
[----:B------:R-:W-:-:S07]  /*1e2e0*/  IMAD.MOV.U32 R11, RZ, RZ, 0x1f ;  /* 0x0000001fff0b7424 */ /* 0x000fce00078e00ff */
[----:B------:R-:W-:Y:S05]  /*1e2f0*/  WARPSYNC.COLLECTIVE R15, `(.L_x_5004) ;  /* 0x000000000f087348 */ /* 0x000fea0003c00000 */
[----:B------:R0:W1:Y:S02]  /*1e300*/  SHFL.IDX P6, R14, R13, R12, R11 ;  /* 0x0000000c0d0e7389 */ /* 0x00006400000c000b */
[----:B01----:R-:W-:Y:S01]  /*1e310*/  ENDCOLLECTIVE ;  /* 0x000000000000791b */ /* 0x003fe20003800000 */
.L_x_5004:
[----:B------:R-:W-:Y:S05]  /*1e320*/  BSYNC B1 ;  /* 0x0000000000017941 */ /* 0x000fea0003800000 */
.L_x_5003:
[----:B------:R-:W-:Y:S05]  /*1e330*/  BRA `(.L_x_5005) ;  /* 0xffffff9c00907947 */ /* 0x000fea000383ffff */
.L_x_4852:
[----:B------:R-:W-:Y:S01]  /*1e340*/  BSSY B1, `(.L_x_5006) ;  /* 0x0000006000017945 */ /* 0x000fe20003800000 */
[----:B------:R-:W-:-:S07]  /*1e350*/  IMAD.MOV.U32 R15, RZ, RZ, -0x1 ;  /* 0xffffffffff0f7424 */ /* 0x000fce00078e00ff */
[----:B0-----:R-:W-:Y:S05]  /*1e360*/  WARPSYNC.COLLECTIVE R15, `(.L_x_5007) ;  /* 0x000000000f0c7348 */ /* 0x001fea0003c00000 */
[----:B------:R-:W-:Y:S02]  /*1e370*/  ELECT P6, UR62, PT ;  /* 0x00000000003e782f */ /* 0x000fe400038c0000 */
[----:B------:R-:W-:Y:S01]  /*1e380*/  MOV R14, UR62 ;  /* 0x0000003e000e7c02 */ /* 0x000fe20008000f00 */
[----:B0-----:R-:W-:Y:S10]  /*1e390*/  ENDCOLLECTIVE ;  /* 0x000000000000791b */ /* 0x001ff40003800000 */
.L_x_5007:
[----:B------:R-:W-:Y:S05]  /*1e3a0*/  BSYNC B1 ;  /* 0x0000000000017941 */ /* 0x000fea0003800000 */
.L_x_5006:
[----:B------:R-:W-:Y:S05]  /*1e3b0*/  BRA `(.L_x_5008) ;  /* 0xffffff9c007c7947 */ /* 0x000fea000383ffff */
.L_x_4854:
[----:B-1----:R1:W2:Y:S02]  /*1e3c0*/  SYNCS.PHASECHK.TRANS64.TRYWAIT P0, [R7+URZ+0x28c20], R8 ;  /* 0x028c2008070075a7 */ /* 0x0022a4000800017f */
[----:B--2---:R-:W-:Y:S05]  /*1e3d0*/  @!P0 NANOSLEEP.SYNCS 0x989680 ;  /* 0x009896800000895d */ /* 0x004fea0003900000 */
[----:B------:R-:W2:Y:S02]  /*1e3e0*/  @!P0 SYNCS.PHASECHK.TRANS64 P0, [R7+URZ+0x28c20], R8 ;  /* 0x028c2008070085a7 */ /* 0x000ea4000800007f */
[----:B--2---:R-:W-:Y:S05]  /*1e3f0*/  @!P0 BRA `(.L_x_4854) ;  /* 0xfffffffc00f08947 */ /* 0x004fea000383ffff */
[----:B------:R-:W-:Y:S05]  /*1e400*/  BRA `(.L_x_5009) ;  /* 0xffffff9c00987947 */ /* 0x000fea000383ffff */
.L_x_4857:
[----:B-1----:R1:W2:Y:S02]  /*1e410*/  SYNCS.PHASECHK.TRANS64.TRYWAIT P0, [R8+URZ+0x28ca0], R11 ;  /* 0x028ca00b080075a7 */ /* 0x0022a4000800017f */
[----:B--2---:R-:W-:Y:S05]  /*1e420*/  @!P0 NANOSLEEP.SYNCS 0x989680 ;  /* 0x009896800000895d */ /* 0x004fea0003900000 */
[----:B------:R-:W2:Y:S02]  /*1e430*/  @!P0 SYNCS.PHASECHK.TRANS64 P0, [R8+URZ+0x28ca0], R11 ;  /* 0x028ca00b080085a7 */ /* 0x000ea4000800007f */
[----:B--2---:R-:W-:Y:S05]  /*1e440*/  @!P0 BRA `(.L_x_4857) ;  /* 0xfffffffc00f08947 */ /* 0x004fea000383ffff */
[----:B------:R-:W-:Y:S05]  /*1e450*/  BRA `(.L_x_5010) ;  /* 0xffffff9c00a87947 */ /* 0x000fea000383ffff */
.L_x_4859:
[----:B--2---:R2:W3:Y:S02]  /*1e460*/  SYNCS.PHASECHK.TRANS64.TRYWAIT P0, [R8+URZ+0x28cc0], R11 ;  /* 0x028cc00b080075a7 */ /* 0x0044e4000800017f */
[----:B---3--:R-:W-:Y:S05]  /*1e470*/  @!P0 NANOSLEEP.SYNCS 0x989680 ;  /* 0x009896800000895d */ /* 0x008fea0003900000 */
[----:B------:R-:W3:Y:S02]  /*1e480*/  @!P0 SYNCS.PHASECHK.TRANS64 P0, [R8+URZ+0x28cc0], R11 ;  /* 0x028cc00b080085a7 */ /* 0x000ee4000800007f */
[----:B---3--:R-:W-:Y:S05]  /*1e490*/  @!P0 BRA `(.L_x_4859) ;  /* 0xfffffffc00f08947 */ /* 0x008fea000383ffff */
[----:B------:R-:W-:Y:S05]  /*1e4a0*/  BRA `(.L_x_5011) ;  /* 0xffffffa0000c7947 */ /* 0x000fea000383ffff */
.L_x_4863:
[----:B-1----:R1:W2:Y:S02]  /*1e4b0*/  SYNCS.PHASECHK.TRANS64.TRYWAIT P0, [R9+URZ+0x28ca0], R10 ;  /* 0x028ca00a090075a7 */ /* 0x0022a4000800017f */
[----:B--2---:R-:W-:Y:S05]  /*1e4c0*/  @!P0 NANOSLEEP.SYNCS 0x989680 ;  /* 0x009896800000895d */ /* 0x004fea0003900000 */
[----:B------:R-:W2:Y:S02]  /*1e4d0*/  @!P0 SYNCS.PHASECHK.TRANS64 P0, [R9+URZ+0x28ca0], R10 ;  /* 0x028ca00a090085a7 */ /* 0x000ea4000800007f */
[----:B--2---:R-:W-:Y:S05]  /*1e4e0*/  @!P0 BRA `(.L_x_4863) ;  /* 0xfffffffc00f08947 */ /* 0x004fea000383ffff */
[----:B------:R-:W-:Y:S05]  /*1e4f0*/  BRA `(.L_x_5012) ;  /* 0xffffffa4004c7947 */ /* 0x000fea000383ffff */
.L_x_4865:
[----:B--2---:R2:W3:Y:S02]  /*1e500*/  SYNCS.PHASECHK.TRANS64.TRYWAIT P1, [R9+URZ+0x28cc0], R10 ;  /* 0x028cc00a090075a7 */ /* 0x0044e4000802017f */
[----:B---3--:R-:W-:Y:S05]  /*1e510*/  @!P1 NANOSLEEP.SYNCS 0x989680 ;  /* 0x009896800000995d */ /* 0x008fea0003900000 */
[----:B------:R-:W3:Y:S02]  /*1e520*/  @!P1 SYNCS.PHASECHK.TRANS64 P1, [R9+URZ+0x28cc0], R10 ;  /* 0x028cc00a090095a7 */ /* 0x000ee4000802007f */
[----:B---3--:R-:W-:Y:S05]  /*1e530*/  @!P1 BRA `(.L_x_4865) ;  /* 0xfffffffc00f09947 */ /* 0x008fea000383ffff */
[----:B------:R-:W-:Y:S05]  /*1e540*/  BRA `(.L_x_5013) ;  /* 0xffffffa400a87947 */ /* 0x000fea000383ffff */
.L_x_4883:
[----:B------:R-:W0:Y:S01]  /*1e550*/  S2R R5, SR_TID.X ;  /* 0x0000000000057919 */ /* 0x000e220000002100 */
[----:B------:R-:W-:Y:S01]  /*1e560*/  BSSY B0, `(.L_x_5014) ;  /* 0x000000a000007945 */ /* 0x000fe20003800000 */
[----:B------:R-:W-:Y:S02]  /*1e570*/  IMAD.MOV.U32 R12, RZ, RZ, RZ ;  /* 0x000000ffff0c7224 */ /* 0x000fe400078e00ff */
[----:B-1----:R-:W-:Y:S02]  /*1e580*/  IMAD.MOV.U32 R11, RZ, RZ, 0x1f ;  /* 0x0000001fff0b7424 */ /* 0x002fe400078e00ff */
[----:B------:R-:W-:Y:S01]  /*1e590*/  IMAD.MOV.U32 R15, RZ, RZ, -0x1 ;  /* 0xffffffffff0f7424 */ /* 0x000fe200078e00ff */
[----:B0-----:R-:W-:-:S04]  /*1e5a0*/  SHF.R.U32.HI R5, RZ, 0x5, R5 ;  /* 0x00000005ff057819 */ /* 0x001fc80000011605 */
[----:B------:R-:W-:-:S05]  /*1e5b0*/  LOP3.LUT R5, R5, 0x3, RZ, 0xc0, !PT ;  /* 0x0000000305057812 */ /* 0x000fca00078ec0ff */
[----:B------:R-:W-:-:S07]  /*1e5c0*/  IMAD.MOV.U32 R13, RZ, RZ, R5 ;  /* 0x000000ffff0d7224 */ /* 0x000fce00078e0005 */
[----:B------:R-:W-:Y:S05]  /*1e5d0*/  WARPSYNC.COLLECTIVE R15, `(.L_x_5015) ;  /* 0x000000000f087348 */ /* 0x000fea0003c00000 */
[----:B------:R0:W1:Y:S02]  /*1e5e0*/  SHFL.IDX P6, R14, R13, R12, R11 ;  /* 0x0000000c0d0e7389 */ /* 0x00006400000c000b */
[----:B01----:R-:W-:Y:S01]  /*1e5f0*/  ENDCOLLECTIVE ;  /* 0x000000000000791b */ /* 0x003fe20003800000 */
.L_x_5015:
[----:B------:R-:W-:Y:S05]  /*1e600*/  BSYNC B0 ;  /* 0x0000000000007941 */ /* 0x000fea0003800000 */
.L_x_5014:
[----:B------:R-:W-:Y:S05]  /*1e610*/  BRA `(.L_x_5016) ;  /* 0xffffffb400707947 */ /* 0x000fea000383ffff */
.L_x_4884:
[----:B------:R-:W-:Y:S01]  /*1e620*/  BSSY B0, `(.L_x_5017) ;  /* 0x0000006000007945 */ /* 0x000fe20003800000 */
[----:B------:R-:W-:-:S07]  /*1e630*/  MOV R15, 0xffffffff ;  /* 0xffffffff000f7802 */ /* 0x000fce0000000f00 */
[----:B-1----:R-:W-:Y:S05]  /*1e640*/  WARPSYNC.COLLECTIVE R15, `(.L_x_5018) ;  /* 0x000000000f0c7348 */ /* 0x002fea0003c00000 */
[----:B------:R-:W-:Y:S02]  /*1e650*/  ELECT P6, UR62, PT ;  /* 0x00000000003e782f */ /* 0x000fe400038c0000 */
[----:B------:R-:W-:Y:S01]  /*1e660*/  MOV R14, UR62 ;  /* 0x0000003e000e7c02 */ /* 0x000fe20008000f00 */
[----:B-1----:R-:W-:Y:S10]  /*1e670*/  ENDCOLLECTIVE ;  /* 0x000000000000791b */ /* 0x002ff40003800000 */
.L_x_5018:
[----:B------:R-:W-:Y:S05]  /*1e680*/  BSYNC B0 ;  /* 0x0000000000007941 */ /* 0x000fea0003800000 */
.L_x_5017:
[----:B------:R-:W-:Y:S05]  /*1e690*/  BRA `(.L_x_5019) ;  /* 0xffffffb400607947 */ /* 0x000fea000383ffff */
.L_x_4887:
[----:B0-----:R0:W1:Y:S02]  /*1e6a0*/  SYNCS.PHASECHK.TRANS64.TRYWAIT P0, [R5+URZ+0x28c40], R7 ;  /* 0x028c4007050075a7 */ /* 0x001064000800017f */
[----:B-1----:R-:W-:Y:S05]  /*1e6b0*/  @!P0 NANOSLEEP.SYNCS 0x989680 ;  /* 0x009896800000895d */ /* 0x002fea0003900000 */
[----:B------:R-:W1:Y:S02]  /*1e6c0*/  @!P0 SYNCS.PHASECHK.TRANS64 P0, [R5+URZ+0x28c40], R7 ;  /* 0x028c4007050085a7 */ /* 0x000e64000800007f */
[----:B-1----:R-:W-:Y:S05]  /*1e6d0*/  @!P0 BRA `(.L_x_4887) ;  /* 0xfffffffc00f08947 */ /* 0x002fea000383ffff */
[----:B------:R-:W-:Y:S05]  /*1e6e0*/  BRA `(.L_x_5020) ;  /* 0xffffffb400c87947 */ /* 0x000fea000383ffff */
.L_x_4890:
        /* <DEDUP_REMOVED lines=8> */
.L_x_4893:
[----:B0-----:R0:W1:Y:S02]  /*1e770*/  SYNCS.PHASECHK.TRANS64.TRYWAIT P0, [R2+URZ+0x28c60], R5 ;  /* 0x028c6005020075a7 */ /* 0x001064000800017f */
[----:B-1----:R-:W-:Y:S05]  /*1e780*/  @!P0 NANOSLEEP.SYNCS 0x989680 ;  /* 0x009896800000895d */ /* 0x002fea0003900000 */
[----:B------:R-:W1:Y:S02]  /*1e790*/  @!P0 SYNCS.PHASECHK.TRANS64 P0, [R2+URZ+0x28c60], R5 ;  /* 0x028c6005020085a7 */ /* 0x000e64000800007f */
[----:B-1----:R-:W-:Y:S05]  /*1e7a0*/  @!P0 BRA `(.L_x_4893) ;  /* 0xfffffffc00f08947 */ /* 0x002fea000383ffff */
[----:B------:R-:W-:Y:S05]  /*1e7b0*/  BRA `(.L_x_5022) ;  /* 0xffffffb800c07947 */ /* 0x000fea000383ffff */
.L_x_4902:
[----:B--2---:R2:W3:Y:S02]  /*1e7c0*/  SYNCS.PHASECHK.TRANS64.TRYWAIT P0, [R2+URZ+0x28c40], R3 ;  /* 0x028c4003020075a7 */ /* 0x0044e4000800017f */
[----:B---3--:R-:W-:Y:S05]  /*1e7d0*/  @!P0 NANOSLEEP.SYNCS 0x989680 ;  /* 0x009896800000895d */ /* 0x008fea0003900000 */
[----:B------:R-:W3:Y:S02]  /*1e7e0*/  @!P0 SYNCS.PHASECHK.TRANS64 P0, [R2+URZ+0x28c40], R3 ;  /* 0x028c4003020085a7 */ /* 0x000ee4000800007f */
[----:B---3--:R-:W-:Y:S05]  /*1e7f0*/  @!P0 BRA `(.L_x_4902) ;  /* 0xfffffffc00f08947 */ /* 0x008fea000383ffff */
[----:B------:R-:W-:Y:S05]  /*1e800*/  BRA `(.L_x_5023) ;  /* 0xffffffc000907947 */ /* 0x000fea000383ffff */
.L_x_4904:
[----:B0-----:R0:W3:Y:S02]  /*1e810*/  SYNCS.PHASECHK.TRANS64.TRYWAIT P0, [R2+URZ+0x28c60], R3 ;  /* 0x028c6003020075a7 */ /* 0x0010e4000800017f */
[----:B---3--:R-:W-:Y:S05]  /*1e820*/  @!P0 NANOSLEEP.SYNCS 0x989680 ;  /* 0x009896800000895d */ /* 0x008fea0003900000 */
[----:B------:R-:W3:Y:S02]  /*1e830*/  @!P0 SYNCS.PHASECHK.TRANS64 P0, [R2+URZ+0x28c60], R3 ;  /* 0x028c6003020085a7 */ /* 0x000ee4000800007f */
[----:B---3--:R-:W-:Y:S05]  /*1e840*/  @!P0 BRA `(.L_x_4904) ;  /* 0xfffffffc00f08947 */ /* 0x008fea000383ffff */
[----:B------:R-:W-:Y:S05]  /*1e850*/  BRA `(.L_x_5024) ;  /* 0xffffffc400007947 */ /* 0x000fea000383ffff */
.L_x_4909:
[----:B---3--:R3:W4:Y:S02]  /*1e860*/  SYNCS.PHASECHK.TRANS64.TRYWAIT P0, [R2+URZ+0x28c40], R3 ;  /* 0x028c4003020075a7 */ /* 0x008724000800017f */
[----:B----4-:R-:W-:Y:S05]  /*1e870*/  @!P0 NANOSLEEP.SYNCS 0x989680 ;  /* 0x009896800000895d */ /* 0x010fea0003900000 */
[----:B------:R-:W4:Y:S02]  /*1e880*/  @!P0 SYNCS.PHASECHK.TRANS64 P0, [R2+URZ+0x28c40], R3 ;  /* 0x028c4003020085a7 */ /* 0x000f24000800007f */
[----:B----4-:R-:W-:Y:S05]  /*1e890*/  @!P0 BRA `(.L_x_4909) ;  /* 0xfffffffc00f08947 */ /* 0x010fea000383ffff */
[----:B------:R-:W-:Y:S05]  /*1e8a0*/  BRA `(.L_x_5025) ;  /* 0xffffffc800a47947 */ /* 0x000fea000383ffff */
.L_x_4911:
[----:B0-----:R0:W2:Y:S02]  /*1e8b0*/  SYNCS.PHASECHK.TRANS64.TRYWAIT P1, [R2+URZ+0x28c60], R3 ;  /* 0x028c6003020075a7 */ /* 0x0010a4000802017f */
[----:B--2---:R-:W-:Y:S05]  /*1e8c0*/  @!P1 NANOSLEEP.SYNCS 0x989680 ;  /* 0x009896800000995d */ /* 0x004fea0003900000 */
[----:B------:R-:W2:Y:S02]  /*1e8d0*/  @!P1 SYNCS.PHASECHK.TRANS64 P1, [R2+URZ+0x28c60], R3 ;  /* 0x028c6003020095a7 */ /* 0x000ea4000802007f */
[----:B--2---:R-:W-:Y:S05]  /*1e8e0*/  @!P1 BRA `(.L_x_4911) ;  /* 0xfffffffc00f09947 */ /* 0x004fea000383ffff */
[----:B------:R-:W-:Y:S05]  /*1e8f0*/  BRA `(.L_x_5026) ;  /* 0xffffffcc00107947 */ /* 0x000fea000383ffff */
.L_x_4916:
[----:B---3--:R3:W4:Y:S02]  /*1e900*/  SYNCS.PHASECHK.TRANS64.TRYWAIT P0, [R2+URZ+0x28c40], R3 ;  /* 0x028c4003020075a7 */ /* 0x008724000800017f */
[----:B----4-:R-:W-:Y:S05]  /*1e910*/  @!P0 NANOSLEEP.SYNCS 0x989680 ;  /* 0x009896800000895d */ /* 0x010fea0003900000 */
[----:B------:R-:W4:Y:S02]  /*1e920*/  @!P0 SYNCS.PHASECHK.TRANS64 P0, [R2+URZ+0x28c40], R3 ;  /* 0x028c4003020085a7 */ /* 0x000f24000800007f */
[----:B----4-:R-:W-:Y:S05]  /*1e930*/  @!P0 BRA `(.L_x_4916) ;  /* 0xfffffffc00f08947 */ /* 0x010fea000383ffff */
[----:B------:R-:W-:Y:S05]  /*1e940*/  BRA `(.L_x_5027) ;  /* 0xffffffd000907947 */ /* 0x000fea000383ffff */
.L_x_4918:
[----:B0-----:R0:W2:Y:S02]  /*1e950*/  SYNCS.PHASECHK.TRANS64.TRYWAIT P1, [R2+URZ+0x28c60], R3 ;  /* 0x028c6003020075a7 */ /* 0x0010a4000802017f */
[----:B--2---:R-:W-:Y:S05]  /*1e960*/  @!P1 NANOSLEEP.SYNCS 0x989680 ;  /* 0x009896800000995d */ /* 0x004fea0003900000 */
[----:B------:R-:W2:Y:S02]  /*1e970*/  @!P1 SYNCS.PHASECHK.TRANS64 P1, [R2+URZ+0x28c60], R3 ;  /* 0x028c6003020095a7 */ /* 0x000ea4000802007f */
[----:B--2---:R-:W-:Y:S05]  /*1e980*/  @!P1 BRA `(.L_x_4918) ;  /* 0xfffffffc00f09947 */ /* 0x004fea000383ffff */
[----:B------:R-:W-:Y:S05]  /*1e990*/  BRA `(.L_x_5028) ;  /* 0xffffffd400007947 */ /* 0x000fea000383ffff */
.L_x_4923:
[----:B------:R-:W-:Y:S01]  /*1e9a0*/  BSSY B0, `(.L_x_5029) ;  /* 0x0000008000007945 */ /* 0x000fe20003800000 */
[----:B0-----:R-:W-:Y:S02]  /*1e9b0*/  IMAD.MOV.U32 R13, RZ, RZ, R16 ;  /* 0x000000ffff0d7224 */ /* 0x001fe400078e0010 */
[----:B------:R-:W-:Y:S02]  /*1e9c0*/  IMAD.MOV.U32 R12, RZ, RZ, RZ ;  /* 0x000000ffff0c7224 */ /* 0x000fe400078e00ff */
[----:B-1----:R-:W-:Y:S02]  /*1e9d0*/  IMAD.MOV.U32 R11, RZ, RZ, 0x1f ;  /* 0x0000001fff0b7424 */ /* 0x002fe400078e00ff */
[----:B------:R-:W-:-:S07]  /*1e9e0*/  IMAD.MOV.U32 R15, RZ, RZ, -0x1 ;  /* 0xffffffffff0f7424 */ /* 0x000fce00078e00ff */
[----:B--2---:R-:W-:Y:S05]  /*1e9f0*/  WARPSYNC.COLLECTIVE R15, `(.L_x_5030) ;  /* 0x000000000f087348 */ /* 0x004fea0003c00000 */
[----:B------:R0:W1:Y:S02]  /*1ea00*/  SHFL.IDX P6, R14, R13, R12, R11 ;  /* 0x0000000c0d0e7389 */ /* 0x00006400000c000b */
[----:B012---:R-:W-:Y:S01]  /*1ea10*/  ENDCOLLECTIVE ;  /* 0x000000000000791b */ /* 0x007fe20003800000 */
.L_x_5030:
[----:B------:R-:W-:Y:S05]  /*1ea20*/  BSYNC B0 ;  /* 0x0000000000007941 */ /* 0x000fea0003800000 */
.L_x_5029:
        /* <DEDUP_REMOVED lines=8> */
.L_x_5031:
[----:B------:R-:W-:Y:S01]  /*1eab0*/  MOV R16, R14 ;  /* 0x0000000e00107202 */ /* 0x000fe20000000f00 */
[----:B------:R-:W-:Y:S06]  /*1eac0*/  BRA `(.L_x_5032) ;  /* 0xffffffd800447947 */ /* 0x000fec000383ffff */
.L_x_4926:
[----:B------:R-:W-:Y:S01]  /*1ead0*/  BSSY B0, `(.L_x_5033) ;  /* 0x0000008000007945 */ /* 0x000fe20003800000 */
[----:B0----5:R-:W-:Y:S02]  /*1eae0*/  IMAD.MOV.U32 R13, RZ, RZ, R17 ;  /* 0x000000ffff0d7224 */ /* 0x021fe400078e0011 */
[----:B------:R-:W-:Y:S02]  /*1eaf0*/  IMAD.MOV.U32 R12, RZ, RZ, 0x1 ;  /* 0x00000001ff0c7424 */ /* 0x000fe400078e00ff */
[----:B-1----:R-:W-:Y:S02]  /*1eb00*/  IMAD.MOV.U32 R11, RZ, RZ, RZ ;  /* 0x000000ffff0b7224 */ /* 0x002fe400078e00ff */
[----:B------:R-:W-:-:S07]  /*1eb10*/  IMAD.MOV.U32 R15, RZ, RZ, -0x1 ;  /* 0xffffffffff0f7424 */ /* 0x000fce00078e00ff */
[----:B--234-:R-:W-:Y:S05]  /*1eb20*/  WARPSYNC.COLLECTIVE R15, `(.L_x_5034) ;  /* 0x000000000f087348 */ /* 0x01cfea0003c00000 */
[----:B------:R0:W1:Y:S02]  /*1eb30*/  SHFL.UP P6, R14, R13, R12, R11 ;  /* 0x0400000c0d0e7389 */ /* 0x00006400000c000b */
[----:B01234-:R-:W-:Y:S01]  /*1eb40*/  ENDCOLLECTIVE ;  /* 0x000000000000791b */ /* 0x01ffe20003800000 */
.L_x_5034:
[----:B------:R-:W-:Y:S05]  /*1eb50*/  BSYNC B0 ;  /* 0x0000000000007941 */ /* 0x000fea0003800000 */
.L_x_5033:
        /* <DEDUP_REMOVED lines=10> */
.L_x_5035:
        /* <DEDUP_REMOVED lines=8> */
.L_x_5036:
        /* <DEDUP_REMOVED lines=8> */
.L_x_5037:
        /* <DEDUP_REMOVED lines=8> */
.L_x_5038:
        /* <DEDUP_REMOVED lines=8> */
.L_x_5039:
[----:B------:R-:W-:Y:S05]  /*1ee00*/  BRA `(.L_x_5040) ;  /* 0xffffffd800087947 */ /* 0x000fea000383ffff */
.L_x_4931:
[----:B------:R-:W-:Y:S01]  /*1ee10*/  BSSY B0, `(.L_x_5041) ;  /* 0x0000008000007945 */ /* 0x000fe20003800000 */
[----:B-----5:R-:W-:Y:S02]  /*1ee20*/  IMAD.MOV.U32 R13, RZ, RZ, R17 ;  /* 0x000000ffff0d7224 */ /* 0x020fe400078e0011 */
[----:B------:R-:W-:Y:S02]  /*1ee30*/  IMAD.MOV.U32 R12, RZ, RZ, 0x1 ;  /* 0x00000001ff0c7424 */ /* 0x000fe400078e00ff */
[----:B-1----:R-:W-:Y:S02]  /*1ee40*/  IMAD.MOV.U32 R11, RZ, RZ, RZ ;  /* 0x000000ffff0b7224 */ /* 0x002fe400078e00ff */
[----:B------:R-:W-:-:S07]  /*1ee50*/  IMAD.MOV.U32 R15, RZ, RZ, -0x1 ;  /* 0xffffffffff0f7424 */ /* 0x000fce00078e00ff */
[----:B0-2---:R-:W-:Y:S05]  /*1ee60*/  WARPSYNC.COLLECTIVE R15, `(.L_x_5042) ;  /* 0x000000000f087348 */ /* 0x005fea0003c00000 */
[----:B------:R1:W3:Y:S02]  /*1ee70*/  SHFL.UP P6, R14, R13, R12, R11 ;  /* 0x0400000c0d0e7389 */ /* 0x0002e400000c000b */
[----:B0123--:R-:W-:Y:S01]  /*1ee80*/  ENDCOLLECTIVE ;  /* 0x000000000000791b */ /* 0x00ffe20003800000 */
.L_x_5042:
[----:B------:R-:W-:Y:S05]  /*1ee90*/  BSYNC B0 ;  /* 0x0000000000007941 */ /* 0x000fea0003800000 */
.L_x_5041:
        /* <DEDUP_REMOVED lines=10> */
.L_x_5043:
        /* <DEDUP_REMOVED lines=8> */
.L_x_5044:
        /* <DEDUP_REMOVED lines=8> */
.L_x_5045:
        /* <DEDUP_REMOVED lines=8> */
.L_x_5046:
        /* <DEDUP_REMOVED lines=8> */
.L_x_5047:
[----:B------:R-:W-:Y:S05]  /*1f140*/  BRA `(.L_x_5048) ;  /* 0xffffffd400ec7947 */ /* 0x000fea000383ffff */
.L_x_4933:
[----:B------:R-:W-:Y:S01]  /*1f150*/  BSSY B0, `(.L_x_5049) ;  /* 0x0000006000007945 */ /* 0x000fe20003800000 */
[----:B------:R-:W-:Y:S01]  /*1f160*/  PLOP3.LUT P6, PT, P6, PT, PT, 0x8, 0x0 ;  /* 0x000000000000781c */ /* 0x000fe200037ce170 */
[----:B------:R-:W-:-:S12]  /*1f170*/  IMAD.MOV.U32 R15, RZ, RZ, -0x1 ;  /* 0xffffffffff0f7424 */ /* 0x000fd800078e00ff */
[----:B01----:R-:W-:Y:S05]  /*1f180*/  WARPSYNC.COLLECTIVE R15, `(.L_x_5050) ;  /* 0x000000000f087348 */ /* 0x003fea0003c00000 */
[----:B------:R-:W-:Y:S01]  /*1f190*/  VOTE.ANY R14, PT, P6 ;  /* 0x00000000000e7806 */ /* 0x000fe200030e0100 */
[----:B01----:R-:W-:Y:S06]  /*1f1a0*/  ENDCOLLECTIVE ;  /* 0x000000000000791b */ /* 0x003fec0003800000 */
.L_x_5050:
[----:B------:R-:W-:Y:S05]  /*1f1b0*/  BSYNC B0 ;  /* 0x0000000000007941 */ /* 0x000fea0003800000 */
.L_x_5049:
        /* <DEDUP_REMOVED lines=9> */
.L_x_5051:
[----:B------:R-:W-:Y:S01]  /*1f250*/  IMAD.MOV.U32 R17, RZ, RZ, R14 ;  /* 0x000000ffff117224 */ /* 0x000fe200078e000e */
[----:B------:R-:W-:Y:S06]  /*1f260*/  BRA `(.L_x_5052) ;  /* 0xffffffd400dc7947 */ /* 0x000fec000383ffff */
.L_x_4935:
[----:B------:R-:W-:Y:S01]  /*1f270*/  BSSY B0, `(.L_x_5053) ;  /* 0x0000007000007945 */ /* 0x000fe20003800000 */
[----:B------:R-:W-:Y:S01]  /*1f280*/  MOV R13, R2 ;  /* 0x00000002000d7202 */ /* 0x000fe20000000f00 */
[----:B-1----:R-:W-:Y:S02]  /*1f290*/  IMAD.MOV.U32 R11, RZ, RZ, 0x1f ;  /* 0x0000001fff0b7424 */ /* 0x002fe400078e00ff */
[----:B------:R-:W-:-:S07]  /*1f2a0*/  IMAD.MOV.U32 R15, RZ, RZ, -0x1 ;  /* 0xffffffffff0f7424 */ /* 0x000fce00078e00ff */
[----:B0-23--:R-:W-:Y:S05]  /*1f2b0*/  WARPSYNC.COLLECTIVE R15, `(.L_x_5054) ;  /* 0x000000000f087348 */ /* 0x00dfea0003c00000 */
[----:B------:R1:W4:Y:S02]  /*1f2c0*/  SHFL.IDX P6, R14, R13, R12, R11 ;  /* 0x0000000c0d0e7389 */ /* 0x00032400000c000b */
[----:B01234-:R-:W-:Y:S01]  /*1f2d0*/  ENDCOLLECTIVE ;  /* 0x000000000000791b */ /* 0x01ffe20003800000 */
.L_x_5054:
[----:B------:R-:W-:Y:S05]  /*1f2e0*/  BSYNC B0 ;  /* 0x0000000000007941 */ /* 0x000fea0003800000 */
.L_x_5053:
[----:B------:R-:W-:Y:S01]  /*1f2f0*/  IMAD.MOV.U32 R7, RZ, RZ, R14 ;  /* 0x000000ffff077224 */ /* 0x000fe200078e000e */
[----:B------:R-:W-:Y:S06]  /*1f300*/  BRA `(.L_x_4934) ;  /* 0xffffffd400d07947 */ /* 0x000fec000383ffff */
.L_x_4939:
[----:B-1----:R1:W2:Y:S02]  /*1f310*/  SYNCS.PHASECHK.TRANS64.TRYWAIT P0, [R0+URZ+0x28c20], R3 ;  /* 0x028c2003000075a7 */ /* 0x0022a4000800017f */
[----:B--2---:R-:W-:Y:S05]  /*1f320*/  @!P0 NANOSLEEP.SYNCS 0x989680 ;  /* 0x009896800000895d */ /* 0x004fea0003900000 */
[----:B------:R-:W2:Y:S02]  /*1f330*/  @!P0 SYNCS.PHASECHK.TRANS64 P0, [R0+URZ+0x28c20], R3 ;  /* 0x028c2003000085a7 */ /* 0x000ea4000800007f */
[----:B--2---:R-:W-:Y:S05]  /*1f340*/  @!P0 BRA `(.L_x_4939) ;  /* 0xfffffffc00f08947 */ /* 0x004fea000383ffff */
[----:B------:R-:W-:Y:S05]  /*1f350*/  BRA `(.L_x_5055) ;  /* 0xffffffdc00447947 */ /* 0x000fea000383ffff */
.L_x_4940:
        /* <DEDUP_REMOVED lines=11> */
.L_x_5057:
[----:B------:R-:W-:Y:S05]  /*1f410*/  BSYNC B0 ;  /* 0x0000000000007941 */ /* 0x000fea0003800000 */
.L_x_5056:
[----:B------:R-:W-:Y:S05]  /*1f420*/  BRA `(.L_x_5058) ;  /* 0xffffffdc002c7947 */ /* 0x000fea000383ffff */
.L_x_4941:
[----:B------:R-:W-:Y:S01]  /*1f430*/  BSSY B0, `(.L_x_5059) ;  /* 0x0000006000007945 */ /* 0x000fe20003800000 */
[----:B------:R-:W-:-:S07]  /*1f440*/  IMAD.MOV.U32 R15, RZ, RZ, -0x1 ;  /* 0xffffffffff0f7424 */ /* 0x000fce00078e00ff */
[----:B012---:R-:W-:Y:S05]  /*1f450*/  WARPSYNC.COLLECTIVE R15, `(.L_x_5060) ;  /* 0x000000000f0c7348 */ /* 0x007fea0003c00000 */
[----:B------:R-:W-:Y:S02]  /*1f460*/  ELECT P6, UR62, PT ;  /* 0x00000000003e782f */ /* 0x000fe400038c0000 */
[----:B------:R-:W-:Y:S01]  /*1f470*/  MOV R14, UR62 ;  /* 0x0000003e000e7c02 */ /* 0x000fe20008000f00 */
[----:B012---:R-:W-:Y:S10]  /*1f480*/  ENDCOLLECTIVE ;  /* 0x000000000000791b */ /* 0x007ff40003800000 */
.L_x_5060:
[----:B------:R-:W-:Y:S05]  /*1f490*/  BSYNC B0 ;  /* 0x0000000000007941 */ /* 0x000fea0003800000 */
.L_x_5059:
[----:B------:R-:W-:Y:S05]  /*1f4a0*/  BRA `(.L_x_5061) ;  /* 0xffffffdc00207947 */ /* 0x000fea000383ffff */
.L_x_4943:
[----:B-1----:R1:W2:Y:S02]  /*1f4b0*/  SYNCS.PHASECHK.TRANS64.TRYWAIT P0, [R6+URZ], R5 ;  /* 0x00000005060075a7 */ /* 0x0022a4000800017f */
[----:B--2---:R-:W-:Y:S05]  /*1f4c0*/  @!P0 NANOSLEEP.SYNCS 0x989680 ;  /* 0x009896800000895d */ /* 0x004fea0003900000 */
[----:B------:R-:W2:Y:S02]  /*1f4d0*/  @!P0 SYNCS.PHASECHK.TRANS64 P0, [R6+URZ], R5 ;  /* 0x00000005060085a7 */ /* 0x000ea4000800007f */
[----:B--2---:R-:W-:Y:S05]  /*1f4e0*/  @!P0 BRA `(.L_x_4943) ;  /* 0xfffffffc00f08947 */ /* 0x004fea000383ffff */
[----:B------:R-:W-:Y:S05]  /*1f4f0*/  BRA `(.L_x_5062) ;  /* 0xffffffdc005c7947 */ /* 0x000fea000383ffff */
.L_x_4944:
[----:B--2---:R2:W3:Y:S02]  /*1f500*/  SYNCS.PHASECHK.TRANS64.TRYWAIT P0, [R7+URZ], R2 ;  /* 0x00000002070075a7 */ /* 0x0044e4000800017f */
[----:B---3--:R-:W-:Y:S05]  /*1f510*/  @!P0 NANOSLEEP.SYNCS 0x989680 ;  /* 0x009896800000895d */ /* 0x008fea0003900000 */
[----:B------:R-:W3:Y:S02]  /*1f520*/  @!P0 SYNCS.PHASECHK.TRANS64 P0, [R7+URZ], R2 ;  /* 0x00000002070085a7 */ /* 0x000ee4000800007f */
[----:B---3--:R-:W-:Y:S05]  /*1f530*/  @!P0 BRA `(.L_x_4944) ;  /* 0xfffffffc00f08947 */ /* 0x008fea000383ffff */
[----:B------:R-:W-:Y:S05]  /*1f540*/  BRA `(.L_x_5063) ;  /* 0xffffffdc00507947 */ /* 0x000fea000383ffff */
.L_x_4946:
[----:B---3--:R3:W4:Y:S02]  /*1f550*/  SYNCS.PHASECHK.TRANS64.TRYWAIT P0, [R4+URZ], R5 ;  /* 0x00000005040075a7 */ /* 0x008724000800017f */
[----:B----4-:R-:W-:Y:S05]  /*1f560*/  @!P0 NANOSLEEP.SYNCS 0x989680 ;  /* 0x009896800000895d */ /* 0x010fea0003900000 */
[----:B------:R-:W4:Y:S02]  /*1f570*/  @!P0 SYNCS.PHASECHK.TRANS64 P0, [R4+URZ], R5 ;  /* 0x00000005040085a7 */ /* 0x000f24000800007f */
[----:B----4-:R-:W-:Y:S05]  /*1f580*/  @!P0 BRA `(.L_x_4946) ;  /* 0xfffffffc00f08947 */ /* 0x010fea000383ffff */
[----:B------:R-:W-:Y:S05]  /*1f590*/  BRA `(.L_x_5064) ;  /* 0xffffffdc00587947 */ /* 0x000fea000383ffff */
.L_x_5065:
        /* <DEDUP_REMOVED lines=14> */
.L_x_11950:


//--------------------- .text._ZN7cutlass13device_kernelIN5flash11enable_sm90INS1_16FlashAttnFwdSm90INS1_25CollectiveMainloopFwdSm90ILi2EN4cute5tupleIJNS5_1CILi1EEES8_S8_EEENS6_IJNS7_ILi64EEESA_SA_EEELi512ENS_10bfloat16_tEfNS_4arch4Sm90ELb0ELb1ELb1ELb1ELb0ELb0ELb1ELb0ELb0ELb0ELb0ELb0EEENS1_21CollectiveEpilogueFwdINS6_IJSA_NS7_ILi512EEESA_EEES9_SC_SE_Li256ELb1ELb0ELb0ELb0EEENS1_36VarlenDynamicPersistentTileSchedulerILi64ELi64ELi256ELi32ELb0ELb0ELb1ELb1ELb0ELb1EEEEEEEEEvNT_6ParamsE --------------------------
	.section	.text._ZN7cutlass13device_kernelIN5flash11enable_sm90INS1_16FlashAttnFwdSm90INS1_25CollectiveMainloopFwdSm90ILi2EN4cute5tupleIJNS5_1CILi1EEES8_S8_EEENS6_IJNS7_ILi64EEESA_SA_EEELi512ENS_10bfloat16_tEfNS_4arch4Sm90ELb0ELb1ELb1ELb1ELb0ELb0ELb1ELb0ELb0ELb0ELb0ELb0EEENS1_21CollectiveEpilogueFwdINS6_IJSA_NS7_ILi512EEESA_EEES9_SC_SE_Li256ELb1ELb0ELb0ELb0EEENS1_36VarlenDynamicPersistentTileSchedulerILi64ELi64ELi256ELi32ELb0ELb0ELb1ELb1ELb0ELb1EEEEEEEEEvNT_6ParamsE,"ax",@progbits
	.align	128
.text._ZN7cutlass13device_kernelIN5flash11enable_sm90INS1_16FlashAttnFwdSm90INS1_25CollectiveMainloopFwdSm90ILi2EN4cute5tupleIJNS5_1CILi1EEES8_S8_EEENS6_IJNS7_ILi64EEESA_SA_EEELi512ENS_10bfloat16_tEfNS_4arch4Sm90ELb0ELb1ELb1ELb1ELb0ELb0ELb1ELb0ELb0ELb0ELb0ELb0EEENS1_21CollectiveEpilogueFwdINS6_IJSA_NS7_ILi512EEESA_EEES9_SC_SE_Li256ELb1ELb0ELb0ELb0EEENS1_36VarlenDynamicPersistentTileSchedulerILi64ELi64ELi256ELi32ELb0ELb0ELb1ELb1ELb0ELb1EEEEEEEEEvNT_6ParamsE:
        .type           _ZN7cutlass13device_kernelIN5flash11enable_sm90INS1_16FlashAttnFwdSm90INS1_25CollectiveMainloopFwdSm90ILi2EN4cute5tupleIJNS5_1CILi1EEES8_S8_EEENS6_IJNS7_ILi64EEESA_SA_EEELi512ENS_10bfloat16_tEfNS_4arch4Sm90ELb0ELb1ELb1ELb1ELb0ELb0ELb1ELb0ELb0ELb0ELb0ELb0EEENS1_21CollectiveEpilogueFwdINS6_IJSA_NS7_ILi512EEESA_EEES9_SC_SE_Li256ELb1ELb0ELb0ELb0EEENS1_36VarlenDynamicPersistentTileSchedulerILi64ELi64ELi256ELi32ELb0ELb0ELb1ELb1ELb0ELb1EEEEEEEEEvNT_6ParamsE,@function
        .size           _ZN7cutlass13device_kernelIN5flash11enable_sm90INS1_16FlashAttnFwdSm90INS1_25CollectiveMainloopFwdSm90ILi2EN4cute5tupleIJNS5_1CILi1EEES8_S8_EEENS6_IJNS7_ILi64EEESA_SA_EEELi512ENS_10bfloat16_tEfNS_4arch4Sm90ELb0ELb1ELb1ELb1ELb0ELb0ELb1ELb0ELb0ELb0ELb0ELb0EEENS1_21CollectiveEpilogueFwdINS6_IJSA_NS7_ILi512EEESA_EEES9_SC_SE_Li256ELb1ELb0ELb0ELb0EEENS1_36VarlenDynamicPersistentTileSchedulerILi64ELi64ELi256ELi32ELb0ELb0ELb1ELb1ELb0ELb1EEEEEEEEEvNT_6ParamsE,(.L_x_11951 - _ZN7cutlass13device_kernelIN5flash11enable_sm90INS1_16FlashAttnFwdSm90INS1_25CollectiveMainloopFwdSm90ILi2EN4cute5tupleIJNS5_1CILi1EEES8_S8_EEENS6_IJNS7_ILi64EEESA_SA_EEELi512ENS_10bfloat16_tEfNS_4arch4Sm90ELb0ELb1ELb1ELb1ELb0ELb0ELb1ELb0ELb0ELb0ELb0ELb0EEENS1_21CollectiveEpilogueFwdINS6_IJSA_NS7_ILi512EEESA_EEES9_SC_SE_Li256ELb1ELb0ELb0ELb0EEENS1_36VarlenDynamicPersistentTileSchedulerILi64ELi64ELi256ELi32ELb0ELb0ELb1ELb1ELb0ELb1EEEEEEEEEvNT_6ParamsE)
        .other          _ZN7cutlass13device_kernelIN5flash11enable_sm90INS1_16FlashAttnFwdSm90INS1_25CollectiveMainloopFwdSm90ILi2EN4cute5tupleIJNS5_1CILi1EEES8_S8_EEENS6_IJNS7_ILi64EEESA_SA_EEELi512ENS_10bfloat16_tEfNS_4arch4Sm90ELb0ELb1ELb1ELb1ELb0ELb0ELb1ELb0ELb0ELb0ELb0ELb0EEENS1_21CollectiveEpilogueFwdINS6_IJSA_NS7_ILi512EEESA_EEES9_SC_SE_Li256ELb1ELb0ELb0ELb0EEENS1_36VarlenDynamicPersistentTileSchedulerILi64ELi64ELi256ELi32ELb0ELb0ELb1ELb1ELb0ELb1EEEEEEEEEvNT_6ParamsE,@"STO_CUDA_ENTRY STV_DEFAULT"
_ZN7cutlass13device_kernelIN5flash11enable_sm90INS1_16FlashAttnFwdSm90INS1_25CollectiveMainloopFwdSm90ILi2EN4cute5tupleIJNS5_1CILi1EEES8_S8_EEENS6_IJNS7_ILi64EEESA_SA_EEELi512ENS_10bfloat16_tEfNS_4arch4Sm90ELb0ELb1ELb1ELb1ELb0ELb0ELb1ELb0ELb0ELb0ELb0ELb0EEENS1_21CollectiveEpilogueFwdINS6_IJSA_NS7_ILi512EEESA_EEES9_SC_SE_Li256ELb1ELb0ELb0ELb0EEENS1_36VarlenDynamicPersistentTileSchedulerILi64ELi64ELi256ELi32ELb0ELb0ELb1ELb1ELb0ELb1EEEEEEEEEvNT_6ParamsE:
        /* <DEDUP_REMOVED lines=23> */
.L_x_5067:
[----:B------:R-:W-:Y:S05]  /*0170*/  BSYNC B0 ;  /* 0x0000000000007941 */ /* 0x000fea0003800000 */
.L_x_5066:
        /* <DEDUP_REMOVED lines=39> */
.L_x_5068:
        /* <DEDUP_REMOVED lines=22> */
.L_x_5069:
        /* <DEDUP_REMOVED lines=18> */
.L_x_5070:
        /* <DEDUP_REMOVED lines=22> */
.L_x_5071:
        /* <DEDUP_REMOVED lines=22> */
.L_x_5072:
[----:B------:R-:W-:Y:S01]  /*0930*/  IMAD.MOV.U32 R2, RZ, RZ, 0x1 ;  /* 0x00000001ff027424 */ /* 0x000fe200078e00ff */
[----:B------:R-:W-:Y:S01]  /*0940*/  ISETP.NE.AND P0, PT, R3, RZ, PT ;  /* 0x000000ff0300720c */ /* 0x000fe20003f05270 */
[----:B------:R-:W-:-:S03]  /*0950*/  NOP ;  /* 0x0000000000007918 */ /* 0x000fc60000000000 */
[----:B------:R-:W-:-:S05]  /*0960*/  SEL R2, R2, 0x2, !P0 ;  /* 0x0000000202027807 */ /* 0x000fca0004000000 */
[----:B------:R0:W-:Y:S02]  /*0970*/  STL [R1+0x24], R2 ;  /* 0x0000240201007387 */ /* 0x0001e40000100800 */
[----:B01234-:R-:W-:Y:S06]  /*0980*/  BAR.SYNC.DEFER_BLOCKING 0x0 ;  /* 0x0000000000007b1d */ /* 0x01ffec0000010000 */
[----:B------:R-:W-:Y:S05]  /*0990*/  @!P0 BRA `(.L_x_5073) ;  /* 0x0000013800788947 */ /* 0x000fea0003800000 */
.L_x_5074:
        /* <DEDUP_REMOVED lines=19> */
[----:B------:R-:W2:Y:S01]  /*0ad0*/  LDL.LU R14, [R1+0x24] ;  /* 0x00002400010e7983 */ /* 0x000ea20000300800 */
[----:B------:R-:W-:-:S05]  /*0ae0*/  VIADD R201, R2, 0xffffff80 ;  /* 0xffffff8002c97836 */ /* 0x000fca0000000000 */
[----:B------:R-:W-:-:S04]  /*0af0*/  SHF.R.S32.HI R0, RZ, 0x1f, R201 ;  /* 0x0000001fff007819 */ /* 0x000fc800000114c9 */
[----:B------:R-:W-:-:S04]  /*0b00*/  LEA.HI R2, R0, R201, RZ, 0x4 ;  /* 0x000000c900027211 */ /* 0x000fc800078f20ff */
[----:B------:R-:W-:Y:S02]  /*0b10*/  SHF.R.S32.HI R7, RZ, 0x4, R2 ;  /* 0x00000004ff077819 */ /* 0x000fe40000011402 */
[----:B------:R-:W-:Y:S02]  /*0b20*/  LEA.HI R3, R0, R201, RZ, 0x5 ;  /* 0x000000c900037211 */ /* 0x000fe400078f28ff */
[C---:B------:R-:W-:Y:S02]  /*0b30*/  LEA.HI R5, R2.reuse, R7, RZ, 0x1 ;  /* 0x0000000702057211 */ /* 0x040fe400078f08ff */
[----:B------:R-:W-:Y:S02]  /*0b40*/  LOP3.LUT R2, R2, 0xfffffff0, RZ, 0xc0, !PT ;  /* 0xfffffff002027812 */ /* 0x000fe400078ec0ff */
[----:B------:R-:W-:Y:S02]  /*0b50*/  LOP3.LUT R6, R5, 0x1ffffffe, RZ, 0xc0, !PT ;  /* 0x1ffffffe05067812 */ /* 0x000fe400078ec0ff */
[--C-:B------:R-:W-:Y:S01]  /*0b60*/  SHF.R.S32.HI R5, RZ, 0x5, R3.reuse ;  /* 0x00000005ff057819 */ /* 0x100fe20000011403 */
[----:B------:R-:W-:Y:S01]  /*0b70*/  IMAD.IADD R2, R201, 0x1, -R2 ;  /* 0x00000001c9027824 */ /* 0x000fe200078e0a02 */
[----:B------:R-:W-:-:S02]  /*0b80*/  SHF.R.S32.HI R8, RZ, 0x1f, R3 ;  /* 0x0000001fff087819 */ /* 0x000fc40000011403 */
[----:B------:R-:W-:Y:S02]  /*0b90*/  LEA.HI R4, R0, R201, RZ, 0x7 ;  /* 0x000000c900047211 */ /* 0x000fe400078f38ff */
[----:B------:R-:W-:Y:S02]  /*0ba0*/  LEA.HI R8, R8, R5, RZ, 0x2 ;  /* 0x0000000508087211 */ /* 0x000fe400078f10ff */
[----:B------:R-:W-:Y:S01]  /*0bb0*/  SHF.R.S32.HI R3, RZ, 0x1f, R2 ;  /* 0x0000001fff037819 */ /* 0x000fe20000011402 */
[----:B------:R-:W-:Y:S01]  /*0bc0*/  IMAD.IADD R6, R7, 0x1, -R6 ;  /* 0x0000000107067824 */ /* 0x000fe200078e0a06 */
[----:B------:R-:W-:Y:S02]  /*0bd0*/  SHF.R.S32.HI R199, RZ, 0x7, R4 ;  /* 0x00000007ffc77819 */ /* 0x000fe40000011404 */
[----:B------:R-:W-:Y:S02]  /*0be0*/  LOP3.LUT R8, R8, 0x3ffffc, RZ, 0xc0, !PT ;  /* 0x003ffffc08087812 */ /* 0x000fe400078ec0ff */
[----:B------:R-:W-:-:S02]  /*0bf0*/  LEA.HI R7, R3, R2, RZ, 0x3 ;  /* 0x0000000203077211 */ /* 0x000fc400078f18ff */
[----:B------:R-:W-:Y:S01]  /*0c00*/  LEA R13, R199, R2, 0x8 ;  /* 0x00000002c70d7211 */ /* 0x000fe200078e40ff */
[----:B------:R-:W-:Y:S01]  /*0c10*/  IMAD.IADD R8, R5, 0x1, -R8 ;  /* 0x0000000105087824 */ /* 0x000fe200078e0a08 */
[C---:B------:R-:W-:Y:S01]  /*0c20*/  LOP3.LUT R9, R7.reuse, 0xfffffff8, RZ, 0xc0, !PT ;  /* 0xfffffff807097812 */ /* 0x040fe200078ec0ff */
[----:B------:R-:W-:Y:S02]  /*0c30*/  IMAD.SHL.U32 R11, R7, 0x40, RZ ;  /* 0x00000040070b7824 */ /* 0x000fe400078e00ff */
[----:B------:R-:W-:Y:S02]  /*0c40*/  IMAD R13, R8, 0x10, R13 ;  /* 0x00000010080d7824 */ /* 0x000fe400078e020d */
[----:B------:R-:W-:Y:S01]  /*0c50*/  IMAD.IADD R8, R2, 0x1, -R9 ;  /* 0x0000000102087824 */ /* 0x000fe200078e0a09 */
[----:B------:R-:W-:-:S03]  /*0c60*/  LOP3.LUT R12, R11, 0x7ffffe00, RZ, 0xc0, !PT ;  /* 0x7ffffe000b0c7812 */ /* 0x000fc600078ec0ff */
[----:B------:R-:W-:Y:S01]  /*0c70*/  IMAD.SHL.U32 R11, R8, 0x40, RZ ;  /* 0x00000040080b7824 */ /* 0x000fe200078e00ff */
[----:B------:R-:W-:Y:S02]  /*0c80*/  LOP3.LUT R10, R4, 0xffffff80, RZ, 0xc0, !PT ;  /* 0xffffff80040a7812 */ /* 0x000fe400078ec0ff */
[----:B------:R-:W-:Y:S02]  /*0c90*/  SHF.L.U32 R6, R6, 0x3, RZ ;  /* 0x0000000306067819 */ /* 0x000fe400000006ff */
[----:B------:R-:W-:Y:S01]  /*0ca0*/  LOP3.LUT R11, R11, 0x1c0, RZ, 0xc0, !PT ;  /* 0x000001c00b0b7812 */ /* 0x000fe200078ec0ff */
[----:B------:R-:W-:Y:S02]  /*0cb0*/  IMAD.IADD R10, R201, 0x1, -R10 ;  /* 0x00000001c90a7824 */ /* 0x000fe400078e0a0a */
[--C-:B------:R-:W-:Y:S01]  /*0cc0*/  IMAD.U32 R200, R13, 0x40, R6.reuse ;  /* 0x000000400dc87824 */ /* 0x100fe200078e0006 */
[----:B------:R-:W-:Y:S02]  /*0cd0*/  LOP3.LUT R6, R11, 0x8, R6, 0xf8, !PT ;  /* 0x000000080b067812 */ /* 0x000fe400078ef806 */
[----:B------:R-:W-:-:S02]  /*0ce0*/  SHF.R.U32.HI R11, RZ, 0x3, R11 ;  /* 0x00000003ff0b7819 */ /* 0x000fc4000001160b */
[----:B------:R-:W-:Y:S01]  /*0cf0*/  SHF.R.S32.HI R3, RZ, 0x1f, R10 ;  /* 0x0000001fff037819 */ /* 0x000fe2000001140a */
[----:B------:R-:W-:Y:S01]  /*0d00*/  IMAD R12, R5, 0x400, R12 ;  /* 0x00000400050c7824 */ /* 0x000fe200078e020c */
[----:B------:R-:W-:Y:S02]  /*0d10*/  LOP3.LUT R11, R6, R11, RZ, 0x3c, !PT ;  /* 0x0000000b060b7212 */ /* 0x000fe400078e3cff */
[----:B------:R-:W-:-:S03]  /*0d20*/  LEA.HI R7, R3, R10, RZ, 0x2 ;  /* 0x0000000a03077211 */ /* 0x000fc600078f10ff */
[----:B------:R-:W-:Y:S01]  /*0d30*/  IMAD.IADD R11, R12, 0x1, R11 ;  /* 0x000000010c0b7824 */ /* 0x000fe200078e020b */
[--C-:B------:R-:W-:Y:S02]  /*0d40*/  SHF.R.S32.HI R2, RZ, 0x2, R7.reuse ;  /* 0x00000002ff027819 */ /* 0x100fe40000011407 */
[----:B------:R-:W-:Y:S02]  /*0d50*/  SHF.R.S32.HI R9, RZ, 0x1f, R7 ;  /* 0x0000001fff097819 */ /* 0x000fe40000011407 */
[----:B------:R-:W-:Y:S02]  /*0d60*/  R2P PR, R8, 0x6 ;  /* 0x0000000608007804 */ /* 0x000fe40000000000 */
[----:B------:R-:W-:Y:S02]  /*0d70*/  LEA R23, R11, UR37, 0x1 ;  /* 0x000000250b177c11 */ /* 0x000fe4000f8e08ff */
[----:B------:R-:W-:Y:S02]  /*0d80*/  LEA.HI R9, R9, R2, RZ, 0x3 ;  /* 0x0000000209097211 */ /* 0x000fe400078f18ff */
[----:B------:R-:W-:-:S02]  /*0d90*/  LEA.HI R0, R0, R201, RZ, 0x3 ;  /* 0x000000c900007211 */ /* 0x000fc400078f18ff */
[----:B------:R-:W-:Y:S01]  /*0da0*/  LEA.HI R4, R4, R199, RZ, 0x1 ;  /* 0x000000c704047211 */ /* 0x000fe200078f08ff */
[----:B------:R-:W-:Y:S01]  /*0db0*/  IMAD.MOV.U32 R189, RZ, RZ, 0x20 ;  /* 0x00000020ffbd7424 */ /* 0x000fe200078e00ff */
[----:B------:R-:W-:Y:S01]  /*0dc0*/  LEA.HI R3, R3, R10, RZ, 0x5 ;  /* 0x0000000a03037211 */ /* 0x000fe200078f28ff */
[----:B------:R-:W-:Y:S01]  /*0dd0*/  VIADD R190, R23, 0x36400 ;  /* 0x0003640017be7836 */ /* 0x000fe20000000000 */
[----:B------:R-:W-:Y:S02]  /*0de0*/  LOP3.LUT R9, R9, 0xfffffff8, RZ, 0xc0, !PT ;  /* 0xfffffff809097812 */ /* 0x000fe400078ec0ff */
[----:B------:R-:W-:Y:S02]  /*0df0*/  LOP3.LUT R7, R7, 0x7ffffffc, RZ, 0xc0, !PT ;  /* 0x7ffffffc07077812 */ /* 0x000fe400078ec0ff */
[----:B------:R-:W-:Y:S02]  /*0e00*/  LOP3.LUT R6, R0, 0x1ffffff8, RZ, 0xc0, !PT ;  /* 0x1ffffff800067812 */ /* 0x000fe400078ec0ff */
[----:B------:R-:W-:Y:S01]  /*0e10*/  LOP3.LUT R4, R4, 0xfffffe, RZ, 0xc0, !PT ;  /* 0x00fffffe04047812 */ /* 0x000fe200078ec0ff */
[----:B------:R-:W-:Y:S01]  /*0e20*/  VIADD R188, R23, 0x36440 ;  /* 0x0003644017bc7836 */ /* 0x000fe20000000000 */
[----:B------:R-:W-:Y:S01]  /*0e30*/  SHF.R.S32.HI R3, RZ, 0x5, R3 ;  /* 0x00000005ff037819 */ /* 0x000fe20000011403 */
[----:B------:R-:W-:Y:S01]  /*0e40*/  IMAD.IADD R2, R2, 0x1, -R9 ;  /* 0x0000000102027824 */ /* 0x000fe200078e0a09 */
[----:B------:R-:W-:Y:S01]  /*0e50*/  SEL R189, R189, 0xffffffe0, !P1 ;  /* 0xffffffe0bdbd7807 */ /* 0x000fe20004800000 */
[----:B------:R-:W-:Y:S01]  /*0e60*/  IMAD.IADD R7, R10, 0x1, -R7 ;  /* 0x000000010a077824 */ /* 0x000fe200078e0a07 */
[----:B------:R-:W-:Y:S01]  /*0e70*/  @P2 IADD3 R188, R190, -0x40, RZ ;  /* 0xffffffc0bebc2810 */ /* 0x000fe20007ffe0ff */
[----:B------:R-:W-:-:S02]  /*0e80*/  IMAD.IADD R6, R201, 0x1, -R6 ;  /* 0x00000001c9067824 */ /* 0x000fc400078e0a06 */
[----:B------:R-:W-:Y:S01]  /*0e90*/  IMAD.IADD R4, R199, 0x1, -R4 ;  /* 0x00000001c7047824 */ /* 0x000fe200078e0a04 */
[----:B------:R-:W-:Y:S01]  /*0ea0*/  SHF.R.S32.HI R194, RZ, 0x3, R0 ;  /* 0x00000003ffc27819 */ /* 0x000fe20000011400 */
[----:B------:R-:W-:Y:S01]  /*0eb0*/  IMAD R19, R3, 0x10, R2 ;  /* 0x0000001003137824 */ /* 0x000fe200078e0202 */
[----:B------:R-:W-:Y:S01]  /*0ec0*/  MOV R2, RZ ;  /* 0x000000ff00027202 */ /* 0x000fe20000000f00 */
[----:B------:R-:W-:Y:S02]  /*0ed0*/  IMAD.IADD R190, R190, 0x1, R189 ;  /* 0x00000001bebe7824 */ /* 0x000fe400078e02bd */
[----:B------:R-:W-:Y:S02]  /*0ee0*/  IMAD.MOV.U32 R198, RZ, RZ, RZ ;  /* 0x000000ffffc67224 */ /* 0x000fe400078e00ff */
[----:B------:R-:W-:Y:S02]  /*0ef0*/  IMAD.SHL.U32 R191, R6, 0x8, RZ ;  /* 0x0000000806bf7824 */ /* 0x000fe400078e00ff */
[----:B------:R-:W-:-:S02]  /*0f00*/  IMAD.SHL.U32 R22, R4, 0x100, RZ ;  /* 0x0000010004167824 */ /* 0x000fc400078e00ff */
[----:B------:R-:W-:Y:S02]  /*0f10*/  IMAD.SHL.U32 R16, R7, 0x2, RZ ;  /* 0x0000000207107824 */ /* 0x000fe400078e00ff */
[----:B------:R-:W-:Y:S01]  /*0f20*/  IMAD.IADD R189, R189, 0x1, R188 ;  /* 0x00000001bdbd7824 */ /* 0x000fe200078e02bc */
[----:B------:R-:W-:Y:S01]  /*0f30*/  UMOV UR36, URZ ;  /* 0x0000003f00247c82 */ /* 0x000fe20008000000 */
[----:B--2---:R-:W-:-:S07]  /*0f40*/  LOP3.LUT R192, R14, 0x1, RZ, 0xfc, !PT ;  /* 0x000000010ec07812 */ /* 0x004fce00078efcff */
.L_x_5177:
[----:B-1---5:R-:W0:Y:S01]  /*0f50*/  LDC.64 R4, c[0x0][0xb20] ;  /* 0x0002c800ff047b82 */ /* 0x022e220000000a00 */
[----:B--2---:R-:W-:Y:S01]  /*0f60*/  IMAD.MOV.U32 R8, RZ, RZ, RZ ;  /* 0x000000ffff087224 */ /* 0x004fe200078e00ff */
[----:B------:R-:W-:-:S06]  /*0f70*/  ULDC.64 UR4, c[0x0][0x208] ;  /* 0x0000820000047ab9 */ /* 0x000fcc0000000a00 */
[----:B---34-:R-:W1:Y:S08]  /*0f80*/  LDC.64 R6, c[0x0][0xb10] ;  /* 0x0002c400ff067b82 */ /* 0x018e700000000a00 */
[----:B------:R-:W2:Y:S01]  /*0f90*/  LDC.64 R10, c[0x0][0x3f8] ;  /* 0x0000fe00ff0a7b82 */ /* 0x000ea20000000a00 */
        /* <DEDUP_REMOVED lines=31> */
[----:B--2---:R-:W-:-:S07]  /*1190*/  IADD3 R18, -R18, R3, RZ ;  /* 0x0000000312127210 */ /* 0x004fce0007ffe1ff */
.L_x_5075:
        /* <DEDUP_REMOVED lines=8> */
.L_x_5076:
        /* <DEDUP_REMOVED lines=10> */
.L_x_5077:
[----:B---3--:R-:W2:Y:S01]  /*12c0*/  LDL R6, [R1+0x4] ;  /* 0x0000040001067983 */ /* 0x008ea20000100800 */
[----:B0-----:R-:W0:Y:S01]  /*12d0*/  LDC R5, c[0x0][0xad8] ;  /* 0x0002b600ff057b82 */ /* 0x001e220000000800 */
[----:B-----5:R-:W-:Y:S01]  /*12e0*/  IMAD.IADD R17, R17, 0x1, -R8 ;  /* 0x0000000111117824 */ /* 0x020fe200078e0a08 */
[----:B------:R-:W-:-:S03]  /*12f0*/  LEA R4, R185, 0x40, 0x6 ;  /* 0x00000040b9047811 */ /* 0x000fc600078e30ff */
[C---:B------:R-:W-:Y:S01]  /*1300*/  VIADD R0, R17.reuse, 0x3f ;  /* 0x0000003f11007836 */ /* 0x040fe20000000000 */
[----:B------:R-:W-:-:S04]  /*1310*/  IADD3 R4, R17, R4, -R18 ;  /* 0x0000000411047210 */ /* 0x000fc80007ffe812 */
[----:B------:R-:W-:-:S04]  /*1320*/  SHF.R.S32.HI R3, RZ, 0x1f, R0 ;  /* 0x0000001fff037819 */ /* 0x000fc80000011400 */
[----:B------:R-:W-:-:S04]  /*1330*/  LEA.HI R3, R3, R0, RZ, 0x6 ;  /* 0x0000000003037211 */ /* 0x000fc800078f30ff */
[----:B------:R-:W-:Y:S01]  /*1340*/  SHF.R.S32.HI R168, RZ, 0x6, R3 ;  /* 0x00000006ffa87819 */ /* 0x000fe20000011403 */
[----:B0-----:R-:W-:Y:S01]  /*1350*/  IMAD.IADD R0, R4, 0x1, R5 ;  /* 0x0000000104007824 */ /* 0x001fe200078e0205 */
[----:B--2---:R-:W-:-:S13]  /*1360*/  ISETP.NE.AND P0, PT, R6, 0x1, PT ;  /* 0x000000010600780c */ /* 0x004fda0003f05270 */
[----:B------:R-:W-:Y:S05]  /*1370*/  @!P0 BRA `(.L_x_5078) ;  /* 0x0000001c00ac8947 */ /* 0x000fea0003800000 */
[----:B------:R-:W0:Y:S02]  /*1380*/  LDC R5, c[0x0][0xadc] ;  /* 0x0002b700ff057b82 */ /* 0x000e240000000800 */
[----:B0-----:R-:W-:-:S13]  /*1390*/  ISETP.GE.AND P1, PT, R5, 0x1, PT ;  /* 0x000000010500780c */ /* 0x001fda0003f26270 */
[----:B------:R-:W-:Y:S05]  /*13a0*/  @!P1 BRA `(.L_x_5079) ;  /* 0x0000000000409947 */ /* 0x000fea0003800000 */
[C---:B------:R-:W-:Y:S02]  /*13b0*/  ISETP.GT.AND P0, PT, R4.reuse, RZ, PT ;  /* 0x000000ff0400720c */ /* 0x040fe40003f04270 */
[----:B------:R-:W-:-:S11]  /*13c0*/  IADD3 R3, R4, -0x1, RZ ;  /* 0xffffffff04037810 */ /* 0x000fd60007ffe0ff */
        /* <DEDUP_REMOVED lines=8> */
.L_x_5080:
[----:B------:R-:W-:-:S13]  /*1450*/  ISETP.NE.AND P0, PT, R5, 0x1, PT ;  /* 0x000000010500780c */ /* 0x000fda0003f05270 */
[----:B------:R-:W0:Y:S02]  /*1460*/  @P0 LDC.64 R6, c[0x0][0xae0] ;  /* 0x0002b800ff060b82 */ /* 0x000e240000000a00 */
[----:B0-----:R-:W-:-:S05]  /*1470*/  @P0 IMAD.HI.U32 R4, R3, R6, RZ ;  /* 0x0000000603040227 */ /* 0x001fca00078e00ff */
[----:B------:R-:W-:-:S07]  /*1480*/  @P0 SHF.R.U32.HI R3, RZ, R7, R4 ;  /* 0x00000007ff030219 */ /* 0x000fce0000011604 */
.L_x_5081:
[----:B------:R-:W-:-:S05]  /*1490*/  IMAD R3, R3, R5, R5 ;  /* 0x0000000503037224 */ /* 0x000fca00078e0205 */
[----:B------:R-:W-:-:S07]  /*14a0*/  VIMNMX R0, R0, R3, PT ;  /* 0x0000000300007248 */ /* 0x000fce0003fe0100 */
.L_x_5079:
[----:B------:R-:W-:Y:S01]  /*14b0*/  VIADD R0, R0, 0x3f ;  /* 0x0000003f00007836 */ /* 0x000fe20000000000 */
[----:B------:R-:W-:Y:S01]  /*14c0*/  ULDC UR4, c[0x0][0xad4] ;  /* 0x0002b50000047ab9 */ /* 0x000fe20000000800 */
[----:B------:R-:W-:-:S03]  /*14d0*/  IMAD R18, R185, 0x40, -R18 ;  /* 0x00000040b9127824 */ /* 0x000fc600078e0a12 */
[----:B------:R-:W-:Y:S01]  /*14e0*/  SHF.R.S32.HI R3, RZ, 0x1f, R0 ;  /* 0x0000001fff037819 */ /* 0x000fe20000011400 */
[----:B------:R-:W-:-:S03]  /*14f0*/  IMAD.IADD R18, R17, 0x1, R18 ;  /* 0x0000000111127824 */ /* 0x000fc600078e0212 */
[----:B------:R-:W-:Y:S01]  /*1500*/  LEA.HI R3, R3, R0, RZ, 0x6 ;  /* 0x0000000003037211 */ /* 0x000fe200078f30ff */
[----:B------:R-:W-:-:S03]  /*1510*/  VIADD R4, R18, -UR4 ;  /* 0x8000000412047c36 */ /* 0x000fc60008000000 */
[----:B------:R-:W-:-:S04]  /*1520*/  SHF.R.S32.HI R3, RZ, 0x6, R3 ;  /* 0x00000006ff037819 */ /* 0x000fc80000011403 */
        /* <DEDUP_REMOVED lines=11> */
.L_x_5083:
[----:B------:R-:W-:-:S13]  /*15e0*/  ISETP.NE.AND P0, PT, R5, 0x1, PT ;  /* 0x000000010500780c */ /* 0x000fda0003f05270 */
[----:B------:R-:W0:Y:S02]  /*15f0*/  @P0 LDC.64 R8, c[0x0][0xae0] ;  /* 0x0002b800ff080b82 */ /* 0x000e240000000a00 */
[----:B0-----:R-:W-:-:S05]  /*1600*/  @P0 IMAD.HI.U32 R0, R18, R8, RZ ;  /* 0x0000000812000227 */ /* 0x001fca00078e00ff */
[----:B------:R-:W-:-:S07]  /*1610*/  @P0 SHF.R.U32.HI R18, RZ, R9, R0 ;  /* 0x00000009ff120219 */ /* 0x000fce0000011600 */
.L_x_5084:
[----:B------:R-:W-:-:S05]  /*1620*/  IMAD R3, R18, R5, RZ ;  /* 0x0000000512037224 */ /* 0x000fca00078e02ff */
[----:B------:R-:W-:-:S07]  /*1630*/  VIMNMX R4, R4, R3, !PT ;  /* 0x0000000304047248 */ /* 0x000fce0007fe0100 */
.L_x_5082:
        /* <DEDUP_REMOVED lines=72> */
[----:B------:R-:W-:Y:S02]  /*1ac0*/  IMAD.MOV.U32 R5, RZ, RZ, RZ ;  /* 0x000000ffff057224 */ /* 0x000fe400078e00ff */
[----:B------:R-:W-:Y:S01]  /*1ad0*/  IMAD.MOV.U32 R169, RZ, RZ, RZ ;  /* 0x000000ffffa97224 */ /* 0x000fe200078e00ff */
[----:B------:R-:W-:Y:S06]  /*1ae0*/  @!P1 BRA `(.L_x_5085) ;  /* 0x00000100001c9947 */ /* 0x000fec0003800000 */
[----:B------:R-:W0:Y:S01]  /*1af0*/  SHFL.IDX PT, R0, R199, RZ, 0x1f ;  /* 0x00001fffc7007589 */ /* 0x000e2200000e0000 */
[----:B------:R-:W-:Y:S01]  /*1b00*/  UMOV UR7, 0x40000040 ;  /* 0x4000004000077882 */ /* 0x000fe20000000000 */
[----:B------:R-:W-:Y:S01]  /*1b10*/  UMOV UR9, 0x40000040 ;  /* 0x4000004000097882 */ /* 0x000fe20000000000 */
[----:B------:R-:W-:Y:S01]  /*1b20*/  UMOV UR11, 0x40000040 ;  /* 0x40000040000b7882 */ /* 0x000fe20000000000 */
[----:B------:R-:W-:Y:S01]  /*1b30*/  BAR.SYNC.DEFER_BLOCKING 0xe, 0x100 ;  /* 0x0384000000007b1d */ /* 0x000fe20000010000 */
[----:B------:R-:W-:-:S04]  /*1b40*/  IADD3 R3, R6, -0x2, RZ ;  /* 0xfffffffe06037810 */ /* 0x000fc80007ffe0ff */
[----:B------:R-:W-:Y:S01]  /*1b50*/  ISETP.GE.AND P0, PT, R3, R4, PT ;  /* 0x000000040300720c */ /* 0x000fe20003f06270 */
        /* <DEDUP_REMOVED lines=50> */
.L_x_5087:
[----:B------:R-:W-:Y:S01]  /*1e80*/  BAR.SYNC.DEFER_BLOCKING 0xe, 0x100 ;  /* 0x0384000000007b1d */ /* 0x000fe20000010000 */
[----:B01----:R-:W-:Y:S01]  /*1e90*/  IMAD.U32 R0, RZ, RZ, UR36 ;  /* 0x00000024ff007e24 */ /* 0x003fe2000f8e00ff */
[----:B------:R-:W-:Y:S01]  /*1ea0*/  UIADD3 UR36, UR36, 0x1, URZ ;  /* 0x0000000124247890 */ /* 0x000fe2000fffe03f */
[C---:B------:R-:W-:Y:S02]  /*1eb0*/  ISETP.GT.AND P0, PT, R3.reuse, R4, PT ;  /* 0x000000040300720c */ /* 0x040fe40003f04270 */
[----:B------:R-:W-:Y:S01]  /*1ec0*/  IMAD R0, R0, 0x40, R19 ;  /* 0x0000004000007824 */ /* 0x000fe200078e0213 */
[----:B------:R-:W-:Y:S01]  /*1ed0*/  UISETP.NE.AND UP0, UPT, UR36, 0x2, UPT ;  /* 0x000000022400788c */ /* 0x000fe2000bf05270 */
[----:B------:R-:W-:Y:S01]  /*1ee0*/  IADD3 R3, R3, -0x1, RZ ;  /* 0xffffffff03037810 */ /* 0x000fe20007ffe0ff */
[----:B------:R-:W-:Y:S01]  /*1ef0*/  UMOV UR7, 0x40000040 ;  /* 0x4000004000077882 */ /* 0x000fe20000000000 */
[----:B------:R-:W-:Y:S01]  /*1f00*/  UMOV UR11, 0x40000040 ;  /* 0x40000040000b7882 */ /* 0x000fe20000000000 */
[----:B------:R-:W-:Y:S01]  /*1f10*/  LEA R0, R0, UR37, 0x2 ;  /* 0x0000002500007c11 */ /* 0x000fe2000f8e10ff */
[----:B------:R-:W-:Y:S01]  /*1f20*/  USEL UR36, UR36, URZ, UP0 ;  /* 0x0000003f24247287 */ /* 0x000fe20008000000 */
[----:B------:R-:W-:Y:S01]  /*1f30*/  UMOV UR15, 0x40000040 ;  /* 0x40000040000f7882 */ /* 0x000fe20000000000 */
[----:B------:R-:W-:-:S02]  /*1f40*/  UMOV UR19, 0x40000040 ;  /* 0x4000004000137882 */ /* 0x000fc40000000000 */
[----:B------:R-:W-:-:S04]  /*1f50*/  ULEA UR6, UR36, UR20, 0xc ;  /* 0x0000001424067291 */ /* 0x000fc8000f8e603f */
        /* <DEDUP_REMOVED lines=157> */
.L_x_5086:
[----:B------:R-:W-:Y:S01]  /*2930*/  BAR.SYNC.DEFER_BLOCKING 0xe, 0x100 ;  /* 0x0384000000007b1d */ /* 0x000fe20000010000 */
[----:B01----:R-:W-:Y:S01]  /*2940*/  IMAD.U32 R0, RZ, RZ, UR36 ;  /* 0x00000024ff007e24 */ /* 0x003fe2000f8e00ff */
        /* <DEDUP_REMOVED lines=142> */
.L_x_5078:
[----:B------:R-:W0:Y:S02]  /*3230*/  LDC R6, c[0x0][0xadc] ;  /* 0x0002b700ff067b82 */ /* 0x000e240000000800 */
[----:B0-----:R-:W-:-:S13]  /*3240*/  ISETP.GE.AND P0, PT, R6, 0x1, PT ;  /* 0x000000010600780c */ /* 0x001fda0003f06270 */
[----:B------:R-:W-:Y:S05]  /*3250*/  @!P0 BRA `(.L_x_5088) ;  /* 0x0000000000408947 */ /* 0x000fea0003800000 */
[C---:B------:R-:W-:Y:S01]  /*3260*/  ISETP.GT.AND P1, PT, R4.reuse, RZ, PT ;  /* 0x000000ff0400720c */ /* 0x040fe20003f24270 */
[----:B------:R-:W-:-:S12]  /*3270*/  VIADD R3, R4, 0xffffffff ;  /* 0xffffffff04037836 */ /* 0x000fd80000000000 */
[----:B------:R-:W-:Y:S05]  /*3280*/  @P1 BRA `(.L_x_5089) ;  /* 0x00000000001c1947 */ /* 0x000fea0003800000 */
[----:B------:R-:W-:Y:S02]  /*3290*/  ISETP.NE.AND P1, PT, R6, 0x1, PT ;  /* 0x000000010600780c */ /* 0x000fe40003f25270 */
[----:B------:R-:W-:-:S11]  /*32a0*/  IADD3 R3, -R4, RZ, RZ ;  /* 0x000000ff04037210 */ /* 0x000fd60007ffe1ff */
[----:B------:R-:W0:Y:S02]  /*32b0*/  @P1 LDC.64 R8, c[0x0][0xae0] ;  /* 0x0002b800ff081b82 */ /* 0x000e240000000a00 */
[----:B0-----:R-:W-:-:S05]  /*32c0*/  @P1 IMAD.HI.U32 R4, R3, R8, RZ ;  /* 0x0000000803041227 */ /* 0x001fca00078e00ff */
[----:B------:R-:W-:-:S04]  /*32d0*/  @P1 SHF.R.U32.HI R3, RZ, R9, R4 ;  /* 0x00000009ff031219 */ /* 0x000fc80000011604 */
[----:B------:R-:W-:Y:S01]  /*32e0*/  LOP3.LUT R3, RZ, R3, RZ, 0x33, !PT ;  /* 0x00000003ff037212 */ /* 0x000fe200078e33ff */
[----:B------:R-:W-:Y:S06]  /*32f0*/  BRA `(.L_x_5090) ;  /* 0x0000000000107947 */ /* 0x000fec0003800000 */
.L_x_5089:
[----:B------:R-:W-:-:S13]  /*3300*/  ISETP.NE.AND P1, PT, R6, 0x1, PT ;  /* 0x000000010600780c */ /* 0x000fda0003f25270 */
[----:B------:R-:W0:Y:S02]  /*3310*/  @P1 LDC.64 R4, c[0x0][0xae0] ;  /* 0x0002b800ff041b82 */ /* 0x000e240000000a00 */
[----:B0-----:R-:W-:-:S05]  /*3320*/  @P1 IMAD.HI.U32 R4, R3, R4, RZ ;  /* 0x0000000403041227 */ /* 0x001fca00078e00ff */
[----:B------:R-:W-:-:S07]  /*3330*/  @P1 SHF.R.U32.HI R3, RZ, R5, R4 ;  /* 0x00000005ff031219 */ /* 0x000fce0000011604 */
.L_x_5090:
[----:B------:R-:W-:-:S05]  /*3340*/  IMAD R3, R3, R6, R6 ;  /* 0x0000000603037224 */ /* 0x000fca00078e0206 */
[----:B------:R-:W-:-:S07]  /*3350*/  VIMNMX R0, R0, R3, PT ;  /* 0x0000000300007248 */ /* 0x000fce0003fe0100 */
.L_x_5088:
[----:B------:R-:W-:Y:S01]  /*3360*/  VIADD R0, R0, 0x3f ;  /* 0x0000003f00007836 */ /* 0x000fe20000000000 */
[----:B------:R-:W-:Y:S01]  /*3370*/  ULDC UR4, c[0x0][0xad4] ;  /* 0x0002b50000047ab9 */ /* 0x000fe20000000800 */
[----:B------:R-:W-:-:S03]  /*3380*/  IMAD R4, R185, 0x40, -R18 ;  /* 0x00000040b9047824 */ /* 0x000fc600078e0a12 */
[----:B------:R-:W-:-:S04]  /*3390*/  SHF.R.S32.HI R3, RZ, 0x1f, R0 ;  /* 0x0000001fff037819 */ /* 0x000fc80000011400 */
[----:B------:R-:W-:Y:S01]  /*33a0*/  LEA.HI R3, R3, R0, RZ, 0x6 ;  /* 0x0000000003037211 */ /* 0x000fe200078f30ff */
[----:B------:R-:W-:-:S03]  /*33b0*/  IMAD.IADD R0, R17, 0x1, R4 ;  /* 0x0000000111007824 */ /* 0x000fc600078e0204 */
[----:B------:R-:W-:Y:S01]  /*33c0*/  SHF.R.S32.HI R3, RZ, 0x6, R3 ;  /* 0x00000006ff037819 */ /* 0x000fe20000011403 */
[----:B------:R-:W-:-:S03]  /*33d0*/  VIADD R4, R0, -UR4 ;  /* 0x8000000400047c36 */ /* 0x000fc60008000000 */
[----:B------:R-:W-:Y:S01]  /*33e0*/  VIMNMX R168, R168, R3, PT ;  /* 0x00000003a8a87248 */ /* 0x000fe20003fe0100 */
[----:B------:R-:W-:Y:S06]  /*33f0*/  @!P0 BRA `(.L_x_5091) ;  /* 0x0000000000408947 */ /* 0x000fec0003800000 */
[----:B------:R-:W-:-:S05]  /*3400*/  IMAD.MOV.U32 R3, RZ, RZ, R0 ;  /* 0x000000ffff037224 */ /* 0x000fca00078e0000 */
        /* <DEDUP_REMOVED lines=9> */
.L_x_5092:
[----:B------:R-:W-:-:S13]  /*34a0*/  ISETP.NE.AND P0, PT, R6, 0x1, PT ;  /* 0x000000010600780c */ /* 0x000fda0003f05270 */
[----:B------:R-:W0:Y:S02]  /*34b0*/  @P0 LDC.64 R8, c[0x0][0xae0] ;  /* 0x0002b800ff080b82 */ /* 0x000e240000000a00 */
[----:B0-----:R-:W-:-:S05]  /*34c0*/  @P0 IMAD.HI.U32 R0, R3, R8, RZ ;  /* 0x0000000803000227 */ /* 0x001fca00078e00ff */
[----:B------:R-:W-:-:S07]  /*34d0*/  @P0 SHF.R.U32.HI R3, RZ, R9, R0 ;  /* 0x00000009ff030219 */ /* 0x000fce0000011600 */
.L_x_5093:
[----:B------:R-:W-:-:S05]  /*34e0*/  IMAD R3, R3, R6, RZ ;  /* 0x0000000603037224 */ /* 0x000fca00078e02ff */
[----:B------:R-:W-:-:S07]  /*34f0*/  VIMNMX R4, R4, R3, !PT ;  /* 0x0000000304047248 */ /* 0x000fce0007fe0100 */
.L_x_5091:
        /* <DEDUP_REMOVED lines=105> */
.L_x_5094:
[----:B------:R-:W-:Y:S02]  /*3b90*/  LEA.HI R0, R198, R198, RZ, 0x1 ;  /* 0x000000c6c6007211 */ /* 0x000fe400078f08ff */
[----:B------:R-:W-:Y:S02]  /*3ba0*/  ISETP.NE.AND P0, PT, R192, 0x3, PT ;  /* 0x00000003c000780c */ /* 0x000fe40003f05270 */
[----:B------:R-:W-:-:S05]  /*3bb0*/  LOP3.LUT R3, R0, 0xfffffffe, RZ, 0xc0, !PT ;  /* 0xfffffffe00037812 */ /* 0x000fca00078ec0ff */
[----:B------:R-:W-:-:S05]  /*3bc0*/  IMAD.IADD R3, R198, 0x1, -R3 ;  /* 0x00000001c6037824 */ /* 0x000fca00078e0a03 */
[----:B------:R-:W-:-:S04]  /*3bd0*/  SHF.L.U32 R3, R3, 0x1f, RZ ;  /* 0x0000001f03037819 */ /* 0x000fc800000006ff */
[----:B------:R-:W0:Y:S02]  /*3be0*/  SYNCS.PHASECHK.TRANS64.TRYWAIT P1, [UR37+0x38800], R3 ;  /* 0x03880003ff0075a7 */ /* 0x000e240008020165 */
[----:B0-----:R-:W-:Y:S05]  /*3bf0*/  @!P1 BRA `(.L_x_5095) ;  /* 0x0000016000309947 */ /* 0x001fea0003800000 */
.L_x_5271:
[----:B------:R-:W-:Y:S05]  /*3c00*/  @!P0 BRA `(.L_x_5096) ;  /* 0x0000000000048947 */ /* 0x000fea0003800000 */
[----:B------:R-:W-:Y:S01]  /*3c10*/  BPT.TRAP 0x1 ;  /* 0x000000040000795c */ /* 0x000fe20000300000 */
.L_x_5096:
[----:B------:R-:W-:Y:S01]  /*3c20*/  IMAD.U32 R4, RZ, RZ, UR36 ;  /* 0x00000024ff047e24 */ /* 0x000fe2000f8e00ff */
[----:B------:R-:W-:-:S04]  /*3c30*/  SHF.L.U32 R5, R2, 0x1f, RZ ;  /* 0x0000001f02057819 */ /* 0x000fc800000006ff */
[----:B------:R-:W-:-:S04]  /*3c40*/  LEA R4, R4, UR37, 0x3 ;  /* 0x0000002504047c11 */ /* 0x000fc8000f8e18ff */
[----:B------:R1:W2:Y:S01]  /*3c50*/  SYNCS.PHASECHK.TRANS64.TRYWAIT P1, [R4+URZ+0x38830], R5 ;  /* 0x03883005040075a7 */ /* 0x0002a2000802017f */
[----:B------:R-:W-:Y:S05]  /*3c60*/  @!P0 BRA `(.L_x_5097) ;  /* 0x0000000000048947 */ /* 0x000fea0003800000 */
[----:B------:R-:W-:Y:S01]  /*3c70*/  BPT.TRAP 0x1 ;  /* 0x000000040000795c */ /* 0x000fe20000300000 */
.L_x_5097:
[----:B--2---:R-:W-:Y:S05]  /*3c80*/  @P1 BRA `(.L_x_5098) ;  /* 0x0000000000081947 */ /* 0x004fea0003800000 */
[----:B------:R-:W2:Y:S02]  /*3c90*/  SYNCS.PHASECHK.TRANS64.TRYWAIT P1, [R4+URZ+0x38830], R5 ;  /* 0x03883005040075a7 */ /* 0x000ea4000802017f */
[----:B--2---:R-:W-:Y:S05]  /*3ca0*/  @!P1 BRA `(.L_x_5099) ;  /* 0x00000160001c9947 */ /* 0x004fea0003800000 */
.L_x_5098:
[----:B------:R-:W-:-:S04]  /*3cb0*/  UIADD3 UR4, UR37, 0x22400, URZ ;  /* 0x0002240025047890 */ /* 0x000fc8000fffe03f */
[----:B------:R-:W-:-:S04]  /*3cc0*/  USHF.R.U32.HI UR4, URZ, 0x4, UR4 ;  /* 0x000000043f047899 */ /* 0x000fc80008011604 */
[----:B------:R-:W-:-:S06]  /*3cd0*/  ULOP3.LUT UR4, UR4, 0x3fff, URZ, 0xc0, !UPT ;  /* 0x00003fff04047892 */ /* 0x000fcc000f8ec03f */
[----:B0-----:R-:W-:Y:S01]  /*3ce0*/  IMAD.U32 R0, RZ, RZ, UR4 ;  /* 0x00000004ff007e24 */ /* 0x001fe2000f8e00ff */
        /* <DEDUP_REMOVED lines=34> */
[----:B------:R-:W0:Y:S02]  /*3f10*/  SYNCS.PHASECHK.TRANS64.TRYWAIT P1, [UR37+0x38810], R3 ;  /* 0x03881003ff0075a7 */ /* 0x000e240008020165 */
[----:B0-----:R-:W-:Y:S05]  /*3f20*/  @!P1 BRA `(.L_x_5100) ;  /* 0x0000015c00909947 */ /* 0x001fea0003800000 */
.L_x_5272:
[----:B------:R-:W-:Y:S05]  /*3f30*/  @!P0 BRA `(.L_x_5101) ;  /* 0x0000000000048947 */ /* 0x000fea0003800000 */
[----:B------:R-:W-:Y:S01]  /*3f40*/  BPT.TRAP 0x1 ;  /* 0x000000040000795c */ /* 0x000fe20000300000 */
.L_x_5101:
[----:B------:R3:W4:Y:S01]  /*3f50*/  SYNCS.PHASECHK.TRANS64.TRYWAIT P1, [R4+URZ+0x38850], R5 ;  /* 0x03885005040075a7 */ /* 0x000722000802017f */
[----:B------:R-:W-:Y:S05]  /*3f60*/  @!P0 BRA `(.L_x_5102) ;  /* 0x0000000000048947 */ /* 0x000fea0003800000 */
[----:B------:R-:W-:Y:S01]  /*3f70*/  BPT.TRAP 0x1 ;  /* 0x000000040000795c */ /* 0x000fe20000300000 */
.L_x_5102:
[----:B----4-:R-:W-:Y:S05]  /*3f80*/  @P1 BRA `(.L_x_5103) ;  /* 0x0000000000081947 */ /* 0x010fea0003800000 */
[----:B------:R-:W4:Y:S02]  /*3f90*/  SYNCS.PHASECHK.TRANS64.TRYWAIT P1, [R4+URZ+0x38850], R5 ;  /* 0x03885005040075a7 */ /* 0x000f24000802017f */
[----:B----4-:R-:W-:Y:S05]  /*3fa0*/  @!P1 BRA `(.L_x_5104) ;  /* 0x0000015c00889947 */ /* 0x010fea0003800000 */
.L_x_5103:
[----:B------:R-:W-:Y:S01]  /*3fb0*/  UIADD3 UR4, UR37, 0x400, URZ ;  /* 0x0000040025047890 */ /* 0x000fe2000fffe03f */
[----:B------:R-:W-:Y:S01]  /*3fc0*/  WARPGROUP.ARRIVE ;  /* 0x00000000000079c5 */ /* 0x000fe20000000000 */
[----:B------:R-:W-:-:S05]  /*3fd0*/  UIADD3 UR5, UR37, 0x26400, URZ ;  /* 0x0002640025057890 */ /* 0x000fca000fffe03f */
[----:B0-----:R-:W0:Y:S01]  /*3fe0*/  S2R R3, SR_TID.X ;  /* 0x0000000000037919 */ /* 0x001e220000002100 */
[----:B------:R-:W-:Y:S01]  /*3ff0*/  USHF.R.U32.HI UR4, URZ, 0x4, UR4 ;  /* 0x000000043f047899 */ /* 0x000fe20008011604 */
[----:B------:R-:W-:Y:S01]  /*4000*/  LEA R10, R168, 0xffffffc0, 0x6 ;  /* 0xffffffc0a80a7811 */ /* 0x000fe200078e30ff */
[----:B------:R-:W-:Y:S01]  /*4010*/  USHF.R.U32.HI UR5, URZ, 0x4, UR5 ;  /* 0x000000043f057899 */ /* 0x000fe20008011605 */
[----:B------:R-:W1:Y:S01]  /*4020*/  S2R R6, SR_TID.X ;  /* 0x0000000000067919 */ /* 0x000e620000002100 */
[----:B------:R-:W-:Y:S01]  /*4030*/  ULOP3.LUT UR4, UR4, 0x3fff, URZ, 0xc0, !UPT ;  /* 0x00003fff04047892 */ /* 0x000fe2000f8ec03f */
[----:B------:R-:W-:Y:S01]  /*4040*/  IADD3 R12, -R16, R17, -R10 ;  /* 0x00000011100c7210 */ /* 0x000fe20007ffe90a */
[----:B------:R-:W-:Y:S02]  /*4050*/  ULOP3.LUT UR5, UR5, 0x3fff, URZ, 0xc0, !UPT ;  /* 0x00003fff05057892 */ /* 0x000fe4000f8ec03f */
[----:B------:R-:W-:Y:S02]  /*4060*/  ULOP3.LUT UR4, UR4, 0x10000, URZ, 0xfc, !UPT ;  /* 0x0001000004047892 */ /* 0x000fe4000f8efc3f */
[----:B------:R-:W-:-:S02]  /*4070*/  ULOP3.LUT UR5, UR5, 0x10000, URZ, 0xfc, !UPT ;  /* 0x0001000005057892 */ /* 0x000fc4000f8efc3f */
[----:B------:R-:W-:Y:S01]  /*4080*/  ULEA UR6, UR36, UR4, 0xc ;  /* 0x0000000424067291 */ /* 0x000fe2000f8e603f */
[----:B------:R-:W-:Y:S01]  /*4090*/  UMOV UR25, 0x40000040 ;  /* 0x4000004000197882 */ /* 0x000fe20000000000 */
[----:B------:R-:W-:Y:S01]  /*40a0*/  UMOV UR27, 0x40000040 ;  /* 0x40000040001b7882 */ /* 0x000fe20000000000 */
[----:B------:R-:W-:Y:S02]  /*40b0*/  UIADD3 UR8, UR5, 0x2, URZ ;  /* 0x0000000205087890 */ /* 0x000fe4000fffe03f */
[----:B------:R-:W-:Y:S02]  /*40c0*/  UMOV UR24, UR5 ;  /* 0x0000000500187c82 */ /* 0x000fe40008000000 */
[----:B------:R-:W-:Y:S01]  /*40d0*/  UMOV UR26, UR6 ;  /* 0x00000006001a7c82 */ /* 0x000fe20008000000 */
[----:B------:R-:W-:Y:S01]  /*40e0*/  UIADD3 UR10, UR6, 0x2, URZ ;  /* 0x00000002060a7890 */ /* 0x000fe2000fffe03f */
[----:B------:R-:W-:Y:S01]  /*40f0*/  HGMMA.64x64x16.F32.BF16 R24, gdesc[UR24], R24, gsb0 ;  /* 0x00e00000181879f0 */ /* 0x000fe20008001818 */
[----:B------:R-:W-:Y:S01]  /*4100*/  UMOV UR9, 0x40000040 ;  /* 0x4000004000097882 */ /* 0x000fe20000000000 */
[----:B------:R-:W-:Y:S01]  /*4110*/  UMOV UR11, 0x40000040 ;  /* 0x40000040000b7882 */ /* 0x000fe20000000000 */
[----:B------:R-:W-:-:S02]  /*4120*/  UIADD3 UR14, UR5, 0x800, URZ ;  /* 0x00000800050e7890 */ /* 0x000fc4000fffe03f */
[----:B------:R-:W-:Y:S01]  /*4130*/  UIADD3 UR15, UR6, 0x800, URZ ;  /* 0x00000800060f7890 */ /* 0x000fe2000fffe03f */
[----:B------:R-:W-:Y:S01]  /*4140*/  UMOV UR29, 0x40000040 ;  /* 0x40000040001d7882 */ /* 0x000fe20000000000 */
[----:B------:R-:W-:Y:S01]  /*4150*/  UMOV UR31, 0x40000040 ;  /* 0x40000040001f7882 */ /* 0x000fe20000000000 */
[----:B0-----:R-:W-:Y:S02]  /*4160*/  SHF.R.U32.HI R3, RZ, 0x7, R3 ;  /* 0x00000007ff037819 */ /* 0x001fe40000011603 */
[----:B-1234-:R-:W-:-:S04]  /*4170*/  LOP3.LUT R5, R6, 0x7f, RZ, 0xc0, !PT ;  /* 0x0000007f06057812 */ /* 0x01efc800078ec0ff */
[----:B------:R-:W0:Y:S01]  /*4180*/  SHFL.IDX PT, R3, R3, RZ, 0x1f ;  /* 0x00001fff03037589 */ /* 0x000e2200000e0000 */
[----:B------:R-:W-:Y:S01]  /*4190*/  ISETP.NE.AND P1, PT, R5, RZ, PT ;  /* 0x000000ff0500720c */ /* 0x000fe20003f25270 */
[----:B------:R-:W-:-:S04]  /*41a0*/  IMAD.MOV.U32 R5, RZ, RZ, -0x40 ;  /* 0xffffffc0ff057424 */ /* 0x000fc800078e00ff */
[----:B------:R-:W-:-:S05]  /*41b0*/  IMAD R5, R168, R5, 0x41 ;  /* 0x00000041a8057424 */ /* 0x000fca00078e0205 */
[----:B------:R-:W-:Y:S02]  /*41c0*/  IADD3 R11, R5, -0x1, RZ ;  /* 0xffffffff050b7810 */ /* 0x000fe40007ffe0ff */
[----:B0-----:R-:W-:Y:S02]  /*41d0*/  R2UR UR7, R3 ;  /* 0x00000000030772ca */ /* 0x001fe400000e0000 */
[----:B------:R-:W-:-:S04]  /*41e0*/  @!P1 IADD3 R3, R4, 0x38840, RZ ;  /* 0x0003884004039810 */ /* 0x000fc80007ffe0ff */
[----:B------:R-:W-:-:S07]  /*41f0*/  @!P1 PRMT R3, RZ, 0x654, R3 ;  /* 0x00000654ff039816 */ /* 0x000fce0000000003 */
        /* <DEDUP_REMOVED lines=128> */
[----:B------:R-:W-:Y:S02]  /*4a00*/  ULDC.64 UR14, c[0x0][0xad0] ;  /* 0x0002b400000e7ab9 */ /* 0x000fe40000000a00 */
[----:B------:R-:W-:Y:S01]  /*4a10*/  ULOP3.LUT UR15, URZ, UR15, URZ, 0x33, !UPT ;  /* 0x0000000f3f0f7292 */ /* 0x000fe2000f8e333f */
        /* <DEDUP_REMOVED lines=114> */
[----:B------:R-:W-:-:S05]  /*5140*/  UIADD3 UR6, UR7, UR8, UR6 ;  /* 0x0000000807067290 */ /* 0x000fca000fffe006 */
[----:B------:R-:W-:Y:S02]  /*5150*/  UMOV UR8, UR10 ;  /* 0x0000000a00087c82 */ /* 0x000fe40008000000 */
[----:B------:R-:W-:Y:S01]  /*5160*/  UMOV UR10, UR6 ;  /* 0x00000006000a7c82 */ /* 0x000fe20008000000 */
[----:B------:R-:W-:Y:S02]  /*5170*/  ULDC.64 UR6, c[0x0][0xad8] ;  /* 0x0002b60000067ab9 */ /* 0x000fe40000000a00 */
[----:B------:R-:W-:-:S06]  /*5180*/  UISETP.GE.AND UP0, UPT, UR7, 0x1, UPT ;  /* 0x000000010700788c */ /* 0x000fcc000bf06270 */
[----:B------:R-:W-:Y:S01]  /*5190*/  PLOP3.LUT P2, PT, PT, PT, UP0, 0x40, 0x0 ;  /* 0x000000000000781c */ /* 0x000fe20003f4e808 */
        /* <DEDUP_REMOVED lines=37> */
[----:B------:R-:W1:Y:S01]  /*53f0*/  MUFU.TANH R24, R24 ;  /* 0x0000001800187308 */ /* 0x000e620000002400 */
[----:B0-----:R-:W-:-:S07]  /*5400*/  IADD3 R3, -R18, R5, R17 ;  /* 0x0000000512037210 */ /* 0x001fce0007ffe111 */
[----:B------:R-:W0:Y:S01]  /*5410*/  MUFU.TANH R25, R25 ;  /* 0x0000001900197308 */ /* 0x000e220000002400 */
[----:B------:R-:W-:Y:S02]  /*5420*/  IMAD.IADD R6, R3, 0x1, -R16 ;  /* 0x0000000103067824 */ /* 0x000fe400078e0a10 */
[----:B------:R-:W-:-:S05]  /*5430*/  IMAD R3, R185, 0x40, R19 ;  /* 0x00000040b9037824 */ /* 0x000fca00078e0213 */
[----:B------:R2:W3:Y:S01]  /*5440*/  MUFU.TANH R8, R26 ;  /* 0x0000001a00087308 */ /* 0x0004e20000002400 */
[C---:B------:R-:W-:Y:S02]  /*5450*/  VIADD R9, R6.reuse, UR6 ;  /* 0x0000000606097c36 */ /* 0x040fe40008000000 */
[----:B------:R-:W-:-:S03]  /*5460*/  VIADD R14, R6, UR15 ;  /* 0x0000000f060e7c36 */ /* 0x000fc60008000000 */
[----:B------:R-:W-:Y:S01]  /*5470*/  VIADDMNMX R5, R3, R9, R12, PT ;  /* 0x0000000903057246 */ /* 0x000fe2000380010c */
[----:B------:R-:W-:Y:S01]  /*5480*/  IMAD.IADD R6, R14, 0x1, R3 ;  /* 0x000000010e067824 */ /* 0x000fe200078e0203 */
        /* <DEDUP_REMOVED lines=29> */
[----:B-1234-:R-:W-:Y:S05]  /*5660*/  @P2 BRA `(.L_x_5105) ;  /* 0x0000000000582947 */ /* 0x01efea0003800000 */
        /* <DEDUP_REMOVED lines=12> */
.L_x_5107:
[----:B------:R-:W-:-:S06]  /*5730*/  UISETP.NE.AND UP1, UPT, UR7, 0x1, UPT ;  /* 0x000000010700788c */ /* 0x000fcc000bf25270 */
[----:B------:R-:W-:-:S05]  /*5740*/  PLOP3.LUT P2, PT, PT, PT, UP1, 0x80, 0x0 ;  /* 0x000000000000781c */ /* 0x000fca0003f4f018 */
[----:B------:R-:W-:-:S08]  /*5750*/  @UP1 ULDC.64 UR8, c[0x0][0xae0] ;  /* 0x0002b80000081ab9 */ /* 0x000fd00000000a00 */
[----:B------:R-:W-:-:S05]  /*5760*/  @P2 IMAD.HI.U32 R13, R7, UR8, RZ ;  /* 0x00000008070d2c27 */ /* 0x000fca000f8e00ff */
[----:B------:R-:W-:-:S07]  /*5770*/  @P2 SHF.R.U32.HI R7, RZ, UR9, R13 ;  /* 0x00000009ff072c19 */ /* 0x000fce000801160d */
.L_x_5108:
[----:B------:R-:W-:Y:S05]  /*5780*/  BSYNC B0 ;  /* 0x0000000000007941 */ /* 0x000fea0003800000 */
.L_x_5106:
[----:B------:R-:W-:-:S04]  /*5790*/  IMAD R7, R7, UR7, -R10 ;  /* 0x0000000707077c24 */ /* 0x000fc8000f8e0a0a */
[----:B------:R-:W-:-:S05]  /*57a0*/  IMAD.IADD R7, R7, 0x1, -R16 ;  /* 0x0000000107077824 */ /* 0x000fca00078e0a10 */
[----:B------:R-:W-:Y:S02]  /*57b0*/  VIMNMX R6, R6, R7, !PT ;  /* 0x0000000706067248 */ /* 0x000fe40007fe0100 */
[----:B------:R-:W-:-:S07]  /*57c0*/  VIADDMNMX R5, R7, UR7, R5, PT ;  /* 0x0000000707057c46 */ /* 0x000fce000b800105 */
.L_x_5105:
[C---:B------:R-:W-:Y:S02]  /*57d0*/  ISETP.GE.AND P2, PT, R11.reuse, 0x2, PT ;  /* 0x000000020b00780c */ /* 0x040fe40003f46270 */
[C---:B------:R-:W-:Y:S02]  /*57e0*/  ISETP.GE.AND P6, PT, R11.reuse, 0xa, PT ;  /* 0x0000000a0b00780c */ /* 0x040fe40003fc6270 */
[----:B------:R-:W-:Y:S02]  /*57f0*/  ISETP.GT.AND P4, PT, R6, 0x1, !P2 ;  /* 0x000000010600780c */ /* 0x000fe40005784270 */
[----:B------:R-:W-:Y:S02]  /*5800*/  ISETP.GE.AND P3, PT, R11, 0x9, PT ;  /* 0x000000090b00780c */ /* 0x000fe40003f66270 */
[----:B------:R-:W-:Y:S02]  /*5810*/  ISETP.LT.OR P4, PT, R5, 0x2, P4 ;  /* 0x000000020500780c */ /* 0x000fe40002781670 */
[----:B------:R-:W-:-:S02]  /*5820*/  P2R R26, PR, RZ, 0x40 ;  /* 0x00000040ff1a7803 */ /* 0x000fc40000000000 */
[----:B0-----:R-:W-:Y:S02]  /*5830*/  FSEL R15, R25, -INF , !P4 ;  /* 0xff800000190f7808 */ /* 0x001fe40006000000 */
[C---:B------:R-:W-:Y:S02]  /*5840*/  ISETP.GT.AND P4, PT, R6.reuse, 0x9, !P6 ;  /* 0x000000090600780c */ /* 0x040fe40007784270 */
[----:B------:R-:W-:Y:S02]  /*5850*/  ISETP.GT.AND P5, PT, R6, 0x8, !P3 ;  /* 0x000000080600780c */ /* 0x000fe40005fa4270 */
[----:B------:R-:W-:Y:S02]  /*5860*/  ISETP.LT.OR P4, PT, R5, 0xa, P4 ;  /* 0x0000000a0500780c */ /* 0x000fe40002781670 */
[----:B------:R-:W-:Y:S02]  /*5870*/  ISETP.GE.AND P6, PT, R11, 0x11, PT ;  /* 0x000000110b00780c */ /* 0x000fe40003fc6270 */
[----:B------:R-:W-:-:S02]  /*5880*/  FSEL R57, R29, -INF , !P4 ;  /* 0xff8000001d397808 */ /* 0x000fc40006000000 */
[C---:B------:R-:W-:Y:S02]  /*5890*/  ISETP.LT.OR P5, PT, R5.reuse, 0x9, P5 ;  /* 0x000000090500780c */ /* 0x040fe40002fa1670 */
[----:B------:R-:W-:Y:S02]  /*58a0*/  ISETP.GT.AND P4, PT, R6, 0x10, !P6 ;  /* 0x000000100600780c */ /* 0x000fe40007784270 */
[----:B------:R-:W-:Y:S02]  /*58b0*/  FSEL R21, R28, -INF , !P5 ;  /* 0xff8000001c157808 */ /* 0x000fe40006800000 */
        /* <DEDUP_REMOVED lines=59> */
[----:B------:R-:W-:Y:S01]  /*5c70*/  ISETP.LT.OR P6, PT, R5, 0x3a, P6 ;  /* 0x0000003a0500780c */ /* 0x000fe200037c1670 */
[----:B------:R-:W-:-:S03]  /*5c80*/  VIADD R5, R3, 0x8 ;  /* 0x0000000803057836 */ /* 0x000fc60000000000 */
[----:B------:R-:W-:Y:S02]  /*5c90*/  FSEL R53, R53, -INF , !P6 ;  /* 0xff80000035357808 */ /* 0x000fe40007000000 */
[----:B------:R-:W-:Y:S02]  /*5ca0*/  PLOP3.LUT P6, PT, PT, PT, UP0, 0x40, 0x0 ;  /* 0x000000000000781c */ /* 0x000fe40003fce808 */
[----:B------:R-:W-:Y:S02]  /*5cb0*/  VIADDMNMX R6, R5, R9, R12, PT ;  /* 0x0000000905067246 */ /* 0x000fe4000380010c */
[----:B------:R-:W-:-:S09]  /*5cc0*/  IADD3 R5, R14, 0x8, R3 ;  /* 0x000000080e057810 */ /* 0x000fd20007ffe003 */
        /* <DEDUP_REMOVED lines=15> */
.L_x_5111:
[----:B------:R-:W-:-:S06]  /*5dc0*/  UISETP.NE.AND UP1, UPT, UR7, 0x1, UPT ;  /* 0x000000010700788c */ /* 0x000fcc000bf25270 */
[----:B------:R-:W-:-:S05]  /*5dd0*/  PLOP3.LUT P6, PT, PT, PT, UP1, 0x80, 0x0 ;  /* 0x000000000000781c */ /* 0x000fca0003fcf018 */
[----:B------:R-:W-:-:S08]  /*5de0*/  @UP1 ULDC.64 UR8, c[0x0][0xae0] ;  /* 0x0002b80000081ab9 */ /* 0x000fd00000000a00 */
[----:B------:R-:W-:Y:S01]  /*5df0*/  @P6 IMAD.HI.U32 R9, R7, UR8, RZ ;  /* 0x0000000807096c27 */ /* 0x000fe2000f8e00ff */
[----:B------:R-:W-:-:S13]  /*5e00*/  PLOP3.LUT P6, PT, PT, PT, UP1, 0x80, 0x0 ;  /* 0x000000000000781c */ /* 0x000fda0003fcf018 */
[----:B------:R-:W-:-:S07]  /*5e10*/  @P6 SHF.R.U32.HI R7, RZ, UR9, R9 ;  /* 0x00000009ff076c19 */ /* 0x000fce0008011609 */
.L_x_5112:
[----:B------:R-:W-:Y:S05]  /*5e20*/  BSYNC B0 ;  /* 0x0000000000007941 */ /* 0x000fea0003800000 */
.L_x_5110:
[----:B------:R-:W-:-:S04]  /*5e30*/  IMAD R7, R7, UR7, -R10 ;  /* 0x0000000707077c24 */ /* 0x000fc8000f8e0a0a */
[----:B------:R-:W-:-:S05]  /*5e40*/  IMAD.IADD R7, R7, 0x1, -R16 ;  /* 0x0000000107077824 */ /* 0x000fca00078e0a10 */
[----:B------:R-:W-:Y:S02]  /*5e50*/  VIMNMX R5, R5, R7, !PT ;  /* 0x0000000705057248 */ /* 0x000fe40007fe0100 */
[----:B------:R-:W-:-:S07]  /*5e60*/  VIADDMNMX R6, R7, UR7, R6, PT ;  /* 0x0000000707067c46 */ /* 0x000fce000b800106 */
.L_x_5109:
[----:B------:R-:W-:Y:S01]  /*5e70*/  ISETP.GT.AND P2, PT, R5, 0x1, !P2 ;  /* 0x000000010500780c */ /* 0x000fe20005744270 */
[----:B------:R-:W-:Y:S01]  /*5e80*/  ULDC UR11, c[0x0][0xa80] ;  /* 0x0002a000000b7ab9 */ /* 0x000fe20000000800 */
[----:B------:R-:W-:Y:S01]  /*5e90*/  FMNMX.FTZ R7, R13, R15, !PT ;  /* 0x0000000f0d077209 */ /* 0x000fe20007810000 */
[----:B------:R-:W-:Y:S01]  /*5ea0*/  ULEA UR8, UR36, UR38, 0xc ;  /* 0x0000002624087291 */ /* 0x000fe2000f8e603f */
[----:B------:R-:W-:Y:S01]  /*5eb0*/  ISETP.LT.OR P2, PT, R6, 0x2, P2 ;  /* 0x000000020600780c */ /* 0x000fe20001741670 */
[----:B------:R-:W-:Y:S01]  /*5ec0*/  UMOV UR19, 0x40000040 ;  /* 0x4000004000137882 */ /* 0x000fe20000000000 */
[----:B------:R-:W-:Y:S01]  /*5ed0*/  FMNMX.FTZ R7, R21, R7, !PT ;  /* 0x0000000715077209 */ /* 0x000fe20007810000 */
[----:B------:R-:W-:Y:S01]  /*5ee0*/  UIADD3 UR10, UR8, 0x80, URZ ;  /* 0x00000080080a7890 */ /* 0x000fe2000fffe03f */
[----:B------:R-:W-:Y:S01]  /*5ef0*/  FSEL R25, R27, -INF , !P2 ;  /* 0xff8000001b197808 */ /* 0x000fe20005000000 */
[----:B------:R-:W-:Y:S01]  /*5f00*/  @!P1 VIADD R4, R4, 0x38860 ;  /* 0x0003886004049836 */ /* 0x000fe20000000000 */
[----:B------:R-:W-:Y:S01]  /*5f10*/  ISETP.NE.AND P2, PT, R26, RZ, PT ;  /* 0x000000ff1a00720c */ /* 0x000fe20003f45270 */
[----:B------:R-:W-:Y:S01]  /*5f20*/  UMOV UR18, UR8 ;  /* 0x0000000800127c82 */ /* 0x000fe20008000000 */
[----:B------:R-:W-:Y:S01]  /*5f30*/  FMNMX.FTZ R7, R57, R7, !PT ;  /* 0x0000000739077209 */ /* 0x000fe20007810000 */
[----:B------:R-:W-:Y:S01]  /*5f40*/  BAR.SYNC.DEFER_BLOCKING 0xf, 0x100 ;  /* 0x03c4000000007b1d */ /* 0x000fe20000010000 */
[----:B------:R-:W-:-:S02]  /*5f50*/  ISETP.GT.AND P2, PT, R5, 0x9, !P2 ;  /* 0x000000090500780c */ /* 0x000fc40005744270 */
[----:B------:R-:W-:Y:S02]  /*5f60*/  FMNMX.FTZ R7, R59, R7, !PT ;  /* 0x000000073b077209 */ /* 0x000fe40007810000 */
[----:B------:R-:W-:Y:S02]  /*5f70*/  ISETP.LT.OR P2, PT, R6, 0xa, P2 ;  /* 0x0000000a0600780c */ /* 0x000fe40001741670 */
[----:B------:R-:W-:Y:S02]  /*5f80*/  ISETP.GT.AND P3, PT, R5, 0x8, !P3 ;  /* 0x000000080500780c */ /* 0x000fe40005f64270 */
[----:B------:R-:W-:Y:S02]  /*5f90*/  FSEL R27, R31, -INF , !P2 ;  /* 0xff8000001f1b7808 */ /* 0x000fe40005000000 */
[----:B------:R-:W-:Y:S02]  /*5fa0*/  ISETP.NE.AND P2, PT, R28, RZ, PT ;  /* 0x000000ff1c00720c */ /* 0x000fe40003f45270 */
[----:B------:R-:W-:-:S02]  /*5fb0*/  FMNMX.FTZ R7, R61, R7, !PT ;  /* 0x000000073d077209 */ /* 0x000fc40007810000 */
[----:B------:R-:W-:Y:S02]  /*5fc0*/  ISETP.GT.AND P2, PT, R5, 0x10, !P2 ;  /* 0x000000100500780c */ /* 0x000fe40005744270 */
[C---:B------:R-:W-:Y:S02]  /*5fd0*/  ISETP.LT.OR P3, PT, R6.reuse, 0x9, P3 ;  /* 0x000000090600780c */ /* 0x040fe40001f61670 */
[----:B------:R-:W-:Y:S02]  /*5fe0*/  ISETP.LT.OR P2, PT, R6, 0x11, P2 ;  /* 0x000000110600780c */ /* 0x000fe40001741670 */
[----:B------:R-:W-:Y:S02]  /*5ff0*/  FMNMX.FTZ R7, R63, R7, !PT ;  /* 0x000000073f077209 */ /* 0x000fe40007810000 */
[----:B------:R-:W-:Y:S02]  /*6000*/  FSEL R28, R34, -INF , !P2 ;  /* 0xff800000221c7808 */ /* 0x000fe40005000000 */
[----:B------:R-:W-:-:S02]  /*6010*/  ISETP.NE.AND P2, PT, R29, RZ, PT ;  /* 0x000000ff1d00720c */ /* 0x000fc40003f45270 */
[----:B------:R-:W-:Y:S02]  /*6020*/  FSEL R26, R30, -INF , !P3 ;  /* 0xff8000001e1a7808 */ /* 0x000fe40005800000 */
        /* <DEDUP_REMOVED lines=22> */
[----:B------:R-:W-:Y:S01]  /*6190*/  ISETP.NE.AND P3, PT, R40, RZ, PT ;  /* 0x000000ff2800720c */ /* 0x000fe20003f65270 */
[----:B------:R-:W0:Y:S01]  /*61a0*/  SHFL.BFLY PT, R7, R10, 0x2, 0x1f ;  /* 0x0c401f000a077f89 */ /* 0x000e2200000e0000 */
[----:B------:R-:W-:-:S02]  /*61b0*/  ISETP.LT.OR P2, PT, R6, 0x21, P2 ;  /* 0x000000210600780c */ /* 0x000fc40001741670 */
[----:B------:R-:W-:Y:S02]  /*61c0*/  ISETP.NE.AND P6, PT, R20, RZ, PT ;  /* 0x000000ff1400720c */ /* 0x000fe40003fc5270 */
[----:B------:R-:W-:Y:S02]  /*61d0*/  FSEL R32, R42, -INF , !P2 ;  /* 0xff8000002a207808 */ /* 0x000fe40005000000 */
[----:B------:R-:W-:Y:S02]  /*61e0*/  ISETP.NE.AND P2, PT, R37, RZ, PT ;  /* 0x000000ff2500720c */ /* 0x000fe40003f45270 */
[C---:B------:R-:W-:Y:S02]  /*61f0*/  ISETP.GT.AND P4, PT, R5.reuse, 0x31, !P4 ;  /* 0x000000310500780c */ /* 0x040fe40006784270 */
[C---:B------:R-:W-:Y:S02]  /*6200*/  ISETP.GT.AND P2, PT, R5.reuse, 0x21, !P2 ;  /* 0x000000210500780c */ /* 0x040fe40005744270 */
[----:B------:R-:W-:-:S02]  /*6210*/  ISETP.GT.AND P5, PT, R5, 0x38, !P5 ;  /* 0x000000380500780c */ /* 0x000fc40006fa4270 */
[C---:B------:R-:W-:Y:S02]  /*6220*/  ISETP.LT.OR P2, PT, R6.reuse, 0x22, P2 ;  /* 0x000000220600780c */ /* 0x040fe40001741670 */
[----:B------:R-:W-:Y:S02]  /*6230*/  ISETP.LT.OR P4, PT, R6, 0x32, P4 ;  /* 0x000000320600780c */ /* 0x000fe40002781670 */
[----:B------:R-:W-:Y:S02]  /*6240*/  FSEL R33, R43, -INF , !P2 ;  /* 0xff8000002b217808 */ /* 0x000fe40005000000 */
[----:B------:R-:W-:Y:S02]  /*6250*/  ISETP.GT.AND P2, PT, R5, 0x28, !P3 ;  /* 0x000000280500780c */ /* 0x000fe40005f44270 */
[----:B------:R-:W-:Y:S02]  /*6260*/  ISETP.NE.AND P3, PT, R56, RZ, PT ;  /* 0x000000ff3800720c */ /* 0x000fe40003f65270 */
[----:B------:R-:W-:-:S02]  /*6270*/  ISETP.LT.OR P2, PT, R6, 0x29, P2 ;  /* 0x000000290600780c */ /* 0x000fc40001741670 */
[C---:B------:R-:W-:Y:S02]  /*6280*/  ISETP.GT.AND P3, PT, R5.reuse, 0x30, !P3 ;  /* 0x000000300500780c */ /* 0x040fe40005f64270 */
[----:B------:R-:W-:Y:S02]  /*6290*/  FSEL R34, R46, -INF , !P2 ;  /* 0xff8000002e227808 */ /* 0x000fe40005000000 */
[----:B------:R-:W-:Y:S02]  /*62a0*/  ISETP.GT.AND P2, PT, R5, RZ, !P6 ;  /* 0x000000ff0500720c */ /* 0x000fe40007744270 */
[----:B------:R-:W-:Y:S02]  /*62b0*/  ISETP.NE.AND P6, PT, R11, RZ, PT ;  /* 0x000000ff0b00720c */ /* 0x000fe40003fc5270 */
        /* <DEDUP_REMOVED lines=11> */
[----:B------:R-:W-:Y:S02]  /*6370*/  FMNMX.FTZ R8, R28, R7, !PT ;  /* 0x000000071c087209 */ /* 0x000fe40007810000 */
[----:B------:R-:W-:Y:S02]  /*6380*/  ISETP.LT.OR P3, PT, R6, 0x31, P3 ;  /* 0x000000310600780c */ /* 0x000fe40001f61670 */
[----:B------:R-:W-:Y:S02]  /*6390*/  FMNMX.FTZ R9, R29, R8, !PT ;  /* 0x000000081d097209 */ /* 0x000fe40007810000 */
[----:B------:R-:W-:-:S02]  /*63a0*/  FSEL R36, R50, -INF , !P3 ;  /* 0xff80000032247808 */ /* 0x000fc40005800000 */
[----:B------:R-:W-:Y:S02]  /*63b0*/  FMNMX.FTZ R8, R30, R9, !PT ;  /* 0x000000091e087209 */ /* 0x000fe40007810000 */
[----:B------:R-:W-:Y:S02]  /*63c0*/  ISETP.LT.OR P5, PT, R6, 0x39, P5 ;  /* 0x000000390600780c */ /* 0x000fe40002fa1670 */
[----:B------:R-:W-:Y:S02]  /*63d0*/  FMNMX.FTZ R9, R31, R8, !PT ;  /* 0x000000081f097209 */ /* 0x000fe40007810000 */
[----:B0-----:R-:W-:Y:S02]  /*63e0*/  FMNMX.FTZ R7, R11, R12, !PT ;  /* 0x0000000c0b077209 */ /* 0x001fe40007810000 */
[----:B------:R-:W-:Y:S02]  /*63f0*/  FMNMX.FTZ R8, R32, R9, !PT ;  /* 0x0000000920087209 */ /* 0x000fe40007810000 */
[C---:B------:R-:W-:Y:S01]  /*6400*/  FSETP.NEU.FTZ.AND P2, PT, R7.reuse, -INF , PT ;  /* 0xff8000000700780b */ /* 0x040fe20003f5d000 */
[----:B------:R-:W-:Y:S01]  /*6410*/  FMUL.FTZ R10, R7, UR11 ;  /* 0x0000000b070a7c20 */ /* 0x000fe20008410000 */
[----:B------:R-:W-:-:S02]  /*6420*/  FMNMX.FTZ R9, R33, R8, !PT ;  /* 0x0000000821097209 */ /* 0x000fc40007810000 */
[----:B------:R-:W-:Y:S02]  /*6430*/  FSEL R37, R51, -INF , !P4 ;  /* 0xff80000033257808 */ /* 0x000fe40006000000 */
[----:B------:R-:W-:Y:S02]  /*6440*/  FMNMX.FTZ R8, R34, R9, !PT ;  /* 0x0000000922087209 */ /* 0x000fe40007810000 */
[----:B------:R-:W-:Y:S02]  /*6450*/  FSEL R42, R10, RZ, P2 ;  /* 0x000000ff0a2a7208 */ /* 0x000fe40001000000 */
[----:B------:R-:W-:Y:S02]  /*6460*/  FMNMX.FTZ R9, R35, R8, !PT ;  /* 0x0000000823097209 */ /* 0x000fe40007810000 */
[----:B------:R-:W-:Y:S01]  /*6470*/  ISETP.GT.AND P2, PT, R5, 0x39, !P6 ;  /* 0x000000390500780c */ /* 0x000fe20007744270 */
[--C-:B------:R-:W-:Y:S01]  /*6480*/  FFMA.FTZ R11, R15, UR11, -R42.reuse ;  /* 0x0000000b0f0b7c23 */ /* 0x100fe2000801082a */
[----:B------:R-:W-:Y:S01]  /*6490*/  FMNMX.FTZ R8, R36, R9, !PT ;  /* 0x0000000924087209 */ /* 0x000fe20007810000 */
[--C-:B------:R-:W-:Y:S01]  /*64a0*/  FFMA.FTZ R44, R41, UR11, -R42.reuse ;  /* 0x0000000b292c7c23 */ /* 0x100fe2000801082a */
[----:B------:R-:W-:Y:S01]  /*64b0*/  ISETP.LT.OR P2, PT, R6, 0x3a, P2 ;  /* 0x0000003a0600780c */ /* 0x000fe20001741670 */
[--C-:B------:R-:W-:Y:S01]  /*64c0*/  FFMA.FTZ R14, R21, UR11, -R42.reuse ;  /* 0x0000000b150e7c23 */ /* 0x100fe2000801082a */
[----:B------:R-:W-:Y:S01]  /*64d0*/  FSEL R38, R54, -INF , !P5 ;  /* 0xff80000036267808 */ /* 0x000fe20006800000 */
[--C-:B------:R-:W-:Y:S01]  /*64e0*/  FFMA.FTZ R5, R13, UR11, -R42.reuse ;  /* 0x0000000b0d057c23 */ /* 0x100fe2000801082a */
[----:B------:R-:W-:Y:S01]  /*64f0*/  FMNMX.FTZ R9, R37, R8, !PT ;  /* 0x0000000825097209 */ /* 0x000fe20007810000 */
[--C-:B------:R-:W-:Y:S01]  /*6500*/  FFMA.FTZ R10, R57, UR11, -R42.reuse ;  /* 0x0000000b390a7c23 */ /* 0x100fe2000801082a */
[----:B------:R-:W-:Y:S01]  /*6510*/  FSEL R39, R55, -INF , !P2 ;  /* 0xff80000037277808 */ /* 0x000fe20005000000 */
[--C-:B------:R-:W-:Y:S01]  /*6520*/  FFMA.FTZ R12, R61, UR11, -R42.reuse ;  /* 0x0000000b3d0c7c23 */ /* 0x100fe2000801082a */
[----:B------:R-:W-:Y:S01]  /*6530*/  FMNMX.FTZ R8, R38, R9, !PT ;  /* 0x0000000926087209 */ /* 0x000fe20007810000 */
[--C-:B------:R-:W-:Y:S01]  /*6540*/  FFMA.FTZ R13, R63, UR11, -R42.reuse ;  /* 0x0000000b3f0d7c23 */ /* 0x100fe2000801082a */
[----:B------:R0:W-:Y:S01]  /*6550*/  MUFU.EX2 R9, R14 ;  /* 0x0000000e00097308 */ /* 0x0001e20000000800 */
[--C-:B------:R-:W-:Y:S01]  /*6560*/  FFMA.FTZ R20, R59, UR11, -R42.reuse ;  /* 0x0000000b3b147c23 */ /* 0x100fe2000801082a */
[----:B------:R-:W-:Y:S01]  /*6570*/  FMNMX.FTZ R8, R39, R8, !PT ;  /* 0x0000000827087209 */ /* 0x000fe20007810000 */
[--C-:B------:R-:W-:Y:S01]  /*6580*/  FFMA.FTZ R21, R69, UR11, -R42.reuse ;  /* 0x0000000b45157c23 */ /* 0x100fe2000801082a */
[--C-:B------:R-:W-:Y:S01]  /*6590*/  FFMA.FTZ R170, R45, UR11, -R42.reuse ;  /* 0x0000000b2daa7c23 */ /* 0x100fe2000801082a */
[--C-:B------:R-:W-:Y:S01]  /*65a0*/  FFMA.FTZ R169, R169, UR11, -R42.reuse ;  /* 0x0000000ba9a97c23 */ /* 0x100fe2000801082a */
[--C-:B------:R-:W-:Y:S01]  /*65b0*/  FFMA.FTZ R172, R49, UR11, -R42.reuse ;  /* 0x0000000b31ac7c23 */ /* 0x100fe2000801082a */
[----:B------:R-:W1:Y:S01]  /*65c0*/  SHFL.BFLY PT, R15, R8, 0x2, 0x1f ;  /* 0x0c401f00080f7f89 */ /* 0x000e6200000e0000 */
[--C-:B------:R-:W-:Y:S01]  /*65d0*/  FFMA.FTZ R171, R171, UR11, -R42.reuse ;  /* 0x0000000babab7c23 */ /* 0x100fe2000801082a */
[--C-:B0-----:R-:W-:Y:S01]  /*65e0*/  FFMA.FTZ R14, R65, UR11, -R42.reuse ;  /* 0x0000000b410e7c23 */ /* 0x101fe2000801082a */
[--C-:B------:R-:W-:Y:S01]  /*65f0*/  FFMA.FTZ R174, R53, UR11, -R42.reuse ;  /* 0x0000000b35ae7c23 */ /* 0x100fe2000801082a */
[----:B------:R-:W-:Y:S01]  /*6600*/  FFMA.FTZ R43, R67, UR11, -R42 ;  /* 0x0000000b432b7c23 */ /* 0x000fe2000801082a */
[----:B------:R-:W-:Y:S01]  /*6610*/  MUFU.EX2 R5, R5 ;  /* 0x0000000500057308 */ /* 0x000fe20000000800 */
[----:B------:R-:W-:-:S07]  /*6620*/  @!P1 PRMT R4, RZ, 0x654, R4 ;  /* 0x00000654ff049816 */ /* 0x000fce0000000004 */
[----:B------:R-:W0:Y:S08]  /*6630*/  MUFU.EX2 R6, R11 ;  /* 0x0000000b00067308 */ /* 0x000e300000000800 */
[----:B------:R-:W2:Y:S01]  /*6640*/  MUFU.EX2 R10, R10 ;  /* 0x0000000a000a7308 */ /* 0x000ea20000000800 */
[----:B-1----:R-:W-:-:S05]  /*6650*/  FMNMX.FTZ R40, R8, R15, !PT ;  /* 0x0000000f08287209 */ /* 0x002fca0007810000 */
[----:B------:R-:W1:Y:S02]  /*6660*/  SHFL.BFLY PT, R41, R40, 0x1, 0x1f ;  /* 0x0c201f0028297f89 */ /* 0x000e6400000e0000 */
[----:B------:R-:W-:Y:S01]  /*6670*/  MUFU.EX2 R11, R20 ;  /* 0x00000014000b7308 */ /* 0x000fe20000000800 */
[----:B0-----:R-:W-:Y:S01]  /*6680*/  F2FP.BF16.F32.PACK_AB R152, R6, R5 ;  /* 0x000000050698723e */ /* 0x001fe200000010ff */
[----:B------:R-:W-:-:S06]  /*6690*/  FADD.FTZ R6, R5, R6 ;  /* 0x0000000605067221 */ /* 0x000fcc0000010000 */
[----:B------:R-:W0:Y:S01]  /*66a0*/  MUFU.EX2 R12, R12 ;  /* 0x0000000c000c7308 */ /* 0x000e220000000800 */
[----:B--2---:R-:W-:Y:S01]  /*66b0*/  F2FP.BF16.F32.PACK_AB R154, R10, R9 ;  /* 0x000000090a9a723e */ /* 0x004fe200000010ff */
[----:B------:R-:W-:Y:S01]  /*66c0*/  FADD.FTZ R9, R9, R6 ;  /* 0x0000000609097221 */ /* 0x000fe20000010000 */
[----:B------:R-:W-:-:S03]  /*66d0*/  VIADD R6, R168, 0xfffffffe ;  /* 0xfffffffea8067836 */ /* 0x000fc60000000000 */
[----:B------:R-:W-:Y:S02]  /*66e0*/  FADD.FTZ R10, R10, R9 ;  /* 0x000000090a0a7221 */ /* 0x000fe40000010000 */
[----:B------:R-:W-:Y:S01]  /*66f0*/  MUFU.EX2 R13, R13 ;  /* 0x0000000d000d7308 */ /* 0x000fe20000000800 */
[----:B-1----:R-:W-:-:S07]  /*6700*/  FMNMX.FTZ R8, R40, R41, !PT ;  /* 0x0000002928087209 */ /* 0x002fce0007810000 */
[----:B------:R-:W1:Y:S01]  /*6710*/  MUFU.EX2 R14, R14 ;  /* 0x0000000e000e7308 */ /* 0x000e620000000800 */
[----:B0-----:R-:W-:Y:S01]  /*6720*/  F2FP.BF16.F32.PACK_AB R156, R12, R11 ;  /* 0x0000000b0c9c723e */ /* 0x001fe200000010ff */
[----:B------:R-:W-:Y:S01]  /*6730*/  FADD.FTZ R11, R11, R10 ;  /* 0x0000000a0b0b7221 */ /* 0x000fe20000010000 */
[C---:B------:R-:W-:Y:S01]  /*6740*/  FSETP.NEU.FTZ.AND P2, PT, R8.reuse, -INF , PT ;  /* 0xff8000000800780b */ /* 0x040fe20003f5d000 */
[----:B------:R-:W-:Y:S01]  /*6750*/  FMUL.FTZ R40, R8, UR11 ;  /* 0x0000000b08287c20 */ /* 0x000fe20008410000 */
[----:B------:R-:W-:Y:S01]  /*6760*/  IADD3 R10, R17, -R18, RZ ;  /* 0x80000012110a7210 */ /* 0x000fe20007ffe0ff */
[----:B------:R-:W-:Y:S02]  /*6770*/  FADD.FTZ R12, R12, R11 ;  /* 0x0000000b0c0c7221 */ /* 0x000fe40000010000 */
[----:B------:R-:W-:Y:S01]  /*6780*/  MUFU.EX2 R15, R43 ;  /* 0x0000002b000f7308 */ /* 0x000fe20000000800 */
[----:B------:R-:W-:Y:S01]  /*6790*/  FSEL R40, R40, RZ, P2 ;  /* 0x000000ff28287208 */ /* 0x000fe20001000000 */
[----:B------:R-:W-:Y:S01]  /*67a0*/  IMAD R11, R185, 0x40, R10 ;  /* 0x00000040b90b7824 */ /* 0x000fe200078e020a */
[----:B------:R-:W-:-:S03]  /*67b0*/  PLOP3.LUT P2, PT, PT, PT, UP0, 0x40, 0x0 ;  /* 0x000000000000781c */ /* 0x000fc60003f4e808 */
        /* <DEDUP_REMOVED lines=20> */
[----:B------:R-:W0:Y:S08]  /*6900*/  MUFU.EX2 R176, R176 ;  /* 0x000000b000b07308 */ /* 0x000e300000000800 */
[----:B------:R-:W-:Y:S08]  /*6910*/  MUFU.EX2 R175, R175 ;  /* 0x000000af00af7308 */ /* 0x000ff00000000800 */
[----:B------:R-:W1:Y:S01]  /*6920*/  MUFU.EX2 R178, R178 ;  /* 0x000000b200b27308 */ /* 0x000e620000000800 */
[----:B0-----:R-:W-:Y:S01]  /*6930*/  F2FP.BF16.F32.PACK_AB R153, R176, R173 ;  /* 0x000000adb099723e */ /* 0x001fe200000010ff */
[----:B------:R-:W-:-:S06]  /*6940*/  FADD.FTZ R176, R173, R176 ;  /* 0x000000b0adb07221 */ /* 0x000fcc0000010000 */
[----:B------:R-:W-:Y:S08]  /*6950*/  MUFU.EX2 R177, R177 ;  /* 0x000000b100b17308 */ /* 0x000ff00000000800 */
[----:B------:R-:W0:Y:S01]  /*6960*/  MUFU.EX2 R180, R180 ;  /* 0x000000b400b47308 */ /* 0x000e220000000800 */
[----:B-1----:R-:W-:Y:S01]  /*6970*/  F2FP.BF16.F32.PACK_AB R155, R178, R175 ;  /* 0x000000afb29b723e */ /* 0x002fe200000010ff */
[----:B------:R-:W-:-:S04]  /*6980*/  FADD.FTZ R175, R175, R176 ;  /* 0x000000b0afaf7221 */ /* 0x000fc80000010000 */
[----:B------:R1:W-:Y:S01]  /*6990*/  STSM.16.M88.4 [R23+0x36400], R152 ;  /* 0x0364009817007844 */ /* 0x0003e20000000200 */
[----:B------:R-:W-:Y:S01]  /*69a0*/  FADD.FTZ R178, R178, R175 ;  /* 0x000000afb2b27221 */ /* 0x000fe20000010000 */
[----:B------:R-:W-:Y:S08]  /*69b0*/  MUFU.EX2 R179, R179 ;  /* 0x000000b300b37308 */ /* 0x000ff00000000800 */
[----:B------:R-:W2:Y:S01]  /*69c0*/  MUFU.EX2 R182, R182 ;  /* 0x000000b600b67308 */ /* 0x000ea20000000800 */
[----:B0-----:R-:W-:Y:S01]  /*69d0*/  F2FP.BF16.F32.PACK_AB R157, R180, R177 ;  /* 0x000000b1b49d723e */ /* 0x001fe200000010ff */
[----:B------:R-:W-:-:S04]  /*69e0*/  FADD.FTZ R177, R177, R178 ;  /* 0x000000b2b1b17221 */ /* 0x000fc80000010000 */
[----:B------:R-:W-:Y:S02]  /*69f0*/  FADD.FTZ R180, R180, R177 ;  /* 0x000000b1b4b47221 */ /* 0x000fe40000010000 */
[----:B------:R-:W0:Y:S08]  /*6a00*/  MUFU.EX2 R20, R44 ;  /* 0x0000002c00147308 */ /* 0x000e300000000800 */
[----:B------:R-:W-:Y:S01]  /*6a10*/  MUFU.EX2 R21, R21 ;  /* 0x0000001500157308 */ /* 0x000fe20000000800 */
[----:B--2---:R-:W-:Y:S01]  /*6a20*/  F2FP.BF16.F32.PACK_AB R159, R182, R179 ;  /* 0x000000b3b69f723e */ /* 0x004fe200000010ff */
[----:B------:R-:W-:-:S04]  /*6a30*/  FADD.FTZ R179, R179, R180 ;  /* 0x000000b4b3b37221 */ /* 0x000fc80000010000 */
[----:B------:R1:W-:Y:S01]  /*6a40*/  STSM.16.M88.4 [R190], R156 ;  /* 0x0000009cbe007844 */ /* 0x0003e20000000200 */
[----:B------:R-:W-:Y:S01]  /*6a50*/  FADD.FTZ R182, R182, R179 ;  /* 0x000000b3b6b67221 */ /* 0x000fe20000010000 */
[----:B------:R-:W2:Y:S01]  /*6a60*/  MUFU.EX2 R170, R170 ;  /* 0x000000aa00aa7308 */ /* 0x000ea20000000800 */
[----:B0-----:R-:W-:Y:S01]  /*6a70*/  F2FP.BF16.F32.PACK_AB R160, R20, R15 ;  /* 0x0000000f14a0723e */ /* 0x001fe200000010ff */
[----:B------:R-:W-:-:S04]  /*6a80*/  FADD.FTZ R15, R15, R14 ;  /* 0x0000000e0f0f7221 */ /* 0x000fc80000010000 */
[----:B------:R-:W-:Y:S02]  /*6a90*/  FADD.FTZ R20, R20, R15 ;  /* 0x0000000f14147221 */ /* 0x000fe40000010000 */
[----:B------:R-:W-:Y:S08]  /*6aa0*/  MUFU.EX2 R181, R181 ;  /* 0x000000b500b57308 */ /* 0x000ff00000000800 */
[----:B------:R-:W0:Y:S01]  /*6ab0*/  MUFU.EX2 R186, R186 ;  /* 0x000000ba00ba7308 */ /* 0x000e220000000800 */
[----:B--2---:R-:W-:Y:S01]  /*6ac0*/  F2FP.BF16.F32.PACK_AB R162, R170, R21 ;  /* 0x00000015aaa2723e */ /* 0x004fe200000010ff */
[----:B------:R-:W-:-:S04]  /*6ad0*/  FADD.FTZ R21, R21, R20 ;  /* 0x0000001415157221 */ /* 0x000fc80000010000 */
[----:B------:R-:W-:Y:S02]  /*6ae0*/  FADD.FTZ R170, R170, R21 ;  /* 0x00000015aaaa7221 */ /* 0x000fe40000010000 */
[----:B------:R-:W-:Y:S08]  /*6af0*/  MUFU.EX2 R183, R183 ;  /* 0x000000b700b77308 */ /* 0x000ff00000000800 */
        /* <DEDUP_REMOVED lines=8> */
[----:B------:R1:W-:Y:S01]  /*6b80*/  STSM.16.M88.4 [R188], R160 ;  /* 0x000000a0bc007844 */ /* 0x0003e20000000200 */
[----:B------:R-:W-:Y:S01]  /*6b90*/  FADD.FTZ R202, R202, R183 ;  /* 0x000000b7caca7221 */ /* 0x000fe20000010000 */
        /* <DEDUP_REMOVED lines=8> */
[----:B------:R-:W-:-:S06]  /*6c20*/  FADD.FTZ R171, R171, R172 ;  /* 0x000000acabab7221 */ /* 0x000fcc0000010000 */
[----:B------:R-:W2:Y:S08]  /*6c30*/  MUFU.EX2 R203, R203 ;  /* 0x000000cb00cb7308 */ /* 0x000eb00000000800 */
[----:B------:R-:W3:Y:S01]  /*6c40*/  MUFU.EX2 R206, R206 ;  /* 0x000000ce00ce7308 */ /* 0x000ee20000000800 */
[----:B0-----:R-:W-:Y:S01]  /*6c50*/  F2FP.BF16.F32.PACK_AB R165, R204, R187 ;  /* 0x000000bbcca5723e */ /* 0x001fe200000010ff */
[----:B------:R-:W-:-:S04]  /*6c60*/  FADD.FTZ R187, R187, R202 ;  /* 0x000000cabbbb7221 */ /* 0x000fc80000010000 */
[----:B------:R-:W-:-:S04]  /*6c70*/  FADD.FTZ R204, R204, R187 ;  /* 0x000000bbcccc7221 */ /* 0x000fc80000010000 */
[----:B--2---:R-:W-:Y:S01]  /*6c80*/  FADD.FTZ R5, R203, R204 ;  /* 0x000000cccb057221 */ /* 0x004fe20000010000 */
[----:B---3--:R-:W-:-:S03]  /*6c90*/  F2FP.BF16.F32.PACK_AB R167, R206, R203 ;  /* 0x000000cbcea7723e */ /* 0x008fc600000010ff */
[----:B------:R-:W-:Y:S02]  /*6ca0*/  FADD.FTZ R5, R206, R5 ;  /* 0x00000005ce057221 */ /* 0x000fe40000010000 */
[----:B------:R1:W-:Y:S01]  /*6cb0*/  STSM.16.M88.4 [R189], R164 ;  /* 0x000000a4bd007844 */ /* 0x0003e20000000200 */
[----:B------:R-:W-:-:S06]  /*6cc0*/  WARPGROUP.ARRIVE ;  /* 0x00000000000079c5 */ /* 0x000fcc0000000000 */
[----:B------:R-:W-:Y:S01]  /*6cd0*/  HGMMA.64x256x16.F32.BF16 R24, R152, gdesc[UR16].tnspB, RZ, !UPT, gsb0 ;  /* 0x43e0001098187df0 */ /* 0x000fe2000c0018ff */
[----:B------:R-:W-:Y:S01]  /*6ce0*/  UMOV UR18, UR10 ;  /* 0x0000000a00127c82 */ /* 0x000fe20008000000 */
[----:B------:R-:W-:Y:S01]  /*6cf0*/  UMOV UR19, 0x40000040 ;  /* 0x4000004000137882 */ /* 0x000fe20000000000 */
[----:B------:R-:W-:Y:S02]  /*6d00*/  UIADD3 UR10, UR8, 0x100, URZ ;  /* 0x00000100080a7890 */ /* 0x000fe4000fffe03f */
[----:B------:R-:W-:Y:S01]  /*6d10*/  UIADD3 UR8, UR8, 0x180, URZ ;  /* 0x0000018008087890 */ /* 0x000fe2000fffe03f */
[----:B------:R-:W-:Y:S02]  /*6d20*/  WARPGROUP.DEPBAR.LE gsb0, 0x0 ;  /* 0x00008000000079c5 */ /* 0x000fe40000010000 */
[----:B------:R-:W-:-:S15]  /*6d30*/  WARPGROUP.ARRIVE ;  /* 0x00000000000079c5 */ /* 0x000fde0000000000 */
[----:B------:R-:W-:-:S05]  /*6d40*/  NOP ;  /* 0x0000000000007918 */ /* 0x000fca0000000000 */
[----:B------:R-:W-:Y:S01]  /*6d50*/  HGMMA.64x256x16.F32.BF16 R24, R156, gdesc[UR16].tnspB, R24, gsb0 ;  /* 0x43e000109c187df0 */ /* 0x000fe20008001818 */
[----:B------:R-:W-:Y:S01]  /*6d60*/  UMOV UR18, UR10 ;  /* 0x0000000a00127c82 */ /* 0x000fe20008000000 */
[----:B------:R-:W-:Y:S01]  /*6d70*/  UMOV UR19, 0x40000040 ;  /* 0x4000004000137882 */ /* 0x000fe20000000000 */
[----:B------:R-:W-:Y:S02]  /*6d80*/  WARPGROUP.DEPBAR.LE gsb0, 0x0 ;  /* 0x00008000000079c5 */ /* 0x000fe40000010000 */
[----:B------:R-:W-:-:S15]  /*6d90*/  WARPGROUP.ARRIVE ;  /* 0x00000000000079c5 */ /* 0x000fde0000000000 */
[----:B------:R-:W-:-:S08]  /*6da0*/  NOP ;  /* 0x0000000000007918 */ /* 0x000fd00000000000 */
[----:B------:R-:W-:Y:S01]  /*6db0*/  HGMMA.64x256x16.F32.BF16 R24, R160, gdesc[UR16].tnspB, R24, gsb0 ;  /* 0x43e00010a0187df0 */ /* 0x000fe20008001818 */
[----:B------:R-:W-:Y:S01]  /*6dc0*/  UMOV UR18, UR8 ;  /* 0x0000000800127c82 */ /* 0x000fe20008000000 */
[----:B------:R-:W-:Y:S01]  /*6dd0*/  UMOV UR19, 0x40000040 ;  /* 0x4000004000137882 */ /* 0x000fe20000000000 */
[----:B------:R-:W-:-:S13]  /*6de0*/  R2UR UR8, R11 ;  /* 0x000000000b0872ca */ /* 0x000fda00000e0000 */
[----:B------:R-:W-:Y:S01]  /*6df0*/  UIADD3 UR6, UR8, UR6, URZ ;  /* 0x0000000608067290 */ /* 0x000fe2000fffe03f */
[----:B------:R-:W-:Y:S02]  /*6e00*/  WARPGROUP.DEPBAR.LE gsb0, 0x0 ;  /* 0x00008000000079c5 */ /* 0x000fe40000010000 */
[----:B------:R-:W-:-:S09]  /*6e10*/  WARPGROUP.ARRIVE ;  /* 0x00000000000079c5 */ /* 0x000fd20000000000 */
[----:B------:R-:W-:Y:S03]  /*6e20*/  HGMMA.64x256x16.F32.BF16 R24, R164, gdesc[UR16].tnspB, R24, gsb0 ;  /* 0x43e00010a4187df0 */ /* 0x000fe60008001818 */
[----:B------:R-:W-:Y:S02]  /*6e30*/  WARPGROUP.DEPBAR.LE gsb0, 0x0 ;  /* 0x00008000000079c5 */ /* 0x000fe40000010000 */
[----:B------:R0:W-:Y:S06]  /*6e40*/  MEMBAR.ALL.CTA ;  /* 0x0000000000007992 */ /* 0x0001ec0000008000 */
[----:B0-----:R-:W0:Y:S02]  /*6e50*/  FENCE.VIEW.ASYNC.S ;  /* 0x00000000000073c6 */ /* 0x001e240000000000 */
[----:B0-----:R-:W-:Y:S01]  /*6e60*/  NOP ;  /* 0x0000000000007918 */ /* 0x001fe20000000000 */
[----:B------:R-:W-:Y:S06]  /*6e70*/  BAR.ARV 0xe, 0x100 ;  /* 0x0384000000007b1d */ /* 0x000fec0000002000 */
[----:B------:R0:W-:Y:S02]  /*6e80*/  @!P1 SYNCS.ARRIVE.TRANS64.RED.A1T0 RZ, [R4+URZ], RZ ;  /* 0x000000ff04ff99a7 */ /* 0x0001e4000810043f */
[----:B0-----:R-:W-:Y:S01]  /*6e90*/  FADD.FTZ R4, R174, R171 ;  /* 0x000000abae047221 */ /* 0x001fe20000010000 */
[----:B-1----:R-:W-:Y:S06]  /*6ea0*/  @P2 BRA `(.L_x_5113) ;  /* 0x0000000000482947 */ /* 0x002fec0003800000 */
[C---:B------:R-:W-:Y:S01]  /*6eb0*/  ISETP.GT.AND P2, PT, R11.reuse, RZ, PT ;  /* 0x000000ff0b00720c */ /* 0x040fe20003f44270 */
[----:B------:R-:W-:-:S05]  /*6ec0*/  VIADD R9, R11, 0xffffffff ;  /* 0xffffffff0b097836 */ /* 0x000fca0000000000 */
[----:B------:R-:W-:-:S07]  /*6ed0*/  R2UR UR10, R9 ;  /* 0x00000000090a72ca */ /* 0x000fce00000e0000 */
[----:B------:R-:W-:Y:S08]  /*6ee0*/  @P2 BRA `(.L_x_5114) ;  /* 0x00000000001c2947 */ /* 0x000ff00003800000 */
[----:B------:R-:W-:Y:S02]  /*6ef0*/  UISETP.NE.AND UP1, UPT, UR7, 0x1, UPT ;  /* 0x000000010700788c */ /* 0x000fe4000bf25270 */
[----:B------:R-:W-:-:S09]  /*6f00*/  UIADD3 UR10, -UR8, URZ, URZ ;  /* 0x0000003f080a7290 */ /* 0x000fd2000fffe13f */
[----:B------:R-:W-:Y:S02]  /*6f10*/  @UP1 ULDC.64 UR18, c[0x0][0xae0] ;  /* 0x0002b80000121ab9 */ /* 0x000fe40000000a00 */
[----:B------:R-:W-:-:S04]  /*6f20*/  UIMAD.WIDE.U32 UR8, UR10, UR18, URZ ;  /* 0x000000120a0872a5 */ /* 0x000fc8000f8e003f */
[----:B------:R-:W-:-:S04]  /*6f30*/  @UP1 USHF.R.U32.HI UR10, URZ, UR19, UR9 ;  /* 0x000000133f0a1299 */ /* 0x000fc80008011609 */
[----:B------:R-:W-:Y:S01]  /*6f40*/  ULOP3.LUT UR10, URZ, UR10, URZ, 0x33, !UPT ;  /* 0x0000000a3f0a7292 */ /* 0x000fe2000f8e333f */
[----:B------:R-:W-:Y:S11]  /*6f50*/  BRA `(.L_x_5115) ;  /* 0x0000000000107947 */ /* 0x000ff60003800000 */
.L_x_5114:
[----:B------:R-:W-:-:S11]  /*6f60*/  UISETP.NE.AND UP1, UPT, UR7, 0x1, UPT ;  /* 0x000000010700788c */ /* 0x000fd6000bf25270 */
[----:B------:R-:W-:Y:S02]  /*6f70*/  @UP1 ULDC.64 UR18, c[0x0][0xae0] ;  /* 0x0002b80000121ab9 */ /* 0x000fe40000000a00 */
[----:B------:R-:W-:-:S04]  /*6f80*/  UIMAD.WIDE.U32 UR8, UR10, UR18, URZ ;  /* 0x000000120a0872a5 */ /* 0x000fc8000f8e003f */
[----:B------:R-:W-:-:S12]  /*6f90*/  @UP1 USHF.R.U32.HI UR10, URZ, UR19, UR9 ;  /* 0x000000133f0a1299 */ /* 0x000fd80008011609 */
.L_x_5115:
[----:B------:R-:W-:-:S04]  /*6fa0*/  UIMAD UR7, UR10, UR7, UR7 ;  /* 0x000000070a0772a4 */ /* 0x000fc8000f8e0207 */
[----:B------:R-:W-:-:S04]  /*6fb0*/  UISETP.LT.AND UP1, UPT, UR6, UR7, UPT ;  /* 0x000000070600728c */ /* 0x000fc8000bf21270 */
[----:B------:R-:W-:-:S12]  /*6fc0*/  USEL UR6, UR6, UR7, UP1 ;  /* 0x0000000706067287 */ /* 0x000fd80008800000 */
.L_x_5113:
[----:B------:R-:W-:Y:S01]  /*6fd0*/  R2UR UR14, R184 ;  /* 0x00000000b80e72ca */ /* 0x000fe200000e0000 */
[----:B------:R-:W-:-:S04]  /*6fe0*/  USHF.R.S32.HI UR7, URZ, 0x1f, UR6 ;  /* 0x0000001f3f077899 */ /* 0x000fc80008011406 */
[----:B------:R-:W-:-:S04]  /*6ff0*/  ULEA.HI UR7, UR7, UR6, URZ, 0x6 ;  /* 0x0000000607077291 */ /* 0x000fc8000f8f303f */
[----:B------:R-:W-:-:S04]  /*7000*/  USHF.R.S32.HI UR7, URZ, 0x6, UR7 ;  /* 0x000000063f077899 */ /* 0x000fc80008011407 */
[----:B------:R-:W-:-:S04]  /*7010*/  UISETP.LT.AND UP1, UPT, UR14, UR7, UPT ;  /* 0x000000070e00728c */ /* 0x000fc8000bf21270 */
[----:B------:R-:W-:-:S06]  /*7020*/  USEL UR14, UR14, UR7, !UP1 ;  /* 0x000000070e0e7287 */ /* 0x000fcc000c800000 */
[----:B------:R-:W-:-:S13]  /*7030*/  ISETP.GE.AND P2, PT, R6, UR14, PT ;  /* 0x0000000e06007c0c */ /* 0x000fda000bf46270 */
[----:B------:R-:W-:Y:S05]  /*7040*/  @!P2 BRA `(.L_x_5116) ;  /* 0x000000380014a947 */ /* 0x000fea0003800000 */
[----:B------:R-:W-:-:S05]  /*7050*/  IMAD.IADD R13, R3, 0x1, R10 ;  /* 0x00000001030d7824 */ /* 0x000fca00078e020a */
[----:B------:R-:W-:-:S04]  /*7060*/  IADD3 R11, R13, 0x8, RZ ;  /* 0x000000080d0b7810 */ /* 0x000fc80007ffe0ff */
[----:B------:R-:W-:-:S07]  /*7070*/  LOP3.LUT R9, RZ, R11, RZ, 0x33, !PT ;  /* 0x0000000bff097212 */ /* 0x000fce00078e33ff */
.L_x_5133:
[----:B------:R-:W-:-:S04]  /*7080*/  UIADD3 UR6, UR36, 0x1, URZ ;  /* 0x0000000124067890 */ /* 0x000fc8000fffe03f */
[----:B------:R-:W-:-:S04]  /*7090*/  UISETP.NE.AND UP1, UPT, UR6, 0x2, UPT ;  /* 0x000000020600788c */ /* 0x000fc8000bf25270 */
[----:B------:R-:W-:Y:S02]  /*70a0*/  USEL UR7, URZ, 0x1, UP1 ;  /* 0x000000013f077887 */ /* 0x000fe40008800000 */
[----:B------:R-:W-:-:S04]  /*70b0*/  USEL UR6, UR6, URZ, UP1 ;  /* 0x0000003f06067287 */ /* 0x000fc80008800000 */
[----:B------:R-:W-:Y:S01]  /*70c0*/  LOP3.LUT R2, R2, UR7, RZ, 0x3c, !PT ;  /* 0x0000000702027c12 */ /* 0x000fe2000f8e3cff */
[----:B0-----:R-:W-:Y:S07]  /*70d0*/  @!P0 BRA `(.L_x_5117) ;  /* 0x0000000000048947 */ /* 0x001fee0003800000 */
[----:B------:R-:W-:Y:S01]  /*70e0*/  BPT.TRAP 0x1 ;  /* 0x000000040000795c */ /* 0x000fe20000300000 */
.L_x_5117:
[----:B------:R-:W-:Y:S01]  /*70f0*/  ULEA UR7, UR6, UR37, 0x3 ;  /* 0x0000002506077291 */ /* 0x000fe2000f8e183f */
[----:B------:R-:W-:-:S08]  /*7100*/  SHF.L.U32 R10, R2, 0x1f, RZ ;  /* 0x0000001f020a7819 */ /* 0x000fd000000006ff */
[----:B------:R0:W1:Y:S01]  /*7110*/  SYNCS.PHASECHK.TRANS64.TRYWAIT P2, [UR7+0x38830], R10 ;  /* 0x0388300aff0075a7 */ /* 0x0000620008040147 */
[----:B------:R-:W-:Y:S05]  /*7120*/  @!P0 BRA `(.L_x_5118) ;  /* 0x0000000000048947 */ /* 0x000fea0003800000 */
[----:B------:R-:W-:Y:S01]  /*7130*/  BPT.TRAP 0x1 ;  /* 0x000000040000795c */ /* 0x000fe20000300000 */
.L_x_5118:
[----:B-1----:R-:W-:Y:S05]  /*7140*/  @P2 BRA `(.L_x_5119) ;  /* 0x0000000000082947 */ /* 0x002fea0003800000 */
[----:B------:R-:W1:Y:S02]  /*7150*/  SYNCS.PHASECHK.TRANS64.TRYWAIT P2, [UR7+0x38830], R10 ;  /* 0x0388300aff0075a7 */ /* 0x000e640008040147 */
[----:B-1----:R-:W-:Y:S05]  /*7160*/  @!P2 BRA `(.L_x_5120) ;  /* 0x0000012c002ca947 */ /* 0x002fea0003800000 */
.L_x_5119:
[----:B------:R-:W-:Y:S01]  /*7170*/  R2UR UR18, R0 ;  /* 0x00000000001272ca */ /* 0x000fe200000e0000 */
[----:B------:R-:W-:Y:S01]  /*7180*/  WARPGROUP.ARRIVE ;  /* 0x00000000000079c5 */ /* 0x000fe20000000000 */
[----:B------:R-:W-:Y:S01]  /*7190*/  UMOV UR8, UR32 ;  /* 0x0000002000087c82 */ /* 0x000fe20008000000 */
[----:B------:R-:W-:Y:S01]  /*71a0*/  UMOV UR9, UR33 ;  /* 0x0000002100097c82 */ /* 0x000fe20008000000 */
[----:B------:R-:W-:-:S09]  /*71b0*/  UMOV UR11, 0x40000040 ;  /* 0x40000040000b7882 */ /* 0x000fd20000000000 */
[----:B------:R-:W-:-:S07]  /*71c0*/  ULEA UR18, UR6, UR18, 0x9 ;  /* 0x0000001206127291 */ /* 0x000fce000f8e483f */
[----:B------:R-:W-:Y:S02]  /*71d0*/  UMOV UR10, UR18 ;  /* 0x00000012000a7c82 */ /* 0x000fe40008000000 */
        /* <DEDUP_REMOVED lines=23> */
[----:B------:R-:W-:Y:S05]  /*7350*/  @!P0 BRA `(.L_x_5121) ;  /* 0x0000000000048947 */ /* 0x000fea0003800000 */
[----:B------:R-:W-:Y:S01]  /*7360*/  BPT.TRAP 0x1 ;  /* 0x000000040000795c */ /* 0x000fe20000300000 */
.L_x_5121:
[----:B------:R2:W3:Y:S01]  /*7370*/  SYNCS.PHASECHK.TRANS64.TRYWAIT P2, [UR7+0x38850], R10 ;  /* 0x0388500aff0075a7 */ /* 0x0004e20008040147 */
[----:B------:R-:W-:Y:S05]  /*7380*/  @!P0 BRA `(.L_x_5122) ;  /* 0x0000000000048947 */ /* 0x000fea0003800000 */
[----:B------:R-:W-:Y:S01]  /*7390*/  BPT.TRAP 0x1 ;  /* 0x000000040000795c */ /* 0x000fe20000300000 */
.L_x_5122:
[----:B---3--:R-:W-:Y:S05]  /*73a0*/  @P2 BRA `(.L_x_5123) ;  /* 0x0000000000082947 */ /* 0x008fea0003800000 */
[----:B------:R-:W3:Y:S02]  /*73b0*/  SYNCS.PHASECHK.TRANS64.TRYWAIT P2, [UR7+0x38850], R10 ;  /* 0x0388500aff0075a7 */ /* 0x000ee40008040147 */
[----:B---3--:R-:W-:Y:S05]  /*73c0*/  @!P2 BRA `(.L_x_5124) ;  /* 0x0000012800aca947 */ /* 0x008fea0003800000 */
.L_x_5123:
[----:B------:R-:W-:Y:S01]  /*73d0*/  ULEA UR8, UR6, UR4, 0xc ;  /* 0x0000000406087291 */ /* 0x000fe2000f8e603f */
[----:B------:R-:W-:Y:S01]  /*73e0*/  WARPGROUP.ARRIVE ;  /* 0x00000000000079c5 */ /* 0x000fe20000000000 */
[----:B------:R-:W-:Y:S01]  /*73f0*/  UMOV UR27, 0x40000040 ;  /* 0x40000040001b7882 */ /* 0x000fe20000000000 */
[----:B------:R-:W-:-:S04]  /*7400*/  UIADD3 UR28, UR5, 0x2, URZ ;  /* 0x00000002051c7890 */ /* 0x000fc8000fffe03f */
[----:B------:R-:W3:Y:S01]  /*7410*/  S2R R12, SR_TID.X ;  /* 0x00000000000c7919 */ /* 0x000ee20000002100 */
[----:B------:R-:W-:Y:S01]  /*7420*/  UIADD3 UR30, UR8, 0x2, URZ ;  /* 0x00000002081e7890 */ /* 0x000fe2000fffe03f */
[----:B------:R-:W-:Y:S01]  /*7430*/  PLOP3.LUT P2, PT, PT, PT, UP0, 0x40, 0x0 ;  /* 0x000000000000781c */ /* 0x000fe20003f4e808 */
[----:B------:R-:W-:Y:S01]  /*7440*/  UMOV UR26, UR8 ;  /* 0x00000008001a7c82 */ /* 0x000fe20008000000 */
[----:B------:R-:W-:Y:S01]  /*7450*/  UMOV UR29, 0x40000040 ;  /* 0x40000040001d7882 */ /* 0x000fe20000000000 */
[----:B------:R-:W-:Y:S01]  /*7460*/  HGMMA.64x64x16.F32.BF16 R152, gdesc[UR24], R152, gsb0 ;  /* 0x00e00000189879f0 */ /* 0x000fe20008001898 */
[----:B------:R-:W-:Y:S01]  /*7470*/  UMOV UR31, 0x40000040 ;  /* 0x40000040001f7882 */ /* 0x000fe20000000000 */
[----:B------:R-:W-:Y:S02]  /*7480*/  UIADD3 UR19, UR5, 0x800, URZ ;  /* 0x0000080005137890 */ /* 0x000fe4000fffe03f */
[----:B------:R-:W-:Y:S01]  /*7490*/  UIADD3 UR18, UR8, 0x800, URZ ;  /* 0x0000080008127890 */ /* 0x000fe2000fffe03f */
[----:B------:R-:W-:Y:S01]  /*74a0*/  UMOV UR11, 0x4 ;  /* 0x00000004000b7882 */ /* 0x000fe20000000000 */
[----:B---3--:R-:W-:-:S05]  /*74b0*/  SHF.R.U32.HI R12, RZ, 0x7, R12 ;  /* 0x00000007ff0c7819 */ /* 0x008fca000001160c */
[----:B012---:R-:W0:Y:S02]  /*74c0*/  SHFL.IDX PT, R10, R12, RZ, 0x1f ;  /* 0x00001fff0c0a7589 */ /* 0x007e2400000e0000 */
[----:B0-----:R-:W-:Y:S01]  /*74d0*/  R2UR UR9, R10 ;  /* 0x000000000a0972ca */ /* 0x001fe200000e0000 */
[----:B------:R-:W-:Y:S01]  /*74e0*/  IMAD.U32 R10, RZ, RZ, UR7 ;  /* 0x00000007ff0a7e24 */ /* 0x000fe2000f8e00ff */
[----:B------:R-:W-:-:S03]  /*74f0*/  ULDC UR7, c[0x0][0xad8] ;  /* 0x0002b60000077ab9 */ /* 0x000fc60000000800 */
[----:B------:R-:W-:-:S05]  /*7500*/  @!P1 VIADD R14, R10, 0x38840 ;  /* 0x000388400a0e9836 */ /* 0x000fca0000000000 */
[----:B------:R-:W-:-:S03]  /*7510*/  @!P1 PRMT R14, RZ, 0x654, R14 ;  /* 0x00000654ff0e9816 */ /* 0x000fc6000000000e */
[----:B------:R-:W-:-:S04]  /*7520*/  UISETP.GT.AND UP1, UPT, UR9, 0x7f, UPT ;  /* 0x0000007f0900788c */ /* 0x000fc8000bf24270 */
[----:B------:R-:W-:Y:S02]  /*7530*/  USEL UR9, URZ, 0x2, !UP1 ;  /* 0x000000023f097887 */ /* 0x000fe4000c800000 */
[----:B------:R-:W-:Y:S01]  /*7540*/  USEL UR10, UR11, 0x2, UP1 ;  /* 0x000000020b0a7887 */ /* 0x000fe20008800000 */
[----:B------:R-:W-:Y:S02]  /*7550*/  WARPGROUP.DEPBAR.LE gsb0, 0x0 ;  /* 0x00008000000079c5 */ /* 0x000fe40000010000 */
[----:B------:R-:W-:Y:S01]  /*7560*/  WARPGROUP.ARRIVE ;  /* 0x00000000000079c5 */ /* 0x000fe20000000000 */
[----:B------:R-:W-:-:S05]  /*7570*/  USEL UR11, UR11, 0x6, !UP1 ;  /* 0x000000060b0b7887 */ /* 0x000fca000c800000 */
        /* <DEDUP_REMOVED lines=277> */
[----:B------:R-:W-:Y:S01]  /*86d0*/  IADD3 R15, R17, 0x1, -R180 ;  /* 0x00000001110f7810 */ /* 0x000fe20007ffe8b4 */
[----:B------:R-:W0:Y:S01]  /*86e0*/  MUFU.TANH R186, R186 ;  /* 0x000000ba00ba7308 */ /* 0x000e220000002400 */
[----:B------:R1:W-:Y:S02]  /*86f0*/  @!P1 SYNCS.ARRIVE.TRANS64.RED.A1T0 RZ, [R14+URZ], RZ ;  /* 0x000000ff0eff99a7 */ /* 0x0003e4000810043f */
[----:B------:R-:W-:-:S05]  /*8700*/  IADD3 R15, -R16, R15, -R18 ;  /* 0x0000000f100f7210 */ /* 0x000fca0007ffe912 */
[----:B------:R-:W2:Y:S01]  /*8710*/  MUFU.TANH R187, R187 ;  /* 0x000000bb00bb7308 */ /* 0x000ea20000002400 */
[C---:B------:R-:W-:Y:S02]  /*8720*/  VIADD R212, R15.reuse, UR15 ;  /* 0x0000000f0fd47c36 */ /* 0x040fe40008000000 */
[----:B------:R-:W-:Y:S01]  /*8730*/  VIADD R210, R15, UR7 ;  /* 0x000000070fd27c36 */ /* 0x000fe20008000000 */
[----:B------:R-:W-:Y:S02]  /*8740*/  ULDC UR7, c[0x0][0xadc] ;  /* 0x0002b70000077ab9 */ /* 0x000fe40000000800 */
[C---:B------:R-:W-:Y:S01]  /*8750*/  IADD3 R182, R3.reuse, R212, RZ ;  /* 0x000000d403b67210 */ /* 0x040fe20007ffe0ff */
[----:B------:R-:W-:Y:S01]  /*8760*/  IMAD.IADD R181, R3, 0x1, R210 ;  /* 0x0000000103b57824 */ /* 0x000fe200078e02d2 */
        /* <DEDUP_REMOVED lines=43> */
.L_x_5127:
[----:B------:R-:W-:Y:S02]  /*8a20*/  IMAD.U32 R166, RZ, RZ, UR7 ;  /* 0x00000007ffa67e24 */ /* 0x000fe4000f8e00ff */
[----:B------:R-:W-:-:S03]  /*8a30*/  IMAD.MOV.U32 R167, RZ, RZ, R13 ;  /* 0x000000ffffa77224 */ /* 0x000fc600078e000d */
[----:B------:R-:W-:-:S13]  /*8a40*/  ISETP.NE.AND P2, PT, R166, 0x1, PT ;  /* 0x00000001a600780c */ /* 0x000fda0003f45270 */
[----:B------:R-:W1:Y:S02]  /*8a50*/  @P2 LDC.64 R14, c[0x0][0xae0] ;  /* 0x0002b800ff0e2b82 */ /* 0x000e640000000a00 */
[----:B-1----:R-:W-:-:S05]  /*8a60*/  @P2 IMAD.HI.U32 R14, R13, R14, RZ ;  /* 0x0000000e0d0e2227 */ /* 0x002fca00078e00ff */
[----:B------:R-:W-:-:S07]  /*8a70*/  @P2 SHF.R.U32.HI R167, RZ, R15, R14 ;  /* 0x0000000fffa72219 */ /* 0x000fce000001160e */
.L_x_5128:
[----:B------:R-:W-:Y:S05]  /*8a80*/  BSYNC B0 ;  /* 0x0000000000007941 */ /* 0x000fea0003800000 */
.L_x_5126:
[----:B------:R-:W-:-:S04]  /*8a90*/  IMAD R15, R167, R166, -R180 ;  /* 0x000000a6a70f7224 */ /* 0x000fc800078e0ab4 */
[----:B------:R-:W-:-:S05]  /*8aa0*/  IMAD.IADD R15, R15, 0x1, -R16 ;  /* 0x000000010f0f7824 */ /* 0x000fca00078e0a10 */
[----:B------:R-:W-:Y:S02]  /*8ab0*/  VIADDMNMX R181, R15, R166, R181, PT ;  /* 0x000000a60fb57246 */ /* 0x000fe400038001b5 */
[----:B------:R-:W-:-:S07]  /*8ac0*/  VIMNMX R182, R182, R15, !PT ;  /* 0x0000000fb6b67248 */ /* 0x000fce0007fe0100 */
.L_x_5125:
[----:B------:R-:W-:-:S04]  /*8ad0*/  ISETP.GT.AND P2, PT, R6, -0x1, PT ;  /* 0xffffffff0600780c */ /* 0x000fc80003f44270 */
[C---:B------:R-:W-:Y:S02]  /*8ae0*/  ISETP.GT.AND P5, PT, R182.reuse, RZ, P2 ;  /* 0x000000ffb600720c */ /* 0x040fe400017a4270 */
[C---:B------:R-:W-:Y:S02]  /*8af0*/  ISETP.GT.AND P4, PT, R182.reuse, 0x1, P2 ;  /* 0x00000001b600780c */ /* 0x040fe40001784270 */
[----:B------:R-:W-:Y:S02]  /*8b00*/  ISETP.LT.OR P5, PT, R181, 0x1, P5 ;  /* 0x00000001b500780c */ /* 0x000fe40002fa1670 */
[----:B------:R-:W-:Y:S02]  /*8b10*/  ISETP.GT.AND P6, PT, R182, 0x8, P2 ;  /* 0x00000008b600780c */ /* 0x000fe400017c4270 */
[----:B0-----:R-:W-:Y:S02]  /*8b20*/  FSEL R186, R186, -INF , !P5 ;  /* 0xff800000baba7808 */ /* 0x001fe40006800000 */
[----:B------:R-:W-:-:S02]  /*8b30*/  ISETP.GT.AND P5, PT, R182, 0x10, P2 ;  /* 0x00000010b600780c */ /* 0x000fc400017a4270 */
[----:B------:R-:W-:Y:S02]  /*8b40*/  ISETP.GT.AND P3, PT, R182, 0x9, P2 ;  /* 0x00000009b600780c */ /* 0x000fe40001764270 */
[C---:B------:R-:W-:Y:S02]  /*8b50*/  ISETP.LT.OR P5, PT, R181.reuse, 0x11, P5 ;  /* 0x00000011b500780c */ /* 0x040fe40002fa1670 */
[C---:B------:R-:W-:Y:S02]  /*8b60*/  ISETP.LT.OR P4, PT, R181.reuse, 0x2, P4 ;  /* 0x00000002b500780c */ /* 0x040fe40002781670 */
[----:B------:R-:W-:Y:S02]  /*8b70*/  FSEL R166, R204, -INF , !P5 ;  /* 0xff800000cca67808 */ /* 0x000fe40006800000 */
        /* <DEDUP_REMOVED lines=10> */
[----:B------:R-:W-:Y:S02]  /*8c20*/  FSEL R172, R168, -INF , !P5 ;  /* 0xff800000a8ac7808 */ /* 0x000fe40006800000 */
[----:B------:R-:W-:Y:S02]  /*8c30*/  ISETP.GT.AND P5, PT, R182, 0x30, P2 ;  /* 0x00000030b600780c */ /* 0x000fe400017a4270 */
[C---:B------:R-:W-:Y:S02]  /*8c40*/  ISETP.LT.OR P4, PT, R181.reuse, 0x12, P4 ;  /* 0x00000012b500780c */ /* 0x040fe40002781670 */
        /* <DEDUP_REMOVED lines=10> */
[----:B------:R-:W-:Y:S02]  /*8cf0*/  PLOP3.LUT P5, PT, PT, PT, UP0, 0x40, 0x0 ;  /* 0x000000000000781c */ /* 0x000fe40003fae808 */
        /* <DEDUP_REMOVED lines=17> */
[----:B------:R-:W-:Y:S06]  /*8e10*/  @P5 BRA `(.L_x_5129) ;  /* 0x0000000000585947 */ /* 0x000fec0003800000 */
        /* <DEDUP_REMOVED lines=11> */
.L_x_5131:
[----:B------:R-:W-:Y:S02]  /*8ed0*/  IMAD.U32 R181, RZ, RZ, UR7 ;  /* 0x00000007ffb57e24 */ /* 0x000fe4000f8e00ff */
[----:B------:R-:W-:-:S03]  /*8ee0*/  IMAD.MOV.U32 R179, RZ, RZ, R11 ;  /* 0x000000ffffb37224 */ /* 0x000fc600078e000b */
[----:B------:R-:W-:-:S13]  /*8ef0*/  ISETP.NE.AND P3, PT, R181, 0x1, PT ;  /* 0x00000001b500780c */ /* 0x000fda0003f65270 */
[----:B------:R-:W0:Y:S02]  /*8f00*/  @P3 LDC.64 R14, c[0x0][0xae0] ;  /* 0x0002b800ff0e3b82 */ /* 0x000e240000000a00 */
[----:B0-----:R-:W-:-:S05]  /*8f10*/  @P3 IMAD.HI.U32 R14, R11, R14, RZ ;  /* 0x0000000e0b0e3227 */ /* 0x001fca00078e00ff */
[----:B------:R-:W-:-:S07]  /*8f20*/  @P3 SHF.R.U32.HI R179, RZ, R15, R14 ;  /* 0x0000000fffb33219 */ /* 0x000fce000001160e */
.L_x_5132:
[----:B------:R-:W-:Y:S05]  /*8f30*/  BSYNC B0 ;  /* 0x0000000000007941 */ /* 0x000fea0003800000 */
.L_x_5130:
[----:B------:R-:W-:-:S04]  /*8f40*/  IMAD R15, R179, R181, -R180 ;  /* 0x000000b5b30f7224 */ /* 0x000fc800078e0ab4 */
[----:B------:R-:W-:-:S05]  /*8f50*/  IMAD.IADD R15, R15, 0x1, -R16 ;  /* 0x000000010f0f7824 */ /* 0x000fca00078e0a10 */
[----:B------:R-:W-:Y:S02]  /*8f60*/  VIADDMNMX R168, R15, R181, R168, PT ;  /* 0x000000b50fa87246 */ /* 0x000fe400038001a8 */
[----:B------:R-:W-:-:S07]  /*8f70*/  VIMNMX R169, R169, R15, !PT ;  /* 0x0000000fa9a97248 */ /* 0x000fce0007fe0100 */
.L_x_5129:
[----:B------:R-:W-:Y:S01]  /*8f80*/  FMNMX.FTZ R14, R186, R7, !PT ;  /* 0x00000007ba0e7209 */ /* 0x000fe20007810000 */
[----:B------:R-:W-:Y:S01]  /*8f90*/  ULDC UR11, c[0x0][0xa80] ;  /* 0x0002a000000b7ab9 */ /* 0x000fe20000000800 */
[----:B------:R-:W-:Y:S01]  /*8fa0*/  ISETP.GT.AND P4, PT, R169, RZ, P2 ;  /* 0x000000ffa900720c */ /* 0x000fe20001784270 */
[----:B------:R-:W-:Y:S01]  /*8fb0*/  ULEA UR8, UR6, UR38, 0xc ;  /* 0x0000002606087291 */ /* 0x000fe2000f8e603f */
[----:B------:R-:W-:Y:S01]  /*8fc0*/  FMNMX.FTZ R15, R187, R14, !PT ;  /* 0x0000000ebb0f7209 */ /* 0x000fe20007810000 */
[----:B------:R-:W-:Y:S01]  /*8fd0*/  UMOV UR19, 0x40000040 ;  /* 0x4000004000137882 */ /* 0x000fe20000000000 */
[----:B------:R-:W-:Y:S01]  /*8fe0*/  ISETP.GT.AND P3, PT, R169, 0x1, P2 ;  /* 0x00000001a900780c */ /* 0x000fe20001764270 */
[----:B------:R-:W-:Y:S01]  /*8ff0*/  UIADD3 UR10, UR8, 0x80, URZ ;  /* 0x00000080080a7890 */ /* 0x000fe2000fffe03f */
[----:B------:R-:W-:Y:S01]  /*9000*/  FMNMX.FTZ R14, R202, R15, !PT ;  /* 0x0000000fca0e7209 */ /* 0x000fe20007810000 */
[----:B------:R-:W-:Y:S01]  /*9010*/  @!P1 VIADD R10, R10, 0x38860 ;  /* 0x000388600a0a9836 */ /* 0x000fe20000000000 */
[----:B------:R-:W-:Y:S01]  /*9020*/  ISETP.LT.OR P4, PT, R168, 0x1, P4 ;  /* 0x00000001a800780c */ /* 0x000fe20002781670 */
[----:B------:R-:W-:Y:S01]  /*9030*/  UMOV UR18, UR8 ;  /* 0x0000000800127c82 */ /* 0x000fe20008000000 */
[----:B------:R-:W-:-:S02]  /*9040*/  FMNMX.FTZ R15, R203, R14, !PT ;  /* 0x0000000ecb0f7209 */ /* 0x000fc40007810000 */
[----:B------:R-:W-:Y:S02]  /*9050*/  ISETP.GT.AND P5, PT, R169, 0x8, P2 ;  /* 0x00000008a900780c */ /* 0x000fe400017a4270 */
[----:B------:R-:W-:Y:S02]  /*9060*/  FMNMX.FTZ R14, R166, R15, !PT ;  /* 0x0000000fa60e7209 */ /* 0x000fe40007810000 */
[----:B------:R-:W-:Y:S02]  /*9070*/  ISETP.LT.OR P3, PT, R168, 0x2, P3 ;  /* 0x00000002a800780c */ /* 0x000fe40001f61670 */
[----:B------:R-:W-:Y:S02]  /*9080*/  FMNMX.FTZ R15, R167, R14, !PT ;  /* 0x0000000ea70f7209 */ /* 0x000fe40007810000 */
[----:B------:R-:W-:Y:S02]  /*9090*/  FSEL R181, R12, -INF , !P4 ;  /* 0xff8000000cb57808 */ /* 0x000fe40006000000 */
        /* <DEDUP_REMOVED lines=13> */
[----:B------:R-:W-:Y:S02]  /*9170*/  ISETP.LT.OR P3, PT, R168, 0x11, P3 ;  /* 0x00000011a800780c */ /* 0x000fe40001f61670 */
[----:B------:R-:W-:Y:S02]  /*9180*/  FMNMX.FTZ R15, R177, R14, !PT ;  /* 0x0000000eb10f7209 */ /* 0x000fe40007810000 */
[----:B------:R-:W-:Y:S02]  /*9190*/  ISETP.GT.AND P6, PT, R169, 0x18, P2 ;  /* 0x00000018a900780c */ /* 0x000fe400017c4270 */
[----:B------:R-:W-:Y:S02]  /*91a0*/  FMNMX.FTZ R14, R178, R15, !PT ;  /* 0x0000000fb20e7209 */ /* 0x000fe40007810000 */
[----:B------:R-:W-:Y:S02]  /*91b0*/  FSEL R153, R153, -INF , !P3 ;  /* 0xff80000099997808 */ /* 0x000fe40005800000 */
[----:B------:R-:W-:-:S02]  /*91c0*/  FMNMX.FTZ R15, R165, R14, !PT ;  /* 0x0000000ea50f7209 */ /* 0x000fc40007810000 */
[C---:B------:R-:W-:Y:S02]  /*91d0*/  ISETP.GT.AND P4, PT, R169.reuse, 0x19, P2 ;  /* 0x00000019a900780c */ /* 0x040fe40001784270 */
[C---:B------:R-:W-:Y:S01]  /*91e0*/  ISETP.LT.OR P6, PT, R168.reuse, 0x19, P6 ;  /* 0x00000019a800780c */ /* 0x040fe200037c1670 */
[----:B------:R-:W0:Y:S01]  /*91f0*/  SHFL.BFLY PT, R14, R15, 0x2, 0x1f ;  /* 0x0c401f000f0e7f89 */ /* 0x000e2200000e0000 */
[----:B------:R-:W-:Y:S02]  /*9200*/  ISETP.GT.AND P3, PT, R169, 0x20, P2 ;  /* 0x00000020a900780c */ /* 0x000fe40001764270 */
[----:B------:R-:W-:Y:S02]  /*9210*/  FSEL R155, R155, -INF , !P6 ;  /* 0xff8000009b9b7808 */ /* 0x000fe40007000000 */
[C---:B------:R-:W-:Y:S02]  /*9220*/  ISETP.LT.OR P4, PT, R168.reuse, 0x1a, P4 ;  /* 0x0000001aa800780c */ /* 0x040fe40002781670 */
[----:B------:R-:W-:-:S02]  /*9230*/  ISETP.LT.OR P3, PT, R168, 0x21, P3 ;  /* 0x00000021a800780c */ /* 0x000fc40001f61670 */
[----:B------:R-:W-:Y:S02]  /*9240*/  FSEL R156, R156, -INF , !P4 ;  /* 0xff8000009c9c7808 */ /* 0x000fe40006000000 */
[----:B------:R-:W-:Y:S02]  /*9250*/  ISETP.GT.AND P6, PT, R169, 0x28, P2 ;  /* 0x00000028a900780c */ /* 0x000fe400017c4270 */
[----:B------:R-:W-:Y:S02]  /*9260*/  FSEL R157, R157, -INF , !P3 ;  /* 0xff8000009d9d7808 */ /* 0x000fe40005800000 */
[----:B------:R-:W-:Y:S02]  /*9270*/  ISETP.GT.AND P3, PT, R169, 0x29, P2 ;  /* 0x00000029a900780c */ /* 0x000fe40001764270 */
[C---:B------:R-:W-:Y:S02]  /*9280*/  ISETP.LT.OR P6, PT, R168.reuse, 0x29, P6 ;  /* 0x00000029a800780c */ /* 0x040fe400037c1670 */
[----:B------:R-:W-:-:S02]  /*9290*/  ISETP.LT.OR P3, PT, R168, 0x2a, P3 ;  /* 0x0000002aa800780c */ /* 0x000fc40001f61670 */
[----:B------:R-:W-:Y:S02]  /*92a0*/  FSEL R159, R159, -INF , !P6 ;  /* 0xff8000009f9f7808 */ /* 0x000fe40007000000 */
[----:B------:R-:W-:Y:S02]  /*92b0*/  ISETP.GT.AND P6, PT, R169, 0x31, P2 ;  /* 0x00000031a900780c */ /* 0x000fe400017c4270 */
[----:B0-----:R-:W-:Y:S02]  /*92c0*/  FMNMX.FTZ R179, R15, R14, !PT ;  /* 0x0000000e0fb37209 */ /* 0x001fe40007810000 */
[----:B------:R-:W-:Y:S02]  /*92d0*/  FMNMX.FTZ R15, R181, R8, !PT ;  /* 0x00000008b50f7209 */ /* 0x000fe40007810000 */
[----:B------:R-:W-:Y:S01]  /*92e0*/  FSEL R160, R160, -INF , !P3 ;  /* 0xff800000a0a07808 */ /* 0x000fe20005800000 */
[----:B------:R-:W0:Y:S01]  /*92f0*/  SHFL.BFLY PT, R14, R179, 0x1, 0x1f ;  /* 0x0c201f00b30e7f89 */ /* 0x000e2200000e0000 */
[----:B------:R-:W-:-:S02]  /*9300*/  FMNMX.FTZ R12, R180, R15, !PT ;  /* 0x0000000fb40c7209 */ /* 0x000fc40007810000 */
[----:B------:R-:W-:Y:S02]  /*9310*/  ISETP.GT.AND P3, PT, R169, 0x38, P2 ;  /* 0x00000038a900780c */ /* 0x000fe40001764270 */
[C---:B------:R-:W-:Y:S02]  /*9320*/  ISETP.LT.OR P6, PT, R168.reuse, 0x32, P6 ;  /* 0x00000032a800780c */ /* 0x040fe400037c1670 */
[----:B------:R-:W-:Y:S02]  /*9330*/  ISETP.LT.OR P3, PT, R168, 0x39, P3 ;  /* 0x00000039a800780c */ /* 0x000fe40001f61670 */
[----:B------:R-:W-:Y:S02]  /*9340*/  FSEL R162, R162, -INF , !P6 ;  /* 0xff800000a2a27808 */ /* 0x000fe40007000000 */
[----:B------:R-:W-:Y:S02]  /*9350*/  FSEL R163, R163, -INF , !P3 ;  /* 0xff800000a3a37808 */ /* 0x000fe40005800000 */
[----:B------:R-:W-:-:S02]  /*9360*/  @!P1 PRMT R10, RZ, 0x654, R10 ;  /* 0x00000654ff0a9816 */ /* 0x000fc4000000000a */
[----:B0-----:R-:W-:Y:S02]  /*9370*/  FMNMX.FTZ R14, R179, R14, !PT ;  /* 0x0000000eb30e7209 */ /* 0x001fe40007810000 */
[----:B------:R-:W-:Y:S02]  /*9380*/  FSEL R179, R21, -INF , !P5 ;  /* 0xff80000015b37808 */ /* 0x000fe40006800000 */
[----:B------:R-:W-:Y:S01]  /*9390*/  ISETP.GT.AND P5, PT, R169, 0x11, P2 ;  /* 0x00000011a900780c */ /* 0x000fe200017a4270 */
[----:B------:R-:W-:Y:S01]  /*93a0*/  FMUL.FTZ R182, R14, UR11 ;  /* 0x0000000b0eb67c20 */ /* 0x000fe20008410000 */
[----:B------:R-:W-:Y:S02]  /*93b0*/  FMNMX.FTZ R15, R179, R12, !PT ;  /* 0x0000000cb30f7209 */ /* 0x000fe40007810000 */
[----:B------:R-:W-:Y:S02]  /*93c0*/  ISETP.LT.OR P5, PT, R168, 0x12, P5 ;  /* 0x00000012a800780c */ /* 0x000fe40002fa1670 */
[----:B------:R-:W-:-:S02]  /*93d0*/  FMNMX.FTZ R12, R152, R15, !PT ;  /* 0x0000000f980c7209 */ /* 0x000fc40007810000 */
[----:B------:R-:W-:Y:S02]  /*93e0*/  FSEL R154, R154, -INF , !P5 ;  /* 0xff8000009a9a7808 */ /* 0x000fe40006800000 */
[----:B------:R-:W-:Y:S02]  /*93f0*/  FMNMX.FTZ R15, R153, R12, !PT ;  /* 0x0000000c990f7209 */ /* 0x000fe40007810000 */
[----:B------:R-:W-:Y:S02]  /*9400*/  ISETP.GT.AND P5, PT, R169, 0x21, P2 ;  /* 0x00000021a900780c */ /* 0x000fe400017a4270 */
[----:B------:R-:W-:Y:S02]  /*9410*/  FMNMX.FTZ R12, R154, R15, !PT ;  /* 0x0000000f9a0c7209 */ /* 0x000fe40007810000 */
[----:B------:R-:W-:Y:S02]  /*9420*/  ISETP.LT.OR P5, PT, R168, 0x22, P5 ;  /* 0x00000022a800780c */ /* 0x000fe40002fa1670 */
[----:B------:R-:W-:-:S02]  /*9430*/  FMNMX.FTZ R15, R155, R12, !PT ;  /* 0x0000000c9b0f7209 */ /* 0x000fc40007810000 */
[----:B------:R-:W-:Y:S02]  /*9440*/  FSETP.NEU.FTZ.AND P4, PT, R14, -INF , PT ;  /* 0xff8000000e00780b */ /* 0x000fe40003f9d000 */
[----:B------:R-:W-:Y:S02]  /*9450*/  FMNMX.FTZ R12, R156, R15, !PT ;  /* 0x0000000f9c0c7209 */ /* 0x000fe40007810000 */
[----:B------:R-:W-:Y:S02]  /*9460*/  FSEL R158, R158, -INF , !P5 ;  /* 0xff8000009e9e7808 */ /* 0x000fe40006800000 */
[----:B------:R-:W-:Y:S02]  /*9470*/  FMNMX.FTZ R21, R157, R12, !PT ;  /* 0x0000000c9d157209 */ /* 0x000fe40007810000 */
[----:B------:R-:W-:Y:S02]  /*9480*/  FSEL R182, R182, RZ, P4 ;  /* 0x000000ffb6b67208 */ /* 0x000fe40002000000 */
[----:B------:R-:W-:-:S02]  /*9490*/  ISETP.GT.AND P5, PT, R169, 0x30, P2 ;  /* 0x00000030a900780c */ /* 0x000fc400017a4270 */
[----:B------:R-:W-:Y:S01]  /*94a0*/  FMNMX.FTZ R20, R158, R21, !PT ;  /* 0x000000159e147209 */ /* 0x000fe20007810000 */
[--C-:B------:R-:W-:Y:S01]  /*94b0*/  FFMA.FTZ R186, R186, UR11, -R182.reuse ;  /* 0x0000000bbaba7c23 */ /* 0x100fe200080108b6 */
[----:B------:R-:W-:Y:S01]  /*94c0*/  ISETP.LT.OR P5, PT, R168, 0x31, P5 ;  /* 0x00000031a800780c */ /* 0x000fe20002fa1670 */
[--C-:B------:R-:W-:Y:S01]  /*94d0*/  FFMA.FTZ R12, R187, UR11, -R182.reuse ;  /* 0x0000000bbb0c7c23 */ /* 0x100fe200080108b6 */
[----:B------:R-:W-:Y:S01]  /*94e0*/  FMNMX.FTZ R21, R159, R20, !PT ;  /* 0x000000149f157209 */ /* 0x000fe20007810000 */
[----:B------:R0:W-:Y:S01]  /*94f0*/  MUFU.EX2 R15, R186 ;  /* 0x000000ba000f7308 */ /* 0x0001e20000000800 */
[----:B------:R-:W-:Y:S01]  /*9500*/  FSEL R161, R161, -INF , !P5 ;  /* 0xff800000a1a17808 */ /* 0x000fe20006800000 */
[--C-:B------:R-:W-:Y:S01]  /*9510*/  FFMA.FTZ R20, R202, UR11, -R182.reuse ;  /* 0x0000000bca147c23 */ /* 0x100fe200080108b6 */
[----:B------:R-:W-:Y:S01]  /*9520*/  ISETP.GT.AND P2, PT, R169, 0x39, P2 ;  /* 0x00000039a900780c */ /* 0x000fe20001744270 */
[--C-:B------:R-:W-:Y:S01]  /*9530*/  FFMA.FTZ R203, R203, UR11, -R182.reuse ;  /* 0x0000000bcbcb7c23 */ /* 0x100fe200080108b6 */
[--C-:B------:R-:W-:Y:S01]  /*9540*/  FFMA.FTZ R170, R170, UR11, -R182.reuse ;  /* 0x0000000baaaa7c23 */ /* 0x100fe200080108b6 */
[--C-:B------:R-:W-:Y:S01]  /*9550*/  FFMA.FTZ R171, R171, UR11, -R182.reuse ;  /* 0x0000000babab7c23 */ /* 0x100fe200080108b6 */
[----:B------:R-:W-:Y:S01]  /*9560*/  ISETP.LT.OR P2, PT, R168, 0x3a, P2 ;  /* 0x0000003aa800780c */ /* 0x000fe20001741670 */
[--C-:B------:R-:W-:Y:S01]  /*9570*/  FFMA.FTZ R172, R172, UR11, -R182.reuse ;  /* 0x0000000bacac7c23 */ /* 0x100fe200080108b6 */
[----:B0-----:R-:W-:Y:S01]  /*9580*/  FMNMX.FTZ R186, R160, R21, !PT ;  /* 0x00000015a0ba7209 */ /* 0x001fe20007810000 */
        /* <DEDUP_REMOVED lines=10> */
[----:B------:R-:W-:Y:S01]  /*9630*/  FSEL R186, R14, RZ, P4 ;  /* 0x000000ff0eba7208 */ /* 0x000fe20002000000 */
[----:B------:R-:W-:Y:S01]  /*9640*/  MUFU.EX2 R21, R203 ;  /* 0x000000cb00157308 */ /* 0x000fe20000000800 */
[----:B------:R-:W-:Y:S01]  /*9650*/  FMNMX.FTZ R169, R163, R168, !PT ;  /* 0x000000a8a3a97209 */ /* 0x000fe20007810000 */
[----:B------:R-:W-:-:S02]  /*9660*/  FFMA.FTZ R168, R166, UR11, -R182 ;  /* 0x0000000ba6a87c23 */ /* 0x000fc400080108b6 */
[----:B------:R-:W-:Y:S01]  /*9670*/  FADD.FTZ R186, -R186, R7 ;  /* 0x00000007baba7221 */ /* 0x000fe20000010100 */
[----:B------:R-:W-:Y:S01]  /*9680*/  FMNMX.FTZ R166, R164, R169, !PT ;  /* 0x000000a9a4a67209 */ /* 0x000fe20007810000 */
[----:B------:R-:W-:Y:S02]  /*9690*/  FFMA.FTZ R169, R167, UR11, -R182 ;  /* 0x0000000ba7a97c23 */ /* 0x000fe400080108b6 */
[----:B------:R-:W-:Y:S01]  /*96a0*/  MUFU.EX2 R7, R165 ;  /* 0x000000a500077308 */ /* 0x000fe20000000800 */
[----:B------:R-:W-:Y:S01]  /*96b0*/  FMUL.FTZ R186, R186, UR11 ;  /* 0x0000000bbaba7c20 */ /* 0x000fe20008410000 */
[----:B------:R-:W0:Y:S06]  /*96c0*/  SHFL.BFLY PT, R167, R166, 0x2, 0x1f ;  /* 0x0c401f00a6a77f89 */ /* 0x000e2c00000e0000 */
[----:B------:R-:W1:Y:S08]  /*96d0*/  MUFU.EX2 R186, R186 ;  /* 0x000000ba00ba7308 */ /* 0x000e700000000800 */
[----:B------:R-:W2:Y:S08]  /*96e0*/  MUFU.EX2 R12, R12 ;  /* 0x0000000c000c7308 */ /* 0x000eb00000000800 */
[----:B------:R-:W-:Y:S01]  /*96f0*/  MUFU.EX2 R20, R20 ;  /* 0x0000001400147308 */ /* 0x000fe20000000800 */
[-C--:B-1----:R-:W-:Y:S01]  /*9700*/  FMUL.FTZ R24, R24, R186.reuse ;  /* 0x000000ba18187220 */ /* 0x082fe20000410000 */
[----:B0-----:R-:W-:Y:S01]  /*9710*/  FMNMX.FTZ R167, R166, R167, !PT ;  /* 0x000000a7a6a77209 */ /* 0x001fe20007810000 */
[-C--:B------:R-:W-:Y:S01]  /*9720*/  FMUL.FTZ R25, R25, R186.reuse ;  /* 0x000000ba19197220 */ /* 0x080fe20000410000 */
        /* <DEDUP_REMOVED lines=27> */
[----:B0-----:R-:W-:Y:S01]  /*98e0*/  FMNMX.FTZ R182, R167, R166, !PT ;  /* 0x000000a6a7b67209 */ /* 0x001fe20007810000 */
[----:B------:R-:W-:Y:S01]  /*98f0*/  IMAD.MOV R167, RZ, RZ, -R22 ;  /* 0x000000ffffa77224 */ /* 0x000fe200078e0a16 */
[----:B------:R-:W-:Y:S01]  /*9900*/  MUFU.EX2 R171, R171 ;  /* 0x000000ab00ab7308 */ /* 0x000fe20000000800 */
[-C--:B------:R-:W-:Y:S01]  /*9910*/  FMUL.FTZ R73, R73, R186.reuse ;  /* 0x000000ba49497220 */ /* 0x080fe20000410000 */
[C---:B------:R-:W-:Y:S01]  /*9920*/  FSETP.NEU.FTZ.AND P2, PT, R182.reuse, -INF , PT ;  /* 0xff800000b600780b */ /* 0x040fe20003f5d000 */
[----:B------:R-:W-:Y:S01]  /*9930*/  FMUL.FTZ R166, R182, UR11 ;  /* 0x0000000bb6a67c20 */ /* 0x000fe20008410000 */
[-C--:B------:R-:W-:Y:S01]  /*9940*/  FMUL.FTZ R76, R76, R186.reuse ;  /* 0x000000ba4c4c7220 */ /* 0x080fe20000410000 */
[-C--:B------:R-:W-:Y:S01]  /*9950*/  FMUL.FTZ R77, R77, R186.reuse ;  /* 0x000000ba4d4d7220 */ /* 0x080fe20000410000 */
[----:B------:R-:W-:Y:S01]  /*9960*/  FSEL R165, R182, RZ, P2 ;  /* 0x000000ffb6a57208 */ /* 0x000fe20001000000 */
[-C--:B------:R-:W-:Y:S01]  /*9970*/  FMUL.FTZ R80, R80, R186.reuse ;  /* 0x000000ba50507220 */ /* 0x080fe20000410000 */
[----:B------:R-:W-:Y:S01]  /*9980*/  FSEL R166, R166, RZ, P2 ;  /* 0x000000ffa6a67208 */ /* 0x000fe20001000000 */
[----:B------:R-:W-:Y:S01]  /*9990*/  MUFU.EX2 R172, R172 ;  /* 0x000000ac00ac7308 */ /* 0x000fe20000000800 */
[----:B------:R-:W-:Y:S01]  /*99a0*/  ISETP.NE.AND P2, PT, R16, R167, PT ;  /* 0x000000a71000720c */ /* 0x000fe20003f45270 */
[----:B------:R-:W-:Y:S01]  /*99b0*/  FADD.FTZ R165, -R165, R8 ;  /* 0x00000008a5a57221 */ /* 0x000fe20000010100 */
[----:B------:R-:W-:Y:S01]  /*99c0*/  FMUL.FTZ R81, R81, R186 ;  /* 0x000000ba51517220 */ /* 0x000fe20000410000 */
[--C-:B------:R-:W-:Y:S01]  /*99d0*/  FFMA.FTZ R167, R152, UR11, -R166.reuse ;  /* 0x0000000b98a77c23 */ /* 0x100fe200080108a6 */
[----:B------:R-:W-:Y:S01]  /*99e0*/  MOV R152, UR36 ;  /* 0x0000002400987c02 */ /* 0x000fe20008000f00 */
[----:B------:R-:W-:Y:S01]  /*99f0*/  FMUL.FTZ R165, R165, UR11 ;  /* 0x0000000ba5a57c20 */ /* 0x000fe20008410000 */
[--C-:B------:R-:W-:Y:S01]  /*9a00*/  FFMA.FTZ R202, R181, UR11, -R166.reuse ;  /* 0x0000000bb5ca7c23 */ /* 0x100fe200080108a6 */
[--C-:B------:R-:W-:Y:S01]  /*9a10*/  FFMA.FTZ R181, R180, UR11, -R166.reuse ;  /* 0x0000000bb4b57c23 */ /* 0x100fe200080108a6 */
[--C-:B------:R-:W-:Y:S01]  /*9a20*/  FFMA.FTZ R180, R153, UR11, -R166.reuse ;  /* 0x0000000b99b47c23 */ /* 0x100fe200080108a6 */
[----:B------:R-:W0:Y:S01]  /*9a30*/  MUFU.EX2 R183, R165 ;  /* 0x000000a500b77308 */ /* 0x000e220000000800 */
[--C-:B------:R-:W-:Y:S01]  /*9a40*/  FFMA.FTZ R179, R179, UR11, -R166.reuse ;  /* 0x0000000bb3b37c23 */ /* 0x100fe200080108a6 */
[--C-:B------:R-:W-:Y:S01]  /*9a50*/  FFMA.FTZ R187, R154, UR11, -R166.reuse ;  /* 0x0000000b9abb7c23 */ /* 0x100fe200080108a6 */
[----:B------:R-:W-:Y:S01]  /*9a60*/  FFMA.FTZ R203, R155, UR11, -R166 ;  /* 0x0000000b9bcb7c23 */ /* 0x000fe200080108a6 */
[----:B------:R-:W-:-:S02]  /*9a70*/  @!P2 IMAD R152, R152, 0x40, R19 ;  /* 0x000000409898a824 */ /* 0x000fc400078e0213 */
[--C-:B------:R-:W-:Y:S01]  /*9a80*/  FFMA.FTZ R204, R156, UR11, -R166.reuse ;  /* 0x0000000b9ccc7c23 */ /* 0x100fe200080108a6 */
[--C-:B------:R-:W-:Y:S01]  /*9a90*/  FFMA.FTZ R205, R157, UR11, -R166.reuse ;  /* 0x0000000b9dcd7c23 */ /* 0x100fe200080108a6 */
[--C-:B------:R-:W-:Y:S01]  /*9aa0*/  FFMA.FTZ R206, R158, UR11, -R166.reuse ;  /* 0x0000000b9ece7c23 */ /* 0x100fe200080108a6 */
[--C-:B------:R-:W-:Y:S01]  /*9ab0*/  FFMA.FTZ R207, R159, UR11, -R166.reuse ;  /* 0x0000000b9fcf7c23 */ /* 0x100fe200080108a6 */
[----:B------:R-:W-:Y:S01]  /*9ac0*/  @!P2 LEA R153, R152, UR37, 0x2 ;  /* 0x000000259899ac11 */ /* 0x000fe2000f8e10ff */
[--C-:B------:R-:W-:Y:S01]  /*9ad0*/  FFMA.FTZ R208, R160, UR11, -R166.reuse ;  /* 0x0000000ba0d07c23 */ /* 0x100fe200080108a6 */
[--C-:B------:R-:W-:Y:S01]  /*9ae0*/  FFMA.FTZ R209, R161, UR11, -R166.reuse ;  /* 0x0000000ba1d17c23 */ /* 0x100fe200080108a6 */
[--C-:B------:R-:W-:Y:S01]  /*9af0*/  FFMA.FTZ R210, R162, UR11, -R166.reuse ;  /* 0x0000000ba2d27c23 */ /* 0x100fe200080108a6 */
[--C-:B------:R-:W-:Y:S01]  /*9b00*/  FFMA.FTZ R211, R163, UR11, -R166.reuse ;  /* 0x0000000ba3d37c23 */ /* 0x100fe200080108a6 */
[----:B------:R-:W-:Y:S01]  /*9b10*/  FFMA.FTZ R212, R164, UR11, -R166 ;  /* 0x0000000ba4d47c23 */ /* 0x000fe200080108a6 */
[----:B------:R-:W-:Y:S01]  /*9b20*/  @!P2 STS [R153+0x38400], R186 ;  /* 0x038400ba9900a388 */ /* 0x000fe20000000800 */
[----:B------:R-:W-:Y:S01]  /*9b30*/  MUFU.EX2 R202, R202 ;  /* 0x000000ca00ca7308 */ /* 0x000fe20000000800 */
[----:B--2---:R-:W-:Y:S01]  /*9b40*/  F2FP.BF16.F32.PACK_AB R152, R12, R15 ;  /* 0x0000000f0c98723e */ /* 0x004fe200000010ff */
[----:B------:R-:W-:Y:S01]  /*9b50*/  FMUL.FTZ R84, R84, R186 ;  /* 0x000000ba54547220 */ /* 0x000fe20000410000 */
[----:B0-----:R0:W-:Y:S01]  /*9b60*/  @!P2 STS [R153+0x38420], R183 ;  /* 0x038420b79900a388 */ /* 0x0011e20000000800 */
[----:B------:R-:W-:Y:S01]  /*9b70*/  F2FP.BF16.F32.PACK_AB R154, R21, R20 ;  /* 0x00000014159a723e */ /* 0x000fe200000010ff */
[----:B------:R-:W-:Y:S01]  /*9b80*/  FMUL.FTZ R85, R85, R186 ;  /* 0x000000ba55557220 */ /* 0x000fe20000410000 */
[----:B------:R-:W-:Y:S01]  /*9b90*/  F2FP.BF16.F32.PACK_AB R156, R169, R168 ;  /* 0x000000a8a99c723e */ /* 0x000fe200000010ff */
[----:B------:R-:W-:Y:S01]  /*9ba0*/  FMUL.FTZ R88, R88, R186 ;  /* 0x000000ba58587220 */ /* 0x000fe20000410000 */
[----:B------:R-:W0:Y:S01]  /*9bb0*/  MUFU.EX2 R181, R181 ;  /* 0x000000b500b57308 */ /* 0x000e220000000800 */
[----:B------:R-:W-:Y:S01]  /*9bc0*/  F2FP.BF16.F32.PACK_AB R158, R171, R170 ;  /* 0x000000aaab9e723e */ /* 0x000fe200000010ff */
        /* <DEDUP_REMOVED lines=32> */
[----:B------:R-:W-:Y:S01]  /*9dd0*/  BAR.SYNC.DEFER_BLOCKING 0xf, 0x100 ;  /* 0x03c4000000007b1d */ /* 0x000fe20000010000 */
[-C--:B------:R-:W-:Y:S01]  /*9de0*/  FMUL.FTZ R141, R141, R186.reuse ;  /* 0x000000ba8d8d7220 */ /* 0x080fe20000410000 */
[-C--:B------:R-:W-:Y:S01]  /*9df0*/  FMUL.FTZ R144, R144, R186.reuse ;  /* 0x000000ba90907220 */ /* 0x080fe20000410000 */
[-C--:B------:R-:W-:Y:S01]  /*9e00*/  FMUL.FTZ R145, R145, R186.reuse ;  /* 0x000000ba91917220 */ /* 0x080fe20000410000 */
[-C--:B------:R-:W-:Y:S01]  /*9e10*/  FMUL.FTZ R148, R148, R186.reuse ;  /* 0x000000ba94947220 */ /* 0x080fe20000410000 */
[----:B------:R-:W-:Y:S01]  /*9e20*/  FMUL.FTZ R149, R149, R186 ;  /* 0x000000ba95957220 */ /* 0x000fe20000410000 */
        /* <DEDUP_REMOVED lines=79> */
[----:B------:R0:W-:Y:S01]  /*a320*/  STSM.16.M88.4 [R23+0x36400], R152 ;  /* 0x0364009817007844 */ /* 0x0001e20000000200 */
[----:B------:R-:W2:Y:S01]  /*a330*/  MUFU.EX2 R177, R177 ;  /* 0x000000b100b17308 */ /* 0x000ea20000000800 */
[----:B-1----:R-:W-:Y:S01]  /*a340*/  F2FP.BF16.F32.PACK_AB R163, R208, R207 ;  /* 0x000000cfd0a3723e */ /* 0x002fe200000010ff */
[----:B------:R-:W-:Y:S01]  /*a350*/  FFMA.FTZ R15, R186, R4, R15 ;  /* 0x00000004ba0f7223 */ /* 0x000fe2000001000f */
[----:B------:R0:W-:Y:S01]  /*a360*/  STSM.16.M88.4 [R190], R156 ;  /* 0x0000009cbe007844 */ /* 0x0001e20000000200 */
[----:B------:R-:W-:Y:S01]  /*a370*/  FFMA.FTZ R202, R183, R5, R202 ;  /* 0x00000005b7ca7223 */ /* 0x000fe200000100ca */
[----:B------:R-:W-:Y:S01]  /*a380*/  ISETP.GT.AND P2, PT, R6, UR14, PT ;  /* 0x0000000e06007c0c */ /* 0x000fe2000bf44270 */
[----:B------:R-:W-:Y:S01]  /*a390*/  FADD.FTZ R15, R12, R15 ;  /* 0x0000000f0c0f7221 */ /* 0x000fe20000010000 */
[----:B------:R0:W-:Y:S01]  /*a3a0*/  STSM.16.M88.4 [R188], R160 ;  /* 0x000000a0bc007844 */ /* 0x0001e20000000200 */
[----:B------:R-:W1:Y:S01]  /*a3b0*/  MUFU.EX2 R178, R178 ;  /* 0x000000b200b27308 */ /* 0x000e620000000800 */
[----:B------:R-:W-:Y:S01]  /*a3c0*/  FADD.FTZ R202, R181, R202 ;  /* 0x000000cab5ca7221 */ /* 0x000fe20000010000 */
[----:B------:R-:W-:Y:S01]  /*a3d0*/  FADD.FTZ R20, R20, R15 ;  /* 0x0000000f14147221 */ /* 0x000fe20000010000 */
[----:B------:R-:W-:Y:S01]  /*a3e0*/  UMOV UR36, UR6 ;  /* 0x0000000600247c82 */ /* 0x000fe20008000000 */
[----:B------:R-:W-:-:S02]  /*a3f0*/  VIADD R6, R6, 0xffffffff ;  /* 0xffffffff06067836 */ /* 0x000fc40000000000 */
[----:B------:R-:W-:Y:S01]  /*a400*/  FADD.FTZ R179, R179, R202 ;  /* 0x000000cab3b37221 */ /* 0x000fe20000010000 */
[----:B------:R-:W-:Y:S01]  /*a410*/  FADD.FTZ R21, R21, R20 ;  /* 0x0000001415157221 */ /* 0x000fe20000010000 */
[----:B------:R-:W-:Y:S01]  /*a420*/  MUFU.EX2 R209, R209 ;  /* 0x000000d100d17308 */ /* 0x000fe20000000800 */
[----:B--2---:R-:W-:Y:S01]  /*a430*/  F2FP.BF16.F32.PACK_AB R164, R177, R176 ;  /* 0x000000b0b1a4723e */ /* 0x004fe200000010ff */
[----:B------:R-:W-:Y:S01]  /*a440*/  FADD.FTZ R179, R8, R179 ;  /* 0x000000b308b37221 */ /* 0x000fe20000010000 */
[----:B------:R-:W-:Y:S01]  /*a450*/  FADD.FTZ R168, R168, R21 ;  /* 0x00000015a8a87221 */ /* 0x000fe20000010000 */
[----:B------:R-:W-:Y:S02]  /*a460*/  IMAD.MOV.U32 R8, RZ, RZ, R182 ;  /* 0x000000ffff087224 */ /* 0x000fe400078e00b6 */
[----:B------:R-:W-:Y:S01]  /*a470*/  FADD.FTZ R180, R180, R179 ;  /* 0x000000b3b4b47221 */ /* 0x000fe20000010000 */
[----:B------:R-:W-:Y:S01]  /*a480*/  FADD.FTZ R169, R169, R168 ;  /* 0x000000a8a9a97221 */ /* 0x000fe20000010000 */
[----:B------:R-:W2:Y:S01]  /*a490*/  MUFU.EX2 R210, R210 ;  /* 0x000000d200d27308 */ /* 0x000ea20000000800 */
[----:B-1----:R-:W-:Y:S01]  /*a4a0*/  F2FP.BF16.F32.PACK_AB R166, R7, R178 ;  /* 0x000000b207a6723e */ /* 0x002fe200000010ff */
        /* <DEDUP_REMOVED lines=9> */
[----:B------:R-:W1:Y:S01]  /*a540*/  MUFU.EX2 R212, R212 ;  /* 0x000000d400d47308 */ /* 0x000e620000000800 */
        /* <DEDUP_REMOVED lines=15> */
[----:B------:R-:W-:Y:S01]  /*a640*/  FADD.FTZ R4, R7, R4 ;  /* 0x0000000407047221 */ /* 0x000fe20000010000 */
[----:B------:R-:W-:-:S02]  /*a650*/  IMAD.MOV.U32 R7, RZ, RZ, R14 ;  /* 0x000000ffff077224 */ /* 0x000fc400078e000e */
[----:B------:R-:W-:Y:S01]  /*a660*/  FADD.FTZ R5, R212, R5 ;  /* 0x00000005d4057221 */ /* 0x000fe20000010000 */
[----:B------:R-:W-:Y:S01]  /*a670*/  HGMMA.64x256x16.F32.BF16 R24, R152, gdesc[UR16].tnspB, R24, gsb0 ;  /* 0x43e0001098187df0 */ /* 0x000fe20008001818 */
        /* <DEDUP_REMOVED lines=31> */
[----:B------:R-:W-:Y:S01]  /*a870*/  MOV R8, R182 ;  /* 0x000000b600087202 */ /* 0x000fe20000000f00 */
[----:B------:R-:W-:Y:S01]  /*a880*/  IMAD.MOV.U32 R7, RZ, RZ, R14 ;  /* 0x000000ffff077224 */ /* 0x000fe200078e000e */
[----:B------:R-:W-:-:S06]  /*a890*/  UMOV UR36, UR6 ;  /* 0x0000000600247c82 */ /* 0x000fcc0008000000 */
.L_x_5116:
[----:B------:R-:W1:Y:S01]  /*a8a0*/  LDC R13, c[0x0][0xadc] ;  /* 0x0002b700ff0d7b82 */ /* 0x000e620000000800 */
[----:B0-----:R-:W-:Y:S01]  /*a8b0*/  IADD3 R10, R17, 0x40, -R18 ;  /* 0x00000040110a7810 */ /* 0x001fe20007ffe812 */
[----:B------:R-:W-:-:S04]  /*a8c0*/  ULDC UR6, c[0x0][0xad4] ;  /* 0x0002b50000067ab9 */ /* 0x000fc80000000800 */
[----:B------:R-:W-:-:S04]  /*a8d0*/  IMAD R10, R185, 0x40, R10 ;  /* 0x00000040b90a7824 */ /* 0x000fc800078e020a */
[----:B------:R-:W-:Y:S01]  /*a8e0*/  VIADD R9, R10, -UR6 ;  /* 0x800000060a097c36 */ /* 0x000fe20008000000 */
[----:B-1----:R-:W-:-:S13]  /*a8f0*/  ISETP.GE.AND P6, PT, R13, 0x1, PT ;  /* 0x000000010d00780c */ /* 0x002fda0003fc6270 */
        /* <DEDUP_REMOVED lines=10> */
.L_x_5135:
[----:B------:R-:W-:-:S13]  /*a9a0*/  ISETP.NE.AND P2, PT, R13, 0x1, PT ;  /* 0x000000010d00780c */ /* 0x000fda0003f45270 */
[----:B------:R-:W0:Y:S02]  /*a9b0*/  @P2 LDC.64 R14, c[0x0][0xae0] ;  /* 0x0002b800ff0e2b82 */ /* 0x000e240000000a00 */
[----:B0-----:R-:W-:-:S05]  /*a9c0*/  @P2 IMAD.HI.U32 R12, R10, R14, RZ ;  /* 0x0000000e0a0c2227 */ /* 0x001fca00078e00ff */
[----:B------:R-:W-:-:S07]  /*a9d0*/  @P2 SHF.R.U32.HI R10, RZ, R15, R12 ;  /* 0x0000000fff0a2219 */ /* 0x000fce000001160c */
.L_x_5136:
[----:B------:R-:W-:-:S05]  /*a9e0*/  IMAD R10, R10, R13, RZ ;  /* 0x0000000d0a0a7224 */ /* 0x000fca00078e02ff */
[----:B------:R-:W-:-:S07]  /*a9f0*/  VIMNMX R9, R9, R10, !PT ;  /* 0x0000000a09097248 */ /* 0x000fce0007fe0100 */
.L_x_5134:
[----:B------:R-:W-:-:S05]  /*aa00*/  VIADD R9, R9, 0x3f ;  /* 0x0000003f09097836 */ /* 0x000fca0000000000 */
[----:B------:R-:W-:-:S04]  /*aa10*/  SHF.R.S32.HI R10, RZ, 0x1f, R9 ;  /* 0x0000001fff0a7819 */ /* 0x000fc80000011409 */
[----:B------:R-:W-:-:S04]  /*aa20*/  LEA.HI R10, R10, R9, RZ, 0x6 ;  /* 0x000000090a0a7211 */ /* 0x000fc800078f30ff */
[----:B------:R-:W-:-:S04]  /*aa30*/  SHF.R.S32.HI R9, RZ, 0x6, R10 ;  /* 0x00000006ff097819 */ /* 0x000fc8000001140a */
[----:B------:R-:W-:-:S04]  /*aa40*/  VIMNMX R9, R184, R9, !PT ;  /* 0x00000009b8097248 */ /* 0x000fc80007fe0100 */
[----:B------:R-:W-:-:S13]  /*aa50*/  ISETP.GE.AND P2, PT, R6, R9, PT ;  /* 0x000000090600720c */ /* 0x000fda0003f46270 */
[----:B------:R-:W-:Y:S05]  /*aa60*/  @!P2 BRA `(.L_x_5137) ;  /* 0x0000002c007ca947 */ /* 0x000fea0003800000 */
[----:B------:R-:W-:Y:S01]  /*aa70*/  IMAD.MOV.U32 R11, RZ, RZ, R8 ;  /* 0x000000ffff0b7224 */ /* 0x000fe200078e0008 */
[----:B------:R-:W-:Y:S01]  /*aa80*/  MOV R20, R7 ;  /* 0x0000000700147202 */ /* 0x000fe20000000f00 */
[----:B------:R-:W-:-:S06]  /*aa90*/  UMOV UR7, UR36 ;  /* 0x0000002400077c82 */ /* 0x000fcc0008000000 */
.L_x_5146:
[----:B------:R-:W-:Y:S01]  /*aaa0*/  UIADD3 UR14, UR7, 0x1, URZ ;  /* 0x00000001070e7890 */ /* 0x000fe2000fffe03f */
[----:B------:R-:W-:Y:S02]  /*aab0*/  IMAD.MOV.U32 R8, RZ, RZ, R6 ;  /* 0x000000ffff087224 */ /* 0x000fe400078e0006 */
[----:B------:R-:W-:Y:S01]  /*aac0*/  VIADD R6, R6, 0xffffffff ;  /* 0xffffffff06067836 */ /* 0x000fe20000000000 */
[----:B------:R-:W-:Y:S02]  /*aad0*/  UISETP.NE.AND UP0, UPT, UR14, 0x2, UPT ;  /* 0x000000020e00788c */ /* 0x000fe4000bf05270 */
[----:B------:R-:W-:Y:S02]  /*aae0*/  ISETP.GT.AND P2, PT, R8, R9, PT ;  /* 0x000000090800720c */ /* 0x000fe40003f44270 */
[----:B------:R-:W-:Y:S02]  /*aaf0*/  USEL UR14, UR14, URZ, UP0 ;  /* 0x0000003f0e0e7287 */ /* 0x000fe40008000000 */
[----:B------:R-:W-:-:S05]  /*ab00*/  USEL UR6, URZ, 0x1, UP0 ;  /* 0x000000013f067887 */ /* 0x000fca0008000000 */
[----:B------:R-:W-:Y:S01]  /*ab10*/  UMOV UR36, UR14 ;  /* 0x0000000e00247c82 */ /* 0x000fe20008000000 */
[----:B------:R-:W-:Y:S01]  /*ab20*/  LOP3.LUT R2, R2, UR6, RZ, 0x3c, !PT ;  /* 0x0000000602027c12 */ /* 0x000fe2000f8e3cff */
[----:B0-----:R-:W-:Y:S06]  /*ab30*/  @!P0 BRA `(.L_x_5138) ;  /* 0x0000000000048947 */ /* 0x001fec0003800000 */
[----:B------:R-:W-:Y:S01]  /*ab40*/  BPT.TRAP 0x1 ;  /* 0x000000040000795c */ /* 0x000fe20000300000 */
.L_x_5138:
[----:B------:R-:W-:Y:S01]  /*ab50*/  ULEA UR6, UR36, UR37, 0x3 ;  /* 0x0000002524067291 */ /* 0x000fe2000f8e183f */
[----:B------:R-:W-:-:S08]  /*ab60*/  SHF.L.U32 R7, R2, 0x1f, RZ ;  /* 0x0000001f02077819 */ /* 0x000fd000000006ff */
[----:B------:R0:W1:Y:S01]  /*ab70*/  SYNCS.PHASECHK.TRANS64.TRYWAIT P3, [UR6+0x38830], R7 ;  /* 0x03883007ff0075a7 */ /* 0x0000620008060146 */
[----:B------:R-:W-:Y:S05]  /*ab80*/  @!P0 BRA `(.L_x_5139) ;  /* 0x0000000000048947 */ /* 0x000fea0003800000 */
[----:B------:R-:W-:Y:S01]  /*ab90*/  BPT.TRAP 0x1 ;  /* 0x000000040000795c */ /* 0x000fe20000300000 */
.L_x_5139:
[----:B-1----:R-:W-:Y:S05]  /*aba0*/  @P3 BRA `(.L_x_5140) ;  /* 0x0000000000083947 */ /* 0x002fea0003800000 */
[----:B------:R-:W1:Y:S02]  /*abb0*/  SYNCS.PHASECHK.TRANS64.TRYWAIT P3, [UR6+0x38830], R7 ;  /* 0x03883007ff0075a7 */ /* 0x000e640008060146 */
[----:B-1----:R-:W-:Y:S05]  /*abc0*/  @!P3 BRA `(.L_x_5141) ;  /* 0x000000f000c4b947 */ /* 0x002fea0003800000 */
.L_x_5140:
        /* <DEDUP_REMOVED lines=32> */
.L_x_5142:
[----:B------:R2:W3:Y:S01]  /*add0*/  SYNCS.PHASECHK.TRANS64.TRYWAIT P3, [UR6+0x38850], R7 ;  /* 0x03885007ff0075a7 */ /* 0x0004e20008060146 */
[----:B------:R-:W-:Y:S05]  /*ade0*/  @!P0 BRA `(.L_x_5143) ;  /* 0x0000000000048947 */ /* 0x000fea0003800000 */
[----:B------:R-:W-:Y:S01]  /*adf0*/  BPT.TRAP 0x1 ;  /* 0x000000040000795c */ /* 0x000fe20000300000 */
.L_x_5143:
[----:B---3--:R-:W-:Y:S05]  /*ae00*/  @P3 BRA `(.L_x_5144) ;  /* 0x0000000000083947 */ /* 0x008fea0003800000 */
[----:B------:R-:W3:Y:S02]  /*ae10*/  SYNCS.PHASECHK.TRANS64.TRYWAIT P3, [UR6+0x38850], R7 ;  /* 0x03885007ff0075a7 */ /* 0x000ee40008060146 */
[----:B---3--:R-:W-:Y:S05]  /*ae20*/  @!P3 BRA `(.L_x_5145) ;  /* 0x000000f00044b947 */ /* 0x008fea0003800000 */
.L_x_5144:
[----:B------:R-:W-:Y:S01]  /*ae30*/  ULEA UR8, UR14, UR4, 0xc ;  /* 0x000000040e087291 */ /* 0x000fe2000f8e603f */
[----:B------:R-:W-:Y:S01]  /*ae40*/  WARPGROUP.ARRIVE ;  /* 0x00000000000079c5 */ /* 0x000fe20000000000 */
[----:B------:R-:W-:Y:S01]  /*ae50*/  UMOV UR27, 0x40000040 ;  /* 0x40000040001b7882 */ /* 0x000fe20000000000 */
[----:B------:R-:W-:-:S04]  /*ae60*/  UIADD3 UR28, UR5, 0x2, URZ ;  /* 0x00000002051c7890 */ /* 0x000fc8000fffe03f */
[----:B-1----:R-:W1:Y:S01]  /*ae70*/  S2R R8, SR_TID.X ;  /* 0x0000000000087919 */ /* 0x002e620000002100 */
[----:B------:R-:W-:Y:S02]  /*ae80*/  UIADD3 UR30, UR8, 0x2, URZ ;  /* 0x00000002081e7890 */ /* 0x000fe4000fffe03f */
[----:B------:R-:W-:Y:S01]  /*ae90*/  UMOV UR26, UR8 ;  /* 0x00000008001a7c82 */ /* 0x000fe20008000000 */
[----:B------:R-:W-:Y:S01]  /*aea0*/  UMOV UR29, 0x40000040 ;  /* 0x40000040001d7882 */ /* 0x000fe20000000000 */
[----:B------:R-:W-:Y:S01]  /*aeb0*/  HGMMA.64x64x16.F32.BF16 R152, gdesc[UR24], R152, gsb0 ;  /* 0x00e00000189879f0 */ /* 0x000fe20008001898 */
[----:B------:R-:W-:Y:S01]  /*aec0*/  UMOV UR31, 0x40000040 ;  /* 0x40000040001f7882 */ /* 0x000fe20000000000 */
[----:B------:R-:W-:Y:S02]  /*aed0*/  UIADD3 UR19, UR5, 0x800, URZ ;  /* 0x0000080005137890 */ /* 0x000fe4000fffe03f */
[----:B------:R-:W-:Y:S01]  /*aee0*/  UIADD3 UR18, UR8, 0x800, URZ ;  /* 0x0000080008127890 */ /* 0x000fe2000fffe03f */
[----:B------:R-:W-:Y:S01]  /*aef0*/  UMOV UR11, 0x4 ;  /* 0x00000004000b7882 */ /* 0x000fe20000000000 */
[----:B-1----:R-:W-:-:S05]  /*af00*/  SHF.R.U32.HI R8, RZ, 0x7, R8 ;  /* 0x00000007ff087819 */ /* 0x002fca0000011608 */
[----:B0-2---:R-:W0:Y:S02]  /*af10*/  SHFL.IDX PT, R7, R8, RZ, 0x1f ;  /* 0x00001fff08077589 */ /* 0x005e2400000e0000 */
[----:B0-----:R-:W-:-:S13]  /*af20*/  R2UR UR9, R7 ;  /* 0x00000000070972ca */ /* 0x001fda00000e0000 */
        /* <DEDUP_REMOVED lines=238> */
[----:B------:R-:W-:Y:S01]  /*be10*/  UIADD3 UR10, UR9, UR10, UR8 ;  /* 0x0000000a090a7290 */ /* 0x000fe2000fffe008 */
[----:B------:R-:W-:Y:S02]  /*be20*/  UMOV UR19, 0x40000040 ;  /* 0x4000004000137882 */ /* 0x000fe40000000000 */
[----:B------:R-:W-:-:S02]  /*be30*/  UMOV UR9, 0x40000040 ;  /* 0x4000004000097882 */ /* 0x000fc40000000000 */
        /* <DEDUP_REMOVED lines=65> */
[----:B0-----:R-:W-:Y:S01]  /*c250*/  FMNMX.FTZ R7, R185, R160, !PT ;  /* 0x000000a0b9077209 */ /* 0x001fe20007810000 */
[----:B------:R-:W-:Y:S01]  /*c260*/  FMUL.FTZ R160, R163, UR8 ;  /* 0x00000008a3a07c20 */ /* 0x000fe20008410000 */
[----:B------:R-:W-:Y:S01]  /*c270*/  FMUL.FTZ R163, R167, UR8 ;  /* 0x00000008a7a37c20 */ /* 0x000fe20008410000 */
[----:B------:R-:W-:-:S04]  /*c280*/  FMUL.FTZ R167, R171, UR8 ;  /* 0x00000008aba77c20 */ /* 0x000fc80008410000 */
[----:B------:R-:W0:Y:S01]  /*c290*/  MUFU.TANH R180, R180 ;  /* 0x000000b400b47308 */ /* 0x000e220000002400 */
[----:B-1----:R-:W-:-:S07]  /*c2a0*/  FMNMX.FTZ R162, R186, R7, !PT ;  /* 0x00000007baa27209 */ /* 0x002fce0007810000 */
[----:B------:R-:W1:Y:S01]  /*c2b0*/  MUFU.TANH R10, R10 ;  /* 0x0000000a000a7308 */ /* 0x000e620000002400 */
[----:B--2---:R-:W-:Y:S01]  /*c2c0*/  FMNMX.FTZ R7, R187, R162, !PT ;  /* 0x000000a2bb077209 */ /* 0x004fe20007810000 */
[----:B------:R-:W-:Y:S01]  /*c2d0*/  FMUL.FTZ R162, R166, UR8 ;  /* 0x00000008a6a27c20 */ /* 0x000fe20008410000 */
[----:B------:R-:W-:-:S05]  /*c2e0*/  FMUL.FTZ R166, R170, UR8 ;  /* 0x00000008aaa67c20 */ /* 0x000fca0008410000 */
[----:B------:R-:W2:Y:S01]  /*c2f0*/  MUFU.TANH R12, R12 ;  /* 0x0000000c000c7308 */ /* 0x000ea20000002400 */
[----:B0-----:R-:W-:-:S05]  /*c300*/  FMNMX.FTZ R7, R180, R7, !PT ;  /* 0x00000007b4077209 */ /* 0x001fca0007810000 */
[----:B------:R-:W0:Y:S02]  /*c310*/  SHFL.BFLY PT, R168, R7, 0x2, 0x1f ;  /* 0x0c401f0007a87f89 */ /* 0x000e2400000e0000 */
[----:B------:R-:W3:Y:S08]  /*c320*/  MUFU.TANH R13, R13 ;  /* 0x0000000d000d7308 */ /* 0x000ef00000002400 */
[----:B------:R-:W4:Y:S08]  /*c330*/  MUFU.TANH R14, R14 ;  /* 0x0000000e000e7308 */ /* 0x000f300000002400 */
[----:B------:R-:W5:Y:S01]  /*c340*/  MUFU.TANH R156, R156 ;  /* 0x0000009c009c7308 */ /* 0x000f620000002400 */
[----:B0-----:R-:W-:-:S02]  /*c350*/  FMNMX.FTZ R169, R7, R168, !PT ;  /* 0x000000a807a97209 */ /* 0x001fc40007810000 */
[----:B-1----:R-:W-:-:S05]  /*c360*/  FMNMX.FTZ R7, R10, R11, !PT ;  /* 0x0000000b0a077209 */ /* 0x002fca0007810000 */
[----:B------:R-:W0:Y:S01]  /*c370*/  MUFU.TANH R160, R160 ;  /* 0x000000a000a07308 */ /* 0x000e220000002400 */
[----:B------:R-:W1:Y:S01]  /*c380*/  SHFL.BFLY PT, R170, R169, 0x1, 0x1f ;  /* 0x0c201f00a9aa7f89 */ /* 0x000e6200000e0000 */
[----:B--2---:R-:W-:-:S04]  /*c390*/  FMNMX.FTZ R168, R12, R7, !PT ;  /* 0x000000070ca87209 */ /* 0x004fc80007810000 */
[----:B---3--:R-:W-:Y:S02]  /*c3a0*/  FMNMX.FTZ R7, R13, R168, !PT ;  /* 0x000000a80d077209 */ /* 0x008fe40007810000 */
[----:B------:R-:W2:Y:S02]  /*c3b0*/  MUFU.TANH R162, R162 ;  /* 0x000000a200a27308 */ /* 0x000ea40000002400 */
[----:B----4-:R-:W-:-:S04]  /*c3c0*/  FMNMX.FTZ R7, R14, R7, !PT ;  /* 0x000000070e077209 */ /* 0x010fc80007810000 */
[----:B-----5:R-:W-:Y:S02]  /*c3d0*/  FMNMX.FTZ R15, R156, R7, !PT ;  /* 0x000000079c0f7209 */ /* 0x020fe40007810000 */
[----:B------:R-:W3:Y:S02]  /*c3e0*/  MUFU.TANH R163, R163 ;  /* 0x000000a300a37308 */ /* 0x000ee40000002400 */
[----:B0-----:R-:W-:-:S06]  /*c3f0*/  FMNMX.FTZ R15, R160, R15, !PT ;  /* 0x0000000fa00f7209 */ /* 0x001fcc0007810000 */
[----:B------:R-:W0:Y:S01]  /*c400*/  MUFU.TANH R166, R166 ;  /* 0x000000a600a67308 */ /* 0x000e220000002400 */
[----:B-1----:R-:W-:-:S05]  /*c410*/  FMNMX.FTZ R7, R169, R170, !PT ;  /* 0x000000aaa9077209 */ /* 0x002fca0007810000 */
[C---:B------:R-:W-:Y:S02]  /*c420*/  FADD.FTZ R168, -R7.reuse, R20 ;  /* 0x0000001407a87221 */ /* 0x040fe40000010100 */
[----:B------:R-:W1:Y:S01]  /*c430*/  MUFU.TANH R167, R167 ;  /* 0x000000a700a77308 */ /* 0x000e620000002400 */
[----:B--2---:R-:W-:Y:S01]  /*c440*/  FMNMX.FTZ R20, R162, R15, !PT ;  /* 0x0000000fa2147209 */ /* 0x004fe20007810000 */
[----:B------:R-:W-:Y:S01]  /*c450*/  FMUL.FTZ R204, R7, UR11 ;  /* 0x0000000b07cc7c20 */ /* 0x000fe20008410000 */
[----:B------:R-:W-:Y:S02]  /*c460*/  FMUL.FTZ R15, R168, UR11 ;  /* 0x0000000ba80f7c20 */ /* 0x000fe40008410000 */
[----:B---3--:R-:W-:Y:S01]  /*c470*/  FMNMX.FTZ R169, R163, R20, !PT ;  /* 0x00000014a3a97209 */ /* 0x008fe20007810000 */
[--C-:B------:R-:W-:Y:S01]  /*c480*/  FFMA.FTZ R170, R21, UR11, -R204.reuse ;  /* 0x0000000b15aa7c23 */ /* 0x100fe200080108cc */
[--C-:B------:R-:W-:Y:S01]  /*c490*/  FFMA.FTZ R171, R8, UR11, -R204.reuse ;  /* 0x0000000b08ab7c23 */ /* 0x100fe200080108cc */
[----:B------:R-:W2:Y:S01]  /*c4a0*/  MUFU.TANH R181, R181 ;  /* 0x000000b500b57308 */ /* 0x000ea20000002400 */
        /* <DEDUP_REMOVED lines=8> */
[----:B-1----:R-:W-:Y:S01]  /*c530*/  FMNMX.FTZ R168, R167, R20, !PT ;  /* 0x00000014a7a87209 */ /* 0x002fe20007810000 */
[--C-:B------:R-:W-:Y:S01]  /*c540*/  FFMA.FTZ R185, R185, UR11, -R204.reuse ;  /* 0x0000000bb9b97c23 */ /* 0x100fe200080108cc */
[--C-:B------:R-:W-:Y:S01]  /*c550*/  FFMA.FTZ R186, R186, UR11, -R204.reuse ;  /* 0x0000000bbaba7c23 */ /* 0x100fe200080108cc */
[--C-:B------:R-:W-:Y:S01]  /*c560*/  FFMA.FTZ R187, R187, UR11, -R204.reuse ;  /* 0x0000000bbbbb7c23 */ /* 0x100fe200080108cc */
[----:B------:R-:W-:-:S03]  /*c570*/  FFMA.FTZ R180, R180, UR11, -R204 ;  /* 0x0000000bb4b47c23 */ /* 0x000fc600080108cc */
[----:B------:R-:W1:Y:S01]  /*c580*/  MUFU.TANH R178, R178 ;  /* 0x000000b200b27308 */ /* 0x000e620000002400 */
[----:B--2---:R-:W-:Y:S01]  /*c590*/  FMNMX.FTZ R21, R181, R168, !PT ;  /* 0x000000a8b5157209 */ /* 0x004fe20007810000 */
[----:B------:R-:W-:-:S06]  /*c5a0*/  FFMA.FTZ R168, R152, UR11, -R204 ;  /* 0x0000000b98a87c23 */ /* 0x000fcc00080108cc */
[----:B------:R-:W2:Y:S01]  /*c5b0*/  MUFU.TANH R179, R179 ;  /* 0x000000b300b37308 */ /* 0x000ea20000002400 */
[----:B0-----:R-:W-:-:S07]  /*c5c0*/  FMNMX.FTZ R169, R202, R21, !PT ;  /* 0x00000015caa97209 */ /* 0x001fce0007810000 */
[----:B------:R-:W0:Y:S01]  /*c5d0*/  MUFU.TANH R182, R182 ;  /* 0x000000b600b67308 */ /* 0x000e220000002400 */
[----:B-1----:R-:W-:-:S07]  /*c5e0*/  FMNMX.FTZ R8, R178, R169, !PT ;  /* 0x000000a9b2087209 */ /* 0x002fce0007810000 */
[----:B------:R-:W1:Y:S01]  /*c5f0*/  MUFU.TANH R183, R183 ;  /* 0x000000b700b77308 */ /* 0x000e620000002400 */
[----:B--2---:R-:W-:-:S07]  /*c600*/  FMNMX.FTZ R169, R179, R8, !PT ;  /* 0x00000008b3a97209 */ /* 0x004fce0007810000 */
[----:B------:R2:W-:Y:S01]  /*c610*/  MUFU.EX2 R20, R170 ;  /* 0x000000aa00147308 */ /* 0x0005e20000000800 */
[----:B0-----:R-:W-:Y:S01]  /*c620*/  FMNMX.FTZ R8, R182, R169, !PT ;  /* 0x000000a9b6087209 */ /* 0x001fe20007810000 */
[----:B------:R-:W-:-:S06]  /*c630*/  FFMA.FTZ R169, R153, UR11, -R204 ;  /* 0x0000000b99a97c23 */ /* 0x000fcc00080108cc */
[----:B------:R0:W-:Y:S01]  /*c640*/  MUFU.EX2 R21, R171 ;  /* 0x000000ab00157308 */ /* 0x0001e20000000800 */
[----:B-1----:R-:W-:Y:S01]  /*c650*/  FMNMX.FTZ R8, R183, R8, !PT ;  /* 0x00000008b7087209 */ /* 0x002fe20007810000 */
[--C-:B--2---:R-:W-:Y:S01]  /*c660*/  FFMA.FTZ R170, R154, UR11, -R204.reuse ;  /* 0x0000000b9aaa7c23 */ /* 0x104fe200080108cc */
[----:B------:R-:W-:Y:S01]  /*c670*/  IMAD.U32 R154, RZ, RZ, UR7 ;  /* 0x00000007ff9a7e24 */ /* 0x000fe2000f8e00ff */
[----:B------:R-:W-:Y:S02]  /*c680*/  UMOV UR7, 0x40000040 ;  /* 0x4000004000077882 */ /* 0x000fe40000000000 */
[----:B------:R-:W1:Y:S02]  /*c690*/  SHFL.BFLY PT, R153, R8, 0x2, 0x1f ;  /* 0x0c401f0008997f89 */ /* 0x000e6400000e0000 */
[----:B------:R-:W2:Y:S01]  /*c6a0*/  MUFU.EX2 R15, R15 ;  /* 0x0000000f000f7308 */ /* 0x000ea20000000800 */
[----:B0-----:R-:W-:-:S07]  /*c6b0*/  FFMA.FTZ R171, R155, UR11, -R204 ;  /* 0x0000000b9bab7c23 */ /* 0x001fce00080108cc */
[----:B------:R-:W-:Y:S08]  /*c6c0*/  MUFU.EX2 R168, R168 ;  /* 0x000000a800a87308 */ /* 0x000ff00000000800 */
[----:B------:R-:W0:Y:S01]  /*c6d0*/  MUFU.EX2 R169, R169 ;  /* 0x000000a900a97308 */ /* 0x000e220000000800 */
        /* <DEDUP_REMOVED lines=39> */
[----:B------:R-:W-:Y:S01]  /*c950*/  FADD.FTZ R11, -R8, R11 ;  /* 0x0000000b080b7221 */ /* 0x000fe20000010100 */
[----:B------:R-:W-:Y:S01]  /*c960*/  ISETP.NE.AND P3, PT, R16, R153, PT ;  /* 0x000000991000720c */ /* 0x000fe20003f65270 */
[----:B------:R-:W-:Y:S01]  /*c970*/  FMUL.FTZ R155, R8, UR11 ;  /* 0x0000000b089b7c20 */ /* 0x000fe20008410000 */
[----:B------:R-:W-:Y:S01]  /*c980*/  MUFU.EX2 R174, R174 ;  /* 0x000000ae00ae7308 */ /* 0x000fe20000000800 */
[----:B------:R-:W-:Y:S01]  /*c990*/  FMUL.FTZ R204, R11, UR11 ;  /* 0x0000000b0bcc7c20 */ /* 0x000fe20008410000 */
[----:B------:R-:W-:Y:S01]  /*c9a0*/  FMUL.FTZ R85, R85, R15 ;  /* 0x0000000f55557220 */ /* 0x000fe20000410000 */
[----:B------:R-:W-:Y:S01]  /*c9b0*/  FFMA.FTZ R209, R179, UR11, -R155 ;  /* 0x0000000bb3d17c23 */ /* 0x000fe2000801089b */
[----:B------:R-:W-:-:S02]  /*c9c0*/  IMAD.U32 R179, RZ, RZ, UR6 ;  /* 0x00000006ffb37e24 */ /* 0x000fc4000f8e00ff */
[--C-:B------:R-:W-:Y:S01]  /*c9d0*/  FFMA.FTZ R11, R10, UR11, -R155.reuse ;  /* 0x0000000b0a0b7c23 */ /* 0x100fe2000801089b */
[--C-:B------:R-:W-:Y:S01]  /*c9e0*/  FFMA.FTZ R10, R12, UR11, -R155.reuse ;  /* 0x0000000b0c0a7c23 */ /* 0x100fe2000801089b */
[--C-:B------:R-:W-:Y:S01]  /*c9f0*/  FFMA.FTZ R12, R13, UR11, -R155.reuse ;  /* 0x0000000b0d0c7c23 */ /* 0x100fe2000801089b */
[----:B------:R-:W1:Y:S01]  /*ca00*/  MUFU.EX2 R204, R204 ;  /* 0x000000cc00cc7308 */ /* 0x000e620000000800 */
[----:B------:R-:W-:Y:S01]  /*ca10*/  @!P1 IADD3 R152, R179, 0x38840, RZ ;  /* 0x00038840b3989810 */ /* 0x000fe20007ffe0ff */
[----:B------:R-:W-:Y:S01]  /*ca20*/  FFMA.FTZ R13, R14, UR11, -R155 ;  /* 0x0000000b0e0d7c23 */ /* 0x000fe2000801089b */
[----:B------:R-:W-:Y:S02]  /*ca30*/  @!P3 IMAD R153, R154, 0x40, R19 ;  /* 0x000000409a99b824 */ /* 0x000fe400078e0213 */
[--C-:B------:R-:W-:Y:S01]  /*ca40*/  FFMA.FTZ R14, R156, UR11, -R155.reuse ;  /* 0x0000000b9c0e7c23 */ /* 0x100fe2000801089b */
[----:B------:R-:W-:Y:S01]  /*ca50*/  @!P1 PRMT R152, RZ, 0x654, R152 ;  /* 0x00000654ff989816 */ /* 0x000fe20000000098 */
[--C-:B------:R-:W-:Y:S01]  /*ca60*/  FFMA.FTZ R203, R160, UR11, -R155.reuse ;  /* 0x0000000ba0cb7c23 */ /* 0x100fe2000801089b */
[--C-:B------:R-:W-:Y:S01]  /*ca70*/  FFMA.FTZ R205, R162, UR11, -R155.reuse ;  /* 0x0000000ba2cd7c23 */ /* 0x100fe2000801089b */
[----:B------:R-:W-:Y:S01]  /*ca80*/  @!P3 LEA R153, R153, UR37, 0x2 ;  /* 0x000000259999bc11 */ /* 0x000fe2000f8e10ff */
[--C-:B------:R-:W-:Y:S01]  /*ca90*/  FFMA.FTZ R206, R163, UR11, -R155.reuse ;  /* 0x0000000ba3ce7c23 */ /* 0x100fe2000801089b */
[--C-:B------:R-:W-:Y:S01]  /*caa0*/  FFMA.FTZ R207, R166, UR11, -R155.reuse ;  /* 0x0000000ba6cf7c23 */ /* 0x100fe2000801089b */
[--C-:B------:R-:W-:Y:S01]  /*cab0*/  FFMA.FTZ R208, R167, UR11, -R155.reuse ;  /* 0x0000000ba7d07c23 */ /* 0x100fe2000801089b */
[--C-:B------:R-:W-:Y:S01]  /*cac0*/  FFMA.FTZ R181, R181, UR11, -R155.reuse ;  /* 0x0000000bb5b57c23 */ /* 0x100fe2000801089b */
[--C-:B------:R-:W-:Y:S01]  /*cad0*/  FFMA.FTZ R202, R202, UR11, -R155.reuse ;  /* 0x0000000bcaca7c23 */ /* 0x100fe2000801089b */
[----:B------:R2:W-:Y:S01]  /*cae0*/  @!P1 SYNCS.ARRIVE.TRANS64.RED.A1T0 RZ, [R152+URZ], RZ ;  /* 0x000000ff98ff99a7 */ /* 0x0005e2000810043f */
[--C-:B------:R-:W-:Y:S01]  /*caf0*/  FFMA.FTZ R178, R178, UR11, -R155.reuse ;  /* 0x0000000bb2b27c23 */ /* 0x100fe2000801089b */
[--C-:B------:R-:W-:Y:S01]  /*cb00*/  FFMA.FTZ R182, R182, UR11, -R155.reuse ;  /* 0x0000000bb6b67c23 */ /* 0x100fe2000801089b */
[----:B------:R-:W-:Y:S01]  /*cb10*/  FFMA.FTZ R183, R183, UR11, -R155 ;  /* 0x0000000bb7b77c23 */ /* 0x000fe2000801089b */
[----:B------:R-:W-:Y:S01]  /*cb20*/  @!P3 STS [R153+0x38400], R15 ;  /* 0x0384000f9900b388 */ /* 0x000fe20000000800 */
[----:B------:R-:W-:Y:S01]  /*cb30*/  MUFU.EX2 R11, R11 ;  /* 0x0000000b000b7308 */ /* 0x000fe20000000800 */
[----:B0-----:R-:W-:Y:S01]  /*cb40*/  F2FP.BF16.F32.PACK_AB R154, R169, R168 ;  /* 0x000000a8a99a723e */ /* 0x001fe200000010ff */
[----:B-1----:R-:W-:Y:S01]  /*cb50*/  FMUL.FTZ R26, R26, R204 ;  /* 0x000000cc1a1a7220 */ /* 0x002fe20000410000 */
[----:B------:R0:W-:Y:S01]  /*cb60*/  @!P3 STS [R153+0x38420], R204 ;  /* 0x038420cc9900b388 */ /* 0x0001e20000000800 */
[----:B--2---:R-:W-:Y:S01]  /*cb70*/  F2FP.BF16.F32.PACK_AB R152, R21, R20 ;  /* 0x000000141598723e */ /* 0x004fe200000010ff */
        /* <DEDUP_REMOVED lines=35> */
[----:B------:R-:W0:Y:S01]  /*cdb0*/  MUFU.EX2 R203, R203 ;  /* 0x000000cb00cb7308 */ /* 0x000e220000000800 */
[----:B-1----:R-:W-:Y:S01]  /*cdc0*/  F2FP.BF16.F32.PACK_AB R155, R13, R12 ;  /* 0x0000000c0d9b723e */ /* 0x002fe200000010ff */
        /* <DEDUP_REMOVED lines=83> */
[----:B------:R0:W-:Y:S01]  /*d300*/  STSM.16.M88.4 [R23+0x36400], R152 ;  /* 0x0364009817007844 */ /* 0x0001e20000000200 */
[----:B------:R-:W-:Y:S01]  /*d310*/  ULEA UR6, UR14, UR38, 0xc ;  /* 0x000000260e067291 */ /* 0x000fe2000f8e603f */
[----:B------:R-:W-:Y:S01]  /*d320*/  FFMA.FTZ R4, R15, R4, R20 ;  /* 0x000000040f047223 */ /* 0x000fe20000010014 */
[----:B------:R-:W2:Y:S01]  /*d330*/  MUFU.EX2 R186, R186 ;  /* 0x000000ba00ba7308 */ /* 0x000ea20000000800 */
[----:B-1----:R-:W-:Y:S01]  /*d340*/  F2FP.BF16.F32.PACK_AB R163, R202, R181 ;  /* 0x000000b5caa3723e */ /* 0x002fe200000010ff */
[----:B------:R0:W-:Y:S01]  /*d350*/  STSM.16.M88.4 [R190], R156 ;  /* 0x0000009cbe007844 */ /* 0x0001e20000000200 */
[----:B------:R-:W-:Y:S01]  /*d360*/  UIADD3 UR8, UR6, 0x80, URZ ;  /* 0x0000008006087890 */ /* 0x000fe2000fffe03f */
[----:B------:R-:W-:Y:S01]  /*d370*/  FFMA.FTZ R5, R204, R5, R11 ;  /* 0x00000005cc057223 */ /* 0x000fe2000001000b */
[----:B------:R-:W-:Y:S01]  /*d380*/  FADD.FTZ R21, R21, R4 ;  /* 0x0000000415157221 */ /* 0x000fe20000010000 */
[----:B------:R0:W-:Y:S01]  /*d390*/  STSM.16.M88.4 [R188], R160 ;  /* 0x000000a0bc007844 */ /* 0x0001e20000000200 */
[----:B------:R-:W-:Y:S01]  /*d3a0*/  @!P1 VIADD R179, R179, 0x38860 ;  /* 0x00038860b3b39836 */ /* 0x000fe20000000000 */
[----:B------:R-:W-:Y:S01]  /*d3b0*/  MUFU.EX2 R187, R187 ;  /* 0x000000bb00bb7308 */ /* 0x000fe20000000800 */
[----:B------:R-:W-:Y:S01]  /*d3c0*/  FADD.FTZ R5, R10, R5 ;  /* 0x000000050a057221 */ /* 0x000fe20000010000 */
[----:B------:R-:W-:Y:S01]  /*d3d0*/  UMOV UR18, UR8 ;  /* 0x0000000800127c82 */ /* 0x000fe20008000000 */
[----:B------:R-:W-:Y:S01]  /*d3e0*/  UIADD3 UR8, UR6, 0x100, URZ ;  /* 0x0000010006087890 */ /* 0x000fe2000fffe03f */
[----:B------:R-:W-:Y:S01]  /*d3f0*/  FADD.FTZ R168, R168, R21 ;  /* 0x00000015a8a87221 */ /* 0x000fe20000010000 */
[----:B------:R-:W-:Y:S01]  /*d400*/  FADD.FTZ R12, R12, R5 ;  /* 0x000000050c0c7221 */ /* 0x000fe20000010000 */
[----:B------:R-:W-:Y:S01]  /*d410*/  @!P1 PRMT R179, RZ, 0x654, R179 ;  /* 0x00000654ffb39816 */ /* 0x000fe200000000b3 */
[----:B------:R-:W-:Y:S01]  /*d420*/  IMAD.MOV.U32 R11, RZ, RZ, R8 ;  /* 0x000000ffff0b7224 */ /* 0x000fe200078e0008 */
[----:B------:R-:W1:Y:S01]  /*d430*/  MUFU.EX2 R180, R180 ;  /* 0x000000b400b47308 */ /* 0x000e620000000800 */
[----:B--2---:R-:W-:Y:S01]  /*d440*/  F2FP.BF16.F32.PACK_AB R164, R186, R185 ;  /* 0x000000b9baa4723e */ /* 0x004fe200000010ff */
[----:B------:R-:W-:Y:S01]  /*d450*/  FADD.FTZ R169, R169, R168 ;  /* 0x000000a8a9a97221 */ /* 0x000fe20000010000 */
[----:B------:R-:W-:Y:S01]  /*d460*/  FADD.FTZ R13, R13, R12 ;  /* 0x0000000c0d0d7221 */ /* 0x000fe20000010000 */
[----:B------:R-:W-:-:S02]  /*d470*/  IMAD.MOV.U32 R20, RZ, RZ, R7 ;  /* 0x000000ffff147224 */ /* 0x000fc400078e0007 */
[----:B------:R-:W-:Y:S01]  /*d480*/  FADD.FTZ R170, R170, R169 ;  /* 0x000000a9aaaa7221 */ /* 0x000fe20000010000 */
[----:B------:R-:W-:Y:S01]  /*d490*/  FADD.FTZ R14, R14, R13 ;  /* 0x0000000d0e0e7221 */ /* 0x000fe20000010000 */
[----:B------:R-:W-:Y:S02]  /*d4a0*/  MUFU.EX2 R178, R178 ;  /* 0x000000b200b27308 */ /* 0x000fe40000000800 */
[----:B------:R-:W-:Y:S01]  /*d4b0*/  FADD.FTZ R171, R171, R170 ;  /* 0x000000aaabab7221 */ /* 0x000fe20000010000 */
[----:B------:R-:W-:-:S03]  /*d4c0*/  FADD.FTZ R14, R203, R14 ;  /* 0x0000000ecb0e7221 */ /* 0x000fc60000010000 */
        /* <DEDUP_REMOVED lines=22> */
[C---:B-1----:R-:W-:Y:S01]  /*d630*/  F2FP.BF16.F32.PACK_AB R167, R183.reuse, R182 ;  /* 0x000000b6b7a7723e */ /* 0x042fe200000010ff */
[----:B------:R-:W-:Y:S02]  /*d640*/  FADD.FTZ R182, R182, R209 ;  /* 0x000000d1b6b67221 */ /* 0x000fe40000010000 */
[----:B------:R-:W-:Y:S02]  /*d650*/  FADD.FTZ R4, R180, R187 ;  /* 0x000000bbb4047221 */ /* 0x000fe40000010000 */
[----:B------:R0:W-:Y:S01]  /*d660*/  STSM.16.M88.4 [R189], R164 ;  /* 0x000000a4bd007844 */ /* 0x0001e20000000200 */
[----:B------:R-:W-:Y:S01]  /*d670*/  WARPGROUP.ARRIVE ;  /* 0x00000000000079c5 */ /* 0x000fe20000000000 */
[----:B------:R-:W-:-:S05]  /*d680*/  FADD.FTZ R5, R183, R182 ;  /* 0x000000b6b7057221 */ /* 0x000fca0000010000 */
[----:B------:R-:W-:Y:S01]  /*d690*/  HGMMA.64x256x16.F32.BF16 R24, R152, gdesc[UR4].tnspB, R24, gsb0 ;  /* 0x43e0000498187df0 */ /* 0x000fe20008001818 */
        /* <DEDUP_REMOVED lines=28> */
.L_x_5137:
[----:B------:R-:W-:-:S13]  /*d860*/  ISETP.GE.AND P2, PT, R6, R184, PT ;  /* 0x000000b80600720c */ /* 0x000fda0003f46270 */
[----:B------:R-:W-:Y:S05]  /*d870*/  @!P2 BRA `(.L_x_5147) ;  /* 0x00000038000ca947 */ /* 0x000fea0003800000 */
[----:B------:R-:W-:Y:S01]  /*d880*/  IMAD.IADD R14, R17, 0x1, -R18 ;  /* 0x00000001110e7824 */ /* 0x000fe200078e0a12 */
[----:B------:R-:W-:Y:S01]  /*d890*/  MOV R12, R8 ;  /* 0x00000008000c7202 */ /* 0x000fe20000000f00 */
[----:B------:R-:W-:Y:S01]  /*d8a0*/  IMAD.MOV.U32 R10, RZ, RZ, R7 ;  /* 0x000000ffff0a7224 */ /* 0x000fe200078e0007 */
[----:B------:R-:W-:Y:S01]  /*d8b0*/  UMOV UR6, UR36 ;  /* 0x0000002400067c82 */ /* 0x000fe20008000000 */
[----:B------:R-:W-:Y:S01]  /*d8c0*/  IMAD.IADD R11, R3, 0x1, R14 ;  /* 0x00000001030b7824 */ /* 0x000fe200078e020e */
[----:B------:R-:W-:-:S04]  /*d8d0*/  IADD3 R13, R14, 0x8, R3 ;  /* 0x000000080e0d7810 */ /* 0x000fc80007ffe003 */
[----:B------:R-:W-:-:S07]  /*d8e0*/  LOP3.LUT R9, RZ, R13, RZ, 0x33, !PT ;  /* 0x0000000dff097212 */ /* 0x000fce00078e33ff */
.L_x_5164:
[----:B------:R-:W-:-:S04]  /*d8f0*/  UIADD3 UR14, UR6, 0x1, URZ ;  /* 0x00000001060e7890 */ /* 0x000fc8000fffe03f */
[----:B------:R-:W-:-:S04]  /*d900*/  UISETP.NE.AND UP0, UPT, UR14, 0x2, UPT ;  /* 0x000000020e00788c */ /* 0x000fc8000bf05270 */
[----:B------:R-:W-:Y:S02]  /*d910*/  USEL UR14, UR14, URZ, UP0 ;  /* 0x0000003f0e0e7287 */ /* 0x000fe40008000000 */
[----:B------:R-:W-:-:S05]  /*d920*/  USEL UR7, URZ, 0x1, UP0 ;  /* 0x000000013f077887 */ /* 0x000fca0008000000 */
[----:B------:R-:W-:Y:S01]  /*d930*/  UMOV UR36, UR14 ;  /* 0x0000000e00247c82 */ /* 0x000fe20008000000 */
[----:B------:R-:W-:Y:S01]  /*d940*/  LOP3.LUT R2, R2, UR7, RZ, 0x3c, !PT ;  /* 0x0000000702027c12 */ /* 0x000fe2000f8e3cff */
[----:B--2---:R-:W-:Y:S06]  /*d950*/  @!P0 BRA `(.L_x_5148) ;  /* 0x0000000000048947 */ /* 0x004fec0003800000 */
[----:B------:R-:W-:Y:S01]  /*d960*/  BPT.TRAP 0x1 ;  /* 0x000000040000795c */ /* 0x000fe20000300000 */
.L_x_5148:
[----:B------:R-:W-:Y:S01]  /*d970*/  ULEA UR7, UR36, UR37, 0x3 ;  /* 0x0000002524077291 */ /* 0x000fe2000f8e183f */
[----:B------:R-:W-:-:S08]  /*d980*/  SHF.L.U32 R7, R2, 0x1f, RZ ;  /* 0x0000001f02077819 */ /* 0x000fd000000006ff */
[----:B------:R1:W2:Y:S01]  /*d990*/  SYNCS.PHASECHK.TRANS64.TRYWAIT P2, [UR7+0x38830], R7 ;  /* 0x03883007ff0075a7 */ /* 0x0002a20008040147 */
[----:B------:R-:W-:Y:S05]  /*d9a0*/  @!P0 BRA `(.L_x_5149) ;  /* 0x0000000000048947 */ /* 0x000fea0003800000 */
[----:B------:R-:W-:Y:S01]  /*d9b0*/  BPT.TRAP 0x1 ;  /* 0x000000040000795c */ /* 0x000fe20000300000 */
.L_x_5149:
[----:B--2---:R-:W-:Y:S05]  /*d9c0*/  @P2 BRA `(.L_x_5150) ;  /* 0x0000000000082947 */ /* 0x004fea0003800000 */
[----:B------:R-:W2:Y:S02]  /*d9d0*/  SYNCS.PHASECHK.TRANS64.TRYWAIT P2, [UR7+0x38830], R7 ;  /* 0x03883007ff0075a7 */ /* 0x000ea40008040147 */
[----:B--2---:R-:W-:Y:S05]  /*d9e0*/  @!P2 BRA `(.L_x_5151) ;  /* 0x000000c4006ca947 */ /* 0x004fea0003800000 */
.L_x_5150:
[----:B------:R-:W-:Y:S01]  /*d9f0*/  R2UR UR18, R0 ;  /* 0x00000000001272ca */ /* 0x000fe200000e0000 */
[----:B0-----:R-:W-:Y:S01]  /*da00*/  WARPGROUP.ARRIVE ;  /* 0x00000000000079c5 */ /* 0x001fe20000000000 */
        /* <DEDUP_REMOVED lines=30> */
.L_x_5152:
[----:B------:R0:W3:Y:S01]  /*dbf0*/  SYNCS.PHASECHK.TRANS64.TRYWAIT P2, [UR7+0x38850], R7 ;  /* 0x03885007ff0075a7 */ /* 0x0000e20008040147 */
[----:B------:R-:W-:Y:S05]  /*dc00*/  @!P0 BRA `(.L_x_5153) ;  /* 0x0000000000048947 */ /* 0x000fea0003800000 */
[----:B------:R-:W-:Y:S01]  /*dc10*/  BPT.TRAP 0x1 ;  /* 0x000000040000795c */ /* 0x000fe20000300000 */
.L_x_5153:
[----:B---3--:R-:W-:Y:S05]  /*dc20*/  @P2 BRA `(.L_x_5154) ;  /* 0x0000000000082947 */ /* 0x008fea0003800000 */
[----:B------:R-:W3:Y:S02]  /*dc30*/  SYNCS.PHASECHK.TRANS64.TRYWAIT P2, [UR7+0x38850], R7 ;  /* 0x03885007ff0075a7 */ /* 0x000ee40008040147 */
[----:B---3--:R-:W-:Y:S05]  /*dc40*/  @!P2 BRA `(.L_x_5155) ;  /* 0x000000c000eca947 */ /* 0x008fea0003800000 */
.L_x_5154:
[----:B------:R-:W-:Y:S01]  /*dc50*/  ULEA UR8, UR14, UR4, 0xc ;  /* 0x000000040e087291 */ /* 0x000fe2000f8e603f */
[----:B------:R-:W-:Y:S01]  /*dc60*/  WARPGROUP.ARRIVE ;  /* 0x00000000000079c5 */ /* 0x000fe20000000000 */
[----:B------:R-:W-:Y:S01]  /*dc70*/  UMOV UR27, 0x40000040 ;  /* 0x40000040001b7882 */ /* 0x000fe20000000000 */
[----:B------:R-:W-:-:S04]  /*dc80*/  UIADD3 UR28, UR5, 0x2, URZ ;  /* 0x00000002051c7890 */ /* 0x000fc8000fffe03f */
[----:B--2---:R-:W2:Y:S01]  /*dc90*/  S2R R8, SR_TID.X ;  /* 0x0000000000087919 */ /* 0x004ea20000002100 */
[----:B------:R-:W-:Y:S01]  /*dca0*/  UIADD3 UR30, UR8, 0x2, URZ ;  /* 0x00000002081e7890 */ /* 0x000fe2000fffe03f */
[----:B------:R-:W-:Y:S01]  /*dcb0*/  IMAD.U32 R20, RZ, RZ, UR7 ;  /* 0x00000007ff147e24 */ /* 0x000fe2000f8e00ff */
[----:B------:R-:W-:Y:S01]  /*dcc0*/  UMOV UR26, UR8 ;  /* 0x00000008001a7c82 */ /* 0x000fe20008000000 */
[----:B------:R-:W-:Y:S01]  /*dcd0*/  UMOV UR29, 0x40000040 ;  /* 0x40000040001d7882 */ /* 0x000fe20000000000 */
[----:B------:R-:W-:Y:S01]  /*dce0*/  HGMMA.64x64x16.F32.BF16 R152, gdesc[UR24], R152, gsb0 ;  /* 0x00e00000189879f0 */ /* 0x000fe20008001898 */
[----:B------:R-:W-:Y:S01]  /*dcf0*/  UMOV UR31, 0x40000040 ;  /* 0x40000040001f7882 */ /* 0x000fe20000000000 */
[----:B------:R-:W-:Y:S01]  /*dd00*/  UIADD3 UR19, UR5, 0x800, URZ ;  /* 0x0000080005137890 */ /* 0x000fe2000fffe03f */
[----:B------:R-:W-:Y:S01]  /*dd10*/  @!P1 VIADD R14, R20, 0x38840 ;  /* 0x00038840140e9836 */ /* 0x000fe20000000000 */
[----:B------:R-:W-:Y:S01]  /*dd20*/  UIADD3 UR18, UR8, 0x800, URZ ;  /* 0x0000080008127890 */ /* 0x000fe2000fffe03f */
[----:B------:R-:W-:Y:S01]  /*dd30*/  UMOV UR11, 0x4 ;  /* 0x00000004000b7882 */ /* 0x000fe20000000000 */
[----:B------:R-:W-:-:S02]  /*dd40*/  ULDC UR7, c[0x0][0xad8] ;  /* 0x0002b60000077ab9 */ /* 0x000fc40000000800 */
[----:B------:R-:W-:Y:S02]  /*dd50*/  @!P1 PRMT R14, RZ, 0x654, R14 ;  /* 0x00000654ff0e9816 */ /* 0x000fe4000000000e */
[----:B--2---:R-:W-:-:S05]  /*dd60*/  SHF.R.U32.HI R8, RZ, 0x7, R8 ;  /* 0x00000007ff087819 */ /* 0x004fca0000011608 */
[----:B01----:R-:W0:Y:S02]  /*dd70*/  SHFL.IDX PT, R7, R8, RZ, 0x1f ;  /* 0x00001fff08077589 */ /* 0x003e2400000e0000 */
        /* <DEDUP_REMOVED lines=284> */
[----:B------:R-:W0:Y:S01]  /*ef40*/  MUFU.TANH R7, R7 ;  /* 0x0000000700077308 */ /* 0x000e220000002400 */
[----:B------:R1:W-:Y:S01]  /*ef50*/  @!P1 SYNCS.ARRIVE.TRANS64.RED.A1T0 RZ, [R14+URZ], RZ ;  /* 0x000000ff0eff99a7 */ /* 0x0003e2000810043f */
[----:B------:R-:W-:-:S04]  /*ef60*/  IADD3 R15, R17, 0x1, -R172 ;  /* 0x00000001110f7810 */ /* 0x000fc80007ffe8ac */
[----:B------:R-:W-:Y:S02]  /*ef70*/  IADD3 R15, -R16, R15, -R18 ;  /* 0x0000000f100f7210 */ /* 0x000fe40007ffe912 */
[----:B------:R-:W2:Y:S02]  /*ef80*/  MUFU.TANH R185, R185 ;  /* 0x000000b900b97308 */ /* 0x000ea40000002400 */
[C---:B------:R-:W-:Y:S01]  /*ef90*/  IADD3 R206, R15.reuse, UR15, RZ ;  /* 0x0000000f0fce7c10 */ /* 0x040fe2000fffe0ff */
[----:B------:R-:W-:Y:S01]  /*efa0*/  VIADD R182, R15, UR7 ;  /* 0x000000070fb67c36 */ /* 0x000fe20008000000 */
[----:B------:R-:W-:-:S04]  /*efb0*/  ULDC UR7, c[0x0][0xadc] ;  /* 0x0002b70000077ab9 */ /* 0x000fc80000000800 */
[----:B------:R-:W3:Y:S01]  /*efc0*/  MUFU.TANH R8, R8 ;  /* 0x0000000800087308 */ /* 0x000ee20000002400 */
[C---:B------:R-:W-:Y:S02]  /*efd0*/  IMAD.IADD R180, R3.reuse, 0x1, R206 ;  /* 0x0000000103b47824 */ /* 0x040fe400078e02ce */
[----:B------:R-:W-:-:S05]  /*efe0*/  IMAD.IADD R174, R3, 0x1, R182 ;  /* 0x0000000103ae7824 */ /* 0x000fca00078e02b6 */
        /* <DEDUP_REMOVED lines=42> */
.L_x_5158:
[----:B------:R-:W-:Y:S01]  /*f290*/  IMAD.U32 R175, RZ, RZ, UR7 ;  /* 0x00000007ffaf7e24 */ /* 0x000fe2000f8e00ff */
[----:B------:R-:W-:-:S04]  /*f2a0*/  MOV R173, R11 ;  /* 0x0000000b00ad7202 */ /* 0x000fc80000000f00 */
[----:B------:R-:W-:-:S13]  /*f2b0*/  ISETP.NE.AND P2, PT, R175, 0x1, PT ;  /* 0x00000001af00780c */ /* 0x000fda0003f45270 */
[----:B------:R-:W1:Y:S02]  /*f2c0*/  @P2 LDC.64 R14, c[0x0][0xae0] ;  /* 0x0002b800ff0e2b82 */ /* 0x000e640000000a00 */
[----:B-1----:R-:W-:-:S05]  /*f2d0*/  @P2 IMAD.HI.U32 R14, R11, R14, RZ ;  /* 0x0000000e0b0e2227 */ /* 0x002fca00078e00ff */
[----:B------:R-:W-:-:S07]  /*f2e0*/  @P2 SHF.R.U32.HI R173, RZ, R15, R14 ;  /* 0x0000000fffad2219 */ /* 0x000fce000001160e */
.L_x_5159:
[----:B------:R-:W-:Y:S05]  /*f2f0*/  BSYNC B0 ;  /* 0x0000000000007941 */ /* 0x000fea0003800000 */
.L_x_5157:
[----:B------:R-:W-:-:S04]  /*f300*/  IMAD R15, R173, R175, -R172 ;  /* 0x000000afad0f7224 */ /* 0x000fc800078e0aac */
[----:B------:R-:W-:-:S05]  /*f310*/  IMAD.IADD R15, R15, 0x1, -R16 ;  /* 0x000000010f0f7824 */ /* 0x000fca00078e0a10 */
[----:B------:R-:W-:Y:S02]  /*f320*/  VIADDMNMX R174, R15, R175, R174, PT ;  /* 0x000000af0fae7246 */ /* 0x000fe400038001ae */
[----:B------:R-:W-:-:S07]  /*f330*/  VIMNMX R180, R180, R15, !PT ;  /* 0x0000000fb4b47248 */ /* 0x000fce0007fe0100 */
.L_x_5156:
[----:B------:R-:W-:-:S04]  /*f340*/  ISETP.GT.AND P2, PT, R6, -0x1, PT ;  /* 0xffffffff0600780c */ /* 0x000fc80003f44270 */
[C---:B------:R-:W-:Y:S02]  /*f350*/  ISETP.GT.AND P3, PT, R180.reuse, RZ, P2 ;  /* 0x000000ffb400720c */ /* 0x040fe40001764270 */
[----:B------:R-:W-:Y:S02]  /*f360*/  ISETP.GT.AND P5, PT, R180, 0x1, P2 ;  /* 0x00000001b400780c */ /* 0x000fe400017a4270 */
[----:B------:R-:W-:Y:S02]  /*f370*/  ISETP.LT.OR P4, PT, R174, 0x1, P3 ;  /* 0x00000001ae00780c */ /* 0x000fe40001f81670 */
[C---:B------:R-:W-:Y:S02]  /*f380*/  ISETP.GT.AND P3, PT, R180.reuse, 0x8, P2 ;  /* 0x00000008b400780c */ /* 0x040fe40001764270 */
        /* <DEDUP_REMOVED lines=58> */
.L_x_5162:
[----:B------:R-:W-:Y:S02]  /*f730*/  IMAD.U32 R170, RZ, RZ, UR7 ;  /* 0x00000007ffaa7e24 */ /* 0x000fe4000f8e00ff */
[----:B------:R-:W-:-:S03]  /*f740*/  IMAD.MOV.U32 R7, RZ, RZ, R13 ;  /* 0x000000ffff077224 */ /* 0x000fc600078e000d */
[----:B------:R-:W-:-:S13]  /*f750*/  ISETP.NE.AND P3, PT, R170, 0x1, PT ;  /* 0x00000001aa00780c */ /* 0x000fda0003f65270 */
[----:B------:R-:W0:Y:S02]  /*f760*/  @P3 LDC.64 R14, c[0x0][0xae0] ;  /* 0x0002b800ff0e3b82 */ /* 0x000e240000000a00 */
[----:B0-----:R-:W-:-:S05]  /*f770*/  @P3 IMAD.HI.U32 R14, R13, R14, RZ ;  /* 0x0000000e0d0e3227 */ /* 0x001fca00078e00ff */
[----:B------:R-:W-:-:S07]  /*f780*/  @P3 SHF.R.U32.HI R7, RZ, R15, R14 ;  /* 0x0000000fff073219 */ /* 0x000fce000001160e */
.L_x_5163:
[----:B------:R-:W-:Y:S05]  /*f790*/  BSYNC B0 ;  /* 0x0000000000007941 */ /* 0x000fea0003800000 */
.L_x_5161:
[----:B------:R-:W-:-:S05]  /*f7a0*/  IMAD R7, R7, R170, -R172 ;  /* 0x000000aa07077224 */ /* 0x000fca00078e0aac */
[----:B------:R-:W-:-:S04]  /*f7b0*/  IADD3 R7, -R16, R7, RZ ;  /* 0x0000000710077210 */ /* 0x000fc80007ffe1ff */
[----:B------:R-:W-:Y:S02]  /*f7c0*/  VIADDMNMX R168, R7, R170, R168, PT ;  /* 0x000000aa07a87246 */ /* 0x000fe400038001a8 */
[----:B------:R-:W-:-:S07]  /*f7d0*/  VIMNMX R169, R169, R7, !PT ;  /* 0x00000007a9a97248 */ /* 0x000fce0007fe0100 */
.L_x_5160:
[----:B------:R-:W-:Y:S01]  /*f7e0*/  FMNMX.FTZ R14, R173, R10, !PT ;  /* 0x0000000aad0e7209 */ /* 0x000fe20007810000 */
[----:B------:R-:W-:Y:S01]  /*f7f0*/  ULDC UR11, c[0x0][0xa80] ;  /* 0x0002a000000b7ab9 */ /* 0x000fe20000000800 */
[----:B------:R-:W-:Y:S01]  /*f800*/  ISETP.GT.AND P3, PT, R169, 0x1, P2 ;  /* 0x00000001a900780c */ /* 0x000fe20001764270 */
[----:B------:R-:W-:Y:S01]  /*f810*/  UMOV UR7, 0x40000040 ;  /* 0x4000004000077882 */ /* 0x000fe20000000000 */
[----:B------:R-:W-:Y:S01]  /*f820*/  FMNMX.FTZ R7, R185, R14, !PT ;  /* 0x0000000eb9077209 */ /* 0x000fe20007810000 */
[----:B------:R-:W-:Y:S01]  /*f830*/  UMOV UR19, 0x40000040 ;  /* 0x4000004000137882 */ /* 0x000fe20000000000 */
[----:B------:R-:W-:Y:S01]  /*f840*/  ISETP.LT.OR P3, PT, R168, 0x2, P3 ;  /* 0x00000002a800780c */ /* 0x000fe20001f61670 */
[----:B------:R-:W-:Y:S01]  /*f850*/  @!P1 VIADD R20, R20, 0x38860 ;  /* 0x0003886014149836 */ /* 0x000fe20000000000 */
[----:B------:R-:W-:Y:S02]  /*f860*/  FMNMX.FTZ R14, R186, R7, !PT ;  /* 0x00000007ba0e7209 */ /* 0x000fe40007810000 */
[----:B------:R-:W-:-:S02]  /*f870*/  FSEL R181, R21, -INF , !P3 ;  /* 0xff80000015b57808 */ /* 0x000fc40005800000 */
[----:B------:R-:W-:Y:S02]  /*f880*/  FMNMX.FTZ R7, R187, R14, !PT ;  /* 0x0000000ebb077209 */ /* 0x000fe40007810000 */
[C---:B------:R-:W-:Y:S02]  /*f890*/  ISETP.GT.AND P3, PT, R169.reuse, RZ, P2 ;  /* 0x000000ffa900720c */ /* 0x040fe40001764270 */
[----:B------:R-:W-:Y:S02]  /*f8a0*/  FMNMX.FTZ R14, R202, R7, !PT ;  /* 0x00000007ca0e7209 */ /* 0x000fe40007810000 */
[----:B------:R-:W-:Y:S02]  /*f8b0*/  ISETP.GT.AND P5, PT, R169, 0x9, P2 ;  /* 0x00000009a900780c */ /* 0x000fe400017a4270 */
[----:B------:R-:W-:Y:S02]  /*f8c0*/  FMNMX.FTZ R7, R203, R14, !PT ;  /* 0x0000000ecb077209 */ /* 0x000fe40007810000 */
[----:B------:R-:W-:-:S02]  /*f8d0*/  ISETP.LT.OR P3, PT, R168, 0x1, P3 ;  /* 0x00000001a800780c */ /* 0x000fc40001f61670 */
[----:B------:R-:W-:Y:S02]  /*f8e0*/  FMNMX.FTZ R14, R204, R7, !PT ;  /* 0x00000007cc0e7209 */ /* 0x000fe40007810000 */
[----:B------:R-:W-:Y:S02]  /*f8f0*/  ISETP.GT.AND P4, PT, R169, 0x8, P2 ;  /* 0x00000008a900780c */ /* 0x000fe40001784270 */
[----:B------:R-:W-:Y:S02]  /*f900*/  FMNMX.FTZ R7, R205, R14, !PT ;  /* 0x0000000ecd077209 */ /* 0x000fe40007810000 */
[----:B------:R-:W-:Y:S02]  /*f910*/  ISETP.LT.OR P5, PT, R168, 0xa, P5 ;  /* 0x0000000aa800780c */ /* 0x000fe40002fa1670 */
[----:B------:R-:W-:Y:S02]  /*f920*/  FMNMX.FTZ R14, R166, R7, !PT ;  /* 0x00000007a60e7209 */ /* 0x000fe40007810000 */
[----:B------:R-:W-:-:S02]  /*f930*/  FSEL R183, R8, -INF , !P3 ;  /* 0xff80000008b77808 */ /* 0x000fc40005800000 */
[----:B------:R-:W-:Y:S02]  /*f940*/  FMNMX.FTZ R14, R167, R14, !PT ;  /* 0x0000000ea70e7209 */ /* 0x000fe40007810000 */
[----:B------:R-:W-:Y:S02]  /*f950*/  ISETP.LT.OR P4, PT, R168, 0x9, P4 ;  /* 0x00000009a800780c */ /* 0x000fe40002781670 */
[----:B------:R-:W-:Y:S02]  /*f960*/  FMNMX.FTZ R7, R175, R14, !PT ;  /* 0x0000000eaf077209 */ /* 0x000fe40007810000 */
[----:B------:R-:W-:Y:S02]  /*f970*/  FSEL R153, R153, -INF , !P5 ;  /* 0xff80000099997808 */ /* 0x000fe40006800000 */
[----:B------:R-:W-:Y:S02]  /*f980*/  FMNMX.FTZ R14, R176, R7, !PT ;  /* 0x00000007b00e7209 */ /* 0x000fe40007810000 */
[----:B------:R-:W-:-:S02]  /*f990*/  FMNMX.FTZ R8, R183, R12, !PT ;  /* 0x0000000cb7087209 */ /* 0x000fc40007810000 */
[----:B------:R-:W-:Y:S02]  /*f9a0*/  FMNMX.FTZ R7, R177, R14, !PT ;  /* 0x0000000eb1077209 */ /* 0x000fe40007810000 */
[----:B------:R-:W-:Y:S02]  /*f9b0*/  ISETP.GT.AND P5, PT, R169, 0x11, P2 ;  /* 0x00000011a900780c */ /* 0x000fe400017a4270 */
[----:B------:R-:W-:Y:S02]  /*f9c0*/  FMNMX.FTZ R14, R180, R7, !PT ;  /* 0x00000007b40e7209 */ /* 0x000fe40007810000 */
[----:B------:R-:W-:Y:S02]  /*f9d0*/  FSEL R152, R152, -INF , !P4 ;  /* 0xff80000098987808 */ /* 0x000fe40006000000 */
[----:B------:R-:W-:Y:S02]  /*f9e0*/  FMNMX.FTZ R7, R179, R14, !PT ;  /* 0x0000000eb3077209 */ /* 0x000fe40007810000 */
[----:B------:R-:W-:-:S02]  /*f9f0*/  ISETP.GT.AND P4, PT, R169, 0x10, P2 ;  /* 0x00000010a900780c */ /* 0x000fc40001784270 */
[----:B------:R-:W-:Y:S02]  /*fa00*/  FMNMX.FTZ R14, R178, R7, !PT ;  /* 0x00000007b20e7209 */ /* 0x000fe40007810000 */
[C---:B------:R-:W-:Y:S02]  /*fa10*/  ISETP.LT.OR P5, PT, R168.reuse, 0x12, P5 ;  /* 0x00000012a800780c */ /* 0x040fe40002fa1670 */
[----:B------:R-:W-:Y:S01]  /*fa20*/  ISETP.LT.OR P4, PT, R168, 0x11, P4 ;  /* 0x00000011a800780c */ /* 0x000fe20002781670 */
[----:B------:R-:W0:Y:S01]  /*fa30*/  SHFL.BFLY PT, R7, R14, 0x2, 0x1f ;  /* 0x0c401f000e077f89 */ /* 0x000e2200000e0000 */
[----:B------:R-:W-:Y:S02]  /*fa40*/  FSEL R155, R155, -INF , !P5 ;  /* 0xff8000009b9b7808 */ /* 0x000fe40006800000 */
[----:B------:R-:W-:Y:S02]  /*fa50*/  ISETP.GT.AND P5, PT, R169, 0x20, P2 ;  /* 0x00000020a900780c */ /* 0x000fe400017a4270 */
[----:B------:R-:W-:-:S02]  /*fa60*/  FSEL R154, R154, -INF , !P4 ;  /* 0xff8000009a9a7808 */ /* 0x000fc40006000000 */
[C---:B------:R-:W-:Y:S02]  /*fa70*/  ISETP.GT.AND P3, PT, R169.reuse, 0x18, P2 ;  /* 0x00000018a900780c */ /* 0x040fe40001764270 */
[C---:B------:R-:W-:Y:S02]  /*fa80*/  ISETP.LT.OR P5, PT, R168.reuse, 0x21, P5 ;  /* 0x00000021a800780c */ /* 0x040fe40002fa1670 */
[----:B------:R-:W-:Y:S02]  /*fa90*/  ISETP.GT.AND P4, PT, R169, 0x19, P2 ;  /* 0x00000019a900780c */ /* 0x000fe40001784270 */
[----:B------:R-:W-:Y:S02]  /*faa0*/  ISETP.LT.OR P3, PT, R168, 0x19, P3 ;  /* 0x00000019a800780c */ /* 0x000fe40001f61670 */
[----:B------:R-:W-:Y:S02]  /*fab0*/  FSEL R158, R158, -INF , !P5 ;  /* 0xff8000009e9e7808 */ /* 0x000fe40006800000 */
[----:B------:R-:W-:-:S02]  /*fac0*/  ISETP.LT.OR P4, PT, R168, 0x1a, P4 ;  /* 0x0000001aa800780c */ /* 0x000fc40002781670 */
[----:B------:R-:W-:Y:S02]  /*fad0*/  FSEL R156, R156, -INF , !P3 ;  /* 0xff8000009c9c7808 */ /* 0x000fe40005800000 */
[----:B------:R-:W-:Y:S02]  /*fae0*/  ISETP.GT.AND P3, PT, R169, 0x21, P2 ;  /* 0x00000021a900780c */ /* 0x000fe40001764270 */
[----:B------:R-:W-:Y:S02]  /*faf0*/  FSEL R157, R157, -INF , !P4 ;  /* 0xff8000009d9d7808 */ /* 0x000fe40006000000 */
[----:B0-----:R-:W-:Y:S02]  /*fb00*/  FMNMX.FTZ R15, R14, R7, !PT ;  /* 0x000000070e0f7209 */ /* 0x001fe40007810000 */
[----:B------:R-:W-:Y:S02]  /*fb10*/  ISETP.GT.AND P4, PT, R169, 0x28, P2 ;  /* 0x00000028a900780c */ /* 0x000fe40001784270 */
        /* <DEDUP_REMOVED lines=12> */
[C---:B------:R-:W-:Y:S02]  /*fbe0*/  ISETP.GT.AND P4, PT, R169.reuse, 0x38, P2 ;  /* 0x00000038a900780c */ /* 0x040fe40001784270 */
[----:B------:R-:W-:Y:S02]  /*fbf0*/  ISETP.GT.AND P2, PT, R169, 0x39, P2 ;  /* 0x00000039a900780c */ /* 0x000fe40001744270 */
[----:B0-----:R-:W-:-:S02]  /*fc00*/  FMNMX.FTZ R7, R15, R170, !PT ;  /* 0x000000aa0f077209 */ /* 0x001fc40007810000 */
[----:B------:R-:W-:Y:S02]  /*fc10*/  FMNMX.FTZ R15, R181, R8, !PT ;  /* 0x00000008b50f7209 */ /* 0x000fe40007810000 */
[C---:B------:R-:W-:Y:S01]  /*fc20*/  FSETP.NEU.FTZ.AND P5, PT, R7.reuse, -INF , PT ;  /* 0xff8000000700780b */ /* 0x040fe20003fbd000 */
[----:B------:R-:W-:Y:S01]  /*fc30*/  FMUL.FTZ R14, R7, UR11 ;  /* 0x0000000b070e7c20 */ /* 0x000fe20008410000 */
[----:B------:R-:W-:Y:S02]  /*fc40*/  FMNMX.FTZ R8, R152, R15, !PT ;  /* 0x0000000f98087209 */ /* 0x000fe40007810000 */
[C---:B------:R-:W-:Y:S02]  /*fc50*/  ISETP.LT.OR P3, PT, R168.reuse, 0x32, P3 ;  /* 0x00000032a800780c */ /* 0x040fe40001f61670 */
        /* <DEDUP_REMOVED lines=30> */
[----:B------:R-:W-:Y:S01]  /*fe40*/  FFMA.FTZ R186, R178, UR11, -R8 ;  /* 0x0000000bb2ba7c23 */ /* 0x000fe20008010808 */
[----:B------:R-:W-:Y:S01]  /*fe50*/  FSEL R167, R7, RZ, P5 ;  /* 0x000000ff07a77208 */ /* 0x000fe20002800000 */
[----:B------:R-:W-:Y:S01]  /*fe60*/  IMAD.MOV R187, RZ, RZ, -R22 ;  /* 0x000000ffffbb7224 */ /* 0x000fe200078e0a16 */
[----:B------:R-:W-:Y:S01]  /*fe70*/  FMNMX.FTZ R169, R163, R170, !PT ;  /* 0x000000aaa3a97209 */ /* 0x000fe20007810000 */
[----:B------:R-:W-:Y:S01]  /*fe80*/  MUFU.EX2 R15, R15 ;  /* 0x0000000f000f7308 */ /* 0x000fe20000000800 */
[----:B------:R-:W-:Y:S01]  /*fe90*/  @!P1 PRMT R20, RZ, 0x654, R20 ;  /* 0x00000654ff149816 */ /* 0x000fe20000000014 */
[----:B------:R-:W-:Y:S01]  /*fea0*/  FADD.FTZ R167, -R167, R10 ;  /* 0x0000000aa7a77221 */ /* 0x000fe20000010100 */
[----:B------:R-:W-:Y:S01]  /*feb0*/  FMNMX.FTZ R170, R164, R169, !PT ;  /* 0x000000a9a4aa7209 */ /* 0x000fe20007810000 */
[----:B------:R-:W-:-:S02]  /*fec0*/  FFMA.FTZ R169, R202, UR11, -R8 ;  /* 0x0000000bcaa97c23 */ /* 0x000fc40008010808 */
[----:B------:R-:W-:Y:S01]  /*fed0*/  FMUL.FTZ R167, R167, UR11 ;  /* 0x0000000ba7a77c20 */ /* 0x000fe20008410000 */
[----:B------:R-:W-:Y:S01]  /*fee0*/  FMNMX.FTZ R182, R165, R170, !PT ;  /* 0x000000aaa5b67209 */ /* 0x000fe20007810000 */
[----:B------:R-:W-:Y:S01]  /*fef0*/  FFMA.FTZ R170, R203, UR11, -R8 ;  /* 0x0000000bcbaa7c23 */ /* 0x000fe20008010808 */
[----:B------:R-:W-:Y:S03]  /*ff00*/  MUFU.EX2 R10, R186 ;  /* 0x000000ba000a7308 */ /* 0x000fe60000000800 */
[----:B0-----:R-:W0:Y:S05]  /*ff10*/  SHFL.BFLY PT, R185, R182, 0x2, 0x1f ;  /* 0x0c401f00b6b97f89 */ /* 0x001e2a00000e0000 */
[----:B------:R-:W1:Y:S08]  /*ff20*/  MUFU.EX2 R178, R167 ;  /* 0x000000a700b27308 */ /* 0x000e700000000800 */
[----:B------:R-:W-:Y:S08]  /*ff30*/  MUFU.EX2 R21, R21 ;  /* 0x0000001500157308 */ /* 0x000ff00000000800 */
[----:B------:R-:W-:Y:S01]  /*ff40*/  MUFU.EX2 R168, R168 ;  /* 0x000000a800a87308 */ /* 0x000fe20000000800 */
[-C--:B-1----:R-:W-:Y:S01]  /*ff50*/  FMUL.FTZ R24, R24, R178.reuse ;  /* 0x000000b218187220 */ /* 0x082fe20000410000 */
[-C--:B------:R-:W-:Y:S01]  /*ff60*/  FMUL.FTZ R25, R25, R178.reuse ;  /* 0x000000b219197220 */ /* 0x080fe20000410000 */
        /* <DEDUP_REMOVED lines=30> */
[----:B------:R-:W-:Y:S01]  /*10150*/  MUFU.EX2 R172, R172 ;  /* 0x000000ac00ac7308 */ /* 0x000fe20000000800 */
[-C--:B------:R-:W-:Y:S01]  /*10160*/  FMUL.FTZ R76, R76, R178.reuse ;  /* 0x000000b24c4c7220 */ /* 0x080fe20000410000 */
[-C--:B------:R-:W-:Y:S01]  /*10170*/  FMUL.FTZ R77, R77, R178.reuse ;  /* 0x000000b24d4d7220 */ /* 0x080fe20000410000 */
[C---:B------:R-:W-:Y:S01]  /*10180*/  FSETP.NEU.FTZ.AND P2, PT, R8.reuse, -INF , PT ;  /* 0xff8000000800780b */ /* 0x040fe20003f5d000 */
[----:B------:R-:W-:Y:S01]  /*10190*/  FMUL.FTZ R166, R8, UR11 ;  /* 0x0000000b08a67c20 */ /* 0x000fe20008410000 */
[-C--:B------:R-:W-:Y:S01]  /*101a0*/  FMUL.FTZ R80, R80, R178.reuse ;  /* 0x000000b250507220 */ /* 0x080fe20000410000 */
[-C--:B------:R-:W-:Y:S01]  /*101b0*/  FMUL.FTZ R81, R81, R178.reuse ;  /* 0x000000b251517220 */ /* 0x080fe20000410000 */
[----:B------:R-:W-:Y:S01]  /*101c0*/  FSEL R185, R8, RZ, P2 ;  /* 0x000000ff08b97208 */ /* 0x000fe20001000000 */
[----:B------:R-:W-:Y:S01]  /*101d0*/  MUFU.EX2 R173, R173 ;  /* 0x000000ad00ad7308 */ /* 0x000fe20000000800 */
[----:B------:R-:W-:Y:S01]  /*101e0*/  FSEL R166, R166, RZ, P2 ;  /* 0x000000ffa6a67208 */ /* 0x000fe20001000000 */
[-C--:B------:R-:W-:Y:S01]  /*101f0*/  FMUL.FTZ R84, R84, R178.reuse ;  /* 0x000000b254547220 */ /* 0x080fe20000410000 */
[----:B------:R-:W-:Y:S01]  /*10200*/  ISETP.NE.AND P2, PT, R16, R187, PT ;  /* 0x000000bb1000720c */ /* 0x000fe20003f45270 */
[----:B------:R-:W-:Y:S01]  /*10210*/  FADD.FTZ R185, -R185, R12 ;  /* 0x0000000cb9b97221 */ /* 0x000fe20000010100 */
[----:B------:R-:W-:Y:S01]  /*10220*/  FMUL.FTZ R85, R85, R178 ;  /* 0x000000b255557220 */ /* 0x000fe20000410000 */
[--C-:B------:R-:W-:Y:S01]  /*10230*/  FFMA.FTZ R182, R183, UR11, -R166.reuse ;  /* 0x0000000bb7b67c23 */ /* 0x100fe200080108a6 */
[----:B------:R-:W-:Y:S01]  /*10240*/  FFMA.FTZ R183, R152, UR11, -R166 ;  /* 0x0000000b98b77c23 */ /* 0x000fe200080108a6 */
[----:B------:R-:W-:Y:S01]  /*10250*/  FMUL.FTZ R185, R185, UR11 ;  /* 0x0000000bb9b97c20 */ /* 0x000fe20008410000 */
[----:B------:R-:W-:-:S02]  /*10260*/  IMAD.U32 R152, RZ, RZ, UR6 ;  /* 0x00000006ff987e24 */ /* 0x000fc4000f8e00ff */
[--C-:B------:R-:W-:Y:S01]  /*10270*/  FFMA.FTZ R187, R153, UR11, -R166.reuse ;  /* 0x0000000b99bb7c23 */ /* 0x100fe200080108a6 */
[--C-:B------:R-:W-:Y:S01]  /*10280*/  FFMA.FTZ R181, R181, UR11, -R166.reuse ;  /* 0x0000000bb5b57c23 */ /* 0x100fe200080108a6 */
[--C-:B------:R-:W-:Y:S01]  /*10290*/  FFMA.FTZ R186, R154, UR11, -R166.reuse ;  /* 0x0000000b9aba7c23 */ /* 0x100fe200080108a6 */
[--C-:B------:R-:W-:Y:S01]  /*102a0*/  FFMA.FTZ R203, R156, UR11, -R166.reuse ;  /* 0x0000000b9ccb7c23 */ /* 0x100fe200080108a6 */
[----:B------:R-:W0:Y:S01]  /*102b0*/  MUFU.EX2 R185, R185 ;  /* 0x000000b900b97308 */ /* 0x000e220000000800 */
[--C-:B------:R-:W-:Y:S01]  /*102c0*/  FFMA.FTZ R202, R157, UR11, -R166.reuse ;  /* 0x0000000b9dca7c23 */ /* 0x100fe200080108a6 */
[----:B------:R-:W-:Y:S02]  /*102d0*/  @!P2 IMAD R152, R152, 0x40, R19 ;  /* 0x000000409898a824 */ /* 0x000fe400078e0213 */
        /* <DEDUP_REMOVED lines=12> */
[----:B------:R-:W-:Y:S01]  /*103a0*/  F2FP.BF16.F32.PACK_AB R152, R14, R15 ;  /* 0x0000000f0e98723e */ /* 0x000fe200000010ff */
[-C--:B------:R-:W-:Y:S01]  /*103b0*/  FMUL.FTZ R88, R88, R178.reuse ;  /* 0x000000b258587220 */ /* 0x080fe20000410000 */
[----:B0-----:R0:W-:Y:S01]  /*103c0*/  @!P2 STS [R153+0x38420], R185 ;  /* 0x038420b99900a388 */ /* 0x0011e20000000800 */
[----:B------:R-:W-:Y:S01]  /*103d0*/  F2FP.BF16.F32.PACK_AB R154, R168, R21 ;  /* 0x00000015a89a723e */ /* 0x000fe200000010ff */
[-C--:B------:R-:W-:Y:S01]  /*103e0*/  FMUL.FTZ R89, R89, R178.reuse ;  /* 0x000000b259597220 */ /* 0x080fe20000410000 */
[----:B------:R-:W-:Y:S01]  /*103f0*/  F2FP.BF16.F32.PACK_AB R156, R170, R169 ;  /* 0x000000a9aa9c723e */ /* 0x000fe200000010ff */
[-C--:B------:R-:W-:Y:S01]  /*10400*/  FMUL.FTZ R92, R92, R178.reuse ;  /* 0x000000b25c5c7220 */ /* 0x080fe20000410000 */
        /* <DEDUP_REMOVED lines=32> */
[----:B------:R1:W0:Y:S01]  /*10610*/  MUFU.EX2 R187, R155 ;  /* 0x0000009b00bb7308 */ /* 0x0002220000000800 */
[-C--:B------:R-:W-:Y:S01]  /*10620*/  FMUL.FTZ R145, R145, R178.reuse ;  /* 0x000000b291917220 */ /* 0x080fe20000410000 */
[-C--:B------:R-:W-:Y:S01]  /*10630*/  FMUL.FTZ R148, R148, R178.reuse ;  /* 0x000000b294947220 */ /* 0x080fe20000410000 */
[----:B------:R-:W-:Y:S01]  /*10640*/  FMUL.FTZ R149, R149, R178 ;  /* 0x000000b295957220 */ /* 0x000fe20000410000 */
[-C--:B------:R-:W-:Y:S01]  /*10650*/  FMUL.FTZ R26, R26, R185.reuse ;  /* 0x000000b91a1a7220 */ /* 0x080fe20000410000 */
[-C--:B------:R-:W-:Y:S01]  /*10660*/  FMUL.FTZ R27, R27, R185.reuse ;  /* 0x000000b91b1b7220 */ /* 0x080fe20000410000 */
[-C--:B------:R-:W-:Y:S01]  /*10670*/  FMUL.FTZ R30, R30, R185.reuse ;  /* 0x000000b91e1e7220 */ /* 0x080fe20000410000 */
[----:B------:R-:W-:Y:S01]  /*10680*/  FMUL.FTZ R31, R31, R185 ;  /* 0x000000b91f1f7220 */ /* 0x000fe20000410000 */
[----:B------:R-:W-:Y:S01]  /*10690*/  MUFU.EX2 R203, R203 ;  /* 0x000000cb00cb7308 */ /* 0x000fe20000000800 */
[----:B-1----:R-:W-:Y:S01]  /*106a0*/  F2FP.BF16.F32.PACK_AB R155, R12, R183 ;  /* 0x000000b70c9b723e */ /* 0x002fe200000010ff */
[----:B------:R-:W-:Y:S01]  /*106b0*/  BAR.SYNC.DEFER_BLOCKING 0xf, 0x100 ;  /* 0x03c4000000007b1d */ /* 0x000fe20000010000 */
        /* <DEDUP_REMOVED lines=73> */
[----:B------:R-:W-:Y:S01]  /*10b50*/  FMUL.FTZ R151, R151, R185 ;  /* 0x000000b997977220 */ /* 0x000fe20000410000 */
[----:B------:R2:W-:Y:S01]  /*10b60*/  STSM.16.M88.4 [R23+0x36400], R152 ;  /* 0x0364009817007844 */ /* 0x0005e20000000200 */
[----:B------:R-:W-:Y:S01]  /*10b70*/  ULEA UR6, UR14, UR38, 0xc ;  /* 0x000000260e067291 */ /* 0x000fe2000f8e603f */
[----:B------:R-:W-:Y:S01]  /*10b80*/  FFMA.FTZ R15, R178, R4, R15 ;  /* 0x00000004b20f7223 */ /* 0x000fe2000001000f */
[----:B------:R-:W0:Y:S01]  /*10b90*/  MUFU.EX2 R180, R180 ;  /* 0x000000b400b47308 */ /* 0x000e220000000800 */
[----:B-1----:R-:W-:Y:S01]  /*10ba0*/  F2FP.BF16.F32.PACK_AB R163, R207, R206 ;  /* 0x000000cecfa3723e */ /* 0x002fe200000010ff */
[----:B------:R2:W-:Y:S01]  /*10bb0*/  STSM.16.M88.4 [R190], R156 ;  /* 0x0000009cbe007844 */ /* 0x0005e20000000200 */
[----:B------:R-:W-:Y:S01]  /*10bc0*/  UIADD3 UR8, UR6, 0x80, URZ ;  /* 0x0000008006087890 */ /* 0x000fe2000fffe03f */
[----:B------:R-:W-:Y:S01]  /*10bd0*/  FFMA.FTZ R182, R185, R5, R182 ;  /* 0x00000005b9b67223 */ /* 0x000fe200000100b6 */
[----:B------:R-:W-:Y:S01]  /*10be0*/  FADD.FTZ R14, R14, R15 ;  /* 0x0000000f0e0e7221 */ /* 0x000fe20000010000 */
[----:B------:R2:W-:Y:S01]  /*10bf0*/  STSM.16.M88.4 [R188], R160 ;  /* 0x000000a0bc007844 */ /* 0x0005e20000000200 */
[C---:B------:R-:W-:Y:S01]  /*10c00*/  ISETP.GT.AND P2, PT, R6.reuse, R184, PT ;  /* 0x000000b80600720c */ /* 0x040fe20003f44270 */
[----:B------:R-:W1:Y:S01]  /*10c10*/  MUFU.EX2 R179, R179 ;  /* 0x000000b300b37308 */ /* 0x000e620000000800 */
[----:B------:R-:W-:Y:S01]  /*10c20*/  FADD.FTZ R182, R181, R182 ;  /* 0x000000b6b5b67221 */ /* 0x000fe20000010000 */
[----:B------:R-:W-:Y:S01]  /*10c30*/  UMOV UR18, UR8 ;  /* 0x0000000800127c82 */ /* 0x000fe20008000000 */
[----:B------:R-:W-:Y:S01]  /*10c40*/  UIADD3 UR8, UR6, 0x100, URZ ;  /* 0x0000010006087890 */ /* 0x000fe2000fffe03f */
[----:B------:R-:W-:Y:S01]  /*10c50*/  FADD.FTZ R21, R21, R14 ;  /* 0x0000000e15157221 */ /* 0x000fe20000010000 */
[----:B------:R-:W-:Y:S01]  /*10c60*/  FADD.FTZ R183, R183, R182 ;  /* 0x000000b6b7b77221 */ /* 0x000fe20000010000 */
[----:B------:R-:W-:-:S02]  /*10c70*/  VIADD R6, R6, 0xffffffff ;  /* 0xffffffff06067836 */ /* 0x000fc40000000000 */
[----:B------:R-:W-:Y:S01]  /*10c80*/  MUFU.EX2 R208, R208 ;  /* 0x000000d000d07308 */ /* 0x000fe20000000800 */
[----:B0-----:R-:W-:Y:S01]  /*10c90*/  F2FP.BF16.F32.PACK_AB R164, R180, R177 ;  /* 0x000000b1b4a4723e */ /* 0x001fe200000010ff */
[----:B------:R-:W-:Y:S01]  /*10ca0*/  FADD.FTZ R168, R168, R21 ;  /* 0x00000015a8a87221 */ /* 0x000fe20000010000 */
[----:B------:R-:W-:Y:S01]  /*10cb0*/  FADD.FTZ R183, R12, R183 ;  /* 0x000000b70cb77221 */ /* 0x000fe20000010000 */
[----:B------:R-:W-:Y:S02]  /*10cc0*/  IMAD.MOV.U32 R12, RZ, RZ, R8 ;  /* 0x000000ffff0c7224 */ /* 0x000fe400078e0008 */
[----:B------:R-:W-:Y:S01]  /*10cd0*/  FADD.FTZ R169, R169, R168 ;  /* 0x000000a8a9a97221 */ /* 0x000fe20000010000 */
[----:B------:R-:W-:Y:S01]  /*10ce0*/  FADD.FTZ R186, R186, R183 ;  /* 0x000000b7baba7221 */ /* 0x000fe20000010000 */
[----:B------:R-:W0:Y:S01]  /*10cf0*/  MUFU.EX2 R209, R209 ;  /* 0x000000d100d17308 */ /* 0x000e220000000800 */
        /* <DEDUP_REMOVED lines=11> */
[----:B0-----:R-:W-:Y:S01]  /*10db0*/  F2FP.BF16.F32.PACK_AB R165, R209, R208 ;  /* 0x000000d0d1a5723e */ /* 0x001fe200000010ff */
        /* <DEDUP_REMOVED lines=17> */
[----:B------:R-:W-:Y:S01]  /*10ed0*/  UIADD3 UR6, UR6, 0x180, URZ ;  /* 0x0000018006067890 */ /* 0x000fe2000fffe03f */
[----:B------:R-:W-:Y:S01]  /*10ee0*/  FADD.FTZ R5, R211, R210 ;  /* 0x000000d2d3057221 */ /* 0x000fe20000010000 */
[----:B------:R-:W-:Y:S01]  /*10ef0*/  UMOV UR7, 0x40000040 ;  /* 0x4000004000077882 */ /* 0x000fe20000000000 */
[----:B------:R-:W-:Y:S01]  /*10f00*/  MOV R10, R7 ;  /* 0x00000007000a7202 */ /* 0x000fe20000000f00 */
[----:B------:R-:W-:Y:S02]  /*10f10*/  WARPGROUP.DEPBAR.LE gsb0, 0x0 ;  /* 0x00008000000079c5 */ /* 0x000fe40000010000 */
[----:B------:R-:W-:-:S15]  /*10f20*/  WARPGROUP.ARRIVE ;  /* 0x00000000000079c5 */ /* 0x000fde0000000000 */
[----:B------:R-:W-:-:S06]  /*10f30*/  NOP ;  /* 0x0000000000007918 */ /* 0x000fcc0000000000 */
        /* <DEDUP_REMOVED lines=23> */
.L_x_5147:
[----:B------:R-:W1:Y:S01]  /*110b0*/  SHFL.BFLY PT, R3, R4, 0x2, 0x1f ;  /* 0x0c401f0004037f89 */ /* 0x000e6200000e0000 */
[----:B------:R-:W-:Y:S02]  /*110c0*/  IMAD.MOV R13, RZ, RZ, -R22 ;  /* 0x000000ffff0d7224 */ /* 0x000fe400078e0a16 */
[----:B------:R-:W-:Y:S01]  /*110d0*/  IMAD.MOV.U32 R11, RZ, RZ, RZ ;  /* 0x000000ffff0b7224 */ /* 0x000fe200078e00ff */
[----:B------:R-:W3:Y:S01]  /*110e0*/  SHFL.BFLY PT, R6, R5, 0x2, 0x1f ;  /* 0x0c401f0005067f89 */ /* 0x000ee200000e0000 */
[----:B------:R-:W-:Y:S01]  /*110f0*/  VIADD R198, R198, 0x1 ;  /* 0x00000001c6c67836 */ /* 0x000fe20000000000 */
[----:B------:R-:W-:Y:S08]  /*11100*/  BAR.ARV 0x8, 0xa0 ;  /* 0x0202800000007b1d */ /* 0x000ff00000002000 */
[----:B------:R-:W-:Y:S01]  /*11110*/  BAR.SYNC.DEFER_BLOCKING 0xf, 0x100 ;  /* 0x03c4000000007b1d */ /* 0x000fe20000010000 */
[----:B------:R-:W-:Y:S01]  /*11120*/  ISETP.NE.AND P0, PT, R16, R13, PT ;  /* 0x0000000d1000720c */ /* 0x000fe20003f05270 */
[----:B-1----:R-:W-:Y:S01]  /*11130*/  FADD.FTZ R3, R3, R4 ;  /* 0x0000000403037221 */ /* 0x002fe20000010000 */
[----:B------:R-:W-:Y:S01]  /*11140*/  MOV R4, RZ ;  /* 0x000000ff00047202 */ /* 0x000fe20000000f00 */
[----:B---3--:R-:W-:-:S03]  /*11150*/  FADD.FTZ R6, R6, R5 ;  /* 0x0000000506067221 */ /* 0x008fc60000010000 */
[----:B------:R-:W1:Y:S04]  /*11160*/  SHFL.BFLY PT, R0, R3, 0x1, 0x1f ;  /* 0x0c201f0003007f89 */ /* 0x000e6800000e0000 */
[----:B------:R-:W3:Y:S01]  /*11170*/  SHFL.BFLY PT, R9, R6, 0x1, 0x1f ;  /* 0x0c201f0006097f89 */ /* 0x000ee200000e0000 */
[----:B-1----:R-:W-:Y:S01]  /*11180*/  FADD.FTZ R17, R3, R0 ;  /* 0x0000000003117221 */ /* 0x002fe20000010000 */
[----:B------:R-:W-:Y:S01]  /*11190*/  IMAD.U32 R0, RZ, RZ, UR36 ;  /* 0x00000024ff007e24 */ /* 0x000fe2000f8e00ff */
[----:B------:R-:W-:Y:S01]  /*111a0*/  UIADD3 UR36, UR36, 0x1, URZ ;  /* 0x0000000124247890 */ /* 0x000fe2000fffe03f */
[----:B------:R-:W-:Y:S02]  /*111b0*/  IMAD.MOV.U32 R3, RZ, RZ, -0x800000 ;  /* 0xff800000ff037424 */ /* 0x000fe400078e00ff */
[----:B---3--:R-:W-:Y:S01]  /*111c0*/  FADD.FTZ R18, R6, R9 ;  /* 0x0000000906127221 */ /* 0x008fe20000010000 */
[----:B------:R-:W-:Y:S01]  /*111d0*/  FSETP.NE.FTZ.AND P1, PT, R17, RZ, PT ;  /* 0x000000ff1100720b */ /* 0x000fe20003f35000 */
[----:B------:R-:W-:Y:S01]  /*111e0*/  @!P0 IMAD R0, R0, 0x40, R19 ;  /* 0x0000004000008824 */ /* 0x000fe200078e0213 */
[----:B------:R-:W-:Y:S01]  /*111f0*/  UISETP.NE.AND UP0, UPT, UR36, 0x2, UPT ;  /* 0x000000022400788c */ /* 0x000fe2000bf05270 */
[----:B------:R-:W-:Y:S01]  /*11200*/  IMAD.U32 R6, RZ, RZ, UR11 ;  /* 0x0000000bff067e24 */ /* 0x000fe2000f8e00ff */
[----:B------:R-:W-:-:S02]  /*11210*/  FSETP.NE.FTZ.AND P2, PT, R18, RZ, PT ;  /* 0x000000ff1200720b */ /* 0x000fc40003f55000 */
[----:B------:R-:W-:Y:S01]  /*11220*/  @!P0 LEA R5, R0, UR37, 0x2 ;  /* 0x0000002500058c11 */ /* 0x000fe2000f8e10ff */
[----:B------:R-:W-:Y:S01]  /*11230*/  USEL UR4, URZ, 0x1, UP0 ;  /* 0x000000013f047887 */ /* 0x000fe20008000000 */
[----:B------:R-:W-:Y:S01]  /*11240*/  IMAD.MOV.U32 R0, RZ, RZ, -0x800000 ;  /* 0xff800000ff007424 */ /* 0x000fe200078e00ff */
[----:B------:R-:W-:-:S04]  /*11250*/  USEL UR36, UR36, URZ, UP0 ;  /* 0x0000003f24247287 */ /* 0x000fc80008000000 */
[----:B------:R-:W1:Y:S01]  /*11260*/  @P1 MUFU.RCP R11, R17 ;  /* 0x00000011000b1308 */ /* 0x000e620000001000 */
[----:B------:R-:W-:Y:S01]  /*11270*/  @P1 FMUL.FTZ R6, R6, 0.69314718246459960938 ;  /* 0x3f31721806061820 */ /* 0x000fe20000410000 */
[----:B------:R-:W-:-:S06]  /*11280*/  LOP3.LUT R2, R2, UR4, RZ, 0x3c, !PT ;  /* 0x0000000402027c12 */ /* 0x000fcc000f8e3cff */
[----:B------:R-:W3:Y:S08]  /*11290*/  @P2 MUFU.RCP R4, R18 ;  /* 0x0000001200042308 */ /* 0x000ef00000001000 */
[----:B------:R-:W4:Y:S01]  /*112a0*/  @P1 MUFU.LG2 R17, R17 ;  /* 0x0000001100111308 */ /* 0x000f220000000c00 */
[----:B-1----:R-:W-:Y:S01]  /*112b0*/  @!P0 STS [R5+0x38400], R11 ;  /* 0x0384000b05008388 */ /* 0x002fe20000000800 */
[----:B------:R-:W-:Y:S01]  /*112c0*/  FMUL.FTZ R171, R24, R11 ;  /* 0x0000000b18ab7220 */ /* 0x000fe20000410000 */
[----:B------:R-:W-:-:S02]  /*112d0*/  IMAD.U32 R24, RZ, RZ, UR11 ;  /* 0x0000000bff187e24 */ /* 0x000fc4000f8e00ff */
[-C--:B------:R-:W-:Y:S01]  /*112e0*/  FMUL.FTZ R169, R25, R11.reuse ;  /* 0x0000000b19a97220 */ /* 0x080fe20000410000 */
[-C--:B------:R-:W-:Y:S01]  /*112f0*/  FMUL.FTZ R170, R28, R11.reuse ;  /* 0x0000000b1caa7220 */ /* 0x080fe20000410000 */
[-C--:B--2---:R-:W-:Y:S01]  /*11300*/  FMUL.FTZ R20, R29, R11.reuse ;  /* 0x0000000b1d147220 */ /* 0x084fe20000410000 */
[----:B------:R-:W-:Y:S01]  /*11310*/  @P2 FMUL.FTZ R24, R24, 0.69314718246459960938 ;  /* 0x3f31721818182820 */ /* 0x000fe20000410000 */
[----:B------:R-:W1:Y:S01]  /*11320*/  @P2 MUFU.LG2 R18, R18 ;  /* 0x0000001200122308 */ /* 0x000e620000000c00 */
[----:B---3--:R2:W-:Y:S01]  /*11330*/  @!P0 STS [R5+0x38420], R4 ;  /* 0x0384200405008388 */ /* 0x0085e20000000800 */
[-C--:B0-----:R-:W-:Y:S01]  /*11340*/  FMUL.FTZ R167, R32, R11.reuse ;  /* 0x0000000b20a77220 */ /* 0x081fe20000410000 */
        /* <DEDUP_REMOVED lines=129> */
.L_x_5085:
[----:B------:R-:W0:Y:S08]  /*11b60*/  S2UR UR4, SR_CgaCtaId ;  /* 0x00000000000479c3 */ /* 0x000e300000008800 */
[----:B------:R-:W-:Y:S06]  /*11b70*/  BAR.SYNC.DEFER_BLOCKING 0x5, 0x120 ;  /* 0x0144800000007b1d */ /* 0x000fec0000010000 */
[----:B------:R-:W-:Y:S01]  /*11b80*/  UMOV UR37, 0x400 ;  /* 0x0000040000257882 */ /* 0x000fe20000000000 */
[----:B------:R-:W-:Y:S01]  /*11b90*/  BSSY B0, `(.L_x_5165) ;  /* 0x000027a000007945 */ /* 0x000fe20003800000 */
[----:B0-----:R-:W-:-:S09]  /*11ba0*/  ULEA UR37, UR4, UR37, 0x18 ;  /* 0x0000002504257291 */ /* 0x001fd2000f8ec03f */
[----:B------:R-:W0:Y:S01]  /*11bb0*/  LDS.128 R184, [UR37+0x388d0] ;  /* 0x0388d025ffb87984 */ /* 0x000e220008000c00 */
[----:B------:R-:W-:Y:S06]  /*11bc0*/  BAR.ARV 0x4, 0x120 ;  /* 0x0104800000007b1d */ /* 0x000fec0000002000 */
[----:B------:R-:W-:Y:S05]  /*11bd0*/  @P0 BRA `(.L_x_5166) ;  /* 0x0000001c00340947 */ /* 0x000fea0003800000 */
[----:B------:R-:W1:Y:S08]  /*11be0*/  S2UR UR6, SR_SWINHI ;  /* 0x00000000000679c3 */ /* 0x000e700000002f00 */
[----:B------:R-:W-:Y:S01]  /*11bf0*/  BAR.SYNC.DEFER_BLOCKING 0x1, 0x100 ;  /* 0x0044000000007b1d */ /* 0x000fe20000010000 */
[----:B------:R-:W-:Y:S02]  /*11c00*/  F2FP.BF16.F32.PACK_AB R5, R27, R5 ;  /* 0x000000051b05723e */ /* 0x000fe400000010ff */
[----:B------:R-:W-:-:S02]  /*11c10*/  F2FP.BF16.F32.PACK_AB R9, R35, R9 ;  /* 0x000000092309723e */ /* 0x000fc400000010ff */
        /* <DEDUP_REMOVED lines=12> */
[----:B------:R-:W-:Y:S01]  /*11ce0*/  F2FP.BF16.F32.PACK_AB R65, R67, R66 ;  /* 0x000000424341723e */ /* 0x000fe200000010ff */
        /* <DEDUP_REMOVED lines=15> */
[----:B------:R-:W-:Y:S02]  /*11de0*/  LOP3.LUT R24, R4, R175, RZ, 0x3c, !PT ;  /* 0x000000af04187212 */ /* 0x000fe400078e3cff */
[C---:B------:R-:W-:Y:S02]  /*11df0*/  IADD3 R203, P5, R6.reuse, 0x2040, RZ ;  /* 0x0000204006cb7810 */ /* 0x040fe40007fbe0ff */
[----:B------:R-:W-:Y:S02]  /*11e00*/  LOP3.LUT R4, R183, 0x380, RZ, 0xc0, !PT ;  /* 0x00000380b7047812 */ /* 0x000fe400078ec0ff */
[C---:B------:R-:W-:Y:S01]  /*11e10*/  IADD3 R179, P4, R6.reuse, 0x60, RZ ;  /* 0x0000006006b37810 */ /* 0x040fe20007f9e0ff */
[----:B------:R-:W-:Y:S01]  /*11e20*/  IMAD.X R45, RZ, RZ, R7, P5 ;  /* 0x000000ffff2d7224 */ /* 0x000fe200028e0607 */
[----:B------:R-:W-:-:S02]  /*11e30*/  IADD3 R181, P3, R6, 0x2000, RZ ;  /* 0x0000200006b57810 */ /* 0x000fc40007f7e0ff */
[C---:B------:R-:W-:Y:S01]  /*11e40*/  IADD3 R205, P2, R6.reuse, 0x2060, RZ ;  /* 0x0000206006cd7810 */ /* 0x040fe20007f5e0ff */
[--C-:B------:R-:W-:Y:S01]  /*11e50*/  IMAD.X R33, RZ, RZ, R7.reuse, P4 ;  /* 0x000000ffff217224 */ /* 0x100fe200020e0607 */
[----:B------:R-:W-:Y:S01]  /*11e60*/  IADD3 R207, P1, R6, 0x4000, RZ ;  /* 0x0000400006cf7810 */ /* 0x000fe20007f3e0ff */
[--C-:B------:R-:W-:Y:S01]  /*11e70*/  IMAD.X R37, RZ, RZ, R7.reuse, P3 ;  /* 0x000000ffff257224 */ /* 0x100fe200018e0607 */
[----:B------:R-:W-:Y:S01]  /*11e80*/  SHF.R.U64 R21, R21, 0x3, RZ ;  /* 0x0000000315157819 */ /* 0x000fe200000012ff */
[--C-:B------:R-:W-:Y:S01]  /*11e90*/  IMAD.X R95, RZ, RZ, R7.reuse, P2 ;  /* 0x000000ffff5f7224 */ /* 0x100fe200010e0607 */
[----:B------:R-:W-:Y:S01]  /*11ea0*/  SHF.R.U64 R4, R4, 0x3, RZ ;  /* 0x0000000304047819 */ /* 0x000fe200000012ff */
[----:B------:R-:W-:Y:S01]  /*11eb0*/  IMAD.X R99, RZ, RZ, R7, P1 ;  /* 0x000000ffff637224 */ /* 0x000fe200008e0607 */
[----:B------:R-:W-:Y:S02]  /*11ec0*/  IADD3 R209, P0, R6, 0x4020, RZ ;  /* 0x0000402006d17810 */ /* 0x000fe40007f1e0ff */
[----:B------:R-:W-:-:S02]  /*11ed0*/  IADD3.X R41, RZ, R7, RZ, P6, !PT ;  /* 0x00000007ff297210 */ /* 0x000fc400037fe4ff */
[C---:B------:R-:W-:Y:S01]  /*11ee0*/  IADD3 R8, P5, R6.reuse, 0x6020, RZ ;  /* 0x0000602006087810 */ /* 0x040fe20007fbe0ff */
[--C-:B------:R-:W-:Y:S01]  /*11ef0*/  IMAD.X R103, RZ, RZ, R7.reuse, P0 ;  /* 0x000000ffff677224 */ /* 0x100fe200000e0607 */
[C---:B------:R-:W-:Y:S02]  /*11f00*/  IADD3 R211, P4, R6.reuse, 0x4040, RZ ;  /* 0x0000404006d37810 */ /* 0x040fe40007f9e0ff */
[C---:B------:R-:W-:Y:S01]  /*11f10*/  IADD3 R213, P3, R6.reuse, 0x4060, RZ ;  /* 0x0000406006d57810 */ /* 0x040fe20007f7e0ff */
[--C-:B------:R-:W-:Y:S01]  /*11f20*/  IMAD.X R119, RZ, RZ, R7.reuse, P5 ;  /* 0x000000ffff777224 */ /* 0x100fe200028e0607 */
[C---:B------:R-:W-:Y:S01]  /*11f30*/  IADD3 R215, P6, R6.reuse, 0x6000, RZ ;  /* 0x0000600006d77810 */ /* 0x040fe20007fde0ff */
[--C-:B------:R-:W-:Y:S01]  /*11f40*/  IMAD.X R107, RZ, RZ, R7.reuse, P4 ;  /* 0x000000ffff6b7224 */ /* 0x100fe200020e0607 */
[C---:B------:R-:W-:Y:S02]  /*11f50*/  IADD3 R17, P2, R6.reuse, 0x6040, RZ ;  /* 0x0000604006117810 */ /* 0x040fe40007f5e0ff */
[----:B------:R-:W-:Y:S01]  /*11f60*/  IADD3 R18, P1, R6, 0x6060, RZ ;  /* 0x0000606006127810 */ /* 0x000fe20007f3e0ff */
[--C-:B------:R-:W-:Y:S01]  /*11f70*/  IMAD.X R115, RZ, RZ, R7.reuse, P6 ;  /* 0x000000ffff737224 */ /* 0x100fe200030e0607 */
[----:B------:R-:W-:Y:S01]  /*11f80*/  LOP3.LUT R6, R21, R6, RZ, 0x3c, !PT ;  /* 0x0000000615067212 */ /* 0x000fe200078e3cff */
[--C-:B------:R-:W-:Y:S01]  /*11f90*/  IMAD.X R123, RZ, RZ, R7.reuse, P2 ;  /* 0x000000ffff7b7224 */ /* 0x100fe200010e0607 */
[----:B------:R-:W-:Y:S01]  /*11fa0*/  LOP3.LUT R40, R4, R183, RZ, 0x3c, !PT ;  /* 0x000000b704287212 */ /* 0x000fe200078e3cff */
[----:B------:R-:W-:Y:S01]  /*11fb0*/  IMAD.X R21, RZ, RZ, R7, P1 ;  /* 0x000000ffff157224 */ /* 0x000fe200008e0607 */
[----:B------:R-:W-:-:S02]  /*11fc0*/  LOP3.LUT R4, R209, 0x380, RZ, 0xc0, !PT ;  /* 0x00000380d1047812 */ /* 0x000fc400078ec0ff */
[----:B------:R-:W-:Y:S02]  /*11fd0*/  LOP3.LUT R27, R8, 0x380, RZ, 0xc0, !PT ;  /* 0x00000380081b7812 */ /* 0x000fe400078ec0ff */
[-C--:B------:R-:W-:Y:S02]  /*11fe0*/  IADD3.X R111, RZ, R7.reuse, RZ, P3, !PT ;  /* 0x00000007ff6f7210 */ /* 0x080fe40001ffe4ff */
[----:B------:R-:W-:Y:S02]  /*11ff0*/  LOP3.LUT R28, R177, 0x380, RZ, 0xc0, !PT ;  /* 0x00000380b11c7812 */ /* 0x000fe400078ec0ff */
[----:B------:R-:W-:Y:S02]  /*12000*/  MOV R168, R6 ;  /* 0x0000000600a87202 */ /* 0x000fe40000000f00 */
[----:B------:R-:W-:Y:S02]  /*12010*/  SHF.R.U64 R4, R4, 0x3, RZ ;  /* 0x0000000304047819 */ /* 0x000fe400000012ff */
[----:B------:R-:W-:-:S02]  /*12020*/  LOP3.LUT R7, R17, 0x380, RZ, 0xc0, !PT ;  /* 0x0000038011077812 */ /* 0x000fc400078ec0ff */
[----:B------:R-:W-:Y:S02]  /*12030*/  SHF.R.U64 R27, R27, 0x3, RZ ;  /* 0x000000031b1b7819 */ /* 0x000fe400000012ff */
[----:B------:R-:W-:Y:S02]  /*12040*/  SHF.R.U64 R28, R28, 0x3, RZ ;  /* 0x000000031c1c7819 */ /* 0x000fe400000012ff */
[----:B------:R-:W-:Y:S02]  /*12050*/  F2FP.BF16.F32.PACK_AB R6, R20, R170 ;  /* 0x000000aa1406723e */ /* 0x000fe400000010ff */
[----:B------:R-:W-:Y:S02]  /*12060*/  LOP3.LUT R102, R4, R209, RZ, 0x3c, !PT ;  /* 0x000000d104667212 */ /* 0x000fe400078e3cff */
[----:B------:R-:W-:Y:S02]  /*12070*/  SHF.R.U64 R20, R7, 0x3, RZ ;  /* 0x0000000307147819 */ /* 0x000fe400000012ff */
[----:B------:R-:W-:-:S02]  /*12080*/  F2FP.BF16.F32.PACK_AB R4, R169, R171 ;  /* 0x000000aba904723e */ /* 0x000fc400000010ff */
[----:B------:R-:W-:Y:S02]  /*12090*/  F2FP.BF16.F32.PACK_AB R7, R31, R30 ;  /* 0x0000001e1f07723e */ /* 0x000fe400000010ff */
[----:B------:R-:W-:Y:S02]  /*120a0*/  LOP3.LUT R118, R27, R8, RZ, 0x3c, !PT ;  /* 0x000000081b767212 */ /* 0x000fe400078e3cff */
[----:B------:R-:W-:Y:S01]  /*120b0*/  MOV R27, R24 ;  /* 0x00000018001b7202 */ /* 0x000fe20000000f00 */
[----:B------:R1:W-:Y:S01]  /*120c0*/  STSM.16.M88.4 [R168], R4 ;  /* 0x00000004a8007844 */ /* 0x0003e20000000200 */
[----:B------:R-:W-:Y:S02]  /*120d0*/  F2FP.BF16.F32.PACK_AB R8, R162, R167 ;  /* 0x000000a7a208723e */ /* 0x000fe400000010ff */
[----:B------:R-:W-:Y:S02]  /*120e0*/  LOP3.LUT R28, R28, R177, RZ, 0x3c, !PT ;  /* 0x000000b11c1c7212 */ /* 0x000fe400078e3cff */
[----:B------:R-:W-:Y:S01]  /*120f0*/  LOP3.LUT R32, R179, 0x380, RZ, 0xc0, !PT ;  /* 0x00000380b3207812 */ /* 0x000fe200078ec0ff */
[----:B------:R2:W-:Y:S01]  /*12100*/  STSM.16.M88.4 [R27], R8 ;  /* 0x000000081b007844 */ /* 0x0005e20000000200 */
[----:B------:R-:W-:-:S02]  /*12110*/  MOV R28, R28 ;  /* 0x0000001c001c7202 */ /* 0x000fc40000000f00 */
[----:B------:R-:W-:Y:S02]  /*12120*/  LOP3.LUT R36, R181, 0x380, RZ, 0xc0, !PT ;  /* 0x00000380b5247812 */ /* 0x000fe400078ec0ff */
[----:B------:R-:W-:Y:S02]  /*12130*/  LOP3.LUT R44, R203, 0x380, RZ, 0xc0, !PT ;  /* 0x00000380cb2c7812 */ /* 0x000fe400078ec0ff */
[----:B------:R-:W-:Y:S02]  /*12140*/  SHF.R.U64 R32, R32, 0x3, RZ ;  /* 0x0000000320207819 */ /* 0x000fe400000012ff */
[----:B------:R-:W-:Y:S02]  /*12150*/  LOP3.LUT R94, R205, 0x380, RZ, 0xc0, !PT ;  /* 0x00000380cd5e7812 */ /* 0x000fe400078ec0ff */
[----:B-1----:R-:W-:Y:S02]  /*12160*/  F2FP.BF16.F32.PACK_AB R4, R155, R160 ;  /* 0x000000a09b04723e */ /* 0x002fe400000010ff */
[----:B------:R-:W-:-:S02]  /*12170*/  F2FP.BF16.F32.PACK_AB R5, R43, R42 ;  /* 0x0000002a2b05723e */ /* 0x000fc400000010ff */
[----:B------:R-:W-:Y:S01]  /*12180*/  F2FP.BF16.F32.PACK_AB R6, R12, R157 ;  /* 0x0000009d0c06723e */ /* 0x000fe200000010ff */
[----:B--2---:R-:W1:Y:S01]  /*12190*/  LDC.64 R8, c[0x0][0xce0] ;  /* 0x00033800ff087b82 */ /* 0x004e620000000a00 */
[----:B------:R-:W-:Y:S02]  /*121a0*/  F2FP.BF16.F32.PACK_AB R7, R47, R46 ;  /* 0x0000002e2f07723e */ /* 0x000fe400000010ff */
[----:B------:R-:W-:Y:S02]  /*121b0*/  SHF.R.U64 R36, R36, 0x3, RZ ;  /* 0x0000000324247819 */ /* 0x000fe400000012ff */
[----:B------:R-:W-:Y:S01]  /*121c0*/  LOP3.LUT R98, R207, 0x380, RZ, 0xc0, !PT ;  /* 0x00000380cf627812 */ /* 0x000fe200078ec0ff */
[----:B------:R2:W-:Y:S01]  /*121d0*/  STSM.16.M88.4 [R28], R4 ;  /* 0x000000041c007844 */ /* 0x0005e20000000200 */
[----:B------:R-:W-:Y:S02]  /*121e0*/  LOP3.LUT R106, R211, 0x380, RZ, 0xc0, !PT ;  /* 0x00000380d36a7812 */ /* 0x000fe400078ec0ff */
[----:B------:R-:W-:-:S02]  /*121f0*/  SHF.R.U64 R44, R44, 0x3, RZ ;  /* 0x000000032c2c7819 */ /* 0x000fc400000012ff */
[----:B------:R-:W-:Y:S02]  /*12200*/  LOP3.LUT R114, R215, 0x380, RZ, 0xc0, !PT ;  /* 0x00000380d7727812 */ /* 0x000fe400078ec0ff */
[----:B------:R-:W-:Y:S02]  /*12210*/  LOP3.LUT R32, R32, R179, RZ, 0x3c, !PT ;  /* 0x000000b320207212 */ /* 0x000fe400078e3cff */
[----:B------:R-:W-:Y:S02]  /*12220*/  SHF.R.U64 R94, R94, 0x3, RZ ;  /* 0x000000035e5e7819 */ /* 0x000fe400000012ff */
[----:B------:R-:W-:Y:S02]  /*12230*/  LOP3.LUT R110, R213, 0x380, RZ, 0xc0, !PT ;  /* 0x00000380d56e7812 */ /* 0x000fe400078ec0ff */
[----:B------:R-:W-:Y:S02]  /*12240*/  LOP3.LUT R36, R36, R181, RZ, 0x3c, !PT ;  /* 0x000000b524247212 */ /* 0x000fe400078e3cff */
[----:B------:R-:W-:Y:S01]  /*12250*/  SHF.R.U64 R98, R98, 0x3, RZ ;  /* 0x0000000362627819 */ /* 0x000fe200000012ff */
[----:B--2---:R-:W2:Y:S01]  /*12260*/  LDC.64 R6, c[0x0][0xcd8] ;  /* 0x00033600ff067b82 */ /* 0x004ea20000000a00 */
[----:B------:R-:W-:-:S02]  /*12270*/  SHF.R.U64 R106, R106, 0x3, RZ ;  /* 0x000000036a6a7819 */ /* 0x000fc400000012ff */
[----:B-1----:R-:W-:Y:S02]  /*12280*/  ISETP.NE.U32.AND P6, PT, R8, RZ, PT ;  /* 0x000000ff0800720c */ /* 0x002fe40003fc5070 */
[----:B------:R-:W-:Y:S02]  /*12290*/  LOP3.LUT R169, R18, 0x380, RZ, 0xc0, !PT ;  /* 0x0000038012a97812 */ /* 0x000fe400078ec0ff */
[----:B------:R-:W-:Y:S01]  /*122a0*/  LOP3.LUT R44, R44, R203, RZ, 0x3c, !PT ;  /* 0x000000cb2c2c7212 */ /* 0x000fe200078e3cff */
[----:B------:R-:W1:Y:S01]  /*122b0*/  LDC.64 R4, c[0x0][0xcd8] ;  /* 0x00033600ff047b82 */ /* 0x000e620000000a00 */
[----:B------:R-:W-:Y:S02]  /*122c0*/  SHF.R.U64 R114, R114, 0x3, RZ ;  /* 0x0000000372727819 */ /* 0x000fe400000012ff */
[----:B------:R-:W-:Y:S02]  /*122d0*/  F2FP.BF16.F32.PACK_AB R12, R49, R14 ;  /* 0x0000000e310c723e */ /* 0x000fe400000010ff */
[----:B------:R-:W-:-:S02]  /*122e0*/  LOP3.LUT R94, R94, R205, RZ, 0x3c, !PT ;  /* 0x000000cd5e5e7212 */ /* 0x000fc400078e3cff */
[----:B------:R-:W-:Y:S02]  /*122f0*/  SHF.R.U64 R110, R110, 0x3, RZ ;  /* 0x000000036e6e7819 */ /* 0x000fe400000012ff */
[----:B------:R-:W-:Y:S02]  /*12300*/  MOV R32, R32 ;  /* 0x0000002000207202 */ /* 0x000fe40000000f00 */
[----:B------:R-:W-:Y:S02]  /*12310*/  F2FP.BF16.F32.PACK_AB R14, R53, R52 ;  /* 0x00000034350e723e */ /* 0x000fe400000010ff */
[----:B------:R-:W-:Y:S02]  /*12320*/  ISETP.NE.AND.EX P6, PT, R9, RZ, PT, P6 ;  /* 0x000000ff0900720c */ /* 0x000fe40003fc5360 */
[----:B------:R-:W-:Y:S01]  /*12330*/  LOP3.LUT R98, R98, R207, RZ, 0x3c, !PT ;  /* 0x000000cf62627212 */ /* 0x000fe200078e3cff */
[----:B------:R-:W-:Y:S01]  /*12340*/  STSM.16.M88.4 [R32], R12 ;  /* 0x0000000c20007844 */ /* 0x000fe20000000200 */
[----:B------:R-:W-:-:S02]  /*12350*/  MOV R36, R36 ;  /* 0x0000002400247202 */ /* 0x000fc40000000f00 */
[----:B--2---:R-:W-:Y:S02]  /*12360*/  ISETP.NE.U32.AND P0, PT, R6, RZ, PT ;  /* 0x000000ff0600720c */ /* 0x004fe40003f05070 */
[----:B------:R-:W-:Y:S01]  /*12370*/  LOP3.LUT R106, R106, R211, RZ, 0x3c, !PT ;  /* 0x000000d36a6a7212 */ /* 0x000fe200078e3cff */
[----:B------:R-:W-:Y:S01]  /*12380*/  STSM.16.M88.4 [R36], R56 ;  /* 0x0000003824007844 */ /* 0x000fe20000000200 */
[----:B------:R-:W-:Y:S02]  /*12390*/  SHF.R.U64 R169, R169, 0x3, RZ ;  /* 0x00000003a9a97819 */ /* 0x000fe400000012ff */
[----:B------:R-:W-:Y:S02]  /*123a0*/  MOV R40, R40 ;  /* 0x0000002800287202 */ /* 0x000fe40000000f00 */
[----:B------:R-:W-:Y:S02]  /*123b0*/  F2FP.BF16.F32.PACK_AB R80, R81, R80 ;  /* 0x000000505150723e */ /* 0x000fe400000010ff */
[----:B------:R-:W-:Y:S01]  /*123c0*/  LOP3.LUT R114, R114, R215, RZ, 0x3c, !PT ;  /* 0x000000d772727212 */ /* 0x000fe200078e3cff */
[----:B------:R-:W-:Y:S01]  /*123d0*/  STSM.16.M88.4 [R40], R64 ;  /* 0x0000004028007844 */ /* 0x000fe20000000200 */
[----:B------:R-:W-:-:S02]  /*123e0*/  MOV R44, R44 ;  /* 0x0000002c002c7202 */ /* 0x000fc40000000f00 */
[----:B------:R-:W-:Y:S02]  /*123f0*/  F2FP.BF16.F32.PACK_AB R74, R77, R76 ;  /* 0x0000004c4d4a723e */ /* 0x000fe400000010ff */
[----:B------:R-:W-:Y:S02]  /*12400*/  F2FP.BF16.F32.PACK_AB R75, R79, R78 ;  /* 0x0000004e4f4b723e */ /* 0x000fe400000010ff */
[----:B------:R-:W-:Y:S02]  /*12410*/  F2FP.BF16.F32.PACK_AB R81, R83, R82 ;  /* 0x000000525351723e */ /* 0x000fe400000010ff */
[----:B------:R-:W-:Y:S01]  /*12420*/  F2FP.BF16.F32.PACK_AB R88, R89, R88 ;  /* 0x000000585958723e */ /* 0x000fe200000010ff */
[----:B------:R-:W-:Y:S01]  /*12430*/  STSM.16.M88.4 [R44], R72 ;  /* 0x000000482c007844 */ /* 0x000fe20000000200 */
[----:B------:R-:W-:Y:S02]  /*12440*/  LOP3.LUT R110, R110, R213, RZ, 0x3c, !PT ;  /* 0x000000d56e6e7212 */ /* 0x000fe400078e3cff */
[----:B------:R-:W-:-:S02]  /*12450*/  LOP3.LUT R122, R20, R17, RZ, 0x3c, !PT ;  /* 0x00000011147a7212 */ /* 0x000fc400078e3cff */
[----:B------:R-:W-:Y:S02]  /*12460*/  MOV R94, R94 ;  /* 0x0000005e005e7202 */ /* 0x000fe40000000f00 */
        /* <DEDUP_REMOVED lines=8> */
[----:B------:R-:W-:Y:S01]  /*124f0*/  ISETP.NE.AND.EX P0, PT, R7, RZ, PT, P0 ;  /* 0x000000ff0700720c */ /* 0x000fe20003f05300 */
[----:B-1----:R-:W-:Y:S01]  /*12500*/  IMAD.WIDE R6, R196, 0x4, R4 ;  /* 0x00000004c4067825 */ /* 0x002fe200078e0204 */
[----:B------:R-:W-:Y:S01]  /*12510*/  LOP3.LUT R20, R169, R18, RZ, 0x3c, !PT ;  /* 0x00000012a9147212 */ /* 0x000fe200078e3cff */
[----:B------:R-:W-:Y:S01]  /*12520*/  STSM.16.M88.4 [R25], R88 ;  /* 0x0000005819007844 */ /* 0x000fe20000000200 */
[----:B------:R-:W-:Y:S02]  /*12530*/  MOV R102, R102 ;  /* 0x0000006600667202 */ /* 0x000fe40000000f00 */
[----:B------:R-:W-:-:S02]  /*12540*/  MOV R24, R106 ;  /* 0x0000006a00187202 */ /* 0x000fc40000000f00 */
[----:B------:R-:W-:Y:S02]  /*12550*/  F2FP.BF16.F32.PACK_AB R97, R48, R38 ;  /* 0x000000263061723e */ /* 0x000fe400000010ff */
        /* <DEDUP_REMOVED lines=8> */
[----:B------:R-:W-:Y:S02]  /*125e0*/  F2FP.BF16.F32.PACK_AB R112, R113, R112 ;  /* 0x000000707170723e */ /* 0x000fe400000010ff */
[----:B------:R-:W-:Y:S01]  /*125f0*/  LEA R5, R194, R191, 0x6 ;  /* 0x000000bfc2057211 */ /* 0x000fe200078e30ff */
[----:B------:R-:W-:Y:S01]  /*12600*/  STSM.16.M88.4 [R24], R104 ;  /* 0x0000006818007844 */ /* 0x000fe20000000200 */
[----:B------:R-:W-:Y:S02]  /*12610*/  MOV R110, R110 ;  /* 0x0000006e006e7202 */ /* 0x000fe40000000f00 */
[----:B------:R-:W-:-:S02]  /*12620*/  MOV R17, R122 ;  /* 0x0000007a00117202 */ /* 0x000fc40000000f00 */
[----:B------:R-:W-:Y:S02]  /*12630*/  F2FP.BF16.F32.PACK_AB R113, R159, R158 ;  /* 0x0000009e9f71723e */ /* 0x000fe400000010ff */
[----:B------:R-:W-:Y:S02]  /*12640*/  F2FP.BF16.F32.PACK_AB R114, R117, R116 ;  /* 0x000000747572723e */ /* 0x000fe400000010ff */
[----:B------:R-:W-:Y:S02]  /*12650*/  F2FP.BF16.F32.PACK_AB R115, R163, R161 ;  /* 0x000000a1a373723e */ /* 0x000fe400000010ff */
[----:B------:R-:W-:Y:S02]  /*12660*/  F2FP.BF16.F32.PACK_AB R120, R121, R120 ;  /* 0x000000787978723e */ /* 0x000fe400000010ff */
[----:B------:R-:W-:Y:S02]  /*12670*/  F2FP.BF16.F32.PACK_AB R128, R129, R128 ;  /* 0x000000808180723e */ /* 0x000fe400000010ff */
[----:B------:R-:W-:-:S02]  /*12680*/  F2FP.BF16.F32.PACK_AB R136, R137, R136 ;  /* 0x000000888988723e */ /* 0x000fc400000010ff */
[----:B------:R-:W-:Y:S02]  /*12690*/  MOV R118, R118 ;  /* 0x0000007600767202 */ /* 0x000fe40000000f00 */
[----:B------:R-:W-:Y:S01]  /*126a0*/  F2FP.BF16.F32.PACK_AB R144, R145, R144 ;  /* 0x000000909190723e */ /* 0x000fe200000010ff */
[----:B------:R-:W-:Y:S01]  /*126b0*/  IMAD.WIDE R172, R5, 0x2, R172 ;  /* 0x0000000205ac7825 */ /* 0x000fe200078e02ac */
[----:B------:R-:W-:Y:S01]  /*126c0*/  F2FP.BF16.F32.PACK_AB R121, R165, R164 ;  /* 0x000000a4a579723e */ /* 0x000fe200000010ff */
[----:B------:R-:W-:Y:S01]  /*126d0*/  STSM.16.M88.4 [R110], R112 ;  /* 0x000000706e007844 */ /* 0x000fe20000000200 */
[----:B------:R-:W-:Y:S01]  /*126e0*/  F2FP.BF16.F32.PACK_AB R122, R125, R124 ;  /* 0x0000007c7d7a723e */ /* 0x000fe200000010ff */
[----:B------:R-:W1:Y:S01]  /*126f0*/  @P6 LDC.64 R4, c[0x0][0xce0] ;  /* 0x00033800ff046b82 */ /* 0x000e620000000a00 */
[----:B------:R-:W-:Y:S02]  /*12700*/  F2FP.BF16.F32.PACK_AB R123, R127, R126 ;  /* 0x0000007e7f7b723e */ /* 0x000fe400000010ff */
[----:B------:R-:W-:-:S02]  /*12710*/  F2FP.BF16.F32.PACK_AB R129, R131, R130 ;  /* 0x000000828381723e */ /* 0x000fc400000010ff */
[----:B------:R-:W-:Y:S01]  /*12720*/  F2FP.BF16.F32.PACK_AB R130, R133, R132 ;  /* 0x000000848582723e */ /* 0x000fe200000010ff */
[----:B------:R2:W-:Y:S01]  /*12730*/  STSM.16.M88.4 [R18], R120 ;  /* 0x0000007812007844 */ /* 0x0005e20000000200 */
[----:B------:R-:W-:Y:S02]  /*12740*/  F2FP.BF16.F32.PACK_AB R131, R135, R134 ;  /* 0x000000868783723e */ /* 0x000fe400000010ff */
[----:B------:R-:W-:Y:S02]  /*12750*/  F2FP.BF16.F32.PACK_AB R137, R139, R138 ;  /* 0x0000008a8b89723e */ /* 0x000fe400000010ff */
[----:B------:R-:W-:Y:S01]  /*12760*/  F2FP.BF16.F32.PACK_AB R138, R141, R140 ;  /* 0x0000008c8d8a723e */ /* 0x000fe200000010ff */
[----:B------:R3:W-:Y:S01]  /*12770*/  STSM.16.M88.4 [R118], R128 ;  /* 0x0000008076007844 */ /* 0x0007e20000000200 */
[----:B------:R-:W-:Y:S02]  /*12780*/  F2FP.BF16.F32.PACK_AB R139, R143, R142 ;  /* 0x0000008e8f8b723e */ /* 0x000fe400000010ff */
[----:B------:R-:W-:-:S02]  /*12790*/  F2FP.BF16.F32.PACK_AB R145, R147, R146 ;  /* 0x000000929391723e */ /* 0x000fc400000010ff */
[----:B------:R-:W-:Y:S01]  /*127a0*/  MOV R20, R20 ;  /* 0x0000001400147202 */ /* 0x000fe20000000f00 */
[----:B------:R3:W-:Y:S01]  /*127b0*/  STSM.16.M88.4 [R17], R136 ;  /* 0x0000008811007844 */ /* 0x0007e20000000200 */
[----:B------:R-:W-:Y:S02]  /*127c0*/  F2FP.BF16.F32.PACK_AB R146, R149, R148 ;  /* 0x000000949592723e */ /* 0x000fe400000010ff */
[----:B------:R-:W-:Y:S01]  /*127d0*/  F2FP.BF16.F32.PACK_AB R147, R151, R150 ;  /* 0x000000969793723e */ /* 0x000fe200000010ff */
[----:B------:R-:W4:Y:S01]  /*127e0*/  LDC R76, c[0x0][0xb88] ;  /* 0x0002e200ff4c7b82 */ /* 0x000f220000000800 */
[C---:B------:R-:W-:Y:S01]  /*127f0*/  IADD3 R9, P1, R172.reuse, 0x1000, RZ ;  /* 0x00001000ac097810 */ /* 0x040fe20007f3e0ff */
[----:B--2---:R-:W-:Y:S02]  /*12800*/  IMAD.MOV.U32 R18, RZ, RZ, RZ ;  /* 0x000000ffff127224 */ /* 0x004fe400078e00ff */
[----:B------:R3:W-:Y:S04]  /*12810*/  STSM.16.M88.4 [R20], R144 ;  /* 0x0000009014007844 */ /* 0x0007e80000000200 */
[----:B------:R-:W-:Y:S01]  /*12820*/  BAR.SYNC.DEFER_BLOCKING 0x1, 0x100 ;  /* 0x0044000000007b1d */ /* 0x000fe20000010000 */
[----:B------:R-:W-:-:S02]  /*12830*/  IADD3 R13, P2, R172, 0x2000, RZ ;  /* 0x00002000ac0d7810 */ /* 0x000fc40007f5e0ff */
[C---:B------:R-:W-:Y:S02]  /*12840*/  IADD3 R25, P3, R172.reuse, 0x3000, RZ ;  /* 0x00003000ac197810 */ /* 0x040fe40007f7e0ff */
[----:B------:R-:W-:Y:S02]  /*12850*/  IADD3 R33, P4, R172, 0x4000, RZ ;  /* 0x00004000ac217810 */ /* 0x000fe40007f9e0ff */
        /* <DEDUP_REMOVED lines=16> */
[----:B------:R-:W-:Y:S01]  /*12960*/  IADD3 R29, P5, R172, 0x5000, RZ ;  /* 0x00005000ac1d7810 */ /* 0x000fe20007fbe0ff */
[----:B-1----:R-:W-:Y:S01]  /*12970*/  @P6 IMAD.WIDE R4, R196, 0x4, R4 ;  /* 0x00000004c4046825 */ /* 0x002fe200078e0204 */
[C---:B------:R-:W-:Y:S01]  /*12980*/  IADD3 R41, P1, R172.reuse, 0x6000, RZ ;  /* 0x00006000ac297810 */ /* 0x040fe20007f3e0ff */
[----:B------:R3:W5:Y:S01]  /*12990*/  @P0 LDG.E R18, desc[UR8][R6.64] ;  /* 0x0000000806120981 */ /* 0x000762000c1e1900 */
[----:B------:R-:W-:-:S02]  /*129a0*/  IADD3 R37, P2, R172, 0x7000, RZ ;  /* 0x00007000ac257810 */ /* 0x000fc40007f5e0ff */
[C---:B------:R-:W-:Y:S01]  /*129b0*/  IADD3 R53, P3, R172.reuse, 0x8000, RZ ;  /* 0x00008000ac357810 */ /* 0x040fe20007f7e0ff */
[----:B----4-:R3:W5:Y:S01]  /*129c0*/  @P6 LDG.E R76, desc[UR8][R4.64] ;  /* 0x00000008044c6981 */ /* 0x010762000c1e1900 */
[----:B------:R-:W-:Y:S02]  /*129d0*/  IADD3 R45, P4, R172, 0x9000, RZ ;  /* 0x00009000ac2d7810 */ /* 0x000fe40007f9e0ff */
[----:B------:R-:W-:Y:S02]  /*129e0*/  P2R R10, PR, RZ, 0x20 ;  /* 0x00000020ff0a7803 */ /* 0x000fe40000000000 */
[----:B------:R-:W-:Y:S02]  /*129f0*/  LOP3.LUT R28, R29, 0x380, RZ, 0xc0, !PT ;  /* 0x000003801d1c7812 */ /* 0x000fe400078ec0ff */
[----:B------:R-:W-:Y:S02]  /*12a00*/  LOP3.LUT R40, R41, 0x380, RZ, 0xc0, !PT ;  /* 0x0000038029287812 */ /* 0x000fe400078ec0ff */
[----:B------:R-:W-:-:S02]  /*12a10*/  LOP3.LUT R36, R37, 0x380, RZ, 0xc0, !PT ;  /* 0x0000038025247812 */ /* 0x000fc400078ec0ff */
[----:B------:R-:W-:Y:S02]  /*12a20*/  LOP3.LUT R52, R53, 0x380, RZ, 0xc0, !PT ;  /* 0x0000038035347812 */ /* 0x000fe400078ec0ff */
[----:B------:R-:W-:Y:S02]  /*12a30*/  LOP3.LUT R44, R45, 0x380, RZ, 0xc0, !PT ;  /* 0x000003802d2c7812 */ /* 0x000fe400078ec0ff */
[----:B------:R-:W-:Y:S02]  /*12a40*/  IADD3 R57, P5, R172, 0xa000, RZ ;  /* 0x0000a000ac397810 */ /* 0x000fe40007fbe0ff */
[----:B------:R-:W-:Y:S02]  /*12a50*/  SHF.R.U64 R28, R28, 0x3, RZ ;  /* 0x000000031c1c7819 */ /* 0x000fe400000012ff */
[----:B------:R-:W-:Y:S02]  /*12a60*/  SHF.R.U64 R40, R40, 0x3, RZ ;  /* 0x0000000328287819 */ /* 0x000fe400000012ff */
[----:B------:R-:W-:-:S02]  /*12a70*/  SHF.R.U64 R36, R36, 0x3, RZ ;  /* 0x0000000324247819 */ /* 0x000fc400000012ff */
[----:B------:R-:W-:Y:S02]  /*12a80*/  SHF.R.U64 R52, R52, 0x3, RZ ;  /* 0x0000000334347819 */ /* 0x000fe400000012ff */
[----:B------:R-:W-:Y:S02]  /*12a90*/  SHF.R.U64 R44, R44, 0x3, RZ ;  /* 0x000000032c2c7819 */ /* 0x000fe400000012ff */
[----:B------:R-:W-:Y:S02]  /*12aa0*/  LOP3.LUT R56, R57, 0x380, RZ, 0xc0, !PT ;  /* 0x0000038039387812 */ /* 0x000fe400078ec0ff */
[----:B------:R-:W-:Y:S02]  /*12ab0*/  LOP3.LUT R28, R28, R29, RZ, 0x3c, !PT ;  /* 0x0000001d1c1c7212 */ /* 0x000fe400078e3cff */
[----:B------:R-:W-:Y:S02]  /*12ac0*/  LOP3.LUT R40, R40, R41, RZ, 0x3c, !PT ;  /* 0x0000002928287212 */ /* 0x000fe400078e3cff */
[----:B------:R-:W-:-:S02]  /*12ad0*/  LOP3.LUT R36, R36, R37, RZ, 0x3c, !PT ;  /* 0x0000002524247212 */ /* 0x000fc400078e3cff */
[----:B------:R-:W-:Y:S02]  /*12ae0*/  LOP3.LUT R52, R52, R53, RZ, 0x3c, !PT ;  /* 0x0000003534347212 */ /* 0x000fe400078e3cff */
[----:B------:R-:W-:Y:S02]  /*12af0*/  LOP3.LUT R44, R44, R45, RZ, 0x3c, !PT ;  /* 0x0000002d2c2c7212 */ /* 0x000fe400078e3cff */
[----:B------:R-:W-:Y:S01]  /*12b00*/  SHF.R.U64 R56, R56, 0x3, RZ ;  /* 0x0000000338387819 */ /* 0x000fe200000012ff */
[----:B---3--:R-:W-:Y:S06]  /*12b10*/  @P6 BRA `(.L_x_5167) ;  /* 0x0000000000146947 */ /* 0x008fec0003800000 */
[----:B------:R-:W-:Y:S05]  /*12b20*/  @!P0 BRA `(.L_x_5167) ;  /* 0x0000000000108947 */ /* 0x000fea0003800000 */
[----:B------:R-:W-:Y:S02]  /*12b30*/  ULDC.64 UR4, c[0x0][0x208] ;  /* 0x0000820000047ab9 */ /* 0x000fe40000000a00 */
[----:B------:R-:W2:Y:S04]  /*12b40*/  LDG.E R5, desc[UR4][R6.64] ;  /* 0x0000000406057981 */ /* 0x000ea8000c1e1900 */
[----:B-----5:R-:W2:Y:S02]  /*12b50*/  LDG.E R76, desc[UR4][R6.64+0x4] ;  /* 0x00000404064c7981 */ /* 0x020ea4000c1e1900 */
[----:B--2---:R-:W-:-:S07]  /*12b60*/  IMAD.IADD R76, R76, 0x1, -R5 ;  /* 0x000000014c4c7824 */ /* 0x004fce00078e0a05 */
.L_x_5167:
[----:B------:R-:W1:Y:S01]  /*12b70*/  SHFL.IDX PT, R4, R199, RZ, 0x1f ;  /* 0x00001fffc7047589 */ /* 0x000e6200000e0000 */
        /* <DEDUP_REMOVED lines=18> */
[----:B-1----:R-:W-:Y:S02]  /*12ca0*/  ISETP.NE.AND P4, PT, R4, RZ, PT ;  /* 0x000000ff0400720c */ /* 0x002fe40003f85270 */
        /* <DEDUP_REMOVED lines=9> */
[----:B------:R-:W-:Y:S02]  /*12d40*/  LOP3.LUT R48, R48, R49, RZ, 0x3c, !PT ;  /* 0x0000003130307212 */ /* 0x000fe400078e3cff */
[----:B------:R-:W-:Y:S01]  /*12d50*/  LOP3.LUT R64, R64, R65, RZ, 0x3c, !PT ;  /* 0x0000004140407212 */ /* 0x000fe200078e3cff */
[--C-:B------:R-:W-:Y:S01]  /*12d60*/  IMAD.X R65, RZ, RZ, R173.reuse, P1 ;  /* 0x000000ffff417224 */ /* 0x100fe200008e06ad */
[----:B------:R-:W-:Y:S01]  /*12d70*/  LOP3.LUT R60, R60, R61, RZ, 0x3c, !PT ;  /* 0x0000003d3c3c7212 */ /* 0x000fe200078e3cff */
[--C-:B------:R-:W-:Y:S01]  /*12d80*/  IMAD.X R61, RZ, RZ, R173.reuse, P2 ;  /* 0x000000ffff3d7224 */ /* 0x100fe200010e06ad */
[----:B------:R-:W-:Y:S01]  /*12d90*/  LOP3.LUT R72, R72, R73, RZ, 0x3c, !PT ;  /* 0x0000004948487212 */ /* 0x000fe200078e3cff */
[----:B------:R-:W-:Y:S01]  /*12da0*/  IMAD.X R73, RZ, RZ, R173, P3 ;  /* 0x000000ffff497224 */ /* 0x000fe200018e06ad */
[----:B------:R-:W-:-:S02]  /*12db0*/  IADD3.X R49, RZ, R173, RZ, P6, !PT ;  /* 0x000000adff317210 */ /* 0x000fc400037fe4ff */
[----:B------:R-:W-:Y:S02]  /*12dc0*/  LOP3.LUT R172, R7, R172, RZ, 0x3c, !PT ;  /* 0x000000ac07ac7212 */ /* 0x000fe400078e3cff */
[----:B------:R-:W-:Y:S02]  /*12dd0*/  LOP3.LUT R68, R5, R6, RZ, 0x3c, !PT ;  /* 0x0000000605447212 */ /* 0x000fe400078e3cff */
[----:B------:R-:W-:Y:S02]  /*12de0*/  SHF.R.S32.HI R78, RZ, 0x1f, R193 ;  /* 0x0000001fff4e7819 */ /* 0x000fe400000114c1 */
[----:B------:R-:W-:Y:S02]  /*12df0*/  SEL R79, R196, RZ, !P0 ;  /* 0x000000ffc44f7207 */ /* 0x000fe40004000000 */
[----:B------:R-:W-:Y:S02]  /*12e00*/  SEL R80, R4, RZ, !P0 ;  /* 0x000000ff04507207 */ /* 0x000fe40004000000 */
[----:B-----5:R-:W-:Y:S01]  /*12e10*/  SHF.R.S32.HI R77, RZ, 0x1f, R18 ;  /* 0x0000001fff4d7819 */ /* 0x020fe20000011412 */
[----:B------:R-:W-:Y:S06]  /*12e20*/  @P4 BRA `(.L_x_5168) ;  /* 0x0000000000684947 */ /* 0x000fec0003800000 */
[----:B------:R-:W-:Y:S01]  /*12e30*/  ULDC.64 UR4, c[0x0][0xc70] ;  /* 0x00031c0000047ab9 */ /* 0x000fe20000000a00 */
[----:B------:R-:W-:Y:S01]  /*12e40*/  MOV R5, R77 ;  /* 0x0000004d00057202 */ /* 0x000fe20000000f00 */
[----:B------:R-:W-:Y:S01]  /*12e50*/  IMAD R6, R78, UR4, RZ ;  /* 0x000000044e067c24 */ /* 0x000fe2000f8e02ff */
[----:B------:R-:W-:Y:S01]  /*12e60*/  ULDC.64 UR6, c[0x0][0x208] ;  /* 0x0000820000067ab9 */ /* 0x000fe20000000a00 */
[----:B------:R-:W-:Y:S02]  /*12e70*/  IMAD.MOV.U32 R4, RZ, RZ, R18 ;  /* 0x000000ffff047224 */ /* 0x000fe400078e0012 */
[C---:B------:R-:W-:Y:S02]  /*12e80*/  IMAD R7, R193.reuse, UR5, R6 ;  /* 0x00000005c1077c24 */ /* 0x040fe4000f8e0206 */
[----:B------:R-:W-:Y:S01]  /*12e90*/  IMAD.WIDE.U32 R4, R193, UR4, R4 ;  /* 0x00000004c1047c25 */ /* 0x000fe2000f8e0004 */
[----:B------:R-:W-:-:S03]  /*12ea0*/  ULDC.64 UR4, c[0x0][0xc78] ;  /* 0x00031e0000047ab9 */ /* 0x000fc60000000a00 */
[----:B------:R-:W-:Y:S02]  /*12eb0*/  IMAD.IADD R5, R5, 0x1, R7 ;  /* 0x0000000105057824 */ /* 0x000fe400078e0207 */
[----:B------:R-:W-:Y:S02]  /*12ec0*/  IMAD.MOV R7, RZ, RZ, -R22 ;  /* 0x000000ffff077224 */ /* 0x000fe400078e0a16 */
[----:B------:R-:W-:Y:S02]  /*12ed0*/  IMAD R15, R197, 0x40, R19 ;  /* 0x00000040c50f7824 */ /* 0x000fe400078e0213 */
[----:B------:R-:W-:Y:S01]  /*12ee0*/  IMAD R6, R80, UR4, RZ ;  /* 0x0000000450067c24 */ /* 0x000fe2000f8e02ff */
[----:B------:R-:W-:Y:S01]  /*12ef0*/  ISETP.NE.AND P0, PT, R16, R7, PT ;  /* 0x000000071000720c */ /* 0x000fe20003f05270 */
[----:B------:R-:W-:Y:S01]  /*12f00*/  IMAD.WIDE.U32 R4, R79, UR4, R4 ;  /* 0x000000044f047c25 */ /* 0x000fe2000f8e0004 */
[----:B------:R-:W-:Y:S02]  /*12f10*/  SHF.R.S32.HI R11, RZ, 0x1f, R15 ;  /* 0x0000001fff0b7819 */ /* 0x000fe4000001140f */
[C---:B------:R-:W-:Y:S01]  /*12f20*/  ISETP.GE.OR P1, PT, R15.reuse, R76, P0 ;  /* 0x0000004c0f00720c */ /* 0x040fe20000726670 */
[----:B------:R-:W-:-:S02]  /*12f30*/  VIADD R7, R15, 0x8 ;  /* 0x000000080f077836 */ /* 0x000fc40000000000 */
[----:B------:R-:W-:Y:S01]  /*12f40*/  IMAD R10, R79, UR5, R6 ;  /* 0x000000054f0a7c24 */ /* 0x000fe2000f8e0206 */
[----:B------:R-:W-:Y:S01]  /*12f50*/  IADD3 R6, P2, R15, R4, RZ ;  /* 0x000000040f067210 */ /* 0x000fe20007f5e0ff */
[----:B------:R-:W-:Y:S01]  /*12f60*/  ULDC.64 UR4, c[0x0][0xc40] ;  /* 0x0003100000047ab9 */ /* 0x000fe20000000a00 */
[----:B------:R-:W-:Y:S02]  /*12f70*/  ISETP.GE.OR P0, PT, R7, R76, P0 ;  /* 0x0000004c0700720c */ /* 0x000fe40000706670 */
[----:B------:R-:W-:Y:S02]  /*12f80*/  IADD3.X R11, R11, R5, R10, P2, !PT ;  /* 0x000000050b0b7210 */ /* 0x000fe400017fe40a */
[----:B------:R-:W-:-:S04]  /*12f90*/  LEA R4, P2, R6, UR4, 0x2 ;  /* 0x0000000406047c11 */ /* 0x000fc8000f8410ff */
[----:B------:R-:W-:-:S05]  /*12fa0*/  LEA.HI.X R5, R6, UR5, R11, 0x2, P2 ;  /* 0x0000000506057c11 */ /* 0x000fca00090f140b */
[----:B------:R1:W-:Y:S04]  /*12fb0*/  @!P1 STG.E desc[UR6][R4.64], R3 ;  /* 0x0000000304009986 */ /* 0x0003e8000c101906 */
[----:B------:R1:W-:Y:S02]  /*12fc0*/  @!P0 STG.E desc[UR6][R4.64+0x20], R0 ;  /* 0x0000200004008986 */ /* 0x0003e4000c101906 */
.L_x_5168:
[----:B------:R-:W-:Y:S01]  /*12fd0*/  ULDC.64 UR4, c[0x0][0x208] ;  /* 0x0000820000047ab9 */ /* 0x000fe20000000a00 */
[C---:B-1----:R-:W-:Y:S01]  /*12fe0*/  VIADD R3, R191.reuse, 0x40 ;  /* 0x00000040bf037836 */ /* 0x042fe20000000000 */
[----:B------:R1:W5:Y:S01]  /*12ff0*/  LD.E.128 R4, desc[UR4][R172.64] ;  /* 0x00000004ac047980 */ /* 0x000362000c101d00 */
[C---:B------:R-:W-:Y:S01]  /*13000*/  VIADD R83, R191.reuse, 0xc0 ;  /* 0x000000c0bf537836 */ /* 0x040fe20000000000 */
[C---:B------:R-:W-:Y:S01]  /*13010*/  IADD3 R82, R191.reuse, 0x80, RZ ;  /* 0x00000080bf527810 */ /* 0x040fe20007ffe0ff */
[----:B------:R-:W-:Y:S01]  /*13020*/  ULDC.64 UR6, c[0x0][0xba0] ;  /* 0x0002e80000067ab9 */ /* 0x000fe20000000a00 */
[----:B------:R-:W5:Y:S04]  /*13030*/  LD.E.128 R8, desc[UR4][R8.64] ;  /* 0x0000000408087980 */ /* 0x000f68000c101d00 */
        /* <DEDUP_REMOVED lines=14> */
[----:B------:R-:W-:Y:S01]  /*13120*/  ULDC UR5, c[0x0][0xb8c] ;  /* 0x0002e30000057ab9 */ /* 0x000fe20000000800 */
[----:B------:R-:W-:Y:S01]  /*13130*/  VIADD R84, R191, 0x100 ;  /* 0x00000100bf547836 */ /* 0x000fe20000000000 */
[----:B------:R-:W-:Y:S01]  /*13140*/  ISETP.GE.AND P1, PT, R3, UR5, PT ;  /* 0x0000000503007c0c */ /* 0x000fe2000bf26270 */
[C---:B------:R-:W-:Y:S01]  /*13150*/  VIADD R86, R191.reuse, 0x140 ;  /* 0x00000140bf567836 */ /* 0x040fe20000000000 */
[C---:B------:R-:W-:Y:S01]  /*13160*/  ISETP.GE.AND P0, PT, R191.reuse, UR5, PT ;  /* 0x00000005bf007c0c */ /* 0x040fe2000bf06270 */
[----:B------:R-:W-:Y:S01]  /*13170*/  @!PT LDS RZ, [RZ] ;  /* 0x00000000fffff984 */ /* 0x000fe20000000800 */
[----:B------:R-:W-:Y:S01]  /*13180*/  @!PT LDS RZ, [RZ] ;  /* 0x00000000fffff984 */ /* 0x000fe20000000800 */
[----:B------:R-:W-:Y:S01]  /*13190*/  @!PT LDS RZ, [RZ] ;  /* 0x00000000fffff984 */ /* 0x000fe20000000800 */
[----:B------:R-:W-:Y:S01]  /*131a0*/  @!PT LDS RZ, [RZ] ;  /* 0x00000000fffff984 */ /* 0x000fe20000000800 */
[----:B------:R2:W-:Y:S06]  /*131b0*/  MEMBAR.ALL.CTA ;  /* 0x0000000000007992 */ /* 0x0005ec0000008000 */
[----:B--2---:R-:W2:Y:S01]  /*131c0*/  FENCE.VIEW.ASYNC.S ;  /* 0x00000000000073c6 */ /* 0x004ea20000000000 */
[----:B------:R-:W-:Y:S01]  /*131d0*/  SEL R17, RZ, 0xffffffff, P1 ;  /* 0xffffffffff117807 */ /* 0x000fe20000800000 */
[----:B------:R-:W-:Y:S01]  /*131e0*/  UIADD3 UR4, UR37, 0x38820, URZ ;  /* 0x0003882025047890 */ /* 0x000fe2000fffe03f */
[----:B------:R-:W-:Y:S01]  /*131f0*/  SEL R0, RZ, 0x1, P0 ;  /* 0x00000001ff007807 */ /* 0x000fe20000000000 */
[----:B------:R-:W-:Y:S01]  /*13200*/  VIADD R85, R191, 0x1c0 ;  /* 0x000001c0bf557836 */ /* 0x000fe20000000000 */
[----:B------:R-:W-:Y:S01]  /*13210*/  ISETP.GE.AND P0, PT, R82, UR5, PT ;  /* 0x0000000552007c0c */ /* 0x000fe2000bf06270 */
[----:B------:R-:W-:Y:S01]  /*13220*/  IMAD.SHL.U32 R17, R17, 0x2, RZ ;  /* 0x0000000211117824 */ /* 0x000fe200078e00ff */
[----:B------:R-:W-:Y:S01]  /*13230*/  ISETP.GE.AND P1, PT, R83, UR5, PT ;  /* 0x0000000553007c0c */ /* 0x000fe2000bf26270 */
[----:B------:R-:W-:Y:S01]  /*13240*/  UPRMT UR4, URZ, 0x654, UR4 ;  /* 0x000006543f047896 */ /* 0x000fe20008000004 */
[----:B------:R-:W-:Y:S01]  /*13250*/  SHF.R.S32.HI R21, RZ, 0x1f, R191 ;  /* 0x0000001fff157819 */ /* 0x000fe200000114bf */
[----:B------:R-:W-:Y:S01]  /*13260*/  BSSY B1, `(.L_x_5169) ;  /* 0x0000043000017945 */ /* 0x000fe20003800000 */
[----:B------:R-:W-:-:S02]  /*13270*/  LOP3.LUT R0, R17, 0x2, R0, 0xe2, !PT ;  /* 0x0000000211007812 */ /* 0x000fc400078ee200 */
[----:B------:R-:W-:Y:S02]  /*13280*/  SEL R17, RZ, 0x4, P0 ;  /* 0x00000004ff117807 */ /* 0x000fe40000000000 */
[----:B------:R-:W-:Y:S02]  /*13290*/  SEL R20, RZ, 0x8, P1 ;  /* 0x00000008ff147807 */ /* 0x000fe40000800000 */
[----:B------:R-:W-:Y:S02]  /*132a0*/  ISETP.GE.AND P0, PT, R84, UR5, PT ;  /* 0x0000000554007c0c */ /* 0x000fe4000bf06270 */
[----:B------:R-:W-:Y:S01]  /*132b0*/  LOP3.LUT R0, R20, R0, R17, 0xfe, !PT ;  /* 0x0000000014007212 */ /* 0x000fe200078efe11 */
[----:B------:R-:W-:Y:S01]  /*132c0*/  IMAD R17, R77, UR6, RZ ;  /* 0x000000064d117c24 */ /* 0x000fe2000f8e02ff */
[----:B------:R-:W-:Y:S01]  /*132d0*/  IADD3 R81, R191, 0x180, RZ ;  /* 0x00000180bf517810 */ /* 0x000fe20007ffe0ff */
[----:B------:R-:W-:Y:S01]  /*132e0*/  IMAD.MOV.U32 R20, RZ, RZ, R191 ;  /* 0x000000ffff147224 */ /* 0x000fe200078e00bf */
[----:B------:R-:W-:Y:S01]  /*132f0*/  ISETP.GE.AND P1, PT, R86, UR5, PT ;  /* 0x0000000556007c0c */ /* 0x000fe2000bf26270 */
[C---:B------:R-:W-:Y:S01]  /*13300*/  IMAD R77, R18.reuse, UR7, R17 ;  /* 0x00000007124d7c24 */ /* 0x040fe2000f8e0211 */
[----:B------:R-:W-:Y:S01]  /*13310*/  SEL R17, RZ, 0x10, P0 ;  /* 0x00000010ff117807 */ /* 0x000fe20000000000 */
[----:B------:R-:W-:Y:S01]  /*13320*/  IMAD.WIDE.U32 R20, R18, UR6, R20 ;  /* 0x0000000612147c25 */ /* 0x000fe2000f8e0014 */
[----:B------:R-:W-:Y:S01]  /*13330*/  ISETP.GE.AND P0, PT, R81, UR5, PT ;  /* 0x0000000551007c0c */ /* 0x000fe2000bf06270 */
[----:B------:R-:W-:Y:S01]  /*13340*/  ULDC.64 UR6, c[0x0][0xbe0] ;  /* 0x0002f80000067ab9 */ /* 0x000fe20000000a00 */
[----:B------:R-:W-:Y:S01]  /*13350*/  SEL R18, RZ, 0x20, P1 ;  /* 0x00000020ff127807 */ /* 0x000fe20000800000 */
[----:B------:R-:W-:Y:S01]  /*13360*/  IMAD R81, R197, -0x40, R76 ;  /* 0xffffffc0c5517824 */ /* 0x000fe200078e024c */
[----:B------:R-:W-:Y:S01]  /*13370*/  ISETP.GE.AND P1, PT, R85, UR5, PT ;  /* 0x0000000555007c0c */ /* 0x000fe2000bf26270 */
[----:B------:R-:W-:Y:S01]  /*13380*/  IMAD.IADD R21, R21, 0x1, R77 ;  /* 0x0000000115157824 */ /* 0x000fe200078e024d */
[----:B------:R-:W-:Y:S01]  /*13390*/  LOP3.LUT R17, R18, R0, R17, 0xfe, !PT ;  /* 0x0000000012117212 */ /* 0x000fe200078efe11 */
[----:B------:R-:W-:Y:S01]  /*133a0*/  IMAD R78, R78, UR6, RZ ;  /* 0x000000064e4e7c24 */ /* 0x000fe2000f8e02ff */
[C---:B------:R-:W-:Y:S01]  /*133b0*/  ISETP.GE.AND P2, PT, R194.reuse, R81, PT ;  /* 0x00000051c200720c */ /* 0x040fe20003f46270 */
[C---:B------:R-:W-:Y:S01]  /*133c0*/  IMAD.WIDE.U32 R20, R193.reuse, UR6, R20 ;  /* 0x00000006c1147c25 */ /* 0x040fe2000f8e0014 */
[----:B------:R-:W-:Y:S01]  /*133d0*/  SEL R0, RZ, 0x40, P0 ;  /* 0x00000040ff007807 */ /* 0x000fe20000000000 */
[----:B--2---:R-:W-:Y:S01]  /*133e0*/  SYNCS.ARRIVE.TRANS64.RED.A1T0 RZ, [UR4], RZ ;  /* 0x000000ffffff79a7 */ /* 0x004fe20008100404 */
[----:B------:R-:W-:Y:S01]  /*133f0*/  SHF.R.S32.HI R195, RZ, 0x1f, R194 ;  /* 0x0000001fffc37819 */ /* 0x000fe200000114c2 */
[----:B------:R-:W-:Y:S01]  /*13400*/  IMAD R77, R193, UR7, R78 ;  /* 0x00000007c14d7c24 */ /* 0x000fe2000f8e024e */
[----:B------:R-:W-:Y:S01]  /*13410*/  ULDC.64 UR6, c[0x0][0xbe8] ;  /* 0x0002fa0000067ab9 */ /* 0x000fe20000000a00 */
[----:B------:R-:W-:Y:S01]  /*13420*/  VIADD R18, R194, 0x20 ;  /* 0x00000020c2127836 */ /* 0x000fe20000000000 */
[----:B------:R-:W-:Y:S01]  /*13430*/  LOP3.LUT R0, R17, R0, RZ, 0xfc, !PT ;  /* 0x0000000011007212 */ /* 0x000fe200078efcff */
[----:B------:R-:W-:-:S02]  /*13440*/  IMAD R17, R80, UR6, RZ ;  /* 0x0000000650117c24 */ /* 0x000fc4000f8e02ff */
[----:B------:R-:W-:Y:S01]  /*13450*/  IMAD.IADD R21, R21, 0x1, R77 ;  /* 0x0000000115157824 */ /* 0x000fe200078e024d */
[----:B------:R-:W-:Y:S01]  /*13460*/  ISETP.GE.AND P0, PT, R18, R81, PT ;  /* 0x000000511200720c */ /* 0x000fe20003f06270 */
[C---:B------:R-:W-:Y:S01]  /*13470*/  IMAD R81, R79.reuse, UR7, R17 ;  /* 0x000000074f517c24 */ /* 0x040fe2000f8e0211 */
[----:B------:R-:W-:Y:S01]  /*13480*/  SEL R17, RZ, 0x80, P1 ;  /* 0x00000080ff117807 */ /* 0x000fe20000800000 */
[----:B------:R-:W-:-:S03]  /*13490*/  IMAD.WIDE.U32 R78, R79, UR6, R20 ;  /* 0x000000064f4e7c25 */ /* 0x000fc6000f8e0014 */
[----:B------:R-:W-:Y:S01]  /*134a0*/  LOP3.LUT R17, R0, R17, RZ, 0xfc, !PT ;  /* 0x0000001100117212 */ /* 0x000fe200078efcff */
[----:B------:R-:W-:-:S04]  /*134b0*/  IMAD.WIDE R76, R197, 0x40, R194 ;  /* 0x00000040c54c7825 */ /* 0x000fc800078e02c2 */
[----:B------:R-:W-:Y:S01]  /*134c0*/  IMAD.IADD R85, R79, 0x1, R81 ;  /* 0x000000014f557824 */ /* 0x000fe200078e0251 */
[----:B-1----:R-:W-:Y:S06]  /*134d0*/  @P2 BRA `(.L_x_5170) ;  /* 0x00000000006c2947 */ /* 0x002fec0003800000 */
[----:B------:R-:W-:Y:S01]  /*134e0*/  ULDC.64 UR6, c[0x0][0xbd8] ;  /* 0x0002f60000067ab9 */ /* 0x000fe20000000a00 */
[----:B------:R-:W-:Y:S01]  /*134f0*/  MOV R20, R78 ;  /* 0x0000004e00147202 */ /* 0x000fe20000000f00 */
[----:B------:R-:W-:Y:S01]  /*13500*/  IMAD R81, R77, UR6, RZ ;  /* 0x000000064d517c24 */ /* 0x000fe2000f8e02ff */
[----:B------:R-:W-:Y:S01]  /*13510*/  ISETP.GE.AND P2, PT, R191, UR5, PT ;  /* 0x00000005bf007c0c */ /* 0x000fe2000bf46270 */
[----:B------:R-:W-:Y:S01]  /*13520*/  IMAD.MOV.U32 R21, RZ, RZ, R85 ;  /* 0x000000ffff157224 */ /* 0x000fe200078e0055 */
[----:B------:R-:W-:Y:S01]  /*13530*/  ISETP.GE.AND P3, PT, R3, UR5, PT ;  /* 0x0000000503007c0c */ /* 0x000fe2000bf66270 */
[C---:B------:R-:W-:Y:S01]  /*13540*/  IMAD R81, R76.reuse, UR7, R81 ;  /* 0x000000074c517c24 */ /* 0x040fe2000f8e0251 */
[----:B------:R-:W-:Y:S01]  /*13550*/  ULDC.64 UR8, c[0x0][0x208] ;  /* 0x0000820000087ab9 */ /* 0x000fe20000000a00 */
[----:B------:R-:W-:Y:S01]  /*13560*/  IMAD.WIDE.U32 R20, R76, UR6, R20 ;  /* 0x000000064c147c25 */ /* 0x000fe2000f8e0014 */
[----:B------:R-:W-:Y:S01]  /*13570*/  ULDC.64 UR6, c[0x0][0xb80] ;  /* 0x0002e00000067ab9 */ /* 0x000fe20000000a00 */
[----:B------:R-:W-:-:S02]  /*13580*/  ISETP.GE.AND P4, PT, R86, UR5, PT ;  /* 0x0000000556007c0c */ /* 0x000fc4000bf86270 */
[----:B------:R-:W-:Y:S01]  /*13590*/  IMAD.IADD R21, R21, 0x1, R81 ;  /* 0x0000000115157824 */ /* 0x000fe200078e0251 */
[----:B------:R-:W-:Y:S02]  /*135a0*/  LEA R80, P1, R20, UR6, 0x1 ;  /* 0x0000000614507c11 */ /* 0x000fe4000f8208ff */
[----:B------:R-:W-:Y:S02]  /*135b0*/  LOP3.LUT P5, RZ, R0, 0x40, RZ, 0xc0, !PT ;  /* 0x0000004000ff7812 */ /* 0x000fe400078ac0ff */
[----:B------:R-:W-:Y:S02]  /*135c0*/  LEA.HI.X R81, R20, UR7, R21, 0x1, P1 ;  /* 0x0000000714517c11 */ /* 0x000fe400088f0c15 */
[----:B------:R-:W-:Y:S02]  /*135d0*/  ISETP.GE.AND P1, PT, R82, UR5, PT ;  /* 0x0000000552007c0c */ /* 0x000fe4000bf26270 */
[----:B------:R-:W-:Y:S01]  /*135e0*/  LOP3.LUT P6, RZ, R17, 0x80, RZ, 0xc0, !PT ;  /* 0x0000008011ff7812 */ /* 0x000fe200078cc0ff */
        /* <DEDUP_REMOVED lines=10> */
.L_x_5170:
[----:B------:R-:W-:Y:S05]  /*13690*/  BSYNC B1 ;  /* 0x0000000000017941 */ /* 0x000fea0003800000 */
.L_x_5169:
[----:B------:R-:W-:Y:S05]  /*136a0*/  @P0 BRA `(.L_x_5171) ;  /* 0x0000000c00200947 */ /* 0x000fea0003800000 */
[----:B-1---5:R-:W-:Y:S01]  /*136b0*/  IADD3 R7, P0, R76, 0x20, RZ ;  /* 0x000000204c077810 */ /* 0x022fe20007f1e0ff */
[----:B------:R-:W-:Y:S01]  /*136c0*/  ULDC.64 UR6, c[0x0][0xbd8] ;  /* 0x0002f60000067ab9 */ /* 0x000fe20000000a00 */
[----:B------:R-:W-:Y:S01]  /*136d0*/  IMAD.MOV.U32 R4, RZ, RZ, R78 ;  /* 0x000000ffff047224 */ /* 0x000fe200078e004e */
[----:B------:R-:W-:Y:S01]  /*136e0*/  ISETP.GE.AND P4, PT, R3, UR5, PT ;  /* 0x0000000503007c0c */ /* 0x000fe2000bf86270 */
[----:B------:R-:W-:Y:S01]  /*136f0*/  IMAD.MOV.U32 R5, RZ, RZ, R85 ;  /* 0x000000ffff057224 */ /* 0x000fe200078e0055 */
[----:B------:R-:W-:Y:S01]  /*13700*/  ULDC.64 UR8, c[0x0][0x208] ;  /* 0x0000820000087ab9 */ /* 0x000fe20000000a00 */
[----:B------:R-:W-:Y:S01]  /*13710*/  IMAD.X R76, RZ, RZ, R77, P0 ;  /* 0x000000ffff4c7224 */ /* 0x000fe200000e064d */
        /* <DEDUP_REMOVED lines=9> */
[----:B------:R-:W-:Y:S02]  /*137b0*/  LEA R6, P6, R4, UR6, 0x1 ;  /* 0x0000000604067c11 */ /* 0x000fe4000f8c08ff */
[----:B------:R-:W-:-:S04]  /*137c0*/  IADD3 R3, R5, R3, RZ ;  /* 0x0000000305037210 */ /* 0x000fc80007ffe0ff */
        /* <DEDUP_REMOVED lines=14> */
.L_x_5166:
[----:B------:R-:W1:Y:S01]  /*138b0*/  LDC.64 R6, c[0x0][0xcd8] ;  /* 0x00033600ff067b82 */ /* 0x000e620000000a00 */
[----:B------:R-:W-:Y:S01]  /*138c0*/  IMAD.MOV.U32 R3, RZ, RZ, RZ ;  /* 0x000000ffff037224 */ /* 0x000fe200078e00ff */
[----:B------:R-:W-:Y:S01]  /*138d0*/  ULDC UR6, c[0x0][0xb8c] ;  /* 0x0002e30000067ab9 */ /* 0x000fe20000000800 */
[----:B------:R-:W-:-:S05]  /*138e0*/  ULDC.64 UR4, c[0x0][0x208] ;  /* 0x0000820000047ab9 */ /* 0x000fca0000000a00 */
[----:B------:R-:W2:Y:S01]  /*138f0*/  LDC.64 R4, c[0x0][0xcd8] ;  /* 0x00033600ff047b82 */ /* 0x000ea20000000a00 */
[----:B-1----:R-:W-:-:S04]  /*13900*/  ISETP.NE.U32.AND P0, PT, R6, RZ, PT ;  /* 0x000000ff0600720c */ /* 0x002fc80003f05070 */
[----:B------:R-:W-:-:S03]  /*13910*/  ISETP.NE.AND.EX P0, PT, R7, RZ, PT, P0 ;  /* 0x000000ff0700720c */ /* 0x000fc60003f05300 */
[----:B------:R-:W1:Y:S08]  /*13920*/  LDC.64 R6, c[0x0][0xce0] ;  /* 0x00033800ff067b82 */ /* 0x000e700000000a00 */
[----:B------:R-:W3:Y:S01]  /*13930*/  LDC R0, c[0x0][0xb88] ;  /* 0x0002e200ff007b82 */ /* 0x000ee20000000800 */
[C---:B------:R-:W-:Y:S01]  /*13940*/  VIADD R13, R191.reuse, 0x40 ;  /* 0x00000040bf0d7836 */ /* 0x040fe20000000000 */
[----:B------:R-:W-:Y:S01]  /*13950*/  ISETP.GE.AND P2, PT, R191, UR6, PT ;  /* 0x00000006bf007c0c */ /* 0x000fe2000bf46270 */
[----:B--2---:R-:W-:Y:S01]  /*13960*/  IMAD.WIDE R4, R196, 0x4, R4 ;  /* 0x00000004c4047825 */ /* 0x004fe200078e0204 */
[----:B-1----:R-:W-:-:S04]  /*13970*/  ISETP.NE.U32.AND P1, PT, R6, RZ, PT ;  /* 0x000000ff0600720c */ /* 0x002fc80003f25070 */
[----:B------:R1:W5:Y:S01]  /*13980*/  @P0 LDG.E R3, desc[UR4][R4.64] ;  /* 0x0000000404030981 */ /* 0x000362000c1e1900 */
[----:B------:R-:W-:-:S13]  /*13990*/  ISETP.NE.AND.EX P1, PT, R7, RZ, PT, P1 ;  /* 0x000000ff0700720c */ /* 0x000fda0003f25310 */
[----:B------:R-:W2:Y:S01]  /*139a0*/  @P1 LDC.64 R6, c[0x0][0xce0] ;  /* 0x00033800ff061b82 */ /* 0x000ea20000000a00 */
[----:B------:R-:W-:-:S04]  /*139b0*/  ISETP.GE.AND P3, PT, R13, UR6, PT ;  /* 0x000000060d007c0c */ /* 0x000fc8000bf66270 */
[----:B------:R-:W-:Y:S02]  /*139c0*/  SEL R9, RZ, 0xffffffff, P3 ;  /* 0xffffffffff097807 */ /* 0x000fe40001800000 */
[----:B------:R-:W-:-:S03]  /*139d0*/  SEL R8, RZ, 0x1, P2 ;  /* 0x00000001ff087807 */ /* 0x000fc60001000000 */
[----:B------:R-:W-:-:S05]  /*139e0*/  IMAD.SHL.U32 R9, R9, 0x2, RZ ;  /* 0x0000000209097824 */ /* 0x000fca00078e00ff */
[----:B------:R-:W-:Y:S01]  /*139f0*/  LOP3.LUT R14, R9, 0x2, R8, 0xe2, !PT ;  /* 0x00000002090e7812 */ /* 0x000fe200078ee208 */
[----:B--2---:R-:W-:-:S05]  /*13a00*/  @P1 IMAD.WIDE R6, R196, 0x4, R6 ;  /* 0x00000004c4061825 */ /* 0x004fca00078e0206 */
[----:B---3--:R1:W5:Y:S01]  /*13a10*/  @P1 LDG.E R0, desc[UR4][R6.64] ;  /* 0x0000000406001981 */ /* 0x008362000c1e1900 */
[----:B------:R-:W-:Y:S05]  /*13a20*/  @P1 BRA `(.L_x_5172) ;  /* 0x0000000000141947 */ /* 0x000fea0003800000 */
[----:B------:R-:W-:Y:S05]  /*13a30*/  @!P0 BRA `(.L_x_5172) ;  /* 0x0000000000108947 */ /* 0x000fea0003800000 */
[----:B------:R-:W-:Y:S02]  /*13a40*/  ULDC.64 UR4, c[0x0][0x208] ;  /* 0x0000820000047ab9 */ /* 0x000fe40000000a00 */
[----:B-1----:R-:W2:Y:S04]  /*13a50*/  LDG.E R7, desc[UR4][R4.64] ;  /* 0x0000000404077981 */ /* 0x002ea8000c1e1900 */
[----:B-----5:R-:W2:Y:S02]  /*13a60*/  LDG.E R0, desc[UR4][R4.64+0x4] ;  /* 0x0000040404007981 */ /* 0x020ea4000c1e1900 */
[----:B--2---:R-:W-:-:S07]  /*13a70*/  IMAD.IADD R0, R0, 0x1, -R7 ;  /* 0x0000000100007824 */ /* 0x004fce00078e0a07 */
.L_x_5172:
[----:B------:R-:W-:Y:S01]  /*13a80*/  ISETP.GT.AND P1, PT, R201, 0x3f, PT ;  /* 0x0000003fc900780c */ /* 0x000fe20003f24270 */
[C---:B------:R-:W-:Y:S01]  /*13a90*/  VIADD R17, R191.reuse, 0x80 ;  /* 0x00000080bf117836 */ /* 0x040fe20000000000 */
[C---:B------:R-:W-:Y:S01]  /*13aa0*/  IADD3 R18, R191.reuse, 0xc0, RZ ;  /* 0x000000c0bf127810 */ /* 0x040fe20007ffe0ff */
[----:B------:R-:W-:Y:S01]  /*13ab0*/  BSSY B1, `(.L_x_5173) ;  /* 0x0000023000017945 */ /* 0x000fe20003800000 */
[----:B-1----:R-:W-:Y:S01]  /*13ac0*/  SHF.R.S32.HI R4, RZ, 0x1f, R196 ;  /* 0x0000001fff047819 */ /* 0x002fe200000114c4 */
[----:B------:R-:W-:Y:S01]  /*13ad0*/  VIADD R24, R191, 0x100 ;  /* 0x00000100bf187836 */ /* 0x000fe20000000000 */
[----:B------:R-:W-:Y:S01]  /*13ae0*/  ISETP.GE.AND P2, PT, R17, UR6, PT ;  /* 0x0000000611007c0c */ /* 0x000fe2000bf46270 */
[----:B------:R-:W-:Y:S01]  /*13af0*/  VIADD R25, R191, 0x140 ;  /* 0x00000140bf197836 */ /* 0x000fe20000000000 */
[----:B------:R-:W-:Y:S02]  /*13b00*/  ISETP.GE.AND P3, PT, R18, UR6, PT ;  /* 0x0000000612007c0c */ /* 0x000fe4000bf66270 */
[----:B------:R-:W-:-:S02]  /*13b10*/  SHF.R.S32.HI R9, RZ, 0x1f, R193 ;  /* 0x0000001fff097819 */ /* 0x000fc400000114c1 */
[----:B------:R-:W-:Y:S02]  /*13b20*/  SHF.R.S32.HI R12, RZ, 0x1f, R191 ;  /* 0x0000001fff0c7819 */ /* 0x000fe400000114bf */
[----:B------:R-:W-:Y:S02]  /*13b30*/  SEL R11, R196, RZ, !P0 ;  /* 0x000000ffc40b7207 */ /* 0x000fe40004000000 */
[----:B------:R-:W-:Y:S02]  /*13b40*/  SEL R10, R4, RZ, !P0 ;  /* 0x000000ff040a7207 */ /* 0x000fe40004000000 */
[----:B-----5:R-:W-:Y:S01]  /*13b50*/  SHF.R.S32.HI R8, RZ, 0x1f, R3 ;  /* 0x0000001fff087819 */ /* 0x020fe20000011403 */
[----:B------:R-:W-:Y:S06]  /*13b60*/  @P1 BRA `(.L_x_5174) ;  /* 0x00000000005c1947 */ /* 0x000fec0003800000 */
[----:B------:R-:W1:Y:S02]  /*13b70*/  S2R R5, SR_TID.X ;  /* 0x0000000000057919 */ /* 0x000e640000002100 */
[----:B-1----:R-:W-:-:S04]  /*13b80*/  IMAD R4, R197, 0x40, R5 ;  /* 0x00000040c5047824 */ /* 0x002fc800078e0205 */
        /* <DEDUP_REMOVED lines=15> */
[----:B------:R-:W-:-:S04]  /*13c80*/  ULDC.64 UR4, c[0x0][0xc40] ;  /* 0x0003100000047ab9 */ /* 0x000fc80000000a00 */
[----:B------:R-:W-:Y:S02]  /*13c90*/  IADD3 R5, R5, R7, RZ ;  /* 0x0000000705057210 */ /* 0x000fe40007ffe0ff */
[----:B------:R-:W-:-:S04]  /*13ca0*/  LEA R6, P0, R4, UR4, 0x2 ;  /* 0x0000000404067c11 */ /* 0x000fc8000f8010ff */
[----:B------:R-:W-:Y:S01]  /*13cb0*/  LEA.HI.X R7, R4, UR5, R5, 0x2, P0 ;  /* 0x0000000504077c11 */ /* 0x000fe200080f1405 */
[----:B------:R-:W-:-:S05]  /*13cc0*/  IMAD.MOV.U32 R5, RZ, RZ, -0x800000 ;  /* 0xff800000ff057424 */ /* 0x000fca00078e00ff */
[----:B------:R1:W-:Y:S03]  /*13cd0*/  STG.E desc[UR8][R6.64], R5 ;  /* 0x0000000506007986 */ /* 0x0003e6000c101908 */
.L_x_5174:
[----:B------:R-:W-:Y:S05]  /*13ce0*/  BSYNC B1 ;  /* 0x0000000000017941 */ /* 0x000fea0003800000 */
.L_x_5173:
[----:B------:R-:W-:Y:S01]  /*13cf0*/  ULDC.64 UR4, c[0x0][0xba0] ;  /* 0x0002e80000047ab9 */ /* 0x000fe20000000a00 */
[----:B------:R-:W-:Y:S01]  /*13d00*/  IMAD.MOV.U32 R4, RZ, RZ, R191 ;  /* 0x000000ffff047224 */ /* 0x000fe200078e00bf */
[----:B-1----:R-:W-:Y:S01]  /*13d10*/  SEL R7, RZ, 0x4, P2 ;  /* 0x00000004ff077807 */ /* 0x002fe20001000000 */
[----:B------:R-:W-:Y:S01]  /*13d20*/  IMAD.MOV.U32 R5, RZ, RZ, R12 ;  /* 0x000000ffff057224 */ /* 0x000fe200078e000c */
[----:B------:R-:W-:Y:S01]  /*13d30*/  ISETP.GE.AND P0, PT, R24, UR6, PT ;  /* 0x0000000618007c0c */ /* 0x000fe2000bf06270 */
[----:B------:R-:W-:Y:S01]  /*13d40*/  IMAD R6, R8, UR4, RZ ;  /* 0x0000000408067c24 */ /* 0x000fe2000f8e02ff */
[----:B------:R-:W-:Y:S01]  /*13d50*/  SEL R8, RZ, 0x8, P3 ;  /* 0x00000008ff087807 */ /* 0x000fe20001800000 */
[----:B------:R-:W-:Y:S01]  /*13d60*/  IMAD.WIDE.U32 R4, R3, UR4, R4 ;  /* 0x0000000403047c25 */ /* 0x000fe2000f8e0004 */
[----:B------:R-:W-:Y:S01]  /*13d70*/  ISETP.GE.AND P1, PT, R25, UR6, PT ;  /* 0x0000000619007c0c */ /* 0x000fe2000bf26270 */
[----:B------:R-:W-:Y:S01]  /*13d80*/  BSSY B1, `(.L_x_5175) ;  /* 0x000003c000017945 */ /* 0x000fe20003800000 */
[----:B------:R-:W-:Y:S01]  /*13d90*/  LOP3.LUT R7, R8, R14, R7, 0xfe, !PT ;  /* 0x0000000e08077212 */ /* 0x000fe200078efe07 */
[----:B------:R-:W-:Y:S01]  /*13da0*/  IMAD R3, R3, UR5, R6 ;  /* 0x0000000503037c24 */ /* 0x000fe2000f8e0206 */
[----:B------:R-:W-:Y:S01]  /*13db0*/  SEL R8, RZ, 0x10, P0 ;  /* 0x00000010ff087807 */ /* 0x000fe20000000000 */
[----:B------:R-:W-:Y:S01]  /*13dc0*/  VIADD R6, R191, 0x180 ;  /* 0x00000180bf067836 */ /* 0x000fe20000000000 */
[----:B------:R-:W-:Y:S01]  /*13dd0*/  SEL R12, RZ, 0x20, P1 ;  /* 0x00000020ff0c7807 */ /* 0x000fe20000800000 */
[----:B------:R-:W-:Y:S01]  /*13de0*/  ULDC.64 UR4, c[0x0][0xbe0] ;  /* 0x0002f80000047ab9 */ /* 0x000fe20000000a00 */
[----:B------:R-:W-:-:S02]  /*13df0*/  IMAD.IADD R5, R5, 0x1, R3 ;  /* 0x0000000105057824 */ /* 0x000fc400078e0203 */
[----:B------:R-:W-:Y:S01]  /*13e00*/  ISETP.GE.AND P0, PT, R6, UR6, PT ;  /* 0x0000000606007c0c */ /* 0x000fe2000bf06270 */
[----:B------:R-:W-:Y:S01]  /*13e10*/  IMAD R6, R9, UR4, RZ ;  /* 0x0000000409067c24 */ /* 0x000fe2000f8e02ff */
[----:B------:R-:W-:Y:S01]  /*13e20*/  LOP3.LUT R9, R12, R7, R8, 0xfe, !PT ;  /* 0x000000070c097212 */ /* 0x000fe200078efe08 */
[----:B------:R-:W-:Y:S01]  /*13e30*/  IMAD.WIDE.U32 R4, R193, UR4, R4 ;  /* 0x00000004c1047c25 */ /* 0x000fe2000f8e0004 */
[----:B------:R-:W-:-:S03]  /*13e40*/  IADD3 R7, R191, 0x1c0, RZ ;  /* 0x000001c0bf077810 */ /* 0x000fc60007ffe0ff */
[----:B------:R-:W-:Y:S01]  /*13e50*/  IMAD R3, R193, UR5, R6 ;  /* 0x00000005c1037c24 */ /* 0x000fe2000f8e0206 */
[----:B------:R-:W-:Y:S01]  /*13e60*/  ISETP.GE.AND P2, PT, R7, UR6, PT ;  /* 0x0000000607007c0c */ /* 0x000fe2000bf46270 */
[----:B------:R-:W-:Y:S01]  /*13e70*/  IMAD R7, R197, -0x40, R0 ;  /* 0xffffffc0c5077824 */ /* 0x000fe200078e0200 */
[----:B------:R-:W-:Y:S01]  /*13e80*/  SEL R6, RZ, 0x40, P0 ;  /* 0x00000040ff067807 */ /* 0x000fe20000000000 */
[C---:B------:R-:W-:Y:S01]  /*13e90*/  VIADD R0, R194.reuse, 0x20 ;  /* 0x00000020c2007836 */ /* 0x040fe20000000000 */
[----:B------:R-:W-:Y:S01]  /*13ea0*/  ULDC.64 UR4, c[0x0][0xbe8] ;  /* 0x0002fa0000047ab9 */ /* 0x000fe20000000a00 */
[----:B------:R-:W-:Y:S01]  /*13eb0*/  IMAD.IADD R5, R5, 0x1, R3 ;  /* 0x0000000105057824 */ /* 0x000fe200078e0203 */
[-C--:B------:R-:W-:Y:S01]  /*13ec0*/  ISETP.GE.AND P1, PT, R194, R7.reuse, PT ;  /* 0x00000007c200720c */ /* 0x080fe20003f26270 */
[----:B------:R-:W-:Y:S01]  /*13ed0*/  IMAD.MOV.U32 R8, RZ, RZ, R194 ;  /* 0x000000ffff087224 */ /* 0x000fe200078e00c2 */
[----:B------:R-:W-:Y:S01]  /*13ee0*/  ISETP.GE.AND P0, PT, R0, R7, PT ;  /* 0x000000070000720c */ /* 0x000fe20003f06270 */
[----:B------:R-:W-:Y:S01]  /*13ef0*/  IMAD R0, R10, UR4, RZ ;  /* 0x000000040a007c24 */ /* 0x000fe2000f8e02ff */
[----:B------:R-:W-:Y:S01]  /*13f00*/  LOP3.LUT R15, R9, R6, RZ, 0xfc, !PT ;  /* 0x00000006090f7212 */ /* 0x000fe200078efcff */
[----:B------:R-:W-:Y:S01]  /*13f10*/  IMAD.WIDE.U32 R6, R11, UR4, R4 ;  /* 0x000000040b067c25 */ /* 0x000fe2000f8e0004 */
[----:B------:R-:W-:-:S03]  /*13f20*/  SHF.R.S32.HI R9, RZ, 0x1f, R194 ;  /* 0x0000001fff097819 */ /* 0x000fc600000114c2 */
[----:B------:R-:W-:Y:S01]  /*13f30*/  IMAD R3, R11, UR5, R0 ;  /* 0x000000050b037c24 */ /* 0x000fe2000f8e0200 */
        /* <DEDUP_REMOVED lines=18> */
[----:B------:R-:W-:Y:S02]  /*14060*/  ISETP.GE.AND P3, PT, R24, UR6, PT ;  /* 0x0000000618007c0c */ /* 0x000fe4000bf66270 */
[----:B------:R-:W-:Y:S02]  /*14070*/  LEA.HI.X R21, R4, UR5, R3, 0x1, P1 ;  /* 0x0000000504157c11 */ /* 0x000fe400088f0c03 */
[----:B------:R-:W-:Y:S02]  /*14080*/  ISETP.GE.AND P1, PT, R17, UR6, PT ;  /* 0x0000000611007c0c */ /* 0x000fe4000bf26270 */
[----:B------:R-:W-:Y:S01]  /*14090*/  ISETP.GE.AND P2, PT, R25, UR6, PT ;  /* 0x0000000619007c0c */ /* 0x000fe2000bf46270 */
        /* <DEDUP_REMOVED lines=10> */
.L_x_5176:
[----:B------:R-:W-:Y:S05]  /*14140*/  BSYNC B1 ;  /* 0x0000000000017941 */ /* 0x000fea0003800000 */
.L_x_5175:
        /* <DEDUP_REMOVED lines=30> */
.L_x_5171:
[----:B------:R-:W-:Y:S05]  /*14330*/  BSYNC B0 ;  /* 0x0000000000007941 */ /* 0x000fea0003800000 */
.L_x_5165:
[----:B------:R-:W-:Y:S02]  /*14340*/  ULDC UR4, c[0x0][0xd14] ;  /* 0x0003450000047ab9 */ /* 0x000fe40000000800 */
[----:B0-----:R-:W-:-:S13]  /*14350*/  ISETP.GE.AND P0, PT, R187, UR4, PT ;  /* 0x00000004bb007c0c */ /* 0x001fda000bf06270 */
[----:B------:R-:W-:Y:S05]  /*14360*/  @!P0 BRA `(.L_x_5177) ;  /* 0xfffffec800f88947 */ /* 0x000fea000383ffff */
[----:B------:R-:W-:Y:S05]  /*14370*/  EXIT ;  /* 0x000000000000794d */ /* 0x000fea0003800000 */
.L_x_5073:
        /* <DEDUP_REMOVED lines=62> */
.L_x_5182:
        /* <DEDUP_REMOVED lines=16> */
.L_x_5181:
[----:B------:R-:W-:Y:S05]  /*14860*/  BSYNC B0 ;  /* 0x0000000000007941 */ /* 0x000fea0003800000 */
.L_x_5180:
        /* <DEDUP_REMOVED lines=25> */
.L_x_5178:
        /* <DEDUP_REMOVED lines=21> */
.L_x_5183:
        /* <DEDUP_REMOVED lines=25> */
[----:B------:R-:W-:Y:S02]  /*14ce0*/  VIADDMNMX R8, R3, UR4, R8, PT ;  /* 0x0000000403087c46 */ /* 0x000fe4000b800108 */
[----:B------:R-:W-:Y:S02]  /*14cf0*/  IADD3 R4, R5, R4, RZ ;  /* 0x0000000405047210 */ /* 0x000fe40007ffe0ff */
[----:B------:R-:W-:-:S04]  /*14d00*/  IABS R7, R8 ;  /* 0x0000000800077213 */ /* 0x000fc80000000000 */
[----:B------:R-:W1:Y:S08]  /*14d10*/  I2F.RP R10, R7 ;  /* 0x00000007000a7306 */ /* 0x000e700000209400 */
[----:B-1----:R-:W1:Y:S02]  /*14d20*/  MUFU.RCP R10, R10 ;  /* 0x0000000a000a7308 */ /* 0x002e640000001000 */
[----:B-1----:R-:W-:-:S06]  /*14d30*/  VIADD R2, R10, 0xffffffe ;  /* 0x0ffffffe0a027836 */ /* 0x002fcc0000000000 */
[----:B------:R1:W2:Y:S02]  /*14d40*/  F2I.FTZ.U32.TRUNC.NTZ R3, R2 ;  /* 0x0000000200037305 */ /* 0x0002a4000021f000 */
[----:B-1----:R-:W-:Y:S01]  /*14d50*/  MOV R2, RZ ;  /* 0x000000ff00027202 */ /* 0x002fe20000000f00 */
[----:B--2---:R-:W-:-:S04]  /*14d60*/  IMAD.MOV R6, RZ, RZ, -R3 ;  /* 0x000000ffff067224 */ /* 0x004fc800078e0a03 */
        /* <DEDUP_REMOVED lines=22> */
.L_x_5179:
[----:B------:R-:W-:Y:S02]  /*14ed0*/  IMAD.MOV.U32 R17, RZ, RZ, RZ ;  /* 0x000000ffff117224 */ /* 0x000fe400078e00ff */
[----:B------:R-:W-:Y:S02]  /*14ee0*/  IMAD.U32 R16, RZ, RZ, UR6 ;  /* 0x00000006ff107e24 */ /* 0x000fe4000f8e00ff */
[----:B------:R-:W-:-:S07]  /*14ef0*/  IMAD.MOV.U32 R18, RZ, RZ, RZ ;  /* 0x000000ffff127224 */ /* 0x000fce00078e00ff */
.L_x_5184:
[----:B------:R-:W1:Y:S01]  /*14f00*/  S2R R2, SR_TID.X ;  /* 0x0000000000027919 */ /* 0x000e620000002100 */
[----:B------:R-:W-:Y:S01]  /*14f10*/  UMOV UR4, URZ ;  /* 0x0000003f00047c82 */ /* 0x000fe20008000000 */
        /* <DEDUP_REMOVED lines=10> */
[----:B------:R1:W-:Y:S02]  /*14fc0*/  STL [R1+0x4], R0 ;  /* 0x0000040001007387 */ /* 0x0003e40000100800 */
[----:B-1----:R-:W-:-:S05]  /*14fd0*/  IMAD.U32 R0, RZ, RZ, UR4 ;  /* 0x00000004ff007e24 */ /* 0x002fca000f8e00ff */
[----:B------:R1:W-:Y:S01]  /*14fe0*/  STL [R1+0x1c], R0 ;  /* 0x00001c0001007387 */ /* 0x0003e20000100800 */
[----:B------:R-:W-:Y:S05]  /*14ff0*/  @P0 BRA `(.L_x_5185) ;  /* 0x00000048003c0947 */ /* 0x000fea0003800000 */
[----:B------:R-:W-:Y:S01]  /*15000*/  ULDC UR4, c[0x0][0xc] ;  /* 0x0000030000047ab9 */ /* 0x000fe20000000800 */
[----:B------:R-:W-:Y:S01]  /*15010*/  IMAD.MOV.U32 R2, RZ, RZ, 0x1 ;  /* 0x00000001ff027424 */ /* 0x000fe200078e00ff */
[----:B------:R-:W-:Y:S01]  /*15020*/  ULDC.64 UR54, c[0x0][0x198] ;  /* 0x0000660000367ab9 */ /* 0x000fe20000000a00 */
[----:B-1----:R-:W-:Y:S01]  /*15030*/  IMAD.U32 R0, RZ, RZ, UR4 ;  /* 0x00000004ff007e24 */ /* 0x002fe2000f8e00ff */
[----:B------:R-:W-:Y:S02]  /*15040*/  UMOV UR4, URZ ;  /* 0x0000003f00047c82 */ /* 0x000fe40008000000 */
[----:B------:R-:W-:Y:S04]  /*15050*/  STL [R1+0x4], R2 ;  /* 0x0000040201007387 */ /* 0x000fe80000100800 */
[----:B------:R-:W-:Y:S04]  /*15060*/  STL [R1], RZ ;  /* 0x000000ff01007387 */ /* 0x000fe80000100800 */
[----:B------:R1:W-:Y:S02]  /*15070*/  STL [R1+0x20], R0 ;  /* 0x0000200001007387 */ /* 0x0003e40000100800 */
[----:B-1----:R-:W-:-:S05]  /*15080*/  IMAD.U32 R0, RZ, RZ, UR4 ;  /* 0x00000004ff007e24 */ /* 0x002fca000f8e00ff */
[----:B------:R1:W-:Y:S02]  /*15090*/  STL [R1+0x1c], R0 ;  /* 0x00001c0001007387 */ /* 0x0003e40000100800 */
.L_x_5259:
[----:B------:R-:W-:Y:S05]  /*150a0*/  YIELD ;  /* 0x0000000000007946 */ /* 0x000fea0003800000 */
[----:B------:R-:W-:Y:S01]  /*150b0*/  ULDC.64 UR4, c[0x0][0xb20] ;  /* 0x0002c80000047ab9 */ /* 0x000fe20000000a00 */
[----:B-1----:R-:W-:Y:S01]  /*150c0*/  IMAD.MOV.U32 R0, RZ, RZ, RZ ;  /* 0x000000ffff007224 */ /* 0x002fe200078e00ff */
[----:B------:R-:W-:Y:S01]  /*150d0*/  ISETP.NE.U32.AND P0, PT, RZ, UR4, PT ;  /* 0x00000004ff007c0c */ /* 0x000fe2000bf05070 */
[----:B------:R-:W-:-:S03]  /*150e0*/  ULDC.64 UR6, c[0x0][0x208] ;  /* 0x0000820000067ab9 */ /* 0x000fc60000000a00 */
        /* <DEDUP_REMOVED lines=8> */
[----:B------:R-:W-:Y:S01]  /*15170*/  MOV R4, RZ ;  /* 0x000000ff00047202 */ /* 0x000fe20000000f00 */
[----:B-1----:R-:W1:Y:S02]  /*15180*/  LDC.64 R2, c[0x0][0xaf8] ;  /* 0x0002be00ff027b82 */ /* 0x002e640000000a00 */
[----:B-1----:R-:W-:-:S08]  /*15190*/  IMAD.WIDE R2, R19, 0x4, R2 ;  /* 0x0000000413027825 */ /* 0x002fd000078e0202 */
[----:B------:R-:W2:Y:S01]  /*151a0*/  @P2 LDG.E R4, desc[UR6][R2.64] ;  /* 0x0000000602042981 */ /* 0x000ea2000c1e1900 */
[----:B------:R-:W-:Y:S01]  /*151b0*/  ISETP.NE.U32.AND P1, PT, RZ, UR4, PT ;  /* 0x00000004ff007c0c */ /* 0x000fe2000bf25070 */
[----:B------:R-:W-:Y:S02]  /*151c0*/  ULDC UR4, c[0x0][0x288] ;  /* 0x0000a20000047ab9 */ /* 0x000fe40000000800 */
[----:B------:R-:W-:Y:S01]  /*151d0*/  IMAD.U32 R6, RZ, RZ, UR4 ;  /* 0x00000004ff067e24 */ /* 0x000fe2000f8e00ff */
[----:B------:R-:W-:Y:S01]  /*151e0*/  ISETP.NE.AND.EX P1, PT, RZ, UR5, PT, P1 ;  /* 0x00000005ff007c0c */ /* 0x000fe2000bf25310 */
[----:B------:R-:W-:Y:S02]  /*151f0*/  ULDC.64 UR4, c[0x0][0x3f8] ;  /* 0x0000fe0000047ab9 */ /* 0x000fe40000000a00 */
[----:B------:R-:W-:-:S03]  /*15200*/  UISETP.NE.U32.AND UP0, UPT, UR4, URZ, UPT ;  /* 0x0000003f0400728c */ /* 0x000fc6000bf05070 */
[----:B------:R-:W-:Y:S01]  /*15210*/  ULDC UR4, c[0x0][0x404] ;  /* 0x0001010000047ab9 */ /* 0x000fe20000000800 */
[----:B------:R-:W-:-:S03]  /*15220*/  UISETP.NE.AND.EX UP0, UPT, UR5, URZ, UPT, UP0 ;  /* 0x0000003f0500728c */ /* 0x000fc6000bf05300 */
[----:B------:R-:W-:Y:S01]  /*15230*/  ULDC UR5, c[0x0][0x2e0] ;  /* 0x0000b80000057ab9 */ /* 0x000fe20000000800 */
[----:B------:R-:W-:-:S04]  /*15240*/  USEL UR4, UR4, 0x1, UP0 ;  /* 0x0000000104047887 */ /* 0x000fc80008000000 */
[----:B------:R-:W-:Y:S01]  /*15250*/  UIMAD UR4, UR4, UR5, URZ ;  /* 0x00000005040472a4 */ /* 0x000fe2000f8e023f */
[----:B--2---:R1:W-:Y:S02]  /*15260*/  STL [R1+0x18], R4 ;  /* 0x0000180401007387 */ /* 0x0043e40000100800 */
[----:B-1----:R-:W1:Y:S02]  /*15270*/  @P1 LDC.64 R4, c[0x0][0xb10] ;  /* 0x0002c400ff041b82 */ /* 0x002e640000000a00 */
[----:B-1----:R-:W-:-:S05]  /*15280*/  @P1 IMAD.WIDE R4, R19, 0x4, R4 ;  /* 0x0000000413041825 */ /* 0x002fca00078e0204 */
[----:B------:R1:W5:Y:S01]  /*15290*/  @P1 LDG.E R6, desc[UR6][R4.64] ;  /* 0x0000000604061981 */ /* 0x000362000c1e1900 */
[----:B------:R-:W-:Y:S02]  /*152a0*/  ULDC.64 UR6, c[0x0][0xb00] ;  /* 0x0002c00000067ab9 */ /* 0x000fe40000000a00 */
[----:B------:R-:W-:-:S04]  /*152b0*/  ISETP.NE.U32.AND P0, PT, RZ, UR6, PT ;  /* 0x00000006ff007c0c */ /* 0x000fc8000bf05070 */
[----:B------:R-:W-:Y:S01]  /*152c0*/  ISETP.NE.AND.EX P0, PT, RZ, UR7, PT, P0 ;  /* 0x00000007ff007c0c */ /* 0x000fe2000bf05300 */
[----:B-1----:R-:W-:Y:S01]  /*152d0*/  IMAD.U32 R4, RZ, RZ, UR4 ;  /* 0x00000004ff047e24 */ /* 0x002fe2000f8e00ff */
[----:B------:R-:W-:Y:S11]  /*152e0*/  @P1 BRA `(.L_x_5186) ;  /* 0x0000000000141947 */ /* 0x000ff60003800000 */
[----:B------:R-:W-:Y:S05]  /*152f0*/  @!P2 BRA `(.L_x_5186) ;  /* 0x000000000010a947 */ /* 0x000fea0003800000 */
[----:B------:R-:W-:Y:S02]  /*15300*/  ULDC.64 UR4, c[0x0][0x208] ;  /* 0x0000820000047ab9 */ /* 0x000fe40000000a00 */
[----:B------:R-:W2:Y:S04]  /*15310*/  LDG.E R5, desc[UR4][R2.64] ;  /* 0x0000000402057981 */ /* 0x000ea8000c1e1900 */
[----:B-----5:R-:W2:Y:S02]  /*15320*/  LDG.E R6, desc[UR4][R2.64+0x4] ;  /* 0x0000040402067981 */ /* 0x020ea4000c1e1900 */
[----:B--2---:R-:W-:-:S07]  /*15330*/  IMAD.IADD R6, R6, 0x1, -R5 ;  /* 0x0000000106067824 */ /* 0x004fce00078e0a05 */
.L_x_5186:
        /* <DEDUP_REMOVED lines=16> */
.L_x_5187:
[----:B------:R-:W-:Y:S05]  /*15440*/  @!P0 BRA `(.L_x_5188) ;  /* 0x0000000000108947 */ /* 0x000fea0003800000 */
[----:B------:R-:W-:Y:S02]  /*15450*/  ULDC.64 UR4, c[0x0][0x208] ;  /* 0x0000820000047ab9 */ /* 0x000fe40000000a00 */
[----:B-1----:R-:W2:Y:S04]  /*15460*/  LDG.E R5, desc[UR4][R2.64] ;  /* 0x0000000402057981 */ /* 0x002ea8000c1e1900 */
[----:B------:R-:W2:Y:S02]  /*15470*/  LDG.E R4, desc[UR4][R2.64+0x4] ;  /* 0x0000040402047981 */ /* 0x000ea4000c1e1900 */
[----:B--2---:R-:W-:-:S07]  /*15480*/  IADD3 R4, -R5, R4, RZ ;  /* 0x0000000405047210 */ /* 0x004fce0007ffe1ff */
.L_x_5188:
        /* <DEDUP_REMOVED lines=9> */
[----:B------:R-:W-:-:S11]  /*15520*/  VIADD R8, R7, 0xffffffff ;  /* 0xffffffff07087836 */ /* 0x000fd60000000000 */
[----:B------:R-:W-:Y:S05]  /*15530*/  @P1 BRA `(.L_x_5191) ;  /* 0x00000000001c1947 */ /* 0x000fea0003800000 */
[----:B------:R-:W-:Y:S01]  /*15540*/  ISETP.NE.AND P1, PT, R3, 0x1, PT ;  /* 0x000000010300780c */ /* 0x000fe20003f25270 */
[----:B------:R-:W-:-:S12]  /*15550*/  IMAD.MOV R7, RZ, RZ, -R7 ;  /* 0x000000ffff077224 */ /* 0x000fd800078e0a07 */
[----:B-1----:R-:W1:Y:S02]  /*15560*/  @P1 LDC.64 R4, c[0x0][0xae0] ;  /* 0x0002b800ff041b82 */ /* 0x002e640000000a00 */
[----:B-1----:R-:W-:-:S05]  /*15570*/  @P1 IMAD.HI.U32 R4, R7, R4, RZ ;  /* 0x0000000407041227 */ /* 0x002fca00078e00ff */
[----:B------:R-:W-:-:S04]  /*15580*/  @P1 SHF.R.U32.HI R7, RZ, R5, R4 ;  /* 0x00000005ff071219 */ /* 0x000fc80000011604 */
[----:B------:R-:W-:Y:S01]  /*15590*/  LOP3.LUT R8, RZ, R7, RZ, 0x33, !PT ;  /* 0x00000007ff087212 */ /* 0x000fe200078e33ff */
[----:B------:R-:W-:Y:S06]  /*155a0*/  BRA `(.L_x_5192) ;  /* 0x0000000000107947 */ /* 0x000fec0003800000 */
.L_x_5191:
[----:B------:R-:W-:-:S13]  /*155b0*/  ISETP.NE.AND P1, PT, R3, 0x1, PT ;  /* 0x000000010300780c */ /* 0x000fda0003f25270 */
[----:B-1----:R-:W1:Y:S02]  /*155c0*/  @P1 LDC.64 R4, c[0x0][0xae0] ;  /* 0x0002b800ff041b82 */ /* 0x002e640000000a00 */
[----:B-1----:R-:W-:-:S05]  /*155d0*/  @P1 IMAD.HI.U32 R4, R8, R4, RZ ;  /* 0x0000000408041227 */ /* 0x002fca00078e00ff */
[----:B------:R-:W-:-:S07]  /*155e0*/  @P1 SHF.R.U32.HI R8, RZ, R5, R4 ;  /* 0x00000005ff081219 */ /* 0x000fce0000011604 */
.L_x_5192:
[----:B------:R-:W-:Y:S05]  /*155f0*/  BSYNC B0 ;  /* 0x0000000000007941 */ /* 0x000fea0003800000 */
.L_x_5190:
[----:B------:R-:W-:-:S05]  /*15600*/  IMAD R5, R8, R3, R3 ;  /* 0x0000000308057224 */ /* 0x000fca00078e0203 */
[----:B------:R-:W-:-:S07]  /*15610*/  VIMNMX R2, R2, R5, PT ;  /* 0x0000000502027248 */ /* 0x000fce0003fe0100 */
.L_x_5189:
[----:B------:R-:W-:Y:S01]  /*15620*/  VIADD R2, R2, 0x3f ;  /* 0x0000003f02027836 */ /* 0x000fe20000000000 */
[C---:B------:R-:W-:Y:S01]  /*15630*/  IADD3 R4, R0.reuse, 0x3f, RZ ;  /* 0x0000003f00047810 */ /* 0x040fe20007ffe0ff */
[----:B------:R-:W-:Y:S01]  /*15640*/  IMAD R7, R17, 0x40, -R6 ;  /* 0x0000004011077824 */ /* 0x000fe200078e0a06 */
[----:B------:R-:W-:Y:S02]  /*15650*/  ULDC UR4, c[0x0][0xad4] ;  /* 0x0002b50000047ab9 */ /* 0x000fe40000000800 */
[----:B-1----:R-:W-:Y:S01]  /*15660*/  SHF.R.S32.HI R5, RZ, 0x1f, R2 ;  /* 0x0000001fff057819 */ /* 0x002fe20000011402 */
[----:B------:R-:W-:-:S03]  /*15670*/  IMAD.IADD R7, R0, 0x1, R7 ;  /* 0x0000000100077824 */ /* 0x000fc600078e0207 */
[----:B------:R-:W-:Y:S01]  /*15680*/  LEA.HI R2, R5, R2, RZ, 0x6 ;  /* 0x0000000205027211 */ /* 0x000fe200078f30ff */
[----:B------:R-:W-:Y:S01]  /*15690*/  VIADD R0, R7, -UR4 ;  /* 0x8000000407007c36 */ /* 0x000fe20008000000 */
[----:B------:R-:W-:Y:S02]  /*156a0*/  SHF.R.S32.HI R5, RZ, 0x1f, R4 ;  /* 0x0000001fff057819 */ /* 0x000fe40000011404 */
[----:B------:R-:W-:Y:S02]  /*156b0*/  SHF.R.S32.HI R2, RZ, 0x6, R2 ;  /* 0x00000006ff027819 */ /* 0x000fe40000011402 */
[----:B------:R-:W-:-:S04]  /*156c0*/  LEA.HI R5, R5, R4, RZ, 0x6 ;  /* 0x0000000405057211 */ /* 0x000fc800078f30ff */
[----:B------:R-:W-:-:S04]  /*156d0*/  SHF.R.S32.HI R5, RZ, 0x6, R5 ;  /* 0x00000006ff057819 */ /* 0x000fc80000011405 */
[----:B------:R-:W-:-:S05]  /*156e0*/  VIMNMX R8, R5, R2, PT ;  /* 0x0000000205087248 */ /* 0x000fca0003fe0100 */
[----:B------:R1:W-:Y:S01]  /*156f0*/  STL [R1+0x14], R8 ;  /* 0x0000140801007387 */ /* 0x0003e20000100800 */
[----:B------:R-:W-:Y:S05]  /*15700*/  @!P0 BRA `(.L_x_5193) ;  /* 0x0000000000488947 */ /* 0x000fea0003800000 */
[----:B------:R-:W-:Y:S01]  /*15710*/  IMAD.MOV.U32 R2, RZ, RZ, R7 ;  /* 0x000000ffff027224 */ /* 0x000fe200078e0007 */
[----:B------:R-:W-:Y:S04]  /*15720*/  BSSY B0, `(.L_x_5194) ;  /* 0x000000e000007945 */ /* 0x000fe80003800000 */
        /* <DEDUP_REMOVED lines=9> */
.L_x_5195:
[----:B------:R-:W-:-:S13]  /*157c0*/  ISETP.NE.AND P0, PT, R3, 0x1, PT ;  /* 0x000000010300780c */ /* 0x000fda0003f05270 */
[----:B------:R-:W2:Y:S02]  /*157d0*/  @P0 LDC.64 R4, c[0x0][0xae0] ;  /* 0x0002b800ff040b82 */ /* 0x000ea40000000a00 */
[----:B--2---:R-:W-:-:S05]  /*157e0*/  @P0 IMAD.HI.U32 R4, R2, R4, RZ ;  /* 0x0000000402040227 */ /* 0x004fca00078e00ff */
[----:B------:R-:W-:-:S07]  /*157f0*/  @P0 SHF.R.U32.HI R2, RZ, R5, R4 ;  /* 0x00000005ff020219 */ /* 0x000fce0000011604 */
.L_x_5196:
[----:B------:R-:W-:Y:S05]  /*15800*/  BSYNC B0 ;  /* 0x0000000000007941 */ /* 0x000fea0003800000 */
.L_x_5194:
[----:B------:R-:W-:-:S05]  /*15810*/  IMAD R3, R2, R3, RZ ;  /* 0x0000000302037224 */ /* 0x000fca00078e02ff */
[----:B------:R-:W-:-:S07]  /*15820*/  VIMNMX R0, R0, R3, !PT ;  /* 0x0000000300007248 */ /* 0x000fce0007fe0100 */
.L_x_5193:
        /* <DEDUP_REMOVED lines=12> */
[----:B------:R-:W2:Y:S01]  /*158f0*/  LDL R2, [R1+0x20] ;  /* 0x0000200001027983 */ /* 0x000ea20000100800 */
        /* <DEDUP_REMOVED lines=13> */
[----:B---3--:R-:W-:Y:S01]  /*159d0*/  IADD3 R16, R0, UR5, R7 ;  /* 0x0000000500107c10 */ /* 0x008fe2000fffe007 */
[----:B------:R-:W-:Y:S06]  /*159e0*/  BRA `(.L_x_5199) ;  /* 0x0000003000ac7947 */ /* 0x000fec0003800000 */
.L_x_5198:
        /* <DEDUP_REMOVED lines=11> */
[----:B------:R-:W-:Y:S01]  /*15aa0*/  MOV R4, UR6 ;  /* 0x0000000600047c02 */ /* 0x000fe20008000f00 */
[----:B------:R-:W-:Y:S01]  /*15ab0*/  IMAD.U32 R5, RZ, RZ, UR7 ;  /* 0x00000007ff057e24 */ /* 0x000fe2000f8e00ff */
[----:B------:R-:W2:Y:S01]  /*15ac0*/  LDC.64 R2, c[0x4][R2] ;  /* 0x0100000002027b82 */ /* 0x000ea20000000a00 */
[----:B------:R-:W-:Y:S01]  /*15ad0*/  IMAD.U32 R6, RZ, RZ, UR8 ;  /* 0x00000008ff067e24 */ /* 0x000fe2000f8e00ff */
[----:B-1----:R-:W-:Y:S01]  /*15ae0*/  MOV R8, 0x70 ;  /* 0x0000007000087802 */ /* 0x002fe20000000f00 */
[----:B------:R-:W-:Y:S02]  /*15af0*/  IMAD.U32 R7, RZ, RZ, UR9 ;  /* 0x00000009ff077e24 */ /* 0x000fe4000f8e00ff */
[----:B------:R-:W-:-:S02]  /*15b00*/  IMAD.U32 R10, RZ, RZ, UR4 ;  /* 0x00000004ff0a7e24 */ /* 0x000fc4000f8e00ff */
[----:B------:R-:W-:Y:S02]  /*15b10*/  IMAD.U32 R11, RZ, RZ, UR5 ;  /* 0x00000005ff0b7e24 */ /* 0x000fe4000f8e00ff */
[----:B------:R-:W-:Y:S02]  /*15b20*/  IMAD.MOV.U32 R12, RZ, RZ, 0x1 ;  /* 0x00000001ff0c7424 */ /* 0x000fe400078e00ff */
[----:B0-----:R-:W-:-:S07]  /*15b30*/  IMAD.MOV.U32 R13, RZ, RZ, RZ ;  /* 0x000000ffff0d7224 */ /* 0x001fce00078e00ff */
[----:B------:R-:W-:-:S07]  /*15b40*/  LEPC R20, `(.L_x_5200) ;  /* 0x000000001014794e */ /* 0x000fce0000000000 */
[----:B--2---:R-:W-:Y:S05]  /*15b50*/  CALL.ABS.NOINC R2 ;  /* 0x0000000002007343 */ /* 0x004fea0003c00000 */
.L_x_5200:
        /* <DEDUP_REMOVED lines=9> */
[----:B------:R-:W-:Y:S01]  /*15bf0*/  IMAD.U32 R4, RZ, RZ, UR6 ;  /* 0x00000006ff047e24 */ /* 0x000fe2000f8e00ff */
[----:B------:R-:W-:Y:S01]  /*15c00*/  MOV R6, UR8 ;  /* 0x0000000800067c02 */ /* 0x000fe20008000f00 */
[----:B------:R-:W-:Y:S01]  /*15c10*/  IMAD.U32 R5, RZ, RZ, UR7 ;  /* 0x00000007ff057e24 */ /* 0x000fe2000f8e00ff */
[----:B0-----:R-:W-:Y:S01]  /*15c20*/  MOV R13, RZ ;  /* 0x000000ff000d7202 */ /* 0x001fe20000000f00 */
[----:B------:R-:W-:Y:S02]  /*15c30*/  IMAD.U32 R7, RZ, RZ, UR9 ;  /* 0x00000009ff077e24 */ /* 0x000fe4000f8e00ff */
[----:B------:R-:W-:-:S02]  /*15c40*/  IMAD.U32 R10, RZ, RZ, UR4 ;  /* 0x00000004ff0a7e24 */ /* 0x000fc4000f8e00ff */
[----:B------:R-:W-:Y:S02]  /*15c50*/  IMAD.U32 R11, RZ, RZ, UR5 ;  /* 0x00000005ff0b7e24 */ /* 0x000fe4000f8e00ff */
[----:B-1----:R-:W-:Y:S02]  /*15c60*/  IMAD.MOV.U32 R8, RZ, RZ, 0x70 ;  /* 0x00000070ff087424 */ /* 0x002fe400078e00ff */
[----:B--2---:R-:W-:-:S07]  /*15c70*/  IMAD.MOV.U32 R12, RZ, RZ, 0x1 ;  /* 0x00000001ff0c7424 */ /* 0x004fce00078e00ff */
[----:B------:R-:W-:-:S07]  /*15c80*/  LEPC R20, `(.L_x_5202) ;  /* 0x000000001014794e */ /* 0x000fce0000000000 */
[----:B---3--:R-:W-:Y:S05]  /*15c90*/  CALL.ABS.NOINC R2 ;  /* 0x0000000002007343 */ /* 0x008fea0003c00000 */
.L_x_5202:
        /* <DEDUP_REMOVED lines=16> */
.L_x_5201:
[----:B------:R-:W2:Y:S01]  /*15da0*/  LDL.LU R7, [R1+0x18] ;  /* 0x0000180001077983 */ /* 0x000ea20000300800 */
[----:B------:R-:W3:Y:S01]  /*15db0*/  LDC R0, c[0x0][0x428] ;  /* 0x00010a00ff007b82 */ /* 0x000ee20000000800 */
[----:B------:R-:W-:Y:S01]  /*15dc0*/  ULDC.64 UR4, c[0x0][0xaf0] ;  /* 0x0002bc0000047ab9 */ /* 0x000fe20000000a00 */
[----:B------:R-:W-:Y:S01]  /*15dd0*/  IMAD.MOV.U32 R4, RZ, RZ, R19 ;  /* 0x000000ffff047224 */ /* 0x000fe200078e0013 */
[----:B------:R-:W4:Y:S01]  /*15de0*/  S2R R6, SR_TID.X ;  /* 0x0000000000067919 */ /* 0x000f220000002100 */
[----:B------:R-:W-:Y:S01]  /*15df0*/  ULDC.64 UR6, c[0x0][0x208] ;  /* 0x0000820000067ab9 */ /* 0x000fe20000000a00 */
[----:B---3--:R-:W-:Y:S01]  /*15e00*/  ISETP.NE.AND P0, PT, R0, 0x1, PT ;  /* 0x000000010000780c */ /* 0x008fe20003f05270 */
[----:B------:R-:W-:Y:S01]  /*15e10*/  IMAD.MOV.U32 R0, RZ, RZ, R18 ;  /* 0x000000ffff007224 */ /* 0x000fe200078e0012 */
[----:B----4-:R-:W-:-:S11]  /*15e20*/  LOP3.LUT R6, R6, 0x1f, RZ, 0xc0, !PT ;  /* 0x0000001f06067812 */ /* 0x010fd600078ec0ff */
[----:B------:R-:W3:Y:S08]  /*15e30*/  @P0 LDC R3, c[0x0][0x42c] ;  /* 0x00010b00ff030b82 */ /* 0x000ef00000000800 */
[----:B------:R-:W4:Y:S01]  /*15e40*/  @P0 LDC R5, c[0x0][0x430] ;  /* 0x00010c00ff050b82 */ /* 0x000f220000000800 */
[----:B---3--:R-:W-:-:S05]  /*15e50*/  @P0 IMAD.HI.U32 R2, R18, R3, RZ ;  /* 0x0000000312020227 */ /* 0x008fca00078e00ff */
[----:B----4-:R-:W-:Y:S02]  /*15e60*/  @P0 SHF.R.U32.HI R0, RZ, R5, R2 ;  /* 0x00000005ff000219 */ /* 0x010fe40000011602 */
[----:B------:R-:W-:-:S04]  /*15e70*/  ISETP.NE.U32.AND P0, PT, RZ, UR4, PT ;  /* 0x00000004ff007c0c */ /* 0x000fc8000bf05070 */
[----:B------:R-:W-:Y:S01]  /*15e80*/  ISETP.NE.AND.EX P0, PT, RZ, UR5, PT, P0 ;  /* 0x00000005ff007c0c */ /* 0x000fe2000bf05300 */
[----:B------:R-:W-:-:S12]  /*15e90*/  ULDC.64 UR4, c[0x0][0xaf8] ;  /* 0x0002be0000047ab9 */ /* 0x000fd80000000a00 */
[----:B------:R-:W3:Y:S01]  /*15ea0*/  @P0 LDC.64 R2, c[0x0][0xaf0] ;  /* 0x0002bc00ff020b82 */ /* 0x000ee20000000a00 */
[----:B------:R-:W-:-:S04]  /*15eb0*/  ISETP.NE.AND P6, PT, R6, RZ, PT ;  /* 0x000000ff0600720c */ /* 0x000fc80003fc5270 */
[----:B------:R-:W-:-:S09]  /*15ec0*/  PLOP3.LUT P1, PT, P6, PT, PT, 0x8, 0x0 ;  /* 0x000000000000781c */ /* 0x000fd2000372e170 */
[----:B------:R-:W-:Y:S01]  /*15ed0*/  VOTEU.ALL UP1, P6 ;  /* 0x00000000003f7886 */ /* 0x000fe20003020000 */
[----:B---3--:R-:W-:-:S05]  /*15ee0*/  @P0 IMAD.WIDE R2, R19, 0x4, R2 ;  /* 0x0000000413020825 */ /* 0x008fca00078e0202 */
[----:B------:R3:W5:Y:S01]  /*15ef0*/  @P0 LDG.E R4, desc[UR6][R2.64] ;  /* 0x0000000602040981 */ /* 0x000762000c1e1900 */
[----:B------:R-:W-:Y:S01]  /*15f00*/  ISETP.NE.U32.AND P0, PT, RZ, UR4, PT ;  /* 0x00000004ff007c0c */ /* 0x000fe2000bf05070 */
[----:B------:R-:W-:-:S03]  /*15f10*/  @!UP1 UIADD3 UR8, UP0, UR54, 0x270, URZ ;  /* 0x0000027036089890 */ /* 0x000fc6000ff1e03f */
[----:B------:R-:W-:Y:S01]  /*15f20*/  ISETP.NE.AND.EX P0, PT, RZ, UR5, PT, P0 ;  /* 0x00000005ff007c0c */ /* 0x000fe2000bf05300 */
[----:B------:R-:W-:-:S03]  /*15f30*/  @!UP1 UIADD3.X UR9, URZ, UR55, URZ, UP0, !UPT ;  /* 0x000000373f099290 */ /* 0x000fc600087fe43f */
[----:B------:R-:W-:Y:S01]  /*15f40*/  SEL R6, R19, RZ, !P0 ;  /* 0x000000ff13067207 */ /* 0x000fe20004000000 */
[----:B------:R-:W-:Y:S01]  /*15f50*/  VOTEU.ALL UP0, P6 ;  /* 0x00000000003f7886 */ /* 0x000fe20003000000 */
[----:B--23--:R-:W-:-:S07]  /*15f60*/  LEA R17, R17, R7, 0x6 ;  /* 0x0000000711117211 */ /* 0x00cfce00078e30ff */
.L_x_5203:
        /* <DEDUP_REMOVED lines=10> */
[----:B------:R-:W1:Y:S01]  /*16010*/  LDL R5, [R1+0x14] ;  /* 0x0000140001057983 */ /* 0x000e620000100800 */
[----:B------:R-:W2:Y:S01]  /*16020*/  LDC.64 R2, c[0x0][0x3f8] ;  /* 0x0000fe00ff027b82 */ /* 0x000ea20000000a00 */
[----:B------:R-:W-:Y:S02]  /*16030*/  ULDC.64 UR4, c[0x0][0xb00] ;  /* 0x0002c00000047ab9 */ /* 0x000fe40000000a00 */
[----:B--2---:R-:W-:Y:S01]  /*16040*/  LOP3.LUT P0, RZ, R2, UR4, RZ, 0xfc, !PT ;  /* 0x0000000402ff7c12 */ /* 0x004fe2000f80fcff */
[----:B------:R-:W-:-:S03]  /*16050*/  UMOV UR4, 0xffffffff ;  /* 0xffffffff00047882 */ /* 0x000fc60000000000 */
[----:B------:R-:W-:-:S04]  /*16060*/  LOP3.LUT P0, RZ, R3, UR5, RZ, 0xfc, P0 ;  /* 0x0000000503ff7c12 */ /* 0x000fc8000800fcff */
[----:B-----5:R-:W-:Y:S01]  /*16070*/  SEL R7, R4, RZ, !P0 ;  /* 0x000000ff04077207 */ /* 0x020fe20004000000 */
[----:B-1----:R-:W-:Y:S01]  /*16080*/  VIADD R8, R5, 0xffffffff ;  /* 0xffffffff05087836 */ /* 0x002fe20000000000 */
[----:B------:R-:W-:Y:S07]  /*16090*/  BRA.DIV UR4, `(.L_x_5204) ;  /* 0x0000003e04f07947 */ /* 0x000fee000b800000 */
.L_x_5275:
[----:B------:R-:W-:Y:S01]  /*160a0*/  UMOV UR4, 0xffffffff ;  /* 0xffffffff00047882 */ /* 0x000fe20000000000 */
[----:B------:R-:W-:Y:S02]  /*160b0*/  SHF.R.S32.HI R5, RZ, 0x1f, R4 ;  /* 0x0000001fff057819 */ /* 0x000fe40000011404 */
[----:B------:R-:W-:Y:S05]  /*160c0*/  BRA.DIV UR4, `(.L_x_5205) ;  /* 0x0000004204187947 */ /* 0x000fea000b800000 */
[----:B------:R-:W-:-:S13]  /*160d0*/  ELECT P6, URZ, PT ;  /* 0x00000000003f782f */ /* 0x000fda00038c0000 */
.L_x_5278:
        /* <DEDUP_REMOVED lines=23> */
.L_x_5207:
[----:B------:R-:W2:Y:S01]  /*16250*/  LDL R9, [R1] ;  /* 0x0000000001097983 */ /* 0x000ea20000100800 */
[----:B------:R-:W-:-:S03]  /*16260*/  MOV R11, 0x400 ;  /* 0x00000400000b7802 */ /* 0x000fc60000000f00 */
[----:B------:R-:W3:Y:S01]  /*16270*/  LDL R10, [R1+0x4] ;  /* 0x00000400010a7983 */ /* 0x000ee20000100800 */
[----:B-1----:R-:W1:Y:S02]  /*16280*/  S2R R12, SR_CgaCtaId ;  /* 0x00000000000c7919 */ /* 0x002e640000008800 */
[----:B-1----:R-:W-:-:S04]  /*16290*/  LEA R11, R12, R11, 0x18 ;  /* 0x0000000b0c0b7211 */ /* 0x002fc800078ec0ff */
[----:B--2---:R-:W-:Y:S02]  /*162a0*/  LEA R9, R9, R11, 0x3 ;  /* 0x0000000b09097211 */ /* 0x004fe400078e18ff */
[----:B---3--:R-:W-:-:S04]  /*162b0*/  SHF.L.U32 R10, R10, 0x1f, RZ ;  /* 0x0000001f0a0a7819 */ /* 0x008fc800000006ff */
[----:B------:R-:W1:Y:S02]  /*162c0*/  SYNCS.PHASECHK.TRANS64.TRYWAIT P0, [R9+URZ+0x38840], R10 ;  /* 0x0388400a090075a7 */ /* 0x000e64000800017f */
[----:B-1----:R-:W-:Y:S05]  /*162d0*/  @!P0 BRA `(.L_x_5208) ;  /* 0x0000003c00b48947 */ /* 0x002fea0003800000 */
.L_x_5279:
        /* <DEDUP_REMOVED lines=11> */
.L_x_5209:
        /* <DEDUP_REMOVED lines=22> */
.L_x_5206:
[----:B------:R-:W1:Y:S01]  /*164f0*/  S2R R12, SR_CgaCtaId ;  /* 0x00000000000c7919 */ /* 0x000e620000008800 */
[----:B------:R-:W-:Y:S05]  /*16500*/  WARPSYNC.ALL ;  /* 0x0000000000007948 */ /* 0x000fea0003800000 */
[----:B------:R-:W-:Y:S01]  /*16510*/  BAR.SYNC.DEFER_BLOCKING 0x8, 0xa0 ;  /* 0x0202800000007b1d */ /* 0x000fe20000010000 */
[----:B------:R-:W-:Y:S02]  /*16520*/  ELECT P0, URZ, PT ;  /* 0x00000000003f782f */ /* 0x000fe40003800000 */
[----:B------:R-:W-:-:S03]  /*16530*/  MOV R11, 0x400 ;  /* 0x00000400000b7802 */ /* 0x000fc60000000f00 */
[----:B------:R-:W-:Y:S01]  /*16540*/  BSSY B0, `(.L_x_5210) ;  /* 0x000004c000007945 */ /* 0x000fe20003800000 */
[----:B-1----:R-:W-:-:S07]  /*16550*/  LEA R11, R12, R11, 0x18 ;  /* 0x0000000b0c0b7211 */ /* 0x002fce00078ec0ff */
        /* <DEDUP_REMOVED lines=20> */
[----:B-1----:R-:W-:Y:S01]  /*166a0*/  IMAD.MOV.U32 R6, RZ, RZ, 0x10000 ;  /* 0x00010000ff067424 */ /* 0x002fe200078e00ff */
        /* <DEDUP_REMOVED lines=24> */
[----:B--2---:R-:W-:Y:S01]  /*16830*/  MOV R6, UR47 ;  /* 0x0000002f00067c02 */ /* 0x004fe20008000f00 */
        /* <DEDUP_REMOVED lines=20> */
[----:B-1----:R-:W-:Y:S01]  /*16980*/  R2UR UR42, R10 ;  /* 0x000000000a2a72ca */ /* 0x002fe200000e0000 */
[----:B------:R-:W-:-:S02]  /*16990*/  UIADD3 UR40, UR16, 0x2e400, URZ ;  /* 0x0002e40010287890 */ /* 0x000fc4000fffe03f */
[----:B------:R-:W-:-:S10]  /*169a0*/  UIADD3 UR16, UR16, 0x34400, URZ ;  /* 0x0003440010107890 */ /* 0x000fd4000fffe03f */
[----:B------:R2:W-:Y:S01]  /*169b0*/  UTMALDG.4D [UR40], [UR4], desc[UR6] ;  /* 0x00000628040075b4 */ /* 0x0005e20008019000 */
[----:B------:R2:W-:Y:S01]  /*169c0*/  UTMALDG.4D [UR32], [UR4], desc[UR6] ;  /* 0x00000620040075b4 */ /* 0x0005e20008019000 */
[----:B------:R2:W-:Y:S01]  /*169d0*/  UTMALDG.4D [UR24], [UR4], desc[UR6] ;  /* 0x00000618040075b4 */ /* 0x0005e20008019000 */
[----:B------:R2:W-:Y:S02]  /*169e0*/  UTMALDG.4D [UR16], [UR4], desc[UR6] ;  /* 0x00000610040075b4 */ /* 0x0005e40008019000 */
[----:B--2---:R-:W-:Y:S01]  /*169f0*/  NOP ;  /* 0x0000000000007918 */ /* 0x004fe20000000000 */
.L_x_5211:
[----:B------:R-:W-:Y:S05]  /*16a00*/  BSYNC B0 ;  /* 0x0000000000007941 */ /* 0x000fea0003800000 */
.L_x_5210:
[----:B------:R-:W2:Y:S02]  /*16a10*/  LDL.LU R6, [R1+0x1c] ;  /* 0x00001c0001067983 */ /* 0x000ea40000300800 */
[----:B--2---:R-:W-:-:S13]  /*16a20*/  R2UR UR5, R6 ;  /* 0x00000000060572ca */ /* 0x004fda00000e0000 */
[----:B------:R-:W-:-:S04]  /*16a30*/  UIADD3 UR5, UR5, 0x1, URZ ;  /* 0x0000000105057890 */ /* 0x000fc8000fffe03f */
[----:B------:R-:W-:Y:S02]  /*16a40*/  ULEA.HI UR4, UR5, UR5, URZ, 0x1 ;  /* 0x0000000505047291 */ /* 0x000fe4000f8f083f */
[----:B------:R-:W-:Y:S02]  /*16a50*/  IMAD.U32 R6, RZ, RZ, UR5 ;  /* 0x00000005ff067e24 */ /* 0x000fe4000f8e00ff */
[----:B------:R-:W-:-:S03]  /*16a60*/  ULOP3.LUT UR4, UR4, 0xfffffffe, URZ, 0xc0, !UPT ;  /* 0xfffffffe04047892 */ /* 0x000fc6000f8ec03f */
[----:B------:R1:W-:Y:S01]  /*16a70*/  STL [R1+0x1c], R6 ;  /* 0x00001c0601007387 */ /* 0x0003e20000100800 */
[----:B------:R-:W-:-:S06]  /*16a80*/  UIADD3 UR4, UR5, -UR4, URZ ;  /* 0x8000000405047290 */ /* 0x000fcc000fffe03f */
[----:B-1----:R-:W-:-:S04]  /*16a90*/  MOV R6, UR4 ;  /* 0x0000000400067c02 */ /* 0x002fc80008000f00 */
[----:B------:R-:W-:-:S04]  /*16aa0*/  SHF.L.U32 R6, R6, 0x1f, RZ ;  /* 0x0000001f06067819 */ /* 0x000fc800000006ff */
[----:B------:R-:W1:Y:S02]  /*16ab0*/  SYNCS.PHASECHK.TRANS64.TRYWAIT P0, [R11+URZ+0x38820], R6 ;  /* 0x038820060b0075a7 */ /* 0x000e64000800017f */
[----:B-1----:R-:W-:Y:S05]  /*16ac0*/  @!P0 BRA `(.L_x_5212) ;  /* 0x0000003400cc8947 */ /* 0x002fea0003800000 */
.L_x_5280:
[----:B------:R-:W-:Y:S01]  /*16ad0*/  ULDC.64 UR38, c[0x0][0x3f8] ;  /* 0x0000fe0000267ab9 */ /* 0x000fe20000000a00 */
[----:B------:R-:W-:Y:S01]  /*16ae0*/  ULDC.64 UR46, c[0x0][0x408] ;  /* 0x00010200002e7ab9 */ /* 0x000fe20000000a00 */
        /* <DEDUP_REMOVED lines=11> */
.L_x_5281:
        /* <DEDUP_REMOVED lines=11> */
.L_x_5216:
        /* <DEDUP_REMOVED lines=43> */
[----:B------:R-:W-:-:S02]  /*16f00*/  UMOV UR10, UR21 ;  /* 0x00000015000a7c82 */ /* 0x000fc40008000000 */
[----:B------:R1:W-:Y:S01]  /*16f10*/  UTMALDG.4D [UR8], [UR4], desc[UR6] ;  /* 0x00000608040075b4 */ /* 0x0003e20008019000 */
        /* <DEDUP_REMOVED lines=12> */
.L_x_5214:
[----:B------:R-:W-:Y:S05]  /*16fe0*/  BSYNC B0 ;  /* 0x0000000000007941 */ /* 0x000fea0003800000 */
.L_x_5213:
[----:B-1----:R-:W2:Y:S04]  /*16ff0*/  LDL R9, [R1+0x14] ;  /* 0x0000140001097983 */ /* 0x002ea80000100800 */
[----:B------:R-:W3:Y:S01]  /*17000*/  LDL R6, [R1+0xc] ;  /* 0x00000c0001067983 */ /* 0x000ee20000100800 */
[----:B------:R-:W-:Y:S01]  /*17010*/  BSSY B0, `(.L_x_5217) ;  /* 0x00001aa000007945 */ /* 0x000fe20003800000 */
[----:B--2---:R-:W-:-:S05]  /*17020*/  VIADD R8, R9, 0xfffffffe ;  /* 0xfffffffe09087836 */ /* 0x004fca0000000000 */
[----:B---3--:R-:W-:-:S13]  /*17030*/  ISETP.GE.AND P0, PT, R8, R6, PT ;  /* 0x000000060800720c */ /* 0x008fda0003f06270 */
[----:B------:R-:W-:Y:S05]  /*17040*/  @!P0 BRA `(.L_x_5218) ;  /* 0x0000001800988947 */ /* 0x000fea0003800000 */
[----:B------:R-:W-:Y:S01]  /*17050*/  LOP3.LUT R10, RZ, R6, RZ, 0x33, !PT ;  /* 0x00000006ff0a7212 */ /* 0x000fe200078e33ff */
[----:B------:R-:W-:Y:S01]  /*17060*/  IMAD.MOV R6, RZ, RZ, -R9 ;  /* 0x000000ffff067224 */ /* 0x000fe200078e0a09 */
[----:B------:R-:W-:Y:S04]  /*17070*/  BSSY B1, `(.L_x_5219) ;  /* 0x0000090000017945 */ /* 0x000fe80003800000 */
[----:B------:R-:W-:-:S04]  /*17080*/  VIADDMNMX R10, R6, 0x1, R10, !PT ;  /* 0x00000001060a7846 */ /* 0x000fc8000780010a */
[----:B------:R-:W-:-:S04]  /*17090*/  IADD3 R6, R9, R10, RZ ;  /* 0x0000000a09067210 */ /* 0x000fc80007ffe0ff */
        /* <DEDUP_REMOVED lines=32> */
[----:B------:R-:W-:Y:S01]  /*172a0*/  LEA.HI.X R3, R6, R3, R11, 0x2, P0 ;  /* 0x0000000306037211 */ /* 0x000fe200000f140b */
[----:B------:R-:W-:-:S04]  /*172b0*/  IMAD.MOV R6, RZ, RZ, -R9 ;  /* 0x000000ffff067224 */ /* 0x000fc800078e0a09 */
[----:B------:R1:W5:Y:S01]  /*172c0*/  LDG.E R7, desc[UR6][R2.64] ;  /* 0x0000000602077981 */ /* 0x000362000c1e1900 */
[----:B------:R-:W-:-:S07]  /*172d0*/  IMAD R8, R12, R6, R8 ;  /* 0x000000060c087224 */ /* 0x000fce00078e0208 */
.L_x_5223:
[----:B-1----:R-:W1:Y:S01]  /*172e0*/  S2R R3, SR_CgaCtaId ;  /* 0x0000000000037919 */ /* 0x002e620000008800 */
[----:B------:R-:W-:-:S04]  /*172f0*/  MOV R2, 0x400 ;  /* 0x0000040000027802 */ /* 0x000fc80000000f00 */
[----:B-1----:R-:W-:Y:S02]  /*17300*/  LEA R2, R3, R2, 0x18 ;  /* 0x0000000203027211 */ /* 0x002fe400078ec0ff */
[----:B------:R-:W-:Y:S02]  /*17310*/  SHF.L.U32 R3, R13, 0x1f, RZ ;  /* 0x0000001f0d037819 */ /* 0x000fe400000006ff */
[----:B------:R-:W-:-:S04]  /*17320*/  LEA R2, R14, R2, 0x3 ;  /* 0x000000020e027211 */ /* 0x000fc800078e18ff */
[----:B------:R-:W1:Y:S02]  /*17330*/  SYNCS.PHASECHK.TRANS64.TRYWAIT P0, [R2+URZ+0x38840], R3 ;  /* 0x03884003020075a7 */ /* 0x000e64000800017f */
[----:B-1----:R-:W-:Y:S05]  /*17340*/  @!P0 BRA `(.L_x_5224) ;  /* 0x0000002c00e08947 */ /* 0x002fea0003800000 */
.L_x_5282:
        /* <DEDUP_REMOVED lines=11> */
.L_x_5225:
        /* <DEDUP_REMOVED lines=22> */
.L_x_5283:
        /* <DEDUP_REMOVED lines=8> */
.L_x_5227:
        /* <DEDUP_REMOVED lines=54> */
.L_x_5222:
[----:B------:R-:W-:Y:S05]  /*17940*/  BSYNC B2 ;  /* 0x0000000000027941 */ /* 0x000fea0003800000 */
.L_x_5221:
[----:B------:R-:W2:Y:S02]  /*17950*/  LDL R2, [R1+0x14] ;  /* 0x0000140001027983 */ /* 0x000ea40000100800 */
[----:B--2---:R-:W-:-:S07]  /*17960*/  IADD3 R8, R2, -0x3, RZ ;  /* 0xfffffffd02087810 */ /* 0x004fce0007ffe0ff */
.L_x_5220:
[----:B------:R-:W-:Y:S05]  /*17970*/  BSYNC B1 ;  /* 0x0000000000017941 */ /* 0x000fea0003800000 */
.L_x_5219:
[----:B------:R-:W2:Y:S01]  /*17980*/  LDL.LU R2, [R1+0x14] ;  /* 0x0000140001027983 */ /* 0x000ea20000300800 */
[----:B------:R-:W-:Y:S01]  /*17990*/  VIADD R10, R10, 0xfffffffe ;  /* 0xfffffffe0a0a7836 */ /* 0x000fe20000000000 */
[----:B--2---:R-:W-:-:S04]  /*179a0*/  LOP3.LUT R3, RZ, R2, RZ, 0x33, !PT ;  /* 0x00000002ff037212 */ /* 0x004fc800078e33ff */
[----:B------:R-:W-:-:S13]  /*179b0*/  ISETP.NE.AND P0, PT, R10, R3, PT ;  /* 0x000000030a00720c */ /* 0x000fda0003f05270 */
[----:B------:R-:W-:Y:S05]  /*179c0*/  @!P0 BRA `(.L_x_5218) ;  /* 0x0000001000388947 */ /* 0x000fea0003800000 */
.L_x_5242:
        /* <DEDUP_REMOVED lines=26> */
[----:B------:R-:W-:-:S05]  /*17b70*/  IMAD.WIDE.U32 R2, R4, UR46, R2 ;  /* 0x0000002e04027c25 */ /* 0x000fca000f8e0002 */
[----:B------:R-:W-:Y:S02]  /*17b80*/  IADD3 R3, R6, R3, RZ ;  /* 0x0000000306037210 */ /* 0x000fe40007ffe0ff */
[----:B------:R-:W-:-:S04]  /*17b90*/  LEA R6, P0, R2, UR38, 0x2 ;  /* 0x0000002602067c11 */ /* 0x000fc8000f8010ff */
[----:B------:R-:W-:-:S06]  /*17ba0*/  LEA.HI.X R7, R2, UR39, R3, 0x2, P0 ;  /* 0x0000002702077c11 */ /* 0x000fcc00080f1403 */
[----:B------:R1:W5:Y:S03]  /*17bb0*/  LDG.E R7, desc[UR4][R6.64] ;  /* 0x0000000406077981 */ /* 0x000366000c1e1900 */
.L_x_5230:
[----:B------:R-:W2:Y:S01]  /*17bc0*/  S2R R3, SR_CgaCtaId ;  /* 0x0000000000037919 */ /* 0x000ea20000008800 */
[----:B------:R-:W-:-:S04]  /*17bd0*/  MOV R2, 0x400 ;  /* 0x0000040000027802 */ /* 0x000fc80000000f00 */
[----:B--2---:R-:W-:Y:S02]  /*17be0*/  LEA R2, R3, R2, 0x18 ;  /* 0x0000000203027211 */ /* 0x004fe400078ec0ff */
[----:B------:R-:W-:-:S03]  /*17bf0*/  SHF.L.U32 R3, R10, 0x1f, RZ ;  /* 0x0000001f0a037819 */ /* 0x000fc600000006ff */
[----:B------:R-:W-:-:S04]  /*17c00*/  IMAD R2, R9, 0x8, R2 ;  /* 0x0000000809027824 */ /* 0x000fc800078e0202 */
[----:B------:R-:W2:Y:S02]  /*17c10*/  SYNCS.PHASECHK.TRANS64.TRYWAIT P0, [R2+URZ+0x38840], R3 ;  /* 0x03884003020075a7 */ /* 0x000ea4000800017f */
[----:B--2---:R-:W-:Y:S05]  /*17c20*/  @!P0 BRA `(.L_x_5231) ;  /* 0x0000002400d08947 */ /* 0x004fea0003800000 */
.L_x_5284:
        /* <DEDUP_REMOVED lines=11> */
.L_x_5232:
[----:B------:R-:W3:Y:S01]  /*17ce0*/  LDL R12, [R1+0x8] ;  /* 0x00000800010c7983 */ /* 0x000ee20000100800 */
[----:B-1----:R-:W-:Y:S01]  /*17cf0*/  MOV R6, 0x400 ;  /* 0x0000040000067802 */ /* 0x002fe20000000f00 */
        /* <DEDUP_REMOVED lines=19> */
.L_x_5285:
        /* <DEDUP_REMOVED lines=8> */
.L_x_5234:
        /* <DEDUP_REMOVED lines=17> */
[----:B-1----:R-:W-:-:S04]  /*17fc0*/  LEA R3, R11, R3, 0x18 ;  /* 0x000000030b037211 */ /* 0x002fc800078ec0ff */
[----:B------:R-:W-:-:S04]  /*17fd0*/  LEA R2, R9, R3, 0x10 ;  /* 0x0000000309027211 */ /* 0x000fc800078e80ff */
        /* <DEDUP_REMOVED lines=34> */
.L_x_5229:
[----:B------:R-:W-:Y:S05]  /*18200*/  BSYNC B1 ;  /* 0x0000000000017941 */ /* 0x000fea0003800000 */
.L_x_5228:
[----:B------:R-:W-:Y:S01]  /*18210*/  VIADD R9, R9, 0x1 ;  /* 0x0000000109097836 */ /* 0x000fe20000000000 */
[----:B------:R-:W-:Y:S04]  /*18220*/  BSSY B1, `(.L_x_5235) ;  /* 0x0000084000017945 */ /* 0x000fe80003800000 */
        /* <DEDUP_REMOVED lines=8> */
[----:B------:R-:W-:Y:S01]  /*182b0*/  ISETP.NE.U32.AND P0, PT, RZ, UR38, PT ;  /* 0x00000026ff007c0c */ /* 0x000fe2000bf05070 */
[----:B------:R-:W-:-:S03]  /*182c0*/  IMAD.MOV.U32 R10, RZ, RZ, R9 ;  /* 0x000000ffff0a7224 */ /* 0x000fc600078e0009 */
        /* <DEDUP_REMOVED lines=19> */
.L_x_5237:
[----:B------:R-:W3:Y:S01]  /*18400*/  S2R R3, SR_CgaCtaId ;  /* 0x0000000000037919 */ /* 0x000ee20000008800 */
[----:B------:R-:W-:-:S04]  /*18410*/  MOV R2, 0x400 ;  /* 0x0000040000027802 */ /* 0x000fc80000000f00 */
[----:B---3--:R-:W-:Y:S02]  /*18420*/  LEA R2, R3, R2, 0x18 ;  /* 0x0000000203027211 */ /* 0x008fe400078ec0ff */
[----:B------:R-:W-:-:S03]  /*18430*/  SHF.L.U32 R3, R11, 0x1f, RZ ;  /* 0x0000001f0b037819 */ /* 0x000fc600000006ff */
[----:B------:R-:W-:-:S04]  /*18440*/  IMAD R2, R12, 0x8, R2 ;  /* 0x000000080c027824 */ /* 0x000fc800078e0202 */
[----:B------:R-:W3:Y:S02]  /*18450*/  SYNCS.PHASECHK.TRANS64.TRYWAIT P0, [R2+URZ+0x38840], R3 ;  /* 0x03884003020075a7 */ /* 0x000ee4000800017f */
[----:B---3--:R-:W-:Y:S05]  /*18460*/  @!P0 BRA `(.L_x_5238) ;  /* 0x0000001c00e88947 */ /* 0x008fea0003800000 */
.L_x_5286:
        /* <DEDUP_REMOVED lines=11> */
.L_x_5239:
[----:B--2---:R-:W2:Y:S01]  /*18520*/  LDL R6, [R1] ;  /* 0x0000000001067983 */ /* 0x004ea20000100800 */
        /* <DEDUP_REMOVED lines=21> */
.L_x_5287:
[----:B------:R-:W-:Y:S05]  /*18680*/  @P0 BRA `(.L_x_5241) ;  /* 0x00000000001c0947 */ /* 0x000fea0003800000 */
[----:B------:R-:W1:Y:S01]  /*18690*/  S2R R10, SR_TID.X ;  /* 0x00000000000a7919 */ /* 0x000e620000002100 */
[----:B0--3--:R-:W-:-:S04]  /*186a0*/  IMAD.MOV.U32 R3, RZ, RZ, 0x10000 ;  /* 0x00010000ff037424 */ /* 0x009fc800078e00ff */
[----:B------:R2:W-:Y:S01]  /*186b0*/  SYNCS.ARRIVE.TRANS64 RZ, [R2+URZ+0x38850], R3 ;  /* 0x0388500302ff79a7 */ /* 0x0005e2000800003f */
[----:B-1----:R-:W-:-:S04]  /*186c0*/  LOP3.LUT R10, R10, 0x1f, RZ, 0xc0, !PT ;  /* 0x0000001f0a0a7812 */ /* 0x002fc800078ec0ff */
[----:B------:R-:W-:-:S13]  /*186d0*/  ISETP.NE.AND P1, PT, R10, RZ, PT ;  /* 0x000000ff0a00720c */ /* 0x000fda0003f25270 */
[----:B--2---:R-:W-:Y:S05]  /*186e0*/  @!P1 BRA `(.L_x_5241) ;  /* 0x0000000000049947 */ /* 0x004fea0003800000 */
[----:B------:R-:W-:Y:S01]  /*186f0*/  BPT.TRAP 0x1 ;  /* 0x000000040000795c */ /* 0x000fe20000300000 */
.L_x_5241:
        /* <DEDUP_REMOVED lines=54> */
.L_x_5236:
[----:B------:R-:W-:Y:S05]  /*18a60*/  BSYNC B1 ;  /* 0x0000000000017941 */ /* 0x000fea0003800000 */
.L_x_5235:
[----:B------:R-:W2:Y:S01]  /*18a70*/  LDL R2, [R1+0xc] ;  /* 0x00000c0001027983 */ /* 0x000ea20000100800 */
[----:B------:R-:W-:Y:S01]  /*18a80*/  VIADD R8, R8, 0xfffffffe ;  /* 0xfffffffe08087836 */ /* 0x000fe20000000000 */
[----:B--2---:R-:W-:-:S13]  /*18a90*/  ISETP.GT.AND P0, PT, R9, R2, PT ;  /* 0x000000020900720c */ /* 0x004fda0003f04270 */
[----:B------:R-:W-:Y:S05]  /*18aa0*/  @P0 BRA `(.L_x_5242) ;  /* 0xffffffec00c80947 */ /* 0x000fea000383ffff */
.L_x_5218:
[----:B------:R-:W-:Y:S05]  /*18ab0*/  BSYNC B0 ;  /* 0x0000000000007941 */ /* 0x000fea0003800000 */
.L_x_5217:
        /* <DEDUP_REMOVED lines=26> */
.L_x_5244:
[----:B------:R-:W-:Y:S05]  /*18c60*/  BSYNC B0 ;  /* 0x0000000000007941 */ /* 0x000fea0003800000 */
.L_x_5243:
[----:B--2---:R-:W2:Y:S02]  /*18c70*/  LDL.LU R2, [R1+0x4] ;  /* 0x0000040001027983 */ /* 0x004ea40000300800 */
[----:B--2---:R-:W-:-:S05]  /*18c80*/  LOP3.LUT R2, R2, R0, RZ, 0x3c, !PT ;  /* 0x0000000002027212 */ /* 0x004fca00078e3cff */
[----:B------:R2:W-:Y:S02]  /*18c90*/  STL [R1+0x4], R2 ;  /* 0x0000040201007387 */ /* 0x0005e40000100800 */
.L_x_5199:
[----:B------:R-:W-:Y:S05]  /*18ca0*/  BSYNC B6 ;  /* 0x0000000000067941 */ /* 0x000fea0003800000 */
.L_x_5197:
[----:B------:R-:W-:-:S03]  /*18cb0*/  UMOV UR4, 0xffffffff ;  /* 0xffffffff00047882 */ /* 0x000fc60000000000 */
[----:B------:R-:W-:Y:S05]  /*18cc0*/  BRA.DIV UR4, `(.L_x_5245) ;  /* 0x0000001604f87947 */ /* 0x000fea000b800000 */
[----:B------:R3:W4:Y:S04]  /*18cd0*/  SHFL.IDX PT, R4, R16, RZ, 0x1f ;  /* 0x00001fff10047589 */ /* 0x00072800000e0000 */
[----:B------:R-:W0:Y:S02]  /*18ce0*/  SHFL.IDX PT, R16, R16, 0x1, 0x1f ;  /* 0x00201f0010107f89 */ /* 0x000e2400000e0000 */
.L_x_5291:
[----:B------:R-:W1:Y:S01]  /*18cf0*/  S2R R0, SR_TID.X ;  /* 0x0000000000007919 */ /* 0x000e620000002100 */
        /* <DEDUP_REMOVED lines=9> */
[----:B--2---:R-:W1:Y:S01]  /*18d90*/  LDC.64 R2, c[0x0][0xd58] ;  /* 0x00035600ff027b82 */ /* 0x004e620000000a00 */
[----:B------:R-:W-:Y:S01]  /*18da0*/  ULDC.64 UR4, c[0x0][0x208] ;  /* 0x0000820000047ab9 */ /* 0x000fe20000000a00 */
[----:B-1----:R-:W-:-:S06]  /*18db0*/  IMAD.WIDE R2, R5, 0x4, R2 ;  /* 0x0000000405027825 */ /* 0x002fcc00078e0202 */
[----:B------:R1:W5:Y:S02]  /*18dc0*/  LDG.E R3, desc[UR4][R2.64] ;  /* 0x0000000402037981 */ /* 0x000364000c1e1900 */
.L_x_5247:
[----:B------:R-:W-:Y:S05]  /*18dd0*/  BSYNC B0 ;  /* 0x0000000000007941 */ /* 0x000fea0003800000 */
.L_x_5246:
[----:B------:R-:W-:-:S03]  /*18de0*/  UMOV UR4, 0xffffffff ;  /* 0xffffffff00047882 */ /* 0x000fc60000000000 */
[----:B------:R-:W-:Y:S05]  /*18df0*/  BRA.DIV UR4, `(.L_x_5248) ;  /* 0x0000001604f87947 */ /* 0x000fea000b800000 */
        /* <DEDUP_REMOVED lines=17> */
[----:B------:R-:W1:Y:S02]  /*18f10*/  SHFL.UP PT, R14, R7, 0x10, RZ ;  /* 0x06000000070e7989 */ /* 0x000e6400000e00ff */
[----:B-12---:R-:W-:-:S05]  /*18f20*/  SEL R2, R14, RZ, P0 ;  /* 0x000000ff0e027207 */ /* 0x006fca0000000000 */
[----:B------:R-:W-:-:S05]  /*18f30*/  IMAD.IADD R2, R7, 0x1, R2 ;  /* 0x0000000107027824 */ /* 0x000fca00078e0202 */
[----:B------:R0:W1:Y:S02]  /*18f40*/  SHFL.IDX PT, R14, R2, 0x1f, 0x1f ;  /* 0x03e01f00020e7f89 */ /* 0x00006400000e0000 */
.L_x_5299:
[----:B------:R-:W-:Y:S02]  /*18f50*/  ULDC UR4, c[0x0][0xd10] ;  /* 0x0003440000047ab9 */ /* 0x000fe40000000800 */
[----:B------:R-:W-:-:S04]  /*18f60*/  IMAD.U32 R5, RZ, RZ, UR4 ;  /* 0x00000004ff057e24 */ /* 0x000fc8000f8e00ff */
[----:B-1----:R-:W-:-:S05]  /*18f70*/  IMAD R7, R14, R5, RZ ;  /* 0x000000050e077224 */ /* 0x002fca00078e02ff */
[----:B---3--:R-:W-:-:S04]  /*18f80*/  IADD3 R16, R16, R7, RZ ;  /* 0x0000000710107210 */ /* 0x008fc80007ffe0ff */
[----:B----4-:R-:W-:-:S13]  /*18f90*/  ISETP.GT.AND P0, PT, R16, R4, PT ;  /* 0x000000041000720c */ /* 0x010fda0003f04270 */
[----:B------:R-:W-:Y:S05]  /*18fa0*/  @P0 BRA `(.L_x_5249) ;  /* 0x0000000000b80947 */ /* 0x000fea0003800000 */
[----:B------:R-:W1:Y:S02]  /*18fb0*/  LDC R0, c[0x0][0xd14] ;  /* 0x00034500ff007b82 */ /* 0x000e640000000800 */
.L_x_5254:
        /* <DEDUP_REMOVED lines=15> */
.L_x_5252:
[----:B------:R-:W-:Y:S05]  /*190b0*/  BSYNC B0 ;  /* 0x0000000000007941 */ /* 0x000fea0003800000 */
.L_x_5251:
        /* <DEDUP_REMOVED lines=23> */
.L_x_5307:
[----:B------:R-:W-:Y:S02]  /*19230*/  ULDC UR4, c[0x0][0xd10] ;  /* 0x0003440000047ab9 */ /* 0x000fe40000000800 */
[----:B------:R-:W-:-:S04]  /*19240*/  IMAD.U32 R5, RZ, RZ, UR4 ;  /* 0x00000004ff057e24 */ /* 0x000fc8000f8e00ff */
[----:B-1----:R-:W-:-:S04]  /*19250*/  IMAD R7, R14, R5, RZ ;  /* 0x000000050e077224 */ /* 0x002fc800078e02ff */
[----:B------:R-:W-:-:S05]  /*19260*/  IMAD.IADD R16, R7, 0x1, R16 ;  /* 0x0000000107107824 */ /* 0x000fca00078e0210 */
[----:B------:R-:W-:-:S13]  /*19270*/  ISETP.GT.AND P0, PT, R16, R4, PT ;  /* 0x000000041000720c */ /* 0x000fda0003f04270 */
[----:B------:R-:W-:Y:S05]  /*19280*/  @!P0 BRA `(.L_x_5254) ;  /* 0xfffffffc004c8947 */ /* 0x000fea000383ffff */
.L_x_5249:
        /* <DEDUP_REMOVED lines=8> */
.L_x_5311:
[----:B------:R-:W-:Y:S02]  /*19310*/  ISETP.NE.AND P0, PT, R6, RZ, PT ;  /* 0x000000ff0600720c */ /* 0x000fe40003f05270 */
[----:B------:R-:W-:-:S11]  /*19320*/  MOV R8, RZ ;  /* 0x000000ff00087202 */ /* 0x000fd60000000f00 */
[----:B------:R-:W-:Y:S05]  /*19330*/  @!P0 BRA `(.L_x_5256) ;  /* 0x0000000000108947 */ /* 0x000fea0003800000 */
[----:B------:R-:W-:Y:S01]  /*19340*/  UMOV UR4, 0xffffffff ;  /* 0xffffffff00047882 */ /* 0x000fe20000000000 */
[----:B------:R-:W-:Y:S02]  /*19350*/  VIADD R12, R7, 0xffffffff ;  /* 0xffffffff070c7836 */ /* 0x000fe40000000000 */
[----:B------:R-:W-:Y:S05]  /*19360*/  BRA.DIV UR4, `(.L_x_5257) ;  /* 0x0000001a04847947 */ /* 0x000fea000b800000 */
[----:B------:R3:W4:Y:S02]  /*19370*/  SHFL.IDX PT, R8, R2, R12, 0x1f ;  /* 0x00001f0c02087589 */ /* 0x00072400000e0000 */
.L_x_5256:
[----:B01-3--:R-:W0:Y:S01]  /*19380*/  LDC.64 R2, c[0x0][0xd68] ;  /* 0x00035a00ff027b82 */ /* 0x00be220000000a00 */
[----:B------:R-:W-:Y:S01]  /*19390*/  IMAD.IADD R19, R7, 0x1, R19 ;  /* 0x0000000107137824 */ /* 0x000fe200078e0213 */
[----:B------:R-:W-:-:S03]  /*193a0*/  ULDC.64 UR4, c[0x0][0x208] ;  /* 0x0000820000047ab9 */ /* 0x000fc60000000a00 */
[----:B0-----:R-:W-:-:S05]  /*193b0*/  IMAD.WIDE R2, R19, 0x4, R2 ;  /* 0x0000000413027825 */ /* 0x001fca00078e0202 */
[----:B------:R0:W2:Y:S01]  /*193c0*/  LDG.E R10, desc[UR4][R2.64] ;  /* 0x00000004020a7981 */ /* 0x0000a2000c1e1900 */
[----:B----4-:R-:W-:Y:S02]  /*193d0*/  IMAD R16, R8, R5, R16 ;  /* 0x0000000508107224 */ /* 0x010fe400078e0210 */
[----:B0-----:R-:W-:Y:S02]  /*193e0*/  IMAD.MOV.U32 R2, RZ, RZ, RZ ;  /* 0x000000ffff027224 */ /* 0x001fe400078e00ff */
[----:B--2---:R-:W-:-:S05]  /*193f0*/  IMAD R6, R17, R10, RZ ;  /* 0x0000000a11067224 */ /* 0x004fca00078e02ff */
        /* <DEDUP_REMOVED lines=22> */
[----:B------:R-:W-:Y:S02]  /*19560*/  @!P0 IADD3 R7, -R7, RZ, RZ ;  /* 0x000000ff07078210 */ /* 0x000fe40007ffe1ff */
[----:B------:R-:W-:-:S13]  /*19570*/  ISETP.NE.AND P0, PT, R6, RZ, PT ;  /* 0x000000ff0600720c */ /* 0x000fda0003f05270 */
[----:B------:R-:W-:-:S05]  /*19580*/  @!P0 LOP3.LUT R7, RZ, R6, RZ, 0x33, !PT ;  /* 0x00000006ff078212 */ /* 0x000fca00078e33ff */
[----:B------:R-:W-:Y:S02]  /*19590*/  IMAD R4, R10, R7, RZ ;  /* 0x000000070a047224 */ /* 0x000fe400078e02ff */
[----:B------:R-:W-:Y:S02]  /*195a0*/  IMAD.MOV R7, RZ, RZ, -R7 ;  /* 0x000000ffff077224 */ /* 0x000fe400078e0a07 */
[----:B------:R-:W-:Y:S02]  /*195b0*/  IMAD.MOV R2, RZ, RZ, -R4 ;  /* 0x000000ffff027224 */ /* 0x000fe400078e0a04 */
[----:B------:R-:W-:-:S03]  /*195c0*/  IMAD R6, R6, R7, R9 ;  /* 0x0000000706067224 */ /* 0x000fc600078e0209 */
[----:B------:R-:W-:Y:S01]  /*195d0*/  VIADDMNMX R5, R2, R5, R10, PT ;  /* 0x0000000502057246 */ /* 0x000fe2000380010a */
[----:B------:R-:W-:Y:S02]  /*195e0*/  IMAD.MOV.U32 R2, RZ, RZ, RZ ;  /* 0x000000ffff027224 */ /* 0x000fe400078e00ff */
[----:B------:R-:W-:Y:S01]  /*195f0*/  IMAD.IADD R4, R6, 0x1, R4 ;  /* 0x0000000106047824 */ /* 0x000fe200078e0204 */
        /* <DEDUP_REMOVED lines=10> */
[----:B------:R-:W-:Y:S01]  /*196a0*/  IMAD.HI.U32 R3, R3, R2, RZ ;  /* 0x0000000203037227 */ /* 0x000fe200078e00ff */
[----:B------:R-:W-:-:S05]  /*196b0*/  IADD3 R7, RZ, -R7, RZ ;  /* 0x80000007ff077210 */ /* 0x000fca0007ffe0ff */
        /* <DEDUP_REMOVED lines=16> */
.L_x_5250:
[----:B------:R-:W-:Y:S01]  /*197c0*/  UMOV UR4, URZ ;  /* 0x0000003f00047c82 */ /* 0x000fe20008000000 */
[----:B------:R-:W-:Y:S01]  /*197d0*/  UMOV UR5, URZ ;  /* 0x0000003f00057c82 */ /* 0x000fe20008000000 */
[----:B------:R-:W-:Y:S01]  /*197e0*/  ULDC UR6, c[0x0][0xd14] ;  /* 0x0003450000067ab9 */ /* 0x000fe20000000800 */
[----:B------:R-:W-:Y:S02]  /*197f0*/  IMAD.MOV.U32 R16, RZ, RZ, R4 ;  /* 0x000000ffff107224 */ /* 0x000fe400078e0004 */
[----:B------:R-:W-:Y:S02]  /*19800*/  IMAD.U32 R17, RZ, RZ, UR4 ;  /* 0x00000004ff117e24 */ /* 0x000fe4000f8e00ff */
[----:B------:R-:W-:Y:S02]  /*19810*/  IMAD.U32 R18, RZ, RZ, UR5 ;  /* 0x00000005ff127e24 */ /* 0x000fe4000f8e00ff */
[----:B------:R-:W-:-:S07]  /*19820*/  IMAD.U32 R19, RZ, RZ, UR6 ;  /* 0x00000006ff137e24 */ /* 0x000fce000f8e00ff */
.L_x_5258:
        /* <DEDUP_REMOVED lines=12> */
.L_x_5185:
[----:B-1----:R-:W3:Y:S01]  /*198f0*/  LDL R0, [R1+0x1c] ;  /* 0x00001c0001007983 */ /* 0x002ee20000100800 */
[----:B------:R-:W1:Y:S01]  /*19900*/  S2R R3, SR_CgaCtaId ;  /* 0x0000000000037919 */ /* 0x000e620000008800 */
[----:B---3--:R-:W-:Y:S02]  /*19910*/  R2UR UR4, R0 ;  /* 0x00000000000472ca */ /* 0x008fe400000e0000 */
[----:B------:R-:W-:-:S04]  /*19920*/  MOV R0, 0x400 ;  /* 0x0000040000007802 */ /* 0x000fc80000000f00 */
[----:B-1----:R-:W-:-:S07]  /*19930*/  LEA R0, R3, R0, 0x18 ;  /* 0x0000000003007211 */ /* 0x002fce00078ec0ff */
[----:B------:R-:W-:-:S04]  /*19940*/  UIADD3 UR4, UR4, 0x1, URZ ;  /* 0x0000000104047890 */ /* 0x000fc8000fffe03f */
[----:B------:R-:W-:-:S04]  /*19950*/  ULEA.HI UR5, UR4, UR4, URZ, 0x1 ;  /* 0x0000000404057291 */ /* 0x000fc8000f8f083f */
[----:B------:R-:W-:-:S04]  /*19960*/  ULOP3.LUT UR5, UR5, 0xfffffffe, URZ, 0xc0, !UPT ;  /* 0xfffffffe05057892 */ /* 0x000fc8000f8ec03f */
[----:B------:R-:W-:-:S06]  /*19970*/  UIADD3 UR5, UR4, -UR5, URZ ;  /* 0x8000000504057290 */ /* 0x000fcc000fffe03f */
[----:B------:R-:W-:-:S04]  /*19980*/  MOV R3, UR5 ;  /* 0x0000000500037c02 */ /* 0x000fc80008000f00 */
[----:B------:R-:W-:-:S04]  /*19990*/  SHF.L.U32 R3, R3, 0x1f, RZ ;  /* 0x0000001f03037819 */ /* 0x000fc800000006ff */
[----:B------:R-:W1:Y:S02]  /*199a0*/  SYNCS.PHASECHK.TRANS64.TRYWAIT P0, [R0+URZ+0x38820], R3 ;  /* 0x03882003000075a7 */ /* 0x000e64000800017f */
[----:B-1----:R-:W-:Y:S05]  /*199b0*/  @!P0 BRA `(.L_x_5260) ;  /* 0x0000001400188947 */ /* 0x002fea0003800000 */
.L_x_5314:
[----:B------:R-:W-:-:S03]  /*199c0*/  UMOV UR4, 0xffffffff ;  /* 0xffffffff00047882 */ /* 0x000fc60000000000 */
[----:B------:R-:W-:Y:S05]  /*199d0*/  BRA.DIV UR4, `(.L_x_5261) ;  /* 0x0000001604247947 */ /* 0x000fea000b800000 */
[----:B--2---:R-:W2:Y:S02]  /*199e0*/  S2R R2, SR_TID.X ;  /* 0x0000000000027919 */ /* 0x004ea40000002100 */
[----:B--2---:R-:W-:-:S04]  /*199f0*/  SHF.R.U32.HI R2, RZ, 0x5, R2 ;  /* 0x00000005ff027819 */ /* 0x004fc80000011602 */
[----:B------:R-:W-:-:S05]  /*19a00*/  LOP3.LUT R2, R2, 0x3, RZ, 0xc0, !PT ;  /* 0x0000000302027812 */ /* 0x000fca00078ec0ff */
[----:B------:R2:W3:Y:S02]  /*19a10*/  SHFL.IDX PT, R14, R2, RZ, 0x1f ;  /* 0x00001fff020e7589 */ /* 0x0004e400000e0000 */
.L_x_5317:
[----:B---3--:R-:W-:Y:S01]  /*19a20*/  ISETP.NE.AND P0, PT, R14, RZ, PT ;  /* 0x000000ff0e00720c */ /* 0x008fe20003f05270 */
[----:B------:R-:W-:-:S12]  /*19a30*/  BSSY B0, `(.L_x_5262) ;  /* 0x0000027000007945 */ /* 0x000fd80003800000 */
[----:B------:R-:W-:Y:S05]  /*19a40*/  @P0 BRA `(.L_x_5263) ;  /* 0x0000000000940947 */ /* 0x000fea0003800000 */
[----:B------:R-:W-:-:S03]  /*19a50*/  UMOV UR4, 0xffffffff ;  /* 0xffffffff00047882 */ /* 0x000fc60000000000 */
[----:B------:R-:W-:Y:S05]  /*19a60*/  BRA.DIV UR4, `(.L_x_5264) ;  /* 0x0000001604347947 */ /* 0x000fea000b800000 */
[----:B------:R-:W-:-:S13]  /*19a70*/  ELECT P6, URZ, PT ;  /* 0x00000000003f782f */ /* 0x000fda00038c0000 */
.L_x_5320:
[----:B------:R-:W-:Y:S05]  /*19a80*/  @!P6 BRA `(.L_x_5263) ;  /* 0x000000000084e947 */ /* 0x000fea0003800000 */
[----:B--2---:R-:W2:Y:S02]  /*19a90*/  LDL.LU R2, [R1+0x24] ;  /* 0x0000240001027983 */ /* 0x004ea40000300800 */
[----:B--2---:R-:W-:-:S04]  /*19aa0*/  LOP3.LUT R2, R2, 0x2, RZ, 0xfc, !PT ;  /* 0x0000000202027812 */ /* 0x004fc800078efcff */
[----:B------:R-:W-:-:S13]  /*19ab0*/  ISETP.NE.AND P2, PT, R2, 0x3, PT ;  /* 0x000000030200780c */ /* 0x000fda0003f45270 */
[----:B------:R-:W-:Y:S05]  /*19ac0*/  @!P2 BRA `(.L_x_5265) ;  /* 0x000000000004a947 */ /* 0x000fea0003800000 */
[----:B------:R-:W-:Y:S01]  /*19ad0*/  BPT.TRAP 0x1 ;  /* 0x000000040000795c */ /* 0x000fe20000300000 */
.L_x_5265:
        /* <DEDUP_REMOVED lines=14> */
.L_x_5321:
[----:B------:R-:W2:Y:S02]  /*19bc0*/  SYNCS.PHASECHK.TRANS64.TRYWAIT P0, [R7+URZ], R2 ;  /* 0x00000002070075a7 */ /* 0x000ea4000800017f */
[----:B--2---:R-:W-:Y:S05]  /*19bd0*/  @!P0 BRA `(.L_x_5267) ;  /* 0x00000014000c8947 */ /* 0x004fea0003800000 */
.L_x_5322:
[----:B------:R-:W-:Y:S05]  /*19be0*/  @!P2 BRA `(.L_x_5268) ;  /* 0x000000000004a947 */ /* 0x000fea0003800000 */
[----:B------:R-:W-:Y:S01]  /*19bf0*/  BPT.TRAP 0x1 ;  /* 0x000000040000795c */ /* 0x000fe20000300000 */
.L_x_5268:
[----:B------:R-:W3:Y:S01]  /*19c00*/  LDL.LU R4, [R1] ;  /* 0x0000000001047983 */ /* 0x000ee20000300800 */
[----:B------:R-:W-:-:S05]  /*19c10*/  VIADD R0, R0, 0x38860 ;  /* 0x0003886000007836 */ /* 0x000fca0000000000 */
[----:B---3--:R-:W-:-:S04]  /*19c20*/  LEA R4, R4, R0, 0x3 ;  /* 0x0000000004047211 */ /* 0x008fc800078e18ff */
[----:B------:R-:W3:Y:S02]  /*19c30*/  SYNCS.PHASECHK.TRANS64.TRYWAIT P0, [R4+URZ], R5 ;  /* 0x00000005040075a7 */ /* 0x000ee4000800017f */
[----:B---3--:R-:W-:Y:S05]  /*19c40*/  @!P0 BRA `(.L_x_5269) ;  /* 0x0000001400048947 */ /* 0x008fea0003800000 */
.L_x_5323:
[----:B------:R-:W-:-:S07]  /*19c50*/  IMAD R3, R3, 0x8, R0 ;  /* 0x0000000803037824 */ /* 0x000fce00078e0200 */
.L_x_5270:
[----:B----4-:R4:W0:Y:S02]  /*19c60*/  SYNCS.PHASECHK.TRANS64.TRYWAIT P0, [R3+URZ], R2 ;  /* 0x00000002030075a7 */ /* 0x010824000800017f */
[----:B0-----:R-:W-:Y:S05]  /*19c70*/  @!P0 NANOSLEEP.SYNCS 0x989680 ;  /* 0x009896800000895d */ /* 0x001fea0003900000 */
[----:B------:R-:W0:Y:S02]  /*19c80*/  @!P0 SYNCS.PHASECHK.TRANS64 P0, [R3+URZ], R2 ;  /* 0x00000002030085a7 */ /* 0x000e24000800007f */
[----:B0-----:R-:W-:Y:S05]  /*19c90*/  @!P0 BRA `(.L_x_5270) ;  /* 0xfffffffc00f08947 */ /* 0x001fea000383ffff */
.L_x_5263:
[----:B------:R-:W-:Y:S05]  /*19ca0*/  BSYNC B0 ;  /* 0x0000000000007941 */ /* 0x000fea0003800000 */
.L_x_5262:
[----:B------:R-:W-:Y:S05]  /*19cb0*/  EXIT ;  /* 0x000000000000794d */ /* 0x000fea0003800000 */
.L_x_5095:
[----:B0-----:R-:W-:-:S04]  /*19cc0*/  IMAD.U32 R0, RZ, RZ, UR37 ;  /* 0x00000025ff007e24 */ /* 0x001fc8000f8e00ff */
[----:B------:R0:W1:Y:S03]  /*19cd0*/  SYNCS.PHASECHK.TRANS64.TRYWAIT P1, [R0+URZ+0x38800], R3 ;  /* 0x03880003000075a7 */ /* 0x000066000802017f */
[----:B-1----:R-:W-:Y:S05]  /*19ce0*/  @!P1 NANOSLEEP.SYNCS 0x989680 ;  /* 0x009896800000995d */ /* 0x002fea0003900000 */
[----:B------:R-:W1:Y:S02]  /*19cf0*/  @!P1 SYNCS.PHASECHK.TRANS64 P1, [R0+URZ+0x38800], R3 ;  /* 0x03880003000095a7 */ /* 0x000e64000802007f */
[----:B-1----:R-:W-:Y:S05]  /*19d00*/  @!P1 BRA `(.L_x_5095) ;  /* 0xfffffffc00ec9947 */ /* 0x002fea000383ffff */
[----:B------:R-:W-:Y:S05]  /*19d10*/  BRA `(.L_x_5271) ;  /* 0xfffffe9c00b87947 */ /* 0x000fea000383ffff */
.L_x_5099:
[----:B--2---:R2:W3:Y:S02]  /*19d20*/  SYNCS.PHASECHK.TRANS64.TRYWAIT P1, [R4+URZ+0x38830], R5 ;  /* 0x03883005040075a7 */ /* 0x0044e4000802017f */
[----:B---3--:R-:W-:Y:S05]  /*19d30*/  @!P1 NANOSLEEP.SYNCS 0x989680 ;  /* 0x009896800000995d */ /* 0x008fea0003900000 */
[----:B------:R-:W3:Y:S02]  /*19d40*/  @!P1 SYNCS.PHASECHK.TRANS64 P1, [R4+URZ+0x38830], R5 ;  /* 0x03883005040095a7 */ /* 0x000ee4000802007f */
[----:B---3--:R-:W-:Y:S05]  /*19d50*/  @!P1 BRA `(.L_x_5099) ;  /* 0xfffffffc00f09947 */ /* 0x008fea000383ffff */
[----:B------:R-:W-:Y:S05]  /*19d60*/  BRA `(.L_x_5098) ;  /* 0xfffffe9c00d07947 */ /* 0x000fea000383ffff */
.L_x_5100:
[----:B0-----:R-:W-:-:S04]  /*19d70*/  IMAD.U32 R6, RZ, RZ, UR37 ;  /* 0x00000025ff067e24 */ /* 0x001fc8000f8e00ff */
[----:B------:R0:W3:Y:S03]  /*19d80*/  SYNCS.PHASECHK.TRANS64.TRYWAIT P1, [R6+URZ+0x38810], R3 ;  /* 0x03881003060075a7 */ /* 0x0000e6000802017f */
[----:B---3--:R-:W-:Y:S05]  /*19d90*/  @!P1 NANOSLEEP.SYNCS 0x989680 ;  /* 0x009896800000995d */ /* 0x008fea0003900000 */
[----:B------:R-:W3:Y:S02]  /*19da0*/  @!P1 SYNCS.PHASECHK.TRANS64 P1, [R6+URZ+0x38810], R3 ;  /* 0x03881003060095a7 */ /* 0x000ee4000802007f */
[----:B---3--:R-:W-:Y:S05]  /*19db0*/  @!P1 BRA `(.L_x_5100) ;  /* 0xfffffffc00ec9947 */ /* 0x008fea000383ffff */
[----:B------:R-:W-:Y:S05]  /*19dc0*/  BRA `(.L_x_5272) ;  /* 0xfffffea000587947 */ /* 0x000fea000383ffff */
.L_x_5104:
[----:B----4-:R4:W0:Y:S02]  /*19dd0*/  SYNCS.PHASECHK.TRANS64.TRYWAIT P1, [R4+URZ+0x38850], R5 ;  /* 0x03885005040075a7 */ /* 0x010824000802017f */
[----:B0-----:R-:W-:Y:S05]  /*19de0*/  @!P1 NANOSLEEP.SYNCS 0x989680 ;  /* 0x009896800000995d */ /* 0x001fea0003900000 */
[----:B------:R-:W0:Y:S02]  /*19df0*/  @!P1 SYNCS.PHASECHK.TRANS64 P1, [R4+URZ+0x38850], R5 ;  /* 0x03885005040095a7 */ /* 0x000e24000802007f */
[----:B0-----:R-:W-:Y:S05]  /*19e00*/  @!P1 BRA `(.L_x_5104) ;  /* 0xfffffffc00f09947 */ /* 0x001fea000383ffff */
[----:B------:R-:W-:Y:S05]  /*19e10*/  BRA `(.L_x_5103) ;  /* 0xfffffea000647947 */ /* 0x000fea000383ffff */
.L_x_5120:
[----:B-1----:R-:W-:-:S04]  /*19e20*/  IMAD.U32 R15, RZ, RZ, UR7 ;  /* 0x00000007ff0f7e24 */ /* 0x002fc8000f8e00ff */
[----:B------:R1:W2:Y:S03]  /*19e30*/  SYNCS.PHASECHK.TRANS64.TRYWAIT P2, [R15+URZ+0x38830], R10 ;  /* 0x0388300a0f0075a7 */ /* 0x0002a6000804017f */
[----:B--2---:R-:W-:Y:S05]  /*19e40*/  @!P2 NANOSLEEP.SYNCS 0x989680 ;  /* 0x009896800000a95d */ /* 0x004fea0003900000 */
[----:B------:R-:W2:Y:S02]  /*19e50*/  @!P2 SYNCS.PHASECHK.TRANS64 P2, [R15+URZ+0x38830], R10 ;  /* 0x0388300a0f00a5a7 */ /* 0x000ea4000804007f */
[----:B--2---:R-:W-:Y:S05]  /*19e60*/  @!P2 BRA `(.L_x_5120) ;  /* 0xfffffffc00eca947 */ /* 0x004fea000383ffff */
[----:B------:R-:W-:Y:S05]  /*19e70*/  BRA `(.L_x_5119) ;  /* 0xfffffed000bc7947 */ /* 0x000fea000383ffff */
.L_x_5124:
[----:B-1----:R-:W-:-:S04]  /*19e80*/  IMAD.U32 R15, RZ, RZ, UR7 ;  /* 0x00000007ff0f7e24 */ /* 0x002fc8000f8e00ff */
[----:B------:R1:W3:Y:S03]  /*19e90*/  SYNCS.PHASECHK.TRANS64.TRYWAIT P2, [R15+URZ+0x38850], R10 ;  /* 0x0388500a0f0075a7 */ /* 0x0002e6000804017f */
[----:B---3--:R-:W-:Y:S05]  /*19ea0*/  @!P2 NANOSLEEP.SYNCS 0x989680 ;  /* 0x009896800000a95d */ /* 0x008fea0003900000 */
[----:B------:R-:W3:Y:S02]  /*19eb0*/  @!P2 SYNCS.PHASECHK.TRANS64 P2, [R15+URZ+0x38850], R10 ;  /* 0x0388500a0f00a5a7 */ /* 0x000ee4000804007f */
[----:B---3--:R-:W-:Y:S05]  /*19ec0*/  @!P2 BRA `(.L_x_5124) ;  /* 0xfffffffc00eca947 */ /* 0x008fea000383ffff */
[----:B------:R-:W-:Y:S05]  /*19ed0*/  BRA `(.L_x_5123) ;  /* 0xfffffed4003c7947 */ /* 0x000fea000383ffff */
.L_x_5141:
[----:B-1----:R-:W-:-:S04]  /*19ee0*/  MOV R8, UR6 ;  /* 0x0000000600087c02 */ /* 0x002fc80008000f00 */
[----:B------:R1:W2:Y:S03]  /*19ef0*/  SYNCS.PHASECHK.TRANS64.TRYWAIT P3, [R8+URZ+0x38830], R7 ;  /* 0x03883007080075a7 */ /* 0x0002a6000806017f */
[----:B--2---:R-:W-:Y:S05]  /*19f00*/  @!P3 NANOSLEEP.SYNCS 0x989680 ;  /* 0x009896800000b95d */ /* 0x004fea0003900000 */
[----:B------:R-:W2:Y:S02]  /*19f10*/  @!P3 SYNCS.PHASECHK.TRANS64 P3, [R8+URZ+0x38830], R7 ;  /* 0x038830070800b5a7 */ /* 0x000ea4000806007f */
[----:B--2---:R-:W-:Y:S05]  /*19f20*/  @!P3 BRA `(.L_x_5141) ;  /* 0xfffffffc00ecb947 */ /* 0x004fea000383ffff */
[----:B------:R-:W-:Y:S05]  /*19f30*/  BRA `(.L_x_5140) ;  /* 0xffffff0c00247947 */ /* 0x000fea000383ffff */
.L_x_5145:
[----:B-1----:R-:W-:-:S04]  /*19f40*/  IMAD.U32 R8, RZ, RZ, UR6 ;  /* 0x00000006ff087e24 */ /* 0x002fc8000f8e00ff */
[----:B------:R1:W3:Y:S03]  /*19f50*/  SYNCS.PHASECHK.TRANS64.TRYWAIT P3, [R8+URZ+0x38850], R7 ;  /* 0x03885007080075a7 */ /* 0x0002e6000806017f */
[----:B---3--:R-:W-:Y:S05]  /*19f60*/  @!P3 NANOSLEEP.SYNCS 0x989680 ;  /* 0x009896800000b95d */ /* 0x008fea0003900000 */
[----:B------:R-:W3:Y:S02]  /*19f70*/  @!P3 SYNCS.PHASECHK.TRANS64 P3, [R8+URZ+0x38850], R7 ;  /* 0x038850070800b5a7 */ /* 0x000ee4000806007f */
[----:B---3--:R-:W-:Y:S05]  /*19f80*/  @!P3 BRA `(.L_x_5145) ;  /* 0xfffffffc00ecb947 */ /* 0x008fea000383ffff */
[----:B------:R-:W-:Y:S05]  /*19f90*/  BRA `(.L_x_5144) ;  /* 0xffffff0c00a47947 */ /* 0x000fea000383ffff */
.L_x_5151:
[----:B--2---:R-:W-:-:S04]  /*19fa0*/  IMAD.U32 R8, RZ, RZ, UR7 ;  /* 0x00000007ff087e24 */ /* 0x004fc8000f8e00ff */
[----:B------:R2:W3:Y:S03]  /*19fb0*/  SYNCS.PHASECHK.TRANS64.TRYWAIT P2, [R8+URZ+0x38830], R7 ;  /* 0x03883007080075a7 */ /* 0x0004e6000804017f */
[----:B---3--:R-:W-:Y:S05]  /*19fc0*/  @!P2 NANOSLEEP.SYNCS 0x989680 ;  /* 0x009896800000a95d */ /* 0x008fea0003900000 */
[----:B------:R-:W3:Y:S02]  /*19fd0*/  @!P2 SYNCS.PHASECHK.TRANS64 P2, [R8+URZ+0x38830], R7 ;  /* 0x038830070800a5a7 */ /* 0x000ee4000804007f */
[----:B---3--:R-:W-:Y:S05]  /*19fe0*/  @!P2 BRA `(.L_x_5151) ;  /* 0xfffffffc00eca947 */ /* 0x008fea000383ffff */
[----:B------:R-:W-:Y:S05]  /*19ff0*/  BRA `(.L_x_5150) ;  /* 0xffffff38007c7947 */ /* 0x000fea000383ffff */
.L_x_5155:
[----:B--2---:R-:W-:-:S04]  /*1a000*/  IMAD.U32 R8, RZ, RZ, UR7 ;  /* 0x00000007ff087e24 */ /* 0x004fc8000f8e00ff */
[----:B------:R2:W3:Y:S03]  /*1a010*/  SYNCS.PHASECHK.TRANS64.TRYWAIT P2, [R8+URZ+0x38850], R7 ;  /* 0x03885007080075a7 */ /* 0x0004e6000804017f */
[----:B---3--:R-:W-:Y:S05]  /*1a020*/  @!P2 NANOSLEEP.SYNCS 0x989680 ;  /* 0x009896800000a95d */ /* 0x008fea0003900000 */
[----:B------:R-:W3:Y:S02]  /*1a030*/  @!P2 SYNCS.PHASECHK.TRANS64 P2, [R8+URZ+0x38850], R7 ;  /* 0x038850070800a5a7 */ /* 0x000ee4000804007f */
[----:B---3--:R-:W-:Y:S05]  /*1a040*/  @!P2 BRA `(.L_x_5155) ;  /* 0xfffffffc00eca947 */ /* 0x008fea000383ffff */
[----:B------:R-:W-:Y:S05]  /*1a050*/  BRA `(.L_x_5154) ;  /* 0xffffff3800fc7947 */ /* 0x000fea000383ffff */
.L_x_5204:
[----:B------:R-:W1:Y:S01]  /*1a060*/  S2R R5, SR_TID.X ;  /* 0x0000000000057919 */ /* 0x000e620000002100 */
[----:B------:R-:W-:Y:S01]  /*1a070*/  BSSY B0, `(.L_x_5273) ;  /* 0x000000a000007945 */ /* 0x000fe20003800000 */
[----:B------:R-:W-:Y:S01]  /*1a080*/  IMAD.MOV.U32 R12, RZ, RZ, RZ ;  /* 0x000000ffff0c7224 */ /* 0x000fe200078e00ff */
[----:B------:R-:W-:Y:S01]  /*1a090*/  MOV R11, 0x1f ;  /* 0x0000001f000b7802 */ /* 0x000fe20000000f00 */
[----:B------:R-:W-:Y:S01]  /*1a0a0*/  IMAD.MOV.U32 R15, RZ, RZ, -0x1 ;  /* 0xffffffffff0f7424 */ /* 0x000fe200078e00ff */
[----:B-1----:R-:W-:-:S04]  /*1a0b0*/  SHF.R.U32.HI R5, RZ, 0x5, R5 ;  /* 0x00000005ff057819 */ /* 0x002fc80000011605 */
[----:B------:R-:W-:-:S05]  /*1a0c0*/  LOP3.LUT R5, R5, 0x3, RZ, 0xc0, !PT ;  /* 0x0000000305057812 */ /* 0x000fca00078ec0ff */
[----:B0-----:R-:W-:-:S07]  /*1a0d0*/  IMAD.MOV.U32 R13, RZ, RZ, R5 ;  /* 0x000000ffff0d7224 */ /* 0x001fce00078e0005 */
[----:B------:R-:W-:Y:S05]  /*1a0e0*/  WARPSYNC.COLLECTIVE R15, `(.L_x_5274) ;  /* 0x000000000f087348 */ /* 0x000fea0003c00000 */
[----:B------:R0:W1:Y:S02]  /*1a0f0*/  SHFL.IDX P6, R14, R13, R12, R11 ;  /* 0x0000000c0d0e7389 */ /* 0x00006400000c000b */
[----:B01----:R-:W-:Y:S01]  /*1a100*/  ENDCOLLECTIVE ;  /* 0x000000000000791b */ /* 0x003fe20003800000 */
.L_x_5274:
[----:B------:R-:W-:Y:S05]  /*1a110*/  BSYNC B0 ;  /* 0x0000000000007941 */ /* 0x000fea0003800000 */
.L_x_5273:
[----:B------:R-:W-:Y:S05]  /*1a120*/  BRA `(.L_x_5275) ;  /* 0xffffffbc00dc7947 */ /* 0x000fea000383ffff */
.L_x_5205:
[----:B------:R-:W-:Y:S01]  /*1a130*/  BSSY B0, `(.L_x_5276) ;  /* 0x0000006000007945 */ /* 0x000fe20003800000 */
[----:B------:R-:W-:-:S07]  /*1a140*/  IMAD.MOV.U32 R15, RZ, RZ, -0x1 ;  /* 0xffffffffff0f7424 */ /* 0x000fce00078e00ff */
[----:B0-----:R-:W-:Y:S05]  /*1a150*/  WARPSYNC.COLLECTIVE R15, `(.L_x_5277) ;  /* 0x000000000f0c7348 */ /* 0x001fea0003c00000 */
[----:B------:R-:W-:Y:S02]  /*1a160*/  ELECT P6, UR62, PT ;  /* 0x00000000003e782f */ /* 0x000fe400038c0000 */
[----:B------:R-:W-:Y:S01]  /*1a170*/  MOV R14, UR62 ;  /* 0x0000003e000e7c02 */ /* 0x000fe20008000f00 */
[----:B0-----:R-:W-:Y:S10]  /*1a180*/  ENDCOLLECTIVE ;  /* 0x000000000000791b */ /* 0x001ff40003800000 */
.L_x_5277:
[----:B------:R-:W-:Y:S05]  /*1a190*/  BSYNC B0 ;  /* 0x0000000000007941 */ /* 0x000fea0003800000 */
.L_x_5276:
[----:B------:R-:W-:Y:S05]  /*1a1a0*/  BRA `(.L_x_5278) ;  /* 0xffffffbc00cc7947 */ /* 0x000fea000383ffff */
.L_x_5208:
[----:B-1----:R1:W2:Y:S02]  /*1a1b0*/  SYNCS.PHASECHK.TRANS64.TRYWAIT P0, [R9+URZ+0x38840], R10 ;  /* 0x0388400a090075a7 */ /* 0x0022a4000800017f */
[----:B--2---:R-:W-:Y:S05]  /*1a1c0*/  @!P0 NANOSLEEP.SYNCS 0x989680 ;  /* 0x009896800000895d */ /* 0x004fea0003900000 */
[----:B------:R-:W2:Y:S02]  /*1a1d0*/  @!P0 SYNCS.PHASECHK.TRANS64 P0, [R9+URZ+0x38840], R10 ;  /* 0x0388400a090085a7 */ /* 0x000ea4000800007f */
[----:B--2---:R-:W-:Y:S05]  /*1a1e0*/  @!P0 BRA `(.L_x_5208) ;  /* 0xfffffffc00f08947 */ /* 0x004fea000383ffff */
[----:B------:R-:W-:Y:S05]  /*1a1f0*/  BRA `(.L_x_5279) ;  /* 0xffffffc000387947 */ /* 0x000fea000383ffff */
.L_x_5212:
        /* <DEDUP_REMOVED lines=8> */
.L_x_5215:
[----:B-1----:R1:W2:Y:S02]  /*1a280*/  SYNCS.PHASECHK.TRANS64.TRYWAIT P0, [R6+URZ+0x38860], R9 ;  /* 0x03886009060075a7 */ /* 0x0022a4000800017f */
[----:B--2---:R-:W-:Y:S05]  /*1a290*/  @!P0 NANOSLEEP.SYNCS 0x989680 ;  /* 0x009896800000895d */ /* 0x004fea0003900000 */
[----:B------:R-:W2:Y:S02]  /*1a2a0*/  @!P0 SYNCS.PHASECHK.TRANS64 P0, [R6+URZ+0x38860], R9 ;  /* 0x03886009060085a7 */ /* 0x000ea4000800007f */
[----:B--2---:R-:W-:Y:S05]  /*1a2b0*/  @!P0 BRA `(.L_x_5215) ;  /* 0xfffffffc00f08947 */ /* 0x004fea000383ffff */
[----:B------:R-:W-:Y:S05]  /*1a2c0*/  BRA `(.L_x_5281) ;  /* 0xffffffc800347947 */ /* 0x000fea000383ffff */
.L_x_5224:
[----:B-1----:R1:W2:Y:S02]  /*1a2d0*/  SYNCS.PHASECHK.TRANS64.TRYWAIT P0, [R2+URZ+0x38840], R3 ;  /* 0x03884003020075a7 */ /* 0x0022a4000800017f */
[----:B--2---:R-:W-:Y:S05]  /*1a2e0*/  @!P0 NANOSLEEP.SYNCS 0x989680 ;  /* 0x009896800000895d */ /* 0x004fea0003900000 */
[----:B------:R-:W2:Y:S02]  /*1a2f0*/  @!P0 SYNCS.PHASECHK.TRANS64 P0, [R2+URZ+0x38840], R3 ;  /* 0x03884003020085a7 */ /* 0x000ea4000800007f */
[----:B--2---:R-:W-:Y:S05]  /*1a300*/  @!P0 BRA `(.L_x_5224) ;  /* 0xfffffffc00f08947 */ /* 0x004fea000383ffff */
[----:B------:R-:W-:Y:S05]  /*1a310*/  BRA `(.L_x_5282) ;  /* 0xffffffd0000c7947 */ /* 0x000fea000383ffff */
.L_x_5226:
[----:B--2---:R2:W3:Y:S02]  /*1a320*/  SYNCS.PHASECHK.TRANS64.TRYWAIT P0, [R2+URZ+0x38860], R3 ;  /* 0x03886003020075a7 */ /* 0x0044e4000800017f */
[----:B---3--:R-:W-:Y:S05]  /*1a330*/  @!P0 NANOSLEEP.SYNCS 0x989680 ;  /* 0x009896800000895d */ /* 0x008fea0003900000 */
[----:B------:R-:W3:Y:S02]  /*1a340*/  @!P0 SYNCS.PHASECHK.TRANS64 P0, [R2+URZ+0x38860], R3 ;  /* 0x03886003020085a7 */ /* 0x000ee4000800007f */
[----:B---3--:R-:W-:Y:S05]  /*1a350*/  @!P0 BRA `(.L_x_5226) ;  /* 0xfffffffc00f08947 */ /* 0x008fea000383ffff */
[----:B------:R-:W-:Y:S05]  /*1a360*/  BRA `(.L_x_5283) ;  /* 0xffffffd0007c7947 */ /* 0x000fea000383ffff */
.L_x_5231:
[----:B--2---:R2:W3:Y:S02]  /*1a370*/  SYNCS.PHASECHK.TRANS64.TRYWAIT P0, [R2+URZ+0x38840], R3 ;  /* 0x03884003020075a7 */ /* 0x0044e4000800017f */
[----:B---3--:R-:W-:Y:S05]  /*1a380*/  @!P0 NANOSLEEP.SYNCS 0x989680 ;  /* 0x009896800000895d */ /* 0x008fea0003900000 */
[----:B------:R-:W3:Y:S02]  /*1a390*/  @!P0 SYNCS.PHASECHK.TRANS64 P0, [R2+URZ+0x38840], R3 ;  /* 0x03884003020085a7 */ /* 0x000ee4000800007f */
[----:B---3--:R-:W-:Y:S05]  /*1a3a0*/  @!P0 BRA `(.L_x_5231) ;  /* 0xfffffffc00f08947 */ /* 0x008fea000383ffff */
[----:B------:R-:W-:Y:S05]  /*1a3b0*/  BRA `(.L_x_5284) ;  /* 0xffffffd8001c7947 */ /* 0x000fea000383ffff */
.L_x_5233:
[----:B0-----:R0:W1:Y:S02]  /*1a3c0*/  SYNCS.PHASECHK.TRANS64.TRYWAIT P1, [R2+URZ+0x38860], R3 ;  /* 0x03886003020075a7 */ /* 0x001064000802017f */
[----:B-1----:R-:W-:Y:S05]  /*1a3d0*/  @!P1 NANOSLEEP.SYNCS 0x989680 ;  /* 0x009896800000995d */ /* 0x002fea0003900000 */
[----:B------:R-:W1:Y:S02]  /*1a3e0*/  @!P1 SYNCS.PHASECHK.TRANS64 P1, [R2+URZ+0x38860], R3 ;  /* 0x03886003020095a7 */ /* 0x000e64000802007f */
[----:B-1----:R-:W-:Y:S05]  /*1a3f0*/  @!P1 BRA `(.L_x_5233) ;  /* 0xfffffffc00f09947 */ /* 0x002fea000383ffff */
[----:B------:R-:W-:Y:S05]  /*1a400*/  BRA `(.L_x_5285) ;  /* 0xffffffd800887947 */ /* 0x000fea000383ffff */
.L_x_5238:
[----:B---3--:R3:W4:Y:S02]  /*1a410*/  SYNCS.PHASECHK.TRANS64.TRYWAIT P0, [R2+URZ+0x38840], R3 ;  /* 0x03884003020075a7 */ /* 0x008724000800017f */
[----:B----4-:R-:W-:Y:S05]  /*1a420*/  @!P0 NANOSLEEP.SYNCS 0x989680 ;  /* 0x009896800000895d */ /* 0x010fea0003900000 */
[----:B------:R-:W4:Y:S02]  /*1a430*/  @!P0 SYNCS.PHASECHK.TRANS64 P0, [R2+URZ+0x38840], R3 ;  /* 0x03884003020085a7 */ /* 0x000f24000800007f */
[----:B----4-:R-:W-:Y:S05]  /*1a440*/  @!P0 BRA `(.L_x_5238) ;  /* 0xfffffffc00f08947 */ /* 0x010fea000383ffff */
[----:B------:R-:W-:Y:S05]  /*1a450*/  BRA `(.L_x_5286) ;  /* 0xffffffe000047947 */ /* 0x000fea000383ffff */
.L_x_5240:
[----:B0-----:R0:W1:Y:S02]  /*1a460*/  SYNCS.PHASECHK.TRANS64.TRYWAIT P1, [R2+URZ+0x38860], R3 ;  /* 0x03886003020075a7 */ /* 0x001064000802017f */
[----:B-1----:R-:W-:Y:S05]  /*1a470*/  @!P1 NANOSLEEP.SYNCS 0x989680 ;  /* 0x009896800000995d */ /* 0x002fea0003900000 */
[----:B------:R-:W1:Y:S02]  /*1a480*/  @!P1 SYNCS.PHASECHK.TRANS64 P1, [R2+URZ+0x38860], R3 ;  /* 0x03886003020095a7 */ /* 0x000e64000802007f */
[----:B-1----:R-:W-:Y:S05]  /*1a490*/  @!P1 BRA `(.L_x_5240) ;  /* 0xfffffffc00f09947 */ /* 0x002fea000383ffff */
[----:B------:R-:W-:Y:S05]  /*1a4a0*/  BRA `(.L_x_5287) ;  /* 0xffffffe000747947 */ /* 0x000fea000383ffff */
.L_x_5245:
[----:B------:R-:W-:Y:S01]  /*1a4b0*/  BSSY B0, `(.L_x_5288) ;  /* 0x0000008000007945 */ /* 0x000fe20003800000 */
[----:B0-----:R-:W-:Y:S01]  /*1a4c0*/  IMAD.MOV.U32 R13, RZ, RZ, R16 ;  /* 0x000000ffff0d7224 */ /* 0x001fe200078e0010 */
[----:B------:R-:W-:Y:S01]  /*1a4d0*/  MOV R15, 0xffffffff ;  /* 0xffffffff000f7802 */ /* 0x000fe20000000f00 */
[----:B-1----:R-:W-:Y:S02]  /*1a4e0*/  IMAD.MOV.U32 R12, RZ, RZ, RZ ;  /* 0x000000ffff0c7224 */ /* 0x002fe400078e00ff */
[----:B------:R-:W-:-:S07]  /*1a4f0*/  IMAD.MOV.U32 R11, RZ, RZ, 0x1f ;  /* 0x0000001fff0b7424 */ /* 0x000fce00078e00ff */
[----:B--2---:R-:W-:Y:S05]  /*1a500*/  WARPSYNC.COLLECTIVE R15, `(.L_x_5289) ;  /* 0x000000000f087348 */ /* 0x004fea0003c00000 */
[----:B------:R0:W1:Y:S02]  /*1a510*/  SHFL.IDX P6, R14, R13, R12, R11 ;  /* 0x0000000c0d0e7389 */ /* 0x00006400000c000b */
[----:B012---:R-:W-:Y:S01]  /*1a520*/  ENDCOLLECTIVE ;  /* 0x000000000000791b */ /* 0x007fe20003800000 */
.L_x_5289:
[----:B------:R-:W-:Y:S05]  /*1a530*/  BSYNC B0 ;  /* 0x0000000000007941 */ /* 0x000fea0003800000 */
.L_x_5288:
        /* <DEDUP_REMOVED lines=8> */
.L_x_5290:
[----:B------:R-:W-:Y:S01]  /*1a5c0*/  MOV R16, R14 ;  /* 0x0000000e00107202 */ /* 0x000fe20000000f00 */
[----:B------:R-:W-:Y:S06]  /*1a5d0*/  BRA `(.L_x_5291) ;  /* 0xffffffe400c47947 */ /* 0x000fec000383ffff */
.L_x_5248:
        /* <DEDUP_REMOVED lines=8> */
.L_x_5293:
[----:B------:R-:W-:Y:S05]  /*1a660*/  BSYNC B0 ;  /* 0x0000000000007941 */ /* 0x000fea0003800000 */
.L_x_5292:
        /* <DEDUP_REMOVED lines=10> */
.L_x_5294:
        /* <DEDUP_REMOVED lines=8> */
.L_x_5295:
        /* <DEDUP_REMOVED lines=8> */
.L_x_5296:
        /* <DEDUP_REMOVED lines=8> */
.L_x_5297:
        /* <DEDUP_REMOVED lines=8> */
.L_x_5298:
[----:B------:R-:W-:Y:S05]  /*1a910*/  BRA `(.L_x_5299) ;  /* 0xffffffe4008c7947 */ /* 0x000fea000383ffff */
.L_x_5253:
        /* <DEDUP_REMOVED lines=8> */
.L_x_5301:
[----:B------:R-:W-:Y:S05]  /*1a9a0*/  BSYNC B0 ;  /* 0x0000000000007941 */ /* 0x000fea0003800000 */
.L_x_5300:
        /* <DEDUP_REMOVED lines=10> */
.L_x_5302:
        /* <DEDUP_REMOVED lines=8> */
.L_x_5303:
        /* <DEDUP_REMOVED lines=8> */
.L_x_5304:
        /* <DEDUP_REMOVED lines=8> */
.L_x_5305:
[----:B------:R-:W-:Y:S01]  /*1abd0*/  IMAD.MOV.U32 R12, RZ, RZ, 0x1f ;  /* 0x0000001fff0c7424 */ /* 0x000fe200078e00ff */
[----:B------:R-:W-:Y:S02]  /*1abe0*/  MOV R11, 0x1f ;  /* 0x0000001f000b7802 */ /* 0x000fe40000000f00 */
[----:B------:R-:W-:-:S05]  /*1abf0*/  SEL R5, R14, RZ, P0 ;  /* 0x000000ff0e057207 */ /* 0x000fca0000000000 */
[----:B------:R-:W-:-:S04]  /*1ac00*/  IMAD.IADD R2, R6, 0x1, R5 ;  /* 0x0000000106027824 */ /* 0x000fc800078e0205 */
[----:B------:R-:W-:-:S07]  /*1ac10*/  IMAD.MOV.U32 R13, RZ, RZ, R2 ;  /* 0x000000ffff0d7224 */ /* 0x000fce00078e0002 */
[----:B------:R-:W-:Y:S05]  /*1ac20*/  WARPSYNC.COLLECTIVE R15, `(.L_x_5306) ;  /* 0x000000000f087348 */ /* 0x000fea0003c00000 */
[----:B------:R0:W1:Y:S02]  /*1ac30*/  SHFL.IDX P6, R14, R13, R12, R11 ;  /* 0x0000000c0d0e7389 */ /* 0x00006400000c000b */
[----:B01----:R-:W-:Y:S01]  /*1ac40*/  ENDCOLLECTIVE ;  /* 0x000000000000791b */ /* 0x003fe20003800000 */
.L_x_5306:
[----:B------:R-:W-:Y:S05]  /*1ac50*/  BRA `(.L_x_5307) ;  /* 0xffffffe400747947 */ /* 0x000fea000383ffff */
.L_x_5255:
[----:B------:R-:W-:Y:S01]  /*1ac60*/  BSSY B0, `(.L_x_5308) ;  /* 0x0000006000007945 */ /* 0x000fe20003800000 */
[----:B------:R-:W-:Y:S01]  /*1ac70*/  PLOP3.LUT P6, PT, P6, PT, PT, 0x8, 0x0 ;  /* 0x000000000000781c */ /* 0x000fe200037ce170 */
[----:B------:R-:W-:-:S12]  /*1ac80*/  IMAD.MOV.U32 R15, RZ, RZ, -0x1 ;  /* 0xffffffffff0f7424 */ /* 0x000fd800078e00ff */
[----:B0-----:R-:W-:Y:S05]  /*1ac90*/  WARPSYNC.COLLECTIVE R15, `(.L_x_5309) ;  /* 0x000000000f087348 */ /* 0x001fea0003c00000 */
[----:B------:R-:W-:Y:S01]  /*1aca0*/  VOTE.ANY R14, PT, P6 ;  /* 0x00000000000e7806 */ /* 0x000fe200030e0100 */
[----:B0-----:R-:W-:Y:S06]  /*1acb0*/  ENDCOLLECTIVE ;  /* 0x000000000000791b */ /* 0x001fec0003800000 */
.L_x_5309:
[----:B------:R-:W-:Y:S05]  /*1acc0*/  BSYNC B0 ;  /* 0x0000000000007941 */ /* 0x000fea0003800000 */
.L_x_5308:
[----:B------:R-:W-:Y:S01]  /*1acd0*/  IMAD.MOV.U32 R6, RZ, RZ, R14 ;  /* 0x000000ffff067224 */ /* 0x000fe200078e000e */
[----:B------:R-:W-:Y:S01]  /*1ace0*/  MOV R15, 0xffffffff ;  /* 0xffffffff000f7802 */ /* 0x000fe20000000f00 */
[----:B------:R-:W-:Y:S02]  /*1acf0*/  IMAD.MOV.U32 R13, RZ, RZ, R3 ;  /* 0x000000ffff0d7224 */ /* 0x000fe400078e0003 */
[----:B------:R-:W0:Y:S01]  /*1ad00*/  POPC R7, R6 ;  /* 0x0000000600077309 */ /* 0x000e220000000000 */
[----:B------:R-:W-:Y:S02]  /*1ad10*/  IMAD.MOV.U32 R11, RZ, RZ, 0x1f ;  /* 0x0000001fff0b7424 */ /* 0x000fe400078e00ff */
[----:B0-----:R-:W-:-:S07]  /*1ad20*/  IMAD.MOV.U32 R12, RZ, RZ, R7 ;  /* 0x000000ffff0c7224 */ /* 0x001fce00078e0007 */
[----:B------:R-:W-:Y:S05]  /*1ad30*/  WARPSYNC.COLLECTIVE R15, `(.L_x_5310) ;  /* 0x000000000f087348 */ /* 0x000fea0003c00000 */
[----:B------:R0:W1:Y:S02]  /*1ad40*/  SHFL.IDX P6, R14, R13, R12, R11 ;  /* 0x0000000c0d0e7389 */ /* 0x00006400000c000b */
[----:B01----:R-:W-:Y:S01]  /*1ad50*/  ENDCOLLECTIVE ;  /* 0x000000000000791b */ /* 0x003fe20003800000 */
.L_x_5310:
[----:B------:R-:W-:Y:S01]  /*1ad60*/  IMAD.MOV.U32 R17, RZ, RZ, R14 ;  /* 0x000000ffff117224 */ /* 0x000fe200078e000e */
[----:B------:R-:W-:Y:S06]  /*1ad70*/  BRA `(.L_x_5311) ;  /* 0xffffffe400647947 */ /* 0x000fec000383ffff */
.L_x_5257:
[----:B------:R-:W-:Y:S01]  /*1ad80*/  BSSY B0, `(.L_x_5312) ;  /* 0x0000007000007945 */ /* 0x000fe20003800000 */
[----:B------:R-:W-:Y:S02]  /*1ad90*/  IMAD.MOV.U32 R13, RZ, RZ, R2 ;  /* 0x000000ffff0d7224 */ /* 0x000fe400078e0002 */
[----:B------:R-:W-:Y:S02]  /*1ada0*/  IMAD.MOV.U32 R11, RZ, RZ, 0x1f ;  /* 0x0000001fff0b7424 */ /* 0x000fe400078e00ff */
[----:B------:R-:W-:-:S07]  /*1adb0*/  IMAD.MOV.U32 R15, RZ, RZ, -0x1 ;  /* 0xffffffffff0f7424 */ /* 0x000fce00078e00ff */
[----:B012---:R-:W-:Y:S05]  /*1adc0*/  WARPSYNC.COLLECTIVE R15, `(.L_x_5313) ;  /* 0x000000000f087348 */ /* 0x007fea0003c00000 */
[----:B------:R3:W4:Y:S02]  /*1add0*/  SHFL.IDX P6, R14, R13, R12, R11 ;  /* 0x0000000c0d0e7389 */ /* 0x00072400000c000b */
[----:B01234-:R-:W-:Y:S01]  /*1ade0*/  ENDCOLLECTIVE ;  /* 0x000000000000791b */ /* 0x01ffe20003800000 */
.L_x_5313:
[----:B------:R-:W-:Y:S05]  /*1adf0*/  BSYNC B0 ;  /* 0x0000000000007941 */ /* 0x000fea0003800000 */
.L_x_5312:
[----:B------:R-:W-:Y:S01]  /*1ae00*/  IMAD.MOV.U32 R8, RZ, RZ, R14 ;  /* 0x000000ffff087224 */ /* 0x000fe200078e000e */
[----:B------:R-:W-:Y:S06]  /*1ae10*/  BRA `(.L_x_5256) ;  /* 0xffffffe400587947 */ /* 0x000fec000383ffff */
.L_x_5260:
[----:B-1----:R1:W3:Y:S02]  /*1ae20*/  SYNCS.PHASECHK.TRANS64.TRYWAIT P0, [R0+URZ+0x38820], R3 ;  /* 0x03882003000075a7 */ /* 0x0022e4000800017f */
[----:B---3--:R-:W-:Y:S05]  /*1ae30*/  @!P0 NANOSLEEP.SYNCS 0x989680 ;  /* 0x009896800000895d */ /* 0x008fea0003900000 */
[----:B------:R-:W3:Y:S02]  /*1ae40*/  @!P0 SYNCS.PHASECHK.TRANS64 P0, [R0+URZ+0x38820], R3 ;  /* 0x03882003000085a7 */ /* 0x000ee4000800007f */
[----:B---3--:R-:W-:Y:S05]  /*1ae50*/  @!P0 BRA `(.L_x_5260) ;  /* 0xfffffffc00f08947 */ /* 0x008fea000383ffff */
[----:B------:R-:W-:Y:S05]  /*1ae60*/  BRA `(.L_x_5314) ;  /* 0xffffffe800d47947 */ /* 0x000fea000383ffff */
.L_x_5261:
[----:B--2---:R-:W2:Y:S01]  /*1ae70*/  S2R R2, SR_TID.X ;  /* 0x0000000000027919 */ /* 0x004ea20000002100 */
[----:B------:R-:W-:Y:S01]  /*1ae80*/  BSSY B0, `(.L_x_5315) ;  /* 0x000000a000007945 */ /* 0x000fe20003800000 */
[----:B------:R-:W-:Y:S02]  /*1ae90*/  IMAD.MOV.U32 R12, RZ, RZ, RZ ;  /* 0x000000ffff0c7224 */ /* 0x000fe400078e00ff */
[----:B------:R-:W-:Y:S02]  /*1aea0*/  IMAD.MOV.U32 R11, RZ, RZ, 0x1f ;  /* 0x0000001fff0b7424 */ /* 0x000fe400078e00ff */
[----:B------:R-:W-:Y:S01]  /*1aeb0*/  IMAD.MOV.U32 R15, RZ, RZ, -0x1 ;  /* 0xffffffffff0f7424 */ /* 0x000fe200078e00ff */
[----:B--2---:R-:W-:-:S04]  /*1aec0*/  SHF.R.U32.HI R2, RZ, 0x5, R2 ;  /* 0x00000005ff027819 */ /* 0x004fc80000011602 */
[----:B------:R-:W-:-:S04]  /*1aed0*/  LOP3.LUT R2, R2, 0x3, RZ, 0xc0, !PT ;  /* 0x0000000302027812 */ /* 0x000fc800078ec0ff */
[----:B0-----:R-:W-:-:S07]  /*1aee0*/  MOV R13, R2 ;  /* 0x00000002000d7202 */ /* 0x001fce0000000f00 */
[----:B-1----:R-:W-:Y:S05]  /*1aef0*/  WARPSYNC.COLLECTIVE R15, `(.L_x_5316) ;  /* 0x000000000f087348 */ /* 0x002fea0003c00000 */
[----:B------:R0:W2:Y:S02]  /*1af00*/  SHFL.IDX P6, R14, R13, R12, R11 ;  /* 0x0000000c0d0e7389 */ /* 0x0000a400000c000b */
[----:B012---:R-:W-:Y:S01]  /*1af10*/  ENDCOLLECTIVE ;  /* 0x000000000000791b */ /* 0x007fe20003800000 */
.L_x_5316:
[----:B------:R-:W-:Y:S05]  /*1af20*/  BSYNC B0 ;  /* 0x0000000000007941 */ /* 0x000fea0003800000 */
.L_x_5315:
[----:B------:R-:W-:Y:S05]  /*1af30*/  BRA `(.L_x_5317) ;  /* 0xffffffe800b87947 */ /* 0x000fea000383ffff */
.L_x_5264:
[----:B------:R-:W-:Y:S01]  /*1af40*/  BSSY B1, `(.L_x_5318) ;  /* 0x0000006000017945 */ /* 0x000fe20003800000 */
[----:B------:R-:W-:-:S07]  /*1af50*/  IMAD.MOV.U32 R15, RZ, RZ, -0x1 ;  /* 0xffffffffff0f7424 */ /* 0x000fce00078e00ff */
[----:B012---:R-:W-:Y:S05]  /*1af60*/  WARPSYNC.COLLECTIVE R15, `(.L_x_5319) ;  /* 0x000000000f0c7348 */ /* 0x007fea0003c00000 */
[----:B------:R-:W-:Y:S02]  /*1af70*/  ELECT P6, UR62, PT ;  /* 0x00000000003e782f */ /* 0x000fe400038c0000 */
[----:B------:R-:W-:Y:S01]  /*1af80*/  MOV R14, UR62 ;  /* 0x0000003e000e7c02 */ /* 0x000fe20008000f00 */
[----:B012---:R-:W-:Y:S10]  /*1af90*/  ENDCOLLECTIVE ;  /* 0x000000000000791b */ /* 0x007ff40003800000 */
.L_x_5319:
[----:B------:R-:W-:Y:S05]  /*1afa0*/  BSYNC B1 ;  /* 0x0000000000017941 */ /* 0x000fea0003800000 */
.L_x_5318:
[----:B------:R-:W-:Y:S05]  /*1afb0*/  BRA `(.L_x_5320) ;  /* 0xffffffe800b07947 */ /* 0x000fea000383ffff */
.L_x_5266:
[----:B-1----:R1:W2:Y:S02]  /*1afc0*/  SYNCS.PHASECHK.TRANS64.TRYWAIT P0, [R6+URZ], R5 ;  /* 0x00000005060075a7 */ /* 0x0022a4000800017f */
[----:B--2---:R-:W-:Y:S05]  /*1afd0*/  @!P0 NANOSLEEP.SYNCS 0x989680 ;  /* 0x009896800000895d */ /* 0x004fea0003900000 */
[----:B------:R-:W2:Y:S02]  /*1afe0*/  @!P0 SYNCS.PHASECHK.TRANS64 P0, [R6+URZ], R5 ;  /* 0x00000005060085a7 */ /* 0x000ea4000800007f */
[----:B--2---:R-:W-:Y:S05]  /*1aff0*/  @!P0 BRA `(.L_x_5266) ;  /* 0xfffffffc00f08947 */ /* 0x004fea000383ffff */
[----:B------:R-:W-:Y:S05]  /*1b000*/  BRA `(.L_x_5321) ;  /* 0xffffffe800ec7947 */ /* 0x000fea000383ffff */
.L_x_5267:
[----:B--2---:R2:W3:Y:S02]  /*1b010*/  SYNCS.PHASECHK.TRANS64.TRYWAIT P0, [R7+URZ], R2 ;  /* 0x00000002070075a7 */ /* 0x0044e4000800017f */
[----:B---3--:R-:W-:Y:S05]  /*1b020*/  @!P0 NANOSLEEP.SYNCS 0x989680 ;  /* 0x009896800000895d */ /* 0x008fea0003900000 */
[----:B------:R-:W3:Y:S02]  /*1b030*/  @!P0 SYNCS.PHASECHK.TRANS64 P0, [R7+URZ], R2 ;  /* 0x00000002070085a7 */ /* 0x000ee4000800007f */
[----:B---3--:R-:W-:Y:S05]  /*1b040*/  @!P0 BRA `(.L_x_5267) ;  /* 0xfffffffc00f08947 */ /* 0x008fea000383ffff */
[----:B------:R-:W-:Y:S05]  /*1b050*/  BRA `(.L_x_5322) ;  /* 0xffffffe800e07947 */ /* 0x000fea000383ffff */
.L_x_5269:
[----:B---3--:R3:W4:Y:S02]  /*1b060*/  SYNCS.PHASECHK.TRANS64.TRYWAIT P0, [R4+URZ], R5 ;  /* 0x00000005040075a7 */ /* 0x008724000800017f */
[----:B----4-:R-:W-:Y:S05]  /*1b070*/  @!P0 NANOSLEEP.SYNCS 0x989680 ;  /* 0x009896800000895d */ /* 0x010fea0003900000 */
[----:B------:R-:W4:Y:S02]  /*1b080*/  @!P0 SYNCS.PHASECHK.TRANS64 P0, [R4+URZ], R5 ;  /* 0x00000005040085a7 */ /* 0x000f24000800007f */
[----:B----4-:R-:W-:Y:S05]  /*1b090*/  @!P0 BRA `(.L_x_5269) ;  /* 0xfffffffc00f08947 */ /* 0x010fea000383ffff */
[----:B------:R-:W-:Y:S05]  /*1b0a0*/  BRA `(.L_x_5323) ;  /* 0xffffffe800e87947 */ /* 0x000fea000383ffff */
.L_x_5324:
        /* <DEDUP_REMOVED lines=13> */
.L_x_11951:


//--------------------- .text._ZN7cutlass13device_kernelIN5flash11enable_sm90INS1_16FlashAttnFwdSm90INS1_25CollectiveMainloopFwdSm90ILi2EN4cute5tupleIJNS5_1CILi1EEES8_S8_EEENS6_IJNS7_ILi64EEESA_SA_EEELi512ENS_10bfloat16_tEfNS_4arch4Sm90ELb0ELb1ELb1ELb1ELb0ELb1ELb1ELb0ELb0ELb0ELb0ELb0EEENS1_21CollectiveEpilogueFwdINS6_IJSA_NS7_ILi512EEESA_EEES9_SC_SE_Li256ELb1ELb0ELb0ELb0EEENS1_36VarlenDynamicPersistentTileSchedulerILi64ELi64ELi256ELi32ELb0ELb0ELb1ELb1ELb0ELb1EEEEEEEEEvNT_6ParamsE --------------------------
	.section	.text._ZN7cutlass13device_kernelIN5flash11enable_sm90INS1_16FlashAttnFwdSm90INS1_25CollectiveMainloopFwdSm90ILi2EN4cute5tupleIJNS5_1CILi1EEES8_S8_EEENS6_IJNS7_ILi64EEESA_SA_EEELi512ENS_10bfloat16_tEfNS_4arch4Sm90ELb0ELb1ELb1ELb1ELb0ELb1ELb1ELb0ELb0ELb0ELb0ELb0EEENS1_21CollectiveEpilogueFwdINS6_IJSA_NS7_ILi512EEESA_EEES9_SC_SE_Li256ELb1ELb0ELb0ELb0EEENS1_36VarlenDynamicPersistentTileSchedulerILi64ELi64ELi256ELi32ELb0ELb0ELb1ELb1ELb0ELb1EEEEEEEEEvNT_6ParamsE,"ax",@progbits
	.align	128
.text._ZN7cutlass13device_kernelIN5flash11enable_sm90INS1_16FlashAttnFwdSm90INS1_25CollectiveMainloopFwdSm90ILi2EN4cute5tupleIJNS5_1CILi1EEES8_S8_EEENS6_IJNS7_ILi64EEESA_SA_EEELi512ENS_10bfloat16_tEfNS_4arch4Sm90ELb0ELb1ELb1ELb1ELb0ELb1ELb1ELb0ELb0ELb0ELb0ELb0EEENS1_21CollectiveEpilogueFwdINS6_IJSA_NS7_ILi512EEESA_EEES9_SC_SE_Li256ELb1ELb0ELb0ELb0EEENS1_36VarlenDynamicPersistentTileSchedulerILi64ELi64ELi256ELi32ELb0ELb0ELb1ELb1ELb0ELb1EEEEEEEEEvNT_6ParamsE:
        .type           _ZN7cutlass13device_kernelIN5flash11enable_sm90INS1_16FlashAttnFwdSm90INS1_25CollectiveMainloopFwdSm90ILi2EN4cute5tupleIJNS5_1CILi1EEES8_S8_EEENS6_IJNS7_ILi64EEESA_SA_EEELi512ENS_10bfloat16_tEfNS_4arch4Sm90ELb0ELb1ELb1ELb1ELb0ELb1ELb1ELb0ELb0ELb0ELb0ELb0EEENS1_21CollectiveEpilogueFwdINS6_IJSA_NS7_ILi512EEESA_EEES9_SC_SE_Li256ELb1ELb0ELb0ELb0EEENS1_36VarlenDynamicPersistentTileSchedulerILi64ELi64ELi256ELi32ELb0ELb0ELb1ELb1ELb0ELb1EEEEEEEEEvNT_6ParamsE,@function
        .size           _ZN7cutlass13device_kernelIN5flash11enable_sm90INS1_16FlashAttnFwdSm90INS1_25CollectiveMainloopFwdSm90ILi2EN4cute5tupleIJNS5_1CILi1EEES8_S8_EEENS6_IJNS7_ILi64EEESA_SA_EEELi512ENS_10bfloat16_tEfNS_4arch4Sm90ELb0ELb1ELb1ELb1ELb0ELb1ELb1ELb0ELb0ELb0ELb0ELb0EEENS1_21CollectiveEpilogueFwdINS6_IJSA_NS7_ILi512EEESA_EEES9_SC_SE_Li256ELb1ELb0ELb0ELb0EEENS1_36VarlenDynamicPersistentTileSchedulerILi64ELi64ELi256ELi32ELb0ELb0ELb1ELb1ELb0ELb1EEEEEEEEEvNT_6ParamsE,(.L_x_11952 - _ZN7cutlass13device_kernelIN5flash11enable_sm90INS1_16FlashAttnFwdSm90INS1_25CollectiveMainloopFwdSm90ILi2EN4cute5tupleIJNS5_1CILi1EEES8_S8_EEENS6_IJNS7_ILi64EEESA_SA_EEELi512ENS_10bfloat16_tEfNS_4arch4Sm90ELb0ELb1ELb1ELb1ELb0ELb1ELb1ELb0ELb0ELb0ELb0ELb0EEENS1_21CollectiveEpilogueFwdINS6_IJSA_NS7_ILi512EEESA_EEES9_SC_SE_Li256ELb1ELb0ELb0ELb0EEENS1_36VarlenDynamicPersistentTileSchedulerILi64ELi64ELi256ELi32ELb0ELb0ELb1ELb1ELb0ELb1EEEEEEEEEvNT_6ParamsE)
        .other          _ZN7cutlass13device_kernelIN5flash11enable_sm90INS1_16FlashAttnFwdSm90INS1_25CollectiveMainloopFwdSm90ILi2EN4cute5tupleIJNS5_1CILi1EEES8_S8_EEENS6_IJNS7_ILi64EEESA_SA_EEELi512ENS_10bfloat16_tEfNS_4arch4Sm90ELb0ELb1ELb1ELb1ELb0ELb1ELb1ELb0ELb0ELb0ELb0ELb0EEENS1_21CollectiveEpilogueFwdINS6_IJSA_NS7_ILi512EEESA_EEES9_SC_SE_Li256ELb1ELb0ELb0ELb0EEENS1_36VarlenDynamicPersistentTileSchedulerILi64ELi64ELi256ELi32ELb0ELb0ELb1ELb1ELb0ELb1EEEEEEEEEvNT_6ParamsE,@"STO_CUDA_ENTRY STV_DEFAULT"
_ZN7cutlass13device_kernelIN5flash11enable_sm90INS1_16FlashAttnFwdSm90INS1_25CollectiveMainloopFwdSm90ILi2EN4cute5tupleIJNS5_1CILi1EEES8_S8_EEENS6_IJNS7_ILi64EEESA_SA_EEELi512ENS_10bfloat16_tEfNS_4arch4Sm90ELb0ELb1ELb1ELb1ELb0ELb1ELb1ELb0ELb0ELb0ELb0ELb0EEENS1_21CollectiveEpilogueFwdINS6_IJSA_NS7_ILi512EEESA_EEES9_SC_SE_Li256ELb1ELb0ELb0ELb0EEENS1_36VarlenDynamicPersistentTileSchedulerILi64ELi64ELi256ELi32ELb0ELb0ELb1ELb1ELb0ELb1EEEEEEEEEvNT_6ParamsE:
[----:B------:R-:W0:Y:S02]  /*0000*/  LDC R1, c[0x0][0x28] ;  /* 0x00000a00ff017b82 */ /* 0x000e240000000800 */
[----:B0-----:R-:W-:Y:S01]  /*0010*/  VIADD R1, R1, 0xffffffc8 ;  /* 0xffffffc801017836 */ /* 0x001fe20000000000 */
[----:B------:R-:W0:Y:S01]  /*0020*/  S2R R3, SR_TID.X ;  /* 0x0000000000037919 */ /* 0x000e220000002100 */
[----:B------:R-:W-:Y:S01]  /*0030*/  ELECT P0, URZ, PT ;  /* 0x00000000003f782f */ /* 0x000fe20003800000 */
[----:B------:R-:W-:Y:S01]  /*0040*/  BSSY B0, `(.L_x_5325) ;  /* 0x000001a000007945 */ /* 0x000fe20003800000 */
[--C-:B0-----:R-:W-:Y:S02]  /*0050*/  SHF.R.U32.HI R0, RZ, 0x5, R3.reuse ;  /* 0x00000005ff007819 */ /* 0x101fe40000011603 */
[----:B------:R-:W-:-:S03]  /*0060*/  SHF.R.U32.HI R4, RZ, 0x7, R3 ;  /* 0x00000007ff047819 */ /* 0x000fc60000011603 */
        /* <DEDUP_REMOVED lines=23> */
.L_x_5326:
[----:B------:R-:W-:Y:S05]  /*01e0*/  BSYNC B0 ;  /* 0x0000000000007941 */ /* 0x000fea0003800000 */
.L_x_5325:
[----:B------:R-:W0:Y:S01]  /*01f0*/  SHFL.IDX PT, R4, R4, RZ, 0x1f ;  /* 0x00001fff04047589 */ /* 0x000e2200000e0000 */
[----:B------:R-:W-:Y:S01]  /*0200*/  VOTEU.ANY UP0, P0 ;  /* 0x00000000003f7886 */ /* 0x000fe20000000100 */
[----:B------:R-:W-:Y:S01]  /*0210*/  UMOV UR4, 0x1 ;  /* 0x0000000100047882 */ /* 0x000fe20000000000 */
[----:B------:R-:W-:Y:S01]  /*0220*/  UMOV UR7, 0x100 ;  /* 0x0000010000077882 */ /* 0x000fe20000000000 */
[----:B------:R-:W1:Y:S01]  /*0230*/  SHFL.IDX PT, R2, R0, RZ, 0x1f ;  /* 0x00001fff00027589 */ /* 0x000e6200000e0000 */
[----:B------:R-:W-:Y:S01]  /*0240*/  VOTEU.ANY UP1, P0 ;  /* 0x00000000003f7886 */ /* 0x000fe20000020100 */
[----:B------:R-:W2:Y:S01]  /*0250*/  @UP0 S2UR UR8, SR_CgaCtaId ;  /* 0x00000000000809c3 */ /* 0x000ea20000008800 */
[----:B------:R-:W-:Y:S01]  /*0260*/  @UP0 UMOV UR6, 0x400 ;  /* 0x0000040000060882 */ /* 0x000fe20000000000 */
[----:B------:R-:W-:-:S04]  /*0270*/  @UP0 UIADD3 UR4, -UR4, 0x100000, URZ ;  /* 0x0010000004040890 */ /* 0x000fc8000fffe13f */
[----:B------:R-:W-:Y:S02]  /*0280*/  @UP0 USHF.L.U32 UR5, UR4, 0xb, URZ ;  /* 0x0000000b04050899 */ /* 0x000fe4000800063f */
[----:B------:R-:W-:Y:S01]  /*0290*/  @UP0 USHF.L.U32 UR4, UR4, 0x1, URZ ;  /* 0x0000000104040899 */ /* 0x000fe2000800063f */
[----:B------:R-:W-:Y:S01]  /*02a0*/  VOTEU.ANY UP2, P0 ;  /* 0x00000000003f7886 */ /* 0x000fe20000040100 */
[----:B------:R-:W-:Y:S01]  /*02b0*/  VOTEU.ANY UP3, P0 ;  /* 0x00000000003f7886 */ /* 0x000fe20000060100 */
[----:B0-----:R-:W-:Y:S02]  /*02c0*/  R2UR UR9, R4 ;  /* 0x00000000040972ca */ /* 0x001fe400000e0000 */
[----:B-1----:R-:W-:Y:S01]  /*02d0*/  ISETP.NE.AND P1, PT, R2, RZ, PT ;  /* 0x000000ff0200720c */ /* 0x002fe20003f25270 */
[----:B--2---:R-:W-:Y:S02]  /*02e0*/  @UP0 ULEA UR8, UR8, UR6, 0x18 ;  /* 0x0000000608080291 */ /* 0x004fe4000f8ec03f */
[----:B------:R-:W-:-:S04]  /*02f0*/  @UP0 UIADD3 UR6, -UR7, 0x100000, URZ ;  /* 0x0010000007060890 */ /* 0x000fc8000fffe13f */
[----:B------:R-:W-:Y:S02]  /*0300*/  @UP0 USHF.L.U32 UR7, UR6, 0xb, URZ ;  /* 0x0000000b06070899 */ /* 0x000fe4000800063f */
[----:B------:R-:W-:Y:S02]  /*0310*/  @UP0 USHF.L.U32 UR6, UR6, 0x1, URZ ;  /* 0x0000000106060899 */ /* 0x000fe4000800063f */
[----:B------:R-:W-:Y:S01]  /*0320*/  IMAD.U32 R4, RZ, RZ, UR9 ;  /* 0x00000009ff047e24 */ /* 0x000fe2000f8e00ff */
[----:B------:R-:W-:-:S04]  /*0330*/  UISETP.NE.AND UP0, UPT, UR9, URZ, UPT ;  /* 0x0000003f0900728c */ /* 0x000fc8000bf05270 */
[----:B------:R0:W-:Y:S04]  /*0340*/  STL [R1+0x2c], R4 ;  /* 0x00002c0401007387 */ /* 0x0001e80000100800 */
[----:B------:R-:W1:Y:S02]  /*0350*/  FENCE.VIEW.ASYNC.S ;  /* 0x00000000000073c6 */ /* 0x000e640000000000 */
[----:B-1----:R0:W1:Y:S01]  /*0360*/  @UP1 SYNCS.EXCH.64 URZ, [UR8+0x38800], UR4 ;  /* 0x03880004083f15b2 */ /* 0x0020620008000100 */
[----:B------:R0:W2:Y:S01]  /*0370*/  @UP2 SYNCS.EXCH.64 URZ, [UR8+0x38810], UR4 ;  /* 0x03881004083f25b2 */ /* 0x0000a20008000100 */
[----:B------:R0:W3:Y:S01]  /*0380*/  @UP3 SYNCS.EXCH.64 URZ, [UR8+0x38820], UR6 ;  /* 0x03882006083f35b2 */ /* 0x0000e20008000100 */
        /* <DEDUP_REMOVED lines=14> */
[----:B----4-:R-:W-:Y:S01]  /*0470*/  NOP ;  /* 0x0000000000007918 */ /* 0x010fe20000000000 */
.L_x_5327:
[----:B------:R-:W4:Y:S01]  /*0480*/  SHFL.IDX PT, R2, R0, RZ, 0x1f ;  /* 0x00001fff00027589 */ /* 0x000f2200000e0000 */
[----:B------:R-:W-:Y:S01]  /*0490*/  NOP ;  /* 0x0000000000007918 */ /* 0x000fe20000000000 */
[----:B----4-:R-:W-:-:S13]  /*04a0*/  ISETP.NE.AND P0, PT, R2, RZ, PT ;  /* 0x000000ff0200720c */ /* 0x010fda0003f05270 */
        /* <DEDUP_REMOVED lines=18> */
[----:B----4-:R-:W-:Y:S01]  /*05d0*/  NOP ;  /* 0x0000000000007918 */ /* 0x010fe20000000000 */
.L_x_5328:
[----:B------:R-:W4:Y:S01]  /*05e0*/  SHFL.IDX PT, R2, R0, RZ, 0x1f ;  /* 0x00001fff00027589 */ /* 0x000f2200000e0000 */
[----:B------:R-:W-:Y:S01]  /*05f0*/  NOP ;  /* 0x0000000000007918 */ /* 0x000fe20000000000 */
[----:B----4-:R-:W-:-:S13]  /*0600*/  ISETP.NE.AND P0, PT, R2, RZ, PT ;  /* 0x000000ff0200720c */ /* 0x010fda0003f05270 */
        /* <DEDUP_REMOVED lines=15> */
.L_x_5329:
        /* <DEDUP_REMOVED lines=22> */
.L_x_5330:
        /* <DEDUP_REMOVED lines=22> */
.L_x_5331:
        /* <DEDUP_REMOVED lines=8> */
[----:B-123--:R-:W-:Y:S06]  /*0a40*/  BAR.SYNC.DEFER_BLOCKING 0x0 ;  /* 0x0000000000007b1d */ /* 0x00efec0000010000 */
[----:B------:R-:W-:Y:S05]  /*0a50*/  @!P0 BRA `(.L_x_5333) ;  /* 0x000001c000888947 */ /* 0x000fea0003800000 */
.L_x_5334:
[----:B------:R-:W-:-:S08]  /*0a60*/  NOP ;  /* 0x0000000000007918 */ /* 0x000fd00000000000 */
[----:B------:R-:W1:Y:S02]  /*0a70*/  USETMAXREG.TRY_ALLOC.CTAPOOL UP0, 0xf0 ;  /* 0x000000f0000079c8 */ /* 0x000e640008000600 */
[----:B-1----:R-:W-:-:S13]  /*0a80*/  PLOP3.LUT P0, PT, PT, PT, UP0, 0x80, 0x0 ;  /* 0x000000000000781c */ /* 0x002fda0003f0f008 */
[----:B------:R-:W-:Y:S05]  /*0a90*/  @!P0 BRA `(.L_x_5334) ;  /* 0xfffffffc00f08947 */ /* 0x000fea000383ffff */
[----:B------:R-:W-:Y:S01]  /*0aa0*/  SHF.R.U32.HI R0, RZ, 0x7, R3 ;  /* 0x00000007ff007819 */ /* 0x000fe20000011603 */
[----:B------:R-:W1:Y:S01]  /*0ab0*/  S2UR UR5, SR_CgaCtaId ;  /* 0x00000000000579c3 */ /* 0x000e620000008800 */
[----:B------:R-:W-:Y:S02]  /*0ac0*/  UMOV UR4, 0x400 ;  /* 0x0000040000047882 */ /* 0x000fe40000000000 */
[----:B------:R-:W-:-:S13]  /*0ad0*/  ISETP.NE.AND P0, PT, R0, 0x1, PT ;  /* 0x000000010000780c */ /* 0x000fda0003f05270 */
[----:B------:R-:W-:Y:S06]  /*0ae0*/  @!P0 BAR.ARV 0x8, 0xa0 ;  /* 0x0202800000008b1d */ /* 0x000fec0000002000 */
[----:B------:R-:W-:Y:S01]  /*0af0*/  ISETP.GE.U32.AND P0, PT, R3, 0x100, PT ;  /* 0x000001000300780c */ /* 0x000fe20003f06070 */
[----:B-1----:R-:W-:-:S06]  /*0b00*/  ULEA UR4, UR5, UR4, 0x18 ;  /* 0x0000000405047291 */ /* 0x002fcc000f8ec03f */
[----:B------:R-:W-:Y:S01]  /*0b10*/  IMAD.U32 R18, RZ, RZ, UR4 ;  /* 0x00000004ff127e24 */ /* 0x000fe2000f8e00ff */
[----:B------:R-:W-:-:S05]  /*0b20*/  ULDC UR4, c[0x0][0xd14] ;  /* 0x0003450000047ab9 */ /* 0x000fca0000000800 */
[----:B------:R-:W-:Y:S08]  /*0b30*/  @P0 BAR.ARV 0xf, 0x100 ;  /* 0x03c4000000000b1d */ /* 0x000ff00000002000 */
[----:B------:R-:W-:Y:S06]  /*0b40*/  BAR.SYNC.DEFER_BLOCKING 0x5, 0x120 ;  /* 0x0144800000007b1d */ /* 0x000fec0000010000 */
[----:B------:R-:W1:Y:S02]  /*0b50*/  LDS.128 R188, [R18+0x388d0] ;  /* 0x0388d00012bc7984 */ /* 0x000e640000000c00 */
[----:B------:R-:W-:Y:S06]  /*0b60*/  BAR.ARV 0x4, 0x120 ;  /* 0x0104800000007b1d */ /* 0x000fec0000002000 */
[----:B-1----:R-:W-:-:S13]  /*0b70*/  ISETP.GE.AND P0, PT, R191, UR4, PT ;  /* 0x00000004bf007c0c */ /* 0x002fda000bf06270 */
[----:B------:R-:W-:Y:S05]  /*0b80*/  @P0 BRA `(.L_x_5335) ;  /* 0x0000022c00b40947 */ /* 0x000fea0003800000 */
[----:B------:R-:W2:Y:S01]  /*0b90*/  LDL R0, [R1+0x30] ;  /* 0x0000300001007983 */ /* 0x000ea20000100800 */
[----:B------:R-:W-:Y:S01]  /*0ba0*/  VIADD R233, R3, 0xffffff80 ;  /* 0xffffff8003e97836 */ /* 0x000fe20000000000 */
[----:B------:R-:W-:Y:S01]  /*0bb0*/  MOV R19, RZ ;  /* 0x000000ff00137202 */ /* 0x000fe20000000f00 */
[----:B------:R-:W-:Y:S02]  /*0bc0*/  IMAD.MOV.U32 R208, RZ, RZ, 0x20 ;  /* 0x00000020ffd07424 */ /* 0x000fe400078e00ff */
[----:B------:R-:W-:Y:S02]  /*0bd0*/  IMAD.MOV.U32 R186, RZ, RZ, RZ ;  /* 0x000000ffffba7224 */ /* 0x000fe400078e00ff */
[----:B------:R-:W-:Y:S02]  /*0be0*/  IMAD.MOV.U32 R192, RZ, RZ, RZ ;  /* 0x000000ffffc07224 */ /* 0x000fe400078e00ff */
[----:B------:R-:W-:Y:S02]  /*0bf0*/  IMAD.MOV.U32 R22, RZ, RZ, RZ ;  /* 0x000000ffff167224 */ /* 0x000fe400078e00ff */
[----:B------:R-:W-:Y:S01]  /*0c00*/  IMAD.MOV.U32 R218, RZ, RZ, RZ ;  /* 0x000000ffffda7224 */ /* 0x000fe200078e00ff */
[----:B--2---:R-:W-:-:S02]  /*0c10*/  R2UR UR4, R0 ;  /* 0x00000000000472ca */ /* 0x004fc400000e0000 */
[----:B------:R-:W-:-:S04]  /*0c20*/  SHF.R.S32.HI R0, RZ, 0x1f, R233 ;  /* 0x0000001fff007819 */ /* 0x000fc800000114e9 */
[CC--:B------:R-:W-:Y:S02]  /*0c30*/  LEA.HI R3, R0.reuse, R233.reuse, RZ, 0x4 ;  /* 0x000000e900037211 */ /* 0x0c0fe400078f20ff */
[CC--:B0-----:R-:W-:Y:S02]  /*0c40*/  LEA.HI R2, R0.reuse, R233.reuse, RZ, 0x7 ;  /* 0x000000e900027211 */ /* 0x0c1fe400078f38ff */
[----:B------:R-:W-:Y:S02]  /*0c50*/  LOP3.LUT R4, R3, 0xfffffff0, RZ, 0xc0, !PT ;  /* 0xfffffff003047812 */ /* 0x000fe400078ec0ff */
[----:B------:R-:W-:Y:S01]  /*0c60*/  LEA.HI R5, R0, R233, RZ, 0x5 ;  /* 0x000000e900057211 */ /* 0x000fe200078f28ff */
[----:B------:R-:W-:Y:S01]  /*0c70*/  ULOP3.LUT UR36, UR4, 0x1, URZ, 0xfc, !UPT ;  /* 0x0000000104247892 */ /* 0x000fe2000f8efc3f */
[----:B------:R-:W-:Y:S01]  /*0c80*/  LOP3.LUT R6, R2, 0xffffff80, RZ, 0xc0, !PT ;  /* 0xffffff8002067812 */ /* 0x000fe200078ec0ff */
[----:B------:R-:W-:Y:S01]  /*0c90*/  IMAD.IADD R4, R233, 0x1, -R4 ;  /* 0x00000001e9047824 */ /* 0x000fe200078e0a04 */
[----:B------:R-:W-:-:S02]  /*0ca0*/  SHF.R.S32.HI R213, RZ, 0x5, R5 ;  /* 0x00000005ffd57819 */ /* 0x000fc40000011405 */
[----:B------:R-:W-:Y:S01]  /*0cb0*/  SHF.R.S32.HI R8, RZ, 0x1f, R5 ;  /* 0x0000001fff087819 */ /* 0x000fe20000011405 */
[----:B------:R-:W-:Y:S01]  /*0cc0*/  IMAD.IADD R7, R233, 0x1, -R6 ;  /* 0x00000001e9077824 */ /* 0x000fe200078e0a06 */
[----:B------:R-:W-:Y:S02]  /*0cd0*/  SHF.R.S32.HI R5, RZ, 0x1f, R4 ;  /* 0x0000001fff057819 */ /* 0x000fe40000011404 */
[----:B------:R-:W-:Y:S02]  /*0ce0*/  SHF.R.S32.HI R6, RZ, 0x4, R3 ;  /* 0x00000004ff067819 */ /* 0x000fe40000011403 */
[----:B------:R-:W-:Y:S02]  /*0cf0*/  LEA.HI R11, R5, R4, RZ, 0x3 ;  /* 0x00000004050b7211 */ /* 0x000fe400078f18ff */
[----:B------:R-:W-:Y:S02]  /*0d00*/  LEA.HI R3, R3, R6, RZ, 0x1 ;  /* 0x0000000603037211 */ /* 0x000fe400078f08ff */
[----:B------:R-:W-:-:S02]  /*0d10*/  LEA.HI R8, R8, R213, RZ, 0x2 ;  /* 0x000000d508087211 */ /* 0x000fc400078f10ff */
[C---:B------:R-:W-:Y:S01]  /*0d20*/  LOP3.LUT R13, R11.reuse, 0xfffffff8, RZ, 0xc0, !PT ;  /* 0xfffffff80b0d7812 */ /* 0x040fe200078ec0ff */
[----:B------:R-:W-:Y:S01]  /*0d30*/  IMAD.SHL.U32 R11, R11, 0x40, RZ ;  /* 0x000000400b0b7824 */ /* 0x000fe200078e00ff */
[----:B------:R-:W-:Y:S02]  /*0d40*/  SHF.R.S32.HI R221, RZ, 0x7, R2 ;  /* 0x00000007ffdd7819 */ /* 0x000fe40000011402 */
[----:B------:R-:W-:Y:S01]  /*0d50*/  LOP3.LUT R3, R3, 0x1ffffffe, RZ, 0xc0, !PT ;  /* 0x1ffffffe03037812 */ /* 0x000fe200078ec0ff */
[----:B------:R-:W-:Y:S01]  /*0d60*/  IMAD.IADD R13, R4, 0x1, -R13 ;  /* 0x00000001040d7824 */ /* 0x000fe200078e0a0d */
[----:B------:R-:W-:Y:S01]  /*0d70*/  LOP3.LUT R8, R8, 0x3ffffc, RZ, 0xc0, !PT ;  /* 0x003ffffc08087812 */ /* 0x000fe200078ec0ff */
[----:B------:R-:W-:Y:S01]  /*0d80*/  IMAD R15, R221, 0x100, R4 ;  /* 0x00000100dd0f7824 */ /* 0x000fe200078e0204 */
[----:B------:R-:W-:Y:S01]  /*0d90*/  SHF.R.S32.HI R10, RZ, 0x1f, R7 ;  /* 0x0000001fff0a7819 */ /* 0x000fe20000011407 */
[----:B------:R-:W-:Y:S01]  /*0da0*/  IMAD.IADD R3, R6, 0x1, -R3 ;  /* 0x0000000106037824 */ /* 0x000fe200078e0a03 */
[----:B------:R-:W-:Y:S01]  /*0db0*/  R2P PR, R13, 0x6 ;  /* 0x000000060d007804 */ /* 0x000fe20000000000 */
[----:B------:R-:W-:Y:S01]  /*0dc0*/  IMAD.IADD R8, R213, 0x1, -R8 ;  /* 0x00000001d5087824 */ /* 0x000fe200078e0a08 */
[----:B------:R-:W-:Y:S01]  /*0dd0*/  LEA.HI R5, R10, R7, RZ, 0x2 ;  /* 0x000000070a057211 */ /* 0x000fe200078f10ff */
[----:B------:R-:W-:Y:S01]  /*0de0*/  IMAD.SHL.U32 R4, R13, 0x40, RZ ;  /* 0x000000400d047824 */ /* 0x000fe200078e00ff */
[----:B------:R-:W-:Y:S01]  /*0df0*/  LEA.HI R2, R2, R221, RZ, 0x1 ;  /* 0x000000dd02027211 */ /* 0x000fe200078f08ff */
[----:B------:R-:W-:Y:S01]  /*0e00*/  IMAD R8, R8, 0x10, R15 ;  /* 0x0000001008087824 */ /* 0x000fe200078e020f */
[----:B------:R-:W-:Y:S01]  /*0e10*/  SHF.R.S32.HI R9, RZ, 0x2, R5 ;  /* 0x00000002ff097819 */ /* 0x000fe20000011405 */
[----:B------:R-:W-:Y:S01]  /*0e20*/  IMAD.SHL.U32 R3, R3, 0x8, RZ ;  /* 0x0000000803037824 */ /* 0x000fe200078e00ff */
[----:B------:R-:W-:-:S02]  /*0e30*/  LOP3.LUT R4, R4, 0x1c0, RZ, 0xc0, !PT ;  /* 0x000001c004047812 */ /* 0x000fc400078ec0ff */
[----:B------:R-:W-:Y:S01]  /*0e40*/  SHF.R.S32.HI R12, RZ, 0x1f, R5 ;  /* 0x0000001fff0c7819 */ /* 0x000fe20000011405 */
[--C-:B------:R-:W-:Y:S01]  /*0e50*/  IMAD.U32 R232, R8, 0x40, R3.reuse ;  /* 0x0000004008e87824 */ /* 0x100fe200078e0003 */
[----:B------:R-:W-:Y:S02]  /*0e60*/  LOP3.LUT R3, R4, 0x8, R3, 0xf8, !PT ;  /* 0x0000000804037812 */ /* 0x000fe400078ef803 */
[----:B------:R-:W-:Y:S02]  /*0e70*/  SHF.R.U32.HI R6, RZ, 0x3, R4 ;  /* 0x00000003ff067819 */ /* 0x000fe40000011604 */
[----:B------:R-:W-:Y:S02]  /*0e80*/  LOP3.LUT R4, R11, 0x7ffffe00, RZ, 0xc0, !PT ;  /* 0x7ffffe000b047812 */ /* 0x000fe400078ec0ff */
[----:B------:R-:W-:Y:S02]  /*0e90*/  LOP3.LUT R3, R3, R6, RZ, 0x3c, !PT ;  /* 0x0000000603037212 */ /* 0x000fe400078e3cff */
[----:B------:R-:W-:Y:S01]  /*0ea0*/  LOP3.LUT R8, R5, 0x7ffffffc, RZ, 0xc0, !PT ;  /* 0x7ffffffc05087812 */ /* 0x000fe200078ec0ff */
[----:B------:R-:W-:Y:S01]  /*0eb0*/  IMAD R4, R213, 0x400, R4 ;  /* 0x00000400d5047824 */ /* 0x000fe200078e0204 */
[----:B------:R-:W-:-:S02]  /*0ec0*/  LEA.HI R12, R12, R9, RZ, 0x3 ;  /* 0x000000090c0c7211 */ /* 0x000fc400078f18ff */
[----:B------:R-:W-:Y:S01]  /*0ed0*/  LEA.HI R10, R10, R7, RZ, 0x5 ;  /* 0x000000070a0a7211 */ /* 0x000fe200078f28ff */
[----:B------:R-:W-:Y:S01]  /*0ee0*/  IMAD.IADD R3, R4, 0x1, R3 ;  /* 0x0000000104037824 */ /* 0x000fe200078e0203 */
[CC--:B------:R-:W-:Y:S01]  /*0ef0*/  LEA.HI R4, R0.reuse, R233.reuse, RZ, 0x3 ;  /* 0x000000e900047211 */ /* 0x0c0fe200078f18ff */
[----:B------:R-:W-:Y:S01]  /*0f00*/  IMAD.IADD R8, R7, 0x1, -R8 ;  /* 0x0000000107087824 */ /* 0x000fe200078e0a08 */
[----:B------:R-:W-:Y:S01]  /*0f10*/  LEA.HI R0, R0, R233, RZ, 0x2 ;  /* 0x000000e900007211 */ /* 0x000fe200078f10ff */
[----:B------:R-:W-:Y:S01]  /*0f20*/  IMAD R196, R3, 0x2, R18 ;  /* 0x0000000203c47824 */ /* 0x000fe200078e0212 */
[----:B------:R-:W-:Y:S01]  /*0f30*/  SHF.R.S32.HI R214, RZ, 0x3, R4 ;  /* 0x00000003ffd67819 */ /* 0x000fe20000011404 */
[----:B------:R-:W-:Y:S01]  /*0f40*/  IMAD.SHL.U32 R185, R8, 0x2, RZ ;  /* 0x0000000208b97824 */ /* 0x000fe200078e00ff */
[--C-:B------:R-:W-:Y:S01]  /*0f50*/  SHF.R.S32.HI R187, RZ, 0x2, R0.reuse ;  /* 0x00000002ffbb7819 */ /* 0x100fe20000011400 */
[----:B------:R-:W-:Y:S01]  /*0f60*/  VIADD R209, R196, 0x36400 ;  /* 0x00036400c4d17836 */ /* 0x000fe20000000000 */
[----:B------:R-:W-:Y:S01]  /*0f70*/  LOP3.LUT R220, R0, 0xfffffffc, RZ, 0xc0, !PT ;  /* 0xfffffffc00dc7812 */ /* 0x000fe200078ec0ff */
[----:B------:R-:W-:Y:S01]  /*0f80*/  VIADD R197, R196, 0x36440 ;  /* 0x00036440c4c57836 */ /* 0x000fe20000000000 */
[----:B------:R-:W-:Y:S01]  /*0f90*/  SHF.R.S32.HI R0, RZ, 0x1f, R0 ;  /* 0x0000001fff007819 */ /* 0x000fe20000011400 */
[----:B------:R-:W-:Y:S01]  /*0fa0*/  VIADD R234, R187, 0x20 ;  /* 0x00000020bbea7836 */ /* 0x000fe20000000000 */
[----:B------:R-:W-:Y:S01]  /*0fb0*/  LOP3.LUT R12, R12, 0xfffffff8, RZ, 0xc0, !PT ;  /* 0xfffffff80c0c7812 */ /* 0x000fe200078ec0ff */
[----:B------:R-:W-:Y:S01]  /*0fc0*/  IMAD.IADD R220, R233, 0x1, -R220 ;  /* 0x00000001e9dc7824 */ /* 0x000fe200078e0adc */
[----:B------:R-:W-:Y:S01]  /*0fd0*/  LEA.HI R0, R0, R187, RZ, 0x3 ;  /* 0x000000bb00007211 */ /* 0x000fe200078f18ff */
[----:B------:R-:W-:Y:S01]  /*0fe0*/  IMAD.SHL.U32 R230, R234, 0x40, RZ ;  /* 0x00000040eae67824 */ /* 0x000fe200078e00ff */
[----:B------:R-:W-:Y:S01]  /*0ff0*/  SHF.R.S32.HI R5, RZ, 0x1f, R234 ;  /* 0x0000001fff057819 */ /* 0x000fe200000114ea */
[----:B------:R-:W-:Y:S01]  /*1000*/  IMAD.SHL.U32 R16, R220, 0x8, RZ ;  /* 0x00000008dc107824 */ /* 0x000fe200078e00ff */
[----:B------:R-:W-:Y:S01]  /*1010*/  LOP3.LUT R0, R0, 0xfffffff8, RZ, 0xc0, !PT ;  /* 0xfffffff800007812 */ /* 0x000fe200078ec0ff */
[----:B------:R-:W-:Y:S01]  /*1020*/  IMAD.IADD R193, R9, 0x1, -R12 ;  /* 0x0000000109c17824 */ /* 0x000fe200078e0a0c */
[----:B------:R-:W-:Y:S01]  /*1030*/  LEA.HI R5, R5, R234, RZ, 0x3 ;  /* 0x000000ea05057211 */ /* 0x000fe200078f18ff */
[----:B------:R-:W-:Y:S01]  /*1040*/  @P2 VIADD R197, R209, 0xffffffc0 ;  /* 0xffffffc0d1c52836 */ /* 0x000fe20000000000 */
[----:B------:R-:W-:Y:S01]  /*1050*/  LOP3.LUT R230, R230, 0x1c0, RZ, 0xc0, !PT ;  /* 0x000001c0e6e67812 */ /* 0x000fe200078ec0ff */
[----:B------:R-:W-:Y:S01]  /*1060*/  IMAD.IADD R194, R187, 0x1, -R0 ;  /* 0x00000001bbc27824 */ /* 0x000fe200078e0a00 */
[----:B------:R-:W-:Y:S01]  /*1070*/  LOP3.LUT R4, R4, 0x1ffffff8, RZ, 0xc0, !PT ;  /* 0x1ffffff804047812 */ /* 0x000fe200078ec0ff */
[----:B------:R-:W-:Y:S01]  /*1080*/  IMAD.SHL.U32 R5, R5, 0x40, RZ ;  /* 0x0000004005057824 */ /* 0x000fe200078e00ff */
[----:B------:R-:W-:-:S02]  /*1090*/  LOP3.LUT R2, R2, 0xfffffe, RZ, 0xc0, !PT ;  /* 0x00fffffe02027812 */ /* 0x000fc400078ec0ff */
[----:B------:R-:W-:Y:S01]  /*10a0*/  LOP3.LUT R0, R230, 0x38, R16, 0xf8, !PT ;  /* 0x00000038e6007812 */ /* 0x000fe200078ef810 */
[----:B------:R-:W-:Y:S01]  /*10b0*/  IMAD.IADD R4, R233, 0x1, -R4 ;  /* 0x00000001e9047824 */ /* 0x000fe200078e0a04 */
[----:B------:R-:W-:Y:S01]  /*10c0*/  SHF.R.U32.HI R235, RZ, 0x3, R230 ;  /* 0x00000003ffeb7819 */ /* 0x000fe200000116e6 */
[----:B------:R-:W-:Y:S01]  /*10d0*/  IMAD.IADD R2, R221, 0x1, -R2 ;  /* 0x00000001dd027824 */ /* 0x000fe200078e0a02 */
[----:B------:R-:W-:Y:S01]  /*10e0*/  LOP3.LUT R231, R5, 0xfffffe00, RZ, 0xc0, !PT ;  /* 0xfffffe0005e77812 */ /* 0x000fe200078ec0ff */
[----:B------:R-:W-:Y:S01]  /*10f0*/  IMAD.SHL.U32 R211, R4, 0x8, RZ ;  /* 0x0000000804d37824 */ /* 0x000fe200078e00ff */
[----:B------:R-:W-:Y:S01]  /*1100*/  SEL R208, R208, 0xffffffe0, !P1 ;  /* 0xffffffe0d0d07807 */ /* 0x000fe20004800000 */
[----:B------:R-:W-:Y:S01]  /*1110*/  IMAD.SHL.U32 R195, R2, 0x100, RZ ;  /* 0x0000010002c37824 */ /* 0x000fe200078e00ff */
[----:B------:R-:W-:Y:S02]  /*1120*/  SHF.R.S32.HI R10, RZ, 0x5, R10 ;  /* 0x00000005ff0a7819 */ /* 0x000fe4000001140a */
[----:B------:R-:W-:Y:S01]  /*1130*/  LOP3.LUT R227, R231, R0, R235, 0xf6, !PT ;  /* 0x00000000e7e37212 */ /* 0x000fe200078ef6eb */
[----:B------:R-:W-:Y:S01]  /*1140*/  IMAD.IADD R209, R209, 0x1, R208 ;  /* 0x00000001d1d17824 */ /* 0x000fe200078e02d0 */
[----:B------:R-:W-:Y:S01]  /*1150*/  SHF.R.S32.HI R226, RZ, 0x1f, R187 ;  /* 0x0000001fffe27819 */ /* 0x000fe200000114bb */
[----:B------:R-:W-:Y:S01]  /*1160*/  IMAD R193, R10, 0x10, R193 ;  /* 0x000000100ac17824 */ /* 0x000fe200078e02c1 */
[----:B------:R-:W-:Y:S01]  /*1170*/  SHF.R.S32.HI R17, RZ, 0x1f, R16 ;  /* 0x0000001fff117819 */ /* 0x000fe20000011410 */
[----:B------:R-:W-:-:S02]  /*1180*/  IMAD R227, R227, 0x2, R18 ;  /* 0x00000002e3e37824 */ /* 0x000fc400078e0212 */
[----:B------:R-:W-:-:S07]  /*1190*/  IMAD.IADD R208, R208, 0x1, R197 ;  /* 0x00000001d0d07824 */ /* 0x000fce00078e02c5 */
.L_x_5545:
[----:B------:R-:W-:Y:S01]  /*11a0*/  ULDC.64 UR4, c[0x0][0xb20] ;  /* 0x0002c80000047ab9 */ /* 0x000fe20000000a00 */
[----:B0-23-5:R-:W0:Y:S01]  /*11b0*/  LDC.64 R4, c[0x0][0xb00] ;  /* 0x0002c000ff047b82 */ /* 0x02de220000000a00 */
        /* <DEDUP_REMOVED lines=12> */
[----:B0-----:R-:W-:-:S06]  /*1280*/  IMAD.WIDE R8, R191, 0x4, R4 ;  /* 0x00000004bf087825 */ /* 0x001fcc00078e0204 */
[----:B------:R-:W0:Y:S01]  /*1290*/  @P1 LDC.64 R6, c[0x0][0xb10] ;  /* 0x0002c400ff061b82 */ /* 0x000e220000000a00 */
[----:B------:R-:W-:Y:S02]  /*12a0*/  ULDC UR4, c[0x0][0x288] ;  /* 0x0000a20000047ab9 */ /* 0x000fe40000000800 */
[----:B------:R-:W-:Y:S01]  /*12b0*/  IMAD.U32 R184, RZ, RZ, UR4 ;  /* 0x00000004ffb87e24 */ /* 0x000fe2000f8e00ff */
        /* <DEDUP_REMOVED lines=27> */
[----:B--2---:R-:W-:-:S07]  /*1470*/  IADD3 R184, -R184, R5, RZ ;  /* 0x00000005b8b87210 */ /* 0x004fce0007ffe1ff */
.L_x_5336:
[----:B------:R-:W-:Y:S02]  /*1480*/  IMAD.U32 R32, RZ, RZ, UR5 ;  /* 0x00000005ff207e24 */ /* 0x000fe4000f8e00ff */
[----:B------:R-:W-:Y:S01]  /*1490*/  IMAD.U32 R24, RZ, RZ, UR4 ;  /* 0x00000004ff187e24 */ /* 0x000fe2000f8e00ff */
[----:B------:R-:W-:Y:S06]  /*14a0*/  @!P2 BRA `(.L_x_5337) ;  /* 0x000000000010a947 */ /* 0x000fec0003800000 */
[----:B------:R-:W0:Y:S02]  /*14b0*/  LDC.64 R2, c[0x0][0xb18] ;  /* 0x0002c600ff027b82 */ /* 0x000e240000000a00 */
[----:B0-----:R-:W-:-:S05]  /*14c0*/  IMAD.WIDE R2, R191, 0x4, R2 ;  /* 0x00000004bf027825 */ /* 0x001fca00078e0202 */
[----:B------:R0:W5:Y:S01]  /*14d0*/  LDG.E R24, desc[UR54][R2.64] ;  /* 0x0000003602187981 */ /* 0x000162000c1e1900 */
[----:B------:R-:W-:Y:S05]  /*14e0*/  BRA `(.L_x_5338) ;  /* 0x0000000000107947 */ /* 0x000fea0003800000 */
.L_x_5337:
[----:B------:R-:W-:Y:S05]  /*14f0*/  @!P3 BRA `(.L_x_5338) ;  /* 0x00000000000cb947 */ /* 0x000fea0003800000 */
[----:B------:R-:W2:Y:S04]  /*1500*/  LDG.E R3, desc[UR54][R8.64] ;  /* 0x0000003608037981 */ /* 0x000ea8000c1e1900 */
[----:B------:R-:W2:Y:S02]  /*1510*/  LDG.E R24, desc[UR54][R8.64+0x4] ;  /* 0x0000043608187981 */ /* 0x000ea4000c1e1900 */
[----:B--2---:R-:W-:-:S07]  /*1520*/  IMAD.IADD R24, R24, 0x1, -R3 ;  /* 0x0000000118187824 */ /* 0x004fce00078e0a03 */
.L_x_5338:
        /* <DEDUP_REMOVED lines=13> */
[----:B--2---:R-:W-:-:S04]  /*1600*/  @P1 IMAD.WIDE R4, R191, 0x4, R4 ;  /* 0x00000004bf041825 */ /* 0x004fc800078e0204 */
[----:B------:R-:W-:Y:S01]  /*1610*/  IMAD.IADD R11, R24, 0x1, -R11 ;  /* 0x00000001180b7824 */ /* 0x000fe200078e0a0b */
[----:B------:R0:W5:Y:S01]  /*1620*/  @P1 LDG.E R33, desc[UR54][R4.64] ;  /* 0x0000003604211981 */ /* 0x000162000c1e1900 */
[----:B-1----:R-:W-:Y:S02]  /*1630*/  ISETP.GE.AND P1, PT, R9, 0x1, PT ;  /* 0x000000010900780c */ /* 0x002fe40003f26270 */
[----:B------:R-:W-:Y:S01]  /*1640*/  LEA R47, R189, 0x40, 0x6 ;  /* 0x00000040bd2f7811 */ /* 0x000fe200078e30ff */
[----:B---3--:R-:W-:-:S04]  /*1650*/  @P0 IMAD.IADD R32, R7, 0x1, -R0 ;  /* 0x0000000107200824 */ /* 0x008fc800078e0a00 */
[----:B------:R-:W-:-:S04]  /*1660*/  IMAD.IADD R23, R11, 0x1, R32 ;  /* 0x000000010b177824 */ /* 0x000fc800078e0220 */
[C---:B------:R-:W-:Y:S01]  /*1670*/  VIADD R0, R23.reuse, 0x3f ;  /* 0x0000003f17007836 */ /* 0x040fe20000000000 */
[----:B------:R-:W-:-:S04]  /*1680*/  IADD3 R47, R23, R47, -R184 ;  /* 0x0000002f172f7210 */ /* 0x000fc80007ffe8b8 */
        /* <DEDUP_REMOVED lines=16> */
.L_x_5341:
[----:B------:R-:W-:-:S13]  /*1790*/  ISETP.NE.AND P0, PT, R9, 0x1, PT ;  /* 0x000000010900780c */ /* 0x000fda0003f05270 */
[----:B------:R-:W0:Y:S02]  /*17a0*/  @P0 LDC.64 R4, c[0x0][0xae0] ;  /* 0x0002b800ff040b82 */ /* 0x000e240000000a00 */
[----:B0-----:R-:W-:-:S05]  /*17b0*/  @P0 IMAD.HI.U32 R4, R2, R4, RZ ;  /* 0x0000000402040227 */ /* 0x001fca00078e00ff */
[----:B------:R-:W-:-:S07]  /*17c0*/  @P0 SHF.R.U32.HI R2, RZ, R5, R4 ;  /* 0x00000005ff020219 */ /* 0x000fce0000011604 */
.L_x_5342:
[----:B------:R-:W-:Y:S05]  /*17d0*/  BSYNC B0 ;  /* 0x0000000000007941 */ /* 0x000fea0003800000 */
.L_x_5340:
[----:B------:R-:W-:-:S05]  /*17e0*/  IMAD R3, R2, R9, R9 ;  /* 0x0000000902037224 */ /* 0x000fca00078e0209 */
[----:B------:R-:W-:-:S07]  /*17f0*/  VIMNMX R0, R0, R3, PT ;  /* 0x0000000300007248 */ /* 0x000fce0003fe0100 */
.L_x_5339:
        /* <DEDUP_REMOVED lines=15> */
.L_x_5345:
[----:B------:R-:W-:Y:S01]  /*18f0*/  ISETP.NE.AND P0, PT, R9, 0x1, PT ;  /* 0x000000010900780c */ /* 0x000fe20003f05270 */
[----:B------:R-:W-:-:S12]  /*1900*/  IMAD.MOV.U32 R4, RZ, RZ, R45 ;  /* 0x000000ffff047224 */ /* 0x000fd800078e002d */
[----:B------:R-:W0:Y:S02]  /*1910*/  @P0 LDC.64 R6, c[0x0][0xae0] ;  /* 0x0002b800ff060b82 */ /* 0x000e240000000a00 */
[----:B0-----:R-:W-:-:S05]  /*1920*/  @P0 IMAD.HI.U32 R6, R45, R6, RZ ;  /* 0x000000062d060227 */ /* 0x001fca00078e00ff */
[----:B------:R-:W-:-:S07]  /*1930*/  @P0 SHF.R.U32.HI R4, RZ, R7, R6 ;  /* 0x00000007ff040219 */ /* 0x000fce0000011606 */
.L_x_5346:
[----:B------:R-:W-:Y:S05]  /*1940*/  BSYNC B0 ;  /* 0x0000000000007941 */ /* 0x000fea0003800000 */
.L_x_5344:
[----:B------:R-:W-:-:S05]  /*1950*/  IMAD R3, R4, R9, RZ ;  /* 0x0000000904037224 */ /* 0x000fca00078e02ff */
[----:B------:R-:W-:-:S07]  /*1960*/  VIMNMX R2, R2, R3, !PT ;  /* 0x0000000302027248 */ /* 0x000fce0007fe0100 */
.L_x_5343:
        /* <DEDUP_REMOVED lines=9> */
[--C-:B------:R-:W-:Y:S02]  /*1a00*/  IMAD R5, R5, 0x40, -R11.reuse ;  /* 0x0000004005057824 */ /* 0x100fe400078e0a0b */
[----:B------:R-:W-:-:S03]  /*1a10*/  IMAD R3, R0, 0x40, -R11 ;  /* 0x0000004000037824 */ /* 0x000fc600078e0a0b */
        /* <DEDUP_REMOVED lines=32> */
.L_x_5349:
[----:B------:R-:W-:Y:S05]  /*1c20*/  BSYNC B6 ;  /* 0x0000000000067941 */ /* 0x000fea0003800000 */
.L_x_5348:
        /* <DEDUP_REMOVED lines=20> */
.L_x_5351:
[----:B------:R-:W-:Y:S05]  /*1d70*/  BSYNC B6 ;  /* 0x0000000000067941 */ /* 0x000fea0003800000 */
.L_x_5350:
[----:B------:R-:W-:Y:S01]  /*1d80*/  ULDC.64 UR4, c[0x0][0xaf0] ;  /* 0x0002bc0000047ab9 */ /* 0x000fe20000000a00 */
[----:B------:R-:W0:Y:S01]  /*1d90*/  LDC R0, c[0x0][0x428] ;  /* 0x00010a00ff007b82 */ /* 0x000e220000000800 */
[----:B------:R-:W-:-:S07]  /*1da0*/  ISETP.NE.U32.AND P0, PT, RZ, UR4, PT ;  /* 0x00000004ff007c0c */ /* 0x000fce000bf05070 */
[----:B------:R-:W1:Y:S01]  /*1db0*/  LDC.64 R52, c[0x0][0x2f0] ;  /* 0x0000bc00ff347b82 */ /* 0x000e620000000a00 */
[----:B------:R-:W-:Y:S01]  /*1dc0*/  ISETP.NE.AND.EX P0, PT, RZ, UR5, PT, P0 ;  /* 0x00000005ff007c0c */ /* 0x000fe2000bf05300 */
[----:B------:R-:W-:Y:S01]  /*1dd0*/  IMAD.IADD R10, R25, 0x1, R24 ;  /* 0x00000001190a7824 */ /* 0x000fe200078e0218 */
[----:B------:R-:W-:Y:S01]  /*1de0*/  ULDC.64 UR8, c[0x0][0xb00] ;  /* 0x0002c00000087ab9 */ /* 0x000fe20000000a00 */
[----:B------:R-:W2:Y:S01]  /*1df0*/  S2R R20, SR_TID.X ;  /* 0x0000000000147919 */ /* 0x000ea20000002100 */
[----:B------:R-:W-:Y:S01]  /*1e00*/  ULDC.64 UR4, c[0x0][0x2f8] ;  /* 0x0000be0000047ab9 */ /* 0x000fe20000000a00 */
[----:B------:R-:W-:Y:S02]  /*1e10*/  ULDC.64 UR6, c[0x0][0x320] ;  /* 0x0000c80000067ab9 */ /* 0x000fe40000000a00 */
[----:B------:R-:W3:Y:S08]  /*1e20*/  LDC.64 R26, c[0x0][0x3e8] ;  /* 0x0000fa00ff1a7b82 */ /* 0x000ef00000000a00 */
[----:B------:R-:W4:Y:S08]  /*1e30*/  @P0 LDC.64 R2, c[0x0][0xaf0] ;  /* 0x0002bc00ff020b82 */ /* 0x000f300000000a00 */
[----:B------:R-:W2:Y:S08]  /*1e40*/  LDC R25, c[0x0][0x3d4] ;  /* 0x0000f500ff197b82 */ /* 0x000eb00000000800 */
[----:B------:R-:W3:Y:S01]  /*1e50*/  LDC.64 R54, c[0x0][0x3d8] ;  /* 0x0000f600ff367b82 */ /* 0x000ee20000000a00 */
[----:B----4-:R-:W-:-:S07]  /*1e60*/  @P0 IMAD.WIDE R2, R191, 0x4, R2 ;  /* 0x00000004bf020825 */ /* 0x010fce00078e0202 */
[----:B------:R-:W4:Y:S01]  /*1e70*/  LDC R59, c[0x0][0x3d4] ;  /* 0x0000f500ff3b7b82 */ /* 0x000f220000000800 */
[----:B------:R3:W4:Y:S01]  /*1e80*/  @P0 LDG.E R191, desc[UR54][R2.64] ;  /* 0x0000003602bf0981 */ /* 0x000722000c1e1900 */
[----:B0-----:R-:W-:Y:S01]  /*1e90*/  ISETP.NE.AND P0, PT, R0, 0x1, PT ;  /* 0x000000010000780c */ /* 0x001fe20003f05270 */
[----:B------:R-:W-:Y:S01]  /*1ea0*/  IMAD.SHL.U32 R40, R220, 0x4, RZ ;  /* 0x00000004dc287824 */ /* 0x000fe200078e00ff */
[----:B------:R-:W-:-:S04]  /*1eb0*/  SHF.R.S32.HI R13, RZ, 0x1f, R10 ;  /* 0x0000001fff0d7819 */ /* 0x000fc8000001140a */
[----:B------:R-:W0:Y:S01]  /*1ec0*/  LDC R61, c[0x0][0x2e4] ;  /* 0x0000b900ff3d7b82 */ /* 0x000e220000000800 */
[----:B--2---:R-:W-:Y:S01]  /*1ed0*/  ISETP.GE.AND P1, PT, R16, R25, PT ;  /* 0x000000191000720c */ /* 0x004fe20003f26270 */
[----:B------:R-:W-:Y:S01]  /*1ee0*/  IMAD.SHL.U32 R57, R194, 0x40, RZ ;  /* 0x00000040c2397824 */ /* 0x000fe200078e00ff */
[----:B------:R-:W-:Y:S01]  /*1ef0*/  SHF.R.S32.HI R41, RZ, 0x1f, R40 ;  /* 0x0000001fff297819 */ /* 0x000fe20000011428 */
[-C--:B-1----:R-:W-:Y:S01]  /*1f00*/  IMAD R4, R13, R52.reuse, RZ ;  /* 0x000000340d047224 */ /* 0x082fe200078e02ff */
[----:B------:R-:W-:Y:S01]  /*1f10*/  SEL R11, R25, RZ, P1 ;  /* 0x000000ff190b7207 */ /* 0x000fe20000800000 */
[----:B---3--:R-:W-:Y:S01]  /*1f20*/  IMAD.WIDE.U32 R2, R10, R52, RZ ;  /* 0x000000340a027225 */ /* 0x008fe200078e00ff */
[----:B------:R-:W-:Y:S02]  /*1f30*/  SHF.R.U32.HI R20, RZ, 0x7, R20 ;  /* 0x00000007ff147819 */ /* 0x000fe40000011614 */
[----:B------:R-:W-:Y:S01]  /*1f40*/  LOP3.LUT R57, R57, 0x1c0, RZ, 0xc0, !PT ;  /* 0x000001c039397812 */ /* 0x000fe200078ec0ff */
[----:B------:R-:W1:Y:S01]  /*1f50*/  @P0 LDC R5, c[0x0][0x42c] ;  /* 0x00010b00ff050b82 */ /* 0x000e620000000800 */
[----:B------:R-:W-:Y:S01]  /*1f60*/  IMAD.IADD R11, R16, 0x1, R11 ;  /* 0x00000001100b7824 */ /* 0x000fe200078e020b */
[----:B------:R-:W-:Y:S01]  /*1f70*/  SHF.L.U64.HI R51, R52, 0x6, R53 ;  /* 0x0000000634337819 */ /* 0x000fe20000010235 */
[----:B------:R-:W-:Y:S01]  /*1f80*/  VIADD R58, R20, 0x8 ;  /* 0x00000008143a7836 */ /* 0x000fe20000000000 */
[----:B------:R-:W-:Y:S01]  /*1f90*/  SHF.R.U32.HI R60, RZ, 0x3, R57 ;  /* 0x00000003ff3c7819 */ /* 0x000fe20000011639 */
[----:B------:R-:W-:Y:S01]  /*1fa0*/  VIADD R80, R16, 0x20 ;  /* 0x0000002010507836 */ /* 0x000fe20000000000 */
[----:B------:R-:W-:Y:S01]  /*1fb0*/  SHF.R.S32.HI R50, RZ, 0x1f, R11 ;  /* 0x0000001fff327819 */ /* 0x000fe2000001140b */
[----:B------:R-:W-:Y:S01]  /*1fc0*/  IMAD.SHL.U32 R56, R26, 0x40, RZ ;  /* 0x000000401a387824 */ /* 0x000fe200078e00ff */
[----:B------:R-:W2:Y:S01]  /*1fd0*/  @P0 LDC R7, c[0x0][0x430] ;  /* 0x00010c00ff070b82 */ /* 0x000ea20000000800 */
[----:B------:R-:W-:Y:S01]  /*1fe0*/  P2R R72, PR, RZ, 0x2 ;  /* 0x00000002ff487803 */ /* 0x000fe20000000000 */
[----:B------:R-:W-:Y:S01]  /*1ff0*/  IMAD.SHL.U32 R62, R25, 0x2, RZ ;  /* 0x00000002193e7824 */ /* 0x000fe200078e00ff */
[----:B------:R-:W-:-:S04]  /*2000*/  LEA.HI R50, R50, R11, RZ, 0x3 ;  /* 0x0000000b32327211 */ /* 0x000fc800078f18ff */
[----:B------:R-:W-:-:S04]  /*2010*/  LOP3.LUT R67, R50, 0xfffffff8, RZ, 0xc0, !PT ;  /* 0xfffffff832437812 */ /* 0x000fc800078ec0ff */
[----:B------:R-:W-:Y:S01]  /*2020*/  SHF.R.S32.HI R71, RZ, 0x1f, R67 ;  /* 0x0000001fff477819 */ /* 0x000fe20000011443 */
[----:B-1----:R-:W-:-:S04]  /*2030*/  @P0 IMAD.HI.U32 R0, R190, R5, RZ ;  /* 0x00000005be000227 */ /* 0x002fc800078e00ff */
[----:B------:R-:W-:Y:S01]  /*2040*/  IMAD R5, R10, R53, R4 ;  /* 0x000000350a057224 */ /* 0x000fe200078e0204 */
[----:B--2---:R-:W-:-:S03]  /*2050*/  @P0 SHF.R.U32.HI R190, RZ, R7, R0 ;  /* 0x00000007ffbe0219 */ /* 0x004fc60000011600 */
[----:B------:R-:W-:Y:S01]  /*2060*/  IMAD.IADD R3, R3, 0x1, R5 ;  /* 0x0000000103037824 */ /* 0x000fe200078e0205 */
[----:B------:R-:W-:Y:S02]  /*2070*/  ISETP.NE.U32.AND P0, PT, RZ, UR8, PT ;  /* 0x00000008ff007c0c */ /* 0x000fe4000bf05070 */
[----:B------:R-:W-:Y:S01]  /*2080*/  SHF.R.S32.HI R0, RZ, 0x1f, R190 ;  /* 0x0000001fff007819 */ /* 0x000fe200000114be */
[----:B------:R-:W-:Y:S01]  /*2090*/  IMAD.WIDE.U32 R2, R190, UR4, R2 ;  /* 0x00000004be027c25 */ /* 0x000fe2000f8e0002 */
[----:B------:R-:W-:-:S03]  /*20a0*/  ISETP.NE.AND.EX P0, PT, RZ, UR9, PT, P0 ;  /* 0x00000009ff007c0c */ /* 0x000fc6000bf05300 */
[C---:B------:R-:W-:Y:S02]  /*20b0*/  IMAD R5, R0.reuse, UR4, RZ ;  /* 0x0000000400057c24 */ /* 0x040fe4000f8e02ff */
[----:B------:R-:W-:Y:S02]  /*20c0*/  IMAD R9, R0, UR6, RZ ;  /* 0x0000000600097c24 */ /* 0x000fe4000f8e02ff */
[C---:B------:R-:W-:Y:S01]  /*20d0*/  IMAD R7, R190.reuse, UR5, R5 ;  /* 0x00000005be077c24 */ /* 0x040fe2000f8e0205 */
[----:B------:R-:W-:Y:S01]  /*20e0*/  ULDC.64 UR4, c[0x0][0x300] ;  /* 0x0000c00000047ab9 */ /* 0x000fe20000000a00 */
[C---:B------:R-:W-:Y:S02]  /*20f0*/  IMAD R9, R190.reuse, UR7, R9 ;  /* 0x00000007be097c24 */ /* 0x040fe4000f8e0209 */
[----:B------:R-:W-:Y:S02]  /*2100*/  IMAD.IADD R3, R3, 0x1, R7 ;  /* 0x0000000103037824 */ /* 0x000fe400078e0207 */
[----:B------:R-:W-:-:S04]  /*2110*/  IMAD.WIDE.U32 R4, R190, UR6, R16 ;  /* 0x00000006be047c25 */ /* 0x000fc8000f8e0010 */
[----:B------:R-:W-:Y:S01]  /*2120*/  IMAD.IADD R5, R5, 0x1, R9 ;  /* 0x0000000105057824 */ /* 0x000fe200078e0209 */
[----:B----4-:R-:W-:Y:S02]  /*2130*/  SHF.R.S32.HI R0, RZ, 0x1f, R191 ;  /* 0x0000001fff007819 */ /* 0x010fe400000114bf */
[----:B------:R-:W-:Y:S02]  /*2140*/  SEL R39, R191, RZ, !P0 ;  /* 0x000000ffbf277207 */ /* 0x000fe40004000000 */
[----:B------:R-:W-:-:S03]  /*2150*/  SEL R0, R0, RZ, !P0 ;  /* 0x000000ff00007207 */ /* 0x000fc60004000000 */
[----:B------:R-:W-:-:S04]  /*2160*/  IMAD.WIDE.U32 R42, R39, UR4, R2 ;  /* 0x00000004272a7c25 */ /* 0x000fc8000f8e0002 */
[----:B------:R-:W-:Y:S02]  /*2170*/  IMAD R6, R0, UR4, RZ ;  /* 0x0000000400067c24 */ /* 0x000fe4000f8e02ff */
[----:B------:R-:W-:-:S04]  /*2180*/  IMAD.WIDE.U32 R2, R187, R52, R16 ;  /* 0x00000034bb027225 */ /* 0x000fc800078e0010 */
[----:B------:R-:W-:Y:S01]  /*2190*/  IMAD R7, R39, UR5, R6 ;  /* 0x0000000527077c24 */ /* 0x000fe2000f8e0206 */
[----:B------:R-:W-:Y:S01]  /*21a0*/  ULDC.64 UR4, c[0x0][0x328] ;  /* 0x0000ca0000047ab9 */ /* 0x000fe20000000a00 */
[----:B------:R-:W-:Y:S01]  /*21b0*/  IMAD R6, R226, R52, RZ ;  /* 0x00000034e2067224 */ /* 0x000fe200078e02ff */
[----:B------:R-:W-:Y:S01]  /*21c0*/  IADD3 R46, P0, R42, R2, RZ ;  /* 0x000000022a2e7210 */ /* 0x000fe20007f1e0ff */
[----:B------:R-:W-:Y:S01]  /*21d0*/  IMAD R8, R0, UR4, RZ ;  /* 0x0000000400087c24 */ /* 0x000fe2000f8e02ff */
[----:B------:R-:W-:Y:S01]  /*21e0*/  SHF.L.U32 R52, R52, 0x6, RZ ;  /* 0x0000000634347819 */ /* 0x000fe200000006ff */
[----:B------:R-:W-:Y:S01]  /*21f0*/  IMAD R9, R187, R53, R6 ;  /* 0x00000035bb097224 */ /* 0x000fe200078e0206 */
[----:B------:R-:W-:Y:S01]  /*2200*/  SHF.L.U64.HI R53, R54, 0x6, R55 ;  /* 0x0000000636357819 */ /* 0x000fe20000010237 */
[----:B------:R-:W-:Y:S02]  /*2210*/  IMAD R73, R39, UR5, R8 ;  /* 0x0000000527497c24 */ /* 0x000fe4000f8e0208 */
[----:B------:R-:W-:-:S02]  /*2220*/  IMAD.IADD R0, R43, 0x1, R7 ;  /* 0x000000012b007824 */ /* 0x000fc400078e0207 */
[----:B------:R-:W-:Y:S01]  /*2230*/  IMAD.WIDE.U32 R38, R39, UR4, R4 ;  /* 0x0000000427267c25 */ /* 0x000fe2000f8e0004 */
[----:B------:R-:W-:Y:S02]  /*2240*/  ULDC UR4, c[0x0][0x2e4] ;  /* 0x0000b90000047ab9 */ /* 0x000fe40000000800 */
[----:B------:R-:W-:Y:S01]  /*2250*/  IADD3.X R48, R0, R3, R9, P0, !PT ;  /* 0x0000000300307210 */ /* 0x000fe200007fe409 */
[----:B------:R-:W-:Y:S01]  /*2260*/  IMAD R4, R226, R26, RZ ;  /* 0x0000001ae2047224 */ /* 0x000fe200078e02ff */
[----:B------:R-:W-:Y:S01]  /*2270*/  ISETP.GE.AND P4, PT, R16, UR4, PT ;  /* 0x0000000410007c0c */ /* 0x000fe2000bf86270 */
[----:B------:R-:W-:Y:S01]  /*2280*/  IMAD R2, R226, R54, RZ ;  /* 0x00000036e2027224 */ /* 0x000fe200078e02ff */
[----:B------:R-:W-:Y:S01]  /*2290*/  ISETP.GE.AND P3, PT, R80, UR4, PT ;  /* 0x0000000450007c0c */ /* 0x000fe2000bf66270 */
[C---:B------:R-:W-:Y:S02]  /*22a0*/  IMAD R21, R187.reuse, R27, R4 ;  /* 0x0000001bbb157224 */ /* 0x040fe400078e0204 */
[----:B------:R-:W-:-:S02]  /*22b0*/  IMAD R15, R187, R55, R2 ;  /* 0x00000037bb0f7224 */ /* 0x000fc400078e0202 */
[----:B------:R-:W-:-:S04]  /*22c0*/  IMAD.WIDE.U32 R8, R187, R26, R16 ;  /* 0x0000001abb087225 */ /* 0x000fc800078e0010 */
[----:B------:R-:W-:-:S04]  /*22d0*/  IMAD.WIDE.U32 R4, R187, R26, R40 ;  /* 0x0000001abb047225 */ /* 0x000fc800078e0028 */
[----:B------:R-:W-:-:S04]  /*22e0*/  IMAD.WIDE.U32 R6, R187, R54, R16 ;  /* 0x00000036bb067225 */ /* 0x000fc800078e0010 */
[----:B------:R-:W-:-:S04]  /*22f0*/  IMAD.WIDE.U32 R2, R187, R54, R40 ;  /* 0x00000036bb027225 */ /* 0x000fc800078e0028 */
[----:B------:R-:W-:Y:S02]  /*2300*/  IMAD.IADD R9, R21, 0x1, R9 ;  /* 0x0000000115097824 */ /* 0x000fe400078e0209 */
[----:B------:R-:W-:Y:S02]  /*2310*/  IMAD.IADD R5, R5, 0x1, R21 ;  /* 0x0000000105057824 */ /* 0x000fe400078e0215 */
[----:B------:R-:W-:Y:S01]  /*2320*/  IMAD.IADD R7, R15, 0x1, R7 ;  /* 0x000000010f077824 */ /* 0x000fe200078e0207 */
[----:B------:R-:W1:Y:S01]  /*2330*/  LDC.64 R20, c[0x0][0x2d8] ;  /* 0x0000b600ff147b82 */ /* 0x000e620000000a00 */
[----:B------:R-:W-:Y:S01]  /*2340*/  IMAD.IADD R3, R3, 0x1, R15 ;  /* 0x0000000103037824 */ /* 0x000fe200078e020f */
[----:B-----5:R-:W-:Y:S01]  /*2350*/  SHF.R.S32.HI R15, RZ, 0x1f, R33 ;  /* 0x0000001fff0f7819 */ /* 0x020fe20000011421 */
[----:B------:R-:W-:Y:S01]  /*2360*/  IMAD.WIDE.U32 R28, R33, R26, R4 ;  /* 0x0000001a211c7225 */ /* 0x000fe200078e0004 */
[----:B------:R-:W-:-:S03]  /*2370*/  LOP3.LUT R5, R57, 0x38, R50, 0xf8, !PT ;  /* 0x0000003839057812 */ /* 0x000fc600078ef832 */
[----:B------:R-:W-:Y:S01]  /*2380*/  IMAD R12, R15, R54, RZ ;  /* 0x000000360f0c7224 */ /* 0x000fe200078e02ff */
[----:B------:R-:W-:Y:S01]  /*2390*/  LOP3.LUT R68, R5, R60, RZ, 0x3c, !PT ;  /* 0x0000003c05447212 */ /* 0x000fe200078e3cff */
[----:B------:R-:W-:Y:S01]  /*23a0*/  IMAD.WIDE.U32 R34, R33, R54, R2 ;  /* 0x0000003621227225 */ /* 0x000fe200078e0002 */
[----:B------:R-:W-:Y:S02]  /*23b0*/  LOP3.LUT R3, R57, 0x18, R16, 0xf8, !PT ;  /* 0x0000001839037812 */ /* 0x000fe400078ef810 */
[----:B------:R-:W-:Y:S01]  /*23c0*/  IADD3 R2, P0, R187, R10, RZ ;  /* 0x0000000abb027210 */ /* 0x000fe20007f1e0ff */
[----:B------:R-:W-:Y:S01]  /*23d0*/  IMAD R11, R33, R55, R12 ;  /* 0x00000037210b7224 */ /* 0x000fe200078e020c */
[----:B------:R-:W-:Y:S01]  /*23e0*/  LOP3.LUT R4, R3, R60, RZ, 0x3c, !PT ;  /* 0x0000003c03047212 */ /* 0x000fe200078e3cff */
[-C--:B------:R-:W-:Y:S01]  /*23f0*/  IMAD R12, R15, R26.reuse, RZ ;  /* 0x0000001a0f0c7224 */ /* 0x080fe200078e02ff */
[----:B------:R-:W-:Y:S01]  /*2400*/  SHF.L.U64.HI R55, R26, 0x6, R27 ;  /* 0x000000061a377819 */ /* 0x000fe2000001021b */
[----:B------:R-:W-:-:S04]  /*2410*/  IMAD.WIDE.U32 R30, R33, R26, R8 ;  /* 0x0000001a211e7225 */ /* 0x000fc800078e0008 */
[C---:B------:R-:W-:Y:S02]  /*2420*/  IMAD R69, R33.reuse, R27, R12 ;  /* 0x0000001b21457224 */ /* 0x040fe400078e020c */
[----:B------:R-:W-:-:S04]  /*2430*/  IMAD.WIDE.U32 R36, R33, R54, R6 ;  /* 0x0000003621247225 */ /* 0x000fc800078e0006 */
[----:B------:R-:W-:Y:S02]  /*2440*/  IMAD.IADD R65, R69, 0x1, R31 ;  /* 0x0000000145417824 */ /* 0x000fe400078e021f */
[----:B------:R-:W-:Y:S02]  /*2450*/  IMAD.SHL.U32 R54, R54, 0x40, RZ ;  /* 0x0000004036367824 */ /* 0x000fe400078e00ff */
[----:B------:R-:W-:Y:S02]  /*2460*/  IMAD.X R3, R226, 0x1, R13, P0 ;  /* 0x00000001e2037824 */ /* 0x000fe400000e060d */
[----:B------:R-:W-:Y:S02]  /*2470*/  IMAD R63, R213, 0x200, R4 ;  /* 0x00000200d53f7824 */ /* 0x000fe400078e0204 */
[----:B------:R-:W-:Y:S02]  /*2480*/  IMAD.IADD R64, R11, 0x1, R37 ;  /* 0x000000010b407824 */ /* 0x000fe400078e0225 */
[----:B------:R-:W-:-:S02]  /*2490*/  IMAD.IADD R66, R35, 0x1, R11 ;  /* 0x0000000123427824 */ /* 0x000fc400078e020b */
[----:B------:R-:W-:Y:S02]  /*24a0*/  IMAD.IADD R69, R29, 0x1, R69 ;  /* 0x000000011d457824 */ /* 0x000fe400078e0245 */
[----:B------:R-:W-:Y:S02]  /*24b0*/  IMAD R68, R213, 0x200, R68 ;  /* 0x00000200d5447824 */ /* 0x000fe400078e0244 */
[----:B0-----:R-:W-:-:S07]  /*24c0*/  IMAD.IADD R73, R39, 0x1, R73 ;  /* 0x0000000127497824 */ /* 0x001fce00078e0249 */
.L_x_5381:
[----:B------:R-:W-:Y:S01]  /*24d0*/  VIADD R49, R49, 0xffffffff ;  /* 0xffffffff31317836 */ /* 0x000fe20000000000 */
[----:B------:R-:W-:Y:S05]  /*24e0*/  YIELD ;  /* 0x0000000000007946 */ /* 0x000fea0003800000 */
[----:B----4-:R-:W-:Y:S01]  /*24f0*/  SHF.R.S32.HI R75, RZ, 0x1f, R49 ;  /* 0x0000001fff4b7819 */ /* 0x010fe20000011431 */
[-C--:B------:R-:W-:Y:S01]  /*2500*/  IMAD R5, R51, R49.reuse, RZ ;  /* 0x0000003133057224 */ /* 0x080fe200078e02ff */
[----:B------:R-:W-:Y:S01]  /*2510*/  BSSY B0, `(.L_x_5352) ;  /* 0x0000194000007945 */ /* 0x000fe20003800000 */
[----:B------:R-:W-:Y:S01]  /*2520*/  IMAD.WIDE.U32 R24, R52, R49, RZ ;  /* 0x0000003134187225 */ /* 0x000fe200078e00ff */
[----:B------:R-:W-:-:S03]  /*2530*/  ISETP.GT.AND P2, PT, R49, R44, PT ;  /* 0x0000002c3100720c */ /* 0x000fc60003f44270 */
[----:B------:R-:W-:Y:S01]  /*2540*/  IMAD R5, R75, R52, R5 ;  /* 0x000000344b057224 */ /* 0x000fe200078e0205 */
[----:B-1----:R-:W-:Y:S01]  /*2550*/  IADD3 R4, P0, R46, R24, RZ ;  /* 0x000000182e047210 */ /* 0x002fe20007f1e0ff */
[----:B---3--:R-:W-:Y:S02]  /*2560*/  IMAD.SHL.U32 R14, R186, 0x1000, RZ ;  /* 0x00001000ba0e7824 */ /* 0x008fe400078e00ff */
[----:B------:R-:W-:Y:S01]  /*2570*/  IMAD.IADD R77, R25, 0x1, R5 ;  /* 0x00000001194d7824 */ /* 0x000fe200078e0205 */
[----:B-1----:R-:W-:Y:S01]  /*2580*/  LEA R12, P1, R4, R20, 0x1 ;  /* 0x00000014040c7211 */ /* 0x002fe200078208ff */
[----:B------:R-:W-:Y:S02]  /*2590*/  IMAD.IADD R5, R63, 0x1, R14 ;  /* 0x000000013f057824 */ /* 0x000fe400078e020e */
[----:B------:R-:W-:Y:S01]  /*25a0*/  IMAD.X R6, R77, 0x1, R48, P0 ;  /* 0x000000014d067824 */ /* 0x000fe200000e0630 */
[----:B------:R-:W-:Y:S01]  /*25b0*/  ISETP.GE.AND P0, PT, R59, 0x1, PT ;  /* 0x000000013b00780c */ /* 0x000fe20003f06270 */
[----:B------:R-:W-:-:S03]  /*25c0*/  IMAD R15, R5, 0x2, R18 ;  /* 0x00000002050f7824 */ /* 0x000fc600078e0212 */
[----:B------:R-:W-:-:S09]  /*25d0*/  LEA.HI.X R13, R4, R21, R6, 0x1, P1 ;  /* 0x00000015040d7211 */ /* 0x000fd200008f0c06 */
[----:B------:R-:W-:Y:S05]  /*25e0*/  @!P0 BRA `(.L_x_5353) ;  /* 0x0000001400b48947 */ /* 0x000fea0003800000 */
        /* <DEDUP_REMOVED lines=39> */
.L_x_5356:
[----:B------:R-:W-:Y:S05]  /*2860*/  BSYNC B1 ;  /* 0x0000000000017941 */ /* 0x000fea0003800000 */
.L_x_5355:
        /* <DEDUP_REMOVED lines=20> */
.L_x_5357:
[----:B------:R-:W-:Y:S01]  /*29b0*/  IMAD R70, R186, 0x8, R18 ;  /* 0x00000008ba467824 */ /* 0x000fe200078e0212 */
[----:B------:R-:W-:Y:S01]  /*29c0*/  SHF.L.U32 R75, R192, 0x1f, RZ ;  /* 0x0000001fc04b7819 */ /* 0x000fe200000006ff */
[----:B------:R-:W-:Y:S03]  /*29d0*/  BSSY B1, `(.L_x_5358) ;  /* 0x0000003000017945 */ /* 0x000fe60003800000 */
[----:B------:R-:W0:Y:S02]  /*29e0*/  SYNCS.PHASECHK.TRANS64.TRYWAIT P5, [R70+URZ+0x38890], R75 ;  /* 0x0388904b460075a7 */ /* 0x000e2400080a017f */
[----:B0-----:R-:W-:Y:S05]  /*29f0*/  @!P5 BRA `(.L_x_5359) ;  /* 0x000002100020d947 */ /* 0x001fea0003800000 */
.L_x_5663:
[----:B------:R-:W-:Y:S05]  /*2a00*/  BSYNC B1 ;  /* 0x0000000000017941 */ /* 0x000fea0003800000 */
.L_x_5358:
[----:B------:R-:W-:Y:S05]  /*2a10*/  @P1 BRA `(.L_x_5360) ;  /* 0x00000014000c1947 */ /* 0x000fea0003800000 */
[----:B------:R-:W-:Y:S04]  /*2a20*/  BSSY B1, `(.L_x_5361) ;  /* 0x0000036000017945 */ /* 0x000fe80003800000 */
[----:B------:R-:W-:Y:S05]  /*2a30*/  @P4 BRA `(.L_x_5362) ;  /* 0x0000000000d04947 */ /* 0x000fea0003800000 */
[----:B------:R1:W2:Y:S01]  /*2a40*/  LDS.128 R4, [R15+0x22400] ;  /* 0x022400000f047984 */ /* 0x0002a20000000c00 */
[----:B------:R-:W-:Y:S01]  /*2a50*/  ISETP.GE.AND P5, PT, R40, R59, PT ;  /* 0x0000003b2800720c */ /* 0x000fe20003fa6270 */
[----:B------:R-:W-:-:S12]  /*2a60*/  BSSY B2, `(.L_x_5363) ;  /* 0x0000030000027945 */ /* 0x000fd80003800000 */
[----:B-1----:R-:W-:Y:S05]  /*2a70*/  @P5 BRA `(.L_x_5364) ;  /* 0x0000000000b85947 */ /* 0x002fea0003800000 */
[----:B------:R-:W-:Y:S01]  /*2a80*/  SHF.R.U32.HI R81, RZ, 0x10, R25 ;  /* 0x00000010ff517819 */ /* 0x000fe20000011619 */
[----:B--2---:R-:W-:Y:S01]  /*2a90*/  IMAD.U32 R15, R6, 0x10000, RZ ;  /* 0x00010000060f7824 */ /* 0x004fe200078e00ff */
[----:B------:R-:W-:Y:S02]  /*2aa0*/  SHF.R.U32.HI R76, RZ, 0x10, R27 ;  /* 0x00000010ff4c7819 */ /* 0x000fe4000001161b */
[----:B------:R-:W-:Y:S01]  /*2ab0*/  SHF.R.U64 R78, R24, 0x10, R25 ;  /* 0x00000010184e7819 */ /* 0x000fe20000001219 */
[----:B------:R-:W-:Y:S01]  /*2ac0*/  IMAD.U32 R25, R7, 0x10000, RZ ;  /* 0x0001000007197824 */ /* 0x000fe200078e00ff */
[----:B------:R-:W-:Y:S02]  /*2ad0*/  PRMT R81, R77, 0x5410, R81 ;  /* 0x000054104d517816 */ /* 0x000fe40000000051 */
[----:B------:R-:W-:Y:S02]  /*2ae0*/  SHF.R.U64 R74, R26, 0x10, R27 ;  /* 0x000000101a4a7819 */ /* 0x000fe4000000121b */
        /* <DEDUP_REMOVED lines=8> */
[CC--:B------:R-:W-:Y:S01]  /*2b70*/  FMUL.FTZ R86, R24.reuse, R82.reuse ;  /* 0x0000005218567220 */ /* 0x0c0fe20000410000 */
        /* <DEDUP_REMOVED lines=14> */
[----:B------:R-:W-:Y:S01]  /*2c60*/  FMUL.FTZ R26, R26, R76 ;  /* 0x0000004c1a1a7220 */ /* 0x000fe20000410000 */
        /* <DEDUP_REMOVED lines=15> */
.L_x_5364:
[----:B------:R-:W-:Y:S05]  /*2d60*/  BSYNC B2 ;  /* 0x0000000000027941 */ /* 0x000fea0003800000 */
.L_x_5363:
[----:B--2---:R1:W-:Y:S02]  /*2d70*/  STG.E.128 desc[UR54][R12.64], R4 ;  /* 0x000000040c007986 */ /* 0x0043e4000c101d36 */
.L_x_5362:
[----:B------:R-:W-:Y:S05]  /*2d80*/  BSYNC B1 ;  /* 0x0000000000017941 */ /* 0x000fea0003800000 */
.L_x_5361:
[----:B------:R-:W-:Y:S05]  /*2d90*/  @P3 BRA `(.L_x_5360) ;  /* 0x00000010002c3947 */ /* 0x000fea0003800000 */
[----:B-1----:R-:W-:Y:S01]  /*2da0*/  IMAD.MOV.U32 R5, RZ, RZ, 0x20 ;  /* 0x00000020ff057424 */ /* 0x002fe200078e00ff */
[----:B------:R-:W-:Y:S01]  /*2db0*/  LOP3.LUT P5, RZ, R194, 0x4, RZ, 0xc0, !PT ;  /* 0x00000004c2ff7812 */ /* 0x000fe200078ac0ff */
[----:B------:R-:W-:Y:S03]  /*2dc0*/  BSSY B1, `(.L_x_5365) ;  /* 0x0000036000017945 */ /* 0x000fe60003800000 */
[----:B------:R-:W-:-:S04]  /*2dd0*/  SEL R5, R5, 0xffffffe0, !P5 ;  /* 0xffffffe005057807 */ /* 0x000fc80006800000 */
[----:B------:R-:W-:Y:S01]  /*2de0*/  IADD3 R5, R5, R63, R14 ;  /* 0x0000003f05057210 */ /* 0x000fe20007ffe00e */
[----:B------:R-:W-:-:S04]  /*2df0*/  VIADD R14, R40, 0x10 ;  /* 0x00000010280e7836 */ /* 0x000fc80000000000 */
[----:B------:R-:W-:Y:S01]  /*2e00*/  IMAD R4, R5, 0x2, R18 ;  /* 0x0000000205047824 */ /* 0x000fe200078e0212 */
[----:B------:R-:W-:-:S05]  /*2e10*/  ISETP.GE.AND P5, PT, R14, R59, PT ;  /* 0x0000003b0e00720c */ /* 0x000fca0003fa6270 */
[----:B------:R-:W1:Y:S08]  /*2e20*/  LDS.128 R4, [R4+0x22400] ;  /* 0x0224000004047984 */ /* 0x000e700000000c00 */
        /* <DEDUP_REMOVED lines=47> */
.L_x_5366:
[----:B------:R-:W-:Y:S05]  /*3120*/  BSYNC B1 ;  /* 0x0000000000017941 */ /* 0x000fea0003800000 */
.L_x_5365:
[----:B-1----:R2:W-:Y:S01]  /*3130*/  STG.E.128 desc[UR54][R12.64+0x40], R4 ;  /* 0x000040040c007986 */ /* 0x0025e2000c101d36 */
[----:B------:R-:W-:Y:S05]  /*3140*/  BRA `(.L_x_5360) ;  /* 0x0000000c00407947 */ /* 0x000fea0003800000 */
.L_x_5354:
        /* <DEDUP_REMOVED lines=28> */
[----:B--2---:R-:W-:Y:S02]  /*3310*/  IMAD.MOV.U32 R15, RZ, RZ, R4 ;  /* 0x000000ffff0f7224 */ /* 0x004fe400078e0004 */
[----:B------:R-:W-:Y:S02]  /*3320*/  IMAD.MOV.U32 R70, RZ, RZ, R5 ;  /* 0x000000ffff467224 */ /* 0x000fe400078e0005 */
[----:B------:R-:W-:Y:S02]  /*3330*/  IMAD.MOV.U32 R74, RZ, RZ, R6 ;  /* 0x000000ffff4a7224 */ /* 0x000fe400078e0006 */
[----:B------:R-:W-:Y:S01]  /*3340*/  IMAD.MOV.U32 R75, RZ, RZ, R7 ;  /* 0x000000ffff4b7224 */ /* 0x000fe200078e0007 */
[----:B------:R-:W-:Y:S01]  /*3350*/  PRMT R88, R15, 0x5410, R70 ;  /* 0x000054100f587816 */ /* 0x000fe20000000046 */
[----:B---3--:R-:W-:Y:S01]  /*3360*/  IMAD.MOV.U32 R12, RZ, RZ, R8 ;  /* 0x000000ffff0c7224 */ /* 0x008fe200078e0008 */
[----:B------:R-:W-:Y:S01]  /*3370*/  PRMT R92, R74, 0x7610, R92 ;  /* 0x000076104a5c7816 */ /* 0x000fe2000000005c */
[----:B------:R-:W-:Y:S01]  /*3380*/  IMAD.MOV.U32 R13, RZ, RZ, R9 ;  /* 0x000000ffff0d7224 */ /* 0x000fe200078e0009 */
[----:B------:R-:W-:Y:S01]  /*3390*/  PRMT R93, R75, 0x7610, R93 ;  /* 0x000076104b5d7816 */ /* 0x000fe2000000005d */
[----:B------:R-:W-:-:S02]  /*33a0*/  IMAD.MOV.U32 R15, RZ, RZ, R10 ;  /* 0x000000ffff0f7224 */ /* 0x000fc400078e000a */
[----:B------:R-:W-:Y:S01]  /*33b0*/  IMAD.MOV.U32 R26, RZ, RZ, R11 ;  /* 0x000000ffff1a7224 */ /* 0x000fe200078e000b */
[----:B------:R-:W-:-:S04]  /*33c0*/  PRMT R84, R13, 0x5410, R12 ;  /* 0x000054100d547816 */ /* 0x000fc8000000000c */
[----:B------:R-:W-:Y:S01]  /*33d0*/  PRMT R91, R15, 0x5410, R26 ;  /* 0x000054100f5b7816 */ /* 0x000fe2000000001a */
[----:B------:R-:W-:Y:S06]  /*33e0*/  @!P0 BRA `(.L_x_5367) ;  /* 0x0000000000048947 */ /* 0x000fec0003800000 */
[----:B------:R-:W-:Y:S01]  /*33f0*/  BPT.TRAP 0x1 ;  /* 0x000000040000795c */ /* 0x000fe20000300000 */
.L_x_5367:
[----:B------:R-:W-:Y:S01]  /*3400*/  IMAD R70, R186, 0x8, R18 ;  /* 0x00000008ba467824 */ /* 0x000fe200078e0212 */
[----:B------:R-:W-:Y:S01]  /*3410*/  SHF.L.U32 R75, R192, 0x1f, RZ ;  /* 0x0000001fc04b7819 */ /* 0x000fe200000006ff */
[----:B------:R-:W-:Y:S03]  /*3420*/  BSSY B1, `(.L_x_5368) ;  /* 0x0000003000017945 */ /* 0x000fe60003800000 */
[----:B------:R-:W0:Y:S02]  /*3430*/  SYNCS.PHASECHK.TRANS64.TRYWAIT P5, [R70+URZ+0x38890], R75 ;  /* 0x0388904b460075a7 */ /* 0x000e2400080a017f */
[----:B0-----:R-:W-:Y:S05]  /*3440*/  @!P5 BRA `(.L_x_5369) ;  /* 0x0000020400a0d947 */ /* 0x001fea0003800000 */
.L_x_5664:
[----:B------:R-:W-:Y:S05]  /*3450*/  BSYNC B1 ;  /* 0x0000000000017941 */ /* 0x000fea0003800000 */
.L_x_5368:
        /* <DEDUP_REMOVED lines=26> */
[----:B------:R-:W-:-:S03]  /*3600*/  IMAD R13, R13, 0x2, R18 ;  /* 0x000000020d0d7824 */ /* 0x000fc600078e0212 */
[----:B------:R-:W-:-:S05]  /*3610*/  IADD3 R15, R14, R15, RZ ;  /* 0x0000000f0e0f7210 */ /* 0x000fca0007ffe0ff */
[----:B------:R-:W-:Y:S02]  /*3620*/  IMAD R24, R15, 0x2, R18 ;  /* 0x000000020f187824 */ /* 0x000fe400078e0212 */
        /* <DEDUP_REMOVED lines=94> */
.L_x_5371:
[----:B------:R-:W-:Y:S05]  /*3c10*/  BSYNC B1 ;  /* 0x0000000000017941 */ /* 0x000fea0003800000 */
.L_x_5370:
        /* <DEDUP_REMOVED lines=10> */
.L_x_5353:
[----:B------:R-:W-:-:S06]  /*3cc0*/  UISETP.NE.AND UP0, UPT, UR36, 0x3, UPT ;  /* 0x000000032400788c */ /* 0x000fcc000bf05270 */
[----:B------:R-:W-:-:S13]  /*3cd0*/  PLOP3.LUT P0, PT, PT, PT, UP0, 0x80, 0x0 ;  /* 0x000000000000781c */ /* 0x000fda0003f0f008 */
[----:B------:R-:W-:Y:S05]  /*3ce0*/  @!P0 BRA `(.L_x_5372) ;  /* 0x0000000000048947 */ /* 0x000fea0003800000 */
[----:B------:R-:W-:Y:S01]  /*3cf0*/  BPT.TRAP 0x1 ;  /* 0x000000040000795c */ /* 0x000fe20000300000 */
.L_x_5372:
        /* <DEDUP_REMOVED lines=8> */
.L_x_5665:
[----:B------:R-:W-:Y:S05]  /*3d80*/  BSYNC B1 ;  /* 0x0000000000017941 */ /* 0x000fea0003800000 */
.L_x_5373:
[----:B------:R-:W-:Y:S05]  /*3d90*/  @P1 BRA `(.L_x_5360) ;  /* 0x00000000002c1947 */ /* 0x000fea0003800000 */
[----:B------:R-:W-:Y:S01]  /*3da0*/  @!P3 LOP3.LUT P5, RZ, R194, 0x4, RZ, 0xc0, !PT ;  /* 0x00000004c2ffb812 */ /* 0x000fe200078ac0ff */
[----:B------:R-:W-:Y:S01]  /*3db0*/  @!P3 VIADD R4, R63, 0x20 ;  /* 0x000000203f04b836 */ /* 0x000fe20000000000 */
[----:B------:R-:W-:Y:S02]  /*3dc0*/  PLOP3.LUT P6, PT, PT, PT, PT, 0x8, 0x0 ;  /* 0x000000000000781c */ /* 0x000fe40003fce170 */
[----:B------:R-:W-:-:S13]  /*3dd0*/  @!P3 PLOP3.LUT P6, PT, P5, PT, PT, 0x80, 0x0 ;  /* 0x000000000000b81c */ /* 0x000fda0002fcf070 */
[----:B------:R-:W-:-:S04]  /*3de0*/  @P6 VIADD R4, R63, 0xffffffe0 ;  /* 0xffffffe03f046836 */ /* 0x000fc80000000000 */
[----:B------:R-:W-:-:S05]  /*3df0*/  @!P3 IMAD.IADD R5, R14, 0x1, R4 ;  /* 0x000000010e05b824 */ /* 0x000fca00078e0204 */
[----:B------:R-:W-:Y:S02]  /*3e00*/  @!P3 LEA R8, R5, R18, 0x1 ;  /* 0x000000120508b211 */ /* 0x000fe400078e08ff */
[----:B------:R-:W1:Y:S04]  /*3e10*/  @!P4 LDS.128 R4, [R15+0x22400] ;  /* 0x022400000f04c984 */ /* 0x000e680000000c00 */
[----:B------:R-:W2:Y:S04]  /*3e20*/  @!P3 LDS.128 R8, [R8+0x22400] ;  /* 0x022400000808b984 */ /* 0x000ea80000000c00 */
[----:B-1----:R1:W-:Y:S04]  /*3e30*/  @!P4 STG.E.128 desc[UR54][R12.64], R4 ;  /* 0x000000040c00c986 */ /* 0x0023e8000c101d36 */
[----:B--2---:R1:W-:Y:S02]  /*3e40*/  @!P3 STG.E.128 desc[UR54][R12.64+0x40], R8 ;  /* 0x000040080c00b986 */ /* 0x0043e4000c101d36 */
.L_x_5360:
[----:B------:R-:W-:Y:S05]  /*3e50*/  BSYNC B0 ;  /* 0x0000000000007941 */ /* 0x000fea0003800000 */
.L_x_5352:
        /* <DEDUP_REMOVED lines=17> */
.L_x_5376:
[----:B------:R-:W-:Y:S05]  /*3f70*/  BSYNC B0 ;  /* 0x0000000000007941 */ /* 0x000fea0003800000 */
.L_x_5375:
[----:B------:R-:W2:Y:S01]  /*3f80*/  SYNCS.PHASECHK.TRANS64.TRYWAIT P0, [R70+URZ+0x388b0], R75 ;  /* 0x0388b04b460075a7 */ /* 0x000ea2000800017f */
[----:B------:R-:W-:Y:S04]  /*3f90*/  BSSY B0, `(.L_x_5377) ;  /* 0x0000002000007945 */ /* 0x000fe80003800000 */
[----:B--2---:R-:W-:Y:S05]  /*3fa0*/  @!P0 BRA `(.L_x_5378) ;  /* 0x000001f800f08947 */ /* 0x004fea0003800000 */
.L_x_5666:
[----:B------:R-:W-:Y:S05]  /*3fb0*/  BSYNC B0 ;  /* 0x0000000000007941 */ /* 0x000fea0003800000 */
.L_x_5377:
        /* <DEDUP_REMOVED lines=17> */
[----:B0-2---:R-:W-:Y:S01]  /*40d0*/  LEA.HI.X R75, R6, UR5, R5, 0x1, P1 ;  /* 0x00000005064b7c11 */ /* 0x005fe200088f0c05 */
        /* <DEDUP_REMOVED lines=64> */
.L_x_5380:
[----:B------:R-:W-:Y:S05]  /*44e0*/  BSYNC B0 ;  /* 0x0000000000007941 */ /* 0x000fea0003800000 */
.L_x_5379:
        /* <DEDUP_REMOVED lines=12> */
[----:B------:R-:W-:Y:S02]  /*45b0*/  SEL R5, RZ, 0x1, P1 ;  /* 0x00000001ff057807 */ /* 0x000fe40000800000 */
[----:B------:R-:W-:Y:S02]  /*45c0*/  SEL R186, R186, RZ, P1 ;  /* 0x000000ffbaba7207 */ /* 0x000fe40000800000 */
[----:B------:R-:W-:Y:S01]  /*45d0*/  LOP3.LUT R192, R192, R5, RZ, 0x3c, !PT ;  /* 0x00000005c0c07212 */ /* 0x000fe200078e3cff */
[----:B------:R1:W-:Y:S01]  /*45e0*/  @!P5 SYNCS.ARRIVE.TRANS64.RED.A1T0 RZ, [R70+URZ], RZ ;  /* 0x000000ff46ffd9a7 */ /* 0x0003e2000810043f */
[----:B------:R-:W-:Y:S05]  /*45f0*/  @P2 BRA `(.L_x_5381) ;  /* 0xffffffdc00b42947 */ /* 0x000fea000383ffff */
.L_x_5347:
[----:B------:R-:W-:Y:S04]  /*4600*/  BSSY B0, `(.L_x_5382) ;  /* 0x0000004000007945 */ /* 0x000fe80003800000 */
[----:B------:R-:W-:Y:S05]  /*4610*/  @P0 BRA `(.L_x_5383) ;  /* 0x0000000000080947 */ /* 0x000fea0003800000 */
[----:B------:R-:W0:Y:S02]  /*4620*/  FENCE.VIEW.ASYNC.G ;  /* 0x00000000000073c6 */ /* 0x000e240000000100 */
[----:B0-----:R-:W-:Y:S06]  /*4630*/  BAR.ARV 0xc, 0x120 ;  /* 0x0304800000007b1d */ /* 0x001fec0000002000 */
.L_x_5383:
[----:B------:R-:W-:Y:S05]  /*4640*/  BSYNC B0 ;  /* 0x0000000000007941 */ /* 0x000fea0003800000 */
.L_x_5382:
[----:B------:R-:W2:Y:S01]  /*4650*/  LDL R0, [R1+0x2c] ;  /* 0x00002c0001007983 */ /* 0x000ea20000100800 */
[----:B------:R-:W-:Y:S01]  /*4660*/  BSSY B7, `(.L_x_5384) ;  /* 0x00015ec000077945 */ /* 0x000fe20003800000 */
[----:B--2---:R-:W-:-:S13]  /*4670*/  R2UR UR4, R0 ;  /* 0x00000000000472ca */ /* 0x004fda00000e0000 */
[----:B------:R-:W-:-:S03]  /*4680*/  UISETP.NE.AND UP0, UPT, UR4, 0x1, UPT ;  /* 0x000000010400788c */ /* 0x000fc6000bf05270 */
[----:B------:R-:W-:Y:S02]  /*4690*/  ULDC UR4, c[0x0][0xad8] ;  /* 0x0002b60000047ab9 */ /* 0x000fe40000000800 */
[----:B------:R-:W-:Y:S02]  /*46a0*/  IADD3 R0, R47, UR4, RZ ;  /* 0x000000042f007c10 */ /* 0x000fe4000fffe0ff */
[----:B------:R-:W-:-:S13]  /*46b0*/  PLOP3.LUT P0, PT, PT, PT, UP0, 0x80, 0x0 ;  /* 0x000000000000781c */ /* 0x000fda0003f0f008 */
[----:B------:R-:W-:Y:S05]  /*46c0*/  @!P0 BRA `(.L_x_5385) ;  /* 0x0000002000188947 */ /* 0x000fea0003800000 */
[----:B-1----:R-:W0:Y:S02]  /*46d0*/  LDC R4, c[0x0][0xadc] ;  /* 0x0002b700ff047b82 */ /* 0x002e240000000800 */
        /* <DEDUP_REMOVED lines=13> */
.L_x_5388:
[----:B------:R-:W-:-:S13]  /*47b0*/  ISETP.NE.AND P1, PT, R4, 0x1, PT ;  /* 0x000000010400780c */ /* 0x000fda0003f25270 */
[----:B------:R-:W0:Y:S02]  /*47c0*/  @P1 LDC.64 R6, c[0x0][0xae0] ;  /* 0x0002b800ff061b82 */ /* 0x000e240000000a00 */
[----:B0-----:R-:W-:-:S05]  /*47d0*/  @P1 IMAD.HI.U32 R2, R3, R6, RZ ;  /* 0x0000000603021227 */ /* 0x001fca00078e00ff */
[----:B------:R-:W-:-:S07]  /*47e0*/  @P1 SHF.R.U32.HI R3, RZ, R7, R2 ;  /* 0x00000007ff031219 */ /* 0x000fce0000011602 */
.L_x_5389:
[----:B------:R-:W-:Y:S05]  /*47f0*/  BSYNC B0 ;  /* 0x0000000000007941 */ /* 0x000fea0003800000 */
.L_x_5387:
[----:B------:R-:W-:-:S05]  /*4800*/  IMAD R3, R3, R4, R4 ;  /* 0x0000000403037224 */ /* 0x000fca00078e0204 */
[----:B------:R-:W-:-:S07]  /*4810*/  VIMNMX R0, R0, R3, PT ;  /* 0x0000000300007248 */ /* 0x000fce0003fe0100 */
.L_x_5386:
[----:B------:R-:W-:Y:S01]  /*4820*/  VIADD R0, R0, 0x3f ;  /* 0x0000003f00007836 */ /* 0x000fe20000000000 */
[----:B------:R-:W-:Y:S02]  /*4830*/  ULDC UR4, c[0x0][0xad4] ;  /* 0x0002b50000047ab9 */ /* 0x000fe40000000800 */
[----:B------:R-:W-:Y:S02]  /*4840*/  VIADD R2, R45, -UR4 ;  /* 0x800000042d027c36 */ /* 0x000fe40008000000 */
[----:B------:R-:W-:-:S04]  /*4850*/  SHF.R.S32.HI R3, RZ, 0x1f, R0 ;  /* 0x0000001fff037819 */ /* 0x000fc80000011400 */
[----:B------:R-:W-:-:S04]  /*4860*/  LEA.HI R3, R3, R0, RZ, 0x6 ;  /* 0x0000000003037211 */ /* 0x000fc800078f30ff */
[----:B------:R-:W-:-:S04]  /*4870*/  SHF.R.S32.HI R20, RZ, 0x6, R3 ;  /* 0x00000006ff147819 */ /* 0x000fc80000011403 */
        /* <DEDUP_REMOVED lines=12> */
.L_x_5392:
[----:B------:R-:W-:-:S13]  /*4940*/  ISETP.NE.AND P0, PT, R4, 0x1, PT ;  /* 0x000000010400780c */ /* 0x000fda0003f05270 */
[----:B------:R-:W0:Y:S02]  /*4950*/  @P0 LDC.64 R6, c[0x0][0xae0] ;  /* 0x0002b800ff060b82 */ /* 0x000e240000000a00 */
[----:B0-----:R-:W-:-:S05]  /*4960*/  @P0 IMAD.HI.U32 R6, R45, R6, RZ ;  /* 0x000000062d060227 */ /* 0x001fca00078e00ff */
[----:B------:R-:W-:-:S07]  /*4970*/  @P0 SHF.R.U32.HI R45, RZ, R7, R6 ;  /* 0x00000007ff2d0219 */ /* 0x000fce0000011606 */
.L_x_5393:
[----:B------:R-:W-:Y:S05]  /*4980*/  BSYNC B0 ;  /* 0x0000000000007941 */ /* 0x000fea0003800000 */
.L_x_5391:
[----:B------:R-:W-:-:S05]  /*4990*/  IMAD R45, R45, R4, RZ ;  /* 0x000000042d2d7224 */ /* 0x000fca00078e02ff */
[----:B------:R-:W-:-:S07]  /*49a0*/  VIMNMX R2, R2, R45, !PT ;  /* 0x0000002d02027248 */ /* 0x000fce0007fe0100 */
.L_x_5390:
[----:B------:R-:W-:Y:S01]  /*49b0*/  SHF.R.S32.HI R3, RZ, 0x1f, R2 ;  /* 0x0000001fff037819 */ /* 0x000fe20000011402 */
[----:B------:R-:W-:Y:S01]  /*49c0*/  IMAD.MOV.U32 R0, RZ, RZ, RZ ;  /* 0x000000ffff007224 */ /* 0x000fe200078e00ff */
[----:B------:R-:W-:Y:S02]  /*49d0*/  PLOP3.LUT P0, PT, PT, PT, PT, 0x80, 0x0 ;  /* 0x000000000000781c */ /* 0x000fe40003f0f070 */
[----:B------:R-:W-:Y:S02]  /*49e0*/  CS2R R150, SRZ ;  /* 0x0000000000967805 */ /* 0x000fe4000001ff00 */
[----:B------:R-:W-:Y:S02]  /*49f0*/  LEA.HI R4, R3, R2, RZ, 0x6 ;  /* 0x0000000203047211 */ /* 0x000fe400078f30ff */
[----:B------:R-:W-:Y:S02]  /*4a00*/  CS2R R2, SRZ ;  /* 0x0000000000027805 */ /* 0x000fe4000001ff00 */
        /* <DEDUP_REMOVED lines=44> */
[----:B----4-:R-:W-:Y:S02]  /*4cd0*/  CS2R R74, SRZ ;  /* 0x00000000004a7805 */ /* 0x010fe4000001ff00 */
        /* <DEDUP_REMOVED lines=24> */
[----:B------:R-:W-:Y:S01]  /*4e60*/  IMAD.MOV.U32 R7, RZ, RZ, 0x40000040 ;  /* 0x40000040ff077424 */ /* 0x000fe200078e00ff */
[----:B------:R-:W-:Y:S01]  /*4e70*/  BSSY B0, `(.L_x_5395) ;  /* 0x00000fc000007945 */ /* 0x000fe20003800000 */
[----:B------:R-:W-:Y:S01]  /*4e80*/  IMAD.MOV.U32 R13, RZ, RZ, 0x40000040 ;  /* 0x40000040ff0d7424 */ /* 0x000fe200078e00ff */
[----:B------:R-:W-:Y:S01]  /*4e90*/  BAR.SYNC.DEFER_BLOCKING 0xe, 0x100 ;  /* 0x0384000000007b1d */ /* 0x000fe20000010000 */
[----:B------:R-:W-:Y:S01]  /*4ea0*/  IMAD.MOV.U32 R9, RZ, RZ, 0x40000040 ;  /* 0x40000040ff097424 */ /* 0x000fe200078e00ff */
[----:B------:R-:W-:Y:S01]  /*4eb0*/  R2UR UR7, R7 ;  /* 0x00000000070772ca */ /* 0x000fe200000e0000 */
[----:B------:R-:W-:Y:S01]  /*4ec0*/  IMAD.MOV.U32 R11, RZ, RZ, 0x40000040 ;  /* 0x40000040ff0b7424 */ /* 0x000fe200078e00ff */
[----:B------:R-:W-:Y:S01]  /*4ed0*/  MOV R7, 0x40000040 ;  /* 0x4000004000077802 */ /* 0x000fe20000000f00 */
[----:B------:R-:W-:Y:S02]  /*4ee0*/  IMAD.MOV.U32 R15, RZ, RZ, 0x40000040 ;  /* 0x40000040ff0f7424 */ /* 0x000fe400078e00ff */
[----:B------:R-:W-:Y:S01]  /*4ef0*/  VIADD R5, R20, 0xfffffffe ;  /* 0xfffffffe14057836 */ /* 0x000fe20000000000 */
[----:B------:R-:W1:Y:S04]  /*4f00*/  S2R R21, SR_TID.X ;  /* 0x0000000000157919 */ /* 0x000e680000002100 */
[----:B------:R-:W-:-:S02]  /*4f10*/  ISETP.GE.AND P0, PT, R5, R4, PT ;  /* 0x000000040500720c */ /* 0x000fc40003f06270 */
[----:B0-----:R-:W-:-:S04]  /*4f20*/  LEA.HI R2, R0, R0, RZ, 0x1 ;  /* 0x0000000000027211 */ /* 0x001fc800078f08ff */
[----:B------:R-:W-:Y:S01]  /*4f30*/  LOP3.LUT R3, R2, 0x1fffe, RZ, 0xc0, !PT ;  /* 0x0001fffe02037812 */ /* 0x000fe200078ec0ff */
[----:B-----5:R-:W-:-:S04]  /*4f40*/  WARPGROUP.ARRIVE ;  /* 0x00000000000079c5 */ /* 0x020fc80000000000 */
[----:B------:R-:W-:Y:S02]  /*4f50*/  IMAD.IADD R3, R0, 0x1, -R3 ;  /* 0x0000000100037824 */ /* 0x000fe400078e0a03 */
[----:B------:R-:W-:Y:S02]  /*4f60*/  VIADD R0, R18, 0x36400 ;  /* 0x0003640012007836 */ /* 0x000fe40000000000 */
[----:B------:R-:W-:-:S03]  /*4f70*/  IMAD R3, R3, 0x8000, R18 ;  /* 0x0000800003037824 */ /* 0x000fc600078e0212 */
[----:B------:R-:W-:Y:S01]  /*4f80*/  SHF.R.U32.HI R0, RZ, 0x4, R0 ;  /* 0x00000004ff007819 */ /* 0x000fe20000011600 */
[----:B------:R-:W-:-:S03]  /*4f90*/  VIADD R3, R3, 0x400 ;  /* 0x0000040003037836 */ /* 0x000fc60000000000 */
[----:B------:R-:W-:Y:S02]  /*4fa0*/  LOP3.LUT R0, R0, 0x3fff, RZ, 0xc0, !PT ;  /* 0x00003fff00007812 */ /* 0x000fe400078ec0ff */
[----:B------:R-:W-:Y:S02]  /*4fb0*/  SHF.R.U32.HI R3, RZ, 0x4, R3 ;  /* 0x00000004ff037819 */ /* 0x000fe40000011603 */
[----:B------:R-:W-:Y:S02]  /*4fc0*/  LOP3.LUT R2, R0, 0x10000, RZ, 0xfc, !PT ;  /* 0x0001000000027812 */ /* 0x000fe400078efcff */
[----:B------:R-:W-:Y:S02]  /*4fd0*/  LOP3.LUT R3, R3, 0x3fff, RZ, 0xc0, !PT ;  /* 0x00003fff03037812 */ /* 0x000fe400078ec0ff */
[C---:B------:R-:W-:Y:S01]  /*4fe0*/  R2UR UR4, R2.reuse ;  /* 0x00000000020472ca */ /* 0x040fe200000e0000 */
[C---:B------:R-:W-:Y:S01]  /*4ff0*/  VIADD R12, R2.reuse, 0x2 ;  /* 0x00000002020c7836 */ /* 0x040fe20000000000 */
[----:B------:R-:W-:Y:S01]  /*5000*/  LOP3.LUT R152, R3, 0x2000000, RZ, 0xfc, !PT ;  /* 0x0200000003987812 */ /* 0x000fe200078efcff */
[----:B------:R-:W-:Y:S01]  /*5010*/  IMAD.MOV.U32 R3, RZ, RZ, 0x40000040 ;  /* 0x40000040ff037424 */ /* 0x000fe200078e00ff */
[----:B-1----:R-:W-:Y:S01]  /*5020*/  LOP3.LUT R21, R21, 0x7f, RZ, 0xc0, !PT ;  /* 0x0000007f15157812 */ /* 0x002fe200078ec0ff */
[----:B------:R-:W-:-:S02]  /*5030*/  VIADD R10, R2, 0x4 ;  /* 0x00000004020a7836 */ /* 0x000fc40000000000 */
[----:B------:R-:W-:Y:S01]  /*5040*/  IMAD R6, R19, 0x1000, R152 ;  /* 0x0000100013067824 */ /* 0x000fe200078e0298 */
[----:B------:R-:W-:Y:S01]  /*5050*/  R2UR UR5, R3 ;  /* 0x00000000030572ca */ /* 0x000fe200000e0000 */
[----:B------:R-:W-:Y:S01]  /*5060*/  VIADD R14, R2, 0x6 ;  /* 0x00000006020e7836 */ /* 0x000fe20000000000 */
[----:B------:R-:W-:Y:S01]  /*5070*/  ISETP.NE.AND P2, PT, R21, RZ, PT ;  /* 0x000000ff1500720c */ /* 0x000fe20003f45270 */
[C---:B------:R-:W-:Y:S01]  /*5080*/  VIADD R8, R6.reuse, 0x80 ;  /* 0x0000008006087836 */ /* 0x040fe20000000000 */
[----:B------:R-:W-:-:S11]  /*5090*/  R2UR UR6, R6 ;  /* 0x00000000060672ca */ /* 0x000fd600000e0000 */
[----:B------:R-:W-:Y:S02]  /*50a0*/  @!P2 IMAD R0, R19, 0x8, R18 ;  /* 0x000000081300a824 */ /* 0x000fe400078e0212 */
[----:B------:R-:W-:Y:S01]  /*50b0*/  HGMMA.64x256x16.F32.BF16 R24, gdesc[UR4].tnspB, RZ, !UPT, gsb0 ;  /* 0x43e00000041879f0 */ /* 0x000fe2000c0018ff */
[----:B------:R-:W-:Y:S01]  /*50c0*/  R2UR UR4, R12 ;  /* 0x000000000c0472ca */ /* 0x000fe200000e0000 */
[----:B------:R-:W-:Y:S01]  /*50d0*/  @!P2 VIADD R0, R0, 0x38860 ;  /* 0x000388600000a836 */ /* 0x000fe20000000000 */
        /* <DEDUP_REMOVED lines=30> */
.L_x_5397:
[----:B------:R-:W-:Y:S01]  /*52c0*/  BAR.SYNC.DEFER_BLOCKING 0xe, 0x100 ;  /* 0x0384000000007b1d */ /* 0x000fe20000010000 */
[C---:B------:R-:W-:Y:S01]  /*52d0*/  IMAD R7, R19.reuse, 0x40, R193 ;  /* 0x0000004013077824 */ /* 0x040fe200078e02c1 */
[----:B------:R-:W-:Y:S01]  /*52e0*/  R2UR UR4, R2 ;  /* 0x00000000020472ca */ /* 0x000fe200000e0000 */
[----:B------:R-:W-:Y:S01]  /*52f0*/  VIADD R19, R19, 0x1 ;  /* 0x0000000113137836 */ /* 0x000fe20000000000 */
[----:B------:R-:W-:Y:S01]  /*5300*/  R2UR UR5, R3 ;  /* 0x00000000030572ca */ /* 0x000fe200000e0000 */
[----:B01----:R-:W-:Y:S01]  /*5310*/  IMAD R0, R7, 0x4, R18 ;  /* 0x0000000407007824 */ /* 0x003fe200078e0212 */
[----:B------:R-:W-:Y:S01]  /*5320*/  ISETP.GT.AND P1, PT, R5, R4, PT ;  /* 0x000000040500720c */ /* 0x000fe20003f24270 */
[----:B------:R-:W-:Y:S01]  /*5330*/  IMAD.MOV.U32 R7, RZ, RZ, 0x40000040 ;  /* 0x40000040ff077424 */ /* 0x000fe200078e00ff */
[----:B------:R-:W-:Y:S01]  /*5340*/  ISETP.NE.AND P0, PT, R19, 0x2, PT ;  /* 0x000000021300780c */ /* 0x000fe20003f05270 */
[----:B------:R-:W-:-:S03]  /*5350*/  VIADD R5, R5, 0xffffffff ;  /* 0xffffffff05057836 */ /* 0x000fc60000000000 */
[----:B------:R-:W-:Y:S02]  /*5360*/  SEL R19, R19, RZ, P0 ;  /* 0x000000ff13137207 */ /* 0x000fe40000000000 */
[----:B------:R-:W-:Y:S01]  /*5370*/  R2UR UR7, R7 ;  /* 0x00000000070772ca */ /* 0x000fe200000e0000 */
[----:B------:R-:W-:Y:S02]  /*5380*/  IMAD.MOV.U32 R7, RZ, RZ, 0x40000040 ;  /* 0x40000040ff077424 */ /* 0x000fe400078e00ff */
[----:B------:R-:W-:-:S05]  /*5390*/  IMAD R6, R19, 0x1000, R152 ;  /* 0x0000100013067824 */ /* 0x000fca00078e0298 */
[----:B------:R-:W-:Y:S01]  /*53a0*/  R2UR UR6, R6 ;  /* 0x00000000060672ca */ /* 0x000fe200000e0000 */
[----:B------:R-:W0:Y:S04]  /*53b0*/  LDS R8, [R0+0x38400] ;  /* 0x0384000000087984 */ /* 0x000e280000000800 */
[----:B------:R1:W2:Y:S02]  /*53c0*/  LDS R9, [R0+0x38420] ;  /* 0x0384200000097984 */ /* 0x0002a40000000800 */
[----:B-1----:R-:W-:-:S04]  /*53d0*/  @!P2 IMAD R0, R19, 0x8, R18 ;  /* 0x000000081300a824 */ /* 0x002fc800078e0212 */
        /* <DEDUP_REMOVED lines=130> */
[----:B------:R-:W-:-:S02]  /*5c00*/  VIADD R8, R6, 0x80 ;  /* 0x0000008006087836 */ /* 0x000fc40000000000 */
[----:B------:R-:W-:-:S03]  /*5c10*/  IMAD.MOV.U32 R9, RZ, RZ, 0x40000040 ;  /* 0x40000040ff097424 */ /* 0x000fc600078e00ff */
[----:B------:R-:W-:-:S06]  /*5c20*/  WARPGROUP.ARRIVE ;  /* 0x00000000000079c5 */ /* 0x000fcc0000000000 */
        /* <DEDUP_REMOVED lines=22> */
[----:B------:R-:W-:Y:S02]  /*5d90*/  R2UR UR7, R7 ;  /* 0x00000000070772ca */ /* 0x000fe400000e0000 */
[----:B------:R-:W-:-:S04]  /*5da0*/  SEL R7, RZ, 0x1, P0 ;  /* 0x00000001ff077807 */ /* 0x000fc80000000000 */
[----:B------:R-:W-:Y:S01]  /*5db0*/  LOP3.LUT R22, R22, R7, RZ, 0x3c, !PT ;  /* 0x0000000716167212 */ /* 0x000fe200078e3cff */
[----:B------:R-:W-:Y:S02]  /*5dc0*/  WARPGROUP.DEPBAR.LE gsb0, 0x0 ;  /* 0x00008000000079c5 */ /* 0x000fe40000010000 */
[----:B------:R-:W-:-:S12]  /*5dd0*/  WARPGROUP.ARRIVE ;  /* 0x00000000000079c5 */ /* 0x000fd80000000000 */
[----:B------:R-:W-:Y:S03]  /*5de0*/  HGMMA.64x256x16.F32.BF16 R24, gdesc[UR4].tnspB, R24, gsb0 ;  /* 0x43e00000041879f0 */ /* 0x000fe60008001818 */
[----:B------:R-:W-:Y:S02]  /*5df0*/  WARPGROUP.DEPBAR.LE gsb0, 0x0 ;  /* 0x00008000000079c5 */ /* 0x000fe40000010000 */
[----:B------:R-:W-:Y:S06]  /*5e00*/  BAR.ARV 0xf, 0x100 ;  /* 0x03c4000000007b1d */ /* 0x000fec0000002000 */
[----:B------:R1:W-:Y:S01]  /*5e10*/  @!P2 SYNCS.ARRIVE.TRANS64.RED.A1T0 RZ, [R0+URZ], RZ ;  /* 0x000000ff00ffa9a7 */ /* 0x0003e2000810043f */
[----:B------:R-:W-:Y:S05]  /*5e20*/  @P1 BRA `(.L_x_5397) ;  /* 0xfffffff400241947 */ /* 0x000fea000383ffff */
.L_x_5396:
[----:B------:R-:W-:Y:S05]  /*5e30*/  BSYNC B0 ;  /* 0x0000000000007941 */ /* 0x000fea0003800000 */
.L_x_5395:
        /* <DEDUP_REMOVED lines=10> */
[----:B01----:R-:W0:Y:S01]  /*5ee0*/  LDS R0, [R3+0x38420] ;  /* 0x0384200003007984 */ /* 0x003e220000000800 */
[-C--:B--2---:R-:W-:Y:S01]  /*5ef0*/  FMUL.FTZ R173, R25, R2.reuse ;  /* 0x0000000219ad7220 */ /* 0x084fe20000410000 */
        /* <DEDUP_REMOVED lines=131> */
.L_x_5385:
        /* <DEDUP_REMOVED lines=14> */
.L_x_5400:
[----:B------:R-:W-:-:S13]  /*6810*/  ISETP.NE.AND P1, PT, R4, 0x1, PT ;  /* 0x000000010400780c */ /* 0x000fda0003f25270 */
[----:B------:R-:W0:Y:S02]  /*6820*/  @P1 LDC.64 R6, c[0x0][0xae0] ;  /* 0x0002b800ff061b82 */ /* 0x000e240000000a00 */
[----:B0-----:R-:W-:-:S05]  /*6830*/  @P1 IMAD.HI.U32 R2, R3, R6, RZ ;  /* 0x0000000603021227 */ /* 0x001fca00078e00ff */
[----:B------:R-:W-:-:S07]  /*6840*/  @P1 SHF.R.U32.HI R3, RZ, R7, R2 ;  /* 0x00000007ff031219 */ /* 0x000fce0000011602 */
.L_x_5401:
[----:B------:R-:W-:Y:S05]  /*6850*/  BSYNC B0 ;  /* 0x0000000000007941 */ /* 0x000fea0003800000 */
.L_x_5399:
[----:B------:R-:W-:-:S05]  /*6860*/  IMAD R3, R3, R4, R4 ;  /* 0x0000000403037224 */ /* 0x000fca00078e0204 */
[----:B------:R-:W-:-:S07]  /*6870*/  VIMNMX R0, R0, R3, PT ;  /* 0x0000000300007248 */ /* 0x000fce0003fe0100 */
.L_x_5398:
[----:B------:R-:W-:Y:S01]  /*6880*/  IADD3 R0, R0, 0x3f, RZ ;  /* 0x0000003f00007810 */ /* 0x000fe20007ffe0ff */
[----:B------:R-:W-:Y:S02]  /*6890*/  ULDC UR4, c[0x0][0xad4] ;  /* 0x0002b50000047ab9 */ /* 0x000fe40000000800 */
[----:B------:R-:W-:Y:S01]  /*68a0*/  VIADD R2, R45, -UR4 ;  /* 0x800000042d027c36 */ /* 0x000fe20008000000 */
        /* <DEDUP_REMOVED lines=15> */
.L_x_5404:
[----:B------:R-:W-:-:S13]  /*69a0*/  ISETP.NE.AND P0, PT, R4, 0x1, PT ;  /* 0x000000010400780c */ /* 0x000fda0003f05270 */
[----:B------:R-:W0:Y:S02]  /*69b0*/  @P0 LDC.64 R6, c[0x0][0xae0] ;  /* 0x0002b800ff060b82 */ /* 0x000e240000000a00 */
[----:B0-----:R-:W-:-:S05]  /*69c0*/  @P0 IMAD.HI.U32 R6, R45, R6, RZ ;  /* 0x000000062d060227 */ /* 0x001fca00078e00ff */
[----:B------:R-:W-:-:S07]  /*69d0*/  @P0 SHF.R.U32.HI R45, RZ, R7, R6 ;  /* 0x00000007ff2d0219 */ /* 0x000fce0000011606 */
.L_x_5405:
[----:B------:R-:W-:Y:S05]  /*69e0*/  BSYNC B0 ;  /* 0x0000000000007941 */ /* 0x000fea0003800000 */
.L_x_5403:
[----:B------:R-:W-:-:S05]  /*69f0*/  IMAD R45, R45, R4, RZ ;  /* 0x000000042d2d7224 */ /* 0x000fca00078e02ff */
[----:B------:R-:W-:-:S07]  /*6a00*/  VIMNMX R2, R2, R45, !PT ;  /* 0x0000002d02027248 */ /* 0x000fce0007fe0100 */
.L_x_5402:
        /* <DEDUP_REMOVED lines=103> */
.L_x_5407:
[----:B------:R-:W-:Y:S05]  /*7080*/  BSYNC B6 ;  /* 0x0000000000067941 */ /* 0x000fea0003800000 */
.L_x_5406:
        /* <DEDUP_REMOVED lines=12> */
.L_x_5411:
[----:B-1----:R1:W2:Y:S02]  /*7150*/  SYNCS.PHASECHK.TRANS64.TRYWAIT P0, [R18+URZ+0x38800], R3 ;  /* 0x03880003120075a7 */ /* 0x0022a4000800017f */
[----:B--2---:R-:W-:Y:S05]  /*7160*/  @!P0 NANOSLEEP.SYNCS 0x989680 ;  /* 0x009896800000895d */ /* 0x004fea0003900000 */
[----:B------:R-:W2:Y:S02]  /*7170*/  @!P0 SYNCS.PHASECHK.TRANS64 P0, [R18+URZ+0x38800], R3 ;  /* 0x03880003120085a7 */ /* 0x000ea4000800007f */
[----:B--2---:R-:W-:Y:S05]  /*7180*/  @!P0 BRA `(.L_x_5411) ;  /* 0xfffffffc00f08947 */ /* 0x004fea000383ffff */
.L_x_5410:
[----:B------:R-:W-:Y:S05]  /*7190*/  BSYNC B0 ;  /* 0x0000000000007941 */ /* 0x000fea0003800000 */
.L_x_5409:
[----:B------:R-:W-:Y:S05]  /*71a0*/  BRA `(.L_x_5412) ;  /* 0x0000002c00ec7947 */ /* 0x000fea0003800000 */
.L_x_5408:
[----:B------:R-:W0:Y:S01]  /*71b0*/  LDC.64 R38, c[0x0][0x3e8] ;  /* 0x0000fa00ff267b82 */ /* 0x000e220000000a00 */
[----:B------:R-:W-:Y:S01]  /*71c0*/  VIADD R0, R18, 0x20400 ;  /* 0x0002040012007836 */ /* 0x000fe20000000000 */
[----:B-----5:R-:W-:Y:S01]  /*71d0*/  SHF.R.S32.HI R5, RZ, 0x1f, R33 ;  /* 0x0000001fff057819 */ /* 0x020fe20000011421 */
[----:B------:R-:W-:Y:S01]  /*71e0*/  IMAD.SHL.U32 R24, R220, 0x4, RZ ;  /* 0x00000004dc187824 */ /* 0x000fe200078e00ff */
[----:B------:R-:W-:Y:S01]  /*71f0*/  BSSY B6, `(.L_x_5413) ;  /* 0x0000033000067945 */ /* 0x000fe20003800000 */
[----:B------:R-:W-:Y:S01]  /*7200*/  IMAD.MOV.U32 R2, RZ, RZ, R16 ;  /* 0x000000ffff027224 */ /* 0x000fe200078e0010 */
[----:B------:R-:W-:Y:S01]  /*7210*/  LOP3.LUT P0, RZ, R0, 0x3ff, RZ, 0xc0, !PT ;  /* 0x000003ff00ff7812 */ /* 0x000fe2000780c0ff */
[----:B------:R-:W-:Y:S01]  /*7220*/  IMAD.MOV.U32 R3, RZ, RZ, R17 ;  /* 0x000000ffff037224 */ /* 0x000fe200078e0011 */
[----:B------:R-:W1:Y:S01]  /*7230*/  LDC.64 R10, c[0x0][0x3d8] ;  /* 0x0000f600ff0a7b82 */ /* 0x000e620000000a00 */
[----:B------:R-:W-:Y:S01]  /*7240*/  SHF.R.S32.HI R25, RZ, 0x1f, R24 ;  /* 0x0000001fff197819 */ /* 0x000fe20000011418 */
[-C--:B0-----:R-:W-:Y:S01]  /*7250*/  IMAD R4, R5, R38.reuse, RZ ;  /* 0x0000002605047224 */ /* 0x081fe200078e02ff */
[----:B------:R-:W-:Y:S01]  /*7260*/  SHF.L.U64.HI R44, R38, 0x5, R39 ;  /* 0x00000005262c7819 */ /* 0x000fe20000010227 */
[----:B------:R-:W-:-:S04]  /*7270*/  IMAD.WIDE.U32 R8, R187, R38, R2 ;  /* 0x00000026bb087225 */ /* 0x000fc800078e0002 */
[----:B------:R-:W-:Y:S02]  /*7280*/  IMAD R49, R33, R39, R4 ;  /* 0x0000002721317224 */ /* 0x000fe400078e0204 */
[-C--:B-1----:R-:W-:Y:S01]  /*7290*/  IMAD R0, R5, R10.reuse, RZ ;  /* 0x0000000a05007224 */ /* 0x082fe200078e02ff */
[C---:B------:R-:W-:Y:S01]  /*72a0*/  SHF.L.U64.HI R46, R10.reuse, 0x5, R11 ;  /* 0x000000050a2e7819 */ /* 0x040fe2000001020b */
[----:B------:R-:W-:Y:S01]  /*72b0*/  IMAD.WIDE.U32 R6, R187, R10, R2 ;  /* 0x0000000abb067225 */ /* 0x000fe200078e0002 */
[----:B------:R-:W-:-:S03]  /*72c0*/  SHF.L.U32 R45, R10, 0x5, RZ ;  /* 0x000000050a2d7819 */ /* 0x000fc600000006ff */
[-C--:B------:R-:W-:Y:S02]  /*72d0*/  IMAD R12, R226, R10.reuse, RZ ;  /* 0x0000000ae20c7224 */ /* 0x080fe400078e02ff */
[----:B------:R-:W-:-:S04]  /*72e0*/  IMAD.WIDE.U32 R42, R33, R10, RZ ;  /* 0x0000000a212a7225 */ /* 0x000fc800078e00ff */
[----:B------:R-:W-:Y:S01]  /*72f0*/  IMAD R14, R226, R38, RZ ;  /* 0x00000026e20e7224 */ /* 0x000fe200078e02ff */
[----:B------:R-:W-:Y:S01]  /*7300*/  IADD3 R26, P3, R6, R42, RZ ;  /* 0x0000002a061a7210 */ /* 0x000fe20007f7e0ff */
[C---:B------:R-:W-:Y:S02]  /*7310*/  IMAD R47, R33.reuse, R11, R0 ;  /* 0x0000000b212f7224 */ /* 0x040fe400078e0200 */
[----:B------:R-:W-:-:S04]  /*7320*/  IMAD.WIDE.U32 R40, R33, R38, RZ ;  /* 0x0000002621287225 */ /* 0x000fc800078e00ff */
[----:B------:R-:W-:Y:S01]  /*7330*/  IMAD.WIDE.U32 R2, R187, R10, R24 ;  /* 0x0000000abb027225 */ /* 0x000fe200078e0018 */
[----:B------:R-:W-:-:S03]  /*7340*/  IADD3 R29, P4, R8, R40, RZ ;  /* 0x00000028081d7210 */ /* 0x000fc60007f9e0ff */
[----:B------:R-:W-:Y:S01]  /*7350*/  IMAD.WIDE.U32 R4, R187, R38, R24 ;  /* 0x00000026bb047225 */ /* 0x000fe200078e0018 */
[----:B------:R-:W-:-:S03]  /*7360*/  IADD3 R48, P1, R2, R42, RZ ;  /* 0x0000002a02307210 */ /* 0x000fc60007f3e0ff */
[C---:B------:R-:W-:Y:S01]  /*7370*/  IMAD R12, R187.reuse, R11, R12 ;  /* 0x0000000bbb0c7224 */ /* 0x040fe200078e020c */
[----:B------:R-:W-:Y:S01]  /*7380*/  IADD3 R53, P2, R4, R40, RZ ;  /* 0x0000002804357210 */ /* 0x000fe20007f5e0ff */
[----:B------:R-:W-:Y:S02]  /*7390*/  IMAD R14, R187, R39, R14 ;  /* 0x00000027bb0e7224 */ /* 0x000fe400078e020e */
[----:B------:R-:W-:Y:S02]  /*73a0*/  IMAD.IADD R47, R47, 0x1, R43 ;  /* 0x000000012f2f7824 */ /* 0x000fe400078e022b */
[----:B------:R-:W-:Y:S02]  /*73b0*/  IMAD.IADD R49, R49, 0x1, R41 ;  /* 0x0000000131317824 */ /* 0x000fe400078e0229 */
[----:B------:R-:W-:Y:S01]  /*73c0*/  IMAD.SHL.U32 R38, R38, 0x20, RZ ;  /* 0x0000002026267824 */ /* 0x000fe200078e00ff */
[C---:B------:R-:W-:Y:S02]  /*73d0*/  IADD3.X R27, R47.reuse, R12, R7, P3, !PT ;  /* 0x0000000c2f1b7210 */ /* 0x040fe40001ffe407 */
[----:B------:R-:W-:-:S02]  /*73e0*/  IADD3.X R51, R47, R3, R12, P1, !PT ;  /* 0x000000032f337210 */ /* 0x000fc40000ffe40c */
        /* <DEDUP_REMOVED lines=19> */
.L_x_5414:
[----:B------:R-:W-:Y:S05]  /*7520*/  BSYNC B6 ;  /* 0x0000000000067941 */ /* 0x000fea0003800000 */
.L_x_5413:
[----:B------:R-:W0:Y:S01]  /*7530*/  LDC.64 R4, c[0x0][0x3d8] ;  /* 0x0000f600ff047b82 */ /* 0x000e220000000a00 */
[----:B------:R-:W-:Y:S01]  /*7540*/  SHF.R.S32.HI R7, RZ, 0x1f, R189 ;  /* 0x0000001fff077819 */ /* 0x000fe200000114bd */
[----:B------:R-:W-:Y:S01]  /*7550*/  ULDC.U8 UR4, c[0x0][0x3f0] ;  /* 0x0000fc0000047ab9 */ /* 0x000fe20000000000 */
[----:B------:R-:W-:Y:S01]  /*7560*/  BSSY B0, `(.L_x_5415) ;  /* 0x00002b7000007945 */ /* 0x000fe20003800000 */
[----:B------:R-:W-:-:S04]  /*7570*/  ISETP.NE.AND P0, PT, RZ, UR4, PT ;  /* 0x00000004ff007c0c */ /* 0x000fc8000bf05270 */
[----:B------:R-:W1:Y:S01]  /*7580*/  LDC.64 R2, c[0x0][0x3e8] ;  /* 0x0000fa00ff027b82 */ /* 0x000e620000000a00 */
[----:B0-----:R-:W-:-:S04]  /*7590*/  IMAD R0, R7, R4, RZ ;  /* 0x0000000407007224 */ /* 0x001fc800078e02ff */
[C---:B------:R-:W-:Y:S02]  /*75a0*/  IMAD R11, R189.reuse, R5, R0 ;  /* 0x00000005bd0b7224 */ /* 0x040fe400078e0200 */
[----:B------:R-:W-:Y:S02]  /*75b0*/  IMAD R0, R189, -0x40, R184 ;  /* 0xffffffc0bd007824 */ /* 0x000fe400078e02b8 */
[----:B-1----:R-:W-:Y:S02]  /*75c0*/  IMAD R10, R7, R2, RZ ;  /* 0x00000002070a7224 */ /* 0x002fe400078e02ff */
[----:B------:R-:W-:Y:S01]  /*75d0*/  IMAD.WIDE.U32 R6, R189, R4, RZ ;  /* 0x00000004bd067225 */ /* 0x000fe200078e00ff */
[----:B------:R-:W-:-:S03]  /*75e0*/  VIMNMX R58, R0, 0x40, PT ;  /* 0x00000040003a7848 */ /* 0x000fc60003fe0100 */
[----:B------:R-:W-:-:S04]  /*75f0*/  IMAD.WIDE.U32 R8, R189, R2, RZ ;  /* 0x00000002bd087225 */ /* 0x000fc800078e00ff */
[----:B------:R-:W-:Y:S02]  /*7600*/  IMAD R13, R189, R3, R10 ;  /* 0x00000003bd0d7224 */ /* 0x000fe400078e020a */
[----:B------:R-:W-:Y:S02]  /*7610*/  IMAD.IADD R11, R7, 0x1, R11 ;  /* 0x00000001070b7824 */ /* 0x000fe400078e020b */
[----:B------:R-:W-:Y:S02]  /*7620*/  IMAD.IADD R7, R9, 0x1, R13 ;  /* 0x0000000109077824 */ /* 0x000fe400078e020d */
[C---:B------:R-:W-:Y:S01]  /*7630*/  IMAD.SHL.U32 R57, R6.reuse, 0x40, RZ ;  /* 0x0000004006397824 */ /* 0x040fe200078e00ff */
[----:B------:R-:W-:Y:S01]  /*7640*/  SHF.L.U64.HI R50, R6, 0x6, R11 ;  /* 0x0000000606327819 */ /* 0x000fe2000001020b */
[C---:B------:R-:W-:Y:S01]  /*7650*/  IMAD.SHL.U32 R54, R8.reuse, 0x40, RZ ;  /* 0x0000004008367824 */ /* 0x040fe200078e00ff */
[----:B------:R-:W-:Y:S01]  /*7660*/  SHF.L.U64.HI R52, R8, 0x6, R7 ;  /* 0x0000000608347819 */ /* 0x000fe20000010207 */
[----:B------:R-:W-:Y:S06]  /*7670*/  @!P0 BRA `(.L_x_5416) ;  /* 0x0000001400888947 */ /* 0x000fec0003800000 */
[----:B------:R-:W0:Y:S01]  /*7680*/  LDC R0, c[0x0][0x428] ;  /* 0x00010a00ff007b82 */ /* 0x000e220000000800 */
[----:B------:R-:W-:Y:S01]  /*7690*/  IMAD R7, R189, 0x40, R187 ;  /* 0x00000040bd077824 */ /* 0x000fe200078e02bb */
[-C--:B------:R-:W-:Y:S01]  /*76a0*/  ISETP.GE.AND P0, PT, R187, R58.reuse, PT ;  /* 0x0000003abb00720c */ /* 0x080fe20003f06270 */
[----:B------:R-:W-:Y:S01]  /*76b0*/  BSSY B1, `(.L_x_5417) ;  /* 0x000002c000017945 */ /* 0x000fe20003800000 */
[----:B------:R-:W-:Y:S01]  /*76c0*/  ISETP.GE.AND P1, PT, R234, R58, PT ;  /* 0x0000003aea00720c */ /* 0x000fe20003f26270 */
[----:B------:R-:W-:Y:S01]  /*76d0*/  IMAD R39, R220, 0x20, R7 ;  /* 0x00000020dc277824 */ /* 0x000fe200078e0207 */
        /* <DEDUP_REMOVED lines=11> */
[----:B0-----:R-:W-:-:S13]  /*7790*/  ISETP.NE.AND P2, PT, R0, 0x1, PT ;  /* 0x000000010000780c */ /* 0x001fda0003f45270 */
        /* <DEDUP_REMOVED lines=13> */
[----:B------:R-:W-:Y:S01]  /*7870*/  IMAD.X R30, R50, 0x1, R51, P4 ;  /* 0x00000001321e7824 */ /* 0x000fe200020e0633 */
[----:B------:R-:W-:Y:S01]  /*7880*/  ISETP.GE.AND P3, PT, R24, UR4, PT ;  /* 0x0000000418007c0c */ /* 0x000fe2000bf66270 */
[----:B------:R-:W-:Y:S01]  /*7890*/  ULDC.64 UR8, c[0x0][0x3e0] ;  /* 0x0000f80000087ab9 */ /* 0x000fe20000000a00 */
[----:B------:R-:W-:Y:S01]  /*78a0*/  LEA R12, P4, R13, UR6, 0x1 ;  /* 0x000000060d0c7c11 */ /* 0x000fe2000f8808ff */
[----:B------:R-:W-:Y:S01]  /*78b0*/  IMAD.X R15, R52, 0x1, R55, P5 ;  /* 0x00000001340f7824 */ /* 0x000fe200028e0637 */
[----:B------:R-:W-:-:S02]  /*78c0*/  LEA R14, P5, R0, UR8, 0x1 ;  /* 0x00000008000e7c11 */ /* 0x000fc4000f8a08ff */
[----:B------:R-:W-:Y:S02]  /*78d0*/  CS2R R36, SRZ ;  /* 0x0000000000247805 */ /* 0x000fe4000001ff00 */
[----:B------:R-:W-:Y:S02]  /*78e0*/  LEA.HI.X R13, R13, UR7, R30, 0x1, P4 ;  /* 0x000000070d0d7c11 */ /* 0x000fe4000a0f0c1e */
[----:B------:R-:W-:Y:S02]  /*78f0*/  CS2R R32, SRZ ;  /* 0x0000000000207805 */ /* 0x000fe4000001ff00 */
[----:B------:R-:W-:Y:S02]  /*7900*/  CS2R R34, SRZ ;  /* 0x0000000000227805 */ /* 0x000fe4000001ff00 */
[----:B------:R-:W-:Y:S02]  /*7910*/  CS2R R30, SRZ ;  /* 0x00000000001e7805 */ /* 0x000fe4000001ff00 */
[----:B------:R-:W-:Y:S01]  /*7920*/  LEA.HI.X R15, R0, UR9, R15, 0x1, P5 ;  /* 0x00000009000f7c11 */ /* 0x000fe2000a8f0c0f */
[----:B------:R0:W5:Y:S04]  /*7930*/  @!P3 LDG.E.64 R36, desc[UR54][R12.64] ;  /* 0x000000360c24b981 */ /* 0x000168000c1e1b00 */
[----:B------:R0:W5:Y:S04]  /*7940*/  @!P2 LDG.E.64 R32, desc[UR54][R12.64+0x20] ;  /* 0x000020360c20a981 */ /* 0x000168000c1e1b00 */
[----:B------:R0:W5:Y:S04]  /*7950*/  @!P3 LDG.E.64 R34, desc[UR54][R14.64] ;  /* 0x000000360e22b981 */ /* 0x000168000c1e1b00 */
[----:B------:R0:W5:Y:S02]  /*7960*/  @!P2 LDG.E.64 R30, desc[UR54][R14.64+0x20] ;  /* 0x000020360e1ea981 */ /* 0x000164000c1e1b00 */
.L_x_5418:
[----:B------:R-:W-:Y:S05]  /*7970*/  BSYNC B1 ;  /* 0x0000000000017941 */ /* 0x000fea0003800000 */
.L_x_5417:
        /* <DEDUP_REMOVED lines=24> */
.L_x_5420:
[----:B------:R-:W-:Y:S05]  /*7b00*/  BSYNC B1 ;  /* 0x0000000000017941 */ /* 0x000fea0003800000 */
.L_x_5419:
[----:B------:R-:W-:Y:S01]  /*7b10*/  IMAD.WIDE.U32 R6, R39, R4, R6 ;  /* 0x0000000427067225 */ /* 0x000fe200078e0006 */
[----:B------:R-:W-:Y:S01]  /*7b20*/  LEA.HI R0, R218, R218, RZ, 0x1 ;  /* 0x000000dada007211 */ /* 0x000fe200078f08ff */
[----:B------:R-:W-:Y:S01]  /*7b30*/  ULDC.64 UR4, c[0x0][0x3c8] ;  /* 0x0000f20000047ab9 */ /* 0x000fe20000000a00 */
[----:B------:R-:W-:Y:S01]  /*7b40*/  ULDC.64 UR6, c[0x0][0x3e0] ;  /* 0x0000f80000067ab9 */ /* 0x000fe20000000a00 */
[----:B01----:R-:W-:Y:S01]  /*7b50*/  IMAD.SHL.U32 R12, R194, 0x40, RZ ;  /* 0x00000040c20c7824 */ /* 0x003fe200078e00ff */
[----:B------:R-:W-:Y:S01]  /*7b60*/  LOP3.LUT R13, R0, 0xfffffffe, RZ, 0xc0, !PT ;  /* 0xfffffffe000d7812 */ /* 0x000fe200078ec0ff */
[----:B------:R-:W-:Y:S02]  /*7b70*/  IMAD R4, R41, R4, RZ ;  /* 0x0000000429047224 */ /* 0x000fe400078e02ff */
[----:B------:R-:W-:Y:S01]  /*7b80*/  IMAD.WIDE.U32 R10, R39, R2, R10 ;  /* 0x00000002270a7225 */ /* 0x000fe200078e000a */
[----:B------:R-:W-:-:S03]  /*7b90*/  LOP3.LUT R15, R12, 0x1c0, RZ, 0xc0, !PT ;  /* 0x000001c00c0f7812 */ /* 0x000fc600078ec0ff */
[----:B------:R-:W-:Y:S01]  /*7ba0*/  IMAD R2, R41, R2, RZ ;  /* 0x0000000229027224 */ /* 0x000fe200078e02ff */
[----:B------:R-:W-:Y:S01]  /*7bb0*/  LEA R0, P3, R10, UR6, 0x1 ;  /* 0x000000060a007c11 */ /* 0x000fe2000f8608ff */
[C---:B------:R-:W-:Y:S02]  /*7bc0*/  IMAD R5, R39.reuse, R5, R4 ;  /* 0x0000000527057224 */ /* 0x040fe400078e0204 */
[----:B------:R-:W-:Y:S01]  /*7bd0*/  IMAD R39, R39, R3, R2 ;  /* 0x0000000327277224 */ /* 0x000fe200078e0202 */
[----:B------:R-:W-:Y:S01]  /*7be0*/  LOP3.LUT R2, R15, 0x18, R16, 0xf8, !PT ;  /* 0x000000180f027812 */ /* 0x000fe200078ef810 */
[----:B------:R-:W-:Y:S01]  /*7bf0*/  IMAD.IADD R56, R218, 0x1, -R13 ;  /* 0x00000001da387824 */ /* 0x000fe200078e0a0d */
[----:B------:R-:W-:Y:S01]  /*7c00*/  IADD3 R7, R7, R5, RZ ;  /* 0x0000000507077210 */ /* 0x000fe20007ffe0ff */
[----:B------:R-:W-:Y:S01]  /*7c10*/  IMAD.IADD R5, R11, 0x1, R39 ;  /* 0x000000010b057824 */ /* 0x000fe200078e0227 */
[----:B------:R-:W-:Y:S02]  /*7c20*/  SHF.R.U32.HI R15, RZ, 0x3, R15 ;  /* 0x00000003ff0f7819 */ /* 0x000fe4000001160f */
[----:B------:R-:W-:Y:S01]  /*7c30*/  LEA R3, P2, R6, UR4, 0x1 ;  /* 0x0000000406037c11 */ /* 0x000fe2000f8408ff */
[----:B------:R-:W-:Y:S01]  /*7c40*/  UMOV UR4, 0xffffffff ;  /* 0xffffffff00047882 */ /* 0x000fe20000000000 */
[----:B------:R-:W-:-:S02]  /*7c50*/  LOP3.LUT R38, R2, R15, RZ, 0x3c, !PT ;  /* 0x0000000f02267212 */ /* 0x000fc400078e3cff */
[----:B------:R-:W-:Y:S02]  /*7c60*/  LEA.HI.X R4, R6, UR5, R7, 0x1, P2 ;  /* 0x0000000506047c11 */ /* 0x000fe400090f0c07 */
[----:B------:R-:W-:Y:S02]  /*7c70*/  LEA.HI.X R2, R10, UR7, R5, 0x1, P3 ;  /* 0x000000070a027c11 */ /* 0x000fe400098f0c05 */
[----:B------:R-:W-:Y:S01]  /*7c80*/  SHF.L.U32 R5, R56, 0x1f, RZ ;  /* 0x0000001f38057819 */ /* 0x000fe200000006ff */
[----:B------:R-:W-:Y:S06]  /*7c90*/  BRA.DIV UR4, `(.L_x_5421) ;  /* 0x000001be04c87947 */ /* 0x000fec000b800000 */
.L_x_5669:
[----:B------:R-:W-:-:S03]  /*7ca0*/  UMOV UR4, 0xffffffff ;  /* 0xffffffff00047882 */ /* 0x000fc60000000000 */
[----:B------:R-:W-:Y:S05]  /*7cb0*/  BRA.DIV UR4, `(.L_x_5422) ;  /* 0x000001be04e87947 */ /* 0x000fea000b800000 */
.L_x_5672:
[----:B------:R-:W-:-:S03]  /*7cc0*/  UMOV UR4, 0xffffffff ;  /* 0xffffffff00047882 */ /* 0x000fc60000000000 */
[----:B------:R-:W-:Y:S05]  /*7cd0*/  BRA.DIV UR4, `(.L_x_5423) ;  /* 0x000001c204087947 */ /* 0x000fea000b800000 */
.L_x_5675:
[----:B------:R-:W-:-:S03]  /*7ce0*/  UMOV UR4, 0xffffffff ;  /* 0xffffffff00047882 */ /* 0x000fc60000000000 */
[----:B------:R-:W-:Y:S05]  /*7cf0*/  BRA.DIV UR4, `(.L_x_5424) ;  /* 0x000001c204287947 */ /* 0x000fea000b800000 */
.L_x_5678:
[----:B------:R-:W-:-:S03]  /*7d00*/  UMOV UR4, 0xffffffff ;  /* 0xffffffff00047882 */ /* 0x000fc60000000000 */
[----:B------:R-:W-:Y:S05]  /*7d10*/  BRA.DIV UR4, `(.L_x_5425) ;  /* 0x000001c204487947 */ /* 0x000fea000b800000 */
.L_x_5681:
[----:B------:R-:W-:-:S03]  /*7d20*/  UMOV UR4, 0xffffffff ;  /* 0xffffffff00047882 */ /* 0x000fc60000000000 */
[----:B------:R-:W-:Y:S05]  /*7d30*/  BRA.DIV UR4, `(.L_x_5426) ;  /* 0x000001c204687947 */ /* 0x000fea000b800000 */
.L_x_5684:
[----:B------:R-:W-:-:S03]  /*7d40*/  UMOV UR4, 0xffffffff ;  /* 0xffffffff00047882 */ /* 0x000fc60000000000 */
[----:B------:R-:W-:Y:S05]  /*7d50*/  BRA.DIV UR4, `(.L_x_5427) ;  /* 0x000001c204887947 */ /* 0x000fea000b800000 */
.L_x_5687:
[----:B------:R-:W-:-:S03]  /*7d60*/  UMOV UR4, 0xffffffff ;  /* 0xffffffff00047882 */ /* 0x000fc60000000000 */
[----:B------:R-:W-:Y:S05]  /*7d70*/  BRA.DIV UR4, `(.L_x_5428) ;  /* 0x000001c204a87947 */ /* 0x000fea000b800000 */
.L_x_5690:
[----:B------:R-:W0:Y:S01]  /*7d80*/  SYNCS.PHASECHK.TRANS64.TRYWAIT P2, [R18+URZ+0x38800], R5 ;  /* 0x03880005120075a7 */ /* 0x000e22000804017f */
[----:B-----5:R-:W-:Y:S01]  /*7d90*/  IMAD.MOV.U32 R3, RZ, RZ, R36 ;  /* 0x000000ffff037224 */ /* 0x020fe200078e0024 */
[----:B------:R-:W-:Y:S01]  /*7da0*/  LOP3.LUT P3, RZ, R194, 0x4, RZ, 0xc0, !PT ;  /* 0x00000004c2ff7812 */ /* 0x000fe2000786c0ff */
[----:B------:R-:W-:Y:S01]  /*7db0*/  IMAD.MOV.U32 R4, RZ, RZ, R37 ;  /* 0x000000ffff047224 */ /* 0x000fe200078e0025 */
[----:B------:R-:W-:Y:S01]  /*7dc0*/  BSSY B1, `(.L_x_5429) ;  /* 0x000001e000017945 */ /* 0x000fe20003800000 */
[----:B------:R-:W-:Y:S02]  /*7dd0*/  IMAD.MOV.U32 R0, RZ, RZ, R32 ;  /* 0x000000ffff007224 */ /* 0x000fe400078e0020 */
[----:B------:R-:W-:Y:S01]  /*7de0*/  IMAD.MOV.U32 R2, RZ, RZ, R33 ;  /* 0x000000ffff027224 */ /* 0x000fe200078e0021 */
[----:B------:R-:W-:Y:S01]  /*7df0*/  PRMT R10, R3, 0x5410, R4 ;  /* 0x00005410030a7816 */ /* 0x000fe20000000004 */
[----:B------:R-:W-:Y:S02]  /*7e00*/  IMAD R3, R213, 0x200, R38 ;  /* 0x00000200d5037824 */ /* 0x000fe400078e0226 */
[----:B------:R-:W-:Y:S01]  /*7e10*/  IMAD.MOV.U32 R4, RZ, RZ, R31 ;  /* 0x000000ffff047224 */ /* 0x000fe200078e001f */
[----:B------:R-:W-:Y:S01]  /*7e20*/  PRMT R40, R0, 0x5410, R2 ;  /* 0x0000541000287816 */ /* 0x000fe20000000002 */
[----:B------:R-:W-:-:S02]  /*7e30*/  IMAD.MOV.U32 R0, RZ, RZ, R30 ;  /* 0x000000ffff007224 */ /* 0x000fc400078e001e */
[----:B------:R-:W-:Y:S02]  /*7e40*/  IMAD.MOV.U32 R6, RZ, RZ, R34 ;  /* 0x000000ffff067224 */ /* 0x000fe400078e0022 */
[----:B------:R-:W-:Y:S01]  /*7e50*/  IMAD R2, R3, 0x2, R18 ;  /* 0x0000000203027824 */ /* 0x000fe200078e0212 */
[----:B------:R-:W-:Y:S01]  /*7e60*/  PRMT R38, R4, 0x5410, R0 ;  /* 0x0000541004267816 */ /* 0x000fe20000000000 */
[----:B------:R-:W-:Y:S01]  /*7e70*/  IMAD.MOV.U32 R4, RZ, RZ, R35 ;  /* 0x000000ffff047224 */ /* 0x000fe200078e0023 */
[----:B------:R-:W-:Y:S01]  /*7e80*/  PRMT R11, R11, 0x5410, R6 ;  /* 0x000054100b0b7816 */ /* 0x000fe20000000006 */
[----:B------:R-:W-:Y:S02]  /*7e90*/  VIADD R3, R2, 0x20400 ;  /* 0x0002040002037836 */ /* 0x000fe40000000000 */
[----:B------:R-:W-:Y:S01]  /*7ea0*/  IMAD.MOV.U32 R6, RZ, RZ, R8 ;  /* 0x000000ffff067224 */ /* 0x000fe200078e0008 */
[----:B------:R-:W-:Y:S01]  /*7eb0*/  PRMT R11, R4, 0x7610, R11 ;  /* 0x00007610040b7816 */ /* 0x000fe2000000000b */
[----:B------:R-:W-:-:S02]  /*7ec0*/  IMAD.MOV.U32 R7, RZ, RZ, R9 ;  /* 0x000000ffff077224 */ /* 0x000fc400078e0009 */
[----:B------:R-:W-:Y:S02]  /*7ed0*/  VIADD R0, R2, 0x20440 ;  /* 0x0002044002007836 */ /* 0x000fe40000000000 */
[----:B------:R-:W-:Y:S01]  /*7ee0*/  @P3 VIADD R0, R3, 0xffffffc0 ;  /* 0xffffffc003003836 */ /* 0x000fe20000000000 */
[----:B------:R-:W-:Y:S01]  /*7ef0*/  PRMT R41, R7, 0x5410, R6 ;  /* 0x0000541007297816 */ /* 0x000fe20000000006 */
[----:B------:R-:W-:Y:S02]  /*7f00*/  IMAD.MOV.U32 R3, RZ, RZ, R26 ;  /* 0x000000ffff037224 */ /* 0x000fe400078e001a */
        /* <DEDUP_REMOVED lines=8> */
[----:B0-----:R-:W-:Y:S06]  /*7f90*/  @!P2 BRA `(.L_x_5430) ;  /* 0x000001c00048a947 */ /* 0x001fec0003800000 */
.L_x_5691:
[----:B------:R-:W-:Y:S05]  /*7fa0*/  BSYNC B1 ;  /* 0x0000000000017941 */ /* 0x000fea0003800000 */
.L_x_5429:
        /* <DEDUP_REMOVED lines=11> */
[--C-:B------:R-:W-:Y:S02]  /*8060*/  SHF.R.U64 R34, R34, 0x10, R35.reuse ;  /* 0x0000001022227819 */ /* 0x100fe40000001223 */
[----:B------:R-:W-:Y:S02]  /*8070*/  SHF.R.U32.HI R35, RZ, 0x10, R35 ;  /* 0x00000010ff237819 */ /* 0x000fe40000011623 */
[----:B------:R-:W-:Y:S02]  /*8080*/  SHF.R.U32.HI R14, RZ, 0x10, R37 ;  /* 0x00000010ff0e7819 */ /* 0x000fe40000011625 */
[C---:B------:R-:W-:Y:S02]  /*8090*/  PRMT R35, R11.reuse, 0x5410, R35 ;  /* 0x000054100b237816 */ /* 0x040fe40000000023 */
[----:B------:R-:W-:Y:S02]  /*80a0*/  PRMT R14, R10, 0x5432, R14 ;  /* 0x000054320a0e7816 */ /* 0x000fe4000000000e */
[----:B------:R-:W-:-:S02]  /*80b0*/  PRMT R34, R11, 0x5432, R34 ;  /* 0x000054320b227816 */ /* 0x000fc40000000022 */
[----:B------:R-:W-:Y:S01]  /*80c0*/  SHF.R.U64 R13, R36, 0x10, R37 ;  /* 0x00000010240d7819 */ /* 0x000fe20000001225 */
[C---:B------:R-:W-:Y:S01]  /*80d0*/  IMAD.U32 R36, R35.reuse, 0x10000, RZ ;  /* 0x0001000023247824 */ /* 0x040fe200078e00ff */
[----:B------:R-:W-:Y:S01]  /*80e0*/  LOP3.LUT R35, R35, 0xffff0000, RZ, 0xc0, !PT ;  /* 0xffff000023237812 */ /* 0x000fe200078ec0ff */
[----:B------:R-:W-:Y:S01]  /*80f0*/  IMAD.U32 R15, R14, 0x10000, RZ ;  /* 0x000100000e0f7824 */ /* 0x000fe200078e00ff */
[----:B------:R-:W-:Y:S02]  /*8100*/  PRMT R13, R10, 0x5410, R13 ;  /* 0x000054100a0d7816 */ /* 0x000fe4000000000d */
[----:B------:R-:W-:Y:S02]  /*8110*/  LOP3.LUT R14, R14, 0xffff0000, RZ, 0xc0, !PT ;  /* 0xffff00000e0e7812 */ /* 0x000fe400078ec0ff */
[C---:B0-----:R-:W-:Y:S01]  /*8120*/  LOP3.LUT R11, R6.reuse, 0xffff0000, RZ, 0xc0, !PT ;  /* 0xffff0000060b7812 */ /* 0x041fe200078ec0ff */
[----:B------:R-:W-:Y:S01]  /*8130*/  IMAD.U32 R10, R6, 0x10000, RZ ;  /* 0x00010000060a7824 */ /* 0x000fe200078e00ff */
[C---:B------:R-:W-:Y:S01]  /*8140*/  SHF.L.U32 R12, R7.reuse, 0x10, RZ ;  /* 0x00000010070c7819 */ /* 0x040fe200000006ff */
[C---:B------:R-:W-:Y:S01]  /*8150*/  IMAD.U32 R3, R4.reuse, 0x10000, RZ ;  /* 0x0001000004037824 */ /* 0x040fe200078e00ff */
[----:B------:R-:W-:Y:S01]  /*8160*/  LOP3.LUT R7, R7, 0xffff0000, RZ, 0xc0, !PT ;  /* 0xffff000007077812 */ /* 0x000fe200078ec0ff */
[CC--:B------:R-:W-:Y:S01]  /*8170*/  FMUL.FTZ R37, R11.reuse, R36.reuse ;  /* 0x000000240b257220 */ /* 0x0c0fe20000410000 */
[----:B------:R-:W-:Y:S01]  /*8180*/  FMUL.FTZ R11, R11, R15 ;  /* 0x0000000f0b0b7220 */ /* 0x000fe20000410000 */
[----:B------:R-:W-:Y:S01]  /*8190*/  IMAD.U32 R6, R5, 0x10000, RZ ;  /* 0x0001000005067824 */ /* 0x000fe200078e00ff */
[----:B------:R-:W-:Y:S01]  /*81a0*/  LOP3.LUT R4, R4, 0xffff0000, RZ, 0xc0, !PT ;  /* 0xffff000004047812 */ /* 0x000fe200078ec0ff */
[C---:B------:R-:W-:Y:S01]  /*81b0*/  FMUL.FTZ R39, R7.reuse, R35 ;  /* 0x0000002307277220 */ /* 0x040fe20000410000 */
[C---:B------:R-:W-:Y:S01]  /*81c0*/  FFMA.FTZ R36, R10.reuse, R36, R11 ;  /* 0x000000240a247223 */ /* 0x040fe2000001000b */
[----:B------:R-:W-:Y:S01]  /*81d0*/  FFMA.FTZ R37, R10, R15, -R37 ;  /* 0x0000000f0a257223 */ /* 0x000fe20000010825 */
[-C--:B------:R-:W-:Y:S01]  /*81e0*/  FMUL.FTZ R11, R7, R14.reuse ;  /* 0x0000000e070b7220 */ /* 0x080fe20000410000 */
[C---:B------:R-:W-:Y:S01]  /*81f0*/  IMAD.U32 R10, R34.reuse, 0x10000, RZ ;  /* 0x00010000220a7824 */ /* 0x040fe200078e00ff */
[----:B------:R-:W-:Y:S01]  /*8200*/  LOP3.LUT R5, R5, 0xffff0000, RZ, 0xc0, !PT ;  /* 0xffff000005057812 */ /* 0x000fe200078ec0ff */
[C---:B------:R-:W-:Y:S01]  /*8210*/  IMAD.U32 R7, R13.reuse, 0x10000, RZ ;  /* 0x000100000d077824 */ /* 0x040fe200078e00ff */
[----:B------:R-:W-:Y:S01]  /*8220*/  LOP3.LUT R34, R34, 0xffff0000, RZ, 0xc0, !PT ;  /* 0xffff000022227812 */ /* 0x000fe200078ec0ff */
[C---:B------:R-:W-:Y:S01]  /*8230*/  FFMA.FTZ R39, R12.reuse, R14, -R39 ;  /* 0x0000000e0c277223 */ /* 0x040fe20000010827 */
        /* <DEDUP_REMOVED lines=15> */
.L_x_5434:
[----:B------:R-:W-:Y:S05]  /*8330*/  BSYNC B2 ;  /* 0x0000000000027941 */ /* 0x000fea0003800000 */
.L_x_5433:
[----:B------:R-:W-:Y:S05]  /*8340*/  @P2 BRA `(.L_x_5432) ;  /* 0x0000000000b82947 */ /* 0x000fea0003800000 */
[----:B01----:R-:W0:Y:S01]  /*8350*/  LDS.128 R4, [R0] ;  /* 0x0000000000047984 */ /* 0x003e220000000c00 */
[--C-:B------:R-:W-:Y:S02]  /*8360*/  SHF.R.U64 R30, R30, 0x10, R31.reuse ;  /* 0x000000101e1e7819 */ /* 0x100fe4000000121f */
        /* <DEDUP_REMOVED lines=9> */
[----:B------:R-:W-:Y:S02]  /*8400*/  PRMT R13, R40, 0x5410, R13 ;  /* 0x00005410280d7816 */ /* 0x000fe4000000000d */
[----:B------:R-:W-:Y:S02]  /*8410*/  PRMT R30, R38, 0x5432, R30 ;  /* 0x00005432261e7816 */ /* 0x000fe4000000001e */
[C---:B0-----:R-:W-:Y:S01]  /*8420*/  LOP3.LUT R11, R6.reuse, 0xffff0000, RZ, 0xc0, !PT ;  /* 0xffff0000060b7812 */ /* 0x041fe200078ec0ff */
[C---:B------:R-:W-:Y:S01]  /*8430*/  IMAD.U32 R12, R7.reuse, 0x10000, RZ ;  /* 0x00010000070c7824 */ /* 0x040fe200078e00ff */
[----:B------:R-:W-:Y:S01]  /*8440*/  LOP3.LUT R7, R7, 0xffff0000, RZ, 0xc0, !PT ;  /* 0xffff000007077812 */ /* 0x000fe200078ec0ff */
[----:B------:R-:W-:Y:S02]  /*8450*/  IMAD.U32 R10, R6, 0x10000, RZ ;  /* 0x00010000060a7824 */ /* 0x000fe400078e00ff */
        /* <DEDUP_REMOVED lines=29> */
.L_x_5432:
[----:B------:R-:W-:Y:S05]  /*8630*/  BSYNC B1 ;  /* 0x0000000000017941 */ /* 0x000fea0003800000 */
.L_x_5431:
[----:B------:R-:W-:Y:S05]  /*8640*/  @P1 BRA `(.L_x_5435) ;  /* 0x0000001800a01947 */ /* 0x000fea0003800000 */
[----:B------:R-:W3:Y:S01]  /*8650*/  LDC R3, c[0x0][0x3d4] ;  /* 0x0000f500ff037b82 */ /* 0x000ee20000000800 */
[C---:B-12---:R-:W-:Y:S01]  /*8660*/  VIADD R4, R24.reuse, 0x10 ;  /* 0x0000001018047836 */ /* 0x046fe20000000000 */
[----:B------:R-:W-:Y:S01]  /*8670*/  BSSY B1, `(.L_x_5436) ;  /* 0x0000032000017945 */ /* 0x000fe20003800000 */
[----:B---3--:R-:W-:-:S03]  /*8680*/  ISETP.GE.AND P0, PT, R24, R3, PT ;  /* 0x000000031800720c */ /* 0x008fc60003f06270 */
[----:B------:R-:W-:-:S10]  /*8690*/  ISETP.GE.AND P1, PT, R4, R3, PT ;  /* 0x000000030400720c */ /* 0x000fd40003f26270 */
[----:B------:R-:W-:Y:S05]  /*86a0*/  @P0 BRA `(.L_x_5437) ;  /* 0x0000000000b80947 */ /* 0x000fea0003800000 */
[----:B0-----:R-:W0:Y:S01]  /*86b0*/  LDS.128 R4, [R2+0x21400] ;  /* 0x0214000002047984 */ /* 0x001e220000000c00 */
[----:B------:R-:W-:Y:S02]  /*86c0*/  SHF.R.U32.HI R25, RZ, 0x10, R29 ;  /* 0x00000010ff197819 */ /* 0x000fe4000001161d */
[----:B------:R-:W-:Y:S02]  /*86d0*/  SHF.R.U32.HI R14, RZ, 0x10, R27 ;  /* 0x00000010ff0e7819 */ /* 0x000fe4000001161b */
[----:B------:R-:W-:Y:S02]  /*86e0*/  PRMT R25, R43, 0x5410, R25 ;  /* 0x000054102b197816 */ /* 0x000fe40000000019 */
[----:B------:R-:W-:Y:S02]  /*86f0*/  PRMT R14, R42, 0x5432, R14 ;  /* 0x000054322a0e7816 */ /* 0x000fe4000000000e */
[----:B------:R-:W-:Y:S01]  /*8700*/  SHF.R.U64 R13, R26, 0x10, R27 ;  /* 0x000000101a0d7819 */ /* 0x000fe2000000121b */
[C---:B------:R-:W-:Y:S01]  /*8710*/  IMAD.U32 R26, R25.reuse, 0x10000, RZ ;  /* 0x00010000191a7824 */ /* 0x040fe200078e00ff */
[----:B------:R-:W-:Y:S01]  /*8720*/  SHF.R.U64 R24, R28, 0x10, R29 ;  /* 0x000000101c187819 */ /* 0x000fe2000000121d */
[----:B------:R-:W-:Y:S01]  /*8730*/  IMAD.U32 R15, R14, 0x10000, RZ ;  /* 0x000100000e0f7824 */ /* 0x000fe200078e00ff */
[----:B------:R-:W-:-:S02]  /*8740*/  LOP3.LUT R25, R25, 0xffff0000, RZ, 0xc0, !PT ;  /* 0xffff000019197812 */ /* 0x000fc400078ec0ff */
[----:B------:R-:W-:Y:S02]  /*8750*/  PRMT R24, R45, 0x5432, R24 ;  /* 0x000054322d187816 */ /* 0x000fe40000000018 */
        /* <DEDUP_REMOVED lines=34> */
[----:B------:R1:W-:Y:S02]  /*8980*/  STS.128 [R2+0x21400], R24 ;  /* 0x0214001802007388 */ /* 0x0003e40000000c00 */
.L_x_5437:
[----:B------:R-:W-:Y:S05]  /*8990*/  BSYNC B1 ;  /* 0x0000000000017941 */ /* 0x000fea0003800000 */
.L_x_5436:
[----:B------:R-:W-:Y:S05]  /*89a0*/  @P1 BRA `(.L_x_5435) ;  /* 0x0000001400c81947 */ /* 0x000fea0003800000 */
[----:B0-----:R-:W0:Y:S01]  /*89b0*/  LDS.128 R4, [R0+0x1000] ;  /* 0x0010000000047984 */ /* 0x001e220000000c00 */
[----:B------:R-:W-:Y:S02]  /*89c0*/  SHF.R.U32.HI R12, RZ, 0x10, R21 ;  /* 0x00000010ff0c7819 */ /* 0x000fe40000011615 */
[----:B------:R-:W-:Y:S02]  /*89d0*/  SHF.R.U32.HI R11, RZ, 0x10, R9 ;  /* 0x00000010ff0b7819 */ /* 0x000fe40000011609 */
[----:B------:R-:W-:Y:S02]  /*89e0*/  PRMT R12, R44, 0x5432, R12 ;  /* 0x000054322c0c7816 */ /* 0x000fe4000000000c */
[----:B------:R-:W-:Y:S02]  /*89f0*/  PRMT R11, R41, 0x5410, R11 ;  /* 0x00005410290b7816 */ /* 0x000fe4000000000b */
[----:B------:R-:W-:Y:S01]  /*8a00*/  SHF.R.U64 R10, R8, 0x10, R9 ;  /* 0x00000010080a7819 */ /* 0x000fe20000001209 */
[----:B------:R-:W-:Y:S01]  /*8a10*/  IMAD.U32 R15, R12, 0x10000, RZ ;  /* 0x000100000c0f7824 */ /* 0x000fe200078e00ff */
[----:B------:R-:W-:Y:S01]  /*8a20*/  SHF.R.U64 R14, R20, 0x10, R21 ;  /* 0x00000010140e7819 */ /* 0x000fe20000001215 */
[----:B------:R-:W-:Y:S01]  /*8a30*/  IMAD.U32 R13, R11, 0x10000, RZ ;  /* 0x000100000b0d7824 */ /* 0x000fe200078e00ff */
[----:B------:R-:W-:-:S02]  /*8a40*/  LOP3.LUT R20, R12, 0xffff0000, RZ, 0xc0, !PT ;  /* 0xffff00000c147812 */ /* 0x000fc400078ec0ff */
[----:B------:R-:W-:Y:S02]  /*8a50*/  LOP3.LUT R12, R11, 0xffff0000, RZ, 0xc0, !PT ;  /* 0xffff00000b0c7812 */ /* 0x000fe400078ec0ff */
[----:B------:R-:W-:Y:S02]  /*8a60*/  PRMT R14, R43, 0x5432, R14 ;  /* 0x000054322b0e7816 */ /* 0x000fe4000000000e */
[----:B------:R-:W-:Y:S01]  /*8a70*/  PRMT R10, R41, 0x5432, R10 ;  /* 0x00005432290a7816 */ /* 0x000fe2000000000a */
[C---:B0-----:R-:W-:Y:S01]  /*8a80*/  IMAD.U32 R8, R6.reuse, 0x10000, RZ ;  /* 0x0001000006087824 */ /* 0x041fe200078e00ff */
[----:B------:R-:W-:Y:S01]  /*8a90*/  LOP3.LUT R6, R6, 0xffff0000, RZ, 0xc0, !PT ;  /* 0xffff000006067812 */ /* 0x000fe200078ec0ff */
[C---:B------:R-:W-:Y:S01]  /*8aa0*/  IMAD.U32 R9, R7.reuse, 0x10000, RZ ;  /* 0x0001000007097824 */ /* 0x040fe200078e00ff */
[----:B------:R-:W-:Y:S02]  /*8ab0*/  LOP3.LUT R7, R7, 0xffff0000, RZ, 0xc0, !PT ;  /* 0xffff000007077812 */ /* 0x000fe400078ec0ff */
[----:B-1----:R-:W-:Y:S01]  /*8ac0*/  SHF.L.U32 R2, R4, 0x10, RZ ;  /* 0x0000001004027819 */ /* 0x002fe200000006ff */
[C---:B------:R-:W-:Y:S01]  /*8ad0*/  FMUL.FTZ R11, R6.reuse, R15 ;  /* 0x0000000f060b7220 */ /* 0x040fe20000410000 */
[-C--:B------:R-:W-:Y:S01]  /*8ae0*/  FMUL.FTZ R6, R6, R13.reuse ;  /* 0x0000000d06067220 */ /* 0x080fe20000410000 */
[----:B------:R-:W-:Y:S01]  /*8af0*/  LOP3.LUT R3, R4, 0xffff0000, RZ, 0xc0, !PT ;  /* 0xffff000004037812 */ /* 0x000fe200078ec0ff */
[C---:B------:R-:W-:Y:S01]  /*8b00*/  FMUL.FTZ R26, R7.reuse, R20 ;  /* 0x00000014071a7220 */ /* 0x040fe20000410000 */
        /* <DEDUP_REMOVED lines=10> */
[----:B------:R-:W-:Y:S01]  /*8bb0*/  FFMA.FTZ R13, R9, R20, R8 ;  /* 0x00000014090d7223 */ /* 0x000fe20000010008 */
[CC--:B------:R-:W-:Y:S01]  /*8bc0*/  FMUL.FTZ R9, R3.reuse, R7.reuse ;  /* 0x0000000703097220 */ /* 0x0c0fe20000410000 */
        /* <DEDUP_REMOVED lines=13> */
.L_x_5416:
[----:B------:R-:W0:Y:S01]  /*8ca0*/  LDC R21, c[0x0][0x3d4] ;  /* 0x0000f500ff157b82 */ /* 0x000e220000000800 */
[-C--:B------:R-:W-:Y:S01]  /*8cb0*/  ISETP.GE.AND P0, PT, R234, R58.reuse, PT ;  /* 0x0000003aea00720c */ /* 0x080fe20003f06270 */
[----:B------:R-:W-:Y:S01]  /*8cc0*/  ULDC.64 UR4, c[0x0][0x3c8] ;  /* 0x0000f20000047ab9 */ /* 0x000fe20000000a00 */
[----:B------:R-:W-:Y:S02]  /*8cd0*/  ISETP.GE.AND P1, PT, R187, R58, PT ;  /* 0x0000003abb00720c */ /* 0x000fe40003f26270 */
[----:B------:R-:W-:Y:S02]  /*8ce0*/  CS2R R32, SRZ ;  /* 0x0000000000207805 */ /* 0x000fe4000001ff00 */
[----:B------:R-:W-:Y:S01]  /*8cf0*/  CS2R R34, SRZ ;  /* 0x0000000000227805 */ /* 0x000fe2000001ff00 */
[----:B------:R-:W-:Y:S01]  /*8d00*/  ULDC.64 UR6, c[0x0][0x3e0] ;  /* 0x0000f80000067ab9 */ /* 0x000fe20000000a00 */
[CC--:B0-----:R-:W-:Y:S02]  /*8d10*/  ISETP.GE.OR P0, PT, R16.reuse, R21.reuse, P0 ;  /* 0x000000151000720c */ /* 0x0c1fe40000706670 */
[----:B------:R-:W-:-:S11]  /*8d20*/  ISETP.GE.OR P1, PT, R16, R21, P1 ;  /* 0x000000151000720c */ /* 0x000fd60000f26670 */
[----:B------:R-:W0:Y:S01]  /*8d30*/  @!P0 LDC.64 R36, c[0x0][0x3e0] ;  /* 0x0000f800ff248b82 */ /* 0x000e220000000a00 */
[----:B------:R-:W-:Y:S02]  /*8d40*/  @!P0 IADD3 R0, P2, P3, R29, R38, R54 ;  /* 0x000000261d008210 */ /* 0x000fe40007b5e036 */
[----:B------:R-:W-:Y:S02]  /*8d50*/  @!P1 IADD3 R7, P4, R57, R26, RZ ;  /* 0x0000001a39079210 */ /* 0x000fe40007f9e0ff */
[----:B------:R-:W-:Y:S02]  /*8d60*/  @!P0 IADD3.X R13, R31, R44, R52, P2, P3 ;  /* 0x0000002c1f0d8210 */ /* 0x000fe400017e6434 */
[----:B------:R-:W-:Y:S01]  /*8d70*/  @!P0 IADD3 R11, P5, P6, R26, R45, R57 ;  /* 0x0000002d1a0b8210 */ /* 0x000fe20007ebe039 */
[----:B------:R-:W1:Y:S01]  /*8d80*/  @!P0 LDC.64 R24, c[0x0][0x3c8] ;  /* 0x0000f200ff188b82 */ /* 0x000e620000000a00 */
[----:B------:R-:W-:Y:S01]  /*8d90*/  @!P1 IMAD.X R8, R50, 0x1, R27, P4 ;  /* 0x0000000132089824 */ /* 0x000fe200020e061b */
[----:B------:R-:W-:-:S02]  /*8da0*/  @!P1 LEA R6, P4, R7, UR4, 0x1 ;  /* 0x0000000407069c11 */ /* 0x000fc4000f8808ff */
[----:B------:R-:W-:Y:S02]  /*8db0*/  @!P0 IADD3.X R14, R27, R46, R50, P5, P6 ;  /* 0x0000002e1b0e8210 */ /* 0x000fe40002fec432 */
[----:B------:R-:W-:Y:S02]  /*8dc0*/  @!P1 LEA.HI.X R7, R7, UR5, R8, 0x1, P4 ;  /* 0x0000000507079c11 */ /* 0x000fe4000a0f0c08 */
[----:B------:R-:W-:Y:S02]  /*8dd0*/  @!P1 IADD3 R9, P5, R54, R29, RZ ;  /* 0x0000001d36099210 */ /* 0x000fe40007fbe0ff */
[----:B0-----:R-:W-:-:S03]  /*8de0*/  @!P0 LEA R12, P4, R0, R36, 0x1 ;  /* 0x00000024000c8211 */ /* 0x001fc600078808ff */
[----:B------:R-:W-:Y:S01]  /*8df0*/  @!P1 IMAD.X R20, R52, 0x1, R31, P5 ;  /* 0x0000000134149824 */ /* 0x000fe200028e061f */
[----:B------:R-:W-:Y:S02]  /*8e00*/  CS2R R28, SRZ ;  /* 0x00000000001c7805 */ /* 0x000fe4000001ff00 */
[----:B------:R-:W-:Y:S02]  /*8e10*/  CS2R R26, SRZ ;  /* 0x00000000001a7805 */ /* 0x000fe4000001ff00 */
[----:B------:R-:W-:Y:S01]  /*8e20*/  @!P0 LEA.HI.X R13, R0, R37, R13, 0x1, P4 ;  /* 0x00000025000d8211 */ /* 0x000fe200020f0c0d */
[----:B------:R0:W5:Y:S01]  /*8e30*/  @!P1 LDG.E.128 R32, desc[UR54][R6.64] ;  /* 0x0000003606209981 */ /* 0x000162000c1e1d00 */
[----:B------:R-:W2:Y:S01]  /*8e40*/  LDC R0, c[0x0][0x428] ;  /* 0x00010a00ff007b82 */ /* 0x000ea20000000800 */
[----:B-1----:R-:W-:Y:S02]  /*8e50*/  @!P0 LEA R10, P3, R11, R24, 0x1 ;  /* 0x000000180b0a8211 */ /* 0x002fe400078608ff */
[----:B------:R-:W-:Y:S01]  /*8e60*/  CS2R R30, SRZ ;  /* 0x00000000001e7805 */ /* 0x000fe2000001ff00 */
[----:B------:R-:W-:Y:S01]  /*8e70*/  IMAD R15, R189, 0x40, R187 ;  /* 0x00000040bd0f7824 */ /* 0x000fe200078e02bb */
[----:B------:R-:W-:-:S02]  /*8e80*/  @!P1 LEA R8, P2, R9, UR6, 0x1 ;  /* 0x0000000609089c11 */ /* 0x000fc4000f8408ff */
[----:B------:R-:W-:Y:S02]  /*8e90*/  @!P0 LEA.HI.X R11, R11, R25, R14, 0x1, P3 ;  /* 0x000000190b0b8211 */ /* 0x000fe400018f0c0e */
[----:B------:R-:W-:Y:S01]  /*8ea0*/  CS2R R24, SRZ ;  /* 0x0000000000187805 */ /* 0x000fe2000001ff00 */
[----:B------:R-:W-:Y:S01]  /*8eb0*/  IMAD R15, R220, 0x20, R15 ;  /* 0x00000020dc0f7824 */ /* 0x000fe200078e020f */
[----:B------:R-:W-:Y:S02]  /*8ec0*/  CS2R R38, SRZ ;  /* 0x0000000000267805 */ /* 0x000fe4000001ff00 */
[----:B------:R-:W-:Y:S01]  /*8ed0*/  CS2R R36, SRZ ;  /* 0x0000000000247805 */ /* 0x000fe2000001ff00 */
[----:B------:R-:W5:Y:S01]  /*8ee0*/  @!P0 LDG.E.128 R28, desc[UR54][R10.64] ;  /* 0x000000360a1c8981 */ /* 0x000f62000c1e1d00 */
[----:B------:R-:W-:-:S03]  /*8ef0*/  @!P1 LEA.HI.X R9, R9, UR7, R20, 0x1, P2 ;  /* 0x0000000709099c11 */ /* 0x000fc600090f0c14 */
[----:B------:R-:W5:Y:S01]  /*8f00*/  @!P0 LDG.E.128 R24, desc[UR54][R12.64] ;  /* 0x000000360c188981 */ /* 0x000f62000c1e1d00 */
[----:B0-----:R-:W-:-:S03]  /*8f10*/  IMAD.MOV.U32 R6, RZ, RZ, R42 ;  /* 0x000000ffff067224 */ /* 0x001fc600078e002a */
[----:B------:R0:W5:Y:S01]  /*8f20*/  @!P1 LDG.E.128 R36, desc[UR54][R8.64] ;  /* 0x0000003608249981 */ /* 0x000162000c1e1d00 */
[----:B--2---:R-:W-:-:S13]  /*8f30*/  ISETP.NE.AND P0, PT, R0, 0x1, PT ;  /* 0x000000010000780c */ /* 0x004fda0003f05270 */
[----:B------:R-:W1:Y:S08]  /*8f40*/  @P0 LDC R0, c[0x0][0x42c] ;  /* 0x00010b00ff000b82 */ /* 0x000e700000000800 */
[----:B------:R-:W2:Y:S01]  /*8f50*/  @P0 LDC R7, c[0x0][0x430] ;  /* 0x00010c00ff070b82 */ /* 0x000ea20000000800 */
[----:B0-----:R-:W-:Y:S02]  /*8f60*/  IMAD.MOV.U32 R8, RZ, RZ, R40 ;  /* 0x000000ffff087224 */ /* 0x001fe400078e0028 */
[----:B-1----:R-:W-:-:S05]  /*8f70*/  @P0 IMAD.HI.U32 R0, R15, R0, RZ ;  /* 0x000000000f000227 */ /* 0x002fca00078e00ff */
[----:B--2---:R-:W-:-:S04]  /*8f80*/  @P0 SHF.R.U32.HI R15, RZ, R7, R0 ;  /* 0x00000007ff0f0219 */ /* 0x004fc80000011600 */
[----:B------:R-:W-:Y:S01]  /*8f90*/  SHF.R.S32.HI R41, RZ, 0x1f, R15 ;  /* 0x0000001fff297819 */ /* 0x000fe2000001140f */
[----:B------:R-:W-:Y:S02]  /*8fa0*/  IMAD.MOV.U32 R7, RZ, RZ, R47 ;  /* 0x000000ffff077224 */ /* 0x000fe400078e002f */
[----:B------:R-:W-:Y:S02]  /*8fb0*/  IMAD.MOV.U32 R9, RZ, RZ, R49 ;  /* 0x000000ffff097224 */ /* 0x000fe400078e0031 */
[C---:B------:R-:W-:Y:S02]  /*8fc0*/  IMAD R0, R41.reuse, R4, RZ ;  /* 0x0000000429007224 */ /* 0x040fe400078e02ff */
[----:B------:R-:W-:Y:S02]  /*8fd0*/  IMAD R10, R41, R2, RZ ;  /* 0x00000002290a7224 */ /* 0x000fe400078e02ff */
[----:B------:R-:W-:-:S04]  /*8fe0*/  IMAD.WIDE.U32 R6, R15, R4, R6 ;  /* 0x000000040f067225 */ /* 0x000fc800078e0006 */
[----:B------:R-:W-:-:S04]  /*8ff0*/  IMAD.WIDE.U32 R8, R15, R2, R8 ;  /* 0x000000020f087225 */ /* 0x000fc800078e0008 */
[C---:B------:R-:W-:Y:S02]  /*9000*/  IMAD R5, R15.reuse, R5, R0 ;  /* 0x000000050f057224 */ /* 0x040fe400078e0200 */
[----:B------:R-:W-:Y:S02]  /*9010*/  IMAD R15, R15, R3, R10 ;  /* 0x000000030f0f7224 */ /* 0x000fe400078e020a */
[----:B------:R-:W-:Y:S01]  /*9020*/  IMAD.IADD R7, R7, 0x1, R5 ;  /* 0x0000000107077824 */ /* 0x000fe200078e0205 */
[----:B------:R-:W-:Y:S01]  /*9030*/  LEA R3, P0, R6, UR4, 0x1 ;  /* 0x0000000406037c11 */ /* 0x000fe2000f8008ff */
[----:B------:R-:W-:Y:S01]  /*9040*/  IMAD.IADD R5, R9, 0x1, R15 ;  /* 0x0000000109057824 */ /* 0x000fe200078e020f */
[----:B------:R-:W-:Y:S01]  /*9050*/  LEA R0, P1, R8, UR6, 0x1 ;  /* 0x0000000608007c11 */ /* 0x000fe2000f8208ff */
[----:B------:R-:W-:Y:S01]  /*9060*/  UMOV UR4, 0xffffffff ;  /* 0xffffffff00047882 */ /* 0x000fe20000000000 */
[----:B------:R-:W-:Y:S02]  /*9070*/  LEA.HI.X R4, R6, UR5, R7, 0x1, P0 ;  /* 0x0000000506047c11 */ /* 0x000fe400080f0c07 */
[----:B------:R-:W-:-:S02]  /*9080*/  LEA.HI.X R2, R8, UR7, R5, 0x1, P1 ;  /* 0x0000000708027c11 */ /* 0x000fc400088f0c05 */
[----:B------:R-:W-:Y:S01]  /*9090*/  LEA.HI R5, R218, R218, RZ, 0x1 ;  /* 0x000000dada057211 */ /* 0x000fe200078f08ff */
[----:B------:R-:W-:Y:S06]  /*90a0*/  BRA.DIV UR4, `(.L_x_5438) ;  /* 0x000001b204187947 */ /* 0x000fec000b800000 */
.L_x_5694:
[----:B------:R-:W-:-:S03]  /*90b0*/  UMOV UR4, 0xffffffff ;  /* 0xffffffff00047882 */ /* 0x000fc60000000000 */
[----:B------:R-:W-:Y:S05]  /*90c0*/  BRA.DIV UR4, `(.L_x_5439) ;  /* 0x000001b204387947 */ /* 0x000fea000b800000 */
.L_x_5697:
[----:B------:R-:W-:-:S03]  /*90d0*/  UMOV UR4, 0xffffffff ;  /* 0xffffffff00047882 */ /* 0x000fc60000000000 */
[----:B------:R-:W-:Y:S05]  /*90e0*/  BRA.DIV UR4, `(.L_x_5440) ;  /* 0x000001b204587947 */ /* 0x000fea000b800000 */
.L_x_5700:
[----:B------:R-:W-:-:S03]  /*90f0*/  UMOV UR4, 0xffffffff ;  /* 0xffffffff00047882 */ /* 0x000fc60000000000 */
[----:B------:R-:W-:Y:S05]  /*9100*/  BRA.DIV UR4, `(.L_x_5441) ;  /* 0x000001b204787947 */ /* 0x000fea000b800000 */
.L_x_5703:
[----:B------:R-:W-:-:S03]  /*9110*/  UMOV UR4, 0xffffffff ;  /* 0xffffffff00047882 */ /* 0x000fc60000000000 */
[----:B------:R-:W-:Y:S05]  /*9120*/  BRA.DIV UR4, `(.L_x_5442) ;  /* 0x000001b204987947 */ /* 0x000fea000b800000 */
.L_x_5706:
[----:B------:R-:W-:Y:S01]  /*9130*/  UMOV UR4, 0xffffffff ;  /* 0xffffffff00047882 */ /* 0x000fe20000000000 */
[----:B------:R-:W-:Y:S02]  /*9140*/  LOP3.LUT R5, R5, 0xfffffffe, RZ, 0xc0, !PT ;  /* 0xfffffffe05057812 */ /* 0x000fe400078ec0ff */
[----:B------:R-:W-:Y:S05]  /*9150*/  BRA.DIV UR4, `(.L_x_5443) ;  /* 0x000001b204b47947 */ /* 0x000fea000b800000 */
.L_x_5709:
[----:B------:R-:W-:Y:S01]  /*9160*/  UMOV UR4, 0xffffffff ;  /* 0xffffffff00047882 */ /* 0x000fe20000000000 */
[----:B------:R-:W-:Y:S02]  /*9170*/  IMAD.IADD R56, R218, 0x1, -R5 ;  /* 0x00000001da387824 */ /* 0x000fe400078e0a05 */
[----:B------:R-:W-:Y:S05]  /*9180*/  BRA.DIV UR4, `(.L_x_5444) ;  /* 0x000001b204d07947 */ /* 0x000fea000b800000 */
.L_x_5712:
[----:B------:R-:W-:Y:S01]  /*9190*/  UMOV UR4, 0xffffffff ;  /* 0xffffffff00047882 */ /* 0x000fe20000000000 */
[----:B------:R-:W-:Y:S02]  /*91a0*/  SHF.L.U32 R3, R56, 0x1f, RZ ;  /* 0x0000001f38037819 */ /* 0x000fe400000006ff */
[----:B------:R-:W-:Y:S05]  /*91b0*/  BRA.DIV UR4, `(.L_x_5445) ;  /* 0x000001b204ec7947 */ /* 0x000fea000b800000 */
.L_x_5715:
[----:B------:R-:W0:Y:S01]  /*91c0*/  SYNCS.PHASECHK.TRANS64.TRYWAIT P1, [R18+URZ+0x38800], R3 ;  /* 0x03880003120075a7 */ /* 0x000e22000802017f */
[----:B-----5:R-:W-:Y:S01]  /*91d0*/  IMAD.MOV.U32 R0, RZ, RZ, R32 ;  /* 0x000000ffff007224 */ /* 0x020fe200078e0020 */
[----:B------:R-:W-:Y:S01]  /*91e0*/  ISETP.GE.AND P0, PT, R16, R21, PT ;  /* 0x000000151000720c */ /* 0x000fe20003f06270 */
[----:B------:R-:W-:Y:S01]  /*91f0*/  IMAD.MOV.U32 R2, RZ, RZ, R33 ;  /* 0x000000ffff027224 */ /* 0x000fe200078e0021 */
[----:B------:R-:W-:Y:S01]  /*9200*/  BSSY B1, `(.L_x_5446) ;  /* 0x000001e000017945 */ /* 0x000fe20003800000 */
[----:B------:R-:W-:Y:S01]  /*9210*/  IMAD.MOV.U32 R4, RZ, RZ, R34 ;  /* 0x000000ffff047224 */ /* 0x000fe200078e0022 */
[----:B------:R-:W-:Y:S01]  /*9220*/  PRMT R20, R20, 0x5410, R0 ;  /* 0x0000541014147816 */ /* 0x000fe20000000000 */
[----:B------:R-:W-:Y:S01]  /*9230*/  IMAD.MOV.U32 R0, RZ, RZ, R38 ;  /* 0x000000ffff007224 */ /* 0x000fe200078e0026 */
[----:B------:R-:W-:Y:S01]  /*9240*/  PRMT R14, R2, 0x7610, R14 ;  /* 0x00007610020e7816 */ /* 0x000fe2000000000e */
[----:B------:R-:W-:Y:S01]  /*9250*/  IMAD.MOV.U32 R2, RZ, RZ, R39 ;  /* 0x000000ffff027224 */ /* 0x000fe200078e0027 */
[----:B------:R-:W-:Y:S01]  /*9260*/  PRMT R43, R43, 0x5410, R4 ;  /* 0x000054102b2b7816 */ /* 0x000fe20000000004 */
[----:B------:R-:W-:Y:S01]  /*9270*/  IMAD.MOV.U32 R5, RZ, RZ, R35 ;  /* 0x000000ffff057224 */ /* 0x000fe200078e0023 */
[-C--:B------:R-:W-:Y:S01]  /*9280*/  ISETP.GE.OR P2, PT, R187, R58.reuse, P0 ;  /* 0x0000003abb00720c */ /* 0x080fe20000746670 */
[----:B------:R-:W-:Y:S01]  /*9290*/  IMAD.MOV.U32 R4, RZ, RZ, R28 ;  /* 0x000000ffff047224 */ /* 0x000fe200078e001c */
[----:B------:R-:W-:Y:S01]  /*92a0*/  PRMT R13, R2, 0x5410, R0 ;  /* 0x00005410020d7816 */ /* 0x000fe20000000000 */
[----:B------:R-:W-:Y:S01]  /*92b0*/  IMAD.MOV.U32 R0, RZ, RZ, R36 ;  /* 0x000000ffff007224 */ /* 0x000fe200078e0024 */
[----:B------:R-:W-:Y:S01]  /*92c0*/  PRMT R15, R5, 0x7610, R15 ;  /* 0x00007610050f7816 */ /* 0x000fe2000000000f */
[----:B------:R-:W-:Y:S01]  /*92d0*/  IMAD.MOV.U32 R2, RZ, RZ, R37 ;  /* 0x000000ffff027224 */ /* 0x000fe200078e0025 */
[----:B------:R-:W-:Y:S01]  /*92e0*/  MOV R5, R29 ;  /* 0x0000001d00057202 */ /* 0x000fe20000000f00 */
        /* <DEDUP_REMOVED lines=9> */
[----:B------:R-:W-:Y:S01]  /*9380*/  ISETP.GE.OR P0, PT, R234, R58, P0 ;  /* 0x0000003aea00720c */ /* 0x000fe20000706670 */
[----:B------:R-:W-:Y:S01]  /*9390*/  IMAD.MOV.U32 R53, RZ, RZ, R27 ;  /* 0x000000ffff357224 */ /* 0x000fe200078e001b */
[----:B------:R-:W-:-:S02]  /*93a0*/  PRMT R50, R50, 0x5410, R4 ;  /* 0x0000541032327816 */ /* 0x000fc40000000004 */
[----:B------:R-:W-:Y:S02]  /*93b0*/  PRMT R51, R51, 0x5410, R5 ;  /* 0x0000541033337816 */ /* 0x000fe40000000005 */
[----:B------:R-:W-:Y:S01]  /*93c0*/  PRMT R46, R0, 0x5410, R2 ;  /* 0x00005410002e7816 */ /* 0x000fe20000000002 */
[----:B0-----:R-:W-:Y:S06]  /*93d0*/  @!P1 BRA `(.L_x_5447) ;  /* 0x000001b0008c9947 */ /* 0x001fec0003800000 */
.L_x_5716:
[----:B------:R-:W-:Y:S05]  /*93e0*/  BSYNC B1 ;  /* 0x0000000000017941 */ /* 0x000fea0003800000 */
.L_x_5446:
[----:B------:R-:W-:Y:S04]  /*93f0*/  BSSY B1, `(.L_x_5448) ;  /* 0x000006a000017945 */ /* 0x000fe80003800000 */
[----:B------:R-:W-:Y:S05]  /*9400*/  @P2 BRA `(.L_x_5449) ;  /* 0x0000000400a02947 */ /* 0x000fea0003800000 */
[----:B------:R-:W-:Y:S01]  /*9410*/  IMAD.SHL.U32 R0, R194, 0x40, RZ ;  /* 0x00000040c2007824 */ /* 0x000fe200078e00ff */
[----:B------:R-:W-:Y:S01]  /*9420*/  SHF.R.U64 R32, R32, 0x10, R33 ;  /* 0x0000001020207819 */ /* 0x000fe20000001221 */
[----:B------:R-:W-:Y:S01]  /*9430*/  IMAD.IADD R2, R16, 0x1, R21 ;  /* 0x0000000110027824 */ /* 0x000fe200078e0215 */
[--C-:B------:R-:W-:Y:S02]  /*9440*/  SHF.R.U64 R40, R38, 0x10, R39.reuse ;  /* 0x0000001026287819 */ /* 0x100fe40000001227 */
[----:B0-----:R-:W-:Y:S02]  /*9450*/  LOP3.LUT R3, R0, 0x1c0, RZ, 0xc0, !PT ;  /* 0x000001c000037812 */ /* 0x001fe400078ec0ff */
[----:B------:R-:W-:Y:S02]  /*9460*/  SHF.R.U32.HI R41, RZ, 0x10, R39 ;  /* 0x00000010ff297819 */ /* 0x000fe40000011627 */
[----:B------:R-:W-:Y:S02]  /*9470*/  LOP3.LUT R0, R3, 0x38, R16, 0xf8, !PT ;  /* 0x0000003803007812 */ /* 0x000fe400078ef810 */
[----:B------:R-:W-:-:S02]  /*9480*/  SHF.R.U32.HI R5, RZ, 0x3, R3 ;  /* 0x00000003ff057819 */ /* 0x000fc40000011603 */
[----:B------:R-:W-:Y:S02]  /*9490*/  LOP3.LUT R2, R3, 0x38, R2, 0xf8, !PT ;  /* 0x0000003803027812 */ /* 0x000fe400078ef802 */
[-C--:B------:R-:W-:Y:S02]  /*94a0*/  LOP3.LUT R0, R0, R5.reuse, RZ, 0x3c, !PT ;  /* 0x0000000500007212 */ /* 0x080fe400078e3cff */
[----:B------:R-:W-:Y:S02]  /*94b0*/  LOP3.LUT R2, R2, R5, RZ, 0x3c, !PT ;  /* 0x0000000502027212 */ /* 0x000fe400078e3cff */
[----:B------:R-:W-:Y:S01]  /*94c0*/  SHF.R.U32.HI R33, RZ, 0x10, R33 ;  /* 0x00000010ff217819 */ /* 0x000fe20000011621 */
[----:B------:R-:W-:Y:S01]  /*94d0*/  IMAD R3, R213, 0x200, R0 ;  /* 0x00000200d5037824 */ /* 0x000fe200078e0200 */
[----:B------:R-:W-:Y:S02]  /*94e0*/  SHF.R.U32.HI R0, RZ, 0x10, R37 ;  /* 0x00000010ff007819 */ /* 0x000fe40000011625 */
[----:B------:R-:W-:Y:S01]  /*94f0*/  PRMT R32, R20, 0x5432, R32 ;  /* 0x0000543214207816 */ /* 0x000fe20000000020 */
[----:B------:R-:W-:Y:S01]  /*9500*/  IMAD R42, R3, 0x2, R18 ;  /* 0x00000002032a7824 */ /* 0x000fe200078e0212 */
[----:B------:R-:W-:Y:S01]  /*9510*/  SHF.R.U64 R12, R34, 0x10, R35 ;  /* 0x00000010220c7819 */ /* 0x000fe20000001223 */
[----:B------:R-:W-:Y:S01]  /*9520*/  IMAD R3, R213, 0x200, R2 ;  /* 0x00000200d5037824 */ /* 0x000fe200078e0202 */
[----:B------:R-:W-:-:S02]  /*9530*/  SHF.R.U64 R2, R36, 0x10, R37 ;  /* 0x0000001024027819 */ /* 0x000fc40000001225 */
[----:B------:R-:W0:Y:S01]  /*9540*/  LDS.128 R8, [R42+0x20400] ;  /* 0x020400002a087984 */ /* 0x000e220000000c00 */
[----:B------:R-:W-:Y:S01]  /*9550*/  IMAD R44, R3, 0x2, R18 ;  /* 0x00000002032c7824 */ /* 0x000fe200078e0212 */
[C---:B------:R-:W-:Y:S02]  /*9560*/  PRMT R37, R14.reuse, 0x5432, R2 ;  /* 0x000054320e257816 */ /* 0x040fe40000000002 */
[C---:B------:R-:W-:Y:S02]  /*9570*/  PRMT R40, R13.reuse, 0x5432, R40 ;  /* 0x000054320d287816 */ /* 0x040fe40000000028 */
[----:B------:R-:W1:Y:S01]  /*9580*/  LDS.128 R4, [R44+0x20400] ;  /* 0x020400002c047984 */ /* 0x000e620000000c00 */
[----:B------:R-:W-:Y:S01]  /*9590*/  PRMT R41, R13, 0x5410, R41 ;  /* 0x000054100d297816 */ /* 0x000fe20000000029 */
[----:B------:R-:W-:Y:S01]  /*95a0*/  IMAD.U32 R38, R37, 0x10000, RZ ;  /* 0x0001000025267824 */ /* 0x000fe200078e00ff */
[----:B------:R-:W-:Y:S01]  /*95b0*/  PRMT R34, R14, 0x5410, R33 ;  /* 0x000054100e227816 */ /* 0x000fe20000000021 */
[----:B------:R-:W-:Y:S01]  /*95c0*/  IMAD.U32 R33, R32, 0x10000, RZ ;  /* 0x0001000020217824 */ /* 0x000fe200078e00ff */
[----:B------:R-:W-:-:S02]  /*95d0*/  SHF.R.U32.HI R3, RZ, 0x10, R35 ;  /* 0x00000010ff037819 */ /* 0x000fc40000011623 */
[----:B------:R-:W-:Y:S02]  /*95e0*/  PRMT R35, R43, 0x5432, R12 ;  /* 0x000054322b237816 */ /* 0x000fe4000000000c */
[----:B------:R-:W-:Y:S02]  /*95f0*/  PRMT R39, R15, 0x5432, R0 ;  /* 0x000054320f277816 */ /* 0x000fe40000000000 */
[----:B------:R-:W-:Y:S02]  /*9600*/  LOP3.LUT R37, R37, 0xffff0000, RZ, 0xc0, !PT ;  /* 0xffff000025257812 */ /* 0x000fe400078ec0ff */
[----:B------:R-:W-:Y:S01]  /*9610*/  PRMT R36, R15, 0x5410, R3 ;  /* 0x000054100f247816 */ /* 0x000fe20000000003 */
[C---:B0-----:R-:W-:Y:S01]  /*9620*/  IMAD.U32 R0, R8.reuse, 0x10000, RZ ;  /* 0x0001000008007824 */ /* 0x041fe200078e00ff */
        /* <DEDUP_REMOVED lines=11> */
[----:B------:R-:W-:Y:S01]  /*96e0*/  LOP3.LUT R13, R32, 0xffff0000, RZ, 0xc0, !PT ;  /* 0xffff0000200d7812 */ /* 0x000fe200078ec0ff */
[----:B------:R-:W-:-:S02]  /*96f0*/  IMAD.U32 R32, R39, 0x10000, RZ ;  /* 0x0001000027207824 */ /* 0x000fc400078e00ff */
[----:B------:R-:W-:Y:S01]  /*9700*/  FFMA.FTZ R43, R0, R33, -R43 ;  /* 0x00000021002b7223 */ /* 0x000fe2000001082b */
[----:B------:R-:W-:Y:S01]  /*9710*/  FMUL.FTZ R33, R4, R37 ;  /* 0x0000002504217220 */ /* 0x000fe20000410000 */
[----:B------:R-:W-:Y:S01]  /*9720*/  FFMA.FTZ R45, R0, R38, R45 ;  /* 0x00000026002d7223 */ /* 0x000fe2000001002d */
[----:B------:R-:W-:Y:S02]  /*9730*/  IMAD.U32 R0, R34, 0x10000, RZ ;  /* 0x0001000022007824 */ /* 0x000fe400078e00ff */
[-C--:B------:R-:W-:Y:S01]  /*9740*/  FMUL.FTZ R47, R4, R13.reuse ;  /* 0x0000000d042f7220 */ /* 0x080fe20000410000 */
[----:B------:R-:W-:Y:S01]  /*9750*/  FFMA.FTZ R4, R2, R13, -R33 ;  /* 0x0000000d02047223 */ /* 0x000fe20000010821 */
[C---:B------:R-:W-:Y:S01]  /*9760*/  FMUL.FTZ R38, R14.reuse, R32 ;  /* 0x000000200e267220 */ /* 0x040fe20000410000 */
[----:B------:R-:W-:Y:S01]  /*9770*/  LOP3.LUT R39, R39, 0xffff0000, RZ, 0xc0, !PT ;  /* 0xffff000027277812 */ /* 0x000fe200078ec0ff */
[-C--:B------:R-:W-:Y:S01]  /*9780*/  FMUL.FTZ R13, R14, R0.reuse ;  /* 0x000000000e0d7220 */ /* 0x080fe20000410000 */
[----:B------:R-:W-:Y:S01]  /*9790*/  LOP3.LUT R34, R34, 0xffff0000, RZ, 0xc0, !PT ;  /* 0xffff000022227812 */ /* 0x000fe200078ec0ff */
[----:B------:R-:W-:Y:S01]  /*97a0*/  FFMA.FTZ R14, R2, R37, R47 ;  /* 0x00000025020e7223 */ /* 0x000fe2000001002f */
[C---:B------:R-:W-:Y:S01]  /*97b0*/  FFMA.FTZ R38, R3.reuse, R0, -R38 ;  /* 0x0000000003267223 */ /* 0x040fe20000010826 */
[----:B------:R-:W-:Y:S01]  /*97c0*/  FFMA.FTZ R13, R3, R32, R13 ;  /* 0x00000020030d7223 */ /* 0x000fe2000001000d */
[----:B------:R-:W-:Y:S01]  /*97d0*/  FMUL.FTZ R3, R5, R39 ;  /* 0x0000002705037220 */ /* 0x000fe20000410000 */
        /* <DEDUP_REMOVED lines=9> */
[----:B------:R-:W-:Y:S01]  /*9870*/  FFMA.FTZ R32, R8, R39, R37 ;  /* 0x0000002708207223 */ /* 0x000fe20000010025 */
[----:B------:R-:W-:-:S02]  /*9880*/  IMAD.U32 R12, R11, 0x10000, RZ ;  /* 0x000100000b0c7824 */ /* 0x000fc400078e00ff */
[----:B------:R-:W-:Y:S01]  /*9890*/  FMUL.FTZ R37, R20, R5 ;  /* 0x0000000514257220 */ /* 0x000fe20000410000 */
[----:B------:R-:W-:Y:S02]  /*98a0*/  IMAD.U32 R3, R36, 0x10000, RZ ;  /* 0x0001000024037824 */ /* 0x000fe400078e00ff */
[C---:B------:R-:W-:Y:S01]  /*98b0*/  FFMA.FTZ R34, R9.reuse, R0, -R34 ;  /* 0x0000000009227223 */ /* 0x040fe20000010822 */
[----:B------:R-:W-:Y:S01]  /*98c0*/  FFMA.FTZ R15, R9, R2, R15 ;  /* 0x00000002090f7223 */ /* 0x000fe2000001000f */
[----:B------:R-:W-:Y:S01]  /*98d0*/  LOP3.LUT R6, R6, 0xffff0000, RZ, 0xc0, !PT ;  /* 0xffff000006067812 */ /* 0x000fe200078ec0ff */
[-C--:B------:R-:W-:Y:S01]  /*98e0*/  FMUL.FTZ R9, R20, R3.reuse ;  /* 0x0000000314097220 */ /* 0x080fe20000410000 */
[----:B------:R-:W-:Y:S01]  /*98f0*/  FFMA.FTZ R37, R12, R3, -R37 ;  /* 0x000000030c257223 */ /* 0x000fe20000010825 */
[----:B------:R-:W-:Y:S02]  /*9900*/  LOP3.LUT R7, R7, 0xffff0000, RZ, 0xc0, !PT ;  /* 0xffff000007077812 */ /* 0x000fe400078ec0ff */
        /* <DEDUP_REMOVED lines=8> */
[-C--:B------:R-:W-:Y:S01]  /*9990*/  FMUL.FTZ R6, R6, R35.reuse ;  /* 0x0000002306067220 */ /* 0x080fe20000410000 */
[----:B------:R-:W-:Y:S01]  /*99a0*/  FFMA.FTZ R35, R10, R35, -R5 ;  /* 0x000000230a237223 */ /* 0x000fe20000010805 */
[-C--:B------:R-:W-:Y:S01]  /*99b0*/  FMUL.FTZ R7, R7, R36.reuse ;  /* 0x0000002407077220 */ /* 0x080fe20000410000 */
[----:B------:R-:W-:Y:S01]  /*99c0*/  F2FP.BF16.F32.PACK_AB R4, R4, R43 ;  /* 0x0000002b0404723e */ /* 0x000fe200000010ff */
        /* <DEDUP_REMOVED lines=8> */
[----:B------:R1:W-:Y:S01]  /*9a50*/  STS.128 [R42+0x20400], R4 ;  /* 0x020400042a007388 */ /* 0x0003e20000000c00 */
[----:B------:R-:W-:Y:S02]  /*9a60*/  F2FP.BF16.F32.PACK_AB R10, R10, R15 ;  /* 0x0000000f0a0a723e */ /* 0x000fe400000010ff */
[----:B------:R-:W-:-:S05]  /*9a70*/  F2FP.BF16.F32.PACK_AB R11, R11, R12 ;  /* 0x0000000c0b0b723e */ /* 0x000fca00000010ff */
[----:B------:R1:W-:Y:S02]  /*9a80*/  STS.128 [R44+0x20400], R8 ;  /* 0x020400082c007388 */ /* 0x0003e40000000c00 */
.L_x_5449:
[----:B------:R-:W-:Y:S05]  /*9a90*/  BSYNC B1 ;  /* 0x0000000000017941 */ /* 0x000fea0003800000 */
.L_x_5448:
[----:B------:R-:W-:Y:S01]  /*9aa0*/  PRMT R13, R52, 0x5410, R53 ;  /* 0x00005410340d7816 */ /* 0x000fe20000000035 */
[----:B------:R-:W-:Y:S06]  /*9ab0*/  @P0 BRA `(.L_x_5435) ;  /* 0x0000000400840947 */ /* 0x000fec0003800000 */
[----:B------:R-:W-:Y:S01]  /*9ac0*/  IMAD.IADD R21, R16, 0x1, R21 ;  /* 0x0000000110157824 */ /* 0x000fe200078e0215 */
[----:B-1----:R-:W1:Y:S01]  /*9ad0*/  LDS.128 R8, [R227+0x20400] ;  /* 0x02040000e3087984 */ /* 0x002e620000000c00 */
[--C-:B------:R-:W-:Y:S02]  /*9ae0*/  SHF.R.U64 R12, R28, 0x10, R29.reuse ;  /* 0x000000101c0c7819 */ /* 0x100fe4000000121d */
[----:B------:R-:W-:Y:S02]  /*9af0*/  SHF.R.U32.HI R2, RZ, 0x10, R29 ;  /* 0x00000010ff027819 */ /* 0x000fe4000001161d */
[----:B------:R-:W-:Y:S02]  /*9b00*/  LOP3.LUT R0, R230, 0x38, R21, 0xf8, !PT ;  /* 0x00000038e6007812 */ /* 0x000fe400078ef815 */
[----:B------:R-:W-:Y:S02]  /*9b10*/  SHF.R.U64 R29, R24, 0x10, R25 ;  /* 0x00000010181d7819 */ /* 0x000fe40000001219 */
[----:B------:R-:W-:-:S02]  /*9b20*/  LOP3.LUT R0, R0, R235, RZ, 0x3c, !PT ;  /* 0x000000eb00007212 */ /* 0x000fc400078e3cff */
[----:B------:R-:W-:Y:S02]  /*9b30*/  PRMT R29, R46, 0x5410, R29 ;  /* 0x000054102e1d7816 */ /* 0x000fe4000000001d */
[----:B------:R-:W-:Y:S01]  /*9b40*/  PRMT R24, R48, 0x5432, R12 ;  /* 0x0000543230187816 */ /* 0x000fe2000000000c */
[----:B0-----:R-:W-:Y:S01]  /*9b50*/  IMAD.IADD R3, R231, 0x1, R0 ;  /* 0x00000001e7037824 */ /* 0x001fe200078e0200 */
[----:B------:R-:W-:Y:S02]  /*9b60*/  SHF.R.U64 R0, R30, 0x10, R31 ;  /* 0x000000101e007819 */ /* 0x000fe4000000121f */
[----:B------:R-:W-:Y:S01]  /*9b70*/  SHF.R.U32.HI R30, RZ, 0x10, R25 ;  /* 0x00000010ff1e7819 */ /* 0x000fe20000011619 */
[----:B------:R-:W-:Y:S01]  /*9b80*/  IMAD R3, R3, 0x2, R18 ;  /* 0x0000000203037824 */ /* 0x000fe200078e0212 */
[----:B------:R-:W-:Y:S01]  /*9b90*/  SHF.R.U32.HI R28, RZ, 0x10, R31 ;  /* 0x00000010ff1c7819 */ /* 0x000fe2000001161f */
[----:B------:R-:W-:Y:S01]  /*9ba0*/  IMAD.U32 R31, R29, 0x10000, RZ ;  /* 0x000100001d1f7824 */ /* 0x000fe200078e00ff */
[----:B------:R-:W-:Y:S01]  /*9bb0*/  PRMT R30, R46, 0x5432, R30 ;  /* 0x000054322e1e7816 */ /* 0x000fe2000000001e */
[----:B------:R-:W-:Y:S01]  /*9bc0*/  IMAD.U32 R25, R24, 0x10000, RZ ;  /* 0x0001000018197824 */ /* 0x000fe200078e00ff */
[----:B------:R-:W0:Y:S01]  /*9bd0*/  LDS.128 R4, [R3+0x20400] ;  /* 0x0204000003047984 */ /* 0x000e220000000c00 */
[----:B------:R-:W-:-:S02]  /*9be0*/  SHF.R.U64 R33, R26, 0x10, R27 ;  /* 0x000000101a217819 */ /* 0x000fc4000000121b */
[----:B------:R-:W-:Y:S01]  /*9bf0*/  SHF.R.U32.HI R34, RZ, 0x10, R27 ;  /* 0x00000010ff227819 */ /* 0x000fe2000001161b */
[----:B------:R-:W-:Y:S01]  /*9c00*/  IMAD.U32 R32, R30, 0x10000, RZ ;  /* 0x000100001e207824 */ /* 0x000fe200078e00ff */
[----:B------:R-:W-:Y:S02]  /*9c10*/  PRMT R26, R49, 0x5432, R2 ;  /* 0x00005432311a7816 */ /* 0x000fe40000000002 */
[----:B------:R-:W-:Y:S02]  /*9c20*/  PRMT R27, R50, 0x5432, R0 ;  /* 0x00005432321b7816 */ /* 0x000fe40000000000 */
[----:B------:R-:W-:Y:S02]  /*9c30*/  PRMT R34, R13, 0x5432, R34 ;  /* 0x000054320d227816 */ /* 0x000fe40000000022 */
[----:B------:R-:W-:Y:S02]  /*9c40*/  PRMT R28, R51, 0x5432, R28 ;  /* 0x00005432331c7816 */ /* 0x000fe4000000001c */
[----:B------:R-:W-:Y:S01]  /*9c50*/  PRMT R33, R13, 0x5410, R33 ;  /* 0x000054100d217816 */ /* 0x000fe20000000021 */
[----:B------:R-:W-:Y:S01]  /*9c60*/  IMAD.U32 R36, R34, 0x10000, RZ ;  /* 0x0001000022247824 */ /* 0x000fe200078e00ff */
[----:B------:R-:W-:Y:S01]  /*9c70*/  LOP3.LUT R29, R29, 0xffff0000, RZ, 0xc0, !PT ;  /* 0xffff00001d1d7812 */ /* 0x000fe200078ec0ff */
[C---:B-1----:R-:W-:Y:S01]  /*9c80*/  IMAD.U32 R0, R8.reuse, 0x10000, RZ ;  /* 0x0001000008007824 */ /* 0x042fe200078e00ff */
[----:B------:R-:W-:Y:S01]  /*9c90*/  LOP3.LUT R2, R8, 0xffff0000, RZ, 0xc0, !PT ;  /* 0xffff000008027812 */ /* 0x000fe200078ec0ff */
[----:B------:R-:W-:Y:S01]  /*9ca0*/  IMAD.U32 R12, R9, 0x10000, RZ ;  /* 0x00010000090c7824 */ /* 0x000fe200078e00ff */
[----:B------:R-:W-:Y:S01]  /*9cb0*/  LOP3.LUT R30, R30, 0xffff0000, RZ, 0xc0, !PT ;  /* 0xffff00001e1e7812 */ /* 0x000fe200078ec0ff */
[----:B------:R-:W-:Y:S01]  /*9cc0*/  IMAD.U32 R13, R11, 0x10000, RZ ;  /* 0x000100000b0d7824 */ /* 0x000fe200078e00ff */
[----:B------:R-:W-:Y:S01]  /*9cd0*/  LOP3.LUT R8, R9, 0xffff0000, RZ, 0xc0, !PT ;  /* 0xffff000009087812 */ /* 0x000fe200078ec0ff */
[----:B------:R-:W-:Y:S01]  /*9ce0*/  IMAD.U32 R9, R10, 0x10000, RZ ;  /* 0x000100000a097824 */ /* 0x000fe200078e00ff */
[----:B------:R-:W-:-:S02]  /*9cf0*/  LOP3.LUT R34, R34, 0xffff0000, RZ, 0xc0, !PT ;  /* 0xffff000022227812 */ /* 0x000fc400078ec0ff */
[----:B------:R-:W-:Y:S02]  /*9d00*/  LOP3.LUT R10, R10, 0xffff0000, RZ, 0xc0, !PT ;  /* 0xffff00000a0a7812 */ /* 0x000fe400078ec0ff */
[----:B------:R-:W-:Y:S01]  /*9d10*/  LOP3.LUT R11, R11, 0xffff0000, RZ, 0xc0, !PT ;  /* 0xffff00000b0b7812 */ /* 0x000fe200078ec0ff */
[C---:B0-----:R-:W-:Y:S01]  /*9d20*/  IMAD.U32 R14, R4.reuse, 0x10000, RZ ;  /* 0x00010000040e7824 */ /* 0x041fe200078e00ff */
[----:B------:R-:W-:Y:S01]  /*9d30*/  LOP3.LUT R4, R4, 0xffff0000, RZ, 0xc0, !PT ;  /* 0xffff000004047812 */ /* 0x000fe200078ec0ff */
[C---:B------:R-:W-:Y:S01]  /*9d40*/  IMAD.U32 R15, R5.reuse, 0x10000, RZ ;  /* 0x00010000050f7824 */ /* 0x040fe200078e00ff */
[----:B------:R-:W-:Y:S01]  /*9d50*/  LOP3.LUT R5, R5, 0xffff0000, RZ, 0xc0, !PT ;  /* 0xffff000005057812 */ /* 0x000fe200078ec0ff */
[C---:B------:R-:W-:Y:S01]  /*9d60*/  FMUL.FTZ R35, R14.reuse, R31 ;  /* 0x0000001f0e237220 */ /* 0x040fe20000410000 */
[-C--:B------:R-:W-:Y:S01]  /*9d70*/  FMUL.FTZ R37, R14, R25.reuse ;  /* 0x000000190e257220 */ /* 0x080fe20000410000 */
[C---:B------:R-:W-:Y:S01]  /*9d80*/  IMAD.U32 R14, R26.reuse, 0x10000, RZ ;  /* 0x000100001a0e7824 */ /* 0x040fe200078e00ff */
[----:B------:R-:W-:Y:S01]  /*9d90*/  LOP3.LUT R26, R26, 0xffff0000, RZ, 0xc0, !PT ;  /* 0xffff00001a1a7812 */ /* 0x000fe200078ec0ff */
[----:B------:R-:W-:Y:S01]  /*9da0*/  FFMA.FTZ R35, R0, R25, -R35 ;  /* 0x0000001900237223 */ /* 0x000fe20000010823 */
[----:B------:R-:W-:Y:S01]  /*9db0*/  FMUL.FTZ R25, R15, R32 ;  /* 0x000000200f197220 */ /* 0x000fe20000410000 */
[----:B------:R-:W-:-:S02]  /*9dc0*/  IMAD.U32 R21, R7, 0x10000, RZ ;  /* 0x0001000007157824 */ /* 0x000fc400078e00ff */
[----:B------:R-:W-:Y:S01]  /*9dd0*/  FFMA.FTZ R37, R0, R31, R37 ;  /* 0x0000001f00257223 */ /* 0x000fe20000010025 */
[----:B------:R-:W-:Y:S02]  /*9de0*/  IMAD.U32 R0, R28, 0x10000, RZ ;  /* 0x000100001c007824 */ /* 0x000fe400078e00ff */
[-C--:B------:R-:W-:Y:S01]  /*9df0*/  FMUL.FTZ R15, R15, R14.reuse ;  /* 0x0000000e0f0f7220 */ /* 0x080fe20000410000 */
[C---:B------:R-:W-:Y:S01]  /*9e00*/  FFMA.FTZ R25, R12.reuse, R14, -R25 ;  /* 0x0000000e0c197223 */ /* 0x040fe20000010819 */
[C---:B------:R-:W-:Y:S01]  /*9e10*/  FMUL.FTZ R14, R21.reuse, R36 ;  /* 0x00000024150e7220 */ /* 0x040fe20000410000 */
[----:B------:R-:W-:Y:S01]  /*9e20*/  FMUL.FTZ R21, R21, R0 ;  /* 0x0000000015157220 */ /* 0x000fe20000410000 */
[----:B------:R-:W-:Y:S01]  /*9e30*/  FFMA.FTZ R32, R12, R32, R15 ;  /* 0x000000200c207223 */ /* 0x000fe2000001000f */
[----:B------:R-:W-:Y:S01]  /*9e40*/  LOP3.LUT R15, R24, 0xffff0000, RZ, 0xc0, !PT ;  /* 0xffff0000180f7812 */ /* 0x000fe200078ec0ff */
[C---:B------:R-:W-:Y:S01]  /*9e50*/  FFMA.FTZ R31, R13.reuse, R0, -R14 ;  /* 0x000000000d1f7223 */ /* 0x040fe2000001080e */
[----:B------:R-:W-:Y:S01]  /*9e60*/  FFMA.FTZ R36, R13, R36, R21 ;  /* 0x000000240d247223 */ /* 0x000fe20000010015 */
[----:B------:R-:W-:Y:S01]  /*9e70*/  FMUL.FTZ R13, R4, R29 ;  /* 0x0000001d040d7220 */ /* 0x000fe20000410000 */
[----:B------:R-:W-:-:S02]  /*9e80*/  IMAD.U32 R20, R6, 0x10000, RZ ;  /* 0x0001000006147824 */ /* 0x000fc400078e00ff */
[-C--:B------:R-:W-:Y:S01]  /*9e90*/  FMUL.FTZ R21, R4, R15.reuse ;  /* 0x0000000f04157220 */ /* 0x080fe20000410000 */
[----:B------:R-:W-:Y:S02]  /*9ea0*/  IMAD.U32 R4, R33, 0x10000, RZ ;  /* 0x0001000021047824 */ /* 0x000fe400078e00ff */
[----:B------:R-:W-:Y:S01]  /*9eb0*/  FFMA.FTZ R12, R2, R15, -R13 ;  /* 0x0000000f020c7223 */ /* 0x000fe2000001080d */
[----:B------:R-:W-:Y:S01]  /*9ec0*/  FMUL.FTZ R13, R5, R30 ;  /* 0x0000001e050d7220 */ /* 0x000fe20000410000 */
[----:B------:R-:W-:Y:S01]  /*9ed0*/  LOP3.LUT R6, R6, 0xffff0000, RZ, 0xc0, !PT ;  /* 0xffff000006067812 */ /* 0x000fe200078ec0ff */
[----:B------:R-:W-:Y:S01]  /*9ee0*/  IMAD.U32 R0, R27, 0x10000, RZ ;  /* 0x000100001b007824 */ /* 0x000fe200078e00ff */
[----:B------:R-:W-:Y:S01]  /*9ef0*/  LOP3.LUT R7, R7, 0xffff0000, RZ, 0xc0, !PT ;  /* 0xffff000007077812 */ /* 0x000fe200078ec0ff */
[----:B------:R-:W-:Y:S01]  /*9f00*/  FMUL.FTZ R5, R5, R26 ;  /* 0x0000001a05057220 */ /* 0x000fe20000410000 */
[----:B------:R-:W-:Y:S01]  /*9f10*/  FMUL.FTZ R14, R20, R4 ;  /* 0x00000004140e7220 */ /* 0x000fe20000410000 */
[----:B------:R-:W-:Y:S01]  /*9f20*/  LOP3.LUT R33, R33, 0xffff0000, RZ, 0xc0, !PT ;  /* 0xffff000021217812 */ /* 0x000fe200078ec0ff */
[C---:B------:R-:W-:Y:S01]  /*9f30*/  FFMA.FTZ R26, R8.reuse, R26, -R13 ;  /* 0x0000001a081a7223 */ /* 0x040fe2000001080d */
[----:B------:R-:W-:Y:S01]  /*9f40*/  LOP3.LUT R27, R27, 0xffff0000, RZ, 0xc0, !PT ;  /* 0xffff00001b1b7812 */ /* 0x000fe200078ec0ff */
[----:B------:R-:W-:Y:S01]  /*9f50*/  FFMA.FTZ R13, R8, R30, R5 ;  /* 0x0000001e080d7223 */ /* 0x000fe20000010005 */
[----:B------:R-:W-:Y:S01]  /*9f60*/  LOP3.LUT R28, R28, 0xffff0000, RZ, 0xc0, !PT ;  /* 0xffff00001c1c7812 */ /* 0x000fe200078ec0ff */
[-C--:B------:R-:W-:Y:S01]  /*9f70*/  FMUL.FTZ R20, R20, R0.reuse ;  /* 0x0000000014147220 */ /* 0x080fe20000410000 */
[----:B------:R-:W-:Y:S01]  /*9f80*/  FFMA.FTZ R14, R9, R0, -R14 ;  /* 0x00000000090e7223 */ /* 0x000fe2000001080e */
[C---:B------:R-:W-:Y:S01]  /*9f90*/  FMUL.FTZ R5, R6.reuse, R33 ;  /* 0x0000002106057220 */ /* 0x040fe20000410000 */
[C---:B------:R-:W-:Y:S01]  /*9fa0*/  FMUL.FTZ R0, R7.reuse, R34 ;  /* 0x0000002207007220 */ /* 0x040fe20000410000 */
[-C--:B------:R-:W-:Y:S01]  /*9fb0*/  FMUL.FTZ R6, R6, R27.reuse ;  /* 0x0000001b06067220 */ /* 0x080fe20000410000 */
[-C--:B------:R-:W-:Y:S01]  /*9fc0*/  FMUL.FTZ R7, R7, R28.reuse ;  /* 0x0000001c07077220 */ /* 0x080fe20000410000 */
        /* <DEDUP_REMOVED lines=16> */
.L_x_5435:
[----:B------:R-:W-:Y:S05]  /*a0d0*/  BSYNC B0 ;  /* 0x0000000000007941 */ /* 0x000fea0003800000 */
.L_x_5415:
        /* <DEDUP_REMOVED lines=8> */
.L_x_5412:
[----:B--23--:R-:W-:-:S05]  /*a160*/  IMAD.U32 R0, RZ, RZ, UR36 ;  /* 0x00000024ff007e24 */ /* 0x00cfca000f8e00ff */
[----:B------:R-:W-:-:S13]  /*a170*/  ISETP.NE.AND P0, PT, R0, 0x3, PT ;  /* 0x000000030000780c */ /* 0x000fda0003f05270 */
[----:B------:R-:W-:Y:S05]  /*a180*/  @!P0 BRA `(.L_x_5450) ;  /* 0x0000000000048947 */ /* 0x000fea0003800000 */
[----:B------:R-:W-:Y:S01]  /*a190*/  BPT.TRAP 0x1 ;  /* 0x000000040000795c */ /* 0x000fe20000300000 */
.L_x_5450:
[----:B------:R-:W-:Y:S01]  /*a1a0*/  IMAD R14, R19, 0x8, R18 ;  /* 0x00000008130e7824 */ /* 0x000fe200078e0212 */
[----:B-1--4-:R-:W-:-:S04]  /*a1b0*/  SHF.L.U32 R7, R22, 0x1f, RZ ;  /* 0x0000001f16077819 */ /* 0x012fc800000006ff */
[----:B------:R1:W2:Y:S01]  /*a1c0*/  SYNCS.PHASECHK.TRANS64.TRYWAIT P1, [R14+URZ+0x38830], R7 ;  /* 0x038830070e0075a7 */ /* 0x0002a2000802017f */
[----:B------:R-:W-:Y:S05]  /*a1d0*/  @!P0 BRA `(.L_x_5451) ;  /* 0x0000000000048947 */ /* 0x000fea0003800000 */
[----:B------:R-:W-:Y:S01]  /*a1e0*/  BPT.TRAP 0x1 ;  /* 0x000000040000795c */ /* 0x000fe20000300000 */
.L_x_5451:
[C---:B------:R-:W-:Y:S02]  /*a1f0*/  VIADD R0, R18.reuse, 0x22400 ;  /* 0x0002240012007836 */ /* 0x040fe40000000000 */
[----:B------:R-:W-:-:S03]  /*a200*/  VIADD R2, R18, 0x20400 ;  /* 0x0002040012027836 */ /* 0x000fc60000000000 */
[----:B------:R-:W-:Y:S02]  /*a210*/  SHF.R.U32.HI R0, RZ, 0x4, R0 ;  /* 0x00000004ff007819 */ /* 0x000fe40000011600 */
[----:B------:R-:W-:Y:S02]  /*a220*/  SHF.R.U32.HI R2, RZ, 0x4, R2 ;  /* 0x00000004ff027819 */ /* 0x000fe40000011602 */
[----:B------:R-:W-:Y:S02]  /*a230*/  LOP3.LUT R0, R0, 0x3fff, RZ, 0xc0, !PT ;  /* 0x00003fff00007812 */ /* 0x000fe400078ec0ff */
[----:B------:R-:W-:Y:S02]  /*a240*/  LOP3.LUT R2, R2, 0x3fff, RZ, 0xc0, !PT ;  /* 0x00003fff02027812 */ /* 0x000fe400078ec0ff */
[----:B------:R-:W-:Y:S01]  /*a250*/  LOP3.LUT R15, R0, 0x10000, RZ, 0xfc, !PT ;  /* 0x00010000000f7812 */ /* 0x000fe200078efcff */
[----:B--2---:R-:W-:Y:S06]  /*a260*/  @P1 BRA `(.L_x_5452) ;  /* 0x0000000000081947 */ /* 0x004fec0003800000 */
[----:B------:R-:W2:Y:S02]  /*a270*/  SYNCS.PHASECHK.TRANS64.TRYWAIT P1, [R14+URZ+0x38830], R7 ;  /* 0x038830070e0075a7 */ /* 0x000ea4000802017f */
[----:B--2---:R-:W-:Y:S05]  /*a280*/  @!P1 BRA `(.L_x_5453) ;  /* 0x000001a000f49947 */ /* 0x004fea0003800000 */
.L_x_5452:
[----:B------:R-:W-:Y:S01]  /*a290*/  LOP3.LUT R4, R2, 0x10000, RZ, 0xfc, !PT ;  /* 0x0001000002047812 */ /* 0x000fe200078efcff */
[----:B0-----:R-:W-:Y:S01]  /*a2a0*/  IMAD.MOV.U32 R5, RZ, RZ, 0x40000040 ;  /* 0x40000040ff057424 */ /* 0x001fe200078e00ff */
[----:B------:R-:W-:Y:S01]  /*a2b0*/  LEA R2, R19, R15, 0x9 ;  /* 0x0000000f13027211 */ /* 0x000fe200078e48ff */
[----:B------:R-:W-:Y:S01]  /*a2c0*/  IMAD.MOV.U32 R3, RZ, RZ, 0x40000040 ;  /* 0x40000040ff037424 */ /* 0x000fe200078e00ff */
[----:B------:R-:W-:Y:S05]  /*a2d0*/  WARPSYNC.ALL ;  /* 0x0000000000007948 */ /* 0x000fea0003800000 */
[C---:B------:R-:W-:Y:S01]  /*a2e0*/  R2UR UR4, R4.reuse ;  /* 0x00000000040472ca */ /* 0x040fe200000e0000 */
[----:B-----5:R-:W-:Y:S01]  /*a2f0*/  WARPGROUP.ARRIVE ;  /* 0x00000000000079c5 */ /* 0x020fe20000000000 */
[----:B------:R-:W-:Y:S01]  /*a300*/  R2UR UR5, R5 ;  /* 0x00000000050572ca */ /* 0x000fe200000e0000 */
[----:B------:R-:W-:Y:S01]  /*a310*/  VIADD R12, R4, 0x2 ;  /* 0x00000002040c7836 */ /* 0x000fe20000000000 */
[C---:B------:R-:W-:Y:S01]  /*a320*/  R2UR UR6, R2.reuse ;  /* 0x00000000020672ca */ /* 0x040fe200000e0000 */
[----:B------:R-:W-:Y:S01]  /*a330*/  VIADD R8, R2, 0x2 ;  /* 0x0000000202087836 */ /* 0x000fe20000000000 */
[----:B------:R-:W-:Y:S01]  /*a340*/  R2UR UR7, R3 ;  /* 0x00000000030772ca */ /* 0x000fe200000e0000 */
[----:B------:R-:W-:Y:S01]  /*a350*/  IMAD.MOV.U32 R13, RZ, RZ, 0x40000040 ;  /* 0x40000040ff0d7424 */ /* 0x000fe200078e00ff */
[----:B------:R-:W-:Y:S01]  /*a360*/  BSSY B0, `(.L_x_5454) ;  /* 0x0000024000007945 */ /* 0x000fe20003800000 */
[----:B------:R-:W-:-:S02]  /*a370*/  IMAD.MOV.U32 R9, RZ, RZ, 0x40000040 ;  /* 0x40000040ff097424 */ /* 0x000fc400078e00ff */
[----:B------:R-:W-:Y:S02]  /*a380*/  VIADD R10, R4, 0x4 ;  /* 0x00000004040a7836 */ /* 0x000fe40000000000 */
[----:B------:R-:W-:Y:S02]  /*a390*/  IMAD.MOV.U32 R11, RZ, RZ, 0x40000040 ;  /* 0x40000040ff0b7424 */ /* 0x000fe400078e00ff */
        /* <DEDUP_REMOVED lines=22> */
[----:B------:R-:W-:Y:S02]  /*a500*/  R2UR UR5, R9 ;  /* 0x00000000090572ca */ /* 0x000fe400000e0000 */
[----:B------:R-:W-:Y:S02]  /*a510*/  R2UR UR6, R2 ;  /* 0x00000000020672ca */ /* 0x000fe400000e0000 */
[----:B------:R-:W-:Y:S02]  /*a520*/  R2UR UR7, R3 ;  /* 0x00000000030772ca */ /* 0x000fe400000e0000 */
[----:B------:R-:W-:Y:S01]  /*a530*/  SHF.L.U32 R3, R56, 0x1f, RZ ;  /* 0x0000001f38037819 */ /* 0x000fe200000006ff */
[----:B------:R-:W-:-:S02]  /*a540*/  WARPGROUP.DEPBAR.LE gsb0, 0x0 ;  /* 0x00008000000079c5 */ /* 0x000fc40000010000 */
[----:B------:R-:W-:-:S08]  /*a550*/  WARPGROUP.ARRIVE ;  /* 0x00000000000079c5 */ /* 0x000fd00000000000 */
[----:B------:R-:W-:Y:S03]  /*a560*/  HGMMA.64x64x16.F32.BF16 R24, gdesc[UR4], R24, gsb0 ;  /* 0x00e00000041879f0 */ /* 0x000fe60008001818 */
[----:B------:R-:W-:Y:S02]  /*a570*/  WARPGROUP.DEPBAR.LE gsb0, 0x0 ;  /* 0x00008000000079c5 */ /* 0x000fe40000010000 */
[----:B------:R-:W0:Y:S02]  /*a580*/  SYNCS.PHASECHK.TRANS64.TRYWAIT P1, [R18+URZ+0x38810], R3 ;  /* 0x03881003120075a7 */ /* 0x000e24000802017f */
[----:B0-----:R-:W-:Y:S05]  /*a590*/  @!P1 BRA `(.L_x_5455) ;  /* 0x000001a000449947 */ /* 0x001fea0003800000 */
.L_x_5717:
[----:B------:R-:W-:Y:S05]  /*a5a0*/  BSYNC B0 ;  /* 0x0000000000007941 */ /* 0x000fea0003800000 */
.L_x_5454:
[----:B------:R-:W-:Y:S05]  /*a5b0*/  @!P0 BRA `(.L_x_5456) ;  /* 0x0000000000048947 */ /* 0x000fea0003800000 */
[----:B------:R-:W-:Y:S01]  /*a5c0*/  BPT.TRAP 0x1 ;  /* 0x000000040000795c */ /* 0x000fe20000300000 */
.L_x_5456:
[----:B------:R3:W4:Y:S01]  /*a5d0*/  SYNCS.PHASECHK.TRANS64.TRYWAIT P2, [R14+URZ+0x38850], R7 ;  /* 0x038850070e0075a7 */ /* 0x000722000804017f */
[----:B------:R-:W-:Y:S05]  /*a5e0*/  @!P0 BRA `(.L_x_5457) ;  /* 0x0000000000048947 */ /* 0x000fea0003800000 */
[----:B------:R-:W-:Y:S01]  /*a5f0*/  BPT.TRAP 0x1 ;  /* 0x000000040000795c */ /* 0x000fe20000300000 */
.L_x_5457:
[----:B------:R-:W5:Y:S02]  /*a600*/  S2R R0, SR_TID.X ;  /* 0x0000000000007919 */ /* 0x000f640000002100 */
[----:B-----5:R-:W-:-:S04]  /*a610*/  LOP3.LUT R0, R0, 0x7f, RZ, 0xc0, !PT ;  /* 0x0000007f00007812 */ /* 0x020fc800078ec0ff */
[----:B------:R-:W-:Y:S01]  /*a620*/  ISETP.NE.AND P1, PT, R0, RZ, PT ;  /* 0x000000ff0000720c */ /* 0x000fe20003f25270 */
[----:B------:R-:W-:-:S05]  /*a630*/  VIADD R0, R18, 0x400 ;  /* 0x0000040012007836 */ /* 0x000fca0000000000 */
[----:B------:R-:W-:Y:S01]  /*a640*/  SHF.R.U32.HI R0, RZ, 0x4, R0 ;  /* 0x00000004ff007819 */ /* 0x000fe20000011600 */
[----:B----4-:R-:W-:Y:S06]  /*a650*/  @P2 BRA `(.L_x_5458) ;  /* 0x0000000000082947 */ /* 0x010fec0003800000 */
[----:B------:R-:W4:Y:S02]  /*a660*/  SYNCS.PHASECHK.TRANS64.TRYWAIT P2, [R14+URZ+0x38850], R7 ;  /* 0x038850070e0075a7 */ /* 0x000f24000804017f */
[----:B----4-:R-:W-:Y:S05]  /*a670*/  @!P2 BRA `(.L_x_5459) ;  /* 0x000001a00020a947 */ /* 0x010fea0003800000 */
.L_x_5458:
[----:B------:R-:W-:Y:S01]  /*a680*/  LOP3.LUT R0, R0, 0x3fff, RZ, 0xc0, !PT ;  /* 0x00003fff00007812 */ /* 0x000fe200078ec0ff */
[----:B------:R-:W-:Y:S05]  /*a690*/  WARPSYNC.ALL ;  /* 0x0000000000007948 */ /* 0x000fea0003800000 */
[----:B------:R-:W-:Y:S01]  /*a6a0*/  LOP3.LUT R20, R0, 0x10000, RZ, 0xfc, !PT ;  /* 0x0001000000147812 */ /* 0x000fe200078efcff */
[----:B------:R-:W-:Y:S01]  /*a6b0*/  VIADD R0, R18, 0x26400 ;  /* 0x0002640012007836 */ /* 0x000fe20000000000 */
[----:B------:R-:W-:-:S03]  /*a6c0*/  WARPGROUP.ARRIVE ;  /* 0x00000000000079c5 */ /* 0x000fc60000000000 */
[----:B------:R-:W-:-:S03]  /*a6d0*/  IMAD R6, R19, 0x1000, R20 ;  /* 0x0000100013067824 */ /* 0x000fc600078e0214 */
[----:B------:R-:W5:Y:S01]  /*a6e0*/  S2R R21, SR_TID.X ;  /* 0x0000000000157919 */ /* 0x000f620000002100 */
[----:B-1234-:R-:W-:Y:S01]  /*a6f0*/  IMAD.MOV.U32 R7, RZ, RZ, 0x40000040 ;  /* 0x40000040ff077424 */ /* 0x01efe200078e00ff */
[----:B------:R-:W-:Y:S01]  /*a700*/  SHF.R.U32.HI R0, RZ, 0x4, R0 ;  /* 0x00000004ff007819 */ /* 0x000fe20000011600 */
[----:B0-----:R-:W-:Y:S01]  /*a710*/  IMAD.MOV.U32 R3, RZ, RZ, 0x40000040 ;  /* 0x40000040ff037424 */ /* 0x001fe200078e00ff */
[C---:B------:R-:W-:Y:S01]  /*a720*/  R2UR UR6, R6.reuse ;  /* 0x00000000060672ca */ /* 0x040fe200000e0000 */
[----:B------:R-:W-:Y:S01]  /*a730*/  VIADD R56, R6, 0x2 ;  /* 0x0000000206387836 */ /* 0x000fe20000000000 */
[----:B------:R-:W-:Y:S01]  /*a740*/  LOP3.LUT R0, R0, 0x3fff, RZ, 0xc0, !PT ;  /* 0x00003fff00007812 */ /* 0x000fe200078ec0ff */
[----:B------:R-:W-:Y:S01]  /*a750*/  IMAD.MOV.U32 R57, RZ, RZ, 0x40000040 ;  /* 0x40000040ff397424 */ /* 0x000fe200078e00ff */
[----:B------:R-:W-:Y:S01]  /*a760*/  R2UR UR7, R7 ;  /* 0x00000000070772ca */ /* 0x000fe200000e0000 */
[----:B------:R-:W-:Y:S01]  /*a770*/  IMAD.MOV.U32 R59, RZ, RZ, 0x40000040 ;  /* 0x40000040ff3b7424 */ /* 0x000fe200078e00ff */
[----:B------:R-:W-:Y:S01]  /*a780*/  LOP3.LUT R2, R0, 0x10000, RZ, 0xfc, !PT ;  /* 0x0001000000027812 */ /* 0x000fe200078efcff */
[----:B------:R-:W-:Y:S01]  /*a790*/  IMAD.MOV.U32 R62, RZ, RZ, 0x4 ;  /* 0x00000004ff3e7424 */ /* 0x000fe200078e00ff */
[----:B------:R-:W-:Y:S01]  /*a7a0*/  R2UR UR5, R3 ;  /* 0x00000000030572ca */ /* 0x000fe200000e0000 */
[----:B------:R-:W-:Y:S01]  /*a7b0*/  IMAD.MOV.U32 R67, RZ, RZ, 0x40000040 ;  /* 0x40000040ff437424 */ /* 0x000fe200078e00ff */
[C---:B------:R-:W-:Y:S01]  /*a7c0*/  R2UR UR4, R2.reuse ;  /* 0x00000000020472ca */ /* 0x040fe200000e0000 */
[C---:B------:R-:W-:Y:S01]  /*a7d0*/  VIADD R58, R2.reuse, 0x2 ;  /* 0x00000002023a7836 */ /* 0x040fe20000000000 */
[----:B------:R-:W-:Y:S01]  /*a7e0*/  MOV R65, 0x40000040 ;  /* 0x4000004000417802 */ /* 0x000fe20000000f00 */
[----:B------:R-:W-:Y:S01]  /*a7f0*/  VIADD R7, R2, 0x800 ;  /* 0x0000080002077836 */ /* 0x000fe20000000000 */
[----:B------:R-:W-:-:S02]  /*a800*/  ULDC.64 UR46, c[0x0][0xad0] ;  /* 0x0002b400002e7ab9 */ /* 0x000fc40000000a00 */
[----:B------:R-:W-:-:S07]  /*a810*/  ULOP3.LUT UR47, URZ, UR47, URZ, 0x33, !UPT ;  /* 0x0000002f3f2f7292 */ /* 0x000fce000f8e333f */
        /* <DEDUP_REMOVED lines=8> */
[----:B------:R-:W-:Y:S02]  /*a8a0*/  MOV R57, 0x40000040 ;  /* 0x4000004000397802 */ /* 0x000fe40000000f00 */
[----:B-----5:R-:W-:-:S05]  /*a8b0*/  SHF.R.U32.HI R21, RZ, 0x7, R21 ;  /* 0x00000007ff157819 */ /* 0x020fca0000011615 */
[----:B------:R0:W1:Y:S02]  /*a8c0*/  SHFL.IDX PT, R0, R21, RZ, 0x1f ;  /* 0x00001fff15007589 */ /* 0x00006400000e0000 */
[----:B0-----:R-:W-:Y:S01]  /*a8d0*/  VIADD R21, R6, 0x800 ;  /* 0x0000080006157836 */ /* 0x001fe20000000000 */
        /* <DEDUP_REMOVED lines=179> */
[----:B------:R-:W-:Y:S02]  /*b410*/  IMAD.MOV.U32 R57, RZ, RZ, 0x40000040 ;  /* 0x40000040ff397424 */ /* 0x000fe400078e00ff */
[----:B------:R-:W-:-:S02]  /*b420*/  IMAD.MOV.U32 R7, RZ, RZ, 0x28 ;  /* 0x00000028ff077424 */ /* 0x000fc400078e00ff */
[----:B------:R-:W-:-:S03]  /*b430*/  IMAD.MOV.U32 R21, RZ, RZ, 0xa00 ;  /* 0x00000a00ff157424 */ /* 0x000fc600078e00ff */
[----:B------:R-:W-:Y:S02]  /*b440*/  SEL R7, R7, 0x26, P2 ;  /* 0x0000002607077807 */ /* 0x000fe40001000000 */
[----:B------:R-:W-:Y:S02]  /*b450*/  SEL R21, R21, 0x980, P2 ;  /* 0x0000098015157807 */ /* 0x000fe40001000000 */
[----:B------:R-:W-:Y:S02]  /*b460*/  LOP3.LUT R7, R7, 0x6, RZ, 0xc0, !PT ;  /* 0x0000000607077812 */ /* 0x000fe400078ec0ff */
[----:B------:R-:W-:Y:S01]  /*b470*/  LOP3.LUT R21, R21, 0xa00, RZ, 0xc0, !PT ;  /* 0x00000a0015157812 */ /* 0x000fe200078ec0ff */
        /* <DEDUP_REMOVED lines=9> */
[CC--:B------:R-:W-:Y:S02]  /*b510*/  IADD3 R58, R7.reuse, R21.reuse, R2 ;  /* 0x00000015073a7210 */ /* 0x0c0fe40007ffe002 */
[----:B------:R-:W-:Y:S01]  /*b520*/  IADD3 R56, R7, R21, R6 ;  /* 0x0000001507387210 */ /* 0x000fe20007ffe006 */
        /* <DEDUP_REMOVED lines=11> */
[----:B------:R-:W-:Y:S01]  /*b5e0*/  VIADD R59, R6, 0xa00 ;  /* 0x00000a00063b7836 */ /* 0x000fe20000000000 */
[----:B------:R-:W-:Y:S02]  /*b5f0*/  R2UR UR6, R56 ;  /* 0x00000000380672ca */ /* 0x000fe400000e0000 */
[----:B------:R-:W-:Y:S01]  /*b600*/  R2UR UR7, R57 ;  /* 0x00000000390772ca */ /* 0x000fe200000e0000 */
[----:B------:R-:W-:Y:S02]  /*b610*/  VIADD R57, R2, 0xa00 ;  /* 0x00000a0002397836 */ /* 0x000fe40000000000 */
[----:B------:R-:W-:-:S02]  /*b620*/  IMAD.IADD R66, R0, 0x1, R59 ;  /* 0x0000000100427824 */ /* 0x000fc400078e023b */
[----:B------:R-:W-:Y:S02]  /*b630*/  IMAD.IADD R64, R0, 0x1, R57 ;  /* 0x0000000100407824 */ /* 0x000fe400078e0239 */
[C---:B------:R-:W-:Y:S02]  /*b640*/  IMAD.IADD R58, R62.reuse, 0x1, R59 ;  /* 0x000000013e3a7824 */ /* 0x040fe400078e023b */
[----:B------:R-:W-:Y:S01]  /*b650*/  IMAD.IADD R56, R62, 0x1, R57 ;  /* 0x000000013e387824 */ /* 0x000fe200078e0239 */
        /* <DEDUP_REMOVED lines=11> */
[----:B------:R-:W-:-:S02]  /*b710*/  IMAD.MOV.U32 R59, RZ, RZ, 0x40000040 ;  /* 0x40000040ff3b7424 */ /* 0x000fc400078e00ff */
[----:B------:R-:W-:Y:S01]  /*b720*/  IMAD.MOV.U32 R57, RZ, RZ, 0x40000040 ;  /* 0x40000040ff397424 */ /* 0x000fe200078e00ff */
        /* <DEDUP_REMOVED lines=50> */
[----:B------:R-:W-:Y:S01]  /*ba50*/  MOV R57, 0x40000040 ;  /* 0x4000004000397802 */ /* 0x000fe20000000f00 */
[----:B------:R-:W-:Y:S01]  /*ba60*/  IMAD.MOV.U32 R59, RZ, RZ, 0x40000040 ;  /* 0x40000040ff3b7424 */ /* 0x000fe200078e00ff */
        /* <DEDUP_REMOVED lines=19> */
[----:B------:R-:W-:-:S02]  /*bba0*/  VIADD R7, R2, 0xe00 ;  /* 0x00000e0002077836 */ /* 0x000fc40000000000 */
[----:B------:R-:W-:-:S05]  /*bbb0*/  IMAD.MOV.U32 R21, RZ, RZ, 0x1000 ;  /* 0x00001000ff157424 */ /* 0x000fca00078e00ff */
[----:B------:R-:W-:-:S04]  /*bbc0*/  SEL R21, R21, 0xf80, P2 ;  /* 0x00000f8015157807 */ /* 0x000fc80001000000 */
[----:B------:R-:W-:Y:S01]  /*bbd0*/  LOP3.LUT R21, R21, 0x1e00, RZ, 0xc0, !PT ;  /* 0x00001e0015157812 */ /* 0x000fe200078ec0ff */
[----:B------:R-:W-:Y:S02]  /*bbe0*/  WARPGROUP.DEPBAR.LE gsb0, 0x0 ;  /* 0x00008000000079c5 */ /* 0x000fe40000010000 */
[----:B------:R-:W-:-:S06]  /*bbf0*/  WARPGROUP.ARRIVE ;  /* 0x00000000000079c5 */ /* 0x000fcc0000000000 */
[----:B------:R-:W-:Y:S01]  /*bc00*/  HGMMA.64x64x16.F32.BF16 R24, gdesc[UR4], R24, gsb0 ;  /* 0x00e00000041879f0 */ /* 0x000fe20008001818 */
[----:B------:R-:W-:Y:S02]  /*bc10*/  R2UR UR4, R58 ;  /* 0x000000003a0472ca */ /* 0x000fe400000e0000 */
[----:B------:R-:W-:Y:S01]  /*bc20*/  R2UR UR5, R59 ;  /* 0x000000003b0572ca */ /* 0x000fe200000e0000 */
[----:B------:R-:W-:Y:S01]  /*bc30*/  VIADD R59, R6, 0xe00 ;  /* 0x00000e00063b7836 */ /* 0x000fe20000000000 */
[----:B------:R-:W-:Y:S01]  /*bc40*/  R2UR UR6, R56 ;  /* 0x00000000380672ca */ /* 0x000fe200000e0000 */
[C---:B------:R-:W-:Y:S01]  /*bc50*/  IMAD.IADD R56, R0.reuse, 0x1, R7 ;  /* 0x0000000100387824 */ /* 0x040fe200078e0207 */
[----:B------:R-:W-:Y:S01]  /*bc60*/  R2UR UR7, R57 ;  /* 0x00000000390772ca */ /* 0x000fe200000e0000 */
[----:B------:R-:W-:Y:S02]  /*bc70*/  IMAD.IADD R64, R0, 0x1, R59 ;  /* 0x0000000100407824 */ /* 0x000fe400078e023b */
[----:B------:R-:W-:-:S02]  /*bc80*/  IMAD.MOV.U32 R57, RZ, RZ, 0x40000040 ;  /* 0x40000040ff397424 */ /* 0x000fc400078e00ff */
[----:B------:R-:W-:Y:S02]  /*bc90*/  IMAD.IADD R58, R62, 0x1, R59 ;  /* 0x000000013e3a7824 */ /* 0x000fe400078e023b */
[----:B------:R-:W-:-:S05]  /*bca0*/  IMAD.MOV.U32 R0, RZ, RZ, 0x40 ;  /* 0x00000040ff007424 */ /* 0x000fca00078e00ff */
[----:B------:R-:W-:Y:S01]  /*bcb0*/  SEL R0, R0, 0x3e, P2 ;  /* 0x0000003e00007807 */ /* 0x000fe20001000000 */
        /* <DEDUP_REMOVED lines=11> */
[----:B------:R-:W-:Y:S01]  /*bd70*/  IMAD.MOV.U32 R59, RZ, RZ, 0x40000040 ;  /* 0x40000040ff3b7424 */ /* 0x000fe200078e00ff */
[----:B------:R-:W-:-:S02]  /*bd80*/  WARPGROUP.DEPBAR.LE gsb0, 0x0 ;  /* 0x00008000000079c5 */ /* 0x000fc40000010000 */
[----:B------:R-:W-:-:S07]  /*bd90*/  WARPGROUP.ARRIVE ;  /* 0x00000000000079c5 */ /* 0x000fce0000000000 */
[----:B------:R-:W-:Y:S01]  /*bda0*/  HGMMA.64x64x16.F32.BF16 R24, gdesc[UR4], R24, gsb0 ;  /* 0x00e00000041879f0 */ /* 0x000fe20008001818 */
[----:B------:R-:W-:Y:S02]  /*bdb0*/  R2UR UR6, R64 ;  /* 0x00000000400672ca */ /* 0x000fe400000e0000 */
[----:B------:R-:W-:Y:S02]  /*bdc0*/  R2UR UR7, R65 ;  /* 0x00000000410772ca */ /* 0x000fe400000e0000 */
[----:B------:R-:W-:Y:S01]  /*bdd0*/  R2UR UR4, R56 ;  /* 0x00000000380472ca */ /* 0x000fe200000e0000 */
[----:B------:R-:W-:Y:S01]  /*bde0*/  IMAD.IADD R56, R62, 0x1, R7 ;  /* 0x000000013e387824 */ /* 0x000fe200078e0207 */
[----:B------:R-:W-:Y:S01]  /*bdf0*/  R2UR UR5, R57 ;  /* 0x00000000390572ca */ /* 0x000fe200000e0000 */
[----:B------:R-:W-:Y:S01]  /*be00*/  IMAD.MOV.U32 R57, RZ, RZ, 0x40000040 ;  /* 0x40000040ff397424 */ /* 0x000fe200078e00ff */
[----:B------:R-:W-:Y:S01]  /*be10*/  LOP3.LUT R7, R0, 0x6, RZ, 0xc0, !PT ;  /* 0x0000000600077812 */ /* 0x000fe200078ec0ff */
[----:B------:R-:W-:-:S03]  /*be20*/  @!P1 VIADD R0, R14, 0x38840 ;  /* 0x000388400e009836 */ /* 0x000fc60000000000 */
[----:B------:R-:W-:Y:S02]  /*be30*/  IADD3 R6, R7, R21, R6 ;  /* 0x0000001507067210 */ /* 0x000fe40007ffe006 */
[----:B------:R-:W-:Y:S01]  /*be40*/  @!P1 PRMT R0, RZ, 0x654, R0 ;  /* 0x00000654ff009816 */ /* 0x000fe20000000000 */
        /* <DEDUP_REMOVED lines=8> */
[----:B------:R-:W-:Y:S01]  /*bed0*/  IADD3 R56, R7, R21, R2 ;  /* 0x0000001507387210 */ /* 0x000fe20007ffe002 */
[----:B------:R-:W-:Y:S01]  /*bee0*/  IMAD.MOV.U32 R7, RZ, RZ, 0x40000040 ;  /* 0x40000040ff077424 */ /* 0x000fe200078e00ff */
[----:B------:R-:W-:-:S04]  /*bef0*/  LEA R58, R169, 0xffffffc0, 0x6 ;  /* 0xffffffc0a93a7811 */ /* 0x000fc800078e30ff */
[----:B------:R-:W-:Y:S01]  /*bf00*/  IADD3 R59, -R185, R23, -R58 ;  /* 0x00000017b93b7210 */ /* 0x000fe20007ffe93a */
[----:B------:R-:W-:Y:S02]  /*bf10*/  WARPGROUP.DEPBAR.LE gsb0, 0x0 ;  /* 0x00008000000079c5 */ /* 0x000fe40000010000 */
[----:B------:R-:W-:-:S06]  /*bf20*/  WARPGROUP.ARRIVE ;  /* 0x00000000000079c5 */ /* 0x000fcc0000000000 */
[----:B------:R-:W-:Y:S01]  /*bf30*/  HGMMA.64x64x16.F32.BF16 R24, gdesc[UR4], R24, gsb0 ;  /* 0x00e00000041879f0 */ /* 0x000fe20008001818 */
[----:B------:R-:W-:Y:S02]  /*bf40*/  R2UR UR4, R56 ;  /* 0x00000000380472ca */ /* 0x000fe400000e0000 */
[----:B------:R-:W-:Y:S02]  /*bf50*/  R2UR UR5, R57 ;  /* 0x00000000390572ca */ /* 0x000fe400000e0000 */
[----:B------:R-:W-:Y:S01]  /*bf60*/  R2UR UR6, R6 ;  /* 0x00000000060672ca */ /* 0x000fe200000e0000 */
[----:B------:R-:W-:Y:S01]  /*bf70*/  IMAD.MOV.U32 R6, RZ, RZ, -0x40 ;  /* 0xffffffc0ff067424 */ /* 0x000fe200078e00ff */
[----:B------:R-:W-:-:S03]  /*bf80*/  R2UR UR7, R7 ;  /* 0x00000000070772ca */ /* 0x000fc600000e0000 */
[----:B------:R-:W-:-:S04]  /*bf90*/  IMAD R6, R169, R6, 0x41 ;  /* 0x00000041a9067424 */ /* 0x000fc800078e0206 */
[----:B------:R-:W-:Y:S01]  /*bfa0*/  VIADD R62, R6, 0xffffffff ;  /* 0xffffffff063e7836 */ /* 0x000fe20000000000 */
[----:B------:R-:W-:Y:S02]  /*bfb0*/  WARPGROUP.DEPBAR.LE gsb0, 0x0 ;  /* 0x00008000000079c5 */ /* 0x000fe40000010000 */
[----:B------:R-:W-:-:S06]  /*bfc0*/  WARPGROUP.ARRIVE ;  /* 0x00000000000079c5 */ /* 0x000fcc0000000000 */
[----:B------:R-:W-:Y:S01]  /*bfd0*/  HGMMA.64x64x16.F32.BF16 R24, gdesc[UR4], R24, gsb0 ;  /* 0x00e00000041879f0 */ /* 0x000fe20008001818 */
[----:B------:R-:W-:Y:S02]  /*bfe0*/  ULDC.64 UR4, c[0x0][0xad8] ;  /* 0x0002b60000047ab9 */ /* 0x000fe40000000a00 */
[----:B------:R-:W-:-:S06]  /*bff0*/  UISETP.GE.AND UP0, UPT, UR5, 0x1, UPT ;  /* 0x000000010500788c */ /* 0x000fcc000bf06270 */
[----:B------:R-:W-:Y:S01]  /*c000*/  PLOP3.LUT P2, PT, PT, PT, UP0, 0x40, 0x0 ;  /* 0x000000000000781c */ /* 0x000fe20003f4e808 */
        /* <DEDUP_REMOVED lines=35> */
[----:B------:R-:W-:Y:S01]  /*c240*/  UP2UR UR46, UPR, URZ, 0x1 ;  /* 0x000000013f2e7883 */ /* 0x000fe20008000000 */
[----:B0-----:R-:W-:-:S06]  /*c250*/  IADD3 R0, -R184, R6, R23 ;  /* 0x00000006b8007210 */ /* 0x001fcc0007ffe117 */
[----:B------:R0:W2:Y:S01]  /*c260*/  MUFU.TANH R56, R24 ;  /* 0x0000001800387308 */ /* 0x0000a20000002400 */
[----:B------:R-:W-:Y:S01]  /*c270*/  IMAD.IADD R7, R0, 0x1, -R185 ;  /* 0x0000000100077824 */ /* 0x000fe200078e0ab9 */
[----:B------:R-:W-:-:S06]  /*c280*/  LEA R0, R189, R193, 0x6 ;  /* 0x000000c1bd007211 */ /* 0x000fcc00078e30ff */
[----:B------:R-:W3:Y:S01]  /*c290*/  MUFU.TANH R26, R26 ;  /* 0x0000001a001a7308 */ /* 0x000ee20000002400 */
        /* <DEDUP_REMOVED lines=42> */
[----:B0-----:R-:W-:-:S05]  /*c540*/  @P2 IMAD.HI.U32 R24, R21, UR6, RZ ;  /* 0x0000000615182c27 */ /* 0x001fca000f8e00ff */
[----:B------:R-:W-:-:S04]  /*c550*/  @P2 SHF.R.U32.HI R21, RZ, UR7, R24 ;  /* 0x00000007ff152c19 */ /* 0x000fc80008011618 */
[----:B------:R-:W-:Y:S01]  /*c560*/  LOP3.LUT R21, RZ, R21, RZ, 0x33, !PT ;  /* 0x00000015ff157212 */ /* 0x000fe200078e33ff */
[----:B------:R-:W-:Y:S06]  /*c570*/  BRA `(.L_x_5463) ;  /* 0x0000000000147947 */ /* 0x000fec0003800000 */
.L_x_5462:
[----:B------:R-:W-:-:S06]  /*c580*/  UISETP.NE.AND UP0, UPT, UR5, 0x1, UPT ;  /* 0x000000010500788c */ /* 0x000fcc000bf05270 */
[----:B------:R-:W-:-:S05]  /*c590*/  PLOP3.LUT P2, PT, PT, PT, UP0, 0x80, 0x0 ;  /* 0x000000000000781c */ /* 0x000fca0003f4f008 */
[----:B------:R-:W-:-:S08]  /*c5a0*/  @UP0 ULDC.64 UR6, c[0x0][0xae0] ;  /* 0x0002b80000060ab9 */ /* 0x000fd00000000a00 */
[----:B0-----:R-:W-:-:S05]  /*c5b0*/  @P2 IMAD.HI.U32 R24, R21, UR6, RZ ;  /* 0x0000000615182c27 */ /* 0x001fca000f8e00ff */
[----:B------:R-:W-:-:S07]  /*c5c0*/  @P2 SHF.R.U32.HI R21, RZ, UR7, R24 ;  /* 0x00000007ff152c19 */ /* 0x000fce0008011618 */
.L_x_5463:
[----:B------:R-:W-:Y:S05]  /*c5d0*/  BSYNC B0 ;  /* 0x0000000000007941 */ /* 0x000fea0003800000 */
.L_x_5461:
[----:B------:R-:W-:-:S04]  /*c5e0*/  IMAD R24, R21, UR5, -R58 ;  /* 0x0000000515187c24 */ /* 0x000fc8000f8e0a3a */
[----:B------:R-:W-:-:S05]  /*c5f0*/  IMAD.IADD R24, R24, 0x1, -R185 ;  /* 0x0000000118187824 */ /* 0x000fca00078e0ab9 */
[----:B------:R-:W-:Y:S02]  /*c600*/  VIMNMX R7, R7, R24, !PT ;  /* 0x0000001807077248 */ /* 0x000fe40007fe0100 */
[----:B------:R-:W-:-:S07]  /*c610*/  VIADDMNMX R6, R24, UR5, R6, PT ;  /* 0x0000000518067c46 */ /* 0x000fce000b800106 */
.L_x_5460:
[C---:B------:R-:W-:Y:S01]  /*c620*/  ISETP.GE.AND P2, PT, R62.reuse, 0x2, PT ;  /* 0x000000023e00780c */ /* 0x040fe20003f46270 */
[----:B------:R-:W-:Y:S01]  /*c630*/  UISETP.NE.AND UP0, UPT, UR46, URZ, UPT ;  /* 0x0000003f2e00728c */ /* 0x000fe2000bf05270 */
[C---:B------:R-:W-:Y:S02]  /*c640*/  ISETP.GE.AND P6, PT, R62.reuse, 0xa, PT ;  /* 0x0000000a3e00780c */ /* 0x040fe40003fc6270 */
[----:B------:R-:W-:Y:S02]  /*c650*/  ISETP.GT.AND P4, PT, R7, 0x1, !P2 ;  /* 0x000000010700780c */ /* 0x000fe40005784270 */
[----:B------:R-:W-:Y:S02]  /*c660*/  ISETP.GE.AND P3, PT, R62, 0x9, PT ;  /* 0x000000093e00780c */ /* 0x000fe40003f66270 */
[----:B------:R-:W-:Y:S02]  /*c670*/  ISETP.LT.OR P4, PT, R6, 0x2, P4 ;  /* 0x000000020600780c */ /* 0x000fe40002781670 */
[----:B0-----:R-:W-:-:S02]  /*c680*/  P2R R55, PR, RZ, 0x40 ;  /* 0x00000040ff377803 */ /* 0x001fc40000000000 */
[----:B------:R-:W-:Y:S02]  /*c690*/  FSEL R172, R25, -INF , !P4 ;  /* 0xff80000019ac7808 */ /* 0x000fe40006000000 */
[C---:B------:R-:W-:Y:S02]  /*c6a0*/  ISETP.GT.AND P4, PT, R7.reuse, 0x9, !P6 ;  /* 0x000000090700780c */ /* 0x040fe40007784270 */
[----:B------:R-:W-:Y:S02]  /*c6b0*/  ISETP.GT.AND P5, PT, R7, 0x8, !P3 ;  /* 0x000000080700780c */ /* 0x000fe40005fa4270 */
[----:B------:R-:W-:Y:S02]  /*c6c0*/  ISETP.LT.OR P4, PT, R6, 0xa, P4 ;  /* 0x0000000a0600780c */ /* 0x000fe40002781670 */
[----:B------:R-:W-:Y:S02]  /*c6d0*/  ISETP.GE.AND P6, PT, R62, 0x11, PT ;  /* 0x000000113e00780c */ /* 0x000fe40003fc6270 */
[----:B------:R-:W-:-:S02]  /*c6e0*/  FSEL R174, R29, -INF , !P4 ;  /* 0xff8000001dae7808 */ /* 0x000fc40006000000 */
[----:B------:R-:W-:Y:S02]  /*c6f0*/  ISETP.LT.OR P5, PT, R6, 0x9, P5 ;  /* 0x000000090600780c */ /* 0x000fe40002fa1670 */
        /* <DEDUP_REMOVED lines=82> */
.L_x_5466:
[----:B------:R-:W-:-:S06]  /*cc20*/  UISETP.NE.AND UP0, UPT, UR5, 0x1, UPT ;  /* 0x000000010500788c */ /* 0x000fcc000bf05270 */
[----:B------:R-:W-:-:S05]  /*cc30*/  PLOP3.LUT P6, PT, PT, PT, UP0, 0x80, 0x0 ;  /* 0x000000000000781c */ /* 0x000fca0003fcf008 */
[----:B------:R-:W-:-:S08]  /*cc40*/  @UP0 ULDC.64 UR6, c[0x0][0xae0] ;  /* 0x0002b80000060ab9 */ /* 0x000fd00000000a00 */
[----:B------:R-:W-:Y:S01]  /*cc50*/  @P6 IMAD.HI.U32 R24, R21, UR6, RZ ;  /* 0x0000000615186c27 */ /* 0x000fe2000f8e00ff */
[----:B------:R-:W-:-:S13]  /*cc60*/  PLOP3.LUT P6, PT, PT, PT, UP0, 0x80, 0x0 ;  /* 0x000000000000781c */ /* 0x000fda0003fcf008 */
[----:B------:R-:W-:-:S07]  /*cc70*/  @P6 SHF.R.U32.HI R21, RZ, UR7, R24 ;  /* 0x00000007ff156c19 */ /* 0x000fce0008011618 */
.L_x_5467:
[----:B------:R-:W-:Y:S05]  /*cc80*/  BSYNC B0 ;  /* 0x0000000000007941 */ /* 0x000fea0003800000 */
.L_x_5465:
[----:B------:R-:W-:-:S04]  /*cc90*/  IMAD R24, R21, UR5, -R58 ;  /* 0x0000000515187c24 */ /* 0x000fc8000f8e0a3a */
[----:B------:R-:W-:-:S05]  /*cca0*/  IMAD.IADD R24, R24, 0x1, -R185 ;  /* 0x0000000118187824 */ /* 0x000fca00078e0ab9 */
[----:B------:R-:W-:Y:S02]  /*ccb0*/  VIMNMX R7, R7, R24, !PT ;  /* 0x0000001807077248 */ /* 0x000fe40007fe0100 */
[----:B------:R-:W-:-:S07]  /*ccc0*/  VIADDMNMX R6, R24, UR5, R6, PT ;  /* 0x0000000518067c46 */ /* 0x000fce000b800106 */
.L_x_5464:
[C---:B------:R-:W-:Y:S01]  /*ccd0*/  ISETP.GT.AND P2, PT, R7.reuse, 0x1, !P2 ;  /* 0x000000010700780c */ /* 0x040fe20005744270 */
[----:B------:R-:W-:Y:S01]  /*cce0*/  ULDC UR6, c[0x0][0xa80] ;  /* 0x0002a00000067ab9 */ /* 0x000fe20000000800 */
[----:B------:R-:W-:Y:S01]  /*ccf0*/  ISETP.GT.AND P3, PT, R7, 0x8, !P3 ;  /* 0x000000080700780c */ /* 0x000fe20005f64270 */
[----:B------:R-:W-:Y:S01]  /*cd00*/  IMAD.U32 R168, RZ, RZ, UR6 ;  /* 0x00000006ffa87e24 */ /* 0x000fe2000f8e00ff */
[C---:B------:R-:W-:Y:S01]  /*cd10*/  ISETP.LT.OR P2, PT, R6.reuse, 0x2, P2 ;  /* 0x000000020600780c */ /* 0x040fe20001741670 */
[----:B------:R-:W-:Y:S01]  /*cd20*/  UISETP.NE.AND UP0, UPT, UR46, URZ, UPT ;  /* 0x0000003f2e00728c */ /* 0x000fe2000bf05270 */
[----:B------:R-:W-:Y:S01]  /*cd30*/  BAR.SYNC.DEFER_BLOCKING 0xf, 0x100 ;  /* 0x03c4000000007b1d */ /* 0x000fe20000010000 */
[----:B------:R-:W-:Y:S01]  /*cd40*/  ISETP.LT.OR P3, PT, R6, 0x9, P3 ;  /* 0x000000090600780c */ /* 0x000fe20001f61670 */
[----:B------:R-:W-:Y:S01]  /*cd50*/  @!P1 VIADD R14, R14, 0x38860 ;  /* 0x000388600e0e9836 */ /* 0x000fe20000000000 */
[----:B------:R-:W-:Y:S02]  /*cd60*/  FSEL R24, R27, -INF , !P2 ;  /* 0xff8000001b187808 */ /* 0x000fe40005000000 */
[----:B------:R-:W-:-:S02]  /*cd70*/  ISETP.NE.AND P2, PT, R55, RZ, PT ;  /* 0x000000ff3700720c */ /* 0x000fc40003f45270 */
[----:B------:R-:W-:Y:S02]  /*cd80*/  FSEL R27, R30, -INF , !P3 ;  /* 0xff8000001e1b7808 */ /* 0x000fe40005800000 */
[----:B------:R-:W-:Y:S02]  /*cd90*/  ISETP.GT.AND P2, PT, R7, 0x9, !P2 ;  /* 0x000000090700780c */ /* 0x000fe40005744270 */
[----:B------:R-:W-:Y:S02]  /*cda0*/  ISETP.NE.AND P3, PT, R29, RZ, PT ;  /* 0x000000ff1d00720c */ /* 0x000fe40003f65270 */
        /* <DEDUP_REMOVED lines=37> */
[----:B------:R-:W0:Y:S01]  /*d000*/  SHFL.BFLY PT, R21, R28, 0x2, 0x1f ;  /* 0x0c401f001c157f89 */ /* 0x000e2200000e0000 */
        /* <DEDUP_REMOVED lines=8> */
[----:B------:R-:W-:Y:S02]  /*d090*/  ISETP.GT.AND P2, PT, R7, 0x28, !P3 ;  /* 0x000000280700780c */ /* 0x000fe40005f44270 */
[----:B------:R-:W-:Y:S02]  /*d0a0*/  ISETP.NE.AND P3, PT, R45, RZ, PT ;  /* 0x000000ff2d00720c */ /* 0x000fe40003f65270 */
[----:B------:R-:W-:Y:S02]  /*d0b0*/  ISETP.LT.OR P2, PT, R6, 0x29, P2 ;  /* 0x000000290600780c */ /* 0x000fe40001741670 */
[C---:B------:R-:W-:Y:S02]  /*d0c0*/  ISETP.GT.AND P3, PT, R7.reuse, 0x30, !P3 ;  /* 0x000000300700780c */ /* 0x040fe40005f64270 */
[----:B------:R-:W-:Y:S02]  /*d0d0*/  FSEL R43, R46, -INF , !P2 ;  /* 0xff8000002e2b7808 */ /* 0x000fe40005000000 */
[----:B------:R-:W-:-:S02]  /*d0e0*/  ISETP.GT.AND P2, PT, R7, RZ, !P6 ;  /* 0x000000ff0700720c */ /* 0x000fc40007744270 */
[----:B0-----:R-:W-:Y:S02]  /*d0f0*/  FMNMX.FTZ R30, R28, R21, !PT ;  /* 0x000000151c1e7209 */ /* 0x001fe40007810000 */
[----:B------:R-:W-:Y:S02]  /*d100*/  ISETP.LT.OR P2, PT, R6, 0x1, P2 ;  /* 0x000000010600780c */ /* 0x000fe40001741670 */
[----:B------:R-:W-:Y:S01]  /*d110*/  ISETP.NE.AND P6, PT, R49, RZ, PT ;  /* 0x000000ff3100720c */ /* 0x000fe20003fc5270 */
[----:B------:R-:W0:Y:S01]  /*d120*/  SHFL.BFLY PT, R21, R30, 0x1, 0x1f ;  /* 0x0c201f001e157f89 */ /* 0x000e2200000e0000 */
        /* <DEDUP_REMOVED lines=9> */
[C---:B------:R-:W-:Y:S02]  /*d1c0*/  ISETP.LT.OR P3, PT, R6.reuse, 0x31, P3 ;  /* 0x000000310600780c */ /* 0x040fe40001f61670 */
[----:B------:R-:W-:Y:S02]  /*d1d0*/  FMNMX.FTZ R26, R33, R26, !PT ;  /* 0x0000001a211a7209 */ /* 0x000fe40007810000 */
[----:B------:R-:W-:Y:S02]  /*d1e0*/  ISETP.LT.OR P5, PT, R6, 0x39, P5 ;  /* 0x000000390600780c */ /* 0x000fe40002fa1670 */
[----:B------:R-:W-:Y:S02]  /*d1f0*/  FMNMX.FTZ R26, R35, R26, !PT ;  /* 0x0000001a231a7209 */ /* 0x000fe40007810000 */
[----:B0-----:R-:W-:Y:S02]  /*d200*/  FMNMX.FTZ R21, R30, R21, !PT ;  /* 0x000000151e157209 */ /* 0x001fe40007810000 */
[----:B------:R-:W-:-:S02]  /*d210*/  FMNMX.FTZ R26, R37, R26, !PT ;  /* 0x0000001a251a7209 */ /* 0x000fc40007810000 */
[C---:B------:R-:W-:Y:S01]  /*d220*/  FSETP.NEU.FTZ.AND P2, PT, R21.reuse, -INF , PT ;  /* 0xff8000001500780b */ /* 0x040fe20003f5d000 */
[----:B------:R-:W-:Y:S01]  /*d230*/  FMUL.FTZ R28, R21, R168 ;  /* 0x000000a8151c7220 */ /* 0x000fe20000410000 */
[----:B------:R-:W-:Y:S02]  /*d240*/  FMNMX.FTZ R26, R39, R26, !PT ;  /* 0x0000001a271a7209 */ /* 0x000fe40007810000 */
[----:B------:R-:W-:Y:S02]  /*d250*/  FSEL R47, R51, -INF , !P4 ;  /* 0xff800000332f7808 */ /* 0x000fe40006000000 */
[----:B------:R-:W-:Y:S02]  /*d260*/  FMNMX.FTZ R26, R41, R26, !PT ;  /* 0x0000001a291a7209 */ /* 0x000fe40007810000 */
[----:B------:R-:W-:Y:S02]  /*d270*/  FSEL R55, R28, RZ, P2 ;  /* 0x000000ff1c377208 */ /* 0x000fe40001000000 */
[----:B------:R-:W-:-:S02]  /*d280*/  FMNMX.FTZ R26, R43, R26, !PT ;  /* 0x0000001a2b1a7209 */ /* 0x000fc40007810000 */
[----:B------:R-:W-:Y:S01]  /*d290*/  ISETP.GT.AND P2, PT, R7, 0x39, !P6 ;  /* 0x000000390700780c */ /* 0x000fe20007744270 */
[-CC-:B------:R-:W-:Y:S01]  /*d2a0*/  FFMA.FTZ R171, R56, R168.reuse, -R55.reuse ;  /* 0x000000a838ab7223 */ /* 0x180fe20000010837 */
[----:B------:R-:W-:Y:S01]  /*d2b0*/  FSEL R7, R50, -INF , !P3 ;  /* 0xff80000032077808 */ /* 0x000fe20005800000 */
[--C-:B------:R-:W-:Y:S01]  /*d2c0*/  FFMA.FTZ R172, R172, R168, -R55.reuse ;  /* 0x000000a8acac7223 */ /* 0x100fe20000010837 */
[----:B------:R-:W-:Y:S01]  /*d2d0*/  FMNMX.FTZ R26, R45, R26, !PT ;  /* 0x0000001a2d1a7209 */ /* 0x000fe20007810000 */
[-CC-:B------:R-:W-:Y:S01]  /*d2e0*/  FFMA.FTZ R173, R64, R168.reuse, -R55.reuse ;  /* 0x000000a840ad7223 */ /* 0x180fe20000010837 */
        /* <DEDUP_REMOVED lines=20> */
[----:B------:R-:W-:Y:S01]  /*d430*/  FFMA.FTZ R199, R62, R168, -R55 ;  /* 0x000000a83ec77223 */ /* 0x000fe20000010837 */
[----:B------:R-:W-:Y:S01]  /*d440*/  MUFU.EX2 R171, R171 ;  /* 0x000000ab00ab7308 */ /* 0x000fe20000000800 */
[----:B------:R-:W-:-:S07]  /*d450*/  @!P1 PRMT R14, RZ, 0x654, R14 ;  /* 0x00000654ff0e9816 */ /* 0x000fce000000000e */
[----:B------:R-:W1:Y:S08]  /*d460*/  MUFU.EX2 R172, R172 ;  /* 0x000000ac00ac7308 */ /* 0x000e700000000800 */
[----:B------:R-:W-:Y:S01]  /*d470*/  MUFU.EX2 R173, R173 ;  /* 0x000000ad00ad7308 */ /* 0x000fe20000000800 */
[----:B0-----:R-:W-:-:S07]  /*d480*/  FMNMX.FTZ R53, R26, R53, !PT ;  /* 0x000000351a357209 */ /* 0x001fce0007810000 */
[----:B------:R-:W0:Y:S01]  /*d490*/  MUFU.EX2 R174, R174 ;  /* 0x000000ae00ae7308 */ /* 0x000e220000000800 */
[----:B-1----:R-:W-:Y:S01]  /*d4a0*/  F2FP.BF16.F32.PACK_AB R164, R172, R171 ;  /* 0x000000abaca4723e */ /* 0x002fe200000010ff */
[----:B------:R-:W-:Y:S01]  /*d4b0*/  FADD.FTZ R172, R171, R172 ;  /* 0x000000acabac7221 */ /* 0x000fe20000010000 */
[----:B------:R-:W1:Y:S05]  /*d4c0*/  SHFL.BFLY PT, R190, R53, 0x1, 0x1f ;  /* 0x0c201f0035be7f89 */ /* 0x000e6a00000e0000 */
[----:B------:R-:W-:Y:S08]  /*d4d0*/  MUFU.EX2 R175, R175 ;  /* 0x000000af00af7308 */ /* 0x000ff00000000800 */
[----:B------:R-:W2:Y:S01]  /*d4e0*/  MUFU.EX2 R176, R176 ;  /* 0x000000b000b07308 */ /* 0x000ea20000000800 */
[----:B0-----:R-:W-:Y:S01]  /*d4f0*/  F2FP.BF16.F32.PACK_AB R166, R174, R173 ;  /* 0x000000adaea6723e */ /* 0x001fe200000010ff */
[----:B------:R-:W-:-:S04]  /*d500*/  FADD.FTZ R173, R173, R172 ;  /* 0x000000acadad7221 */ /* 0x000fc80000010000 */
[----:B------:R-:W-:Y:S02]  /*d510*/  FADD.FTZ R174, R174, R173 ;  /* 0x000000adaeae7221 */ /* 0x000fe40000010000 */
[----:B------:R-:W-:Y:S01]  /*d520*/  MUFU.EX2 R177, R177 ;  /* 0x000000b100b17308 */ /* 0x000fe20000000800 */
[----:B-1----:R-:W-:-:S04]  /*d530*/  FMNMX.FTZ R190, R53, R190, !PT ;  /* 0x000000be35be7209 */ /* 0x002fc80007810000 */
[C---:B------:R-:W-:Y:S01]  /*d540*/  FSETP.NEU.FTZ.AND P2, PT, R190.reuse, -INF , PT ;  /* 0xff800000be00780b */ /* 0x040fe20003f5d000 */
[-C--:B------:R-:W-:Y:S02]  /*d550*/  FMUL.FTZ R6, R190, R168.reuse ;  /* 0x000000a8be067220 */ /* 0x080fe40000410000 */
[----:B------:R-:W0:Y:S01]  /*d560*/  MUFU.EX2 R178, R178 ;  /* 0x000000b200b27308 */ /* 0x000e220000000800 */
[----:B--2---:R-:W-:Y:S01]  /*d570*/  F2FP.BF16.F32.PACK_AB R160, R176, R175 ;  /* 0x000000afb0a0723e */ /* 0x004fe200000010ff */
[----:B------:R-:W-:Y:S01]  /*d580*/  FADD.FTZ R175, R175, R174 ;  /* 0x000000aeafaf7221 */ /* 0x000fe20000010000 */
[----:B------:R-:W-:Y:S01]  /*d590*/  FSEL R26, R6, RZ, P2 ;  /* 0x000000ff061a7208 */ /* 0x000fe20001000000 */
[----:B------:R-:W-:Y:S02]  /*d5a0*/  IMAD R6, R19, 0x1000, R188 ;  /* 0x0000100013067824 */ /* 0x000fe400078e02bc */
[----:B------:R-:W-:Y:S01]  /*d5b0*/  FADD.FTZ R176, R176, R175 ;  /* 0x000000afb0b07221 */ /* 0x000fe20000010000 */
[----:B------:R-:W-:Y:S01]  /*d5c0*/  PLOP3.LUT P2, PT, PT, PT, UP0, 0x40, 0x0 ;  /* 0x000000000000781c */ /* 0x000fe20003f4e808 */
        /* <DEDUP_REMOVED lines=18> */
[----:B------:R-:W-:Y:S01]  /*d6f0*/  IMAD.MOV.U32 R7, RZ, RZ, 0x40000040 ;  /* 0x40000040ff077424 */ /* 0x000fe200078e00ff */
[----:B0-----:R-:W-:Y:S01]  /*d700*/  F2FP.BF16.F32.PACK_AB R162, R178, R177 ;  /* 0x000000b1b2a2723e */ /* 0x001fe200000010ff */
[----:B------:R-:W-:Y:S01]  /*d710*/  FADD.FTZ R177, R177, R176 ;  /* 0x000000b0b1b17221 */ /* 0x000fe20000010000 */
[----:B------:R-:W-:-:S02]  /*d720*/  R2UR UR6, R6 ;  /* 0x00000000060672ca */ /* 0x000fc400000e0000 */
[----:B------:R-:W-:Y:S01]  /*d730*/  R2UR UR7, R7 ;  /* 0x00000000070772ca */ /* 0x000fe200000e0000 */
[----:B------:R-:W-:Y:S01]  /*d740*/  IMAD.MOV.U32 R7, RZ, RZ, 0x40000040 ;  /* 0x40000040ff077424 */ /* 0x000fe200078e00ff */
[----:B------:R-:W0:Y:S01]  /*d750*/  MUFU.EX2 R201, R201 ;  /* 0x000000c900c97308 */ /* 0x000e220000000800 */
[----:B------:R-:W-:-:S07]  /*d760*/  FADD.FTZ R178, R178, R177 ;  /* 0x000000b1b2b27221 */ /* 0x000fce0000010000 */
        /* <DEDUP_REMOVED lines=21> */
[----:B------:R-:W3:Y:S01]  /*d8c0*/  MUFU.EX2 R182, R182 ;  /* 0x000000b600b67308 */ /* 0x000ee20000000800 */
[----:B0-----:R-:W-:Y:S01]  /*d8d0*/  F2FP.BF16.F32.PACK_AB R156, R180, R179 ;  /* 0x000000b3b49c723e */ /* 0x001fe200000010ff */
[----:B------:R-:W-:-:S04]  /*d8e0*/  FADD.FTZ R179, R179, R178 ;  /* 0x000000b2b3b37221 */ /* 0x000fc80000010000 */
[----:B------:R-:W-:Y:S02]  /*d8f0*/  FADD.FTZ R180, R180, R179 ;  /* 0x000000b3b4b47221 */ /* 0x000fe40000010000 */
[----:B------:R-:W0:Y:S08]  /*d900*/  MUFU.EX2 R210, R210 ;  /* 0x000000d200d27308 */ /* 0x000e300000000800 */
[----:B------:R-:W4:Y:S01]  /*d910*/  MUFU.EX2 R222, R222 ;  /* 0x000000de00de7308 */ /* 0x000f220000000800 */
[----:B---3--:R-:W-:Y:S01]  /*d920*/  F2FP.BF16.F32.PACK_AB R158, R182, R181 ;  /* 0x000000b5b69e723e */ /* 0x008fe200000010ff */
[----:B------:R-:W-:-:S04]  /*d930*/  FADD.FTZ R181, R181, R180 ;  /* 0x000000b4b5b57221 */ /* 0x000fc80000010000 */
[----:B------:R-:W-:Y:S02]  /*d940*/  FADD.FTZ R182, R182, R181 ;  /* 0x000000b5b6b67221 */ /* 0x000fe40000010000 */
[----:B------:R-:W-:Y:S01]  /*d950*/  MUFU.EX2 R223, R223 ;  /* 0x000000df00df7308 */ /* 0x000fe20000000800 */
[----:B0-----:R-:W-:-:S07]  /*d960*/  FADD.FTZ R207, R210, R207 ;  /* 0x000000cfd2cf7221 */ /* 0x001fce0000010000 */
[----:B------:R-:W0:Y:S01]  /*d970*/  MUFU.EX2 R224, R224 ;  /* 0x000000e000e07308 */ /* 0x000e220000000800 */
[C---:B----4-:R-:W-:Y:S01]  /*d980*/  F2FP.BF16.F32.PACK_AB R157, R222.reuse, R210 ;  /* 0x000000d2de9d723e */ /* 0x050fe200000010ff */
[----:B------:R-:W-:-:S06]  /*d990*/  FADD.FTZ R222, R222, R207 ;  /* 0x000000cfdede7221 */ /* 0x000fcc0000010000 */
[----:B------:R-:W3:Y:S08]  /*d9a0*/  MUFU.EX2 R183, R183 ;  /* 0x000000b700b77308 */ /* 0x000ef00000000800 */
[----:B------:R-:W4:Y:S01]  /*d9b0*/  MUFU.EX2 R191, R191 ;  /* 0x000000bf00bf7308 */ /* 0x000f220000000800 */
[----:B0-----:R-:W-:Y:S01]  /*d9c0*/  F2FP.BF16.F32.PACK_AB R159, R224, R223 ;  /* 0x000000dfe09f723e */ /* 0x001fe200000010ff */
[----:B------:R-:W-:-:S04]  /*d9d0*/  FADD.FTZ R223, R223, R222 ;  /* 0x000000dedfdf7221 */ /* 0x000fc80000010000 */
[----:B------:R-:W-:Y:S01]  /*d9e0*/  STSM.16.M88.4 [R197], R156 ;  /* 0x0000009cc5007844 */ /* 0x000fe20000000200 */
[----:B------:R-:W-:Y:S01]  /*d9f0*/  FADD.FTZ R224, R224, R223 ;  /* 0x000000dfe0e07221 */ /* 0x000fe20000010000 */
[----:B------:R-:W-:Y:S01]  /*da00*/  MUFU.EX2 R198, R198 ;  /* 0x000000c600c67308 */ /* 0x000fe20000000800 */
[----:B---3--:R-:W-:-:S07]  /*da10*/  FADD.FTZ R182, R183, R182 ;  /* 0x000000b6b7b67221 */ /* 0x008fce0000010000 */
[----:B------:R-:W0:Y:S01]  /*da20*/  MUFU.EX2 R199, R199 ;  /* 0x000000c700c77308 */ /* 0x000e220000000800 */
[C---:B----4-:R-:W-:Y:S01]  /*da30*/  F2FP.BF16.F32.PACK_AB R152, R191.reuse, R183 ;  /* 0x000000b7bf98723e */ /* 0x050fe200000010ff */
[----:B------:R-:W-:-:S06]  /*da40*/  FADD.FTZ R191, R191, R182 ;  /* 0x000000b6bfbf7221 */ /* 0x000fcc0000010000 */
[----:B------:R-:W-:Y:S08]  /*da50*/  MUFU.EX2 R225, R225 ;  /* 0x000000e100e17308 */ /* 0x000ff00000000800 */
[----:B------:R-:W3:Y:S01]  /*da60*/  MUFU.EX2 R228, R228 ;  /* 0x000000e400e47308 */ /* 0x000ee20000000800 */
[----:B0-----:R-:W-:-:S07]  /*da70*/  F2FP.BF16.F32.PACK_AB R154, R199, R198 ;  /* 0x000000c6c79a723e */ /* 0x001fce00000010ff */
[----:B------:R-:W-:Y:S08]  /*da80*/  MUFU.EX2 R229, R229 ;  /* 0x000000e500e57308 */ /* 0x000ff00000000800 */
[----:B------:R-:W0:Y:S01]  /*da90*/  MUFU.EX2 R170, R170 ;  /* 0x000000aa00aa7308 */ /* 0x000e220000000800 */
[----:B---3--:R-:W-:Y:S01]  /*daa0*/  F2FP.BF16.F32.PACK_AB R153, R228, R225 ;  /* 0x000000e1e499723e */ /* 0x008fe200000010ff */
[----:B------:R-:W-:-:S04]  /*dab0*/  FADD.FTZ R225, R225, R224 ;  /* 0x000000e0e1e17221 */ /* 0x000fc80000010000 */
[----:B------:R-:W-:Y:S01]  /*dac0*/  FADD.FTZ R228, R228, R225 ;  /* 0x000000e1e4e47221 */ /* 0x000fe20000010000 */
[----:B0-----:R-:W-:-:S05]  /*dad0*/  F2FP.BF16.F32.PACK_AB R155, R170, R229 ;  /* 0x000000e5aa9b723e */ /* 0x001fca00000010ff */
[----:B------:R0:W-:Y:S01]  /*dae0*/  STSM.16.M88.4 [R208], R152 ;  /* 0x00000098d0007844 */ /* 0x0001e20000000200 */
[----:B------:R-:W-:-:S06]  /*daf0*/  WARPGROUP.ARRIVE ;  /* 0x00000000000079c5 */ /* 0x000fcc0000000000 */
[----:B------:R-:W-:Y:S03]  /*db00*/  HGMMA.64x256x16.F32.BF16 R24, R164, gdesc[UR4].tnspB, RZ, !UPT, gsb0 ;  /* 0x43e00004a4187df0 */ /* 0x000fe6000c0018ff */
[----:B------:R-:W-:Y:S02]  /*db10*/  WARPGROUP.DEPBAR.LE gsb0, 0x0 ;  /* 0x00008000000079c5 */ /* 0x000fe40000010000 */
[----:B-1----:R-:W-:Y:S01]  /*db20*/  VIADD R164, R6, 0x80 ;  /* 0x0000008006a47836 */ /* 0x002fe20000000000 */
[----:B------:R-:W-:Y:S01]  /*db30*/  WARPGROUP.ARRIVE ;  /* 0x00000000000079c5 */ /* 0x000fe20000000000 */
[----:B------:R-:W-:-:S03]  /*db40*/  IMAD.MOV.U32 R165, RZ, RZ, 0x40000040 ;  /* 0x40000040ffa57424 */ /* 0x000fc600078e00ff */
[----:B------:R-:W-:Y:S02]  /*db50*/  R2UR UR6, R164 ;  /* 0x00000000a40672ca */ /* 0x000fe400000e0000 */
[----:B------:R-:W-:-:S15]  /*db60*/  R2UR UR7, R165 ;  /* 0x00000000a50772ca */ /* 0x000fde00000e0000 */
[----:B------:R-:W-:-:S01]  /*db70*/  NOP ;  /* 0x0000000000007918 */ /* 0x000fc20000000000 */
[----:B------:R-:W-:Y:S03]  /*db80*/  HGMMA.64x256x16.F32.BF16 R24, R160, gdesc[UR4].tnspB, R24, gsb0 ;  /* 0x43e00004a0187df0 */ /* 0x000fe60008001818 */
[----:B------:R-:W-:Y:S02]  /*db90*/  WARPGROUP.DEPBAR.LE gsb0, 0x0 ;  /* 0x00008000000079c5 */ /* 0x000fe40000010000 */
[C---:B--2---:R-:W-:Y:S01]  /*dba0*/  VIADD R160, R6.reuse, 0x100 ;  /* 0x0000010006a07836 */ /* 0x044fe20000000000 */
[----:B------:R-:W-:Y:S01]  /*dbb0*/  WARPGROUP.ARRIVE ;  /* 0x00000000000079c5 */ /* 0x000fe20000000000 */
[----:B------:R-:W-:Y:S02]  /*dbc0*/  IMAD.MOV.U32 R161, RZ, RZ, 0x40000040 ;  /* 0x40000040ffa17424 */ /* 0x000fe400078e00ff */
[----:B------:R-:W-:Y:S01]  /*dbd0*/  VIADD R6, R6, 0x180 ;  /* 0x0000018006067836 */ /* 0x000fe20000000000 */
[----:B------:R-:W-:-:S02]  /*dbe0*/  R2UR UR6, R160 ;  /* 0x00000000a00672ca */ /* 0x000fc400000e0000 */
[----:B------:R-:W-:-:S15]  /*dbf0*/  R2UR UR7, R161 ;  /* 0x00000000a10772ca */ /* 0x000fde00000e0000 */
[----:B------:R-:W-:-:S01]  /*dc00*/  NOP ;  /* 0x0000000000007918 */ /* 0x000fc20000000000 */
[----:B------:R-:W-:Y:S01]  /*dc10*/  HGMMA.64x256x16.F32.BF16 R24, R156, gdesc[UR4].tnspB, R24, gsb0 ;  /* 0x43e000049c187df0 */ /* 0x000fe20008001818 */
[----:B------:R-:W-:Y:S01]  /*dc20*/  R2UR UR6, R6 ;  /* 0x00000000060672ca */ /* 0x000fe200000e0000 */
[----:B------:R-:W-:Y:S01]  /*dc30*/  FADD.FTZ R6, R198, R191 ;  /* 0x000000bfc6067221 */ /* 0x000fe20000010000 */
[----:B------:R-:W-:Y:S01]  /*dc40*/  R2UR UR7, R7 ;  /* 0x00000000070772ca */ /* 0x000fe200000e0000 */
[----:B------:R-:W-:Y:S02]  /*dc50*/  FADD.FTZ R7, R229, R228 ;  /* 0x000000e4e5077221 */ /* 0x000fe40000010000 */
[----:B------:R-:W-:Y:S02]  /*dc60*/  FADD.FTZ R6, R199, R6 ;  /* 0x00000006c7067221 */ /* 0x000fe40000010000 */
[----:B------:R-:W-:Y:S01]  /*dc70*/  FADD.FTZ R7, R170, R7 ;  /* 0x00000007aa077221 */ /* 0x000fe20000010000 */
[----:B------:R-:W-:Y:S02]  /*dc80*/  WARPGROUP.DEPBAR.LE gsb0, 0x0 ;  /* 0x00008000000079c5 */ /* 0x000fe40000010000 */
[----:B------:R-:W-:-:S15]  /*dc90*/  WARPGROUP.ARRIVE ;  /* 0x00000000000079c5 */ /* 0x000fde0000000000 */
[----:B------:R-:W-:-:S02]  /*dca0*/  NOP ;  /* 0x0000000000007918 */ /* 0x000fc40000000000 */
[----:B------:R-:W-:Y:S03]  /*dcb0*/  HGMMA.64x256x16.F32.BF16 R24, R152, gdesc[UR4].tnspB, R24, gsb0 ;  /* 0x43e0000498187df0 */ /* 0x000fe60008001818 */
[----:B------:R-:W-:Y:S02]  /*dcc0*/  WARPGROUP.DEPBAR.LE gsb0, 0x0 ;  /* 0x00008000000079c5 */ /* 0x000fe40000010000 */
[----:B------:R1:W-:Y:S06]  /*dcd0*/  MEMBAR.ALL.CTA ;  /* 0x0000000000007992 */ /* 0x0003ec0000008000 */
[----:B-1----:R-:W1:Y:S02]  /*dce0*/  FENCE.VIEW.ASYNC.S ;  /* 0x00000000000073c6 */ /* 0x002e640000000000 */
[----:B-1----:R-:W-:Y:S01]  /*dcf0*/  NOP ;  /* 0x0000000000007918 */ /* 0x002fe20000000000 */
[----:B------:R-:W-:Y:S06]  /*dd00*/  BAR.ARV 0xe, 0x100 ;  /* 0x0384000000007b1d */ /* 0x000fec0000002000 */
[----:B------:R1:W-:Y:S02]  /*dd10*/  @!P1 SYNCS.ARRIVE.TRANS64.RED.A1T0 RZ, [R14+URZ], RZ ;  /* 0x000000ff0eff99a7 */ /* 0x0003e4000810043f */
[----:B-1----:R-:W-:-:S04]  /*dd20*/  IMAD.IADD R14, R23, 0x1, -R184 ;  /* 0x00000001170e7824 */ /* 0x002fc800078e0ab8 */
[----:B0-----:R-:W-:Y:S02]  /*dd30*/  IMAD R154, R189, 0x40, R14 ;  /* 0x00000040bd9a7824 */ /* 0x001fe400078e020e */
[----:B------:R-:W-:Y:S02]  /*dd40*/  VIADD R14, R169, 0xfffffffe ;  /* 0xfffffffea90e7836 */ /* 0x000fe40000000000 */
[----:B------:R-:W-:Y:S01]  /*dd50*/  VIADD R152, R154, UR4 ;  /* 0x000000049a987c36 */ /* 0x000fe20008000000 */
        /* <DEDUP_REMOVED lines=13> */
.L_x_5470:
[----:B------:R-:W-:-:S06]  /*de30*/  UISETP.NE.AND UP0, UPT, UR5, 0x1, UPT ;  /* 0x000000010500788c */ /* 0x000fcc000bf05270 */
[----:B------:R-:W-:-:S05]  /*de40*/  PLOP3.LUT P2, PT, PT, PT, UP0, 0x80, 0x0 ;  /* 0x000000000000781c */ /* 0x000fca0003f4f008 */
[----:B------:R-:W-:-:S08]  /*de50*/  @UP0 ULDC.64 UR6, c[0x0][0xae0] ;  /* 0x0002b80000060ab9 */ /* 0x000fd00000000a00 */
[----:B------:R-:W-:-:S05]  /*de60*/  @P2 IMAD.HI.U32 R154, R153, UR6, RZ ;  /* 0x00000006999a2c27 */ /* 0x000fca000f8e00ff */
[----:B------:R-:W-:-:S07]  /*de70*/  @P2 SHF.R.U32.HI R153, RZ, UR7, R154 ;  /* 0x00000007ff992c19 */ /* 0x000fce000801169a */
.L_x_5471:
[----:B------:R-:W-:Y:S05]  /*de80*/  BSYNC B0 ;  /* 0x0000000000007941 */ /* 0x000fea0003800000 */
.L_x_5469:
[----:B------:R-:W-:-:S04]  /*de90*/  IMAD.U32 R154, RZ, RZ, UR5 ;  /* 0x00000005ff9a7e24 */ /* 0x000fc8000f8e00ff */
[----:B------:R-:W-:-:S05]  /*dea0*/  IMAD R153, R153, R154, UR5 ;  /* 0x0000000599997e24 */ /* 0x000fca000f8e029a */
[----:B------:R-:W-:-:S07]  /*deb0*/  VIMNMX R152, R152, R153, PT ;  /* 0x0000009998987248 */ /* 0x000fce0003fe0100 */
.L_x_5468:
[----:B------:R-:W-:Y:S01]  /*dec0*/  SHF.R.S32.HI R153, RZ, 0x1f, R152 ;  /* 0x0000001fff997819 */ /* 0x000fe20000011498 */
[----:B------:R-:W-:Y:S01]  /*ded0*/  ULDC UR38, c[0x0][0xadc] ;  /* 0x0002b70000267ab9 */ /* 0x000fe20000000800 */
[----:B------:R-:W-:Y:S01]  /*dee0*/  ULDC UR41, c[0x0][0xadc] ;  /* 0x0002b70000297ab9 */ /* 0x000fe20000000800 */
[----:B------:R-:W-:Y:S01]  /*def0*/  ULDC UR37, c[0x0][0xa80] ;  /* 0x0002a00000257ab9 */ /* 0x000fe20000000800 */
[----:B------:R-:W-:Y:S01]  /*df00*/  LEA.HI R153, R153, R152, RZ, 0x6 ;  /* 0x0000009899997211 */ /* 0x000fe200078f30ff */
[----:B------:R-:W-:Y:S01]  /*df10*/  ULDC UR40, c[0x0][0xa80] ;  /* 0x0002a00000287ab9 */ /* 0x000fe20000000800 */
[----:B------:R-:W-:Y:S01]  /*df20*/  ULDC UR39, c[0x0][0xa80] ;  /* 0x0002a00000277ab9 */ /* 0x000fe20000000800 */
[----:B------:R-:W-:Y:S01]  /*df30*/  ULDC UR45, c[0x0][0xad0] ;  /* 0x0002b400002d7ab9 */ /* 0x000fe20000000800 */
[----:B------:R-:W-:Y:S01]  /*df40*/  SHF.R.S32.HI R153, RZ, 0x6, R153 ;  /* 0x00000006ff997819 */ /* 0x000fe20000011499 */
[----:B------:R-:W-:Y:S01]  /*df50*/  ULDC UR44, c[0x0][0xad0] ;  /* 0x0002b400002c7ab9 */ /* 0x000fe20000000800 */
[----:B------:R-:W-:Y:S01]  /*df60*/  ULDC UR43, c[0x0][0xad0] ;  /* 0x0002b400002b7ab9 */ /* 0x000fe20000000800 */
[----:B------:R-:W-:Y:S01]  /*df70*/  ULDC UR42, c[0x0][0xad8] ;  /* 0x0002b600002a7ab9 */ /* 0x000fe20000000800 */
[----:B------:R-:W-:Y:S01]  /*df80*/  VIMNMX R210, R212, R153, !PT ;  /* 0x00000099d4d27248 */ /* 0x000fe20007fe0100 */
[----:B------:R-:W-:Y:S01]  /*df90*/  ULDC UR48, c[0x0][0xad8] ;  /* 0x0002b60000307ab9 */ /* 0x000fe20000000800 */
[----:B------:R-:W-:Y:S02]  /*dfa0*/  BSSY B1, `(.L_x_5472) ;  /* 0x0000414000017945 */ /* 0x000fe40003800000 */
[----:B------:R-:W-:-:S13]  /*dfb0*/  ISETP.GE.AND P2, PT, R14, R210, PT ;  /* 0x000000d20e00720c */ /* 0x000fda0003f46270 */
[----:B------:R-:W-:Y:S05]  /*dfc0*/  @!P2 BRA `(.L_x_5473) ;  /* 0x000000400044a947 */ /* 0x000fea0003800000 */
[----:B------:R-:W-:Y:S01]  /*dfd0*/  IADD3 R191, R0, R23, -R184 ;  /* 0x0000001700bf7210 */ /* 0x000fe20007ffe8b8 */
[----:B------:R-:W-:Y:S03]  /*dfe0*/  BSSY B0, `(.L_x_5474) ;  /* 0x000040b000007945 */ /* 0x000fe60003800000 */
[----:B------:R-:W-:-:S07]  /*dff0*/  IADD3 R191, R191, 0x8, RZ ;  /* 0x00000008bfbf7810 */ /* 0x000fce0007ffe0ff */
.L_x_5493:
[----:B------:R-:W-:-:S05]  /*e000*/  VIADD R198, R19, 0x1 ;  /* 0x0000000113c67836 */ /* 0x000fca0000000000 */
[----:B------:R-:W-:-:S04]  /*e010*/  ISETP.NE.AND P2, PT, R198, 0x2, PT ;  /* 0x00000002c600780c */ /* 0x000fc80003f45270 */
[----:B------:R-:W-:Y:S02]  /*e020*/  SEL R153, RZ, 0x1, P2 ;  /* 0x00000001ff997807 */ /* 0x000fe40001000000 */
[----:B------:R-:W-:Y:S02]  /*e030*/  SEL R198, R198, RZ, P2 ;  /* 0x000000ffc6c67207 */ /* 0x000fe40001000000 */
[----:B------:R-:W-:Y:S01]  /*e040*/  LOP3.LUT R22, R22, R153, RZ, 0x3c, !PT ;  /* 0x0000009916167212 */ /* 0x000fe200078e3cff */
[----:B0-----:R-:W-:Y:S06]  /*e050*/  @!P0 BRA `(.L_x_5475) ;  /* 0x0000000000048947 */ /* 0x001fec0003800000 */
[----:B------:R-:W-:Y:S01]  /*e060*/  BPT.TRAP 0x1 ;  /* 0x000000040000795c */ /* 0x000fe20000300000 */
.L_x_5475:
[----:B------:R-:W-:Y:S01]  /*e070*/  IMAD R199, R198, 0x8, R18 ;  /* 0x00000008c6c77824 */ /* 0x000fe200078e0212 */
[----:B------:R-:W-:-:S04]  /*e080*/  SHF.L.U32 R204, R22, 0x1f, RZ ;  /* 0x0000001f16cc7819 */ /* 0x000fc800000006ff */
[----:B------:R0:W1:Y:S01]  /*e090*/  SYNCS.PHASECHK.TRANS64.TRYWAIT P2, [R199+URZ+0x38830], R204 ;  /* 0x038830ccc70075a7 */ /* 0x000062000804017f */
[----:B------:R-:W-:Y:S05]  /*e0a0*/  @!P0 BRA `(.L_x_5476) ;  /* 0x0000000000048947 */ /* 0x000fea0003800000 */
[----:B------:R-:W-:Y:S01]  /*e0b0*/  BPT.TRAP 0x1 ;  /* 0x000000040000795c */ /* 0x000fe20000300000 */
.L_x_5476:
[----:B------:R-:W-:Y:S01]  /*e0c0*/  BSSY B2, `(.L_x_5477) ;  /* 0x0000006000027945 */ /* 0x000fe20003800000 */
[----:B------:R-:W-:Y:S02]  /*e0d0*/  IMAD R200, R198, 0x200, R15 ;  /* 0x00000200c6c87824 */ /* 0x000fe400078e020f */
[----:B------:R-:W-:Y:S01]  /*e0e0*/  IMAD.MOV.U32 R201, RZ, RZ, 0x40000040 ;  /* 0x40000040ffc97424 */ /* 0x000fe200078e00ff */
[----:B-1----:R-:W-:Y:S06]  /*e0f0*/  @P2 BRA `(.L_x_5478) ;  /* 0x0000000000082947 */ /* 0x002fec0003800000 */
[----:B------:R-:W1:Y:S02]  /*e100*/  SYNCS.PHASECHK.TRANS64.TRYWAIT P2, [R199+URZ+0x38830], R204 ;  /* 0x038830ccc70075a7 */ /* 0x000e64000804017f */
[----:B-1----:R-:W-:Y:S05]  /*e110*/  @!P2 BRA `(.L_x_5479) ;  /* 0x00000164008ca947 */ /* 0x002fea0003800000 */
.L_x_5478:
[----:B------:R-:W-:Y:S05]  /*e120*/  BSYNC B2 ;  /* 0x0000000000027941 */ /* 0x000fea0003800000 */
.L_x_5477:
        /* <DEDUP_REMOVED lines=36> */
.L_x_5480:
[----:B------:R2:W3:Y:S01]  /*e370*/  SYNCS.PHASECHK.TRANS64.TRYWAIT P2, [R199+URZ+0x38850], R204 ;  /* 0x038850ccc70075a7 */ /* 0x0004e2000804017f */
[----:B------:R-:W-:Y:S05]  /*e380*/  @!P0 BRA `(.L_x_5481) ;  /* 0x0000000000048947 */ /* 0x000fea0003800000 */
[----:B------:R-:W-:Y:S01]  /*e390*/  BPT.TRAP 0x1 ;  /* 0x000000040000795c */ /* 0x000fe20000300000 */
.L_x_5481:
[----:B------:R-:W-:Y:S04]  /*e3a0*/  BSSY B2, `(.L_x_5482) ;  /* 0x0000004000027945 */ /* 0x000fe80003800000 */
[----:B---3--:R-:W-:Y:S05]  /*e3b0*/  @P2 BRA `(.L_x_5483) ;  /* 0x0000000000082947 */ /* 0x008fea0003800000 */
[----:B------:R-:W3:Y:S02]  /*e3c0*/  SYNCS.PHASECHK.TRANS64.TRYWAIT P2, [R199+URZ+0x38850], R204 ;  /* 0x038850ccc70075a7 */ /* 0x000ee4000804017f */
[----:B---3--:R-:W-:Y:S05]  /*e3d0*/  @!P2 BRA `(.L_x_5484) ;  /* 0x0000016000f0a947 */ /* 0x008fea0003800000 */
.L_x_5483:
[----:B------:R-:W-:Y:S05]  /*e3e0*/  BSYNC B2 ;  /* 0x0000000000027941 */ /* 0x000fea0003800000 */
.L_x_5482:
[----:B------:R-:W-:Y:S01]  /*e3f0*/  IMAD R202, R198, 0x1000, R20 ;  /* 0x00001000c6ca7824 */ /* 0x000fe200078e0214 */
[----:B------:R-:W-:Y:S01]  /*e400*/  R2UR UR4, R2 ;  /* 0x00000000020472ca */ /* 0x000fe200000e0000 */
[----:B------:R-:W-:Y:S01]  /*e410*/  IMAD.MOV.U32 R203, RZ, RZ, 0x40000040 ;  /* 0x40000040ffcb7424 */ /* 0x000fe200078e00ff */
[----:B------:R-:W-:Y:S01]  /*e420*/  R2UR UR5, R3 ;  /* 0x00000000030572ca */ /* 0x000fe200000e0000 */
[----:B------:R-:W-:Y:S01]  /*e430*/  WARPGROUP.ARRIVE ;  /* 0x00000000000079c5 */ /* 0x000fe20000000000 */
[----:B------:R-:W-:Y:S01]  /*e440*/  R2UR UR6, R202 ;  /* 0x00000000ca0672ca */ /* 0x000fe200000e0000 */
[C---:B------:R-:W-:Y:S01]  /*e450*/  VIADD R200, R2.reuse, 0x2 ;  /* 0x0000000202c87836 */ /* 0x040fe20000000000 */
[----:B------:R-:W-:Y:S01]  /*e460*/  R2UR UR7, R203 ;  /* 0x00000000cb0772ca */ /* 0x000fe200000e0000 */
[----:B------:R-:W-:Y:S02]  /*e470*/  IMAD.MOV.U32 R201, RZ, RZ, 0x40000040 ;  /* 0x40000040ffc97424 */ /* 0x000fe400078e00ff */
[----:B------:R-:W4:Y:S01]  /*e480*/  S2R R206, SR_TID.X ;  /* 0x0000000000ce7919 */ /* 0x000f220000002100 */
[----:B------:R-:W-:Y:S01]  /*e490*/  IMAD.MOV.U32 R205, RZ, RZ, 0x40000040 ;  /* 0x40000040ffcd7424 */ /* 0x000fe200078e00ff */
[----:B------:R-:W-:Y:S01]  /*e4a0*/  UISETP.NE.AND UP0, UPT, UR46, URZ, UPT ;  /* 0x0000003f2e00728c */ /* 0x000fe2000bf05270 */
[----:B------:R-:W-:-:S07]  /*e4b0*/  VIADD R207, R2, 0x800 ;  /* 0x0000080002cf7836 */ /* 0x000fce0000000000 */
        /* <DEDUP_REMOVED lines=9> */
[----:B----4-:R-:W-:Y:S01]  /*e550*/  SHF.R.U32.HI R206, RZ, 0x7, R206 ;  /* 0x00000007ffce7819 */ /* 0x010fe200000116ce */
[----:B------:R-:W-:Y:S02]  /*e560*/  WARPGROUP.DEPBAR.LE gsb0, 0x0 ;  /* 0x00008000000079c5 */ /* 0x000fe40000010000 */
[----:B------:R-:W-:-:S08]  /*e570*/  WARPGROUP.ARRIVE ;  /* 0x00000000000079c5 */ /* 0x000fd00000000000 */
        /* <DEDUP_REMOVED lines=18> */
[----:B------:R-:W-:Y:S02]  /*e6a0*/  R2UR UR7, R201 ;  /* 0x00000000c90772ca */ /* 0x000fe400000e0000 */
[----:B------:R-:W-:Y:S01]  /*e6b0*/  MOV R201, 0x40000040 ;  /* 0x4000004000c97802 */ /* 0x000fe20000000f00 */
        /* <DEDUP_REMOVED lines=72> */
[----:B------:R-:W-:Y:S02]  /*eb40*/  MOV R201, 0x40000040 ;  /* 0x4000004000c97802 */ /* 0x000fe40000000f00 */
[----:B------:R-:W-:Y:S01]  /*eb50*/  R2UR UR6, R200 ;  /* 0x00000000c80672ca */ /* 0x000fe200000e0000 */
[----:B------:R-:W-:Y:S01]  /*eb60*/  VIADD R200, R2, 0x406 ;  /* 0x0000040602c87836 */ /* 0x000fe20000000000 */
[----:B------:R-:W-:Y:S01]  /*eb70*/  R2UR UR7, R201 ;  /* 0x00000000c90772ca */ /* 0x000fe200000e0000 */
[----:B------:R-:W-:Y:S01]  /*eb80*/  IMAD.MOV.U32 R201, RZ, RZ, 0x40000040 ;  /* 0x40000040ffc97424 */ /* 0x000fe200078e00ff */
[----:B------:R-:W-:-:S02]  /*eb90*/  WARPGROUP.DEPBAR.LE gsb0, 0x0 ;  /* 0x00008000000079c5 */ /* 0x000fc40000010000 */
        /* <DEDUP_REMOVED lines=50> */
[----:B------:R-:W-:Y:S02]  /*eec0*/  R2UR UR6, R200 ;  /* 0x00000000c80672ca */ /* 0x000fe400000e0000 */
[----:B------:R-:W-:Y:S01]  /*eed0*/  R2UR UR7, R201 ;  /* 0x00000000c90772ca */ /* 0x000fe200000e0000 */
[----:B------:R4:W5:Y:S01]  /*eee0*/  SHFL.IDX PT, R200, R206, RZ, 0x1f ;  /* 0x00001fffcec87589 */ /* 0x00096200000e0000 */
[----:B------:R-:W-:Y:S02]  /*eef0*/  IMAD.MOV.U32 R201, RZ, RZ, 0x4 ;  /* 0x00000004ffc97424 */ /* 0x000fe400078e00ff */
[----:B----4-:R-:W-:Y:S01]  /*ef00*/  VIADD R206, R202, 0x800 ;  /* 0x00000800cace7836 */ /* 0x010fe20000000000 */
[----:B-----5:R-:W-:-:S04]  /*ef10*/  ISETP.GT.AND P2, PT, R200, 0x7f, PT ;  /* 0x0000007fc800780c */ /* 0x020fc80003f44270 */
[----:B------:R-:W-:Y:S02]  /*ef20*/  SEL R200, RZ, 0x2, !P2 ;  /* 0x00000002ffc87807 */ /* 0x000fe40005000000 */
[C---:B------:R-:W-:Y:S02]  /*ef30*/  SEL R203, R201.reuse, 0x2, P2 ;  /* 0x00000002c9cb7807 */ /* 0x040fe40001000000 */
[----:B------:R-:W-:Y:S01]  /*ef40*/  SEL R201, R201, 0x6, !P2 ;  /* 0x00000006c9c97807 */ /* 0x000fe20005000000 */
[----:B0123--:R-:W-:Y:S01]  /*ef50*/  IMAD.IADD R204, R200, 0x1, R206 ;  /* 0x00000001c8cc7824 */ /* 0x00ffe200078e02ce */
[----:B------:R-:W-:Y:S02]  /*ef60*/  WARPGROUP.DEPBAR.LE gsb0, 0x0 ;  /* 0x00008000000079c5 */ /* 0x000fe40000010000 */
[----:B------:R-:W-:-:S06]  /*ef70*/  WARPGROUP.ARRIVE ;  /* 0x00000000000079c5 */ /* 0x000fcc0000000000 */
        /* <DEDUP_REMOVED lines=28> */
[----:B------:R-:W-:Y:S01]  /*f140*/  IMAD.MOV.U32 R204, RZ, RZ, 0x28 ;  /* 0x00000028ffcc7424 */ /* 0x000fe200078e00ff */
[----:B------:R-:W-:Y:S01]  /*f150*/  R2UR UR7, R205 ;  /* 0x00000000cd0772ca */ /* 0x000fe200000e0000 */
[----:B------:R-:W-:-:S03]  /*f160*/  IMAD.MOV.U32 R205, RZ, RZ, 0xa00 ;  /* 0x00000a00ffcd7424 */ /* 0x000fc600078e00ff */
[----:B------:R-:W-:Y:S02]  /*f170*/  SEL R204, R204, 0x26, P2 ;  /* 0x00000026cccc7807 */ /* 0x000fe40001000000 */
[----:B------:R-:W-:Y:S02]  /*f180*/  SEL R205, R205, 0x980, P2 ;  /* 0x00000980cdcd7807 */ /* 0x000fe40001000000 */
[----:B------:R-:W-:Y:S02]  /*f190*/  LOP3.LUT R207, R204, 0x6, RZ, 0xc0, !PT ;  /* 0x00000006cccf7812 */ /* 0x000fe400078ec0ff */
[----:B------:R-:W-:-:S04]  /*f1a0*/  LOP3.LUT R205, R205, 0xa00, RZ, 0xc0, !PT ;  /* 0x00000a00cdcd7812 */ /* 0x000fc800078ec0ff */
[CC--:B------:R-:W-:Y:S02]  /*f1b0*/  IADD3 R204, R207.reuse, R205.reuse, R2 ;  /* 0x000000cdcfcc7210 */ /* 0x0c0fe40007ffe002 */
[----:B------:R-:W-:Y:S01]  /*f1c0*/  IADD3 R206, R207, R205, R202 ;  /* 0x000000cdcfce7210 */ /* 0x000fe20007ffe0ca */
[----:B------:R-:W-:Y:S02]  /*f1d0*/  IMAD.MOV.U32 R205, RZ, RZ, 0x40000040 ;  /* 0x40000040ffcd7424 */ /* 0x000fe400078e00ff */
        /* <DEDUP_REMOVED lines=8> */
[----:B------:R-:W-:Y:S01]  /*f260*/  VIADD R206, R2, 0xa00 ;  /* 0x00000a0002ce7836 */ /* 0x000fe20000000000 */
[----:B------:R-:W-:Y:S01]  /*f270*/  R2UR UR7, R207 ;  /* 0x00000000cf0772ca */ /* 0x000fe200000e0000 */
[----:B------:R-:W-:Y:S02]  /*f280*/  VIADD R207, R202, 0xa00 ;  /* 0x00000a00cacf7836 */ /* 0x000fe40000000000 */
[----:B------:R-:W-:Y:S01]  /*f290*/  IMAD.IADD R204, R206, 0x1, R200 ;  /* 0x00000001cecc7824 */ /* 0x000fe200078e02c8 */
[----:B------:R-:W-:-:S02]  /*f2a0*/  WARPGROUP.DEPBAR.LE gsb0, 0x0 ;  /* 0x00008000000079c5 */ /* 0x000fc40000010000 */
[----:B------:R-:W-:-:S07]  /*f2b0*/  WARPGROUP.ARRIVE ;  /* 0x00000000000079c5 */ /* 0x000fce0000000000 */
        /* <DEDUP_REMOVED lines=95> */
[----:B------:R-:W-:Y:S02]  /*f8b0*/  R2UR UR5, R205 ;  /* 0x00000000cd0572ca */ /* 0x000fe400000e0000 */
[----:B------:R-:W-:Y:S01]  /*f8c0*/  R2UR UR6, R206 ;  /* 0x00000000ce0672ca */ /* 0x000fe200000e0000 */
[----:B------:R-:W-:Y:S01]  /*f8d0*/  VIADD R206, R202, 0xe00 ;  /* 0x00000e00cace7836 */ /* 0x000fe20000000000 */
[----:B------:R-:W-:Y:S01]  /*f8e0*/  R2UR UR7, R207 ;  /* 0x00000000cf0772ca */ /* 0x000fe200000e0000 */
[----:B------:R-:W-:Y:S01]  /*f8f0*/  VIADD R207, R2, 0xe00 ;  /* 0x00000e0002cf7836 */ /* 0x000fe20000000000 */
[----:B------:R-:W-:Y:S01]  /*f900*/  MOV R205, 0x40000040 ;  /* 0x4000004000cd7802 */ /* 0x000fe20000000f00 */
[----:B------:R-:W-:Y:S01]  /*f910*/  IMAD.IADD R204, R200, 0x1, R206 ;  /* 0x00000001c8cc7824 */ /* 0x000fe200078e02ce */
[----:B------:R-:W-:-:S02]  /*f920*/  WARPGROUP.DEPBAR.LE gsb0, 0x0 ;  /* 0x00008000000079c5 */ /* 0x000fc40000010000 */
[----:B------:R-:W-:-:S07]  /*f930*/  WARPGROUP.ARRIVE ;  /* 0x00000000000079c5 */ /* 0x000fce0000000000 */
[----:B------:R-:W-:Y:S01]  /*f940*/  HGMMA.64x64x16.F32.BF16 R152, gdesc[UR4], R152, gsb0 ;  /* 0x00e00000049879f0 */ /* 0x000fe20008001898 */
[----:B------:R-:W-:Y:S01]  /*f950*/  R2UR UR6, R204 ;  /* 0x00000000cc0672ca */ /* 0x000fe200000e0000 */
[----:B------:R-:W-:Y:S01]  /*f960*/  IMAD.IADD R204, R207, 0x1, R200 ;  /* 0x00000001cfcc7824 */ /* 0x000fe200078e02c8 */
[----:B------:R-:W-:Y:S01]  /*f970*/  R2UR UR7, R205 ;  /* 0x00000000cd0772ca */ /* 0x000fe200000e0000 */
[----:B------:R-:W-:Y:S02]  /*f980*/  IMAD.MOV.U32 R205, RZ, RZ, 0x40000040 ;  /* 0x40000040ffcd7424 */ /* 0x000fe400078e00ff */
[C---:B------:R-:W-:Y:S01]  /*f990*/  IMAD.IADD R200, R207.reuse, 0x1, R201 ;  /* 0x00000001cfc87824 */ /* 0x040fe200078e02c9 */
        /* <DEDUP_REMOVED lines=15> */
[----:B------:R-:W-:Y:S01]  /*fa90*/  IMAD.MOV.U32 R205, RZ, RZ, 0x40000040 ;  /* 0x40000040ffcd7424 */ /* 0x000fe200078e00ff */
[----:B------:R-:W-:Y:S02]  /*faa0*/  WARPGROUP.DEPBAR.LE gsb0, 0x0 ;  /* 0x00008000000079c5 */ /* 0x000fe40000010000 */
[----:B------:R-:W-:-:S07]  /*fab0*/  WARPGROUP.ARRIVE ;  /* 0x00000000000079c5 */ /* 0x000fce0000000000 */
        /* <DEDUP_REMOVED lines=10> */
[----:B------:R-:W-:Y:S02]  /*fb60*/  LOP3.LUT R201, R201, 0x1e00, RZ, 0xc0, !PT ;  /* 0x00001e00c9c97812 */ /* 0x000fe400078ec0ff */
[----:B------:R-:W-:Y:S02]  /*fb70*/  PLOP3.LUT P2, PT, PT, PT, UP0, 0x40, 0x0 ;  /* 0x000000000000781c */ /* 0x000fe40003f4e808 */
[CC--:B------:R-:W-:Y:S02]  /*fb80*/  IADD3 R200, R203.reuse, R201.reuse, R2 ;  /* 0x000000c9cbc87210 */ /* 0x0c0fe40007ffe002 */
[----:B------:R-:W-:Y:S01]  /*fb90*/  IADD3 R202, R203, R201, R202 ;  /* 0x000000c9cbca7210 */ /* 0x000fe20007ffe0ca */
[----:B------:R-:W-:Y:S02]  /*fba0*/  IMAD.MOV.U32 R201, RZ, RZ, 0x40000040 ;  /* 0x40000040ffc97424 */ /* 0x000fe400078e00ff */
[----:B------:R-:W-:Y:S01]  /*fbb0*/  IMAD.MOV.U32 R203, RZ, RZ, 0x40000040 ;  /* 0x40000040ffcb7424 */ /* 0x000fe200078e00ff */
        /* <DEDUP_REMOVED lines=47> */
[----:B------:R-:W1:Y:S01]  /*feb0*/  MUFU.TANH R200, R200 ;  /* 0x000000c800c87308 */ /* 0x000e620000002400 */
[----:B0-----:R-:W-:-:S07]  /*fec0*/  IADD3 R154, R23, 0x1, -R178 ;  /* 0x00000001179a7810 */ /* 0x001fce0007ffe8b2 */
[----:B------:R-:W0:Y:S01]  /*fed0*/  MUFU.TANH R201, R201 ;  /* 0x000000c900c97308 */ /* 0x000e220000002400 */
[----:B------:R-:W-:-:S07]  /*fee0*/  IADD3 R154, -R185, R154, -R184 ;  /* 0x0000009ab99a7210 */ /* 0x000fce0007ffe9b8 */
[----:B------:R-:W2:Y:S01]  /*fef0*/  MUFU.TANH R152, R152 ;  /* 0x0000009800987308 */ /* 0x000ea20000002400 */
[C---:B------:R-:W-:Y:S02]  /*ff00*/  VIADD R206, R154.reuse, UR48 ;  /* 0x000000309ace7c36 */ /* 0x040fe40008000000 */
[----:B------:R-:W-:Y:S02]  /*ff10*/  VIADD R183, R154, UR47 ;  /* 0x0000002f9ab77c36 */ /* 0x000fe40008000000 */
[C---:B------:R-:W-:Y:S02]  /*ff20*/  IMAD.IADD R182, R0.reuse, 0x1, R206 ;  /* 0x0000000100b67824 */ /* 0x040fe400078e02ce */
        /* <DEDUP_REMOVED lines=43> */
.L_x_5487:
[----:B------:R-:W-:-:S05]  /*101e0*/  IMAD.U32 R207, RZ, RZ, UR41 ;  /* 0x00000029ffcf7e24 */ /* 0x000fca000f8e00ff */
[----:B------:R-:W-:-:S13]  /*101f0*/  ISETP.NE.AND P2, PT, R207, 0x1, PT ;  /* 0x00000001cf00780c */ /* 0x000fda0003f45270 */
[----:B------:R-:W1:Y:S02]  /*10200*/  @P2 LDC.64 R154, c[0x0][0xae0] ;  /* 0x0002b800ff9a2b82 */ /* 0x000e640000000a00 */
[----:B-1----:R-:W-:-:S04]  /*10210*/  @P2 IMAD.HI.U32 R222, R223, R154, RZ ;  /* 0x0000009adfde2227 */ /* 0x002fc800078e00ff */
[----:B------:R-:W-:Y:S01]  /*10220*/  IMAD.MOV.U32 R154, RZ, RZ, R223 ;  /* 0x000000ffff9a7224 */ /* 0x000fe200078e00df */
[----:B------:R-:W-:-:S07]  /*10230*/  @P2 SHF.R.U32.HI R154, RZ, R155, R222 ;  /* 0x0000009bff9a2219 */ /* 0x000fce00000116de */
.L_x_5488:
[----:B------:R-:W-:Y:S05]  /*10240*/  BSYNC B2 ;  /* 0x0000000000027941 */ /* 0x000fea0003800000 */
.L_x_5486:
[----:B------:R-:W-:-:S04]  /*10250*/  IMAD R154, R154, R207, -R178 ;  /* 0x000000cf9a9a7224 */ /* 0x000fc800078e0ab2 */
[----:B------:R-:W-:-:S05]  /*10260*/  IMAD.IADD R154, R154, 0x1, -R185 ;  /* 0x000000019a9a7824 */ /* 0x000fca00078e0ab9 */
[----:B------:R-:W-:Y:S02]  /*10270*/  VIADDMNMX R182, R154, R207, R182, PT ;  /* 0x000000cf9ab67246 */ /* 0x000fe400038001b6 */
[----:B------:R-:W-:-:S07]  /*10280*/  VIMNMX R181, R181, R154, !PT ;  /* 0x0000009ab5b57248 */ /* 0x000fce0007fe0100 */
.L_x_5485:
[----:B------:R-:W-:Y:S01]  /*10290*/  ISETP.GT.AND P2, PT, R14, -0x1, PT ;  /* 0xffffffff0e00780c */ /* 0x000fe20003f44270 */
[----:B------:R-:W-:Y:S01]  /*102a0*/  UISETP.NE.AND UP0, UPT, UR46, URZ, UPT ;  /* 0x0000003f2e00728c */ /* 0x000fe2000bf05270 */
[----:B------:R-:W-:Y:S02]  /*102b0*/  IADD3 R206, R206, 0x8, R0 ;  /* 0x00000008cece7810 */ /* 0x000fe40007ffe000 */
[C---:B------:R-:W-:Y:S02]  /*102c0*/  ISETP.GT.AND P5, PT, R181.reuse, RZ, P2 ;  /* 0x000000ffb500720c */ /* 0x040fe400017a4270 */
[C---:B------:R-:W-:Y:S02]  /*102d0*/  ISETP.GT.AND P4, PT, R181.reuse, 0x1, P2 ;  /* 0x00000001b500780c */ /* 0x040fe40001784270 */
[----:B------:R-:W-:Y:S02]  /*102e0*/  ISETP.LT.OR P5, PT, R182, 0x1, P5 ;  /* 0x00000001b600780c */ /* 0x000fe40002fa1670 */
[----:B------:R-:W-:-:S02]  /*102f0*/  ISETP.GT.AND P6, PT, R181, 0x8, P2 ;  /* 0x00000008b500780c */ /* 0x000fc400017c4270 */
[----:B------:R-:W-:Y:S02]  /*10300*/  FSEL R200, R200, -INF , !P5 ;  /* 0xff800000c8c87808 */ /* 0x000fe40006800000 */
[C---:B------:R-:W-:Y:S02]  /*10310*/  ISETP.GT.AND P5, PT, R181.reuse, 0x10, P2 ;  /* 0x00000010b500780c */ /* 0x040fe400017a4270 */
[----:B------:R-:W-:Y:S02]  /*10320*/  ISETP.GT.AND P3, PT, R181, 0x9, P2 ;  /* 0x00000009b500780c */ /* 0x000fe40001764270 */
[C---:B------:R-:W-:Y:S02]  /*10330*/  ISETP.LT.OR P5, PT, R182.reuse, 0x11, P5 ;  /* 0x00000011b600780c */ /* 0x040fe40002fa1670 */
[----:B------:R-:W-:Y:S02]  /*10340*/  ISETP.LT.OR P4, PT, R182, 0x2, P4 ;  /* 0x00000002b600780c */ /* 0x000fe40002781670 */
[----:B0-----:R-:W-:-:S02]  /*10350*/  FSEL R204, R204, -INF , !P5 ;  /* 0xff800000cccc7808 */ /* 0x001fc40006800000 */
[----:B------:R-:W-:Y:S02]  /*10360*/  ISETP.GT.AND P5, PT, R181, 0x20, P2 ;  /* 0x00000020b500780c */ /* 0x000fe400017a4270 */
[C---:B------:R-:W-:Y:S02]  /*10370*/  ISETP.LT.OR P6, PT, R182.reuse, 0x9, P6 ;  /* 0x00000009b600780c */ /* 0x040fe400037c1670 */
[C---:B------:R-:W-:Y:S02]  /*10380*/  ISETP.LT.OR P3, PT, R182.reuse, 0xa, P3 ;  /* 0x0000000ab600780c */ /* 0x040fe40001f61670 */
[----:B------:R-:W-:Y:S02]  /*10390*/  ISETP.LT.OR P5, PT, R182, 0x21, P5 ;  /* 0x00000021b600780c */ /* 0x000fe40002fa1670 */
[----:B------:R-:W-:Y:S02]  /*103a0*/  FSEL R201, R201, -INF , !P4 ;  /* 0xff800000c9c97808 */ /* 0x000fe40006000000 */
[----:B------:R-:W-:-:S02]  /*103b0*/  FSEL R202, R202, -INF , !P6 ;  /* 0xff800000caca7808 */ /* 0x000fc40007000000 */
[----:B------:R-:W-:Y:S02]  /*103c0*/  FSEL R203, R203, -INF , !P3 ;  /* 0xff800000cbcb7808 */ /* 0x000fe40005800000 */
[C---:B------:R-:W-:Y:S02]  /*103d0*/  ISETP.GT.AND P4, PT, R181.reuse, 0x11, P2 ;  /* 0x00000011b500780c */ /* 0x040fe40001784270 */
[C---:B------:R-:W-:Y:S02]  /*103e0*/  ISETP.GT.AND P6, PT, R181.reuse, 0x18, P2 ;  /* 0x00000018b500780c */ /* 0x040fe400017c4270 */
[C---:B------:R-:W-:Y:S02]  /*103f0*/  ISETP.GT.AND P3, PT, R181.reuse, 0x19, P2 ;  /* 0x00000019b500780c */ /* 0x040fe40001764270 */
[----:B------:R-:W-:Y:S02]  /*10400*/  FSEL R207, R168, -INF , !P5 ;  /* 0xff800000a8cf7808 */ /* 0x000fe40006800000 */
[----:B------:R-:W-:-:S02]  /*10410*/  ISETP.GT.AND P5, PT, R181, 0x30, P2 ;  /* 0x00000030b500780c */ /* 0x000fc400017a4270 */
[C---:B------:R-:W-:Y:S02]  /*10420*/  ISETP.LT.OR P4, PT, R182.reuse, 0x12, P4 ;  /* 0x00000012b600780c */ /* 0x040fe40002781670 */
        /* <DEDUP_REMOVED lines=8> */
[----:B------:R-:W-:Y:S02]  /*104b0*/  ISETP.GT.AND P3, PT, R181, 0x29, P2 ;  /* 0x00000029b500780c */ /* 0x000fe40001764270 */
[----:B------:R-:W-:Y:S02]  /*104c0*/  FSEL R176, R176, -INF , !P5 ;  /* 0xff800000b0b07808 */ /* 0x000fe40006800000 */
[----:B------:R-:W-:-:S02]  /*104d0*/  PLOP3.LUT P5, PT, PT, PT, UP0, 0x40, 0x0 ;  /* 0x000000000000781c */ /* 0x000fc40003fae808 */
        /* <DEDUP_REMOVED lines=20> */
[----:B------:R-:W-:Y:S02]  /*10620*/  MOV R171, UR41 ;  /* 0x0000002900ab7c02 */ /* 0x000fe40008000f00 */
[----:B------:R-:W-:Y:S02]  /*10630*/  IADD3 R168, R0, R23, -R184 ;  /* 0x0000001700a87210 */ /* 0x000fe40007ffe8b8 */
[----:B------:R-:W-:-:S03]  /*10640*/  ISETP.NE.AND P3, PT, R171, 0x1, PT ;  /* 0x00000001ab00780c */ /* 0x000fc60003f65270 */
[----:B------:R-:W-:-:S05]  /*10650*/  VIADD R168, R168, 0x8 ;  /* 0x00000008a8a87836 */ /* 0x000fca0000000000 */
[----:B------:R-:W-:-:S05]  /*10660*/  LOP3.LUT R181, RZ, R168, RZ, 0x33, !PT ;  /* 0x000000a8ffb57212 */ /* 0x000fca00078e33ff */
[----:B------:R-:W0:Y:S02]  /*10670*/  @P3 LDC.64 R154, c[0x0][0xae0] ;  /* 0x0002b800ff9a3b82 */ /* 0x000e240000000a00 */
[----:B0-----:R-:W-:-:S05]  /*10680*/  @P3 IMAD.HI.U32 R154, R181, R154, RZ ;  /* 0x0000009ab59a3227 */ /* 0x001fca00078e00ff */
[----:B------:R-:W-:-:S04]  /*10690*/  @P3 SHF.R.U32.HI R181, RZ, R155, R154 ;  /* 0x0000009bffb53219 */ /* 0x000fc8000001169a */
[----:B------:R-:W-:Y:S01]  /*106a0*/  LOP3.LUT R154, RZ, R181, RZ, 0x33, !PT ;  /* 0x000000b5ff9a7212 */ /* 0x000fe200078e33ff */
[----:B------:R-:W-:Y:S06]  /*106b0*/  BRA `(.L_x_5492) ;  /* 0x0000000000187947 */ /* 0x000fec0003800000 */
.L_x_5491:
[----:B------:R-:W-:-:S05]  /*106c0*/  IMAD.U32 R171, RZ, RZ, UR41 ;  /* 0x00000029ffab7e24 */ /* 0x000fca000f8e00ff */
[----:B------:R-:W-:-:S13]  /*106d0*/  ISETP.NE.AND P3, PT, R171, 0x1, PT ;  /* 0x00000001ab00780c */ /* 0x000fda0003f65270 */
[----:B------:R-:W0:Y:S02]  /*106e0*/  @P3 LDC.64 R154, c[0x0][0xae0] ;  /* 0x0002b800ff9a3b82 */ /* 0x000e240000000a00 */
[----:B0-----:R-:W-:-:S04]  /*106f0*/  @P3 IMAD.HI.U32 R168, R191, R154, RZ ;  /* 0x0000009abfa83227 */ /* 0x001fc800078e00ff */
[----:B------:R-:W-:Y:S01]  /*10700*/  IMAD.MOV.U32 R154, RZ, RZ, R191 ;  /* 0x000000ffff9a7224 */ /* 0x000fe200078e00bf */
[----:B------:R-:W-:-:S07]  /*10710*/  @P3 SHF.R.U32.HI R154, RZ, R155, R168 ;  /* 0x0000009bff9a3219 */ /* 0x000fce00000116a8 */
.L_x_5492:
[----:B------:R-:W-:Y:S05]  /*10720*/  BSYNC B2 ;  /* 0x0000000000027941 */ /* 0x000fea0003800000 */
.L_x_5490:
[----:B------:R-:W-:-:S04]  /*10730*/  IMAD R178, R154, R171, -R178 ;  /* 0x000000ab9ab27224 */ /* 0x000fc800078e0ab2 */
[----:B------:R-:W-:-:S05]  /*10740*/  IMAD.IADD R178, R178, 0x1, -R185 ;  /* 0x00000001b2b27824 */ /* 0x000fca00078e0ab9 */
[----:B------:R-:W-:Y:S02]  /*10750*/  VIADDMNMX R206, R178, R171, R206, PT ;  /* 0x000000abb2ce7246 */ /* 0x000fe400038001ce */
[----:B------:R-:W-:-:S07]  /*10760*/  VIMNMX R183, R183, R178, !PT ;  /* 0x000000b2b7b77248 */ /* 0x000fce0007fe0100 */
.L_x_5489:
[----:B------:R-:W-:Y:S01]  /*10770*/  FMNMX.FTZ R154, R200, R21, !PT ;  /* 0x00000015c89a7209 */ /* 0x000fe20007810000 */
[----:B------:R-:W-:Y:S01]  /*10780*/  IMAD.MOV.U32 R171, RZ, RZ, 0x40000040 ;  /* 0x40000040ffab7424 */ /* 0x000fe200078e00ff */
[----:B------:R-:W-:Y:S01]  /*10790*/  ISETP.GT.AND P4, PT, R183, 0x9, P2 ;  /* 0x00000009b700780c */ /* 0x000fe20001784270 */
[----:B------:R-:W-:Y:S01]  /*107a0*/  IMAD R170, R198, 0x1000, R188 ;  /* 0x00001000c6aa7824 */ /* 0x000fe200078e02bc */
[----:B------:R-:W-:Y:S01]  /*107b0*/  FMNMX.FTZ R155, R201, R154, !PT ;  /* 0x0000009ac99b7209 */ /* 0x000fe20007810000 */
[----:B------:R-:W-:Y:S01]  /*107c0*/  @!P1 VIADD R199, R199, 0x38860 ;  /* 0x00038860c7c79836 */ /* 0x000fe20000000000 */
        /* <DEDUP_REMOVED lines=8> */
[----:B------:R-:W-:-:S02]  /*10850*/  R2UR UR7, R171 ;  /* 0x00000000ab0772ca */ /* 0x000fc400000e0000 */
[----:B------:R-:W-:Y:S02]  /*10860*/  FMNMX.FTZ R154, R163, R154, !PT ;  /* 0x0000009aa39a7209 */ /* 0x000fe40007810000 */
[----:B------:R-:W-:Y:S02]  /*10870*/  FSEL R161, R161, -INF , !P4 ;  /* 0xff800000a1a17808 */ /* 0x000fe40006000000 */
[----:B------:R-:W-:Y:S02]  /*10880*/  FMNMX.FTZ R154, R165, R154, !PT ;  /* 0x0000009aa59a7209 */ /* 0x000fe40007810000 */
[----:B------:R-:W-:Y:S02]  /*10890*/  ISETP.GT.AND P4, PT, R183, RZ, P2 ;  /* 0x000000ffb700720c */ /* 0x000fe40001784270 */
[----:B------:R-:W-:Y:S02]  /*108a0*/  FMNMX.FTZ R154, R207, R154, !PT ;  /* 0x0000009acf9a7209 */ /* 0x000fe40007810000 */
[----:B------:R-:W-:-:S02]  /*108b0*/  ISETP.GT.AND P3, PT, R183, 0x1, P2 ;  /* 0x00000001b700780c */ /* 0x000fc40001764270 */
[----:B------:R-:W-:Y:S02]  /*108c0*/  FMNMX.FTZ R155, R169, R154, !PT ;  /* 0x0000009aa99b7209 */ /* 0x000fe40007810000 */
[----:B------:R-:W-:Y:S02]  /*108d0*/  ISETP.LT.OR P4, PT, R206, 0x1, P4 ;  /* 0x00000001ce00780c */ /* 0x000fe40002781670 */
[----:B------:R-:W-:Y:S02]  /*108e0*/  FMNMX.FTZ R154, R222, R155, !PT ;  /* 0x0000009bde9a7209 */ /* 0x000fe40007810000 */
[----:B------:R-:W-:Y:S02]  /*108f0*/  ISETP.GT.AND P6, PT, R183, 0x8, P2 ;  /* 0x00000008b700780c */ /* 0x000fe400017c4270 */
        /* <DEDUP_REMOVED lines=9> */
[----:B------:R-:W-:Y:S02]  /*10990*/  FMNMX.FTZ R168, R152, R190, !PT ;  /* 0x000000be98a87209 */ /* 0x000fe40007810000 */
[C---:B------:R-:W-:Y:S01]  /*109a0*/  ISETP.GT.AND P5, PT, R183.reuse, 0x10, P2 ;  /* 0x00000010b700780c */ /* 0x040fe200017a4270 */
[----:B------:R-:W0:Y:S01]  /*109b0*/  SHFL.BFLY PT, R154, R155, 0x2, 0x1f ;  /* 0x0c401f009b9a7f89 */ /* 0x000e2200000e0000 */
[----:B------:R-:W-:Y:S02]  /*109c0*/  FSEL R156, R156, -INF , !P6 ;  /* 0xff8000009c9c7808 */ /* 0x000fe40007000000 */
[----:B------:R-:W-:Y:S02]  /*109d0*/  ISETP.GT.AND P3, PT, R183, 0x11, P2 ;  /* 0x00000011b700780c */ /* 0x000fe40001764270 */
[----:B------:R-:W-:-:S02]  /*109e0*/  ISETP.LT.OR P5, PT, R206, 0x11, P5 ;  /* 0x00000011ce00780c */ /* 0x000fc40002fa1670 */
[C---:B------:R-:W-:Y:S02]  /*109f0*/  ISETP.GT.AND P6, PT, R183.reuse, 0x18, P2 ;  /* 0x00000018b700780c */ /* 0x040fe400017c4270 */
[----:B------:R-:W-:Y:S02]  /*10a00*/  ISETP.LT.OR P3, PT, R206, 0x12, P3 ;  /* 0x00000012ce00780c */ /* 0x000fe40001f61670 */
[----:B------:R-:W-:Y:S02]  /*10a10*/  FSEL R158, R158, -INF , !P5 ;  /* 0xff8000009e9e7808 */ /* 0x000fe40006800000 */
[----:B------:R-:W-:Y:S02]  /*10a20*/  ISETP.GT.AND P5, PT, R183, 0x20, P2 ;  /* 0x00000020b700780c */ /* 0x000fe400017a4270 */
[----:B------:R-:W-:Y:S02]  /*10a30*/  ISETP.LT.OR P6, PT, R206, 0x19, P6 ;  /* 0x00000019ce00780c */ /* 0x000fe400037c1670 */
[----:B------:R-:W-:-:S02]  /*10a40*/  FSEL R159, R159, -INF , !P3 ;  /* 0xff8000009f9f7808 */ /* 0x000fc40005800000 */
[----:B------:R-:W-:Y:S02]  /*10a50*/  ISETP.LT.OR P5, PT, R206, 0x21, P5 ;  /* 0x00000021ce00780c */ /* 0x000fe40002fa1670 */
[----:B------:R-:W-:Y:S02]  /*10a60*/  FSEL R160, R160, -INF , !P6 ;  /* 0xff800000a0a07808 */ /* 0x000fe40007000000 */
[----:B------:R-:W-:Y:S02]  /*10a70*/  FSEL R162, R162, -INF , !P5 ;  /* 0xff800000a2a27808 */ /* 0x000fe40006800000 */
[----:B0-----:R-:W-:Y:S02]  /*10a80*/  FMNMX.FTZ R171, R155, R154, !PT ;  /* 0x0000009a9bab7209 */ /* 0x001fe40007810000 */
[----:B------:R-:W-:Y:S02]  /*10a90*/  FMNMX.FTZ R155, R153, R168, !PT ;  /* 0x000000a8999b7209 */ /* 0x000fe40007810000 */
[----:B------:R-:W-:Y:S01]  /*10aa0*/  ISETP.GT.AND P5, PT, R183, 0x29, P2 ;  /* 0x00000029b700780c */ /* 0x000fe200017a4270 */
[----:B------:R-:W0:Y:S01]  /*10ab0*/  SHFL.BFLY PT, R154, R171, 0x1, 0x1f ;  /* 0x0c201f00ab9a7f89 */ /* 0x000e2200000e0000 */
[----:B------:R-:W-:-:S02]  /*10ac0*/  FMNMX.FTZ R168, R156, R155, !PT ;  /* 0x0000009b9ca87209 */ /* 0x000fc40007810000 */
[----:B------:R-:W-:Y:S02]  /*10ad0*/  ISETP.GT.AND P3, PT, R183, 0x21, P2 ;  /* 0x00000021b700780c */ /* 0x000fe40001764270 */
[----:B------:R-:W-:Y:S01]  /*10ae0*/  FMNMX.FTZ R155, R157, R168, !PT ;  /* 0x000000a89d9b7209 */ /* 0x000fe20007810000 */
[----:B------:R-:W-:Y:S01]  /*10af0*/  IMAD.U32 R168, RZ, RZ, UR40 ;  /* 0x00000028ffa87e24 */ /* 0x000fe2000f8e00ff */
[C---:B------:R-:W-:Y:S02]  /*10b00*/  ISETP.LT.OR P5, PT, R206.reuse, 0x2a, P5 ;  /* 0x0000002ace00780c */ /* 0x040fe40002fa1670 */
[----:B------:R-:W-:Y:S02]  /*10b10*/  ISETP.GT.AND P6, PT, R183, 0x28, P2 ;  /* 0x00000028b700780c */ /* 0x000fe400017c4270 */
[----:B------:R-:W-:Y:S02]  /*10b20*/  ISETP.LT.OR P3, PT, R206, 0x22, P3 ;  /* 0x00000022ce00780c */ /* 0x000fe40001f61670 */
[----:B------:R-:W-:-:S02]  /*10b30*/  FSEL R166, R166, -INF , !P5 ;  /* 0xff800000a6a67808 */ /* 0x000fc40006800000 */
[----:B------:R-:W-:Y:S02]  /*10b40*/  ISETP.LT.OR P6, PT, R206, 0x29, P6 ;  /* 0x00000029ce00780c */ /* 0x000fe400037c1670 */
[----:B------:R-:W-:Y:S02]  /*10b50*/  FSEL R164, R164, -INF , !P3 ;  /* 0xff800000a4a47808 */ /* 0x000fe40005800000 */
[----:B------:R-:W-:Y:S02]  /*10b60*/  ISETP.GT.AND P3, PT, R183, 0x30, P2 ;  /* 0x00000030b700780c */ /* 0x000fe40001764270 */
[----:B------:R-:W-:Y:S02]  /*10b70*/  FSEL R167, R167, -INF , !P6 ;  /* 0xff800000a7a77808 */ /* 0x000fe40007000000 */
[----:B------:R-:W-:Y:S02]  /*10b80*/  ISETP.GT.AND P4, PT, R183, 0x31, P2 ;  /* 0x00000031b700780c */ /* 0x000fe40001784270 */
[----:B0-----:R-:W-:-:S02]  /*10b90*/  FMNMX.FTZ R171, R171, R154, !PT ;  /* 0x0000009aabab7209 */ /* 0x001fc40007810000 */
[----:B------:R-:W-:Y:S02]  /*10ba0*/  FMNMX.FTZ R154, R158, R155, !PT ;  /* 0x0000009b9e9a7209 */ /* 0x000fe40007810000 */
[C---:B------:R-:W-:Y:S01]  /*10bb0*/  FSETP.NEU.FTZ.AND P5, PT, R171.reuse, -INF , PT ;  /* 0xff800000ab00780b */ /* 0x040fe20003fbd000 */
[----:B------:R-:W-:Y:S01]  /*10bc0*/  FMUL.FTZ R178, R171, R168 ;  /* 0x000000a8abb27220 */ /* 0x000fe20000410000 */
[----:B------:R-:W-:Y:S02]  /*10bd0*/  FMNMX.FTZ R155, R159, R154, !PT ;  /* 0x0000009a9f9b7209 */ /* 0x000fe40007810000 */
[----:B------:R-:W-:Y:S02]  /*10be0*/  ISETP.LT.OR P3, PT, R206, 0x31, P3 ;  /* 0x00000031ce00780c */ /* 0x000fe40001f61670 */
[----:B------:R-:W-:Y:S02]  /*10bf0*/  FMNMX.FTZ R154, R160, R155, !PT ;  /* 0x0000009ba09a7209 */ /* 0x000fe40007810000 */
[----:B------:R-:W-:-:S02]  /*10c00*/  FSEL R155, R178, RZ, P5 ;  /* 0x000000ffb29b7208 */ /* 0x000fc40002800000 */
[----:B------:R-:W-:Y:S02]  /*10c10*/  FMNMX.FTZ R181, R161, R154, !PT ;  /* 0x0000009aa1b57209 */ /* 0x000fe40007810000 */
[----:B------:R-:W-:Y:S01]  /*10c20*/  ISETP.GT.AND P6, PT, R183, 0x38, P2 ;  /* 0x00000038b700780c */ /* 0x000fe200017c4270 */
[-CC-:B------:R-:W-:Y:S01]  /*10c30*/  FFMA.FTZ R154, R200, R168.reuse, -R155.reuse ;  /* 0x000000a8c89a7223 */ /* 0x180fe2000001089b */
[----:B------:R-:W-:Y:S01]  /*10c40*/  FMNMX.FTZ R181, R162, R181, !PT ;  /* 0x000000b5a2b57209 */ /* 0x000fe20007810000 */
[-CC-:B------:R-:W-:Y:S01]  /*10c50*/  FFMA.FTZ R182, R201, R168.reuse, -R155.reuse ;  /* 0x000000a8c9b67223 */ /* 0x180fe2000001089b */
[----:B------:R-:W-:Y:S01]  /*10c60*/  ISETP.GT.AND P2, PT, R183, 0x39, P2 ;  /* 0x00000039b700780c */ /* 0x000fe20001744270 */
[-CC-:B------:R-:W-:Y:S01]  /*10c70*/  FFMA.FTZ R201, R202, R168.reuse, -R155.reuse ;  /* 0x000000a8cac97223 */ /* 0x180fe2000001089b */
[----:B------:R-:W-:Y:S01]  /*10c80*/  FMNMX.FTZ R178, R164, R181, !PT ;  /* 0x000000b5a4b27209 */ /* 0x000fe20007810000 */
[-CC-:B------:R-:W-:Y:S01]  /*10c90*/  FFMA.FTZ R169, R169, R168.reuse, -R155.reuse ;  /* 0x000000a8a9a97223 */ /* 0x180fe2000001089b */
[----:B------:R-:W-:Y:S01]  /*10ca0*/  ISETP.LT.OR P4, PT, R206, 0x32, P4 ;  /* 0x00000032ce00780c */ /* 0x000fe20002781670 */
[--C-:B------:R-:W-:Y:S01]  /*10cb0*/  FFMA.FTZ R176, R176, R168, -R155.reuse ;  /* 0x000000a8b0b07223 */ /* 0x100fe2000001089b */
[----:B------:R-:W-:Y:S01]  /*10cc0*/  FMNMX.FTZ R181, R167, R178, !PT ;  /* 0x000000b2a7b57209 */ /* 0x000fe20007810000 */
[----:B------:R-:W-:Y:S01]  /*10cd0*/  FFMA.FTZ R177, R177, R168, -R155 ;  /* 0x000000a8b1b17223 */ /* 0x000fe2000001089b */
[----:B------:R-:W-:Y:S01]  /*10ce0*/  FSEL R183, R172, -INF , !P3 ;  /* 0xff800000acb77808 */ /* 0x000fe20005800000 */
[----:B------:R-:W-:Y:S01]  /*10cf0*/  MUFU.EX2 R154, R154 ;  /* 0x0000009a009a7308 */ /* 0x000fe20000000800 */
[----:B------:R-:W-:-:S02]  /*10d00*/  FMNMX.FTZ R172, R166, R181, !PT ;  /* 0x000000b5a6ac7209 */ /* 0x000fc40007810000 */
[----:B------:R-:W-:Y:S02]  /*10d10*/  FSEL R200, R173, -INF , !P4 ;  /* 0xff800000adc87808 */ /* 0x000fe40006000000 */
[C---:B------:R-:W-:Y:S02]  /*10d20*/  ISETP.LT.OR P6, PT, R206.reuse, 0x39, P6 ;  /* 0x00000039ce00780c */ /* 0x040fe400037c1670 */
[----:B------:R-:W-:Y:S01]  /*10d30*/  FMNMX.FTZ R173, R183, R172, !PT ;  /* 0x000000acb7ad7209 */ /* 0x000fe20007810000 */
[-CC-:B------:R-:W-:Y:S01]  /*10d40*/  FFMA.FTZ R172, R205, R168.reuse, -R155.reuse ;  /* 0x000000a8cdac7223 */ /* 0x180fe2000001089b */
[----:B------:R-:W-:Y:S01]  /*10d50*/  ISETP.LT.OR P2, PT, R206, 0x3a, P2 ;  /* 0x0000003ace00780c */ /* 0x000fe20001741670 */
[-CC-:B------:R-:W-:Y:S01]  /*10d60*/  FFMA.FTZ R206, R203, R168.reuse, -R155.reuse ;  /* 0x000000a8cbce7223 */ /* 0x180fe2000001089b */
[----:B------:R-:W-:Y:S01]  /*10d70*/  FSEL R202, R174, -INF , !P6 ;  /* 0xff800000aeca7808 */ /* 0x000fe20007000000 */
[-CC-:B------:R-:W-:Y:S01]  /*10d80*/  FFMA.FTZ R203, R204, R168.reuse, -R155.reuse ;  /* 0x000000a8cccb7223 */ /* 0x180fe2000001089b */
[----:B------:R-:W-:Y:S01]  /*10d90*/  FMNMX.FTZ R173, R200, R173, !PT ;  /* 0x000000adc8ad7209 */ /* 0x000fe20007810000 */
[-CC-:B------:R-:W-:Y:S01]  /*10da0*/  FFMA.FTZ R174, R165, R168.reuse, -R155.reuse ;  /* 0x000000a8a5ae7223 */ /* 0x180fe2000001089b */
[----:B------:R-:W-:Y:S01]  /*10db0*/  FSEL R224, R175, -INF , !P2 ;  /* 0xff800000afe07808 */ /* 0x000fe20005000000 */
[-CC-:B------:R-:W-:Y:S01]  /*10dc0*/  FFMA.FTZ R165, R179, R168.reuse, -R155.reuse ;  /* 0x000000a8b3a57223 */ /* 0x180fe2000001089b */
[----:B------:R-:W-:Y:S01]  /*10dd0*/  FMNMX.FTZ R173, R202, R173, !PT ;  /* 0x000000adcaad7209 */ /* 0x000fe20007810000 */
[-CC-:B------:R-:W-:Y:S01]  /*10de0*/  FFMA.FTZ R175, R207, R168.reuse, -R155.reuse ;  /* 0x000000a8cfaf7223 */ /* 0x180fe2000001089b */
[-CC-:B------:R-:W-:Y:S01]  /*10df0*/  FFMA.FTZ R205, R180, R168.reuse, -R155.reuse ;  /* 0x000000a8b4cd7223 */ /* 0x180fe2000001089b */
[----:B------:R-:W-:Y:S01]  /*10e00*/  MUFU.EX2 R182, R182 ;  /* 0x000000b600b67308 */ /* 0x000fe20000000800 */
[----:B------:R-:W-:Y:S01]  /*10e10*/  FMNMX.FTZ R178, R224, R173, !PT ;  /* 0x000000ade0b27209 */ /* 0x000fe20007810000 */
[----:B------:R-:W-:Y:S01]  /*10e20*/  FFMA.FTZ R173, R163, R168, -R155 ;  /* 0x000000a8a3ad7223 */ /* 0x000fe2000001089b */
[----:B------:R-:W-:-:S02]  /*10e30*/  R2UR UR6, R170 ;  /* 0x00000000aa0672ca */ /* 0x000fc400000e0000 */
[----:B------:R-:W-:Y:S01]  /*10e40*/  @!P1 PRMT R199, RZ, 0x654, R199 ;  /* 0x00000654ffc79816 */ /* 0x000fe200000000c7 */
[----:B------:R-:W0:Y:S02]  /*10e50*/  SHFL.BFLY PT, R181, R178, 0x2, 0x1f ;  /* 0x0c401f00b2b57f89 */ /* 0x000e2400000e0000 */
[----:B------:R1:W-:Y:S08]  /*10e60*/  MUFU.EX2 R180, R165 ;  /* 0x000000a500b47308 */ /* 0x0003f00000000800 */
[----:B------:R-:W-:Y:S08]  /*10e70*/  MUFU.EX2 R201, R201 ;  /* 0x000000c900c97308 */ /* 0x000ff00000000800 */
[----:B------:R-:W-:Y:S01]  /*10e80*/  MUFU.EX2 R206, R206 ;  /* 0x000000ce00ce7308 */ /* 0x000fe20000000800 */
[----:B0-----:R-:W-:Y:S01]  /*10e90*/  FMNMX.FTZ R163, R178, R181, !PT ;  /* 0x000000b5b2a37209 */ /* 0x001fe20007810000 */
[-CC-:B------:R-:W-:Y:S01]  /*10ea0*/  FFMA.FTZ R178, R222, R168.reuse, -R155.reuse ;  /* 0x000000a8deb27223 */ /* 0x180fe2000001089b */
[----:B------:R-:W-:Y:S01]  /*10eb0*/  FFMA.FTZ R181, R223, R168, -R155 ;  /* 0x000000a8dfb57223 */ /* 0x000fe2000001089b */
[----:B------:R-:W-:-:S04]  /*10ec0*/  IMAD.MOV R222, RZ, RZ, -R195 ;  /* 0x000000ffffde7224 */ /* 0x000fc800078e0ac3 */
[----:B------:R-:W-:Y:S01]  /*10ed0*/  MUFU.EX2 R203, R203 ;  /* 0x000000cb00cb7308 */ /* 0x000fe20000000800 */
[----:B------:R-:W0:Y:S01]  /*10ee0*/  SHFL.BFLY PT, R204, R163, 0x1, 0x1f ;  /* 0x0c201f00a3cc7f89 */ /* 0x000e2200000e0000 */
[----:B------:R-:W-:-:S06]  /*10ef0*/  ISETP.NE.AND P2, PT, R185, R222, PT ;  /* 0x000000deb900720c */ /* 0x000fcc0003f45270 */
[----:B------:R-:W-:Y:S08]  /*10f00*/  MUFU.EX2 R172, R172 ;  /* 0x000000ac00ac7308 */ /* 0x000ff00000000800 */
[----:B------:R-:W-:Y:S01]  /*10f10*/  MUFU.EX2 R173, R173 ;  /* 0x000000ad00ad7308 */ /* 0x000fe20000000800 */
[----:B------:R-:W-:-:S04]  /*10f20*/  @!P2 IMAD R19, R19, 0x40, R193 ;  /* 0x000000401313a824 */ /* 0x000fc800078e02c1 */
[----:B------:R-:W-:-:S03]  /*10f30*/  @!P2 IMAD R19, R19, 0x4, R18 ;  /* 0x000000041313a824 */ /* 0x000fc600078e0212 */
[----:B------:R-:W-:Y:S01]  /*10f40*/  MUFU.EX2 R174, R174 ;  /* 0x000000ae00ae7308 */ /* 0x000fe20000000800 */
[----:B0-----:R-:W-:Y:S02]  /*10f50*/  FMNMX.FTZ R179, R163, R204, !PT ;  /* 0x000000cca3b37209 */ /* 0x001fe40007810000 */
[----:B------:R-:W-:Y:S02]  /*10f60*/  FSEL R204, R171, RZ, P5 ;  /* 0x000000ffabcc7208 */ /* 0x000fe40002800000 */
[----:B------:R-:W-:-:S03]  /*10f70*/  FSETP.NEU.FTZ.AND P3, PT, R179, -INF , PT ;  /* 0xff800000b300780b */ /* 0x000fc60003f7d000 */
[----:B------:R-:W-:Y:S01]  /*10f80*/  FADD.FTZ R155, -R204, R21 ;  /* 0x00000015cc9b7221 */ /* 0x000fe20000010100 */
[C---:B------:R-:W-:Y:S01]  /*10f90*/  FSEL R163, R179.reuse, RZ, P3 ;  /* 0x000000ffb3a37208 */ /* 0x040fe20001800000 */
[-C--:B------:R-:W-:Y:S01]  /*10fa0*/  FMUL.FTZ R204, R179, R168.reuse ;  /* 0x000000a8b3cc7220 */ /* 0x080fe20000410000 */
[----:B------:R0:W-:Y:S01]  /*10fb0*/  MUFU.EX2 R21, R205 ;  /* 0x000000cd00157308 */ /* 0x0001e20000000800 */
[----:B------:R-:W-:Y:S02]  /*10fc0*/  FMUL.FTZ R155, R155, R168 ;  /* 0x000000a89b9b7220 */ /* 0x000fe40000410000 */
[----:B-1----:R-:W-:Y:S01]  /*10fd0*/  FADD.FTZ R165, -R163, R190 ;  /* 0x000000bea3a57221 */ /* 0x002fe20000010100 */
[----:B------:R-:W-:-:S03]  /*10fe0*/  FSEL R204, R204, RZ, P3 ;  /* 0x000000ffcccc7208 */ /* 0x000fc60001800000 */
[-C--:B------:R-:W-:Y:S01]  /*10ff0*/  FMUL.FTZ R165, R165, R168.reuse ;  /* 0x000000a8a5a57220 */ /* 0x080fe20000410000 */
[----:B------:R-:W1:Y:S01]  /*11000*/  MUFU.EX2 R155, R155 ;  /* 0x0000009b009b7308 */ /* 0x000e620000000800 */
[-CC-:B------:R-:W-:Y:S01]  /*11010*/  FFMA.FTZ R223, R157, R168.reuse, -R204.reuse ;  /* 0x000000a89ddf7223 */ /* 0x180fe200000108cc */
[-CC-:B------:R-:W-:Y:S01]  /*11020*/  FFMA.FTZ R157, R183, R168.reuse, -R204.reuse ;  /* 0x000000a8b79d7223 */ /* 0x180fe200000108cc */
[-CC-:B------:R-:W-:Y:S01]  /*11030*/  FFMA.FTZ R207, R152, R168.reuse, -R204.reuse ;  /* 0x000000a898cf7223 */ /* 0x180fe200000108cc */
[-CC-:B------:R-:W-:Y:S01]  /*11040*/  FFMA.FTZ R153, R153, R168.reuse, -R204.reuse ;  /* 0x000000a899997223 */ /* 0x180fe200000108cc */
[-CC-:B------:R-:W-:Y:S01]  /*11050*/  FFMA.FTZ R152, R156, R168.reuse, -R204.reuse ;  /* 0x000000a89c987223 */ /* 0x180fe200000108cc */
[-CC-:B------:R-:W-:Y:S01]  /*11060*/  FFMA.FTZ R190, R160, R168.reuse, -R204.reuse ;  /* 0x000000a8a0be7223 */ /* 0x180fe200000108cc */
[-CC-:B0-----:R-:W-:Y:S01]  /*11070*/  FFMA.FTZ R205, R166, R168.reuse, -R204.reuse ;  /* 0x000000a8a6cd7223 */ /* 0x181fe200000108cc */
[----:B------:R-:W0:Y:S01]  /*11080*/  MUFU.EX2 R165, R165 ;  /* 0x000000a500a57308 */ /* 0x000e220000000800 */
[-CC-:B------:R-:W-:Y:S01]  /*11090*/  FFMA.FTZ R222, R158, R168.reuse, -R204.reuse ;  /* 0x000000a89ede7223 */ /* 0x180fe200000108cc */
[-CC-:B------:R-:W-:Y:S01]  /*110a0*/  FFMA.FTZ R159, R159, R168.reuse, -R204.reuse ;  /* 0x000000a89f9f7223 */ /* 0x180fe200000108cc */
[-CC-:B------:R-:W-:Y:S01]  /*110b0*/  FFMA.FTZ R161, R161, R168.reuse, -R204.reuse ;  /* 0x000000a8a1a17223 */ /* 0x180fe200000108cc */
[-CC-:B------:R-:W-:Y:S01]  /*110c0*/  FFMA.FTZ R224, R224, R168.reuse, -R204.reuse ;  /* 0x000000a8e0e07223 */ /* 0x180fe200000108cc */
[-CC-:B------:R-:W-:Y:S01]  /*110d0*/  FFMA.FTZ R162, R162, R168.reuse, -R204.reuse ;  /* 0x000000a8a2a27223 */ /* 0x180fe200000108cc */
[-CC-:B------:R-:W-:Y:S01]  /*110e0*/  FFMA.FTZ R164, R164, R168.reuse, -R204.reuse ;  /* 0x000000a8a4a47223 */ /* 0x180fe200000108cc */
[----:B------:R-:W-:Y:S01]  /*110f0*/  FFMA.FTZ R167, R167, R168, -R204 ;  /* 0x000000a8a7a77223 */ /* 0x000fe200000108cc */
[----:B------:R2:W3:Y:S01]  /*11100*/  MUFU.EX2 R163, R207 ;  /* 0x000000cf00a37308 */ /* 0x0004e20000000800 */
[----:B-1----:R-:W-:Y:S01]  /*11110*/  FFMA.FTZ R183, R155, R6, R154 ;  /* 0x000000069bb77223 */ /* 0x002fe2000001009a */
[----:B------:R-:W-:Y:S01]  /*11120*/  @!P2 STS [R19+0x38400], R155 ;  /* 0x0384009b1300a388 */ /* 0x000fe20000000800 */
[-C--:B------:R-:W-:Y:S01]  /*11130*/  FFMA.FTZ R156, R202, R168.reuse, -R204 ;  /* 0x000000a8ca9c7223 */ /* 0x080fe200000108cc */
[-C--:B------:R-:W-:Y:S01]  /*11140*/  FMUL.FTZ R24, R24, R155.reuse ;  /* 0x0000009b18187220 */ /* 0x080fe20000410000 */
[----:B------:R-:W-:Y:S01]  /*11150*/  FADD.FTZ R6, R182, R183 ;  /* 0x000000b7b6067221 */ /* 0x000fe20000010000 */
[-C--:B------:R-:W-:Y:S01]  /*11160*/  FMUL.FTZ R25, R25, R155.reuse ;  /* 0x0000009b19197220 */ /* 0x080fe20000410000 */
[-C--:B------:R-:W-:Y:S01]  /*11170*/  FMUL.FTZ R28, R28, R155.reuse ;  /* 0x0000009b1c1c7220 */ /* 0x080fe20000410000 */
[----:B------:R-:W1:Y:S01]  /*11180*/  MUFU.EX2 R153, R153 ;  /* 0x0000009900997308 */ /* 0x000e620000000800 */
[----:B------:R-:W-:Y:S01]  /*11190*/  FADD.FTZ R183, R201, R6 ;  /* 0x00000006c9b77221 */ /* 0x000fe20000010000 */
[----:B--2---:R-:W-:Y:S01]  /*111a0*/  FFMA.FTZ R207, R200, R168, -R204 ;  /* 0x000000a8c8cf7223 */ /* 0x004fe200000108cc */
[----:B0-----:R0:W-:Y:S01]  /*111b0*/  @!P2 STS [R19+0x38420], R165 ;  /* 0x038420a51300a388 */ /* 0x0011e20000000800 */
[-C--:B------:R-:W-:Y:S01]  /*111c0*/  FMUL.FTZ R29, R29, R155.reuse ;  /* 0x0000009b1d1d7220 */ /* 0x080fe20000410000 */
[-C--:B------:R-:W-:Y:S01]  /*111d0*/  FMUL.FTZ R32, R32, R155.reuse ;  /* 0x0000009b20207220 */ /* 0x080fe20000410000 */
[-C--:B------:R-:W-:Y:S01]  /*111e0*/  FMUL.FTZ R33, R33, R155.reuse ;  /* 0x0000009b21217220 */ /* 0x080fe20000410000 */
[----:B------:R-:W-:Y:S01]  /*111f0*/  FMUL.FTZ R36, R36, R155 ;  /* 0x0000009b24247220 */ /* 0x000fe20000410000 */
[----:B------:R2:W-:Y:S01]  /*11200*/  MUFU.EX2 R158, R152 ;  /* 0x00000098009e7308 */ /* 0x0005e20000000800 */
[----:B---3--:R-:W-:Y:S01]  /*11210*/  FFMA.FTZ R6, R165, R7, R163 ;  /* 0x00000007a5067223 */ /* 0x008fe200000100a3 */
[-C--:B------:R-:W-:Y:S01]  /*11220*/  FMUL.FTZ R37, R37, R155.reuse ;  /* 0x0000009b25257220 */ /* 0x080fe20000410000 */
[-C--:B------:R-:W-:Y:S01]  /*11230*/  FMUL.FTZ R40, R40, R155.reuse ;  /* 0x0000009b28287220 */ /* 0x080fe20000410000 */
[-C--:B------:R-:W-:Y:S01]  /*11240*/  FMUL.FTZ R41, R41, R155.reuse ;  /* 0x0000009b29297220 */ /* 0x080fe20000410000 */
[-C--:B------:R-:W-:Y:S01]  /*11250*/  FMUL.FTZ R44, R44, R155.reuse ;  /* 0x0000009b2c2c7220 */ /* 0x080fe20000410000 */
[-C--:B------:R-:W-:Y:S01]  /*11260*/  FMUL.FTZ R45, R45, R155.reuse ;  /* 0x0000009b2d2d7220 */ /* 0x080fe20000410000 */
[----:B------:R-:W-:Y:S01]  /*11270*/  FMUL.FTZ R48, R48, R155 ;  /* 0x0000009b30307220 */ /* 0x000fe20000410000 */
[----:B0-----:R0:W3:Y:S01]  /*11280*/  MUFU.EX2 R19, R223 ;  /* 0x000000df00137308 */ /* 0x0010e20000000800 */
[----:B--2---:R-:W-:Y:S01]  /*11290*/  F2FP.BF16.F32.PACK_AB R152, R182, R154 ;  /* 0x0000009ab698723e */ /* 0x004fe200000010ff */
[----:B-1----:R-:W-:Y:S01]  /*112a0*/  FADD.FTZ R7, R153, R6 ;  /* 0x0000000699077221 */ /* 0x002fe20000010000 */
[----:B------:R-:W-:Y:S01]  /*112b0*/  F2FP.BF16.F32.PACK_AB R154, R206, R201 ;  /* 0x000000c9ce9a723e */ /* 0x000fe200000010ff */
[-C--:B------:R-:W-:Y:S01]  /*112c0*/  FMUL.FTZ R49, R49, R155.reuse ;  /* 0x0000009b31317220 */ /* 0x080fe20000410000 */
[-C--:B------:R-:W-:Y:S01]  /*112d0*/  FMUL.FTZ R52, R52, R155.reuse ;  /* 0x0000009b34347220 */ /* 0x080fe20000410000 */
        /* <DEDUP_REMOVED lines=57> */
[----:B------:R-:W-:Y:S01]  /*11670*/  FADD.FTZ R223, R203, R223 ;  /* 0x000000dfcbdf7221 */ /* 0x000fe20000010000 */
[----:B------:R-:W2:Y:S01]  /*11680*/  MUFU.EX2 R181, R181 ;  /* 0x000000b500b57308 */ /* 0x000ea20000000800 */
[----:B------:R-:W-:Y:S01]  /*11690*/  F2FP.BF16.F32.PACK_AB R153, R153, R163 ;  /* 0x000000a39999723e */ /* 0x000fe200000010ff */
[-C--:B------:R-:W-:Y:S01]  /*116a0*/  FMUL.FTZ R26, R26, R165.reuse ;  /* 0x000000a51a1a7220 */ /* 0x080fe20000410000 */
[----:B---3--:R-:W-:Y:S01]  /*116b0*/  F2FP.BF16.F32.PACK_AB R155, R19, R158 ;  /* 0x0000009e139b723e */ /* 0x008fe200000010ff */
[----:B------:R-:W-:Y:S01]  /*116c0*/  BAR.SYNC.DEFER_BLOCKING 0xf, 0x100 ;  /* 0x03c4000000007b1d */ /* 0x000fe20000010000 */
[----:B0-----:R-:W-:Y:S01]  /*116d0*/  F2FP.BF16.F32.PACK_AB R159, R200, R190 ;  /* 0x000000bec89f723e */ /* 0x001fe200000010ff */
        /* <DEDUP_REMOVED lines=61> */
[----:B-----5:R-:W-:Y:S01]  /*11ab0*/  F2FP.BF16.F32.PACK_AB R157, R183, R182 ;  /* 0x000000b6b79d723e */ /* 0x020fe200000010ff */
        /* <DEDUP_REMOVED lines=10> */
[----:B------:R-:W-:Y:S01]  /*11b60*/  FMUL.FTZ R151, R151, R165 ;  /* 0x000000a597977220 */ /* 0x000fe20000410000 */
[----:B-1----:R-:W-:Y:S01]  /*11b70*/  F2FP.BF16.F32.PACK_AB R160, R169, R175 ;  /* 0x000000afa9a0723e */ /* 0x002fe200000010ff */
[----:B------:R1:W-:Y:S01]  /*11b80*/  STSM.16.M88.4 [R196+0x36400], R152 ;  /* 0x03640098c4007844 */ /* 0x0003e20000000200 */
[----:B--2---:R-:W-:Y:S01]  /*11b90*/  F2FP.BF16.F32.PACK_AB R162, R181, R178 ;  /* 0x000000b2b5a2723e */ /* 0x004fe200000010ff */
[----:B------:R-:W2:Y:S01]  /*11ba0*/  MUFU.EX2 R224, R224 ;  /* 0x000000e000e07308 */ /* 0x000ea20000000800 */
[----:B-----5:R-:W-:Y:S01]  /*11bb0*/  F2FP.BF16.F32.PACK_AB R156, R172, R203 ;  /* 0x000000cbac9c723e */ /* 0x020fe200000010ff */
[----:B------:R-:W-:Y:S01]  /*11bc0*/  FADD.FTZ R203, R158, R7 ;  /* 0x000000079ecb7221 */ /* 0x000fe20000010000 */
[----:B------:R-:W-:Y:S01]  /*11bd0*/  F2FP.BF16.F32.PACK_AB R158, R174, R173 ;  /* 0x000000adae9e723e */ /* 0x000fe200000010ff */
[----:B------:R-:W-:Y:S01]  /*11be0*/  VIADD R6, R170, 0x80 ;  /* 0x00000080aa067836 */ /* 0x000fe20000000000 */
[----:B0-----:R-:W-:Y:S01]  /*11bf0*/  F2FP.BF16.F32.PACK_AB R161, R202, R201 ;  /* 0x000000c9caa1723e */ /* 0x001fe200000010ff */
[----:B------:R-:W-:Y:S01]  /*11c00*/  IMAD.MOV.U32 R7, RZ, RZ, 0x40000040 ;  /* 0x40000040ff077424 */ /* 0x000fe200078e00ff */
[----:B---3--:R-:W-:Y:S01]  /*11c10*/  F2FP.BF16.F32.PACK_AB R163, R205, R204 ;  /* 0x000000cccda3723e */ /* 0x008fe200000010ff */
[----:B------:R0:W-:Y:S01]  /*11c20*/  STSM.16.M88.4 [R209], R156 ;  /* 0x0000009cd1007844 */ /* 0x0001e20000000200 */
[----:B----4-:R-:W-:Y:S01]  /*11c30*/  F2FP.BF16.F32.PACK_AB R164, R177, R176 ;  /* 0x000000b0b1a4723e */ /* 0x010fe200000010ff */
[----:B------:R-:W-:Y:S01]  /*11c40*/  FADD.FTZ R203, R19, R203 ;  /* 0x000000cb13cb7221 */ /* 0x000fe20000010000 */
[----:B------:R-:W-:Y:S01]  /*11c50*/  F2FP.BF16.F32.PACK_AB R166, R21, R180 ;  /* 0x000000b415a6723e */ /* 0x000fe200000010ff */
[----:B------:R0:W-:Y:S01]  /*11c60*/  STSM.16.M88.4 [R197], R160 ;  /* 0x000000a0c5007844 */ /* 0x0001e20000000200 */
[----:B------:R-:W-:Y:S01]  /*11c70*/  F2FP.BF16.F32.PACK_AB R165, R207, R206 ;  /* 0x000000cecfa5723e */ /* 0x000fe200000010ff */
[----:B------:R-:W-:Y:S01]  /*11c80*/  FADD.FTZ R182, R182, R203 ;  /* 0x000000cbb6b67221 */ /* 0x000fe20000010000 */
[----:B------:R-:W-:Y:S01]  /*11c90*/  FADD.FTZ R172, R172, R223 ;  /* 0x000000dfacac7221 */ /* 0x000fe20000010000 */
[----:B------:R-:W-:Y:S01]  /*11ca0*/  ISETP.GT.AND P2, PT, R14, R210, PT ;  /* 0x000000d20e00720c */ /* 0x000fe20003f44270 */
[----:B------:R-:W-:Y:S01]  /*11cb0*/  IMAD.MOV.U32 R19, RZ, RZ, R198 ;  /* 0x000000ffff137224 */ /* 0x000fe200078e00c6 */
[----:B--2---:R-:W-:Y:S01]  /*11cc0*/  F2FP.BF16.F32.PACK_AB R167, R224, R222 ;  /* 0x000000dee0a7723e */ /* 0x004fe200000010ff */
[----:B------:R-:W-:Y:S01]  /*11cd0*/  FADD.FTZ R183, R183, R182 ;  /* 0x000000b6b7b77221 */ /* 0x000fe20000010000 */
[----:B------:R-:W-:-:S03]  /*11ce0*/  FADD.FTZ R173, R173, R172 ;  /* 0x000000acadad7221 */ /* 0x000fc60000010000 */
[----:B------:R0:W-:Y:S01]  /*11cf0*/  STSM.16.M88.4 [R208], R164 ;  /* 0x000000a4d0007844 */ /* 0x0001e20000000200 */
[----:B------:R-:W-:Y:S01]  /*11d00*/  WARPGROUP.ARRIVE ;  /* 0x00000000000079c5 */ /* 0x000fe20000000000 */
[----:B------:R-:W-:Y:S01]  /*11d10*/  FADD.FTZ R183, R190, R183 ;  /* 0x000000b7beb77221 */ /* 0x000fe20000010000 */
[----:B------:R-:W-:Y:S01]  /*11d20*/  FADD.FTZ R174, R174, R173 ;  /* 0x000000adaeae7221 */ /* 0x000fe20000010000 */
[----:B------:R-:W-:Y:S02]  /*11d30*/  IMAD.MOV.U32 R190, RZ, RZ, R179 ;  /* 0x000000ffffbe7224 */ /* 0x000fe400078e00b3 */
[----:B------:R-:W-:Y:S01]  /*11d40*/  FADD.FTZ R200, R200, R183 ;  /* 0x000000b7c8c87221 */ /* 0x000fe20000010000 */
[----:B------:R-:W-:Y:S01]  /*11d50*/  HGMMA.64x256x16.F32.BF16 R24, R152, gdesc[UR4].tnspB, R24, gsb0 ;  /* 0x43e0000498187df0 */ /* 0x000fe20008001818 */
[----:B------:R-:W-:Y:S01]  /*11d60*/  R2UR UR6, R6 ;  /* 0x00000000060672ca */ /* 0x000fe200000e0000 */
[----:B------:R-:W-:Y:S01]  /*11d70*/  VIADD R6, R170, 0x100 ;  /* 0x00000100aa067836 */ /* 0x000fe20000000000 */
[----:B------:R-:W-:Y:S01]  /*11d80*/  R2UR UR7, R7 ;  /* 0x00000000070772ca */ /* 0x000fe200000e0000 */
[----:B------:R-:W-:-:S02]  /*11d90*/  IMAD.MOV.U32 R7, RZ, RZ, 0x40000040 ;  /* 0x40000040ff077424 */ /* 0x000fc400078e00ff */
        /* <DEDUP_REMOVED lines=11> */
[----:B------:R-:W-:-:S04]  /*11e50*/  FADD.FTZ R207, R207, R206 ;  /* 0x000000cecfcf7221 */ /* 0x000fc80000010000 */
[----:B------:R-:W-:Y:S01]  /*11e60*/  FADD.FTZ R207, R222, R207 ;  /* 0x000000cfdecf7221 */ /* 0x000fe20000010000 */
[----:B------:R-:W-:Y:S02]  /*11e70*/  WARPGROUP.DEPBAR.LE gsb0, 0x0 ;  /* 0x00008000000079c5 */ /* 0x000fe40000010000 */
[----:B------:R-:W-:Y:S01]  /*11e80*/  WARPGROUP.ARRIVE ;  /* 0x00000000000079c5 */ /* 0x000fe20000000000 */
[----:B-1----:R-:W-:-:S04]  /*11e90*/  VIADD R152, R14, 0xffffffff ;  /* 0xffffffff0e987836 */ /* 0x002fc80000000000 */
[----:B------:R-:W-:Y:S01]  /*11ea0*/  IMAD.MOV.U32 R14, RZ, RZ, R152 ;  /* 0x000000ffff0e7224 */ /* 0x000fe200078e0098 */
        /* <DEDUP_REMOVED lines=12> */
[----:B------:R-:W-:Y:S02]  /*11f70*/  FADD.FTZ R7, R224, R207 ;  /* 0x000000cfe0077221 */ /* 0x000fe40000010000 */
[----:B------:R-:W-:Y:S01]  /*11f80*/  FADD.FTZ R6, R21, R6 ;  /* 0x0000000615067221 */ /* 0x000fe20000010000 */
[----:B------:R-:W-:Y:S01]  /*11f90*/  IMAD.MOV.U32 R21, RZ, RZ, R171 ;  /* 0x000000ffff157224 */ /* 0x000fe200078e00ab */
        /* <DEDUP_REMOVED lines=15> */
[----:B------:R-:W-:Y:S05]  /*12090*/  BSYNC B0 ;  /* 0x0000000000007941 */ /* 0x000fea0003800000 */
.L_x_5474:
[----:B------:R-:W-:Y:S01]  /*120a0*/  IMAD.MOV.U32 R190, RZ, RZ, R179 ;  /* 0x000000ffffbe7224 */ /* 0x000fe200078e00b3 */
[----:B------:R-:W-:Y:S01]  /*120b0*/  MOV R14, R152 ;  /* 0x00000098000e7202 */ /* 0x000fe20000000f00 */
[----:B------:R-:W-:Y:S02]  /*120c0*/  IMAD.MOV.U32 R21, RZ, RZ, R171 ;  /* 0x000000ffff157224 */ /* 0x000fe400078e00ab */
[----:B------:R-:W-:-:S07]  /*120d0*/  IMAD.MOV.U32 R19, RZ, RZ, R198 ;  /* 0x000000ffff137224 */ /* 0x000fce00078e00c6 */
.L_x_5473:
[----:B------:R-:W-:Y:S05]  /*120e0*/  BSYNC B1 ;  /* 0x0000000000017941 */ /* 0x000fea0003800000 */
.L_x_5472:
[----:B0-----:R-:W0:Y:S01]  /*120f0*/  LDC R156, c[0x0][0xadc] ;  /* 0x0002b700ff9c7b82 */ /* 0x001e220000000800 */
[----:B------:R-:W-:Y:S01]  /*12100*/  IADD3 R152, R23, 0x40, -R184 ;  /* 0x0000004017987810 */ /* 0x000fe20007ffe8b8 */
[----:B------:R-:W-:-:S04]  /*12110*/  ULDC UR4, c[0x0][0xad4] ;  /* 0x0002b50000047ab9 */ /* 0x000fc80000000800 */
[----:B------:R-:W-:-:S04]  /*12120*/  IMAD R152, R189, 0x40, R152 ;  /* 0x00000040bd987824 */ /* 0x000fc800078e0298 */
[----:B------:R-:W-:Y:S01]  /*12130*/  VIADD R154, R152, -UR4 ;  /* 0x80000004989a7c36 */ /* 0x000fe20008000000 */
[----:B0-----:R-:W-:-:S13]  /*12140*/  ISETP.GE.AND P6, PT, R156, 0x1, PT ;  /* 0x000000019c00780c */ /* 0x001fda0003fc6270 */
[----:B------:R-:W-:Y:S05]  /*12150*/  @!P6 BRA `(.L_x_5494) ;  /* 0x000000000048e947 */ /* 0x000fea0003800000 */
[----:B------:R-:W-:Y:S01]  /*12160*/  IMAD.MOV.U32 R155, RZ, RZ, R152 ;  /* 0x000000ffff9b7224 */ /* 0x000fe200078e0098 */
[----:B------:R-:W-:Y:S04]  /*12170*/  BSSY B0, `(.L_x_5495) ;  /* 0x000000e000007945 */ /* 0x000fe80003800000 */
        /* <DEDUP_REMOVED lines=9> */
.L_x_5496:
[----:B------:R-:W-:-:S13]  /*12210*/  ISETP.NE.AND P2, PT, R156, 0x1, PT ;  /* 0x000000019c00780c */ /* 0x000fda0003f45270 */
[----:B------:R-:W0:Y:S02]  /*12220*/  @P2 LDC.64 R152, c[0x0][0xae0] ;  /* 0x0002b800ff982b82 */ /* 0x000e240000000a00 */
[----:B0-----:R-:W-:-:S05]  /*12230*/  @P2 IMAD.HI.U32 R152, R155, R152, RZ ;  /* 0x000000989b982227 */ /* 0x001fca00078e00ff */
[----:B------:R-:W-:-:S07]  /*12240*/  @P2 SHF.R.U32.HI R155, RZ, R153, R152 ;  /* 0x00000099ff9b2219 */ /* 0x000fce0000011698 */
.L_x_5497:
[----:B------:R-:W-:Y:S05]  /*12250*/  BSYNC B0 ;  /* 0x0000000000007941 */ /* 0x000fea0003800000 */
.L_x_5495:
[----:B------:R-:W-:-:S05]  /*12260*/  IMAD R155, R155, R156, RZ ;  /* 0x0000009c9b9b7224 */ /* 0x000fca00078e02ff */
[----:B------:R-:W-:-:S07]  /*12270*/  VIMNMX R154, R154, R155, !PT ;  /* 0x0000009b9a9a7248 */ /* 0x000fce0007fe0100 */
.L_x_5494:
        /* <DEDUP_REMOVED lines=13> */
.L_x_5511:
[----:B------:R-:W-:Y:S01]  /*12350*/  VIADD R19, R201, 0x1 ;  /* 0x00000001c9137836 */ /* 0x000fe20000000000 */
[C---:B------:R-:W-:Y:S01]  /*12360*/  ISETP.GT.AND P2, PT, R189.reuse, R210, PT ;  /* 0x000000d2bd00720c */ /* 0x040fe20003f44270 */
[----:B------:R-:W-:-:S03]  /*12370*/  VIADD R189, R189, 0xffffffff ;  /* 0xffffffffbdbd7836 */ /* 0x000fc60000000000 */
[----:B------:R-:W-:-:S04]  /*12380*/  ISETP.NE.AND P3, PT, R19, 0x2, PT ;  /* 0x000000021300780c */ /* 0x000fc80003f65270 */
[----:B------:R-:W-:Y:S02]  /*12390*/  SEL R21, RZ, 0x1, P3 ;  /* 0x00000001ff157807 */ /* 0x000fe40001800000 */
[----:B------:R-:W-:Y:S02]  /*123a0*/  SEL R19, R19, RZ, P3 ;  /* 0x000000ff13137207 */ /* 0x000fe40001800000 */
[----:B------:R-:W-:Y:S01]  /*123b0*/  LOP3.LUT R22, R22, R21, RZ, 0x3c, !PT ;  /* 0x0000001516167212 */ /* 0x000fe200078e3cff */
[----:B-1----:R-:W-:Y:S06]  /*123c0*/  @!P0 BRA `(.L_x_5501) ;  /* 0x0000000000048947 */ /* 0x002fec0003800000 */
[----:B------:R-:W-:Y:S01]  /*123d0*/  BPT.TRAP 0x1 ;  /* 0x000000040000795c */ /* 0x000fe20000300000 */
.L_x_5501:
[----:B------:R-:W-:Y:S01]  /*123e0*/  IMAD R14, R19, 0x8, R18 ;  /* 0x00000008130e7824 */ /* 0x000fe200078e0212 */
[----:B------:R-:W-:-:S04]  /*123f0*/  SHF.L.U32 R21, R22, 0x1f, RZ ;  /* 0x0000001f16157819 */ /* 0x000fc800000006ff */
[----:B------:R0:W1:Y:S01]  /*12400*/  SYNCS.PHASECHK.TRANS64.TRYWAIT P3, [R14+URZ+0x38830], R21 ;  /* 0x038830150e0075a7 */ /* 0x000062000806017f */
[----:B------:R-:W-:Y:S05]  /*12410*/  @!P0 BRA `(.L_x_5502) ;  /* 0x0000000000048947 */ /* 0x000fea0003800000 */
[----:B------:R-:W-:Y:S01]  /*12420*/  BPT.TRAP 0x1 ;  /* 0x000000040000795c */ /* 0x000fe20000300000 */
.L_x_5502:
[----:B------:R-:W-:Y:S01]  /*12430*/  BSSY B2, `(.L_x_5503) ;  /* 0x0000006000027945 */ /* 0x000fe20003800000 */
[----:B------:R-:W-:Y:S02]  /*12440*/  IMAD R198, R19, 0x200, R15 ;  /* 0x0000020013c67824 */ /* 0x000fe400078e020f */
[----:B------:R-:W-:Y:S01]  /*12450*/  IMAD.MOV.U32 R199, RZ, RZ, 0x40000040 ;  /* 0x40000040ffc77424 */ /* 0x000fe200078e00ff */
[----:B-1----:R-:W-:Y:S06]  /*12460*/  @P3 BRA `(.L_x_5504) ;  /* 0x0000000000083947 */ /* 0x002fec0003800000 */
[----:B------:R-:W1:Y:S02]  /*12470*/  SYNCS.PHASECHK.TRANS64.TRYWAIT P3, [R14+URZ+0x38830], R21 ;  /* 0x038830150e0075a7 */ /* 0x000e64000806017f */
[----:B-1----:R-:W-:Y:S05]  /*12480*/  @!P3 BRA `(.L_x_5505) ;  /* 0x0000012000d8b947 */ /* 0x002fea0003800000 */
.L_x_5504:
[----:B------:R-:W-:Y:S05]  /*12490*/  BSYNC B2 ;  /* 0x0000000000027941 */ /* 0x000fea0003800000 */
.L_x_5503:
        /* <DEDUP_REMOVED lines=36> */
.L_x_5506:
[----:B------:R2:W3:Y:S01]  /*126e0*/  SYNCS.PHASECHK.TRANS64.TRYWAIT P3, [R14+URZ+0x38850], R21 ;  /* 0x038850150e0075a7 */ /* 0x0004e2000806017f */
[----:B------:R-:W-:Y:S05]  /*126f0*/  @!P0 BRA `(.L_x_5507) ;  /* 0x0000000000048947 */ /* 0x000fea0003800000 */
[----:B------:R-:W-:Y:S01]  /*12700*/  BPT.TRAP 0x1 ;  /* 0x000000040000795c */ /* 0x000fe20000300000 */
.L_x_5507:
[----:B------:R-:W-:Y:S04]  /*12710*/  BSSY B2, `(.L_x_5508) ;  /* 0x0000004000027945 */ /* 0x000fe80003800000 */
[----:B---3--:R-:W-:Y:S05]  /*12720*/  @P3 BRA `(.L_x_5509) ;  /* 0x0000000000083947 */ /* 0x008fea0003800000 */
[----:B------:R-:W3:Y:S02]  /*12730*/  SYNCS.PHASECHK.TRANS64.TRYWAIT P3, [R14+URZ+0x38850], R21 ;  /* 0x038850150e0075a7 */ /* 0x000ee4000806017f */
[----:B---3--:R-:W-:Y:S05]  /*12740*/  @!P3 BRA `(.L_x_5510) ;  /* 0x00000120003cb947 */ /* 0x008fea0003800000 */
.L_x_5509:
[----:B------:R-:W-:Y:S05]  /*12750*/  BSYNC B2 ;  /* 0x0000000000027941 */ /* 0x000fea0003800000 */
.L_x_5508:
[----:B------:R-:W-:Y:S01]  /*12760*/  IMAD R202, R19, 0x1000, R20 ;  /* 0x0000100013ca7824 */ /* 0x000fe200078e0214 */
[----:B------:R-:W-:Y:S01]  /*12770*/  R2UR UR4, R2 ;  /* 0x00000000020472ca */ /* 0x000fe200000e0000 */
[----:B------:R-:W-:Y:S01]  /*12780*/  IMAD.MOV.U32 R203, RZ, RZ, 0x40000040 ;  /* 0x40000040ffcb7424 */ /* 0x000fe200078e00ff */
[----:B------:R-:W-:Y:S01]  /*12790*/  R2UR UR5, R3 ;  /* 0x00000000030572ca */ /* 0x000fe200000e0000 */
[----:B------:R-:W-:Y:S01]  /*127a0*/  WARPGROUP.ARRIVE ;  /* 0x00000000000079c5 */ /* 0x000fe20000000000 */
[----:B------:R-:W-:Y:S01]  /*127b0*/  R2UR UR6, R202 ;  /* 0x00000000ca0672ca */ /* 0x000fe200000e0000 */
[----:B------:R-:W-:Y:S01]  /*127c0*/  VIADD R198, R2, 0x2 ;  /* 0x0000000202c67836 */ /* 0x000fe20000000000 */
[----:B------:R-:W-:Y:S01]  /*127d0*/  R2UR UR7, R203 ;  /* 0x00000000cb0772ca */ /* 0x000fe200000e0000 */
[----:B------:R-:W-:Y:S02]  /*127e0*/  IMAD.MOV.U32 R199, RZ, RZ, 0x40000040 ;  /* 0x40000040ffc77424 */ /* 0x000fe400078e00ff */
[----:B------:R-:W4:Y:S01]  /*127f0*/  S2R R190, SR_TID.X ;  /* 0x0000000000be7919 */ /* 0x000f220000002100 */
[----:B------:R-:W-:-:S02]  /*12800*/  VIADD R203, R202, 0x800 ;  /* 0x00000800cacb7836 */ /* 0x000fc40000000000 */
[----:B------:R-:W-:Y:S02]  /*12810*/  VIADD R206, R2, 0x800 ;  /* 0x0000080002ce7836 */ /* 0x000fe40000000000 */
[----:B------:R-:W-:Y:S02]  /*12820*/  IMAD.MOV.U32 R205, RZ, RZ, 0x40000040 ;  /* 0x40000040ffcd7424 */ /* 0x000fe400078e00ff */
[----:B------:R-:W-:-:S03]  /*12830*/  IMAD.MOV.U32 R207, RZ, RZ, 0x40000040 ;  /* 0x40000040ffcf7424 */ /* 0x000fc600078e00ff */
[----:B------:R-:W-:Y:S01]  /*12840*/  HGMMA.64x64x16.F32.BF16 R152, gdesc[UR4], R152, gsb0 ;  /* 0x00e00000049879f0 */ /* 0x000fe20008001898 */
[----:B------:R-:W-:Y:S01]  /*12850*/  R2UR UR4, R198 ;  /* 0x00000000c60472ca */ /* 0x000fe200000e0000 */
[----:B------:R-:W-:Y:S01]  /*12860*/  VIADD R198, R202, 0x2 ;  /* 0x00000002cac67836 */ /* 0x000fe20000000000 */
[----:B------:R-:W-:Y:S01]  /*12870*/  R2UR UR5, R199 ;  /* 0x00000000c70572ca */ /* 0x000fe200000e0000 */
[----:B------:R-:W-:-:S03]  /*12880*/  IMAD.MOV.U32 R199, RZ, RZ, 0x40000040 ;  /* 0x40000040ffc77424 */ /* 0x000fc600078e00ff */
[----:B------:R-:W-:Y:S02]  /*12890*/  R2UR UR6, R198 ;  /* 0x00000000c60672ca */ /* 0x000fe400000e0000 */
[----:B------:R-:W-:Y:S01]  /*128a0*/  R2UR UR7, R199 ;  /* 0x00000000c70772ca */ /* 0x000fe200000e0000 */
[----:B------:R-:W-:Y:S01]  /*128b0*/  IMAD.MOV.U32 R199, RZ, RZ, 0x40000040 ;  /* 0x40000040ffc77424 */ /* 0x000fe200078e00ff */
[----:B------:R-:W-:Y:S02]  /*128c0*/  IADD3 R198, R2, 0x4, RZ ;  /* 0x0000000402c67810 */ /* 0x000fe40007ffe0ff */
[----:B----4-:R-:W-:-:S05]  /*128d0*/  SHF.R.U32.HI R190, RZ, 0x7, R190 ;  /* 0x00000007ffbe7819 */ /* 0x010fca00000116be */
[----:B0123--:R0:W1:Y:S02]  /*128e0*/  SHFL.IDX PT, R21, R190, RZ, 0x1f ;  /* 0x00001fffbe157589 */ /* 0x00f06400000e0000 */
[----:B0-----:R-:W-:Y:S01]  /*128f0*/  IMAD.MOV.U32 R190, RZ, RZ, 0x4 ;  /* 0x00000004ffbe7424 */ /* 0x001fe200078e00ff */
[----:B-1----:R-:W-:-:S04]  /*12900*/  ISETP.GT.AND P3, PT, R21, 0x7f, PT ;  /* 0x0000007f1500780c */ /* 0x002fc80003f64270 */
[----:B------:R-:W-:Y:S01]  /*12910*/  SEL R21, RZ, 0x2, !P3 ;  /* 0x00000002ff157807 */ /* 0x000fe20005800000 */
[----:B------:R-:W-:Y:S02]  /*12920*/  WARPGROUP.DEPBAR.LE gsb0, 0x0 ;  /* 0x00008000000079c5 */ /* 0x000fe40000010000 */
[----:B------:R-:W-:-:S06]  /*12930*/  WARPGROUP.ARRIVE ;  /* 0x00000000000079c5 */ /* 0x000fcc0000000000 */
        /* <DEDUP_REMOVED lines=70> */
[----:B------:R-:W-:Y:S02]  /*12da0*/  IADD3 R198, R202, 0x400, RZ ;  /* 0x00000400cac67810 */ /* 0x000fe40007ffe0ff */
[----:B------:R-:W-:Y:S01]  /*12db0*/  R2UR UR7, R199 ;  /* 0x00000000c70772ca */ /* 0x000fe200000e0000 */
[----:B------:R-:W-:Y:S01]  /*12dc0*/  IMAD.MOV.U32 R199, RZ, RZ, 0x40000040 ;  /* 0x40000040ffc77424 */ /* 0x000fe200078e00ff */
[----:B------:R-:W-:Y:S01]  /*12dd0*/  R2UR UR6, R198 ;  /* 0x00000000c60672ca */ /* 0x000fe200000e0000 */
[----:B------:R-:W-:Y:S01]  /*12de0*/  VIADD R198, R2, 0x402 ;  /* 0x0000040202c67836 */ /* 0x000fe20000000000 */
        /* <DEDUP_REMOVED lines=65> */
[----:B------:R-:W-:Y:S01]  /*13200*/  IADD3 R198, R2, 0x606, RZ ;  /* 0x0000060602c67810 */ /* 0x000fe20007ffe0ff */
        /* <DEDUP_REMOVED lines=18> */
[----:B------:R-:W-:Y:S02]  /*13330*/  R2UR UR4, R198 ;  /* 0x00000000c60472ca */ /* 0x000fe400000e0000 */
[----:B------:R-:W-:Y:S01]  /*13340*/  R2UR UR5, R199 ;  /* 0x00000000c70572ca */ /* 0x000fe200000e0000 */
[----:B------:R-:W-:Y:S01]  /*13350*/  IMAD.MOV.U32 R199, RZ, RZ, 0x28 ;  /* 0x00000028ffc77424 */ /* 0x000fe200078e00ff */
[C---:B------:R-:W-:Y:S02]  /*13360*/  SEL R198, R190.reuse, 0x2, P3 ;  /* 0x00000002bec67807 */ /* 0x040fe40001800000 */
[----:B------:R-:W-:Y:S02]  /*13370*/  SEL R190, R190, 0x6, !P3 ;  /* 0x00000006bebe7807 */ /* 0x000fe40005800000 */
[----:B------:R-:W-:Y:S01]  /*13380*/  SEL R199, R199, 0x26, P3 ;  /* 0x00000026c7c77807 */ /* 0x000fe20001800000 */
[----:B------:R-:W-:-:S03]  /*13390*/  IMAD.IADD R204, R203, 0x1, R198 ;  /* 0x00000001cbcc7824 */ /* 0x000fc600078e02c6 */
[----:B------:R-:W-:Y:S01]  /*133a0*/  LOP3.LUT R199, R199, 0x6, RZ, 0xc0, !PT ;  /* 0x00000006c7c77812 */ /* 0x000fe200078ec0ff */
        /* <DEDUP_REMOVED lines=17> */
[----:B------:R-:W-:Y:S02]  /*134c0*/  IMAD.MOV.U32 R205, RZ, RZ, 0x40000040 ;  /* 0x40000040ffcd7424 */ /* 0x000fe400078e00ff */
[----:B------:R-:W-:Y:S01]  /*134d0*/  IMAD.MOV.U32 R203, RZ, RZ, 0xa00 ;  /* 0x00000a00ffcb7424 */ /* 0x000fe200078e00ff */
[----:B------:R-:W-:Y:S02]  /*134e0*/  R2UR UR6, R204 ;  /* 0x00000000cc0672ca */ /* 0x000fe400000e0000 */
[----:B------:R-:W-:Y:S01]  /*134f0*/  R2UR UR7, R205 ;  /* 0x00000000cd0772ca */ /* 0x000fe200000e0000 */
[----:B------:R-:W-:Y:S01]  /*13500*/  IMAD.MOV.U32 R205, RZ, RZ, 0x40000040 ;  /* 0x40000040ffcd7424 */ /* 0x000fe200078e00ff */
[----:B------:R-:W-:-:S04]  /*13510*/  SEL R203, R203, 0x980, P3 ;  /* 0x00000980cbcb7807 */ /* 0x000fc80001800000 */
[----:B------:R-:W-:-:S04]  /*13520*/  LOP3.LUT R203, R203, 0xa00, RZ, 0xc0, !PT ;  /* 0x00000a00cbcb7812 */ /* 0x000fc800078ec0ff */
[CC--:B------:R-:W-:Y:S02]  /*13530*/  IADD3 R204, R199.reuse, R203.reuse, R2 ;  /* 0x000000cbc7cc7210 */ /* 0x0c0fe40007ffe002 */
[----:B------:R-:W-:Y:S01]  /*13540*/  IADD3 R206, R199, R203, R202 ;  /* 0x000000cbc7ce7210 */ /* 0x000fe20007ffe0ca */
[----:B------:R-:W-:Y:S01]  /*13550*/  VIADD R199, R2, 0xa00 ;  /* 0x00000a0002c77836 */ /* 0x000fe20000000000 */
[----:B------:R-:W-:Y:S01]  /*13560*/  IADD3 R203, R202, 0xa00, RZ ;  /* 0x00000a00cacb7810 */ /* 0x000fe20007ffe0ff */
        /* <DEDUP_REMOVED lines=50> */
[----:B------:R-:W-:Y:S02]  /*13890*/  VIADD R199, R2, 0xc00 ;  /* 0x00000c0002c77836 */ /* 0x000fe40000000000 */
        /* <DEDUP_REMOVED lines=33> */
[----:B------:R-:W-:-:S04]  /*13ab0*/  MOV R205, 0x40000040 ;  /* 0x4000004000cd7802 */ /* 0x000fc80000000f00 */
        /* <DEDUP_REMOVED lines=18> */
[----:B------:R-:W-:Y:S01]  /*13be0*/  IMAD.MOV.U32 R199, RZ, RZ, 0x40000040 ;  /* 0x40000040ffc77424 */ /* 0x000fe200078e00ff */
        /* <DEDUP_REMOVED lines=13> */
[----:B------:R-:W-:Y:S01]  /*13cc0*/  R2UR UR6, R204 ;  /* 0x00000000cc0672ca */ /* 0x000fe200000e0000 */
[----:B------:R-:W-:Y:S01]  /*13cd0*/  IMAD.IADD R204, R206, 0x1, R21 ;  /* 0x00000001cecc7824 */ /* 0x000fe200078e0215 */
[----:B------:R-:W-:Y:S01]  /*13ce0*/  R2UR UR7, R205 ;  /* 0x00000000cd0772ca */ /* 0x000fe200000e0000 */
[----:B------:R-:W-:Y:S02]  /*13cf0*/  IMAD.MOV.U32 R205, RZ, RZ, 0x40000040 ;  /* 0x40000040ffcd7424 */ /* 0x000fe400078e00ff */
[----:B------:R-:W-:Y:S01]  /*13d00*/  IMAD.MOV.U32 R21, RZ, RZ, 0x40 ;  /* 0x00000040ff157424 */ /* 0x000fe200078e00ff */
[----:B------:R-:W-:Y:S01]  /*13d10*/  R2UR UR4, R204 ;  /* 0x00000000cc0472ca */ /* 0x000fe200000e0000 */
[----:B------:R-:W-:Y:S01]  /*13d20*/  IMAD.IADD R204, R206, 0x1, R198 ;  /* 0x00000001cecc7824 */ /* 0x000fe200078e02c6 */
[----:B------:R-:W-:Y:S01]  /*13d30*/  R2UR UR5, R205 ;  /* 0x00000000cd0572ca */ /* 0x000fe200000e0000 */
[----:B------:R-:W-:Y:S01]  /*13d40*/  IMAD.MOV.U32 R205, RZ, RZ, 0x40000040 ;  /* 0x40000040ffcd7424 */ /* 0x000fe200078e00ff */
        /* <DEDUP_REMOVED lines=16> */
[----:B------:R-:W-:-:S04]  /*13e50*/  SEL R190, R190, 0xf80, P3 ;  /* 0x00000f80bebe7807 */ /* 0x000fc80001800000 */
[----:B------:R-:W-:-:S04]  /*13e60*/  LOP3.LUT R190, R190, 0x1e00, RZ, 0xc0, !PT ;  /* 0x00001e00bebe7812 */ /* 0x000fc800078ec0ff */
[----:B------:R-:W-:Y:S01]  /*13e70*/  IADD3 R202, R21, R190, R202 ;  /* 0x000000be15ca7210 */ /* 0x000fe20007ffe0ca */
[----:B------:R-:W-:Y:S02]  /*13e80*/  WARPGROUP.DEPBAR.LE gsb0, 0x0 ;  /* 0x00008000000079c5 */ /* 0x000fe40000010000 */
[----:B------:R-:W-:-:S06]  /*13e90*/  WARPGROUP.ARRIVE ;  /* 0x00000000000079c5 */ /* 0x000fcc0000000000 */
[----:B------:R-:W-:Y:S01]  /*13ea0*/  HGMMA.64x64x16.F32.BF16 R152, gdesc[UR4], R152, gsb0 ;  /* 0x00e00000049879f0 */ /* 0x000fe20008001898 */
[----:B------:R-:W-:Y:S02]  /*13eb0*/  R2UR UR4, R198 ;  /* 0x00000000c60472ca */ /* 0x000fe400000e0000 */
[----:B------:R-:W-:Y:S01]  /*13ec0*/  R2UR UR5, R199 ;  /* 0x00000000c70572ca */ /* 0x000fe200000e0000 */
[----:B------:R-:W-:Y:S01]  /*13ed0*/  IMAD.MOV.U32 R199, RZ, RZ, 0x40000040 ;  /* 0x40000040ffc77424 */ /* 0x000fe200078e00ff */
[----:B------:R-:W-:Y:S02]  /*13ee0*/  R2UR UR6, R204 ;  /* 0x00000000cc0672ca */ /* 0x000fe400000e0000 */
[----:B------:R-:W-:Y:S02]  /*13ef0*/  R2UR UR7, R205 ;  /* 0x00000000cd0772ca */ /* 0x000fe400000e0000 */
[----:B------:R-:W-:Y:S01]  /*13f00*/  IADD3 R198, R21, R190, R2 ;  /* 0x000000be15c67210 */ /* 0x000fe20007ffe002 */
[----:B------:R-:W-:-:S02]  /*13f10*/  WARPGROUP.DEPBAR.LE gsb0, 0x0 ;  /* 0x00008000000079c5 */ /* 0x000fc40000010000 */
[----:B------:R-:W-:-:S08]  /*13f20*/  WARPGROUP.ARRIVE ;  /* 0x00000000000079c5 */ /* 0x000fd00000000000 */
[----:B------:R-:W-:Y:S01]  /*13f30*/  HGMMA.64x64x16.F32.BF16 R152, gdesc[UR4], R152, gsb0 ;  /* 0x00e00000049879f0 */ /* 0x000fe20008001898 */
[----:B------:R-:W-:Y:S01]  /*13f40*/  R2UR UR4, R198 ;  /* 0x00000000c60472ca */ /* 0x000fe200000e0000 */
[----:B------:R-:W-:Y:S01]  /*13f50*/  IMAD R198, R19, 0x1000, R188 ;  /* 0x0000100013c67824 */ /* 0x000fe200078e02bc */
[----:B------:R-:W-:Y:S02]  /*13f60*/  R2UR UR5, R199 ;  /* 0x00000000c70572ca */ /* 0x000fe400000e0000 */
[----:B------:R-:W-:Y:S02]  /*13f70*/  R2UR UR6, R202 ;  /* 0x00000000ca0672ca */ /* 0x000fe400000e0000 */
[----:B------:R-:W-:Y:S02]  /*13f80*/  R2UR UR7, R203 ;  /* 0x00000000cb0772ca */ /* 0x000fe400000e0000 */
[----:B------:R-:W-:Y:S01]  /*13f90*/  MOV R199, 0x40000040 ;  /* 0x4000004000c77802 */ /* 0x000fe20000000f00 */
[----:B------:R-:W-:-:S02]  /*13fa0*/  WARPGROUP.DEPBAR.LE gsb0, 0x0 ;  /* 0x00008000000079c5 */ /* 0x000fc40000010000 */
[----:B------:R-:W-:-:S08]  /*13fb0*/  WARPGROUP.ARRIVE ;  /* 0x00000000000079c5 */ /* 0x000fd00000000000 */
[----:B------:R-:W-:Y:S01]  /*13fc0*/  HGMMA.64x64x16.F32.BF16 R152, gdesc[UR4], R152, gsb0 ;  /* 0x00e00000049879f0 */ /* 0x000fe20008001898 */
[----:B------:R-:W-:Y:S02]  /*13fd0*/  R2UR UR7, R199 ;  /* 0x00000000c70772ca */ /* 0x000fe400000e0000 */
[----:B------:R-:W-:Y:S01]  /*13fe0*/  R2UR UR6, R198 ;  /* 0x00000000c60672ca */ /* 0x000fe200000e0000 */
        /* <DEDUP_REMOVED lines=68> */
[----:B------:R-:W3:Y:S01]  /*14430*/  MUFU.TANH R156, R156 ;  /* 0x0000009c009c7308 */ /* 0x000ee20000002400 */
[----:B-1----:R-:W-:-:S07]  /*14440*/  FMNMX.FTZ R171, R153, R200, !PT ;  /* 0x000000c899ab7209 */ /* 0x002fce0007810000 */
[----:B------:R-:W1:Y:S01]  /*14450*/  MUFU.TANH R158, R158 ;  /* 0x0000009e009e7308 */ /* 0x000e620000002400 */
[----:B--2---:R-:W-:-:S07]  /*14460*/  FMNMX.FTZ R171, R154, R171, !PT ;  /* 0x000000ab9aab7209 */ /* 0x004fce0007810000 */
[----:B------:R-:W2:Y:S01]  /*14470*/  MUFU.TANH R162, R162 ;  /* 0x000000a200a27308 */ /* 0x000ea20000002400 */
[----:B---3--:R-:W-:Y:S02]  /*14480*/  FMNMX.FTZ R171, R156, R171, !PT ;  /* 0x000000ab9cab7209 */ /* 0x008fe40007810000 */
[----:B0-----:R-:W-:-:S05]  /*14490*/  FMNMX.FTZ R21, R168, R21, !PT ;  /* 0x00000015a8157209 */ /* 0x001fca0007810000 */
[----:B------:R-:W0:Y:S01]  /*144a0*/  MUFU.TANH R163, R163 ;  /* 0x000000a300a37308 */ /* 0x000e220000002400 */
[----:B-1----:R-:W-:Y:S01]  /*144b0*/  FMNMX.FTZ R171, R158, R171, !PT ;  /* 0x000000ab9eab7209 */ /* 0x002fe20007810000 */
[----:B------:R-:W1:Y:S06]  /*144c0*/  SHFL.BFLY PT, R168, R21, 0x1, 0x1f ;  /* 0x0c201f0015a87f89 */ /* 0x000e6c00000e0000 */
[----:B------:R-:W3:Y:S08]  /*144d0*/  MUFU.TANH R166, R166 ;  /* 0x000000a600a67308 */ /* 0x000ef00000002400 */
[----:B------:R-:W4:Y:S08]  /*144e0*/  MUFU.TANH R167, R167 ;  /* 0x000000a700a77308 */ /* 0x000f300000002400 */
[----:B------:R-:W5:Y:S01]  /*144f0*/  MUFU.TANH R181, R181 ;  /* 0x000000b500b57308 */ /* 0x000f620000002400 */
[----:B-1----:R-:W-:-:S02]  /*14500*/  FMNMX.FTZ R21, R21, R168, !PT ;  /* 0x000000a815157209 */ /* 0x002fc40007810000 */
[----:B--2---:R-:W-:-:S05]  /*14510*/  FMNMX.FTZ R168, R162, R171, !PT ;  /* 0x000000aba2a87209 */ /* 0x004fca0007810000 */
[----:B------:R-:W1:Y:S01]  /*14520*/  MUFU.TANH R202, R202 ;  /* 0x000000ca00ca7308 */ /* 0x000e620000002400 */
[----:B0-----:R-:W-:Y:S01]  /*14530*/  FMNMX.FTZ R171, R163, R168, !PT ;  /* 0x000000a8a3ab7209 */ /* 0x001fe20007810000 */
[----:B------:R-:W-:Y:S02]  /*14540*/  IMAD.U32 R168, RZ, RZ, UR39 ;  /* 0x00000027ffa87e24 */ /* 0x000fe4000f8e00ff */
[C---:B------:R-:W-:Y:S01]  /*14550*/  FADD.FTZ R175, -R21.reuse, R191 ;  /* 0x000000bf15af7221 */ /* 0x040fe20000010100 */
[----:B---3--:R-:W-:Y:S01]  /*14560*/  FMNMX.FTZ R170, R166, R171, !PT ;  /* 0x000000aba6aa7209 */ /* 0x008fe20007810000 */
[-C--:B------:R-:W-:Y:S02]  /*14570*/  FMUL.FTZ R191, R21, R168.reuse ;  /* 0x000000a815bf7220 */ /* 0x080fe40000410000 */
[----:B------:R-:W-:Y:S01]  /*14580*/  FMUL.FTZ R175, R175, R168 ;  /* 0x000000a8afaf7220 */ /* 0x000fe20000410000 */
[----:B------:R-:W0:Y:S01]  /*14590*/  MUFU.TANH R203, R203 ;  /* 0x000000cb00cb7308 */ /* 0x000e220000002400 */
[----:B----4-:R-:W-:Y:S01]  /*145a0*/  FMNMX.FTZ R170, R167, R170, !PT ;  /* 0x000000aaa7aa7209 */ /* 0x010fe20007810000 */
[-CC-:B------:R-:W-:Y:S01]  /*145b0*/  FFMA.FTZ R223, R190, R168.reuse, -R191.reuse ;  /* 0x000000a8bedf7223 */ /* 0x180fe200000108bf */
[-CC-:B------:R-:W-:Y:S01]  /*145c0*/  FFMA.FTZ R174, R161, R168.reuse, -R191.reuse ;  /* 0x000000a8a1ae7223 */ /* 0x180fe200000108bf */
[--C-:B------:R-:W-:Y:S01]  /*145d0*/  FFMA.FTZ R152, R152, R168, -R191.reuse ;  /* 0x000000a898987223 */ /* 0x100fe200000108bf */
[----:B-----5:R-:W-:Y:S01]  /*145e0*/  FMNMX.FTZ R171, R181, R170, !PT ;  /* 0x000000aab5ab7209 */ /* 0x020fe20007810000 */
[-CC-:B------:R-:W-:Y:S01]  /*145f0*/  FFMA.FTZ R155, R155, R168.reuse, -R191.reuse ;  /* 0x000000a89b9b7223 */ /* 0x180fe200000108bf */
[-CC-:B------:R-:W-:Y:S01]  /*14600*/  FFMA.FTZ R157, R157, R168.reuse, -R191.reuse ;  /* 0x000000a89d9d7223 */ /* 0x180fe200000108bf */
[----:B------:R-:W2:Y:S01]  /*14610*/  MUFU.TANH R204, R204 ;  /* 0x000000cc00cc7308 */ /* 0x000ea20000002400 */
[----:B-1----:R-:W-:Y:S01]  /*14620*/  FMNMX.FTZ R170, R202, R171, !PT ;  /* 0x000000abcaaa7209 */ /* 0x002fe20007810000 */
[-CC-:B------:R-:W-:Y:S01]  /*14630*/  FFMA.FTZ R178, R165, R168.reuse, -R191.reuse ;  /* 0x000000a8a5b27223 */ /* 0x180fe200000108bf */
[-CC-:B------:R-:W-:Y:S01]  /*14640*/  FFMA.FTZ R169, R169, R168.reuse, -R191.reuse ;  /* 0x000000a8a9a97223 */ /* 0x180fe200000108bf */
[-CC-:B------:R-:W-:Y:S01]  /*14650*/  FFMA.FTZ R172, R172, R168.reuse, -R191.reuse ;  /* 0x000000a8acac7223 */ /* 0x180fe200000108bf */
[-CC-:B------:R-:W-:Y:S01]  /*14660*/  FFMA.FTZ R173, R173, R168.reuse, -R191.reuse ;  /* 0x000000a8adad7223 */ /* 0x180fe200000108bf */
[-CC-:B------:R-:W-:Y:S01]  /*14670*/  FFMA.FTZ R176, R176, R168.reuse, -R191.reuse ;  /* 0x000000a8b0b07223 */ /* 0x180fe200000108bf */
[--C-:B------:R-:W-:Y:S01]  /*14680*/  FFMA.FTZ R177, R177, R168, -R191.reuse ;  /* 0x000000a8b1b17223 */ /* 0x100fe200000108bf */
[----:B------:R-:W1:Y:S01]  /*14690*/  MUFU.TANH R205, R205 ;  /* 0x000000cd00cd7308 */ /* 0x000e620000002400 */
[----:B0-----:R-:W-:Y:S01]  /*146a0*/  FMNMX.FTZ R171, R203, R170, !PT ;  /* 0x000000aacbab7209 */ /* 0x001fe20007810000 */
[----:B------:R-:W-:-:S06]  /*146b0*/  FFMA.FTZ R180, R180, R168, -R191 ;  /* 0x000000a8b4b47223 */ /* 0x000fcc00000108bf */
[----:B------:R-:W0:Y:S01]  /*146c0*/  MUFU.TANH R206, R206 ;  /* 0x000000ce00ce7308 */ /* 0x000e220000002400 */
[----:B--2---:R-:W-:-:S07]  /*146d0*/  FMNMX.FTZ R170, R204, R171, !PT ;  /* 0x000000abccaa7209 */ /* 0x004fce0007810000 */
[----:B------:R-:W2:Y:S01]  /*146e0*/  MUFU.TANH R207, R207 ;  /* 0x000000cf00cf7308 */ /* 0x000ea20000002400 */
[----:B-1----:R-:W-:-:S07]  /*146f0*/  FMNMX.FTZ R171, R205, R170, !PT ;  /* 0x000000aacdab7209 */ /* 0x002fce0007810000 */
[----:B------:R-:W1:Y:S01]  /*14700*/  MUFU.TANH R183, R183 ;  /* 0x000000b700b77308 */ /* 0x000e620000002400 */
[----:B0-----:R-:W-:Y:S01]  /*14710*/  FMNMX.FTZ R170, R206, R171, !PT ;  /* 0x000000abceaa7209 */ /* 0x001fe20007810000 */
[----:B------:R-:W-:-:S06]  /*14720*/  FFMA.FTZ R171, R160, R168, -R191 ;  /* 0x000000a8a0ab7223 */ /* 0x000fcc00000108bf */
[----:B------:R0:W3:Y:S01]  /*14730*/  MUFU.EX2 R182, R175 ;  /* 0x000000af00b67308 */ /* 0x0000e20000000800 */
[----:B--2---:R-:W-:-:S07]  /*14740*/  FMNMX.FTZ R170, R207, R170, !PT ;  /* 0x000000aacfaa7209 */ /* 0x004fce0007810000 */
[----:B------:R-:W2:Y:S01]  /*14750*/  MUFU.EX2 R152, R152 ;  /* 0x0000009800987308 */ /* 0x000ea20000000800 */
[----:B-1----:R-:W-:Y:S01]  /*14760*/  FMNMX.FTZ R179, R183, R170, !PT ;  /* 0x000000aab7b37209 */ /* 0x002fe20007810000 */
[-CC-:B------:R-:W-:Y:S01]  /*14770*/  FFMA.FTZ R170, R159, R168.reuse, -R191.reuse ;  /* 0x000000a89faa7223 */ /* 0x180fe200000108bf */
[----:B0-----:R-:W-:-:S03]  /*14780*/  FFMA.FTZ R175, R164, R168, -R191 ;  /* 0x000000a8a4af7223 */ /* 0x001fc600000108bf */
        /* <DEDUP_REMOVED lines=8> */
[----:B------:R-:W-:Y:S01]  /*14810*/  FMUL.FTZ R36, R36, R182 ;  /* 0x000000b624247220 */ /* 0x000fe20000410000 */
[----:B------:R-:W-:Y:S01]  /*14820*/  MUFU.EX2 R155, R155 ;  /* 0x0000009b009b7308 */ /* 0x000fe20000000800 */
[----:B--2---:R-:W-:Y:S01]  /*14830*/  FFMA.FTZ R6, R182, R6, R152 ;  /* 0x00000006b6067223 */ /* 0x004fe20000010098 */
        /* <DEDUP_REMOVED lines=13> */
[----:B------:R-:W-:Y:S01]  /*14910*/  FFMA.FTZ R179, R199, R168, -R191 ;  /* 0x000000a8c7b37223 */ /* 0x000fe200000108bf */
[----:B------:R-:W-:Y:S01]  /*14920*/  MUFU.EX2 R170, R170 ;  /* 0x000000aa00aa7308 */ /* 0x000fe20000000800 */
[-C--:B------:R-:W-:Y:S01]  /*14930*/  FMUL.FTZ R60, R60, R182.reuse ;  /* 0x000000b63c3c7220 */ /* 0x080fe20000410000 */
        /* <DEDUP_REMOVED lines=29> */
[----:B------:R-:W-:Y:S01]  /*14b10*/  FMUL.FTZ R109, R109, R182 ;  /* 0x000000b66d6d7220 */ /* 0x000fe20000410000 */
[C---:B------:R-:W-:Y:S01]  /*14b20*/  FMUL.FTZ R161, R190.reuse, R168 ;  /* 0x000000a8bea17220 */ /* 0x040fe20000410000 */
[----:B------:R-:W-:Y:S01]  /*14b30*/  FADD.FTZ R159, -R190, R200 ;  /* 0x000000c8be9f7221 */ /* 0x000fe20000010100 */
[----:B------:R-:W-:Y:S01]  /*14b40*/  MUFU.EX2 R178, R178 ;  /* 0x000000b200b27308 */ /* 0x000fe20000000800 */
[----:B------:R-:W-:Y:S01]  /*14b50*/  FMUL.FTZ R112, R112, R182 ;  /* 0x000000b670707220 */ /* 0x000fe20000410000 */
[----:B------:R-:W-:Y:S01]  /*14b60*/  FFMA.FTZ R160, R154, R168, -R161 ;  /* 0x000000a89aa07223 */ /* 0x000fe200000108a1 */
[----:B------:R-:W-:-:S02]  /*14b70*/  IMAD.MOV R154, RZ, RZ, -R195 ;  /* 0x000000ffff9a7224 */ /* 0x000fc400078e0ac3 */
[-C--:B------:R-:W-:Y:S01]  /*14b80*/  FMUL.FTZ R159, R159, R168.reuse ;  /* 0x000000a89f9f7220 */ /* 0x080fe20000410000 */
[-CC-:B------:R-:W-:Y:S01]  /*14b90*/  FFMA.FTZ R153, R153, R168.reuse, -R161.reuse ;  /* 0x000000a899997223 */ /* 0x180fe200000108a1 */
[-CC-:B------:R-:W-:Y:S01]  /*14ba0*/  FFMA.FTZ R222, R163, R168.reuse, -R161.reuse ;  /* 0x000000a8a3de7223 */ /* 0x180fe200000108a1 */
[--C-:B------:R-:W-:Y:S01]  /*14bb0*/  FFMA.FTZ R156, R156, R168, -R161.reuse ;  /* 0x000000a89c9c7223 */ /* 0x100fe200000108a1 */
[----:B------:R-:W-:Y:S01]  /*14bc0*/  ISETP.NE.AND P3, PT, R185, R154, PT ;  /* 0x0000009ab900720c */ /* 0x000fe20003f65270 */
[----:B------:R-:W-:Y:S01]  /*14bd0*/  @!P1 VIADD R154, R14, 0x38840 ;  /* 0x000388400e9a9836 */ /* 0x000fe20000000000 */
[----:B------:R-:W0:Y:S01]  /*14be0*/  MUFU.EX2 R159, R159 ;  /* 0x0000009f009f7308 */ /* 0x000e220000000800 */
[-CC-:B------:R-:W-:Y:S01]  /*14bf0*/  FFMA.FTZ R191, R158, R168.reuse, -R161.reuse ;  /* 0x000000a89ebf7223 */ /* 0x180fe200000108a1 */
[-CC-:B------:R-:W-:Y:S01]  /*14c00*/  FFMA.FTZ R200, R162, R168.reuse, -R161.reuse ;  /* 0x000000a8a2c87223 */ /* 0x180fe200000108a1 */
[-CC-:B------:R-:W-:Y:S01]  /*14c10*/  FFMA.FTZ R224, R166, R168.reuse, -R161.reuse ;  /* 0x000000a8a6e07223 */ /* 0x180fe200000108a1 */
[----:B------:R-:W-:Y:S01]  /*14c20*/  @!P1 PRMT R154, RZ, 0x654, R154 ;  /* 0x00000654ff9a9816 */ /* 0x000fe2000000009a */
[-CC-:B------:R-:W-:Y:S01]  /*14c30*/  FFMA.FTZ R225, R167, R168.reuse, -R161.reuse ;  /* 0x000000a8a7e17223 */ /* 0x180fe200000108a1 */
[-CC-:B------:R-:W-:Y:S01]  /*14c40*/  FFMA.FTZ R181, R181, R168.reuse, -R161.reuse ;  /* 0x000000a8b5b57223 */ /* 0x180fe200000108a1 */
[-CC-:B------:R-:W-:Y:S01]  /*14c50*/  FFMA.FTZ R202, R202, R168.reuse, -R161.reuse ;  /* 0x000000a8caca7223 */ /* 0x180fe200000108a1 */
[----:B------:R-:W1:Y:S01]  /*14c60*/  MUFU.EX2 R153, R153 ;  /* 0x0000009900997308 */ /* 0x000e620000000800 */
[----:B------:R2:W-:Y:S01]  /*14c70*/  @!P1 SYNCS.ARRIVE.TRANS64.RED.A1T0 RZ, [R154+URZ], RZ ;  /* 0x000000ff9aff99a7 */ /* 0x0005e2000810043f */
[----:B------:R-:W-:Y:S01]  /*14c80*/  FFMA.FTZ R158, R204, R168, -R161 ;  /* 0x000000a8cc9e7223 */ /* 0x000fe200000108a1 */
[----:B------:R-:W-:-:S02]  /*14c90*/  @!P3 IMAD R163, R201, 0x40, R193 ;  /* 0x00000040c9a3b824 */ /* 0x000fc400078e02c1 */
[--C-:B------:R-:W-:Y:S01]  /*14ca0*/  FFMA.FTZ R207, R207, R168, -R161.reuse ;  /* 0x000000a8cfcf7223 */ /* 0x100fe200000108a1 */
[-C--:B------:R-:W-:Y:S01]  /*14cb0*/  FMUL.FTZ R113, R113, R182.reuse ;  /* 0x000000b671717220 */ /* 0x080fe20000410000 */
[----:B------:R-:W-:Y:S01]  /*14cc0*/  FMUL.FTZ R116, R116, R182 ;  /* 0x000000b674747220 */ /* 0x000fe20000410000 */
[----:B------:R-:W-:Y:S01]  /*14cd0*/  @!P3 IMAD R163, R163, 0x4, R18 ;  /* 0x00000004a3a3b824 */ /* 0x000fe200078e0212 */
[----:B------:R-:W3:Y:S01]  /*14ce0*/  MUFU.EX2 R160, R160 ;  /* 0x000000a000a07308 */ /* 0x000ee20000000800 */
[-CC-:B--2---:R-:W-:Y:S01]  /*14cf0*/  FFMA.FTZ R154, R203, R168.reuse, -R161.reuse ;  /* 0x000000a8cb9a7223 */ /* 0x184fe200000108a1 */
[-CC-:B------:R-:W-:Y:S01]  /*14d00*/  FFMA.FTZ R203, R205, R168.reuse, -R161.reuse ;  /* 0x000000a8cdcb7223 */ /* 0x180fe200000108a1 */
[-CC-:B------:R-:W-:Y:S01]  /*14d10*/  FFMA.FTZ R205, R206, R168.reuse, -R161.reuse ;  /* 0x000000a8cecd7223 */ /* 0x180fe200000108a1 */
[----:B------:R-:W-:Y:S01]  /*14d20*/  FFMA.FTZ R206, R183, R168, -R161 ;  /* 0x000000a8b7ce7223 */ /* 0x000fe200000108a1 */
[----:B------:R-:W-:Y:S01]  /*14d30*/  @!P3 STS [R163+0x38400], R182 ;  /* 0x038400b6a300b388 */ /* 0x000fe20000000800 */
[-C--:B------:R-:W-:Y:S01]  /*14d40*/  FMUL.FTZ R117, R117, R182.reuse ;  /* 0x000000b675757220 */ /* 0x080fe20000410000 */
[-C--:B------:R-:W-:Y:S01]  /*14d50*/  FMUL.FTZ R120, R120, R182.reuse ;  /* 0x000000b678787220 */ /* 0x080fe20000410000 */
[----:B------:R-:W-:Y:S01]  /*14d60*/  MUFU.EX2 R156, R156 ;  /* 0x0000009c009c7308 */ /* 0x000fe20000000800 */
[----:B0-----:R0:W-:Y:S01]  /*14d70*/  @!P3 STS [R163+0x38420], R159 ;  /* 0x0384209fa300b388 */ /* 0x0011e20000000800 */
        /* <DEDUP_REMOVED lines=17> */
[----:B------:R-:W-:Y:S01]  /*14e90*/  FADD.FTZ R6, R223, R6 ;  /* 0x00000006df067221 */ /* 0x000fe20000010000 */
[----:B-1----:R-:W-:Y:S01]  /*14ea0*/  FFMA.FTZ R7, R159, R7, R153 ;  /* 0x000000079f077223 */ /* 0x002fe20000010099 */
[----:B------:R-:W-:Y:S01]  /*14eb0*/  F2FP.BF16.F32.PACK_AB R152, R223, R152 ;  /* 0x00000098df98723e */ /* 0x000fe200000010ff */
[----:B------:R-:W-:Y:S01]  /*14ec0*/  FMUL.FTZ R26, R26, R159 ;  /* 0x0000009f1a1a7220 */ /* 0x000fe20000410000 */
[----:B------:R-:W-:Y:S01]  /*14ed0*/  FADD.FTZ R6, R155, R6 ;  /* 0x000000069b067221 */ /* 0x000fe20000010000 */
[----:B------:R-:W1:Y:S01]  /*14ee0*/  MUFU.EX2 R222, R222 ;  /* 0x000000de00de7308 */ /* 0x000e620000000800 */
[C---:B---3--:R-:W-:Y:S01]  /*14ef0*/  FADD.FTZ R7, R160.reuse, R7 ;  /* 0x00000007a0077221 */ /* 0x048fe20000010000 */
[----:B------:R-:W-:Y:S01]  /*14f00*/  F2FP.BF16.F32.PACK_AB R153, R160, R153 ;  /* 0x00000099a099723e */ /* 0x000fe200000010ff */
[----:B------:R-:W-:Y:S01]  /*14f10*/  FADD.FTZ R204, R157, R6 ;  /* 0x000000069dcc7221 */ /* 0x000fe20000010000 */
        /* <DEDUP_REMOVED lines=68> */
[----:B------:R0:W4:Y:S01]  /*15360*/  MUFU.EX2 R183, R158 ;  /* 0x0000009e00b77308 */ /* 0x0001220000000800 */
[----:B-----5:R-:W-:Y:S01]  /*15370*/  F2FP.BF16.F32.PACK_AB R154, R157, R155 ;  /* 0x0000009b9d9a723e */ /* 0x020fe200000010ff */
[-C--:B------:R-:W-:Y:S01]  /*15380*/  FMUL.FTZ R147, R147, R159.reuse ;  /* 0x0000009f93937220 */ /* 0x080fe20000410000 */
[-C--:B------:R-:W-:Y:S01]  /*15390*/  FMUL.FTZ R150, R150, R159.reuse ;  /* 0x0000009f96967220 */ /* 0x080fe20000410000 */
[----:B------:R-:W-:Y:S01]  /*153a0*/  FMUL.FTZ R151, R151, R159 ;  /* 0x0000009f97977220 */ /* 0x000fe20000410000 */
[----:B--2---:R-:W-:Y:S01]  /*153b0*/  F2FP.BF16.F32.PACK_AB R155, R191, R156 ;  /* 0x0000009cbf9b723e */ /* 0x004fe200000010ff */
[----:B------:R-:W-:Y:S01]  /*153c0*/  BAR.SYNC.DEFER_BLOCKING 0xf, 0x100 ;  /* 0x03c4000000007b1d */ /* 0x000fe20000010000 */
[----:B-1----:R-:W-:Y:S01]  /*153d0*/  F2FP.BF16.F32.PACK_AB R157, R222, R200 ;  /* 0x000000c8de9d723e */ /* 0x002fe200000010ff */
[----:B------:R-:W-:Y:S01]  /*153e0*/  VIADD R6, R198, 0x80 ;  /* 0x00000080c6067836 */ /* 0x000fe20000000000 */
[----:B0-----:R-:W-:Y:S01]  /*153f0*/  F2FP.BF16.F32.PACK_AB R158, R175, R174 ;  /* 0x000000aeaf9e723e */ /* 0x001fe200000010ff */
[----:B------:R-:W-:Y:S01]  /*15400*/  IMAD.MOV.U32 R199, RZ, RZ, 0x40000040 ;  /* 0x40000040ffc77424 */ /* 0x000fe200078e00ff */
[----:B------:R-:W-:Y:S01]  /*15410*/  F2FP.BF16.F32.PACK_AB R159, R225, R224 ;  /* 0x000000e0e19f723e */ /* 0x000fe200000010ff */
[----:B------:R-:W-:Y:S01]  /*15420*/  MUFU.EX2 R176, R176 ;  /* 0x000000b000b07308 */ /* 0x000fe20000000800 */
[----:B---3--:R-:W-:Y:S01]  /*15430*/  F2FP.BF16.F32.PACK_AB R160, R169, R178 ;  /* 0x000000b2a9a0723e */ /* 0x008fe200000010ff */
[----:B------:R-:W-:Y:S01]  /*15440*/  FADD.FTZ R204, R170, R204 ;  /* 0x000000ccaacc7221 */ /* 0x000fe20000010000 */
[----:B----4-:R-:W-:Y:S01]  /*15450*/  F2FP.BF16.F32.PACK_AB R161, R202, R181 ;  /* 0x000000b5caa1723e */ /* 0x010fe200000010ff */
[----:B------:R-:W-:Y:S01]  /*15460*/  @!P1 VIADD R14, R14, 0x38860 ;  /* 0x000388600e0e9836 */ /* 0x000fe20000000000 */
[----:B------:R-:W-:-:S02]  /*15470*/  F2FP.BF16.F32.PACK_AB R162, R173, R172 ;  /* 0x000000acada2723e */ /* 0x000fc400000010ff */
[----:B------:R-:W-:Y:S01]  /*15480*/  F2FP.BF16.F32.PACK_AB R163, R183, R201 ;  /* 0x000000c9b7a3723e */ /* 0x000fe200000010ff */
[----:B------:R-:W0:Y:S01]  /*15490*/  MUFU.EX2 R179, R179 ;  /* 0x000000b300b37308 */ /* 0x000e220000000800 */
[----:B------:R-:W-:-:S07]  /*154a0*/  @!P1 PRMT R14, RZ, 0x654, R14 ;  /* 0x00000654ff0e9816 */ /* 0x000fce000000000e */
[----:B------:R-:W-:Y:S01]  /*154b0*/  MUFU.EX2 R177, R177 ;  /* 0x000000b100b17308 */ /* 0x000fe20000000800 */
[----:B------:R1:W-:Y:S07]  /*154c0*/  STSM.16.M88.4 [R196+0x36400], R152 ;  /* 0x03640098c4007844 */ /* 0x0003ee0000000200 */
[----:B------:R-:W2:Y:S01]  /*154d0*/  MUFU.EX2 R180, R180 ;  /* 0x000000b400b47308 */ /* 0x000ea20000000800 */
[----:B0-----:R-:W-:-:S07]  /*154e0*/  F2FP.BF16.F32.PACK_AB R164, R179, R176 ;  /* 0x000000b0b3a4723e */ /* 0x001fce00000010ff */
[----:B------:R-:W-:Y:S08]  /*154f0*/  MUFU.EX2 R203, R203 ;  /* 0x000000cb00cb7308 */ /* 0x000ff00000000800 */
[----:B------:R-:W0:Y:S01]  /*15500*/  MUFU.EX2 R205, R205 ;  /* 0x000000cd00cd7308 */ /* 0x000e220000000800 */
[----:B--2---:R-:W-:-:S07]  /*15510*/  F2FP.BF16.F32.PACK_AB R166, R180, R177 ;  /* 0x000000b1b4a6723e */ /* 0x004fce00000010ff */
[----:B------:R2:W-:Y:S08]  /*15520*/  MUFU.EX2 R182, R207 ;  /* 0x000000cf00b67308 */ /* 0x0005f00000000800 */
[----:B------:R-:W3:Y:S01]  /*15530*/  MUFU.EX2 R206, R206 ;  /* 0x000000ce00ce7308 */ /* 0x000ee20000000800 */
[----:B--2---:R-:W-:Y:S01]  /*15540*/  FADD.FTZ R207, R156, R7 ;  /* 0x000000079ccf7221 */ /* 0x004fe20000010000 */
[----:B------:R-:W-:Y:S01]  /*15550*/  F2FP.BF16.F32.PACK_AB R156, R171, R170 ;  /* 0x000000aaab9c723e */ /* 0x000fe200000010ff */
[----:B------:R-:W-:Y:S01]  /*15560*/  IMAD.MOV.U32 R7, RZ, RZ, 0x40000040 ;  /* 0x40000040ff077424 */ /* 0x000fe200078e00ff */
[----:B0-----:R-:W-:Y:S01]  /*15570*/  F2FP.BF16.F32.PACK_AB R165, R205, R203 ;  /* 0x000000cbcda5723e */ /* 0x001fe200000010ff */
[----:B------:R-:W-:Y:S01]  /*15580*/  FADD.FTZ R207, R191, R207 ;  /* 0x000000cfbfcf7221 */ /* 0x000fe20000010000 */
[----:B------:R-:W-:Y:S01]  /*15590*/  FADD.FTZ R171, R171, R204 ;  /* 0x000000ccabab7221 */ /* 0x000fe20000010000 */
[----:B------:R1:W-:Y:S01]  /*155a0*/  STSM.16.M88.4 [R209], R156 ;  /* 0x0000009cd1007844 */ /* 0x0003e20000000200 */
[----:B------:R-:W-:-:S02]  /*155b0*/  IMAD.MOV.U32 R191, RZ, RZ, R21 ;  /* 0x000000ffffbf7224 */ /* 0x000fc400078e0015 */
[----:B------:R-:W-:Y:S01]  /*155c0*/  FADD.FTZ R207, R200, R207 ;  /* 0x000000cfc8cf7221 */ /* 0x000fe20000010000 */
[----:B------:R-:W-:Y:S01]  /*155d0*/  FADD.FTZ R174, R174, R171 ;  /* 0x000000abaeae7221 */ /* 0x000fe20000010000 */
[----:B------:R1:W-:Y:S01]  /*155e0*/  STSM.16.M88.4 [R197], R160 ;  /* 0x000000a0c5007844 */ /* 0x0003e20000000200 */
[----:B------:R-:W-:Y:S02]  /*155f0*/  IMAD.MOV.U32 R200, RZ, RZ, R190 ;  /* 0x000000ffffc87224 */ /* 0x000fe400078e00be */
[----:B------:R-:W-:Y:S01]  /*15600*/  FADD.FTZ R207, R222, R207 ;  /* 0x000000cfdecf7221 */ /* 0x000fe20000010000 */
[----:B------:R-:W-:Y:S01]  /*15610*/  FADD.FTZ R175, R175, R174 ;  /* 0x000000aeafaf7221 */ /* 0x000fe20000010000 */
[----:B---3--:R-:W-:Y:S02]  /*15620*/  F2FP.BF16.F32.PACK_AB R167, R206, R182 ;  /* 0x000000b6cea7723e */ /* 0x008fe400000010ff */
[----:B------:R-:W-:Y:S01]  /*15630*/  FADD.FTZ R224, R224, R207 ;  /* 0x000000cfe0e07221 */ /* 0x000fe20000010000 */
[----:B------:R-:W-:-:S02]  /*15640*/  FADD.FTZ R178, R178, R175 ;  /* 0x000000afb2b27221 */ /* 0x000fc40000010000 */
[----:B------:R1:W-:Y:S01]  /*15650*/  STSM.16.M88.4 [R208], R164 ;  /* 0x000000a4d0007844 */ /* 0x0003e20000000200 */
[----:B------:R-:W-:Y:S01]  /*15660*/  WARPGROUP.ARRIVE ;  /* 0x00000000000079c5 */ /* 0x000fe20000000000 */
[----:B------:R-:W-:Y:S01]  /*15670*/  FADD.FTZ R224, R225, R224 ;  /* 0x000000e0e1e07221 */ /* 0x000fe20000010000 */
[----:B------:R-:W-:-:S03]  /*15680*/  FADD.FTZ R169, R169, R178 ;  /* 0x000000b2a9a97221 */ /* 0x000fc60000010000 */
[----:B------:R-:W-:Y:S01]  /*15690*/  FADD.FTZ R181, R181, R224 ;  /* 0x000000e0b5b57221 */ /* 0x000fe20000010000 */
[----:B------:R-:W-:Y:S01]  /*156a0*/  HGMMA.64x256x16.F32.BF16 R24, R152, gdesc[UR4].tnspB, R24, gsb0 ;  /* 0x43e0000498187df0 */ /* 0x000fe20008001818 */
[----:B------:R-:W-:Y:S01]  /*156b0*/  R2UR UR6, R6 ;  /* 0x00000000060672ca */ /* 0x000fe200000e0000 */
[----:B------:R-:W-:Y:S01]  /*156c0*/  VIADD R6, R198, 0x100 ;  /* 0x00000100c6067836 */ /* 0x000fe20000000000 */
[----:B------:R-:W-:Y:S01]  /*156d0*/  R2UR UR7, R7 ;  /* 0x00000000070772ca */ /* 0x000fe200000e0000 */
[----:B------:R-:W-:Y:S02]  /*156e0*/  IMAD.MOV.U32 R7, RZ, RZ, 0x40000040 ;  /* 0x40000040ff077424 */ /* 0x000fe400078e00ff */
[----:B------:R-:W-:Y:S01]  /*156f0*/  FADD.FTZ R202, R202, R181 ;  /* 0x000000b5caca7221 */ /* 0x000fe20000010000 */
[----:B------:R-:W-:Y:S02]  /*15700*/  VIADD R198, R198, 0x180 ;  /* 0x00000180c6c67836 */ /* 0x000fe40000000000 */
[----:B------:R-:W-:Y:S01]  /*15710*/  FADD.FTZ R172, R172, R169 ;  /* 0x000000a9acac7221 */ /* 0x000fe20000010000 */
[----:B------:R-:W-:Y:S01]  /*15720*/  FADD.FTZ R202, R201, R202 ;  /* 0x000000cac9ca7221 */ /* 0x000fe20000010000 */
[----:B------:R-:W-:-:S02]  /*15730*/  IMAD.MOV.U32 R201, RZ, RZ, R19 ;  /* 0x000000ffffc97224 */ /* 0x000fc400078e0013 */
        /* <DEDUP_REMOVED lines=8> */
[----:B------:R-:W-:Y:S02]  /*157c0*/  WARPGROUP.DEPBAR.LE gsb0, 0x0 ;  /* 0x00008000000079c5 */ /* 0x000fe40000010000 */
[----:B------:R-:W-:-:S06]  /*157d0*/  WARPGROUP.ARRIVE ;  /* 0x00000000000079c5 */ /* 0x000fcc0000000000 */
[----:B------:R-:W-:Y:S01]  /*157e0*/  HGMMA.64x256x16.F32.BF16 R24, R156, gdesc[UR4].tnspB, R24, gsb0 ;  /* 0x43e000049c187df0 */ /* 0x000fe20008001818 */
[----:B------:R-:W-:Y:S01]  /*157f0*/  R2UR UR6, R6 ;  /* 0x00000000060672ca */ /* 0x000fe200000e0000 */
[----:B------:R-:W-:Y:S01]  /*15800*/  FADD.FTZ R6, R180, R177 ;  /* 0x000000b1b4067221 */ /* 0x000fe20000010000 */
[----:B------:R-:W-:Y:S01]  /*15810*/  R2UR UR7, R7 ;  /* 0x00000000070772ca */ /* 0x000fe200000e0000 */
[----:B------:R-:W-:Y:S01]  /*15820*/  FADD.FTZ R7, R206, R205 ;  /* 0x000000cdce077221 */ /* 0x000fe20000010000 */
[----:B------:R-:W-:Y:S02]  /*15830*/  WARPGROUP.DEPBAR.LE gsb0, 0x0 ;  /* 0x00008000000079c5 */ /* 0x000fe40000010000 */
[----:B------:R-:W-:-:S15]  /*15840*/  WARPGROUP.ARRIVE ;  /* 0x00000000000079c5 */ /* 0x000fde0000000000 */
[----:B------:R-:W-:-:S06]  /*15850*/  NOP ;  /* 0x0000000000007918 */ /* 0x000fcc0000000000 */
        /* <DEDUP_REMOVED lines=19> */
.L_x_5500:
[----:B-1----:R-:W-:-:S07]  /*15990*/  IMAD.MOV.U32 R14, RZ, RZ, R189 ;  /* 0x000000ffff0e7224 */ /* 0x002fce00078e00bd */
.L_x_5499:
[----:B------:R-:W-:Y:S05]  /*159a0*/  BSYNC B1 ;  /* 0x0000000000017941 */ /* 0x000fea0003800000 */
.L_x_5498:
        /* <DEDUP_REMOVED lines=8> */
.L_x_5532:
[----:B------:R-:W-:-:S05]  /*15a30*/  VIADD R19, R200, 0x1 ;  /* 0x00000001c8137836 */ /* 0x000fca0000000000 */
[----:B------:R-:W-:-:S04]  /*15a40*/  ISETP.NE.AND P2, PT, R19, 0x2, PT ;  /* 0x000000021300780c */ /* 0x000fc80003f45270 */
[----:B------:R-:W-:Y:S02]  /*15a50*/  SEL R21, RZ, 0x1, P2 ;  /* 0x00000001ff157807 */ /* 0x000fe40001000000 */
[----:B------:R-:W-:Y:S02]  /*15a60*/  SEL R19, R19, RZ, P2 ;  /* 0x000000ff13137207 */ /* 0x000fe40001000000 */
[----:B------:R-:W-:Y:S01]  /*15a70*/  LOP3.LUT R22, R22, R21, RZ, 0x3c, !PT ;  /* 0x0000001516167212 */ /* 0x000fe200078e3cff */
[----:B----4-:R-:W-:Y:S06]  /*15a80*/  @!P0 BRA `(.L_x_5514) ;  /* 0x0000000000048947 */ /* 0x010fec0003800000 */
[----:B------:R-:W-:Y:S01]  /*15a90*/  BPT.TRAP 0x1 ;  /* 0x000000040000795c */ /* 0x000fe20000300000 */
.L_x_5514:
[----:B------:R-:W-:Y:S01]  /*15aa0*/  IMAD R191, R19, 0x8, R18 ;  /* 0x0000000813bf7824 */ /* 0x000fe200078e0212 */
[----:B------:R-:W-:-:S04]  /*15ab0*/  SHF.L.U32 R190, R22, 0x1f, RZ ;  /* 0x0000001f16be7819 */ /* 0x000fc800000006ff */
[----:B------:R0:W1:Y:S01]  /*15ac0*/  SYNCS.PHASECHK.TRANS64.TRYWAIT P2, [R191+URZ+0x38830], R190 ;  /* 0x038830bebf0075a7 */ /* 0x000062000804017f */
[----:B------:R-:W-:Y:S05]  /*15ad0*/  @!P0 BRA `(.L_x_5515) ;  /* 0x0000000000048947 */ /* 0x000fea0003800000 */
[----:B------:R-:W-:Y:S01]  /*15ae0*/  BPT.TRAP 0x1 ;  /* 0x000000040000795c */ /* 0x000fe20000300000 */
.L_x_5515:
[----:B------:R-:W-:Y:S01]  /*15af0*/  BSSY B1, `(.L_x_5516) ;  /* 0x0000006000017945 */ /* 0x000fe20003800000 */
[----:B------:R-:W-:Y:S02]  /*15b00*/  IMAD R202, R19, 0x200, R15 ;  /* 0x0000020013ca7824 */ /* 0x000fe400078e020f */
[----:B------:R-:W-:Y:S01]  /*15b10*/  IMAD.MOV.U32 R203, RZ, RZ, 0x40000040 ;  /* 0x40000040ffcb7424 */ /* 0x000fe200078e00ff */
[----:B-1----:R-:W-:Y:S06]  /*15b20*/  @P2 BRA `(.L_x_5517) ;  /* 0x0000000000082947 */ /* 0x002fec0003800000 */
[----:B------:R-:W1:Y:S02]  /*15b30*/  SYNCS.PHASECHK.TRANS64.TRYWAIT P2, [R191+URZ+0x38830], R190 ;  /* 0x038830bebf0075a7 */ /* 0x000e64000804017f */
[----:B-1----:R-:W-:Y:S05]  /*15b40*/  @!P2 BRA `(.L_x_5518) ;  /* 0x000000ec0050a947 */ /* 0x002fea0003800000 */
.L_x_5517:
[----:B------:R-:W-:Y:S05]  /*15b50*/  BSYNC B1 ;  /* 0x0000000000017941 */ /* 0x000fea0003800000 */
.L_x_5516:
[----:B------:R-:W-:Y:S01]  /*15b60*/  R2UR UR6, R202 ;  /* 0x00000000ca0672ca */ /* 0x000fe200000e0000 */
[----:B------:R-:W-:Y:S01]  /*15b70*/  WARPGROUP.ARRIVE ;  /* 0x00000000000079c5 */ /* 0x000fe20000000000 */
[----:B------:R-:W-:Y:S01]  /*15b80*/  R2UR UR7, R203 ;  /* 0x00000000cb0772ca */ /* 0x000fe200000e0000 */
[----:B------:R-:W-:Y:S01]  /*15b90*/  IMAD.MOV.U32 R205, RZ, RZ, 0x40000040 ;  /* 0x40000040ffcd7424 */ /* 0x000fe200078e00ff */
[----:B------:R-:W-:Y:S01]  /*15ba0*/  R2UR UR4, R4 ;  /* 0x00000000040472ca */ /* 0x000fe200000e0000 */
[----:B------:R-:W-:Y:S01]  /*15bb0*/  IMAD.MOV.U32 R203, RZ, RZ, 0x40000040 ;  /* 0x40000040ffcb7424 */ /* 0x000fe200078e00ff */
[----:B------:R-:W-:Y:S02]  /*15bc0*/  R2UR UR5, R5 ;  /* 0x00000000050572ca */ /* 0x000fe400000e0000 */
[----:B------:R-:W-:-:S11]  /*15bd0*/  IADD3 R204, R202, 0x2, RZ ;  /* 0x00000002cacc7810 */ /* 0x000fd60007ffe0ff */
        /* <DEDUP_REMOVED lines=28> */
.L_x_5519:
[----:B------:R2:W3:Y:S01]  /*15da0*/  SYNCS.PHASECHK.TRANS64.TRYWAIT P2, [R191+URZ+0x38850], R190 ;  /* 0x038850bebf0075a7 */ /* 0x0004e2000804017f */
[----:B------:R-:W-:Y:S05]  /*15db0*/  @!P0 BRA `(.L_x_5520) ;  /* 0x0000000000048947 */ /* 0x000fea0003800000 */
[----:B------:R-:W-:Y:S01]  /*15dc0*/  BPT.TRAP 0x1 ;  /* 0x000000040000795c */ /* 0x000fe20000300000 */
.L_x_5520:
[----:B------:R-:W-:Y:S04]  /*15dd0*/  BSSY B1, `(.L_x_5521) ;  /* 0x0000004000017945 */ /* 0x000fe80003800000 */
[----:B---3--:R-:W-:Y:S05]  /*15de0*/  @P2 BRA `(.L_x_5522) ;  /* 0x0000000000082947 */ /* 0x008fea0003800000 */
[----:B------:R-:W3:Y:S02]  /*15df0*/  SYNCS.PHASECHK.TRANS64.TRYWAIT P2, [R191+URZ+0x38850], R190 ;  /* 0x038850bebf0075a7 */ /* 0x000ee4000804017f */
[----:B---3--:R-:W-:Y:S05]  /*15e00*/  @!P2 BRA `(.L_x_5523) ;  /* 0x000000e800b4a947 */ /* 0x008fea0003800000 */
.L_x_5522:
[----:B------:R-:W-:Y:S05]  /*15e10*/  BSYNC B1 ;  /* 0x0000000000017941 */ /* 0x000fea0003800000 */
.L_x_5521:
        /* <DEDUP_REMOVED lines=11> */
[C---:B------:R-:W-:Y:S02]  /*15ed0*/  VIADD R206, R2.reuse, 0x800 ;  /* 0x0000080002ce7836 */ /* 0x040fe40000000000 */
[----:B0123--:R-:W-:Y:S02]  /*15ee0*/  IMAD.MOV.U32 R190, RZ, RZ, 0x4 ;  /* 0x00000004ffbe7424 */ /* 0x00ffe400078e00ff */
[----:B------:R-:W-:Y:S02]  /*15ef0*/  IMAD.MOV.U32 R207, RZ, RZ, 0x40000040 ;  /* 0x40000040ffcf7424 */ /* 0x000fe400078e00ff */
[----:B------:R-:W-:Y:S01]  /*15f00*/  VIADD R210, R2, 0xe00 ;  /* 0x00000e0002d27836 */ /* 0x000fe20000000000 */
        /* <DEDUP_REMOVED lines=9> */
[----:B----4-:R-:W-:-:S06]  /*15fa0*/  SHF.R.U32.HI R21, RZ, 0x7, R21 ;  /* 0x00000007ff157819 */ /* 0x010fcc0000011615 */
[----:B------:R-:W0:Y:S02]  /*15fb0*/  SHFL.IDX PT, R21, R21, RZ, 0x1f ;  /* 0x00001fff15157589 */ /* 0x000e2400000e0000 */
[----:B0-----:R-:W-:-:S04]  /*15fc0*/  ISETP.GT.AND P2, PT, R21, 0x7f, PT ;  /* 0x0000007f1500780c */ /* 0x001fc80003f44270 */
        /* <DEDUP_REMOVED lines=167> */
[----:B------:R-:W-:Y:S01]  /*16a40*/  IADD3 R204, R203, R201, RZ ;  /* 0x000000c9cbcc7210 */ /* 0x000fe20007ffe0ff */
[----:B------:R-:W-:Y:S02]  /*16a50*/  WARPGROUP.DEPBAR.LE gsb0, 0x0 ;  /* 0x00008000000079c5 */ /* 0x000fe40000010000 */
        /* <DEDUP_REMOVED lines=21> */
[----:B------:R-:W-:Y:S01]  /*16bb0*/  IMAD.MOV.U32 R205, RZ, RZ, 0x40000040 ;  /* 0x40000040ffcd7424 */ /* 0x000fe200078e00ff */
[----:B------:R-:W-:-:S02]  /*16bc0*/  SEL R203, R203, 0x26, P2 ;  /* 0x00000026cbcb7807 */ /* 0x000fc40001000000 */
        /* <DEDUP_REMOVED lines=118> */
[----:B------:R-:W-:Y:S01]  /*17330*/  IMAD.MOV.U32 R207, RZ, RZ, 0x40000040 ;  /* 0x40000040ffcf7424 */ /* 0x000fe200078e00ff */
        /* <DEDUP_REMOVED lines=14> */
[----:B------:R-:W-:-:S04]  /*17420*/  SEL R21, R21, 0x3e, P2 ;  /* 0x0000003e15157807 */ /* 0x000fc80001000000 */
[----:B------:R-:W-:Y:S01]  /*17430*/  LOP3.LUT R21, R21, 0x6, RZ, 0xc0, !PT ;  /* 0x0000000615157812 */ /* 0x000fe200078ec0ff */
[----:B------:R-:W-:Y:S02]  /*17440*/  WARPGROUP.DEPBAR.LE gsb0, 0x0 ;  /* 0x00008000000079c5 */ /* 0x000fe40000010000 */
[----:B------:R-:W-:-:S06]  /*17450*/  WARPGROUP.ARRIVE ;  /* 0x00000000000079c5 */ /* 0x000fcc0000000000 */
[----:B------:R-:W-:Y:S01]  /*17460*/  HGMMA.64x64x16.F32.BF16 R152, gdesc[UR4], R152, gsb0 ;  /* 0x00e00000049879f0 */ /* 0x000fe20008001898 */
[----:B------:R-:W-:Y:S01]  /*17470*/  R2UR UR4, R204 ;  /* 0x00000000cc0472ca */ /* 0x000fe200000e0000 */
[--C-:B------:R-:W-:Y:S01]  /*17480*/  IMAD.IADD R204, R201, 0x1, R206.reuse ;  /* 0x00000001c9cc7824 */ /* 0x100fe200078e02ce */
[----:B------:R-:W-:Y:S01]  /*17490*/  R2UR UR5, R205 ;  /* 0x00000000cd0572ca */ /* 0x000fe200000e0000 */
[----:B------:R-:W-:Y:S02]  /*174a0*/  IMAD.MOV.U32 R205, RZ, RZ, 0x40000040 ;  /* 0x40000040ffcd7424 */ /* 0x000fe400078e00ff */
[----:B------:R-:W-:Y:S01]  /*174b0*/  IMAD.IADD R206, R190, 0x1, R206 ;  /* 0x00000001bece7824 */ /* 0x000fe200078e02ce */
[----:B------:R-:W-:Y:S01]  /*174c0*/  R2UR UR6, R204 ;  /* 0x00000000cc0672ca */ /* 0x000fe200000e0000 */
[----:B------:R-:W-:Y:S01]  /*174d0*/  IMAD.IADD R204, R210, 0x1, R190 ;  /* 0x00000001d2cc7824 */ /* 0x000fe200078e02be */
[----:B------:R-:W-:Y:S01]  /*174e0*/  R2UR UR7, R205 ;  /* 0x00000000cd0772ca */ /* 0x000fe200000e0000 */
[----:B------:R-:W-:-:S02]  /*174f0*/  IMAD.MOV.U32 R205, RZ, RZ, 0x40000040 ;  /* 0x40000040ffcd7424 */ /* 0x000fc400078e00ff */
[----:B------:R-:W-:-:S05]  /*17500*/  IMAD.MOV.U32 R190, RZ, RZ, 0x1000 ;  /* 0x00001000ffbe7424 */ /* 0x000fca00078e00ff */
        /* <DEDUP_REMOVED lines=106> */
[----:B-1----:R-:W-:-:S04]  /*17bb0*/  @P2 IMAD.HI.U32 R206, R223, R154, RZ ;  /* 0x0000009adfce2227 */ /* 0x002fc800078e00ff */
[----:B------:R-:W-:Y:S01]  /*17bc0*/  IMAD.MOV.U32 R154, RZ, RZ, R223 ;  /* 0x000000ffff9a7224 */ /* 0x000fe200078e00df */
[----:B------:R-:W-:-:S04]  /*17bd0*/  @P2 SHF.R.U32.HI R154, RZ, R155, R206 ;  /* 0x0000009bff9a2219 */ /* 0x000fc800000116ce */
[----:B------:R-:W-:Y:S01]  /*17be0*/  LOP3.LUT R154, RZ, R154, RZ, 0x33, !PT ;  /* 0x0000009aff9a7212 */ /* 0x000fe200078e33ff */
[----:B------:R-:W-:Y:S06]  /*17bf0*/  BRA `(.L_x_5527) ;  /* 0x0000000000187947 */ /* 0x000fec0003800000 */
.L_x_5526:
[----:B------:R-:W-:-:S05]  /*17c00*/  IMAD.U32 R207, RZ, RZ, UR38 ;  /* 0x00000026ffcf7e24 */ /* 0x000fca000f8e00ff */
[----:B------:R-:W-:-:S13]  /*17c10*/  ISETP.NE.AND P2, PT, R207, 0x1, PT ;  /* 0x00000001cf00780c */ /* 0x000fda0003f45270 */
[----:B------:R-:W1:Y:S02]  /*17c20*/  @P2 LDC.64 R154, c[0x0][0xae0] ;  /* 0x0002b800ff9a2b82 */ /* 0x000e640000000a00 */
[----:B-1----:R-:W-:Y:S01]  /*17c30*/  @P2 IMAD.HI.U32 R206, R223, R154, RZ ;  /* 0x0000009adfce2227 */ /* 0x002fe200078e00ff */
[----:B------:R-:W-:-:S04]  /*17c40*/  MOV R154, R223 ;  /* 0x000000df009a7202 */ /* 0x000fc80000000f00 */
[----:B------:R-:W-:-:S07]  /*17c50*/  @P2 SHF.R.U32.HI R154, RZ, R155, R206 ;  /* 0x0000009bff9a2219 */ /* 0x000fce00000116ce */
.L_x_5527:
[----:B------:R-:W-:Y:S05]  /*17c60*/  BSYNC B1 ;  /* 0x0000000000017941 */ /* 0x000fea0003800000 */
.L_x_5525:
[----:B------:R-:W-:-:S04]  /*17c70*/  IMAD R154, R154, R207, -R178 ;  /* 0x000000cf9a9a7224 */ /* 0x000fc800078e0ab2 */
[----:B------:R-:W-:-:S05]  /*17c80*/  IMAD.IADD R154, R154, 0x1, -R185 ;  /* 0x000000019a9a7824 */ /* 0x000fca00078e0ab9 */
[----:B------:R-:W-:Y:S02]  /*17c90*/  VIADDMNMX R182, R154, R207, R182, PT ;  /* 0x000000cf9ab67246 */ /* 0x000fe400038001b6 */
[----:B------:R-:W-:-:S07]  /*17ca0*/  VIMNMX R181, R181, R154, !PT ;  /* 0x0000009ab5b57248 */ /* 0x000fce0007fe0100 */
.L_x_5524:
[----:B------:R-:W-:Y:S02]  /*17cb0*/  ISETP.GT.AND P2, PT, R14, -0x1, PT ;  /* 0xffffffff0e00780c */ /* 0x000fe40003f44270 */
[----:B------:R-:W-:Y:S02]  /*17cc0*/  IADD3 R205, R205, 0x8, R0 ;  /* 0x00000008cdcd7810 */ /* 0x000fe40007ffe000 */
        /* <DEDUP_REMOVED lines=9> */
[----:B0-----:R-:W-:-:S02]  /*17d60*/  FSEL R190, R190, -INF , !P5 ;  /* 0xff800000bebe7808 */ /* 0x001fc40006800000 */
        /* <DEDUP_REMOVED lines=53> */
.L_x_5530:
[----:B------:R-:W-:Y:S02]  /*180c0*/  IMAD.U32 R170, RZ, RZ, UR38 ;  /* 0x00000026ffaa7e24 */ /* 0x000fe4000f8e00ff */
[----:B------:R-:W-:-:S03]  /*180d0*/  IMAD.MOV.U32 R171, RZ, RZ, R189 ;  /* 0x000000ffffab7224 */ /* 0x000fc600078e00bd */
[----:B------:R-:W-:-:S13]  /*180e0*/  ISETP.NE.AND P3, PT, R170, 0x1, PT ;  /* 0x00000001aa00780c */ /* 0x000fda0003f65270 */
[----:B------:R-:W0:Y:S02]  /*180f0*/  @P3 LDC.64 R154, c[0x0][0xae0] ;  /* 0x0002b800ff9a3b82 */ /* 0x000e240000000a00 */
[----:B0-----:R-:W-:-:S05]  /*18100*/  @P3 IMAD.HI.U32 R154, R189, R154, RZ ;  /* 0x0000009abd9a3227 */ /* 0x001fca00078e00ff */
[----:B------:R-:W-:-:S07]  /*18110*/  @P3 SHF.R.U32.HI R171, RZ, R155, R154 ;  /* 0x0000009bffab3219 */ /* 0x000fce000001169a */
.L_x_5531:
[----:B------:R-:W-:Y:S05]  /*18120*/  BSYNC B1 ;  /* 0x0000000000017941 */ /* 0x000fea0003800000 */
.L_x_5529:
[----:B------:R-:W-:-:S04]  /*18130*/  IMAD R178, R171, R170, -R178 ;  /* 0x000000aaabb27224 */ /* 0x000fc800078e0ab2 */
[----:B------:R-:W-:-:S05]  /*18140*/  IMAD.IADD R178, R178, 0x1, -R185 ;  /* 0x00000001b2b27824 */ /* 0x000fca00078e0ab9 */
[----:B------:R-:W-:Y:S02]  /*18150*/  VIADDMNMX R205, R178, R170, R205, PT ;  /* 0x000000aab2cd7246 */ /* 0x000fe400038001cd */
[----:B------:R-:W-:-:S07]  /*18160*/  VIMNMX R183, R183, R178, !PT ;  /* 0x000000b2b7b77248 */ /* 0x000fce0007fe0100 */
.L_x_5528:
[----:B------:R-:W-:Y:S01]  /*18170*/  FMNMX.FTZ R155, R152, R199, !PT ;  /* 0x000000c7989b7209 */ /* 0x000fe20007810000 */
[----:B------:R-:W-:Y:S01]  /*18180*/  IMAD.MOV.U32 R171, RZ, RZ, 0x40000040 ;  /* 0x40000040ffab7424 */ /* 0x000fe200078e00ff */
[----:B------:R-:W-:Y:S01]  /*18190*/  ISETP.GT.AND P5, PT, R183, 0x9, P2 ;  /* 0x00000009b700780c */ /* 0x000fe200017a4270 */
[----:B------:R-:W-:Y:S01]  /*181a0*/  IMAD R170, R19, 0x1000, R188 ;  /* 0x0000100013aa7824 */ /* 0x000fe200078e02bc */
[----:B------:R-:W-:Y:S01]  /*181b0*/  FMNMX.FTZ R154, R190, R155, !PT ;  /* 0x0000009bbe9a7209 */ /* 0x000fe20007810000 */
[----:B------:R-:W-:Y:S01]  /*181c0*/  @!P1 VIADD R191, R191, 0x38860 ;  /* 0x00038860bfbf9836 */ /* 0x000fe20000000000 */
[----:B------:R-:W-:Y:S02]  /*181d0*/  ISETP.GT.AND P3, PT, R183, 0x1, P2 ;  /* 0x00000001b700780c */ /* 0x000fe40001764270 */
[----:B------:R-:W-:Y:S02]  /*181e0*/  FMNMX.FTZ R155, R201, R154, !PT ;  /* 0x0000009ac99b7209 */ /* 0x000fe40007810000 */
[----:B------:R-:W-:-:S02]  /*181f0*/  ISETP.LT.OR P5, PT, R205, 0xa, P5 ;  /* 0x0000000acd00780c */ /* 0x000fc40002fa1670 */
[----:B------:R-:W-:Y:S02]  /*18200*/  FMNMX.FTZ R154, R202, R155, !PT ;  /* 0x0000009bca9a7209 */ /* 0x000fe40007810000 */
[----:B------:R-:W-:Y:S02]  /*18210*/  ISETP.LT.OR P3, PT, R205, 0x2, P3 ;  /* 0x00000002cd00780c */ /* 0x000fe40001f61670 */
[----:B------:R-:W-:Y:S02]  /*18220*/  FMNMX.FTZ R155, R203, R154, !PT ;  /* 0x0000009acb9b7209 */ /* 0x000fe40007810000 */
[----:B------:R-:W-:Y:S02]  /*18230*/  R2UR UR7, R171 ;  /* 0x00000000ab0772ca */ /* 0x000fe400000e0000 */
[----:B------:R-:W-:Y:S02]  /*18240*/  FMNMX.FTZ R154, R204, R155, !PT ;  /* 0x0000009bcc9a7209 */ /* 0x000fe40007810000 */
[----:B------:R-:W-:-:S02]  /*18250*/  FSEL R157, R157, -INF , !P5 ;  /* 0xff8000009d9d7808 */ /* 0x000fc40006800000 */
        /* <DEDUP_REMOVED lines=8> */
[----:B------:R-:W-:Y:S02]  /*182e0*/  FMNMX.FTZ R154, R206, R155, !PT ;  /* 0x0000009bce9a7209 */ /* 0x000fe40007810000 */
[----:B------:R-:W-:Y:S02]  /*182f0*/  ISETP.LT.OR P3, PT, R205, 0x11, P3 ;  /* 0x00000011cd00780c */ /* 0x000fe40001f61670 */
        /* <DEDUP_REMOVED lines=13> */
[----:B------:R-:W-:Y:S02]  /*183d0*/  ISETP.GT.AND P5, PT, R183, RZ, P2 ;  /* 0x000000ffb700720c */ /* 0x000fe400017a4270 */
[----:B------:R-:W-:-:S02]  /*183e0*/  FSEL R161, R161, -INF , !P3 ;  /* 0xff800000a1a17808 */ /* 0x000fc40005800000 */
[----:B------:R-:W-:Y:S02]  /*183f0*/  ISETP.GT.AND P3, PT, R183, 0x28, P2 ;  /* 0x00000028b700780c */ /* 0x000fe40001764270 */
[C---:B------:R-:W-:Y:S02]  /*18400*/  ISETP.LT.OR P5, PT, R205.reuse, 0x1, P5 ;  /* 0x00000001cd00780c */ /* 0x040fe40002fa1670 */
[----:B------:R-:W-:Y:S02]  /*18410*/  ISETP.LT.OR P3, PT, R205, 0x29, P3 ;  /* 0x00000029cd00780c */ /* 0x000fe40001f61670 */
[C---:B------:R-:W-:Y:S02]  /*18420*/  ISETP.GT.AND P4, PT, R183.reuse, 0x8, P2 ;  /* 0x00000008b700780c */ /* 0x040fe40001784270 */
[----:B------:R-:W-:Y:S02]  /*18430*/  FSEL R166, R166, -INF , !P3 ;  /* 0xff800000a6a67808 */ /* 0x000fe40005800000 */
[----:B------:R-:W-:-:S02]  /*18440*/  ISETP.GT.AND P3, PT, R183, 0x30, P2 ;  /* 0x00000030b700780c */ /* 0x000fc40001764270 */
[C---:B------:R-:W-:Y:S02]  /*18450*/  ISETP.LT.OR P4, PT, R205.reuse, 0x9, P4 ;  /* 0x00000009cd00780c */ /* 0x040fe40002781670 */
[----:B------:R-:W-:Y:S02]  /*18460*/  ISETP.LT.OR P3, PT, R205, 0x31, P3 ;  /* 0x00000031cd00780c */ /* 0x000fe40001f61670 */
[----:B------:R-:W-:Y:S02]  /*18470*/  FSEL R156, R156, -INF , !P4 ;  /* 0xff8000009c9c7808 */ /* 0x000fe40006000000 */
[----:B0-----:R-:W-:Y:S02]  /*18480*/  FMNMX.FTZ R171, R155, R154, !PT ;  /* 0x0000009a9bab7209 */ /* 0x001fe40007810000 */
[----:B------:R-:W-:Y:S02]  /*18490*/  FSEL R155, R21, -INF , !P5 ;  /* 0xff800000159b7808 */ /* 0x000fe40006800000 */
[----:B------:R-:W-:Y:S01]  /*184a0*/  FSEL R182, R172, -INF , !P3 ;  /* 0xff800000acb67808 */ /* 0x000fe20005800000 */
[----:B------:R-:W0:Y:S01]  /*184b0*/  SHFL.BFLY PT, R178, R171, 0x1, 0x1f ;  /* 0x0c201f00abb27f89 */ /* 0x000e2200000e0000 */
[----:B------:R-:W-:-:S02]  /*184c0*/  ISETP.GT.AND P4, PT, R183, 0x11, P2 ;  /* 0x00000011b700780c */ /* 0x000fc40001784270 */
[----:B------:R-:W-:Y:S02]  /*184d0*/  ISETP.GT.AND P5, PT, R183, 0x38, P2 ;  /* 0x00000038b700780c */ /* 0x000fe400017a4270 */
[C---:B------:R-:W-:Y:S02]  /*184e0*/  ISETP.LT.OR P4, PT, R205.reuse, 0x12, P4 ;  /* 0x00000012cd00780c */ /* 0x040fe40002781670 */
[----:B------:R-:W-:Y:S02]  /*184f0*/  ISETP.LT.OR P5, PT, R205, 0x39, P5 ;  /* 0x00000039cd00780c */ /* 0x000fe40002fa1670 */
[----:B------:R-:W-:Y:S02]  /*18500*/  FSEL R159, R159, -INF , !P4 ;  /* 0xff8000009f9f7808 */ /* 0x000fe40006000000 */
[----:B------:R-:W-:Y:S02]  /*18510*/  ISETP.GT.AND P4, PT, R183, 0x20, P2 ;  /* 0x00000020b700780c */ /* 0x000fe40001784270 */
[----:B------:R-:W-:-:S02]  /*18520*/  R2UR UR6, R170 ;  /* 0x00000000aa0672ca */ /* 0x000fc400000e0000 */
[----:B------:R-:W-:Y:S02]  /*18530*/  ISETP.LT.OR P4, PT, R205, 0x21, P4 ;  /* 0x00000021cd00780c */ /* 0x000fe40002781670 */
[----:B------:R-:W-:Y:S02]  /*18540*/  @!P1 PRMT R191, RZ, 0x654, R191 ;  /* 0x00000654ffbf9816 */ /* 0x000fe400000000bf */
[----:B------:R-:W-:Y:S02]  /*18550*/  FSEL R162, R162, -INF , !P4 ;  /* 0xff800000a2a27808 */ /* 0x000fe40006000000 */
[----:B------:R-:W-:Y:S02]  /*18560*/  ISETP.GT.AND P4, PT, R183, 0x29, P2 ;  /* 0x00000029b700780c */ /* 0x000fe40001784270 */
[----:B0-----:R-:W-:Y:S02]  /*18570*/  FMNMX.FTZ R21, R171, R178, !PT ;  /* 0x000000b2ab157209 */ /* 0x001fe40007810000 */
[----:B------:R-:W-:-:S02]  /*18580*/  FMNMX.FTZ R178, R155, R198, !PT ;  /* 0x000000c69bb27209 */ /* 0x000fc40007810000 */
[----:B------:R-:W-:Y:S02]  /*18590*/  ISETP.LT.OR P4, PT, R205, 0x2a, P4 ;  /* 0x0000002acd00780c */ /* 0x000fe40002781670 */
[----:B------:R-:W-:Y:S02]  /*185a0*/  FMNMX.FTZ R171, R153, R178, !PT ;  /* 0x000000b299ab7209 */ /* 0x000fe40007810000 */
[----:B------:R-:W-:Y:S01]  /*185b0*/  FSEL R154, R168, -INF , !P4 ;  /* 0xff800000a89a7808 */ /* 0x000fe20006000000 */
[----:B------:R-:W-:Y:S01]  /*185c0*/  IMAD.U32 R168, RZ, RZ, UR37 ;  /* 0x00000025ffa87e24 */ /* 0x000fe2000f8e00ff */
[----:B------:R-:W-:Y:S02]  /*185d0*/  FMNMX.FTZ R172, R156, R171, !PT ;  /* 0x000000ab9cac7209 */ /* 0x000fe40007810000 */
[----:B------:R-:W-:Y:S02]  /*185e0*/  ISETP.GT.AND P4, PT, R183, 0x31, P2 ;  /* 0x00000031b700780c */ /* 0x000fe40001784270 */
[----:B------:R-:W-:-:S02]  /*185f0*/  FMNMX.FTZ R171, R157, R172, !PT ;  /* 0x000000ac9dab7209 */ /* 0x000fc40007810000 */
[----:B------:R-:W-:Y:S02]  /*18600*/  ISETP.GT.AND P2, PT, R183, 0x39, P2 ;  /* 0x00000039b700780c */ /* 0x000fe40001744270 */
[----:B------:R-:W-:Y:S02]  /*18610*/  FMNMX.FTZ R172, R158, R171, !PT ;  /* 0x000000ab9eac7209 */ /* 0x000fe40007810000 */
[----:B------:R-:W-:Y:S02]  /*18620*/  ISETP.LT.OR P4, PT, R205, 0x32, P4 ;  /* 0x00000032cd00780c */ /* 0x000fe40002781670 */
[----:B------:R-:W-:Y:S02]  /*18630*/  FMNMX.FTZ R171, R159, R172, !PT ;  /* 0x000000ac9fab7209 */ /* 0x000fe40007810000 */
[----:B------:R-:W-:Y:S01]  /*18640*/  ISETP.LT.OR P2, PT, R205, 0x3a, P2 ;  /* 0x0000003acd00780c */ /* 0x000fe20001741670 */
[----:B------:R-:W-:Y:S01]  /*18650*/  FMUL.FTZ R205, R21, R168 ;  /* 0x000000a815cd7220 */ /* 0x000fe20000410000 */
[----:B------:R-:W-:-:S02]  /*18660*/  FMNMX.FTZ R172, R160, R171, !PT ;  /* 0x000000aba0ac7209 */ /* 0x000fc40007810000 */
[----:B------:R-:W-:Y:S02]  /*18670*/  FSETP.NEU.FTZ.AND P3, PT, R21, -INF , PT ;  /* 0xff8000001500780b */ /* 0x000fe40003f7d000 */
[----:B------:R-:W-:Y:S02]  /*18680*/  FMNMX.FTZ R171, R161, R172, !PT ;  /* 0x000000aca1ab7209 */ /* 0x000fe40007810000 */
[----:B------:R-:W-:Y:S02]  /*18690*/  FSEL R205, R205, RZ, P3 ;  /* 0x000000ffcdcd7208 */ /* 0x000fe40001800000 */
[----:B------:R-:W-:Y:S02]  /*186a0*/  FMNMX.FTZ R171, R162, R171, !PT ;  /* 0x000000aba2ab7209 */ /* 0x000fe40007810000 */
        /* <DEDUP_REMOVED lines=13> */
[-CC-:B------:R-:W-:Y:S01]  /*18780*/  FFMA.FTZ R175, R167, R168.reuse, -R205.reuse ;  /* 0x000000a8a7af7223 */ /* 0x180fe200000108cd */
[----:B------:R-:W-:Y:S01]  /*18790*/  FMNMX.FTZ R173, R182, R171, !PT ;  /* 0x000000abb6ad7209 */ /* 0x000fe20007810000 */
[-CC-:B------:R-:W-:Y:S01]  /*187a0*/  FFMA.FTZ R169, R169, R168.reuse, -R205.reuse ;  /* 0x000000a8a9a97223 */ /* 0x180fe200000108cd */
[----:B------:R0:W-:Y:S01]  /*187b0*/  MUFU.EX2 R171, R178 ;  /* 0x000000b200ab7308 */ /* 0x0001e20000000800 */
[-CC-:B------:R-:W-:Y:S01]  /*187c0*/  FFMA.FTZ R207, R207, R168.reuse, -R205.reuse ;  /* 0x000000a8cfcf7223 */ /* 0x180fe200000108cd */
[----:B------:R-:W-:Y:S01]  /*187d0*/  FMNMX.FTZ R172, R210, R173, !PT ;  /* 0x000000add2ac7209 */ /* 0x000fe20007810000 */
[-CC-:B------:R-:W-:Y:S01]  /*187e0*/  FFMA.FTZ R173, R163, R168.reuse, -R205.reuse ;  /* 0x000000a8a3ad7223 */ /* 0x180fe200000108cd */
[-CC-:B------:R-:W-:Y:S01]  /*187f0*/  FFMA.FTZ R176, R176, R168.reuse, -R205.reuse ;  /* 0x000000a8b0b07223 */ /* 0x180fe200000108cd */
[--C-:B------:R-:W-:Y:S01]  /*18800*/  FFMA.FTZ R177, R177, R168, -R205.reuse ;  /* 0x000000a8b1b17223 */ /* 0x100fe200000108cd */
[----:B------:R-:W-:Y:S01]  /*18810*/  FMNMX.FTZ R181, R203, R172, !PT ;  /* 0x000000accbb57209 */ /* 0x000fe20007810000 */
[-CC-:B------:R-:W-:Y:S01]  /*18820*/  FFMA.FTZ R179, R179, R168.reuse, -R205.reuse ;  /* 0x000000a8b3b37223 */ /* 0x180fe200000108cd */
[----:B------:R1:W-:Y:S01]  /*18830*/  MUFU.EX2 R172, R204 ;  /* 0x000000cc00ac7308 */ /* 0x0003e20000000800 */
[-CC-:B0-----:R-:W-:Y:S01]  /*18840*/  FFMA.FTZ R178, R206, R168.reuse, -R205.reuse ;  /* 0x000000a8ceb27223 */ /* 0x181fe200000108cd */
[----:B------:R-:W-:Y:S01]  /*18850*/  FMNMX.FTZ R181, R222, R181, !PT ;  /* 0x000000b5deb57209 */ /* 0x000fe20007810000 */
[----:B------:R-:W-:Y:S01]  /*18860*/  FFMA.FTZ R205, R180, R168, -R205 ;  /* 0x000000a8b4cd7223 */ /* 0x000fe200000108cd */
[----:B------:R-:W-:-:S03]  /*18870*/  FSEL R180, R21, RZ, P3 ;  /* 0x000000ff15b47208 */ /* 0x000fc60001800000 */
[----:B------:R-:W0:Y:S01]  /*18880*/  SHFL.BFLY PT, R190, R181, 0x2, 0x1f ;  /* 0x0c401f00b5be7f89 */ /* 0x000e2200000e0000 */
[----:B------:R-:W-:Y:S01]  /*18890*/  MUFU.EX2 R152, R152 ;  /* 0x0000009800987308 */ /* 0x000fe20000000800 */
[----:B------:R-:W-:Y:S01]  /*188a0*/  FADD.FTZ R165, -R180, R199 ;  /* 0x000000c7b4a57221 */ /* 0x000fe20000010100 */
[----:B-1----:R-:W-:-:S05]  /*188b0*/  IMAD.MOV R204, RZ, RZ, -R195 ;  /* 0x000000ffffcc7224 */ /* 0x002fca00078e0ac3 */
[----:B------:R-:W-:Y:S01]  /*188c0*/  ISETP.NE.AND P3, PT, R185, R204, PT ;  /* 0x000000ccb900720c */ /* 0x000fe20003f65270 */
[----:B------:R-:W-:Y:S08]  /*188d0*/  MUFU.EX2 R183, R183 ;  /* 0x000000b700b77308 */ /* 0x000ff00000000800 */
[----:B------:R-:W-:Y:S04]  /*188e0*/  MUFU.EX2 R201, R201 ;  /* 0x000000c900c97308 */ /* 0x000fe80000000800 */
[----:B------:R-:W-:Y:S01]  /*188f0*/  @!P3 IMAD R199, R200, 0x40, R193 ;  /* 0x00000040c8c7b824 */ /* 0x000fe200078e02c1 */
[----:B0-----:R-:W-:-:S03]  /*18900*/  FMNMX.FTZ R163, R181, R190, !PT ;  /* 0x000000beb5a37209 */ /* 0x001fc60007810000 */
[----:B------:R-:W-:Y:S01]  /*18910*/  MUFU.EX2 R202, R202 ;  /* 0x000000ca00ca7308 */ /* 0x000fe20000000800 */
[----:B------:R-:W-:Y:S01]  /*18920*/  @!P3 IMAD R199, R199, 0x4, R18 ;  /* 0x00000004c7c7b824 */ /* 0x000fe200078e0212 */
[----:B------:R-:W0:Y:S06]  /*18930*/  SHFL.BFLY PT, R190, R163, 0x1, 0x1f ;  /* 0x0c201f00a3be7f89 */ /* 0x000e2c00000e0000 */
[----:B------:R-:W-:Y:S08]  /*18940*/  MUFU.EX2 R181, R207 ;  /* 0x000000cf00b57308 */ /* 0x000ff00000000800 */
[----:B------:R1:W-:Y:S08]  /*18950*/  MUFU.EX2 R180, R205 ;  /* 0x000000cd00b47308 */ /* 0x0003f00000000800 */
[----:B------:R-:W-:Y:S01]  /*18960*/  MUFU.EX2 R173, R173 ;  /* 0x000000ad00ad7308 */ /* 0x000fe20000000800 */
[----:B0-----:R-:W-:Y:S01]  /*18970*/  FMNMX.FTZ R190, R163, R190, !PT ;  /* 0x000000bea3be7209 */ /* 0x001fe20007810000 */
[----:B------:R-:W-:-:S03]  /*18980*/  FMUL.FTZ R163, R165, R168 ;  /* 0x000000a8a5a37220 */ /* 0x000fc60000410000 */
[C---:B------:R-:W-:Y:S01]  /*18990*/  FSETP.NEU.FTZ.AND P2, PT, R190.reuse, -INF , PT ;  /* 0xff800000be00780b */ /* 0x040fe20003f5d000 */
[C---:B------:R-:W-:Y:S02]  /*189a0*/  FMUL.FTZ R167, R190.reuse, R168 ;  /* 0x000000a8bea77220 */ /* 0x040fe40000410000 */
[----:B------:R-:W-:Y:S01]  /*189b0*/  MUFU.EX2 R174, R174 ;  /* 0x000000ae00ae7308 */ /* 0x000fe20000000800 */
[----:B------:R-:W-:Y:S02]  /*189c0*/  FSEL R165, R190, RZ, P2 ;  /* 0x000000ffbea57208 */ /* 0x000fe40001000000 */
[----:B------:R-:W-:Y:S02]  /*189d0*/  FSEL R167, R167, RZ, P2 ;  /* 0x000000ffa7a77208 */ /* 0x000fe40001000000 */
[----:B------:R-:W-:Y:S01]  /*189e0*/  ISETP.GT.AND P2, PT, R14, R212, PT ;  /* 0x000000d40e00720c */ /* 0x000fe20003f44270 */
[----:B------:R-:W-:Y:S02]  /*189f0*/  FADD.FTZ R165, -R165, R198 ;  /* 0x000000c6a5a57221 */ /* 0x000fe40000010100 */
[----:B------:R-:W0:Y:S01]  /*18a00*/  MUFU.EX2 R163, R163 ;  /* 0x000000a300a37308 */ /* 0x000e220000000800 */
[-CC-:B------:R-:W-:Y:S01]  /*18a10*/  FFMA.FTZ R155, R155, R168.reuse, -R167.reuse ;  /* 0x000000a89b9b7223 */ /* 0x180fe200000108a7 */
[-CC-:B------:R-:W-:Y:S01]  /*18a20*/  FFMA.FTZ R153, R153, R168.reuse, -R167.reuse ;  /* 0x000000a899997223 */ /* 0x180fe200000108a7 */
[-C--:B------:R-:W-:Y:S01]  /*18a30*/  FMUL.FTZ R165, R165, R168.reuse ;  /* 0x000000a8a5a57220 */ /* 0x080fe20000410000 */
        /* <DEDUP_REMOVED lines=9> */
[-CC-:B-1----:R-:W-:Y:S01]  /*18ad0*/  FFMA.FTZ R205, R166, R168.reuse, -R167.reuse ;  /* 0x000000a8a6cd7223 */ /* 0x182fe200000108a7 */
[-CC-:B------:R-:W-:Y:S01]  /*18ae0*/  FFMA.FTZ R206, R154, R168.reuse, -R167.reuse ;  /* 0x000000a89ace7223 */ /* 0x180fe200000108a7 */
[--C-:B------:R-:W-:Y:S01]  /*18af0*/  FFMA.FTZ R207, R182, R168, -R167.reuse ;  /* 0x000000a8b6cf7223 */ /* 0x100fe200000108a7 */
[----:B------:R-:W1:Y:S01]  /*18b00*/  MUFU.EX2 R165, R165 ;  /* 0x000000a500a57308 */ /* 0x000e620000000800 */
[----:B0-----:R-:W-:Y:S01]  /*18b10*/  FFMA.FTZ R6, R163, R6, R152 ;  /* 0x00000006a3067223 */ /* 0x001fe20000010098 */
[-CC-:B------:R-:W-:Y:S01]  /*18b20*/  FFMA.FTZ R210, R210, R168.reuse, -R167.reuse ;  /* 0x000000a8d2d27223 */ /* 0x180fe200000108a7 */
[-CC-:B------:R-:W-:Y:S01]  /*18b30*/  FFMA.FTZ R156, R203, R168.reuse, -R167.reuse ;  /* 0x000000a8cb9c7223 */ /* 0x180fe200000108a7 */
[----:B------:R-:W-:Y:S01]  /*18b40*/  FFMA.FTZ R224, R222, R168, -R167 ;  /* 0x000000a8dee07223 */ /* 0x000fe200000108a7 */
[C---:B------:R-:W-:Y:S01]  /*18b50*/  FADD.FTZ R6, R183.reuse, R6 ;  /* 0x00000006b7067221 */ /* 0x040fe20000010000 */
[----:B------:R-:W-:Y:S01]  /*18b60*/  @!P3 STS [R199+0x38400], R163 ;  /* 0x038400a3c700b388 */ /* 0x000fe20000000800 */
[----:B------:R-:W-:Y:S01]  /*18b70*/  F2FP.BF16.F32.PACK_AB R152, R183, R152 ;  /* 0x00000098b798723e */ /* 0x000fe200000010ff */
[----:B------:R-:W0:Y:S01]  /*18b80*/  MUFU.EX2 R153, R153 ;  /* 0x0000009900997308 */ /* 0x000e220000000800 */
[----:B------:R-:W-:Y:S01]  /*18b90*/  FADD.FTZ R167, R201, R6 ;  /* 0x00000006c9a77221 */ /* 0x000fe20000010000 */
[----:B------:R-:W-:Y:S01]  /*18ba0*/  F2FP.BF16.F32.PACK_AB R154, R202, R201 ;  /* 0x000000c9ca9a723e */ /* 0x000fe200000010ff */
[-C--:B------:R-:W-:Y:S01]  /*18bb0*/  FMUL.FTZ R24, R24, R163.reuse ;  /* 0x000000a318187220 */ /* 0x080fe20000410000 */
[-C--:B------:R-:W-:Y:S01]  /*18bc0*/  FMUL.FTZ R25, R25, R163.reuse ;  /* 0x000000a319197220 */ /* 0x080fe20000410000 */
[----:B------:R-:W-:Y:S01]  /*18bd0*/  FADD.FTZ R200, R202, R167 ;  /* 0x000000a7cac87221 */ /* 0x000fe20000010000 */
[-C--:B------:R-:W-:Y:S01]  /*18be0*/  FMUL.FTZ R28, R28, R163.reuse ;  /* 0x000000a31c1c7220 */ /* 0x080fe20000410000 */
[----:B------:R-:W-:Y:S01]  /*18bf0*/  FMUL.FTZ R29, R29, R163 ;  /* 0x000000a31d1d7220 */ /* 0x000fe20000410000 */
[----:B------:R-:W-:Y:S01]  /*18c00*/  MUFU.EX2 R198, R198 ;  /* 0x000000c600c67308 */ /* 0x000fe20000000800 */
[----:B-1----:R1:W-:Y:S01]  /*18c10*/  @!P3 STS [R199+0x38420], R165 ;  /* 0x038420a5c700b388 */ /* 0x0023e20000000800 */
[----:B------:R-:W-:Y:S01]  /*18c20*/  FFMA.FTZ R6, R165, R7, R155 ;  /* 0x00000007a5067223 */ /* 0x000fe2000001009b */
        /* <DEDUP_REMOVED lines=13> */
[----:B-1----:R0:W-:Y:S01]  /*18d00*/  MUFU.EX2 R199, R158 ;  /* 0x0000009e00c77308 */ /* 0x0021e20000000800 */
        /* <DEDUP_REMOVED lines=59> */
[----:B0-----:R-:W-:Y:S01]  /*190c0*/  F2FP.BF16.F32.PACK_AB R158, R174, R173 ;  /* 0x000000adae9e723e */ /* 0x001fe200000010ff */
[----:B------:R-:W-:Y:S01]  /*190d0*/  FMUL.FTZ R26, R26, R165 ;  /* 0x000000a51a1a7220 */ /* 0x000fe20000410000 */
[----:B-1----:R-:W-:Y:S01]  /*190e0*/  F2FP.BF16.F32.PACK_AB R157, R183, R199 ;  /* 0x000000c7b79d723e */ /* 0x002fe200000010ff */
[----:B------:R-:W-:Y:S01]  /*190f0*/  FMUL.FTZ R27, R27, R165 ;  /* 0x000000a51b1b7220 */ /* 0x000fe20000410000 */
[----:B------:R-:W0:Y:S01]  /*19100*/  MUFU.EX2 R204, R204 ;  /* 0x000000cc00cc7308 */ /* 0x000e220000000800 */
        /* <DEDUP_REMOVED lines=72> */
[----:B---3--:R-:W-:Y:S01]  /*19590*/  F2FP.BF16.F32.PACK_AB R156, R172, R171 ;  /* 0x000000abac9c723e */ /* 0x008fe200000010ff */
[----:B------:R3:W-:Y:S01]  /*195a0*/  STSM.16.M88.4 [R196+0x36400], R152 ;  /* 0x03640098c4007844 */ /* 0x0007e20000000200 */
[----:B------:R-:W-:Y:S01]  /*195b0*/  F2FP.BF16.F32.PACK_AB R160, R169, R175 ;  /* 0x000000afa9a0723e */ /* 0x000fe200000010ff */
[----:B------:R-:W-:Y:S01]  /*195c0*/  VIADD R6, R170, 0x80 ;  /* 0x00000080aa067836 */ /* 0x000fe20000000000 */
[----:B----4-:R-:W-:Y:S01]  /*195d0*/  F2FP.BF16.F32.PACK_AB R162, R181, R178 ;  /* 0x000000b2b5a2723e */ /* 0x010fe200000010ff */
[----:B------:R4:W-:Y:S01]  /*195e0*/  STSM.16.M88.4 [R209], R156 ;  /* 0x0000009cd1007844 */ /* 0x0009e20000000200 */
[----:B0-----:R-:W-:Y:S01]  /*195f0*/  F2FP.BF16.F32.PACK_AB R161, R204, R203 ;  /* 0x000000cbcca1723e */ /* 0x001fe200000010ff */
[----:B------:R-:W-:Y:S01]  /*19600*/  IMAD.MOV.U32 R7, RZ, RZ, 0x40000040 ;  /* 0x40000040ff077424 */ /* 0x000fe200078e00ff */
[----:B-1----:R-:W-:Y:S01]  /*19610*/  F2FP.BF16.F32.PACK_AB R163, R206, R205 ;  /* 0x000000cdcea3723e */ /* 0x002fe200000010ff */
[----:B------:R-:W-:Y:S01]  /*19620*/  FADD.FTZ R223, R198, R223 ;  /* 0x000000dfc6df7221 */ /* 0x000fe20000010000 */
[----:B--2---:R-:W-:Y:S01]  /*19630*/  F2FP.BF16.F32.PACK_AB R164, R177, R176 ;  /* 0x000000b0b1a4723e */ /* 0x004fe200000010ff */
[----:B------:R-:W-:Y:S01]  /*19640*/  FADD.FTZ R171, R171, R200 ;  /* 0x000000c8abab7221 */ /* 0x000fe20000010000 */
[----:B-----5:R-:W-:Y:S01]  /*19650*/  F2FP.BF16.F32.PACK_AB R166, R180, R179 ;  /* 0x000000b3b4a6723e */ /* 0x020fe200000010ff */
[----:B------:R4:W-:Y:S01]  /*19660*/  STSM.16.M88.4 [R197], R160 ;  /* 0x000000a0c5007844 */ /* 0x0009e20000000200 */
[----:B------:R-:W-:Y:S01]  /*19670*/  F2FP.BF16.F32.PACK_AB R165, R210, R207 ;  /* 0x000000cfd2a5723e */ /* 0x000fe200000010ff */
[----:B------:R-:W-:Y:S01]  /*19680*/  FADD.FTZ R182, R182, R223 ;  /* 0x000000dfb6b67221 */ /* 0x000fe20000010000 */
[----:B------:R-:W-:Y:S01]  /*19690*/  F2FP.BF16.F32.PACK_AB R167, R224, R222 ;  /* 0x000000dee0a7723e */ /* 0x000fe200000010ff */
[----:B------:R-:W-:Y:S01]  /*196a0*/  FADD.FTZ R172, R172, R171 ;  /* 0x000000abacac7221 */ /* 0x000fe20000010000 */
[----:B------:R-:W-:-:S02]  /*196b0*/  IMAD.MOV.U32 R200, RZ, RZ, R19 ;  /* 0x000000ffffc87224 */ /* 0x000fc400078e0013 */
[----:B------:R-:W-:Y:S01]  /*196c0*/  FADD.FTZ R182, R199, R182 ;  /* 0x000000b6c7b67221 */ /* 0x000fe20000010000 */
[----:B------:R-:W-:Y:S01]  /*196d0*/  IMAD.MOV.U32 R199, RZ, RZ, R21 ;  /* 0x000000ffffc77224 */ /* 0x000fe200078e0015 */
        /* <DEDUP_REMOVED lines=28> */
[----:B------:R-:W-:Y:S01]  /*198a0*/  WARPGROUP.ARRIVE ;  /* 0x00000000000079c5 */ /* 0x000fe20000000000 */
[----:B---3--:R-:W-:-:S04]  /*198b0*/  VIADD R152, R14, 0xffffffff ;  /* 0xffffffff0e987836 */ /* 0x008fc80000000000 */
        /* <DEDUP_REMOVED lines=29> */
.L_x_5513:
[----:B------:R-:W-:Y:S05]  /*19a90*/  BSYNC B0 ;  /* 0x0000000000007941 */ /* 0x000fea0003800000 */
.L_x_5512:
[----:B------:R-:W0:Y:S01]  /*19aa0*/  SHFL.BFLY PT, R3, R6, 0x2, 0x1f ;  /* 0x0c401f0006037f89 */ /* 0x000e2200000e0000 */
[----:B------:R-:W-:Y:S02]  /*19ab0*/  IMAD.MOV.U32 R4, RZ, RZ, RZ ;  /* 0x000000ffff047224 */ /* 0x000fe400078e00ff */
[----:B------:R-:W-:Y:S01]  /*19ac0*/  VIADD R20, R19, 0x1 ;  /* 0x0000000113147836 */ /* 0x000fe20000000000 */
[----:B------:R-:W1:Y:S01]  /*19ad0*/  SHFL.BFLY PT, R0, R7, 0x2, 0x1f ;  /* 0x0c401f0007007f89 */ /* 0x000e6200000e0000 */
[----:B------:R-:W-:Y:S01]  /*19ae0*/  VIADD R218, R218, 0x1 ;  /* 0x00000001dada7836 */ /* 0x000fe20000000000 */
[----:B------:R-:W-:Y:S08]  /*19af0*/  BAR.ARV 0x8, 0xa0 ;  /* 0x0202800000007b1d */ /* 0x000ff00000002000 */
[----:B------:R-:W-:Y:S01]  /*19b00*/  BAR.SYNC.DEFER_BLOCKING 0xf, 0x100 ;  /* 0x03c4000000007b1d */ /* 0x000fe20000010000 */
[----:B------:R-:W-:Y:S01]  /*19b10*/  ISETP.NE.AND P1, PT, R20, 0x2, PT ;  /* 0x000000021400780c */ /* 0x000fe20003f25270 */
[----:B0-----:R-:W-:Y:S01]  /*19b20*/  FADD.FTZ R2, R3, R6 ;  /* 0x0000000603027221 */ /* 0x001fe20000010000 */
[----:B-1----:R-:W-:-:S04]  /*19b30*/  FADD.FTZ R5, R0, R7 ;  /* 0x0000000700057221 */ /* 0x002fc80000010000 */
[----:B------:R-:W0:Y:S04]  /*19b40*/  SHFL.BFLY PT, R3, R2, 0x1, 0x1f ;  /* 0x0c201f0002037f89 */ /* 0x000e2800000e0000 */
[----:B------:R-:W1:Y:S01]  /*19b50*/  SHFL.BFLY PT, R0, R5, 0x1, 0x1f ;  /* 0x0c201f0005007f89 */ /* 0x000e6200000e0000 */
[----:B0-----:R-:W-:Y:S01]  /*19b60*/  FADD.FTZ R9, R2, R3 ;  /* 0x0000000302097221 */ /* 0x001fe20000010000 */
[----:B------:R-:W-:Y:S02]  /*19b70*/  IMAD.MOV.U32 R2, RZ, RZ, -0x800000 ;  /* 0xff800000ff027424 */ /* 0x000fe400078e00ff */
[----:B-1----:R-:W-:Y:S02]  /*19b80*/  FADD.FTZ R3, R5, R0 ;  /* 0x0000000005037221 */ /* 0x002fe40000010000 */
[----:B------:R-:W-:-:S02]  /*19b90*/  FSETP.NE.FTZ.AND P2, PT, R9, RZ, PT ;  /* 0x000000ff0900720b */ /* 0x000fc40003f55000 */
[----:B------:R-:W-:Y:S02]  /*19ba0*/  IADD3 R0, -R195, RZ, RZ ;  /* 0x000000ffc3007210 */ /* 0x000fe40007ffe1ff */
[----:B------:R-:W-:Y:S02]  /*19bb0*/  FSETP.NE.FTZ.AND P3, PT, R3, RZ, PT ;  /* 0x000000ff0300720b */ /* 0x000fe40003f75000 */
[----:B------:R-:W-:Y:S01]  /*19bc0*/  ISETP.NE.AND P0, PT, R185, R0, PT ;  /* 0x00000000b900720c */ /* 0x000fe20003f05270 */
[----:B------:R-:W-:Y:S01]  /*19bd0*/  IMAD.MOV.U32 R0, RZ, RZ, RZ ;  /* 0x000000ffff007224 */ /* 0x000fe200078e00ff */
[----:B------:R-:W-:-:S04]  /*19be0*/  SEL R5, RZ, 0x1, P1 ;  /* 0x00000001ff057807 */ /* 0x000fc80000800000 */
[----:B------:R-:W-:Y:S01]  /*19bf0*/  LOP3.LUT R22, R22, R5, RZ, 0x3c, !PT ;  /* 0x0000000516167212 */ /* 0x000fe200078e3cff */
[----:B------:R-:W0:Y:S06]  /*19c00*/  @P2 MUFU.RCP R0, R9 ;  /* 0x0000000900002308 */ /* 0x000e2c0000001000 */
[----:B------:R-:W-:Y:S02]  /*19c10*/  @!P0 IMAD R19, R19, 0x40, R193 ;  /* 0x0000004013138824 */ /* 0x000fe400078e02c1 */
[----:B------:R-:W1:Y:S02]  /*19c20*/  @P3 MUFU.RCP R4, R3 ;  /* 0x0000000300043308 */ /* 0x000e640000001000 */
[----:B------:R-:W-:-:S06]  /*19c30*/  @!P0 IMAD R19, R19, 0x4, R18 ;  /* 0x0000000413138824 */ /* 0x000fcc00078e0212 */
[----:B------:R-:W2:Y:S01]  /*19c40*/  @P2 MUFU.LG2 R18, R9 ;  /* 0x0000000900122308 */ /* 0x000ea20000000c00 */
[----:B0-----:R-:W-:Y:S01]  /*19c50*/  @!P0 STS [R19+0x38400], R0 ;  /* 0x0384000013008388 */ /* 0x001fe20000000800 */
[-C--:B------:R-:W-:Y:S01]  /*19c60*/  FMUL.FTZ R175, R24, R0.reuse ;  /* 0x0000000018af7220 */ /* 0x080fe20000410000 */
        /* <DEDUP_REMOVED lines=8> */
[-C--:B----4-:R-:W-:Y:S01]  /*19cf0*/  FMUL.FTZ R166, R37, R0.reuse ;  /* 0x0000000025a67220 */ /* 0x090fe20000410000 */
[-C--:B------:R-:W-:Y:S01]  /*19d00*/  FMUL.FTZ R167, R40, R0.reuse ;  /* 0x0000000028a77220 */ /* 0x080fe20000410000 */
[-C--:B------:R-:W-:Y:S01]  /*19d10*/  FMUL.FTZ R8, R41, R0.reuse ;  /* 0x0000000029087220 */ /* 0x080fe20000410000 */
[-C--:B------:R-:W-:Y:S01]  /*19d20*/  FMUL.FTZ R165, R44, R0.reuse ;  /* 0x000000002ca57220 */ /* 0x080fe20000410000 */
[-C--:B------:R-:W-:Y:S01]  /*19d30*/  FMUL.FTZ R10, R45, R0.reuse ;  /* 0x000000002d0a7220 */ /* 0x080fe20000410000 */
[-C--:B------:R-:W-:Y:S01]  /*19d40*/  FMUL.FTZ R164, R48, R0.reuse ;  /* 0x0000000030a47220 */ /* 0x080fe20000410000 */
[----:B--2---:R-:W-:Y:S01]  /*19d50*/  @P2 FMUL.FTZ R18, R18, 0.69314718246459960938 ;  /* 0x3f31721812122820 */ /* 0x004fe20000410000 */
[-C--:B------:R-:W-:Y:S01]  /*19d60*/  FMUL.FTZ R12, R49, R0.reuse ;  /* 0x00000000310c7220 */ /* 0x080fe20000410000 */
[C---:B-1----:R-:W-:Y:S01]  /*19d70*/  @P2 FMUL.FTZ R19, R168.reuse, 0.69314718246459960938 ;  /* 0x3f317218a8132820 */ /* 0x042fe20000410000 */
[----:B------:R-:W-:Y:S01]  /*19d80*/  @P3 FMUL.FTZ R168, R168, 0.69314718246459960938 ;  /* 0x3f317218a8a83820 */ /* 0x000fe20000410000 */
        /* <DEDUP_REMOVED lines=121> */
.L_x_5394:
[----:B------:R-:W-:Y:S05]  /*1a520*/  BSYNC B7 ;  /* 0x0000000000077941 */ /* 0x000fea0003800000 */
.L_x_5384:
        /* <DEDUP_REMOVED lines=38> */
[----:B------:R-:W-:Y:S01]  /*1a790*/  IADD3 R177, P0, R126, 0x40, RZ ;  /* 0x000000407eb17810 */ /* 0x000fe20007f1e0ff */
[--C-:B------:R-:W-:Y:S01]  /*1a7a0*/  IMAD.X R53, RZ, RZ, R127.reuse, P6 ;  /* 0x000000ffff357224 */ /* 0x100fe200030e067f */
[----:B------:R-:W-:Y:S02]  /*1a7b0*/  SHF.R.U64 R36, R36, 0x3, RZ ;  /* 0x0000000324247819 */ /* 0x000fe400000012ff */
[----:B------:R-:W-:Y:S01]  /*1a7c0*/  IADD3 R181, P3, R126, 0x2000, RZ ;  /* 0x000020007eb57810 */ /* 0x000fe20007f7e0ff */
[--C-:B------:R-:W-:Y:S01]  /*1a7d0*/  IMAD.X R41, RZ, RZ, R127.reuse, P0 ;  /* 0x000000ffff297224 */ /* 0x100fe200000e067f */
[----:B------:R-:W-:Y:S02]  /*1a7e0*/  LOP3.LUT R36, R36, R169, RZ, 0x3c, !PT ;  /* 0x000000a924247212 */ /* 0x000fe400078e3cff */
[----:B------:R-:W-:Y:S01]  /*1a7f0*/  LOP3.LUT R169, R52, 0x380, RZ, 0xc0, !PT ;  /* 0x0000038034a97812 */ /* 0x000fe200078ec0ff */
[----:B------:R-:W-:Y:S01]  /*1a800*/  IMAD.X R49, RZ, RZ, R127, P3 ;  /* 0x000000ffff317224 */ /* 0x000fe200018e067f */
[----:B------:R-:W-:-:S02]  /*1a810*/  IADD3 R4, P0, R126, 0x4020, RZ ;  /* 0x000040207e047810 */ /* 0x000fc40007f1e0ff */
[----:B------:R-:W-:Y:S02]  /*1a820*/  SHF.R.U64 R169, R169, 0x3, RZ ;  /* 0x00000003a9a97819 */ /* 0x000fe400000012ff */
[C---:B-----5:R-:W-:Y:S01]  /*1a830*/  LOP3.LUT R33, R126.reuse, 0x380, RZ, 0xc0, !PT ;  /* 0x000003807e217812 */ /* 0x060fe200078ec0ff */
[--C-:B------:R-:W-:Y:S01]  /*1a840*/  IMAD.X R103, RZ, RZ, R127.reuse, P0 ;  /* 0x000000ffff677224 */ /* 0x100fe200000e067f */
[C---:B------:R-:W-:Y:S02]  /*1a850*/  IADD3 R179, P4, R126.reuse, 0x60, RZ ;  /* 0x000000607eb37810 */ /* 0x040fe40007f9e0ff */
[C---:B------:R-:W-:Y:S02]  /*1a860*/  IADD3 R56, P5, R126.reuse, 0x2040, RZ ;  /* 0x000020407e387810 */ /* 0x040fe40007fbe0ff */
[C---:B------:R-:W-:Y:S01]  /*1a870*/  IADD3 R60, P2, R126.reuse, 0x2060, RZ ;  /* 0x000020607e3c7810 */ /* 0x040fe20007f5e0ff */
[--C-:B------:R-:W-:Y:S01]  /*1a880*/  IMAD.X R45, RZ, RZ, R127.reuse, P4 ;  /* 0x000000ffff2d7224 */ /* 0x100fe200020e067f */
[----:B------:R-:W-:Y:S01]  /*1a890*/  IADD3 R98, P1, R126, 0x4000, RZ ;  /* 0x000040007e627810 */ /* 0x000fe20007f3e0ff */
[--C-:B------:R-:W-:Y:S01]  /*1a8a0*/  IMAD.X R57, RZ, RZ, R127.reuse, P5 ;  /* 0x000000ffff397224 */ /* 0x100fe200028e067f */
[----:B------:R-:W-:Y:S01]  /*1a8b0*/  LOP3.LUT R48, R181, 0x380, RZ, 0xc0, !PT ;  /* 0x00000380b5307812 */ /* 0x000fe200078ec0ff */
[--C-:B------:R-:W-:Y:S01]  /*1a8c0*/  IMAD.X R61, RZ, RZ, R127.reuse, P2 ;  /* 0x000000ffff3d7224 */ /* 0x100fe200010e067f */
[----:B------:R-:W-:Y:S01]  /*1a8d0*/  LOP3.LUT R52, R169, R52, RZ, 0x3c, !PT ;  /* 0x00000034a9347212 */ /* 0x000fe200078e3cff */
[----:B------:R-:W-:Y:S01]  /*1a8e0*/  IMAD.X R99, RZ, RZ, R127, P1 ;  /* 0x000000ffff637224 */ /* 0x000fe200008e067f */
[----:B------:R-:W-:-:S02]  /*1a8f0*/  LOP3.LUT R169, R4, 0x380, RZ, 0xc0, !PT ;  /* 0x0000038004a97812 */ /* 0x000fc400078ec0ff */
[----:B------:R-:W-:Y:S02]  /*1a900*/  SHF.R.U64 R33, R33, 0x3, RZ ;  /* 0x0000000321217819 */ /* 0x000fe400000012ff */
[----:B------:R-:W-:Y:S02]  /*1a910*/  SHF.R.U64 R48, R48, 0x3, RZ ;  /* 0x0000000330307819 */ /* 0x000fe400000012ff */
        /* <DEDUP_REMOVED lines=11> */
[--C-:B------:R-:W-:Y:S01]  /*1a9d0*/  IMAD.X R123, RZ, RZ, R127.reuse, P2 ;  /* 0x000000ffff7b7224 */ /* 0x100fe200010e067f */
[----:B------:R-:W-:Y:S01]  /*1a9e0*/  LOP3.LUT R126, R33, R126, RZ, 0x3c, !PT ;  /* 0x0000007e217e7212 */ /* 0x000fe200078e3cff */
[----:B------:R-:W-:Y:S01]  /*1a9f0*/  IMAD.X R33, RZ, RZ, R127, P1 ;  /* 0x000000ffff217224 */ /* 0x000fe200008e067f */
[----:B------:R-:W-:-:S02]  /*1aa00*/  LOP3.LUT R48, R48, R181, RZ, 0x3c, !PT ;  /* 0x000000b530307212 */ /* 0x000fc400078e3cff */
[----:B------:R-:W-:Y:S02]  /*1aa10*/  LOP3.LUT R181, R98, 0x380, RZ, 0xc0, !PT ;  /* 0x0000038062b57812 */ /* 0x000fe400078ec0ff */
[----:B------:R-:W-:Y:S02]  /*1aa20*/  LOP3.LUT R102, R169, R4, RZ, 0x3c, !PT ;  /* 0x00000004a9667212 */ /* 0x000fe400078e3cff */
[----:B------:R-:W-:Y:S02]  /*1aa30*/  LOP3.LUT R40, R177, 0x380, RZ, 0xc0, !PT ;  /* 0x00000380b1287812 */ /* 0x000fe400078ec0ff */
[----:B------:R-:W-:Y:S02]  /*1aa40*/  MOV R127, R126 ;  /* 0x0000007e007f7202 */ /* 0x000fe40000000f00 */
[----:B------:R-:W-:Y:S01]  /*1aa50*/  F2FP.BF16.F32.PACK_AB R4, R173, R175 ;  /* 0x000000afad04723e */ /* 0x000fe200000010ff */
[----:B------:R-:W-:Y:S01]  /*1aa60*/  BAR.SYNC.DEFER_BLOCKING 0x1, 0x100 ;  /* 0x0044000000007b1d */ /* 0x000fe20000010000 */
[----:B------:R-:W-:-:S02]  /*1aa70*/  SHF.R.U64 R181, R181, 0x3, RZ ;  /* 0x00000003b5b57819 */ /* 0x000fc400000012ff */
[----:B------:R-:W-:Y:S02]  /*1aa80*/  LOP3.LUT R44, R179, 0x380, RZ, 0xc0, !PT ;  /* 0x00000380b32c7812 */ /* 0x000fe400078ec0ff */
[----:B------:R-:W-:Y:S02]  /*1aa90*/  SHF.R.U64 R40, R40, 0x3, RZ ;  /* 0x0000000328287819 */ /* 0x000fe400000012ff */
[----:B------:R-:W-:Y:S02]  /*1aaa0*/  LOP3.LUT R98, R181, R98, RZ, 0x3c, !PT ;  /* 0x00000062b5627212 */ /* 0x000fe400078e3cff */
[----:B------:R-:W-:Y:S02]  /*1aab0*/  SHF.R.U64 R44, R44, 0x3, RZ ;  /* 0x000000032c2c7819 */ /* 0x000fe400000012ff */
[----:B------:R-:W-:Y:S02]  /*1aac0*/  LOP3.LUT R181, R32, 0x380, RZ, 0xc0, !PT ;  /* 0x0000038020b57812 */ /* 0x000fe400078ec0ff */
[----:B------:R-:W-:-:S02]  /*1aad0*/  MOV R126, R36 ;  /* 0x00000024007e7202 */ /* 0x000fc40000000f00 */
[----:B------:R-:W-:Y:S02]  /*1aae0*/  LOP3.LUT R40, R40, R177, RZ, 0x3c, !PT ;  /* 0x000000b128287212 */ /* 0x000fe400078e3cff */
[----:B------:R-:W-:Y:S02]  /*1aaf0*/  LOP3.LUT R177, R56, 0x380, RZ, 0xc0, !PT ;  /* 0x0000038038b17812 */ /* 0x000fe400078ec0ff */
[----:B------:R-:W-:Y:S02]  /*1ab00*/  LOP3.LUT R44, R44, R179, RZ, 0x3c, !PT ;  /* 0x000000b32c2c7212 */ /* 0x000fe400078e3cff */
[----:B------:R-:W-:Y:S02]  /*1ab10*/  SHF.R.U64 R181, R181, 0x3, RZ ;  /* 0x00000003b5b57819 */ /* 0x000fe400000012ff */
[----:B------:R-:W-:Y:S01]  /*1ab20*/  LOP3.LUT R179, R60, 0x380, RZ, 0xc0, !PT ;  /* 0x000003803cb37812 */ /* 0x000fe200078ec0ff */
[----:B------:R2:W-:Y:S01]  /*1ab30*/  STSM.16.M88.4 [R127], R4 ;  /* 0x000000047f007844 */ /* 0x0005e20000000200 */
[----:B------:R-:W-:-:S02]  /*1ab40*/  SHF.R.U64 R177, R177, 0x3, RZ ;  /* 0x00000003b1b17819 */ /* 0x000fc400000012ff */
[----:B------:R-:W-:Y:S02]  /*1ab50*/  ISETP.NE.U32.AND P0, PT, RZ, UR4, PT ;  /* 0x00000004ff007c0c */ /* 0x000fe4000bf05070 */
[----:B------:R-:W-:Y:S02]  /*1ab60*/  LOP3.LUT R114, R181, R32, RZ, 0x3c, !PT ;  /* 0x00000020b5727212 */ /* 0x000fe400078e3cff */
[----:B------:R-:W-:Y:S02]  /*1ab70*/  SHF.R.U64 R179, R179, 0x3, RZ ;  /* 0x00000003b3b37819 */ /* 0x000fe400000012ff */
[----:B------:R-:W-:Y:S02]  /*1ab80*/  LOP3.LUT R32, R23, 0x380, RZ, 0xc0, !PT ;  /* 0x0000038017207812 */ /* 0x000fe400078ec0ff */
[----:B------:R-:W-:Y:S02]  /*1ab90*/  LOP3.LUT R27, R30, 0x380, RZ, 0xc0, !PT ;  /* 0x000003801e1b7812 */ /* 0x000fe400078ec0ff */
[----:B------:R-:W-:-:S02]  /*1aba0*/  LOP3.LUT R169, R26, 0x380, RZ, 0xc0, !PT ;  /* 0x000003801aa97812 */ /* 0x000fc400078ec0ff */
[----:B------:R-:W-:Y:S02]  /*1abb0*/  LOP3.LUT R56, R177, R56, RZ, 0x3c, !PT ;  /* 0x00000038b1387212 */ /* 0x000fe400078e3cff */
[----:B--2---:R-:W-:Y:S02]  /*1abc0*/  F2FP.BF16.F32.PACK_AB R4, R170, R172 ;  /* 0x000000acaa04723e */ /* 0x004fe400000010ff */
[----:B------:R-:W-:Y:S02]  /*1abd0*/  F2FP.BF16.F32.PACK_AB R5, R35, R34 ;  /* 0x000000222305723e */ /* 0x000fe400000010ff */
[----:B------:R-:W-:Y:S02]  /*1abe0*/  F2FP.BF16.F32.PACK_AB R6, R166, R171 ;  /* 0x000000aba606723e */ /* 0x000fe400000010ff */
[----:B------:R-:W-:Y:S02]  /*1abf0*/  F2FP.BF16.F32.PACK_AB R7, R39, R38 ;  /* 0x000000262707723e */ /* 0x000fe400000010ff */
[----:B------:R-:W-:Y:S01]  /*1ac00*/  ISETP.NE.AND.EX P0, PT, RZ, UR5, PT, P0 ;  /* 0x00000005ff007c0c */ /* 0x000fe2000bf05300 */
[----:B------:R-:W-:Y:S01]  /*1ac10*/  ULDC.64 UR4, c[0x0][0xce0] ;  /* 0x0003380000047ab9 */ /* 0x000fe20000000a00 */
[----:B------:R-:W-:Y:S01]  /*1ac20*/  LOP3.LUT R177, R106, 0x380, RZ, 0xc0, !PT ;  /* 0x000003806ab17812 */ /* 0x000fe200078ec0ff */
[----:B------:R2:W-:Y:S01]  /*1ac30*/  STSM.16.M88.4 [R126], R4 ;  /* 0x000000047e007844 */ /* 0x0005e20000000200 */
[----:B------:R-:W-:-:S02]  /*1ac40*/  LOP3.LUT R60, R179, R60, RZ, 0x3c, !PT ;  /* 0x0000003cb33c7212 */ /* 0x000fc400078e3cff */
[----:B------:R-:W-:Y:S02]  /*1ac50*/  SHF.R.U64 R32, R32, 0x3, RZ ;  /* 0x0000000320207819 */ /* 0x000fe400000012ff */
[----:B------:R-:W-:Y:S02]  /*1ac60*/  LOP3.LUT R179, R110, 0x380, RZ, 0xc0, !PT ;  /* 0x000003806eb37812 */ /* 0x000fe400078ec0ff */
[----:B------:R-:W-:Y:S02]  /*1ac70*/  SHF.R.U64 R27, R27, 0x3, RZ ;  /* 0x000000031b1b7819 */ /* 0x000fe400000012ff */
[----:B------:R-:W-:Y:S02]  /*1ac80*/  SHF.R.U64 R169, R169, 0x3, RZ ;  /* 0x00000003a9a97819 */ /* 0x000fe400000012ff */
[----:B------:R-:W-:Y:S02]  /*1ac90*/  ISETP.NE.U32.AND P6, PT, RZ, UR4, PT ;  /* 0x00000004ff007c0c */ /* 0x000fe4000bfc5070 */
[----:B------:R-:W-:-:S02]  /*1aca0*/  SHF.R.U64 R177, R177, 0x3, RZ ;  /* 0x00000003b1b17819 */ /* 0x000fc400000012ff */
[----:B------:R-:W-:Y:S01]  /*1acb0*/  LOP3.LUT R118, R32, R23, RZ, 0x3c, !PT ;  /* 0x0000001720767212 */ /* 0x000fe200078e3cff */
[----:B--2---:R-:W2:Y:S01]  /*1acc0*/  LDC.64 R4, c[0x0][0xcd8] ;  /* 0x00033600ff047b82 */ /* 0x004ea20000000a00 */
[----:B------:R-:W-:Y:S02]  /*1acd0*/  MOV R41, R40 ;  /* 0x0000002800297202 */ /* 0x000fe40000000f00 */
[----:B------:R-:W-:Y:S02]  /*1ace0*/  SHF.R.U64 R179, R179, 0x3, RZ ;  /* 0x00000003b3b37819 */ /* 0x000fe400000012ff */
[----:B------:R-:W-:Y:S01]  /*1acf0*/  LOP3.LUT R122, R27, R30, RZ, 0x3c, !PT ;  /* 0x0000001e1b7a7212 */ /* 0x000fe200078e3cff */
[----:B------:R3:W-:Y:S01]  /*1ad00*/  STSM.16.M88.4 [R41], R8 ;  /* 0x0000000829007844 */ /* 0x0007e20000000200 */
[----:B------:R-:W-:Y:S02]  /*1ad10*/  LOP3.LUT R32, R169, R26, RZ, 0x3c, !PT ;  /* 0x0000001aa9207212 */ /* 0x000fe400078e3cff */
[----:B------:R-:W-:-:S02]  /*1ad20*/  MOV R44, R44 ;  /* 0x0000002c002c7202 */ /* 0x000fc40000000f00 */
[----:B------:R-:W-:Y:S02]  /*1ad30*/  ISETP.NE.AND.EX P6, PT, RZ, UR5, PT, P6 ;  /* 0x00000005ff007c0c */ /* 0x000fe4000bfc5360 */
[----:B------:R-:W-:Y:S01]  /*1ad40*/  MOV R48, R48 ;  /* 0x0000003000307202 */ /* 0x000fe20000000f00 */
[----:B------:R4:W-:Y:S01]  /*1ad50*/  STSM.16.M88.4 [R44], R12 ;  /* 0x0000000c2c007844 */ /* 0x0009e20000000200 */
[----:B------:R-:W-:Y:S02]  /*1ad60*/  F2FP.BF16.F32.PACK_AB R26, R28, R157 ;  /* 0x0000009d1c1a723e */ /* 0x000fe400000010ff */
[----:B------:R-:W-:Y:S02]  /*1ad70*/  F2FP.BF16.F32.PACK_AB R27, R63, R62 ;  /* 0x0000003e3f1b723e */ /* 0x000fe400000010ff */
[----:B------:R-:W-:Y:S02]  /*1ad80*/  LOP3.LUT R106, R177, R106, RZ, 0x3c, !PT ;  /* 0x0000006ab16a7212 */ /* 0x000fe400078e3cff */
[----:B------:R-:W-:Y:S01]  /*1ad90*/  MOV R52, R52 ;  /* 0x0000003400347202 */ /* 0x000fe20000000f00 */
[----:B------:R0:W-:Y:S01]  /*1ada0*/  STSM.16.M88.4 [R48], R24 ;  /* 0x0000001830007844 */ /* 0x0001e20000000200 */
[----:B------:R-:W-:Y:S01]  /*1adb0*/  F2FP.BF16.F32.PACK_AB R28, R65, R154 ;  /* 0x0000009a411c723e */ /* 0x000fe200000010ff */
[----:B--2---:R-:W-:Y:S01]  /*1adc0*/  IMAD.WIDE R6, R217, 0x4, R4 ;  /* 0x00000004d9067825 */ /* 0x004fe200078e0204 */
[----:B------:R-:W-:Y:S01]  /*1add0*/  F2FP.BF16.F32.PACK_AB R30, R69, R68 ;  /* 0x00000044451e723e */ /* 0x000fe200000010ff */
[----:B------:R-:W2:Y:S01]  /*1ade0*/  @P6 LDC.64 R4, c[0x0][0xce0] ;  /* 0x00033800ff046b82 */ /* 0x000ea20000000a00 */
[----:B------:R-:W-:-:S02]  /*1adf0*/  MOV R56, R56 ;  /* 0x0000003800387202 */ /* 0x000fc40000000f00 */
[----:B------:R-:W-:Y:S01]  /*1ae00*/  F2FP.BF16.F32.PACK_AB R81, R83, R82 ;  /* 0x000000525351723e */ /* 0x000fe200000010ff */
[----:B------:R1:W-:Y:S01]  /*1ae10*/  STSM.16.M88.4 [R52], R28 ;  /* 0x0000001c34007844 */ /* 0x0003e20000000200 */
[----:B------:R-:W-:Y:S02]  /*1ae20*/  F2FP.BF16.F32.PACK_AB R88, R89, R88 ;  /* 0x000000585958723e */ /* 0x000fe400000010ff */
[----:B------:R-:W-:Y:S01]  /*1ae30*/  LOP3.LUT R110, R179, R110, RZ, 0x3c, !PT ;  /* 0x0000006eb36e7212 */ /* 0x000fe200078e3cff */
[----:B------:R-:W-:Y:S01]  /*1ae40*/  STSM.16.M88.4 [R56], R72 ;  /* 0x0000004838007844 */ /* 0x000fe20000000200 */
[----:B------:R-:W-:Y:S02]  /*1ae50*/  MOV R60, R60 ;  /* 0x0000003c003c7202 */ /* 0x000fe40000000f00 */
[----:B------:R-:W-:Y:S02]  /*1ae60*/  F2FP.BF16.F32.PACK_AB R82, R85, R84 ;  /* 0x000000545552723e */ /* 0x000fe400000010ff */
[----:B------:R-:W-:-:S02]  /*1ae70*/  F2FP.BF16.F32.PACK_AB R83, R87, R86 ;  /* 0x000000565753723e */ /* 0x000fc400000010ff */
[----:B------:R-:W-:Y:S02]  /*1ae80*/  F2FP.BF16.F32.PACK_AB R89, R91, R90 ;  /* 0x0000005a5b59723e */ /* 0x000fe400000010ff */
[----:B------:R-:W-:Y:S01]  /*1ae90*/  MOV R40, R98 ;  /* 0x0000006200287202 */ /* 0x000fe20000000f00 */
[----:B------:R-:W-:Y:S01]  /*1aea0*/  STSM.16.M88.4 [R60], R80 ;  /* 0x000000503c007844 */ /* 0x000fe20000000200 */
[----:B------:R-:W-:Y:S02]  /*1aeb0*/  F2FP.BF16.F32.PACK_AB R90, R93, R92 ;  /* 0x0000005c5d5a723e */ /* 0x000fe400000010ff */
[----:B------:R-:W-:Y:S02]  /*1aec0*/  F2FP.BF16.F32.PACK_AB R91, R95, R94 ;  /* 0x0000005e5f5b723e */ /* 0x000fe400000010ff */
[----:B------:R-:W-:Y:S02]  /*1aed0*/  F2FP.BF16.F32.PACK_AB R96, R97, R96 ;  /* 0x000000606160723e */ /* 0x000fe400000010ff */
[----:B------:R-:W-:Y:S01]  /*1aee0*/  MOV R102, R102 ;  /* 0x0000006600667202 */ /* 0x000fe20000000f00 */
[----:B------:R-:W-:Y:S01]  /*1aef0*/  STSM.16.M88.4 [R40], R88 ;  /* 0x0000005828007844 */ /* 0x000fe20000000200 */
        /* <DEDUP_REMOVED lines=13> */
[----:B------:R-:W-:Y:S02]  /*1afd0*/  MOV R23, R122 ;  /* 0x0000007a00177202 */ /* 0x000fe40000000f00 */
        /* <DEDUP_REMOVED lines=21> */
[----:B------:R-:W-:Y:S01]  /*1b130*/  MOV R32, R32 ;  /* 0x0000002000207202 */ /* 0x000fe20000000f00 */
[----:B------:R-:W-:Y:S01]  /*1b140*/  STSM.16.M88.4 [R23], R136 ;  /* 0x0000008817007844 */ /* 0x000fe20000000200 */
[----:B------:R-:W-:-:S02]  /*1b150*/  F2FP.BF16.F32.PACK_AB R146, R149, R148 ;  /* 0x000000949592723e */ /* 0x000fc400000010ff */
[----:B------:R-:W-:Y:S02]  /*1b160*/  F2FP.BF16.F32.PACK_AB R147, R151, R150 ;  /* 0x000000969793723e */ /* 0x000fe400000010ff */
[----:B------:R-:W-:-:S03]  /*1b170*/  MOV R76, RZ ;  /* 0x000000ff004c7202 */ /* 0x000fc60000000f00 */
[----:B------:R1:W-:Y:S01]  /*1b180*/  STSM.16.M88.4 [R32], R144 ;  /* 0x0000009020007844 */ /* 0x0003e20000000200 */
[----:B------:R-:W-:Y:S01]  /*1b190*/  BAR.SYNC.DEFER_BLOCKING 0x1, 0x100 ;  /* 0x0044000000007b1d */ /* 0x000fe20000010000 */
[----:B--2---:R-:W-:-:S05]  /*1b1a0*/  @P6 IMAD.WIDE R4, R217, 0x4, R4 ;  /* 0x00000004d9046825 */ /* 0x004fca00078e0204 */
[----:B------:R-:W-:Y:S02]  /*1b1b0*/  ULDC UR4, c[0x0][0xb88] ;  /* 0x0002e20000047ab9 */ /* 0x000fe40000000800 */
[----:B------:R-:W-:Y:S01]  /*1b1c0*/  IMAD.U32 R78, RZ, RZ, UR4 ;  /* 0x00000004ff4e7e24 */ /* 0x000fe2000f8e00ff */
[----:B------:R2:W5:Y:S01]  /*1b1d0*/  @P0 LDG.E R76, desc[UR54][R6.64] ;  /* 0x00000036064c0981 */ /* 0x000562000c1e1900 */
[----:B------:R-:W-:-:S04]  /*1b1e0*/  IMAD R3, R214, 0x40, R211 ;  /* 0x00000040d6037824 */ /* 0x000fc800078e02d3 */
[----:B------:R2:W5:Y:S01]  /*1b1f0*/  @P6 LDG.E R78, desc[UR54][R4.64] ;  /* 0x00000036044e6981 */ /* 0x000562000c1e1900 */
[----:B------:R-:W-:-:S03]  /*1b200*/  IMAD.WIDE R20, R3, 0x2, R20 ;  /* 0x0000000203147825 */ /* 0x000fc600078e0214 */
[C---:B---3--:R-:W-:Y:S02]  /*1b210*/  IADD3 R9, P1, R20.reuse, 0x1000, RZ ;  /* 0x0000100014097810 */ /* 0x048fe40007f3e0ff */
[C---:B----4-:R-:W-:Y:S02]  /*1b220*/  IADD3 R13, P2, R20.reuse, 0x2000, RZ ;  /* 0x00002000140d7810 */ /* 0x050fe40007f5e0ff */
[C---:B0-----:R-:W-:Y:S02]  /*1b230*/  IADD3 R25, P3, R20.reuse, 0x3000, RZ ;  /* 0x0000300014197810 */ /* 0x041fe40007f7e0ff */
[----:B-1----:R-:W-:Y:S02]  /*1b240*/  IADD3 R29, P4, R20, 0x4000, RZ ;  /* 0x00004000141d7810 */ /* 0x002fe40007f9e0ff */
        /* <DEDUP_REMOVED lines=16> */
[C---:B------:R-:W-:Y:S02]  /*1b350*/  IADD3 R33, P5, R20.reuse, 0x5000, RZ ;  /* 0x0000500014217810 */ /* 0x040fe40007fbe0ff */
[----:B------:R-:W-:-:S02]  /*1b360*/  IADD3 R37, P1, R20, 0x6000, RZ ;  /* 0x0000600014257810 */ /* 0x000fc40007f3e0ff */
[C---:B------:R-:W-:Y:S02]  /*1b370*/  IADD3 R41, P2, R20.reuse, 0x7000, RZ ;  /* 0x0000700014297810 */ /* 0x040fe40007f5e0ff */
[C---:B------:R-:W-:Y:S02]  /*1b380*/  IADD3 R45, P3, R20.reuse, 0x8000, RZ ;  /* 0x00008000142d7810 */ /* 0x040fe40007f7e0ff */
[----:B------:R-:W-:Y:S02]  /*1b390*/  IADD3 R49, P4, R20, 0x9000, RZ ;  /* 0x0000900014317810 */ /* 0x000fe40007f9e0ff */
[----:B------:R-:W-:Y:S02]  /*1b3a0*/  P2R R10, PR, RZ, 0x20 ;  /* 0x00000020ff0a7803 */ /* 0x000fe40000000000 */
[----:B------:R-:W-:Y:S02]  /*1b3b0*/  LOP3.LUT R32, R33, 0x380, RZ, 0xc0, !PT ;  /* 0x0000038021207812 */ /* 0x000fe400078ec0ff */
[----:B------:R-:W-:-:S02]  /*1b3c0*/  LOP3.LUT R36, R37, 0x380, RZ, 0xc0, !PT ;  /* 0x0000038025247812 */ /* 0x000fc400078ec0ff */
[----:B------:R-:W-:Y:S02]  /*1b3d0*/  LOP3.LUT R40, R41, 0x380, RZ, 0xc0, !PT ;  /* 0x0000038029287812 */ /* 0x000fe400078ec0ff */
[----:B------:R-:W-:Y:S02]  /*1b3e0*/  LOP3.LUT R44, R45, 0x380, RZ, 0xc0, !PT ;  /* 0x000003802d2c7812 */ /* 0x000fe400078ec0ff */
[----:B------:R-:W-:Y:S02]  /*1b3f0*/  LOP3.LUT R48, R49, 0x380, RZ, 0xc0, !PT ;  /* 0x0000038031307812 */ /* 0x000fe400078ec0ff */
[----:B------:R-:W-:Y:S02]  /*1b400*/  IADD3 R53, P5, R20, 0xa000, RZ ;  /* 0x0000a00014357810 */ /* 0x000fe40007fbe0ff */
[----:B------:R-:W-:Y:S02]  /*1b410*/  SHF.R.U64 R32, R32, 0x3, RZ ;  /* 0x0000000320207819 */ /* 0x000fe400000012ff */
[----:B------:R-:W-:-:S02]  /*1b420*/  SHF.R.U64 R36, R36, 0x3, RZ ;  /* 0x0000000324247819 */ /* 0x000fc400000012ff */
[----:B------:R-:W-:Y:S02]  /*1b430*/  LOP3.LUT R52, R53, 0x380, RZ, 0xc0, !PT ;  /* 0x0000038035347812 */ /* 0x000fe400078ec0ff */
[----:B------:R-:W-:Y:S02]  /*1b440*/  SHF.R.U64 R40, R40, 0x3, RZ ;  /* 0x0000000328287819 */ /* 0x000fe400000012ff */
[----:B------:R-:W-:Y:S02]  /*1b450*/  SHF.R.U64 R44, R44, 0x3, RZ ;  /* 0x000000032c2c7819 */ /* 0x000fe400000012ff */
[----:B------:R-:W-:Y:S02]  /*1b460*/  SHF.R.U64 R48, R48, 0x3, RZ ;  /* 0x0000000330307819 */ /* 0x000fe400000012ff */
[----:B------:R-:W-:Y:S02]  /*1b470*/  LOP3.LUT R32, R32, R33, RZ, 0x3c, !PT ;  /* 0x0000002120207212 */ /* 0x000fe400078e3cff */
[----:B------:R-:W-:-:S02]  /*1b480*/  LOP3.LUT R36, R36, R37, RZ, 0x3c, !PT ;  /* 0x0000002524247212 */ /* 0x000fc400078e3cff */
[----:B------:R-:W-:Y:S02]  /*1b490*/  LOP3.LUT R40, R40, R41, RZ, 0x3c, !PT ;  /* 0x0000002928287212 */ /* 0x000fe400078e3cff */
[----:B------:R-:W-:Y:S02]  /*1b4a0*/  LOP3.LUT R44, R44, R45, RZ, 0x3c, !PT ;  /* 0x0000002d2c2c7212 */ /* 0x000fe400078e3cff */
[----:B------:R-:W-:Y:S02]  /*1b4b0*/  LOP3.LUT R48, R48, R49, RZ, 0x3c, !PT ;  /* 0x0000003130307212 */ /* 0x000fe400078e3cff */
[----:B------:R-:W-:Y:S01]  /*1b4c0*/  SHF.R.U64 R52, R52, 0x3, RZ ;  /* 0x0000000334347819 */ /* 0x000fe200000012ff */
[----:B--2---:R-:W-:Y:S06]  /*1b4d0*/  @P6 BRA `(.L_x_5535) ;  /* 0x0000000000106947 */ /* 0x004fec0003800000 */
[----:B------:R-:W-:Y:S05]  /*1b4e0*/  @!P0 BRA `(.L_x_5535) ;  /* 0x00000000000c8947 */ /* 0x000fea0003800000 */
[----:B------:R-:W2:Y:S04]  /*1b4f0*/  LDG.E R3, desc[UR54][R6.64] ;  /* 0x0000003606037981 */ /* 0x000ea8000c1e1900 */
[----:B-----5:R-:W2:Y:S02]  /*1b500*/  LDG.E R78, desc[UR54][R6.64+0x4] ;  /* 0x00000436064e7981 */ /* 0x020ea4000c1e1900 */
[----:B--2---:R-:W-:-:S07]  /*1b510*/  IMAD.IADD R78, R78, 0x1, -R3 ;  /* 0x000000014e4e7824 */ /* 0x004fce00078e0a03 */
.L_x_5535:
[----:B------:R-:W0:Y:S01]  /*1b520*/  SHFL.IDX PT, R4, R221, RZ, 0x1f ;  /* 0x00001fffdd047589 */ /* 0x000e2200000e0000 */
[----:B------:R-:W-:Y:S01]  /*1b530*/  ISETP.NE.AND P6, PT, R10, RZ, PT ;  /* 0x000000ff0a00720c */ /* 0x000fe20003fc5270 */
[--C-:B------:R-:W-:Y:S01]  /*1b540*/  IMAD.X R49, RZ, RZ, R21.reuse, P4 ;  /* 0x000000ffff317224 */ /* 0x100fe200020e0615 */
[----:B------:R-:W-:Y:S01]  /*1b550*/  LOP3.LUT R52, R52, R53, RZ, 0x3c, !PT ;  /* 0x0000003534347212 */ /* 0x000fe200078e3cff */
        /* <DEDUP_REMOVED lines=9> */
[----:B------:R-:W-:-:S02]  /*1b5f0*/  LOP3.LUT R3, R20, 0x380, RZ, 0xc0, !PT ;  /* 0x0000038014037812 */ /* 0x000fc400078ec0ff */
[----:B------:R-:W-:Y:S02]  /*1b600*/  IADD3 R5, P5, R20, 0xf000, RZ ;  /* 0x0000f00014057810 */ /* 0x000fe40007fbe0ff */
[----:B------:R-:W-:Y:S02]  /*1b610*/  LOP3.LUT R56, R57, 0x380, RZ, 0xc0, !PT ;  /* 0x0000038039387812 */ /* 0x000fe400078ec0ff */
[----:B------:R-:W-:Y:S01]  /*1b620*/  LOP3.LUT R60, R61, 0x380, RZ, 0xc0, !PT ;  /* 0x000003803d3c7812 */ /* 0x000fe200078ec0ff */
[----:B------:R-:W-:Y:S01]  /*1b630*/  IMAD.X R73, RZ, RZ, R21, P5 ;  /* 0x000000ffff497224 */ /* 0x000fe200028e0615 */
[----:B------:R-:W-:Y:S02]  /*1b640*/  LOP3.LUT R64, R65, 0x380, RZ, 0xc0, !PT ;  /* 0x0000038041407812 */ /* 0x000fe400078ec0ff */
[----:B------:R-:W-:Y:S02]  /*1b650*/  LOP3.LUT R68, R69, 0x380, RZ, 0xc0, !PT ;  /* 0x0000038045447812 */ /* 0x000fe400078ec0ff */
[----:B0-----:R-:W-:-:S02]  /*1b660*/  ISETP.NE.AND P4, PT, R4, RZ, PT ;  /* 0x000000ff0400720c */ /* 0x001fc40003f85270 */
[----:B------:R-:W-:Y:S02]  /*1b670*/  SHF.R.U64 R3, R3, 0x3, RZ ;  /* 0x0000000303037819 */ /* 0x000fe400000012ff */
[----:B------:R-:W-:Y:S02]  /*1b680*/  LOP3.LUT R4, R5, 0x380, RZ, 0xc0, !PT ;  /* 0x0000038005047812 */ /* 0x000fe400078ec0ff */
[----:B------:R-:W-:Y:S02]  /*1b690*/  SHF.R.U64 R56, R56, 0x3, RZ ;  /* 0x0000000338387819 */ /* 0x000fe400000012ff */
[----:B------:R-:W-:Y:S02]  /*1b6a0*/  SHF.R.U64 R60, R60, 0x3, RZ ;  /* 0x000000033c3c7819 */ /* 0x000fe400000012ff */
[----:B------:R-:W-:Y:S02]  /*1b6b0*/  SHF.R.U64 R64, R64, 0x3, RZ ;  /* 0x0000000340407819 */ /* 0x000fe400000012ff */
[----:B------:R-:W-:-:S02]  /*1b6c0*/  SHF.R.U64 R68, R68, 0x3, RZ ;  /* 0x0000000344447819 */ /* 0x000fc400000012ff */
[----:B------:R-:W-:Y:S02]  /*1b6d0*/  LOP3.LUT R20, R3, R20, RZ, 0x3c, !PT ;  /* 0x0000001403147212 */ /* 0x000fe400078e3cff */
        /* <DEDUP_REMOVED lines=11> */
[----:B------:R-:W-:Y:S02]  /*1b790*/  SHF.R.S32.HI R23, RZ, 0x1f, R216 ;  /* 0x0000001fff177819 */ /* 0x000fe400000114d8 */
[----:B------:R-:W-:Y:S02]  /*1b7a0*/  SEL R85, R217, RZ, !P0 ;  /* 0x000000ffd9557207 */ /* 0x000fe40004000000 */
[----:B------:R-:W-:Y:S02]  /*1b7b0*/  SEL R79, R3, RZ, !P0 ;  /* 0x000000ff034f7207 */ /* 0x000fe40004000000 */
[----:B-----5:R-:W-:Y:S01]  /*1b7c0*/  SHF.R.S32.HI R77, RZ, 0x1f, R76 ;  /* 0x0000001fff4d7819 */ /* 0x020fe2000001144c */
[----:B------:R-:W-:Y:S06]  /*1b7d0*/  @P4 BRA `(.L_x_5536) ;  /* 0x00000000005c4947 */ /* 0x000fec0003800000 */
[----:B------:R-:W-:Y:S01]  /*1b7e0*/  ULDC.64 UR4, c[0x0][0xc70] ;  /* 0x00031c0000047ab9 */ /* 0x000fe20000000a00 */
[----:B------:R-:W-:Y:S02]  /*1b7f0*/  IMAD.MOV R6, RZ, RZ, -R195 ;  /* 0x000000ffff067224 */ /* 0x000fe400078e0ac3 */
[----:B------:R-:W-:Y:S02]  /*1b800*/  IMAD R3, R23, UR4, RZ ;  /* 0x0000000417037c24 */ /* 0x000fe4000f8e02ff */
[----:B------:R-:W-:Y:S01]  /*1b810*/  IMAD.WIDE.U32 R4, R216, UR4, R76 ;  /* 0x00000004d8047c25 */ /* 0x000fe2000f8e004c */
[----:B------:R-:W-:-:S03]  /*1b820*/  ISETP.NE.AND P0, PT, R185, R6, PT ;  /* 0x00000006b900720c */ /* 0x000fc60003f05270 */
[----:B------:R-:W-:Y:S01]  /*1b830*/  IMAD R3, R216, UR5, R3 ;  /* 0x00000005d8037c24 */ /* 0x000fe2000f8e0203 */
[----:B------:R-:W-:Y:S01]  /*1b840*/  ULDC.64 UR4, c[0x0][0xc78] ;  /* 0x00031e0000047ab9 */ /* 0x000fe20000000a00 */
[----:B------:R-:W-:Y:S02]  /*1b850*/  IMAD R11, R219, 0x40, R193 ;  /* 0x00000040db0b7824 */ /* 0x000fe400078e02c1 */
[----:B------:R-:W-:Y:S02]  /*1b860*/  IMAD.IADD R5, R5, 0x1, R3 ;  /* 0x0000000105057824 */ /* 0x000fe400078e0203 */
[----:B------:R-:W-:Y:S01]  /*1b870*/  IMAD R3, R79, UR4, RZ ;  /* 0x000000044f037c24 */ /* 0x000fe2000f8e02ff */
[----:B------:R-:W-:Y:S01]  /*1b880*/  SHF.R.S32.HI R7, RZ, 0x1f, R11 ;  /* 0x0000001fff077819 */ /* 0x000fe2000001140b */
[----:B------:R-:W-:Y:S01]  /*1b890*/  IMAD.WIDE.U32 R4, R85, UR4, R4 ;  /* 0x0000000455047c25 */ /* 0x000fe2000f8e0004 */
[----:B------:R-:W-:-:S03]  /*1b8a0*/  ISETP.GE.OR P1, PT, R11, R78, P0 ;  /* 0x0000004e0b00720c */ /* 0x000fc60000726670 */
[----:B------:R-:W-:Y:S01]  /*1b8b0*/  IMAD R10, R85, UR5, R3 ;  /* 0x00000005550a7c24 */ /* 0x000fe2000f8e0203 */
[C---:B------:R-:W-:Y:S01]  /*1b8c0*/  IADD3 R6, P2, R11.reuse, R4, RZ ;  /* 0x000000040b067210 */ /* 0x040fe20007f5e0ff */
[----:B------:R-:W-:Y:S01]  /*1b8d0*/  VIADD R3, R11, 0x8 ;  /* 0x000000080b037836 */ /* 0x000fe20000000000 */
[----:B------:R-:W-:Y:S02]  /*1b8e0*/  ULDC.64 UR4, c[0x0][0xc40] ;  /* 0x0003100000047ab9 */ /* 0x000fe40000000a00 */
[----:B------:R-:W-:Y:S02]  /*1b8f0*/  IADD3.X R7, R7, R5, R10, P2, !PT ;  /* 0x0000000507077210 */ /* 0x000fe400017fe40a */
[----:B------:R-:W-:Y:S02]  /*1b900*/  ISETP.GE.OR P0, PT, R3, R78, P0 ;  /* 0x0000004e0300720c */ /* 0x000fe40000706670 */
[----:B------:R-:W-:-:S04]  /*1b910*/  LEA R4, P2, R6, UR4, 0x2 ;  /* 0x0000000406047c11 */ /* 0x000fc8000f8410ff */
[----:B------:R-:W-:-:S05]  /*1b920*/  LEA.HI.X R5, R6, UR5, R7, 0x2, P2 ;  /* 0x0000000506057c11 */ /* 0x000fca00090f1407 */
[----:B------:R0:W-:Y:S04]  /*1b930*/  @!P1 STG.E desc[UR54][R4.64], R2 ;  /* 0x0000000204009986 */ /* 0x0001e8000c101936 */
[----:B------:R0:W-:Y:S02]  /*1b940*/  @!P0 STG.E desc[UR54][R4.64+0x20], R0 ;  /* 0x0000200004008986 */ /* 0x0001e4000c101936 */
.L_x_5536:
[----:B------:R-:W1:Y:S01]  /*1b950*/  LDC R86, c[0x0][0xb8c] ;  /* 0x0002e300ff567b82 */ /* 0x000e620000000800 */
[----:B------:R-:W-:Y:S01]  /*1b960*/  ULDC.64 UR4, c[0x0][0xba0] ;  /* 0x0002e80000047ab9 */ /* 0x000fe20000000a00 */
[----:B0-----:R0:W5:Y:S01]  /*1b970*/  LD.E.128 R4, desc[UR54][R20.64] ;  /* 0x0000003614047980 */ /* 0x001162000c101d00 */
[--C-:B------:R-:W-:Y:S01]  /*1b980*/  SHF.R.S32.HI R3, RZ, 0x1f, R211.reuse ;  /* 0x0000001fff037819 */ /* 0x100fe200000114d3 */
[----:B------:R-:W-:Y:S02]  /*1b990*/  IMAD.MOV.U32 R2, RZ, RZ, R211 ;  /* 0x000000ffff027224 */ /* 0x000fe400078e00d3 */
[----:B------:R-:W5:Y:S02]  /*1b9a0*/  LD.E.128 R8, desc[UR54][R8.64] ;  /* 0x0000003608087980 */ /* 0x000f64000c101d00 */
[----:B------:R-:W-:Y:S02]  /*1b9b0*/  IMAD.WIDE.U32 R2, R76, UR4, R2 ;  /* 0x000000044c027c25 */ /* 0x000fe4000f8e0002 */
[----:B------:R-:W5:Y:S02]  /*1b9c0*/  LD.E.128 R12, desc[UR54][R12.64] ;  /* 0x000000360c0c7980 */ /* 0x000f64000c101d00 */
[----:B0-----:R-:W-:-:S02]  /*1b9d0*/  IMAD R21, R77, UR4, RZ ;  /* 0x000000044d157c24 */ /* 0x001fc4000f8e02ff */
[----:B------:R-:W5:Y:S02]  /*1b9e0*/  LD.E.128 R24, desc[UR54][R24.64] ;  /* 0x0000003618187980 */ /* 0x000f64000c101d00 */
[----:B------:R-:W-:Y:S01]  /*1b9f0*/  IMAD R21, R76, UR5, R21 ;  /* 0x000000054c157c24 */ /* 0x000fe2000f8e0215 */
[----:B------:R-:W-:Y:S01]  /*1ba00*/  ULDC.64 UR4, c[0x0][0xbe0] ;  /* 0x0002f80000047ab9 */ /* 0x000fe20000000a00 */
[----:B------:R-:W5:Y:S02]  /*1ba10*/  LD.E.128 R28, desc[UR54][R28.64] ;  /* 0x000000361c1c7980 */ /* 0x000f64000c101d00 */
[----:B------:R-:W-:Y:S02]  /*1ba20*/  IMAD.IADD R3, R3, 0x1, R21 ;  /* 0x0000000103037824 */ /* 0x000fe400078e0215 */
[----:B------:R-:W-:Y:S01]  /*1ba30*/  IMAD R21, R23, UR4, RZ ;  /* 0x0000000417157c24 */ /* 0x000fe2000f8e02ff */
[----:B------:R-:W-:Y:S01]  /*1ba40*/  IADD3 R23, R211, 0x40, RZ ;  /* 0x00000040d3177810 */ /* 0x000fe20007ffe0ff */
[----:B------:R-:W5:Y:S03]  /*1ba50*/  LD.E.128 R32, desc[UR54][R32.64] ;  /* 0x0000003620207980 */ /* 0x000f66000c101d00 */
[----:B-1----:R-:W-:Y:S01]  /*1ba60*/  ISETP.GE.AND P3, PT, R23, R86, PT ;  /* 0x000000561700720c */ /* 0x002fe20003f66270 */
[----:B------:R-:W5:Y:S01]  /*1ba70*/  LD.E.128 R36, desc[UR54][R36.64] ;  /* 0x0000003624247980 */ /* 0x000f62000c101d00 */
[----:B------:R-:W-:-:S02]  /*1ba80*/  IMAD R77, R219, -0x40, R78 ;  /* 0xffffffc0db4d7824 */ /* 0x000fc400078e024e */
[----:B------:R-:W-:Y:S01]  /*1ba90*/  VIADD R0, R214, 0x20 ;  /* 0x00000020d6007836 */ /* 0x000fe20000000000 */
[----:B------:R-:W5:Y:S01]  /*1baa0*/  LD.E.128 R40, desc[UR54][R40.64] ;  /* 0x0000003628287980 */ /* 0x000f62000c101d00 */
[C---:B------:R-:W-:Y:S01]  /*1bab0*/  IMAD R21, R216.reuse, UR5, R21 ;  /* 0x00000005d8157c24 */ /* 0x040fe2000f8e0215 */
[----:B------:R-:W-:Y:S01]  /*1bac0*/  SEL R20, RZ, 0xffffffff, P3 ;  /* 0xffffffffff147807 */ /* 0x000fe20001800000 */
[----:B------:R-:W-:Y:S01]  /*1bad0*/  IMAD.WIDE.U32 R2, R216, UR4, R2 ;  /* 0x00000004d8027c25 */ /* 0x000fe2000f8e0002 */
[----:B------:R-:W5:Y:S01]  /*1bae0*/  LD.E.128 R44, desc[UR54][R44.64] ;  /* 0x000000362c2c7980 */ /* 0x000f62000c101d00 */
[C---:B------:R-:W-:Y:S01]  /*1baf0*/  ISETP.GE.AND P2, PT, R211.reuse, R86, PT ;  /* 0x00000056d300720c */ /* 0x040fe20003f46270 */
[----:B------:R-:W-:Y:S02]  /*1bb00*/  ULDC.64 UR4, c[0x0][0xbe8] ;  /* 0x0002fa0000047ab9 */ /* 0x000fe40000000a00 */
        /* <DEDUP_REMOVED lines=78> */
.L_x_5538:
[----:B------:R-:W-:Y:S05]  /*1bff0*/  BSYNC B1 ;  /* 0x0000000000017941 */ /* 0x000fea0003800000 */
.L_x_5537:
        /* <DEDUP_REMOVED lines=31> */
.L_x_5534:
[----:B------:R-:W-:Y:S01]  /*1c1f0*/  ULDC.64 UR4, c[0x0][0xcd8] ;  /* 0x0003360000047ab9 */ /* 0x000fe20000000a00 */
[----:B------:R-:W2:Y:S01]  /*1c200*/  LDC.64 R2, c[0x0][0xcd8] ;  /* 0x00033600ff027b82 */ /* 0x000ea20000000a00 */
[----:B------:R-:W-:Y:S01]  /*1c210*/  ISETP.NE.U32.AND P0, PT, RZ, UR4, PT ;  /* 0x00000004ff007c0c */ /* 0x000fe2000bf05070 */
[----:B------:R-:W-:-:S03]  /*1c220*/  IMAD.MOV.U32 R7, RZ, RZ, RZ ;  /* 0x000000ffff077224 */ /* 0x000fc600078e00ff */
[----:B------:R-:W-:Y:S01]  /*1c230*/  ISETP.NE.AND.EX P0, PT, RZ, UR5, PT, P0 ;  /* 0x00000005ff007c0c */ /* 0x000fe2000bf05300 */
[----:B------:R-:W-:Y:S02]  /*1c240*/  ULDC.64 UR4, c[0x0][0xce0] ;  /* 0x0003380000047ab9 */ /* 0x000fe40000000a00 */
[----:B------:R-:W-:Y:S01]  /*1c250*/  ISETP.NE.U32.AND P1, PT, RZ, UR4, PT ;  /* 0x00000004ff007c0c */ /* 0x000fe2000bf25070 */
[----:B------:R-:W3:Y:S03]  /*1c260*/  LDC R12, c[0x0][0xb8c] ;  /* 0x0002e300ff0c7b82 */ /* 0x000ee60000000800 */
[----:B------:R-:W-:Y:S01]  /*1c270*/  ISETP.NE.AND.EX P1, PT, RZ, UR5, PT, P1 ;  /* 0x00000005ff007c0c */ /* 0x000fe2000bf25310 */
[----:B--2---:R-:W-:-:S12]  /*1c280*/  IMAD.WIDE R2, R217, 0x4, R2 ;  /* 0x00000004d9027825 */ /* 0x004fd800078e0202 */
[----:B------:R-:W2:Y:S01]  /*1c290*/  @P1 LDC.64 R4, c[0x0][0xce0] ;  /* 0x00033800ff041b82 */ /* 0x000ea20000000a00 */
[----:B------:R-:W-:Y:S02]  /*1c2a0*/  ULDC UR4, c[0x0][0xb88] ;  /* 0x0002e20000047ab9 */ /* 0x000fe40000000800 */
[----:B------:R-:W-:Y:S01]  /*1c2b0*/  IMAD.U32 R0, RZ, RZ, UR4 ;  /* 0x00000004ff007e24 */ /* 0x000fe2000f8e00ff */
[----:B------:R4:W5:Y:S01]  /*1c2c0*/  @P0 LDG.E R7, desc[UR54][R2.64] ;  /* 0x0000003602070981 */ /* 0x000962000c1e1900 */
[----:B--2---:R-:W-:-:S05]  /*1c2d0*/  @P1 IMAD.WIDE R4, R217, 0x4, R4 ;  /* 0x00000004d9041825 */ /* 0x004fca00078e0204 */
[----:B------:R4:W5:Y:S01]  /*1c2e0*/  @P1 LDG.E R0, desc[UR54][R4.64] ;  /* 0x0000003604001981 */ /* 0x000962000c1e1900 */
[----:B------:R-:W-:Y:S01]  /*1c2f0*/  ISETP.GT.AND P2, PT, R233, 0x3f, PT ;  /* 0x0000003fe900780c */ /* 0x000fe20003f44270 */
[----:B---3--:R-:W-:-:S12]  /*1c300*/  @P1 BRA `(.L_x_5540) ;  /* 0x0000000000101947 */ /* 0x008fd80003800000 */
[----:B------:R-:W-:Y:S05]  /*1c310*/  @!P0 BRA `(.L_x_5540) ;  /* 0x00000000000c8947 */ /* 0x000fea0003800000 */
[----:B----4-:R-:W2:Y:S04]  /*1c320*/  LDG.E R5, desc[UR54][R2.64] ;  /* 0x0000003602057981 */ /* 0x010ea8000c1e1900 */
[----:B-----5:R-:W2:Y:S02]  /*1c330*/  LDG.E R0, desc[UR54][R2.64+0x4] ;  /* 0x0000043602007981 */ /* 0x020ea4000c1e1900 */
[----:B--2---:R-:W-:-:S07]  /*1c340*/  IMAD.IADD R0, R0, 0x1, -R5 ;  /* 0x0000000100007824 */ /* 0x004fce00078e0a05 */
.L_x_5540:
        /* <DEDUP_REMOVED lines=8> */
[----:B------:R-:W2:Y:S02]  /*1c3d0*/  S2R R2, SR_TID.X ;  /* 0x0000000000027919 */ /* 0x000ea40000002100 */
        /* <DEDUP_REMOVED lines=21> */
.L_x_5542:
[----:B------:R-:W-:Y:S05]  /*1c530*/  BSYNC B1 ;  /* 0x0000000000017941 */ /* 0x000fea0003800000 */
.L_x_5541:
[----:B------:R-:W-:Y:S01]  /*1c540*/  ULDC.64 UR4, c[0x0][0xba0] ;  /* 0x0002e80000047ab9 */ /* 0x000fe20000000a00 */
[----:B------:R-:W-:Y:S01]  /*1c550*/  IMAD.MOV.U32 R2, RZ, RZ, R211 ;  /* 0x000000ffff027224 */ /* 0x000fe200078e00d3 */
[----:B------:R-:W-:Y:S01]  /*1c560*/  ISETP.GE.AND P2, PT, R211, R12, PT ;  /* 0x0000000cd300720c */ /* 0x000fe20003f46270 */
[----:B--2---:R-:W-:Y:S01]  /*1c570*/  IMAD.MOV.U32 R3, RZ, RZ, R10 ;  /* 0x000000ffff037224 */ /* 0x004fe200078e000a */
[----:B------:R-:W-:Y:S01]  /*1c580*/  BSSY B1, `(.L_x_5543) ;  /* 0x000004d000017945 */ /* 0x000fe20003800000 */
[----:B------:R-:W-:Y:S02]  /*1c590*/  IMAD R4, R6, UR4, RZ ;  /* 0x0000000406047c24 */ /* 0x000fe4000f8e02ff */
[----:B------:R-:W-:-:S04]  /*1c5a0*/  IMAD.WIDE.U32 R2, R7, UR4, R2 ;  /* 0x0000000407027c25 */ /* 0x000fc8000f8e0002 */
[----:B------:R-:W-:Y:S02]  /*1c5b0*/  VIADD R13, R211, 0x40 ;  /* 0x00000040d30d7836 */ /* 0x000fe40000000000 */
[----:B------:R-:W-:Y:S01]  /*1c5c0*/  IMAD R7, R7, UR5, R4 ;  /* 0x0000000507077c24 */ /* 0x000fe2000f8e0204 */
[----:B------:R-:W-:Y:S01]  /*1c5d0*/  ULDC.64 UR4, c[0x0][0xbe0] ;  /* 0x0002f80000047ab9 */ /* 0x000fe20000000a00 */
[----:B------:R-:W-:Y:S01]  /*1c5e0*/  VIADD R15, R211, 0x80 ;  /* 0x00000080d30f7836 */ /* 0x000fe20000000000 */
[----:B------:R-:W-:Y:S01]  /*1c5f0*/  ISETP.GE.AND P0, PT, R13, R12, PT ;  /* 0x0000000c0d00720c */ /* 0x000fe20003f06270 */
[----:B------:R-:W-:Y:S02]  /*1c600*/  IMAD R5, R8, UR4, RZ ;  /* 0x0000000408057c24 */ /* 0x000fe4000f8e02ff */
[----:B------:R-:W-:Y:S01]  /*1c610*/  IMAD.IADD R3, R3, 0x1, R7 ;  /* 0x0000000103037824 */ /* 0x000fe200078e0207 */
[----:B------:R-:W-:Y:S01]  /*1c620*/  SEL R4, RZ, 0xffffffff, P0 ;  /* 0xffffffffff047807 */ /* 0x000fe20000000000 */
[----:B------:R-:W-:-:S02]  /*1c630*/  IMAD R7, R219, -0x40, R0 ;  /* 0xffffffc0db077824 */ /* 0x000fc400078e0200 */
[C---:B------:R-:W-:Y:S02]  /*1c640*/  IMAD R5, R216.reuse, UR5, R5 ;  /* 0x00000005d8057c24 */ /* 0x040fe4000f8e0205 */
[----:B------:R-:W-:Y:S01]  /*1c650*/  IMAD.WIDE.U32 R2, R216, UR4, R2 ;  /* 0x00000004d8027c25 */ /* 0x000fe2000f8e0002 */
[CC--:B------:R-:W-:Y:S01]  /*1c660*/  ISETP.GE.AND P1, PT, R214.reuse, R7.reuse, PT ;  /* 0x00000007d600720c */ /* 0x0c0fe20003f26270 */
[----:B------:R-:W-:Y:S02]  /*1c670*/  ULDC.64 UR4, c[0x0][0xbe8] ;  /* 0x0002fa0000047ab9 */ /* 0x000fe40000000a00 */
[----:B------:R-:W-:Y:S02]  /*1c680*/  VIADD R0, R214, 0x20 ;  /* 0x00000020d6007836 */ /* 0x000fe40000000000 */
[----:B------:R-:W-:Y:S02]  /*1c690*/  VIADD R21, R211, 0xc0 ;  /* 0x000000c0d3157836 */ /* 0x000fe40000000000 */
[----:B------:R-:W-:Y:S01]  /*1c6a0*/  IMAD.IADD R3, R3, 0x1, R5 ;  /* 0x0000000103037824 */ /* 0x000fe200078e0205 */
[----:B------:R-:W-:Y:S01]  /*1c6b0*/  ISETP.GE.AND P0, PT, R0, R7, PT ;  /* 0x000000070000720c */ /* 0x000fe20003f06270 */
[----:B------:R-:W-:Y:S01]  /*1c6c0*/  IMAD.SHL.U32 R5, R4, 0x2, RZ ;  /* 0x0000000204057824 */ /* 0x000fe200078e00ff */
[----:B------:R-:W-:Y:S01]  /*1c6d0*/  SEL R0, RZ, 0x1, P2 ;  /* 0x00000001ff007807 */ /* 0x000fe20001000000 */
[----:B------:R-:W-:Y:S01]  /*1c6e0*/  VIADD R23, R211, 0x100 ;  /* 0x00000100d3177836 */ /* 0x000fe20000000000 */
[-C--:B------:R-:W-:Y:S01]  /*1c6f0*/  ISETP.GE.AND P2, PT, R15, R12.reuse, PT ;  /* 0x0000000c0f00720c */ /* 0x080fe20003f46270 */
[----:B------:R-:W-:Y:S01]  /*1c700*/  VIADD R25, R211, 0x140 ;  /* 0x00000140d3197836 */ /* 0x000fe20000000000 */
[----:B------:R-:W-:Y:S01]  /*1c710*/  ISETP.GE.AND P3, PT, R21, R12, PT ;  /* 0x0000000c1500720c */ /* 0x000fe20003f66270 */
[----:B------:R-:W-:Y:S01]  /*1c720*/  VIADD R7, R211, 0x180 ;  /* 0x00000180d3077836 */ /* 0x000fe20000000000 */
[----:B------:R-:W-:-:S02]  /*1c730*/  LOP3.LUT R0, R5, 0x2, R0, 0xe2, !PT ;  /* 0x0000000205007812 */ /* 0x000fc400078ee200 */
[----:B------:R-:W-:Y:S02]  /*1c740*/  SEL R5, RZ, 0x4, P2 ;  /* 0x00000004ff057807 */ /* 0x000fe40001000000 */
[----:B------:R-:W-:Y:S02]  /*1c750*/  SEL R4, RZ, 0x8, P3 ;  /* 0x00000008ff047807 */ /* 0x000fe40001800000 */
[-C--:B------:R-:W-:Y:S02]  /*1c760*/  ISETP.GE.AND P2, PT, R23, R12.reuse, PT ;  /* 0x0000000c1700720c */ /* 0x080fe40003f46270 */
[----:B------:R-:W-:Y:S02]  /*1c770*/  ISETP.GE.AND P3, PT, R25, R12, PT ;  /* 0x0000000c1900720c */ /* 0x000fe40003f66270 */
[----:B------:R-:W-:Y:S01]  /*1c780*/  LOP3.LUT R4, R4, R0, R5, 0xfe, !PT ;  /* 0x0000000004047212 */ /* 0x000fe200078efe05 */
[----:B------:R-:W-:Y:S01]  /*1c790*/  IMAD R0, R9, UR4, RZ ;  /* 0x0000000409007c24 */ /* 0x000fe2000f8e02ff */
[----:B------:R-:W-:Y:S01]  /*1c7a0*/  ISETP.GE.AND P4, PT, R7, R12, PT ;  /* 0x0000000c0700720c */ /* 0x000fe20003f86270 */
[----:B------:R-:W-:Y:S01]  /*1c7b0*/  VIADD R7, R211, 0x1c0 ;  /* 0x000001c0d3077836 */ /* 0x000fe20000000000 */
[----:B------:R-:W-:Y:S01]  /*1c7c0*/  SEL R5, RZ, 0x10, P2 ;  /* 0x00000010ff057807 */ /* 0x000fe20001000000 */
[----:B------:R-:W-:Y:S01]  /*1c7d0*/  IMAD R9, R11, UR5, R0 ;  /* 0x000000050b097c24 */ /* 0x000fe2000f8e0200 */
[----:B------:R-:W-:-:S02]  /*1c7e0*/  SEL R6, RZ, 0x20, P3 ;  /* 0x00000020ff067807 */ /* 0x000fc40001800000 */
[----:B------:R-:W-:Y:S02]  /*1c7f0*/  ISETP.GE.AND P2, PT, R7, R12, PT ;  /* 0x0000000c0700720c */ /* 0x000fe40003f46270 */
[----:B------:R-:W-:Y:S01]  /*1c800*/  LOP3.LUT R27, R6, R4, R5, 0xfe, !PT ;  /* 0x00000004061b7212 */ /* 0x000fe200078efe05 */
[----:B------:R-:W-:Y:S01]  /*1c810*/  IMAD.WIDE.U32 R4, R11, UR4, R2 ;  /* 0x000000040b047c25 */ /* 0x000fe2000f8e0002 */
[----:B------:R-:W-:Y:S02]  /*1c820*/  SEL R6, RZ, 0x40, P4 ;  /* 0x00000040ff067807 */ /* 0x000fe40002000000 */
[--C-:B------:R-:W-:Y:S01]  /*1c830*/  SHF.R.S32.HI R7, RZ, 0x1f, R214.reuse ;  /* 0x0000001fff077819 */ /* 0x100fe200000114d6 */
[----:B------:R-:W-:Y:S01]  /*1c840*/  IMAD.IADD R11, R5, 0x1, R9 ;  /* 0x00000001050b7824 */ /* 0x000fe200078e0209 */
[----:B------:R-:W-:Y:S01]  /*1c850*/  LOP3.LUT R27, R27, R6, RZ, 0xfc, !PT ;  /* 0x000000061b1b7212 */ /* 0x000fe200078efcff */
[----:B------:R-:W-:Y:S01]  /*1c860*/  IMAD.MOV.U32 R6, RZ, RZ, R214 ;  /* 0x000000ffff067224 */ /* 0x000fe200078e00d6 */
[----:B------:R-:W-:-:S03]  /*1c870*/  SEL R0, RZ, 0x80, P2 ;  /* 0x00000080ff007807 */ /* 0x000fc60001000000 */
        /* <DEDUP_REMOVED lines=29> */
.L_x_5544:
[----:B------:R-:W-:Y:S05]  /*1ca50*/  BSYNC B1 ;  /* 0x0000000000017941 */ /* 0x000fea0003800000 */
.L_x_5543:
        /* <DEDUP_REMOVED lines=29> */
.L_x_5539:
[----:B------:R-:W-:Y:S05]  /*1cc30*/  BSYNC B0 ;  /* 0x0000000000007941 */ /* 0x000fea0003800000 */
.L_x_5533:
[----:B------:R-:W-:Y:S02]  /*1cc40*/  ULDC UR4, c[0x0][0xd14] ;  /* 0x0003450000047ab9 */ /* 0x000fe40000000800 */
[----:B-1----:R-:W-:-:S13]  /*1cc50*/  ISETP.GE.AND P0, PT, R191, UR4, PT ;  /* 0x00000004bf007c0c */ /* 0x002fda000bf06270 */
[----:B------:R-:W-:Y:S05]  /*1cc60*/  @!P0 BRA `(.L_x_5545) ;  /* 0xfffffe44004c8947 */ /* 0x000fea000383ffff */
[----:B------:R-:W-:Y:S05]  /*1cc70*/  BRA `(.L_x_5335) ;  /* 0x0000006c00787947 */ /* 0x000fea0003800000 */
.L_x_5333:
[----:B------:R-:W-:-:S08]  /*1cc80*/  NOP ;  /* 0x0000000000007918 */ /* 0x000fd00000000000 */
[----:B0-----:R-:W0:-:S00]  /*1cc90*/  USETMAXREG.DEALLOC.CTAPOOL 0x18 ;  /* 0x00000018000079c8 */ /* 0x001e0000080e0500 */
        /* <DEDUP_REMOVED lines=58> */
.L_x_5550:
        /* <DEDUP_REMOVED lines=16> */
.L_x_5549:
[----:B------:R-:W-:Y:S05]  /*1d140*/  BSYNC B0 ;  /* 0x0000000000007941 */ /* 0x000fea0003800000 */
.L_x_5548:
        /* <DEDUP_REMOVED lines=26> */
.L_x_5546:
        /* <DEDUP_REMOVED lines=18> */
[----:B0-----:R-:W-:-:S05]  /*1d410*/  IADD3 R13, R4, -0x1, RZ ;  /* 0xffffffff040d7810 */ /* 0x001fca0007ffe0ff */
[----:B------:R2:W3:Y:S02]  /*1d420*/  SHFL.IDX PT, R16, R6, R13, 0x1f ;  /* 0x00001f0d06107589 */ /* 0x0004e400000e0000 */
.L_x_5551:
[----:B-1----:R-:W-:Y:S02]  /*1d430*/  IMAD.MOV R2, RZ, RZ, -R3 ;  /* 0x000000ffff027224 */ /* 0x002fe400078e0a03 */
        /* <DEDUP_REMOVED lines=26> */
[----:B------:R-:W-:-:S04]  /*1d5e0*/  IABS R5, R10 ;  /* 0x0000000a00057213 */ /* 0x000fc80000000000 */
[----:B--2---:R-:W1:Y:S08]  /*1d5f0*/  I2F.RP R6, R5 ;  /* 0x0000000500067306 */ /* 0x004e700000209400 */
[----:B-1----:R-:W1:Y:S02]  /*1d600*/  MUFU.RCP R6, R6 ;  /* 0x0000000600067308 */ /* 0x002e640000001000 */
[----:B-1----:R-:W-:Y:S01]  /*1d610*/  VIADD R3, R6, 0xffffffe ;  /* 0x0ffffffe06037836 */ /* 0x002fe20000000000 */
[----:B------:R-:W-:-:S05]  /*1d620*/  IABS R6, R10 ;  /* 0x0000000a00067213 */ /* 0x000fca0000000000 */
[----:B------:R-:W1:Y:S01]  /*1d630*/  F2I.FTZ.U32.TRUNC.NTZ R3, R3 ;  /* 0x0000000300037305 */ /* 0x000e62000021f000 */
[----:B------:R-:W-:Y:S02]  /*1d640*/  IMAD.MOV R6, RZ, RZ, -R6 ;  /* 0x000000ffff067224 */ /* 0x000fe400078e0a06 */
        /* <DEDUP_REMOVED lines=23> */
.L_x_5547:
[----:B------:R-:W-:Y:S02]  /*1d7c0*/  IMAD.MOV.U32 R17, RZ, RZ, RZ ;  /* 0x000000ffff117224 */ /* 0x000fe400078e00ff */
[----:B------:R-:W-:Y:S02]  /*1d7d0*/  IMAD.U32 R16, RZ, RZ, UR6 ;  /* 0x00000006ff107e24 */ /* 0x000fe4000f8e00ff */
[----:B------:R-:W-:-:S07]  /*1d7e0*/  IMAD.MOV.U32 R18, RZ, RZ, RZ ;  /* 0x000000ffff127224 */ /* 0x000fce00078e00ff */
.L_x_5552:
        /* <DEDUP_REMOVED lines=16> */
[----:B-1----:R-:W-:Y:S01]  /*1d8f0*/  IMAD.MOV.U32 R0, RZ, RZ, 0x1 ;  /* 0x00000001ff007424 */ /* 0x002fe200078e00ff */
[----:B------:R-:W-:Y:S01]  /*1d900*/  ULDC UR4, c[0x0][0xc] ;  /* 0x0000030000047ab9 */ /* 0x000fe20000000800 */
[----:B------:R-:W-:Y:S01]  /*1d910*/  STL [R1+0x4], RZ ;  /* 0x000004ff01007387 */ /* 0x000fe20000100800 */
[----:B------:R-:W-:-:S03]  /*1d920*/  IMAD.MOV.U32 R2, RZ, RZ, 0x1 ;  /* 0x00000001ff027424 */ /* 0x000fc600078e00ff */
[----:B------:R1:W-:Y:S04]  /*1d930*/  STL [R1+0xc], R0 ;  /* 0x00000c0001007387 */ /* 0x0003e80000100800 */
[----:B------:R-:W-:Y:S01]  /*1d940*/  STL [R1], RZ ;  /* 0x000000ff01007387 */ /* 0x000fe20000100800 */
[----:B-1----:R-:W-:Y:S01]  /*1d950*/  IMAD.U32 R0, RZ, RZ, UR4 ;  /* 0x00000004ff007e24 */ /* 0x002fe2000f8e00ff */
[----:B------:R-:W-:-:S04]  /*1d960*/  UMOV UR4, URZ ;  /* 0x0000003f00047c82 */ /* 0x000fc80008000000 */
[----:B------:R1:W-:Y:S04]  /*1d970*/  STL [R1+0x28], R0 ;  /* 0x0000280001007387 */ /* 0x0003e80000100800 */
[----:B------:R2:W-:Y:S01]  /*1d980*/  STL [R1+0x8], R2 ;  /* 0x0000080201007387 */ /* 0x0005e20000100800 */
[----:B-1----:R-:W-:-:S05]  /*1d990*/  IMAD.U32 R0, RZ, RZ, UR4 ;  /* 0x00000004ff007e24 */ /* 0x002fca000f8e00ff */
[----:B------:R2:W-:Y:S02]  /*1d9a0*/  STL [R1+0x24], R0 ;  /* 0x0000240001007387 */ /* 0x0005e40000100800 */
.L_x_5653:
[----:B------:R-:W-:Y:S05]  /*1d9b0*/  YIELD ;  /* 0x0000000000007946 */ /* 0x000fea0003800000 */
[----:B------:R-:W-:Y:S01]  /*1d9c0*/  ULDC.64 UR4, c[0x0][0xb20] ;  /* 0x0002c80000047ab9 */ /* 0x000fe20000000a00 */
[----:B------:R-:W-:Y:S01]  /*1d9d0*/  IMAD.MOV.U32 R6, RZ, RZ, RZ ;  /* 0x000000ffff067224 */ /* 0x000fe200078e00ff */
[----:B------:R-:W-:Y:S01]  /*1d9e0*/  ISETP.NE.U32.AND P0, PT, RZ, UR4, PT ;  /* 0x00000004ff007c0c */ /* 0x000fe2000bf05070 */
[----:B--2---:R-:W-:Y:S01]  /*1d9f0*/  IMAD.MOV.U32 R0, RZ, RZ, RZ ;  /* 0x000000ffff007224 */ /* 0x004fe200078e00ff */
[----:B------:R-:W-:Y:S01]  /*1da00*/  ULDC.64 UR8, c[0x0][0xb00] ;  /* 0x0002c00000087ab9 */ /* 0x000fe20000000a00 */
[----:B------:R-:W-:Y:S01]  /*1da10*/  ULDC.64 UR10, c[0x0][0xb08] ;  /* 0x0002c200000a7ab9 */ /* 0x000fe20000000a00 */
[----:B------:R-:W-:Y:S01]  /*1da20*/  ISETP.NE.AND.EX P0, PT, RZ, UR5, PT, P0 ;  /* 0x00000005ff007c0c */ /* 0x000fe2000bf05300 */
[----:B------:R-:W-:-:S12]  /*1da30*/  ULDC.64 UR4, c[0x0][0xaf8] ;  /* 0x0002be0000047ab9 */ /* 0x000fd80000000a00 */
[----:B-1-3--:R-:W1:Y:S01]  /*1da40*/  @P0 LDC.64 R2, c[0x0][0xb20] ;  /* 0x0002c800ff020b82 */ /* 0x00ae620000000a00 */
        /* <DEDUP_REMOVED lines=32> */
[----:B-----5:R-:W2:Y:S04]  /*1dc50*/  LDG.E R0, desc[UR54][R2.64] ;  /* 0x0000003602007981 */ /* 0x020ea8000c1e1900 */
[----:B------:R-:W2:Y:S02]  /*1dc60*/  LDG.E R5, desc[UR54][R2.64+0x4] ;  /* 0x0000043602057981 */ /* 0x000ea4000c1e1900 */
[----:B--2---:R-:W-:-:S07]  /*1dc70*/  IMAD.IADD R0, R5, 0x1, -R0 ;  /* 0x0000000105007824 */ /* 0x004fce00078e0a00 */
.L_x_5554:
        /* <DEDUP_REMOVED lines=18> */
.L_x_5555:
[----:B------:R-:W-:Y:S05]  /*1dda0*/  @!P3 BRA `(.L_x_5556) ;  /* 0x00000000000cb947 */ /* 0x000fea0003800000 */
[----:B------:R-:W2:Y:S04]  /*1ddb0*/  LDG.E R7, desc[UR54][R4.64] ;  /* 0x0000003604077981 */ /* 0x000ea8000c1e1900 */
[----:B------:R-:W2:Y:S02]  /*1ddc0*/  LDG.E R4, desc[UR54][R4.64+0x4] ;  /* 0x0000043604047981 */ /* 0x000ea4000c1e1900 */
[----:B--2---:R-:W-:-:S07]  /*1ddd0*/  IMAD.IADD R7, R4, 0x1, -R7 ;  /* 0x0000000104077824 */ /* 0x004fce00078e0a07 */
.L_x_5556:
[----:B--2---:R-:W2:Y:S04]  /*1dde0*/  @P1 LDG.E R4, desc[UR54][R2.64] ;  /* 0x0000003602041981 */ /* 0x004ea8000c1e1900 */
[----:B-1----:R-:W2:Y:S01]  /*1ddf0*/  @P1 LDG.E R2, desc[UR54][R2.64+0x4] ;  /* 0x0000043602021981 */ /* 0x002ea2000c1e1900 */
[----:B-----5:R-:W-:Y:S02]  /*1de00*/  IMAD.IADD R5, R7, 0x1, -R6 ;  /* 0x0000000107057824 */ /* 0x020fe400078e0a06 */
[----:B--2---:R-:W-:Y:S01]  /*1de10*/  @P1 IMAD.IADD R9, R2, 0x1, -R4 ;  /* 0x0000000102091824 */ /* 0x004fe200078e0a04 */
[----:B------:R-:W-:-:S03]  /*1de20*/  LEA R4, R17, 0x40, 0x6 ;  /* 0x0000004011047811 */ /* 0x000fc600078e30ff */
[----:B------:R-:W-:-:S04]  /*1de30*/  IMAD.IADD R8, R5, 0x1, R9 ;  /* 0x0000000105087824 */ /* 0x000fc800078e0209 */
[C---:B------:R-:W-:Y:S01]  /*1de40*/  VIADD R20, R8.reuse, 0x3f ;  /* 0x0000003f08147836 */ /* 0x040fe20000000000 */
[----:B------:R-:W-:-:S04]  /*1de50*/  IADD3 R4, R8, R4, -R0 ;  /* 0x0000000408047210 */ /* 0x000fc80007ffe800 */
[----:B------:R-:W-:-:S04]  /*1de60*/  SHF.R.S32.HI R2, RZ, 0x1f, R20 ;  /* 0x0000001fff027819 */ /* 0x000fc80000011414 */
[----:B------:R-:W-:Y:S02]  /*1de70*/  LEA.HI R20, R2, R20, RZ, 0x6 ;  /* 0x0000001402147211 */ /* 0x000fe400078f30ff */
[----:B------:R-:W1:Y:S02]  /*1de80*/  LDC.64 R2, c[0x0][0xad8] ;  /* 0x0002b600ff027b82 */ /* 0x000e640000000a00 */
[----:B------:R-:W-:Y:S02]  /*1de90*/  SHF.R.S32.HI R20, RZ, 0x6, R20 ;  /* 0x00000006ff147819 */ /* 0x000fe40000011414 */
[----:B-1----:R-:W-:Y:S01]  /*1dea0*/  ISETP.GE.AND P2, PT, R3, 0x1, PT ;  /* 0x000000010300780c */ /* 0x002fe20003f46270 */
        /* <DEDUP_REMOVED lines=13> */
.L_x_5559:
[----:B------:R-:W-:-:S13]  /*1df80*/  ISETP.NE.AND P0, PT, R3, 0x1, PT ;  /* 0x000000010300780c */ /* 0x000fda0003f05270 */
[----:B------:R-:W1:Y:S02]  /*1df90*/  @P0 LDC.64 R6, c[0x0][0xae0] ;  /* 0x0002b800ff060b82 */ /* 0x000e640000000a00 */
[----:B-1----:R-:W-:-:S05]  /*1dfa0*/  @P0 IMAD.HI.U32 R6, R11, R6, RZ ;  /* 0x000000060b060227 */ /* 0x002fca00078e00ff */
[----:B------:R-:W-:-:S07]  /*1dfb0*/  @P0 SHF.R.U32.HI R11, RZ, R7, R6 ;  /* 0x00000007ff0b0219 */ /* 0x000fce0000011606 */
.L_x_5560:
[----:B------:R-:W-:Y:S05]  /*1dfc0*/  BSYNC B0 ;  /* 0x0000000000007941 */ /* 0x000fea0003800000 */
.L_x_5558:
[----:B------:R-:W-:-:S05]  /*1dfd0*/  IMAD R11, R11, R3, R3 ;  /* 0x000000030b0b7224 */ /* 0x000fca00078e0203 */
[----:B------:R-:W-:-:S07]  /*1dfe0*/  VIMNMX R2, R2, R11, PT ;  /* 0x0000000b02027248 */ /* 0x000fce0003fe0100 */
.L_x_5557:
[----:B------:R-:W-:Y:S01]  /*1dff0*/  IMAD R0, R17, 0x40, -R0 ;  /* 0x0000004011007824 */ /* 0x000fe200078e0a00 */
[----:B------:R-:W-:-:S03]  /*1e000*/  ULDC UR4, c[0x0][0xad4] ;  /* 0x0002b50000047ab9 */ /* 0x000fc60000000800 */
[----:B------:R-:W-:-:S05]  /*1e010*/  IMAD.IADD R0, R8, 0x1, R0 ;  /* 0x0000000108007824 */ /* 0x000fca00078e0200 */
[----:B------:R-:W-:Y:S01]  /*1e020*/  IADD3 R8, R0, -UR4, RZ ;  /* 0x8000000400087c10 */ /* 0x000fe2000fffe0ff */
        /* <DEDUP_REMOVED lines=11> */
.L_x_5563:
[----:B------:R-:W-:Y:S01]  /*1e0e0*/  ISETP.NE.AND P0, PT, R3, 0x1, PT ;  /* 0x000000010300780c */ /* 0x000fe20003f05270 */
[----:B------:R-:W-:-:S12]  /*1e0f0*/  IMAD.MOV.U32 R11, RZ, RZ, R0 ;  /* 0x000000ffff0b7224 */ /* 0x000fd800078e0000 */
[----:B------:R-:W1:Y:S02]  /*1e100*/  @P0 LDC.64 R6, c[0x0][0xae0] ;  /* 0x0002b800ff060b82 */ /* 0x000e640000000a00 */
[----:B-1----:R-:W-:-:S05]  /*1e110*/  @P0 IMAD.HI.U32 R6, R0, R6, RZ ;  /* 0x0000000600060227 */ /* 0x002fca00078e00ff */
[----:B------:R-:W-:-:S07]  /*1e120*/  @P0 SHF.R.U32.HI R11, RZ, R7, R6 ;  /* 0x00000007ff0b0219 */ /* 0x000fce0000011606 */
.L_x_5564:
[----:B------:R-:W-:Y:S05]  /*1e130*/  BSYNC B0 ;  /* 0x0000000000007941 */ /* 0x000fea0003800000 */
.L_x_5562:
[----:B------:R-:W-:-:S05]  /*1e140*/  IMAD R3, R11, R3, RZ ;  /* 0x000000030b037224 */ /* 0x000fca00078e02ff */
[----:B------:R-:W-:-:S07]  /*1e150*/  VIMNMX R8, R8, R3, !PT ;  /* 0x0000000308087248 */ /* 0x000fce0007fe0100 */
.L_x_5561:
        /* <DEDUP_REMOVED lines=17> */
[----:B------:R-:W-:-:S05]  /*1e270*/  @P0 VIADD R3, R3, 0x3f ;  /* 0x0000003f03030836 */ /* 0x000fca0000000000 */
        /* <DEDUP_REMOVED lines=16> */
.L_x_5720:
[----:B------:R-:W-:-:S03]  /*1e380*/  UMOV UR4, 0xffffffff ;  /* 0xffffffff00047882 */ /* 0x000fc60000000000 */
[----:B------:R-:W-:Y:S05]  /*1e390*/  BRA.DIV UR4, `(.L_x_5568) ;  /* 0x0000006604987947 */ /* 0x000fea000b800000 */
[----:B------:R-:W-:-:S13]  /*1e3a0*/  ELECT P6, URZ, PT ;  /* 0x00000000003f782f */ /* 0x000fda00038c0000 */
.L_x_5723:
[----:B------:R-:W2:Y:S01]  /*1e3b0*/  LDL R7, [R1+0x24] ;  /* 0x0000240001077983 */ /* 0x000ea20000100800 */
[----:B------:R-:W-:Y:S02]  /*1e3c0*/  MOV R8, 0x400 ;  /* 0x0000040000087802 */ /* 0x000fe40000000f00 */
[----:B--2---:R-:W-:Y:S02]  /*1e3d0*/  R2UR UR4, R7 ;  /* 0x00000000070472ca */ /* 0x004fe400000e0000 */
[----:B------:R-:W1:Y:S11]  /*1e3e0*/  S2R R7, SR_CgaCtaId ;  /* 0x0000000000077919 */ /* 0x000e760000008800 */
[----:B------:R-:W-:-:S04]  /*1e3f0*/  UIADD3 UR4, UR4, 0x1, URZ ;  /* 0x0000000104047890 */ /* 0x000fc8000fffe03f */
        /* <DEDUP_REMOVED lines=8> */
.L_x_5724:
        /* <DEDUP_REMOVED lines=8> */
.L_x_5725:
        /* <DEDUP_REMOVED lines=11> */
.L_x_5573:
[----:B--2---:R-:W2:Y:S01]  /*1e5b0*/  LDL R11, [R1+0x4] ;  /* 0x00000400010b7983 */ /* 0x004ea20000100800 */
        /* <DEDUP_REMOVED lines=19> */
.L_x_5726:
        /* <DEDUP_REMOVED lines=8> */
.L_x_5575:
[----:B-12---:R-:W2:Y:S01]  /*1e770*/  LDL R9, [R1+0x4] ;  /* 0x0000040001097983 */ /* 0x006ea20000100800 */
        /* <DEDUP_REMOVED lines=51> */
.L_x_5571:
[----:B------:R-:W-:Y:S05]  /*1eab0*/  BSYNC B1 ;  /* 0x0000000000017941 */ /* 0x000fea0003800000 */
.L_x_5570:
        /* <DEDUP_REMOVED lines=16> */
.L_x_5582:
        /* <DEDUP_REMOVED lines=9> */
.L_x_5727:
        /* <DEDUP_REMOVED lines=11> */
.L_x_5579:
[----:B--2---:R-:W2:Y:S01]  /*1ed00*/  LDL R11, [R1+0x4] ;  /* 0x00000400010b7983 */ /* 0x004ea20000100800 */
        /* <DEDUP_REMOVED lines=15> */
[----:B------:R-:W3:Y:S02]  /*1ee00*/  SYNCS.PHASECHK.TRANS64.TRYWAIT P1, [R9+URZ+0x388c0], R10 ;  /* 0x0388c00a090075a7 */ /* 0x000ee4000802017f */
[----:B--23--:R-:W-:Y:S05]  /*1ee10*/  @!P1 BRA `(.L_x_5580) ;  /* 0x0000005c00689947 */ /* 0x00cfea0003800000 */
.L_x_5728:
        /* <DEDUP_REMOVED lines=8> */
.L_x_5581:
        /* <DEDUP_REMOVED lines=52> */
.L_x_5577:
[----:B------:R-:W-:Y:S05]  /*1f1e0*/  BSYNC B1 ;  /* 0x0000000000017941 */ /* 0x000fea0003800000 */
.L_x_5576:
        /* <DEDUP_REMOVED lines=13> */
.L_x_5566:
[----:B------:R-:W-:Y:S05]  /*1f2c0*/  BSYNC B0 ;  /* 0x0000000000007941 */ /* 0x000fea0003800000 */
.L_x_5565:
        /* <DEDUP_REMOVED lines=17> */
.L_x_5585:
[----:B------:R-:W-:-:S13]  /*1f3e0*/  ISETP.NE.AND P1, PT, R3, 0x1, PT ;  /* 0x000000010300780c */ /* 0x000fda0003f25270 */
[----:B------:R-:W2:Y:S02]  /*1f3f0*/  @P1 LDC.64 R4, c[0x0][0xae0] ;  /* 0x0002b800ff041b82 */ /* 0x000ea40000000a00 */
[----:B--2---:R-:W-:-:S05]  /*1f400*/  @P1 IMAD.HI.U32 R4, R6, R4, RZ ;  /* 0x0000000406041227 */ /* 0x004fca00078e00ff */
[----:B------:R-:W-:-:S07]  /*1f410*/  @P1 SHF.R.U32.HI R6, RZ, R5, R4 ;  /* 0x00000005ff061219 */ /* 0x000fce0000011604 */
.L_x_5586:
[----:B------:R-:W-:Y:S05]  /*1f420*/  BSYNC B0 ;  /* 0x0000000000007941 */ /* 0x000fea0003800000 */
.L_x_5584:
[----:B------:R-:W-:-:S05]  /*1f430*/  IMAD R6, R6, R3, R3 ;  /* 0x0000000306067224 */ /* 0x000fca00078e0203 */
[----:B------:R-:W-:-:S07]  /*1f440*/  VIMNMX R2, R2, R6, PT ;  /* 0x0000000602027248 */ /* 0x000fce0003fe0100 */
.L_x_5583:
        /* <DEDUP_REMOVED lines=19> */
.L_x_5589:
[----:B------:R-:W-:-:S13]  /*1f580*/  ISETP.NE.AND P0, PT, R3, 0x1, PT ;  /* 0x000000010300780c */ /* 0x000fda0003f05270 */
[----:B------:R-:W3:Y:S02]  /*1f590*/  @P0 LDC.64 R4, c[0x0][0xae0] ;  /* 0x0002b800ff040b82 */ /* 0x000ee40000000a00 */
[----:B---3--:R-:W-:-:S05]  /*1f5a0*/  @P0 IMAD.HI.U32 R4, R0, R4, RZ ;  /* 0x0000000400040227 */ /* 0x008fca00078e00ff */
[----:B------:R-:W-:-:S07]  /*1f5b0*/  @P0 SHF.R.U32.HI R0, RZ, R5, R4 ;  /* 0x00000005ff000219 */ /* 0x000fce0000011604 */
.L_x_5590:
[----:B------:R-:W-:Y:S05]  /*1f5c0*/  BSYNC B0 ;  /* 0x0000000000007941 */ /* 0x000fea0003800000 */
.L_x_5588:
[----:B------:R-:W-:-:S05]  /*1f5d0*/  IMAD R3, R0, R3, RZ ;  /* 0x0000000300037224 */ /* 0x000fca00078e02ff */
[----:B------:R-:W-:-:S07]  /*1f5e0*/  VIMNMX R2, R2, R3, !PT ;  /* 0x0000000302027248 */ /* 0x000fce0007fe0100 */
.L_x_5587:
        /* <DEDUP_REMOVED lines=12> */
[----:B------:R-:W3:Y:S01]  /*1f6b0*/  LDL R0, [R1+0x28] ;  /* 0x0000280001007983 */ /* 0x000ee20000100800 */
[----:B------:R-:W-:Y:S01]  /*1f6c0*/  VOTEU.ANY UR4, UPT, PT ;  /* 0x0000000000047886 */ /* 0x000fe200038e0100 */
[----:B------:R-:W4:Y:S01]  /*1f6d0*/  LDC.64 R2, c[0x0][0xd38] ;  /* 0x00034e00ff027b82 */ /* 0x000f220000000a00 */
[----:B------:R-:W-:Y:S01]  /*1f6e0*/  POPC R5, UR4 ;  /* 0x0000000400057d09 */ /* 0x000fe20008000000 */
[----:B------:R-:W5:Y:S01]  /*1f6f0*/  S2R R7, SR_LANEID ;  /* 0x0000000000077919 */ /* 0x000f620000000000 */
[----:B---3--:R-:W-:-:S06]  /*1f700*/  R2UR UR5, R0 ;  /* 0x00000000000572ca */ /* 0x008fcc00000e0000 */
[----:B------:R-:W5:Y:S02]  /*1f710*/  FLO.U32 R0, UR4 ;  /* 0x0000000400007d00 */ /* 0x000f6400080e0000 */
[----:B-----5:R-:W-:-:S13]  /*1f720*/  ISETP.EQ.U32.AND P0, PT, R0, R7, PT ;  /* 0x000000070000720c */ /* 0x020fda0003f02070 */
[----:B----4-:R-:W3:Y:S01]  /*1f730*/  @P0 ATOMG.E.ADD.STRONG.GPU PT, R3, desc[UR54][R2.64], R5 ;  /* 0x00000005020309a8 */ /* 0x010ee200081ee1f6 */
[----:B------:R-:W4:Y:S02]  /*1f740*/  S2R R4, SR_LTMASK ;  /* 0x0000000000047919 */ /* 0x000f240000003900 */
[----:B----4-:R-:W-:-:S04]  /*1f750*/  LOP3.LUT R4, R4, UR4, RZ, 0xc0, !PT ;  /* 0x0000000404047c12 */ /* 0x010fc8000f8ec0ff */
[----:B------:R-:W4:Y:S01]  /*1f760*/  POPC R7, R4 ;  /* 0x0000000400077309 */ /* 0x000f220000000000 */
[----:B---3--:R-:W4:Y:S02]  /*1f770*/  SHFL.IDX PT, R0, R3, R0, 0x1f ;  /* 0x00001f0003007589 */ /* 0x008f2400000e0000 */
[----:B----4-:R-:W-:Y:S01]  /*1f780*/  IADD3 R16, R0, UR5, R7 ;  /* 0x0000000500107c10 */ /* 0x010fe2000fffe007 */
[----:B------:R-:W-:Y:S06]  /*1f790*/  BRA `(.L_x_5593) ;  /* 0x0000003000b87947 */ /* 0x000fec0003800000 */
.L_x_5592:
        /* <DEDUP_REMOVED lines=23> */
.L_x_5594:
        /* <DEDUP_REMOVED lines=9> */
[----:B------:R-:W-:Y:S01]  /*1f9a0*/  IMAD.U32 R4, RZ, RZ, UR6 ;  /* 0x00000006ff047e24 */ /* 0x000fe2000f8e00ff */
[----:B-1----:R-:W-:Y:S01]  /*1f9b0*/  MOV R11, UR5 ;  /* 0x00000005000b7c02 */ /* 0x002fe20008000f00 */
[----:B------:R-:W-:Y:S02]  /*1f9c0*/  IMAD.U32 R5, RZ, RZ, UR7 ;  /* 0x00000007ff057e24 */ /* 0x000fe4000f8e00ff */
[----:B--2---:R-:W-:Y:S02]  /*1f9d0*/  IMAD.U32 R6, RZ, RZ, UR8 ;  /* 0x00000008ff067e24 */ /* 0x004fe4000f8e00ff */
[----:B------:R-:W-:-:S02]  /*1f9e0*/  IMAD.U32 R7, RZ, RZ, UR9 ;  /* 0x00000009ff077e24 */ /* 0x000fc4000f8e00ff */
[----:B------:R-:W-:Y:S02]  /*1f9f0*/  IMAD.U32 R10, RZ, RZ, UR4 ;  /* 0x00000004ff0a7e24 */ /* 0x000fe4000f8e00ff */
[----:B------:R-:W-:Y:S02]  /*1fa00*/  IMAD.MOV.U32 R8, RZ, RZ, 0x70 ;  /* 0x00000070ff087424 */ /* 0x000fe400078e00ff */
[----:B------:R-:W-:Y:S02]  /*1fa10*/  IMAD.MOV.U32 R12, RZ, RZ, 0x1 ;  /* 0x00000001ff0c7424 */ /* 0x000fe400078e00ff */
[----:B0--3--:R-:W-:-:S07]  /*1fa20*/  IMAD.MOV.U32 R13, RZ, RZ, RZ ;  /* 0x000000ffff0d7224 */ /* 0x009fce00078e00ff */
[----:B------:R-:W-:-:S07]  /*1fa30*/  LEPC R20, `(.L_x_5596) ;  /* 0x000000001014794e */ /* 0x000fce0000000000 */
[----:B----4-:R-:W-:Y:S05]  /*1fa40*/  CALL.ABS.NOINC R2 ;  /* 0x0000000002007343 */ /* 0x010fea0003c00000 */
.L_x_5596:
        /* <DEDUP_REMOVED lines=16> */
.L_x_5595:
[----:B--2---:R-:W2:Y:S01]  /*1fb50*/  LDL.LU R6, [R1+0x20] ;  /* 0x0000200001067983 */ /* 0x004ea20000300800 */
[----:B------:R-:W3:Y:S01]  /*1fb60*/  LDC R0, c[0x0][0x428] ;  /* 0x00010a00ff007b82 */ /* 0x000ee20000000800 */
[----:B------:R-:W-:Y:S01]  /*1fb70*/  ULDC.64 UR4, c[0x0][0xaf0] ;  /* 0x0002bc0000047ab9 */ /* 0x000fe20000000a00 */
[----:B------:R-:W-:Y:S01]  /*1fb80*/  IMAD.MOV.U32 R4, RZ, RZ, R19 ;  /* 0x000000ffff047224 */ /* 0x000fe200078e0013 */
[----:B---3--:R-:W-:Y:S01]  /*1fb90*/  ISETP.NE.AND P0, PT, R0, 0x1, PT ;  /* 0x000000010000780c */ /* 0x008fe20003f05270 */
[----:B------:R-:W3:Y:S01]  /*1fba0*/  S2R R5, SR_TID.X ;  /* 0x0000000000057919 */ /* 0x000ee20000002100 */
[----:B------:R-:W-:-:S11]  /*1fbb0*/  IMAD.MOV.U32 R0, RZ, RZ, R18 ;  /* 0x000000ffff007224 */ /* 0x000fd600078e0012 */
[----:B------:R-:W4:Y:S08]  /*1fbc0*/  @P0 LDC R3, c[0x0][0x42c] ;  /* 0x00010b00ff030b82 */ /* 0x000f300000000800 */
[----:B------:R-:W0:Y:S01]  /*1fbd0*/  @P0 LDC R2, c[0x0][0x430] ;  /* 0x00010c00ff020b82 */ /* 0x000e220000000800 */
[----:B----4-:R-:W-:-:S05]  /*1fbe0*/  @P0 IMAD.HI.U32 R3, R18, R3, RZ ;  /* 0x0000000312030227 */ /* 0x010fca00078e00ff */
[----:B0-----:R-:W-:Y:S02]  /*1fbf0*/  @P0 SHF.R.U32.HI R0, RZ, R2, R3 ;  /* 0x00000002ff000219 */ /* 0x001fe40000011603 */
[----:B------:R-:W-:-:S04]  /*1fc00*/  ISETP.NE.U32.AND P0, PT, RZ, UR4, PT ;  /* 0x00000004ff007c0c */ /* 0x000fc8000bf05070 */
[----:B------:R-:W-:Y:S01]  /*1fc10*/  ISETP.NE.AND.EX P0, PT, RZ, UR5, PT, P0 ;  /* 0x00000005ff007c0c */ /* 0x000fe2000bf05300 */
[----:B------:R-:W-:-:S12]  /*1fc20*/  ULDC.64 UR4, c[0x0][0xaf8] ;  /* 0x0002be0000047ab9 */ /* 0x000fd80000000a00 */
[----:B------:R-:W0:Y:S01]  /*1fc30*/  @P0 LDC.64 R2, c[0x0][0xaf0] ;  /* 0x0002bc00ff020b82 */ /* 0x000e220000000a00 */
[----:B---3--:R-:W-:-:S04]  /*1fc40*/  LOP3.LUT R5, R5, 0x1f, RZ, 0xc0, !PT ;  /* 0x0000001f05057812 */ /* 0x008fc800078ec0ff */
[----:B------:R-:W-:Y:S01]  /*1fc50*/  ISETP.NE.AND P6, PT, R5, RZ, PT ;  /* 0x000000ff0500720c */ /* 0x000fe20003fc5270 */
[----:B------:R-:W-:-:S03]  /*1fc60*/  ULDC.64 UR6, c[0x0][0x198] ;  /* 0x0000660000067ab9 */ /* 0x000fc60000000a00 */
[----:B------:R-:W-:-:S09]  /*1fc70*/  PLOP3.LUT P1, PT, P6, PT, PT, 0x8, 0x0 ;  /* 0x000000000000781c */ /* 0x000fd2000372e170 */
[----:B------:R-:W-:Y:S01]  /*1fc80*/  VOTEU.ALL UP1, P6 ;  /* 0x00000000003f7886 */ /* 0x000fe20003020000 */
[----:B0-----:R-:W-:-:S05]  /*1fc90*/  @P0 IMAD.WIDE R2, R19, 0x4, R2 ;  /* 0x0000000413020825 */ /* 0x001fca00078e0202 */
[----:B------:R0:W5:Y:S01]  /*1fca0*/  @P0 LDG.E R4, desc[UR54][R2.64] ;  /* 0x0000003602040981 */ /* 0x000162000c1e1900 */
[----:B------:R-:W-:Y:S01]  /*1fcb0*/  ISETP.NE.U32.AND P0, PT, RZ, UR4, PT ;  /* 0x00000004ff007c0c */ /* 0x000fe2000bf05070 */
[----:B------:R-:W-:-:S03]  /*1fcc0*/  @!UP1 UIADD3 UR8, UP0, UR6, 0x270, URZ ;  /* 0x0000027006089890 */ /* 0x000fc6000ff1e03f */
[----:B------:R-:W-:Y:S01]  /*1fcd0*/  ISETP.NE.AND.EX P0, PT, RZ, UR5, PT, P0 ;  /* 0x00000005ff007c0c */ /* 0x000fe2000bf05300 */
[----:B------:R-:W-:-:S03]  /*1fce0*/  @!UP1 UIADD3.X UR9, URZ, UR7, URZ, UP0, !UPT ;  /* 0x000000073f099290 */ /* 0x000fc600087fe43f */
[----:B------:R-:W-:Y:S01]  /*1fcf0*/  VOTEU.ALL UP0, P6 ;  /* 0x00000000003f7886 */ /* 0x000fe20003000000 */
[----:B0-----:R-:W-:Y:S01]  /*1fd00*/  SEL R2, R19, RZ, !P0 ;  /* 0x000000ff13027207 */ /* 0x001fe20004000000 */
[----:B--2---:R-:W-:-:S07]  /*1fd10*/  IMAD R17, R17, 0x40, R6 ;  /* 0x0000004011117824 */ /* 0x004fce00078e0206 */
.L_x_5597:
        /* <DEDUP_REMOVED lines=10> */
[----:B------:R-:W2:Y:S01]  /*1fdc0*/  LDL R3, [R1+0x1c] ;  /* 0x00001c0001037983 */ /* 0x000ea20000100800 */
[----:B------:R-:W0:Y:S01]  /*1fdd0*/  LDC.64 R20, c[0x0][0x3f8] ;  /* 0x0000fe00ff147b82 */ /* 0x000e220000000a00 */
[----:B------:R-:W-:Y:S02]  /*1fde0*/  ULDC.64 UR4, c[0x0][0xb00] ;  /* 0x0002c00000047ab9 */ /* 0x000fe40000000a00 */
[----:B0-----:R-:W-:Y:S01]  /*1fdf0*/  LOP3.LUT P0, RZ, R20, UR4, RZ, 0xfc, !PT ;  /* 0x0000000414ff7c12 */ /* 0x001fe2000f80fcff */
[----:B------:R-:W-:-:S03]  /*1fe00*/  UMOV UR4, 0xffffffff ;  /* 0xffffffff00047882 */ /* 0x000fc60000000000 */
[----:B------:R-:W-:-:S04]  /*1fe10*/  LOP3.LUT P0, RZ, R21, UR5, RZ, 0xfc, P0 ;  /* 0x0000000515ff7c12 */ /* 0x000fc8000800fcff */
[----:B-----5:R-:W-:Y:S01]  /*1fe20*/  SEL R6, R4, RZ, !P0 ;  /* 0x000000ff04067207 */ /* 0x020fe20004000000 */
[----:B--2---:R-:W-:Y:S01]  /*1fe30*/  VIADD R3, R3, 0xffffffff ;  /* 0xffffffff03037836 */ /* 0x004fe20000000000 */
[----:B------:R-:W-:Y:S07]  /*1fe40*/  BRA.DIV UR4, `(.L_x_5598) ;  /* 0x0000004e04707947 */ /* 0x000fee000b800000 */
.L_x_5731:
[----:B------:R-:W-:Y:S01]  /*1fe50*/  UMOV UR4, 0xffffffff ;  /* 0xffffffff00047882 */ /* 0x000fe20000000000 */
[----:B------:R-:W-:Y:S02]  /*1fe60*/  SHF.R.S32.HI R8, RZ, 0x1f, R4 ;  /* 0x0000001fff087819 */ /* 0x000fe40000011404 */
[----:B------:R-:W-:Y:S05]  /*1fe70*/  BRA.DIV UR4, `(.L_x_5599) ;  /* 0x0000004e04987947 */ /* 0x000fea000b800000 */
[----:B------:R-:W-:-:S13]  /*1fe80*/  ELECT P6, URZ, PT ;  /* 0x00000000003f782f */ /* 0x000fda00038c0000 */
.L_x_5734:
        /* <DEDUP_REMOVED lines=22> */
.L_x_5601:
        /* <DEDUP_REMOVED lines=9> */
.L_x_5735:
        /* <DEDUP_REMOVED lines=11> */
.L_x_5603:
[----:B------:R-:W2:Y:S04]  /*20130*/  LDL R9, [R1] ;  /* 0x0000000001097983 */ /* 0x000ea80000100800 */
[----:B0-----:R-:W3:Y:S01]  /*20140*/  LDL R7, [R1+0x10] ;  /* 0x0000100001077983 */ /* 0x001ee20000100800 */
[----:B------:R-:W-:Y:S01]  /*20150*/  MOV R10, 0x400 ;  /* 0x00000400000a7802 */ /* 0x000fe20000000f00 */
[----:B------:R-:W-:Y:S01]  /*20160*/  ULDC.64 UR14, c[0x0][0x198] ;  /* 0x00006600000e7ab9 */ /* 0x000fe20000000a00 */
[----:B------:R-:W-:Y:S01]  /*20170*/  R2UR UR9, R5 ;  /* 0x00000000050972ca */ /* 0x000fe200000e0000 */
[----:B------:R-:W0:Y:S01]  /*20180*/  S2R R11, SR_CgaCtaId ;  /* 0x00000000000b7919 */ /* 0x000e220000008800 */
[----:B------:R-:W-:Y:S01]  /*20190*/  R2UR UR11, R3 ;  /* 0x00000000030b72ca */ /* 0x000fe200000e0000 */
[----:B------:R-:W-:Y:S01]  /*201a0*/  UIADD3 UR6, UP0, UR14, 0x370, URZ ;  /* 0x000003700e067890 */ /* 0x000fe2000ff1e03f */
[----:B------:R-:W-:Y:S01]  /*201b0*/  R2UR UR12, R0 ;  /* 0x00000000000c72ca */ /* 0x000fe200000e0000 */
[----:B------:R-:W-:Y:S01]  /*201c0*/  UMOV UR5, 0x14f00000 ;  /* 0x14f0000000057882 */ /* 0x000fe20000000000 */
[----:B-----5:R-:W-:Y:S01]  /*201d0*/  R2UR UR13, R6 ;  /* 0x00000000060d72ca */ /* 0x020fe200000e0000 */
[----:B------:R-:W-:Y:S01]  /*201e0*/  UIADD3.X UR7, URZ, UR15, URZ, UP0, !UPT ;  /* 0x0000000f3f077290 */ /* 0x000fe200087fe43f */
[----:B------:R-:W-:-:S05]  /*201f0*/  UMOV UR10, URZ ;  /* 0x0000003f000a7c82 */ /* 0x000fca0008000000 */
[----:B------:R-:W-:Y:S01]  /*20200*/  UIADD3 UR9, UR9, 0x38830, URZ ;  /* 0x0003883009097890 */ /* 0x000fe2000fffe03f */
[----:B0-----:R-:W-:-:S05]  /*20210*/  LEA R10, R11, R10, 0x18 ;  /* 0x0000000a0b0a7211 */ /* 0x001fca00078ec0ff */
        /* <DEDUP_REMOVED lines=8> */
.L_x_5600:
[----:B------:R-:W0:Y:S01]  /*202a0*/  S2R R10, SR_CgaCtaId ;  /* 0x00000000000a7919 */ /* 0x000e220000008800 */
[----:B------:R-:W-:Y:S05]  /*202b0*/  WARPSYNC.ALL ;  /* 0x0000000000007948 */ /* 0x000fea0003800000 */
[----:B------:R-:W-:Y:S01]  /*202c0*/  BAR.SYNC.DEFER_BLOCKING 0x8, 0xa0 ;  /* 0x0202800000007b1d */ /* 0x000fe20000010000 */
[----:B------:R-:W-:Y:S02]  /*202d0*/  ELECT P0, URZ, PT ;  /* 0x00000000003f782f */ /* 0x000fe40003800000 */
[----:B-1----:R-:W-:-:S03]  /*202e0*/  MOV R9, 0x400 ;  /* 0x0000040000097802 */ /* 0x002fc60000000f00 */
        /* <DEDUP_REMOVED lines=19> */
[----:B------:R-:W-:Y:S01]  /*20420*/  R2UR UR54, R5 ;  /* 0x00000000053672ca */ /* 0x000fe200000e0000 */
[----:B------:R-:W-:-:S02]  /*20430*/  UIADD3.X UR5, URZ, UR21, URZ, UP0, !UPT ;  /* 0x000000153f057290 */ /* 0x000fc400087fe43f */
[----:B------:R-:W-:Y:S01]  /*20440*/  UIADD3 UR48, UR16, 0x28400, URZ ;  /* 0x0002840010307890 */ /* 0x000fe2000fffe03f */
[----:B------:R-:W-:Y:S01]  /*20450*/  UMOV UR50, 0xc0 ;  /* 0x000000c000327882 */ /* 0x000fe20000000000 */
[----:B------:R-:W-:Y:S01]  /*20460*/  UMOV UR51, UR11 ;  /* 0x0000000b00337c82 */ /* 0x000fe20008000000 */
[----:B------:R-:W-:Y:S02]  /*20470*/  MOV R7, UR50 ;  /* 0x0000003200077c02 */ /* 0x000fe40008000f00 */
[----:B------:R1:W-:Y:S01]  /*20480*/  UTMALDG.4D [UR8], [UR14], desc[UR6] ;  /* 0x000006080e0075b4 */ /* 0x0003e20008019000 */
[----:B0-----:R-:W-:Y:S01]  /*20490*/  MOV R2, 0x10000 ;  /* 0x0001000000027802 */ /* 0x001fe20000000f00 */
[----:B------:R-:W-:Y:S01]  /*204a0*/  UMOV UR50, 0x40 ;  /* 0x0000004000327882 */ /* 0x000fe20000000000 */
[----:B------:R-:W-:Y:S01]  /*204b0*/  UMOV UR52, UR12 ;  /* 0x0000000c00347c82 */ /* 0x000fe20008000000 */
[----:B------:R-:W-:Y:S01]  /*204c0*/  UMOV UR53, UR13 ;  /* 0x0000000d00357c82 */ /* 0x000fe20008000000 */
[----:B------:R-:W-:Y:S01]  /*204d0*/  UIADD3 UR56, UR16, 0x2a400, URZ ;  /* 0x0002a40010387890 */ /* 0x000fe2000fffe03f */
[----:B------:R0:W-:Y:S01]  /*204e0*/  SYNCS.ARRIVE.TRANS64 RZ, [R9+URZ+0x38810], R2 ;  /* 0x0388100209ff79a7 */ /* 0x0001e2000800003f */
[----:B------:R-:W-:-:S02]  /*204f0*/  UIADD3 UR40, UR16, 0x2e400, URZ ;  /* 0x0002e40010287890 */ /* 0x000fc4000fffe03f */
        /* <DEDUP_REMOVED lines=15> */
[----:B-1----:R-:W-:Y:S01]  /*205f0*/  UIADD3 UR8, UR16, 0x26400, URZ ;  /* 0x0002640010087890 */ /* 0x002fe2000fffe03f */
[----:B0-----:R-:W-:Y:S01]  /*20600*/  MOV R2, UR55 ;  /* 0x0000003700027c02 */ /* 0x001fe20008000f00 */
[----:B------:R-:W-:Y:S01]  /*20610*/  UIADD3 UR9, UR16, 0x38810, URZ ;  /* 0x0003881010097890 */ /* 0x000fe2000fffe03f */
[----:B------:R-:W-:Y:S01]  /*20620*/  UMOV UR27, UR11 ;  /* 0x0000000b001b7c82 */ /* 0x000fe20008000000 */
[----:B------:R-:W-:Y:S01]  /*20630*/  UMOV UR28, UR12 ;  /* 0x0000000c001c7c82 */ /* 0x000fe20008000000 */
[----:B------:R-:W-:Y:S01]  /*20640*/  UMOV UR29, UR13 ;  /* 0x0000000d001d7c82 */ /* 0x000fe20008000000 */
[----:B------:R-:W-:Y:S01]  /*20650*/  UMOV UR18, 0x1c0 ;  /* 0x000001c000127882 */ /* 0x000fe20000000000 */
        /* <DEDUP_REMOVED lines=22> */
.L_x_5605:
[----:B------:R-:W-:Y:S05]  /*207c0*/  BSYNC B0 ;  /* 0x0000000000007941 */ /* 0x000fea0003800000 */
.L_x_5604:
        /* <DEDUP_REMOVED lines=8> */
[----:B0-----:R-:W-:-:S05]  /*20850*/  IMAD.U32 R2, RZ, RZ, UR4 ;  /* 0x00000004ff027e24 */ /* 0x001fca000f8e00ff */
[----:B------:R-:W-:-:S04]  /*20860*/  SHF.L.U32 R2, R2, 0x1f, RZ ;  /* 0x0000001f02027819 */ /* 0x000fc800000006ff */
[----:B------:R-:W0:Y:S02]  /*20870*/  SYNCS.PHASECHK.TRANS64.TRYWAIT P0, [R9+URZ+0x38820], R2 ;  /* 0x03882002090075a7 */ /* 0x000e24000800017f */
[----:B0-----:R-:W-:Y:S05]  /*20880*/  @!P0 BRA `(.L_x_5606) ;  /* 0x0000004400488947 */ /* 0x001fea0003800000 */
.L_x_5736:
        /* <DEDUP_REMOVED lines=13> */
.L_x_5737:
        /* <DEDUP_REMOVED lines=11> */
.L_x_5610:
        /* <DEDUP_REMOVED lines=9> */
[----:B------:R-:W-:Y:S01]  /*20aa0*/  UMOV UR10, URZ ;  /* 0x0000003f000a7c82 */ /* 0x000fe20008000000 */
        /* <DEDUP_REMOVED lines=9> */
[----:B0-----:R-:W-:-:S05]  /*20b40*/  LEA R9, R10, R9, 0x18 ;  /* 0x000000090a097211 */ /* 0x001fca00078ec0ff */
        /* <DEDUP_REMOVED lines=38> */
.L_x_5608:
[----:B------:R-:W-:Y:S05]  /*20db0*/  BSYNC B0 ;  /* 0x0000000000007941 */ /* 0x000fea0003800000 */
.L_x_5607:
        /* <DEDUP_REMOVED lines=45> */
.L_x_5617:
[----:B------:R-:W2:Y:S01]  /*21090*/  S2R R3, SR_CgaCtaId ;  /* 0x0000000000037919 */ /* 0x000ea20000008800 */
[----:B------:R-:W-:-:S04]  /*210a0*/  MOV R2, 0x400 ;  /* 0x0000040000027802 */ /* 0x000fc80000000f00 */
[----:B--2---:R-:W-:Y:S02]  /*210b0*/  LEA R2, R3, R2, 0x18 ;  /* 0x0000000203027211 */ /* 0x004fe400078ec0ff */
[----:B------:R-:W-:-:S03]  /*210c0*/  SHF.L.U32 R3, R12, 0x1f, RZ ;  /* 0x0000001f0c037819 */ /* 0x000fc600000006ff */
[----:B------:R-:W-:-:S04]  /*210d0*/  IMAD R2, R13, 0x8, R2 ;  /* 0x000000080d027824 */ /* 0x000fc800078e0202 */
[----:B------:R-:W2:Y:S02]  /*210e0*/  SYNCS.PHASECHK.TRANS64.TRYWAIT P0, [R2+URZ+0x38840], R3 ;  /* 0x03884003020075a7 */ /* 0x000ea4000800017f */
[----:B--2---:R-:W-:Y:S05]  /*210f0*/  @!P0 BRA `(.L_x_5618) ;  /* 0x0000003c00608947 */ /* 0x004fea0003800000 */
.L_x_5738:
        /* <DEDUP_REMOVED lines=11> */
.L_x_5619:
[----:B---3--:R-:W3:Y:S01]  /*211b0*/  LDL R7, [R1] ;  /* 0x0000000001077983 */ /* 0x008ee20000100800 */
[----:B------:R-:W-:-:S03]  /*211c0*/  MOV R11, 0x400 ;  /* 0x00000400000b7802 */ /* 0x000fc60000000f00 */
[----:B------:R-:W4:Y:S01]  /*211d0*/  LDL R10, [R1+0x10] ;  /* 0x00001000010a7983 */ /* 0x000f220000100800 */
[----:B0-----:R-:W0:Y:S01]  /*211e0*/  S2R R12, SR_CgaCtaId ;  /* 0x00000000000c7919 */ /* 0x001e220000008800 */
[----:B------:R-:W-:Y:S01]  /*211f0*/  R2UR UR9, R2 ;  /* 0x00000000020972ca */ /* 0x000fe200000e0000 */
[----:B------:R-:W-:Y:S01]  /*21200*/  ULDC.64 UR6, c[0x0][0x198] ;  /* 0x0000660000067ab9 */ /* 0x000fe20000000a00 */
[----:B------:R-:W-:Y:S01]  /*21210*/  R2UR UR12, R0 ;  /* 0x00000000000c72ca */ /* 0x000fe200000e0000 */
[----:B------:R-:W-:Y:S01]  /*21220*/  UIADD3 UR4, UP0, UR6, 0x370, URZ ;  /* 0x0000037006047890 */ /* 0x000fe2000ff1e03f */
[----:B-----5:R-:W-:-:S03]  /*21230*/  R2UR UR13, R6 ;  /* 0x00000000060d72ca */ /* 0x020fc600000e0000 */
[----:B------:R-:W-:Y:S01]  /*21240*/  UIADD3.X UR5, URZ, UR7, URZ, UP0, !UPT ;  /* 0x000000073f057290 */ /* 0x000fe200087fe43f */
[----:B0-----:R-:W-:-:S05]  /*21250*/  LEA R11, R12, R11, 0x18 ;  /* 0x0000000b0c0b7211 */ /* 0x001fca00078ec0ff */
        /* <DEDUP_REMOVED lines=12> */
.L_x_5739:
        /* <DEDUP_REMOVED lines=8> */
.L_x_5621:
[----:B0-2---:R-:W2:Y:S01]  /*213a0*/  LDL R3, [R1] ;  /* 0x0000000001037983 */ /* 0x005ea20000100800 */
        /* <DEDUP_REMOVED lines=18> */
[----:B0-----:R-:W-:-:S05]  /*214d0*/  LEA R7, R10, R7, 0x18 ;  /* 0x000000070a077211 */ /* 0x001fca00078ec0ff */
        /* <DEDUP_REMOVED lines=35> */
.L_x_5616:
[----:B------:R-:W-:Y:S05]  /*21710*/  BSYNC B2 ;  /* 0x0000000000027941 */ /* 0x000fea0003800000 */
.L_x_5615:
[----:B------:R-:W2:Y:S02]  /*21720*/  LDL R2, [R1+0x1c] ;  /* 0x00001c0001027983 */ /* 0x000ea40000100800 */
[----:B--2---:R-:W-:-:S07]  /*21730*/  VIADD R5, R2, 0xfffffffd ;  /* 0xfffffffd02057836 */ /* 0x004fce0000000000 */
.L_x_5614:
[----:B------:R-:W-:Y:S05]  /*21740*/  BSYNC B1 ;  /* 0x0000000000017941 */ /* 0x000fea0003800000 */
.L_x_5613:
[----:B------:R-:W2:Y:S01]  /*21750*/  LDL.LU R2, [R1+0x1c] ;  /* 0x00001c0001027983 */ /* 0x000ea20000300800 */
[----:B------:R-:W-:Y:S01]  /*21760*/  VIADD R9, R9, 0xfffffffe ;  /* 0xfffffffe09097836 */ /* 0x000fe20000000000 */
[----:B--2---:R-:W-:-:S04]  /*21770*/  LOP3.LUT R2, RZ, R2, RZ, 0x33, !PT ;  /* 0x00000002ff027212 */ /* 0x004fc800078e33ff */
[----:B------:R-:W-:-:S13]  /*21780*/  ISETP.NE.AND P0, PT, R9, R2, PT ;  /* 0x000000020900720c */ /* 0x000fda0003f05270 */
[----:B------:R-:W-:Y:S05]  /*21790*/  @!P0 BRA `(.L_x_5612) ;  /* 0x0000001000408947 */ /* 0x000fea0003800000 */
.L_x_5636:
        /* <DEDUP_REMOVED lines=10> */
[----:B------:R-:W-:Y:S01]  /*21840*/  ISETP.NE.U32.AND P0, PT, RZ, UR38, PT ;  /* 0x00000026ff007c0c */ /* 0x000fe2000bf05070 */
[----:B------:R-:W-:-:S03]  /*21850*/  IMAD.MOV.U32 R11, RZ, RZ, R5 ;  /* 0x000000ffff0b7224 */ /* 0x000fc600078e0005 */
[----:B------:R-:W-:-:S13]  /*21860*/  ISETP.NE.AND.EX P0, PT, RZ, UR39, PT, P0 ;  /* 0x00000027ff007c0c */ /* 0x000fda000bf05300 */
[----:B------:R-:W-:Y:S05]  /*21870*/  @!P0 BRA `(.L_x_5624) ;  /* 0x0000000000408947 */ /* 0x000fea0003800000 */
[----:B------:R-:W2:Y:S02]  /*21880*/  LDC R11, c[0x0][0x41c] ;  /* 0x00010700ff0b7b82 */ /* 0x000ea40000000800 */
        /* <DEDUP_REMOVED lines=13> */
[----:B------:R-:W-:-:S05]  /*21960*/  LEA.HI.X R7, R2, UR39, R3, 0x2, P0 ;  /* 0x0000002702077c11 */ /* 0x000fca00080f1403 */
[----:B------:R2:W5:Y:S04]  /*21970*/  LDG.E R6, desc[UR54][R6.64] ;  /* 0x0000003606067981 */ /* 0x000568000c1e1900 */
.L_x_5624:
[----:B------:R-:W3:Y:S01]  /*21980*/  S2R R3, SR_CgaCtaId ;  /* 0x0000000000037919 */ /* 0x000ee20000008800 */
[----:B------:R-:W-:-:S04]  /*21990*/  MOV R2, 0x400 ;  /* 0x0000040000027802 */ /* 0x000fc80000000f00 */
[----:B---3--:R-:W-:Y:S02]  /*219a0*/  LEA R2, R3, R2, 0x18 ;  /* 0x0000000203027211 */ /* 0x008fe400078ec0ff */
[----:B------:R-:W-:-:S03]  /*219b0*/  SHF.L.U32 R3, R10, 0x1f, RZ ;  /* 0x0000001f0a037819 */ /* 0x000fc600000006ff */
[----:B------:R-:W-:-:S04]  /*219c0*/  IMAD R2, R9, 0x8, R2 ;  /* 0x0000000809027824 */ /* 0x000fc800078e0202 */
[----:B------:R-:W3:Y:S02]  /*219d0*/  SYNCS.PHASECHK.TRANS64.TRYWAIT P0, [R2+URZ+0x38840], R3 ;  /* 0x03884003020075a7 */ /* 0x000ee4000800017f */
[----:B---3--:R-:W-:Y:S05]  /*219e0*/  @!P0 BRA `(.L_x_5625) ;  /* 0x00000034004c8947 */ /* 0x008fea0003800000 */
.L_x_5740:
        /* <DEDUP_REMOVED lines=11> */
.L_x_5626:
[----:B0-----:R-:W4:Y:S01]  /*21aa0*/  LDL R12, [R1+0x10] ;  /* 0x00001000010c7983 */ /* 0x001f220000100800 */
[----:B--2---:R-:W-:Y:S01]  /*21ab0*/  MOV R7, 0x400 ;  /* 0x0000040000077802 */ /* 0x004fe20000000f00 */
[----:B------:R-:W0:Y:S01]  /*21ac0*/  S2R R13, SR_CgaCtaId ;  /* 0x00000000000d7919 */ /* 0x000e220000008800 */
[----:B------:R-:W-:Y:S01]  /*21ad0*/  R2UR UR9, R2 ;  /* 0x00000000020972ca */ /* 0x000fe200000e0000 */
[----:B------:R-:W-:Y:S01]  /*21ae0*/  ULDC.64 UR6, c[0x0][0x198] ;  /* 0x0000660000067ab9 */ /* 0x000fe20000000a00 */
[----:B------:R-:W-:Y:S01]  /*21af0*/  R2UR UR12, R0 ;  /* 0x00000000000c72ca */ /* 0x000fe200000e0000 */
[----:B------:R-:W-:Y:S01]  /*21b00*/  UIADD3 UR4, UP0, UR6, 0x370, URZ ;  /* 0x0000037006047890 */ /* 0x000fe2000ff1e03f */
[----:B-----5:R-:W-:-:S03]  /*21b10*/  R2UR UR13, R6 ;  /* 0x00000000060d72ca */ /* 0x020fc600000e0000 */
        /* <DEDUP_REMOVED lines=14> */
.L_x_5741:
        /* <DEDUP_REMOVED lines=8> */
.L_x_5628:
[----:B------:R-:W2:Y:S01]  /*21c80*/  S2R R11, SR_CgaCtaId ;  /* 0x00000000000b7919 */ /* 0x000ea20000008800 */
[----:B0--3--:R-:W-:Y:S01]  /*21c90*/  MOV R3, 0x400 ;  /* 0x0000040000037802 */ /* 0x009fe20000000f00 */
        /* <DEDUP_REMOVED lines=52> */
.L_x_5623:
[----:B------:R-:W-:Y:S05]  /*21fe0*/  BSYNC B1 ;  /* 0x0000000000017941 */ /* 0x000fea0003800000 */
.L_x_5622:
[----:B------:R-:W-:Y:S01]  /*21ff0*/  VIADD R9, R9, 0x1 ;  /* 0x0000000109097836 */ /* 0x000fe20000000000 */
[----:B------:R-:W-:Y:S04]  /*22000*/  BSSY B1, `(.L_x_5629) ;  /* 0x0000085000017945 */ /* 0x000fe80003800000 */
[----:B------:R-:W-:-:S04]  /*22010*/  ISETP.NE.AND P0, PT, R9, 0x2, PT ;  /* 0x000000020900780c */ /* 0x000fc80003f05270 */
[----:B------:R-:W-:Y:S02]  /*22020*/  SEL R2, RZ, 0x1, P0 ;  /* 0x00000001ff027807 */ /* 0x000fe40000000000 */
[----:B0-----:R-:W-:Y:S01]  /*22030*/  SEL R12, R9, RZ, P0 ;  /* 0x000000ff090c7207 */ /* 0x001fe20000000000 */
        /* <DEDUP_REMOVED lines=25> */
.L_x_5631:
[----:B------:R-:W3:Y:S01]  /*221d0*/  S2R R3, SR_CgaCtaId ;  /* 0x0000000000037919 */ /* 0x000ee20000008800 */
[----:B------:R-:W-:-:S04]  /*221e0*/  MOV R2, 0x400 ;  /* 0x0000040000027802 */ /* 0x000fc80000000f00 */
[----:B---3--:R-:W-:Y:S02]  /*221f0*/  LEA R2, R3, R2, 0x18 ;  /* 0x0000000203027211 */ /* 0x008fe400078ec0ff */
[----:B------:R-:W-:-:S03]  /*22200*/  SHF.L.U32 R3, R11, 0x1f, RZ ;  /* 0x0000001f0b037819 */ /* 0x000fc600000006ff */
[----:B------:R-:W-:-:S04]  /*22210*/  IMAD R2, R12, 0x8, R2 ;  /* 0x000000080c027824 */ /* 0x000fc800078e0202 */
[----:B------:R-:W3:Y:S02]  /*22220*/  SYNCS.PHASECHK.TRANS64.TRYWAIT P0, [R2+URZ+0x38840], R3 ;  /* 0x03884003020075a7 */ /* 0x000ee4000800017f */
[----:B---3--:R-:W-:Y:S05]  /*22230*/  @!P0 BRA `(.L_x_5632) ;  /* 0x0000002c00608947 */ /* 0x008fea0003800000 */
.L_x_5742:
        /* <DEDUP_REMOVED lines=11> */
.L_x_5633:
[----:B--2---:R-:W2:Y:S01]  /*222f0*/  LDL R7, [R1] ;  /* 0x0000000001077983 */ /* 0x004ea20000100800 */
[----:B0-----:R-:W-:-:S03]  /*22300*/  MOV R12, 0x400 ;  /* 0x00000400000c7802 */ /* 0x001fc60000000f00 */
[----:B------:R-:W4:Y:S01]  /*22310*/  LDL R11, [R1+0x10] ;  /* 0x00001000010b7983 */ /* 0x000f220000100800 */
        /* <DEDUP_REMOVED lines=19> */
[----:B0-2---:R-:W-:Y:S05]  /*22450*/  @!P1 BRA `(.L_x_5634) ;  /* 0x0000002800ec9947 */ /* 0x005fea0003800000 */
.L_x_5743:
        /* <DEDUP_REMOVED lines=8> */
.L_x_5635:
[----:B0--3--:R-:W2:Y:S01]  /*224e0*/  LDL R3, [R1] ;  /* 0x0000000001037983 */ /* 0x009ea20000100800 */
        /* <DEDUP_REMOVED lines=54> */
.L_x_5630:
[----:B------:R-:W-:Y:S05]  /*22850*/  BSYNC B1 ;  /* 0x0000000000017941 */ /* 0x000fea0003800000 */
.L_x_5629:
[----:B------:R-:W2:Y:S01]  /*22860*/  LDL R2, [R1+0x14] ;  /* 0x0000140001027983 */ /* 0x000ea20000100800 */
[----:B------:R-:W-:Y:S01]  /*22870*/  VIADD R5, R5, 0xfffffffe ;  /* 0xfffffffe05057836 */ /* 0x000fe20000000000 */
[----:B--2---:R-:W-:-:S13]  /*22880*/  ISETP.GT.AND P0, PT, R9, R2, PT ;  /* 0x000000020900720c */ /* 0x004fda0003f04270 */
[----:B------:R-:W-:Y:S05]  /*22890*/  @P0 BRA `(.L_x_5636) ;  /* 0xffffffec00c00947 */ /* 0x000fea000383ffff */
.L_x_5612:
[----:B------:R-:W-:Y:S05]  /*228a0*/  BSYNC B0 ;  /* 0x0000000000007941 */ /* 0x000fea0003800000 */
.L_x_5611:
        /* <DEDUP_REMOVED lines=25> */
.L_x_5638:
[----:B------:R-:W-:Y:S05]  /*22a40*/  BSYNC B0 ;  /* 0x0000000000007941 */ /* 0x000fea0003800000 */
.L_x_5637:
[----:B--2---:R-:W2:Y:S02]  /*22a50*/  LDL.LU R2, [R1+0x8] ;  /* 0x0000080001027983 */ /* 0x004ea40000300800 */
[----:B--2---:R-:W-:-:S05]  /*22a60*/  LOP3.LUT R2, R2, R0, RZ, 0x3c, !PT ;  /* 0x0000000002027212 */ /* 0x004fca00078e3cff */
[----:B------:R3:W-:Y:S02]  /*22a70*/  STL [R1+0x8], R2 ;  /* 0x0000080201007387 */ /* 0x0007e40000100800 */
.L_x_5593:
[----:B------:R-:W-:Y:S05]  /*22a80*/  BSYNC B6 ;  /* 0x0000000000067941 */ /* 0x000fea0003800000 */
.L_x_5591:
[----:B------:R-:W-:-:S03]  /*22a90*/  UMOV UR4, 0xffffffff ;  /* 0xffffffff00047882 */ /* 0x000fc60000000000 */
[----:B------:R-:W-:Y:S05]  /*22aa0*/  BRA.DIV UR4, `(.L_x_5639) ;  /* 0x00000026046c7947 */ /* 0x000fea000b800000 */
[----:B------:R4:W0:Y:S04]  /*22ab0*/  SHFL.IDX PT, R4, R16, RZ, 0x1f ;  /* 0x00001fff10047589 */ /* 0x00082800000e0000 */
[----:B------:R-:W0:Y:S02]  /*22ac0*/  SHFL.IDX PT, R16, R16, 0x1, 0x1f ;  /* 0x00201f0010107f89 */ /* 0x000e2400000e0000 */
.L_x_5747:
        /* <DEDUP_REMOVED lines=10> */
[----:B---3--:R-:W3:Y:S02]  /*22b70*/  LDC.64 R2, c[0x0][0xd58] ;  /* 0x00035600ff027b82 */ /* 0x008ee40000000a00 */
[----:B---3--:R-:W-:-:S05]  /*22b80*/  IMAD.WIDE R2, R5, 0x4, R2 ;  /* 0x0000000405027825 */ /* 0x008fca00078e0202 */
[----:B------:R3:W5:Y:S02]  /*22b90*/  LDG.E R17, desc[UR54][R2.64] ;  /* 0x0000003602117981 */ /* 0x000764000c1e1900 */
.L_x_5641:
[----:B------:R-:W-:Y:S05]  /*22ba0*/  BSYNC B0 ;  /* 0x0000000000007941 */ /* 0x000fea0003800000 */
.L_x_5640:
        /* <DEDUP_REMOVED lines=11> */
[----:B---3--:R-:W-:-:S05]  /*22c60*/  IADD3 R3, R13, R14, RZ ;  /* 0x0000000e0d037210 */ /* 0x008fca0007ffe0ff */
        /* <DEDUP_REMOVED lines=10> */
[----:B------:R0:W2:Y:S02]  /*22d10*/  SHFL.IDX PT, R14, R2, 0x1f, 0x1f ;  /* 0x03e01f00020e7f89 */ /* 0x0000a400000e0000 */
.L_x_5755:
[----:B------:R-:W-:Y:S02]  /*22d20*/  ULDC UR4, c[0x0][0xd10] ;  /* 0x0003440000047ab9 */ /* 0x000fe40000000800 */
[----:B------:R-:W-:-:S04]  /*22d30*/  IMAD.U32 R5, RZ, RZ, UR4 ;  /* 0x00000004ff057e24 */ /* 0x000fc8000f8e00ff */
[----:B--2---:R-:W-:-:S04]  /*22d40*/  IMAD R3, R14, R5, RZ ;  /* 0x000000050e037224 */ /* 0x004fc800078e02ff */
[----:B----4-:R-:W-:-:S05]  /*22d50*/  IMAD.IADD R16, R16, 0x1, R3 ;  /* 0x0000000110107824 */ /* 0x010fca00078e0203 */
[----:B------:R-:W-:-:S13]  /*22d60*/  ISETP.GT.AND P0, PT, R16, R4, PT ;  /* 0x000000041000720c */ /* 0x000fda0003f04270 */
[----:B------:R-:W-:Y:S05]  /*22d70*/  @P0 BRA `(.L_x_5643) ;  /* 0x0000000000b40947 */ /* 0x000fea0003800000 */
[----:B------:R-:W2:Y:S02]  /*22d80*/  LDC R0, c[0x0][0xd14] ;  /* 0x00034500ff007b82 */ /* 0x000ea40000000800 */
.L_x_5648:
        /* <DEDUP_REMOVED lines=14> */
.L_x_5646:
[----:B------:R-:W-:Y:S05]  /*22e70*/  BSYNC B0 ;  /* 0x0000000000007941 */ /* 0x000fea0003800000 */
.L_x_5645:
[----:B------:R-:W-:-:S03]  /*22e80*/  UMOV UR4, 0xffffffff ;  /* 0xffffffff00047882 */ /* 0x000fc60000000000 */
[----:B------:R-:W-:Y:S05]  /*22e90*/  BRA.DIV UR4, `(.L_x_5647) ;  /* 0x00000026048c7947 */ /* 0x000fea000b800000 */
[----:B-----5:R-:W0:Y:S01]  /*22ea0*/  SHFL.UP PT, R14, R17, 0x1, RZ ;  /* 0x04200000110e7989 */ /* 0x020e2200000e00ff */
[C---:B------:R-:W-:Y:S02]  /*22eb0*/  ISETP.NE.AND P0, PT, R6.reuse, RZ, PT ;  /* 0x000000ff0600720c */ /* 0x040fe40003f05270 */
[----:B------:R-:W-:Y:S02]  /*22ec0*/  ISETP.GE.U32.AND P1, PT, R6, 0x2, PT ;  /* 0x000000020600780c */ /* 0x000fe40003f26070 */
[----:B0-2---:R-:W-:Y:S02]  /*22ed0*/  SEL R2, R14, RZ, P0 ;  /* 0x000000ff0e027207 */ /* 0x005fe40000000000 */
        /* <DEDUP_REMOVED lines=17> */
.L_x_5763:
[----:B------:R-:W-:Y:S02]  /*22ff0*/  ULDC UR4, c[0x0][0xd10] ;  /* 0x0003440000047ab9 */ /* 0x000fe40000000800 */
[----:B------:R-:W-:-:S04]  /*23000*/  IMAD.U32 R5, RZ, RZ, UR4 ;  /* 0x00000004ff057e24 */ /* 0x000fc8000f8e00ff */
[----:B--2---:R-:W-:-:S04]  /*23010*/  IMAD R3, R14, R5, RZ ;  /* 0x000000050e037224 */ /* 0x004fc800078e02ff */
[----:B------:R-:W-:-:S05]  /*23020*/  IMAD.IADD R16, R3, 0x1, R16 ;  /* 0x0000000103107824 */ /* 0x000fca00078e0210 */
[----:B------:R-:W-:-:S13]  /*23030*/  ISETP.GT.AND P0, PT, R16, R4, PT ;  /* 0x000000041000720c */ /* 0x000fda0003f04270 */
[----:B------:R-:W-:Y:S05]  /*23040*/  @!P0 BRA `(.L_x_5648) ;  /* 0xfffffffc00508947 */ /* 0x000fea000383ffff */
.L_x_5643:
        /* <DEDUP_REMOVED lines=8> */
.L_x_5767:
[----:B------:R-:W-:Y:S01]  /*230d0*/  ISETP.NE.AND P0, PT, R3, RZ, PT ;  /* 0x000000ff0300720c */ /* 0x000fe20003f05270 */
[----:B------:R-:W-:-:S12]  /*230e0*/  IMAD.MOV.U32 R7, RZ, RZ, RZ ;  /* 0x000000ffff077224 */ /* 0x000fd800078e00ff */
[----:B------:R-:W-:Y:S05]  /*230f0*/  @!P0 BRA `(.L_x_5650) ;  /* 0x0000000000108947 */ /* 0x000fea0003800000 */
[----:B------:R-:W-:Y:S01]  /*23100*/  UMOV UR4, 0xffffffff ;  /* 0xffffffff00047882 */ /* 0x000fe20000000000 */
[----:B------:R-:W-:Y:S02]  /*23110*/  VIADD R12, R6, 0xffffffff ;  /* 0xffffffff060c7836 */ /* 0x000fe40000000000 */
[----:B------:R-:W-:Y:S05]  /*23120*/  BRA.DIV UR4, `(.L_x_5651) ;  /* 0x0000002a04047947 */ /* 0x000fea000b800000 */
[----:B------:R4:W0:Y:S02]  /*23130*/  SHFL.IDX PT, R7, R2, R12, 0x1f ;  /* 0x00001f0c02077589 */ /* 0x00082400000e0000 */
.L_x_5650:
[----:B0---4-:R-:W0:Y:S01]  /*23140*/  LDC.64 R2, c[0x0][0xd68] ;  /* 0x00035a00ff027b82 */ /* 0x011e220000000a00 */
[----:B------:R-:W-:-:S04]  /*23150*/  IMAD.IADD R19, R6, 0x1, R19 ;  /* 0x0000000106137824 */ /* 0x000fc800078e0213 */
[----:B0-----:R-:W-:-:S05]  /*23160*/  IMAD.WIDE R2, R19, 0x4, R2 ;  /* 0x0000000413027825 */ /* 0x001fca00078e0202 */
[----:B-1----:R-:W2:Y:S01]  /*23170*/  LDG.E R9, desc[UR54][R2.64] ;  /* 0x0000003602097981 */ /* 0x002ea2000c1e1900 */
[----:B------:R-:W-:Y:S02]  /*23180*/  IMAD R16, R7, R5, R16 ;  /* 0x0000000507107224 */ /* 0x000fe400078e0210 */
[----:B--23--:R-:W-:-:S05]  /*23190*/  IMAD R6, R17, R9, RZ ;  /* 0x0000000911067224 */ /* 0x00cfca00078e02ff */
        /* <DEDUP_REMOVED lines=16> */
[----:B------:R-:W-:Y:S01]  /*232a0*/  @!P0 IADD3 R3, R3, -R8, RZ ;  /* 0x8000000803038210 */ /* 0x000fe20007ffe0ff */
        /* <DEDUP_REMOVED lines=44> */
.L_x_5644:
[----:B------:R-:W-:Y:S01]  /*23570*/  UMOV UR4, URZ ;  /* 0x0000003f00047c82 */ /* 0x000fe20008000000 */
[----:B------:R-:W-:Y:S01]  /*23580*/  UMOV UR5, URZ ;  /* 0x0000003f00057c82 */ /* 0x000fe20008000000 */
[----:B------:R-:W-:Y:S01]  /*23590*/  ULDC UR6, c[0x0][0xd14] ;  /* 0x0003450000067ab9 */ /* 0x000fe20000000800 */
[----:B------:R-:W-:Y:S02]  /*235a0*/  IMAD.MOV.U32 R16, RZ, RZ, R4 ;  /* 0x000000ffff107224 */ /* 0x000fe400078e0004 */
[----:B------:R-:W-:Y:S02]  /*235b0*/  IMAD.U32 R17, RZ, RZ, UR4 ;  /* 0x00000004ff117e24 */ /* 0x000fe4000f8e00ff */
[----:B------:R-:W-:Y:S02]  /*235c0*/  IMAD.U32 R18, RZ, RZ, UR5 ;  /* 0x00000005ff127e24 */ /* 0x000fe4000f8e00ff */
[----:B------:R-:W-:-:S07]  /*235d0*/  IMAD.U32 R19, RZ, RZ, UR6 ;  /* 0x00000006ff137e24 */ /* 0x000fce000f8e00ff */
.L_x_5652:
        /* <DEDUP_REMOVED lines=12> */
.L_x_5553:
[----:B-1----:R-:W2:Y:S01]  /*236a0*/  LDL R0, [R1+0x24] ;  /* 0x0000240001007983 */ /* 0x002ea20000100800 */
[----:B------:R-:W1:Y:S01]  /*236b0*/  S2R R3, SR_CgaCtaId ;  /* 0x0000000000037919 */ /* 0x000e620000008800 */
[----:B--2---:R-:W-:Y:S02]  /*236c0*/  R2UR UR4, R0 ;  /* 0x00000000000472ca */ /* 0x004fe400000e0000 */
[----:B------:R-:W-:-:S04]  /*236d0*/  MOV R0, 0x400 ;  /* 0x0000040000007802 */ /* 0x000fc80000000f00 */
[----:B-1----:R-:W-:-:S07]  /*236e0*/  LEA R0, R3, R0, 0x18 ;  /* 0x0000000003007211 */ /* 0x002fce00078ec0ff */
[----:B------:R-:W-:-:S04]  /*236f0*/  UIADD3 UR4, UR4, 0x1, URZ ;  /* 0x0000000104047890 */ /* 0x000fc8000fffe03f */
[----:B------:R-:W-:-:S04]  /*23700*/  ULEA.HI UR5, UR4, UR4, URZ, 0x1 ;  /* 0x0000000404057291 */ /* 0x000fc8000f8f083f */
[----:B------:R-:W-:-:S04]  /*23710*/  ULOP3.LUT UR5, UR5, 0xfffffffe, URZ, 0xc0, !UPT ;  /* 0xfffffffe05057892 */ /* 0x000fc8000f8ec03f */
[----:B------:R-:W-:-:S06]  /*23720*/  UIADD3 UR5, UR4, -UR5, URZ ;  /* 0x8000000504057290 */ /* 0x000fcc000fffe03f */
[----:B------:R-:W-:-:S05]  /*23730*/  IMAD.U32 R3, RZ, RZ, UR5 ;  /* 0x00000005ff037e24 */ /* 0x000fca000f8e00ff */
[----:B------:R-:W-:-:S04]  /*23740*/  SHF.L.U32 R3, R3, 0x1f, RZ ;  /* 0x0000001f03037819 */ /* 0x000fc800000006ff */
[----:B------:R-:W1:Y:S02]  /*23750*/  SYNCS.PHASECHK.TRANS64.TRYWAIT P0, [R0+URZ+0x38820], R3 ;  /* 0x03882003000075a7 */ /* 0x000e64000800017f */
[----:B-1----:R-:W-:Y:S05]  /*23760*/  @!P0 BRA `(.L_x_5654) ;  /* 0x00000020009c8947 */ /* 0x002fea0003800000 */
.L_x_5770:
[----:B------:R-:W-:-:S03]  /*23770*/  UMOV UR4, 0xffffffff ;  /* 0xffffffff00047882 */ /* 0x000fc60000000000 */
[----:B------:R-:W-:Y:S05]  /*23780*/  BRA.DIV UR4, `(.L_x_5655) ;  /* 0x0000002204a87947 */ /* 0x000fea000b800000 */
[----:B---3--:R-:W2:Y:S02]  /*23790*/  S2R R2, SR_TID.X ;  /* 0x0000000000027919 */ /* 0x008ea40000002100 */
[----:B--2---:R-:W-:-:S04]  /*237a0*/  SHF.R.U32.HI R2, RZ, 0x5, R2 ;  /* 0x00000005ff027819 */ /* 0x004fc80000011602 */
[----:B------:R-:W-:-:S05]  /*237b0*/  LOP3.LUT R2, R2, 0x3, RZ, 0xc0, !PT ;  /* 0x0000000302027812 */ /* 0x000fca00078ec0ff */
[----:B------:R2:W3:Y:S02]  /*237c0*/  SHFL.IDX PT, R14, R2, RZ, 0x1f ;  /* 0x00001fff020e7589 */ /* 0x0004e400000e0000 */
.L_x_5773:
[----:B---3--:R-:W-:-:S13]  /*237d0*/  ISETP.NE.AND P0, PT, R14, RZ, PT ;  /* 0x000000ff0e00720c */ /* 0x008fda0003f05270 */
[----:B------:R-:W-:Y:S05]  /*237e0*/  @P0 BRA `(.L_x_5335) ;  /* 0x00000000009c0947 */ /* 0x000fea0003800000 */
[----:B------:R-:W-:-:S03]  /*237f0*/  UMOV UR4, 0xffffffff ;  /* 0xffffffff00047882 */ /* 0x000fc60000000000 */
[----:B------:R-:W-:Y:S05]  /*23800*/  BRA.DIV UR4, `(.L_x_5656) ;  /* 0x0000002204bc7947 */ /* 0x000fea000b800000 */
[----:B------:R-:W-:-:S13]  /*23810*/  ELECT P6, URZ, PT ;  /* 0x00000000003f782f */ /* 0x000fda00038c0000 */
.L_x_5776:
        /* <DEDUP_REMOVED lines=8> */
.L_x_5657:
[----:B-1----:R-:W2:Y:S04]  /*238a0*/  LDL R3, [R1] ;  /* 0x0000000001037983 */ /* 0x002ea80000100800 */
[----:B------:R-:W3:Y:S01]  /*238b0*/  LDL.LU R7, [R1+0x8] ;  /* 0x0000080001077983 */ /* 0x000ee20000300800 */
[----:B------:R-:W-:-:S05]  /*238c0*/  VIADD R2, R0, 0x38840 ;  /* 0x0003884000027836 */ /* 0x000fca0000000000 */
[C---:B--2---:R-:W-:Y:S01]  /*238d0*/  LEA R6, R3.reuse, R2, 0x3 ;  /* 0x0000000203067211 */ /* 0x044fe200078e18ff */
        /* <DEDUP_REMOVED lines=10> */
.L_x_5777:
[----:B------:R-:W2:Y:S02]  /*23980*/  SYNCS.PHASECHK.TRANS64.TRYWAIT P0, [R7+URZ], R2 ;  /* 0x00000002070075a7 */ /* 0x000ea4000800017f */
[----:B--2---:R-:W-:Y:S05]  /*23990*/  @!P0 BRA `(.L_x_5659) ;  /* 0x00000020008c8947 */ /* 0x004fea0003800000 */
.L_x_5778:
[----:B------:R-:W-:Y:S05]  /*239a0*/  @!P2 BRA `(.L_x_5660) ;  /* 0x000000000004a947 */ /* 0x000fea0003800000 */
[----:B------:R-:W-:Y:S01]  /*239b0*/  BPT.TRAP 0x1 ;  /* 0x000000040000795c */ /* 0x000fe20000300000 */
.L_x_5660:
[----:B------:R-:W3:Y:S01]  /*239c0*/  LDL.LU R4, [R1] ;  /* 0x0000000001047983 */ /* 0x000ee20000300800 */
[----:B------:R-:W-:-:S04]  /*239d0*/  VIADD R0, R0, 0x38860 ;  /* 0x0003886000007836 */ /* 0x000fc80000000000 */
[----:B---3--:R-:W-:-:S04]  /*239e0*/  IMAD R4, R4, 0x8, R0 ;  /* 0x0000000804047824 */ /* 0x008fc800078e0200 */
[----:B------:R-:W3:Y:S02]  /*239f0*/  SYNCS.PHASECHK.TRANS64.TRYWAIT P0, [R4+URZ], R5 ;  /* 0x00000005040075a7 */ /* 0x000ee4000800017f */
[----:B---3--:R-:W-:Y:S05]  /*23a00*/  @!P0 BRA `(.L_x_5661) ;  /* 0x0000002000848947 */ /* 0x008fea0003800000 */
.L_x_5779:
[----:B------:R-:W-:-:S07]  /*23a10*/  IMAD R3, R3, 0x8, R0 ;  /* 0x0000000803037824 */ /* 0x000fce00078e0200 */
.L_x_5662:
[----:B----4-:R4:W0:Y:S02]  /*23a20*/  SYNCS.PHASECHK.TRANS64.TRYWAIT P0, [R3+URZ], R2 ;  /* 0x00000002030075a7 */ /* 0x010824000800017f */
[----:B0-----:R-:W-:Y:S05]  /*23a30*/  @!P0 NANOSLEEP.SYNCS 0x989680 ;  /* 0x009896800000895d */ /* 0x001fea0003900000 */
[----:B------:R-:W0:Y:S02]  /*23a40*/  @!P0 SYNCS.PHASECHK.TRANS64 P0, [R3+URZ], R2 ;  /* 0x00000002030085a7 */ /* 0x000e24000800007f */
[----:B0-----:R-:W-:Y:S05]  /*23a50*/  @!P0 BRA `(.L_x_5662) ;  /* 0xfffffffc00f08947 */ /* 0x001fea000383ffff */
.L_x_5335:
[----:B------:R-:W-:Y:S05]  /*23a60*/  BSYNC B8 ;  /* 0x0000000000087941 */ /* 0x000fea0003800000 */
.L_x_5332:
[----:B------:R-:W-:Y:S05]  /*23a70*/  EXIT ;  /* 0x000000000000794d */ /* 0x000fea0003800000 */
.L_x_5359:
[----:B0-----:R0:W1:Y:S02]  /*23a80*/  SYNCS.PHASECHK.TRANS64.TRYWAIT P5, [R70+URZ+0x38890], R75 ;  /* 0x0388904b460075a7 */ /* 0x00106400080a017f */
[----:B-1----:R-:W-:Y:S05]  /*23a90*/  @!P5 NANOSLEEP.SYNCS 0x989680 ;  /* 0x009896800000d95d */ /* 0x002fea0003900000 */
[----:B------:R-:W1:Y:S02]  /*23aa0*/  @!P5 SYNCS.PHASECHK.TRANS64 P5, [R70+URZ+0x38890], R75 ;  /* 0x0388904b4600d5a7 */ /* 0x000e6400080a007f */
[----:B-1----:R-:W-:Y:S05]  /*23ab0*/  @!P5 BRA `(.L_x_5359) ;  /* 0xfffffffc00f0d947 */ /* 0x002fea000383ffff */
[----:B------:R-:W-:Y:S05]  /*23ac0*/  BRA `(.L_x_5663) ;  /* 0xfffffdec00cc7947 */ /* 0x000fea000383ffff */
.L_x_5369:
[----:B0-----:R0:W1:Y:S02]  /*23ad0*/  SYNCS.PHASECHK.TRANS64.TRYWAIT P5, [R70+URZ+0x38890], R75 ;  /* 0x0388904b460075a7 */ /* 0x00106400080a017f */
[----:B-1----:R-:W-:Y:S05]  /*23ae0*/  @!P5 NANOSLEEP.SYNCS 0x989680 ;  /* 0x009896800000d95d */ /* 0x002fea0003900000 */
[----:B------:R-:W1:Y:S02]  /*23af0*/  @!P5 SYNCS.PHASECHK.TRANS64 P5, [R70+URZ+0x38890], R75 ;  /* 0x0388904b4600d5a7 */ /* 0x000e6400080a007f */
[----:B-1----:R-:W-:Y:S05]  /*23b00*/  @!P5 BRA `(.L_x_5369) ;  /* 0xfffffffc00f0d947 */ /* 0x002fea000383ffff */
[----:B------:R-:W-:Y:S05]  /*23b10*/  BRA `(.L_x_5664) ;  /* 0xfffffdf8004c7947 */ /* 0x000fea000383ffff */
.L_x_5374:
[----:B0-----:R0:W1:Y:S02]  /*23b20*/  SYNCS.PHASECHK.TRANS64.TRYWAIT P5, [R70+URZ+0x38890], R75 ;  /* 0x0388904b460075a7 */ /* 0x00106400080a017f */
[----:B-1----:R-:W-:Y:S05]  /*23b30*/  @!P5 NANOSLEEP.SYNCS 0x989680 ;  /* 0x009896800000d95d */ /* 0x002fea0003900000 */
[----:B------:R-:W1:Y:S02]  /*23b40*/  @!P5 SYNCS.PHASECHK.TRANS64 P5, [R70+URZ+0x38890], R75 ;  /* 0x0388904b4600d5a7 */ /* 0x000e6400080a007f */
[----:B-1----:R-:W-:Y:S05]  /*23b50*/  @!P5 BRA `(.L_x_5374) ;  /* 0xfffffffc00f0d947 */ /* 0x002fea000383ffff */
[----:B------:R-:W-:Y:S05]  /*23b60*/  BRA `(.L_x_5665) ;  /* 0xfffffe0000847947 */ /* 0x000fea000383ffff */
.L_x_5378:
[----:B--2---:R2:W4:Y:S02]  /*23b70*/  SYNCS.PHASECHK.TRANS64.TRYWAIT P0, [R70+URZ+0x388b0], R75 ;  /* 0x0388b04b460075a7 */ /* 0x004524000800017f */
[----:B----4-:R-:W-:Y:S05]  /*23b80*/  @!P0 NANOSLEEP.SYNCS 0x989680 ;  /* 0x009896800000895d */ /* 0x010fea0003900000 */
[----:B------:R-:W4:Y:S02]  /*23b90*/  @!P0 SYNCS.PHASECHK.TRANS64 P0, [R70+URZ+0x388b0], R75 ;  /* 0x0388b04b460085a7 */ /* 0x000f24000800007f */
[----:B----4-:R-:W-:Y:S05]  /*23ba0*/  @!P0 BRA `(.L_x_5378) ;  /* 0xfffffffc00f08947 */ /* 0x010fea000383ffff */
[----:B------:R-:W-:Y:S05]  /*23bb0*/  BRA `(.L_x_5666) ;  /* 0xfffffe0000fc7947 */ /* 0x000fea000383ffff */
.L_x_5421:
        /* <DEDUP_REMOVED lines=8> */
.L_x_5668:
[----:B------:R-:W-:Y:S05]  /*23c40*/  BSYNC B1 ;  /* 0x0000000000017941 */ /* 0x000fea0003800000 */
.L_x_5667:
[----:B------:R-:W-:Y:S05]  /*23c50*/  BRA `(.L_x_5669) ;  /* 0xfffffe4000107947 */ /* 0x000fea000383ffff */
.L_x_5422:
        /* <DEDUP_REMOVED lines=8> */
.L_x_5671:
[----:B------:R-:W-:Y:S05]  /*23ce0*/  BSYNC B1 ;  /* 0x0000000000017941 */ /* 0x000fea0003800000 */
.L_x_5670:
[----:B------:R-:W-:Y:S05]  /*23cf0*/  BRA `(.L_x_5672) ;  /* 0xfffffe3c00f07947 */ /* 0x000fea000383ffff */
.L_x_5423:
        /* <DEDUP_REMOVED lines=8> */
.L_x_5674:
[----:B------:R-:W-:Y:S05]  /*23d80*/  BSYNC B1 ;  /* 0x0000000000017941 */ /* 0x000fea0003800000 */
.L_x_5673:
[----:B------:R-:W-:Y:S05]  /*23d90*/  BRA `(.L_x_5675) ;  /* 0xfffffe3c00d07947 */ /* 0x000fea000383ffff */
.L_x_5424:
        /* <DEDUP_REMOVED lines=8> */
.L_x_5677:
[----:B------:R-:W-:Y:S05]  /*23e20*/  BSYNC B1 ;  /* 0x0000000000017941 */ /* 0x000fea0003800000 */
.L_x_5676:
[----:B------:R-:W-:Y:S05]  /*23e30*/  BRA `(.L_x_5678) ;  /* 0xfffffe3c00b07947 */ /* 0x000fea000383ffff */
.L_x_5425:
        /* <DEDUP_REMOVED lines=8> */
.L_x_5680:
[----:B------:R-:W-:Y:S05]  /*23ec0*/  BSYNC B1 ;  /* 0x0000000000017941 */ /* 0x000fea0003800000 */
.L_x_5679:
[----:B------:R-:W-:Y:S05]  /*23ed0*/  BRA `(.L_x_5681) ;  /* 0xfffffe3c00907947 */ /* 0x000fea000383ffff */
.L_x_5426:
        /* <DEDUP_REMOVED lines=8> */
.L_x_5683:
[----:B------:R-:W-:Y:S05]  /*23f60*/  BSYNC B1 ;  /* 0x0000000000017941 */ /* 0x000fea0003800000 */
.L_x_5682:
[----:B------:R-:W-:Y:S05]  /*23f70*/  BRA `(.L_x_5684) ;  /* 0xfffffe3c00707947 */ /* 0x000fea000383ffff */
.L_x_5427:
        /* <DEDUP_REMOVED lines=8> */
.L_x_5686:
[----:B------:R-:W-:Y:S05]  /*24000*/  BSYNC B1 ;  /* 0x0000000000017941 */ /* 0x000fea0003800000 */
.L_x_5685:
[----:B------:R-:W-:Y:S05]  /*24010*/  BRA `(.L_x_5687) ;  /* 0xfffffe3c00507947 */ /* 0x000fea000383ffff */
.L_x_5428:
        /* <DEDUP_REMOVED lines=8> */
.L_x_5689:
[----:B------:R-:W-:Y:S05]  /*240a0*/  BSYNC B1 ;  /* 0x0000000000017941 */ /* 0x000fea0003800000 */
.L_x_5688:
[----:B------:R-:W-:Y:S05]  /*240b0*/  BRA `(.L_x_5690) ;  /* 0xfffffe3c00307947 */ /* 0x000fea000383ffff */
.L_x_5430:
[----:B0-----:R0:W1:Y:S02]  /*240c0*/  SYNCS.PHASECHK.TRANS64.TRYWAIT P2, [R18+URZ+0x38800], R5 ;  /* 0x03880005120075a7 */ /* 0x001064000804017f */
[----:B-1----:R-:W-:Y:S05]  /*240d0*/  @!P2 NANOSLEEP.SYNCS 0x989680 ;  /* 0x009896800000a95d */ /* 0x002fea0003900000 */
[----:B------:R-:W1:Y:S02]  /*240e0*/  @!P2 SYNCS.PHASECHK.TRANS64 P2, [R18+URZ+0x38800], R5 ;  /* 0x038800051200a5a7 */ /* 0x000e64000804007f */
[----:B-1----:R-:W-:Y:S05]  /*240f0*/  @!P2 BRA `(.L_x_5430) ;  /* 0xfffffffc00f0a947 */ /* 0x002fea000383ffff */
[----:B------:R-:W-:Y:S05]  /*24100*/  BRA `(.L_x_5691) ;  /* 0xfffffe3c00a47947 */ /* 0x000fea000383ffff */
.L_x_5438:
        /* <DEDUP_REMOVED lines=8> */
.L_x_5693:
[----:B------:R-:W-:Y:S05]  /*24190*/  BSYNC B1 ;  /* 0x0000000000017941 */ /* 0x000fea0003800000 */
.L_x_5692:
[----:B------:R-:W-:Y:S05]  /*241a0*/  BRA `(.L_x_5694) ;  /* 0xfffffe4c00c07947 */ /* 0x000fea000383ffff */
.L_x_5439:
        /* <DEDUP_REMOVED lines=8> */
.L_x_5696:
[----:B------:R-:W-:Y:S05]  /*24230*/  BSYNC B1 ;  /* 0x0000000000017941 */ /* 0x000fea0003800000 */
.L_x_5695:
[----:B------:R-:W-:Y:S05]  /*24240*/  BRA `(.L_x_5697) ;  /* 0xfffffe4c00a07947 */ /* 0x000fea000383ffff */
.L_x_5440:
        /* <DEDUP_REMOVED lines=8> */
.L_x_5699:
[----:B------:R-:W-:Y:S05]  /*242d0*/  BSYNC B1 ;  /* 0x0000000000017941 */ /* 0x000fea0003800000 */
.L_x_5698:
[----:B------:R-:W-:Y:S05]  /*242e0*/  BRA `(.L_x_5700) ;  /* 0xfffffe4c00807947 */ /* 0x000fea000383ffff */
.L_x_5441:
[----:B------:R-:W-:Y:S01]  /*242f0*/  BSSY B1, `(.L_x_5701) ;  /* 0x0000008000017945 */ /* 0x000fe20003800000 */
[----:B------:R-:W-:Y:S01]  /*24300*/  MOV R13, R0 ;  /* 0x00000000000d7202 */ /* 0x000fe20000000f00 */
[----:B------:R-:W-:Y:S02]  /*24310*/  IMAD.MOV.U32 R12, RZ, RZ, RZ ;  /* 0x000000ffff0c7224 */ /* 0x000fe400078e00ff */
[----:B------:R-:W-:Y:S02]  /*24320*/  IMAD.MOV.U32 R11, RZ, RZ, 0x1c1f ;  /* 0x00001c1fff0b7424 */ /* 0x000fe400078e00ff */
[----:B------:R-:W-:-:S07]  /*24330*/  IMAD.MOV.U32 R15, RZ, RZ, -0x1 ;  /* 0xffffffffff0f7424 */ /* 0x000fce00078e00ff */
[----:B-----5:R-:W-:Y:S05]  /*24340*/  WARPSYNC.COLLECTIVE R15, `(.L_x_5702) ;  /* 0x000000000f087348 */ /* 0x020fea0003c00000 */
[----:B------:R0:W1:Y:S02]  /*24350*/  SHFL.IDX P6, R14, R13, R12, R11 ;  /* 0x0000000c0d0e7389 */ /* 0x00006400000c000b */
[----:B01---5:R-:W-:Y:S01]  /*24360*/  ENDCOLLECTIVE ;  /* 0x000000000000791b */ /* 0x023fe20003800000 */
.L_x_5702:
[----:B------:R-:W-:Y:S05]  /*24370*/  BSYNC B1 ;  /* 0x0000000000017941 */ /* 0x000fea0003800000 */
.L_x_5701:
[----:B------:R-:W-:Y:S05]  /*24380*/  BRA `(.L_x_5703) ;  /* 0xfffffe4c00607947 */ /* 0x000fea000383ffff */
.L_x_5442:
        /* <DEDUP_REMOVED lines=8> */
.L_x_5705:
[----:B------:R-:W-:Y:S05]  /*24410*/  BSYNC B1 ;  /* 0x0000000000017941 */ /* 0x000fea0003800000 */
.L_x_5704:
[----:B------:R-:W-:Y:S05]  /*24420*/  BRA `(.L_x_5706) ;  /* 0xfffffe4c00407947 */ /* 0x000fea000383ffff */
.L_x_5443:
        /* <DEDUP_REMOVED lines=8> */
.L_x_5708:
[----:B------:R-:W-:Y:S05]  /*244b0*/  BSYNC B1 ;  /* 0x0000000000017941 */ /* 0x000fea0003800000 */
.L_x_5707:
[----:B------:R-:W-:Y:S05]  /*244c0*/  BRA `(.L_x_5709) ;  /* 0xfffffe4c00247947 */ /* 0x000fea000383ffff */
.L_x_5444:
        /* <DEDUP_REMOVED lines=8> */
.L_x_5711:
[----:B------:R-:W-:Y:S05]  /*24550*/  BSYNC B1 ;  /* 0x0000000000017941 */ /* 0x000fea0003800000 */
.L_x_5710:
[----:B------:R-:W-:Y:S05]  /*24560*/  BRA `(.L_x_5712) ;  /* 0xfffffe4c00087947 */ /* 0x000fea000383ffff */
.L_x_5445:
        /* <DEDUP_REMOVED lines=8> */
.L_x_5714:
[----:B------:R-:W-:Y:S05]  /*245f0*/  BSYNC B1 ;  /* 0x0000000000017941 */ /* 0x000fea0003800000 */
.L_x_5713:
[----:B------:R-:W-:Y:S05]  /*24600*/  BRA `(.L_x_5715) ;  /* 0xfffffe4800ec7947 */ /* 0x000fea000383ffff */
.L_x_5447:
[----:B0-----:R0:W1:Y:S02]  /*24610*/  SYNCS.PHASECHK.TRANS64.TRYWAIT P1, [R18+URZ+0x38800], R3 ;  /* 0x03880003120075a7 */ /* 0x001064000802017f */
[----:B-1----:R-:W-:Y:S05]  /*24620*/  @!P1 NANOSLEEP.SYNCS 0x989680 ;  /* 0x009896800000995d */ /* 0x002fea0003900000 */
[----:B------:R-:W1:Y:S02]  /*24630*/  @!P1 SYNCS.PHASECHK.TRANS64 P1, [R18+URZ+0x38800], R3 ;  /* 0x03880003120095a7 */ /* 0x000e64000802007f */
[----:B-1----:R-:W-:Y:S05]  /*24640*/  @!P1 BRA `(.L_x_5447) ;  /* 0xfffffffc00f09947 */ /* 0x002fea000383ffff */
[----:B------:R-:W-:Y:S05]  /*24650*/  BRA `(.L_x_5716) ;  /* 0xfffffe4c00607947 */ /* 0x000fea000383ffff */
.L_x_5453:
[----:B--2---:R2:W3:Y:S02]  /*24660*/  SYNCS.PHASECHK.TRANS64.TRYWAIT P1, [R14+URZ+0x38830], R7 ;  /* 0x038830070e0075a7 */ /* 0x0044e4000802017f */
[----:B---3--:R-:W-:Y:S05]  /*24670*/  @!P1 NANOSLEEP.SYNCS 0x989680 ;  /* 0x009896800000995d */ /* 0x008fea0003900000 */
[----:B------:R-:W3:Y:S02]  /*24680*/  @!P1 SYNCS.PHASECHK.TRANS64 P1, [R14+URZ+0x38830], R7 ;  /* 0x038830070e0095a7 */ /* 0x000ee4000802007f */
[----:B---3--:R-:W-:Y:S05]  /*24690*/  @!P1 BRA `(.L_x_5453) ;  /* 0xfffffffc00f09947 */ /* 0x008fea000383ffff */
[----:B------:R-:W-:Y:S05]  /*246a0*/  BRA `(.L_x_5452) ;  /* 0xfffffe5800f87947 */ /* 0x000fea000383ffff */
.L_x_5455:
[----:B0-----:R0:W3:Y:S02]  /*246b0*/  SYNCS.PHASECHK.TRANS64.TRYWAIT P1, [R18+URZ+0x38810], R3 ;  /* 0x03881003120075a7 */ /* 0x0010e4000802017f */
[----:B---3--:R-:W-:Y:S05]  /*246c0*/  @!P1 NANOSLEEP.SYNCS 0x989680 ;  /* 0x009896800000995d */ /* 0x008fea0003900000 */
[----:B------:R-:W3:Y:S02]  /*246d0*/  @!P1 SYNCS.PHASECHK.TRANS64 P1, [R18+URZ+0x38810], R3 ;  /* 0x03881003120095a7 */ /* 0x000ee4000802007f */
[----:B---3--:R-:W-:Y:S05]  /*246e0*/  @!P1 BRA `(.L_x_5455) ;  /* 0xfffffffc00f09947 */ /* 0x008fea000383ffff */
[----:B------:R-:W-:Y:S05]  /*246f0*/  BRA `(.L_x_5717) ;  /* 0xfffffe5c00a87947 */ /* 0x000fea000383ffff */
.L_x_5459:
[----:B----4-:R4:W0:Y:S02]  /*24700*/  SYNCS.PHASECHK.TRANS64.TRYWAIT P2, [R14+URZ+0x38850], R7 ;  /* 0x038850070e0075a7 */ /* 0x010824000804017f */
[----:B0-----:R-:W-:Y:S05]  /*24710*/  @!P2 NANOSLEEP.SYNCS 0x989680 ;  /* 0x009896800000a95d */ /* 0x001fea0003900000 */
[----:B------:R-:W0:Y:S02]  /*24720*/  @!P2 SYNCS.PHASECHK.TRANS64 P2, [R14+URZ+0x38850], R7 ;  /* 0x038850070e00a5a7 */ /* 0x000e24000804007f */
[----:B0-----:R-:W-:Y:S05]  /*24730*/  @!P2 BRA `(.L_x_5459) ;  /* 0xfffffffc00f0a947 */ /* 0x001fea000383ffff */
[----:B------:R-:W-:Y:S05]  /*24740*/  BRA `(.L_x_5458) ;  /* 0xfffffe5c00cc7947 */ /* 0x000fea000383ffff */
.L_x_5479:
[----:B-1----:R1:W2:Y:S02]  /*24750*/  SYNCS.PHASECHK.TRANS64.TRYWAIT P2, [R199+URZ+0x38830], R204 ;  /* 0x038830ccc70075a7 */ /* 0x0022a4000804017f */
[----:B--2---:R-:W-:Y:S05]  /*24760*/  @!P2 NANOSLEEP.SYNCS 0x989680 ;  /* 0x009896800000a95d */ /* 0x004fea0003900000 */
[----:B------:R-:W2:Y:S02]  /*24770*/  @!P2 SYNCS.PHASECHK.TRANS64 P2, [R199+URZ+0x38830], R204 ;  /* 0x038830ccc700a5a7 */ /* 0x000ea4000804007f */
[----:B--2---:R-:W-:Y:S05]  /*24780*/  @!P2 BRA `(.L_x_5479) ;  /* 0xfffffffc00f0a947 */ /* 0x004fea000383ffff */
[----:B------:R-:W-:Y:S05]  /*24790*/  BRA `(.L_x_5478) ;  /* 0xfffffe9800607947 */ /* 0x000fea000383ffff */
.L_x_5484:
[----:B---3--:R3:W4:Y:S02]  /*247a0*/  SYNCS.PHASECHK.TRANS64.TRYWAIT P2, [R199+URZ+0x38850], R204 ;  /* 0x038850ccc70075a7 */ /* 0x008724000804017f */
[----:B----4-:R-:W-:Y:S05]  /*247b0*/  @!P2 NANOSLEEP.SYNCS 0x989680 ;  /* 0x009896800000a95d */ /* 0x010fea0003900000 */
[----:B------:R-:W4:Y:S02]  /*247c0*/  @!P2 SYNCS.PHASECHK.TRANS64 P2, [R199+URZ+0x38850], R204 ;  /* 0x038850ccc700a5a7 */ /* 0x000f24000804007f */
[----:B----4-:R-:W-:Y:S05]  /*247d0*/  @!P2 BRA `(.L_x_5484) ;  /* 0xfffffffc00f0a947 */ /* 0x010fea000383ffff */
[----:B------:R-:W-:Y:S05]  /*247e0*/  BRA `(.L_x_5483) ;  /* 0xfffffe9800fc7947 */ /* 0x000fea000383ffff */
.L_x_5505:
[----:B-1----:R1:W2:Y:S02]  /*247f0*/  SYNCS.PHASECHK.TRANS64.TRYWAIT P3, [R14+URZ+0x38830], R21 ;  /* 0x038830150e0075a7 */ /* 0x0022a4000806017f */
[----:B--2---:R-:W-:Y:S05]  /*24800*/  @!P3 NANOSLEEP.SYNCS 0x989680 ;  /* 0x009896800000b95d */ /* 0x004fea0003900000 */
[----:B------:R-:W2:Y:S02]  /*24810*/  @!P3 SYNCS.PHASECHK.TRANS64 P3, [R14+URZ+0x38830], R21 ;  /* 0x038830150e00b5a7 */ /* 0x000ea4000806007f */
[----:B--2---:R-:W-:Y:S05]  /*24820*/  @!P3 BRA `(.L_x_5505) ;  /* 0xfffffffc00f0b947 */ /* 0x004fea000383ffff */
[----:B------:R-:W-:Y:S05]  /*24830*/  BRA `(.L_x_5504) ;  /* 0xfffffedc00147947 */ /* 0x000fea000383ffff */
.L_x_5510:
[----:B---3--:R3:W4:Y:S02]  /*24840*/  SYNCS.PHASECHK.TRANS64.TRYWAIT P3, [R14+URZ+0x38850], R21 ;  /* 0x038850150e0075a7 */ /* 0x008724000806017f */
[----:B----4-:R-:W-:Y:S05]  /*24850*/  @!P3 NANOSLEEP.SYNCS 0x989680 ;  /* 0x009896800000b95d */ /* 0x010fea0003900000 */
[----:B------:R-:W4:Y:S02]  /*24860*/  @!P3 SYNCS.PHASECHK.TRANS64 P3, [R14+URZ+0x38850], R21 ;  /* 0x038850150e00b5a7 */ /* 0x000f24000806007f */
[----:B----4-:R-:W-:Y:S05]  /*24870*/  @!P3 BRA `(.L_x_5510) ;  /* 0xfffffffc00f0b947 */ /* 0x010fea000383ffff */
[----:B------:R-:W-:Y:S05]  /*24880*/  BRA `(.L_x_5509) ;  /* 0xfffffedc00b07947 */ /* 0x000fea000383ffff */
.L_x_5518:
[----:B-1----:R1:W2:Y:S02]  /*24890*/  SYNCS.PHASECHK.TRANS64.TRYWAIT P2, [R191+URZ+0x38830], R190 ;  /* 0x038830bebf0075a7 */ /* 0x0022a4000804017f */
[----:B--2---:R-:W-:Y:S05]  /*248a0*/  @!P2 NANOSLEEP.SYNCS 0x989680 ;  /* 0x009896800000a95d */ /* 0x004fea0003900000 */
[----:B------:R-:W2:Y:S02]  /*248b0*/  @!P2 SYNCS.PHASECHK.TRANS64 P2, [R191+URZ+0x38830], R190 ;  /* 0x038830bebf00a5a7 */ /* 0x000ea4000804007f */
[----:B--2---:R-:W-:Y:S05]  /*248c0*/  @!P2 BRA `(.L_x_5518) ;  /* 0xfffffffc00f0a947 */ /* 0x004fea000383ffff */
[----:B------:R-:W-:Y:S05]  /*248d0*/  BRA `(.L_x_5517) ;  /* 0xffffff10009c7947 */ /* 0x000fea000383ffff */
.L_x_5523:
[----:B---3--:R3:W4:Y:S02]  /*248e0*/  SYNCS.PHASECHK.TRANS64.TRYWAIT P2, [R191+URZ+0x38850], R190 ;  /* 0x038850bebf0075a7 */ /* 0x008724000804017f */
[----:B----4-:R-:W-:Y:S05]  /*248f0*/  @!P2 NANOSLEEP.SYNCS 0x989680 ;  /* 0x009896800000a95d */ /* 0x010fea0003900000 */
[----:B------:R-:W4:Y:S02]  /*24900*/  @!P2 SYNCS.PHASECHK.TRANS64 P2, [R191+URZ+0x38850], R190 ;  /* 0x038850bebf00a5a7 */ /* 0x000f24000804007f */
[----:B----4-:R-:W-:Y:S05]  /*24910*/  @!P2 BRA `(.L_x_5523) ;  /* 0xfffffffc00f0a947 */ /* 0x010fea000383ffff */
[----:B------:R-:W-:Y:S05]  /*24920*/  BRA `(.L_x_5522) ;  /* 0xffffff1400387947 */ /* 0x000fea000383ffff */
.L_x_5567:
        /* <DEDUP_REMOVED lines=11> */
.L_x_5719:
[----:B------:R-:W-:Y:S05]  /*249e0*/  BSYNC B1 ;  /* 0x0000000000017941 */ /* 0x000fea0003800000 */
.L_x_5718:
[----:B------:R-:W-:Y:S05]  /*249f0*/  BRA `(.L_x_5720) ;  /* 0xffffff9800607947 */ /* 0x000fea000383ffff */
.L_x_5568:
[----:B------:R-:W-:Y:S01]  /*24a00*/  BSSY B1, `(.L_x_5721) ;  /* 0x0000006000017945 */ /* 0x000fe20003800000 */
[----:B------:R-:W-:-:S07]  /*24a10*/  IMAD.MOV.U32 R15, RZ, RZ, -0x1 ;  /* 0xffffffffff0f7424 */ /* 0x000fce00078e00ff */
[----:B0-----:R-:W-:Y:S05]  /*24a20*/  WARPSYNC.COLLECTIVE R15, `(.L_x_5722) ;  /* 0x000000000f0c7348 */ /* 0x001fea0003c00000 */
[----:B------:R-:W-:Y:S02]  /*24a30*/  ELECT P6, UR62, PT ;  /* 0x00000000003e782f */ /* 0x000fe400038c0000 */
[----:B------:R-:W-:Y:S01]  /*24a40*/  MOV R14, UR62 ;  /* 0x0000003e000e7c02 */ /* 0x000fe20008000f00 */
[----:B0-----:R-:W-:Y:S10]  /*24a50*/  ENDCOLLECTIVE ;  /* 0x000000000000791b */ /* 0x001ff40003800000 */
.L_x_5722:
[----:B------:R-:W-:Y:S05]  /*24a60*/  BSYNC B1 ;  /* 0x0000000000017941 */ /* 0x000fea0003800000 */
.L_x_5721:
[----:B------:R-:W-:Y:S05]  /*24a70*/  BRA `(.L_x_5723) ;  /* 0xffffff98004c7947 */ /* 0x000fea000383ffff */
.L_x_5569:
[----:B-1----:R1:W2:Y:S02]  /*24a80*/  SYNCS.PHASECHK.TRANS64.TRYWAIT P0, [R7+URZ+0x38820], R8 ;  /* 0x03882008070075a7 */ /* 0x0022a4000800017f */
[----:B--2---:R-:W-:Y:S05]  /*24a90*/  @!P0 NANOSLEEP.SYNCS 0x989680 ;  /* 0x009896800000895d */ /* 0x004fea0003900000 */
[----:B------:R-:W2:Y:S02]  /*24aa0*/  @!P0 SYNCS.PHASECHK.TRANS64 P0, [R7+URZ+0x38820], R8 ;  /* 0x03882008070085a7 */ /* 0x000ea4000800007f */
[----:B--2---:R-:W-:Y:S05]  /*24ab0*/  @!P0 BRA `(.L_x_5569) ;  /* 0xfffffffc00f08947 */ /* 0x004fea000383ffff */
[----:B------:R-:W-:Y:S05]  /*24ac0*/  BRA `(.L_x_5724) ;  /* 0xffffff98006c7947 */ /* 0x000fea000383ffff */
.L_x_5572:
[----:B-1----:R1:W2:Y:S02]  /*24ad0*/  SYNCS.PHASECHK.TRANS64.TRYWAIT P0, [R8+URZ+0x388a0], R9 ;  /* 0x0388a009080075a7 */ /* 0x0022a4000800017f */
[----:B--2---:R-:W-:Y:S05]  /*24ae0*/  @!P0 NANOSLEEP.SYNCS 0x989680 ;  /* 0x009896800000895d */ /* 0x004fea0003900000 */
[----:B------:R-:W2:Y:S02]  /*24af0*/  @!P0 SYNCS.PHASECHK.TRANS64 P0, [R8+URZ+0x388a0], R9 ;  /* 0x0388a009080085a7 */ /* 0x000ea4000800007f */
[----:B--2---:R-:W-:Y:S05]  /*24b00*/  @!P0 BRA `(.L_x_5572) ;  /* 0xfffffffc00f08947 */ /* 0x004fea000383ffff */
[----:B------:R-:W-:Y:S05]  /*24b10*/  BRA `(.L_x_5725) ;  /* 0xffffff9800787947 */ /* 0x000fea000383ffff */
.L_x_5574:
[----:B--2---:R2:W3:Y:S02]  /*24b20*/  SYNCS.PHASECHK.TRANS64.TRYWAIT P0, [R8+URZ+0x388c0], R9 ;  /* 0x0388c009080075a7 */ /* 0x0044e4000800017f */
[----:B---3--:R-:W-:Y:S05]  /*24b30*/  @!P0 NANOSLEEP.SYNCS 0x989680 ;  /* 0x009896800000895d */ /* 0x008fea0003900000 */
[----:B------:R-:W3:Y:S02]  /*24b40*/  @!P0 SYNCS.PHASECHK.TRANS64 P0, [R8+URZ+0x388c0], R9 ;  /* 0x0388c009080085a7 */ /* 0x000ee4000800007f */
[----:B---3--:R-:W-:Y:S05]  /*24b50*/  @!P0 BRA `(.L_x_5574) ;  /* 0xfffffffc00f08947 */ /* 0x008fea000383ffff */
[----:B------:R-:W-:Y:S05]  /*24b60*/  BRA `(.L_x_5726) ;  /* 0xffffff9800e07947 */ /* 0x000fea000383ffff */
.L_x_5578:
[----:B-1----:R1:W2:Y:S02]  /*24b70*/  SYNCS.PHASECHK.TRANS64.TRYWAIT P0, [R9+URZ+0x388a0], R10 ;  /* 0x0388a00a090075a7 */ /* 0x0022a4000800017f */
[----:B--2---:R-:W-:Y:S05]  /*24b80*/  @!P0 NANOSLEEP.SYNCS 0x989680 ;  /* 0x009896800000895d */ /* 0x004fea0003900000 */
[----:B------:R-:W2:Y:S02]  /*24b90*/  @!P0 SYNCS.PHASECHK.TRANS64 P0, [R9+URZ+0x388a0], R10 ;  /* 0x0388a00a090085a7 */ /* 0x000ea4000800007f */
[----:B--2---:R-:W-:Y:S05]  /*24ba0*/  @!P0 BRA `(.L_x_5578) ;  /* 0xfffffffc00f08947 */ /* 0x004fea000383ffff */
[----:B------:R-:W-:Y:S05]  /*24bb0*/  BRA `(.L_x_5727) ;  /* 0xffffffa000247947 */ /* 0x000fea000383ffff */
.L_x_5580:
[----:B--2---:R2:W3:Y:S02]  /*24bc0*/  SYNCS.PHASECHK.TRANS64.TRYWAIT P1, [R9+URZ+0x388c0], R10 ;  /* 0x0388c00a090075a7 */ /* 0x0044e4000802017f */
[----:B---3--:R-:W-:Y:S05]  /*24bd0*/  @!P1 NANOSLEEP.SYNCS 0x989680 ;  /* 0x009896800000995d */ /* 0x008fea0003900000 */
[----:B------:R-:W3:Y:S02]  /*24be0*/  @!P1 SYNCS.PHASECHK.TRANS64 P1, [R9+URZ+0x388c0], R10 ;  /* 0x0388c00a090095a7 */ /* 0x000ee4000802007f */
[----:B---3--:R-:W-:Y:S05]  /*24bf0*/  @!P1 BRA `(.L_x_5580) ;  /* 0xfffffffc00f09947 */ /* 0x008fea000383ffff */
[----:B------:R-:W-:Y:S05]  /*24c00*/  BRA `(.L_x_5728) ;  /* 0xffffffa000847947 */ /* 0x000fea000383ffff */
.L_x_5598:
[----:B------:R-:W0:Y:S01]  /*24c10*/  S2R R5, SR_TID.X ;  /* 0x0000000000057919 */ /* 0x000e220000002100 */
[----:B------:R-:W-:Y:S01]  /*24c20*/  BSSY B0, `(.L_x_5729) ;  /* 0x000000a000007945 */ /* 0x000fe20003800000 */
[----:B------:R-:W-:Y:S02]  /*24c30*/  IMAD.MOV.U32 R12, RZ, RZ, RZ ;  /* 0x000000ffff0c7224 */ /* 0x000fe400078e00ff */
[----:B-1----:R-:W-:Y:S02]  /*24c40*/  IMAD.MOV.U32 R11, RZ, RZ, 0x1f ;  /* 0x0000001fff0b7424 */ /* 0x002fe400078e00ff */
[----:B------:R-:W-:Y:S01]  /*24c50*/  IMAD.MOV.U32 R15, RZ, RZ, -0x1 ;  /* 0xffffffffff0f7424 */ /* 0x000fe200078e00ff */
[----:B0-----:R-:W-:-:S04]  /*24c60*/  SHF.R.U32.HI R5, RZ, 0x5, R5 ;  /* 0x00000005ff057819 */ /* 0x001fc80000011605 */
[----:B------:R-:W-:-:S04]  /*24c70*/  LOP3.LUT R5, R5, 0x3, RZ, 0xc0, !PT ;  /* 0x0000000305057812 */ /* 0x000fc800078ec0ff */
[----:B------:R-:W-:-:S07]  /*24c80*/  MOV R13, R5 ;  /* 0x00000005000d7202 */ /* 0x000fce0000000f00 */
[----:B------:R-:W-:Y:S05]  /*24c90*/  WARPSYNC.COLLECTIVE R15, `(.L_x_5730) ;  /* 0x000000000f087348 */ /* 0x000fea0003c00000 */
[----:B------:R0:W1:Y:S02]  /*24ca0*/  SHFL.IDX P6, R14, R13, R12, R11 ;  /* 0x0000000c0d0e7389 */ /* 0x00006400000c000b */
[----:B01----:R-:W-:Y:S01]  /*24cb0*/  ENDCOLLECTIVE ;  /* 0x000000000000791b */ /* 0x003fe20003800000 */
.L_x_5730:
[----:B------:R-:W-:Y:S05]  /*24cc0*/  BSYNC B0 ;  /* 0x0000000000007941 */ /* 0x000fea0003800000 */
.L_x_5729:
[----:B------:R-:W-:Y:S05]  /*24cd0*/  BRA `(.L_x_5731) ;  /* 0xffffffb0005c7947 */ /* 0x000fea000383ffff */
.L_x_5599:
[----:B------:R-:W-:Y:S01]  /*24ce0*/  BSSY B0, `(.L_x_5732) ;  /* 0x0000006000007945 */ /* 0x000fe20003800000 */
[----:B------:R-:W-:-:S07]  /*24cf0*/  IMAD.MOV.U32 R15, RZ, RZ, -0x1 ;  /* 0xffffffffff0f7424 */ /* 0x000fce00078e00ff */
[----:B-1----:R-:W-:Y:S05]  /*24d00*/  WARPSYNC.COLLECTIVE R15, `(.L_x_5733) ;  /* 0x000000000f0c7348 */ /* 0x002fea0003c00000 */
[----:B------:R-:W-:Y:S02]  /*24d10*/  ELECT P6, UR62, PT ;  /* 0x00000000003e782f */ /* 0x000fe400038c0000 */
[----:B------:R-:W-:Y:S01]  /*24d20*/  MOV R14, UR62 ;  /* 0x0000003e000e7c02 */ /* 0x000fe20008000f00 */
[----:B-1----:R-:W-:Y:S10]  /*24d30*/  ENDCOLLECTIVE ;  /* 0x000000000000791b */ /* 0x002ff40003800000 */
.L_x_5733:
[----:B------:R-:W-:Y:S05]  /*24d40*/  BSYNC B0 ;  /* 0x0000000000007941 */ /* 0x000fea0003800000 */
.L_x_5732:
[----:B------:R-:W-:Y:S05]  /*24d50*/  BRA `(.L_x_5734) ;  /* 0xffffffb0004c7947 */ /* 0x000fea000383ffff */
.L_x_5602:
[----:B0-----:R0:W1:Y:S02]  /*24d60*/  SYNCS.PHASECHK.TRANS64.TRYWAIT P0, [R5+URZ+0x38840], R7 ;  /* 0x03884007050075a7 */ /* 0x001064000800017f */
[----:B-1----:R-:W-:Y:S05]  /*24d70*/  @!P0 NANOSLEEP.SYNCS 0x989680 ;  /* 0x009896800000895d */ /* 0x002fea0003900000 */
[----:B------:R-:W1:Y:S02]  /*24d80*/  @!P0 SYNCS.PHASECHK.TRANS64 P0, [R5+URZ+0x38840], R7 ;  /* 0x03884007050085a7 */ /* 0x000e64000800007f */
[----:B-1----:R-:W-:Y:S05]  /*24d90*/  @!P0 BRA `(.L_x_5602) ;  /* 0xfffffffc00f08947 */ /* 0x002fea000383ffff */
[----:B------:R-:W-:Y:S05]  /*24da0*/  BRA `(.L_x_5735) ;  /* 0xffffffb000b47947 */ /* 0x000fea000383ffff */
.L_x_5606:
        /* <DEDUP_REMOVED lines=8> */
.L_x_5609:
[----:B0-----:R0:W1:Y:S02]  /*24e30*/  SYNCS.PHASECHK.TRANS64.TRYWAIT P0, [R2+URZ+0x38860], R5 ;  /* 0x03886005020075a7 */ /* 0x001064000800017f */
[----:B-1----:R-:W-:Y:S05]  /*24e40*/  @!P0 NANOSLEEP.SYNCS 0x989680 ;  /* 0x009896800000895d */ /* 0x002fea0003900000 */
[----:B------:R-:W1:Y:S02]  /*24e50*/  @!P0 SYNCS.PHASECHK.TRANS64 P0, [R2+URZ+0x38860], R5 ;  /* 0x03886005020085a7 */ /* 0x000e64000800007f */
[----:B-1----:R-:W-:Y:S05]  /*24e60*/  @!P0 BRA `(.L_x_5609) ;  /* 0xfffffffc00f08947 */ /* 0x002fea000383ffff */
[----:B------:R-:W-:Y:S05]  /*24e70*/  BRA `(.L_x_5737) ;  /* 0xffffffb800b87947 */ /* 0x000fea000383ffff */
.L_x_5618:
[----:B--2---:R2:W3:Y:S02]  /*24e80*/  SYNCS.PHASECHK.TRANS64.TRYWAIT P0, [R2+URZ+0x38840], R3 ;  /* 0x03884003020075a7 */ /* 0x0044e4000800017f */
[----:B---3--:R-:W-:Y:S05]  /*24e90*/  @!P0 NANOSLEEP.SYNCS 0x989680 ;  /* 0x009896800000895d */ /* 0x008fea0003900000 */
[----:B------:R-:W3:Y:S02]  /*24ea0*/  @!P0 SYNCS.PHASECHK.TRANS64 P0, [R2+URZ+0x38840], R3 ;  /* 0x03884003020085a7 */ /* 0x000ee4000800007f */
[----:B---3--:R-:W-:Y:S05]  /*24eb0*/  @!P0 BRA `(.L_x_5618) ;  /* 0xfffffffc00f08947 */ /* 0x008fea000383ffff */
[----:B------:R-:W-:Y:S05]  /*24ec0*/  BRA `(.L_x_5738) ;  /* 0xffffffc0008c7947 */ /* 0x000fea000383ffff */
.L_x_5620:
[----:B0-----:R0:W3:Y:S02]  /*24ed0*/  SYNCS.PHASECHK.TRANS64.TRYWAIT P0, [R2+URZ+0x38860], R3 ;  /* 0x03886003020075a7 */ /* 0x0010e4000800017f */
[----:B---3--:R-:W-:Y:S05]  /*24ee0*/  @!P0 NANOSLEEP.SYNCS 0x989680 ;  /* 0x009896800000895d */ /* 0x008fea0003900000 */
[----:B------:R-:W3:Y:S02]  /*24ef0*/  @!P0 SYNCS.PHASECHK.TRANS64 P0, [R2+URZ+0x38860], R3 ;  /* 0x03886003020085a7 */ /* 0x000ee4000800007f */
[----:B---3--:R-:W-:Y:S05]  /*24f00*/  @!P0 BRA `(.L_x_5620) ;  /* 0xfffffffc00f08947 */ /* 0x008fea000383ffff */
[----:B------:R-:W-:Y:S05]  /*24f10*/  BRA `(.L_x_5739) ;  /* 0xffffffc400007947 */ /* 0x000fea000383ffff */
.L_x_5625:
[----:B---3--:R3:W4:Y:S02]  /*24f20*/  SYNCS.PHASECHK.TRANS64.TRYWAIT P0, [R2+URZ+0x38840], R3 ;  /* 0x03884003020075a7 */ /* 0x008724000800017f */
[----:B----4-:R-:W-:Y:S05]  /*24f30*/  @!P0 NANOSLEEP.SYNCS 0x989680 ;  /* 0x009896800000895d */ /* 0x010fea0003900000 */
[----:B------:R-:W4:Y:S02]  /*24f40*/  @!P0 SYNCS.PHASECHK.TRANS64 P0, [R2+URZ+0x38840], R3 ;  /* 0x03884003020085a7 */ /* 0x000f24000800007f */
[----:B----4-:R-:W-:Y:S05]  /*24f50*/  @!P0 BRA `(.L_x_5625) ;  /* 0xfffffffc00f08947 */ /* 0x010fea000383ffff */
[----:B------:R-:W-:Y:S05]  /*24f60*/  BRA `(.L_x_5740) ;  /* 0xffffffc800a07947 */ /* 0x000fea000383ffff */
.L_x_5627:
[----:B0-----:R0:W2:Y:S02]  /*24f70*/  SYNCS.PHASECHK.TRANS64.TRYWAIT P1, [R2+URZ+0x38860], R3 ;  /* 0x03886003020075a7 */ /* 0x0010a4000802017f */
[----:B--2---:R-:W-:Y:S05]  /*24f80*/  @!P1 NANOSLEEP.SYNCS 0x989680 ;  /* 0x009896800000995d */ /* 0x004fea0003900000 */
[----:B------:R-:W2:Y:S02]  /*24f90*/  @!P1 SYNCS.PHASECHK.TRANS64 P1, [R2+URZ+0x38860], R3 ;  /* 0x03886003020095a7 */ /* 0x000ea4000802007f */
[----:B--2---:R-:W-:Y:S05]  /*24fa0*/  @!P1 BRA `(.L_x_5627) ;  /* 0xfffffffc00f09947 */ /* 0x004fea000383ffff */
[----:B------:R-:W-:Y:S05]  /*24fb0*/  BRA `(.L_x_5741) ;  /* 0xffffffcc00107947 */ /* 0x000fea000383ffff */
.L_x_5632:
[----:B---3--:R3:W4:Y:S02]  /*24fc0*/  SYNCS.PHASECHK.TRANS64.TRYWAIT P0, [R2+URZ+0x38840], R3 ;  /* 0x03884003020075a7 */ /* 0x008724000800017f */
[----:B----4-:R-:W-:Y:S05]  /*24fd0*/  @!P0 NANOSLEEP.SYNCS 0x989680 ;  /* 0x009896800000895d */ /* 0x010fea0003900000 */
[----:B------:R-:W4:Y:S02]  /*24fe0*/  @!P0 SYNCS.PHASECHK.TRANS64 P0, [R2+URZ+0x38840], R3 ;  /* 0x03884003020085a7 */ /* 0x000f24000800007f */
[----:B----4-:R-:W-:Y:S05]  /*24ff0*/  @!P0 BRA `(.L_x_5632) ;  /* 0xfffffffc00f08947 */ /* 0x010fea000383ffff */
[----:B------:R-:W-:Y:S05]  /*25000*/  BRA `(.L_x_5742) ;  /* 0xffffffd0008c7947 */ /* 0x000fea000383ffff */
.L_x_5634:
[----:B0-----:R0:W2:Y:S02]  /*25010*/  SYNCS.PHASECHK.TRANS64.TRYWAIT P1, [R2+URZ+0x38860], R3 ;  /* 0x03886003020075a7 */ /* 0x0010a4000802017f */
[----:B--2---:R-:W-:Y:S05]  /*25020*/  @!P1 NANOSLEEP.SYNCS 0x989680 ;  /* 0x009896800000995d */ /* 0x004fea0003900000 */
[----:B------:R-:W2:Y:S02]  /*25030*/  @!P1 SYNCS.PHASECHK.TRANS64 P1, [R2+URZ+0x38860], R3 ;  /* 0x03886003020095a7 */ /* 0x000ea4000802007f */
[----:B--2---:R-:W-:Y:S05]  /*25040*/  @!P1 BRA `(.L_x_5634) ;  /* 0xfffffffc00f09947 */ /* 0x004fea000383ffff */
[----:B------:R-:W-:Y:S05]  /*25050*/  BRA `(.L_x_5743) ;  /* 0xffffffd400007947 */ /* 0x000fea000383ffff */
.L_x_5639:
[----:B------:R-:W-:Y:S01]  /*25060*/  BSSY B0, `(.L_x_5744) ;  /* 0x0000008000007945 */ /* 0x000fe20003800000 */
[----:B0-----:R-:W-:Y:S02]  /*25070*/  IMAD.MOV.U32 R13, RZ, RZ, R16 ;  /* 0x000000ffff0d7224 */ /* 0x001fe400078e0010 */
[----:B------:R-:W-:Y:S02]  /*25080*/  IMAD.MOV.U32 R12, RZ, RZ, RZ ;  /* 0x000000ffff0c7224 */ /* 0x000fe400078e00ff */
[----:B-1----:R-:W-:Y:S02]  /*25090*/  IMAD.MOV.U32 R11, RZ, RZ, 0x1f ;  /* 0x0000001fff0b7424 */ /* 0x002fe400078e00ff */
[----:B------:R-:W-:-:S07]  /*250a0*/  IMAD.MOV.U32 R15, RZ, RZ, -0x1 ;  /* 0xffffffffff0f7424 */ /* 0x000fce00078e00ff */
[----:B--23--:R-:W-:Y:S05]  /*250b0*/  WARPSYNC.COLLECTIVE R15, `(.L_x_5745) ;  /* 0x000000000f087348 */ /* 0x00cfea0003c00000 */
[----:B------:R0:W1:Y:S02]  /*250c0*/  SHFL.IDX P6, R14, R13, R12, R11 ;  /* 0x0000000c0d0e7389 */ /* 0x00006400000c000b */
[----:B0123--:R-:W-:Y:S01]  /*250d0*/  ENDCOLLECTIVE ;  /* 0x000000000000791b */ /* 0x00ffe20003800000 */
.L_x_5745:
[----:B------:R-:W-:Y:S05]  /*250e0*/  BSYNC B0 ;  /* 0x0000000000007941 */ /* 0x000fea0003800000 */
.L_x_5744:
        /* <DEDUP_REMOVED lines=8> */
.L_x_5746:
[----:B------:R-:W-:Y:S01]  /*25170*/  IMAD.MOV.U32 R16, RZ, RZ, R14 ;  /* 0x000000ffff107224 */ /* 0x000fe200078e000e */
[----:B------:R-:W-:Y:S06]  /*25180*/  BRA `(.L_x_5747) ;  /* 0xffffffd800507947 */ /* 0x000fec000383ffff */
.L_x_5642:
        /* <DEDUP_REMOVED lines=8> */
.L_x_5749:
[----:B------:R-:W-:Y:S05]  /*25210*/  BSYNC B0 ;  /* 0x0000000000007941 */ /* 0x000fea0003800000 */
.L_x_5748:
        /* <DEDUP_REMOVED lines=10> */
.L_x_5750:
        /* <DEDUP_REMOVED lines=8> */
.L_x_5751:
        /* <DEDUP_REMOVED lines=8> */
.L_x_5752:
        /* <DEDUP_REMOVED lines=8> */
.L_x_5753:
        /* <DEDUP_REMOVED lines=8> */
.L_x_5754:
[----:B------:R-:W-:Y:S05]  /*254c0*/  BRA `(.L_x_5755) ;  /* 0xffffffd800147947 */ /* 0x000fea000383ffff */
.L_x_5647:
        /* <DEDUP_REMOVED lines=8> */
.L_x_5757:
[----:B------:R-:W-:Y:S05]  /*25550*/  BSYNC B0 ;  /* 0x0000000000007941 */ /* 0x000fea0003800000 */
.L_x_5756:
        /* <DEDUP_REMOVED lines=11> */
.L_x_5758:
        /* <DEDUP_REMOVED lines=8> */
.L_x_5759:
        /* <DEDUP_REMOVED lines=8> */
.L_x_5760:
        /* <DEDUP_REMOVED lines=8> */
.L_x_5761:
        /* <DEDUP_REMOVED lines=8> */
.L_x_5762:
[----:B------:R-:W-:Y:S05]  /*25810*/  BRA `(.L_x_5763) ;  /* 0xffffffd400f47947 */ /* 0x000fea000383ffff */
.L_x_5649:
[----:B------:R-:W-:Y:S01]  /*25820*/  BSSY B0, `(.L_x_5764) ;  /* 0x0000006000007945 */ /* 0x000fe20003800000 */
[----:B------:R-:W-:Y:S01]  /*25830*/  PLOP3.LUT P6, PT, P6, PT, PT, 0x8, 0x0 ;  /* 0x000000000000781c */ /* 0x000fe200037ce170 */
[----:B------:R-:W-:-:S12]  /*25840*/  IMAD.MOV.U32 R15, RZ, RZ, -0x1 ;  /* 0xffffffffff0f7424 */ /* 0x000fd800078e00ff */
[----:B01----:R-:W-:Y:S05]  /*25850*/  WARPSYNC.COLLECTIVE R15, `(.L_x_5765) ;  /* 0x000000000f087348 */ /* 0x003fea0003c00000 */
[----:B------:R-:W-:Y:S01]  /*25860*/  VOTE.ANY R14, PT, P6 ;  /* 0x00000000000e7806 */ /* 0x000fe200030e0100 */
[----:B01----:R-:W-:Y:S06]  /*25870*/  ENDCOLLECTIVE ;  /* 0x000000000000791b */ /* 0x003fec0003800000 */
.L_x_5765:
[----:B------:R-:W-:Y:S05]  /*25880*/  BSYNC B0 ;  /* 0x0000000000007941 */ /* 0x000fea0003800000 */
.L_x_5764:
        /* <DEDUP_REMOVED lines=9> */
.L_x_5766:
[----:B------:R-:W-:Y:S01]  /*25920*/  IMAD.MOV.U32 R17, RZ, RZ, R14 ;  /* 0x000000ffff117224 */ /* 0x000fe200078e000e */
[----:B------:R-:W-:Y:S06]  /*25930*/  BRA `(.L_x_5767) ;  /* 0xffffffd400e47947 */ /* 0x000fec000383ffff */
.L_x_5651:
[----:B------:R-:W-:Y:S01]  /*25940*/  BSSY B0, `(.L_x_5768) ;  /* 0x0000007000007945 */ /* 0x000fe20003800000 */
[----:B------:R-:W-:Y:S02]  /*25950*/  IMAD.MOV.U32 R13, RZ, RZ, R2 ;  /* 0x000000ffff0d7224 */ /* 0x000fe400078e0002 */
[----:B-1----:R-:W-:Y:S02]  /*25960*/  IMAD.MOV.U32 R11, RZ, RZ, 0x1f ;  /* 0x0000001fff0b7424 */ /* 0x002fe400078e00ff */
[----:B------:R-:W-:-:S07]  /*25970*/  IMAD.MOV.U32 R15, RZ, RZ, -0x1 ;  /* 0xffffffffff0f7424 */ /* 0x000fce00078e00ff */
[----:B0-23--:R-:W-:Y:S05]  /*25980*/  WARPSYNC.COLLECTIVE R15, `(.L_x_5769) ;  /* 0x000000000f087348 */ /* 0x00dfea0003c00000 */
[----:B------:R1:W4:Y:S02]  /*25990*/  SHFL.IDX P6, R14, R13, R12, R11 ;  /* 0x0000000c0d0e7389 */ /* 0x00032400000c000b */
[----:B01234-:R-:W-:Y:S01]  /*259a0*/  ENDCOLLECTIVE ;  /* 0x000000000000791b */ /* 0x01ffe20003800000 */
.L_x_5769:
[----:B------:R-:W-:Y:S05]  /*259b0*/  BSYNC B0 ;  /* 0x0000000000007941 */ /* 0x000fea0003800000 */
.L_x_5768:
[----:B------:R-:W-:Y:S01]  /*259c0*/  IMAD.MOV.U32 R7, RZ, RZ, R14 ;  /* 0x000000ffff077224 */ /* 0x000fe200078e000e */
[----:B------:R-:W-:Y:S06]  /*259d0*/  BRA `(.L_x_5650) ;  /* 0xffffffd400d87947 */ /* 0x000fec000383ffff */
.L_x_5654:
[----:B-1----:R1:W2:Y:S02]  /*259e0*/  SYNCS.PHASECHK.TRANS64.TRYWAIT P0, [R0+URZ+0x38820], R3 ;  /* 0x03882003000075a7 */ /* 0x0022a4000800017f */
[----:B--2---:R-:W-:Y:S05]  /*259f0*/  @!P0 NANOSLEEP.SYNCS 0x989680 ;  /* 0x009896800000895d */ /* 0x004fea0003900000 */
[----:B------:R-:W2:Y:S02]  /*25a00*/  @!P0 SYNCS.PHASECHK.TRANS64 P0, [R0+URZ+0x38820], R3 ;  /* 0x03882003000085a7 */ /* 0x000ea4000800007f */
[----:B--2---:R-:W-:Y:S05]  /*25a10*/  @!P0 BRA `(.L_x_5654) ;  /* 0xfffffffc00f08947 */ /* 0x004fea000383ffff */
[----:B------:R-:W-:Y:S05]  /*25a20*/  BRA `(.L_x_5770) ;  /* 0xffffffdc00507947 */ /* 0x000fea000383ffff */
.L_x_5655:
[----:B---3--:R-:W2:Y:S01]  /*25a30*/  S2R R2, SR_TID.X ;  /* 0x0000000000027919 */ /* 0x008ea20000002100 */
        /* <DEDUP_REMOVED lines=10> */
.L_x_5772:
[----:B------:R-:W-:Y:S05]  /*25ae0*/  BSYNC B0 ;  /* 0x0000000000007941 */ /* 0x000fea0003800000 */
.L_x_5771:
[----:B------:R-:W-:Y:S05]  /*25af0*/  BRA `(.L_x_5773) ;  /* 0xffffffdc00347947 */ /* 0x000fea000383ffff */
.L_x_5656:
[----:B------:R-:W-:Y:S01]  /*25b00*/  BSSY B0, `(.L_x_5774) ;  /* 0x0000006000007945 */ /* 0x000fe20003800000 */
[----:B------:R-:W-:-:S07]  /*25b10*/  IMAD.MOV.U32 R15, RZ, RZ, -0x1 ;  /* 0xffffffffff0f7424 */ /* 0x000fce00078e00ff */
[----:B012---:R-:W-:Y:S05]  /*25b20*/  WARPSYNC.COLLECTIVE R15, `(.L_x_5775) ;  /* 0x000000000f0c7348 */ /* 0x007fea0003c00000 */
[----:B------:R-:W-:Y:S02]  /*25b30*/  ELECT P6, UR62, PT ;  /* 0x00000000003e782f */ /* 0x000fe400038c0000 */
[----:B------:R-:W-:Y:S01]  /*25b40*/  MOV R14, UR62 ;  /* 0x0000003e000e7c02 */ /* 0x000fe20008000f00 */
[----:B012---:R-:W-:Y:S10]  /*25b50*/  ENDCOLLECTIVE ;  /* 0x000000000000791b */ /* 0x007ff40003800000 */
.L_x_5775:
[----:B------:R-:W-:Y:S05]  /*25b60*/  BSYNC B0 ;  /* 0x0000000000007941 */ /* 0x000fea0003800000 */
.L_x_5774:
[----:B------:R-:W-:Y:S05]  /*25b70*/  BRA `(.L_x_5776) ;  /* 0xffffffdc00287947 */ /* 0x000fea000383ffff */
.L_x_5658:
[----:B-1----:R1:W2:Y:S02]  /*25b80*/  SYNCS.PHASECHK.TRANS64.TRYWAIT P0, [R6+URZ], R5 ;  /* 0x00000005060075a7 */ /* 0x0022a4000800017f */
[----:B--2---:R-:W-:Y:S05]  /*25b90*/  @!P0 NANOSLEEP.SYNCS 0x989680 ;  /* 0x009896800000895d */ /* 0x004fea0003900000 */
[----:B------:R-:W2:Y:S02]  /*25ba0*/  @!P0 SYNCS.PHASECHK.TRANS64 P0, [R6+URZ], R5 ;  /* 0x00000005060085a7 */ /* 0x000ea4000800007f */
[----:B--2---:R-:W-:Y:S05]  /*25bb0*/  @!P0 BRA `(.L_x_5658) ;  /* 0xfffffffc00f08947 */ /* 0x004fea000383ffff */
[----:B------:R-:W-:Y:S05]  /*25bc0*/  BRA `(.L_x_5777) ;  /* 0xffffffdc006c7947 */ /* 0x000fea000383ffff */
.L_x_5659:
[----:B--2---:R2:W3:Y:S02]  /*25bd0*/  SYNCS.PHASECHK.TRANS64.TRYWAIT P0, [R7+URZ], R2 ;  /* 0x00000002070075a7 */ /* 0x0044e4000800017f */
[----:B---3--:R-:W-:Y:S05]  /*25be0*/  @!P0 NANOSLEEP.SYNCS 0x989680 ;  /* 0x009896800000895d */ /* 0x008fea0003900000 */
[----:B------:R-:W3:Y:S02]  /*25bf0*/  @!P0 SYNCS.PHASECHK.TRANS64 P0, [R7+URZ], R2 ;  /* 0x00000002070085a7 */ /* 0x000ee4000800007f */
[----:B---3--:R-:W-:Y:S05]  /*25c00*/  @!P0 BRA `(.L_x_5659) ;  /* 0xfffffffc00f08947 */ /* 0x008fea000383ffff */
[----:B------:R-:W-:Y:S05]  /*25c10*/  BRA `(.L_x_5778) ;  /* 0xffffffdc00607947 */ /* 0x000fea000383ffff */
.L_x_5661:
[----:B---3--:R3:W4:Y:S02]  /*25c20*/  SYNCS.PHASECHK.TRANS64.TRYWAIT P0, [R4+URZ], R5 ;  /* 0x00000005040075a7 */ /* 0x008724000800017f */
[----:B----4-:R-:W-:Y:S05]  /*25c30*/  @!P0 NANOSLEEP.SYNCS 0x989680 ;  /* 0x009896800000895d */ /* 0x010fea0003900000 */
[----:B------:R-:W4:Y:S02]  /*25c40*/  @!P0 SYNCS.PHASECHK.TRANS64 P0, [R4+URZ], R5 ;  /* 0x00000005040085a7 */ /* 0x000f24000800007f */
[----:B----4-:R-:W-:Y:S05]  /*25c50*/  @!P0 BRA `(.L_x_5661) ;  /* 0xfffffffc00f08947 */ /* 0x010fea000383ffff */
[----:B------:R-:W-:Y:S05]  /*25c60*/  BRA `(.L_x_5779) ;  /* 0xffffffdc00687947 */ /* 0x000fea000383ffff */
.L_x_5780:
        /* <DEDUP_REMOVED lines=9> */
.L_x_11952:


//--------------------- .text._ZN7cutlass13device_kernelIN5flash11enable_sm90INS1_16FlashAttnFwdSm90INS1_25CollectiveMainloopFwdSm90ILi2EN4cute5tupleIJNS5_1CILi1EEES8_S8_EEENS6_IJNS7_ILi64EEESA_SA_EEELi512ENS_10bfloat16_tEfNS_4arch4Sm90ELb1ELb0ELb1ELb0ELb0ELb0ELb0ELb0ELb0ELb0ELb0ELb0EEENS1_21CollectiveEpilogueFwdINS6_IJSA_NS7_ILi512EEESA_EEES9_SC_SE_Li256ELb0ELb0ELb0ELb0EEENS1_30DynamicPersistentTileSchedulerILi256ELi32ELb0ELb0ELb1EEEEEEEEEvNT_6ParamsE --------------------------
	.section	.text._ZN7cutlass13device_kernelIN5flash11enable_sm90INS1_16FlashAttnFwdSm90INS1_25CollectiveMainloopFwdSm90ILi2EN4cute5tupleIJNS5_1CILi1EEES8_S8_EEENS6_IJNS7_ILi64EEESA_SA_EEELi512ENS_10bfloat16_tEfNS_4arch4Sm90ELb1ELb0ELb1ELb0ELb0ELb0ELb0ELb0ELb0ELb0ELb0ELb0EEENS1_21CollectiveEpilogueFwdINS6_IJSA_NS7_ILi512EEESA_EEES9_SC_SE_Li256ELb0ELb0ELb0ELb0EEENS1_30DynamicPersistentTileSchedulerILi256ELi32ELb0ELb0ELb1EEEEEEEEEvNT_6ParamsE,"ax",@progbits
	.align	128
.text._ZN7cutlass13device_kernelIN5flash11enable_sm90INS1_16FlashAttnFwdSm90INS1_25CollectiveMainloopFwdSm90ILi2EN4cute5tupleIJNS5_1CILi1EEES8_S8_EEENS6_IJNS7_ILi64EEESA_SA_EEELi512ENS_10bfloat16_tEfNS_4arch4Sm90ELb1ELb0ELb1ELb0ELb0ELb0ELb0ELb0ELb0ELb0ELb0ELb0EEENS1_21CollectiveEpilogueFwdINS6_IJSA_NS7_ILi512EEESA_EEES9_SC_SE_Li256ELb0ELb0ELb0ELb0EEENS1_30DynamicPersistentTileSchedulerILi256ELi32ELb0ELb0ELb1EEEEEEEEEvNT_6ParamsE:
        .type           _ZN7cutlass13device_kernelIN5flash11enable_sm90INS1_16FlashAttnFwdSm90INS1_25CollectiveMainloopFwdSm90ILi2EN4cute5tupleIJNS5_1CILi1EEES8_S8_EEENS6_IJNS7_ILi64EEESA_SA_EEELi512ENS_10bfloat16_tEfNS_4arch4Sm90ELb1ELb0ELb1ELb0ELb0ELb0ELb0ELb0ELb0ELb0ELb0ELb0EEENS1_21CollectiveEpilogueFwdINS6_IJSA_NS7_ILi512EEESA_EEES9_SC_SE_Li256ELb0ELb0ELb0ELb0EEENS1_30DynamicPersistentTileSchedulerILi256ELi32ELb0ELb0ELb1EEEEEEEEEvNT_6ParamsE,@function
        .size           _ZN7cutlass13device_kernelIN5flash11enable_sm90INS1_16FlashAttnFwdSm90INS1_25CollectiveMainloopFwdSm90ILi2EN4cute5tupleIJNS5_1CILi1EEES8_S8_EEENS6_IJNS7_ILi64EEESA_SA_EEELi512ENS_10bfloat16_tEfNS_4arch4Sm90ELb1ELb0ELb1ELb0ELb0ELb0ELb0ELb0ELb0ELb0ELb0ELb0EEENS1_21CollectiveEpilogueFwdINS6_IJSA_NS7_ILi512EEESA_EEES9_SC_SE_Li256ELb0ELb0ELb0ELb0EEENS1_30DynamicPersistentTileSchedulerILi256ELi32ELb0ELb0ELb1EEEEEEEEEvNT_6ParamsE,(.L_x_11953 - _ZN7cutlass13device_kernelIN5flash11enable_sm90INS1_16FlashAttnFwdSm90INS1_25CollectiveMainloopFwdSm90ILi2EN4cute5tupleIJNS5_1CILi1EEES8_S8_EEENS6_IJNS7_ILi64EEESA_SA_EEELi512ENS_10bfloat16_tEfNS_4arch4Sm90ELb1ELb0ELb1ELb0ELb0ELb0ELb0ELb0ELb0ELb0ELb0ELb0EEENS1_21CollectiveEpilogueFwdINS6_IJSA_NS7_ILi512EEESA_EEES9_SC_SE_Li256ELb0ELb0ELb0ELb0EEENS1_30DynamicPersistentTileSchedulerILi256ELi32ELb0ELb0ELb1EEEEEEEEEvNT_6ParamsE)
        .other          _ZN7cutlass13device_kernelIN5flash11enable_sm90INS1_16FlashAttnFwdSm90INS1_25CollectiveMainloopFwdSm90ILi2EN4cute5tupleIJNS5_1CILi1EEES8_S8_EEENS6_IJNS7_ILi64EEESA_SA_EEELi512ENS_10bfloat16_tEfNS_4arch4Sm90ELb1ELb0ELb1ELb0ELb0ELb0ELb0ELb0ELb0ELb0ELb0ELb0EEENS1_21CollectiveEpilogueFwdINS6_IJSA_NS7_ILi512EEESA_EEES9_SC_SE_Li256ELb0ELb0ELb0ELb0EEENS1_30DynamicPersistentTileSchedulerILi256ELi32ELb0ELb0ELb1EEEEEEEEEvNT_6ParamsE,@"STO_CUDA_ENTRY STV_DEFAULT"
_ZN7cutlass13device_kernelIN5flash11enable_sm90INS1_16FlashAttnFwdSm90INS1_25CollectiveMainloopFwdSm90ILi2EN4cute5tupleIJNS5_1CILi1EEES8_S8_EEENS6_IJNS7_ILi64EEESA_SA_EEELi512ENS_10bfloat16_tEfNS_4arch4Sm90ELb1ELb0ELb1ELb0ELb0ELb0ELb0ELb0ELb0ELb0ELb0ELb0EEENS1_21CollectiveEpilogueFwdINS6_IJSA_NS7_ILi512EEESA_EEES9_SC_SE_Li256ELb0ELb0ELb0ELb0EEENS1_30DynamicPersistentTileSchedulerILi256ELi32ELb0ELb0ELb1EEEEEEEEEvNT_6ParamsE:
        /* <DEDUP_REMOVED lines=23> */
.L_x_5782:
[----:B------:R-:W-:Y:S05]  /*0170*/  BSYNC B0 ;  /* 0x0000000000007941 */ /* 0x000fea0003800000 */
.L_x_5781:
        /* <DEDUP_REMOVED lines=33> */
.L_x_5783:
        /* <DEDUP_REMOVED lines=22> */
.L_x_5784:
        /* <DEDUP_REMOVED lines=18> */
.L_x_5785:
        /* <DEDUP_REMOVED lines=22> */
.L_x_5786:
        /* <DEDUP_REMOVED lines=22> */
.L_x_5787:
[----:B------:R-:W-:Y:S01]  /*08d0*/  PLOP3.LUT P0, PT, PT, PT, UP0, 0x80, 0x0 ;  /* 0x000000000000781c */ /* 0x000fe20003f0f008 */
[----:B------:R-:W-:Y:S01]  /*08e0*/  UMOV UR36, 0x1 ;  /* 0x0000000100247882 */ /* 0x000fe20000000000 */
[----:B------:R-:W-:Y:S01]  /*08f0*/  NOP ;  /* 0x0000000000007918 */ /* 0x000fe20000000000 */
[----:B------:R-:W-:Y:S01]  /*0900*/  USEL UR36, UR36, 0x2, !UP0 ;  /* 0x0000000224247887 */ /* 0x000fe2000c000000 */
[----:B------:R-:W-:Y:S01]  /*0910*/  ULDC.64 UR50, c[0x0][0x208] ;  /* 0x0000820000327ab9 */ /* 0x000fe20000000a00 */
[----:B-123--:R-:W-:Y:S08]  /*0920*/  BAR.SYNC.DEFER_BLOCKING 0x0 ;  /* 0x0000000000007b1d */ /* 0x00eff00000010000 */
[----:B------:R-:W-:Y:S05]  /*0930*/  @!P0 BRA `(.L_x_5788) ;  /* 0x000000a400f88947 */ /* 0x000fea0003800000 */
.L_x_5789:
[----:B------:R-:W-:-:S08]  /*0940*/  NOP ;  /* 0x0000000000007918 */ /* 0x000fd00000000000 */
[----:B------:R-:W1:Y:S02]  /*0950*/  USETMAXREG.TRY_ALLOC.CTAPOOL UP0, 0xf0 ;  /* 0x000000f0000079c8 */ /* 0x000e640008000600 */
[----:B-1----:R-:W-:-:S13]  /*0960*/  PLOP3.LUT P0, PT, PT, PT, UP0, 0x80, 0x0 ;  /* 0x000000000000781c */ /* 0x002fda0003f0f008 */
[----:B------:R-:W-:Y:S05]  /*0970*/  @!P0 BRA `(.L_x_5789) ;  /* 0xfffffffc00f08947 */ /* 0x000fea000383ffff */
[----:B------:R-:W1:Y:S01]  /*0980*/  S2R R2, SR_TID.X ;  /* 0x0000000000027919 */ /* 0x000e620000002100 */
[----:B------:R-:W2:Y:S08]  /*0990*/  S2UR UR4, SR_CTAID.X ;  /* 0x00000000000479c3 */ /* 0x000eb00000002500 */
[----:B------:R-:W-:Y:S06]  /*09a0*/  BAR.ARV 0x4, 0x120 ;  /* 0x0104800000007b1d */ /* 0x000fec0000002000 */
[----:B-1----:R-:W-:-:S04]  /*09b0*/  LOP3.LUT R0, R2, 0xffffff80, RZ, 0xc0, !PT ;  /* 0xffffff8002007812 */ /* 0x002fc800078ec0ff */
[----:B------:R-:W-:Y:S02]  /*09c0*/  ISETP.NE.AND P0, PT, R0, 0x80, PT ;  /* 0x000000800000780c */ /* 0x000fe40003f05270 */
[----:B------:R-:W2:Y:S11]  /*09d0*/  LDC R0, c[0x0][0xda8] ;  /* 0x00036a00ff007b82 */ /* 0x000eb60000000800 */
[----:B------:R-:W-:Y:S06]  /*09e0*/  @!P0 BAR.ARV 0x8, 0xa0 ;  /* 0x0202800000008b1d */ /* 0x000fec0000002000 */
[----:B------:R-:W-:-:S13]  /*09f0*/  ISETP.GE.U32.AND P0, PT, R2, 0x100, PT ;  /* 0x000001000200780c */ /* 0x000fda0003f06070 */
[----:B------:R-:W-:Y:S06]  /*0a00*/  @P0 BAR.ARV 0xf, 0x100 ;  /* 0x03c4000000000b1d */ /* 0x000fec0000002000 */
[----:B--2---:R-:W-:-:S13]  /*0a10*/  ISETP.LE.AND P0, PT, R0, UR4, PT ;  /* 0x0000000400007c0c */ /* 0x004fda000bf03270 */
        /* <DEDUP_REMOVED lines=13> */
[----:B------:R-:W-:Y:S02]  /*0af0*/  LOP3.LUT R6, R4, 0xfffffff0, RZ, 0xc0, !PT ;  /* 0xfffffff004067812 */ /* 0x000fe400078ec0ff */
[----:B------:R-:W-:Y:S02]  /*0b00*/  LEA.HI R3, R0, R191, RZ, 0x7 ;  /* 0x000000bf00037211 */ /* 0x000fe400078f38ff */
[--C-:B------:R-:W-:Y:S02]  /*0b10*/  SHF.R.S32.HI R189, RZ, 0x5, R2.reuse ;  /* 0x00000005ffbd7819 */ /* 0x100fe40000011402 */
[----:B------:R-:W-:Y:S02]  /*0b20*/  SHF.R.S32.HI R8, RZ, 0x1f, R2 ;  /* 0x0000001fff087819 */ /* 0x000fe40000011402 */
[----:B------:R-:W-:Y:S02]  /*0b30*/  IADD3 R9, R191, -R6, RZ ;  /* 0x80000006bf097210 */ /* 0x000fe40007ffe0ff */
[----:B------:R-:W-:-:S02]  /*0b40*/  LOP3.LUT R2, R3, 0xffffff80, RZ, 0xc0, !PT ;  /* 0xffffff8003027812 */ /* 0x000fc400078ec0ff */
[----:B------:R-:W-:Y:S01]  /*0b50*/  LEA.HI R8, R8, R189, RZ, 0x2 ;  /* 0x000000bd08087211 */ /* 0x000fe200078f10ff */
[----:B-1----:R-:W-:Y:S01]  /*0b60*/  ULEA UR48, UR5, UR48, 0x18 ;  /* 0x0000003005307291 */ /* 0x002fe2000f8ec03f */
[----:B------:R-:W-:Y:S02]  /*0b70*/  SHF.R.S32.HI R6, RZ, 0x1f, R9 ;  /* 0x0000001fff067819 */ /* 0x000fe40000011409 */
[----:B------:R-:W-:Y:S02]  /*0b80*/  SHF.R.S32.HI R11, RZ, 0x4, R4 ;  /* 0x00000004ff0b7819 */ /* 0x000fe40000011404 */
[----:B------:R-:W-:Y:S02]  /*0b90*/  IADD3 R2, R191, -R2, RZ ;  /* 0x80000002bf027210 */ /* 0x000fe40007ffe0ff */
[----:B------:R-:W-:Y:S02]  /*0ba0*/  LOP3.LUT R10, R8, 0x3ffffc, RZ, 0xc0, !PT ;  /* 0x003ffffc080a7812 */ /* 0x000fe400078ec0ff */
[----:B------:R-:W-:-:S02]  /*0bb0*/  LEA.HI R8, R6, R9, RZ, 0x3 ;  /* 0x0000000906087211 */ /* 0x000fc400078f18ff */
[----:B------:R-:W-:Y:S02]  /*0bc0*/  LEA.HI R4, R4, R11, RZ, 0x1 ;  /* 0x0000000b04047211 */ /* 0x000fe400078f08ff */
[----:B------:R-:W-:Y:S02]  /*0bd0*/  SHF.R.S32.HI R5, RZ, 0x1f, R2 ;  /* 0x0000001fff057819 */ /* 0x000fe40000011402 */
[----:B------:R-:W-:Y:S02]  /*0be0*/  IADD3 R13, R189, -R10, RZ ;  /* 0x8000000abd0d7210 */ /* 0x000fe40007ffe0ff */
[----:B------:R-:W-:Y:S02]  /*0bf0*/  LOP3.LUT R10, R8, 0xfffffff8, RZ, 0xc0, !PT ;  /* 0xfffffff8080a7812 */ /* 0x000fe400078ec0ff */
[----:B------:R-:W-:Y:S02]  /*0c00*/  SHF.R.S32.HI R188, RZ, 0x7, R3 ;  /* 0x00000007ffbc7819 */ /* 0x000fe40000011403 */
[----:B------:R-:W-:Y:S01]  /*0c10*/  LOP3.LUT R12, R4, 0x1ffffffe, RZ, 0xc0, !PT ;  /* 0x1ffffffe040c7812 */ /* 0x000fe200078ec0ff */
[----:B------:R-:W-:Y:S01]  /*0c20*/  IMAD.IADD R10, R9, 0x1, -R10 ;  /* 0x00000001090a7824 */ /* 0x000fe200078e0a0a */
[----:B------:R-:W-:Y:S01]  /*0c30*/  LEA.HI R4, R5, R2, RZ, 0x2 ;  /* 0x0000000205047211 */ /* 0x000fe200078f10ff */
[----:B------:R-:W-:Y:S01]  /*0c40*/  IMAD R14, R188, 0x100, R9 ;  /* 0x00000100bc0e7824 */ /* 0x000fe200078e0209 */
[----:B------:R-:W-:-:S02]  /*0c50*/  IADD3 R12, R11, -R12, RZ ;  /* 0x8000000c0b0c7210 */ /* 0x000fc40007ffe0ff */
[----:B------:R-:W-:Y:S02]  /*0c60*/  LOP3.LUT R9, R4, 0x7ffffffc, RZ, 0xc0, !PT ;  /* 0x7ffffffc04097812 */ /* 0x000fe400078ec0ff */
[--C-:B------:R-:W-:Y:S02]  /*0c70*/  SHF.R.S32.HI R6, RZ, 0x2, R4.reuse ;  /* 0x00000002ff067819 */ /* 0x100fe40000011404 */
[----:B------:R-:W-:Y:S02]  /*0c80*/  SHF.R.S32.HI R7, RZ, 0x1f, R4 ;  /* 0x0000001fff077819 */ /* 0x000fe40000011404 */
[----:B------:R-:W-:Y:S02]  /*0c90*/  SHF.L.U32 R4, R10, 0x6, RZ ;  /* 0x000000060a047819 */ /* 0x000fe400000006ff */
[----:B------:R-:W-:Y:S01]  /*0ca0*/  IADD3 R16, R2, -R9, RZ ;  /* 0x8000000902107210 */ /* 0x000fe20007ffe0ff */
[----:B------:R-:W-:Y:S01]  /*0cb0*/  IMAD.SHL.U32 R9, R12, 0x8, RZ ;  /* 0x000000080c097824 */ /* 0x000fe200078e00ff */
[----:B------:R-:W-:-:S02]  /*0cc0*/  LEA R14, R13, R14, 0x4 ;  /* 0x0000000e0d0e7211 */ /* 0x000fc400078e20ff */
[----:B------:R-:W-:Y:S02]  /*0cd0*/  SHF.L.U32 R8, R8, 0x6, RZ ;  /* 0x0000000608087819 */ /* 0x000fe400000006ff */
[----:B------:R-:W-:Y:S02]  /*0ce0*/  LOP3.LUT R4, R4, 0x1c0, RZ, 0xc0, !PT ;  /* 0x000001c004047812 */ /* 0x000fe400078ec0ff */
[----:B------:R-:W-:Y:S02]  /*0cf0*/  LEA R190, R14, R9, 0x6 ;  /* 0x000000090ebe7211 */ /* 0x000fe400078e30ff */
[----:B------:R-:W-:Y:S02]  /*0d00*/  LOP3.LUT R8, R8, 0x7ffffe00, RZ, 0xc0, !PT ;  /* 0x7ffffe0008087812 */ /* 0x000fe400078ec0ff */
[----:B------:R-:W-:Y:S02]  /*0d10*/  LOP3.LUT R9, R4, 0x8, R9, 0xf8, !PT ;  /* 0x0000000804097812 */ /* 0x000fe400078ef809 */
[----:B------:R-:W-:Y:S01]  /*0d20*/  SHF.R.U32.HI R4, RZ, 0x3, R4 ;  /* 0x00000003ff047819 */ /* 0x000fe20000011604 */
[----:B------:R-:W-:Y:S01]  /*0d30*/  IMAD R8, R189, 0x400, R8 ;  /* 0x00000400bd087824 */ /* 0x000fe200078e0208 */
[----:B------:R-:W-:-:S02]  /*0d40*/  R2P PR, R10, 0x6 ;  /* 0x000000060a007804 */ /* 0x000fc40000000000 */
[----:B------:R-:W-:Y:S02]  /*0d50*/  LOP3.LUT R9, R9, R4, RZ, 0x3c, !PT ;  /* 0x0000000409097212 */ /* 0x000fe400078e3cff */
[----:B------:R-:W-:Y:S02]  /*0d60*/  LEA.HI R7, R7, R6, RZ, 0x3 ;  /* 0x0000000607077211 */ /* 0x000fe400078f18ff */
[----:B------:R-:W-:Y:S02]  /*0d70*/  IADD3 R8, R8, R9, RZ ;  /* 0x0000000908087210 */ /* 0x000fe40007ffe0ff */
[----:B------:R-:W-:Y:S02]  /*0d80*/  LEA.HI R0, R0, R191, RZ, 0x3 ;  /* 0x000000bf00007211 */ /* 0x000fe400078f18ff */
[----:B------:R-:W-:Y:S02]  /*0d90*/  LEA R18, R8, UR48, 0x1 ;  /* 0x0000003008127c11 */ /* 0x000fe4000f8e08ff */
[----:B------:R-:W-:-:S02]  /*0da0*/  LEA.HI R3, R3, R188, RZ, 0x1 ;  /* 0x000000bc03037211 */ /* 0x000fc400078f08ff */
[----:B------:R-:W-:Y:S01]  /*0db0*/  LOP3.LUT R7, R7, 0xfffffff8, RZ, 0xc0, !PT ;  /* 0xfffffff807077812 */ /* 0x000fe200078ec0ff */
[----:B------:R-:W-:Y:S01]  /*0dc0*/  VIADD R23, R18, 0x26800 ;  /* 0x0002680012177836 */ /* 0x000fe20000000000 */
[----:B------:R-:W-:Y:S02]  /*0dd0*/  LEA.HI R5, R5, R2, RZ, 0x5 ;  /* 0x0000000205057211 */ /* 0x000fe400078f28ff */
[----:B------:R-:W-:Y:S02]  /*0de0*/  LOP3.LUT R4, R0, 0x1ffffff8, RZ, 0xc0, !PT ;  /* 0x1ffffff800047812 */ /* 0x000fe400078ec0ff */
[----:B------:R-:W-:Y:S02]  /*0df0*/  LOP3.LUT R3, R3, 0xfffffe, RZ, 0xc0, !PT ;  /* 0x00fffffe03037812 */ /* 0x000fe400078ec0ff */
[----:B------:R-:W-:Y:S01]  /*0e00*/  IADD3 R19, R18, 0x26840, RZ ;  /* 0x0002684012137810 */ /* 0x000fe20007ffe0ff */
[----:B------:R-:W-:Y:S01]  /*0e10*/  @P2 VIADD R19, R23, 0xffffffc0 ;  /* 0xffffffc017132836 */ /* 0x000fe20000000000 */
[----:B------:R-:W-:-:S02]  /*0e20*/  SEL R22, R22, 0xffffffe0, !P1 ;  /* 0xffffffe016167807 */ /* 0x000fc40004800000 */
[----:B------:R-:W-:Y:S02]  /*0e30*/  IADD3 R7, R6, -R7, RZ ;  /* 0x8000000706077210 */ /* 0x000fe40007ffe0ff */
[----:B------:R-:W-:Y:S02]  /*0e40*/  SHF.R.S32.HI R2, RZ, 0x5, R5 ;  /* 0x00000005ff027819 */ /* 0x000fe40000011405 */
[----:B------:R-:W-:Y:S02]  /*0e50*/  IADD3 R4, R191, -R4, RZ ;  /* 0x80000004bf047210 */ /* 0x000fe40007ffe0ff */
[----:B------:R-:W-:Y:S02]  /*0e60*/  IADD3 R3, R188, -R3, RZ ;  /* 0x80000003bc037210 */ /* 0x000fe40007ffe0ff */
[----:B------:R-:W-:Y:S01]  /*0e70*/  IADD3 R23, R23, R22, RZ ;  /* 0x0000001617177210 */ /* 0x000fe20007ffe0ff */
[----:B------:R-:W-:Y:S01]  /*0e80*/  IMAD.IADD R22, R22, 0x1, R19 ;  /* 0x0000000116167824 */ /* 0x000fe200078e0213 */
[----:B------:R-:W-:-:S02]  /*0e90*/  LEA R2, R2, R7, 0x4 ;  /* 0x0000000702027211 */ /* 0x000fc400078e20ff */
[----:B------:R-:W-:Y:S02]  /*0ea0*/  SHF.R.S32.HI R186, RZ, 0x3, R0 ;  /* 0x00000003ffba7819 */ /* 0x000fe40000011400 */
[----:B------:R-:W-:Y:S02]  /*0eb0*/  SHF.L.U32 R184, R4, 0x3, RZ ;  /* 0x0000000304b87819 */ /* 0x000fe400000006ff */
[----:B------:R-:W-:Y:S02]  /*0ec0*/  SHF.L.U32 R17, R3, 0x8, RZ ;  /* 0x0000000803117819 */ /* 0x000fe400000006ff */
[----:B------:R-:W-:-:S07]  /*0ed0*/  SHF.L.U32 R16, R16, 0x1, RZ ;  /* 0x0000000110107819 */ /* 0x000fce00000006ff */
.L_x_5842:
        /* <DEDUP_REMOVED lines=20> */
.L_x_5790:
[----:B------:R-:W-:Y:S01]  /*1020*/  ULDC UR6, c[0x0][0xdc4] ;  /* 0x0003710000067ab9 */ /* 0x000fe20000000800 */
[----:B------:R-:W-:Y:S01]  /*1030*/  UMOV UR40, UR7 ;  /* 0x0000000700287c82 */ /* 0x000fe20008000000 */
[----:B------:R-:W-:-:S11]  /*1040*/  UISETP.NE.AND UP0, UPT, UR6, 0x1, UPT ;  /* 0x000000010600788c */ /* 0x000fd6000bf05270 */
[----:B------:R-:W-:Y:S02]  /*1050*/  @UP0 ULDC.64 UR10, c[0x0][0xdc8] ;  /* 0x00037200000a0ab9 */ /* 0x000fe40000000a00 */
[----:B------:R-:W-:-:S04]  /*1060*/  UIMAD.WIDE.U32 UR4, UR7, UR10, URZ ;  /* 0x0000000a070472a5 */ /* 0x000fc8000f8e003f */
[----:B------:R-:W-:-:S04]  /*1070*/  @UP0 USHF.R.U32.HI UR40, URZ, UR11, UR5 ;  /* 0x0000000b3f280299 */ /* 0x000fc80008011605 */
[----:B------:R-:W-:-:S12]  /*1080*/  UIMAD UR4, UR40, UR6, URZ ;  /* 0x00000006280472a4 */ /* 0x000fd8000f8e023f */
.L_x_5791:
[----:B------:R-:W-:Y:S01]  /*1090*/  ULOP3.LUT UR5, URZ, UR40, URZ, 0x33, !UPT ;  /* 0x000000283f057292 */ /* 0x000fe2000f8e333f */
[----:B------:R-:W-:Y:S01]  /*10a0*/  CS2R R154, SRZ ;  /* 0x00000000009a7805 */ /* 0x000fe2000001ff00 */
[----:B------:R-:W-:Y:S01]  /*10b0*/  ULDC.64 UR10, c[0x0][0x3f8] ;  /* 0x0000fe00000a7ab9 */ /* 0x000fe20000000a00 */
[----:B------:R-:W-:Y:S01]  /*10c0*/  ULDC UR6, c[0x0][0xdac] ;  /* 0x00036b0000067ab9 */ /* 0x000fe20000000800 */
[----:B------:R-:W-:Y:S01]  /*10d0*/  UISETP.NE.U32.AND UP0, UPT, UR10, URZ, UPT ;  /* 0x0000003f0a00728c */ /* 0x000fe2000bf05070 */
[----:B------:R-:W-:Y:S01]  /*10e0*/  CS2R R156, SRZ ;  /* 0x00000000009c7805 */ /* 0x000fe2000001ff00 */
[----:B------:R-:W-:Y:S01]  /*10f0*/  UIADD3 UR5, UR5, UR6, URZ ;  /* 0x0000000605057290 */ /* 0x000fe2000fffe03f */
[----:B------:R-:W-:Y:S01]  /*1100*/  CS2R R150, SRZ ;  /* 0x0000000000967805 */ /* 0x000fe2000001ff00 */
[----:B------:R-:W-:Y:S01]  /*1110*/  UISETP.NE.AND.EX UP0, UPT, UR11, URZ, UPT, UP0 ;  /* 0x0000003f0b00728c */ /* 0x000fe2000bf05300 */
[----:B------:R-:W-:Y:S01]  /*1120*/  CS2R R148, SRZ ;  /* 0x0000000000947805 */ /* 0x000fe2000001ff00 */
[----:B------:R-:W-:Y:S01]  /*1130*/  USHF.L.U32 UR42, UR5, 0x6, URZ ;  /* 0x00000006052a7899 */ /* 0x000fe2000800063f */
[----:B------:R-:W-:Y:S01]  /*1140*/  CS2R R146, SRZ ;  /* 0x0000000000927805 */ /* 0x000fe2000001ff00 */
[----:B------:R-:W-:Y:S01]  /*1150*/  UIADD3 UR4, UR7, -UR4, URZ ;  /* 0x8000000407047290 */ /* 0x000fe2000fffe03f */
[----:B------:R-:W-:Y:S01]  /*1160*/  CS2R R144, SRZ ;  /* 0x0000000000907805 */ /* 0x000fe2000001ff00 */
[----:B------:R-:W-:Y:S01]  /*1170*/  ULDC UR43, c[0x0][0xdb8] ;  /* 0x00036e00002b7ab9 */ /* 0x000fe20000000800 */
[----:B------:R-:W-:Y:S01]  /*1180*/  ULDC UR49, c[0x0][0x404] ;  /* 0x0001010000317ab9 */ /* 0x000fe20000000800 */
[----:B------:R-:W-:Y:S01]  /*1190*/  ULDC UR7, c[0x0][0x288] ;  /* 0x0000a20000077ab9 */ /* 0x000fe20000000800 */
[----:B------:R-:W-:Y:S01]  /*11a0*/  UISETP.NE.AND UP1, UPT, UR43, 0x1, UPT ;  /* 0x000000012b00788c */ /* 0x000fe2000bf25270 */
        /* <DEDUP_REMOVED lines=13> */
[----:B------:R-:W-:Y:S01]  /*1280*/  UISETP.NE.AND UP2, UPT, UR46, 0x1, UPT ;  /* 0x000000012e00788c */ /* 0x000fe2000bf45270 */
[----:B------:R-:W-:Y:S01]  /*1290*/  CS2R R130, SRZ ;  /* 0x0000000000827805 */ /* 0x000fe2000001ff00 */
[----:B------:R-:W-:Y:S01]  /*12a0*/  USHF.R.S32.HI UR7, URZ, 0x1f, UR6 ;  /* 0x0000001f3f077899 */ /* 0x000fe20008011406 */
[----:B------:R-:W-:Y:S01]  /*12b0*/  CS2R R128, SRZ ;  /* 0x0000000000807805 */ /* 0x000fe2000001ff00 */
[----:B------:R-:W-:Y:S01]  /*12c0*/  USHF.R.S32.HI UR9, URZ, 0x1f, UR8 ;  /* 0x0000001f3f097899 */ /* 0x000fe20008011408 */
[----:B------:R-:W-:Y:S01]  /*12d0*/  CS2R R126, SRZ ;  /* 0x00000000007e7805 */ /* 0x000fe2000001ff00 */
[----:B------:R-:W-:Y:S01]  /*12e0*/  @UP1 ULDC UR4, c[0x0][0xdbc] ;  /* 0x00036f0000041ab9 */ /* 0x000fe20000000800 */
[----:B------:R-:W-:Y:S01]  /*12f0*/  ULEA.HI UR7, UR7, UR6, URZ, 0x6 ;  /* 0x0000000607077291 */ /* 0x000fe2000f8f303f */
[----:B------:R-:W-:Y:S01]  /*1300*/  PLOP3.LUT P0, PT, PT, PT, UP2, 0x80, 0x0 ;  /* 0x000000000000781c */ /* 0x000fe20003f0f028 */
[----:B------:R-:W-:Y:S01]  /*1310*/  UIMAD.WIDE.U32 UR4, UR10, UR4, URZ ;  /* 0x000000040a0472a5 */ /* 0x000fe2000f8e003f */
[----:B------:R-:W-:Y:S01]  /*1320*/  CS2R R124, SRZ ;  /* 0x00000000007c7805 */ /* 0x000fe2000001ff00 */
[----:B------:R-:W-:Y:S01]  /*1330*/  ULEA.HI UR9, UR9, UR8, URZ, 0x6 ;  /* 0x0000000809097291 */ /* 0x000fe2000f8f303f */
[----:B------:R-:W-:Y:S01]  /*1340*/  CS2R R122, SRZ ;  /* 0x00000000007a7805 */ /* 0x000fe2000001ff00 */
[----:B------:R-:W-:Y:S01]  /*1350*/  @UP1 ULDC UR11, c[0x0][0xdc0] ;  /* 0x00037000000b1ab9 */ /* 0x000fe20000000800 */
[----:B------:R-:W-:Y:S01]  /*1360*/  UMOV UR44, UR10 ;  /* 0x0000000a002c7c82 */ /* 0x000fe20008000000 */
[----:B------:R-:W-:Y:S01]  /*1370*/  @UP1 USHF.R.U32.HI UR44, URZ, UR11, UR5 ;  /* 0x0000000b3f2c1299 */ /* 0x000fe20008011605 */
[----:B------:R-:W-:Y:S01]  /*1380*/  CS2R R120, SRZ ;  /* 0x0000000000787805 */ /* 0x000fe2000001ff00 */
[----:B------:R-:W-:Y:S01]  /*1390*/  USHF.R.S32.HI UR7, URZ, 0x6, UR7 ;  /* 0x000000063f077899 */ /* 0x000fe20008011407 */
[----:B------:R-:W-:Y:S01]  /*13a0*/  CS2R R118, SRZ ;  /* 0x0000000000767805 */ /* 0x000fe2000001ff00 */
[----:B------:R-:W-:Y:S01]  /*13b0*/  USHF.R.S32.HI UR9, URZ, 0x6, UR9 ;  /* 0x000000063f097899 */ /* 0x000fe20008011409 */
[----:B------:R-:W-:Y:S01]  /*13c0*/  CS2R R116, SRZ ;  /* 0x0000000000747805 */ /* 0x000fe2000001ff00 */
[----:B------:R-:W-:Y:S01]  /*13d0*/  UIADD3 UR4, -UR44, URZ, URZ ;  /* 0x0000003f2c047290 */ /* 0x000fe2000fffe13f */
[----:B------:R-:W-:Y:S01]  /*13e0*/  CS2R R170, SRZ ;  /* 0x0000000000aa7805 */ /* 0x000fe2000001ff00 */
[----:B------:R-:W-:Y:S01]  /*13f0*/  UISETP.LT.AND UP0, UPT, UR7, UR9, UPT ;  /* 0x000000090700728c */ /* 0x000fe2000bf01270 */
[----:B------:R-:W-:Y:S01]  /*1400*/  CS2R R112, SRZ ;  /* 0x0000000000707805 */ /* 0x000fe2000001ff00 */
[----:B------:R-:W-:Y:S01]  /*1410*/  UIMAD UR43, UR43, UR4, UR10 ;  /* 0x000000042b2b72a4 */ /* 0x000fe2000f8e020a */
[----:B------:R-:W-:Y:S01]  /*1420*/  CS2R R168, SRZ ;  /* 0x0000000000a87805 */ /* 0x000fe2000001ff00 */
[----:B------:R-:W-:Y:S01]  /*1430*/  USEL UR45, UR7, UR9, UP0 ;  /* 0x00000009072d7287 */ /* 0x000fe20008000000 */
        /* <DEDUP_REMOVED lines=42> */
[----:B------:R-:W-:Y:S06]  /*16e0*/  @!P0 BRA `(.L_x_5792) ;  /* 0x00000018005c8947 */ /* 0x000fec0003800000 */
[----:B------:R-:W-:Y:S01]  /*16f0*/  UISETP.GE.AND UP0, UPT, UR45, 0x1, UPT ;  /* 0x000000012d00788c */ /* 0x000fe2000bf06270 */
[----:B------:R-:W-:-:S05]  /*1700*/  PLOP3.LUT P0, PT, PT, PT, PT, 0x80, 0x0 ;  /* 0x000000000000781c */ /* 0x000fca0003f0f070 */
[----:B------:R-:W-:-:S13]  /*1710*/  PLOP3.LUT P1, PT, PT, PT, UP0, 0x80, 0x0 ;  /* 0x000000000000781c */ /* 0x000fda0003f2f008 */
[----:B------:R-:W-:Y:S05]  /*1720*/  @!P1 BRA `(.L_x_5793) ;  /* 0x0000007c00d89947 */ /* 0x000fea0003800000 */
        /* <DEDUP_REMOVED lines=14> */
.L_x_5794:
[----:B------:R-:W-:Y:S01]  /*1810*/  ULEA UR16, UR39, UR48, 0x3 ;  /* 0x0000003027107291 */ /* 0x000fe2000f8e183f */
[----:B------:R-:W-:-:S04]  /*1820*/  MOV R0, UR38 ;  /* 0x0000002600007c02 */ /* 0x000fc80008000f00 */
[----:B------:R-:W-:-:S04]  /*1830*/  SHF.L.U32 R0, R0, 0x1f, RZ ;  /* 0x0000001f00007819 */ /* 0x000fc800000006ff */
[----:B------:R-:W1:Y:S02]  /*1840*/  SYNCS.PHASECHK.TRANS64.TRYWAIT P0, [UR16+0x28c50], R0 ;  /* 0x028c5000ff0075a7 */ /* 0x000e640008000150 */
[----:B-1----:R-:W-:Y:S05]  /*1850*/  @!P0 BRA `(.L_x_5795) ;  /* 0x000000c8007c8947 */ /* 0x002fea0003800000 */
.L_x_5901:
        /* <DEDUP_REMOVED lines=48> */
[----:B------:R-:W-:-:S07]  /*1b60*/  IMAD.U32 R0, RZ, RZ, UR45 ;  /* 0x0000002dff007e24 */ /* 0x000fce000f8e00ff */
.L_x_5801:
[----:B------:R-:W-:Y:S01]  /*1b70*/  BAR.SYNC.DEFER_BLOCKING 0xe, 0x100 ;  /* 0x0384000000007b1d */ /* 0x000fe20000010000 */
[----:B-1----:R-:W-:Y:S01]  /*1b80*/  MOV R3, UR39 ;  /* 0x0000002700037c02 */ /* 0x002fe20008000f00 */
[----:B------:R-:W-:Y:S01]  /*1b90*/  UISETP.NE.AND UP1, UPT, UR47, 0x3, UPT ;  /* 0x000000032f00788c */ /* 0x000fe2000bf25270 */
[C---:B------:R-:W-:Y:S01]  /*1ba0*/  ISETP.GT.AND P1, PT, R0.reuse, RZ, PT ;  /* 0x000000ff0000720c */ /* 0x040fe20003f24270 */
[----:B------:R-:W-:Y:S01]  /*1bb0*/  UIADD3 UR39, UR39, 0x1, URZ ;  /* 0x0000000127277890 */ /* 0x000fe2000fffe03f */
[----:B------:R-:W-:Y:S02]  /*1bc0*/  LEA R3, R3, R2, 0x6 ;  /* 0x0000000203037211 */ /* 0x000fe400078e30ff */
[----:B------:R-:W-:Y:S01]  /*1bd0*/  IADD3 R0, R0, -0x1, RZ ;  /* 0xffffffff00007810 */ /* 0x000fe20007ffe0ff */
[----:B------:R-:W-:Y:S01]  /*1be0*/  UISETP.NE.AND UP0, UPT, UR39, 0x2, UPT ;  /* 0x000000022700788c */ /* 0x000fe2000bf05270 */
[----:B------:R-:W-:Y:S02]  /*1bf0*/  LEA R3, R3, UR48, 0x2 ;  /* 0x0000003003037c11 */ /* 0x000fe4000f8e10ff */
[----:B------:R-:W-:Y:S01]  /*1c00*/  PLOP3.LUT P2, PT, PT, PT, UP1, 0x80, 0x0 ;  /* 0x000000000000781c */ /* 0x000fe20003f4f018 */
        /* <DEDUP_REMOVED lines=135> */
.L_x_5797:
[----:B------:R-:W-:Y:S01]  /*2480*/  ULEA UR6, UR39, UR48, 0x3 ;  /* 0x0000003027067291 */ /* 0x000fe2000f8e183f */
[----:B------:R-:W-:-:S05]  /*2490*/  IMAD.U32 R3, RZ, RZ, UR38 ;  /* 0x00000026ff037e24 */ /* 0x000fca000f8e00ff */
[----:B------:R-:W-:-:S04]  /*24a0*/  SHF.L.U32 R3, R3, 0x1f, RZ ;  /* 0x0000001f03037819 */ /* 0x000fc800000006ff */
[----:B------:R1:W2:Y:S01]  /*24b0*/  SYNCS.PHASECHK.TRANS64.TRYWAIT P0, [UR6+0x28c50], R3 ;  /* 0x028c5003ff0075a7 */ /* 0x0002a20008000146 */
[----:B------:R-:W-:Y:S05]  /*24c0*/  @!P2 BRA `(.L_x_5798) ;  /* 0x000000000004a947 */ /* 0x000fea0003800000 */
[----:B------:R-:W-:Y:S01]  /*24d0*/  BPT.TRAP 0x1 ;  /* 0x000000040000795c */ /* 0x000fe20000300000 */
.L_x_5798:
[----:B--2---:R-:W-:Y:S05]  /*24e0*/  @P0 BRA `(.L_x_5799) ;  /* 0x0000000000080947 */ /* 0x004fea0003800000 */
[----:B------:R-:W2:Y:S02]  /*24f0*/  SYNCS.PHASECHK.TRANS64.TRYWAIT P0, [UR6+0x28c50], R3 ;  /* 0x028c5003ff0075a7 */ /* 0x000ea40008000146 */
[----:B--2---:R-:W-:Y:S05]  /*2500*/  @!P0 BRA `(.L_x_5800) ;  /* 0x000000bc00688947 */ /* 0x004fea0003800000 */
.L_x_5799:
        /* <DEDUP_REMOVED lines=19> */
[----:B------:R-:W-:-:S04]  /*2640*/  @!P0 LEA R3, R3, UR48, 0x3 ;  /* 0x0000003003038c11 */ /* 0x000fc8000f8e18ff */
        /* <DEDUP_REMOVED lines=17> */
.L_x_5796:
[----:B------:R-:W-:Y:S01]  /*2760*/  BAR.SYNC.DEFER_BLOCKING 0xe, 0x100 ;  /* 0x0384000000007b1d */ /* 0x000fe20000010000 */
[----:B-1----:R-:W-:Y:S01]  /*2770*/  MOV R3, UR39 ;  /* 0x0000002700037c02 */ /* 0x002fe20008000f00 */
[----:B------:R-:W-:Y:S01]  /*2780*/  UIADD3 UR39, UR39, 0x1, URZ ;  /* 0x0000000127277890 */ /* 0x000fe2000fffe03f */
[----:B------:R-:W-:Y:S02]  /*2790*/  PLOP3.LUT P0, PT, PT, PT, PT, 0x8, 0x0 ;  /* 0x000000000000781c */ /* 0x000fe40003f0e170 */
[----:B------:R-:W-:Y:S01]  /*27a0*/  MOV R156, RZ ;  /* 0x000000ff009c7202 */ /* 0x000fe20000000f00 */
[----:B------:R-:W-:Y:S01]  /*27b0*/  IMAD R0, R3, 0x40, R2 ;  /* 0x0000004003007824 */ /* 0x000fe200078e0202 */
[----:B------:R-:W-:Y:S01]  /*27c0*/  UISETP.NE.AND UP0, UPT, UR39, 0x2, UPT ;  /* 0x000000022700788c */ /* 0x000fe2000bf05270 */
[----:B------:R-:W-:-:S03]  /*27d0*/  MOV R155, RZ ;  /* 0x000000ff009b7202 */ /* 0x000fc60000000f00 */
        /* <DEDUP_REMOVED lines=136> */
.L_x_5792:
[----:B------:R-:W-:Y:S01]  /*3060*/  UISETP.GE.AND UP0, UPT, UR45, 0x1, UPT ;  /* 0x000000012d00788c */ /* 0x000fe2000bf06270 */
[----:B------:R-:W-:-:S05]  /*3070*/  PLOP3.LUT P0, PT, PT, PT, PT, 0x80, 0x0 ;  /* 0x000000000000781c */ /* 0x000fca0003f0f070 */
[----:B------:R-:W-:-:S13]  /*3080*/  PLOP3.LUT P1, PT, PT, PT, UP0, 0x80, 0x0 ;  /* 0x000000000000781c */ /* 0x000fda0003f2f008 */
[----:B------:R-:W-:Y:S05]  /*3090*/  @!P1 BRA `(.L_x_5793) ;  /* 0x00000064007c9947 */ /* 0x000fea0003800000 */
        /* <DEDUP_REMOVED lines=18> */
[----:B------:R1:W2:Y:S01]  /*31c0*/  LDC.64 R14, c[0x4][R0] ;  /* 0x01000000000e7b82 */ /* 0x0002a20000000a00 */
[----:B------:R-:W-:Y:S01]  /*31d0*/  IMAD.U32 R5, RZ, RZ, UR5 ;  /* 0x00000005ff057e24 */ /* 0x000fe2000f8e00ff */
        /* <DEDUP_REMOVED lines=10> */
.L_x_5802:
        /* <DEDUP_REMOVED lines=9> */
.L_x_5902:
[----:B------:R-:W-:Y:S05]  /*3310*/  @!P0 BRA `(.L_x_5804) ;  /* 0x0000000000048947 */ /* 0x000fea0003800000 */
[----:B------:R-:W-:Y:S01]  /*3320*/  BPT.TRAP 0x1 ;  /* 0x000000040000795c */ /* 0x000fe20000300000 */
.L_x_5804:
[----:B------:R-:W-:Y:S02]  /*3330*/  MOV R7, UR39 ;  /* 0x0000002700077c02 */ /* 0x000fe40008000f00 */
[----:B------:R-:W-:Y:S02]  /*3340*/  MOV R8, UR38 ;  /* 0x0000002600087c02 */ /* 0x000fe40008000f00 */
[----:B------:R-:W-:Y:S02]  /*3350*/  LEA R7, R7, UR48, 0x3 ;  /* 0x0000003007077c11 */ /* 0x000fe4000f8e18ff */
[----:B------:R-:W-:-:S04]  /*3360*/  SHF.L.U32 R8, R8, 0x1f, RZ ;  /* 0x0000001f08087819 */ /* 0x000fc800000006ff */
[----:B------:R2:W3:Y:S01]  /*3370*/  SYNCS.PHASECHK.TRANS64.TRYWAIT P1, [R7+URZ+0x28c30], R8 ;  /* 0x028c3008070075a7 */ /* 0x0004e2000802017f */
[----:B------:R-:W-:Y:S05]  /*3380*/  @!P0 BRA `(.L_x_5805) ;  /* 0x0000000000048947 */ /* 0x000fea0003800000 */
[----:B------:R-:W-:Y:S01]  /*3390*/  BPT.TRAP 0x1 ;  /* 0x000000040000795c */ /* 0x000fe20000300000 */
.L_x_5805:
[----:B---3--:R-:W-:Y:S05]  /*33a0*/  @P1 BRA `(.L_x_5806) ;  /* 0x0000000000081947 */ /* 0x008fea0003800000 */
[----:B------:R-:W3:Y:S02]  /*33b0*/  SYNCS.PHASECHK.TRANS64.TRYWAIT P1, [R7+URZ+0x28c30], R8 ;  /* 0x028c3008070075a7 */ /* 0x000ee4000802017f */
[----:B---3--:R-:W-:Y:S05]  /*33c0*/  @!P1 BRA `(.L_x_5807) ;  /* 0x000000ac00e89947 */ /* 0x008fea0003800000 */
.L_x_5806:
[----:B-1----:R-:W1:Y:S01]  /*33d0*/  S2R R0, SR_TID.X ;  /* 0x0000000000007919 */ /* 0x002e620000002100 */
[----:B------:R-:W-:-:S04]  /*33e0*/  UIADD3 UR4, UR48, 0x22400, URZ ;  /* 0x0002240030047890 */ /* 0x000fc8000fffe03f */
[----:B------:R-:W-:-:S04]  /*33f0*/  USHF.R.U32.HI UR4, URZ, 0x4, UR4 ;  /* 0x000000043f047899 */ /* 0x000fc80008011604 */
[----:B------:R-:W-:Y:S01]  /*3400*/  ULOP3.LUT UR4, UR4, 0x3fff, URZ, 0xc0, !UPT ;  /* 0x00003fff04047892 */ /* 0x000fe2000f8ec03f */
[----:B-1----:R-:W-:-:S05]  /*3410*/  LOP3.LUT R3, R0, 0x7f, RZ, 0xc0, !PT ;  /* 0x0000007f00037812 */ /* 0x002fca00078ec0ff */
        /* <DEDUP_REMOVED lines=10> */
[----:B------:R-:W-:Y:S01]  /*34c0*/  IADD3 R5, R2, UR42, RZ ;  /* 0x0000002a02057c10 */ /* 0x000fe2000fffe0ff */
[----:B------:R-:W-:Y:S01]  /*34d0*/  UMOV UR7, 0x40000040 ;  /* 0x4000004000077882 */ /* 0x000fe20000000000 */
[----:B------:R-:W-:Y:S01]  /*34e0*/  UMOV UR5, 0x40000040 ;  /* 0x4000004000057882 */ /* 0x000fe20000000000 */
        /* <DEDUP_REMOVED lines=16> */
[----:B------:R-:W-:Y:S01]  /*35f0*/  HGMMA.64x64x16.F32.BF16 R24, gdesc[UR4], R24, gsb0 ;  /* 0x00e00000041879f0 */ /* 0x000fe20008001818 */
[----:B------:R-:W-:Y:S02]  /*3600*/  UMOV UR6, 0xffffffc0 ;  /* 0xffffffc000067882 */ /* 0x000fe40000000000 */
[----:B------:R-:W-:-:S04]  /*3610*/  UIMAD UR6, UR45, UR6, 0x40 ;  /* 0x000000402d0674a4 */ /* 0x000fc8000f8e0206 */
[----:B------:R-:W-:Y:S01]  /*3620*/  UIADD3 UR7, UR6, 0x1, URZ ;  /* 0x0000000106077890 */ /* 0x000fe2000fffe03f */
[----:B------:R-:W-:Y:S02]  /*3630*/  WARPGROUP.DEPBAR.LE gsb0, 0x0 ;  /* 0x00008000000079c5 */ /* 0x000fe40000010000 */
[----:B------:R-:W-:-:S06]  /*3640*/  WARPGROUP.ARRIVE ;  /* 0x00000000000079c5 */ /* 0x000fcc0000000000 */
[----:B------:R-:W-:Y:S01]  /*3650*/  HGMMA.64x64x16.F32.BF16 R24, gdesc[UR8], R24, gsb0 ;  /* 0x00e00000081879f0 */ /* 0x000fe20008001818 */
[----:B------:R-:W-:Y:S02]  /*3660*/  ULDC UR10, c[0x0][0x9d8] ;  /* 0x00027600000a7ab9 */ /* 0x000fe40000000800 */
[----:B------:R-:W-:Y:S02]  /*3670*/  WARPGROUP.DEPBAR.LE gsb0, 0x0 ;  /* 0x00008000000079c5 */ /* 0x000fe40000010000 */
[----:B------:R-:W-:-:S06]  /*3680*/  WARPGROUP.ARRIVE ;  /* 0x00000000000079c5 */ /* 0x000fcc0000000000 */
[----:B------:R-:W-:Y:S01]  /*3690*/  HGMMA.64x64x16.F32.BF16 R24, gdesc[UR12], R24, gsb0 ;  /* 0x00e000000c1879f0 */ /* 0x000fe20008001818 */
[----:B------:R-:W-:Y:S01]  /*36a0*/  ULDC UR14, c[0x0][0x2e0] ;  /* 0x0000b800000e7ab9 */ /* 0x000fe20000000800 */
[----:B------:R-:W-:Y:S01]  /*36b0*/  ULDC UR15, c[0x0][0x288] ;  /* 0x0000a200000f7ab9 */ /* 0x000fe20000000800 */
[----:B------:R-:W-:Y:S01]  /*36c0*/  UIMAD UR7, UR49, UR14, UR7 ;  /* 0x0000000e310772a4 */ /* 0x000fe2000f8e0207 */
[----:B------:R-:W-:Y:S01]  /*36d0*/  MOV R3, UR15 ;  /* 0x0000000f00037c02 */ /* 0x000fe20008000f00 */
[----:B------:R-:W-:-:S04]  /*36e0*/  UIMAD UR6, UR49, UR14, UR6 ;  /* 0x0000000e310672a4 */ /* 0x000fc8000f8e0206 */
[----:B------:R-:W-:Y:S02]  /*36f0*/  IADD3 R4, -R3, UR7, -R16 ;  /* 0x0000000703047c10 */ /* 0x000fe4000fffe910 */
[----:B------:R-:W-:Y:S02]  /*3700*/  IADD3 R3, -R16, UR6, RZ ;  /* 0x0000000610037c10 */ /* 0x000fe4000fffe1ff */
[----:B------:R-:W-:Y:S02]  /*3710*/  IADD3 R6, R4, 0x8, R5 ;  /* 0x0000000804067810 */ /* 0x000fe40007ffe005 */
[----:B------:R-:W-:Y:S02]  /*3720*/  VIADDMNMX R4, R5, R4, R3, PT ;  /* 0x0000000405047246 */ /* 0x000fe40003800103 */
[----:B------:R-:W-:Y:S02]  /*3730*/  VIMNMX R6, R3, R6, PT ;  /* 0x0000000603067248 */ /* 0x000fe40003fe0100 */
[----:B------:R-:W-:-:S02]  /*3740*/  ISETP.GT.AND P5, PT, R4, 0x28, PT ;  /* 0x000000280400780c */ /* 0x000fc40003fa4270 */
[C---:B------:R-:W-:Y:S02]  /*3750*/  ISETP.GT.AND P2, PT, R6.reuse, RZ, PT ;  /* 0x000000ff0600720c */ /* 0x040fe40003f44270 */
[C---:B------:R-:W-:Y:S02]  /*3760*/  ISETP.GT.AND P3, PT, R6.reuse, 0x1, PT ;  /* 0x000000010600780c */ /* 0x040fe40003f64270 */
[----:B------:R-:W-:Y:S01]  /*3770*/  ISETP.GT.AND P4, PT, R6, 0x8, PT ;  /* 0x000000080600780c */ /* 0x000fe20003f84270 */
        /* <DEDUP_REMOVED lines=32> */
[----:B----4-:R-:W-:Y:S01]  /*3980*/  FSEL R27, R27, -INF , P3 ;  /* 0xff8000001b1b7808 */ /* 0x010fe20001800000 */
[----:B------:R-:W-:Y:S01]  /*3990*/  FMUL.FTZ R41, R41, UR10 ;  /* 0x0000000a29297c20 */ /* 0x000fe20008410000 */
[----:B------:R-:W-:Y:S01]  /*39a0*/  ISETP.GT.AND P3, PT, R6, 0x10, PT ;  /* 0x000000100600780c */ /* 0x000fe20003f64270 */
[----:B------:R-:W-:Y:S01]  /*39b0*/  FMUL.FTZ R44, R44, UR10 ;  /* 0x0000000a2c2c7c20 */ /* 0x000fe20008410000 */
[----:B------:R-:W-:Y:S01]  /*39c0*/  FMNMX.FTZ R9, R26, R27, !PT ;  /* 0x0000001b1a097209 */ /* 0x000fe20007810000 */
[----:B------:R-:W-:Y:S01]  /*39d0*/  FMUL.FTZ R45, R45, UR10 ;  /* 0x0000000a2d2d7c20 */ /* 0x000fe20008410000 */
[----:B------:R-:W-:Y:S01]  /*39e0*/  FMUL.FTZ R48, R48, UR10 ;  /* 0x0000000a30307c20 */ /* 0x000fe20008410000 */
[----:B------:R-:W4:Y:S01]  /*39f0*/  MUFU.TANH R34, R34 ;  /* 0x0000002200227308 */ /* 0x000f220000002400 */
[----:B-----5:R-:W-:Y:S01]  /*3a00*/  FSEL R30, R30, -INF , P4 ;  /* 0xff8000001e1e7808 */ /* 0x020fe20002000000 */
[----:B------:R-:W-:Y:S01]  /*3a10*/  FMUL.FTZ R49, R49, UR10 ;  /* 0x0000000a31317c20 */ /* 0x000fe20008410000 */
[----:B------:R-:W-:Y:S01]  /*3a20*/  ISETP.GT.AND P4, PT, R4, 0x8, PT ;  /* 0x000000080400780c */ /* 0x000fe20003f84270 */
[----:B------:R-:W-:Y:S01]  /*3a30*/  FMUL.FTZ R52, R52, UR10 ;  /* 0x0000000a34347c20 */ /* 0x000fe20008410000 */
[----:B------:R-:W-:Y:S01]  /*3a40*/  FMNMX.FTZ R10, R30, R9, !PT ;  /* 0x000000091e0a7209 */ /* 0x000fe20007810000 */
[----:B------:R-:W-:Y:S01]  /*3a50*/  FMUL.FTZ R53, R53, UR10 ;  /* 0x0000000a35357c20 */ /* 0x000fe20008410000 */
[----:B------:R-:W-:Y:S01]  /*3a60*/  ULDC UR10, c[0x0][0x988] ;  /* 0x00026200000a7ab9 */ /* 0x000fe20000000800 */
[----:B------:R-:W5:Y:S01]  /*3a70*/  MUFU.TANH R35, R35 ;  /* 0x0000002300237308 */ /* 0x000f620000002400 */
[----:B-1----:R-:W-:-:S02]  /*3a80*/  FSEL R31, R31, -INF , P2 ;  /* 0xff8000001f1f7808 */ /* 0x002fc40001000000 */
[----:B------:R-:W-:Y:S02]  /*3a90*/  ISETP.GT.AND P2, PT, R6, 0x11, PT ;  /* 0x000000110600780c */ /* 0x000fe40003f44270 */
[----:B------:R-:W-:-:S03]  /*3aa0*/  FMNMX.FTZ R9, R31, R10, !PT ;  /* 0x0000000a1f097209 */ /* 0x000fc60007810000 */
[----:B------:R-:W1:Y:S01]  /*3ab0*/  MUFU.TANH R38, R38 ;  /* 0x0000002600267308 */ /* 0x000e620000002400 */
[----:B----4-:R-:W-:Y:S02]  /*3ac0*/  FSEL R34, R34, -INF , P3 ;  /* 0xff80000022227808 */ /* 0x010fe40001800000 */
[----:B------:R-:W-:Y:S02]  /*3ad0*/  ISETP.GT.AND P3, PT, R6, 0x18, PT ;  /* 0x000000180600780c */ /* 0x000fe40003f64270 */
[----:B------:R-:W-:-:S03]  /*3ae0*/  FMNMX.FTZ R10, R34, R9, !PT ;  /* 0x00000009220a7209 */ /* 0x000fc60007810000 */
[----:B------:R-:W4:Y:S01]  /*3af0*/  MUFU.TANH R39, R39 ;  /* 0x0000002700277308 */ /* 0x000f220000002400 */
[----:B-----5:R-:W-:Y:S02]  /*3b00*/  FSEL R35, R35, -INF , P2 ;  /* 0xff80000023237808 */ /* 0x020fe40001000000 */
[----:B------:R-:W-:Y:S02]  /*3b10*/  ISETP.GT.AND P2, PT, R6, 0x19, PT ;  /* 0x000000190600780c */ /* 0x000fe40003f44270 */
[----:B------:R-:W-:-:S03]  /*3b20*/  FMNMX.FTZ R9, R35, R10, !PT ;  /* 0x0000000a23097209 */ /* 0x000fc60007810000 */
[----:B------:R-:W5:Y:S01]  /*3b30*/  MUFU.TANH R42, R42 ;  /* 0x0000002a002a7308 */ /* 0x000f620000002400 */
[----:B-1----:R-:W-:Y:S02]  /*3b40*/  FSEL R38, R38, -INF , P3 ;  /* 0xff80000026267808 */ /* 0x002fe40001800000 */
        /* <DEDUP_REMOVED lines=36> */
[----:B------:R-:W-:Y:S02]  /*3d90*/  ISETP.GT.AND P2, PT, R4, RZ, PT ;  /* 0x000000ff0400720c */ /* 0x000fe40003f44270 */
[----:B------:R-:W-:-:S03]  /*3da0*/  FMNMX.FTZ R6, R55, R6, !PT ;  /* 0x0000000637067209 */ /* 0x000fc60007810000 */
[----:B------:R-:W1:Y:S01]  /*3db0*/  MUFU.TANH R28, R28 ;  /* 0x0000001c001c7308 */ /* 0x000e620000002400 */
[----:B----4-:R-:W-:Y:S01]  /*3dc0*/  FSEL R24, R24, -INF , P2 ;  /* 0xff80000018187808 */ /* 0x010fe20001000000 */
[----:B------:R-:W4:Y:S01]  /*3dd0*/  SHFL.BFLY PT, R9, R6, 0x2, 0x1f ;  /* 0x0c401f0006097f89 */ /* 0x000f2200000e0000 */
[----:B------:R-:W-:-:S05]  /*3de0*/  ISETP.GT.AND P2, PT, R4, 0x9, PT ;  /* 0x000000090400780c */ /* 0x000fca0003f44270 */
[----:B------:R-:W2:Y:S01]  /*3df0*/  MUFU.TANH R29, R29 ;  /* 0x0000001d001d7308 */ /* 0x000ea20000002400 */
[----:B-----5:R-:W-:Y:S02]  /*3e00*/  FSEL R25, R25, -INF , P3 ;  /* 0xff80000019197808 */ /* 0x020fe40001800000 */
[----:B------:R-:W-:Y:S02]  /*3e10*/  ISETP.GT.AND P3, PT, R4, 0x10, PT ;  /* 0x000000100400780c */ /* 0x000fe40003f64270 */
[----:B------:R-:W-:-:S03]  /*3e20*/  FMNMX.FTZ R5, R24, R25, !PT ;  /* 0x0000001918057209 */ /* 0x000fc60007810000 */
[----:B------:R-:W5:Y:S01]  /*3e30*/  MUFU.TANH R32, R32 ;  /* 0x0000002000207308 */ /* 0x000f620000002400 */
[----:B-1----:R-:W-:Y:S02]  /*3e40*/  FSEL R28, R28, -INF , P4 ;  /* 0xff8000001c1c7808 */ /* 0x002fe40002000000 */
[----:B------:R-:W-:-:S05]  /*3e50*/  ISETP.GT.AND P4, PT, R4, 0x19, PT ;  /* 0x000000190400780c */ /* 0x000fca0003f84270 */
[----:B------:R-:W1:Y:S01]  /*3e60*/  MUFU.TANH R33, R33 ;  /* 0x0000002100217308 */ /* 0x000e620000002400 */
[----:B--2---:R-:W-:Y:S02]  /*3e70*/  FSEL R29, R29, -INF , P2 ;  /* 0xff8000001d1d7808 */ /* 0x004fe40001000000 */
[----:B----4-:R-:W-:Y:S02]  /*3e80*/  FMNMX.FTZ R9, R6, R9, !PT ;  /* 0x0000000906097209 */ /* 0x010fe40007810000 */
[----:B------:R-:W-:-:S03]  /*3e90*/  ISETP.GT.AND P2, PT, R4, 0x11, PT ;  /* 0x000000110400780c */ /* 0x000fc60003f44270 */
[----:B------:R-:W2:Y:S01]  /*3ea0*/  SHFL.BFLY PT, R6, R9, 0x1, 0x1f ;  /* 0x0c201f0009067f89 */ /* 0x000ea200000e0000 */
[----:B------:R-:W4:Y:S01]  /*3eb0*/  MUFU.TANH R36, R36 ;  /* 0x0000002400247308 */ /* 0x000f220000002400 */
[----:B-----5:R-:W-:Y:S02]  /*3ec0*/  FSEL R32, R32, -INF , P3 ;  /* 0xff80000020207808 */ /* 0x020fe40001800000 */
[----:B------:R-:W-:-:S05]  /*3ed0*/  ISETP.GT.AND P3, PT, R4, 0x18, PT ;  /* 0x000000180400780c */ /* 0x000fca0003f64270 */
[----:B------:R-:W5:Y:S01]  /*3ee0*/  MUFU.TANH R37, R37 ;  /* 0x0000002500257308 */ /* 0x000f620000002400 */
[----:B-1----:R-:W-:Y:S02]  /*3ef0*/  FSEL R33, R33, -INF , P2 ;  /* 0xff80000021217808 */ /* 0x002fe40001000000 */
[----:B------:R-:W-:-:S05]  /*3f00*/  ISETP.GT.AND P2, PT, R4, 0x20, PT ;  /* 0x000000200400780c */ /* 0x000fca0003f44270 */
[----:B------:R-:W1:Y:S01]  /*3f10*/  MUFU.TANH R40, R40 ;  /* 0x0000002800287308 */ /* 0x000e620000002400 */
[----:B----4-:R-:W-:Y:S02]  /*3f20*/  FSEL R36, R36, -INF , P3 ;  /* 0xff80000024247808 */ /* 0x010fe40001800000 */
[----:B------:R-:W-:Y:S02]  /*3f30*/  ISETP.GT.AND P3, PT, R4, 0x21, PT ;  /* 0x000000210400780c */ /* 0x000fe40003f64270 */
[----:B--2---:R-:W-:-:S03]  /*3f40*/  FMNMX.FTZ R3, R9, R6, !PT ;  /* 0x0000000609037209 */ /* 0x004fc60007810000 */
[----:B------:R-:W2:Y:S01]  /*3f50*/  MUFU.TANH R41, R41 ;  /* 0x0000002900297308 */ /* 0x000ea20000002400 */
[----:B------:R-:W-:Y:S02]  /*3f60*/  FMNMX.FTZ R6, R28, R5, !PT ;  /* 0x000000051c067209 */ /* 0x000fe40007810000 */
[----:B-----5:R-:W-:Y:S01]  /*3f70*/  FSEL R37, R37, -INF , P4 ;  /* 0xff80000025257808 */ /* 0x020fe20002000000 */
[----:B------:R-:W-:Y:S01]  /*3f80*/  FMUL.FTZ R9, R3, UR10 ;  /* 0x0000000a03097c20 */ /* 0x000fe20008410000 */
[----:B------:R-:W-:Y:S02]  /*3f90*/  FMNMX.FTZ R5, R29, R6, !PT ;  /* 0x000000061d057209 */ /* 0x000fe40007810000 */
[----:B------:R-:W-:Y:S01]  /*3fa0*/  ISETP.GT.AND P4, PT, R4, 0x29, PT ;  /* 0x000000290400780c */ /* 0x000fe20003f84270 */
[----:B------:R-:W4:Y:S01]  /*3fb0*/  MUFU.TANH R44, R44 ;  /* 0x0000002c002c7308 */ /* 0x000f220000002400 */
[----:B------:R-:W-:Y:S02]  /*3fc0*/  FMNMX.FTZ R6, R32, R5, !PT ;  /* 0x0000000520067209 */ /* 0x000fe40007810000 */
[----:B-1----:R-:W-:-:S02]  /*3fd0*/  FSEL R40, R40, -INF , P2 ;  /* 0xff80000028287808 */ /* 0x002fc40001000000 */
[----:B------:R-:W-:Y:S02]  /*3fe0*/  FMNMX.FTZ R5, R33, R6, !PT ;  /* 0x0000000621057209 */ /* 0x000fe40007810000 */
[----:B------:R-:W-:Y:S01]  /*3ff0*/  ISETP.GT.AND P2, PT, R4, 0x30, PT ;  /* 0x000000300400780c */ /* 0x000fe20003f44270 */
[----:B------:R-:W1:Y:S01]  /*4000*/  MUFU.TANH R45, R45 ;  /* 0x0000002d002d7308 */ /* 0x000e620000002400 */
[----:B------:R-:W-:Y:S02]  /*4010*/  FMNMX.FTZ R6, R36, R5, !PT ;  /* 0x0000000524067209 */ /* 0x000fe40007810000 */
[----:B--2---:R-:W-:Y:S02]  /*4020*/  FSEL R41, R41, -INF , P3 ;  /* 0xff80000029297808 */ /* 0x004fe40001800000 */
[----:B------:R-:W-:Y:S02]  /*4030*/  FMNMX.FTZ R5, R37, R6, !PT ;  /* 0x0000000625057209 */ /* 0x000fe40007810000 */
[----:B------:R-:W-:Y:S01]  /*4040*/  FSETP.NEU.FTZ.AND P3, PT, R3, -INF , PT ;  /* 0xff8000000300780b */ /* 0x000fe20003f7d000 */
[----:B------:R-:W2:Y:S01]  /*4050*/  MUFU.TANH R48, R48 ;  /* 0x0000003000307308 */ /* 0x000ea20000002400 */
[----:B------:R-:W-:-:S02]  /*4060*/  FMNMX.FTZ R6, R40, R5, !PT ;  /* 0x0000000528067209 */ /* 0x000fc40007810000 */
[----:B----4-:R-:W-:Y:S02]  /*4070*/  FSEL R44, R44, -INF , P5 ;  /* 0xff8000002c2c7808 */ /* 0x010fe40002800000 */
[----:B------:R-:W-:Y:S02]  /*4080*/  FMNMX.FTZ R5, R41, R6, !PT ;  /* 0x0000000629057209 */ /* 0x000fe40007810000 */
[----:B------:R-:W-:Y:S01]  /*4090*/  FSEL R9, R9, RZ, P3 ;  /* 0x000000ff09097208 */ /* 0x000fe20001800000 */
[----:B------:R-:W4:Y:S01]  /*40a0*/  MUFU.TANH R49, R49 ;  /* 0x0000003100317308 */ /* 0x000f220000002400 */
[----:B-1----:R-:W-:Y:S02]  /*40b0*/  FSEL R45, R45, -INF , P4 ;  /* 0xff8000002d2d7808 */ /* 0x002fe40002000000 */
[----:B------:R-:W-:Y:S01]  /*40c0*/  FMNMX.FTZ R6, R44, R5, !PT ;  /* 0x000000052c067209 */ /* 0x000fe20007810000 */
[--C-:B------:R-:W-:Y:S01]  /*40d0*/  FFMA.FTZ R26, R26, UR10, -R9.reuse ;  /* 0x0000000a1a1a7c23 */ /* 0x100fe20008010809 */
[----:B------:R-:W-:Y:S01]  /*40e0*/  ISETP.GT.AND P3, PT, R4, 0x31, PT ;  /* 0x000000310400780c */ /* 0x000fe20003f64270 */
[--C-:B------:R-:W-:Y:S01]  /*40f0*/  FFMA.FTZ R27, R27, UR10, -R9.reuse ;  /* 0x0000000a1b1b7c23 */ /* 0x100fe20008010809 */
[----:B------:R-:W-:Y:S01]  /*4100*/  FMNMX.FTZ R5, R45, R6, !PT ;  /* 0x000000062d057209 */ /* 0x000fe20007810000 */
[----:B------:R-:W1:Y:S01]  /*4110*/  MUFU.TANH R52, R52 ;  /* 0x0000003400347308 */ /* 0x000e620000002400 */
[----:B--2---:R-:W-:Y:S01]  /*4120*/  FSEL R48, R48, -INF , P2 ;  /* 0xff80000030307808 */ /* 0x004fe20001000000 */
[--C-:B------:R-:W-:Y:S01]  /*4130*/  FFMA.FTZ R30, R30, UR10, -R9.reuse ;  /* 0x0000000a1e1e7c23 */ /* 0x100fe20008010809 */
[----:B------:R-:W-:Y:S01]  /*4140*/  ISETP.GT.AND P2, PT, R4, 0x38, PT ;  /* 0x000000380400780c */ /* 0x000fe20003f44270 */
[--C-:B------:R-:W-:Y:S01]  /*4150*/  FFMA.FTZ R31, R31, UR10, -R9.reuse ;  /* 0x0000000a1f1f7c23 */ /* 0x100fe20008010809 */
[----:B------:R-:W-:Y:S01]  /*4160*/  FMNMX.FTZ R6, R48, R5, !PT ;  /* 0x0000000530067209 */ /* 0x000fe20007810000 */
[--C-:B------:R-:W-:Y:S01]  /*4170*/  FFMA.FTZ R34, R34, UR10, -R9.reuse ;  /* 0x0000000a22227c23 */ /* 0x100fe20008010809 */
[--C-:B------:R-:W-:Y:S01]  /*4180*/  FFMA.FTZ R35, R35, UR10, -R9.reuse ;  /* 0x0000000a23237c23 */ /* 0x100fe20008010809 */
[----:B------:R-:W2:Y:S01]  /*4190*/  MUFU.TANH R53, R53 ;  /* 0x0000003500357308 */ /* 0x000ea20000002400 */
[----:B----4-:R-:W-:Y:S01]  /*41a0*/  FSEL R49, R49, -INF , P3 ;  /* 0xff80000031317808 */ /* 0x010fe20001800000 */
[--C-:B------:R-:W-:Y:S01]  /*41b0*/  FFMA.FTZ R38, R38, UR10, -R9.reuse ;  /* 0x0000000a26267c23 */ /* 0x100fe20008010809 */
[----:B------:R-:W-:Y:S01]  /*41c0*/  ISETP.GT.AND P3, PT, R4, 0x39, PT ;  /* 0x000000390400780c */ /* 0x000fe20003f64270 */
[--C-:B------:R-:W-:Y:S01]  /*41d0*/  FFMA.FTZ R39, R39, UR10, -R9.reuse ;  /* 0x0000000a27277c23 */ /* 0x100fe20008010809 */
[----:B------:R-:W-:Y:S01]  /*41e0*/  FMNMX.FTZ R5, R49, R6, !PT ;  /* 0x0000000631057209 */ /* 0x000fe20007810000 */
[--C-:B------:R-:W-:Y:S01]  /*41f0*/  FFMA.FTZ R42, R42, UR10, -R9.reuse ;  /* 0x0000000a2a2a7c23 */ /* 0x100fe20008010809 */
[--C-:B------:R-:W-:Y:S01]  /*4200*/  FFMA.FTZ R43, R43, UR10, -R9.reuse ;  /* 0x0000000a2b2b7c23 */ /* 0x100fe20008010809 */
[----:B------:R-:W-:Y:S01]  /*4210*/  MUFU.EX2 R26, R26 ;  /* 0x0000001a001a7308 */ /* 0x000fe20000000800 */
[----:B-1----:R-:W-:Y:S01]  /*4220*/  FSEL R52, R52, -INF , P2 ;  /* 0xff80000034347808 */ /* 0x002fe20001000000 */
[--C-:B------:R-:W-:Y:S01]  /*4230*/  FFMA.FTZ R46, R46, UR10, -R9.reuse ;  /* 0x0000000a2e2e7c23 */ /* 0x100fe20008010809 */
[--C-:B------:R-:W-:Y:S01]  /*4240*/  FFMA.FTZ R47, R47, UR10, -R9.reuse ;  /* 0x0000000a2f2f7c23 */ /* 0x100fe20008010809 */
[--C-:B------:R-:W-:Y:S01]  /*4250*/  FFMA.FTZ R50, R50, UR10, -R9.reuse ;  /* 0x0000000a32327c23 */ /* 0x100fe20008010809 */
[----:B------:R-:W-:Y:S01]  /*4260*/  FMNMX.FTZ R4, R52, R5, !PT ;  /* 0x0000000534047209 */ /* 0x000fe20007810000 */
[--C-:B------:R-:W-:Y:S01]  /*4270*/  FFMA.FTZ R51, R51, UR10, -R9.reuse ;  /* 0x0000000a33337c23 */ /* 0x100fe20008010809 */
[--C-:B------:R-:W-:Y:S01]  /*4280*/  FFMA.FTZ R54, R54, UR10, -R9.reuse ;  /* 0x0000000a36367c23 */ /* 0x100fe20008010809 */
[----:B------:R-:W1:Y:S01]  /*4290*/  MUFU.EX2 R27, R27 ;  /* 0x0000001b001b7308 */ /* 0x000e620000000800 */
[----:B--2---:R-:W-:Y:S01]  /*42a0*/  FSEL R53, R53, -INF , P3 ;  /* 0xff80000035357808 */ /* 0x004fe20001800000 */
[----:B------:R-:W-:-:S03]  /*42b0*/  FFMA.FTZ R9, R55, UR10, -R9 ;  /* 0x0000000a37097c23 */ /* 0x000fc60008010809 */
[----:B------:R-:W-:-:S03]  /*42c0*/  FMNMX.FTZ R4, R53, R4, !PT ;  /* 0x0000000435047209 */ /* 0x000fc60007810000 */
[----:B------:R-:W-:Y:S02]  /*42d0*/  MUFU.EX2 R30, R30 ;  /* 0x0000001e001e7308 */ /* 0x000fe40000000800 */
[----:B------:R-:W2:Y:S06]  /*42e0*/  SHFL.BFLY PT, R5, R4, 0x2, 0x1f ;  /* 0x0c401f0004057f89 */ /* 0x000eac00000e0000 */
[----:B------:R-:W4:Y:S01]  /*42f0*/  MUFU.EX2 R31, R31 ;  /* 0x0000001f001f7308 */ /* 0x000f220000000800 */
[----:B-1----:R-:W-:-:S07]  /*4300*/  F2FP.BF16.F32.PACK_AB R153, R27, R26 ;  /* 0x0000001a1b99723e */ /* 0x002fce00000010ff */
[----:B------:R-:W-:Y:S08]  /*4310*/  MUFU.EX2 R34, R34 ;  /* 0x0000002200227308 */ /* 0x000ff00000000800 */
[----:B------:R-:W1:Y:S01]  /*4320*/  MUFU.EX2 R35, R35 ;  /* 0x0000002300237308 */ /* 0x000e620000000800 */
[----:B----4-:R-:W-:Y:S02]  /*4330*/  F2FP.BF16.F32.PACK_AB R155, R31, R30 ;  /* 0x0000001e1f9b723e */ /* 0x010fe400000010ff */
[----:B--2---:R-:W-:-:S05]  /*4340*/  FMNMX.FTZ R5, R4, R5, !PT ;  /* 0x0000000504057209 */ /* 0x004fca0007810000 */
[----:B------:R-:W2:Y:S01]  /*4350*/  SHFL.BFLY PT, R4, R5, 0x1, 0x1f ;  /* 0x0c201f0005047f89 */ /* 0x000ea200000e0000 */
[----:B------:R-:W-:Y:S08]  /*4360*/  MUFU.EX2 R38, R38 ;  /* 0x0000002600267308 */ /* 0x000ff00000000800 */
[----:B------:R-:W4:Y:S01]  /*4370*/  MUFU.EX2 R39, R39 ;  /* 0x0000002700277308 */ /* 0x000f220000000800 */
[----:B-1----:R-:W-:-:S07]  /*4380*/  F2FP.BF16.F32.PACK_AB R157, R35, R34 ;  /* 0x00000022239d723e */ /* 0x002fce00000010ff */
[----:B------:R-:W-:Y:S01]  /*4390*/  MUFU.EX2 R42, R42 ;  /* 0x0000002a002a7308 */ /* 0x000fe20000000800 */
[----:B--2---:R-:W-:-:S07]  /*43a0*/  FMNMX.FTZ R4, R5, R4, !PT ;  /* 0x0000000405047209 */ /* 0x004fce0007810000 */
[----:B------:R-:W1:Y:S01]  /*43b0*/  MUFU.EX2 R43, R43 ;  /* 0x0000002b002b7308 */ /* 0x000e620000000800 */
[----:B----4-:R-:W-:Y:S02]  /*43c0*/  F2FP.BF16.F32.PACK_AB R159, R39, R38 ;  /* 0x00000026279f723e */ /* 0x010fe400000010ff */
[C---:B------:R-:W-:Y:S01]  /*43d0*/  FSETP.NEU.FTZ.AND P2, PT, R4.reuse, -INF , PT ;  /* 0xff8000000400780b */ /* 0x040fe20003f5d000 */
[----:B------:R-:W-:-:S04]  /*43e0*/  FMUL.FTZ R5, R4, UR10 ;  /* 0x0000000a04057c20 */ /* 0x000fc80008410000 */
[----:B------:R-:W-:Y:S01]  /*43f0*/  MUFU.EX2 R46, R46 ;  /* 0x0000002e002e7308 */ /* 0x000fe20000000800 */
[----:B------:R-:W-:Y:S01]  /*4400*/  FSEL R6, R5, RZ, P2 ;  /* 0x000000ff05067208 */ /* 0x000fe20001000000 */
[----:B------:R-:W-:-:S04]  /*4410*/  FADD.FTZ R5, R26, R27 ;  /* 0x0000001b1a057221 */ /* 0x000fc80000010000 */
        /* <DEDUP_REMOVED lines=8> */
[----:B------:R-:W-:Y:S01]  /*44a0*/  FADD.FTZ R10, R30, R5 ;  /* 0x000000051e0a7221 */ /* 0x000fe20000010000 */
[----:B------:R-:W-:Y:S01]  /*44b0*/  @!P1 IADD3 R5, R7, 0x28c40, RZ ;  /* 0x00028c4007059810 */ /* 0x000fe20007ffe0ff */
[--C-:B------:R-:W-:Y:S01]  /*44c0*/  FFMA.FTZ R37, R37, UR10, -R6.reuse ;  /* 0x0000000a25257c23 */ /* 0x100fe20008010806 */
[----:B------:R-:W-:Y:S01]  /*44d0*/  FFMA.FTZ R40, R40, UR10, -R6 ;  /* 0x0000000a28287c23 */ /* 0x000fe20008010806 */
[----:B------:R-:W-:Y:S01]  /*44e0*/  FADD.FTZ R13, R31, R10 ;  /* 0x0000000a1f0d7221 */ /* 0x000fe20000010000 */
[----:B------:R-:W-:Y:S01]  /*44f0*/  @!P1 PRMT R5, RZ, 0x654, R5 ;  /* 0x00000654ff059816 */ /* 0x000fe20000000005 */
[----:B------:R-:W2:Y:S01]  /*4500*/  MUFU.EX2 R25, R25 ;  /* 0x0000001900197308 */ /* 0x000ea20000000800 */
[--C-:B------:R-:W-:Y:S01]  /*4510*/  FFMA.FTZ R41, R41, UR10, -R6.reuse ;  /* 0x0000000a29297c23 */ /* 0x100fe20008010806 */
[----:B------:R-:W-:Y:S01]  /*4520*/  FADD.FTZ R12, R34, R13 ;  /* 0x0000000d220c7221 */ /* 0x000fe20000010000 */
[----:B------:R4:W-:Y:S01]  /*4530*/  @!P1 SYNCS.ARRIVE.TRANS64.RED.A1T0 RZ, [R5+URZ], RZ ;  /* 0x000000ff05ff99a7 */ /* 0x0009e2000810043f */
[--C-:B------:R-:W-:Y:S01]  /*4540*/  FFMA.FTZ R44, R44, UR10, -R6.reuse ;  /* 0x0000000a2c2c7c23 */ /* 0x100fe20008010806 */
[--C-:B------:R-:W-:Y:S01]  /*4550*/  FFMA.FTZ R45, R45, UR10, -R6.reuse ;  /* 0x0000000a2d2d7c23 */ /* 0x100fe20008010806 */
[--C-:B------:R-:W-:Y:S01]  /*4560*/  FFMA.FTZ R48, R48, UR10, -R6.reuse ;  /* 0x0000000a30307c23 */ /* 0x100fe20008010806 */
[--C-:B------:R-:W-:Y:S01]  /*4570*/  FFMA.FTZ R49, R49, UR10, -R6.reuse ;  /* 0x0000000a31317c23 */ /* 0x100fe20008010806 */
[----:B------:R-:W5:Y:S01]  /*4580*/  MUFU.EX2 R28, R28 ;  /* 0x0000001c001c7308 */ /* 0x000f620000000800 */
[--C-:B------:R-:W-:Y:S01]  /*4590*/  FFMA.FTZ R52, R52, UR10, -R6.reuse ;  /* 0x0000000a34347c23 */ /* 0x100fe20008010806 */
[----:B------:R-:W-:Y:S01]  /*45a0*/  FFMA.FTZ R6, R53, UR10, -R6 ;  /* 0x0000000a35067c23 */ /* 0x000fe20008010806 */
[----:B-1----:R-:W-:-:S05]  /*45b0*/  F2FP.BF16.F32.PACK_AB R161, R43, R42 ;  /* 0x0000002a2ba1723e */ /* 0x002fca00000010ff */
        /* <DEDUP_REMOVED lines=15> */
[----:B------:R-:W-:Y:S01]  /*46b0*/  FADD.FTZ R13, R43, R12 ;  /* 0x0000000c2b0d7221 */ /* 0x000fe20000010000 */
[----:B--2---:R-:W-:-:S06]  /*46c0*/  FADD.FTZ R5, R33, R10 ;  /* 0x0000000a21057221 */ /* 0x004fcc0000010000 */
        /* <DEDUP_REMOVED lines=9> */
[----:B------:R-:W-:Y:S01]  /*4760*/  MUFU.EX2 R44, R44 ;  /* 0x0000002c002c7308 */ /* 0x000fe20000000800 */
[----:B----4-:R-:W-:-:S07]  /*4770*/  FADD.FTZ R10, R40, R11 ;  /* 0x0000000b280a7221 */ /* 0x010fce0000010000 */
[----:B------:R-:W2:Y:S01]  /*4780*/  MUFU.EX2 R47, R47 ;  /* 0x0000002f002f7308 */ /* 0x000ea20000000800 */
[C---:B-----5:R-:W-:Y:S01]  /*4790*/  FADD.FTZ R11, R41.reuse, R10 ;  /* 0x0000000a290b7221 */ /* 0x060fe20000010000 */
[----:B------:R-:W-:Y:S01]  /*47a0*/  FADD.FTZ R10, R46, R13 ;  /* 0x0000000d2e0a7221 */ /* 0x000fe20000010000 */
[----:B------:R-:W-:-:S05]  /*47b0*/  F2FP.BF16.F32.PACK_AB R160, R41, R40 ;  /* 0x0000002829a0723e */ /* 0x000fca00000010ff */
        /* <DEDUP_REMOVED lines=12> */
[----:B------:R-:W-:Y:S08]  /*4880*/  MUFU.EX2 R54, R54 ;  /* 0x0000003600367308 */ /* 0x000ff00000000800 */
[----:B------:R-:W2:Y:S01]  /*4890*/  MUFU.EX2 R9, R9 ;  /* 0x0000000900097308 */ /* 0x000ea20000000800 */
[----:B----4-:R-:W-:-:S07]  /*48a0*/  F2FP.BF16.F32.PACK_AB R164, R49, R48 ;  /* 0x0000003031a4723e */ /* 0x010fce00000010ff */
[----:B------:R-:W-:Y:S08]  /*48b0*/  MUFU.EX2 R52, R52 ;  /* 0x0000003400347308 */ /* 0x000ff00000000800 */
[----:B------:R4:W5:Y:S01]  /*48c0*/  MUFU.EX2 R5, R6 ;  /* 0x0000000600057308 */ /* 0x0009620000000800 */
[----:B--2---:R-:W-:Y:S01]  /*48d0*/  F2FP.BF16.F32.PACK_AB R167, R9, R54 ;  /* 0x0000003609a7723e */ /* 0x004fe200000010ff */
[----:B----4-:R-:W-:-:S04]  /*48e0*/  FADD.FTZ R6, R44, R11 ;  /* 0x0000000b2c067221 */ /* 0x010fc80000010000 */
[----:B------:R-:W-:Y:S01]  /*48f0*/  FADD.FTZ R45, R45, R6 ;  /* 0x000000062d2d7221 */ /* 0x000fe20000010000 */
[----:B------:R-:W-:-:S03]  /*4900*/  FADD.FTZ R6, R54, R51 ;  /* 0x0000003336067221 */ /* 0x000fc60000010000 */
[----:B------:R-:W-:Y:S01]  /*4910*/  FADD.FTZ R48, R48, R45 ;  /* 0x0000002d30307221 */ /* 0x000fe20000010000 */
[----:B-----5:R-:W-:Y:S01]  /*4920*/  F2FP.BF16.F32.PACK_AB R166, R5, R52 ;  /* 0x0000003405a6723e */ /* 0x020fe200000010ff */
[----:B------:R-:W-:Y:S02]  /*4930*/  FADD.FTZ R6, R9, R6 ;  /* 0x0000000609067221 */ /* 0x000fe40000010000 */
[----:B------:R-:W-:Y:S02]  /*4940*/  FADD.FTZ R49, R49, R48 ;  /* 0x0000003031317221 */ /* 0x000fe40000010000 */
[----:B------:R1:W-:Y:S02]  /*4950*/  STSM.16.M88.4 [R22], R164 ;  /* 0x000000a416007844 */ /* 0x0003e40000000200 */
[----:B------:R-:W-:-:S04]  /*4960*/  FADD.FTZ R52, R52, R49 ;  /* 0x0000003134347221 */ /* 0x000fc80000010000 */
[----:B------:R-:W-:Y:S01]  /*4970*/  FADD.FTZ R5, R5, R52 ;  /* 0x0000003405057221 */ /* 0x000fe20000010000 */
[----:B------:R-:W-:Y:S06]  /*4980*/  @!P0 BRA `(.L_x_5808) ;  /* 0x0000000000048947 */ /* 0x000fec0003800000 */
[----:B------:R-:W-:Y:S01]  /*4990*/  BPT.TRAP 0x1 ;  /* 0x000000040000795c */ /* 0x000fe20000300000 */
.L_x_5808:
[----:B------:R2:W4:Y:S01]  /*49a0*/  SYNCS.PHASECHK.TRANS64.TRYWAIT P2, [R7+URZ+0x28c50], R8 ;  /* 0x028c5008070075a7 */ /* 0x000522000804017f */
[----:B------:R-:W-:Y:S05]  /*49b0*/  @!P0 BRA `(.L_x_5809) ;  /* 0x0000000000048947 */ /* 0x000fea0003800000 */
[----:B------:R-:W-:Y:S01]  /*49c0*/  BPT.TRAP 0x1 ;  /* 0x000000040000795c */ /* 0x000fe20000300000 */
.L_x_5809:
[----:B----4-:R-:W-:Y:S05]  /*49d0*/  @P2 BRA `(.L_x_5810) ;  /* 0x0000000000082947 */ /* 0x010fea0003800000 */
[----:B------:R-:W4:Y:S02]  /*49e0*/  SYNCS.PHASECHK.TRANS64.TRYWAIT P2, [R7+URZ+0x28c50], R8 ;  /* 0x028c5008070075a7 */ /* 0x000f24000804017f */
[----:B----4-:R-:W-:Y:S05]  /*49f0*/  @!P2 BRA `(.L_x_5811) ;  /* 0x000000980070a947 */ /* 0x010fea0003800000 */
.L_x_5810:
[----:B------:R-:W-:Y:S01]  /*4a00*/  ULEA UR11, UR39, UR41, 0xc ;  /* 0x00000029270b7291 */ /* 0x000fe2000f8e603f */
[----:B------:R-:W-:Y:S01]  /*4a10*/  WARPGROUP.ARRIVE ;  /* 0x00000000000079c5 */ /* 0x000fe20000000000 */
[----:B------:R-:W-:Y:S01]  /*4a20*/  UMOV UR7, 0x40000040 ;  /* 0x4000004000077882 */ /* 0x000fe20000000000 */
[----:B------:R-:W-:Y:S01]  /*4a30*/  UIMAD UR49, UR49, UR14, -UR15 ;  /* 0x0000000e313172a4 */ /* 0x000fe2000f8e0a0f */
[----:B--234-:R-:W-:Y:S01]  /*4a40*/  @!P1 IADD3 R7, R7, 0x28c60, RZ ;  /* 0x00028c6007079810 */ /* 0x01cfe20007ffe0ff */
[----:B------:R-:W-:Y:S02]  /*4a50*/  UIADD3 UR22, UR45, -0x2, URZ ;  /* 0xfffffffe2d167890 */ /* 0x000fe4000fffe03f */
[----:B------:R-:W-:Y:S01]  /*4a60*/  UMOV UR6, UR11 ;  /* 0x0000000b00067c82 */ /* 0x000fe20008000000 */
[----:B------:R-:W-:Y:S01]  /*4a70*/  UIADD3 UR49, UR42, UR49, URZ ;  /* 0x000000312a317290 */ /* 0x000fe2000fffe03f */
[----:B------:R-:W-:Y:S01]  /*4a80*/  HGMMA.64x256x16.F32.BF16 R24, R152, gdesc[UR4].tnspB, RZ, !UPT, gsb0 ;  /* 0x43e0000498187df0 */ /* 0x000fe2000c0018ff */
[----:B------:R-:W-:Y:S01]  /*4a90*/  UIADD3 UR6, UR11, 0x80, URZ ;  /* 0x000000800b067890 */ /* 0x000fe2000fffe03f */
[----:B------:R-:W-:Y:S01]  /*4aa0*/  @!P1 PRMT R7, RZ, 0x654, R7 ;  /* 0x00000654ff079816 */ /* 0x000fe20000000007 */
        /* <DEDUP_REMOVED lines=17> */
[----:B------:R-:W-:-:S04]  /*4bc0*/  USHF.R.S32.HI UR6, URZ, 0x1f, UR49 ;  /* 0x0000001f3f067899 */ /* 0x000fc80008011431 */
[----:B------:R-:W-:-:S04]  /*4bd0*/  ULEA.HI UR6, UR6, UR49, URZ, 0x6 ;  /* 0x0000003106067291 */ /* 0x000fc8000f8f303f */
[----:B------:R-:W-:-:S04]  /*4be0*/  USHF.R.S32.HI UR6, URZ, 0x6, UR6 ;  /* 0x000000063f067899 */ /* 0x000fc80008011406 */
[----:B------:R-:W-:-:S04]  /*4bf0*/  UISETP.LT.AND UP0, UPT, URZ, UR6, UPT ;  /* 0x000000063f00728c */ /* 0x000fc8000bf01270 */
[----:B------:R-:W-:-:S04]  /*4c00*/  USEL UR23, URZ, UR6, !UP0 ;  /* 0x000000063f177287 */ /* 0x000fc8000c000000 */
[----:B------:R-:W-:-:S06]  /*4c10*/  UISETP.GE.AND UP0, UPT, UR22, UR23, UPT ;  /* 0x000000171600728c */ /* 0x000fcc000bf06270 */
[----:B------:R-:W-:Y:S01]  /*4c20*/  PLOP3.LUT P2, PT, PT, PT, UP0, 0x80, 0x0 ;  /* 0x000000000000781c */ /* 0x000fe20003f4f008 */
        /* <DEDUP_REMOVED lines=11> */
[----:B------:R-:W-:Y:S01]  /*4ce0*/  IMAD.MOV.U32 R8, RZ, RZ, R3 ;  /* 0x000000ffff087224 */ /* 0x000fe200078e0003 */
[----:B------:R-:W-:Y:S01]  /*4cf0*/  MOV R9, R4 ;  /* 0x0000000400097202 */ /* 0x000fe20000000f00 */
[----:B------:R-:W-:Y:S01]  /*4d00*/  UMOV UR29, UR39 ;  /* 0x00000027001d7c82 */ /* 0x000fe20008000000 */
[----:B------:R-:W-:Y:S01]  /*4d10*/  ULDC UR25, c[0x0][0x2e0] ;  /* 0x0000b80000197ab9 */ /* 0x000fe20000000800 */
[----:B------:R-:W-:Y:S01]  /*4d20*/  ULDC UR26, c[0x0][0x288] ;  /* 0x0000a200001a7ab9 */ /* 0x000fe20000000800 */
[----:B------:R-:W-:Y:S01]  /*4d30*/  ULDC UR27, c[0x0][0x404] ;  /* 0x00010100001b7ab9 */ /* 0x000fe20000000800 */
[----:B------:R-:W-:Y:S01]  /*4d40*/  ULDC UR28, c[0x0][0x9d8] ;  /* 0x00027600001c7ab9 */ /* 0x000fe20000000800 */
[----:B------:R-:W-:Y:S01]  /*4d50*/  ULDC UR24, c[0x0][0x988] ;  /* 0x0002620000187ab9 */ /* 0x000fe20000000800 */
[----:B------:R-:W-:-:S05]  /*4d60*/  ULDC.64 UR20, c[0x0][0x3f8] ;  /* 0x0000fe0000147ab9 */ /* 0x000fca0000000a00 */
.L_x_5821:
[----:B------:R-:W-:-:S04]  /*4d70*/  UIADD3 UR39, UR29, 0x1, URZ ;  /* 0x000000011d277890 */ /* 0x000fc8000fffe03f */
[----:B------:R-:W-:-:S04]  /*4d80*/  UISETP.NE.AND UP0, UPT, UR39, 0x2, UPT ;  /* 0x000000022700788c */ /* 0x000fc8000bf05270 */
[----:B------:R-:W-:Y:S02]  /*4d90*/  USEL UR6, URZ, 0x1, UP0 ;  /* 0x000000013f067887 */ /* 0x000fe40008000000 */
[----:B------:R-:W-:Y:S02]  /*4da0*/  USEL UR39, UR39, URZ, UP0 ;  /* 0x0000003f27277287 */ /* 0x000fe40008000000 */
[----:B------:R-:W-:Y:S01]  /*4db0*/  ULOP3.LUT UR38, UR38, UR6, URZ, 0x3c, !UPT ;  /* 0x0000000626267292 */ /* 0x000fe2000f8e3c3f */
[----:B---3--:R-:W-:Y:S11]  /*4dc0*/  @!P0 BRA `(.L_x_5813) ;  /* 0x0000000000048947 */ /* 0x008ff60003800000 */
[----:B------:R-:W-:Y:S01]  /*4dd0*/  BPT.TRAP 0x1 ;  /* 0x000000040000795c */ /* 0x000fe20000300000 */
.L_x_5813:
[----:B------:R-:W-:Y:S01]  /*4de0*/  ULEA UR30, UR39, UR48, 0x3 ;  /* 0x00000030271e7291 */ /* 0x000fe2000f8e183f */
[----:B--2---:R-:W-:-:S04]  /*4df0*/  MOV R7, UR38 ;  /* 0x0000002600077c02 */ /* 0x004fc80008000f00 */
[----:B------:R-:W-:-:S04]  /*4e00*/  SHF.L.U32 R7, R7, 0x1f, RZ ;  /* 0x0000001f07077819 */ /* 0x000fc800000006ff */
[----:B------:R2:W3:Y:S01]  /*4e10*/  SYNCS.PHASECHK.TRANS64.TRYWAIT P2, [UR30+0x28c30], R7 ;  /* 0x028c3007ff0075a7 */ /* 0x0004e2000804015e */
[----:B------:R-:W-:Y:S05]  /*4e20*/  @!P0 BRA `(.L_x_5814) ;  /* 0x0000000000048947 */ /* 0x000fea0003800000 */
[----:B------:R-:W-:Y:S01]  /*4e30*/  BPT.TRAP 0x1 ;  /* 0x000000040000795c */ /* 0x000fe20000300000 */
.L_x_5814:
[----:B---3--:R-:W-:Y:S05]  /*4e40*/  @P2 BRA `(.L_x_5815) ;  /* 0x0000000000082947 */ /* 0x008fea0003800000 */
[----:B------:R-:W3:Y:S02]  /*4e50*/  SYNCS.PHASECHK.TRANS64.TRYWAIT P2, [UR30+0x28c30], R7 ;  /* 0x028c3007ff0075a7 */ /* 0x000ee4000804015e */
[----:B---3--:R-:W-:Y:S05]  /*4e60*/  @!P2 BRA `(.L_x_5816) ;  /* 0x000000940068a947 */ /* 0x008fea0003800000 */
.L_x_5815:
[----:B------:R-:W-:Y:S01]  /*4e70*/  R2UR UR18, R0 ;  /* 0x00000000001272ca */ /* 0x000fe200000e0000 */
[----:B-1----:R-:W-:Y:S01]  /*4e80*/  WARPGROUP.ARRIVE ;  /* 0x00000000000079c5 */ /* 0x002fe20000000000 */
[----:B------:R-:W-:Y:S01]  /*4e90*/  UMOV UR19, 0x40000040 ;  /* 0x4000004000137882 */ /* 0x000fe20000000000 */
[----:B------:R-:W-:Y:S01]  /*4ea0*/  UMOV UR7, 0x40000040 ;  /* 0x4000004000077882 */ /* 0x000fe20000000000 */
[----:B------:R-:W-:Y:S01]  /*4eb0*/  UMOV UR11, 0x40000040 ;  /* 0x40000040000b7882 */ /* 0x000fe20000000000 */
[----:B------:R-:W-:Y:S01]  /*4ec0*/  UMOV UR15, 0x40000040 ;  /* 0x40000040000f7882 */ /* 0x000fe20000000000 */
[----:B------:R-:W-:-:S04]  /*4ed0*/  UISETP.NE.U32.AND UP0, UPT, UR20, URZ, UPT ;  /* 0x0000003f1400728c */ /* 0x000fc8000bf05070 */
[----:B------:R-:W-:-:S03]  /*4ee0*/  UISETP.NE.AND.EX UP0, UPT, UR21, URZ, UPT, UP0 ;  /* 0x0000003f1500728c */ /* 0x000fc6000bf05300 */
[----:B------:R-:W-:-:S04]  /*4ef0*/  ULEA UR18, UR39, UR18, 0x9 ;  /* 0x0000001227127291 */ /* 0x000fc8000f8e483f */
[----:B------:R-:W-:Y:S02]  /*4f00*/  UIADD3 UR6, UR18, 0x2, URZ ;  /* 0x0000000212067890 */ /* 0x000fe4000fffe03f */
[----:B------:R-:W-:Y:S02]  /*4f10*/  UIADD3 UR10, UR18, 0x4, URZ ;  /* 0x00000004120a7890 */ /* 0x000fe4000fffe03f */
[----:B------:R-:W-:Y:S02]  /*4f20*/  UIADD3 UR14, UR18, 0x6, URZ ;  /* 0x00000006120e7890 */ /* 0x000fe4000fffe03f */
[----:B------:R-:W-:Y:S03]  /*4f30*/  HGMMA.64x64x16.F32.BF16 R152, gdesc[UR16], RZ, !UPT, gsb0 ;  /* 0x00e00000109879f0 */ /* 0x000fe6000c0018ff */
[----:B------:R-:W-:Y:S02]  /*4f40*/  WARPGROUP.DEPBAR.LE gsb0, 0x0 ;  /* 0x00008000000079c5 */ /* 0x000fe40000010000 */
[----:B------:R-:W-:-:S06]  /*4f50*/  WARPGROUP.ARRIVE ;  /* 0x00000000000079c5 */ /* 0x000fcc0000000000 */
[----:B------:R-:W-:Y:S01]  /*4f60*/  HGMMA.64x64x16.F32.BF16 R152, gdesc[UR4], R152, gsb0 ;  /* 0x00e00000049879f0 */ /* 0x000fe20008001898 */
[----:B------:R-:W-:Y:S01]  /*4f70*/  UMOV UR6, 0xffffffc0 ;  /* 0xffffffc000067882 */ /* 0x000fe20000000000 */
[----:B------:R-:W-:Y:S02]  /*4f80*/  USEL UR7, UR27, 0x1, UP0 ;  /* 0x000000011b077887 */ /* 0x000fe40008000000 */
[----:B------:R-:W-:-:S04]  /*4f90*/  UIMAD UR6, UR22, UR6, 0x1 ;  /* 0x00000001160674a4 */ /* 0x000fc8000f8e0206 */
[----:B------:R-:W-:-:S04]  /*4fa0*/  UIADD3 UR6, UR42, UR6, URZ ;  /* 0x000000062a067290 */ /* 0x000fc8000fffe03f */
[----:B------:R-:W-:Y:S01]  /*4fb0*/  UIMAD UR6, UR7, UR25, UR6 ;  /* 0x00000019070672a4 */ /* 0x000fe2000f8e0206 */
        /* <DEDUP_REMOVED lines=20> */
[----:B------:R4:W5:Y:S01]  /*5100*/  MUFU.TANH R10, R153 ;  /* 0x00000099000a7308 */ /* 0x0009620000002400 */
        /* <DEDUP_REMOVED lines=8> */
[----:B----4-:R-:W-:Y:S01]  /*5190*/  MOV R153, UR26 ;  /* 0x0000001a00997c02 */ /* 0x010fe20008000f00 */
[----:B------:R-:W-:Y:S01]  /*51a0*/  FMUL.FTZ R162, R162, UR28 ;  /* 0x0000001ca2a27c20 */ /* 0x000fe20008410000 */
[----:B------:R-:W-:Y:S01]  /*51b0*/  FMUL.FTZ R163, R163, UR28 ;  /* 0x0000001ca3a37c20 */ /* 0x000fe20008410000 */
[----:B------:R-:W-:Y:S01]  /*51c0*/  FMUL.FTZ R166, R166, UR28 ;  /* 0x0000001ca6a67c20 */ /* 0x000fe20008410000 */
[----:B------:R-:W-:Y:S01]  /*51d0*/  IADD3 R153, -R153, UR6, -R16 ;  /* 0x0000000699997c10 */ /* 0x000fe2000fffe910 */
[----:B------:R-:W-:Y:S01]  /*51e0*/  FMUL.FTZ R167, R167, UR28 ;  /* 0x0000001ca7a77c20 */ /* 0x000fe20008410000 */
[----:B------:R-:W-:Y:S01]  /*51f0*/  FMUL.FTZ R170, R170, UR28 ;  /* 0x0000001caaaa7c20 */ /* 0x000fe20008410000 */
[----:B------:R4:W2:Y:S01]  /*5200*/  MUFU.TANH R11, R157 ;  /* 0x0000009d000b7308 */ /* 0x0008a20000002400 */
[----:B---3--:R-:W-:Y:S01]  /*5210*/  IADD3 R4, R2, R153, RZ ;  /* 0x0000009902047210 */ /* 0x008fe20007ffe0ff */
[----:B------:R-:W-:Y:S01]  /*5220*/  FMUL.FTZ R171, R171, UR28 ;  /* 0x0000001cabab7c20 */ /* 0x000fe20008410000 */
[----:B------:R-:W-:Y:S01]  /*5230*/  FMUL.FTZ R174, R174, UR28 ;  /* 0x0000001caeae7c20 */ /* 0x000fe20008410000 */
[----:B------:R-:W-:Y:S01]  /*5240*/  FMUL.FTZ R175, R175, UR28 ;  /* 0x0000001cafaf7c20 */ /* 0x000fe20008410000 */
[----:B------:R-:W-:Y:S01]  /*5250*/  ISETP.GT.AND P2, PT, R4, RZ, PT ;  /* 0x000000ff0400720c */ /* 0x000fe20003f44270 */
[----:B------:R-:W-:Y:S01]  /*5260*/  FMUL.FTZ R178, R178, UR28 ;  /* 0x0000001cb2b27c20 */ /* 0x000fe20008410000 */
[----:B------:R-:W-:Y:S01]  /*5270*/  ISETP.GT.AND P3, PT, R4, 0x1, PT ;  /* 0x000000010400780c */ /* 0x000fe20003f64270 */
[----:B------:R3:W3:Y:S01]  /*5280*/  MUFU.TANH R13, R160 ;  /* 0x000000a0000d7308 */ /* 0x0006e20000002400 */
[----:B-1----:R-:W-:Y:S01]  /*5290*/  FSEL R12, R12, -INF , P2 ;  /* 0xff8000000c0c7808 */ /* 0x002fe20001000000 */
[----:B------:R-:W-:Y:S01]  /*52a0*/  FMUL.FTZ R179, R179, UR28 ;  /* 0x0000001cb3b37c20 */ /* 0x000fe20008410000 */
[----:B------:R-:W-:Y:S01]  /*52b0*/  ISETP.GT.AND P2, PT, R4, 0x8, PT ;  /* 0x000000080400780c */ /* 0x000fe20003f44270 */
[----:B------:R-:W-:Y:S01]  /*52c0*/  FMUL.FTZ R182, R182, UR28 ;  /* 0x0000001cb6b67c20 */ /* 0x000fe20008410000 */
[----:B-----5:R-:W-:Y:S01]  /*52d0*/  FSEL R10, R10, -INF , P3 ;  /* 0xff8000000a0a7808 */ /* 0x020fe20001800000 */
[----:B------:R-:W-:Y:S01]  /*52e0*/  FMUL.FTZ R183, R183, UR28 ;  /* 0x0000001cb7b77c20 */ /* 0x000fe20008410000 */
[----:B----4-:R-:W-:Y:S01]  /*52f0*/  FMNMX.FTZ R157, R12, R9, !PT ;  /* 0x000000090c9d7209 */ /* 0x010fe20007810000 */
[----:B------:R1:W4:Y:S01]  /*5300*/  MUFU.TANH R14, R161 ;  /* 0x000000a1000e7308 */ /* 0x0003220000002400 */
[----:B------:R-:W-:-:S02]  /*5310*/  ISETP.GT.AND P3, PT, R4, 0x9, PT ;  /* 0x000000090400780c */ /* 0x000fc40003f64270 */
[----:B--2---:R-:W-:Y:S02]  /*5320*/  FSEL R3, R3, -INF , P2 ;  /* 0xff80000003037808 */ /* 0x004fe40001000000 */
[----:B---3--:R-:W-:Y:S02]  /*5330*/  FMNMX.FTZ R160, R10, R157, !PT ;  /* 0x0000009d0aa07209 */ /* 0x008fe40007810000 */
[----:B------:R-:W-:Y:S01]  /*5340*/  ISETP.GT.AND P2, PT, R4, 0x10, PT ;  /* 0x000000100400780c */ /* 0x000fe20003f44270 */
[----:B------:R-:W2:Y:S01]  /*5350*/  MUFU.TANH R15, R164 ;  /* 0x000000a4000f7308 */ /* 0x000ea20000002400 */
[----:B------:R-:W-:Y:S01]  /*5360*/  FSEL R11, R11, -INF , P3 ;  /* 0xff8000000b0b7808 */ /* 0x000fe20001800000 */
[----:B-1----:R-:W-:Y:S01]  /*5370*/  FMUL.FTZ R161, R154, UR28 ;  /* 0x0000001c9aa17c20 */ /* 0x002fe20008410000 */
[----:B------:R-:W-:Y:S02]  /*5380*/  FMNMX.FTZ R160, R3, R160, !PT ;  /* 0x000000a003a07209 */ /* 0x000fe40007810000 */
[----:B------:R-:W-:-:S02]  /*5390*/  ISETP.GT.AND P3, PT, R4, 0x11, PT ;  /* 0x000000110400780c */ /* 0x000fc40003f64270 */
[----:B------:R-:W-:Y:S01]  /*53a0*/  FSEL R13, R13, -INF , P2 ;  /* 0xff8000000d0d7808 */ /* 0x000fe20001000000 */
[----:B------:R-:W1:Y:S01]  /*53b0*/  MUFU.TANH R20, R165 ;  /* 0x000000a500147308 */ /* 0x000e620000002400 */
[----:B------:R-:W-:Y:S02]  /*53c0*/  FMNMX.FTZ R160, R11, R160, !PT ;  /* 0x000000a00ba07209 */ /* 0x000fe40007810000 */
[----:B------:R-:W-:Y:S02]  /*53d0*/  ISETP.GT.AND P2, PT, R4, 0x18, PT ;  /* 0x000000180400780c */ /* 0x000fe40003f44270 */
[----:B----4-:R-:W-:Y:S02]  /*53e0*/  FSEL R14, R14, -INF , P3 ;  /* 0xff8000000e0e7808 */ /* 0x010fe40001800000 */
[----:B------:R-:W-:Y:S01]  /*53f0*/  FMNMX.FTZ R157, R13, R160, !PT ;  /* 0x000000a00d9d7209 */ /* 0x000fe20007810000 */
[----:B------:R-:W3:Y:S01]  /*5400*/  MUFU.TANH R21, R168 ;  /* 0x000000a800157308 */ /* 0x000ee20000002400 */
[----:B------:R-:W-:-:S02]  /*5410*/  ISETP.GT.AND P3, PT, R4, 0x19, PT ;  /* 0x000000190400780c */ /* 0x000fc40003f64270 */
[----:B--2---:R-:W-:Y:S02]  /*5420*/  FSEL R15, R15, -INF , P2 ;  /* 0xff8000000f0f7808 */ /* 0x004fe40001000000 */
[----:B------:R-:W-:Y:S02]  /*5430*/  FMNMX.FTZ R164, R14, R157, !PT ;  /* 0x0000009d0ea47209 */ /* 0x000fe40007810000 */
[----:B------:R-:W-:Y:S01]  /*5440*/  ISETP.GT.AND P2, PT, R4, 0x20, PT ;  /* 0x000000200400780c */ /* 0x000fe20003f44270 */
[----:B------:R-:W2:Y:S01]  /*5450*/  MUFU.TANH R152, R169 ;  /* 0x000000a900987308 */ /* 0x000ea20000002400 */
        /* <DEDUP_REMOVED lines=9> */
[----:B--2---:R-:W-:Y:S02]  /*54f0*/  FSEL R152, R152, -INF , P3 ;  /* 0xff80000098987808 */ /* 0x004fe40001800000 */
[----:B------:R-:W-:Y:S02]  /*5500*/  ISETP.GT.AND P3, PT, R4, 0x29, PT ;  /* 0x000000290400780c */ /* 0x000fe40003f64270 */
[----:B------:R-:W-:-:S03]  /*5510*/  FMNMX.FTZ R164, R152, R157, !PT ;  /* 0x0000009d98a47209 */ /* 0x000fc60007810000 */
[----:B------:R-:W2:Y:S01]  /*5520*/  MUFU.TANH R176, R176 ;  /* 0x000000b000b07308 */ /* 0x000ea20000002400 */
[----:B-1----:R-:W-:Y:S02]  /*5530*/  FSEL R153, R153, -INF , P2 ;  /* 0xff80000099997808 */ /* 0x002fe40001000000 */
[----:B------:R-:W-:Y:S02]  /*5540*/  ISETP.GT.AND P2, PT, R4, 0x30, PT ;  /* 0x000000300400780c */ /* 0x000fe40003f44270 */
[----:B------:R-:W-:Y:S01]  /*5550*/  FMNMX.FTZ R165, R153, R164, !PT ;  /* 0x000000a499a57209 */ /* 0x000fe20007810000 */
[----:B------:R-:W-:Y:S02]  /*5560*/  FMUL.FTZ R164, R155, UR28 ;  /* 0x0000001c9ba47c20 */ /* 0x000fe40008410000 */
[----:B------:R-:W1:Y:S01]  /*5570*/  MUFU.TANH R160, R177 ;  /* 0x000000b100a07308 */ /* 0x000e620000002400 */
[----:B---3--:R-:W-:Y:S02]  /*5580*/  FSEL R156, R156, -INF , P3 ;  /* 0xff8000009c9c7808 */ /* 0x008fe40001800000 */
[----:B------:R-:W-:-:S02]  /*5590*/  ISETP.GT.AND P3, PT, R4, 0x31, PT ;  /* 0x000000310400780c */ /* 0x000fc40003f64270 */
[----:B------:R-:W-:-:S03]  /*55a0*/  FMNMX.FTZ R165, R156, R165, !PT ;  /* 0x000000a59ca57209 */ /* 0x000fc60007810000 */
[----:B------:R-:W3:Y:S01]  /*55b0*/  MUFU.TANH R180, R180 ;  /* 0x000000b400b47308 */ /* 0x000ee20000002400 */
[----:B--2---:R-:W-:Y:S01]  /*55c0*/  FSEL R154, R176, -INF , P2 ;  /* 0xff800000b09a7808 */ /* 0x004fe20001000000 */
[C---:B------:R-:W-:Y:S01]  /*55d0*/  VIADD R176, R4.reuse, 0x8 ;  /* 0x0000000804b07836 */ /* 0x040fe20000000000 */
[----:B------:R-:W-:Y:S02]  /*55e0*/  ISETP.GT.AND P2, PT, R4, 0x38, PT ;  /* 0x000000380400780c */ /* 0x000fe40003f44270 */
[----:B------:R-:W-:Y:S02]  /*55f0*/  FMNMX.FTZ R165, R154, R165, !PT ;  /* 0x000000a59aa57209 */ /* 0x000fe40007810000 */
[----:B------:R-:W-:Y:S01]  /*5600*/  ISETP.GT.AND P4, PT, R176, 0x20, PT ;  /* 0x00000020b000780c */ /* 0x000fe20003f84270 */
[----:B------:R-:W2:Y:S01]  /*5610*/  MUFU.TANH R157, R181 ;  /* 0x000000b5009d7308 */ /* 0x000ea20000002400 */
[----:B-1----:R-:W-:Y:S02]  /*5620*/  FSEL R160, R160, -INF , P3 ;  /* 0xff800000a0a07808 */ /* 0x002fe40001800000 */
[----:B------:R-:W-:-:S02]  /*5630*/  ISETP.GT.AND P3, PT, R4, 0x39, PT ;  /* 0x000000390400780c */ /* 0x000fc40003f64270 */
[----:B------:R-:W-:Y:S02]  /*5640*/  FMNMX.FTZ R168, R160, R165, !PT ;  /* 0x000000a5a0a87209 */ /* 0x000fe40007810000 */
[----:B------:R-:W-:Y:S01]  /*5650*/  ISETP.GT.AND P5, PT, R176, 0x21, PT ;  /* 0x00000021b000780c */ /* 0x000fe20003fa4270 */
[----:B------:R-:W1:Y:S01]  /*5660*/  MUFU.TANH R161, R161 ;  /* 0x000000a100a17308 */ /* 0x000e620000002400 */
[----:B---3--:R-:W-:Y:S02]  /*5670*/  FSEL R155, R180, -INF , P2 ;  /* 0xff800000b49b7808 */ /* 0x008fe40001000000 */
[----:B------:R-:W-:Y:S02]  /*5680*/  ISETP.GT.AND P2, PT, R176, RZ, PT ;  /* 0x000000ffb000720c */ /* 0x000fe40003f44270 */
[----:B------:R-:W-:-:S03]  /*5690*/  FMNMX.FTZ R168, R155, R168, !PT ;  /* 0x000000a89ba87209 */ /* 0x000fc60007810000 */
[----:B------:R-:W3:Y:S01]  /*56a0*/  MUFU.TANH R164, R164 ;  /* 0x000000a400a47308 */ /* 0x000ee20000002400 */
[----:B--2---:R-:W-:Y:S02]  /*56b0*/  FSEL R157, R157, -INF , P3 ;  /* 0xff8000009d9d7808 */ /* 0x004fe40001800000 */
[----:B------:R-:W-:Y:S02]  /*56c0*/  ISETP.GT.AND P3, PT, R176, 0x1, PT ;  /* 0x00000001b000780c */ /* 0x000fe40003f64270 */
[----:B------:R-:W-:-:S03]  /*56d0*/  FMNMX.FTZ R172, R157, R168, !PT ;  /* 0x000000a89dac7209 */ /* 0x000fc60007810000 */
[----:B------:R-:W2:Y:S02]  /*56e0*/  MUFU.TANH R158, R158 ;  /* 0x0000009e009e7308 */ /* 0x000ea40000002400 */
[----:B------:R-:W4:Y:S06]  /*56f0*/  SHFL.BFLY PT, R173, R172, 0x2, 0x1f ;  /* 0x0c401f00acad7f89 */ /* 0x000f2c00000e0000 */
[----:B------:R1:W5:Y:S08]  /*5700*/  MUFU.TANH R165, R159 ;  /* 0x0000009f00a57308 */ /* 0x0003700000002400 */
[----:B------:R2:W5:Y:S01]  /*5710*/  MUFU.TANH R168, R162 ;  /* 0x000000a200a87308 */ /* 0x0005620000002400 */
[----:B-1----:R-:W-:-:S02]  /*5720*/  FSEL R159, R161, -INF , P2 ;  /* 0xff800000a19f7808 */ /* 0x002fc40001000000 */
[----:B------:R-:W-:Y:S02]  /*5730*/  ISETP.GT.AND P2, PT, R176, 0x8, PT ;  /* 0x00000008b000780c */ /* 0x000fe40003f44270 */
[----:B---3--:R-:W-:Y:S02]  /*5740*/  FSEL R161, R164, -INF , P3 ;  /* 0xff800000a4a17808 */ /* 0x008fe40001800000 */
[----:B------:R-:W-:Y:S01]  /*5750*/  ISETP.GT.AND P3, PT, R176, 0x9, PT ;  /* 0x00000009b000780c */ /* 0x000fe20003f64270 */
[----:B------:R1:W3:Y:S01]  /*5760*/  MUFU.TANH R169, R163 ;  /* 0x000000a300a97308 */ /* 0x0002e20000002400 */
[----:B--2---:R-:W-:Y:S02]  /*5770*/  FMNMX.FTZ R162, R159, R8, !PT ;  /* 0x000000089fa27209 */ /* 0x004fe40007810000 */
[----:B----4-:R-:W-:Y:S02]  /*5780*/  FMNMX.FTZ R177, R172, R173, !PT ;  /* 0x000000adacb17209 */ /* 0x010fe40007810000 */
[----:B------:R-:W-:-:S02]  /*5790*/  FSEL R158, R158, -INF , P2 ;  /* 0xff8000009e9e7808 */ /* 0x000fc40001000000 */
[----:B------:R-:W-:Y:S01]  /*57a0*/  ISETP.GT.AND P2, PT, R176, 0x10, PT ;  /* 0x00000010b000780c */ /* 0x000fe20003f44270 */
[----:B------:R-:W2:Y:S01]  /*57b0*/  MUFU.TANH R166, R166 ;  /* 0x000000a600a67308 */ /* 0x000ea20000002400 */
[----:B-1----:R-:W-:Y:S01]  /*57c0*/  FMNMX.FTZ R163, R161, R162, !PT ;  /* 0x000000a2a1a37209 */ /* 0x002fe20007810000 */
[----:B------:R-:W1:Y:S01]  /*57d0*/  SHFL.BFLY PT, R180, R177, 0x1, 0x1f ;  /* 0x0c201f00b1b47f89 */ /* 0x000e6200000e0000 */
[----:B-----5:R-:W-:Y:S02]  /*57e0*/  FSEL R162, R165, -INF , P3 ;  /* 0xff800000a5a27808 */ /* 0x020fe40001800000 */
[----:B------:R-:W-:Y:S02]  /*57f0*/  FMNMX.FTZ R165, R158, R163, !PT ;  /* 0x000000a39ea57209 */ /* 0x000fe40007810000 */
[----:B------:R-:W-:Y:S01]  /*5800*/  ISETP.GT.AND P3, PT, R176, 0x11, PT ;  /* 0x00000011b000780c */ /* 0x000fe20003f64270 */
[----:B------:R-:W4:Y:S01]  /*5810*/  MUFU.TANH R167, R167 ;  /* 0x000000a700a77308 */ /* 0x000f220000002400 */
[----:B------:R-:W-:-:S02]  /*5820*/  FSEL R163, R168, -INF , P2 ;  /* 0xff800000a8a37808 */ /* 0x000fc40001000000 */
[----:B------:R-:W-:Y:S02]  /*5830*/  FMNMX.FTZ R164, R162, R165, !PT ;  /* 0x000000a5a2a47209 */ /* 0x000fe40007810000 */
[----:B------:R-:W-:Y:S02]  /*5840*/  ISETP.GT.AND P2, PT, R176, 0x18, PT ;  /* 0x00000018b000780c */ /* 0x000fe40003f44270 */
[----:B------:R-:W-:Y:S01]  /*5850*/  FMNMX.FTZ R165, R163, R164, !PT ;  /* 0x000000a4a3a57209 */ /* 0x000fe20007810000 */
[----:B------:R3:W5:Y:S08]  /*5860*/  MUFU.TANH R172, R170 ;  /* 0x000000aa00ac7308 */ /* 0x0007700000002400 */
[----:B------:R4:W1:Y:S01]  /*5870*/  MUFU.TANH R173, R171 ;  /* 0x000000ab00ad7308 */ /* 0x0008620000002400 */
[----:B---3--:R-:W-:-:S02]  /*5880*/  FSEL R170, R169, -INF , P3 ;  /* 0xff800000a9aa7808 */ /* 0x008fc40001800000 */
[----:B------:R-:W-:Y:S02]  /*5890*/  ISETP.GT.AND P3, PT, R176, 0x19, PT ;  /* 0x00000019b000780c */ /* 0x000fe40003f64270 */
[----:B--2---:R-:W-:Y:S02]  /*58a0*/  FSEL R169, R166, -INF , P2 ;  /* 0xff800000a6a97808 */ /* 0x004fe40001000000 */
[----:B------:R-:W-:Y:S01]  /*58b0*/  FMNMX.FTZ R164, R170, R165, !PT ;  /* 0x000000a5aaa47209 */ /* 0x000fe20007810000 */
[----:B------:R-:W2:Y:S01]  /*58c0*/  MUFU.TANH R174, R174 ;  /* 0x000000ae00ae7308 */ /* 0x000ea20000002400 */
[----:B----4-:R-:W-:Y:S02]  /*58d0*/  FSEL R171, R167, -INF , P3 ;  /* 0xff800000a7ab7808 */ /* 0x010fe40001800000 */
[----:B------:R-:W-:Y:S02]  /*58e0*/  FMNMX.FTZ R166, R169, R164, !PT ;  /* 0x000000a4a9a67209 */ /* 0x000fe40007810000 */
[----:B-----5:R-:W-:-:S02]  /*58f0*/  FSEL R164, R172, -INF , P4 ;  /* 0xff800000aca47808 */ /* 0x020fc40002000000 */
[----:B------:R-:W-:Y:S01]  /*5900*/  FMNMX.FTZ R165, R171, R166, !PT ;  /* 0x000000a6aba57209 */ /* 0x000fe20007810000 */
[----:B------:R-:W3:Y:S01]  /*5910*/  MUFU.TANH R175, R175 ;  /* 0x000000af00af7308 */ /* 0x000ee20000002400 */
[----:B-1----:R-:W-:Y:S02]  /*5920*/  FMNMX.FTZ R4, R177, R180, !PT ;  /* 0x000000b4b1047209 */ /* 0x002fe40007810000 */
[----:B------:R-:W-:Y:S02]  /*5930*/  ISETP.GT.AND P3, PT, R176, 0x28, PT ;  /* 0x00000028b000780c */ /* 0x000fe40003f64270 */
[----:B------:R-:W-:Y:S01]  /*5940*/  FSEL R166, R173, -INF , P5 ;  /* 0xff800000ada67808 */ /* 0x000fe20002800000 */
[----:B------:R-:W-:Y:S01]  /*5950*/  FMUL.FTZ R173, R4, UR10 ;  /* 0x0000000a04ad7c20 */ /* 0x000fe20008410000 */
[----:B------:R-:W-:Y:S01]  /*5960*/  FMNMX.FTZ R167, R164, R165, !PT ;  /* 0x000000a5a4a77209 */ /* 0x000fe20007810000 */
[----:B------:R-:W1:Y:S01]  /*5970*/  MUFU.TANH R168, R178 ;  /* 0x000000b200a87308 */ /* 0x000e620000002400 */
[----:B------:R-:W-:-:S02]  /*5980*/  ISETP.GT.AND P2, PT, R176, 0x29, PT ;  /* 0x00000029b000780c */ /* 0x000fc40003f44270 */
[----:B--2---:R-:W-:Y:S02]  /*5990*/  FSEL R165, R174, -INF , P3 ;  /* 0xff800000aea57808 */ /* 0x004fe40001800000 */
[----:B------:R-:W-:Y:S02]  /*59a0*/  FMNMX.FTZ R172, R166, R167, !PT ;  /* 0x000000a7a6ac7209 */ /* 0x000fe40007810000 */
[----:B------:R-:W-:Y:S01]  /*59b0*/  FSETP.NEU.FTZ.AND P5, PT, R4, -INF , PT ;  /* 0xff8000000400780b */ /* 0x000fe20003fbd000 */
[----:B------:R-:W2:Y:S01]  /*59c0*/  MUFU.TANH R179, R179 ;  /* 0x000000b300b37308 */ /* 0x000ea20000002400 */
[----:B------:R-:W-:Y:S02]  /*59d0*/  ISETP.GT.AND P4, PT, R176, 0x30, PT ;  /* 0x00000030b000780c */ /* 0x000fe40003f84270 */
[----:B---3--:R-:W-:Y:S02]  /*59e0*/  FSEL R167, R175, -INF , P2 ;  /* 0xff800000afa77808 */ /* 0x008fe40001000000 */
[----:B------:R-:W-:-:S02]  /*59f0*/  FMNMX.FTZ R172, R165, R172, !PT ;  /* 0x000000aca5ac7209 */ /* 0x000fc40007810000 */
[----:B------:R-:W-:Y:S01]  /*5a00*/  FSEL R192, R173, RZ, P5 ;  /* 0x000000ffadc07208 */ /* 0x000fe20002800000 */
[----:B------:R-:W3:Y:S01]  /*5a10*/  MUFU.TANH R182, R182 ;  /* 0x000000b600b67308 */ /* 0x000ee20000002400 */
[----:B------:R-:W-:Y:S02]  /*5a20*/  ISETP.GT.AND P2, PT, R176, 0x31, PT ;  /* 0x00000031b000780c */ /* 0x000fe40003f44270 */
[----:B-1----:R-:W-:Y:S01]  /*5a30*/  FSEL R168, R168, -INF , P4 ;  /* 0xff800000a8a87808 */ /* 0x002fe20002000000 */
[--C-:B------:R-:W-:Y:S01]  /*5a40*/  FFMA.FTZ R178, R12, UR10, -R192.reuse ;  /* 0x0000000a0cb27c23 */ /* 0x100fe200080108c0 */
[----:B------:R-:W-:Y:S01]  /*5a50*/  FMNMX.FTZ R173, R167, R172, !PT ;  /* 0x000000aca7ad7209 */ /* 0x000fe20007810000 */
[--C-:B------:R-:W-:Y:S01]  /*5a60*/  FFMA.FTZ R160, R160, UR10, -R192.reuse ;  /* 0x0000000aa0a07c23 */ /* 0x100fe200080108c0 */
[----:B------:R-:W-:Y:S01]  /*5a70*/  ISETP.GT.AND P3, PT, R176, 0x38, PT ;  /* 0x00000038b000780c */ /* 0x000fe20003f64270 */
[----:B------:R-:W1:Y:S01]  /*5a80*/  MUFU.TANH R183, R183 ;  /* 0x000000b700b77308 */ /* 0x000e620000002400 */
[----:B--2---:R-:W-:Y:S01]  /*5a90*/  FSEL R12, R179, -INF , P2 ;  /* 0xff800000b30c7808 */ /* 0x004fe20001000000 */
[--C-:B------:R-:W-:Y:S01]  /*5aa0*/  FFMA.FTZ R179, R10, UR10, -R192.reuse ;  /* 0x0000000a0ab37c23 */ /* 0x100fe200080108c0 */
[----:B------:R-:W-:Y:S01]  /*5ab0*/  FMNMX.FTZ R175, R168, R173, !PT ;  /* 0x000000ada8af7209 */ /* 0x000fe20007810000 */
[--C-:B------:R-:W-:Y:S01]  /*5ac0*/  FFMA.FTZ R181, R155, UR10, -R192.reuse ;  /* 0x0000000a9bb57c23 */ /* 0x100fe200080108c0 */
[----:B------:R-:W-:Y:S01]  /*5ad0*/  ISETP.GT.AND P2, PT, R176, 0x39, PT ;  /* 0x00000039b000780c */ /* 0x000fe20003f44270 */
[--C-:B------:R-:W-:Y:S01]  /*5ae0*/  FFMA.FTZ R14, R14, UR10, -R192.reuse ;  /* 0x0000000a0e0e7c23 */ /* 0x100fe200080108c0 */
[----:B------:R-:W-:Y:S01]  /*5af0*/  FMNMX.FTZ R174, R12, R175, !PT ;  /* 0x000000af0cae7209 */ /* 0x000fe20007810000 */
[----:B------:R2:W-:Y:S01]  /*5b00*/  MUFU.EX2 R172, R178 ;  /* 0x000000b200ac7308 */ /* 0x0005e20000000800 */
[----:B---3--:R-:W-:Y:S01]  /*5b10*/  FSEL R173, R182, -INF , P3 ;  /* 0xff800000b6ad7808 */ /* 0x008fe20001800000 */
[--C-:B------:R-:W-:Y:S01]  /*5b20*/  FFMA.FTZ R182, R157, UR10, -R192.reuse ;  /* 0x0000000a9db67c23 */ /* 0x100fe200080108c0 */
[----:B------:R-:W-:-:S02]  /*5b30*/  FFMA.FTZ R20, R20, UR10, -R192 ;  /* 0x0000000a14147c23 */ /* 0x000fc400080108c0 */
[----:B------:R-:W-:Y:S01]  /*5b40*/  FMNMX.FTZ R177, R173, R174, !PT ;  /* 0x000000aeadb17209 */ /* 0x000fe20007810000 */
[--C-:B------:R-:W-:Y:S02]  /*5b50*/  FFMA.FTZ R174, R3, UR10, -R192.reuse ;  /* 0x0000000a03ae7c23 */ /* 0x100fe400080108c0 */
[----:B------:R3:W-:Y:S01]  /*5b60*/  MUFU.EX2 R175, R179 ;  /* 0x000000b300af7308 */ /* 0x0007e20000000800 */
[----:B-1----:R-:W-:Y:S01]  /*5b70*/  FSEL R10, R183, -INF , P2 ;  /* 0xff800000b70a7808 */ /* 0x002fe20001000000 */
[----:B--2---:R-:W-:-:S03]  /*5b80*/  FFMA.FTZ R178, R156, UR10, -R192 ;  /* 0x0000000a9cb27c23 */ /* 0x004fc600080108c0 */
[----:B------:R-:W-:Y:S01]  /*5b90*/  FMNMX.FTZ R3, R10, R177, !PT ;  /* 0x000000b10a037209 */ /* 0x000fe20007810000 */
[--C-:B------:R-:W-:Y:S01]  /*5ba0*/  FFMA.FTZ R177, R11, UR10, -R192.reuse ;  /* 0x0000000a0bb17c23 */ /* 0x100fe200080108c0 */
[--C-:B------:R-:W-:Y:S01]  /*5bb0*/  FFMA.FTZ R11, R13, UR10, -R192.reuse ;  /* 0x0000000a0d0b7c23 */ /* 0x100fe200080108c0 */
[--C-:B------:R-:W-:Y:S01]  /*5bc0*/  FFMA.FTZ R13, R15, UR10, -R192.reuse ;  /* 0x0000000a0f0d7c23 */ /* 0x100fe200080108c0 */
[--C-:B---3--:R-:W-:Y:S01]  /*5bd0*/  FFMA.FTZ R179, R154, UR10, -R192.reuse ;  /* 0x0000000a9ab37c23 */ /* 0x108fe200080108c0 */
[----:B------:R-:W1:Y:S01]  /*5be0*/  SHFL.BFLY PT, R176, R3, 0x2, 0x1f ;  /* 0x0c401f0003b07f89 */ /* 0x000e6200000e0000 */
[----:B------:R-:W-:Y:S01]  /*5bf0*/  FSEL R154, R4, RZ, P5 ;  /* 0x000000ff049a7208 */ /* 0x000fe20002800000 */
[--C-:B------:R-:W-:Y:S01]  /*5c00*/  FFMA.FTZ R15, R21, UR10, -R192.reuse ;  /* 0x0000000a150f7c23 */ /* 0x100fe200080108c0 */
[----:B------:R-:W-:Y:S01]  /*5c10*/  FFMA.FTZ R21, R153, UR10, -R192 ;  /* 0x0000000a99157c23 */ /* 0x000fe200080108c0 */
[----:B------:R-:W-:Y:S02]  /*5c20*/  MUFU.EX2 R174, R174 ;  /* 0x000000ae00ae7308 */ /* 0x000fe40000000800 */
[----:B------:R-:W-:-:S04]  /*5c30*/  FADD.FTZ R154, -R154, R9 ;  /* 0x000000099a9a7221 */ /* 0x000fc80000010100 */
[----:B------:R-:W-:Y:S02]  /*5c40*/  FMUL.FTZ R9, R154, UR10 ;  /* 0x0000000a9a097c20 */ /* 0x000fe40008410000 */
[----:B------:R-:W-:Y:S08]  /*5c50*/  MUFU.EX2 R177, R177 ;  /* 0x000000b100b17308 */ /* 0x000ff00000000800 */
[----:B------:R-:W2:Y:S01]  /*5c60*/  MUFU.EX2 R9, R9 ;  /* 0x0000000900097308 */ /* 0x000ea20000000800 */
[----:B-1----:R-:W-:Y:S01]  /*5c70*/  FMNMX.FTZ R180, R3, R176, !PT ;  /* 0x000000b003b47209 */ /* 0x002fe20007810000 */
[----:B------:R-:W-:-:S06]  /*5c80*/  FFMA.FTZ R176, R152, UR10, -R192 ;  /* 0x0000000a98b07c23 */ /* 0x000fcc00080108c0 */
[----:B------:R-:W-:Y:S01]  /*5c90*/  MUFU.EX2 R11, R11 ;  /* 0x0000000b000b7308 */ /* 0x000fe20000000800 */
[----:B------:R-:W1:Y:S07]  /*5ca0*/  SHFL.BFLY PT, R3, R180, 0x1, 0x1f ;  /* 0x0c201f00b4037f89 */ /* 0x000e6e00000e0000 */
[----:B------:R-:W-:Y:S01]  /*5cb0*/  MUFU.EX2 R14, R14 ;  /* 0x0000000e000e7308 */ /* 0x000fe20000000800 */
[-C--:B--2---:R-:W-:Y:S01]  /*5cc0*/  FMUL.FTZ R24, R24, R9.reuse ;  /* 0x0000000918187220 */ /* 0x084fe20000410000 */
        /* <DEDUP_REMOVED lines=15> */
[----:B-1----:R-:W-:Y:S01]  /*5dc0*/  FMNMX.FTZ R3, R180, R3, !PT ;  /* 0x00000003b4037209 */ /* 0x002fe20007810000 */
[-C--:B------:R-:W-:Y:S01]  /*5dd0*/  FMUL.FTZ R52, R52, R9.reuse ;  /* 0x0000000934347220 */ /* 0x080fe20000410000 */
[-C--:B------:R-:W-:Y:S01]  /*5de0*/  FMUL.FTZ R53, R53, R9.reuse ;  /* 0x0000000935357220 */ /* 0x080fe20000410000 */
[-C--:B------:R-:W-:Y:S01]  /*5df0*/  FMUL.FTZ R56, R56, R9.reuse ;  /* 0x0000000938387220 */ /* 0x080fe20000410000 */
[C---:B------:R-:W-:Y:S01]  /*5e00*/  FSETP.NEU.FTZ.AND P2, PT, R3.reuse, -INF , PT ;  /* 0xff8000000300780b */ /* 0x040fe20003f5d000 */
[----:B------:R-:W-:Y:S01]  /*5e10*/  FMUL.FTZ R152, R3, UR10 ;  /* 0x0000000a03987c20 */ /* 0x000fe20008410000 */
[-C--:B------:R-:W-:Y:S01]  /*5e20*/  FMUL.FTZ R57, R57, R9.reuse ;  /* 0x0000000939397220 */ /* 0x080fe20000410000 */
[----:B------:R1:W-:Y:S01]  /*5e30*/  MUFU.EX2 R180, R160 ;  /* 0x000000a000b47308 */ /* 0x0003e20000000800 */
[-C--:B------:R-:W-:Y:S01]  /*5e40*/  FMUL.FTZ R60, R60, R9.reuse ;  /* 0x000000093c3c7220 */ /* 0x080fe20000410000 */
[-C--:B------:R-:W-:Y:S01]  /*5e50*/  FMUL.FTZ R61, R61, R9.reuse ;  /* 0x000000093d3d7220 */ /* 0x080fe20000410000 */
[----:B------:R-:W-:Y:S01]  /*5e60*/  FSEL R152, R152, RZ, P2 ;  /* 0x000000ff98987208 */ /* 0x000fe20001000000 */
[-C--:B------:R-:W-:Y:S01]  /*5e70*/  FMUL.FTZ R64, R64, R9.reuse ;  /* 0x0000000940407220 */ /* 0x080fe20000410000 */
[-C--:B------:R-:W-:Y:S01]  /*5e80*/  FMUL.FTZ R65, R65, R9.reuse ;  /* 0x0000000941417220 */ /* 0x080fe20000410000 */
[-C--:B------:R-:W-:Y:S01]  /*5e90*/  FMUL.FTZ R68, R68, R9.reuse ;  /* 0x0000000944447220 */ /* 0x080fe20000410000 */
[----:B------:R-:W-:Y:S01]  /*5ea0*/  FMUL.FTZ R69, R69, R9 ;  /* 0x0000000945457220 */ /* 0x000fe20000410000 */
[--C-:B------:R-:W-:Y:S01]  /*5eb0*/  FFMA.FTZ R156, R161, UR10, -R152.reuse ;  /* 0x0000000aa19c7c23 */ /* 0x100fe20008010898 */
[----:B------:R-:W-:Y:S01]  /*5ec0*/  FSEL R161, R3, RZ, P2 ;  /* 0x000000ff03a17208 */ /* 0x000fe20001000000 */
[--C-:B------:R-:W-:Y:S01]  /*5ed0*/  FFMA.FTZ R153, R159, UR10, -R152.reuse ;  /* 0x0000000a9f997c23 */ /* 0x100fe20008010898 */
[--C-:B------:R-:W-:Y:S01]  /*5ee0*/  FFMA.FTZ R155, R158, UR10, -R152.reuse ;  /* 0x0000000a9e9b7c23 */ /* 0x100fe20008010898 */
[----:B-1----:R-:W-:Y:S01]  /*5ef0*/  FFMA.FTZ R160, R170, UR10, -R152 ;  /* 0x0000000aaaa07c23 */ /* 0x002fe20008010898 */
[----:B------:R-:W-:Y:S01]  /*5f00*/  MOV R170, UR30 ;  /* 0x0000001e00aa7c02 */ /* 0x000fe20008000f00 */
[----:B------:R-:W-:Y:S01]  /*5f10*/  FADD.FTZ R161, -R161, R8 ;  /* 0x00000008a1a17221 */ /* 0x000fe20000010100 */
[----:B------:R-:W-:Y:S01]  /*5f20*/  MUFU.EX2 R156, R156 ;  /* 0x0000009c009c7308 */ /* 0x000fe20000000800 */
[--C-:B------:R-:W-:Y:S01]  /*5f30*/  FFMA.FTZ R158, R162, UR10, -R152.reuse ;  /* 0x0000000aa29e7c23 */ /* 0x100fe20008010898 */
[----:B------:R-:W-:Y:S01]  /*5f40*/  @!P1 IADD3 R154, R170, 0x28c40, RZ ;  /* 0x00028c40aa9a9810 */ /* 0x000fe20007ffe0ff */
[----:B------:R-:W-:Y:S01]  /*5f50*/  FMUL.FTZ R8, R161, UR10 ;  /* 0x0000000aa1087c20 */ /* 0x000fe20008410000 */
[--C-:B------:R-:W-:Y:S01]  /*5f60*/  FFMA.FTZ R157, R163, UR10, -R152.reuse ;  /* 0x0000000aa39d7c23 */ /* 0x100fe20008010898 */
[----:B------:R-:W-:Y:S01]  /*5f70*/  IADD3 R163, -R17, RZ, RZ ;  /* 0x000000ff11a37210 */ /* 0x000fe20007ffe1ff */
[----:B------:R-:W-:Y:S01]  /*5f80*/  FFMA.FTZ R159, R169, UR10, -R152 ;  /* 0x0000000aa99f7c23 */ /* 0x000fe20008010898 */
[----:B------:R-:W-:Y:S01]  /*5f90*/  @!P1 PRMT R154, RZ, 0x654, R154 ;  /* 0x00000654ff9a9816 */ /* 0x000fe2000000009a */
[----:B------:R-:W-:Y:S01]  /*5fa0*/  MUFU.EX2 R153, R153 ;  /* 0x0000009900997308 */ /* 0x000fe20000000800 */
[----:B------:R-:W-:Y:S01]  /*5fb0*/  ISETP.NE.AND P2, PT, R16, R163, PT ;  /* 0x000000a31000720c */ /* 0x000fe20003f45270 */
[--C-:B------:R-:W-:Y:S01]  /*5fc0*/  FFMA.FTZ R162, R171, UR10, -R152.reuse ;  /* 0x0000000aaba27c23 */ /* 0x100fe20008010898 */
[----:B------:R1:W-:Y:S01]  /*5fd0*/  @!P1 SYNCS.ARRIVE.TRANS64.RED.A1T0 RZ, [R154+URZ], RZ ;  /* 0x000000ff9aff99a7 */ /* 0x0003e2000810043f */
[--C-:B------:R-:W-:Y:S01]  /*5fe0*/  FFMA.FTZ R161, R164, UR10, -R152.reuse ;  /* 0x0000000aa4a17c23 */ /* 0x100fe20008010898 */
[----:B------:R-:W-:Y:S01]  /*5ff0*/  MOV R163, UR29 ;  /* 0x0000001d00a37c02 */ /* 0x000fe20008000f00 */
[--C-:B------:R-:W-:Y:S01]  /*6000*/  FFMA.FTZ R164, R166, UR10, -R152.reuse ;  /* 0x0000000aa6a47c23 */ /* 0x100fe20008010898 */
[--C-:B------:R-:W-:Y:S01]  /*6010*/  FFMA.FTZ R165, R165, UR10, -R152.reuse ;  /* 0x0000000aa5a57c23 */ /* 0x100fe20008010898 */
[----:B------:R-:W2:Y:S01]  /*6020*/  MUFU.EX2 R8, R8 ;  /* 0x0000000800087308 */ /* 0x000ea20000000800 */
[--C-:B------:R-:W-:Y:S01]  /*6030*/  FFMA.FTZ R167, R167, UR10, -R152.reuse ;  /* 0x0000000aa7a77c23 */ /* 0x100fe20008010898 */
[----:B------:R-:W-:Y:S01]  /*6040*/  FFMA.FTZ R168, R168, UR10, -R152 ;  /* 0x0000000aa8a87c23 */ /* 0x000fe20008010898 */
[----:B-1----:R-:W-:Y:S01]  /*6050*/  FFMA.FTZ R154, R9, R5, R172 ;  /* 0x00000005099a7223 */ /* 0x002fe200000100ac */
[--C-:B------:R-:W-:Y:S01]  /*6060*/  FFMA.FTZ R12, R12, UR10, -R152.reuse ;  /* 0x0000000a0c0c7c23 */ /* 0x100fe20008010898 */
[----:B------:R-:W-:Y:S01]  /*6070*/  FFMA.FTZ R173, R173, UR10, -R152 ;  /* 0x0000000aadad7c23 */ /* 0x000fe20008010898 */
[----:B------:R-:W-:-:S02]  /*6080*/  @!P2 IMAD R5, R163, 0x40, R2 ;  /* 0x00000040a305a824 */ /* 0x000fc400078e0202 */
[----:B------:R-:W-:Y:S01]  /*6090*/  FADD.FTZ R171, R175, R154 ;  /* 0x0000009aafab7221 */ /* 0x000fe20000010000 */
[----:B------:R-:W1:Y:S01]  /*60a0*/  MUFU.EX2 R155, R155 ;  /* 0x0000009b009b7308 */ /* 0x000e620000000800 */
[----:B------:R-:W-:Y:S01]  /*60b0*/  FFMA.FTZ R10, R10, UR10, -R152 ;  /* 0x0000000a0a0a7c23 */ /* 0x000fe20008010898 */
[-C--:B------:R-:W-:Y:S01]  /*60c0*/  FMUL.FTZ R72, R72, R9.reuse ;  /* 0x0000000948487220 */ /* 0x080fe20000410000 */
[----:B------:R-:W-:Y:S01]  /*60d0*/  FADD.FTZ R154, R174, R171 ;  /* 0x000000abae9a7221 */ /* 0x000fe20000010000 */
[----:B------:R-:W-:Y:S01]  /*60e0*/  @!P2 LEA R5, R5, UR48, 0x2 ;  /* 0x000000300505ac11 */ /* 0x000fe2000f8e10ff */
[-C--:B------:R-:W-:Y:S01]  /*60f0*/  FMUL.FTZ R73, R73, R9.reuse ;  /* 0x0000000949497220 */ /* 0x080fe20000410000 */
[----:B------:R-:W-:Y:S01]  /*6100*/  FMUL.FTZ R76, R76, R9 ;  /* 0x000000094c4c7220 */ /* 0x000fe20000410000 */
[----:B------:R-:W-:Y:S01]  /*6110*/  FADD.FTZ R154, R177, R154 ;  /* 0x0000009ab19a7221 */ /* 0x000fe20000010000 */
[----:B------:R-:W3:Y:S01]  /*6120*/  MUFU.EX2 R158, R158 ;  /* 0x0000009e009e7308 */ /* 0x000ee20000000800 */
[----:B--2---:R-:W-:Y:S01]  /*6130*/  FFMA.FTZ R169, R8, R6, R153 ;  /* 0x0000000608a97223 */ /* 0x004fe20000010099 */
[----:B------:R-:W-:Y:S01]  /*6140*/  @!P2 STS [R5+0x28800], R9 ;  /* 0x028800090500a388 */ /* 0x000fe20000000800 */
[C---:B------:R-:W-:Y:S01]  /*6150*/  F2FP.BF16.F32.PACK_AB R153, R156.reuse, R153 ;  /* 0x000000999c99723e */ /* 0x040fe200000010ff */
[----:B------:R-:W-:Y:S01]  /*6160*/  FMUL.FTZ R77, R77, R9 ;  /* 0x000000094d4d7220 */ /* 0x000fe20000410000 */
[----:B------:R-:W-:Y:S01]  /*6170*/  FADD.FTZ R6, R156, R169 ;  /* 0x000000a99c067221 */ /* 0x000fe20000010000 */
[----:B------:R2:W-:Y:S01]  /*6180*/  @!P2 STS [R5+0x28820], R8 ;  /* 0x028820080500a388 */ /* 0x0005e20000000800 */
[----:B------:R-:W-:Y:S01]  /*6190*/  F2FP.BF16.F32.PACK_AB R156, R14, R11 ;  /* 0x0000000b0e9c723e */ /* 0x000fe200000010ff */
        /* <DEDUP_REMOVED lines=57> */
[----:B-1----:R-:W-:Y:S01]  /*6530*/  FADD.FTZ R165, R11, R154 ;  /* 0x0000009a0ba57221 */ /* 0x002fe20000010000 */
[----:B------:R-:W-:Y:S01]  /*6540*/  FADD.FTZ R154, R160, R169 ;  /* 0x000000a9a09a7221 */ /* 0x000fe20000010000 */
[-C--:B------:R-:W-:Y:S01]  /*6550*/  FMUL.FTZ R42, R42, R8.reuse ;  /* 0x000000082a2a7220 */ /* 0x080fe20000410000 */
[----:B------:R-:W-:Y:S01]  /*6560*/  FMUL.FTZ R43, R43, R8 ;  /* 0x000000082b2b7220 */ /* 0x000fe20000410000 */
[----:B------:R-:W-:Y:S01]  /*6570*/  FADD.FTZ R152, R14, R165 ;  /* 0x000000a50e987221 */ /* 0x000fe20000010000 */
[----:B---3--:R-:W-:Y:S01]  /*6580*/  FADD.FTZ R169, R159, R154 ;  /* 0x0000009a9fa97221 */ /* 0x008fe20000010000 */
[----:B------:R-:W-:Y:S01]  /*6590*/  F2FP.BF16.F32.PACK_AB R154, R177, R174 ;  /* 0x000000aeb19a723e */ /* 0x000fe200000010ff */
[----:B------:R-:W1:Y:S01]  /*65a0*/  MUFU.EX2 R176, R176 ;  /* 0x000000b000b07308 */ /* 0x000e620000000800 */
[----:B----4-:R-:W-:Y:S01]  /*65b0*/  F2FP.BF16.F32.PACK_AB R159, R162, R159 ;  /* 0x0000009fa29f723e */ /* 0x010fe200000010ff */
        /* <DEDUP_REMOVED lines=17> */
[----:B------:R-:W-:Y:S01]  /*66d0*/  FADD.FTZ R172, R162, R169 ;  /* 0x000000a9a2ac7221 */ /* 0x000fe20000010000 */
[----:B------:R-:W-:Y:S01]  /*66e0*/  BAR.SYNC.DEFER_BLOCKING 0xf, 0x100 ;  /* 0x03c4000000007b1d */ /* 0x000fe20000010000 */
[----:B------:R-:W-:Y:S01]  /*66f0*/  FADD.FTZ R166, R20, R167 ;  /* 0x000000a714a67221 */ /* 0x000fe20000010000 */
[----:B-1----:R-:W-:Y:S01]  /*6700*/  F2FP.BF16.F32.PACK_AB R160, R176, R15 ;  /* 0x0000000fb0a0723e */ /* 0x002fe200000010ff */
[----:B------:R-:W-:Y:S01]  /*6710*/  FADD.FTZ R169, R161, R172 ;  /* 0x000000aca1a97221 */ /* 0x000fe20000010000 */
[C---:B------:R-:W-:Y:S01]  /*6720*/  F2FP.BF16.F32.PACK_AB R161, R164.reuse, R161 ;  /* 0x000000a1a4a1723e */ /* 0x040fe200000010ff */
[----:B------:R-:W-:Y:S01]  /*6730*/  FADD.FTZ R167, R15, R166 ;  /* 0x000000a60fa77221 */ /* 0x000fe20000010000 */
[----:B------:R-:W1:Y:S01]  /*6740*/  MUFU.EX2 R165, R168 ;  /* 0x000000a800a57308 */ /* 0x000e620000000800 */
[----:B------:R-:W-:Y:S01]  /*6750*/  FADD.FTZ R166, R164, R169 ;  /* 0x000000a9a4a67221 */ /* 0x000fe20000010000 */
[-C--:B------:R-:W-:Y:S01]  /*6760*/  FMUL.FTZ R71, R71, R8.reuse ;  /* 0x0000000847477220 */ /* 0x080fe20000410000 */
[----:B------:R-:W-:Y:S01]  /*6770*/  FADD.FTZ R158, R176, R167 ;  /* 0x000000a7b09e7221 */ /* 0x000fe20000010000 */
[-C--:B------:R-:W-:Y:S01]  /*6780*/  FMUL.FTZ R74, R74, R8.reuse ;  /* 0x000000084a4a7220 */ /* 0x080fe20000410000 */
[----:B------:R-:W-:Y:S01]  /*6790*/  FADD.FTZ R11, R163, R166 ;  /* 0x000000a6a30b7221 */ /* 0x000fe20000010000 */
[----:B----4-:R-:W-:Y:S01]  /*67a0*/  F2FP.BF16.F32.PACK_AB R163, R6, R163 ;  /* 0x000000a306a3723e */ /* 0x010fe200000010ff */
[----:B--2---:R-:W-:Y:S01]  /*67b0*/  FADD.FTZ R5, R21, R158 ;  /* 0x0000009e15057221 */ /* 0x004fe20000010000 */
[----:B------:R-:W2:Y:S01]  /*67c0*/  MUFU.EX2 R178, R178 ;  /* 0x000000b200b27308 */ /* 0x000ea20000000800 */
[----:B------:R-:W-:Y:S01]  /*67d0*/  F2FP.BF16.F32.PACK_AB R158, R20, R13 ;  /* 0x0000000d149e723e */ /* 0x000fe200000010ff */
[----:B------:R-:W-:Y:S01]  /*67e0*/  FADD.FTZ R20, R6, R11 ;  /* 0x0000000b06147221 */ /* 0x000fe20000010000 */
[-C--:B------:R-:W-:Y:S01]  /*67f0*/  FMUL.FTZ R75, R75, R8.reuse ;  /* 0x000000084b4b7220 */ /* 0x080fe20000410000 */
[-C--:B------:R-:W-:Y:S01]  /*6800*/  FMUL.FTZ R78, R78, R8.reuse ;  /* 0x000000084e4e7220 */ /* 0x080fe20000410000 */
        /* <DEDUP_REMOVED lines=9> */
[----:B------:R1:W-:Y:S01]  /*68a0*/  STSM.16.M88.4 [R23], R156 ;  /* 0x0000009c17007844 */ /* 0x0003e20000000200 */
[-C--:B------:R-:W-:Y:S01]  /*68b0*/  FMUL.FTZ R91, R91, R8.reuse ;  /* 0x000000085b5b7220 */ /* 0x080fe20000410000 */
[----:B------:R-:W4:Y:S01]  /*68c0*/  MUFU.EX2 R179, R179 ;  /* 0x000000b300b37308 */ /* 0x000f220000000800 */
        /* <DEDUP_REMOVED lines=17> */
[----:B------:R-:W-:Y:S01]  /*69e0*/  F2FP.BF16.F32.PACK_AB R164, R180, R179 ;  /* 0x000000b3b4a4723e */ /* 0x000fe200000010ff */
[-C--:B------:R-:W-:Y:S01]  /*69f0*/  FMUL.FTZ R111, R111, R8.reuse ;  /* 0x000000086f6f7220 */ /* 0x080fe20000410000 */
[-C--:B------:R-:W-:Y:S01]  /*6a00*/  FMUL.FTZ R114, R114, R8.reuse ;  /* 0x0000000872727220 */ /* 0x080fe20000410000 */
[----:B------:R-:W-:Y:S01]  /*6a10*/  FADD.FTZ R14, R180, R5 ;  /* 0x00000005b40e7221 */ /* 0x000fe20000010000 */
        /* <DEDUP_REMOVED lines=18> */
[-C--:B------:R-:W-:Y:S01]  /*6b40*/  FMUL.FTZ R143, R143, R8.reuse ;  /* 0x000000088f8f7220 */ /* 0x080fe20000410000 */
[C---:B----4-:R-:W-:Y:S01]  /*6b50*/  F2FP.BF16.F32.PACK_AB R166, R182.reuse, R181 ;  /* 0x000000b5b6a6723e */ /* 0x050fe200000010ff */
[----:B------:R-:W-:Y:S01]  /*6b60*/  FADD.FTZ R5, R182, R5 ;  /* 0x00000005b6057221 */ /* 0x000fe20000010000 */
[-C--:B------:R-:W-:Y:S01]  /*6b70*/  FMUL.FTZ R146, R146, R8.reuse ;  /* 0x0000000892927220 */ /* 0x080fe20000410000 */
[-C--:B------:R-:W-:Y:S01]  /*6b80*/  FMUL.FTZ R147, R147, R8.reuse ;  /* 0x0000000893937220 */ /* 0x080fe20000410000 */
[-C--:B------:R-:W-:Y:S01]  /*6b90*/  FMUL.FTZ R150, R150, R8.reuse ;  /* 0x0000000896967220 */ /* 0x080fe20000410000 */
[----:B------:R-:W-:Y:S01]  /*6ba0*/  FMUL.FTZ R151, R151, R8 ;  /* 0x0000000897977220 */ /* 0x000fe20000410000 */
[C---:B--2---:R-:W-:Y:S01]  /*6bb0*/  F2FP.BF16.F32.PACK_AB R167, R10.reuse, R167 ;  /* 0x000000a70aa7723e */ /* 0x044fe200000010ff */
[----:B------:R-:W-:-:S04]  /*6bc0*/  FADD.FTZ R6, R10, R11 ;  /* 0x0000000b0a067221 */ /* 0x000fc80000010000 */
[----:B------:R1:W-:Y:S01]  /*6bd0*/  STSM.16.M88.4 [R22], R164 ;  /* 0x000000a416007844 */ /* 0x0003e20000000200 */
[----:B------:R-:W-:Y:S05]  /*6be0*/  @!P0 BRA `(.L_x_5817) ;  /* 0x0000000000048947 */ /* 0x000fea0003800000 */
[----:B------:R-:W-:Y:S01]  /*6bf0*/  BPT.TRAP 0x1 ;  /* 0x000000040000795c */ /* 0x000fe20000300000 */
.L_x_5817:
[----:B------:R2:W3:Y:S01]  /*6c00*/  SYNCS.PHASECHK.TRANS64.TRYWAIT P2, [UR30+0x28c50], R7 ;  /* 0x028c5007ff0075a7 */ /* 0x0004e2000804015e */
[----:B------:R-:W-:Y:S05]  /*6c10*/  @!P0 BRA `(.L_x_5818) ;  /* 0x0000000000048947 */ /* 0x000fea0003800000 */
[----:B------:R-:W-:Y:S01]  /*6c20*/  BPT.TRAP 0x1 ;  /* 0x000000040000795c */ /* 0x000fe20000300000 */
.L_x_5818:
[----:B---3--:R-:W-:Y:S05]  /*6c30*/  @P2 BRA `(.L_x_5819) ;  /* 0x0000000000082947 */ /* 0x008fea0003800000 */
[----:B------:R-:W3:Y:S02]  /*6c40*/  SYNCS.PHASECHK.TRANS64.TRYWAIT P2, [UR30+0x28c50], R7 ;  /* 0x028c5007ff0075a7 */ /* 0x000ee4000804015e */
[----:B---3--:R-:W-:Y:S05]  /*6c50*/  @!P2 BRA `(.L_x_5820) ;  /* 0x000000780004a947 */ /* 0x008fea0003800000 */
.L_x_5819:
[----:B------:R-:W-:Y:S01]  /*6c60*/  ULEA UR11, UR39, UR41, 0xc ;  /* 0x00000029270b7291 */ /* 0x000fe2000f8e603f */
[----:B------:R-:W-:Y:S01]  /*6c70*/  WARPGROUP.ARRIVE ;  /* 0x00000000000079c5 */ /* 0x000fe20000000000 */
[----:B------:R-:W-:Y:S01]  /*6c80*/  UMOV UR7, 0x40000040 ;  /* 0x4000004000077882 */ /* 0x000fe20000000000 */
[----:B------:R-:W-:Y:S01]  /*6c90*/  UISETP.GT.AND UP0, UPT, UR22, UR23, UPT ;  /* 0x000000171600728c */ /* 0x000fe2000bf04270 */
[----:B---3--:R-:W-:Y:S01]  /*6ca0*/  @!P1 IADD3 R170, R170, 0x28c60, RZ ;  /* 0x00028c60aaaa9810 */ /* 0x008fe20007ffe0ff */
[----:B------:R-:W-:Y:S01]  /*6cb0*/  UIADD3 UR22, UR22, -0x1, URZ ;  /* 0xffffffff16167890 */ /* 0x000fe2000fffe03f */
[----:B------:R-:W-:Y:S01]  /*6cc0*/  MOV R8, R3 ;  /* 0x0000000300087202 */ /* 0x000fe20000000f00 */
[----:B------:R-:W-:Y:S01]  /*6cd0*/  UMOV UR6, UR11 ;  /* 0x0000000b00067c82 */ /* 0x000fe20008000000 */
[----:B------:R-:W-:Y:S01]  /*6ce0*/  @!P1 PRMT R170, RZ, 0x654, R170 ;  /* 0x00000654ffaa9816 */ /* 0x000fe200000000aa */
[----:B------:R-:W-:Y:S01]  /*6cf0*/  HGMMA.64x256x16.F32.BF16 R24, R152, gdesc[UR4].tnspB, R24, gsb0 ;  /* 0x43e0000498187df0 */ /* 0x000fe20008001818 */
[----:B------:R-:W-:Y:S01]  /*6d00*/  UIADD3 UR6, UR11, 0x80, URZ ;  /* 0x000000800b067890 */ /* 0x000fe2000fffe03f */
[----:B------:R-:W-:Y:S01]  /*6d10*/  PLOP3.LUT P2, PT, PT, PT, UP0, 0x80, 0x0 ;  /* 0x000000000000781c */ /* 0x000fe20003f4f008 */
[----:B------:R-:W-:Y:S01]  /*6d20*/  UMOV UR7, 0x40000040 ;  /* 0x4000004000077882 */ /* 0x000fe20000000000 */
[----:B------:R-:W-:Y:S01]  /*6d30*/  UMOV UR29, UR39 ;  /* 0x00000027001d7c82 */ /* 0x000fe20008000000 */
[----:B------:R-:W-:Y:S01]  /*6d40*/  MOV R9, R4 ;  /* 0x0000000400097202 */ /* 0x000fe20000000f00 */
[----:B------:R-:W-:-:S02]  /*6d50*/  WARPGROUP.DEPBAR.LE gsb0, 0x0 ;  /* 0x00008000000079c5 */ /* 0x000fc40000010000 */
[----:B------:R-:W-:-:S15]  /*6d60*/  WARPGROUP.ARRIVE ;  /* 0x00000000000079c5 */ /* 0x000fde0000000000 */
[----:B------:R-:W-:-:S05]  /*6d70*/  NOP ;  /* 0x0000000000007918 */ /* 0x000fca0000000000 */
        /* <DEDUP_REMOVED lines=24> */
.L_x_5812:
[----:B------:R-:W-:-:S13]  /*6f00*/  ISETP.LE.AND P2, PT, RZ, UR22, PT ;  /* 0x00000016ff007c0c */ /* 0x000fda000bf43270 */
[----:B------:R-:W-:Y:S05]  /*6f10*/  @!P2 BRA `(.L_x_5822) ;  /* 0x0000001c0030a947 */ /* 0x000fea0003800000 */
[----:B------:R-:W-:Y:S01]  /*6f20*/  MOV R8, R3 ;  /* 0x0000000300087202 */ /* 0x000fe20000000f00 */
[----:B------:R-:W-:Y:S01]  /*6f30*/  IMAD.MOV.U32 R13, RZ, RZ, R4 ;  /* 0x000000ffff0d7224 */ /* 0x000fe200078e0004 */
[----:B------:R-:W-:Y:S01]  /*6f40*/  UMOV UR21, UR39 ;  /* 0x0000002700157c82 */ /* 0x000fe20008000000 */
[----:B------:R-:W-:Y:S01]  /*6f50*/  ULDC UR23, c[0x0][0x9d8] ;  /* 0x0002760000177ab9 */ /* 0x000fe20000000800 */
[----:B------:R-:W-:-:S05]  /*6f60*/  ULDC UR20, c[0x0][0x988] ;  /* 0x0002620000147ab9 */ /* 0x000fca0000000800 */
.L_x_5831:
[----:B------:R-:W-:-:S04]  /*6f70*/  UIADD3 UR39, UR21, 0x1, URZ ;  /* 0x0000000115277890 */ /* 0x000fc8000fffe03f */
[----:B------:R-:W-:-:S04]  /*6f80*/  UISETP.NE.AND UP0, UPT, UR39, 0x2, UPT ;  /* 0x000000022700788c */ /* 0x000fc8000bf05270 */
[----:B------:R-:W-:Y:S02]  /*6f90*/  USEL UR6, URZ, 0x1, UP0 ;  /* 0x000000013f067887 */ /* 0x000fe40008000000 */
[----:B------:R-:W-:Y:S02]  /*6fa0*/  USEL UR39, UR39, URZ, UP0 ;  /* 0x0000003f27277287 */ /* 0x000fe40008000000 */
[----:B------:R-:W-:Y:S01]  /*6fb0*/  ULOP3.LUT UR38, UR38, UR6, URZ, 0x3c, !UPT ;  /* 0x0000000626267292 */ /* 0x000fe2000f8e3c3f */
[----:B-1-34-:R-:W-:Y:S11]  /*6fc0*/  @!P0 BRA `(.L_x_5823) ;  /* 0x0000000000048947 */ /* 0x01aff60003800000 */
[----:B------:R-:W-:Y:S01]  /*6fd0*/  BPT.TRAP 0x1 ;  /* 0x000000040000795c */ /* 0x000fe20000300000 */
.L_x_5823:
[----:B------:R-:W-:Y:S01]  /*6fe0*/  ULEA UR24, UR39, UR48, 0x3 ;  /* 0x0000003027187291 */ /* 0x000fe2000f8e183f */
[----:B--2---:R-:W-:-:S04]  /*6ff0*/  MOV R7, UR38 ;  /* 0x0000002600077c02 */ /* 0x004fc80008000f00 */
[----:B------:R-:W-:-:S04]  /*7000*/  SHF.L.U32 R7, R7, 0x1f, RZ ;  /* 0x0000001f07077819 */ /* 0x000fc800000006ff */
[----:B------:R2:W4:Y:S01]  /*7010*/  SYNCS.PHASECHK.TRANS64.TRYWAIT P2, [UR24+0x28c30], R7 ;  /* 0x028c3007ff0075a7 */ /* 0x0005220008040158 */
[----:B------:R-:W-:Y:S05]  /*7020*/  @!P0 BRA `(.L_x_5824) ;  /* 0x0000000000048947 */ /* 0x000fea0003800000 */
[----:B------:R-:W-:Y:S01]  /*7030*/  BPT.TRAP 0x1 ;  /* 0x000000040000795c */ /* 0x000fe20000300000 */
.L_x_5824:
[----:B----4-:R-:W-:Y:S05]  /*7040*/  @P2 BRA `(.L_x_5825) ;  /* 0x0000000000082947 */ /* 0x010fea0003800000 */
[----:B------:R-:W4:Y:S02]  /*7050*/  SYNCS.PHASECHK.TRANS64.TRYWAIT P2, [UR24+0x28c30], R7 ;  /* 0x028c3007ff0075a7 */ /* 0x000f240008040158 */
[----:B----4-:R-:W-:Y:S05]  /*7060*/  @!P2 BRA `(.L_x_5826) ;  /* 0x000000740014a947 */ /* 0x010fea0003800000 */
.L_x_5825:
[----:B------:R-:W-:Y:S01]  /*7070*/  R2UR UR18, R0 ;  /* 0x00000000001272ca */ /* 0x000fe200000e0000 */
[----:B-1-3--:R-:W-:Y:S01]  /*7080*/  WARPGROUP.ARRIVE ;  /* 0x00000000000079c5 */ /* 0x00afe20000000000 */
        /* <DEDUP_REMOVED lines=46> */
[----:B------:R-:W-:-:S04]  /*7370*/  FMUL.FTZ R171, R179, UR23 ;  /* 0x00000017b3ab7c20 */ /* 0x000fc80008410000 */
        /* <DEDUP_REMOVED lines=19> */
[----:B------:R-:W-:Y:S01]  /*74b0*/  FMUL.FTZ R162, R163, UR23 ;  /* 0x00000017a3a27c20 */ /* 0x000fe20008410000 */
[----:B------:R-:W-:Y:S01]  /*74c0*/  FMUL.FTZ R163, R166, UR23 ;  /* 0x00000017a6a37c20 */ /* 0x000fe20008410000 */
[----:B------:R-:W-:Y:S01]  /*74d0*/  FMUL.FTZ R166, R167, UR23 ;  /* 0x00000017a7a67c20 */ /* 0x000fe20008410000 */
[----:B------:R-:W-:Y:S01]  /*74e0*/  FMUL.FTZ R167, R170, UR23 ;  /* 0x00000017aaa77c20 */ /* 0x000fe20008410000 */
[----:B------:R-:W-:Y:S01]  /*74f0*/  FMUL.FTZ R170, R178, UR23 ;  /* 0x00000017b2aa7c20 */ /* 0x000fe20008410000 */
        /* <DEDUP_REMOVED lines=10> */
[----:B------:R-:W-:Y:S01]  /*75a0*/  FMUL.FTZ R169, R174, UR23 ;  /* 0x00000017aea97c20 */ /* 0x000fe20008410000 */
[----:B------:R-:W-:-:S05]  /*75b0*/  FMUL.FTZ R174, R183, UR23 ;  /* 0x00000017b7ae7c20 */ /* 0x000fca0008410000 */
[----:B------:R-:W3:Y:S01]  /*75c0*/  MUFU.TANH R10, R10 ;  /* 0x0000000a000a7308 */ /* 0x000ee20000002400 */
[----:B----4-:R-:W-:-:S05]  /*75d0*/  FMNMX.FTZ R4, R165, R4, !PT ;  /* 0x00000004a5047209 */ /* 0x010fca0007810000 */
[----:B------:R-:W4:Y:S02]  /*75e0*/  SHFL.BFLY PT, R173, R4, 0x2, 0x1f ;  /* 0x0c401f0004ad7f89 */ /* 0x000f2400000e0000 */
[----:B------:R-:W5:Y:S08]  /*75f0*/  MUFU.TANH R11, R11 ;  /* 0x0000000b000b7308 */ /* 0x000f700000002400 */
[----:B------:R-:W2:Y:S08]  /*7600*/  MUFU.TANH R12, R12 ;  /* 0x0000000c000c7308 */ /* 0x000eb00000002400 */
[----:B------:R-:W2:Y:S01]  /*7610*/  MUFU.TANH R161, R161 ;  /* 0x000000a100a17308 */ /* 0x000ea20000002400 */
[----:B----4-:R-:W-:-:S02]  /*7620*/  FMNMX.FTZ R176, R4, R173, !PT ;  /* 0x000000ad04b07209 */ /* 0x010fc40007810000 */
[----:B-1----:R-:W-:-:S05]  /*7630*/  FMNMX.FTZ R173, R9, R8, !PT ;  /* 0x0000000809ad7209 */ /* 0x002fca0007810000 */
[----:B------:R-:W1:Y:S01]  /*7640*/  MUFU.TANH R162, R162 ;  /* 0x000000a200a27308 */ /* 0x000e620000002400 */
[----:B------:R-:W4:Y:S01]  /*7650*/  SHFL.BFLY PT, R177, R176, 0x1, 0x1f ;  /* 0x0c201f00b0b17f89 */ /* 0x000f2200000e0000 */
[----:B---3--:R-:W-:Y:S01]  /*7660*/  FMNMX.FTZ R4, R10, R173, !PT ;  /* 0x000000ad0a047209 */ /* 0x008fe20007810000 */
[----:B------:R-:W-:-:S03]  /*7670*/  FMUL.FTZ R173, R182, UR23 ;  /* 0x00000017b6ad7c20 */ /* 0x000fc60008410000 */
[----:B-----5:R-:W-:Y:S02]  /*7680*/  FMNMX.FTZ R175, R11, R4, !PT ;  /* 0x000000040baf7209 */ /* 0x020fe40007810000 */
[----:B------:R-:W3:Y:S02]  /*7690*/  MUFU.TANH R163, R163 ;  /* 0x000000a300a37308 */ /* 0x000ee40000002400 */
[----:B--2---:R-:W-:-:S04]  /*76a0*/  FMNMX.FTZ R4, R12, R175, !PT ;  /* 0x000000af0c047209 */ /* 0x004fc80007810000 */
[----:B------:R-:W-:Y:S02]  /*76b0*/  FMNMX.FTZ R175, R161, R4, !PT ;  /* 0x00000004a1af7209 */ /* 0x000fe40007810000 */
[----:B------:R-:W2:Y:S08]  /*76c0*/  MUFU.TANH R166, R166 ;  /* 0x000000a600a67308 */ /* 0x000eb00000002400 */
[----:B------:R-:W5:Y:S01]  /*76d0*/  MUFU.TANH R167, R167 ;  /* 0x000000a700a77308 */ /* 0x000f620000002400 */
[----:B----4-:R-:W-:-:S02]  /*76e0*/  FMNMX.FTZ R4, R176, R177, !PT ;  /* 0x000000b1b0047209 */ /* 0x010fc40007810000 */
[----:B-1----:R-:W-:-:S03]  /*76f0*/  FMNMX.FTZ R176, R162, R175, !PT ;  /* 0x000000afa2b07209 */ /* 0x002fc60007810000 */
[C---:B------:R-:W-:Y:S02]  /*7700*/  FADD.FTZ R175, -R4.reuse, R13 ;  /* 0x0000000d04af7221 */ /* 0x040fe40000010100 */
[----:B------:R-:W1:Y:S01]  /*7710*/  MUFU.TANH R168, R168 ;  /* 0x000000a800a87308 */ /* 0x000e620000002400 */
[----:B---3--:R-:W-:Y:S01]  /*7720*/  FMNMX.FTZ R13, R163, R176, !PT ;  /* 0x000000b0a30d7209 */ /* 0x008fe20007810000 */
[----:B------:R-:W-:Y:S01]  /*7730*/  FMUL.FTZ R179, R4, UR10 ;  /* 0x0000000a04b37c20 */ /* 0x000fe20008410000 */
[----:B------:R-:W-:Y:S02]  /*7740*/  FMUL.FTZ R176, R175, UR10 ;  /* 0x0000000aafb07c20 */ /* 0x000fe40008410000 */
[----:B--2---:R-:W-:Y:S01]  /*7750*/  FMNMX.FTZ R178, R166, R13, !PT ;  /* 0x0000000da6b27209 */ /* 0x004fe20007810000 */
[--C-:B------:R-:W-:Y:S01]  /*7760*/  FFMA.FTZ R177, R14, UR10, -R179.reuse ;  /* 0x0000000a0eb17c23 */ /* 0x100fe200080108b3 */
[--C-:B------:R-:W-:Y:S01]  /*7770*/  FFMA.FTZ R15, R15, UR10, -R179.reuse ;  /* 0x0000000a0f0f7c23 */ /* 0x100fe200080108b3 */
[----:B------:R-:W2:Y:S01]  /*7780*/  MUFU.TANH R169, R169 ;  /* 0x000000a900a97308 */ /* 0x000ea20000002400 */
[----:B-----5:R-:W-:Y:S01]  /*7790*/  FMNMX.FTZ R13, R167, R178, !PT ;  /* 0x000000b2a70d7209 */ /* 0x020fe20007810000 */
        /* <DEDUP_REMOVED lines=16> */
[----:B---3--:R-:W-:-:S07]  /*78a0*/  FMNMX.FTZ R175, R172, R175, !PT ;  /* 0x000000afacaf7209 */ /* 0x008fce0007810000 */
[----:B------:R-:W3:Y:S01]  /*78b0*/  MUFU.TANH R173, R173 ;  /* 0x000000ad00ad7308 */ /* 0x000ee20000002400 */
[----:B-1----:R-:W-:-:S07]  /*78c0*/  FMNMX.FTZ R178, R170, R175, !PT ;  /* 0x000000afaab27209 */ /* 0x002fce0007810000 */
[----:B------:R-:W1:Y:S01]  /*78d0*/  MUFU.TANH R174, R174 ;  /* 0x000000ae00ae7308 */ /* 0x000e620000002400 */
[----:B--2---:R-:W-:-:S07]  /*78e0*/  FMNMX.FTZ R178, R171, R178, !PT ;  /* 0x000000b2abb27209 */ /* 0x004fce0007810000 */
[----:B------:R-:W2:Y:S01]  /*78f0*/  MUFU.EX2 R176, R176 ;  /* 0x000000b000b07308 */ /* 0x000ea20000000800 */
[----:B---3--:R-:W-:Y:S01]  /*7900*/  FMNMX.FTZ R3, R173, R178, !PT ;  /* 0x000000b2ad037209 */ /* 0x008fe20007810000 */
[----:B------:R-:W-:-:S06]  /*7910*/  FFMA.FTZ R178, R152, UR10, -R179 ;  /* 0x0000000a98b27c23 */ /* 0x000fcc00080108b3 */
[----:B------:R3:W4:Y:S01]  /*7920*/  MUFU.EX2 R13, R177 ;  /* 0x000000b1000d7308 */ /* 0x0007220000000800 */
[----:B-1----:R-:W-:-:S05]  /*7930*/  FMNMX.FTZ R3, R174, R3, !PT ;  /* 0x00000003ae037209 */ /* 0x002fca0007810000 */
[----:B------:R-:W1:Y:S02]  /*7940*/  SHFL.BFLY PT, R182, R3, 0x2, 0x1f ;  /* 0x0c401f0003b67f89 */ /* 0x000e6400000e0000 */
[----:B------:R-:W-:Y:S01]  /*7950*/  MUFU.EX2 R14, R14 ;  /* 0x0000000e000e7308 */ /* 0x000fe20000000800 */
[----:B---3--:R-:W-:Y:S01]  /*7960*/  FFMA.FTZ R177, R164, UR10, -R179 ;  /* 0x0000000aa4b17c23 */ /* 0x008fe200080108b3 */
[-C--:B--2---:R-:W-:Y:S01]  /*7970*/  FMUL.FTZ R24, R24, R176.reuse ;  /* 0x000000b018187220 */ /* 0x084fe20000410000 */
[-C--:B------:R-:W-:Y:S01]  /*7980*/  FMUL.FTZ R25, R25, R176.reuse ;  /* 0x000000b019197220 */ /* 0x080fe20000410000 */
[-C--:B------:R-:W-:Y:S01]  /*7990*/  FMUL.FTZ R28, R28, R176.reuse ;  /* 0x000000b01c1c7220 */ /* 0x080fe20000410000 */
[-C--:B------:R-:W-:Y:S01]  /*79a0*/  FMUL.FTZ R29, R29, R176.reuse ;  /* 0x000000b01d1d7220 */ /* 0x080fe20000410000 */
[-C--:B------:R-:W-:Y:S01]  /*79b0*/  FMUL.FTZ R32, R32, R176.reuse ;  /* 0x000000b020207220 */ /* 0x080fe20000410000 */
[-C--:B------:R-:W-:Y:S01]  /*79c0*/  FMUL.FTZ R33, R33, R176.reuse ;  /* 0x000000b021217220 */ /* 0x080fe20000410000 */
[----:B------:R-:W-:Y:S01]  /*79d0*/  MUFU.EX2 R15, R15 ;  /* 0x0000000f000f7308 */ /* 0x000fe20000000800 */
[----:B----4-:R-:W-:Y:S01]  /*79e0*/  FFMA.FTZ R5, R176, R5, R13 ;  /* 0x00000005b0057223 */ /* 0x010fe2000001000d */
        /* <DEDUP_REMOVED lines=12> */
[----:B-1----:R-:W-:Y:S01]  /*7ab0*/  FMNMX.FTZ R152, R3, R182, !PT ;  /* 0x000000b603987209 */ /* 0x002fe20007810000 */
[----:B------:R-:W-:Y:S01]  /*7ac0*/  FFMA.FTZ R182, R156, UR10, -R179 ;  /* 0x0000000a9cb67c23 */ /* 0x000fe200080108b3 */
[----:B------:R-:W-:Y:S01]  /*7ad0*/  MUFU.EX2 R21, R21 ;  /* 0x0000001500157308 */ /* 0x000fe20000000800 */
[----:B------:R-:W-:Y:S01]  /*7ae0*/  IADD3 R179, -R17, RZ, RZ ;  /* 0x000000ff11b37210 */ /* 0x000fe20007ffe1ff */
[-C--:B------:R-:W-:Y:S01]  /*7af0*/  FMUL.FTZ R57, R57, R176.reuse ;  /* 0x000000b039397220 */ /* 0x080fe20000410000 */
[----:B------:R-:W1:Y:S01]  /*7b00*/  SHFL.BFLY PT, R3, R152, 0x1, 0x1f ;  /* 0x0c201f0098037f89 */ /* 0x000e6200000e0000 */
[-C--:B------:R-:W-:Y:S01]  /*7b10*/  FMUL.FTZ R60, R60, R176.reuse ;  /* 0x000000b03c3c7220 */ /* 0x080fe20000410000 */
[----:B------:R-:W-:Y:S01]  /*7b20*/  ISETP.NE.AND P2, PT, R16, R179, PT ;  /* 0x000000b31000720c */ /* 0x000fe20003f45270 */
[-C--:B------:R-:W-:Y:S01]  /*7b30*/  FMUL.FTZ R61, R61, R176.reuse ;  /* 0x000000b03d3d7220 */ /* 0x080fe20000410000 */
[----:B------:R-:W-:Y:S01]  /*7b40*/  MOV R179, UR21 ;  /* 0x0000001500b37c02 */ /* 0x000fe20008000f00 */
        /* <DEDUP_REMOVED lines=10> */
[----:B------:R-:W-:Y:S01]  /*7bf0*/  @!P2 LEA R154, R179, R2, 0x6 ;  /* 0x00000002b39aa211 */ /* 0x000fe200078e30ff */
[-C--:B------:R-:W-:Y:S01]  /*7c00*/  FMUL.FTZ R80, R80, R176.reuse ;  /* 0x000000b050507220 */ /* 0x080fe20000410000 */
[-C--:B------:R-:W-:Y:S01]  /*7c10*/  FMUL.FTZ R81, R81, R176.reuse ;  /* 0x000000b051517220 */ /* 0x080fe20000410000 */
[-C--:B------:R-:W-:Y:S01]  /*7c20*/  FMUL.FTZ R84, R84, R176.reuse ;  /* 0x000000b054547220 */ /* 0x080fe20000410000 */
[----:B------:R-:W-:Y:S01]  /*7c30*/  @!P2 LEA R154, R154, UR48, 0x2 ;  /* 0x000000309a9aac11 */ /* 0x000fe2000f8e10ff */
[-C--:B------:R-:W-:Y:S01]  /*7c40*/  FMUL.FTZ R85, R85, R176.reuse ;  /* 0x000000b055557220 */ /* 0x080fe20000410000 */
[----:B------:R-:W2:Y:S01]  /*7c50*/  MUFU.EX2 R180, R180 ;  /* 0x000000b400b47308 */ /* 0x000ea20000000800 */
        /* <DEDUP_REMOVED lines=11> */
[--C-:B------:R-:W-:Y:S01]  /*7d10*/  FFMA.FTZ R196, R9, UR10, -R156.reuse ;  /* 0x0000000a09c47c23 */ /* 0x100fe2000801089c */
[----:B------:R-:W-:Y:S01]  /*7d20*/  FMUL.FTZ R152, R152, UR10 ;  /* 0x0000000a98987c20 */ /* 0x000fe20008410000 */
[--C-:B------:R-:W-:Y:S01]  /*7d30*/  FFMA.FTZ R200, R168, UR10, -R156.reuse ;  /* 0x0000000aa8c87c23 */ /* 0x100fe2000801089c */
[----:B------:R-:W-:Y:S01]  /*7d40*/  MOV R168, UR24 ;  /* 0x0000001800a87c02 */ /* 0x000fe20008000f00 */
[--C-:B------:R-:W-:Y:S01]  /*7d50*/  FFMA.FTZ R9, R10, UR10, -R156.reuse ;  /* 0x0000000a0a097c23 */ /* 0x100fe2000801089c */
[--C-:B------:R-:W-:Y:S01]  /*7d60*/  FFMA.FTZ R10, R11, UR10, -R156.reuse ;  /* 0x0000000a0b0a7c23 */ /* 0x100fe2000801089c */
[----:B------:R1:W3:Y:S01]  /*7d70*/  MUFU.EX2 R175, R152 ;  /* 0x0000009800af7308 */ /* 0x0002e20000000800 */
[--C-:B------:R-:W-:Y:S01]  /*7d80*/  FFMA.FTZ R11, R12, UR10, -R156.reuse ;  /* 0x0000000a0c0b7c23 */ /* 0x100fe2000801089c */
[--C-:B------:R-:W-:Y:S01]  /*7d90*/  FFMA.FTZ R12, R161, UR10, -R156.reuse ;  /* 0x0000000aa10c7c23 */ /* 0x100fe2000801089c */
[--C-:B------:R-:W-:Y:S01]  /*7da0*/  FFMA.FTZ R161, R162, UR10, -R156.reuse ;  /* 0x0000000aa2a17c23 */ /* 0x100fe2000801089c */
[--C-:B------:R-:W-:Y:S01]  /*7db0*/  FFMA.FTZ R163, R163, UR10, -R156.reuse ;  /* 0x0000000aa3a37c23 */ /* 0x100fe2000801089c */
[--C-:B------:R-:W-:Y:S01]  /*7dc0*/  FFMA.FTZ R198, R166, UR10, -R156.reuse ;  /* 0x0000000aa6c67c23 */ /* 0x100fe2000801089c */
[--C-:B------:R-:W-:Y:S01]  /*7dd0*/  FFMA.FTZ R171, R171, UR10, -R156.reuse ;  /* 0x0000000aabab7c23 */ /* 0x100fe2000801089c */
[----:B------:R-:W-:Y:S01]  /*7de0*/  FFMA.FTZ R172, R172, UR10, -R156 ;  /* 0x0000000aacac7c23 */ /* 0x000fe2000801089c */
[----:B------:R-:W4:Y:S01]  /*7df0*/  MUFU.EX2 R196, R196 ;  /* 0x000000c400c47308 */ /* 0x000f220000000800 */
[----:B-1----:R-:W-:-:S02]  /*7e00*/  @!P1 VIADD R152, R168, 0x28c40 ;  /* 0x00028c40a8989836 */ /* 0x002fc40000000000 */
[--C-:B------:R-:W-:Y:S01]  /*7e10*/  FFMA.FTZ R173, R173, UR10, -R156.reuse ;  /* 0x0000000aadad7c23 */ /* 0x100fe2000801089c */
[----:B------:R-:W-:Y:S01]  /*7e20*/  FFMA.FTZ R174, R174, UR10, -R156 ;  /* 0x0000000aaeae7c23 */ /* 0x000fe2000801089c */
[----:B--2---:R-:W-:Y:S01]  /*7e30*/  F2FP.BF16.F32.PACK_AB R158, R180, R153 ;  /* 0x00000099b49e723e */ /* 0x004fe200000010ff */
[-C--:B------:R-:W-:Y:S01]  /*7e40*/  FMUL.FTZ R101, R101, R176.reuse ;  /* 0x000000b065657220 */ /* 0x080fe20000410000 */
[----:B------:R-:W-:Y:S01]  /*7e50*/  @!P1 PRMT R152, RZ, 0x654, R152 ;  /* 0x00000654ff989816 */ /* 0x000fe20000000098 */
[-C--:B------:R-:W-:Y:S01]  /*7e60*/  FMUL.FTZ R104, R104, R176.reuse ;  /* 0x000000b068687220 */ /* 0x080fe20000410000 */
[----:B------:R-:W1:Y:S01]  /*7e70*/  MUFU.EX2 R9, R9 ;  /* 0x0000000900097308 */ /* 0x000e620000000800 */
[-C--:B------:R-:W-:Y:S01]  /*7e80*/  FMUL.FTZ R105, R105, R176.reuse ;  /* 0x000000b069697220 */ /* 0x080fe20000410000 */
[----:B------:R2:W-:Y:S01]  /*7e90*/  @!P1 SYNCS.ARRIVE.TRANS64.RED.A1T0 RZ, [R152+URZ], RZ ;  /* 0x000000ff98ff99a7 */ /* 0x0005e2000810043f */
[----:B------:R-:W-:Y:S01]  /*7ea0*/  @!P2 STS [R154+0x28800], R176 ;  /* 0x028800b09a00a388 */ /* 0x000fe20000000800 */
[-C--:B------:R-:W-:Y:S01]  /*7eb0*/  FMUL.FTZ R108, R108, R176.reuse ;  /* 0x000000b06c6c7220 */ /* 0x080fe20000410000 */
[-C--:B------:R-:W-:Y:S01]  /*7ec0*/  FMUL.FTZ R109, R109, R176.reuse ;  /* 0x000000b06d6d7220 */ /* 0x080fe20000410000 */
[----:B------:R-:W-:Y:S01]  /*7ed0*/  FMUL.FTZ R112, R112, R176 ;  /* 0x000000b070707220 */ /* 0x000fe20000410000 */
[----:B---3--:R3:W-:Y:S01]  /*7ee0*/  @!P2 STS [R154+0x28820], R175 ;  /* 0x028820af9a00a388 */ /* 0x0087e20000000800 */
[----:B------:R-:W5:Y:S01]  /*7ef0*/  MUFU.EX2 R10, R10 ;  /* 0x0000000a000a7308 */ /* 0x000f620000000800 */
[----:B----4-:R-:W-:Y:S01]  /*7f00*/  FFMA.FTZ R6, R175, R6, R196 ;  /* 0x00000006af067223 */ /* 0x010fe200000100c4 */
[----:B--2---:R-:W-:Y:S01]  /*7f10*/  FADD.FTZ R152, R14, R5 ;  /* 0x000000050e987221 */ /* 0x004fe20000010000 */
[-C--:B------:R-:W-:Y:S01]  /*7f20*/  FMUL.FTZ R113, R113, R176.reuse ;  /* 0x000000b071717220 */ /* 0x080fe20000410000 */
[-C--:B------:R-:W-:Y:S01]  /*7f30*/  FMUL.FTZ R116, R116, R176.reuse ;  /* 0x000000b074747220 */ /* 0x080fe20000410000 */
[-C--:B------:R-:W-:Y:S01]  /*7f40*/  FMUL.FTZ R117, R117, R176.reuse ;  /* 0x000000b075757220 */ /* 0x080fe20000410000 */
[----:B------:R-:W-:Y:S01]  /*7f50*/  FADD.FTZ R5, R15, R152 ;  /* 0x000000980f057221 */ /* 0x000fe20000010000 */
[-C--:B------:R-:W-:Y:S01]  /*7f60*/  FMUL.FTZ R120, R120, R176.reuse ;  /* 0x000000b078787220 */ /* 0x080fe20000410000 */
[----:B------:R-:W2:Y:S01]  /*7f70*/  MUFU.EX2 R11, R11 ;  /* 0x0000000b000b7308 */ /* 0x000ea20000000800 */
[C---:B---3--:R-:W-:Y:S01]  /*7f80*/  F2FP.BF16.F32.PACK_AB R154, R20.reuse, R15 ;  /* 0x0000000f149a723e */ /* 0x048fe200000010ff */
[----:B------:R-:W-:Y:S01]  /*7f90*/  FADD.FTZ R152, R20, R5 ;  /* 0x0000000514987221 */ /* 0x000fe20000010000 */
[----:B-1----:R-:W-:Y:S01]  /*7fa0*/  FADD.FTZ R5, R9, R6 ;  /* 0x0000000609057221 */ /* 0x002fe20000010000 */
[-C--:B------:R-:W-:Y:S01]  /*7fb0*/  FMUL.FTZ R121, R121, R176.reuse ;  /* 0x000000b079797220 */ /* 0x080fe20000410000 */
[-C--:B------:R-:W-:Y:S01]  /*7fc0*/  FMUL.FTZ R124, R124, R176.reuse ;  /* 0x000000b07c7c7220 */ /* 0x080fe20000410000 */
[-C--:B------:R-:W-:Y:S01]  /*7fd0*/  FMUL.FTZ R125, R125, R176.reuse ;  /* 0x000000b07d7d7220 */ /* 0x080fe20000410000 */
[-C--:B------:R-:W-:Y:S01]  /*7fe0*/  FMUL.FTZ R128, R128, R176.reuse ;  /* 0x000000b080807220 */ /* 0x080fe20000410000 */
[----:B------:R-:W1:Y:S01]  /*7ff0*/  MUFU.EX2 R12, R12 ;  /* 0x0000000c000c7308 */ /* 0x000e620000000800 */
        /* <DEDUP_REMOVED lines=9> */
[-C--:B------:R-:W-:Y:S01]  /*8090*/  FMUL.FTZ R141, R141, R176.reuse ;  /* 0x000000b08d8d7220 */ /* 0x080fe20000410000 */
[-C--:B------:R-:W-:Y:S01]  /*80a0*/  FMUL.FTZ R144, R144, R176.reuse ;  /* 0x000000b090907220 */ /* 0x080fe20000410000 */
[-C--:B------:R-:W-:Y:S01]  /*80b0*/  FMUL.FTZ R145, R145, R176.reuse ;  /* 0x000000b091917220 */ /* 0x080fe20000410000 */
[-C--:B------:R-:W-:Y:S01]  /*80c0*/  FMUL.FTZ R148, R148, R176.reuse ;  /* 0x000000b094947220 */ /* 0x080fe20000410000 */
[----:B------:R-:W-:Y:S01]  /*80d0*/  FMUL.FTZ R149, R149, R176 ;  /* 0x000000b095957220 */ /* 0x000fe20000410000 */
[-C--:B------:R-:W-:Y:S01]  /*80e0*/  FMUL.FTZ R26, R26, R175.reuse ;  /* 0x000000af1a1a7220 */ /* 0x080fe20000410000 */
[----:B------:R2:W-:Y:S01]  /*80f0*/  MUFU.EX2 R8, R165 ;  /* 0x000000a500087308 */ /* 0x0005e20000000800 */
        /* <DEDUP_REMOVED lines=8> */
[--C-:B--2---:R-:W-:Y:S01]  /*8180*/  FFMA.FTZ R165, R167, UR10, -R156.reuse ;  /* 0x0000000aa7a57c23 */ /* 0x104fe2000801089c */
[--C-:B------:R-:W-:Y:S01]  /*8190*/  FFMA.FTZ R167, R169, UR10, -R156.reuse ;  /* 0x0000000aa9a77c23 */ /* 0x100fe2000801089c */
[----:B------:R-:W-:Y:S01]  /*81a0*/  FFMA.FTZ R169, R170, UR10, -R156 ;  /* 0x0000000aaaa97c23 */ /* 0x000fe2000801089c */
[----:B---3--:R-:W-:Y:S01]  /*81b0*/  FADD.FTZ R6, R161, R6 ;  /* 0x00000006a1067221 */ /* 0x008fe20000010000 */
[----:B------:R-:W-:Y:S01]  /*81c0*/  F2FP.BF16.F32.PACK_AB R156, R178, R21 ;  /* 0x00000015b29c723e */ /* 0x000fe200000010ff */
        /* <DEDUP_REMOVED lines=12> */
[----:B-1----:R-:W-:Y:S01]  /*8290*/  FADD.FTZ R5, R163, R6 ;  /* 0x00000006a3057221 */ /* 0x002fe20000010000 */
[-C--:B------:R-:W-:Y:S01]  /*82a0*/  FMUL.FTZ R58, R58, R175.reuse ;  /* 0x000000af3a3a7220 */ /* 0x080fe20000410000 */
[-C--:B------:R-:W-:Y:S01]  /*82b0*/  FMUL.FTZ R59, R59, R175.reuse ;  /* 0x000000af3b3b7220 */ /* 0x080fe20000410000 */
[----:B------:R-:W-:Y:S01]  /*82c0*/  FADD.FTZ R152, R178, R171 ;  /* 0x000000abb2987221 */ /* 0x000fe20000010000 */
[-C--:B------:R-:W-:Y:S01]  /*82d0*/  FMUL.FTZ R62, R62, R175.reuse ;  /* 0x000000af3e3e7220 */ /* 0x080fe20000410000 */
[-C--:B------:R-:W-:Y:S01]  /*82e0*/  FMUL.FTZ R63, R63, R175.reuse ;  /* 0x000000af3f3f7220 */ /* 0x080fe20000410000 */
[----:B------:R-:W1:Y:S01]  /*82f0*/  MUFU.EX2 R182, R182 ;  /* 0x000000b600b67308 */ /* 0x000e620000000800 */
[----:B------:R-:W-:Y:S01]  /*8300*/  FADD.FTZ R171, R153, R152 ;  /* 0x0000009899ab7221 */ /* 0x000fe20000010000 */
[----:B------:R-:W-:Y:S01]  /*8310*/  F2FP.BF16.F32.PACK_AB R153, R9, R196 ;  /* 0x000000c40999723e */ /* 0x000fe200000010ff */
[-C--:B------:R-:W-:Y:S01]  /*8320*/  FMUL.FTZ R66, R66, R175.reuse ;  /* 0x000000af42427220 */ /* 0x080fe20000410000 */
[-C--:B------:R-:W-:Y:S01]  /*8330*/  FMUL.FTZ R67, R67, R175.reuse ;  /* 0x000000af43437220 */ /* 0x080fe20000410000 */
[----:B------:R-:W-:Y:S01]  /*8340*/  FADD.FTZ R152, R180, R171 ;  /* 0x000000abb4987221 */ /* 0x000fe20000010000 */
[-C--:B------:R-:W-:Y:S01]  /*8350*/  FMUL.FTZ R70, R70, R175.reuse ;  /* 0x000000af46467220 */ /* 0x080fe20000410000 */
[-C--:B------:R-:W-:Y:S01]  /*8360*/  FMUL.FTZ R71, R71, R175.reuse ;  /* 0x000000af47477220 */ /* 0x080fe20000410000 */
[----:B------:R-:W2:Y:S01]  /*8370*/  MUFU.EX2 R165, R165 ;  /* 0x000000a500a57308 */ /* 0x000ea20000000800 */
[----:B------:R-:W-:Y:S01]  /*8380*/  FADD.FTZ R171, R155, R152 ;  /* 0x000000989bab7221 */ /* 0x000fe20000010000 */
[----:B---3--:R-:W-:Y:S01]  /*8390*/  FADD.FTZ R6, R198, R5 ;  /* 0x00000005c6067221 */ /* 0x008fe20000010000 */
        /* <DEDUP_REMOVED lines=42> */
[----:B------:R-:W-:Y:S01]  /*8640*/  F2FP.BF16.F32.PACK_AB R157, R161, R12 ;  /* 0x0000000ca19d723e */ /* 0x000fe200000010ff */
[----:B------:R-:W-:Y:S01]  /*8650*/  FMUL.FTZ R127, R127, R175 ;  /* 0x000000af7f7f7220 */ /* 0x000fe20000410000 */
[----:B------:R-:W-:Y:S01]  /*8660*/  F2FP.BF16.F32.PACK_AB R161, R200, R165 ;  /* 0x000000a5c8a1723e */ /* 0x000fe200000010ff */
[-C--:B------:R-:W-:Y:S01]  /*8670*/  FMUL.FTZ R130, R130, R175.reuse ;  /* 0x000000af82827220 */ /* 0x080fe20000410000 */
[----:B------:R-:W2:Y:S01]  /*8680*/  MUFU.EX2 R172, R172 ;  /* 0x000000ac00ac7308 */ /* 0x000ea20000000800 */
[----:B---3--:R-:W-:Y:S01]  /*8690*/  FADD.FTZ R5, R167, R6 ;  /* 0x00000006a7057221 */ /* 0x008fe20000010000 */
[----:B------:R3:W-:Y:S01]  /*86a0*/  STSM.16.M88.4 [R18+0x26800], R152 ;  /* 0x0268009812007844 */ /* 0x0007e20000000200 */
        /* <DEDUP_REMOVED lines=14> */
[----:B--2---:R-:W-:-:S07]  /*8790*/  FADD.FTZ R6, R172, R5 ;  /* 0x00000005ac067221 */ /* 0x004fce0000010000 */
[----:B------:R-:W2:Y:S01]  /*87a0*/  MUFU.EX2 R177, R177 ;  /* 0x000000b100b17308 */ /* 0x000ea20000000800 */
[C---:B----4-:R-:W-:Y:S01]  /*87b0*/  FADD.FTZ R14, R194.reuse, R13 ;  /* 0x0000000dc20e7221 */ /* 0x050fe20000010000 */
[----:B------:R-:W-:Y:S02]  /*87c0*/  F2FP.BF16.F32.PACK_AB R164, R194, R159 ;  /* 0x0000009fc2a4723e */ /* 0x000fe400000010ff */
[----:B------:R-:W-:Y:S02]  /*87d0*/  F2FP.BF16.F32.PACK_AB R159, R198, R163 ;  /* 0x000000a3c69f723e */ /* 0x000fe400000010ff */
[----:B------:R-:W-:Y:S02]  /*87e0*/  F2FP.BF16.F32.PACK_AB R163, R172, R167 ;  /* 0x000000a7aca3723e */ /* 0x000fe400000010ff */
[----:B------:R-:W4:Y:S01]  /*87f0*/  MUFU.EX2 R173, R173 ;  /* 0x000000ad00ad7308 */ /* 0x000f220000000800 */
[----:B-1----:R-:W-:Y:S01]  /*8800*/  FADD.FTZ R13, R169, R6 ;  /* 0x00000006a90d7221 */ /* 0x002fe20000010000 */
[C---:B------:R-:W-:Y:S01]  /*8810*/  F2FP.BF16.F32.PACK_AB R165, R170.reuse, R169 ;  /* 0x000000a9aaa5723e */ /* 0x040fe200000010ff */
[----:B------:R3:W-:Y:S02]  /*8820*/  STSM.16.M88.4 [R23], R156 ;  /* 0x0000009c17007844 */ /* 0x0007e40000000200 */
[----:B------:R-:W-:-:S02]  /*8830*/  FADD.FTZ R6, R170, R13 ;  /* 0x0000000daa067221 */ /* 0x000fc40000010000 */
[----:B------:R3:W-:Y:S01]  /*8840*/  STSM.16.M88.4 [R19], R160 ;  /* 0x000000a013007844 */ /* 0x0007e20000000200 */
[----:B------:R-:W1:Y:S01]  /*8850*/  MUFU.EX2 R174, R174 ;  /* 0x000000ae00ae7308 */ /* 0x000e620000000800 */
[----:B--2---:R-:W-:Y:S01]  /*8860*/  F2FP.BF16.F32.PACK_AB R166, R8, R177 ;  /* 0x000000b108a6723e */ /* 0x004fe200000010ff */
[----:B------:R-:W-:-:S04]  /*8870*/  FADD.FTZ R5, R177, R14 ;  /* 0x0000000eb1057221 */ /* 0x000fc80000010000 */
[----:B------:R-:W-:Y:S01]  /*8880*/  FADD.FTZ R5, R8, R5 ;  /* 0x0000000508057221 */ /* 0x000fe20000010000 */
[----:B----4-:R-:W-:Y:S01]  /*8890*/  FADD.FTZ R9, R173, R6 ;  /* 0x00000006ad097221 */ /* 0x010fe20000010000 */
[----:B-1----:R-:W-:-:S03]  /*88a0*/  F2FP.BF16.F32.PACK_AB R167, R174, R173 ;  /* 0x000000adaea7723e */ /* 0x002fc600000010ff */
[----:B------:R-:W-:Y:S02]  /*88b0*/  FADD.FTZ R6, R174, R9 ;  /* 0x00000009ae067221 */ /* 0x000fe40000010000 */
[----:B------:R3:W-:Y:S01]  /*88c0*/  STSM.16.M88.4 [R22], R164 ;  /* 0x000000a416007844 */ /* 0x0007e20000000200 */
[----:B------:R-:W-:Y:S05]  /*88d0*/  @!P0 BRA `(.L_x_5827) ;  /* 0x0000000000048947 */ /* 0x000fea0003800000 */
[----:B------:R-:W-:Y:S01]  /*88e0*/  BPT.TRAP 0x1 ;  /* 0x000000040000795c */ /* 0x000fe20000300000 */
.L_x_5827:
[----:B------:R1:W2:Y:S01]  /*88f0*/  SYNCS.PHASECHK.TRANS64.TRYWAIT P2, [UR24+0x28c50], R7 ;  /* 0x028c5007ff0075a7 */ /* 0x0002a20008040158 */
[----:B------:R-:W-:Y:S05]  /*8900*/  @!P0 BRA `(.L_x_5828) ;  /* 0x0000000000048947 */ /* 0x000fea0003800000 */
[----:B------:R-:W-:Y:S01]  /*8910*/  BPT.TRAP 0x1 ;  /* 0x000000040000795c */ /* 0x000fe20000300000 */
.L_x_5828:
[----:B--2---:R-:W-:Y:S05]  /*8920*/  @P2 BRA `(.L_x_5829) ;  /* 0x0000000000082947 */ /* 0x004fea0003800000 */
[----:B------:R-:W2:Y:S02]  /*8930*/  SYNCS.PHASECHK.TRANS64.TRYWAIT P2, [UR24+0x28c50], R7 ;  /* 0x028c5007ff0075a7 */ /* 0x000ea40008040158 */
[----:B--2---:R-:W-:Y:S05]  /*8940*/  @!P2 BRA `(.L_x_5830) ;  /* 0x0000005800f4a947 */ /* 0x004fea0003800000 */
.L_x_5829:
[----:B------:R-:W-:Y:S01]  /*8950*/  ULEA UR11, UR39, UR41, 0xc ;  /* 0x00000029270b7291 */ /* 0x000fe2000f8e603f */
[----:B------:R-:W-:Y:S01]  /*8960*/  WARPGROUP.ARRIVE ;  /* 0x00000000000079c5 */ /* 0x000fe20000000000 */
[----:B------:R-:W-:Y:S01]  /*8970*/  UMOV UR7, 0x40000040 ;  /* 0x4000004000077882 */ /* 0x000fe20000000000 */
[----:B------:R-:W-:Y:S01]  /*8980*/  ISETP.LT.AND P2, PT, RZ, UR22, PT ;  /* 0x00000016ff007c0c */ /* 0x000fe2000bf41270 */
[----:B------:R-:W-:Y:S01]  /*8990*/  UIADD3 UR22, UR22, -0x1, URZ ;  /* 0xffffffff16167890 */ /* 0x000fe2000fffe03f */
[----:B--2---:R-:W-:Y:S01]  /*89a0*/  @!P1 IADD3 R168, R168, 0x28c60, RZ ;  /* 0x00028c60a8a89810 */ /* 0x004fe20007ffe0ff */
[----:B------:R-:W-:Y:S01]  /*89b0*/  UMOV UR21, UR39 ;  /* 0x0000002700157c82 */ /* 0x000fe20008000000 */
[----:B------:R-:W-:Y:S01]  /*89c0*/  UMOV UR6, UR11 ;  /* 0x0000000b00067c82 */ /* 0x000fe20008000000 */
[----:B------:R-:W-:Y:S01]  /*89d0*/  MOV R8, R3 ;  /* 0x0000000300087202 */ /* 0x000fe20000000f00 */
[----:B------:R-:W-:Y:S01]  /*89e0*/  HGMMA.64x256x16.F32.BF16 R24, R152, gdesc[UR4].tnspB, R24, gsb0 ;  /* 0x43e0000498187df0 */ /* 0x000fe20008001818 */
[----:B------:R-:W-:Y:S01]  /*89f0*/  UIADD3 UR6, UR11, 0x80, URZ ;  /* 0x000000800b067890 */ /* 0x000fe2000fffe03f */
[----:B------:R-:W-:Y:S01]  /*8a00*/  @!P1 PRMT R168, RZ, 0x654, R168 ;  /* 0x00000654ffa89816 */ /* 0x000fe200000000a8 */
[----:B------:R-:W-:Y:S01]  /*8a10*/  UMOV UR7, 0x40000040 ;  /* 0x4000004000077882 */ /* 0x000fe20000000000 */
[----:B------:R-:W-:Y:S01]  /*8a20*/  MOV R13, R4 ;  /* 0x00000004000d7202 */ /* 0x000fe20000000f00 */
        /* <DEDUP_REMOVED lines=27> */
.L_x_5822:
[----:B------:R-:W5:Y:S01]  /*8be0*/  SHFL.BFLY PT, R0, R5, 0x2, 0x1f ;  /* 0x0c401f0005007f89 */ /* 0x000f6200000e0000 */
[----:B------:R-:W-:Y:S01]  /*8bf0*/  MOV R11, UR10 ;  /* 0x0000000a000b7c02 */ /* 0x000fe20008000f00 */
[----:B------:R-:W-:Y:S01]  /*8c00*/  UIADD3 UR37, UR37, 0x1, URZ ;  /* 0x0000000125257890 */ /* 0x000fe2000fffe03f */
[----:B-1-3--:R-:W-:Y:S01]  /*8c10*/  MOV R156, 0xff800000 ;  /* 0xff800000009c7802 */ /* 0x00afe20000000f00 */
[----:B------:R-:W1:Y:S01]  /*8c20*/  SHFL.BFLY PT, R9, R6, 0x2, 0x1f ;  /* 0x0c401f0006097f89 */ /* 0x000e6200000e0000 */
[----:B------:R-:W-:Y:S01]  /*8c30*/  MOV R155, 0xff800000 ;  /* 0xff800000009b7802 */ /* 0x000fe20000000f00 */
[----:B------:R-:W-:Y:S08]  /*8c40*/  BAR.ARV 0x8, 0xa0 ;  /* 0x0202800000007b1d */ /* 0x000ff00000002000 */
[----:B------:R-:W-:Y:S01]  /*8c50*/  BAR.SYNC.DEFER_BLOCKING 0xf, 0x100 ;  /* 0x03c4000000007b1d */ /* 0x000fe20000010000 */
[----:B-----5:R-:W-:Y:S01]  /*8c60*/  FADD.FTZ R0, R0, R5 ;  /* 0x0000000500007221 */ /* 0x020fe20000010000 */
[----:B------:R-:W-:Y:S01]  /*8c70*/  MOV R5, UR39 ;  /* 0x0000002700057c02 */ /* 0x000fe20008000f00 */
[----:B------:R-:W-:Y:S01]  /*8c80*/  UIADD3 UR39, UR39, 0x1, URZ ;  /* 0x0000000127277890 */ /* 0x000fe2000fffe03f */
[----:B-1----:R-:W-:-:S02]  /*8c90*/  FADD.FTZ R9, R9, R6 ;  /* 0x0000000609097221 */ /* 0x002fc40000010000 */
[----:B--2---:R-:W1:Y:S01]  /*8ca0*/  SHFL.BFLY PT, R7, R0, 0x1, 0x1f ;  /* 0x0c201f0000077f89 */ /* 0x004e6200000e0000 */
[----:B------:R-:W-:-:S03]  /*8cb0*/  UISETP.NE.AND UP0, UPT, UR39, 0x2, UPT ;  /* 0x000000022700788c */ /* 0x000fc6000bf05270 */
[----:B------:R-:W2:Y:S01]  /*8cc0*/  SHFL.BFLY PT, R8, R9, 0x1, 0x1f ;  /* 0x0c201f0009087f89 */ /* 0x000ea200000e0000 */
[----:B------:R-:W-:Y:S02]  /*8cd0*/  USEL UR4, URZ, 0x1, UP0 ;  /* 0x000000013f047887 */ /* 0x000fe40008000000 */
[----:B------:R-:W-:Y:S02]  /*8ce0*/  USEL UR39, UR39, URZ, UP0 ;  /* 0x0000003f27277287 */ /* 0x000fe40008000000 */
[----:B------:R-:W-:Y:S01]  /*8cf0*/  ULOP3.LUT UR38, UR38, UR4, URZ, 0x3c, !UPT ;  /* 0x0000000426267292 */ /* 0x000fe2000f8e3c3f */
[----:B-1----:R-:W-:Y:S01]  /*8d00*/  FADD.FTZ R10, R0, R7 ;  /* 0x00000007000a7221 */ /* 0x002fe20000010000 */
[----:B------:R-:W-:Y:S01]  /*8d10*/  IMAD.MOV R7, RZ, RZ, -R17 ;  /* 0x000000ffff077224 */ /* 0x000fe200078e0a11 */
[----:B------:R-:W-:Y:S01]  /*8d20*/  MOV R0, RZ ;  /* 0x000000ff00007202 */ /* 0x000fe20000000f00 */
[----:B--2---:R-:W-:Y:S02]  /*8d30*/  FADD.FTZ R8, R9, R8 ;  /* 0x0000000809087221 */ /* 0x004fe40000010000 */
[----:B------:R-:W-:Y:S01]  /*8d40*/  FSETP.NE.FTZ.AND P1, PT, R10, RZ, PT ;  /* 0x000000ff0a00720b */ /* 0x000fe20003f35000 */
[----:B------:R-:W-:Y:S01]  /*8d50*/  IMAD.U32 R9, RZ, RZ, UR10 ;  /* 0x0000000aff097e24 */ /* 0x000fe2000f8e00ff */
[----:B------:R-:W-:-:S02]  /*8d60*/  ISETP.NE.AND P0, PT, R16, R7, PT ;  /* 0x000000071000720c */ /* 0x000fc40003f05270 */
[----:B------:R-:W-:Y:S02]  /*8d70*/  FSETP.NE.FTZ.AND P2, PT, R8, RZ, PT ;  /* 0x000000ff0800720b */ /* 0x000fe40003f55000 */
[----:B------:R-:W-:-:S07]  /*8d80*/  MOV R7, RZ ;  /* 0x000000ff00077202 */ /* 0x000fce0000000f00 */
[----:B------:R-:W1:Y:S02]  /*8d90*/  @P1 MUFU.RCP R7, R10 ;  /* 0x0000000a00071308 */ /* 0x000e640000001000 */
[----:B------:R-:W-:-:S04]  /*8da0*/  @!P0 LEA R5, R5, R2, 0x6 ;  /* 0x0000000205058211 */ /* 0x000fc800078e30ff */
[----:B------:R-:W-:Y:S02]  /*8db0*/  @!P0 LEA R5, R5, UR48, 0x2 ;  /* 0x0000003005058c11 */ /* 0x000fe4000f8e10ff */
[----:B------:R-:W-:Y:S08]  /*8dc0*/  @P2 MUFU.RCP R0, R8 ;  /* 0x0000000800002308 */ /* 0x000ff00000001000 */
[----:B------:R-:W2:Y:S01]  /*8dd0*/  @P1 MUFU.LG2 R6, R10 ;  /* 0x0000000a00061308 */ /* 0x000ea20000000c00 */
        /* <DEDUP_REMOVED lines=65> */
[----:B--2---:R-:W-:Y:S01]  /*91f0*/  @P1 FMUL.FTZ R6, R6, 0.69314718246459960938 ;  /* 0x3f31721806061820 */ /* 0x004fe20000410000 */
[-C--:B------:R-:W-:Y:S01]  /*9200*/  FMUL.FTZ R26, R26, R0.reuse ;  /* 0x000000001a1a7220 */ /* 0x080fe20000410000 */
[-C--:B------:R-:W-:Y:S01]  /*9210*/  FMUL.FTZ R27, R27, R0.reuse ;  /* 0x000000001b1b7220 */ /* 0x080fe20000410000 */
[----:B------:R2:W-:Y:S01]  /*9220*/  @!P0 STS [R5+0x28820], R0 ;  /* 0x0288200005008388 */ /* 0x0005e20000000800 */
[----:B------:R-:W-:Y:S01]  /*9230*/  PLOP3.LUT P0, PT, PT, PT, PT, 0x8, 0x0 ;  /* 0x000000000000781c */ /* 0x000fe20003f0e170 */
[-C--:B------:R-:W-:Y:S01]  /*9240*/  FMUL.FTZ R30, R30, R0.reuse ;  /* 0x000000001e1e7220 */ /* 0x080fe20000410000 */
[-C--:B------:R-:W-:Y:S01]  /*9250*/  FMUL.FTZ R31, R31, R0.reuse ;  /* 0x000000001f1f7220 */ /* 0x080fe20000410000 */
[-C--:B------:R-:W-:Y:S01]  /*9260*/  FMUL.FTZ R34, R34, R0.reuse ;  /* 0x0000000022227220 */ /* 0x080fe20000410000 */
[-C--:B------:R-:W-:Y:S01]  /*9270*/  FMUL.FTZ R35, R35, R0.reuse ;  /* 0x0000000023237220 */ /* 0x080fe20000410000 */
[----:B-1----:R-:W1:Y:S01]  /*9280*/  @P2 MUFU.LG2 R7, R8 ;  /* 0x0000000800072308 */ /* 0x002e620000000c00 */
[-C--:B------:R-:W-:Y:S01]  /*9290*/  FMUL.FTZ R38, R38, R0.reuse ;  /* 0x0000000026267220 */ /* 0x080fe20000410000 */
[-C--:B------:R-:W-:Y:S01]  /*92a0*/  FMUL.FTZ R39, R39, R0.reuse ;  /* 0x0000000027277220 */ /* 0x080fe20000410000 */
[-C--:B------:R-:W-:Y:S01]  /*92b0*/  FMUL.FTZ R42, R42, R0.reuse ;  /* 0x000000002a2a7220 */ /* 0x080fe20000410000 */
[----:B--2---:R-:W-:Y:S01]  /*92c0*/  @P1 FMUL.FTZ R5, R9, 0.69314718246459960938 ;  /* 0x3f31721809051820 */ /* 0x004fe20000410000 */
[----:B------:R-:W-:Y:S01]  /*92d0*/  @P2 FMUL.FTZ R9, R11, 0.69314718246459960938 ;  /* 0x3f3172180b092820 */ /* 0x000fe20000410000 */
        /* <DEDUP_REMOVED lines=59> */
.L_x_5793:
        /* <DEDUP_REMOVED lines=34> */
[----:B------:R-:W-:-:S02]  /*98b0*/  IADD3 R175, P4, R114, 0x60, RZ ;  /* 0x0000006072af7810 */ /* 0x000fc40007f9e0ff */
[C---:B------:R-:W-:Y:S02]  /*98c0*/  LOP3.LUT R3, R114.reuse, 0x380, RZ, 0xc0, !PT ;  /* 0x0000038072037812 */ /* 0x040fe400078ec0ff */
[C---:B------:R-:W-:Y:S02]  /*98d0*/  IADD3 R179, P6, R114.reuse, 0x2020, RZ ;  /* 0x0000202072b37810 */ /* 0x040fe40007fde0ff */
[-C--:B------:R-:W-:Y:S02]  /*98e0*/  IADD3.X R5, RZ, R115.reuse, RZ, P2, !PT ;  /* 0x00000073ff057210 */ /* 0x080fe400017fe4ff */
[-C--:B------:R-:W-:Y:S01]  /*98f0*/  IADD3.X R7, RZ, R115.reuse, RZ, P3, !PT ;  /* 0x00000073ff077210 */ /* 0x080fe20001ffe4ff */
[----:B------:R-:W-:Y:S01]  /*9900*/  IMAD.X R13, RZ, RZ, R115, P6 ;  /* 0x000000ffff0d7224 */ /* 0x000fe200030e0673 */
[----:B------:R-:W-:Y:S02]  /*9910*/  IADD3.X R9, RZ, R115, RZ, P4, !PT ;  /* 0x00000073ff097210 */ /* 0x000fe400027fe4ff */
        /* <DEDUP_REMOVED lines=13> */
[C---:B------:R-:W-:Y:S01]  /*99f0*/  IADD3 R197, P1, R114.reuse, 0x6000, RZ ;  /* 0x0000600072c57810 */ /* 0x040fe20007f3e0ff */
[--C-:B------:R-:W-:Y:S01]  /*9a00*/  IMAD.X R91, RZ, RZ, R115.reuse, P5 ;  /* 0x000000ffff5b7224 */ /* 0x100fe200028e0673 */
[C---:B------:R-:W-:Y:S02]  /*9a10*/  IADD3 R199, P2, R114.reuse, 0x6020, RZ ;  /* 0x0000602072c77810 */ /* 0x040fe40007f5e0ff */
[C---:B------:R-:W-:Y:S02]  /*9a20*/  IADD3 R106, P3, R114.reuse, 0x6040, RZ ;  /* 0x00006040726a7810 */ /* 0x040fe40007f7e0ff */
[----:B------:R-:W-:Y:S02]  /*9a30*/  IADD3 R201, P4, R114, 0x6060, RZ ;  /* 0x0000606072c97810 */ /* 0x000fe40007f9e0ff */
[----:B------:R-:W-:Y:S02]  /*9a40*/  LOP3.LUT R114, R3, R114, RZ, 0x3c, !PT ;  /* 0x0000007203727212 */ /* 0x000fe400078e3cff */
[----:B------:R-:W-:Y:S01]  /*9a50*/  LOP3.LUT R3, R6, 0x380, RZ, 0xc0, !PT ;  /* 0x0000038006037812 */ /* 0x000fe200078ec0ff */
[----:B------:R-:W-:Y:S01]  /*9a60*/  IMAD.X R111, RZ, RZ, R115, P4 ;  /* 0x000000ffff6f7224 */ /* 0x000fe200020e0673 */
[----:B------:R-:W-:-:S02]  /*9a70*/  LOP3.LUT R0, R173, 0x380, RZ, 0xc0, !PT ;  /* 0x00000380ad007812 */ /* 0x000fc400078ec0ff */
[----:B------:R-:W-:Y:S02]  /*9a80*/  SHF.R.U64 R3, R3, 0x3, RZ ;  /* 0x0000000303037819 */ /* 0x000fe400000012ff */
[----:B------:R-:W-:Y:S02]  /*9a90*/  SHF.R.U64 R0, R0, 0x3, RZ ;  /* 0x0000000300007819 */ /* 0x000fe400000012ff */
[----:B------:R-:W-:Y:S02]  /*9aa0*/  LOP3.LUT R6, R3, R6, RZ, 0x3c, !PT ;  /* 0x0000000603067212 */ /* 0x000fe400078e3cff */
[----:B------:R-:W-:Y:S02]  /*9ab0*/  LOP3.LUT R3, R14, 0x380, RZ, 0xc0, !PT ;  /* 0x000003800e037812 */ /* 0x000fe400078ec0ff */
[----:B------:R-:W-:Y:S02]  /*9ac0*/  LOP3.LUT R4, R0, R173, RZ, 0x3c, !PT ;  /* 0x000000ad00047212 */ /* 0x000fe400078e3cff */
[----:B------:R-:W-:-:S02]  /*9ad0*/  LOP3.LUT R0, R179, 0x380, RZ, 0xc0, !PT ;  /* 0x00000380b3007812 */ /* 0x000fc400078ec0ff */
[----:B------:R-:W-:Y:S02]  /*9ae0*/  SHF.R.U64 R3, R3, 0x3, RZ ;  /* 0x0000000303037819 */ /* 0x000fe400000012ff */
[----:B------:R-:W-:Y:S02]  /*9af0*/  SHF.R.U64 R0, R0, 0x3, RZ ;  /* 0x0000000300007819 */ /* 0x000fe400000012ff */
[----:B------:R-:W-:Y:S02]  /*9b00*/  LOP3.LUT R14, R3, R14, RZ, 0x3c, !PT ;  /* 0x0000000e030e7212 */ /* 0x000fe400078e3cff */
[----:B------:R-:W-:Y:S02]  /*9b10*/  LOP3.LUT R3, R90, 0x380, RZ, 0xc0, !PT ;  /* 0x000003805a037812 */ /* 0x000fe400078ec0ff */
[----:B------:R-:W-:Y:S02]  /*9b20*/  LOP3.LUT R12, R0, R179, RZ, 0x3c, !PT ;  /* 0x000000b3000c7212 */ /* 0x000fe400078e3cff */
[----:B------:R-:W-:-:S02]  /*9b30*/  LOP3.LUT R8, R175, 0x380, RZ, 0xc0, !PT ;  /* 0x00000380af087812 */ /* 0x000fc400078ec0ff */
[----:B------:R-:W-:Y:S02]  /*9b40*/  LOP3.LUT R0, R193, 0x380, RZ, 0xc0, !PT ;  /* 0x00000380c1007812 */ /* 0x000fe400078ec0ff */
[----:B------:R-:W-:Y:S02]  /*9b50*/  LOP3.LUT R10, R177, 0x380, RZ, 0xc0, !PT ;  /* 0x00000380b10a7812 */ /* 0x000fe400078ec0ff */
[----:B------:R-:W-:Y:S02]  /*9b60*/  SHF.R.U64 R3, R3, 0x3, RZ ;  /* 0x0000000303037819 */ /* 0x000fe400000012ff */
[----:B------:R-:W-:Y:S02]  /*9b70*/  LOP3.LUT R27, R201, 0x380, RZ, 0xc0, !PT ;  /* 0x00000380c91b7812 */ /* 0x000fe400078ec0ff */
[----:B------:R-:W-:Y:S02]  /*9b80*/  LOP3.LUT R82, R183, 0x380, RZ, 0xc0, !PT ;  /* 0x00000380b7527812 */ /* 0x000fe400078ec0ff */
[----:B------:R-:W-:-:S02]  /*9b90*/  SHF.R.U64 R8, R8, 0x3, RZ ;  /* 0x0000000308087819 */ /* 0x000fc400000012ff */
[----:B------:R-:W-:Y:S02]  /*9ba0*/  LOP3.LUT R20, R181, 0x380, RZ, 0xc0, !PT ;  /* 0x00000380b5147812 */ /* 0x000fe400078ec0ff */
[----:B------:R-:W-:Y:S02]  /*9bb0*/  SHF.R.U64 R0, R0, 0x3, RZ ;  /* 0x0000000300007819 */ /* 0x000fe400000012ff */
[----:B------:R-:W-:Y:S02]  /*9bc0*/  SHF.R.U64 R10, R10, 0x3, RZ ;  /* 0x000000030a0a7819 */ /* 0x000fe400000012ff */
[----:B------:R-:W-:Y:S02]  /*9bd0*/  LOP3.LUT R98, R197, 0x380, RZ, 0xc0, !PT ;  /* 0x00000380c5627812 */ /* 0x000fe400078ec0ff */
[----:B------:R-:W-:Y:S02]  /*9be0*/  LOP3.LUT R90, R3, R90, RZ, 0x3c, !PT ;  /* 0x0000005a035a7212 */ /* 0x000fe400078e3cff */
[----:B------:R-:W-:-:S02]  /*9bf0*/  SHF.R.U64 R28, R27, 0x3, RZ ;  /* 0x000000031b1c7819 */ /* 0x000fc400000012ff */
[----:B------:R-:W-:Y:S02]  /*9c00*/  LOP3.LUT R3, R106, 0x380, RZ, 0xc0, !PT ;  /* 0x000003806a037812 */ /* 0x000fe400078ec0ff */
[----:B------:R-:W-:Y:S02]  /*9c10*/  SHF.R.U64 R82, R82, 0x3, RZ ;  /* 0x0000000352527819 */ /* 0x000fe400000012ff */
[----:B------:R-:W-:Y:S02]  /*9c20*/  LOP3.LUT R8, R8, R175, RZ, 0x3c, !PT ;  /* 0x000000af08087212 */ /* 0x000fe400078e3cff */
[----:B------:R-:W-:Y:S02]  /*9c30*/  SHF.R.U64 R20, R20, 0x3, RZ ;  /* 0x0000000314147819 */ /* 0x000fe400000012ff */
[----:B------:R-:W-:Y:S02]  /*9c40*/  LOP3.LUT R94, R195, 0x380, RZ, 0xc0, !PT ;  /* 0x00000380c35e7812 */ /* 0x000fe400078ec0ff */
[----:B------:R-:W-:-:S02]  /*9c50*/  LOP3.LUT R86, R0, R193, RZ, 0x3c, !PT ;  /* 0x000000c100567212 */ /* 0x000fc400078e3cff */
[----:B------:R-:W-:Y:S02]  /*9c60*/  LOP3.LUT R10, R10, R177, RZ, 0x3c, !PT ;  /* 0x000000b10a0a7212 */ /* 0x000fe400078e3cff */
[----:B------:R-:W-:Y:S02]  /*9c70*/  SHF.R.U64 R98, R98, 0x3, RZ ;  /* 0x0000000362627819 */ /* 0x000fe400000012ff */
[----:B------:R-:W-:Y:S02]  /*9c80*/  MOV R114, R114 ;  /* 0x0000007200727202 */ /* 0x000fe40000000f00 */
[----:B------:R-:W-:Y:S02]  /*9c90*/  LOP3.LUT R0, R199, 0x380, RZ, 0xc0, !PT ;  /* 0x00000380c7007812 */ /* 0x000fe400078ec0ff */
[----:B------:R-:W-:Y:S02]  /*9ca0*/  F2FP.BF16.F32.PACK_AB R27, R31, R30 ;  /* 0x0000001e1f1b723e */ /* 0x000fe400000010ff */
[----:B------:R-:W-:-:S02]  /*9cb0*/  LOP3.LUT R110, R28, R201, RZ, 0x3c, !PT ;  /* 0x000000c91c6e7212 */ /* 0x000fc400078e3cff */
[----:B------:R-:W-:Y:S01]  /*9cc0*/  SHF.R.U64 R3, R3, 0x3, RZ ;  /* 0x0000000303037819 */ /* 0x000fe200000012ff */
[----:B------:R1:W-:Y:S01]  /*9cd0*/  STSM.16.M88.4 [R114], R24 ;  /* 0x0000001872007844 */ /* 0x0003e20000000200 */
[----:B------:R-:W-:Y:S02]  /*9ce0*/  MOV R28, R4 ;  /* 0x00000004001c7202 */ /* 0x000fe40000000f00 */
[----:B------:R-:W-:Y:S02]  /*9cf0*/  LOP3.LUT R82, R82, R183, RZ, 0x3c, !PT ;  /* 0x000000b752527212 */ /* 0x000fe400078e3cff */
[----:B------:R-:W-:Y:S01]  /*9d00*/  MOV R6, R6 ;  /* 0x0000000600067202 */ /* 0x000fe20000000f00 */
[----:B------:R2:W-:Y:S01]  /*9d10*/  STSM.16.M88.4 [R28], R32 ;  /* 0x000000201c007844 */ /* 0x0005e20000000200 */
[----:B------:R-:W-:Y:S02]  /*9d20*/  LOP3.LUT R20, R20, R181, RZ, 0x3c, !PT ;  /* 0x000000b514147212 */ /* 0x000fe400078e3cff */
[----:B------:R-:W-:Y:S01]  /*9d30*/  SHF.R.U64 R94, R94, 0x3, RZ ;  /* 0x000000035e5e7819 */ /* 0x000fe200000012ff */
[----:B------:R2:W-:Y:S01]  /*9d40*/  STSM.16.M88.4 [R6], R40 ;  /* 0x0000002806007844 */ /* 0x0005e20000000200 */
[----:B------:R-:W-:-:S02]  /*9d50*/  MOV R8, R8 ;  /* 0x0000000800087202 */ /* 0x000fc40000000f00 */
[----:B------:R-:W-:Y:S02]  /*9d60*/  F2FP.BF16.F32.PACK_AB R51, R55, R54 ;  /* 0x000000363733723e */ /* 0x000fe400000010ff */
[----:B------:R-:W-:Y:S02]  /*9d70*/  F2FP.BF16.F32.PACK_AB R57, R59, R58 ;  /* 0x0000003a3b39723e */ /* 0x000fe400000010ff */
[----:B------:R-:W-:Y:S01]  /*9d80*/  F2FP.BF16.F32.PACK_AB R64, R65, R64 ;  /* 0x000000404140723e */ /* 0x000fe200000010ff */
[----:B------:R2:W-:Y:S01]  /*9d90*/  STSM.16.M88.4 [R8], R48 ;  /* 0x0000003008007844 */ /* 0x0005e20000000200 */
[----:B------:R-:W-:Y:S02]  /*9da0*/  IADD3.X R99, RZ, R115, RZ, P1, !PT ;  /* 0x00000073ff637210 */ /* 0x000fe40000ffe4ff */
[----:B------:R-:W-:Y:S02]  /*9db0*/  LOP3.LUT R98, R98, R197, RZ, 0x3c, !PT ;  /* 0x000000c562627212 */ /* 0x000fe400078e3cff */
[----:B------:R-:W-:-:S02]  /*9dc0*/  SHF.R.U64 R0, R0, 0x3, RZ ;  /* 0x0000000300007819 */ /* 0x000fc400000012ff */
[----:B------:R-:W-:Y:S02]  /*9dd0*/  MOV R10, R10 ;  /* 0x0000000a000a7202 */ /* 0x000fe40000000f00 */
[----:B------:R-:W-:Y:S02]  /*9de0*/  F2FP.BF16.F32.PACK_AB R58, R61, R60 ;  /* 0x0000003c3d3a723e */ /* 0x000fe400000010ff */
[----:B------:R-:W-:Y:S02]  /*9df0*/  F2FP.BF16.F32.PACK_AB R59, R63, R62 ;  /* 0x0000003e3f3b723e */ /* 0x000fe400000010ff */
[----:B------:R-:W-:Y:S02]  /*9e00*/  F2FP.BF16.F32.PACK_AB R65, R67, R66 ;  /* 0x000000424341723e */ /* 0x000fe400000010ff */
[----:B------:R-:W-:Y:S01]  /*9e10*/  F2FP.BF16.F32.PACK_AB R72, R73, R72 ;  /* 0x000000484948723e */ /* 0x000fe200000010ff */
[----:B------:R2:W-:Y:S01]  /*9e20*/  STSM.16.M88.4 [R10], R56 ;  /* 0x000000380a007844 */ /* 0x0005e20000000200 */
[----:B------:R-:W-:-:S02]  /*9e30*/  IADD3.X R107, RZ, R115, RZ, P3, !PT ;  /* 0x00000073ff6b7210 */ /* 0x000fc40001ffe4ff */
[----:B------:R-:W-:Y:S02]  /*9e40*/  LOP3.LUT R106, R3, R106, RZ, 0x3c, !PT ;  /* 0x0000006a036a7212 */ /* 0x000fe400078e3cff */
[----:B------:R-:W-:Y:S02]  /*9e50*/  MOV R12, R12 ;  /* 0x0000000c000c7202 */ /* 0x000fe40000000f00 */
        /* <DEDUP_REMOVED lines=9> */
[----:B------:R-:W-:Y:S01]  /*9ef0*/  IADD3.X R95, RZ, R115, RZ, P6, !PT ;  /* 0x00000073ff5f7210 */ /* 0x000fe200037fe4ff */
[----:B------:R2:W-:Y:S01]  /*9f00*/  STSM.16.M88.4 [R14], R72 ;  /* 0x000000480e007844 */ /* 0x0005e20000000200 */
[----:B------:R-:W-:Y:S02]  /*9f10*/  LOP3.LUT R94, R94, R195, RZ, 0x3c, !PT ;  /* 0x000000c35e5e7212 */ /* 0x000fe400078e3cff */
[----:B------:R-:W-:-:S02]  /*9f20*/  MOV R20, R20 ;  /* 0x0000001400147202 */ /* 0x000fc40000000f00 */
[----:B------:R-:W-:Y:S02]  /*9f30*/  MOV R4, R90 ;  /* 0x0000005a00047202 */ /* 0x000fe40000000f00 */
        /* <DEDUP_REMOVED lines=11> */
[----:B------:R-:W-:Y:S01]  /*9ff0*/  IADD3.X R103, RZ, R115, RZ, P2, !PT ;  /* 0x00000073ff677210 */ /* 0x000fe200017fe4ff */
[----:B------:R2:W-:Y:S01]  /*a000*/  STSM.16.M88.4 [R5], R88 ;  /* 0x0000005805007844 */ /* 0x0005e20000000200 */
[----:B------:R-:W-:-:S02]  /*a010*/  MOV R86, R86 ;  /* 0x0000005600567202 */ /* 0x000fc40000000f00 */
[----:B------:R-:W-:Y:S02]  /*a020*/  MOV R0, R106 ;  /* 0x0000006a00007202 */ /* 0x000fe40000000f00 */
        /* <DEDUP_REMOVED lines=45> */
[----:B--2---:R-:W1:Y:S01]  /*a300*/  LDC.64 R6, c[0x0][0xb78] ;  /* 0x0002de00ff067b82 */ /* 0x004e620000000a00 */
[----:B------:R-:W-:Y:S01]  /*a310*/  USHF.R.S32.HI UR5, URZ, 0x1f, UR43 ;  /* 0x0000001f3f057899 */ /* 0x000fe2000801142b */
[----:B------:R-:W-:Y:S01]  /*a320*/  IADD3 R3, -R17, RZ, RZ ;  /* 0x000000ff11037210 */ /* 0x000fe20007ffe1ff */
[----:B------:R-:W-:Y:S01]  /*a330*/  ULDC.64 UR8, c[0x0][0xb70] ;  /* 0x0002dc0000087ab9 */ /* 0x000fe20000000a00 */
[----:B------:R-:W-:Y:S01]  /*a340*/  VIADD R9, R2, UR42 ;  /* 0x0000002a02097c36 */ /* 0x000fe20008000000 */
[----:B------:R-:W-:Y:S01]  /*a350*/  UIMAD UR5, UR5, UR8, URZ ;  /* 0x00000008050572a4 */ /* 0x000fe2000f8e023f */
[----:B------:R-:W-:Y:S01]  /*a360*/  ISETP.NE.AND P0, PT, R16, R3, PT ;  /* 0x000000031000720c */ /* 0x000fe20003f05270 */
[----:B------:R-:W-:Y:S02]  /*a370*/  UIMAD.WIDE.U32 UR6, UR43, UR8, URZ ;  /* 0x000000082b0672a5 */ /* 0x000fe4000f8e003f */
[----:B------:R-:W-:Y:S01]  /*a380*/  UIMAD UR5, UR43, UR9, UR5 ;  /* 0x000000092b0572a4 */ /* 0x000fe2000f8e0205 */
[----:B------:R-:W-:Y:S01]  /*a390*/  SHF.R.S32.HI R3, RZ, 0x1f, R9 ;  /* 0x0000001fff037819 */ /* 0x000fe20000011409 */
[----:B------:R-:W-:-:S02]  /*a3a0*/  USHF.R.S32.HI UR8, URZ, 0x1f, UR44 ;  /* 0x0000001f3f087899 */ /* 0x000fc4000801142c */
[----:B------:R-:W-:Y:S02]  /*a3b0*/  UIADD3 UR5, UR7, UR5, URZ ;  /* 0x0000000507057290 */ /* 0x000fe4000fffe03f */
[----:B------:R-:W-:Y:S02]  /*a3c0*/  MOV R5, UR7 ;  /* 0x0000000700057c02 */ /* 0x000fe40008000f00 */
[----:B------:R-:W-:Y:S01]  /*a3d0*/  MOV R4, UR6 ;  /* 0x0000000600047c02 */ /* 0x000fe20008000f00 */
[----:B------:R-:W-:Y:S01]  /*a3e0*/  ULDC.64 UR6, c[0x0][0xb40] ;  /* 0x0002d00000067ab9 */ /* 0x000fe20000000a00 */
[----:B------:R-:W-:Y:S01]  /*a3f0*/  MOV R5, UR5 ;  /* 0x0000000500057c02 */ /* 0x000fe20008000f00 */
[----:B------:R-:W-:Y:S02]  /*a400*/  ULDC UR5, c[0x0][0xa88] ;  /* 0x0002a20000057ab9 */ /* 0x000fe40000000800 */
[----:B------:R-:W-:Y:S01]  /*a410*/  ISETP.GE.OR P1, PT, R9, UR5, P0 ;  /* 0x0000000509007c0c */ /* 0x000fe20008726670 */
[----:B-1----:R-:W-:-:S02]  /*a420*/  IMAD R0, R6, UR8, RZ ;  /* 0x0000000806007c24 */ /* 0x002fc4000f8e02ff */
[----:B------:R-:W-:-:S04]  /*a430*/  IMAD.WIDE.U32 R4, R6, UR44, R4 ;  /* 0x0000002c06047c25 */ /* 0x000fc8000f8e0004 */
[----:B------:R-:W-:Y:S01]  /*a440*/  IMAD R6, R7, UR44, R0 ;  /* 0x0000002c07067c24 */ /* 0x000fe2000f8e0200 */
[C---:B------:R-:W-:Y:S02]  /*a450*/  IADD3 R7, R9.reuse, 0x8, RZ ;  /* 0x0000000809077810 */ /* 0x040fe40007ffe0ff */
[----:B------:R-:W-:Y:S02]  /*a460*/  IADD3 R0, P2, R9, R4, RZ ;  /* 0x0000000409007210 */ /* 0x000fe40007f5e0ff */
[----:B------:R-:W-:Y:S02]  /*a470*/  ISETP.GE.OR P0, PT, R7, UR5, P0 ;  /* 0x0000000507007c0c */ /* 0x000fe40008706670 */
[----:B------:R-:W-:Y:S02]  /*a480*/  IADD3.X R3, R3, R5, R6, P2, !PT ;  /* 0x0000000503037210 */ /* 0x000fe400017fe406 */
[----:B------:R-:W-:-:S04]  /*a490*/  LEA R4, P2, R0, UR6, 0x2 ;  /* 0x0000000600047c11 */ /* 0x000fc8000f8410ff */
[----:B------:R-:W-:-:S05]  /*a4a0*/  LEA.HI.X R5, R0, UR7, R3, 0x2, P2 ;  /* 0x0000000700057c11 */ /* 0x000fca00090f1403 */
[----:B------:R1:W-:Y:S04]  /*a4b0*/  @!P1 STG.E desc[UR50][R4.64], R156 ;  /* 0x0000009c04009986 */ /* 0x0003e8000c101932 */
[----:B------:R1:W-:Y:S02]  /*a4c0*/  @!P0 STG.E desc[UR50][R4.64+0x20], R155 ;  /* 0x0000209b04008986 */ /* 0x0003e4000c101932 */
.L_x_5833:
        /* <DEDUP_REMOVED lines=53> */
.L_x_5836:
[----:B------:R-:W-:Y:S05]  /*a820*/  BSYNC B0 ;  /* 0x0000000000007941 */ /* 0x000fea0003800000 */
.L_x_5835:
[----:B------:R-:W-:Y:S05]  /*a830*/  BRA `(.L_x_5834) ;  /* 0x0000000800287947 */ /* 0x000fea0003800000 */
.L_x_5832:
        /* <DEDUP_REMOVED lines=8> */
[----:B------:R-:W-:Y:S01]  /*a8c0*/  MOV R4, UR42 ;  /* 0x0000002a00047c02 */ /* 0x000fe20008000f00 */
[----:B------:R-:W-:-:S03]  /*a8d0*/  ULDC UR6, c[0x0][0xa88] ;  /* 0x0002a20000067ab9 */ /* 0x000fc60000000800 */
        /* <DEDUP_REMOVED lines=19> */
.L_x_5838:
[----:B------:R-:W-:Y:S05]  /*aa10*/  BSYNC B0 ;  /* 0x0000000000007941 */ /* 0x000fea0003800000 */
.L_x_5837:
[----:B------:R-:W-:Y:S01]  /*aa20*/  ULDC.64 UR6, c[0x0][0xa88] ;  /* 0x0002a20000067ab9 */ /* 0x000fe20000000a00 */
[----:B-12---:R-:W-:Y:S01]  /*aa30*/  IMAD R6, R8, UR5, RZ ;  /* 0x0000000508067c24 */ /* 0x006fe2000f8e02ff */
[----:B------:R-:W-:Y:S01]  /*aa40*/  ISETP.GE.AND P1, PT, R12, UR7, PT ;  /* 0x000000070c007c0c */ /* 0x000fe2000bf26270 */
[----:B------:R-:W1:Y:S01]  /*aa50*/  LDC.64 R10, c[0x0][0xae8] ;  /* 0x0002ba00ff0a7b82 */ /* 0x000e620000000a00 */
[C---:B------:R-:W-:Y:S01]  /*aa60*/  ISETP.GE.AND P0, PT, R184.reuse, UR7, PT ;  /* 0x00000007b8007c0c */ /* 0x040fe2000bf06270 */
[----:B------:R-:W-:Y:S01]  /*aa70*/  IMAD R7, R9, UR43, R6 ;  /* 0x0000002b09077c24 */ /* 0x000fe2000f8e0206 */
[----:B------:R-:W-:Y:S01]  /*aa80*/  SEL R3, RZ, 0xffffffff, P1 ;  /* 0xffffffffff037807 */ /* 0x000fe20000800000 */
[C---:B------:R-:W-:Y:S01]  /*aa90*/  VIADD R14, R184.reuse, 0x80 ;  /* 0x00000080b80e7836 */ /* 0x040fe20000000000 */
[----:B------:R-:W-:Y:S01]  /*aaa0*/  IADD3 R15, R184, 0xc0, RZ ;  /* 0x000000c0b80f7810 */ /* 0x000fe20007ffe0ff */
[----:B------:R-:W-:Y:S01]  /*aab0*/  UIADD3 UR42, -UR42, UR6, URZ ;  /* 0x000000062a2a7290 */ /* 0x000fe2000fffe13f */
[----:B------:R-:W-:Y:S01]  /*aac0*/  SEL R0, RZ, 0x1, P0 ;  /* 0x00000001ff007807 */ /* 0x000fe20000000000 */
[----:B------:R-:W2:Y:S01]  /*aad0*/  LDC R9, c[0x0][0xdac] ;  /* 0x00036b00ff097b82 */ /* 0x000ea20000000800 */
[----:B------:R-:W-:Y:S01]  /*aae0*/  SHF.L.U32 R3, R3, 0x1, RZ ;  /* 0x0000000103037819 */ /* 0x000fe200000006ff */
[----:B------:R-:W-:Y:S01]  /*aaf0*/  ULOP3.LUT UR40, URZ, UR40, URZ, 0x33, !UPT ;  /* 0x000000283f287292 */ /* 0x000fe2000f8e333f */
[----:B------:R-:W-:Y:S01]  /*ab00*/  ISETP.GE.AND P0, PT, R14, UR7, PT ;  /* 0x000000070e007c0c */ /* 0x000fe2000bf06270 */
[----:B------:R-:W-:Y:S01]  /*ab10*/  BSSY B0, `(.L_x_5839) ;  /* 0x000003d000007945 */ /* 0x000fe20003800000 */
[----:B------:R-:W-:-:S02]  /*ab20*/  ISETP.GE.AND P2, PT, R15, UR7, PT ;  /* 0x000000070f007c0c */ /* 0x000fc4000bf46270 */
[C---:B------:R-:W-:Y:S02]  /*ab30*/  IADD3 R21, R184.reuse, 0x140, RZ ;  /* 0x00000140b8157810 */ /* 0x040fe40007ffe0ff */
[----:B------:R-:W-:Y:S02]  /*ab40*/  LOP3.LUT R0, R3, 0x2, R0, 0xe2, !PT ;  /* 0x0000000203007812 */ /* 0x000fe400078ee200 */
[C---:B------:R-:W-:Y:S02]  /*ab50*/  IADD3 R20, R184.reuse, 0x100, RZ ;  /* 0x00000100b8147810 */ /* 0x040fe40007ffe0ff */
[----:B------:R-:W-:Y:S02]  /*ab60*/  SHF.R.S32.HI R185, RZ, 0x1f, R184 ;  /* 0x0000001fffb97819 */ /* 0x000fe400000114b8 */
[C---:B------:R-:W-:Y:S02]  /*ab70*/  IADD3 R4, R184.reuse, 0x180, RZ ;  /* 0x00000180b8047810 */ /* 0x040fe40007ffe0ff */
[----:B------:R-:W-:-:S02]  /*ab80*/  IADD3 R5, R184, 0x1c0, RZ ;  /* 0x000001c0b8057810 */ /* 0x000fc40007ffe0ff */
[----:B------:R-:W-:Y:S02]  /*ab90*/  SEL R3, RZ, 0x4, P0 ;  /* 0x00000004ff037807 */ /* 0x000fe40000000000 */
[----:B------:R-:W-:Y:S02]  /*aba0*/  SEL R6, RZ, 0x8, P2 ;  /* 0x00000008ff067807 */ /* 0x000fe40001000000 */
[----:B------:R-:W-:Y:S02]  /*abb0*/  ISETP.GE.AND P2, PT, R21, UR7, PT ;  /* 0x0000000715007c0c */ /* 0x000fe4000bf46270 */
[----:B------:R-:W-:Y:S02]  /*abc0*/  ISETP.GE.AND P0, PT, R20, UR7, PT ;  /* 0x0000000714007c0c */ /* 0x000fe4000bf06270 */
[----:B------:R-:W-:Y:S02]  /*abd0*/  ISETP.GE.AND P3, PT, R4, UR7, PT ;  /* 0x0000000704007c0c */ /* 0x000fe4000bf66270 */
[----:B------:R-:W-:Y:S01]  /*abe0*/  ISETP.GE.AND P1, PT, R5, UR7, PT ;  /* 0x0000000705007c0c */ /* 0x000fe2000bf26270 */
[----:B------:R-:W-:Y:S01]  /*abf0*/  IMAD.WIDE.U32 R4, R8, UR43, R184 ;  /* 0x0000002b08047c25 */ /* 0x000fe2000f8e00b8 */
[----:B------:R-:W-:-:S02]  /*ac00*/  LOP3.LUT R0, R6, R0, R3, 0xfe, !PT ;  /* 0x0000000006007212 */ /* 0x000fc400078efe03 */
[----:B------:R-:W-:Y:S01]  /*ac10*/  SEL R6, RZ, 0x20, P2 ;  /* 0x00000020ff067807 */ /* 0x000fe20001000000 */
[----:B------:R-:W-:Y:S01]  /*ac20*/  IMAD.IADD R5, R5, 0x1, R7 ;  /* 0x0000000105057824 */ /* 0x000fe200078e0207 */
[C---:B------:R-:W-:Y:S02]  /*ac30*/  IADD3 R8, R186.reuse, 0x20, RZ ;  /* 0x00000020ba087810 */ /* 0x040fe40007ffe0ff */
[----:B------:R-:W-:Y:S02]  /*ac40*/  ISETP.GE.AND P2, PT, R186, UR42, PT ;  /* 0x0000002aba007c0c */ /* 0x000fe4000bf46270 */
[----:B------:R-:W-:Y:S02]  /*ac50*/  SEL R3, RZ, 0x10, P0 ;  /* 0x00000010ff037807 */ /* 0x000fe40000000000 */
[----:B------:R-:W-:Y:S01]  /*ac60*/  ISETP.GE.AND P0, PT, R8, UR42, PT ;  /* 0x0000002a08007c0c */ /* 0x000fe2000bf06270 */
[----:B-1----:R-:W-:Y:S01]  /*ac70*/  IMAD R8, R10, UR8, RZ ;  /* 0x000000080a087c24 */ /* 0x002fe2000f8e02ff */
[----:B------:R-:W-:-:S02]  /*ac80*/  LOP3.LUT R3, R6, R0, R3, 0xfe, !PT ;  /* 0x0000000006037212 */ /* 0x000fc400078efe03 */
[----:B------:R-:W-:Y:S01]  /*ac90*/  SEL R0, RZ, 0x40, P3 ;  /* 0x00000040ff007807 */ /* 0x000fe20001800000 */
[----:B------:R-:W-:Y:S01]  /*aca0*/  IMAD R11, R11, UR44, R8 ;  /* 0x0000002c0b0b7c24 */ /* 0x000fe2000f8e0208 */
[----:B--2---:R-:W-:Y:S01]  /*acb0*/  IADD3 R7, R9, UR40, RZ ;  /* 0x0000002809077c10 */ /* 0x004fe2000fffe0ff */
[----:B------:R-:W-:Y:S01]  /*acc0*/  IMAD.WIDE.U32 R8, R10, UR44, R4 ;  /* 0x0000002c0a087c25 */ /* 0x000fe2000f8e0004 */
[--C-:B------:R-:W-:Y:S02]  /*acd0*/  SHF.R.S32.HI R187, RZ, 0x1f, R186.reuse ;  /* 0x0000001fffbb7819 */ /* 0x100fe400000114ba */
[----:B------:R-:W-:Y:S02]  /*ace0*/  LOP3.LUT R3, R3, R0, RZ, 0xfc, !PT ;  /* 0x0000000003037212 */ /* 0x000fe400078efcff */
[----:B------:R-:W-:Y:S01]  /*acf0*/  SEL R0, RZ, 0x80, P1 ;  /* 0x00000080ff007807 */ /* 0x000fe20000800000 */
[----:B------:R-:W-:Y:S01]  /*ad00*/  IMAD.WIDE R6, R7, 0x40, R186 ;  /* 0x0000004007067825 */ /* 0x000fe200078e02ba */
[----:B------:R-:W-:-:S02]  /*ad10*/  IADD3 R13, R9, R11, RZ ;  /* 0x0000000b090d7210 */ /* 0x000fc40007ffe0ff */
[----:B------:R-:W-:Y:S01]  /*ad20*/  LOP3.LUT R0, R3, R0, RZ, 0xfc, !PT ;  /* 0x0000000003007212 */ /* 0x000fe200078efcff */
[----:B------:R-:W-:Y:S06]  /*ad30*/  @P2 BRA `(.L_x_5840) ;  /* 0x0000000000682947 */ /* 0x000fec0003800000 */
[----:B------:R-:W-:Y:S01]  /*ad40*/  ULDC.64 UR8, c[0x0][0xad8] ;  /* 0x0002b60000087ab9 */ /* 0x000fe20000000a00 */
[----:B------:R-:W-:Y:S01]  /*ad50*/  MOV R4, R8 ;  /* 0x0000000800047202 */ /* 0x000fe20000000f00 */
[----:B------:R-:W-:Y:S01]  /*ad60*/  IMAD R11, R7, UR8, RZ ;  /* 0x00000008070b7c24 */ /* 0x000fe2000f8e02ff */
[----:B------:R-:W-:Y:S02]  /*ad70*/  MOV R5, R13 ;  /* 0x0000000d00057202 */ /* 0x000fe40000000f00 */
[----:B------:R-:W-:Y:S01]  /*ad80*/  ISETP.GE.AND P6, PT, R184, UR7, PT ;  /* 0x00000007b8007c0c */ /* 0x000fe2000bfc6270 */
[----:B------:R-:W-:Y:S01]  /*ad90*/  IMAD R11, R6, UR9, R11 ;  /* 0x00000009060b7c24 */ /* 0x000fe2000f8e020b */
[----:B------:R-:W-:Y:S01]  /*ada0*/  ISETP.GE.AND P1, PT, R12, UR7, PT ;  /* 0x000000070c007c0c */ /* 0x000fe2000bf26270 */
        /* <DEDUP_REMOVED lines=19> */
.L_x_5840:
[----:B------:R-:W-:Y:S05]  /*aee0*/  BSYNC B0 ;  /* 0x0000000000007941 */ /* 0x000fea0003800000 */
.L_x_5839:
[----:B------:R-:W-:Y:S04]  /*aef0*/  BSSY B0, `(.L_x_5834) ;  /* 0x000001e000007945 */ /* 0x000fe80003800000 */
[----:B------:R-:W-:Y:S05]  /*af00*/  @P0 BRA `(.L_x_5841) ;  /* 0x0000000000700947 */ /* 0x000fea0003800000 */
[----:B------:R-:W-:Y:S01]  /*af10*/  IADD3 R9, P0, R6, 0x20, RZ ;  /* 0x0000002006097810 */ /* 0x000fe20007f1e0ff */
[----:B------:R-:W-:Y:S01]  /*af20*/  ULDC.64 UR8, c[0x0][0xad8] ;  /* 0x0002b60000087ab9 */ /* 0x000fe20000000a00 */
[----:B------:R-:W-:Y:S02]  /*af30*/  MOV R4, R8 ;  /* 0x0000000800047202 */ /* 0x000fe40000000f00 */
[----:B------:R-:W-:Y:S02]  /*af40*/  IADD3.X R6, RZ, R7, RZ, P0, !PT ;  /* 0x00000007ff067210 */ /* 0x000fe400007fe4ff */
[----:B------:R-:W-:Y:S02]  /*af50*/  MOV R5, R13 ;  /* 0x0000000d00057202 */ /* 0x000fe40000000f00 */
[----:B------:R-:W-:Y:S01]  /*af60*/  ISETP.GE.AND P0, PT, R12, UR7, PT ;  /* 0x000000070c007c0c */ /* 0x000fe2000bf06270 */
[----:B------:R-:W-:Y:S01]  /*af70*/  IMAD R6, R6, UR8, RZ ;  /* 0x0000000806067c24 */ /* 0x000fe2000f8e02ff */
[----:B------:R-:W-:Y:S01]  /*af80*/  ISETP.GE.AND P1, PT, R14, UR7, PT ;  /* 0x000000070e007c0c */ /* 0x000fe2000bf26270 */
[----:B------:R-:W-:Y:S01]  /*af90*/  IMAD.WIDE.U32 R4, R9, UR8, R4 ;  /* 0x0000000809047c25 */ /* 0x000fe2000f8e0004 */
[----:B------:R-:W-:-:S02]  /*afa0*/  ISETP.GE.AND P2, PT, R15, UR7, PT ;  /* 0x000000070f007c0c */ /* 0x000fc4000bf46270 */
[----:B------:R-:W-:Y:S01]  /*afb0*/  ISETP.GE.AND P6, PT, R20, UR7, PT ;  /* 0x0000000714007c0c */ /* 0x000fe2000bfc6270 */
[----:B------:R-:W-:Y:S01]  /*afc0*/  IMAD R9, R9, UR9, R6 ;  /* 0x0000000909097c24 */ /* 0x000fe2000f8e0206 */
[----:B------:R-:W-:Y:S01]  /*afd0*/  ULDC.64 UR8, c[0x0][0xa80] ;  /* 0x0002a00000087ab9 */ /* 0x000fe20000000a00 */
[----:B------:R-:W-:Y:S02]  /*afe0*/  ISETP.GE.AND P5, PT, R21, UR7, PT ;  /* 0x0000000715007c0c */ /* 0x000fe4000bfa6270 */
[C---:B------:R-:W-:Y:S02]  /*aff0*/  LEA R6, P3, R4.reuse, UR8, 0x1 ;  /* 0x0000000804067c11 */ /* 0x040fe4000f8608ff */
[----:B------:R-:W-:Y:S02]  /*b000*/  IADD3 R5, R5, R9, RZ ;  /* 0x0000000905057210 */ /* 0x000fe40007ffe0ff */
[----:B------:R-:W-:Y:S02]  /*b010*/  LOP3.LUT P4, RZ, R3, 0x40, RZ, 0xc0, !PT ;  /* 0x0000004003ff7812 */ /* 0x000fe4000788c0ff */
[----:B------:R-:W-:-:S02]  /*b020*/  LEA.HI.X R7, R4, UR9, R5, 0x1, P3 ;  /* 0x0000000904077c11 */ /* 0x000fc400098f0c05 */
        /* <DEDUP_REMOVED lines=10> */
.L_x_5841:
[----:B------:R-:W-:Y:S05]  /*b0d0*/  BSYNC B0 ;  /* 0x0000000000007941 */ /* 0x000fea0003800000 */
.L_x_5834:
[----:B------:R-:W3:Y:S02]  /*b0e0*/  LDC R0, c[0x0][0xda8] ;  /* 0x00036a00ff007b82 */ /* 0x000ee40000000800 */
[----:B---3--:R-:W-:-:S13]  /*b0f0*/  ISETP.LE.AND P0, PT, R0, UR4, PT ;  /* 0x0000000400007c0c */ /* 0x008fda000bf03270 */
[----:B------:R-:W-:Y:S05]  /*b100*/  @!P0 BRA `(.L_x_5842) ;  /* 0xffffff5c00748947 */ /* 0x000fea000383ffff */
[----:B------:R-:W-:Y:S05]  /*b110*/  EXIT ;  /* 0x000000000000794d */ /* 0x000fea0003800000 */
.L_x_5788:
        /* <DEDUP_REMOVED lines=8> */
[----:B------:R-:W-:Y:S01]  /*b1a0*/  IMAD.MOV.U32 R17, RZ, RZ, 0x1 ;  /* 0x00000001ff117424 */ /* 0x000fe200078e00ff */
[----:B------:R-:W-:-:S05]  /*b1b0*/  MOV R16, RZ ;  /* 0x000000ff00107202 */ /* 0x000fca0000000f00 */
[----:B------:R-:W1:Y:S02]  /*b1c0*/  LDC R0, c[0x0][0xda8] ;  /* 0x00036a00ff007b82 */ /* 0x000e640000000800 */
[----:B-1----:R-:W-:-:S13]  /*b1d0*/  ISETP.LE.AND P0, PT, R0, UR4, PT ;  /* 0x0000000400007c0c */ /* 0x002fda000bf03270 */
[----:B------:R-:W-:Y:S05]  /*b1e0*/  @P0 BRA `(.L_x_5843) ;  /* 0x0000002c00480947 */ /* 0x000fea0003800000 */
[----:B------:R-:W1:Y:S01]  /*b1f0*/  S2R R2, SR_TID.X ;  /* 0x0000000000027919 */ /* 0x000e620000002100 */
[----:B------:R-:W-:Y:S01]  /*b200*/  MOV R18, UR4 ;  /* 0x0000000400127c02 */ /* 0x000fe20008000f00 */
[----:B------:R-:W-:Y:S01]  /*b210*/  ULDC UR39, c[0x0][0xc] ;  /* 0x0000030000277ab9 */ /* 0x000fe20000000800 */
[----:B------:R-:W-:Y:S01]  /*b220*/  MOV R16, RZ ;  /* 0x000000ff00107202 */ /* 0x000fe20000000f00 */
[----:B------:R-:W-:Y:S01]  /*b230*/  ULDC.64 UR46, c[0x0][0x198] ;  /* 0x00006600002e7ab9 */ /* 0x000fe20000000a00 */
[----:B------:R-:W-:Y:S01]  /*b240*/  MOV R17, 0x1 ;  /* 0x0000000100117802 */ /* 0x000fe20000000f00 */
[----:B------:R-:W-:Y:S01]  /*b250*/  UMOV UR44, URZ ;  /* 0x0000003f002c7c82 */ /* 0x000fe20008000000 */
[----:B-1----:R-:W-:-:S07]  /*b260*/  LOP3.LUT R19, R2, 0x1f, RZ, 0xc0, !PT ;  /* 0x0000001f02137812 */ /* 0x002fce00078ec0ff */
.L_x_5891:
        /* <DEDUP_REMOVED lines=21> */
.L_x_5844:
[----:B------:R-:W-:Y:S01]  /*b3c0*/  ULDC UR11, c[0x0][0xdc4] ;  /* 0x00037100000b7ab9 */ /* 0x000fe20000000800 */
[----:B------:R-:W-:Y:S01]  /*b3d0*/  UMOV UR9, UR10 ;  /* 0x0000000a00097c82 */ /* 0x000fe20008000000 */
[----:B------:R-:W-:-:S11]  /*b3e0*/  UISETP.NE.AND UP0, UPT, UR11, 0x1, UPT ;  /* 0x000000010b00788c */ /* 0x000fd6000bf05270 */
[----:B------:R-:W-:Y:S02]  /*b3f0*/  @UP0 ULDC.64 UR12, c[0x0][0xdc8] ;  /* 0x00037200000c0ab9 */ /* 0x000fe40000000a00 */
[----:B------:R-:W-:-:S04]  /*b400*/  UIMAD.WIDE.U32 UR6, UR10, UR12, URZ ;  /* 0x0000000c0a0672a5 */ /* 0x000fc8000f8e003f */
[----:B------:R-:W-:-:S04]  /*b410*/  @UP0 USHF.R.U32.HI UR9, URZ, UR13, UR7 ;  /* 0x0000000d3f090299 */ /* 0x000fc80008011607 */
[----:B------:R-:W-:-:S12]  /*b420*/  UIMAD UR6, UR9, UR11, URZ ;  /* 0x0000000b090672a4 */ /* 0x000fd8000f8e023f */
.L_x_5845:
        /* <DEDUP_REMOVED lines=53> */
.L_x_5847:
        /* <DEDUP_REMOVED lines=23> */
.L_x_5849:
        /* <DEDUP_REMOVED lines=12> */
[----:B------:R-:W-:Y:S02]  /*b9b0*/  MOV R6, UR8 ;  /* 0x0000000800067c02 */ /* 0x000fe40008000f00 */
[----:B------:R-:W-:-:S02]  /*b9c0*/  MOV R7, UR9 ;  /* 0x0000000900077c02 */ /* 0x000fc40008000f00 */
[----:B------:R-:W-:Y:S02]  /*b9d0*/  MOV R10, UR4 ;  /* 0x00000004000a7c02 */ /* 0x000fe40008000f00 */
[----:B------:R-:W-:Y:S02]  /*b9e0*/  MOV R8, 0x70 ;  /* 0x0000007000087802 */ /* 0x000fe40000000f00 */
[----:B------:R-:W-:Y:S02]  /*b9f0*/  MOV R12, 0x1 ;  /* 0x00000001000c7802 */ /* 0x000fe40000000f00 */
[----:B-1----:R-:W-:-:S07]  /*ba00*/  MOV R13, RZ ;  /* 0x000000ff000d7202 */ /* 0x002fce0000000f00 */
[----:B------:R-:W-:-:S07]  /*ba10*/  LEPC R20, `(.L_x_5851) ;  /* 0x000000001014794e */ /* 0x000fce0000000000 */
[----:B--2---:R-:W-:Y:S05]  /*ba20*/  CALL.ABS.NOINC R2 ;  /* 0x0000000002007343 */ /* 0x004fea0003c00000 */
.L_x_5851:
[----:B------:R-:W-:Y:S01]  /*ba30*/  MOV R2, 0x0 ;  /* 0x0000000000027802 */ /* 0x000fe20000000f00 */
[----:B------:R-:W-:Y:S01]  /*ba40*/  ULDC.64 UR6, c[0x4][0x108] ;  /* 0x0100420000067ab9 */ /* 0x000fe20000000a00 */
[----:B------:R-:W-:Y:S01]  /*ba50*/  ULDC.64 UR8, c[0x4][0x110] ;  /* 0x0100440000087ab9 */ /* 0x000fe20000000a00 */
[----:B------:R-:W-:Y:S01]  /*ba60*/  ULDC.64 UR4, c[0x4][0x48] ;  /* 0x0100120000047ab9 */ /* 0x000fe20000000a00 */
[----:B------:R-:W-:Y:S01]  /*ba70*/  MOV R4, UR6 ;  /* 0x0000000600047c02 */ /* 0x000fe20008000f00 */
[----:B------:R-:W-:Y:S01]  /*ba80*/  IMAD.U32 R5, RZ, RZ, UR7 ;  /* 0x00000007ff057e24 */ /* 0x000fe2000f8e00ff */
[----:B------:R-:W1:Y:S01]  /*ba90*/  LDC.64 R2, c[0x4][R2] ;  /* 0x0100000002027b82 */ /* 0x000e620000000a00 */
[----:B------:R-:W-:Y:S01]  /*baa0*/  MOV R6, UR8 ;  /* 0x0000000800067c02 */ /* 0x000fe20008000f00 */
[----:B------:R-:W-:Y:S01]  /*bab0*/  IMAD.MOV.U32 R8, RZ, RZ, 0x70 ;  /* 0x00000070ff087424 */ /* 0x000fe200078e00ff */
[----:B------:R-:W-:Y:S02]  /*bac0*/  MOV R7, UR9 ;  /* 0x0000000900077c02 */ /* 0x000fe40008000f00 */
[----:B------:R-:W-:-:S02]  /*bad0*/  MOV R10, UR4 ;  /* 0x00000004000a7c02 */ /* 0x000fc40008000f00 */
[----:B------:R-:W-:Y:S02]  /*bae0*/  MOV R11, UR5 ;  /* 0x00000005000b7c02 */ /* 0x000fe40008000f00 */
[----:B------:R-:W-:Y:S02]  /*baf0*/  MOV R12, 0x1 ;  /* 0x00000001000c7802 */ /* 0x000fe40000000f00 */
[----:B------:R-:W-:-:S07]  /*bb00*/  MOV R13, RZ ;  /* 0x000000ff000d7202 */ /* 0x000fce0000000f00 */
[----:B------:R-:W-:-:S07]  /*bb10*/  LEPC R20, `(.L_x_5850) ;  /* 0x000000001014794e */ /* 0x000fce0000000000 */
[----:B-1----:R-:W-:Y:S05]  /*bb20*/  CALL.ABS.NOINC R2 ;  /* 0x0000000002007343 */ /* 0x002fea0003c00000 */
.L_x_5850:
[----:B------:R-:W-:Y:S01]  /*bb30*/  ULDC.64 UR4, c[0x0][0x9f8] ;  /* 0x00027e0000047ab9 */ /* 0x000fe20000000a00 */
[----:B------:R-:W-:Y:S01]  /*bb40*/  MOV R5, UR43 ;  /* 0x0000002b00057c02 */ /* 0x000fe20008000f00 */
[----:B------:R-:W1:Y:S01]  /*bb50*/  LDC R0, c[0x0][0x428] ;  /* 0x00010a00ff007b82 */ /* 0x000e620000000800 */
[----:B------:R-:W-:Y:S02]  /*bb60*/  ISETP.NE.U32.AND P0, PT, RZ, UR4, PT ;  /* 0x00000004ff007c0c */ /* 0x000fe4000bf05070 */
        /* <DEDUP_REMOVED lines=10> */
[----:B------:R-:W-:Y:S01]  /*bc10*/  MOV R10, UR38 ;  /* 0x00000026000a7c02 */ /* 0x000fe20008000f00 */
[----:B--2---:R-:W1:Y:S03]  /*bc20*/  LDC.64 R2, c[0x0][0x3f8] ;  /* 0x0000fe00ff027b82 */ /* 0x004e660000000a00 */
[----:B------:R-:W-:-:S06]  /*bc30*/  IADD3 R10, R10, -0x1, RZ ;  /* 0xffffffff0a0a7810 */ /* 0x000fcc0007ffe0ff */
        /* <DEDUP_REMOVED lines=12> */
.L_x_5904:
[----:B------:R-:W-:Y:S01]  /*bd00*/  UMOV UR4, 0xffffffff ;  /* 0xffffffff00047882 */ /* 0x000fe20000000000 */
[----:B------:R-:W-:Y:S02]  /*bd10*/  SHF.R.S32.HI R7, RZ, 0x1f, R6 ;  /* 0x0000001fff077819 */ /* 0x000fe40000011406 */
[----:B------:R-:W-:Y:S05]  /*bd20*/  BRA.DIV UR4, `(.L_x_5853) ;  /* 0x0000002a043c7947 */ /* 0x000fea000b800000 */
[----:B------:R-:W-:-:S13]  /*bd30*/  ELECT P6, URZ, PT ;  /* 0x00000000003f782f */ /* 0x000fda00038c0000 */
.L_x_5907:
[----:B------:R-:W-:Y:S05]  /*bd40*/  @!P6 BRA `(.L_x_5854) ;  /* 0x0000000000c4e947 */ /* 0x000fea0003800000 */
[----:B------:R-:W-:Y:S01]  /*bd50*/  MOV R4, R6 ;  /* 0x0000000600047202 */ /* 0x000fe20000000f00 */
        /* <DEDUP_REMOVED lines=17> */
[----:B------:R-:W-:-:S05]  /*be70*/  IADD3 R5, -R11, RZ, RZ ;  /* 0x000000ff0b057210 */ /* 0x000fca0007ffe1ff */
[----:B------:R-:W-:-:S07]  /*be80*/  IMAD R10, R12, R5, R10 ;  /* 0x000000050c0a7224 */ /* 0x000fce00078e020a */
.L_x_5855:
[----:B------:R-:W2:Y:S01]  /*be90*/  S2R R5, SR_TID.X ;  /* 0x0000000000057919 */ /* 0x000ea20000002100 */
[----:B-1----:R-:W-:Y:S02]  /*bea0*/  LEA R8, R16, UR37, 0x3 ;  /* 0x0000002510087c11 */ /* 0x002fe4000f8e18ff */
[----:B--2---:R-:W-:Y:S02]  /*beb0*/  LOP3.LUT R9, R5, 0x7f, RZ, 0xc0, !PT ;  /* 0x0000007f05097812 */ /* 0x004fe400078ec0ff */
[----:B------:R-:W-:Y:S02]  /*bec0*/  SHF.L.U32 R5, R17, 0x1f, RZ ;  /* 0x0000001f11057819 */ /* 0x000fe400000006ff */
[----:B------:R-:W-:Y:S02]  /*bed0*/  ISETP.NE.AND P3, PT, R9, RZ, PT ;  /* 0x000000ff0900720c */ /* 0x000fe40003f65270 */
[----:B------:R-:W1:Y:S02]  /*bee0*/  SYNCS.PHASECHK.TRANS64.TRYWAIT P2, [R8+URZ+0x28c40], R5 ;  /* 0x028c4005080075a7 */ /* 0x000e64000804017f */
[----:B-1----:R-:W-:Y:S09]  /*bef0*/  @!P2 BRA `(.L_x_5856) ;  /* 0x0000002400e8a947 */ /* 0x002ff20003800000 */
.L_x_5908:
[----:B------:R-:W-:Y:S05]  /*bf00*/  @P3 BRA `(.L_x_5857) ;  /* 0x0000000000143947 */ /* 0x000fea0003800000 */
[----:B------:R-:W-:Y:S02]  /*bf10*/  ISETP.NE.AND P2, PT, R19, RZ, PT ;  /* 0x000000ff1300720c */ /* 0x000fe40003f45270 */
[----:B-1----:R-:W-:-:S04]  /*bf20*/  MOV R5, 0x2000 ;  /* 0x0000200000057802 */ /* 0x002fc80000000f00 */
[----:B------:R2:W-:Y:S07]  /*bf30*/  SYNCS.ARRIVE.TRANS64 RZ, [R8+URZ+0x28c30], R5 ;  /* 0x028c300508ff79a7 */ /* 0x0005ee000800003f */
[----:B------:R-:W-:Y:S05]  /*bf40*/  @!P2 BRA `(.L_x_5857) ;  /* 0x000000000004a947 */ /* 0x000fea0003800000 */
[----:B------:R-:W-:Y:S01]  /*bf50*/  BPT.TRAP 0x1 ;  /* 0x000000040000795c */ /* 0x000fe20000300000 */
.L_x_5857:
        /* <DEDUP_REMOVED lines=16> */
.L_x_5854:
        /* <DEDUP_REMOVED lines=9> */
[----:B-12---:R-:W-:Y:S01]  /*c0f0*/  @P2 MOV R5, 0x2000 ;  /* 0x0000200000052802 */ /* 0x006fe20000000f00 */
        /* <DEDUP_REMOVED lines=8> */
[----:B-1----:R-:W-:Y:S01]  /*c180*/  IMAD.U32 R5, RZ, RZ, UR4 ;  /* 0x00000004ff057e24 */ /* 0x002fe2000f8e00ff */
[----:B------:R-:W-:-:S02]  /*c190*/  UMOV UR4, 0x0 ;  /* 0x0000000000047882 */ /* 0x000fc40000000000 */
[----:B------:R1:W-:Y:S02]  /*c1a0*/  UTMALDG.4D [UR8], [UR6], desc[UR4] ;  /* 0x00000408060075b4 */ /* 0x0003e40008019000 */
[----:B------:R-:W-:-:S04]  /*c1b0*/  SHF.L.U32 R5, R5, 0x1f, RZ ;  /* 0x0000001f05057819 */ /* 0x000fc800000006ff */
[----:B------:R-:W2:Y:S02]  /*c1c0*/  SYNCS.PHASECHK.TRANS64.TRYWAIT P2, [UR37+0x28c20], R5 ;  /* 0x028c2005ff0075a7 */ /* 0x000ea40008040165 */
[----:B-12---:R-:W-:Y:S05]  /*c1d0*/  @!P2 BRA `(.L_x_5858) ;  /* 0x000000240044a947 */ /* 0x006fea0003800000 */
.L_x_5909:
[----:B------:R-:W-:Y:S01]  /*c1e0*/  ULDC.64 UR4, c[0x0][0x408] ;  /* 0x0001020000047ab9 */ /* 0x000fe20000000a00 */
[----:B------:R-:W-:Y:S04]  /*c1f0*/  BSSY B0, `(.L_x_5859) ;  /* 0x0000042000007945 */ /* 0x000fe80003800000 */
[----:B------:R-:W-:Y:S05]  /*c200*/  @!P6 BRA `(.L_x_5860) ;  /* 0x000000040000e947 */ /* 0x000fea0003800000 */
[----:B-1----:R-:W1:Y:S01]  /*c210*/  S2R R8, SR_TID.X ;  /* 0x0000000000087919 */ /* 0x002e620000002100 */
[----:B------:R-:W-:Y:S02]  /*c220*/  SHF.L.U32 R5, R17, 0x1f, RZ ;  /* 0x0000001f11057819 */ /* 0x000fe400000006ff */
[----:B-1----:R-:W-:Y:S02]  /*c230*/  LOP3.LUT R9, R8, 0x7f, RZ, 0xc0, !PT ;  /* 0x0000007f08097812 */ /* 0x002fe400078ec0ff */
[----:B------:R-:W-:Y:S02]  /*c240*/  LEA R8, R16, UR37, 0x3 ;  /* 0x0000002510087c11 */ /* 0x000fe4000f8e18ff */
[----:B------:R-:W-:Y:S02]  /*c250*/  ISETP.NE.AND P3, PT, R9, RZ, PT ;  /* 0x000000ff0900720c */ /* 0x000fe40003f65270 */
[----:B------:R-:W1:Y:S02]  /*c260*/  SYNCS.PHASECHK.TRANS64.TRYWAIT P2, [R8+URZ+0x28c60], R5 ;  /* 0x028c6005080075a7 */ /* 0x000e64000804017f */
[----:B-1----:R-:W-:Y:S09]  /*c270*/  @!P2 BRA `(.L_x_5861) ;  /* 0x000000240034a947 */ /* 0x002ff20003800000 */
.L_x_5910:
[----:B------:R-:W-:Y:S05]  /*c280*/  @P3 BRA `(.L_x_5862) ;  /* 0x0000000000143947 */ /* 0x000fea0003800000 */
[----:B------:R-:W-:Y:S02]  /*c290*/  ISETP.NE.AND P2, PT, R19, RZ, PT ;  /* 0x000000ff1300720c */ /* 0x000fe40003f45270 */
[----:B-1----:R-:W-:-:S04]  /*c2a0*/  MOV R5, 0x10000 ;  /* 0x0001000000057802 */ /* 0x002fc80000000f00 */
[----:B------:R2:W-:Y:S07]  /*c2b0*/  SYNCS.ARRIVE.TRANS64 RZ, [R8+URZ+0x28c50], R5 ;  /* 0x028c500508ff79a7 */ /* 0x0005ee000800003f */
[----:B------:R-:W-:Y:S05]  /*c2c0*/  @!P2 BRA `(.L_x_5862) ;  /* 0x000000000004a947 */ /* 0x000fea0003800000 */
[----:B------:R-:W-:Y:S01]  /*c2d0*/  BPT.TRAP 0x1 ;  /* 0x000000040000795c */ /* 0x000fe20000300000 */
.L_x_5862:
        /* <DEDUP_REMOVED lines=51> */
.L_x_5860:
[----:B------:R-:W-:Y:S05]  /*c610*/  BSYNC B0 ;  /* 0x0000000000007941 */ /* 0x000fea0003800000 */
.L_x_5859:
[----:B------:R-:W-:-:S06]  /*c620*/  UISETP.GE.AND UP0, UPT, UR38, 0x2, UPT ;  /* 0x000000022600788c */ /* 0x000fcc000bf06270 */
[----:B------:R-:W-:-:S13]  /*c630*/  PLOP3.LUT P2, PT, PT, PT, UP0, 0x80, 0x0 ;  /* 0x000000000000781c */ /* 0x000fda0003f4f008 */
[----:B------:R-:W-:Y:S05]  /*c640*/  @!P2 BRA `(.L_x_5863) ;  /* 0x00000014009ca947 */ /* 0x000fea0003800000 */
[----:B------:R-:W-:Y:S02]  /*c650*/  ULOP3.LUT UR6, UR38, 0x1, URZ, 0xc0, !UPT ;  /* 0x0000000126067892 */ /* 0x000fe4000f8ec03f */
[----:B------:R-:W-:Y:S02]  /*c660*/  MOV R9, UR38 ;  /* 0x0000002600097c02 */ /* 0x000fe40008000f00 */
[----:B------:R-:W-:Y:S02]  /*c670*/  UISETP.NE.U32.AND UP0, UPT, UR6, 0x1, UPT ;  /* 0x000000010600788c */ /* 0x000fe4000bf05070 */
[----:B------:R-:W-:-:S04]  /*c680*/  IADD3 R9, R9, -0x2, RZ ;  /* 0xfffffffe09097810 */ /* 0x000fc80007ffe0ff */
[----:B-12---:R-:W-:Y:S02]  /*c690*/  MOV R8, R9 ;  /* 0x0000000900087202 */ /* 0x006fe40000000f00 */
        /* <DEDUP_REMOVED lines=20> */
[----:B------:R-:W-:Y:S02]  /*c7e0*/  SHF.R.S32.HI R5, RZ, 0x1f, R10 ;  /* 0x0000001fff057819 */ /* 0x000fe4000001140a */
[----:B------:R-:W-:-:S05]  /*c7f0*/  MOV R4, R10 ;  /* 0x0000000a00047202 */ /* 0x000fca0000000f00 */
[----:B------:R-:W-:-:S03]  /*c800*/  IMAD.WIDE.U32 R4, R6, UR6, R4 ;  /* 0x0000000606047c25 */ /* 0x000fc6000f8e0004 */
[----:B------:R-:W-:Y:S02]  /*c810*/  LEA R2, P2, R4, R2, 0x2 ;  /* 0x0000000204027211 */ /* 0x000fe400078410ff */
[----:B------:R-:W-:-:S04]  /*c820*/  IADD3 R5, R11, R5, RZ ;  /* 0x000000050b057210 */ /* 0x000fc80007ffe0ff */
[----:B------:R-:W-:-:S05]  /*c830*/  LEA.HI.X R3, R4, R3, R5, 0x2, P2 ;  /* 0x0000000304037211 */ /* 0x000fca00010f1405 */
[----:B------:R1:W5:Y:S01]  /*c840*/  LDG.E R4, desc[UR50][R2.64] ;  /* 0x0000003202047981 */ /* 0x000362000c1e1900 */
[----:B------:R-:W-:-:S04]  /*c850*/  IMAD.MOV R5, RZ, RZ, -R10 ;  /* 0x000000ffff057224 */ /* 0x000fc800078e0a0a */
[----:B------:R-:W-:-:S07]  /*c860*/  IMAD R8, R8, R5, R9 ;  /* 0x0000000508087224 */ /* 0x000fce00078e0209 */
.L_x_5867:
[----:B-1----:R-:W1:Y:S01]  /*c870*/  S2R R2, SR_TID.X ;  /* 0x0000000000027919 */ /* 0x002e620000002100 */
[----:B------:R-:W-:Y:S02]  /*c880*/  SHF.L.U32 R3, R17, 0x1f, RZ ;  /* 0x0000001f11037819 */ /* 0x000fe400000006ff */
[----:B-1----:R-:W-:Y:S02]  /*c890*/  LOP3.LUT R5, R2, 0x7f, RZ, 0xc0, !PT ;  /* 0x0000007f02057812 */ /* 0x002fe400078ec0ff */
[----:B------:R-:W-:Y:S02]  /*c8a0*/  LEA R2, R16, UR37, 0x3 ;  /* 0x0000002510027c11 */ /* 0x000fe4000f8e18ff */
[----:B------:R-:W-:Y:S02]  /*c8b0*/  ISETP.NE.AND P2, PT, R5, RZ, PT ;  /* 0x000000ff0500720c */ /* 0x000fe40003f45270 */
[----:B------:R-:W1:Y:S02]  /*c8c0*/  SYNCS.PHASECHK.TRANS64.TRYWAIT P3, [R2+URZ+0x28c40], R3 ;  /* 0x028c4003020075a7 */ /* 0x000e64000806017f */
[----:B-1----:R-:W-:Y:S09]  /*c8d0*/  @!P3 BRA `(.L_x_5868) ;  /* 0x0000001c00b0b947 */ /* 0x002ff20003800000 */
.L_x_5911:
[----:B------:R-:W-:Y:S05]  /*c8e0*/  @P2 BRA `(.L_x_5869) ;  /* 0x0000000000142947 */ /* 0x000fea0003800000 */
[----:B------:R-:W-:Y:S02]  /*c8f0*/  ISETP.NE.AND P3, PT, R19, RZ, PT ;  /* 0x000000ff1300720c */ /* 0x000fe40003f65270 */
[----:B------:R-:W-:-:S04]  /*c900*/  MOV R5, 0x2000 ;  /* 0x0000200000057802 */ /* 0x000fc80000000f00 */
[----:B------:R2:W-:Y:S07]  /*c910*/  SYNCS.ARRIVE.TRANS64 RZ, [R2+URZ+0x28c30], R5 ;  /* 0x028c300502ff79a7 */ /* 0x0005ee000800003f */
[----:B------:R-:W-:Y:S05]  /*c920*/  @!P3 BRA `(.L_x_5869) ;  /* 0x000000000004b947 */ /* 0x000fea0003800000 */
[----:B------:R-:W-:Y:S01]  /*c930*/  BPT.TRAP 0x1 ;  /* 0x000000040000795c */ /* 0x000fe20000300000 */
.L_x_5869:
[----:B------:R-:W-:Y:S01]  /*c940*/  R2UR UR8, R16 ;  /* 0x00000000100872ca */ /* 0x000fe200000e0000 */
[----:B------:R-:W-:Y:S01]  /*c950*/  UIADD3 UR6, UP0, UR46, 0x370, URZ ;  /* 0x000003702e067890 */ /* 0x000fe2000ff1e03f */
[----:B------:R-:W-:Y:S01]  /*c960*/  R2UR UR9, R2 ;  /* 0x00000000020972ca */ /* 0x000fe200000e0000 */
[----:B------:R-:W-:Y:S01]  /*c970*/  UMOV UR14, 0x0 ;  /* 0x00000000000e7882 */ /* 0x000fe20000000000 */
[----:B--2---:R-:W-:Y:S01]  /*c980*/  SHF.L.U32 R5, R8, 0x6, RZ ;  /* 0x0000000608057819 */ /* 0x004fe200000006ff */
        /* <DEDUP_REMOVED lines=10> */
[----:B------:R-:W3:Y:S02]  /*ca30*/  SYNCS.PHASECHK.TRANS64.TRYWAIT P3, [R2+URZ+0x28c60], R3 ;  /* 0x028c6003020075a7 */ /* 0x000ee4000806017f */
[----:B--23--:R-:W-:Y:S05]  /*ca40*/  @!P3 BRA `(.L_x_5870) ;  /* 0x0000001c0068b947 */ /* 0x00cfea0003800000 */
.L_x_5912:
[----:B------:R-:W-:Y:S05]  /*ca50*/  @P2 BRA `(.L_x_5871) ;  /* 0x0000000000142947 */ /* 0x000fea0003800000 */
[----:B------:R-:W-:Y:S02]  /*ca60*/  ISETP.NE.AND P2, PT, R19, RZ, PT ;  /* 0x000000ff1300720c */ /* 0x000fe40003f45270 */
[----:B-12---:R-:W-:-:S04]  /*ca70*/  MOV R3, 0x10000 ;  /* 0x0001000000037802 */ /* 0x006fc80000000f00 */
[----:B------:R3:W-:Y:S07]  /*ca80*/  SYNCS.ARRIVE.TRANS64 RZ, [R2+URZ+0x28c50], R3 ;  /* 0x028c500302ff79a7 */ /* 0x0007ee000800003f */
[----:B------:R-:W-:Y:S05]  /*ca90*/  @!P2 BRA `(.L_x_5871) ;  /* 0x000000000004a947 */ /* 0x000fea0003800000 */
[----:B------:R-:W-:Y:S01]  /*caa0*/  BPT.TRAP 0x1 ;  /* 0x000000040000795c */ /* 0x000fe20000300000 */
.L_x_5871:
        /* <DEDUP_REMOVED lines=50> */
.L_x_5866:
[----:B------:R-:W-:Y:S05]  /*cdd0*/  BSYNC B0 ;  /* 0x0000000000007941 */ /* 0x000fea0003800000 */
.L_x_5865:
[----:B------:R-:W-:-:S06]  /*cde0*/  UIADD3 UR6, UR38, -0x3, URZ ;  /* 0xfffffffd26067890 */ /* 0x000fcc000fffe03f */
[----:B------:R-:W-:-:S07]  /*cdf0*/  MOV R8, UR6 ;  /* 0x0000000600087c02 */ /* 0x000fce0008000f00 */
.L_x_5864:
[----:B------:R-:W-:Y:S01]  /*ce00*/  ISETP.NE.AND P2, PT, R9, RZ, PT ;  /* 0x000000ff0900720c */ /* 0x000fe20003f45270 */
[----:B------:R-:W-:-:S12]  /*ce10*/  BSSY B0, `(.L_x_5863) ;  /* 0x00000ea000007945 */ /* 0x000fd80003800000 */
[----:B------:R-:W-:Y:S05]  /*ce20*/  @!P2 BRA `(.L_x_5872) ;  /* 0x0000000c00a0a947 */ /* 0x000fea0003800000 */
.L_x_5887:
        /* <DEDUP_REMOVED lines=11> */
[----:B------:R-:W-:Y:S01]  /*cee0*/  MOV R11, R8 ;  /* 0x00000008000b7202 */ /* 0x000fe20000000f00 */
[----:B------:R-:W-:-:S04]  /*cef0*/  IMAD R13, R7, UR4, RZ ;  /* 0x00000004070d7c24 */ /* 0x000fc8000f8e02ff */
[----:B------:R-:W-:Y:S02]  /*cf00*/  IMAD R13, R6, UR5, R13 ;  /* 0x00000005060d7c24 */ /* 0x000fe4000f8e020d */
[----:B------:R-:W2:Y:S01]  /*cf10*/  LDC.64 R4, c[0x0][0x3f8] ;  /* 0x0000fe00ff047b82 */ /* 0x000ea20000000a00 */
[----:B-1----:R-:W-:-:S13]  /*cf20*/  ISETP.NE.AND P2, PT, R10, 0x1, PT ;  /* 0x000000010a00780c */ /* 0x002fda0003f45270 */
[----:B------:R-:W1:Y:S02]  /*cf30*/  @P2 LDC.64 R2, c[0x0][0x420] ;  /* 0x00010800ff022b82 */ /* 0x000e640000000a00 */
[----:B-1----:R-:W-:-:S05]  /*cf40*/  @P2 IMAD.HI.U32 R2, R8, R2, RZ ;  /* 0x0000000208022227 */ /* 0x002fca00078e00ff */
[----:B------:R-:W-:-:S04]  /*cf50*/  @P2 SHF.R.U32.HI R11, RZ, R3, R2 ;  /* 0x00000003ff0b2219 */ /* 0x000fc80000011602 */
[----:B------:R-:W-:Y:S02]  /*cf60*/  SHF.R.S32.HI R3, RZ, 0x1f, R11 ;  /* 0x0000001fff037819 */ /* 0x000fe4000001140b */
[----:B------:R-:W-:-:S05]  /*cf70*/  MOV R2, R11 ;  /* 0x0000000b00027202 */ /* 0x000fca0000000f00 */
[----:B------:R-:W-:-:S05]  /*cf80*/  IMAD.WIDE.U32 R2, R6, UR4, R2 ;  /* 0x0000000406027c25 */ /* 0x000fca000f8e0002 */
[----:B------:R-:W-:Y:S02]  /*cf90*/  IADD3 R3, R13, R3, RZ ;  /* 0x000000030d037210 */ /* 0x000fe40007ffe0ff */
[----:B--2---:R-:W-:-:S04]  /*cfa0*/  LEA R4, P2, R2, R4, 0x2 ;  /* 0x0000000402047211 */ /* 0x004fc800078410ff */
[----:B------:R-:W-:-:S05]  /*cfb0*/  LEA.HI.X R5, R2, R5, R3, 0x2, P2 ;  /* 0x0000000502057211 */ /* 0x000fca00010f1403 */
[----:B------:R1:W5:Y:S01]  /*cfc0*/  LDG.E R4, desc[UR50][R4.64] ;  /* 0x0000003204047981 */ /* 0x000362000c1e1900 */
[----:B------:R-:W-:-:S04]  /*cfd0*/  IMAD.MOV R3, RZ, RZ, -R11 ;  /* 0x000000ffff037224 */ /* 0x000fc800078e0a0b */
[----:B------:R-:W-:-:S07]  /*cfe0*/  IMAD R10, R10, R3, R8 ;  /* 0x000000030a0a7224 */ /* 0x000fce00078e0208 */
.L_x_5875:
[----:B------:R-:W1:Y:S01]  /*cff0*/  S2R R2, SR_TID.X ;  /* 0x0000000000027919 */ /* 0x000e620000002100 */
[----:B------:R-:W-:Y:S02]  /*d000*/  LEA R3, R9, UR37, 0x3 ;  /* 0x0000002509037c11 */ /* 0x000fe4000f8e18ff */
[----:B-1----:R-:W-:Y:S02]  /*d010*/  LOP3.LUT R5, R2, 0x7f, RZ, 0xc0, !PT ;  /* 0x0000007f02057812 */ /* 0x002fe400078ec0ff */
[----:B------:R-:W-:Y:S02]  /*d020*/  SHF.L.U32 R2, R17, 0x1f, RZ ;  /* 0x0000001f11027819 */ /* 0x000fe400000006ff */
[----:B------:R-:W-:Y:S02]  /*d030*/  ISETP.NE.AND P2, PT, R5, RZ, PT ;  /* 0x000000ff0500720c */ /* 0x000fe40003f45270 */
[----:B------:R-:W1:Y:S02]  /*d040*/  SYNCS.PHASECHK.TRANS64.TRYWAIT P3, [R3+URZ+0x28c40], R2 ;  /* 0x028c4002030075a7 */ /* 0x000e64000806017f */
[----:B-1----:R-:W-:Y:S09]  /*d050*/  @!P3 BRA `(.L_x_5876) ;  /* 0x0000001400f8b947 */ /* 0x002ff20003800000 */
.L_x_5913:
[----:B------:R-:W-:Y:S05]  /*d060*/  @P2 BRA `(.L_x_5877) ;  /* 0x0000000000142947 */ /* 0x000fea0003800000 */
[----:B------:R-:W-:Y:S02]  /*d070*/  ISETP.NE.AND P3, PT, R19, RZ, PT ;  /* 0x000000ff1300720c */ /* 0x000fe40003f65270 */
[----:B------:R-:W-:-:S04]  /*d080*/  MOV R12, 0x2000 ;  /* 0x00002000000c7802 */ /* 0x000fc80000000f00 */
[----:B------:R2:W-:Y:S07]  /*d090*/  SYNCS.ARRIVE.TRANS64 RZ, [R3+URZ+0x28c30], R12 ;  /* 0x028c300c03ff79a7 */ /* 0x0005ee000800003f */
[----:B------:R-:W-:Y:S05]  /*d0a0*/  @!P3 BRA `(.L_x_5877) ;  /* 0x000000000004b947 */ /* 0x000fea0003800000 */
[----:B------:R-:W-:Y:S01]  /*d0b0*/  BPT.TRAP 0x1 ;  /* 0x000000040000795c */ /* 0x000fe20000300000 */
.L_x_5877:
        /* <DEDUP_REMOVED lines=17> */
.L_x_5914:
[----:B------:R-:W-:Y:S05]  /*d1d0*/  @P2 BRA `(.L_x_5879) ;  /* 0x0000000000142947 */ /* 0x000fea0003800000 */
[----:B------:R-:W-:Y:S02]  /*d1e0*/  ISETP.NE.AND P2, PT, R19, RZ, PT ;  /* 0x000000ff1300720c */ /* 0x000fe40003f45270 */
[----:B-1-3--:R-:W-:-:S04]  /*d1f0*/  MOV R2, 0x10000 ;  /* 0x0001000000027802 */ /* 0x00afc80000000f00 */
[----:B------:R4:W-:Y:S07]  /*d200*/  SYNCS.ARRIVE.TRANS64 RZ, [R3+URZ+0x28c50], R2 ;  /* 0x028c500203ff79a7 */ /* 0x0009ee000800003f */
[----:B------:R-:W-:Y:S05]  /*d210*/  @!P2 BRA `(.L_x_5879) ;  /* 0x000000000004a947 */ /* 0x000fea0003800000 */
[----:B------:R-:W-:Y:S01]  /*d220*/  BPT.TRAP 0x1 ;  /* 0x000000040000795c */ /* 0x000fe20000300000 */
.L_x_5879:
        /* <DEDUP_REMOVED lines=50> */
.L_x_5874:
[----:B------:R-:W-:Y:S05]  /*d550*/  BSYNC B1 ;  /* 0x0000000000017941 */ /* 0x000fea0003800000 */
.L_x_5873:
[----:B------:R-:W-:Y:S01]  /*d560*/  IADD3 R9, R9, 0x1, RZ ;  /* 0x0000000109097810 */ /* 0x000fe20007ffe0ff */
[----:B------:R-:W-:Y:S03]  /*d570*/  BSSY B1, `(.L_x_5880) ;  /* 0x0000070000017945 */ /* 0x000fe60003800000 */
[----:B------:R-:W-:-:S04]  /*d580*/  ISETP.NE.AND P2, PT, R9, 0x2, PT ;  /* 0x000000020900780c */ /* 0x000fc80003f45270 */
[----:B---34-:R-:W-:Y:S02]  /*d590*/  SEL R2, RZ, 0x1, P2 ;  /* 0x00000001ff027807 */ /* 0x018fe40001000000 */
[----:B------:R-:W-:Y:S02]  /*d5a0*/  SEL R16, R9, RZ, P2 ;  /* 0x000000ff09107207 */ /* 0x000fe40001000000 */
[----:B------:R-:W-:Y:S01]  /*d5b0*/  LOP3.LUT R17, R17, R2, RZ, 0x3c, !PT ;  /* 0x0000000211117212 */ /* 0x000fe200078e3cff */
[----:B------:R-:W-:Y:S06]  /*d5c0*/  @!P6 BRA `(.L_x_5881) ;  /* 0x0000000400a8e947 */ /* 0x000fec0003800000 */
[----:B------:R-:W-:Y:S01]  /*d5d0*/  VIADD R10, R8, 0xffffffff ;  /* 0xffffffff080a7836 */ /* 0x000fe20000000000 */
[----:B------:R-:W-:Y:S06]  /*d5e0*/  @!P0 BRA `(.L_x_5882) ;  /* 0x0000000000488947 */ /* 0x000fec0003800000 */
[----:B------:R-:W1:Y:S01]  /*d5f0*/  LDC R9, c[0x0][0x41c] ;  /* 0x00010700ff097b82 */ /* 0x000e620000000800 */
[----:B------:R-:W-:Y:S01]  /*d600*/  MOV R11, R10 ;  /* 0x0000000a000b7202 */ /* 0x000fe20000000f00 */
[----:B------:R-:W-:-:S04]  /*d610*/  IMAD R13, R7, UR4, RZ ;  /* 0x00000004070d7c24 */ /* 0x000fc8000f8e02ff */
[----:B------:R-:W-:Y:S02]  /*d620*/  IMAD R13, R6, UR5, R13 ;  /* 0x00000005060d7c24 */ /* 0x000fe4000f8e020d */
[----:B------:R-:W3:Y:S01]  /*d630*/  LDC.64 R4, c[0x0][0x3f8] ;  /* 0x0000fe00ff047b82 */ /* 0x000ee20000000a00 */
[----:B-1----:R-:W-:-:S13]  /*d640*/  ISETP.NE.AND P2, PT, R9, 0x1, PT ;  /* 0x000000010900780c */ /* 0x002fda0003f45270 */
[----:B--2---:R-:W1:Y:S02]  /*d650*/  @P2 LDC.64 R2, c[0x0][0x420] ;  /* 0x00010800ff022b82 */ /* 0x004e640000000a00 */
[----:B-1----:R-:W-:-:S05]  /*d660*/  @P2 IMAD.HI.U32 R2, R10, R2, RZ ;  /* 0x000000020a022227 */ /* 0x002fca00078e00ff */
[----:B------:R-:W-:-:S04]  /*d670*/  @P2 SHF.R.U32.HI R11, RZ, R3, R2 ;  /* 0x00000003ff0b2219 */ /* 0x000fc80000011602 */
[----:B------:R-:W-:Y:S02]  /*d680*/  SHF.R.S32.HI R3, RZ, 0x1f, R11 ;  /* 0x0000001fff037819 */ /* 0x000fe4000001140b */
[----:B------:R-:W-:-:S05]  /*d690*/  MOV R2, R11 ;  /* 0x0000000b00027202 */ /* 0x000fca0000000f00 */
[----:B------:R-:W-:-:S05]  /*d6a0*/  IMAD.WIDE.U32 R2, R6, UR4, R2 ;  /* 0x0000000406027c25 */ /* 0x000fca000f8e0002 */
[----:B------:R-:W-:Y:S02]  /*d6b0*/  IADD3 R3, R13, R3, RZ ;  /* 0x000000030d037210 */ /* 0x000fe40007ffe0ff */
[----:B---3--:R-:W-:-:S04]  /*d6c0*/  LEA R4, P2, R2, R4, 0x2 ;  /* 0x0000000402047211 */ /* 0x008fc800078410ff */
[----:B------:R-:W-:-:S05]  /*d6d0*/  LEA.HI.X R5, R2, R5, R3, 0x2, P2 ;  /* 0x0000000502057211 */ /* 0x000fca00010f1403 */
[----:B------:R1:W5:Y:S01]  /*d6e0*/  LDG.E R4, desc[UR50][R4.64] ;  /* 0x0000003204047981 */ /* 0x000362000c1e1900 */
[----:B------:R-:W-:-:S05]  /*d6f0*/  IADD3 R2, -R11, RZ, RZ ;  /* 0x000000ff0b027210 */ /* 0x000fca0007ffe1ff */
[----:B------:R-:W-:-:S07]  /*d700*/  IMAD R10, R9, R2, R10 ;  /* 0x00000002090a7224 */ /* 0x000fce00078e020a */
.L_x_5882:
[----:B------:R-:W1:Y:S01]  /*d710*/  S2R R2, SR_TID.X ;  /* 0x0000000000027919 */ /* 0x000e620000002100 */
[----:B--2---:R-:W-:Y:S02]  /*d720*/  SHF.L.U32 R3, R17, 0x1f, RZ ;  /* 0x0000001f11037819 */ /* 0x004fe400000006ff */
[----:B-1----:R-:W-:Y:S02]  /*d730*/  LOP3.LUT R5, R2, 0x7f, RZ, 0xc0, !PT ;  /* 0x0000007f02057812 */ /* 0x002fe400078ec0ff */
[----:B------:R-:W-:Y:S02]  /*d740*/  LEA R2, R16, UR37, 0x3 ;  /* 0x0000002510027c11 */ /* 0x000fe4000f8e18ff */
[----:B------:R-:W-:Y:S02]  /*d750*/  ISETP.NE.AND P2, PT, R5, RZ, PT ;  /* 0x000000ff0500720c */ /* 0x000fe40003f45270 */
[----:B------:R-:W1:Y:S02]  /*d760*/  SYNCS.PHASECHK.TRANS64.TRYWAIT P3, [R2+URZ+0x28c40], R3 ;  /* 0x028c4003020075a7 */ /* 0x000e64000806017f */
[----:B-1----:R-:W-:Y:S09]  /*d770*/  @!P3 BRA `(.L_x_5883) ;  /* 0x000000100058b947 */ /* 0x002ff20003800000 */
.L_x_5915:
[----:B------:R-:W-:Y:S05]  /*d780*/  @P2 BRA `(.L_x_5884) ;  /* 0x0000000000142947 */ /* 0x000fea0003800000 */
[----:B------:R-:W-:Y:S01]  /*d790*/  ISETP.NE.AND P3, PT, R19, RZ, PT ;  /* 0x000000ff1300720c */ /* 0x000fe20003f65270 */
[----:B------:R-:W-:-:S04]  /*d7a0*/  IMAD.MOV.U32 R5, RZ, RZ, 0x2000 ;  /* 0x00002000ff057424 */ /* 0x000fc800078e00ff */
[----:B------:R2:W-:Y:S08]  /*d7b0*/  SYNCS.ARRIVE.TRANS64 RZ, [R2+URZ+0x28c30], R5 ;  /* 0x028c300502ff79a7 */ /* 0x0005f0000800003f */
[----:B------:R-:W-:Y:S05]  /*d7c0*/  @!P3 BRA `(.L_x_5884) ;  /* 0x000000000004b947 */ /* 0x000fea0003800000 */
[----:B------:R-:W-:Y:S01]  /*d7d0*/  BPT.TRAP 0x1 ;  /* 0x000000040000795c */ /* 0x000fe20000300000 */
.L_x_5884:
        /* <DEDUP_REMOVED lines=17> */
.L_x_5916:
[----:B------:R-:W-:Y:S05]  /*d8f0*/  @P2 BRA `(.L_x_5886) ;  /* 0x0000000000142947 */ /* 0x000fea0003800000 */
[----:B------:R-:W-:Y:S02]  /*d900*/  ISETP.NE.AND P2, PT, R19, RZ, PT ;  /* 0x000000ff1300720c */ /* 0x000fe40003f45270 */
[----:B-1-3--:R-:W-:-:S04]  /*d910*/  MOV R3, 0x10000 ;  /* 0x0001000000037802 */ /* 0x00afc80000000f00 */
[----:B------:R4:W-:Y:S07]  /*d920*/  SYNCS.ARRIVE.TRANS64 RZ, [R2+URZ+0x28c50], R3 ;  /* 0x028c500302ff79a7 */ /* 0x0009ee000800003f */
[----:B------:R-:W-:Y:S05]  /*d930*/  @!P2 BRA `(.L_x_5886) ;  /* 0x000000000004a947 */ /* 0x000fea0003800000 */
[----:B------:R-:W-:Y:S01]  /*d940*/  BPT.TRAP 0x1 ;  /* 0x000000040000795c */ /* 0x000fe20000300000 */
.L_x_5886:
        /* <DEDUP_REMOVED lines=50> */
.L_x_5881:
[----:B------:R-:W-:Y:S05]  /*dc70*/  BSYNC B1 ;  /* 0x0000000000017941 */ /* 0x000fea0003800000 */
.L_x_5880:
[C---:B------:R-:W-:Y:S02]  /*dc80*/  ISETP.GT.AND P2, PT, R8.reuse, 0x1, PT ;  /* 0x000000010800780c */ /* 0x040fe40003f44270 */
[----:B------:R-:W-:-:S11]  /*dc90*/  IADD3 R8, R8, -0x2, RZ ;  /* 0xfffffffe08087810 */ /* 0x000fd60007ffe0ff */
[----:B------:R-:W-:Y:S05]  /*dca0*/  @P2 BRA `(.L_x_5887) ;  /* 0xfffffff000602947 */ /* 0x000fea000383ffff */
.L_x_5872:
[----:B------:R-:W-:Y:S05]  /*dcb0*/  BSYNC B0 ;  /* 0x0000000000007941 */ /* 0x000fea0003800000 */
.L_x_5863:
        /* <DEDUP_REMOVED lines=18> */
.L_x_5889:
[----:B------:R-:W-:Y:S05]  /*dde0*/  BSYNC B0 ;  /* 0x0000000000007941 */ /* 0x000fea0003800000 */
.L_x_5888:
[----:B------:R-:W-:Y:S01]  /*ddf0*/  SEL R16, R16, RZ, P0 ;  /* 0x000000ff10107207 */ /* 0x000fe20000000000 */
[----:B------:R-:W-:-:S07]  /*de00*/  IMAD.MOV.U32 R13, RZ, RZ, R18 ;  /* 0x000000ffff0d7224 */ /* 0x000fce00078e0012 */
.L_x_5848:
[----:B------:R-:W-:Y:S05]  /*de10*/  BSYNC B6 ;  /* 0x0000000000067941 */ /* 0x000fea0003800000 */
.L_x_5846:
[----:B------:R-:W-:-:S03]  /*de20*/  UMOV UR6, 0xffffffff ;  /* 0xffffffff00067882 */ /* 0x000fc60000000000 */
[----:B------:R-:W-:Y:S05]  /*de30*/  BRA.DIV UR6, `(.L_x_5890) ;  /* 0x0000000a06d07947 */ /* 0x000fea000b800000 */
[----:B------:R1:W1:Y:S02]  /*de40*/  SHFL.IDX PT, R14, R13, RZ, 0x1f ;  /* 0x00001fff0d0e7589 */ /* 0x00026400000e0000 */
.L_x_5919:
        /* <DEDUP_REMOVED lines=12> */
.L_x_5843:
        /* <DEDUP_REMOVED lines=11> */
.L_x_5920:
        /* <DEDUP_REMOVED lines=14> */
.L_x_5895:
[----:B------:R-:W-:Y:S02]  /*e0a0*/  IADD3 R3, R7, 0x28c40, RZ ;  /* 0x00028c4007037810 */ /* 0x000fe40007ffe0ff */
        /* <DEDUP_REMOVED lines=8> */
[----:B------:R-:W-:Y:S02]  /*e130*/  SHF.L.U32 R0, R17, 0x1f, RZ ;  /* 0x0000001f11007819 */ /* 0x000fe400000006ff */
[----:B------:R-:W-:Y:S01]  /*e140*/  LEA R3, R2, R3, 0x3 ;  /* 0x0000000302037211 */ /* 0x000fe200078e18ff */
[----:B-1----:R-:W-:Y:S06]  /*e150*/  @!P0 BRA `(.L_x_5896) ;  /* 0x0000000800408947 */ /* 0x002fec0003800000 */
.L_x_5921:
[----:B------:R-:W2:Y:S02]  /*e160*/  SYNCS.PHASECHK.TRANS64.TRYWAIT P0, [R3+URZ], R0 ;  /* 0x00000000030075a7 */ /* 0x000ea4000800017f */
[----:B--2---:R-:W-:Y:S05]  /*e170*/  @!P0 BRA `(.L_x_5897) ;  /* 0x00000008004c8947 */ /* 0x004fea0003800000 */
.L_x_5922:
[----:B------:R-:W-:Y:S05]  /*e180*/  @!P2 BRA `(.L_x_5898) ;  /* 0x000000000004a947 */ /* 0x000fea0003800000 */
[----:B------:R-:W-:Y:S01]  /*e190*/  BPT.TRAP 0x1 ;  /* 0x000000040000795c */ /* 0x000fe20000300000 */
.L_x_5898:
[----:B--2---:R-:W-:-:S04]  /*e1a0*/  IADD3 R3, R7, 0x28c60, RZ ;  /* 0x00028c6007037810 */ /* 0x004fc80007ffe0ff */
[----:B-1----:R-:W-:-:S04]  /*e1b0*/  LEA R5, R16, R3, 0x3 ;  /* 0x0000000310057211 */ /* 0x002fc800078e18ff */
[----:B------:R-:W1:Y:S02]  /*e1c0*/  SYNCS.PHASECHK.TRANS64.TRYWAIT P0, [R5+URZ], R4 ;  /* 0x00000004050075a7 */ /* 0x000e64000800017f */
[----:B-1----:R-:W-:Y:S05]  /*e1d0*/  @!P0 BRA `(.L_x_5899) ;  /* 0x0000000800488947 */ /* 0x002fea0003800000 */
.L_x_5923:
[----:B------:R-:W-:-:S07]  /*e1e0*/  IMAD R3, R2, 0x8, R3 ;  /* 0x0000000802037824 */ /* 0x000fce00078e0203 */
.L_x_5900:
[----:B--2---:R2:W3:Y:S02]  /*e1f0*/  SYNCS.PHASECHK.TRANS64.TRYWAIT P0, [R3+URZ], R0 ;  /* 0x00000000030075a7 */ /* 0x0044e4000800017f */
[----:B---3--:R-:W-:Y:S05]  /*e200*/  @!P0 NANOSLEEP.SYNCS 0x989680 ;  /* 0x009896800000895d */ /* 0x008fea0003900000 */
[----:B------:R-:W3:Y:S02]  /*e210*/  @!P0 SYNCS.PHASECHK.TRANS64 P0, [R3+URZ], R0 ;  /* 0x00000000030085a7 */ /* 0x000ee4000800007f */
[----:B---3--:R-:W-:Y:S05]  /*e220*/  @!P0 BRA `(.L_x_5900) ;  /* 0xfffffffc00f08947 */ /* 0x008fea000383ffff */
.L_x_5894:
[----:B------:R-:W-:Y:S05]  /*e230*/  BSYNC B0 ;  /* 0x0000000000007941 */ /* 0x000fea0003800000 */
.L_x_5893:
[----:B------:R-:W-:Y:S05]  /*e240*/  EXIT ;  /* 0x000000000000794d */ /* 0x000fea0003800000 */
.L_x_5795:
[----:B-1----:R-:W-:-:S04]  /*e250*/  MOV R3, UR16 ;  /* 0x0000001000037c02 */ /* 0x002fc80008000f00 */
[----:B------:R1:W2:Y:S03]  /*e260*/  SYNCS.PHASECHK.TRANS64.TRYWAIT P0, [R3+URZ+0x28c50], R0 ;  /* 0x028c5000030075a7 */ /* 0x0002a6000800017f */
[----:B--2---:R-:W-:Y:S05]  /*e270*/  @!P0 NANOSLEEP.SYNCS 0x989680 ;  /* 0x009896800000895d */ /* 0x004fea0003900000 */
[----:B------:R-:W2:Y:S02]  /*e280*/  @!P0 SYNCS.PHASECHK.TRANS64 P0, [R3+URZ+0x28c50], R0 ;  /* 0x028c5000030085a7 */ /* 0x000ea4000800007f */
[----:B--2---:R-:W-:Y:S05]  /*e290*/  @!P0 BRA `(.L_x_5795) ;  /* 0xfffffffc00ec8947 */ /* 0x004fea000383ffff */
[----:B------:R-:W-:Y:S05]  /*e2a0*/  BRA `(.L_x_5901) ;  /* 0xffffff34006c7947 */ /* 0x000fea000383ffff */
.L_x_5800:
[----:B--2---:R-:W-:-:S04]  /*e2b0*/  MOV R4, UR6 ;  /* 0x0000000600047c02 */ /* 0x004fc80008000f00 */
[----:B------:R2:W3:Y:S03]  /*e2c0*/  SYNCS.PHASECHK.TRANS64.TRYWAIT P0, [R4+URZ+0x28c50], R3 ;  /* 0x028c5003040075a7 */ /* 0x0004e6000800017f */
[----:B---3--:R-:W-:Y:S05]  /*e2d0*/  @!P0 NANOSLEEP.SYNCS 0x989680 ;  /* 0x009896800000895d */ /* 0x008fea0003900000 */
[----:B------:R-:W3:Y:S02]  /*e2e0*/  @!P0 SYNCS.PHASECHK.TRANS64 P0, [R4+URZ+0x28c50], R3 ;  /* 0x028c5003040085a7 */ /* 0x000ee4000800007f */
[----:B---3--:R-:W-:Y:S05]  /*e2f0*/  @!P0 BRA `(.L_x_5800) ;  /* 0xfffffffc00ec8947 */ /* 0x008fea000383ffff */
[----:B------:R-:W-:Y:S05]  /*e300*/  BRA `(.L_x_5799) ;  /* 0xffffff4000807947 */ /* 0x000fea000383ffff */
.L_x_5803:
[----:B-1----:R-:W-:-:S04]  /*e310*/  MOV R3, UR48 ;  /* 0x0000003000037c02 */ /* 0x002fc80008000f00 */
[----:B------:R1:W2:Y:S03]  /*e320*/  SYNCS.PHASECHK.TRANS64.TRYWAIT P1, [R3+URZ+0x28c00], R0 ;  /* 0x028c0000030075a7 */ /* 0x0002a6000802017f */
[----:B--2---:R-:W-:Y:S05]  /*e330*/  @!P1 NANOSLEEP.SYNCS 0x989680 ;  /* 0x009896800000995d */ /* 0x004fea0003900000 */
[----:B------:R-:W2:Y:S02]  /*e340*/  @!P1 SYNCS.PHASECHK.TRANS64 P1, [R3+URZ+0x28c00], R0 ;  /* 0x028c0000030095a7 */ /* 0x000ea4000802007f */
[----:B--2---:R-:W-:Y:S05]  /*e350*/  @!P1 BRA `(.L_x_5803) ;  /* 0xfffffffc00ec9947 */ /* 0x004fea000383ffff */
[----:B------:R-:W-:Y:S05]  /*e360*/  BRA `(.L_x_5902) ;  /* 0xffffff4c00e87947 */ /* 0x000fea000383ffff */
.L_x_5807:
[----:B---3--:R3:W4:Y:S02]  /*e370*/  SYNCS.PHASECHK.TRANS64.TRYWAIT P1, [R7+URZ+0x28c30], R8 ;  /* 0x028c3008070075a7 */ /* 0x008724000802017f */
[----:B----4-:R-:W-:Y:S05]  /*e380*/  @!P1 NANOSLEEP.SYNCS 0x989680 ;  /* 0x009896800000995d */ /* 0x010fea0003900000 */
[----:B------:R-:W4:Y:S02]  /*e390*/  @!P1 SYNCS.PHASECHK.TRANS64 P1, [R7+URZ+0x28c30], R8 ;  /* 0x028c3008070095a7 */ /* 0x000f24000802007f */
[----:B----4-:R-:W-:Y:S05]  /*e3a0*/  @!P1 BRA `(.L_x_5807) ;  /* 0xfffffffc00f09947 */ /* 0x010fea000383ffff */
[----:B------:R-:W-:Y:S05]  /*e3b0*/  BRA `(.L_x_5806) ;  /* 0xffffff5000047947 */ /* 0x000fea000383ffff */
.L_x_5811:
[----:B----4-:R4:W1:Y:S02]  /*e3c0*/  SYNCS.PHASECHK.TRANS64.TRYWAIT P2, [R7+URZ+0x28c50], R8 ;  /* 0x028c5008070075a7 */ /* 0x010864000804017f */
[----:B-1----:R-:W-:Y:S05]  /*e3d0*/  @!P2 NANOSLEEP.SYNCS 0x989680 ;  /* 0x009896800000a95d */ /* 0x002fea0003900000 */
[----:B------:R-:W1:Y:S02]  /*e3e0*/  @!P2 SYNCS.PHASECHK.TRANS64 P2, [R7+URZ+0x28c50], R8 ;  /* 0x028c50080700a5a7 */ /* 0x000e64000804007f */
[----:B-1----:R-:W-:Y:S05]  /*e3f0*/  @!P2 BRA `(.L_x_5811) ;  /* 0xfffffffc00f0a947 */ /* 0x002fea000383ffff */
[----:B------:R-:W-:Y:S05]  /*e400*/  BRA `(.L_x_5810) ;  /* 0xffffff64007c7947 */ /* 0x000fea000383ffff */
.L_x_5816:
[----:B---3--:R-:W-:-:S04]  /*e410*/  MOV R4, UR30 ;  /* 0x0000001e00047c02 */ /* 0x008fc80008000f00 */
[----:B------:R3:W4:Y:S03]  /*e420*/  SYNCS.PHASECHK.TRANS64.TRYWAIT P2, [R4+URZ+0x28c30], R7 ;  /* 0x028c3007040075a7 */ /* 0x000726000804017f */
[----:B----4-:R-:W-:Y:S05]  /*e430*/  @!P2 NANOSLEEP.SYNCS 0x989680 ;  /* 0x009896800000a95d */ /* 0x010fea0003900000 */
[----:B------:R-:W4:Y:S02]  /*e440*/  @!P2 SYNCS.PHASECHK.TRANS64 P2, [R4+URZ+0x28c30], R7 ;  /* 0x028c30070400a5a7 */ /* 0x000f24000804007f */
[----:B----4-:R-:W-:Y:S05]  /*e450*/  @!P2 BRA `(.L_x_5816) ;  /* 0xfffffffc00eca947 */ /* 0x010fea000383ffff */
[----:B------:R-:W-:Y:S05]  /*e460*/  BRA `(.L_x_5815) ;  /* 0xffffff6800807947 */ /* 0x000fea000383ffff */
.L_x_5820:
[----:B---3--:R3:W4:Y:S02]  /*e470*/  SYNCS.PHASECHK.TRANS64.TRYWAIT P2, [R170+URZ+0x28c50], R7 ;  /* 0x028c5007aa0075a7 */ /* 0x008724000804017f */
[----:B----4-:R-:W-:Y:S05]  /*e480*/  @!P2 NANOSLEEP.SYNCS 0x989680 ;  /* 0x009896800000a95d */ /* 0x010fea0003900000 */
[----:B------:R-:W4:Y:S02]  /*e490*/  @!P2 SYNCS.PHASECHK.TRANS64 P2, [R170+URZ+0x28c50], R7 ;  /* 0x028c5007aa00a5a7 */ /* 0x000f24000804007f */
[----:B----4-:R-:W-:Y:S05]  /*e4a0*/  @!P2 BRA `(.L_x_5820) ;  /* 0xfffffffc00f0a947 */ /* 0x010fea000383ffff */
[----:B------:R-:W-:Y:S05]  /*e4b0*/  BRA `(.L_x_5819) ;  /* 0xffffff8400e87947 */ /* 0x000fea000383ffff */
.L_x_5826:
[----:B----4-:R-:W-:-:S04]  /*e4c0*/  IMAD.U32 R4, RZ, RZ, UR24 ;  /* 0x00000018ff047e24 */ /* 0x010fc8000f8e00ff */
[----:B------:R4:W1:Y:S03]  /*e4d0*/  SYNCS.PHASECHK.TRANS64.TRYWAIT P2, [R4+URZ+0x28c30], R7 ;  /* 0x028c3007040075a7 */ /* 0x000866000804017f */
[----:B-1----:R-:W-:Y:S05]  /*e4e0*/  @!P2 NANOSLEEP.SYNCS 0x989680 ;  /* 0x009896800000a95d */ /* 0x002fea0003900000 */
[----:B------:R-:W1:Y:S02]  /*e4f0*/  @!P2 SYNCS.PHASECHK.TRANS64 P2, [R4+URZ+0x28c30], R7 ;  /* 0x028c30070400a5a7 */ /* 0x000e64000804007f */
[----:B-1----:R-:W-:Y:S05]  /*e500*/  @!P2 BRA `(.L_x_5826) ;  /* 0xfffffffc00eca947 */ /* 0x002fea000383ffff */
[----:B------:R-:W-:Y:S05]  /*e510*/  BRA `(.L_x_5825) ;  /* 0xffffff8800d47947 */ /* 0x000fea000383ffff */
.L_x_5830:
[----:B--2---:R2:W4:Y:S02]  /*e520*/  SYNCS.PHASECHK.TRANS64.TRYWAIT P2, [R168+URZ+0x28c50], R7 ;  /* 0x028c5007a80075a7 */ /* 0x004524000804017f */
[----:B----4-:R-:W-:Y:S05]  /*e530*/  @!P2 NANOSLEEP.SYNCS 0x989680 ;  /* 0x009896800000a95d */ /* 0x010fea0003900000 */
[----:B------:R-:W4:Y:S02]  /*e540*/  @!P2 SYNCS.PHASECHK.TRANS64 P2, [R168+URZ+0x28c50], R7 ;  /* 0x028c5007a800a5a7 */ /* 0x000f24000804007f */
[----:B----4-:R-:W-:Y:S05]  /*e550*/  @!P2 BRA `(.L_x_5830) ;  /* 0xfffffffc00f0a947 */ /* 0x010fea000383ffff */
[----:B------:R-:W-:Y:S05]  /*e560*/  BRA `(.L_x_5829) ;  /* 0xffffffa000f87947 */ /* 0x000fea000383ffff */
.L_x_5852:
[----:B------:R-:W1:Y:S01]  /*e570*/  S2R R7, SR_TID.X ;  /* 0x0000000000077919 */ /* 0x000e620000002100 */
[----:B------:R-:W-:Y:S02]  /*e580*/  MOV R12, RZ ;  /* 0x000000ff000c7202 */ /* 0x000fe40000000f00 */
[----:B------:R-:W-:Y:S02]  /*e590*/  MOV R11, 0x1f ;  /* 0x0000001f000b7802 */ /* 0x000fe40000000f00 */
[----:B------:R-:W-:Y:S02]  /*e5a0*/  MOV R15, 0xffffffff ;  /* 0xffffffff000f7802 */ /* 0x000fe40000000f00 */
[----:B-1----:R-:W-:-:S04]  /*e5b0*/  SHF.R.U32.HI R7, RZ, 0x5, R7 ;  /* 0x00000005ff077819 */ /* 0x002fc80000011607 */
[----:B------:R-:W-:-:S04]  /*e5c0*/  LOP3.LUT R7, R7, 0x3, RZ, 0xc0, !PT ;  /* 0x0000000307077812 */ /* 0x000fc800078ec0ff */
[----:B------:R-:W-:-:S07]  /*e5d0*/  MOV R13, R7 ;  /* 0x00000007000d7202 */ /* 0x000fce0000000f00 */
[----:B------:R-:W-:Y:S05]  /*e5e0*/  WARPSYNC.COLLECTIVE R15, `(.L_x_5903) ;  /* 0x000000000f087348 */ /* 0x000fea0003c00000 */
[----:B------:R1:W2:Y:S02]  /*e5f0*/  SHFL.IDX P6, R14, R13, R12, R11 ;  /* 0x0000000c0d0e7389 */ /* 0x0002a400000c000b */
[----:B-12---:R-:W-:Y:S01]  /*e600*/  ENDCOLLECTIVE ;  /* 0x000000000000791b */ /* 0x006fe20003800000 */
.L_x_5903:
[----:B------:R-:W-:Y:S05]  /*e610*/  BRA `(.L_x_5904) ;  /* 0xffffffd400b87947 */ /* 0x000fea000383ffff */
.L_x_5853:
[----:B------:R-:W-:Y:S01]  /*e620*/  BSSY B0, `(.L_x_5905) ;  /* 0x0000006000007945 */ /* 0x000fe20003800000 */
[----:B------:R-:W-:-:S07]  /*e630*/  IMAD.MOV.U32 R15, RZ, RZ, -0x1 ;  /* 0xffffffffff0f7424 */ /* 0x000fce00078e00ff */
[----:B------:R-:W-:Y:S05]  /*e640*/  WARPSYNC.COLLECTIVE R15, `(.L_x_5906) ;  /* 0x000000000f0c7348 */ /* 0x000fea0003c00000 */
[----:B------:R-:W-:Y:S02]  /*e650*/  ELECT P6, UR62, PT ;  /* 0x00000000003e782f */ /* 0x000fe400038c0000 */
[----:B------:R-:W-:Y:S01]  /*e660*/  MOV R14, UR62 ;  /* 0x0000003e000e7c02 */ /* 0x000fe20008000f00 */
[----:B------:R-:W-:Y:S10]  /*e670*/  ENDCOLLECTIVE ;  /* 0x000000000000791b */ /* 0x000ff40003800000 */
.L_x_5906:
[----:B------:R-:W-:Y:S05]  /*e680*/  BSYNC B0 ;  /* 0x0000000000007941 */ /* 0x000fea0003800000 */
.L_x_5905:
[----:B------:R-:W-:Y:S05]  /*e690*/  BRA `(.L_x_5907) ;  /* 0xffffffd400a87947 */ /* 0x000fea000383ffff */
.L_x_5856:
[----:B-1----:R1:W2:Y:S02]  /*e6a0*/  SYNCS.PHASECHK.TRANS64.TRYWAIT P2, [R8+URZ+0x28c40], R5 ;  /* 0x028c4005080075a7 */ /* 0x0022a4000804017f */
[----:B--2---:R-:W-:Y:S05]  /*e6b0*/  @!P2 NANOSLEEP.SYNCS 0x989680 ;  /* 0x009896800000a95d */ /* 0x004fea0003900000 */
[----:B------:R-:W2:Y:S02]  /*e6c0*/  @!P2 SYNCS.PHASECHK.TRANS64 P2, [R8+URZ+0x28c40], R5 ;  /* 0x028c40050800a5a7 */ /* 0x000ea4000804007f */
[----:B--2---:R-:W-:Y:S05]  /*e6d0*/  @!P2 BRA `(.L_x_5856) ;  /* 0xfffffffc00f0a947 */ /* 0x004fea000383ffff */
[----:B------:R-:W-:Y:S05]  /*e6e0*/  BRA `(.L_x_5908) ;  /* 0xffffffd800047947 */ /* 0x000fea000383ffff */
.L_x_5858:
[----:B-1----:R-:W-:-:S04]  /*e6f0*/  MOV R8, UR37 ;  /* 0x0000002500087c02 */ /* 0x002fc80008000f00 */
[----:B------:R1:W2:Y:S03]  /*e700*/  SYNCS.PHASECHK.TRANS64.TRYWAIT P2, [R8+URZ+0x28c20], R5 ;  /* 0x028c2005080075a7 */ /* 0x0002a6000804017f */
[----:B--2---:R-:W-:Y:S05]  /*e710*/  @!P2 NANOSLEEP.SYNCS 0x989680 ;  /* 0x009896800000a95d */ /* 0x004fea0003900000 */
[----:B------:R-:W2:Y:S02]  /*e720*/  @!P2 SYNCS.PHASECHK.TRANS64 P2, [R8+URZ+0x28c20], R5 ;  /* 0x028c20050800a5a7 */ /* 0x000ea4000804007f */
[----:B--2---:R-:W-:Y:S05]  /*e730*/  @!P2 BRA `(.L_x_5858) ;  /* 0xfffffffc00eca947 */ /* 0x004fea000383ffff */
[----:B------:R-:W-:Y:S05]  /*e740*/  BRA `(.L_x_5909) ;  /* 0xffffffd800a47947 */ /* 0x000fea000383ffff */
.L_x_5861:
[----:B-1----:R1:W2:Y:S02]  /*e750*/  SYNCS.PHASECHK.TRANS64.TRYWAIT P2, [R8+URZ+0x28c60], R5 ;  /* 0x028c6005080075a7 */ /* 0x0022a4000804017f */
[----:B--2---:R-:W-:Y:S05]  /*e760*/  @!P2 NANOSLEEP.SYNCS 0x989680 ;  /* 0x009896800000a95d */ /* 0x004fea0003900000 */
[----:B------:R-:W2:Y:S02]  /*e770*/  @!P2 SYNCS.PHASECHK.TRANS64 P2, [R8+URZ+0x28c60], R5 ;  /* 0x028c60050800a5a7 */ /* 0x000ea4000804007f */
[----:B--2---:R-:W-:Y:S05]  /*e780*/  @!P2 BRA `(.L_x_5861) ;  /* 0xfffffffc00f0a947 */ /* 0x004fea000383ffff */
[----:B------:R-:W-:Y:S05]  /*e790*/  BRA `(.L_x_5910) ;  /* 0xffffffd800b87947 */ /* 0x000fea000383ffff */
.L_x_5868:
[----:B-1----:R1:W2:Y:S02]  /*e7a0*/  SYNCS.PHASECHK.TRANS64.TRYWAIT P3, [R2+URZ+0x28c40], R3 ;  /* 0x028c4003020075a7 */ /* 0x0022a4000806017f */
[----:B--2---:R-:W-:Y:S05]  /*e7b0*/  @!P3 NANOSLEEP.SYNCS 0x989680 ;  /* 0x009896800000b95d */ /* 0x004fea0003900000 */
[----:B------:R-:W2:Y:S02]  /*e7c0*/  @!P3 SYNCS.PHASECHK.TRANS64 P3, [R2+URZ+0x28c40], R3 ;  /* 0x028c40030200b5a7 */ /* 0x000ea4000806007f */
[----:B--2---:R-:W-:Y:S05]  /*e7d0*/  @!P3 BRA `(.L_x_5868) ;  /* 0xfffffffc00f0b947 */ /* 0x004fea000383ffff */
[----:B------:R-:W-:Y:S05]  /*e7e0*/  BRA `(.L_x_5911) ;  /* 0xffffffe0003c7947 */ /* 0x000fea000383ffff */
.L_x_5870:
[----:B--2---:R2:W3:Y:S02]  /*e7f0*/  SYNCS.PHASECHK.TRANS64.TRYWAIT P3, [R2+URZ+0x28c60], R3 ;  /* 0x028c6003020075a7 */ /* 0x0044e4000806017f */
[----:B---3--:R-:W-:Y:S05]  /*e800*/  @!P3 NANOSLEEP.SYNCS 0x989680 ;  /* 0x009896800000b95d */ /* 0x008fea0003900000 */
[----:B------:R-:W3:Y:S02]  /*e810*/  @!P3 SYNCS.PHASECHK.TRANS64 P3, [R2+URZ+0x28c60], R3 ;  /* 0x028c60030200b5a7 */ /* 0x000ee4000806007f */
[----:B---3--:R-:W-:Y:S05]  /*e820*/  @!P3 BRA `(.L_x_5870) ;  /* 0xfffffffc00f0b947 */ /* 0x008fea000383ffff */
[----:B------:R-:W-:Y:S05]  /*e830*/  BRA `(.L_x_5912) ;  /* 0xffffffe000847947 */ /* 0x000fea000383ffff */
.L_x_5876:
[----:B-1----:R1:W2:Y:S02]  /*e840*/  SYNCS.PHASECHK.TRANS64.TRYWAIT P3, [R3+URZ+0x28c40], R2 ;  /* 0x028c4002030075a7 */ /* 0x0022a4000806017f */
[----:B--2---:R-:W-:Y:S05]  /*e850*/  @!P3 NANOSLEEP.SYNCS 0x989680 ;  /* 0x009896800000b95d */ /* 0x004fea0003900000 */
[----:B------:R-:W2:Y:S02]  /*e860*/  @!P3 SYNCS.PHASECHK.TRANS64 P3, [R3+URZ+0x28c40], R2 ;  /* 0x028c40020300b5a7 */ /* 0x000ea4000806007f */
[----:B--2---:R-:W-:Y:S05]  /*e870*/  @!P3 BRA `(.L_x_5876) ;  /* 0xfffffffc00f0b947 */ /* 0x004fea000383ffff */
[----:B------:R-:W-:Y:S05]  /*e880*/  BRA `(.L_x_5913) ;  /* 0xffffffe400f47947 */ /* 0x000fea000383ffff */
.L_x_5878:
[----:B---3--:R3:W4:Y:S02]  /*e890*/  SYNCS.PHASECHK.TRANS64.TRYWAIT P3, [R3+URZ+0x28c60], R2 ;  /* 0x028c6002030075a7 */ /* 0x008724000806017f */
[----:B----4-:R-:W-:Y:S05]  /*e8a0*/  @!P3 NANOSLEEP.SYNCS 0x989680 ;  /* 0x009896800000b95d */ /* 0x010fea0003900000 */
[----:B------:R-:W4:Y:S02]  /*e8b0*/  @!P3 SYNCS.PHASECHK.TRANS64 P3, [R3+URZ+0x28c60], R2 ;  /* 0x028c60020300b5a7 */ /* 0x000f24000806007f */
[----:B----4-:R-:W-:Y:S05]  /*e8c0*/  @!P3 BRA `(.L_x_5878) ;  /* 0xfffffffc00f0b947 */ /* 0x010fea000383ffff */
[----:B------:R-:W-:Y:S05]  /*e8d0*/  BRA `(.L_x_5914) ;  /* 0xffffffe8003c7947 */ /* 0x000fea000383ffff */
.L_x_5883:
[----:B-1----:R1:W2:Y:S02]  /*e8e0*/  SYNCS.PHASECHK.TRANS64.TRYWAIT P3, [R2+URZ+0x28c40], R3 ;  /* 0x028c4003020075a7 */ /* 0x0022a4000806017f */
[----:B--2---:R-:W-:Y:S05]  /*e8f0*/  @!P3 NANOSLEEP.SYNCS 0x989680 ;  /* 0x009896800000b95d */ /* 0x004fea0003900000 */
[----:B------:R-:W2:Y:S02]  /*e900*/  @!P3 SYNCS.PHASECHK.TRANS64 P3, [R2+URZ+0x28c40], R3 ;  /* 0x028c40030200b5a7 */ /* 0x000ea4000806007f */
[----:B--2---:R-:W-:Y:S05]  /*e910*/  @!P3 BRA `(.L_x_5883) ;  /* 0xfffffffc00f0b947 */ /* 0x004fea000383ffff */
[----:B------:R-:W-:Y:S05]  /*e920*/  BRA `(.L_x_5915) ;  /* 0xffffffec00947947 */ /* 0x000fea000383ffff */
.L_x_5885:
[----:B---3--:R3:W4:Y:S02]  /*e930*/  SYNCS.PHASECHK.TRANS64.TRYWAIT P3, [R2+URZ+0x28c60], R3 ;  /* 0x028c6003020075a7 */ /* 0x008724000806017f */
[----:B----4-:R-:W-:Y:S05]  /*e940*/  @!P3 NANOSLEEP.SYNCS 0x989680 ;  /* 0x009896800000b95d */ /* 0x010fea0003900000 */
[----:B------:R-:W4:Y:S02]  /*e950*/  @!P3 SYNCS.PHASECHK.TRANS64 P3, [R2+URZ+0x28c60], R3 ;  /* 0x028c60030200b5a7 */ /* 0x000f24000806007f */
[----:B----4-:R-:W-:Y:S05]  /*e960*/  @!P3 BRA `(.L_x_5885) ;  /* 0xfffffffc00f0b947 */ /* 0x010fea000383ffff */
[----:B------:R-:W-:Y:S05]  /*e970*/  BRA `(.L_x_5916) ;  /* 0xffffffec00dc7947 */ /* 0x000fea000383ffff */
.L_x_5890:
[----:B------:R-:W-:Y:S01]  /*e980*/  BSSY B0, `(.L_x_5917) ;  /* 0x0000007000007945 */ /* 0x000fe20003800000 */
[----:B--2---:R-:W-:Y:S02]  /*e990*/  MOV R12, RZ ;  /* 0x000000ff000c7202 */ /* 0x004fe40000000f00 */
[----:B------:R-:W-:Y:S02]  /*e9a0*/  MOV R11, 0x1f ;  /* 0x0000001f000b7802 */ /* 0x000fe40000000f00 */
[----:B------:R-:W-:-:S07]  /*e9b0*/  MOV R15, 0xffffffff ;  /* 0xffffffff000f7802 */ /* 0x000fce0000000f00 */
[----:B-1-34-:R-:W-:Y:S05]  /*e9c0*/  WARPSYNC.COLLECTIVE R15, `(.L_x_5918) ;  /* 0x000000000f087348 */ /* 0x01afea0003c00000 */
[----:B------:R2:W1:Y:S02]  /*e9d0*/  SHFL.IDX P6, R14, R13, R12, R11 ;  /* 0x0000000c0d0e7389 */ /* 0x00046400000c000b */
[----:B-1234-:R-:W-:Y:S01]  /*e9e0*/  ENDCOLLECTIVE ;  /* 0x000000000000791b */ /* 0x01efe20003800000 */
.L_x_5918:
[----:B------:R-:W-:Y:S05]  /*e9f0*/  BSYNC B0 ;  /* 0x0000000000007941 */ /* 0x000fea0003800000 */
.L_x_5917:
[----:B------:R-:W-:Y:S05]  /*ea00*/  BRA `(.L_x_5919) ;  /* 0xfffffff400107947 */ /* 0x000fea000383ffff */
.L_x_5892:
[----:B-1----:R1:W2:Y:S02]  /*ea10*/  SYNCS.PHASECHK.TRANS64.TRYWAIT P0, [R7+URZ+0x28c20], R0 ;  /* 0x028c2000070075a7 */ /* 0x0022a4000800017f */
[----:B--2---:R-:W-:Y:S05]  /*ea20*/  @!P0 NANOSLEEP.SYNCS 0x989680 ;  /* 0x009896800000895d */ /* 0x004fea0003900000 */
[----:B------:R-:W2:Y:S02]  /*ea30*/  @!P0 SYNCS.PHASECHK.TRANS64 P0, [R7+URZ+0x28c20], R0 ;  /* 0x028c2000070085a7 */ /* 0x000ea4000800007f */
[----:B--2---:R-:W-:Y:S05]  /*ea40*/  @!P0 BRA `(.L_x_5892) ;  /* 0xfffffffc00f08947 */ /* 0x004fea000383ffff */
[----:B------:R-:W-:Y:S05]  /*ea50*/  BRA `(.L_x_5920) ;  /* 0xfffffff400587947 */ /* 0x000fea000383ffff */
.L_x_5896:
[----:B-1----:R1:W2:Y:S02]  /*ea60*/  SYNCS.PHASECHK.TRANS64.TRYWAIT P0, [R5+URZ], R4 ;  /* 0x00000004050075a7 */ /* 0x0022a4000800017f */
[----:B--2---:R-:W-:Y:S05]  /*ea70*/  @!P0 NANOSLEEP.SYNCS 0x989680 ;  /* 0x009896800000895d */ /* 0x004fea0003900000 */
[----:B------:R-:W2:Y:S02]  /*ea80*/  @!P0 SYNCS.PHASECHK.TRANS64 P0, [R5+URZ], R4 ;  /* 0x00000004050085a7 */ /* 0x000ea4000800007f */
[----:B--2---:R-:W-:Y:S05]  /*ea90*/  @!P0 BRA `(.L_x_5896) ;  /* 0xfffffffc00f08947 */ /* 0x004fea000383ffff */
[----:B------:R-:W-:Y:S05]  /*eaa0*/  BRA `(.L_x_5921) ;  /* 0xfffffff400ac7947 */ /* 0x000fea000383ffff */
.L_x_5897:
[----:B--2---:R2:W3:Y:S02]  /*eab0*/  SYNCS.PHASECHK.TRANS64.TRYWAIT P0, [R3+URZ], R0 ;  /* 0x00000000030075a7 */ /* 0x0044e4000800017f */
[----:B---3--:R-:W-:Y:S05]  /*eac0*/  @!P0 NANOSLEEP.SYNCS 0x989680 ;  /* 0x009896800000895d */ /* 0x008fea0003900000 */
[----:B------:R-:W3:Y:S02]  /*ead0*/  @!P0 SYNCS.PHASECHK.TRANS64 P0, [R3+URZ], R0 ;  /* 0x00000000030085a7 */ /* 0x000ee4000800007f */
[----:B---3--:R-:W-:Y:S05]  /*eae0*/  @!P0 BRA `(.L_x_5897) ;  /* 0xfffffffc00f08947 */ /* 0x008fea000383ffff */
[----:B------:R-:W-:Y:S05]  /*eaf0*/  BRA `(.L_x_5922) ;  /* 0xfffffff400a07947 */ /* 0x000fea000383ffff */
.L_x_5899:
[----:B-1----:R1:W2:Y:S02]  /*eb00*/  SYNCS.PHASECHK.TRANS64.TRYWAIT P0, [R5+URZ], R4 ;  /* 0x00000004050075a7 */ /* 0x0022a4000800017f */
[----:B--2---:R-:W-:Y:S05]  /*eb10*/  @!P0 NANOSLEEP.SYNCS 0x989680 ;  /* 0x009896800000895d */ /* 0x004fea0003900000 */
[----:B------:R-:W2:Y:S02]  /*eb20*/  @!P0 SYNCS.PHASECHK.TRANS64 P0, [R5+URZ], R4 ;  /* 0x00000004050085a7 */ /* 0x000ea4000800007f */
[----:B--2---:R-:W-:Y:S05]  /*eb30*/  @!P0 BRA `(.L_x_5899) ;  /* 0xfffffffc00f08947 */ /* 0x004fea000383ffff */
[----:B------:R-:W-:Y:S05]  /*eb40*/  BRA `(.L_x_5923) ;  /* 0xfffffff400a47947 */ /* 0x000fea000383ffff */
.L_x_5924:
        /* <DEDUP_REMOVED lines=11> */
.L_x_11953:


//--------------------- .text._ZN7cutlass13device_kernelIN5flash11enable_sm90INS1_16FlashAttnFwdSm90INS1_25CollectiveMainloopFwdSm90ILi2EN4cute5tupleIJNS5_1CILi1EEES8_S8_EEENS6_IJNS7_ILi64EEESA_SA_EEELi512ENS_10bfloat16_tEfNS_4arch4Sm90ELb1ELb0ELb1ELb0ELb0ELb0ELb1ELb0ELb0ELb0ELb0ELb0EEENS1_21CollectiveEpilogueFwdINS6_IJSA_NS7_ILi512EEESA_EEES9_SC_SE_Li256ELb0ELb0ELb0ELb0EEENS1_30DynamicPersistentTileSchedulerILi256ELi32ELb0ELb0ELb1EEEEEEEEEvNT_6ParamsE --------------------------
	.section	.text._ZN7cutlass13device_kernelIN5flash11enable_sm90INS1_16FlashAttnFwdSm90INS1_25CollectiveMainloopFwdSm90ILi2EN4cute5tupleIJNS5_1CILi1EEES8_S8_EEENS6_IJNS7_ILi64EEESA_SA_EEELi512ENS_10bfloat16_tEfNS_4arch4Sm90ELb1ELb0ELb1ELb0ELb0ELb0ELb1ELb0ELb0ELb0ELb0ELb0EEENS1_21CollectiveEpilogueFwdINS6_IJSA_NS7_ILi512EEESA_EEES9_SC_SE_Li256ELb0ELb0ELb0ELb0EEENS1_30DynamicPersistentTileSchedulerILi256ELi32ELb0ELb0ELb1EEEEEEEEEvNT_6ParamsE,"ax",@progbits
	.align	128
.text._ZN7cutlass13device_kernelIN5flash11enable_sm90INS1_16FlashAttnFwdSm90INS1_25CollectiveMainloopFwdSm90ILi2EN4cute5tupleIJNS5_1CILi1EEES8_S8_EEENS6_IJNS7_ILi64EEESA_SA_EEELi512ENS_10bfloat16_tEfNS_4arch4Sm90ELb1ELb0ELb1ELb0ELb0ELb0ELb1ELb0ELb0ELb0ELb0ELb0EEENS1_21CollectiveEpilogueFwdINS6_IJSA_NS7_ILi512EEESA_EEES9_SC_SE_Li256ELb0ELb0ELb0ELb0EEENS1_30DynamicPersistentTileSchedulerILi256ELi32ELb0ELb0ELb1EEEEEEEEEvNT_6ParamsE:
        .type           _ZN7cutlass13device_kernelIN5flash11enable_sm90INS1_16FlashAttnFwdSm90INS1_25CollectiveMainloopFwdSm90ILi2EN4cute5tupleIJNS5_1CILi1EEES8_S8_EEENS6_IJNS7_ILi64EEESA_SA_EEELi512ENS_10bfloat16_tEfNS_4arch4Sm90ELb1ELb0ELb1ELb0ELb0ELb0ELb1ELb0ELb0ELb0ELb0ELb0EEENS1_21CollectiveEpilogueFwdINS6_IJSA_NS7_ILi512EEESA_EEES9_SC_SE_Li256ELb0ELb0ELb0ELb0EEENS1_30DynamicPersistentTileSchedulerILi256ELi32ELb0ELb0ELb1EEEEEEEEEvNT_6ParamsE,@function
        .size           _ZN7cutlass13device_kernelIN5flash11enable_sm90INS1_16FlashAttnFwdSm90INS1_25CollectiveMainloopFwdSm90ILi2EN4cute5tupleIJNS5_1CILi1EEES8_S8_EEENS6_IJNS7_ILi64EEESA_SA_EEELi512ENS_10bfloat16_tEfNS_4arch4Sm90ELb1ELb0ELb1ELb0ELb0ELb0ELb1ELb0ELb0ELb0ELb0ELb0EEENS1_21CollectiveEpilogueFwdINS6_IJSA_NS7_ILi512EEESA_EEES9_SC_SE_Li256ELb0ELb0ELb0ELb0EEENS1_30DynamicPersistentTileSchedulerILi256ELi32ELb0ELb0ELb1EEEEEEEEEvNT_6ParamsE,(.L_x_11954 - _ZN7cutlass13device_kernelIN5flash11enable_sm90INS1_16FlashAttnFwdSm90INS1_25CollectiveMainloopFwdSm90ILi2EN4cute5tupleIJNS5_1CILi1EEES8_S8_EEENS6_IJNS7_ILi64EEESA_SA_EEELi512ENS_10bfloat16_tEfNS_4arch4Sm90ELb1ELb0ELb1ELb0ELb0ELb0ELb1ELb0ELb0ELb0ELb0ELb0EEENS1_21CollectiveEpilogueFwdINS6_IJSA_NS7_ILi512EEESA_EEES9_SC_SE_Li256ELb0ELb0ELb0ELb0EEENS1_30DynamicPersistentTileSchedulerILi256ELi32ELb0ELb0ELb1EEEEEEEEEvNT_6ParamsE)
        .other          _ZN7cutlass13device_kernelIN5flash11enable_sm90INS1_16FlashAttnFwdSm90INS1_25CollectiveMainloopFwdSm90ILi2EN4cute5tupleIJNS5_1CILi1EEES8_S8_EEENS6_IJNS7_ILi64EEESA_SA_EEELi512ENS_10bfloat16_tEfNS_4arch4Sm90ELb1ELb0ELb1ELb0ELb0ELb0ELb1ELb0ELb0ELb0ELb0ELb0EEENS1_21CollectiveEpilogueFwdINS6_IJSA_NS7_ILi512EEESA_EEES9_SC_SE_Li256ELb0ELb0ELb0ELb0EEENS1_30DynamicPersistentTileSchedulerILi256ELi32ELb0ELb0ELb1EEEEEEEEEvNT_6ParamsE,@"STO_CUDA_ENTRY STV_DEFAULT"
_ZN7cutlass13device_kernelIN5flash11enable_sm90INS1_16FlashAttnFwdSm90INS1_25CollectiveMainloopFwdSm90ILi2EN4cute5tupleIJNS5_1CILi1EEES8_S8_EEENS6_IJNS7_ILi64EEESA_SA_EEELi512ENS_10bfloat16_tEfNS_4arch4Sm90ELb1ELb0ELb1ELb0ELb0ELb0ELb1ELb0ELb0ELb0ELb0ELb0EEENS1_21CollectiveEpilogueFwdINS6_IJSA_NS7_ILi512EEESA_EEES9_SC_SE_Li256ELb0ELb0ELb0ELb0EEENS1_30DynamicPersistentTileSchedulerILi256ELi32ELb0ELb0ELb1EEEEEEEEEvNT_6ParamsE:
        /* <DEDUP_REMOVED lines=27> */
.L_x_5926:
[----:B------:R-:W-:Y:S05]  /*01b0*/  BSYNC B0 ;  /* 0x0000000000007941 */ /* 0x000fea0003800000 */
.L_x_5925:
        /* <DEDUP_REMOVED lines=35> */
.L_x_5927:
        /* <DEDUP_REMOVED lines=22> */
.L_x_5928:
        /* <DEDUP_REMOVED lines=18> */
.L_x_5929:
        /* <DEDUP_REMOVED lines=22> */
.L_x_5930:
        /* <DEDUP_REMOVED lines=22> */
.L_x_5931:
[----:B-1----:R-:W-:Y:S01]  /*0930*/  UMOV UR4, 0x1 ;  /* 0x0000000100047882 */ /* 0x002fe20000000000 */
[----:B------:R-:W-:Y:S01]  /*0940*/  PLOP3.LUT P0, PT, PT, PT, UP0, 0x80, 0x0 ;  /* 0x000000000000781c */ /* 0x000fe20003f0f008 */
[----:B------:R-:W-:Y:S01]  /*0950*/  USEL UR4, UR4, 0x2, !UP0 ;  /* 0x0000000204047887 */ /* 0x000fe2000c000000 */
[----:B------:R-:W-:Y:S01]  /*0960*/  NOP ;  /* 0x0000000000007918 */ /* 0x000fe20000000000 */
[----:B------:R-:W-:-:S04]  /*0970*/  ULDC.64 UR54, c[0x0][0x208] ;  /* 0x0000820000367ab9 */ /* 0x000fc80000000a00 */
[----:B------:R-:W-:-:S05]  /*0980*/  IMAD.U32 R2, RZ, RZ, UR4 ;  /* 0x00000004ff027e24 */ /* 0x000fca000f8e00ff */
[----:B------:R1:W-:Y:S01]  /*0990*/  STL [R1], R2 ;  /* 0x0000000201007387 */ /* 0x0003e20000100800 */
[----:B--234-:R-:W-:Y:S06]  /*09a0*/  BAR.SYNC.DEFER_BLOCKING 0x0 ;  /* 0x0000000000007b1d */ /* 0x01cfec0000010000 */
[----:B------:R-:W-:Y:S05]  /*09b0*/  @!P0 BRA `(.L_x_5932) ;  /* 0x000000e000e88947 */ /* 0x000fea0003800000 */
.L_x_5933:
[----:B------:R-:W-:-:S08]  /*09c0*/  NOP ;  /* 0x0000000000007918 */ /* 0x000fd00000000000 */
[----:B------:R-:W2:Y:S02]  /*09d0*/  USETMAXREG.TRY_ALLOC.CTAPOOL UP0, 0xf0 ;  /* 0x000000f0000079c8 */ /* 0x000ea40008000600 */
[----:B--2---:R-:W-:-:S13]  /*09e0*/  PLOP3.LUT P0, PT, PT, PT, UP0, 0x80, 0x0 ;  /* 0x000000000000781c */ /* 0x004fda0003f0f008 */
[----:B------:R-:W-:Y:S05]  /*09f0*/  @!P0 BRA `(.L_x_5933) ;  /* 0xfffffffc00f08947 */ /* 0x000fea000383ffff */
[----:B-1----:R-:W1:Y:S01]  /*0a00*/  S2R R2, SR_TID.X ;  /* 0x0000000000027919 */ /* 0x002e620000002100 */
        /* <DEDUP_REMOVED lines=10> */
[----:B------:R-:W2:Y:S01]  /*0ab0*/  LDL R3, [R1] ;  /* 0x0000000001037983 */ /* 0x000ea20000100800 */
[----:B------:R-:W-:Y:S01]  /*0ac0*/  VIADD R195, R2, 0xffffff80 ;  /* 0xffffff8002c37836 */ /* 0x000fe20000000000 */
[----:B------:R-:W1:Y:S01]  /*0ad0*/  S2UR UR5, SR_CgaCtaId ;  /* 0x00000000000579c3 */ /* 0x000e620000008800 */
[----:B------:R-:W-:Y:S01]  /*0ae0*/  UMOV UR37, 0x400 ;  /* 0x0000040000257882 */ /* 0x000fe20000000000 */
[----:B------:R-:W-:Y:S01]  /*0af0*/  MOV R185, 0x20 ;  /* 0x0000002000b97802 */ /* 0x000fe20000000f00 */
[----:B------:R-:W-:Y:S01]  /*0b00*/  IMAD.MOV.U32 R16, RZ, RZ, RZ ;  /* 0x000000ffff107224 */ /* 0x000fe200078e00ff */
[----:B------:R-:W-:Y:S01]  /*0b10*/  SHF.R.S32.HI R0, RZ, 0x1f, R195 ;  /* 0x0000001fff007819 */ /* 0x000fe200000114c3 */
[----:B------:R-:W-:Y:S01]  /*0b20*/  ULDC.64 UR48, c[0x0][0x198] ;  /* 0x0000660000307ab9 */ /* 0x000fe20000000a00 */
[----:B------:R-:W-:Y:S02]  /*0b30*/  UMOV UR36, URZ ;  /* 0x0000003f00247c82 */ /* 0x000fe40008000000 */
[----:B------:R-:W-:-:S02]  /*0b40*/  LEA.HI R4, R0, R195, RZ, 0x4 ;  /* 0x000000c300047211 */ /* 0x000fc400078f20ff */
[----:B------:R-:W-:Y:S02]  /*0b50*/  LEA.HI R5, R0, R195, RZ, 0x5 ;  /* 0x000000c300057211 */ /* 0x000fe400078f28ff */
[----:B------:R-:W-:Y:S02]  /*0b60*/  LOP3.LUT R2, R4, 0xfffffff0, RZ, 0xc0, !PT ;  /* 0xfffffff004027812 */ /* 0x000fe400078ec0ff */
[--C-:B------:R-:W-:Y:S02]  /*0b70*/  SHF.R.S32.HI R193, RZ, 0x5, R5.reuse ;  /* 0x00000005ffc17819 */ /* 0x100fe40000011405 */
[----:B------:R-:W-:Y:S02]  /*0b80*/  SHF.R.S32.HI R6, RZ, 0x1f, R5 ;  /* 0x0000001fff067819 */ /* 0x000fe40000011405 */
[----:B------:R-:W-:Y:S02]  /*0b90*/  SHF.R.S32.HI R9, RZ, 0x4, R4 ;  /* 0x00000004ff097819 */ /* 0x000fe40000011404 */
[----:B------:R-:W-:-:S02]  /*0ba0*/  IADD3 R7, R195, -R2, RZ ;  /* 0x80000002c3077210 */ /* 0x000fc40007ffe0ff */
[----:B------:R-:W-:Y:S02]  /*0bb0*/  LEA.HI R6, R6, R193, RZ, 0x2 ;  /* 0x000000c106067211 */ /* 0x000fe400078f10ff */
[----:B------:R-:W-:Y:S01]  /*0bc0*/  LEA.HI R5, R4, R9, RZ, 0x1 ;  /* 0x0000000904057211 */ /* 0x000fe200078f08ff */
[----:B-1----:R-:W-:Y:S01]  /*0bd0*/  ULEA UR37, UR5, UR37, 0x18 ;  /* 0x0000002505257291 */ /* 0x002fe2000f8ec03f */
[----:B------:R-:W-:Y:S02]  /*0be0*/  SHF.R.S32.HI R4, RZ, 0x1f, R7 ;  /* 0x0000001fff047819 */ /* 0x000fe40000011407 */
[----:B------:R-:W-:Y:S02]  /*0bf0*/  LOP3.LUT R6, R6, 0x3ffffc, RZ, 0xc0, !PT ;  /* 0x003ffffc06067812 */ /* 0x000fe400078ec0ff */
[----:B------:R-:W-:Y:S02]  /*0c00*/  LEA.HI R8, R4, R7, RZ, 0x3 ;  /* 0x0000000704087211 */ /* 0x000fe400078f18ff */
[----:B------:R-:W-:Y:S01]  /*0c10*/  LOP3.LUT R10, R5, 0x1ffffffe, RZ, 0xc0, !PT ;  /* 0x1ffffffe050a7812 */ /* 0x000fe200078ec0ff */
[----:B------:R-:W-:Y:S01]  /*0c20*/  IMAD.IADD R4, R193, 0x1, -R6 ;  /* 0x00000001c1047824 */ /* 0x000fe200078e0a06 */
[C---:B------:R-:W-:Y:S01]  /*0c30*/  LOP3.LUT R6, R8.reuse, 0xfffffff8, RZ, 0xc0, !PT ;  /* 0xfffffff808067812 */ /* 0x040fe200078ec0ff */
[----:B------:R-:W-:Y:S01]  /*0c40*/  IMAD.SHL.U32 R8, R8, 0x40, RZ ;  /* 0x0000004008087824 */ /* 0x000fe200078e00ff */
[----:B------:R-:W-:-:S04]  /*0c50*/  IADD3 R10, R9, -R10, RZ ;  /* 0x8000000a090a7210 */ /* 0x000fc80007ffe0ff */
[----:B------:R-:W-:Y:S01]  /*0c60*/  LOP3.LUT R8, R8, 0x7ffffe00, RZ, 0xc0, !PT ;  /* 0x7ffffe0008087812 */ /* 0x000fe200078ec0ff */
[----:B------:R-:W-:-:S04]  /*0c70*/  IMAD.SHL.U32 R10, R10, 0x8, RZ ;  /* 0x000000080a0a7824 */ /* 0x000fc800078e00ff */
[----:B------:R-:W-:Y:S01]  /*0c80*/  IMAD R8, R193, 0x400, R8 ;  /* 0x00000400c1087824 */ /* 0x000fe200078e0208 */
[----:B--2---:R-:W-:Y:S02]  /*0c90*/  R2UR UR6, R3 ;  /* 0x00000000030672ca */ /* 0x004fe400000e0000 */
[CC--:B------:R-:W-:Y:S02]  /*0ca0*/  LEA.HI R3, R0.reuse, R195.reuse, RZ, 0x7 ;  /* 0x000000c300037211 */ /* 0x0c0fe400078f38ff */
[----:B------:R-:W-:Y:S02]  /*0cb0*/  LEA.HI R0, R0, R195, RZ, 0x3 ;  /* 0x000000c300007211 */ /* 0x000fe400078f18ff */
[----:B------:R-:W-:Y:S02]  /*0cc0*/  SHF.R.S32.HI R192, RZ, 0x7, R3 ;  /* 0x00000007ffc07819 */ /* 0x000fe40000011403 */
[C---:B------:R-:W-:Y:S02]  /*0cd0*/  LOP3.LUT R2, R3.reuse, 0xffffff80, RZ, 0xc0, !PT ;  /* 0xffffff8003027812 */ /* 0x040fe400078ec0ff */
[----:B------:R-:W-:Y:S01]  /*0ce0*/  LEA.HI R3, R3, R192, RZ, 0x1 ;  /* 0x000000c003037211 */ /* 0x000fe200078f08ff */
[----:B------:R-:W-:Y:S01]  /*0cf0*/  IMAD R11, R192, 0x100, R7 ;  /* 0x00000100c00b7824 */ /* 0x000fe200078e0207 */
[----:B------:R-:W-:Y:S01]  /*0d00*/  SHF.R.S32.HI R190, RZ, 0x3, R0 ;  /* 0x00000003ffbe7819 */ /* 0x000fe20000011400 */
[----:B------:R-:W-:Y:S01]  /*0d10*/  IMAD.IADD R7, R7, 0x1, -R6 ;  /* 0x0000000107077824 */ /* 0x000fe200078e0a06 */
[----:B------:R-:W-:Y:S01]  /*0d20*/  LOP3.LUT R3, R3, 0xfffffe, RZ, 0xc0, !PT ;  /* 0x00fffffe03037812 */ /* 0x000fe200078ec0ff */
[----:B------:R-:W-:Y:S01]  /*0d30*/  IMAD.IADD R2, R195, 0x1, -R2 ;  /* 0x00000001c3027824 */ /* 0x000fe200078e0a02 */
[----:B------:R-:W-:Y:S01]  /*0d40*/  ULOP3.LUT UR46, UR6, 0x1, URZ, 0xfc, !UPT ;  /* 0x00000001062e7892 */ /* 0x000fe2000f8efc3f */
[C---:B------:R-:W-:Y:S01]  /*0d50*/  IMAD.SHL.U32 R9, R7.reuse, 0x40, RZ ;  /* 0x0000004007097824 */ /* 0x040fe200078e00ff */
[----:B------:R-:W-:Y:S01]  /*0d60*/  R2P PR, R7, 0x6 ;  /* 0x0000000607007804 */ /* 0x000fe20000000000 */
[----:B------:R-:W-:Y:S01]  /*0d70*/  IMAD R13, R4, 0x10, R11 ;  /* 0x00000010040d7824 */ /* 0x000fe200078e020b */
[----:B------:R-:W-:Y:S01]  /*0d80*/  SHF.R.S32.HI R5, RZ, 0x1f, R2 ;  /* 0x0000001fff057819 */ /* 0x000fe20000011402 */
[----:B------:R-:W-:Y:S01]  /*0d90*/  IMAD.IADD R3, R192, 0x1, -R3 ;  /* 0x00000001c0037824 */ /* 0x000fe200078e0a03 */
[----:B------:R-:W-:Y:S01]  /*0da0*/  LOP3.LUT R9, R9, 0x1c0, RZ, 0xc0, !PT ;  /* 0x000001c009097812 */ /* 0x000fe200078ec0ff */
[--C-:B------:R-:W-:Y:S01]  /*0db0*/  IMAD.U32 R194, R13, 0x40, R10.reuse ;  /* 0x000000400dc27824 */ /* 0x100fe200078e000a */
[----:B------:R-:W-:Y:S01]  /*0dc0*/  LEA.HI R4, R5, R2, RZ, 0x2 ;  /* 0x0000000205047211 */ /* 0x000fe200078f10ff */
[----:B------:R-:W-:Y:S01]  /*0dd0*/  IMAD.SHL.U32 R22, R3, 0x100, RZ ;  /* 0x0000010003167824 */ /* 0x000fe200078e00ff */
[----:B------:R-:W-:-:S02]  /*0de0*/  LOP3.LUT R10, R9, 0x8, R10, 0xf8, !PT ;  /* 0x00000008090a7812 */ /* 0x000fc400078ef80a */
[----:B------:R-:W-:Y:S02]  /*0df0*/  SHF.R.U32.HI R9, RZ, 0x3, R9 ;  /* 0x00000003ff097819 */ /* 0x000fe40000011609 */
[----:B------:R-:W-:Y:S02]  /*0e00*/  LEA.HI R6, R5, R2, RZ, 0x5 ;  /* 0x0000000205067211 */ /* 0x000fe400078f28ff */
[----:B------:R-:W-:Y:S02]  /*0e10*/  LOP3.LUT R11, R4, 0x7ffffffc, RZ, 0xc0, !PT ;  /* 0x7ffffffc040b7812 */ /* 0x000fe400078ec0ff */
[--C-:B------:R-:W-:Y:S02]  /*0e20*/  SHF.R.S32.HI R5, RZ, 0x2, R4.reuse ;  /* 0x00000002ff057819 */ /* 0x100fe40000011404 */
[----:B------:R-:W-:Y:S02]  /*0e30*/  SHF.R.S32.HI R4, RZ, 0x1f, R4 ;  /* 0x0000001fff047819 */ /* 0x000fe40000011404 */
[----:B------:R-:W-:-:S02]  /*0e40*/  LOP3.LUT R9, R10, R9, RZ, 0x3c, !PT ;  /* 0x000000090a097212 */ /* 0x000fc400078e3cff */
[----:B------:R-:W-:Y:S02]  /*0e50*/  LEA.HI R4, R4, R5, RZ, 0x3 ;  /* 0x0000000504047211 */ /* 0x000fe400078f18ff */
[----:B------:R-:W-:Y:S01]  /*0e60*/  SEL R185, R185, 0xffffffe0, !P1 ;  /* 0xffffffe0b9b97807 */ /* 0x000fe20004800000 */
[----:B------:R-:W-:Y:S01]  /*0e70*/  IMAD.IADD R8, R8, 0x1, R9 ;  /* 0x0000000108087824 */ /* 0x000fe200078e0209 */
[----:B------:R-:W-:Y:S02]  /*0e80*/  LOP3.LUT R4, R4, 0xfffffff8, RZ, 0xc0, !PT ;  /* 0xfffffff804047812 */ /* 0x000fe400078ec0ff */
[----:B------:R-:W-:Y:S01]  /*0e90*/  IADD3 R11, R2, -R11, RZ ;  /* 0x8000000b020b7210 */ /* 0x000fe20007ffe0ff */
[----:B------:R-:W-:Y:S01]  /*0ea0*/  IMAD.MOV.U32 R2, RZ, RZ, RZ ;  /* 0x000000ffff027224 */ /* 0x000fe200078e00ff */
[----:B------:R-:W-:Y:S02]  /*0eb0*/  LEA R23, R8, UR37, 0x1 ;  /* 0x0000002508177c11 */ /* 0x000fe4000f8e08ff */
[----:B------:R-:W-:Y:S01]  /*0ec0*/  IADD3 R17, R5, -R4, RZ ;  /* 0x8000000405117210 */ /* 0x000fe20007ffe0ff */
[----:B------:R-:W-:Y:S01]  /*0ed0*/  IMAD.SHL.U32 R18, R11, 0x2, RZ ;  /* 0x000000020b127824 */ /* 0x000fe200078e00ff */
[----:B------:R-:W-:Y:S01]  /*0ee0*/  LOP3.LUT R4, R0, 0x1ffffff8, RZ, 0xc0, !PT ;  /* 0x1ffffff800047812 */ /* 0x000fe200078ec0ff */
[C---:B------:R-:W-:Y:S01]  /*0ef0*/  VIADD R184, R23.reuse, 0x36440 ;  /* 0x0003644017b87836 */ /* 0x040fe20000000000 */
[----:B------:R-:W-:-:S02]  /*0f00*/  IADD3 R186, R23, 0x36400, RZ ;  /* 0x0003640017ba7810 */ /* 0x000fc40007ffe0ff */
[----:B------:R-:W-:Y:S01]  /*0f10*/  SHF.R.S32.HI R6, RZ, 0x5, R6 ;  /* 0x00000005ff067819 */ /* 0x000fe20000011406 */
[----:B------:R-:W-:Y:S01]  /*0f20*/  IMAD.IADD R4, R195, 0x1, -R4 ;  /* 0x00000001c3047824 */ /* 0x000fe200078e0a04 */
[C---:B------:R-:W-:Y:S01]  /*0f30*/  @P2 IADD3 R184, R186.reuse, -0x40, RZ ;  /* 0xffffffc0bab82810 */ /* 0x040fe20007ffe0ff */
[----:B------:R-:W-:Y:S02]  /*0f40*/  IMAD.IADD R186, R186, 0x1, R185 ;  /* 0x00000001baba7824 */ /* 0x000fe400078e02b9 */
[----:B------:R-:W-:Y:S01]  /*0f50*/  IMAD R17, R6, 0x10, R17 ;  /* 0x0000001006117824 */ /* 0x000fe200078e0211 */
[----:B------:R-:W-:Y:S01]  /*0f60*/  IADD3 R185, R185, R184, RZ ;  /* 0x000000b8b9b97210 */ /* 0x000fe20007ffe0ff */
[----:B------:R-:W-:-:S07]  /*0f70*/  IMAD.SHL.U32 R188, R4, 0x8, RZ ;  /* 0x0000000804bc7824 */ /* 0x000fce00078e00ff */
.L_x_5981:
        /* <DEDUP_REMOVED lines=20> */
.L_x_5934:
[----:B------:R-:W-:Y:S01]  /*10c0*/  ULDC UR6, c[0x0][0xec4] ;  /* 0x0003b10000067ab9 */ /* 0x000fe20000000800 */
[----:B------:R-:W-:Y:S01]  /*10d0*/  UMOV UR38, UR7 ;  /* 0x0000000700267c82 */ /* 0x000fe20008000000 */
[----:B------:R-:W-:-:S11]  /*10e0*/  UISETP.NE.AND UP0, UPT, UR6, 0x1, UPT ;  /* 0x000000010600788c */ /* 0x000fd6000bf05270 */
[----:B------:R-:W-:Y:S02]  /*10f0*/  @UP0 ULDC.64 UR10, c[0x0][0xec8] ;  /* 0x0003b200000a0ab9 */ /* 0x000fe40000000a00 */
[----:B------:R-:W-:-:S04]  /*1100*/  UIMAD.WIDE.U32 UR4, UR7, UR10, URZ ;  /* 0x0000000a070472a5 */ /* 0x000fc8000f8e003f */
[----:B------:R-:W-:-:S04]  /*1110*/  @UP0 USHF.R.U32.HI UR38, URZ, UR11, UR5 ;  /* 0x0000000b3f260299 */ /* 0x000fc80008011605 */
[----:B------:R-:W-:-:S12]  /*1120*/  UIMAD UR4, UR38, UR6, URZ ;  /* 0x00000006260472a4 */ /* 0x000fd8000f8e023f */
.L_x_5935:
[----:B------:R-:W1:Y:S01]  /*1130*/  LDC.64 R8, c[0x0][0x3f8] ;  /* 0x0000fe00ff087b82 */ /* 0x000e620000000a00 */
[----:B------:R-:W-:Y:S01]  /*1140*/  ULOP3.LUT UR5, URZ, UR38, URZ, 0x33, !UPT ;  /* 0x000000263f057292 */ /* 0x000fe2000f8e333f */
[----:B------:R-:W-:Y:S01]  /*1150*/  CS2R R150, SRZ ;  /* 0x0000000000967805 */ /* 0x000fe2000001ff00 */
[----:B------:R-:W-:Y:S01]  /*1160*/  ULDC UR6, c[0x0][0xeac] ;  /* 0x0003ab0000067ab9 */ /* 0x000fe20000000800 */
[----:B------:R-:W-:Y:S01]  /*1170*/  ULDC UR43, c[0x0][0xeb8] ;  /* 0x0003ae00002b7ab9 */ /* 0x000fe20000000800 */
[----:B------:R-:W-:Y:S01]  /*1180*/  UIADD3 UR5, UR5, UR6, URZ ;  /* 0x0000000605057290 */ /* 0x000fe2000fffe03f */
[----:B------:R-:W-:Y:S01]  /*1190*/  CS2R R148, SRZ ;  /* 0x0000000000947805 */ /* 0x000fe2000001ff00 */
[----:B------:R-:W-:Y:S01]  /*11a0*/  UISETP.NE.AND UP0, UPT, UR43, 0x1, UPT ;  /* 0x000000012b00788c */ /* 0x000fe2000bf05270 */
[----:B------:R-:W2:Y:S01]  /*11b0*/  LDC R153, c[0x0][0x404] ;  /* 0x00010100ff997b82 */ /* 0x000ea20000000800 */
[----:B------:R-:W-:Y:S01]  /*11c0*/  USHF.L.U32 UR42, UR5, 0x6, URZ ;  /* 0x00000006052a7899 */ /* 0x000fe2000800063f */
[----:B------:R-:W-:Y:S01]  /*11d0*/  CS2R R146, SRZ ;  /* 0x0000000000927805 */ /* 0x000fe2000001ff00 */
[----:B------:R-:W-:Y:S01]  /*11e0*/  UIADD3 UR4, UR7, -UR4, URZ ;  /* 0x8000000407047290 */ /* 0x000fe2000fffe03f */
[----:B------:R-:W-:Y:S01]  /*11f0*/  CS2R R144, SRZ ;  /* 0x0000000000907805 */ /* 0x000fe2000001ff00 */
[----:B------:R-:W-:Y:S01]  /*1200*/  ULDC UR5, c[0x0][0xec4] ;  /* 0x0003b10000057ab9 */ /* 0x000fe20000000800 */
[----:B------:R-:W-:Y:S01]  /*1210*/  UISETP.NE.AND UP1, UPT, UR39, 0x1, UPT ;  /* 0x000000012700788c */ /* 0x000fe2000bf25270 */
[----:B------:R-:W-:Y:S01]  /*1220*/  IMAD.U32 R187, RZ, RZ, UR42 ;  /* 0x0000002affbb7e24 */ /* 0x000fe2000f8e00ff */
[----:B------:R-:W3:Y:S01]  /*1230*/  LDC R4, c[0x0][0x288] ;  /* 0x0000a200ff047b82 */ /* 0x000ee20000000800 */
[----:B------:R-:W-:Y:S01]  /*1240*/  UIMAD UR8, UR8, UR5, UR4 ;  /* 0x00000005080872a4 */ /* 0x000fe2000f8e0204 */
[----:B------:R-:W-:Y:S01]  /*1250*/  CS2R R142, SRZ ;  /* 0x00000000008e7805 */ /* 0x000fe2000001ff00 */
[----:B------:R-:W-:Y:S01]  /*1260*/  @UP0 ULDC UR6, c[0x0][0xec0] ;  /* 0x0003b00000060ab9 */ /* 0x000fe20000000800 */
[----:B------:R-:W-:Y:S01]  /*1270*/  @UP0 ULDC UR4, c[0x0][0xebc] ;  /* 0x0003af0000040ab9 */ /* 0x000fe20000000800 */
[----:B------:R-:W-:Y:S01]  /*1280*/  CS2R R140, SRZ ;  /* 0x00000000008c7805 */ /* 0x000fe2000001ff00 */
[----:B------:R-:W-:Y:S01]  /*1290*/  UIMAD.WIDE.U32 UR4, UR8, UR4, URZ ;  /* 0x00000004080472a5 */ /* 0x000fe2000f8e003f */
[----:B------:R-:W-:Y:S01]  /*12a0*/  CS2R R138, SRZ ;  /* 0x00000000008a7805 */ /* 0x000fe2000001ff00 */
[----:B------:R-:W4:Y:S01]  /*12b0*/  LDC R6, c[0x0][0x2e0] ;  /* 0x0000b800ff067b82 */ /* 0x000f220000000800 */
[----:B-1----:R-:W-:Y:S01]  /*12c0*/  ISETP.NE.U32.AND P0, PT, R8, RZ, PT ;  /* 0x000000ff0800720c */ /* 0x002fe20003f05070 */
[----:B------:R-:W-:Y:S01]  /*12d0*/  UMOV UR44, UR8 ;  /* 0x00000008002c7c82 */ /* 0x000fe20008000000 */
[----:B------:R-:W-:Y:S01]  /*12e0*/  @UP0 USHF.R.U32.HI UR44, URZ, UR6, UR5 ;  /* 0x000000063f2c0299 */ /* 0x000fe20008011605 */
[----:B------:R-:W-:-:S02]  /*12f0*/  CS2R R136, SRZ ;  /* 0x0000000000887805 */ /* 0x000fc4000001ff00 */
[----:B------:R-:W-:Y:S02]  /*1300*/  ISETP.NE.AND.EX P0, PT, R9, RZ, PT, P0 ;  /* 0x000000ff0900720c */ /* 0x000fe40003f05300 */
[----:B------:R-:W-:Y:S01]  /*1310*/  CS2R R134, SRZ ;  /* 0x0000000000867805 */ /* 0x000fe2000001ff00 */
[----:B------:R-:W-:Y:S01]  /*1320*/  UIADD3 UR4, -UR44, URZ, URZ ;  /* 0x0000003f2c047290 */ /* 0x000fe2000fffe13f */
[----:B------:R-:W-:Y:S02]  /*1330*/  CS2R R132, SRZ ;  /* 0x0000000000847805 */ /* 0x000fe4000001ff00 */
[----:B--2---:R-:W-:Y:S02]  /*1340*/  SEL R153, R153, 0x1, P0 ;  /* 0x0000000199997807 */ /* 0x004fe40000000000 */
[----:B------:R-:W-:Y:S02]  /*1350*/  CS2R R130, SRZ ;  /* 0x0000000000827805 */ /* 0x000fe4000001ff00 */
[----:B------:R-:W-:Y:S01]  /*1360*/  PLOP3.LUT P0, PT, PT, PT, UP1, 0x80, 0x0 ;  /* 0x000000000000781c */ /* 0x000fe20003f0f018 */
[----:B------:R-:W-:Y:S01]  /*1370*/  UIMAD UR43, UR43, UR4, UR8 ;  /* 0x000000042b2b72a4 */ /* 0x000fe2000f8e0208 */
[----:B------:R-:W-:-:S02]  /*1380*/  CS2R R128, SRZ ;  /* 0x0000000000807805 */ /* 0x000fc4000001ff00 */
[----:B------:R-:W-:Y:S02]  /*1390*/  CS2R R126, SRZ ;  /* 0x00000000007e7805 */ /* 0x000fe4000001ff00 */
[----:B------:R-:W-:Y:S02]  /*13a0*/  CS2R R124, SRZ ;  /* 0x00000000007c7805 */ /* 0x000fe4000001ff00 */
[----:B---3--:R-:W-:Y:S02]  /*13b0*/  IADD3 R4, R187, 0x7f, -R4 ;  /* 0x0000007fbb047810 */ /* 0x008fe40007ffe804 */
[----:B------:R-:W-:Y:S02]  /*13c0*/  CS2R R122, SRZ ;  /* 0x00000000007a7805 */ /* 0x000fe4000001ff00 */
[----:B------:R-:W-:Y:S02]  /*13d0*/  CS2R R120, SRZ ;  /* 0x0000000000787805 */ /* 0x000fe4000001ff00 */
[----:B------:R-:W-:-:S02]  /*13e0*/  CS2R R118, SRZ ;  /* 0x0000000000767805 */ /* 0x000fc4000001ff00 */
[----:B------:R-:W-:Y:S02]  /*13f0*/  CS2R R116, SRZ ;  /* 0x0000000000747805 */ /* 0x000fe4000001ff00 */
[----:B------:R-:W-:Y:S02]  /*1400*/  CS2R R168, SRZ ;  /* 0x0000000000a87805 */ /* 0x000fe4000001ff00 */
[----:B------:R-:W-:Y:S02]  /*1410*/  CS2R R166, SRZ ;  /* 0x0000000000a67805 */ /* 0x000fe4000001ff00 */
[----:B------:R-:W-:Y:S01]  /*1420*/  CS2R R112, SRZ ;  /* 0x0000000000707805 */ /* 0x000fe2000001ff00 */
[CC--:B----4-:R-:W-:Y:S01]  /*1430*/  IMAD R0, R153.reuse, R6.reuse, 0x3f ;  /* 0x0000003f99007424 */ /* 0x0d0fe200078e0206 */
[----:B------:R-:W-:Y:S01]  /*1440*/  CS2R R164, SRZ ;  /* 0x0000000000a47805 */ /* 0x000fe2000001ff00 */
[----:B------:R-:W-:Y:S01]  /*1450*/  IMAD R4, R153, R6, R4 ;  /* 0x0000000699047224 */ /* 0x000fe200078e0204 */
[----:B------:R-:W-:-:S02]  /*1460*/  CS2R R108, SRZ ;  /* 0x00000000006c7805 */ /* 0x000fc4000001ff00 */
[----:B------:R-:W-:Y:S02]  /*1470*/  CS2R R162, SRZ ;  /* 0x0000000000a27805 */ /* 0x000fe4000001ff00 */
[----:B------:R-:W-:Y:S02]  /*1480*/  SHF.R.S32.HI R3, RZ, 0x1f, R0 ;  /* 0x0000001fff037819 */ /* 0x000fe40000011400 */
[----:B------:R-:W-:Y:S02]  /*1490*/  CS2R R104, SRZ ;  /* 0x0000000000687805 */ /* 0x000fe4000001ff00 */
[----:B------:R-:W-:Y:S02]  /*14a0*/  SHF.R.S32.HI R5, RZ, 0x1f, R4 ;  /* 0x0000001fff057819 */ /* 0x000fe40000011404 */
[----:B------:R-:W-:Y:S02]  /*14b0*/  CS2R R160, SRZ ;  /* 0x0000000000a07805 */ /* 0x000fe4000001ff00 */
[----:B------:R-:W-:Y:S01]  /*14c0*/  LEA.HI R3, R3, R0, RZ, 0x6 ;  /* 0x0000000003037211 */ /* 0x000fe200078f30ff */
[----:B------:R-:W-:Y:S01]  /*14d0*/  IMAD.MOV.U32 R0, RZ, RZ, RZ ;  /* 0x000000ffff007224 */ /* 0x000fe200078e00ff */
[----:B------:R-:W-:-:S02]  /*14e0*/  LEA.HI R5, R5, R4, RZ, 0x6 ;  /* 0x0000000405057211 */ /* 0x000fc400078f30ff */
[----:B------:R-:W-:Y:S02]  /*14f0*/  CS2R R158, SRZ ;  /* 0x00000000009e7805 */ /* 0x000fe4000001ff00 */
[----:B------:R-:W-:Y:S02]  /*1500*/  SHF.R.S32.HI R3, RZ, 0x6, R3 ;  /* 0x00000006ff037819 */ /* 0x000fe40000011403 */
[----:B------:R-:W-:Y:S02]  /*1510*/  CS2R R100, SRZ ;  /* 0x0000000000647805 */ /* 0x000fe4000001ff00 */
[----:B------:R-:W-:Y:S02]  /*1520*/  SHF.R.S32.HI R152, RZ, 0x6, R5 ;  /* 0x00000006ff987819 */ /* 0x000fe40000011405 */
[----:B------:R-:W-:Y:S02]  /*1530*/  CS2R R156, SRZ ;  /* 0x00000000009c7805 */ /* 0x000fe4000001ff00 */
[----:B------:R-:W-:-:S02]  /*1540*/  CS2R R96, SRZ ;  /* 0x0000000000607805 */ /* 0x000fc4000001ff00 */
[----:B------:R-:W-:Y:S02]  /*1550*/  CS2R R154, SRZ ;  /* 0x00000000009a7805 */ /* 0x000fe4000001ff00 */
[----:B------:R-:W-:Y:S01]  /*1560*/  VIMNMX R152, R3, R152, PT ;  /* 0x0000009803987248 */ /* 0x000fe20003fe0100 */
[----:B------:R-:W-:Y:S01]  /*1570*/  IMAD.MOV.U32 R3, RZ, RZ, RZ ;  /* 0x000000ffff037224 */ /* 0x000fe200078e00ff */
[----:B------:R-:W-:Y:S02]  /*1580*/  CS2R R92, SRZ ;  /* 0x00000000005c7805 */ /* 0x000fe4000001ff00 */
[----:B------:R-:W-:Y:S02]  /*1590*/  CS2R R36, SRZ ;  /* 0x0000000000247805 */ /* 0x000fe4000001ff00 */
[----:B------:R-:W-:Y:S02]  /*15a0*/  CS2R R32, SRZ ;  /* 0x0000000000207805 */ /* 0x000fe4000001ff00 */
[----:B------:R-:W-:-:S02]  /*15b0*/  CS2R R88, SRZ ;  /* 0x0000000000587805 */ /* 0x000fc4000001ff00 */
[----:B------:R-:W-:Y:S02]  /*15c0*/  CS2R R26, SRZ ;  /* 0x00000000001a7805 */ /* 0x000fe4000001ff00 */
[----:B------:R-:W-:Y:S02]  /*15d0*/  MOV R19, RZ ;  /* 0x000000ff00137202 */ /* 0x000fe40000000f00 */
        /* <DEDUP_REMOVED lines=28> */
[----:B------:R-:W-:Y:S06]  /*17a0*/  @!P0 BRA `(.L_x_5936) ;  /* 0x0000001400d88947 */ /* 0x000fec0003800000 */
[----:B------:R-:W-:Y:S02]  /*17b0*/  ISETP.GE.AND P1, PT, R152, 0x1, PT ;  /* 0x000000019800780c */ /* 0x000fe40003f26270 */
[----:B------:R-:W-:-:S11]  /*17c0*/  PLOP3.LUT P0, PT, PT, PT, PT, 0x80, 0x0 ;  /* 0x000000000000781c */ /* 0x000fd60003f0f070 */
[----:B------:R-:W-:Y:S05]  /*17d0*/  @!P1 BRA `(.L_x_5937) ;  /* 0x000000b800c09947 */ /* 0x000fea0003800000 */
[----:B------:R-:W1:Y:S01]  /*17e0*/  SHFL.IDX PT, R4, R192, RZ, 0x1f ;  /* 0x00001fffc0047589 */ /* 0x000e6200000e0000 */
[----:B------:R-:W-:Y:S01]  /*17f0*/  UIADD3 UR4, UR37, 0x36400, URZ ;  /* 0x0003640025047890 */ /* 0x000fe2000fffe03f */
[----:B------:R-:W-:Y:S01]  /*1800*/  ISETP.GE.AND P0, PT, R152, 0x2, PT ;  /* 0x000000029800780c */ /* 0x000fe20003f06270 */
[----:B------:R-:W-:Y:S01]  /*1810*/  UMOV UR17, 0x40000040 ;  /* 0x4000004000117882 */ /* 0x000fe20000000000 */
[----:B------:R-:W-:Y:S01]  /*1820*/  BAR.SYNC.DEFER_BLOCKING 0xe, 0x100 ;  /* 0x0384000000007b1d */ /* 0x000fe20000010000 */
        /* <DEDUP_REMOVED lines=24> */
[----:B------:R-:W-:-:S04]  /*19b0*/  LOP3.LUT R7, R5, 0x2000000, RZ, 0xfc, !PT ;  /* 0x0200000005077812 */ /* 0x000fc800078efcff */
[----:B------:R-:W-:-:S04]  /*19c0*/  LEA R4, R2, R7, 0xc ;  /* 0x0000000702047211 */ /* 0x000fc800078e60ff */
[C---:B------:R-:W-:Y:S01]  /*19d0*/  R2UR UR18, R4.reuse ;  /* 0x00000000041272ca */ /* 0x040fe200000e0000 */
[----:B------:R-:W-:-:S05]  /*19e0*/  VIADD R5, R4, 0x80 ;  /* 0x0000008004057836 */ /* 0x000fca0000000000 */
        /* <DEDUP_REMOVED lines=25> */
.L_x_5939:
[----:B------:R-:W-:Y:S01]  /*1b80*/  BAR.SYNC.DEFER_BLOCKING 0xe, 0x100 ;  /* 0x0384000000007b1d */ /* 0x000fe20000010000 */
[----:B-12---:R-:W-:Y:S01]  /*1b90*/  IMAD R4, R2, 0x40, R17 ;  /* 0x0000004002047824 */ /* 0x006fe200078e0211 */
[----:B------:R-:W-:Y:S01]  /*1ba0*/  ISETP.GT.AND P2, PT, R152, RZ, PT ;  /* 0x000000ff9800720c */ /* 0x000fe20003f44270 */
        /* <DEDUP_REMOVED lines=9> */
[----:B------:R-:W1:Y:S04]  /*1c40*/  LDS R5, [R4+0x38400] ;  /* 0x0384000004057984 */ /* 0x000e680000000800 */
[----:B------:R2:W3:Y:S02]  /*1c50*/  LDS R6, [R4+0x38420] ;  /* 0x0384200004067984 */ /* 0x0004e40000000800 */
[----:B--2---:R-:W-:-:S04]  /*1c60*/  LEA R4, R2, R7, 0xc ;  /* 0x0000000702047211 */ /* 0x004fc800078e60ff */
        /* <DEDUP_REMOVED lines=132> */
[C---:B------:R-:W-:Y:S02]  /*24b0*/  VIADD R5, R4.reuse, 0x100 ;  /* 0x0000010004057836 */ /* 0x040fe40000000000 */
[----:B------:R-:W-:Y:S02]  /*24c0*/  VIADD R4, R4, 0x180 ;  /* 0x0000018004047836 */ /* 0x000fe40000000000 */
[----:B------:R-:W-:Y:S01]  /*24d0*/  HGMMA.64x256x16.F32.BF16 R24, gdesc[UR16].tnspB, R24, gsb0 ;  /* 0x43e00000101879f0 */ /* 0x000fe20008001818 */
[----:B------:R-:W-:Y:S02]  /*24e0*/  R2UR UR10, R5 ;  /* 0x00000000050a72ca */ /* 0x000fe400000e0000 */
[----:B------:R-:W-:Y:S02]  /*24f0*/  R2UR UR14, R4 ;  /* 0x00000000040e72ca */ /* 0x000fe400000e0000 */
[----:B------:R-:W-:-:S02]  /*2500*/  @!P1 LEA R4, R2, UR37, 0x3 ;  /* 0x0000002502049c11 */ /* 0x000fc4000f8e18ff */
[----:B------:R-:W-:Y:S02]  /*2510*/  SEL R5, RZ, 0x1, P0 ;  /* 0x00000001ff057807 */ /* 0x000fe40000000000 */
[----:B------:R-:W-:Y:S02]  /*2520*/  @!P1 IADD3 R4, R4, 0x38860, RZ ;  /* 0x0003886004049810 */ /* 0x000fe40007ffe0ff */
[----:B------:R-:W-:Y:S02]  /*2530*/  LOP3.LUT R16, R16, R5, RZ, 0x3c, !PT ;  /* 0x0000000510107212 */ /* 0x000fe400078e3cff */
[----:B------:R-:W-:Y:S01]  /*2540*/  @!P1 PRMT R4, RZ, 0x654, R4 ;  /* 0x00000654ff049816 */ /* 0x000fe20000000004 */
[----:B------:R-:W-:Y:S02]  /*2550*/  WARPGROUP.DEPBAR.LE gsb0, 0x0 ;  /* 0x00008000000079c5 */ /* 0x000fe40000010000 */
[----:B------:R-:W-:-:S12]  /*2560*/  WARPGROUP.ARRIVE ;  /* 0x00000000000079c5 */ /* 0x000fd80000000000 */
        /* <DEDUP_REMOVED lines=13> */
.L_x_5938:
[----:B------:R-:W-:Y:S01]  /*2640*/  BAR.SYNC.DEFER_BLOCKING 0xe, 0x100 ;  /* 0x0384000000007b1d */ /* 0x000fe20000010000 */
[C---:B-12---:R-:W-:Y:S01]  /*2650*/  IMAD R4, R2.reuse, 0x40, R17 ;  /* 0x0000004002047824 */ /* 0x046fe200078e0211 */
[----:B------:R-:W-:Y:S01]  /*2660*/  PLOP3.LUT P0, PT, PT, PT, PT, 0x8, 0x0 ;  /* 0x000000000000781c */ /* 0x000fe20003f0e170 */
        /* <DEDUP_REMOVED lines=138> */
.L_x_5936:
[----:B------:R-:W-:Y:S02]  /*2f10*/  ISETP.GE.AND P1, PT, R152, 0x1, PT ;  /* 0x000000019800780c */ /* 0x000fe40003f26270 */
[----:B------:R-:W-:-:S11]  /*2f20*/  PLOP3.LUT P0, PT, PT, PT, PT, 0x80, 0x0 ;  /* 0x000000000000781c */ /* 0x000fd60003f0f070 */
[----:B------:R-:W-:Y:S05]  /*2f30*/  @!P1 BRA `(.L_x_5937) ;  /* 0x000000a000e89947 */ /* 0x000fea0003800000 */
[----:B------:R-:W1:Y:S01]  /*2f40*/  SHFL.IDX PT, R0, R192, RZ, 0x1f ;  /* 0x00001fffc0007589 */ /* 0x000e6200000e0000 */
[----:B------:R-:W-:-:S04]  /*2f50*/  UIADD3 UR4, UR37, 0x36400, URZ ;  /* 0x0003640025047890 */ /* 0x000fc8000fffe03f */
[----:B------:R-:W-:-:S06]  /*2f60*/  ULOP3.LUT UP0, URZ, UR4, 0x3ff, URZ, 0xc0, !UPT ;  /* 0x000003ff043f7892 */ /* 0x000fcc000f80c03f */
[----:B------:R-:W-:Y:S02]  /*2f70*/  PLOP3.LUT P0, PT, PT, PT, UP0, 0x80, 0x0 ;  /* 0x000000000000781c */ /* 0x000fe40003f0f008 */
[----:B-1----:R-:W-:-:S04]  /*2f80*/  LEA.HI R3, R0, R0, RZ, 0x1 ;  /* 0x0000000000037211 */ /* 0x002fc800078f08ff */
[----:B------:R-:W-:-:S04]  /*2f90*/  LOP3.LUT R3, R3, 0x1fffe, RZ, 0xc0, !PT ;  /* 0x0001fffe03037812 */ /* 0x000fc800078ec0ff */
[----:B------:R-:W-:-:S04]  /*2fa0*/  IADD3 R3, R0, -R3, RZ ;  /* 0x8000000300037210 */ /* 0x000fc80007ffe0ff */
        /* <DEDUP_REMOVED lines=19> */
[----:B-1----:R-:W-:-:S07]  /*30e0*/  IMAD.MOV.U32 R13, RZ, RZ, RZ ;  /* 0x000000ffff0d7224 */ /* 0x002fce00078e00ff */
[----:B------:R-:W-:-:S07]  /*30f0*/  LEPC R20, `(.L_x_5940) ;  /* 0x000000001014794e */ /* 0x000fce0000000000 */
[----:B--2---:R-:W-:Y:S05]  /*3100*/  CALL.ABS.NOINC R14 ;  /* 0x000000000e007343 */ /* 0x004fea0003c00000 */
.L_x_5940:
        /* <DEDUP_REMOVED lines=9> */
.L_x_6042:
[----:B------:R-:W-:Y:S05]  /*31a0*/  @!P0 BRA `(.L_x_5942) ;  /* 0x0000000000048947 */ /* 0x000fea0003800000 */
[----:B------:R-:W-:Y:S01]  /*31b0*/  BPT.TRAP 0x1 ;  /* 0x000000040000795c */ /* 0x000fe20000300000 */
.L_x_5942:
[----:B------:R-:W-:Y:S02]  /*31c0*/  LEA R5, R2, UR37, 0x3 ;  /* 0x0000002502057c11 */ /* 0x000fe4000f8e18ff */
[----:B------:R-:W-:-:S04]  /*31d0*/  SHF.L.U32 R8, R16, 0x1f, RZ ;  /* 0x0000001f10087819 */ /* 0x000fc800000006ff */
[----:B------:R2:W3:Y:S01]  /*31e0*/  SYNCS.PHASECHK.TRANS64.TRYWAIT P1, [R5+URZ+0x38830], R8 ;  /* 0x03883008050075a7 */ /* 0x0004e2000802017f */
[----:B------:R-:W-:Y:S05]  /*31f0*/  @!P0 BRA `(.L_x_5943) ;  /* 0x0000000000048947 */ /* 0x000fea0003800000 */
[----:B------:R-:W-:Y:S01]  /*3200*/  BPT.TRAP 0x1 ;  /* 0x000000040000795c */ /* 0x000fe20000300000 */
.L_x_5943:
[----:B---3--:R-:W-:Y:S05]  /*3210*/  @P1 BRA `(.L_x_5944) ;  /* 0x0000000000081947 */ /* 0x008fea0003800000 */
[----:B------:R-:W3:Y:S02]  /*3220*/  SYNCS.PHASECHK.TRANS64.TRYWAIT P1, [R5+URZ+0x38830], R8 ;  /* 0x03883008050075a7 */ /* 0x000ee4000802017f */
[----:B---3--:R-:W-:Y:S05]  /*3230*/  @!P1 BRA `(.L_x_5945) ;  /* 0x000000f000089947 */ /* 0x008fea0003800000 */
.L_x_5944:
[----:B------:R-:W-:-:S04]  /*3240*/  UIADD3 UR4, UR37, 0x22400, URZ ;  /* 0x0002240025047890 */ /* 0x000fc8000fffe03f */
[----:B------:R-:W-:-:S04]  /*3250*/  USHF.R.U32.HI UR4, URZ, 0x4, UR4 ;  /* 0x000000043f047899 */ /* 0x000fc80008011604 */
[----:B------:R-:W-:-:S06]  /*3260*/  ULOP3.LUT UR4, UR4, 0x3fff, URZ, 0xc0, !UPT ;  /* 0x00003fff04047892 */ /* 0x000fcc000f8ec03f */
[----:B-1----:R-:W-:Y:S01]  /*3270*/  IMAD.U32 R0, RZ, RZ, UR4 ;  /* 0x00000004ff007e24 */ /* 0x002fe2000f8e00ff */
[----:B------:R-:W-:Y:S05]  /*3280*/  WARPSYNC.ALL ;  /* 0x0000000000007948 */ /* 0x000fea0003800000 */
[----:B------:R-:W-:Y:S01]  /*3290*/  LOP3.LUT R0, R0, 0x10000, RZ, 0xfc, !PT ;  /* 0x0001000000007812 */ /* 0x000fe200078efcff */
[----:B------:R-:W-:-:S04]  /*32a0*/  UIADD3 UR4, UR37, 0x20400, URZ ;  /* 0x0002040025047890 */ /* 0x000fc8000fffe03f */
[----:B------:R-:W-:Y:S01]  /*32b0*/  IMAD R4, R2, 0x200, R0 ;  /* 0x0000020002047824 */ /* 0x000fe200078e0200 */
        /* <DEDUP_REMOVED lines=32> */
.L_x_6043:
[----:B------:R-:W-:Y:S05]  /*34c0*/  @!P0 BRA `(.L_x_5947) ;  /* 0x0000000000048947 */ /* 0x000fea0003800000 */
[----:B------:R-:W-:Y:S01]  /*34d0*/  BPT.TRAP 0x1 ;  /* 0x000000040000795c */ /* 0x000fe20000300000 */
.L_x_5947:
[----:B------:R4:W1:Y:S01]  /*34e0*/  SYNCS.PHASECHK.TRANS64.TRYWAIT P1, [R5+URZ+0x38850], R8 ;  /* 0x03885008050075a7 */ /* 0x000862000802017f */
[----:B------:R-:W-:Y:S05]  /*34f0*/  @!P0 BRA `(.L_x_5948) ;  /* 0x0000000000048947 */ /* 0x000fea0003800000 */
[----:B------:R-:W-:Y:S01]  /*3500*/  BPT.TRAP 0x1 ;  /* 0x000000040000795c */ /* 0x000fe20000300000 */
.L_x_5948:
[----:B-1----:R-:W-:-:S05]  /*3510*/  IMAD.U32 R4, RZ, RZ, UR37 ;  /* 0x00000025ff047e24 */ /* 0x002fca000f8e00ff */
[C---:B------:R-:W-:Y:S01]  /*3520*/  IADD3 R3, R4.reuse, 0x400, RZ ;  /* 0x0000040004037810 */ /* 0x040fe20007ffe0ff */
        /* <DEDUP_REMOVED lines=11> */
.L_x_5949:
[----:B------:R-:W-:Y:S01]  /*35e0*/  R2UR UR8, R4 ;  /* 0x00000000040872ca */ /* 0x000fe200000e0000 */
[----:B------:R-:W-:Y:S01]  /*35f0*/  WARPGROUP.ARRIVE ;  /* 0x00000000000079c5 */ /* 0x000fe20000000000 */
[----:B------:R-:W-:Y:S01]  /*3600*/  R2UR UR10, R6 ;  /* 0x00000000060a72ca */ /* 0x000fe200000e0000 */
[----:B------:R-:W-:Y:S01]  /*3610*/  UMOV UR9, 0x40000040 ;  /* 0x4000004000097882 */ /* 0x000fe20000000000 */
[----:B------:R-:W-:Y:S01]  /*3620*/  UMOV UR11, 0x40000040 ;  /* 0x40000040000b7882 */ /* 0x000fe20000000000 */
[----:B--234-:R-:W-:Y:S01]  /*3630*/  VIADD R8, R4, 0x2 ;  /* 0x0000000204087836 */ /* 0x01cfe20000000000 */
[----:B------:R-:W-:Y:S01]  /*3640*/  IADD3 R7, R6, 0x2, RZ ;  /* 0x0000000206077810 */ /* 0x000fe20007ffe0ff */
        /* <DEDUP_REMOVED lines=10> */
[----:B------:R-:W-:Y:S01]  /*36f0*/  ULDC UR10, c[0x0][0xa80] ;  /* 0x0002a000000a7ab9 */ /* 0x000fe20000000800 */
[----:B------:R-:W-:-:S04]  /*3700*/  IMAD R206, R2, 0x1000, R19 ;  /* 0x0000100002ce7824 */ /* 0x000fc800078e0213 */
[----:B------:R-:W-:Y:S01]  /*3710*/  VIADD R207, R206, 0x80 ;  /* 0x00000080cecf7836 */ /* 0x000fe20000000000 */
        /* <DEDUP_REMOVED lines=142> */
[C-C-:B------:R-:W-:Y:S01]  /*4000*/  IMAD.IADD R12, R8.reuse, 0x1, R9.reuse ;  /* 0x00000001080c7824 */ /* 0x140fe200078e0209 */
[----:B------:R-:W-:Y:S01]  /*4010*/  IADD3 R8, R8, R11, RZ ;  /* 0x0000000b08087210 */ /* 0x000fe20007ffe0ff */
        /* <DEDUP_REMOVED lines=130> */
[C---:B------:R-:W-:Y:S01]  /*4840*/  IADD3 R7, R9.reuse, R8, RZ ;  /* 0x0000000809077210 */ /* 0x040fe20007ffe0ff */
[----:B------:R-:W-:Y:S02]  /*4850*/  IMAD.IADD R9, R9, 0x1, R10 ;  /* 0x0000000109097824 */ /* 0x000fe400078e020a */
[C---:B------:R-:W-:Y:S02]  /*4860*/  IMAD.IADD R8, R11.reuse, 0x1, R8 ;  /* 0x000000010b087824 */ /* 0x040fe400078e0208 */
[----:B------:R-:W-:Y:S01]  /*4870*/  IMAD.IADD R10, R11, 0x1, R10 ;  /* 0x000000010b0a7824 */ /* 0x000fe200078e020a */
[----:B------:R-:W-:Y:S01]  /*4880*/  MOV R11, 0x40 ;  /* 0x00000040000b7802 */ /* 0x000fe20000000f00 */
[----:B------:R-:W-:-:S02]  /*4890*/  WARPGROUP.DEPBAR.LE gsb0, 0x0 ;  /* 0x00008000000079c5 */ /* 0x000fc40000010000 */
[----:B------:R-:W-:-:S06]  /*48a0*/  WARPGROUP.ARRIVE ;  /* 0x00000000000079c5 */ /* 0x000fcc0000000000 */
[----:B------:R-:W-:Y:S01]  /*48b0*/  HGMMA.64x64x16.F32.BF16 R24, gdesc[UR4], R24, gsb0 ;  /* 0x00e00000041879f0 */ /* 0x000fe20008001818 */
[----:B------:R-:W-:Y:S01]  /*48c0*/  R2UR UR4, R7 ;  /* 0x00000000070472ca */ /* 0x000fe200000e0000 */
[----:B------:R-:W-:Y:S01]  /*48d0*/  UMOV UR5, 0x40000040 ;  /* 0x4000004000057882 */ /* 0x000fe20000000000 */
[----:B------:R-:W-:Y:S01]  /*48e0*/  R2UR UR6, R9 ;  /* 0x00000000090672ca */ /* 0x000fe200000e0000 */
[----:B------:R-:W-:Y:S01]  /*48f0*/  UMOV UR7, 0x40000040 ;  /* 0x4000004000077882 */ /* 0x000fe20000000000 */
        /* <DEDUP_REMOVED lines=14> */
[----:B------:R-:W-:Y:S02]  /*49e0*/  IMAD R7, R152, -0x40, R11 ;  /* 0xffffffc098077824 */ /* 0x000fe400078e020b */
[----:B------:R-:W-:Y:S02]  /*49f0*/  VIADD R11, R17, UR42 ;  /* 0x0000002a110b7c36 */ /* 0x000fe40008000000 */
        /* <DEDUP_REMOVED lines=8> */
[----:B------:R-:W1:Y:S08]  /*4a80*/  LDC R6, c[0x0][0x2e0] ;  /* 0x0000b800ff067b82 */ /* 0x000e700000000800 */
[----:B------:R-:W2:Y:S01]  /*4a90*/  LDC R9, c[0x0][0x288] ;  /* 0x0000a200ff097b82 */ /* 0x000ea20000000800 */
[----:B-1----:R-:W-:-:S02]  /*4aa0*/  IMAD R7, R153, R6, R7 ;  /* 0x0000000699077224 */ /* 0x002fc400078e0207 */
[----:B------:R-:W-:-:S03]  /*4ab0*/  IMAD R8, R153, R6, R8 ;  /* 0x0000000699087224 */ /* 0x000fc600078e0208 */
[----:B------:R-:W-:Y:S02]  /*4ac0*/  IADD3 R7, -R18, R7, RZ ;  /* 0x0000000712077210 */ /* 0x000fe40007ffe1ff */
[----:B--2---:R-:W-:Y:S01]  /*4ad0*/  IADD3 R8, R8, -R9, -R18 ;  /* 0x8000000908087210 */ /* 0x004fe20007ffe812 */
[----:B------:R-:W-:-:S03]  /*4ae0*/  IMAD R6, R153, R6, -R9 ;  /* 0x0000000699067224 */ /* 0x000fc600078e0a09 */
[----:B------:R-:W-:Y:S01]  /*4af0*/  VIADDMNMX R10, R11, R8, R7, PT ;  /* 0x000000080b0a7246 */ /* 0x000fe20003800107 */
[----:B------:R-:W-:Y:S01]  /*4b00*/  VIADD R6, R6, UR42 ;  /* 0x0000002a06067c36 */ /* 0x000fe20008000000 */
[----:B------:R-:W-:Y:S02]  /*4b10*/  IADD3 R8, R8, 0x8, R11 ;  /* 0x0000000808087810 */ /* 0x000fe40007ffe00b */
[C---:B------:R-:W-:Y:S02]  /*4b20*/  ISETP.GT.AND P1, PT, R10.reuse, RZ, PT ;  /* 0x000000ff0a00720c */ /* 0x040fe40003f24270 */
[C---:B------:R-:W-:Y:S02]  /*4b30*/  ISETP.GT.AND P2, PT, R10.reuse, 0x1, PT ;  /* 0x000000010a00780c */ /* 0x040fe40003f44270 */
[----:B------:R-:W-:Y:S02]  /*4b40*/  ISETP.GT.AND P3, PT, R10, 0x8, PT ;  /* 0x000000080a00780c */ /* 0x000fe40003f64270 */
[----:B------:R-:W-:-:S02]  /*4b50*/  VIMNMX R8, R7, R8, PT ;  /* 0x0000000807087248 */ /* 0x000fc40003fe0100 */
[----:B------:R-:W-:Y:S02]  /*4b60*/  SHF.R.S32.HI R9, RZ, 0x1f, R6 ;  /* 0x0000001fff097819 */ /* 0x000fe40000011406 */
[----:B------:R-:W-:Y:S02]  /*4b70*/  ISETP.GT.AND P4, PT, R8, 0x29, PT ;  /* 0x000000290800780c */ /* 0x000fe40003f84270 */
[----:B------:R-:W-:-:S04]  /*4b80*/  LEA.HI R9, R9, R6, RZ, 0x6 ;  /* 0x0000000609097211 */ /* 0x000fc800078f30ff */
[----:B------:R-:W-:-:S04]  /*4b90*/  SHF.R.S32.HI R9, RZ, 0x6, R9 ;  /* 0x00000006ff097819 */ /* 0x000fc80000011409 */
[----:B------:R-:W-:Y:S01]  /*4ba0*/  VIMNMX R9, RZ, R9, !PT ;  /* 0x00000009ff097248 */ /* 0x000fe20007fe0100 */
        /* <DEDUP_REMOVED lines=51> */
[----:B------:R-:W-:Y:S01]  /*4ee0*/  R2UR UR4, R206 ;  /* 0x00000000ce0472ca */ /* 0x000fe200000e0000 */
[----:B------:R-:W3:Y:S01]  /*4ef0*/  MUFU.TANH R33, R33 ;  /* 0x0000002100217308 */ /* 0x000ee20000002400 */
[----:B-1----:R-:W-:-:S02]  /*4f00*/  FSEL R29, R29, -INF , P1 ;  /* 0xff8000001d1d7808 */ /* 0x002fc40000800000 */
[----:B------:R-:W-:Y:S02]  /*4f10*/  ISETP.GT.AND P1, PT, R10, 0x11, PT ;  /* 0x000000110a00780c */ /* 0x000fe40003f24270 */
[----:B------:R-:W-:-:S03]  /*4f20*/  FMNMX.FTZ R13, R29, R12, !PT ;  /* 0x0000000c1d0d7209 */ /* 0x000fc60007810000 */
[----:B------:R-:W1:Y:S01]  /*4f30*/  MUFU.TANH R36, R36 ;  /* 0x0000002400247308 */ /* 0x000e620000002400 */
[----:B--2---:R-:W-:Y:S02]  /*4f40*/  FSEL R32, R32, -INF , P2 ;  /* 0xff80000020207808 */ /* 0x004fe40001000000 */
[----:B------:R-:W-:Y:S01]  /*4f50*/  ISETP.GT.AND P2, PT, R10, 0x18, PT ;  /* 0x000000180a00780c */ /* 0x000fe20003f44270 */
[----:B------:R-:W-:Y:S01]  /*4f60*/  UMOV UR6, UR4 ;  /* 0x0000000400067c82 */ /* 0x000fe20008000000 */
[----:B------:R-:W-:Y:S02]  /*4f70*/  FMNMX.FTZ R12, R32, R13, !PT ;  /* 0x0000000d200c7209 */ /* 0x000fe40007810000 */
[----:B------:R-:W-:Y:S01]  /*4f80*/  R2UR UR4, R207 ;  /* 0x00000000cf0472ca */ /* 0x000fe200000e0000 */
[----:B------:R-:W2:Y:S01]  /*4f90*/  MUFU.TANH R37, R37 ;  /* 0x0000002500257308 */ /* 0x000ea20000002400 */
[----:B---3--:R-:W-:Y:S02]  /*4fa0*/  FSEL R33, R33, -INF , P1 ;  /* 0xff80000021217808 */ /* 0x008fe40000800000 */
[----:B------:R-:W-:-:S02]  /*4fb0*/  ISETP.GT.AND P1, PT, R10, 0x19, PT ;  /* 0x000000190a00780c */ /* 0x000fc40003f24270 */
[----:B------:R-:W-:Y:S02]  /*4fc0*/  FMNMX.FTZ R13, R33, R12, !PT ;  /* 0x0000000c210d7209 */ /* 0x000fe40007810000 */
[----:B------:R-:W-:Y:S01]  /*4fd0*/  IADD3 R207, R206, 0x100, RZ ;  /* 0x00000100cecf7810 */ /* 0x000fe20007ffe0ff */
[----:B------:R-:W3:Y:S01]  /*4fe0*/  MUFU.TANH R40, R40 ;  /* 0x0000002800287308 */ /* 0x000ee20000002400 */
[----:B-1----:R-:W-:Y:S01]  /*4ff0*/  FSEL R36, R36, -INF , P2 ;  /* 0xff80000024247808 */ /* 0x002fe20001000000 */
[----:B------:R-:W-:Y:S01]  /*5000*/  VIADD R206, R206, 0x180 ;  /* 0x00000180cece7836 */ /* 0x000fe20000000000 */
[----:B------:R-:W-:Y:S02]  /*5010*/  ISETP.GT.AND P2, PT, R10, 0x20, PT ;  /* 0x000000200a00780c */ /* 0x000fe40003f44270 */
[----:B------:R-:W-:-:S03]  /*5020*/  FMNMX.FTZ R12, R36, R13, !PT ;  /* 0x0000000d240c7209 */ /* 0x000fc60007810000 */
[----:B------:R-:W1:Y:S01]  /*5030*/  MUFU.TANH R41, R41 ;  /* 0x0000002900297308 */ /* 0x000e620000002400 */
[----:B--2---:R-:W-:Y:S02]  /*5040*/  FSEL R37, R37, -INF , P1 ;  /* 0xff80000025257808 */ /* 0x004fe40000800000 */
[----:B------:R-:W-:Y:S02]  /*5050*/  ISETP.GT.AND P1, PT, R10, 0x21, PT ;  /* 0x000000210a00780c */ /* 0x000fe40003f24270 */
[----:B------:R-:W-:-:S03]  /*5060*/  FMNMX.FTZ R13, R37, R12, !PT ;  /* 0x0000000c250d7209 */ /* 0x000fc60007810000 */
        /* <DEDUP_REMOVED lines=30> */
[----:B------:R-:W-:Y:S02]  /*5250*/  ISETP.GT.AND P1, PT, R8, RZ, PT ;  /* 0x000000ff0800720c */ /* 0x000fe40003f24270 */
[----:B------:R-:W-:-:S03]  /*5260*/  FMNMX.FTZ R10, R53, R10, !PT ;  /* 0x0000000a350a7209 */ /* 0x000fc60007810000 */
[----:B------:R-:W1:Y:S01]  /*5270*/  MUFU.TANH R30, R30 ;  /* 0x0000001e001e7308 */ /* 0x000e620000002400 */
[----:B--2---:R-:W-:Y:S01]  /*5280*/  FSEL R26, R26, -INF , P1 ;  /* 0xff8000001a1a7808 */ /* 0x004fe20000800000 */
[----:B------:R-:W2:Y:S01]  /*5290*/  SHFL.BFLY PT, R13, R10, 0x2, 0x1f ;  /* 0x0c401f000a0d7f89 */ /* 0x000ea200000e0000 */
[----:B------:R-:W-:-:S05]  /*52a0*/  ISETP.GT.AND P1, PT, R8, 0x9, PT ;  /* 0x000000090800780c */ /* 0x000fca0003f24270 */
[----:B------:R-:W4:Y:S01]  /*52b0*/  MUFU.TANH R31, R31 ;  /* 0x0000001f001f7308 */ /* 0x000f220000002400 */
[----:B---3--:R-:W-:Y:S02]  /*52c0*/  FSEL R27, R27, -INF , P2 ;  /* 0xff8000001b1b7808 */ /* 0x008fe40001000000 */
[----:B------:R-:W-:Y:S02]  /*52d0*/  ISETP.GT.AND P2, PT, R8, 0x10, PT ;  /* 0x000000100800780c */ /* 0x000fe40003f44270 */
[----:B------:R-:W-:-:S03]  /*52e0*/  FMNMX.FTZ R11, R26, R27, !PT ;  /* 0x0000001b1a0b7209 */ /* 0x000fc60007810000 */
[----:B------:R-:W3:Y:S01]  /*52f0*/  MUFU.TANH R34, R34 ;  /* 0x0000002200227308 */ /* 0x000ee20000002400 */
[----:B-1----:R-:W-:Y:S02]  /*5300*/  FSEL R30, R30, -INF , P3 ;  /* 0xff8000001e1e7808 */ /* 0x002fe40001800000 */
[----:B------:R-:W-:-:S05]  /*5310*/  ISETP.GT.AND P3, PT, R8, 0x20, PT ;  /* 0x000000200800780c */ /* 0x000fca0003f64270 */
[----:B------:R-:W1:Y:S01]  /*5320*/  MUFU.TANH R35, R35 ;  /* 0x0000002300237308 */ /* 0x000e620000002400 */
[----:B----4-:R-:W-:Y:S02]  /*5330*/  FSEL R31, R31, -INF , P1 ;  /* 0xff8000001f1f7808 */ /* 0x010fe40000800000 */
[----:B--2---:R-:W-:Y:S02]  /*5340*/  FMNMX.FTZ R13, R10, R13, !PT ;  /* 0x0000000d0a0d7209 */ /* 0x004fe40007810000 */
[----:B------:R-:W-:-:S03]  /*5350*/  ISETP.GT.AND P1, PT, R8, 0x11, PT ;  /* 0x000000110800780c */ /* 0x000fc60003f24270 */
[----:B------:R-:W2:Y:S01]  /*5360*/  SHFL.BFLY PT, R10, R13, 0x1, 0x1f ;  /* 0x0c201f000d0a7f89 */ /* 0x000ea200000e0000 */
[----:B------:R-:W4:Y:S01]  /*5370*/  MUFU.TANH R38, R38 ;  /* 0x0000002600267308 */ /* 0x000f220000002400 */
[----:B---3--:R-:W-:Y:S02]  /*5380*/  FSEL R34, R34, -INF , P2 ;  /* 0xff80000022227808 */ /* 0x008fe40001000000 */
[----:B------:R-:W-:-:S05]  /*5390*/  ISETP.GT.AND P2, PT, R8, 0x18, PT ;  /* 0x000000180800780c */ /* 0x000fca0003f44270 */
[----:B------:R-:W3:Y:S01]  /*53a0*/  MUFU.TANH R39, R39 ;  /* 0x0000002700277308 */ /* 0x000ee20000002400 */
        /* <DEDUP_REMOVED lines=8> */
[----:B---3--:R-:W-:Y:S01]  /*5430*/  FSEL R39, R39, -INF , P1 ;  /* 0xff80000027277808 */ /* 0x008fe20000800000 */
[----:B------:R-:W-:Y:S01]  /*5440*/  FMUL.FTZ R12, R7, UR10 ;  /* 0x0000000a070c7c20 */ /* 0x000fe20008410000 */
[----:B------:R-:W-:Y:S02]  /*5450*/  FMNMX.FTZ R11, R31, R10, !PT ;  /* 0x0000000a1f0b7209 */ /* 0x000fe40007810000 */
[----:B------:R-:W-:Y:S01]  /*5460*/  ISETP.GT.AND P1, PT, R8, 0x28, PT ;  /* 0x000000280800780c */ /* 0x000fe20003f24270 */
[----:B------:R-:W3:Y:S01]  /*5470*/  MUFU.TANH R46, R46 ;  /* 0x0000002e002e7308 */ /* 0x000ee20000002400 */
        /* <DEDUP_REMOVED lines=11> */
[----:B---3--:R-:W-:Y:S02]  /*5530*/  FSEL R46, R46, -INF , P1 ;  /* 0xff8000002e2e7808 */ /* 0x008fe40000800000 */
[----:B------:R-:W-:Y:S02]  /*5540*/  FMNMX.FTZ R11, R43, R10, !PT ;  /* 0x0000000a2b0b7209 */ /* 0x000fe40007810000 */
[----:B------:R-:W-:Y:S01]  /*5550*/  ISETP.GT.AND P1, PT, R8, 0x31, PT ;  /* 0x000000310800780c */ /* 0x000fe20003f24270 */
[----:B------:R-:W3:Y:S01]  /*5560*/  MUFU.TANH R51, R51 ;  /* 0x0000003300337308 */ /* 0x000ee20000002400 */
[----:B-1----:R-:W-:Y:S02]  /*5570*/  FSEL R47, R47, -INF , P4 ;  /* 0xff8000002f2f7808 */ /* 0x002fe40002000000 */
[----:B------:R-:W-:Y:S02]  /*5580*/  FMNMX.FTZ R10, R46, R11, !PT ;  /* 0x0000000b2e0a7209 */ /* 0x000fe40007810000 */
[----:B------:R-:W-:-:S02]  /*5590*/  FSEL R56, R12, RZ, P2 ;  /* 0x000000ff0c387208 */ /* 0x000fc40001000000 */
        /* <DEDUP_REMOVED lines=10> */
[----:B---3--:R-:W-:Y:S01]  /*5640*/  FSEL R51, R51, -INF , P1 ;  /* 0xff80000033337808 */ /* 0x008fe20000800000 */
        /* <DEDUP_REMOVED lines=14> */
[--C-:B------:R-:W-:Y:S01]  /*5730*/  FFMA.FTZ R175, R49, UR10, -R56.reuse ;  /* 0x0000000a31af7c23 */ /* 0x100fe20008010838 */
[----:B--2---:R-:W-:Y:S01]  /*5740*/  FSEL R55, R55, -INF , P1 ;  /* 0xff80000037377808 */ /* 0x004fe20000800000 */
[--C-:B------:R-:W-:Y:S01]  /*5750*/  FFMA.FTZ R176, R52, UR10, -R56.reuse ;  /* 0x0000000a34b07c23 */ /* 0x100fe20008010838 */
[----:B------:R-:W-:Y:S01]  /*5760*/  FFMA.FTZ R177, R53, UR10, -R56 ;  /* 0x0000000a35b17c23 */ /* 0x000fe20008010838 */
[----:B------:R-:W1:Y:S01]  /*5770*/  MUFU.EX2 R11, R11 ;  /* 0x0000000b000b7308 */ /* 0x000e620000000800 */
[----:B------:R-:W-:-:S05]  /*5780*/  FMNMX.FTZ R8, R55, R8, !PT ;  /* 0x0000000837087209 */ /* 0x000fca0007810000 */
[----:B------:R-:W2:Y:S02]  /*5790*/  SHFL.BFLY PT, R25, R8, 0x2, 0x1f ;  /* 0x0c401f0008197f89 */ /* 0x000ea400000e0000 */
[----:B------:R-:W-:Y:S08]  /*57a0*/  MUFU.EX2 R12, R12 ;  /* 0x0000000c000c7308 */ /* 0x000ff00000000800 */
[----:B------:R-:W3:Y:S01]  /*57b0*/  MUFU.EX2 R13, R13 ;  /* 0x0000000d000d7308 */ /* 0x000ee20000000800 */
[----:B-1----:R-:W-:Y:S01]  /*57c0*/  F2FP.BF16.F32.PACK_AB R156, R11, R10 ;  /* 0x0000000a0b9c723e */ /* 0x002fe200000010ff */
[----:B------:R-:W-:-:S06]  /*57d0*/  FADD.FTZ R11, R10, R11 ;  /* 0x0000000b0a0b7221 */ /* 0x000fcc0000010000 */
[----:B------:R-:W-:Y:S01]  /*57e0*/  MUFU.EX2 R14, R14 ;  /* 0x0000000e000e7308 */ /* 0x000fe20000000800 */
[----:B--2---:R-:W-:-:S07]  /*57f0*/  FMNMX.FTZ R25, R8, R25, !PT ;  /* 0x0000001908197209 */ /* 0x004fce0007810000 */
[----:B------:R-:W1:Y:S01]  /*5800*/  MUFU.EX2 R15, R15 ;  /* 0x0000000f000f7308 */ /* 0x000e620000000800 */
[C---:B---3--:R-:W-:Y:S01]  /*5810*/  F2FP.BF16.F32.PACK_AB R158, R13.reuse, R12 ;  /* 0x0000000c0d9e723e */ /* 0x048fe200000010ff */
[----:B------:R-:W-:Y:S01]  /*5820*/  FADD.FTZ R12, R12, R11 ;  /* 0x0000000b0c0c7221 */ /* 0x000fe20000010000 */
[----:B------:R-:W2:Y:S03]  /*5830*/  SHFL.BFLY PT, R8, R25, 0x1, 0x1f ;  /* 0x0c201f0019087f89 */ /* 0x000ea600000e0000 */
[----:B------:R-:W-:Y:S01]  /*5840*/  FADD.FTZ R13, R13, R12 ;  /* 0x0000000c0d0d7221 */ /* 0x000fe20000010000 */
[----:B------:R-:W-:Y:S01]  /*5850*/  VIADD R12, R152, 0xfffffffe ;  /* 0xfffffffe980c7836 */ /* 0x000fe20000000000 */
[----:B------:R-:W-:Y:S04]  /*5860*/  MUFU.EX2 R20, R20 ;  /* 0x0000001400147308 */ /* 0x000fe80000000800 */
[----:B------:R-:W-:-:S04]  /*5870*/  ISETP.GE.AND P2, PT, R12, R9, PT ;  /* 0x000000090c00720c */ /* 0x000fc80003f46270 */
[----:B------:R-:W3:Y:S01]  /*5880*/  MUFU.EX2 R21, R21 ;  /* 0x0000001500157308 */ /* 0x000ee20000000800 */
[----:B-1----:R-:W-:Y:S01]  /*5890*/  F2FP.BF16.F32.PACK_AB R160, R15, R14 ;  /* 0x0000000e0fa0723e */ /* 0x002fe200000010ff */
[----:B------:R-:W-:-:S04]  /*58a0*/  FADD.FTZ R14, R14, R13 ;  /* 0x0000000d0e0e7221 */ /* 0x000fc80000010000 */
[----:B------:R-:W-:Y:S02]  /*58b0*/  FADD.FTZ R15, R15, R14 ;  /* 0x0000000e0f0f7221 */ /* 0x000fe40000010000 */
[----:B------:R-:W-:Y:S01]  /*58c0*/  MUFU.EX2 R154, R154 ;  /* 0x0000009a009a7308 */ /* 0x000fe20000000800 */
[----:B--2---:R-:W-:-:S04]  /*58d0*/  FMNMX.FTZ R8, R25, R8, !PT ;  /* 0x0000000819087209 */ /* 0x004fc80007810000 */
[C---:B------:R-:W-:Y:S01]  /*58e0*/  FSETP.NEU.FTZ.AND P1, PT, R8.reuse, -INF , PT ;  /* 0xff8000000800780b */ /* 0x040fe20003f3d000 */
[----:B------:R-:W-:Y:S02]  /*58f0*/  FMUL.FTZ R24, R8, UR10 ;  /* 0x0000000a08187c20 */ /* 0x000fe40008410000 */
[----:B------:R-:W1:Y:S01]  /*5900*/  MUFU.EX2 R155, R155 ;  /* 0x0000009b009b7308 */ /* 0x000e620000000800 */
[----:B---3--:R-:W-:Y:S01]  /*5910*/  F2FP.BF16.F32.PACK_AB R162, R21, R20 ;  /* 0x0000001415a2723e */ /* 0x008fe200000010ff */
[----:B------:R-:W-:Y:S01]  /*5920*/  FADD.FTZ R20, R20, R15 ;  /* 0x0000000f14147221 */ /* 0x000fe20000010000 */
[----:B------:R-:W-:Y:S02]  /*5930*/  FSEL R25, R24, RZ, P1 ;  /* 0x000000ff18197208 */ /* 0x000fe40000800000 */
[----:B------:R-:W-:Y:S01]  /*5940*/  ISETP.NE.AND P1, PT, R57, RZ, PT ;  /* 0x000000ff3900720c */ /* 0x000fe20003f25270 */
[----:B------:R-:W-:Y:S02]  /*5950*/  FADD.FTZ R21, R21, R20 ;  /* 0x0000001415157221 */ /* 0x000fe40000010000 */
        /* <DEDUP_REMOVED lines=23> */
[----:B------:R-:W-:-:S03]  /*5ad0*/  @!P1 IADD3 R5, R5, 0x38860, RZ ;  /* 0x0003886005059810 */ /* 0x000fc60007ffe0ff */
        /* <DEDUP_REMOVED lines=38> */
[----:B------:R4:W-:Y:S01]  /*5d40*/  STSM.16.M88.4 [R184], R164 ;  /* 0x000000a4b8007844 */ /* 0x0009e20000000200 */
[----:B------:R-:W-:Y:S01]  /*5d50*/  FADD.FTZ R200, R201, R200 ;  /* 0x000000c8c9c87221 */ /* 0x000fe20000010000 */
        /* <DEDUP_REMOVED lines=8> */
[----:B------:R-:W-:-:S06]  /*5de0*/  FADD.FTZ R176, R176, R175 ;  /* 0x000000afb0b07221 */ /* 0x000fcc0000010000 */
[----:B------:R-:W1:Y:S08]  /*5df0*/  MUFU.EX2 R204, R204 ;  /* 0x000000cc00cc7308 */ /* 0x000e700000000800 */
[----:B------:R-:W5:Y:S01]  /*5e00*/  MUFU.EX2 R205, R205 ;  /* 0x000000cd00cd7308 */ /* 0x000f620000000800 */
[----:B---3--:R-:W-:Y:S01]  /*5e10*/  F2FP.BF16.F32.PACK_AB R169, R202, R203 ;  /* 0x000000cbcaa9723e */ /* 0x008fe200000010ff */
[----:B------:R-:W-:-:S04]  /*5e20*/  FADD.FTZ R203, R203, R200 ;  /* 0x000000c8cbcb7221 */ /* 0x000fc80000010000 */
[----:B------:R-:W-:-:S04]  /*5e30*/  FADD.FTZ R203, R202, R203 ;  /* 0x000000cbcacb7221 */ /* 0x000fc80000010000 */
[----:B-1----:R-:W-:Y:S01]  /*5e40*/  FADD.FTZ R6, R204, R203 ;  /* 0x000000cbcc067221 */ /* 0x002fe20000010000 */
[----:B-----5:R-:W-:-:S03]  /*5e50*/  F2FP.BF16.F32.PACK_AB R171, R205, R204 ;  /* 0x000000cccdab723e */ /* 0x020fc600000010ff */
[----:B------:R-:W-:Y:S02]  /*5e60*/  FADD.FTZ R6, R205, R6 ;  /* 0x00000006cd067221 */ /* 0x000fe40000010000 */
[----:B------:R4:W-:Y:S01]  /*5e70*/  STSM.16.M88.4 [R185], R168 ;  /* 0x000000a8b9007844 */ /* 0x0009e20000000200 */
[----:B--2---:R-:W-:-:S06]  /*5e80*/  WARPGROUP.ARRIVE ;  /* 0x00000000000079c5 */ /* 0x004fcc0000000000 */
[----:B------:R-:W-:Y:S01]  /*5e90*/  HGMMA.64x256x16.F32.BF16 R24, R156, gdesc[UR4].tnspB, RZ, !UPT, gsb0 ;  /* 0x43e000049c187df0 */ /* 0x000fe2000c0018ff */
[----:B------:R-:W-:Y:S01]  /*5ea0*/  UMOV UR6, UR4 ;  /* 0x0000000400067c82 */ /* 0x000fe20008000000 */
[----:B------:R-:W-:Y:S01]  /*5eb0*/  UMOV UR7, 0x40000040 ;  /* 0x4000004000077882 */ /* 0x000fe20000000000 */
[----:B------:R-:W-:Y:S01]  /*5ec0*/  R2UR UR4, R207 ;  /* 0x00000000cf0472ca */ /* 0x000fe200000e0000 */
[----:B------:R-:W-:Y:S02]  /*5ed0*/  WARPGROUP.DEPBAR.LE gsb0, 0x0 ;  /* 0x00008000000079c5 */ /* 0x000fe40000010000 */
[----:B------:R-:W-:-:S15]  /*5ee0*/  WARPGROUP.ARRIVE ;  /* 0x00000000000079c5 */ /* 0x000fde0000000000 */
[----:B------:R-:W-:-:S07]  /*5ef0*/  NOP ;  /* 0x0000000000007918 */ /* 0x000fce0000000000 */
[----:B------:R-:W-:Y:S01]  /*5f00*/  HGMMA.64x256x16.F32.BF16 R24, R160, gdesc[UR4].tnspB, R24, gsb0 ;  /* 0x43e00004a0187df0 */ /* 0x000fe20008001818 */
        /* <DEDUP_REMOVED lines=24> */
[----:B----4-:R-:W-:Y:S06]  /*6090*/  @!P2 BRA `(.L_x_5951) ;  /* 0x000000340098a947 */ /* 0x010fec0003800000 */
[----:B------:R-:W-:Y:S01]  /*60a0*/  IMAD.MOV.U32 R11, RZ, RZ, R8 ;  /* 0x000000ffff0b7224 */ /* 0x000fe200078e0008 */
[----:B------:R-:W-:Y:S01]  /*60b0*/  MOV R13, R7 ;  /* 0x00000007000d7202 */ /* 0x000fe20000000f00 */
[----:B------:R-:W-:Y:S01]  /*60c0*/  IMAD.MOV.U32 R14, RZ, RZ, R2 ;  /* 0x000000ffff0e7224 */ /* 0x000fe200078e0002 */
[----:B------:R-:W-:Y:S01]  /*60d0*/  ULDC UR4, c[0x0][0x288] ;  /* 0x0000a20000047ab9 */ /* 0x000fe20000000800 */
[----:B------:R-:W-:-:S05]  /*60e0*/  ULDC.64 UR6, c[0x0][0x3f8] ;  /* 0x0000fe0000067ab9 */ /* 0x000fca0000000a00 */
.L_x_5960:
[----:B------:R-:W-:-:S05]  /*60f0*/  VIADD R2, R14, 0x1 ;  /* 0x000000010e027836 */ /* 0x000fca0000000000 */
[----:B------:R-:W-:-:S04]  /*6100*/  ISETP.NE.AND P2, PT, R2, 0x2, PT ;  /* 0x000000020200780c */ /* 0x000fc80003f45270 */
[----:B------:R-:W-:Y:S02]  /*6110*/  SEL R7, RZ, 0x1, P2 ;  /* 0x00000001ff077807 */ /* 0x000fe40001000000 */
[----:B------:R-:W-:Y:S02]  /*6120*/  SEL R2, R2, RZ, P2 ;  /* 0x000000ff02027207 */ /* 0x000fe40001000000 */
[----:B------:R-:W-:Y:S01]  /*6130*/  LOP3.LUT R16, R16, R7, RZ, 0x3c, !PT ;  /* 0x0000000710107212 */ /* 0x000fe200078e3cff */
[----:B------:R-:W-:Y:S06]  /*6140*/  @!P0 BRA `(.L_x_5952) ;  /* 0x0000000000048947 */ /* 0x000fec0003800000 */
[----:B------:R-:W-:Y:S01]  /*6150*/  BPT.TRAP 0x1 ;  /* 0x000000040000795c */ /* 0x000fe20000300000 */
.L_x_5952:
[----:B------:R-:W-:Y:S02]  /*6160*/  LEA R10, R2, UR37, 0x3 ;  /* 0x00000025020a7c11 */ /* 0x000fe4000f8e18ff */
[----:B------:R-:W-:-:S04]  /*6170*/  SHF.L.U32 R7, R16, 0x1f, RZ ;  /* 0x0000001f10077819 */ /* 0x000fc800000006ff */
[----:B------:R1:W2:Y:S01]  /*6180*/  SYNCS.PHASECHK.TRANS64.TRYWAIT P2, [R10+URZ+0x38830], R7 ;  /* 0x038830070a0075a7 */ /* 0x0002a2000804017f */
[----:B------:R-:W-:Y:S05]  /*6190*/  @!P0 BRA `(.L_x_5953) ;  /* 0x0000000000048947 */ /* 0x000fea0003800000 */
[----:B------:R-:W-:Y:S01]  /*61a0*/  BPT.TRAP 0x1 ;  /* 0x000000040000795c */ /* 0x000fe20000300000 */
.L_x_5953:
[----:B------:R-:W-:Y:S01]  /*61b0*/  LEA R8, R2, R0, 0x9 ;  /* 0x0000000002087211 */ /* 0x000fe200078e48ff */
[----:B--2---:R-:W-:Y:S06]  /*61c0*/  @P2 BRA `(.L_x_5954) ;  /* 0x0000000000082947 */ /* 0x004fec0003800000 */
[----:B------:R-:W2:Y:S02]  /*61d0*/  SYNCS.PHASECHK.TRANS64.TRYWAIT P2, [R10+URZ+0x38830], R7 ;  /* 0x038830070a0075a7 */ /* 0x000ea4000804017f */
[----:B--2---:R-:W-:Y:S05]  /*61e0*/  @!P2 BRA `(.L_x_5955) ;  /* 0x000000c0005ca947 */ /* 0x004fea0003800000 */
.L_x_5954:
        /* <DEDUP_REMOVED lines=22> */
.L_x_5956:
[----:B------:R3:W4:Y:S01]  /*6350*/  SYNCS.PHASECHK.TRANS64.TRYWAIT P2, [R10+URZ+0x38850], R7 ;  /* 0x038850070a0075a7 */ /* 0x000722000804017f */
[----:B------:R-:W-:Y:S05]  /*6360*/  @!P0 BRA `(.L_x_5957) ;  /* 0x0000000000048947 */ /* 0x000fea0003800000 */
[----:B------:R-:W-:Y:S01]  /*6370*/  BPT.TRAP 0x1 ;  /* 0x000000040000795c */ /* 0x000fe20000300000 */
.L_x_5957:
[----:B----4-:R-:W-:Y:S05]  /*6380*/  @P2 BRA `(.L_x_5958) ;  /* 0x0000000000082947 */ /* 0x010fea0003800000 */
[----:B------:R-:W4:Y:S02]  /*6390*/  SYNCS.PHASECHK.TRANS64.TRYWAIT P2, [R10+URZ+0x38850], R7 ;  /* 0x038850070a0075a7 */ /* 0x000f24000804017f */
[----:B----4-:R-:W-:Y:S05]  /*63a0*/  @!P2 BRA `(.L_x_5959) ;  /* 0x000000c00000a947 */ /* 0x010fea0003800000 */
.L_x_5958:
[----:B-1234-:R-:W-:Y:S01]  /*63b0*/  IMAD R7, R2, 0x1000, R3 ;  /* 0x0000100002077824 */ /* 0x01efe200078e0203 */
[----:B------:R-:W-:Y:S01]  /*63c0*/  WARPGROUP.ARRIVE ;  /* 0x00000000000079c5 */ /* 0x000fe20000000000 */
[----:B------:R-:W-:Y:S01]  /*63d0*/  UMOV UR11, 0x40000040 ;  /* 0x40000040000b7882 */ /* 0x000fe20000000000 */
[C---:B------:R-:W-:Y:S01]  /*63e0*/  VIADD R15, R4.reuse, 0x2 ;  /* 0x00000002040f7836 */ /* 0x040fe20000000000 */
[----:B------:R-:W-:Y:S01]  /*63f0*/  UMOV UR29, 0x40000040 ;  /* 0x40000040001d7882 */ /* 0x000fe20000000000 */
[C---:B------:R-:W-:Y:S01]  /*6400*/  R2UR UR10, R7.reuse ;  /* 0x00000000070a72ca */ /* 0x040fe200000e0000 */
[----:B------:R-:W-:Y:S01]  /*6410*/  UMOV UR31, 0x40000040 ;  /* 0x40000040001f7882 */ /* 0x000fe20000000000 */
[----:B------:R-:W-:Y:S01]  /*6420*/  IADD3 R8, R7, 0x2, RZ ;  /* 0x0000000207087810 */ /* 0x000fe20007ffe0ff */
[----:B------:R-:W1:Y:S01]  /*6430*/  S2R R20, SR_TID.X ;  /* 0x0000000000147919 */ /* 0x000e620000002100 */
[----:B------:R-:W-:Y:S01]  /*6440*/  R2UR UR28, R15 ;  /* 0x000000000f1c72ca */ /* 0x000fe200000e0000 */
[----:B------:R-:W-:Y:S01]  /*6450*/  VIADD R15, R4, 0x4 ;  /* 0x00000004040f7836 */ /* 0x000fe20000000000 */
[----:B------:R-:W-:Y:S01]  /*6460*/  R2UR UR30, R8 ;  /* 0x00000000081e72ca */ /* 0x000fe200000e0000 */
[C---:B------:R-:W-:Y:S01]  /*6470*/  VIADD R8, R7.reuse, 0x4 ;  /* 0x0000000407087836 */ /* 0x040fe20000000000 */
[----:B------:R-:W-:Y:S01]  /*6480*/  IADD3 R21, R7, 0x800, RZ ;  /* 0x0000080007157810 */ /* 0x000fe20007ffe0ff */
[----:B------:R-:W-:Y:S01]  /*6490*/  VIADD R197, R4, 0x800 ;  /* 0x0000080004c57836 */ /* 0x000fe20000000000 */
[----:B------:R-:W-:Y:S01]  /*64a0*/  UISETP.NE.U32.AND UP0, UPT, UR6, URZ, UPT ;  /* 0x0000003f0600728c */ /* 0x000fe2000bf05070 */
[----:B------:R-:W-:Y:S01]  /*64b0*/  LEA R209, R2, R19, 0xc ;  /* 0x0000001302d17211 */ /* 0x000fe200078e60ff */
[----:B------:R-:W-:Y:S01]  /*64c0*/  ULDC UR5, c[0x0][0x404] ;  /* 0x0001010000057ab9 */ /* 0x000fe20000000800 */
[----:B------:R-:W-:Y:S01]  /*64d0*/  HGMMA.64x64x16.F32.BF16 R152, gdesc[UR8], R152, gsb0 ;  /* 0x00e00000089879f0 */ /* 0x000fe20008001898 */
[----:B------:R-:W-:Y:S01]  /*64e0*/  UISETP.NE.AND.EX UP0, UPT, UR7, URZ, UPT, UP0 ;  /* 0x0000003f0700728c */ /* 0x000fe2000bf05300 */
[----:B------:R-:W-:Y:S01]  /*64f0*/  R2UR UR14, R209 ;  /* 0x00000000d10e72ca */ /* 0x000fe200000e0000 */
[----:B------:R-:W-:Y:S01]  /*6500*/  ULDC UR10, c[0x0][0xad0] ;  /* 0x0002b400000a7ab9 */ /* 0x000fe20000000800 */
[----:B------:R-:W-:Y:S01]  /*6510*/  UMOV UR15, 0x40000040 ;  /* 0x40000040000f7882 */ /* 0x000fe20000000000 */
[----:B------:R-:W-:Y:S01]  /*6520*/  USEL UR5, UR5, 0x1, UP0 ;  /* 0x0000000105057887 */ /* 0x000fe20008000000 */
        /* <DEDUP_REMOVED lines=151> */
[----:B------:R-:W-:Y:S02]  /*6ea0*/  WARPGROUP.DEPBAR.LE gsb0, 0x0 ;  /* 0x00008000000079c5 */ /* 0x000fe40000010000 */
[----:B------:R-:W-:-:S08]  /*6eb0*/  WARPGROUP.ARRIVE ;  /* 0x00000000000079c5 */ /* 0x000fd00000000000 */
        /* <DEDUP_REMOVED lines=76> */
[----:B------:R-:W-:Y:S02]  /*7380*/  IADD3 R196, R197, R15, RZ ;  /* 0x0000000fc5c47210 */ /* 0x000fe40007ffe0ff */
        /* <DEDUP_REMOVED lines=33> */
[----:B------:R-:W-:Y:S01]  /*75a0*/  IMAD.IADD R196, R197, 0x1, R8 ;  /* 0x00000001c5c47824 */ /* 0x000fe200078e0208 */
        /* <DEDUP_REMOVED lines=9> */
[----:B------:R-:W1:Y:S01]  /*7640*/  LDC R196, c[0x0][0x2e0] ;  /* 0x0000b800ffc47b82 */ /* 0x000e620000000800 */
        /* <DEDUP_REMOVED lines=10> */
[----:B------:R-:W-:-:S04]  /*76f0*/  MOV R15, 0x1000 ;  /* 0x00001000000f7802 */ /* 0x000fc80000000f00 */
        /* <DEDUP_REMOVED lines=21> */
[----:B------:R-:W-:-:S04]  /*7850*/  IMAD.MOV.U32 R7, RZ, RZ, -0x40 ;  /* 0xffffffc0ff077424 */ /* 0x000fc800078e00ff */
[----:B------:R-:W-:-:S04]  /*7860*/  IMAD R7, R12, R7, 0x1 ;  /* 0x000000010c077424 */ /* 0x000fc800078e0207 */
[----:B------:R-:W-:-:S04]  /*7870*/  VIADD R7, R7, UR42 ;  /* 0x0000002a07077c36 */ /* 0x000fc80008000000 */
[----:B-1----:R-:W-:Y:S01]  /*7880*/  IMAD R7, R196, UR5, R7 ;  /* 0x00000005c4077c24 */ /* 0x002fe2000f8e0207 */
        /* <DEDUP_REMOVED lines=24> */
[----:B------:R3:W4:Y:S01]  /*7a10*/  MUFU.TANH R21, R156 ;  /* 0x0000009c00157308 */ /* 0x0007220000002400 */
        /* <DEDUP_REMOVED lines=8> */
[----:B---3--:R-:W-:Y:S01]  /*7aa0*/  IADD3 R156, R7, -UR4, -R18 ;  /* 0x80000004079c7c10 */ /* 0x008fe2000fffe812 */
[----:B------:R-:W-:Y:S01]  /*7ab0*/  FMUL.FTZ R174, R174, UR10 ;  /* 0x0000000aaeae7c20 */ /* 0x000fe20008410000 */
[----:B------:R-:W-:Y:S01]  /*7ac0*/  FMUL.FTZ R175, R175, UR10 ;  /* 0x0000000aafaf7c20 */ /* 0x000fe20008410000 */
[----:B------:R-:W-:Y:S01]  /*7ad0*/  FMUL.FTZ R178, R178, UR10 ;  /* 0x0000000ab2b27c20 */ /* 0x000fe20008410000 */
[----:B------:R-:W-:Y:S01]  /*7ae0*/  IADD3 R7, R17, R156, RZ ;  /* 0x0000009c11077210 */ /* 0x000fe20007ffe0ff */
[----:B------:R-:W-:Y:S01]  /*7af0*/  FMUL.FTZ R200, R182, UR10 ;  /* 0x0000000ab6c87c20 */ /* 0x000fe20008410000 */
[----:B------:R-:W-:Y:S01]  /*7b00*/  FMUL.FTZ R202, R183, UR10 ;  /* 0x0000000ab7ca7c20 */ /* 0x000fe20008410000 */
[----:B------:R-:W3:Y:S01]  /*7b10*/  MUFU.TANH R160, R160 ;  /* 0x000000a000a07308 */ /* 0x000ee20000002400 */
[----:B------:R-:W-:-:S02]  /*7b20*/  ISETP.GT.AND P2, PT, R7, RZ, PT ;  /* 0x000000ff0700720c */ /* 0x000fc40003f44270 */
[C---:B------:R-:W-:Y:S02]  /*7b30*/  ISETP.GT.AND P3, PT, R7.reuse, 0x1, PT ;  /* 0x000000010700780c */ /* 0x040fe40003f64270 */
[----:B-1----:R-:W-:Y:S02]  /*7b40*/  FSEL R20, R20, -INF , P2 ;  /* 0xff80000014147808 */ /* 0x002fe40001000000 */
[----:B------:R-:W-:Y:S01]  /*7b50*/  ISETP.GT.AND P2, PT, R7, 0x8, PT ;  /* 0x000000080700780c */ /* 0x000fe20003f44270 */
[----:B------:R3:W1:Y:S01]  /*7b60*/  MUFU.TANH R8, R161 ;  /* 0x000000a100087308 */ /* 0x0006620000002400 */
[----:B--2---:R-:W-:Y:S02]  /*7b70*/  FSEL R15, R15, -INF , P3 ;  /* 0xff8000000f0f7808 */ /* 0x004fe40001800000 */
[----:B------:R-:W-:Y:S02]  /*7b80*/  FMNMX.FTZ R156, R20, R13, !PT ;  /* 0x0000000d149c7209 */ /* 0x000fe40007810000 */
[----:B------:R-:W-:-:S02]  /*7b90*/  ISETP.GT.AND P3, PT, R7, 0x9, PT ;  /* 0x000000090700780c */ /* 0x000fc40003f64270 */
[----:B----4-:R-:W-:Y:S01]  /*7ba0*/  FSEL R21, R21, -INF , P2 ;  /* 0xff80000015157808 */ /* 0x010fe20001000000 */
[----:B------:R2:W4:Y:S01]  /*7bb0*/  MUFU.TANH R152, R164 ;  /* 0x000000a400987308 */ /* 0x0005220000002400 */
[----:B------:R-:W-:Y:S02]  /*7bc0*/  ISETP.GT.AND P2, PT, R7, 0x10, PT ;  /* 0x000000100700780c */ /* 0x000fe40003f44270 */
[----:B-----5:R-:W-:Y:S02]  /*7bd0*/  FSEL R157, R157, -INF , P3 ;  /* 0xff8000009d9d7808 */ /* 0x020fe40001800000 */
[----:B---3--:R-:W-:Y:S02]  /*7be0*/  FSEL R161, R160, -INF , P2 ;  /* 0xff800000a0a17808 */ /* 0x008fe40001000000 */
[----:B------:R-:W-:Y:S01]  /*7bf0*/  ISETP.GT.AND P3, PT, R7, 0x11, PT ;  /* 0x000000110700780c */ /* 0x000fe20003f64270 */
[----:B------:R-:W3:Y:S01]  /*7c00*/  MUFU.TANH R165, R165 ;  /* 0x000000a500a57308 */ /* 0x000ee20000002400 */
[----:B--2---:R-:W-:-:S02]  /*7c10*/  FMNMX.FTZ R164, R15, R156, !PT ;  /* 0x0000009c0fa47209 */ /* 0x004fc40007810000 */
[----:B------:R-:W-:Y:S02]  /*7c20*/  ISETP.GT.AND P2, PT, R7, 0x18, PT ;  /* 0x000000180700780c */ /* 0x000fe40003f44270 */
[----:B------:R-:W-:-:S03]  /*7c30*/  FMNMX.FTZ R164, R21, R164, !PT ;  /* 0x000000a415a47209 */ /* 0x000fc60007810000 */
[----:B------:R-:W-:Y:S01]  /*7c40*/  MUFU.TANH R168, R168 ;  /* 0x000000a800a87308 */ /* 0x000fe20000002400 */
[----:B------:R-:W-:Y:S02]  /*7c50*/  FMNMX.FTZ R160, R157, R164, !PT ;  /* 0x000000a49da07209 */ /* 0x000fe40007810000 */
[----:B-1----:R-:W-:Y:S02]  /*7c60*/  FSEL R164, R8, -INF , P3 ;  /* 0xff80000008a47808 */ /* 0x002fe40001800000 */
[----:B------:R-:W-:Y:S02]  /*7c70*/  FMNMX.FTZ R197, R161, R160, !PT ;  /* 0x000000a0a1c57209 */ /* 0x000fe40007810000 */
[----:B------:R-:W-:Y:S01]  /*7c80*/  ISETP.GT.AND P3, PT, R7, 0x19, PT ;  /* 0x000000190700780c */ /* 0x000fe20003f64270 */
[----:B------:R-:W1:Y:S01]  /*7c90*/  MUFU.TANH R169, R169 ;  /* 0x000000a900a97308 */ /* 0x000e620000002400 */
[----:B------:R-:W-:-:S07]  /*7ca0*/  FMNMX.FTZ R197, R164, R197, !PT ;  /* 0x000000c5a4c57209 */ /* 0x000fce0007810000 */
[----:B------:R4:W2:Y:S08]  /*7cb0*/  MUFU.TANH R153, R172 ;  /* 0x000000ac00997308 */ /* 0x0008b00000002400 */
[----:B------:R3:W5:Y:S01]  /*7cc0*/  MUFU.TANH R156, R173 ;  /* 0x000000ad009c7308 */ /* 0x0007620000002400 */
[----:B----4-:R-:W-:Y:S02]  /*7cd0*/  FSEL R172, R152, -INF , P2 ;  /* 0xff80000098ac7808 */ /* 0x010fe40001000000 */
[----:B------:R-:W-:-:S02]  /*7ce0*/  ISETP.GT.AND P2, PT, R7, 0x20, PT ;  /* 0x000000200700780c */ /* 0x000fc40003f44270 */
[----:B------:R-:W-:-:S03]  /*7cf0*/  FMNMX.FTZ R8, R172, R197, !PT ;  /* 0x000000c5ac087209 */ /* 0x000fc60007810000 */
[----:B------:R4:W5:Y:S01]  /*7d00*/  MUFU.TANH R196, R176 ;  /* 0x000000b000c47308 */ /* 0x0009620000002400 */
[----:B---3--:R-:W-:Y:S02]  /*7d10*/  FSEL R173, R165, -INF , P3 ;  /* 0xff800000a5ad7808 */ /* 0x008fe40001800000 */
[----:B------:R-:W-:Y:S02]  /*7d20*/  ISETP.GT.AND P3, PT, R7, 0x21, PT ;  /* 0x000000210700780c */ /* 0x000fe40003f64270 */
[----:B------:R-:W-:Y:S02]  /*7d30*/  FMNMX.FTZ R165, R173, R8, !PT ;  /* 0x00000008ada57209 */ /* 0x000fe40007810000 */
[----:B-1----:R-:W-:Y:S01]  /*7d40*/  FSEL R160, R169, -INF , P3 ;  /* 0xff800000a9a07808 */ /* 0x002fe20001800000 */
[----:B------:R-:W1:Y:S01]  /*7d50*/  MUFU.TANH R177, R177 ;  /* 0x000000b100b17308 */ /* 0x000e620000002400 */
[----:B----4-:R-:W-:Y:S02]  /*7d60*/  FSEL R176, R168, -INF , P2 ;  /* 0xff800000a8b07808 */ /* 0x010fe40001000000 */
[----:B------:R-:W-:-:S02]  /*7d70*/  ISETP.GT.AND P2, PT, R7, 0x28, PT ;  /* 0x000000280700780c */ /* 0x000fc40003f44270 */
[----:B------:R-:W-:Y:S02]  /*7d80*/  FMNMX.FTZ R169, R176, R165, !PT ;  /* 0x000000a5b0a97209 */ /* 0x000fe40007810000 */
[----:B------:R-:W-:Y:S01]  /*7d90*/  ISETP.GT.AND P3, PT, R7, 0x29, PT ;  /* 0x000000290700780c */ /* 0x000fe20003f64270 */
[----:B------:R-:W3:Y:S01]  /*7da0*/  MUFU.TANH R180, R180 ;  /* 0x000000b400b47308 */ /* 0x000ee20000002400 */
[----:B--2---:R-:W-:Y:S02]  /*7db0*/  FSEL R165, R153, -INF , P2 ;  /* 0xff80000099a57808 */ /* 0x004fe40001000000 */
[----:B------:R-:W-:Y:S02]  /*7dc0*/  FMNMX.FTZ R168, R160, R169, !PT ;  /* 0x000000a9a0a87209 */ /* 0x000fe40007810000 */
[----:B------:R-:W-:Y:S02]  /*7dd0*/  ISETP.GT.AND P2, PT, R7, 0x30, PT ;  /* 0x000000300700780c */ /* 0x000fe40003f44270 */
[----:B-----5:R-:W-:Y:S01]  /*7de0*/  FSEL R8, R156, -INF , P3 ;  /* 0xff8000009c087808 */ /* 0x020fe20001800000 */
[----:B------:R-:W2:Y:S01]  /*7df0*/  MUFU.TANH R152, R181 ;  /* 0x000000b500987308 */ /* 0x000ea20000002400 */
[----:B------:R-:W-:Y:S01]  /*7e00*/  FMNMX.FTZ R153, R165, R168, !PT ;  /* 0x000000a8a5997209 */ /* 0x000fe20007810000 */
[----:B------:R-:W-:Y:S01]  /*7e10*/  FMUL.FTZ R168, R154, UR10 ;  /* 0x0000000a9aa87c20 */ /* 0x000fe20008410000 */
[----:B------:R-:W-:-:S02]  /*7e20*/  ISETP.GT.AND P3, PT, R7, 0x31, PT ;  /* 0x000000310700780c */ /* 0x000fc40003f64270 */
[----:B------:R-:W-:Y:S02]  /*7e30*/  FSEL R154, R196, -INF , P2 ;  /* 0xff800000c49a7808 */ /* 0x000fe40001000000 */
[----:B------:R-:W-:Y:S01]  /*7e40*/  FMNMX.FTZ R153, R8, R153, !PT ;  /* 0x0000009908997209 */ /* 0x000fe20007810000 */
[----:B------:R4:W5:Y:S01]  /*7e50*/  MUFU.TANH R169, R168 ;  /* 0x000000a800a97308 */ /* 0x0009620000002400 */
[----:B------:R-:W-:Y:S02]  /*7e60*/  ISETP.GT.AND P2, PT, R7, 0x38, PT ;  /* 0x000000380700780c */ /* 0x000fe40003f44270 */
[----:B-1----:R-:W-:Y:S02]  /*7e70*/  FSEL R156, R177, -INF , P3 ;  /* 0xff800000b19c7808 */ /* 0x002fe40001800000 */
[----:B------:R-:W-:Y:S02]  /*7e80*/  FMNMX.FTZ R177, R154, R153, !PT ;  /* 0x000000999ab17209 */ /* 0x000fe40007810000 */
[----:B---3--:R-:W-:Y:S01]  /*7e90*/  FSEL R153, R180, -INF , P2 ;  /* 0xff800000b4997808 */ /* 0x008fe20001000000 */
[----:B------:R-:W1:Y:S01]  /*7ea0*/  MUFU.TANH R155, R155 ;  /* 0x0000009b009b7308 */ /* 0x000e620000002400 */
[----:B------:R-:W-:-:S02]  /*7eb0*/  ISETP.GT.AND P3, PT, R7, 0x39, PT ;  /* 0x000000390700780c */ /* 0x000fc40003f64270 */
[----:B------:R-:W-:Y:S02]  /*7ec0*/  FMNMX.FTZ R180, R156, R177, !PT ;  /* 0x000000b19cb47209 */ /* 0x000fe40007810000 */
[----:B--2---:R-:W-:Y:S02]  /*7ed0*/  FSEL R152, R152, -INF , P3 ;  /* 0xff80000098987808 */ /* 0x004fe40001800000 */
[----:B------:R-:W-:Y:S01]  /*7ee0*/  FMNMX.FTZ R177, R153, R180, !PT ;  /* 0x000000b499b17209 */ /* 0x000fe20007810000 */
[----:B------:R-:W-:Y:S03]  /*7ef0*/  MUFU.TANH R181, R162 ;  /* 0x000000a200b57308 */ /* 0x000fe60000002400 */
[----:B----4-:R-:W-:-:S05]  /*7f00*/  FMNMX.FTZ R168, R152, R177, !PT ;  /* 0x000000b198a87209 */ /* 0x010fca0007810000 */
[----:B------:R-:W2:Y:S01]  /*7f10*/  SHFL.BFLY PT, R199, R168, 0x2, 0x1f ;  /* 0x0c401f00a8c77f89 */ /* 0x000ea200000e0000 */
[----:B------:R5:W3:Y:S08]  /*7f20*/  MUFU.TANH R177, R158 ;  /* 0x0000009e00b17308 */ /* 0x000af00000002400 */
[----:B------:R1:W4:Y:S08]  /*7f30*/  MUFU.TANH R180, R159 ;  /* 0x0000009f00b47308 */ /* 0x0003300000002400 */
[----:B------:R-:W4:Y:S01]  /*7f40*/  MUFU.TANH R196, R163 ;  /* 0x000000a300c47308 */ /* 0x000f220000002400 */
[----:B--2---:R-:W-:Y:S01]  /*7f50*/  FMNMX.FTZ R201, R168, R199, !PT ;  /* 0x000000c7a8c97209 */ /* 0x004fe20007810000 */
[----:B------:R-:W-:-:S06]  /*7f60*/  VIADD R168, R7, 0x8 ;  /* 0x0000000807a87836 */ /* 0x000fcc0000000000 */
[----:B------:R2:W4:Y:S01]  /*7f70*/  MUFU.TANH R197, R166 ;  /* 0x000000a600c57308 */ /* 0x0005220000002400 */
[----:B------:R-:W-:Y:S01]  /*7f80*/  FMUL.FTZ R199, R179, UR10 ;  /* 0x0000000ab3c77c20 */ /* 0x000fe20008410000 */
[----:B------:R-:W-:Y:S01]  /*7f90*/  ULDC UR10, c[0x0][0xa80] ;  /* 0x0002a000000a7ab9 */ /* 0x000fe20000000800 */
[----:B------:R-:W4:Y:S01]  /*7fa0*/  SHFL.BFLY PT, R204, R201, 0x1, 0x1f ;  /* 0x0c201f00c9cc7f89 */ /* 0x000f2200000e0000 */
[C---:B------:R-:W-:Y:S02]  /*7fb0*/  ISETP.GT.AND P2, PT, R168.reuse, RZ, PT ;  /* 0x000000ffa800720c */ /* 0x040fe40003f44270 */
[C---:B------:R-:W-:Y:S02]  /*7fc0*/  ISETP.GT.AND P3, PT, R168.reuse, 0x1, PT ;  /* 0x00000001a800780c */ /* 0x040fe40003f64270 */
[----:B-----5:R-:W-:Y:S01]  /*7fd0*/  FSEL R158, R169, -INF , P2 ;  /* 0xff800000a99e7808 */ /* 0x020fe20001000000 */
[----:B------:R5:W5:Y:S01]  /*7fe0*/  MUFU.TANH R198, R167 ;  /* 0x000000a700c67308 */ /* 0x000b620000002400 */
[----:B------:R-:W-:-:S02]  /*7ff0*/  ISETP.GT.AND P2, PT, R168, 0x8, PT ;  /* 0x00000008a800780c */ /* 0x000fc40003f44270 */
[----:B-1----:R-:W-:Y:S02]  /*8000*/  FSEL R159, R155, -INF , P3 ;  /* 0xff8000009b9f7808 */ /* 0x002fe40001800000 */
[----:B------:R-:W-:Y:S02]  /*8010*/  FMNMX.FTZ R162, R158, R11, !PT ;  /* 0x0000000b9ea27209 */ /* 0x000fe40007810000 */
[C---:B------:R-:W-:Y:S01]  /*8020*/  ISETP.GT.AND P3, PT, R168.reuse, 0x9, PT ;  /* 0x00000009a800780c */ /* 0x040fe20003f64270 */
[----:B------:R-:W1:Y:S01]  /*8030*/  MUFU.TANH R170, R170 ;  /* 0x000000aa00aa7308 */ /* 0x000e620000002400 */
[----:B---3--:R-:W-:Y:S02]  /*8040*/  FSEL R155, R177, -INF , P2 ;  /* 0xff800000b19b7808 */ /* 0x008fe40001000000 */
[----:B--2---:R-:W-:Y:S02]  /*8050*/  FMNMX.FTZ R166, R159, R162, !PT ;  /* 0x000000a29fa67209 */ /* 0x004fe40007810000 */
[----:B------:R-:W-:-:S02]  /*8060*/  ISETP.GT.AND P2, PT, R168, 0x10, PT ;  /* 0x00000010a800780c */ /* 0x000fc40003f44270 */
[----:B----4-:R-:W-:Y:S01]  /*8070*/  FSEL R162, R180, -INF , P3 ;  /* 0xff800000b4a27808 */ /* 0x010fe20001800000 */
[----:B------:R-:W2:Y:S01]  /*8080*/  MUFU.TANH R171, R171 ;  /* 0x000000ab00ab7308 */ /* 0x000ea20000002400 */
[----:B-----5:R-:W-:Y:S02]  /*8090*/  FMNMX.FTZ R167, R155, R166, !PT ;  /* 0x000000a69ba77209 */ /* 0x020fe40007810000 */
[----:B------:R-:W-:Y:S02]  /*80a0*/  ISETP.GT.AND P3, PT, R168, 0x11, PT ;  /* 0x00000011a800780c */ /* 0x000fe40003f64270 */
[----:B------:R-:W-:Y:S02]  /*80b0*/  FSEL R163, R181, -INF , P2 ;  /* 0xff800000b5a37808 */ /* 0x000fe40001000000 */
[----:B------:R-:W-:Y:S01]  /*80c0*/  FMNMX.FTZ R180, R162, R167, !PT ;  /* 0x000000a7a2b47209 */ /* 0x000fe20007810000 */
[----:B------:R-:W3:Y:S01]  /*80d0*/  MUFU.TANH R174, R174 ;  /* 0x000000ae00ae7308 */ /* 0x000ee20000002400 */
[----:B------:R-:W-:-:S02]  /*80e0*/  ISETP.GT.AND P2, PT, R168, 0x18, PT ;  /* 0x00000018a800780c */ /* 0x000fc40003f44270 */
[----:B------:R-:W-:Y:S02]  /*80f0*/  FSEL R166, R196, -INF , P3 ;  /* 0xff800000c4a67808 */ /* 0x000fe40001800000 */
[----:B------:R-:W-:Y:S02]  /*8100*/  FMNMX.FTZ R169, R163, R180, !PT ;  /* 0x000000b4a3a97209 */ /* 0x000fe40007810000 */
[----:B------:R-:W-:Y:S01]  /*8110*/  ISETP.GT.AND P3, PT, R168, 0x19, PT ;  /* 0x00000019a800780c */ /* 0x000fe20003f64270 */
[----:B------:R-:W4:Y:S01]  /*8120*/  MUFU.TANH R175, R175 ;  /* 0x000000af00af7308 */ /* 0x000f220000002400 */
[----:B------:R-:W-:Y:S02]  /*8130*/  FSEL R167, R197, -INF , P2 ;  /* 0xff800000c5a77808 */ /* 0x000fe40001000000 */
[----:B------:R-:W-:Y:S02]  /*8140*/  FMNMX.FTZ R180, R166, R169, !PT ;  /* 0x000000a9a6b47209 */ /* 0x000fe40007810000 */
[----:B------:R-:W-:-:S02]  /*8150*/  ISETP.GT.AND P4, PT, R168, 0x20, PT ;  /* 0x00000020a800780c */ /* 0x000fc40003f84270 */
[----:B------:R-:W-:Y:S01]  /*8160*/  FSEL R177, R198, -INF , P3 ;  /* 0xff800000c6b17808 */ /* 0x000fe20001800000 */
[----:B------:R1:W5:Y:S01]  /*8170*/  MUFU.TANH R182, R178 ;  /* 0x000000b200b67308 */ /* 0x0003620000002400 */
[----:B------:R-:W-:Y:S02]  /*8180*/  FMNMX.FTZ R180, R167, R180, !PT ;  /* 0x000000b4a7b47209 */ /* 0x000fe40007810000 */
[C---:B------:R-:W-:Y:S02]  /*8190*/  ISETP.GT.AND P5, PT, R168.reuse, 0x21, PT ;  /* 0x00000021a800780c */ /* 0x040fe40003fa4270 */
[----:B------:R-:W-:Y:S02]  /*81a0*/  FMNMX.FTZ R169, R177, R180, !PT ;  /* 0x000000b4b1a97209 */ /* 0x000fe40007810000 */
[----:B------:R-:W-:Y:S01]  /*81b0*/  ISETP.GT.AND P3, PT, R168, 0x28, PT ;  /* 0x00000028a800780c */ /* 0x000fe20003f64270 */
[----:B------:R-:W5:Y:S01]  /*81c0*/  MUFU.TANH R183, R199 ;  /* 0x000000c700b77308 */ /* 0x000f620000002400 */
[----:B-1----:R-:W-:-:S02]  /*81d0*/  FSEL R178, R170, -INF , P4 ;  /* 0xff800000aab27808 */ /* 0x002fc40002000000 */
[----:B--2---:R-:W-:Y:S02]  /*81e0*/  FSEL R179, R171, -INF , P5 ;  /* 0xff800000abb37808 */ /* 0x004fe40002800000 */
[----:B------:R-:W-:Y:S02]  /*81f0*/  FMNMX.FTZ R170, R178, R169, !PT ;  /* 0x000000a9b2aa7209 */ /* 0x000fe40007810000 */
[----:B------:R-:W-:Y:S01]  /*8200*/  ISETP.GT.AND P2, PT, R168, 0x29, PT ;  /* 0x00000029a800780c */ /* 0x000fe20003f44270 */
[----:B------:R-:W1:Y:S01]  /*8210*/  MUFU.TANH R197, R200 ;  /* 0x000000c800c57308 */ /* 0x000e620000002400 */
[----:B---3--:R-:W-:Y:S02]  /*8220*/  FSEL R180, R174, -INF , P3 ;  /* 0xff800000aeb47808 */ /* 0x008fe40001800000 */
[----:B------:R-:W-:Y:S02]  /*8230*/  FMNMX.FTZ R169, R179, R170, !PT ;  /* 0x000000aab3a97209 */ /* 0x000fe40007810000 */
[----:B------:R-:W-:-:S02]  /*8240*/  ISETP.GT.AND P4, PT, R168, 0x30, PT ;  /* 0x00000030a800780c */ /* 0x000fc40003f84270 */
[----:B----4-:R-:W-:Y:S01]  /*8250*/  FSEL R181, R175, -INF , P2 ;  /* 0xff800000afb57808 */ /* 0x010fe20001000000 */
[----:B------:R-:W2:Y:S01]  /*8260*/  MUFU.TANH R198, R202 ;  /* 0x000000ca00c67308 */ /* 0x000ea20000002400 */
[----:B------:R-:W-:Y:S02]  /*8270*/  FMNMX.FTZ R170, R180, R169, !PT ;  /* 0x000000a9b4aa7209 */ /* 0x000fe40007810000 */
[----:B------:R-:W-:Y:S02]  /*8280*/  ISETP.GT.AND P2, PT, R168, 0x31, PT ;  /* 0x00000031a800780c */ /* 0x000fe40003f44270 */
[----:B-----5:R-:W-:Y:S02]  /*8290*/  FSEL R182, R182, -INF , P4 ;  /* 0xff800000b6b67808 */ /* 0x020fe40002000000 */
[----:B------:R-:W-:Y:S02]  /*82a0*/  FMNMX.FTZ R169, R181, R170, !PT ;  /* 0x000000aab5a97209 */ /* 0x000fe40007810000 */
[----:B------:R-:W-:-:S02]  /*82b0*/  ISETP.GT.AND P3, PT, R168, 0x38, PT ;  /* 0x00000038a800780c */ /* 0x000fc40003f64270 */
[----:B------:R-:W-:Y:S02]  /*82c0*/  FSEL R183, R183, -INF , P2 ;  /* 0xff800000b7b77808 */ /* 0x000fe40001000000 */
[----:B------:R-:W-:Y:S02]  /*82d0*/  FMNMX.FTZ R170, R182, R169, !PT ;  /* 0x000000a9b6aa7209 */ /* 0x000fe40007810000 */
[----:B------:R-:W-:Y:S02]  /*82e0*/  FMNMX.FTZ R7, R201, R204, !PT ;  /* 0x000000ccc9077209 */ /* 0x000fe40007810000 */
[----:B------:R-:W-:Y:S02]  /*82f0*/  ISETP.GT.AND P2, PT, R168, 0x39, PT ;  /* 0x00000039a800780c */ /* 0x000fe40003f44270 */
[----:B-1----:R-:W-:Y:S01]  /*8300*/  FSEL R197, R197, -INF , P3 ;  /* 0xff800000c5c57808 */ /* 0x002fe20001800000 */
[----:B------:R-:W-:Y:S01]  /*8310*/  FMUL.FTZ R201, R7, UR10 ;  /* 0x0000000a07c97c20 */ /* 0x000fe20008410000 */
[----:B------:R-:W-:-:S02]  /*8320*/  FMNMX.FTZ R170, R183, R170, !PT ;  /* 0x000000aab7aa7209 */ /* 0x000fc40007810000 */
[----:B------:R-:W-:Y:S02]  /*8330*/  FSETP.NEU.FTZ.AND P5, PT, R7, -INF , PT ;  /* 0xff8000000700780b */ /* 0x000fe40003fbd000 */
[----:B--2---:R-:W-:Y:S02]  /*8340*/  FSEL R198, R198, -INF , P2 ;  /* 0xff800000c6c67808 */ /* 0x004fe40001000000 */
[----:B------:R-:W-:Y:S02]  /*8350*/  FMNMX.FTZ R169, R197, R170, !PT ;  /* 0x000000aac5a97209 */ /* 0x000fe40007810000 */
[----:B------:R-:W-:Y:S02]  /*8360*/  FSEL R201, R201, RZ, P5 ;  /* 0x000000ffc9c97208 */ /* 0x000fe40002800000 */
[----:B------:R-:W-:-:S03]  /*8370*/  FMNMX.FTZ R174, R198, R169, !PT ;  /* 0x000000a9c6ae7209 */ /* 0x000fc60007810000 */
        /* <DEDUP_REMOVED lines=15> */
[----:B------:R-:W-:Y:S01]  /*8470*/  FSEL R154, R7, RZ, P5 ;  /* 0x000000ff079a7208 */ /* 0x000fe20002800000 */
[----:B------:R-:W-:Y:S04]  /*8480*/  MUFU.EX2 R20, R20 ;  /* 0x0000001400147308 */ /* 0x000fe80000000800 */
[----:B------:R-:W-:-:S04]  /*8490*/  FADD.FTZ R154, -R154, R13 ;  /* 0x0000000d9a9a7221 */ /* 0x000fc80000010100 */
[----:B------:R-:W-:Y:S01]  /*84a0*/  FMUL.FTZ R154, R154, UR10 ;  /* 0x0000000a9a9a7c20 */ /* 0x000fe20008410000 */
[----:B------:R-:W-:Y:S01]  /*84b0*/  MUFU.EX2 R15, R15 ;  /* 0x0000000f000f7308 */ /* 0x000fe20000000800 */
[----:B-1----:R-:W-:Y:S01]  /*84c0*/  FMNMX.FTZ R157, R174, R157, !PT ;  /* 0x0000009dae9d7209 */ /* 0x002fe20007810000 */
[--C-:B------:R-:W-:Y:S01]  /*84d0*/  FFMA.FTZ R174, R160, UR10, -R201.reuse ;  /* 0x0000000aa0ae7c23 */ /* 0x100fe200080108c9 */
[----:B------:R-:W-:-:S03]  /*84e0*/  FFMA.FTZ R201, R152, UR10, -R201 ;  /* 0x0000000a98c97c23 */ /* 0x000fc600080108c9 */
        /* <DEDUP_REMOVED lines=13> */
[C---:B------:R-:W-:Y:S01]  /*85c0*/  FSETP.NEU.FTZ.AND P2, PT, R8.reuse, -INF , PT ;  /* 0xff8000000800780b */ /* 0x040fe20003f5d000 */
[----:B------:R-:W-:Y:S01]  /*85d0*/  FMUL.FTZ R153, R8, UR10 ;  /* 0x0000000a08997c20 */ /* 0x000fe20008410000 */
[-C--:B------:R-:W-:Y:S01]  /*85e0*/  FMUL.FTZ R37, R37, R211.reuse ;  /* 0x000000d325257220 */ /* 0x080fe20000410000 */
[-C--:B------:R-:W-:Y:S01]  /*85f0*/  FMUL.FTZ R40, R40, R211.reuse ;  /* 0x000000d328287220 */ /* 0x080fe20000410000 */
[----:B------:R-:W-:Y:S01]  /*8600*/  FSEL R156, R8, RZ, P2 ;  /* 0x000000ff089c7208 */ /* 0x000fe20001000000 */
[----:B------:R-:W-:Y:S01]  /*8610*/  FMUL.FTZ R41, R41, R211 ;  /* 0x000000d329297220 */ /* 0x000fe20000410000 */
[----:B------:R-:W-:Y:S01]  /*8620*/  FSEL R152, R153, RZ, P2 ;  /* 0x000000ff99987208 */ /* 0x000fe20001000000 */
[----:B------:R-:W-:Y:S01]  /*8630*/  IMAD.MOV R153, RZ, RZ, -R22 ;  /* 0x000000ffff997224 */ /* 0x000fe200078e0a16 */
[----:B------:R-:W-:Y:S01]  /*8640*/  MUFU.EX2 R170, R170 ;  /* 0x000000aa00aa7308 */ /* 0x000fe20000000800 */
[----:B------:R-:W-:Y:S01]  /*8650*/  FADD.FTZ R156, -R156, R11 ;  /* 0x0000000b9c9c7221 */ /* 0x000fe20000010100 */
[----:B------:R-:W-:-:S02]  /*8660*/  @!P1 VIADD R11, R10, 0x38840 ;  /* 0x000388400a0b9836 */ /* 0x000fc40000000000 */
[--C-:B------:R-:W-:Y:S01]  /*8670*/  FFMA.FTZ R203, R158, UR10, -R152.reuse ;  /* 0x0000000a9ecb7c23 */ /* 0x100fe20008010898 */
[----:B------:R-:W-:Y:S01]  /*8680*/  ISETP.NE.AND P2, PT, R18, R153, PT ;  /* 0x000000991200720c */ /* 0x000fe20003f45270 */
[----:B------:R-:W-:Y:S01]  /*8690*/  FMUL.FTZ R156, R156, UR10 ;  /* 0x0000000a9c9c7c20 */ /* 0x000fe20008410000 */
[--C-:B------:R-:W-:Y:S01]  /*86a0*/  FFMA.FTZ R202, R159, UR10, -R152.reuse ;  /* 0x0000000a9fca7c23 */ /* 0x100fe20008010898 */
[--C-:B------:R-:W-:Y:S01]  /*86b0*/  FFMA.FTZ R204, R155, UR10, -R152.reuse ;  /* 0x0000000a9bcc7c23 */ /* 0x100fe20008010898 */
[--C-:B------:R-:W-:Y:S01]  /*86c0*/  FFMA.FTZ R205, R162, UR10, -R152.reuse ;  /* 0x0000000aa2cd7c23 */ /* 0x100fe20008010898 */
[----:B------:R-:W1:Y:S01]  /*86d0*/  MUFU.EX2 R210, R156 ;  /* 0x0000009c00d27308 */ /* 0x000e620000000800 */
[--C-:B------:R-:W-:Y:S01]  /*86e0*/  FFMA.FTZ R206, R163, UR10, -R152.reuse ;  /* 0x0000000aa3ce7c23 */ /* 0x100fe20008010898 */
[--C-:B------:R-:W-:Y:S01]  /*86f0*/  FFMA.FTZ R207, R166, UR10, -R152.reuse ;  /* 0x0000000aa6cf7c23 */ /* 0x100fe20008010898 */
[--C-:B------:R-:W-:Y:S01]  /*8700*/  FFMA.FTZ R208, R167, UR10, -R152.reuse ;  /* 0x0000000aa7d07c23 */ /* 0x100fe20008010898 */
[--C-:B------:R-:W-:Y:S01]  /*8710*/  FFMA.FTZ R177, R177, UR10, -R152.reuse ;  /* 0x0000000ab1b17c23 */ /* 0x100fe20008010898 */
[--C-:B------:R-:W-:Y:S01]  /*8720*/  FFMA.FTZ R178, R178, UR10, -R152.reuse ;  /* 0x0000000ab2b27c23 */ /* 0x100fe20008010898 */
[--C-:B------:R-:W-:Y:S01]  /*8730*/  FFMA.FTZ R179, R179, UR10, -R152.reuse ;  /* 0x0000000ab3b37c23 */ /* 0x100fe20008010898 */
[--C-:B------:R-:W-:Y:S01]  /*8740*/  FFMA.FTZ R180, R180, UR10, -R152.reuse ;  /* 0x0000000ab4b47c23 */ /* 0x100fe20008010898 */
[----:B------:R-:W-:Y:S01]  /*8750*/  @!P2 IMAD R153, R14, 0x40, R17 ;  /* 0x000000400e99a824 */ /* 0x000fe200078e0211 */
[----:B------:R-:W-:Y:S01]  /*8760*/  @!P1 PRMT R14, RZ, 0x654, R11 ;  /* 0x00000654ff0e9816 */ /* 0x000fe2000000000b */
[--C-:B------:R-:W-:Y:S01]  /*8770*/  FFMA.FTZ R181, R181, UR10, -R152.reuse ;  /* 0x0000000ab5b57c23 */ /* 0x100fe20008010898 */
[--C-:B------:R-:W-:Y:S01]  /*8780*/  FFMA.FTZ R182, R182, UR10, -R152.reuse ;  /* 0x0000000ab6b67c23 */ /* 0x100fe20008010898 */
[--C-:B------:R-:W-:Y:S01]  /*8790*/  FFMA.FTZ R183, R183, UR10, -R152.reuse ;  /* 0x0000000ab7b77c23 */ /* 0x100fe20008010898 */
[----:B------:R-:W-:Y:S01]  /*87a0*/  @!P2 LEA R160, R153, UR37, 0x2 ;  /* 0x0000002599a0ac11 */ /* 0x000fe2000f8e10ff */
[----:B------:R2:W-:Y:S01]  /*87b0*/  @!P1 SYNCS.ARRIVE.TRANS64.RED.A1T0 RZ, [R14+URZ], RZ ;  /* 0x000000ff0eff99a7 */ /* 0x0005e2000810043f */
[--C-:B------:R-:W-:Y:S01]  /*87c0*/  FFMA.FTZ R197, R197, UR10, -R152.reuse ;  /* 0x0000000ac5c57c23 */ /* 0x100fe20008010898 */
[----:B------:R-:W-:Y:S01]  /*87d0*/  FFMA.FTZ R198, R198, UR10, -R152 ;  /* 0x0000000ac6c67c23 */ /* 0x000fe20008010898 */
[----:B------:R-:W-:Y:S01]  /*87e0*/  MUFU.EX2 R203, R203 ;  /* 0x000000cb00cb7308 */ /* 0x000fe20000000800 */
[----:B------:R-:W-:Y:S01]  /*87f0*/  @!P2 STS [R160+0x38400], R211 ;  /* 0x038400d3a000a388 */ /* 0x000fe20000000800 */
[----:B------:R-:W-:Y:S01]  /*8800*/  F2FP.BF16.F32.PACK_AB R152, R15, R20 ;  /* 0x000000140f98723e */ /* 0x000fe200000010ff */
[-C--:B-1----:R-:W-:Y:S01]  /*8810*/  FMUL.FTZ R26, R26, R210.reuse ;  /* 0x000000d21a1a7220 */ /* 0x082fe20000410000 */
[----:B------:R-:W-:Y:S01]  /*8820*/  F2FP.BF16.F32.PACK_AB R154, R168, R21 ;  /* 0x00000015a89a723e */ /* 0x000fe200000010ff */
[----:B------:R1:W-:Y:S01]  /*8830*/  @!P2 STS [R160+0x38420], R210 ;  /* 0x038420d2a000a388 */ /* 0x0003e20000000800 */
[----:B------:R-:W-:Y:S01]  /*8840*/  F2FP.BF16.F32.PACK_AB R156, R170, R169 ;  /* 0x000000a9aa9c723e */ /* 0x000fe200000010ff */
        /* <DEDUP_REMOVED lines=17> */
[----:B------:R-:W4:Y:S01]  /*8960*/  MUFU.EX2 R205, R205 ;  /* 0x000000cd00cd7308 */ /* 0x000f220000000800 */
[----:B---3--:R-:W-:Y:S01]  /*8970*/  F2FP.BF16.F32.PACK_AB R153, R202, R203 ;  /* 0x000000cbca99723e */ /* 0x008fe200000010ff */
        /* <DEDUP_REMOVED lines=15> */
[----:B----4-:R-:W-:Y:S01]  /*8a70*/  F2FP.BF16.F32.PACK_AB R155, R205, R204 ;  /* 0x000000cccd9b723e */ /* 0x010fe200000010ff */
        /* <DEDUP_REMOVED lines=107> */
[-C--:B------:R-:W-:Y:S01]  /*9130*/  FMUL.FTZ R150, R150, R210.reuse ;  /* 0x000000d296967220 */ /* 0x080fe20000410000 */
[----:B------:R-:W-:Y:S01]  /*9140*/  FMUL.FTZ R151, R151, R210 ;  /* 0x000000d297977220 */ /* 0x000fe20000410000 */
[----:B------:R1:W-:Y:S01]  /*9150*/  STSM.16.M88.4 [R23+0x36400], R152 ;  /* 0x0364009817007844 */ /* 0x0003e20000000200 */
[----:B------:R-:W-:Y:S01]  /*9160*/  MUFU.EX2 R196, R196 ;  /* 0x000000c400c47308 */ /* 0x000fe20000000800 */
[----:B---3--:R-:W-:Y:S01]  /*9170*/  F2FP.BF16.F32.PACK_AB R163, R181, R180 ;  /* 0x000000b4b5a3723e */ /* 0x008fe200000010ff */
[----:B------:R-:W-:Y:S01]  /*9180*/  FFMA.FTZ R203, R210, R6, R203 ;  /* 0x00000006d2cb7223 */ /* 0x000fe200000100cb */
[----:B------:R1:W-:Y:S01]  /*9190*/  STSM.16.M88.4 [R186], R156 ;  /* 0x0000009cba007844 */ /* 0x0003e20000000200 */
[----:B------:R-:W-:Y:S01]  /*91a0*/  FFMA.FTZ R20, R211, R5, R20 ;  /* 0x00000005d3147223 */ /* 0x000fe20000010014 */
[----:B------:R-:W-:Y:S01]  /*91b0*/  ISETP.GT.AND P2, PT, R12, R9, PT ;  /* 0x000000090c00720c */ /* 0x000fe20003f44270 */
[----:B------:R-:W-:Y:S01]  /*91c0*/  FADD.FTZ R203, R202, R203 ;  /* 0x000000cbcacb7221 */ /* 0x000fe20000010000 */
[----:B------:R1:W-:Y:S01]  /*91d0*/  STSM.16.M88.4 [R184], R160 ;  /* 0x000000a0b8007844 */ /* 0x0003e20000000200 */
[----:B------:R-:W3:Y:S01]  /*91e0*/  MUFU.EX2 R199, R199 ;  /* 0x000000c700c77308 */ /* 0x000ee20000000800 */
[----:B------:R-:W-:Y:S01]  /*91f0*/  FADD.FTZ R20, R15, R20 ;  /* 0x000000140f147221 */ /* 0x000fe20000010000 */
[----:B------:R-:W-:Y:S01]  /*9200*/  FADD.FTZ R204, R204, R203 ;  /* 0x000000cbcccc7221 */ /* 0x000fe20000010000 */
[----:B------:R-:W-:-:S02]  /*9210*/  @!P1 IADD3 R10, R10, 0x38860, RZ ;  /* 0x000388600a0a9810 */ /* 0x000fc40007ffe0ff */
[----:B------:R-:W-:Y:S01]  /*9220*/  FADD.FTZ R21, R21, R20 ;  /* 0x0000001415157221 */ /* 0x000fe20000010000 */
[----:B------:R-:W-:Y:S01]  /*9230*/  FADD.FTZ R205, R205, R204 ;  /* 0x000000cccdcd7221 */ /* 0x000fe20000010000 */
[----:B------:R-:W-:Y:S01]  /*9240*/  @!P1 PRMT R10, RZ, 0x654, R10 ;  /* 0x00000654ff0a9816 */ /* 0x000fe2000000000a */
[----:B------:R-:W-:Y:S01]  /*9250*/  MUFU.EX2 R200, R200 ;  /* 0x000000c800c87308 */ /* 0x000fe20000000800 */
[----:B------:R-:W-:Y:S01]  /*9260*/  FADD.FTZ R168, R168, R21 ;  /* 0x00000015a8a87221 */ /* 0x000fe20000010000 */
[----:B------:R-:W-:-:S03]  /*9270*/  FADD.FTZ R206, R206, R205 ;  /* 0x000000cdcece7221 */ /* 0x000fc60000010000 */
[----:B------:R-:W-:Y:S01]  /*9280*/  FADD.FTZ R169, R169, R168 ;  /* 0x000000a8a9a97221 */ /* 0x000fe20000010000 */
[----:B------:R-:W-:Y:S02]  /*9290*/  FADD.FTZ R207, R207, R206 ;  /* 0x000000cecfcf7221 */ /* 0x000fe40000010000 */
[----:B------:R-:W4:Y:S01]  /*92a0*/  MUFU.EX2 R201, R201 ;  /* 0x000000c900c97308 */ /* 0x000f220000000800 */
[----:B---3--:R-:W-:Y:S01]  /*92b0*/  F2FP.BF16.F32.PACK_AB R164, R199, R196 ;  /* 0x000000c4c7a4723e */ /* 0x008fe200000010ff */
[----:B------:R-:W-:Y:S01]  /*92c0*/  FADD.FTZ R170, R170, R169 ;  /* 0x000000a9aaaa7221 */ /* 0x000fe20000010000 */
[----:B------:R-:W-:-:S03]  /*92d0*/  FADD.FTZ R208, R208, R207 ;  /* 0x000000cfd0d07221 */ /* 0x000fc60000010000 */
[----:B------:R-:W-:Y:S01]  /*92e0*/  FADD.FTZ R171, R171, R170 ;  /* 0x000000aaabab7221 */ /* 0x000fe20000010000 */
[----:B------:R-:W-:Y:S01]  /*92f0*/  FADD.FTZ R177, R177, R208 ;  /* 0x000000d0b1b17221 */ /* 0x000fe20000010000 */
[----:B------:R3:W5:Y:S02]  /*9300*/  MUFU.EX2 R182, R183 ;  /* 0x000000b700b67308 */ /* 0x0007640000000800 */
[----:B------:R-:W-:Y:S01]  /*9310*/  FADD.FTZ R172, R172, R171 ;  /* 0x000000abacac7221 */ /* 0x000fe20000010000 */
[----:B------:R-:W-:-:S03]  /*9320*/  FADD.FTZ R178, R178, R177 ;  /* 0x000000b1b2b27221 */ /* 0x000fc60000010000 */
[----:B------:R-:W-:Y:S01]  /*9330*/  FADD.FTZ R173, R173, R172 ;  /* 0x000000acadad7221 */ /* 0x000fe20000010000 */
[----:B------:R-:W-:Y:S01]  /*9340*/  FADD.FTZ R179, R179, R178 ;  /* 0x000000b2b3b37221 */ /* 0x000fe20000010000 */
[----:B------:R-:W-:Y:S01]  /*9350*/  MUFU.EX2 R11, R197 ;  /* 0x000000c5000b7308 */ /* 0x000fe20000000800 */
[----:B----4-:R-:W-:Y:S01]  /*9360*/  F2FP.BF16.F32.PACK_AB R166, R201, R200 ;  /* 0x000000c8c9a6723e */ /* 0x010fe200000010ff */
[----:B------:R-:W-:Y:S01]  /*9370*/  FADD.FTZ R174, R174, R173 ;  /* 0x000000adaeae7221 */ /* 0x000fe20000010000 */
[----:B---3--:R-:W-:Y:S01]  /*9380*/  IADD3 R183, R209, 0x80, RZ ;  /* 0x00000080d1b77810 */ /* 0x008fe20007ffe0ff */
[----:B------:R-:W-:Y:S02]  /*9390*/  FADD.FTZ R180, R180, R179 ;  /* 0x000000b3b4b47221 */ /* 0x000fe40000010000 */
[----:B------:R-:W-:Y:S02]  /*93a0*/  FADD.FTZ R175, R175, R174 ;  /* 0x000000aeafaf7221 */ /* 0x000fe40000010000 */
[----:B--2---:R-:W2:Y:S01]  /*93b0*/  MUFU.EX2 R14, R198 ;  /* 0x000000c6000e7308 */ /* 0x004ea20000000800 */
[----:B-----5:R-:W-:Y:S01]  /*93c0*/  F2FP.BF16.F32.PACK_AB R165, R182, R13 ;  /* 0x0000000db6a5723e */ /* 0x020fe200000010ff */
[----:B------:R-:W-:Y:S01]  /*93d0*/  FADD.FTZ R180, R181, R180 ;  /* 0x000000b4b5b47221 */ /* 0x000fe20000010000 */
[----:B------:R-:W-:-:S03]  /*93e0*/  FADD.FTZ R175, R176, R175 ;  /* 0x000000afb0af7221 */ /* 0x000fc60000010000 */
[----:B------:R-:W-:Y:S01]  /*93f0*/  FADD.FTZ R13, R13, R180 ;  /* 0x000000b40d0d7221 */ /* 0x000fe20000010000 */
[----:B------:R-:W-:-:S03]  /*9400*/  FADD.FTZ R196, R196, R175 ;  /* 0x000000afc4c47221 */ /* 0x000fc60000010000 */
[----:B------:R-:W-:Y:S01]  /*9410*/  FADD.FTZ R182, R182, R13 ;  /* 0x0000000db6b67221 */ /* 0x000fe20000010000 */
[----:B------:R-:W-:Y:S01]  /*9420*/  FADD.FTZ R199, R199, R196 ;  /* 0x000000c4c7c77221 */ /* 0x000fe20000010000 */
[----:B------:R-:W-:-:S03]  /*9430*/  IMAD.MOV.U32 R13, RZ, RZ, R7 ;  /* 0x000000ffff0d7224 */ /* 0x000fc600078e0007 */
[----:B------:R-:W-:Y:S01]  /*9440*/  FADD.FTZ R200, R200, R199 ;  /* 0x000000c7c8c87221 */ /* 0x000fe20000010000 */
[C---:B--2---:R-:W-:Y:S01]  /*9450*/  F2FP.BF16.F32.PACK_AB R167, R14.reuse, R11 ;  /* 0x0000000b0ea7723e */ /* 0x044fe200000010ff */
[----:B------:R-:W-:Y:S02]  /*9460*/  FADD.FTZ R11, R11, R182 ;  /* 0x000000b60b0b7221 */ /* 0x000fe40000010000 */
[----:B------:R-:W-:Y:S02]  /*9470*/  FADD.FTZ R5, R201, R200 ;  /* 0x000000c8c9057221 */ /* 0x000fe40000010000 */
[----:B------:R1:W-:Y:S01]  /*9480*/  STSM.16.M88.4 [R185], R164 ;  /* 0x000000a4b9007844 */ /* 0x0003e20000000200 */
[----:B------:R-:W-:Y:S01]  /*9490*/  WARPGROUP.ARRIVE ;  /* 0x00000000000079c5 */ /* 0x000fe20000000000 */
[----:B------:R-:W-:Y:S01]  /*94a0*/  FADD.FTZ R6, R14, R11 ;  /* 0x0000000b0e067221 */ /* 0x000fe20000010000 */
[----:B------:R-:W-:Y:S01]  /*94b0*/  MOV R14, R2 ;  /* 0x00000002000e7202 */ /* 0x000fe20000000f00 */
[----:B------:R-:W-:-:S03]  /*94c0*/  IMAD.MOV.U32 R11, RZ, RZ, R8 ;  /* 0x000000ffff0b7224 */ /* 0x000fc600078e0008 */
[----:B------:R-:W-:Y:S01]  /*94d0*/  HGMMA.64x256x16.F32.BF16 R24, R152, gdesc[UR12].tnspB, R24, gsb0 ;  /* 0x43e0000c98187df0 */ /* 0x000fe20008001818 */
        /* <DEDUP_REMOVED lines=33> */
[----:B------:R-:W-:-:S07]  /*96f0*/  MOV R12, R10 ;  /* 0x0000000a000c7202 */ /* 0x000fce0000000f00 */
.L_x_5951:
[----:B------:R-:W-:-:S13]  /*9700*/  ISETP.GE.AND P2, PT, R12, RZ, PT ;  /* 0x000000ff0c00720c */ /* 0x000fda0003f46270 */
[----:B------:R-:W-:Y:S05]  /*9710*/  @!P2 BRA `(.L_x_5961) ;  /* 0x000000300048a947 */ /* 0x000fea0003800000 */
[----:B------:R-:W-:Y:S01]  /*9720*/  IMAD.MOV.U32 R11, RZ, RZ, R8 ;  /* 0x000000ffff0b7224 */ /* 0x000fe200078e0008 */
[----:B------:R-:W-:Y:S01]  /*9730*/  MOV R10, R2 ;  /* 0x00000002000a7202 */ /* 0x000fe20000000f00 */
[----:B------:R-:W-:Y:S01]  /*9740*/  IMAD.MOV.U32 R196, RZ, RZ, R7 ;  /* 0x000000ffffc47224 */ /* 0x000fe200078e0007 */
[----:B------:R-:W-:Y:S01]  /*9750*/  ULDC UR5, c[0x0][0xad0] ;  /* 0x0002b40000057ab9 */ /* 0x000fe20000000800 */
[----:B------:R-:W-:-:S05]  /*9760*/  ULDC UR4, c[0x0][0xa80] ;  /* 0x0002a00000047ab9 */ /* 0x000fca0000000800 */
.L_x_5970:
[----:B------:R-:W-:-:S05]  /*9770*/  VIADD R2, R10, 0x1 ;  /* 0x000000010a027836 */ /* 0x000fca0000000000 */
[----:B------:R-:W-:-:S04]  /*9780*/  ISETP.NE.AND P2, PT, R2, 0x2, PT ;  /* 0x000000020200780c */ /* 0x000fc80003f45270 */
[----:B------:R-:W-:Y:S02]  /*9790*/  SEL R7, RZ, 0x1, P2 ;  /* 0x00000001ff077807 */ /* 0x000fe40001000000 */
[----:B------:R-:W-:Y:S02]  /*97a0*/  SEL R2, R2, RZ, P2 ;  /* 0x000000ff02027207 */ /* 0x000fe40001000000 */
[----:B------:R-:W-:Y:S01]  /*97b0*/  LOP3.LUT R16, R16, R7, RZ, 0x3c, !PT ;  /* 0x0000000710107212 */ /* 0x000fe200078e3cff */
[----:B------:R-:W-:Y:S06]  /*97c0*/  @!P0 BRA `(.L_x_5962) ;  /* 0x0000000000048947 */ /* 0x000fec0003800000 */
[----:B------:R-:W-:Y:S01]  /*97d0*/  BPT.TRAP 0x1 ;  /* 0x000000040000795c */ /* 0x000fe20000300000 */
.L_x_5962:
[----:B------:R-:W-:Y:S02]  /*97e0*/  LEA R9, R2, UR37, 0x3 ;  /* 0x0000002502097c11 */ /* 0x000fe4000f8e18ff */
[----:B------:R-:W-:-:S04]  /*97f0*/  SHF.L.U32 R8, R16, 0x1f, RZ ;  /* 0x0000001f10087819 */ /* 0x000fc800000006ff */
[----:B------:R1:W2:Y:S01]  /*9800*/  SYNCS.PHASECHK.TRANS64.TRYWAIT P2, [R9+URZ+0x38830], R8 ;  /* 0x03883008090075a7 */ /* 0x0002a2000804017f */
[----:B------:R-:W-:Y:S05]  /*9810*/  @!P0 BRA `(.L_x_5963) ;  /* 0x0000000000048947 */ /* 0x000fea0003800000 */
[----:B------:R-:W-:Y:S01]  /*9820*/  BPT.TRAP 0x1 ;  /* 0x000000040000795c */ /* 0x000fe20000300000 */
.L_x_5963:
[----:B------:R-:W-:Y:S01]  /*9830*/  IMAD R7, R2, 0x200, R0 ;  /* 0x0000020002077824 */ /* 0x000fe200078e0200 */
[----:B--2---:R-:W-:Y:S06]  /*9840*/  @P2 BRA `(.L_x_5964) ;  /* 0x0000000000082947 */ /* 0x004fec0003800000 */
[----:B------:R-:W2:Y:S02]  /*9850*/  SYNCS.PHASECHK.TRANS64.TRYWAIT P2, [R9+URZ+0x38830], R8 ;  /* 0x03883008090075a7 */ /* 0x000ea4000804017f */
[----:B--2---:R-:W-:Y:S05]  /*9860*/  @!P2 BRA `(.L_x_5965) ;  /* 0x0000008800e4a947 */ /* 0x004fea0003800000 */
.L_x_5964:
        /* <DEDUP_REMOVED lines=22> */
.L_x_5966:
[----:B------:R3:W4:Y:S01]  /*99d0*/  SYNCS.PHASECHK.TRANS64.TRYWAIT P2, [R9+URZ+0x38850], R8 ;  /* 0x03885008090075a7 */ /* 0x000722000804017f */
[----:B------:R-:W-:Y:S05]  /*99e0*/  @!P0 BRA `(.L_x_5967) ;  /* 0x0000000000048947 */ /* 0x000fea0003800000 */
[----:B------:R-:W-:Y:S01]  /*99f0*/  BPT.TRAP 0x1 ;  /* 0x000000040000795c */ /* 0x000fe20000300000 */
.L_x_5967:
[----:B----4-:R-:W-:Y:S05]  /*9a00*/  @P2 BRA `(.L_x_5968) ;  /* 0x0000000000082947 */ /* 0x010fea0003800000 */
[----:B------:R-:W4:Y:S02]  /*9a10*/  SYNCS.PHASECHK.TRANS64.TRYWAIT P2, [R9+URZ+0x38850], R8 ;  /* 0x03885008090075a7 */ /* 0x000f24000804017f */
[----:B----4-:R-:W-:Y:S05]  /*9a20*/  @!P2 BRA `(.L_x_5969) ;  /* 0x000000880088a947 */ /* 0x010fea0003800000 */
.L_x_5968:
[----:B------:R-:W-:Y:S01]  /*9a30*/  LEA R7, R2, R3, 0xc ;  /* 0x0000000302077211 */ /* 0x000fe200078e60ff */
[----:B------:R-:W-:Y:S01]  /*9a40*/  WARPGROUP.ARRIVE ;  /* 0x00000000000079c5 */ /* 0x000fe20000000000 */
[----:B------:R-:W-:Y:S01]  /*9a50*/  UMOV UR11, 0x40000040 ;  /* 0x40000040000b7882 */ /* 0x000fe20000000000 */
[----:B------:R-:W-:Y:S01]  /*9a60*/  VIADD R13, R4, 0x2 ;  /* 0x00000002040d7836 */ /* 0x000fe20000000000 */
[C---:B------:R-:W-:Y:S01]  /*9a70*/  R2UR UR10, R7.reuse ;  /* 0x00000000070a72ca */ /* 0x040fe200000e0000 */
[----:B-1234-:R-:W-:Y:S01]  /*9a80*/  VIADD R8, R7, 0x2 ;  /* 0x0000000207087836 */ /* 0x01efe20000000000 */
[----:B------:R-:W-:Y:S01]  /*9a90*/  UMOV UR29, 0x40000040 ;  /* 0x40000040001d7882 */ /* 0x000fe20000000000 */
[----:B------:R-:W-:Y:S01]  /*9aa0*/  UMOV UR31, 0x40000040 ;  /* 0x40000040001f7882 */ /* 0x000fe20000000000 */
[----:B------:R-:W-:Y:S01]  /*9ab0*/  R2UR UR28, R13 ;  /* 0x000000000d1c72ca */ /* 0x000fe200000e0000 */
[----:B------:R-:W1:Y:S01]  /*9ac0*/  S2R R14, SR_TID.X ;  /* 0x00000000000e7919 */ /* 0x000e620000002100 */
[----:B------:R-:W-:Y:S01]  /*9ad0*/  R2UR UR30, R8 ;  /* 0x00000000081e72ca */ /* 0x000fe200000e0000 */
[C---:B------:R-:W-:Y:S01]  /*9ae0*/  VIADD R8, R7.reuse, 0x4 ;  /* 0x0000000407087836 */ /* 0x040fe20000000000 */
[C---:B------:R-:W-:Y:S01]  /*9af0*/  IADD3 R13, R4.reuse, 0x4, RZ ;  /* 0x00000004040d7810 */ /* 0x040fe20007ffe0ff */
[----:B------:R-:W-:Y:S01]  /*9b00*/  VIADD R21, R4, 0x800 ;  /* 0x0000080004157836 */ /* 0x000fe20000000000 */
[----:B------:R-:W-:Y:S01]  /*9b10*/  UMOV UR7, 0x40000040 ;  /* 0x4000004000077882 */ /* 0x000fe20000000000 */
[----:B------:R-:W-:-:S02]  /*9b20*/  VIADD R15, R7, 0x800 ;  /* 0x00000800070f7836 */ /* 0x000fc40000000000 */
[----:B------:R-:W-:Y:S01]  /*9b30*/  HGMMA.64x64x16.F32.BF16 R152, gdesc[UR8], R152, gsb0 ;  /* 0x00e00000089879f0 */ /* 0x000fe20008001898 */
[----:B------:R-:W-:Y:S01]  /*9b40*/  UMOV UR10, UR4 ;  /* 0x00000004000a7c82 */ /* 0x000fe20008000000 */
[----:B------:R-:W-:-:S05]  /*9b50*/  IMAD R209, R2, 0x1000, R19 ;  /* 0x0000100002d17824 */ /* 0x000fca00078e0213 */
[----:B------:R-:W-:Y:S02]  /*9b60*/  R2UR UR6, R209 ;  /* 0x00000000d10672ca */ /* 0x000fe400000e0000 */
        /* <DEDUP_REMOVED lines=262> */
[----:B------:R-:W-:-:S03]  /*abd0*/  IADD3 R15, R7, 0xe00, RZ ;  /* 0x00000e00070f7810 */ /* 0x000fc60007ffe0ff */
        /* <DEDUP_REMOVED lines=105> */
[----:B--2---:R-:W-:Y:S01]  /*b270*/  FMNMX.FTZ R7, R177, R162, !PT ;  /* 0x000000a2b1077209 */ /* 0x004fe20007810000 */
[----:B------:R-:W-:Y:S01]  /*b280*/  FMUL.FTZ R162, R166, UR5 ;  /* 0x00000005a6a27c20 */ /* 0x000fe20008410000 */
[----:B------:R-:W-:-:S05]  /*b290*/  FMUL.FTZ R166, R170, UR5 ;  /* 0x00000005aaa67c20 */ /* 0x000fca0008410000 */
        /* <DEDUP_REMOVED lines=23> */
[----:B------:R-:W-:Y:S01]  /*b410*/  FADD.FTZ R170, -R7, R196 ;  /* 0x000000c407aa7221 */ /* 0x000fe20000010100 */
[----:B----4-:R-:W-:Y:S01]  /*b420*/  FMNMX.FTZ R169, R163, R168, !PT ;  /* 0x000000a8a3a97209 */ /* 0x010fe20007810000 */
[----:B------:R-:W-:Y:S02]  /*b430*/  FMUL.FTZ R204, R7, UR10 ;  /* 0x0000000a07cc7c20 */ /* 0x000fe40008410000 */
[----:B------:R-:W-:Y:S02]  /*b440*/  FMUL.FTZ R171, R170, UR10 ;  /* 0x0000000aaaab7c20 */ /* 0x000fe40008410000 */
        /* <DEDUP_REMOVED lines=22> */
[----:B--2---:R-:W-:Y:S01]  /*b5b0*/  FMNMX.FTZ R8, R200, R169, !PT ;  /* 0x000000a9c8087209 */ /* 0x004fe20007810000 */
[----:B------:R-:W-:Y:S01]  /*b5c0*/  FFMA.FTZ R169, R152, UR10, -R204 ;  /* 0x0000000a98a97c23 */ /* 0x000fe200080108cc */
[C---:B------:R-:W-:Y:S02]  /*b5d0*/  @!P1 VIADD R152, R9.reuse, 0x38840 ;  /* 0x0003884009989836 */ /* 0x040fe40000000000 */
[----:B------:R-:W-:-:S03]  /*b5e0*/  @!P1 VIADD R9, R9, 0x38860 ;  /* 0x0003886009099836 */ /* 0x000fc60000000000 */
[----:B------:R-:W2:Y:S01]  /*b5f0*/  MUFU.TANH R183, R183 ;  /* 0x000000b700b77308 */ /* 0x000ea20000002400 */
[----:B------:R-:W-:Y:S02]  /*b600*/  @!P1 PRMT R152, RZ, 0x654, R152 ;  /* 0x00000654ff989816 */ /* 0x000fe40000000098 */
[----:B------:R-:W-:Y:S02]  /*b610*/  @!P1 PRMT R9, RZ, 0x654, R9 ;  /* 0x00000654ff099816 */ /* 0x000fe40000000009 */
[----:B------:R4:W-:Y:S03]  /*b620*/  @!P1 SYNCS.ARRIVE.TRANS64.RED.A1T0 RZ, [R152+URZ], RZ ;  /* 0x000000ff98ff99a7 */ /* 0x0009e6000810043f */
[----:B------:R3:W5:Y:S08]  /*b630*/  MUFU.EX2 R168, R171 ;  /* 0x000000ab00a87308 */ /* 0x0007700000000800 */
[----:B------:R4:W-:Y:S01]  /*b640*/  MUFU.EX2 R170, R173 ;  /* 0x000000ad00aa7308 */ /* 0x0009e20000000800 */
[----:B---3--:R-:W-:-:S04]  /*b650*/  FMNMX.FTZ R171, R179, R8, !PT ;  /* 0x00000008b3ab7209 */ /* 0x008fc80007810000 */
[----:B-1----:R-:W-:Y:S01]  /*b660*/  FMNMX.FTZ R8, R182, R171, !PT ;  /* 0x000000abb6087209 */ /* 0x002fe20007810000 */
[--C-:B------:R-:W-:Y:S02]  /*b670*/  FFMA.FTZ R171, R154, UR10, -R204.reuse ;  /* 0x0000000a9aab7c23 */ /* 0x100fe400080108cc */
[----:B------:R-:W1:Y:S01]  /*b680*/  MUFU.EX2 R21, R21 ;  /* 0x0000001500157308 */ /* 0x000e620000000800 */
[----:B--2---:R-:W-:Y:S01]  /*b690*/  FMNMX.FTZ R8, R183, R8, !PT ;  /* 0x00000008b7087209 */ /* 0x004fe20007810000 */
[----:B----4-:R-:W-:Y:S01]  /*b6a0*/  FFMA.FTZ R173, R156, UR10, -R204 ;  /* 0x0000000a9cad7c23 */ /* 0x010fe200080108cc */
[-C--:B-----5:R-:W-:Y:S01]  /*b6b0*/  FMUL.FTZ R24, R24, R168.reuse ;  /* 0x000000a818187220 */ /* 0x0a0fe20000410000 */
[-C--:B------:R-:W-:Y:S01]  /*b6c0*/  FMUL.FTZ R25, R25, R168.reuse ;  /* 0x000000a819197220 */ /* 0x080fe20000410000 */
[-C--:B------:R-:W-:Y:S01]  /*b6d0*/  FMUL.FTZ R28, R28, R168.reuse ;  /* 0x000000a81c1c7220 */ /* 0x080fe20000410000 */
[----:B------:R-:W2:Y:S01]  /*b6e0*/  SHFL.BFLY PT, R153, R8, 0x2, 0x1f ;  /* 0x0c401f0008997f89 */ /* 0x000ea200000e0000 */
        /* <DEDUP_REMOVED lines=25> */
[----:B------:R-:W1:Y:S01]  /*b880*/  MUFU.EX2 R174, R174 ;  /* 0x000000ae00ae7308 */ /* 0x000e620000000800 */
[-C--:B------:R-:W-:Y:S01]  /*b890*/  FMUL.FTZ R69, R69, R168.reuse ;  /* 0x000000a845457220 */ /* 0x080fe20000410000 */
[-C--:B------:R-:W-:Y:S01]  /*b8a0*/  FMUL.FTZ R72, R72, R168.reuse ;  /* 0x000000a848487220 */ /* 0x080fe20000410000 */
[----:B------:R-:W2:Y:S01]  /*b8b0*/  SHFL.BFLY PT, R8, R153, 0x1, 0x1f ;  /* 0x0c201f0099087f89 */ /* 0x000ea200000e0000 */
        /* <DEDUP_REMOVED lines=23> */
[----:B--2---:R-:W-:Y:S01]  /*ba30*/  FMNMX.FTZ R8, R153, R8, !PT ;  /* 0x0000000899087209 */ /* 0x004fe20007810000 */
[-C--:B------:R-:W-:Y:S01]  /*ba40*/  FMUL.FTZ R112, R112, R168.reuse ;  /* 0x000000a870707220 */ /* 0x080fe20000410000 */
[----:B------:R-:W-:Y:S01]  /*ba50*/  IADD3 R153, -R22, RZ, RZ ;  /* 0x000000ff16997210 */ /* 0x000fe20007ffe1ff */
[-C--:B------:R-:W-:Y:S01]  /*ba60*/  FMUL.FTZ R113, R113, R168.reuse ;  /* 0x000000a871717220 */ /* 0x080fe20000410000 */
[-C--:B------:R-:W-:Y:S01]  /*ba70*/  FMUL.FTZ R116, R116, R168.reuse ;  /* 0x000000a874747220 */ /* 0x080fe20000410000 */
[----:B------:R-:W-:Y:S01]  /*ba80*/  FADD.FTZ R11, -R8, R11 ;  /* 0x0000000b080b7221 */ /* 0x000fe20000010100 */
[----:B------:R-:W-:Y:S01]  /*ba90*/  ISETP.NE.AND P2, PT, R18, R153, PT ;  /* 0x000000991200720c */ /* 0x000fe20003f45270 */
[----:B------:R-:W-:Y:S01]  /*baa0*/  FMUL.FTZ R154, R8, UR10 ;  /* 0x0000000a089a7c20 */ /* 0x000fe20008410000 */
[----:B------:R-:W-:Y:S01]  /*bab0*/  MUFU.EX2 R178, R178 ;  /* 0x000000b200b27308 */ /* 0x000fe20000000800 */
[----:B------:R-:W-:Y:S01]  /*bac0*/  FMUL.FTZ R11, R11, UR10 ;  /* 0x0000000a0b0b7c20 */ /* 0x000fe20008410000 */
[----:B------:R-:W-:Y:S01]  /*bad0*/  FMUL.FTZ R117, R117, R168 ;  /* 0x000000a875757220 */ /* 0x000fe20000410000 */
        /* <DEDUP_REMOVED lines=8> */
[----:B------:R-:W-:Y:S01]  /*bb60*/  @!P2 LEA R10, R10, R17, 0x6 ;  /* 0x000000110a0aa211 */ /* 0x000fe200078e30ff */
        /* <DEDUP_REMOVED lines=9> */
[----:B------:R-:W-:Y:S01]  /*bc00*/  @!P2 STS [R153+0x38400], R168 ;  /* 0x038400a89900a388 */ /* 0x000fe20000000800 */
[----:B------:R-:W-:Y:S01]  /*bc10*/  FFMA.FTZ R182, R182, UR10, -R154 ;  /* 0x0000000ab6b67c23 */ /* 0x000fe2000801089a */
[----:B------:R-:W-:Y:S01]  /*bc20*/  MUFU.EX2 R14, R14 ;  /* 0x0000000e000e7308 */ /* 0x000fe20000000800 */
[----:B------:R-:W-:Y:S01]  /*bc30*/  F2FP.BF16.F32.PACK_AB R154, R172, R169 ;  /* 0x000000a9ac9a723e */ /* 0x000fe200000010ff */
[----:B-1----:R1:W-:Y:S01]  /*bc40*/  @!P2 STS [R153+0x38420], R11 ;  /* 0x0384200b9900a388 */ /* 0x0023e20000000800 */
[----:B------:R-:W-:Y:S01]  /*bc50*/  F2FP.BF16.F32.PACK_AB R158, R176, R173 ;  /* 0x000000adb09e723e */ /* 0x000fe200000010ff */
[----:B------:R-:W-:Y:S01]  /*bc60*/  FMUL.FTZ R26, R26, R11 ;  /* 0x0000000b1a1a7220 */ /* 0x000fe20000410000 */
[----:B------:R-:W-:Y:S01]  /*bc70*/  F2FP.BF16.F32.PACK_AB R160, R178, R175 ;  /* 0x000000afb2a0723e */ /* 0x000fe200000010ff */
        /* <DEDUP_REMOVED lines=98> */
[----:B------:R-:W3:Y:S01]  /*c2a0*/  MUFU.EX2 R208, R208 ;  /* 0x000000d000d07308 */ /* 0x000ee20000000800 */
[----:B--2---:R-:W-:Y:S01]  /*c2b0*/  F2FP.BF16.F32.PACK_AB R161, R207, R206 ;  /* 0x000000cecfa1723e */ /* 0x004fe200000010ff */
[----:B------:R-:W-:Y:S01]  /*c2c0*/  FFMA.FTZ R5, R168, R5, R21 ;  /* 0x00000005a8057223 */ /* 0x000fe20000010015 */
[----:B------:R1:W-:Y:S01]  /*c2d0*/  STSM.16.M88.4 [R186], R156 ;  /* 0x0000009cba007844 */ /* 0x0003e20000000200 */
[----:B------:R-:W-:Y:S01]  /*c2e0*/  FFMA.FTZ R6, R11, R6, R14 ;  /* 0x000000060b067223 */ /* 0x000fe2000001000e */
[----:B------:R-:W-:Y:S01]  /*c2f0*/  ISETP.GT.AND P2, PT, R12, RZ, PT ;  /* 0x000000ff0c00720c */ /* 0x000fe20003f44270 */
[----:B------:R-:W-:Y:S01]  /*c300*/  FADD.FTZ R170, R170, R5 ;  /* 0x00000005aaaa7221 */ /* 0x000fe20000010000 */
[----:B------:R-:W-:Y:S01]  /*c310*/  IMAD.MOV.U32 R11, RZ, RZ, R8 ;  /* 0x000000ffff0b7224 */ /* 0x000fe200078e0008 */
[----:B------:R-:W-:Y:S01]  /*c320*/  MUFU.EX2 R197, R197 ;  /* 0x000000c500c57308 */ /* 0x000fe20000000800 */
[----:B------:R-:W-:Y:S01]  /*c330*/  FADD.FTZ R6, R13, R6 ;  /* 0x000000060d067221 */ /* 0x000fe20000010000 */
[----:B------:R-:W-:-:S03]  /*c340*/  FADD.FTZ R169, R169, R170 ;  /* 0x000000aaa9a97221 */ /* 0x000fc60000010000 */
[----:B------:R-:W-:Y:S01]  /*c350*/  FADD.FTZ R15, R15, R6 ;  /* 0x000000060f0f7221 */ /* 0x000fe20000010000 */
[----:B------:R-:W-:Y:S02]  /*c360*/  FADD.FTZ R172, R172, R169 ;  /* 0x000000a9acac7221 */ /* 0x000fe40000010000 */
[----:B------:R-:W2:Y:S01]  /*c370*/  MUFU.EX2 R202, R202 ;  /* 0x000000ca00ca7308 */ /* 0x000ea20000000800 */
[----:B---3--:R-:W-:Y:S01]  /*c380*/  F2FP.BF16.F32.PACK_AB R163, R208, R181 ;  /* 0x000000b5d0a3723e */ /* 0x008fe200000010ff */
        /* <DEDUP_REMOVED lines=9> */
[----:B------:R-:W3:Y:S01]  /*c420*/  MUFU.EX2 R180, R180 ;  /* 0x000000b400b47308 */ /* 0x000ee20000000800 */
[----:B--2---:R-:W-:Y:S01]  /*c430*/  F2FP.BF16.F32.PACK_AB R164, R202, R197 ;  /* 0x000000c5caa4723e */ /* 0x004fe200000010ff */
        /* <DEDUP_REMOVED lines=10> */
[----:B---3--:R-:W-:Y:S01]  /*c4e0*/  F2FP.BF16.F32.PACK_AB R166, R180, R177 ;  /* 0x000000b1b4a6723e */ /* 0x008fe200000010ff */
[----:B------:R-:W-:Y:S01]  /*c4f0*/  FADD.FTZ R196, R201, R196 ;  /* 0x000000c4c9c47221 */ /* 0x000fe20000010000 */
[----:B------:R-:W-:-:S03]  /*c500*/  FADD.FTZ R208, R208, R181 ;  /* 0x000000b5d0d07221 */ /* 0x000fc60000010000 */
[----:B------:R-:W-:Y:S01]  /*c510*/  FADD.FTZ R197, R197, R196 ;  /* 0x000000c4c5c57221 */ /* 0x000fe20000010000 */
[----:B------:R-:W-:Y:S01]  /*c520*/  MOV R196, R7 ;  /* 0x0000000700c47202 */ /* 0x000fe20000000f00 */
[----:B------:R3:W4:Y:S02]  /*c530*/  MUFU.EX2 R10, R182 ;  /* 0x000000b6000a7308 */ /* 0x0007240000000800 */
[----:B------:R-:W-:-:S04]  /*c540*/  FADD.FTZ R202, R202, R197 ;  /* 0x000000c5caca7221 */ /* 0x000fc80000010000 */
[----:B------:R-:W-:Y:S02]  /*c550*/  FADD.FTZ R5, R177, R202 ;  /* 0x000000cab1057221 */ /* 0x000fe40000010000 */
[----:B------:R-:W5:Y:S01]  /*c560*/  MUFU.EX2 R179, R179 ;  /* 0x000000b300b37308 */ /* 0x000f620000000800 */
[----:B--2---:R-:W-:Y:S01]  /*c570*/  F2FP.BF16.F32.PACK_AB R165, R200, R199 ;  /* 0x000000c7c8a5723e */ /* 0x004fe200000010ff */
[----:B---3--:R-:W-:Y:S02]  /*c580*/  VIADD R182, R209, 0x80 ;  /* 0x00000080d1b67836 */ /* 0x008fe40000000000 */
[----:B------:R-:W-:Y:S01]  /*c590*/  FADD.FTZ R199, R199, R208 ;  /* 0x000000d0c7c77221 */ /* 0x000fe20000010000 */
[----:B------:R-:W-:-:S03]  /*c5a0*/  FADD.FTZ R5, R180, R5 ;  /* 0x00000005b4057221 */ /* 0x000fc60000010000 */
[----:B------:R-:W-:-:S04]  /*c5b0*/  FADD.FTZ R199, R200, R199 ;  /* 0x000000c7c8c77221 */ /* 0x000fc80000010000 */
[----:B----4-:R-:W-:Y:S01]  /*c5c0*/  FADD.FTZ R6, R10, R199 ;  /* 0x000000c70a067221 */ /* 0x010fe20000010000 */
[----:B-----5:R-:W-:-:S03]  /*c5d0*/  F2FP.BF16.F32.PACK_AB R167, R179, R10 ;  /* 0x0000000ab3a7723e */ /* 0x020fc600000010ff */
[----:B------:R-:W-:Y:S01]  /*c5e0*/  FADD.FTZ R6, R179, R6 ;  /* 0x00000006b3067221 */ /* 0x000fe20000010000 */
[----:B------:R-:W-:Y:S01]  /*c5f0*/  IMAD.MOV.U32 R10, RZ, RZ, R2 ;  /* 0x000000ffff0a7224 */ /* 0x000fe200078e0002 */
[----:B------:R1:W-:Y:S01]  /*c600*/  STSM.16.M88.4 [R185], R164 ;  /* 0x000000a4b9007844 */ /* 0x0003e20000000200 */
[----:B------:R-:W-:-:S06]  /*c610*/  WARPGROUP.ARRIVE ;  /* 0x00000000000079c5 */ /* 0x000fcc0000000000 */
        /* <DEDUP_REMOVED lines=31> */
[----:B--2---:R-:W-:-:S05]  /*c810*/  VIADD R9, R12, 0xffffffff ;  /* 0xffffffff0c097836 */ /* 0x004fca0000000000 */
[----:B------:R-:W-:Y:S01]  /*c820*/  MOV R12, R9 ;  /* 0x00000009000c7202 */ /* 0x000fe20000000f00 */
[----:B-1----:R-:W-:Y:S06]  /*c830*/  @P2 BRA `(.L_x_5970) ;  /* 0xffffffcc00cc2947 */ /* 0x002fec000383ffff */
.L_x_5961:
[----:B------:R-:W1:Y:S01]  /*c840*/  SHFL.BFLY PT, R0, R5, 0x2, 0x1f ;  /* 0x0c401f0005007f89 */ /* 0x000e6200000e0000 */
[----:B------:R-:W-:Y:S01]  /*c850*/  VIADD R4, R2, 0x1 ;  /* 0x0000000102047836 */ /* 0x000fe20000000000 */
[----:B------:R-:W-:Y:S01]  /*c860*/  UIADD3 UR36, UR36, 0x1, URZ ;  /* 0x0000000124247890 */ /* 0x000fe2000fffe03f */
[----:B------:R-:W-:Y:S01]  /*c870*/  IMAD.U32 R14, RZ, RZ, UR10 ;  /* 0x0000000aff0e7e24 */ /* 0x000fe2000f8e00ff */
[----:B------:R-:W2:Y:S01]  /*c880*/  SHFL.BFLY PT, R9, R6, 0x2, 0x1f ;  /* 0x0c401f0006097f89 */ /* 0x000ea200000e0000 */
[----:B------:R-:W-:Y:S08]  /*c890*/  BAR.ARV 0x8, 0xa0 ;  /* 0x0202800000007b1d */ /* 0x000ff00000002000 */
[----:B------:R-:W-:Y:S01]  /*c8a0*/  BAR.SYNC.DEFER_BLOCKING 0xf, 0x100 ;  /* 0x03c4000000007b1d */ /* 0x000fe20000010000 */
[----:B------:R-:W-:Y:S01]  /*c8b0*/  ISETP.NE.AND P1, PT, R4, 0x2, PT ;  /* 0x000000020400780c */ /* 0x000fe20003f25270 */
[----:B-1----:R-:W-:Y:S01]  /*c8c0*/  FADD.FTZ R0, R0, R5 ;  /* 0x0000000500007221 */ /* 0x002fe20000010000 */
[----:B------:R-:W-:Y:S01]  /*c8d0*/  MOV R5, RZ ;  /* 0x000000ff00057202 */ /* 0x000fe20000000f00 */
[----:B--2---:R-:W-:-:S03]  /*c8e0*/  FADD.FTZ R9, R9, R6 ;  /* 0x0000000609097221 */ /* 0x004fc60000010000 */
[----:B------:R-:W1:Y:S01]  /*c8f0*/  SHFL.BFLY PT, R3, R0, 0x1, 0x1f ;  /* 0x0c201f0000037f89 */ /* 0x000e6200000e0000 */
[----:B------:R-:W-:-:S03]  /*c900*/  IMAD.MOV.U32 R6, RZ, RZ, RZ ;  /* 0x000000ffff067224 */ /* 0x000fc600078e00ff */
[----:B------:R-:W2:Y:S01]  /*c910*/  SHFL.BFLY PT, R10, R9, 0x1, 0x1f ;  /* 0x0c201f00090a7f89 */ /* 0x000ea200000e0000 */
[----:B-1----:R-:W-:Y:S01]  /*c920*/  FADD.FTZ R12, R0, R3 ;  /* 0x00000003000c7221 */ /* 0x002fe20000010000 */
[----:B------:R-:W-:Y:S02]  /*c930*/  IMAD.MOV R3, RZ, RZ, -R22 ;  /* 0x000000ffff037224 */ /* 0x000fe400078e0a16 */
[----:B------:R-:W-:Y:S02]  /*c940*/  IMAD.MOV.U32 R0, RZ, RZ, -0x800000 ;  /* 0xff800000ff007424 */ /* 0x000fe400078e00ff */
[----:B--2---:R-:W-:Y:S01]  /*c950*/  FADD.FTZ R10, R9, R10 ;  /* 0x0000000a090a7221 */ /* 0x004fe20000010000 */
[----:B------:R-:W-:Y:S02]  /*c960*/  FSETP.NE.FTZ.AND P2, PT, R12, RZ, PT ;  /* 0x000000ff0c00720b */ /* 0x000fe40003f55000 */
[----:B------:R-:W-:Y:S02]  /*c970*/  ISETP.NE.AND P0, PT, R18, R3, PT ;  /* 0x000000031200720c */ /* 0x000fe40003f05270 */
[----:B------:R-:W-:-:S02]  /*c980*/  FSETP.NE.FTZ.AND P3, PT, R10, RZ, PT ;  /* 0x000000ff0a00720b */ /* 0x000fc40003f75000 */
[----:B------:R-:W-:-:S04]  /*c990*/  SEL R3, RZ, 0x1, P1 ;  /* 0x00000001ff037807 */ /* 0x000fc80000800000 */
[----:B------:R-:W-:Y:S02]  /*c9a0*/  LOP3.LUT R16, R16, R3, RZ, 0x3c, !PT ;  /* 0x0000000310107212 */ /* 0x000fe400078e3cff */
[----:B------:R-:W-:Y:S01]  /*c9b0*/  MOV R3, 0xff800000 ;  /* 0xff80000000037802 */ /* 0x000fe20000000f00 */
[----:B------:R-:W1:Y:S02]  /*c9c0*/  @P2 MUFU.RCP R5, R12 ;  /* 0x0000000c00052308 */ /* 0x000e640000001000 */
[----:B------:R-:W-:Y:S02]  /*c9d0*/  @!P0 IMAD R2, R2, 0x40, R17 ;  /* 0x0000004002028824 */ /* 0x000fe400078e0211 */
[----:B------:R-:W-:-:S03]  /*c9e0*/  @P3 FMUL.FTZ R14, R14, 0.69314718246459960938 ;  /* 0x3f3172180e0e3820 */ /* 0x000fc60000410000 */
[----:B------:R-:W-:Y:S01]  /*c9f0*/  @!P0 LEA R11, R2, UR37, 0x2 ;  /* 0x00000025020b8c11 */ /* 0x000fe2000f8e10ff */
[----:B------:R-:W2:Y:S01]  /*ca00*/  @P3 MUFU.RCP R6, R10 ;  /* 0x0000000a00063308 */ /* 0x000ea20000001000 */
[----:B------:R-:W-:-:S05]  /*ca10*/  MOV R2, UR10 ;  /* 0x0000000a00027c02 */ /* 0x000fca0008000f00 */
[----:B------:R-:W-:Y:S02]  /*ca20*/  @P2 FMUL.FTZ R2, R2, 0.69314718246459960938 ;  /* 0x3f31721802022820 */ /* 0x000fe40000410000 */
        /* <DEDUP_REMOVED lines=139> */
.L_x_5937:
        /* <DEDUP_REMOVED lines=44> */
[----:B------:R-:W-:-:S02]  /*d5a0*/  LOP3.LUT R103, R6, 0x380, RZ, 0xc0, !PT ;  /* 0x0000038006677812 */ /* 0x000fc400078ec0ff */
[----:B------:R-:W-:Y:S02]  /*d5b0*/  SHF.R.U64 R4, R4, 0x3, RZ ;  /* 0x0000000304047819 */ /* 0x000fe400000012ff */
[C---:B------:R-:W-:Y:S02]  /*d5c0*/  IADD3 R197, P4, R6.reuse, 0x4020, RZ ;  /* 0x0000402006c57810 */ /* 0x040fe40007f9e0ff */
[C---:B------:R-:W-:Y:S02]  /*d5d0*/  IADD3 R181, P1, R6.reuse, 0x2040, RZ ;  /* 0x0000204006b57810 */ /* 0x040fe40007f3e0ff */
[----:B------:R-:W-:Y:S01]  /*d5e0*/  IADD3.X R9, RZ, R7, RZ, P2, !PT ;  /* 0x00000007ff097210 */ /* 0x000fe200017fe4ff */
[--C-:B------:R-:W-:Y:S01]  /*d5f0*/  IMAD.X R91, RZ, RZ, R7.reuse, P4 ;  /* 0x000000ffff5b7224 */ /* 0x100fe200020e0607 */
[C---:B------:R-:W-:Y:S01]  /*d600*/  IADD3 R187, P3, R6.reuse, 0x4000, RZ ;  /* 0x0000400006bb7810 */ /* 0x040fe20007f7e0ff */
[----:B------:R-:W-:Y:S01]  /*d610*/  IMAD.X R25, RZ, RZ, R7, P1 ;  /* 0x000000ffff197224 */ /* 0x000fe200008e0607 */
[----:B------:R-:W-:-:S02]  /*d620*/  IADD3 R177, P5, R6, 0x2000, RZ ;  /* 0x0000200006b17810 */ /* 0x000fc40007fbe0ff */
[----:B------:R-:W-:Y:S01]  /*d630*/  IADD3 R183, P2, R6, 0x2060, RZ ;  /* 0x0000206006b77810 */ /* 0x000fe20007f5e0ff */
[----:B------:R-:W-:Y:S01]  /*d640*/  IMAD.X R87, RZ, RZ, R7, P3 ;  /* 0x000000ffff577224 */ /* 0x000fe200018e0607 */
[----:B------:R-:W-:Y:S02]  /*d650*/  LOP3.LUT R20, R4, R179, RZ, 0x3c, !PT ;  /* 0x000000b304147212 */ /* 0x000fe400078e3cff */
[----:B------:R-:W-:Y:S02]  /*d660*/  SHF.R.U64 R103, R103, 0x3, RZ ;  /* 0x0000000367677819 */ /* 0x000fe400000012ff */
[----:B------:R-:W-:Y:S02]  /*d670*/  LOP3.LUT R4, R197, 0x380, RZ, 0xc0, !PT ;  /* 0x00000380c5047812 */ /* 0x000fe400078ec0ff */
[-C--:B------:R-:W-:Y:S02]  /*d680*/  IADD3.X R15, RZ, R7.reuse, RZ, P5, !PT ;  /* 0x00000007ff0f7210 */ /* 0x080fe40002ffe4ff */
[----:B------:R-:W-:-:S02]  /*d690*/  IADD3.X R29, RZ, R7, RZ, P2, !PT ;  /* 0x00000007ff1d7210 */ /* 0x000fc400017fe4ff */
[C---:B------:R-:W-:Y:S02]  /*d6a0*/  IADD3 R199, P5, R6.reuse, 0x4040, RZ ;  /* 0x0000404006c77810 */ /* 0x040fe40007fbe0ff */
[C---:B------:R-:W-:Y:S02]  /*d6b0*/  IADD3 R201, P6, R6.reuse, 0x4060, RZ ;  /* 0x0000406006c97810 */ /* 0x040fe40007fde0ff */
[C---:B------:R-:W-:Y:S02]  /*d6c0*/  IADD3 R203, P1, R6.reuse, 0x6000, RZ ;  /* 0x0000600006cb7810 */ /* 0x040fe40007f3e0ff */
[C---:B------:R-:W-:Y:S01]  /*d6d0*/  IADD3 R106, P2, R6.reuse, 0x6020, RZ ;  /* 0x00006020066a7810 */ /* 0x040fe20007f5e0ff */
[----:B------:R-:W-:Y:S01]  /*d6e0*/  IMAD.X R99, RZ, RZ, R7, P6 ;  /* 0x000000ffff637224 */ /* 0x000fe200030e0607 */
[C---:B------:R-:W-:Y:S02]  /*d6f0*/  IADD3 R205, P3, R6.reuse, 0x6040, RZ ;  /* 0x0000604006cd7810 */ /* 0x040fe40007f7e0ff */
[----:B------:R-:W-:-:S02]  /*d700*/  IADD3 R207, P4, R6, 0x6060, RZ ;  /* 0x0000606006cf7810 */ /* 0x000fc40007f9e0ff */
[----:B------:R-:W-:Y:S01]  /*d710*/  LOP3.LUT R6, R103, R6, RZ, 0x3c, !PT ;  /* 0x0000000667067212 */ /* 0x000fe200078e3cff */
[--C-:B------:R-:W-:Y:S01]  /*d720*/  IMAD.X R103, RZ, RZ, R7.reuse, P1 ;  /* 0x000000ffff677224 */ /* 0x100fe200008e0607 */
[----:B------:R-:W-:Y:S01]  /*d730*/  LOP3.LUT R10, R173, 0x380, RZ, 0xc0, !PT ;  /* 0x00000380ad0a7812 */ /* 0x000fe200078ec0ff */
[--C-:B------:R-:W-:Y:S01]  /*d740*/  IMAD.X R111, RZ, RZ, R7.reuse, P3 ;  /* 0x000000ffff6f7224 */ /* 0x100fe200018e0607 */
[----:B------:R-:W-:Y:S01]  /*d750*/  SHF.R.U64 R4, R4, 0x3, RZ ;  /* 0x0000000304047819 */ /* 0x000fe200000012ff */
[----:B------:R-:W-:Y:S01]  /*d760*/  IMAD.X R115, RZ, RZ, R7, P4 ;  /* 0x000000ffff737224 */ /* 0x000fe200020e0607 */
[----:B------:R-:W-:Y:S02]  /*d770*/  LOP3.LUT R12, R175, 0x380, RZ, 0xc0, !PT ;  /* 0x00000380af0c7812 */ /* 0x000fe400078ec0ff */
[----:B------:R-:W-:Y:S02]  /*d780*/  LOP3.LUT R14, R177, 0x380, RZ, 0xc0, !PT ;  /* 0x00000380b10e7812 */ /* 0x000fe400078ec0ff */
[----:B------:R-:W-:-:S02]  /*d790*/  LOP3.LUT R27, R106, 0x380, RZ, 0xc0, !PT ;  /* 0x000003806a1b7812 */ /* 0x000fc400078ec0ff */
[-C--:B------:R-:W-:Y:S02]  /*d7a0*/  IADD3.X R95, RZ, R7.reuse, RZ, P5, !PT ;  /* 0x00000007ff5f7210 */ /* 0x080fe40002ffe4ff */
[----:B------:R-:W-:Y:S02]  /*d7b0*/  IADD3.X R107, RZ, R7, RZ, P2, !PT ;  /* 0x00000007ff6b7210 */ /* 0x000fe400017fe4ff */
[----:B------:R-:W-:Y:S02]  /*d7c0*/  SHF.R.U64 R10, R10, 0x3, RZ ;  /* 0x000000030a0a7819 */ /* 0x000fe400000012ff */
[----:B------:R-:W-:Y:S02]  /*d7d0*/  LOP3.LUT R24, R181, 0x380, RZ, 0xc0, !PT ;  /* 0x00000380b5187812 */ /* 0x000fe400078ec0ff */
[----:B------:R-:W-:Y:S02]  /*d7e0*/  LOP3.LUT R90, R4, R197, RZ, 0x3c, !PT ;  /* 0x000000c5045a7212 */ /* 0x000fe400078e3cff */
[----:B------:R-:W-:-:S02]  /*d7f0*/  MOV R152, R6 ;  /* 0x0000000600987202 */ /* 0x000fc40000000f00 */
[----:B------:R-:W-:Y:S02]  /*d800*/  SHF.R.U64 R12, R12, 0x3, RZ ;  /* 0x000000030c0c7819 */ /* 0x000fe400000012ff */
[----:B------:R-:W-:Y:S02]  /*d810*/  LOP3.LUT R28, R183, 0x380, RZ, 0xc0, !PT ;  /* 0x00000380b71c7812 */ /* 0x000fe400078ec0ff */
[----:B------:R-:W-:Y:S02]  /*d820*/  F2FP.BF16.F32.PACK_AB R4, R168, R171 ;  /* 0x000000aba804723e */ /* 0x000fe400000010ff */
[----:B------:R-:W-:Y:S02]  /*d830*/  F2FP.BF16.F32.PACK_AB R6, R160, R170 ;  /* 0x000000aaa006723e */ /* 0x000fe400000010ff */
[----:B------:R-:W-:Y:S02]  /*d840*/  F2FP.BF16.F32.PACK_AB R7, R31, R30 ;  /* 0x0000001e1f07723e */ /* 0x000fe400000010ff */
[----:B------:R-:W-:-:S02]  /*d850*/  SHF.R.U64 R14, R14, 0x3, RZ ;  /* 0x000000030e0e7819 */ /* 0x000fc400000012ff */
[----:B------:R-:W-:Y:S01]  /*d860*/  LOP3.LUT R86, R187, 0x380, RZ, 0xc0, !PT ;  /* 0x00000380bb567812 */ /* 0x000fe200078ec0ff */
[----:B------:R1:W-:Y:S01]  /*d870*/  STSM.16.M88.4 [R152], R4 ;  /* 0x0000000498007844 */ /* 0x0003e20000000200 */
[----:B------:R-:W-:Y:S02]  /*d880*/  LOP3.LUT R98, R201, 0x380, RZ, 0xc0, !PT ;  /* 0x00000380c9627812 */ /* 0x000fe400078ec0ff */
[----:B------:R-:W-:Y:S02]  /*d890*/  SHF.R.U64 R27, R27, 0x3, RZ ;  /* 0x000000031b1b7819 */ /* 0x000fe400000012ff */
[----:B------:R-:W-:Y:S02]  /*d8a0*/  LOP3.LUT R10, R10, R173, RZ, 0x3c, !PT ;  /* 0x000000ad0a0a7212 */ /* 0x000fe400078e3cff */
[----:B------:R-:W-:Y:S02]  /*d8b0*/  SHF.R.U64 R24, R24, 0x3, RZ ;  /* 0x0000000318187819 */ /* 0x000fe400000012ff */
[----:B------:R-:W-:-:S02]  /*d8c0*/  LOP3.LUT R94, R199, 0x380, RZ, 0xc0, !PT ;  /* 0x00000380c75e7812 */ /* 0x000fc400078ec0ff */
[----:B------:R-:W-:Y:S02]  /*d8d0*/  LOP3.LUT R114, R207, 0x380, RZ, 0xc0, !PT ;  /* 0x00000380cf727812 */ /* 0x000fe400078ec0ff */
[----:B------:R-:W-:Y:S02]  /*d8e0*/  LOP3.LUT R12, R12, R175, RZ, 0x3c, !PT ;  /* 0x000000af0c0c7212 */ /* 0x000fe400078e3cff */
[----:B------:R-:W-:Y:S02]  /*d8f0*/  SHF.R.U64 R28, R28, 0x3, RZ ;  /* 0x000000031c1c7819 */ /* 0x000fe400000012ff */
[----:B------:R-:W-:Y:S02]  /*d900*/  LOP3.LUT R14, R14, R177, RZ, 0x3c, !PT ;  /* 0x000000b10e0e7212 */ /* 0x000fe400078e3cff */
[----:B------:R-:W-:Y:S02]  /*d910*/  SHF.R.U64 R86, R86, 0x3, RZ ;  /* 0x0000000356567819 */ /* 0x000fe400000012ff */
[----:B------:R-:W-:-:S02]  /*d920*/  LOP3.LUT R102, R203, 0x380, RZ, 0xc0, !PT ;  /* 0x00000380cb667812 */ /* 0x000fc400078ec0ff */
[----:B------:R-:W-:Y:S02]  /*d930*/  SHF.R.U64 R98, R98, 0x3, RZ ;  /* 0x0000000362627819 */ /* 0x000fe400000012ff */
[----:B------:R-:W-:Y:S02]  /*d940*/  LOP3.LUT R106, R27, R106, RZ, 0x3c, !PT ;  /* 0x0000006a1b6a7212 */ /* 0x000fe400078e3cff */
[----:B------:R-:W-:Y:S02]  /*d950*/  MOV R30, R8 ;  /* 0x00000008001e7202 */ /* 0x000fe40000000f00 */
[----:B-1----:R-:W-:Y:S02]  /*d960*/  F2FP.BF16.F32.PACK_AB R4, R33, R162 ;  /* 0x000000a22104723e */ /* 0x002fe400000010ff */
[----:B------:R-:W-:Y:S02]  /*d970*/  F2FP.BF16.F32.PACK_AB R5, R35, R34 ;  /* 0x000000222305723e */ /* 0x000fe400000010ff */
[----:B------:R-:W-:-:S02]  /*d980*/  F2FP.BF16.F32.PACK_AB R6, R37, R158 ;  /* 0x0000009e2506723e */ /* 0x000fc400000010ff */
[----:B------:R-:W-:Y:S02]  /*d990*/  F2FP.BF16.F32.PACK_AB R7, R39, R38 ;  /* 0x000000262707723e */ /* 0x000fe400000010ff */
[----:B------:R-:W-:Y:S02]  /*d9a0*/  LOP3.LUT R24, R24, R181, RZ, 0x3c, !PT ;  /* 0x000000b518187212 */ /* 0x000fe400078e3cff */
[----:B------:R-:W-:Y:S01]  /*d9b0*/  SHF.R.U64 R94, R94, 0x3, RZ ;  /* 0x000000035e5e7819 */ /* 0x000fe200000012ff */
[----:B------:R1:W-:Y:S01]  /*d9c0*/  STSM.16.M88.4 [R30], R4 ;  /* 0x000000041e007844 */ /* 0x0003e20000000200 */
[----:B------:R-:W-:Y:S02]  /*d9d0*/  LOP3.LUT R110, R205, 0x380, RZ, 0xc0, !PT ;  /* 0x00000380cd6e7812 */ /* 0x000fe400078ec0ff */
[----:B------:R-:W-:Y:S02]  /*d9e0*/  SHF.R.U64 R114, R114, 0x3, RZ ;  /* 0x0000000372727819 */ /* 0x000fe400000012ff */
[----:B------:R-:W-:-:S02]  /*d9f0*/  MOV R27, R10 ;  /* 0x0000000a001b7202 */ /* 0x000fc40000000f00 */
[----:B------:R-:W-:Y:S02]  /*da00*/  LOP3.LUT R28, R28, R183, RZ, 0x3c, !PT ;  /* 0x000000b71c1c7212 */ /* 0x000fe400078e3cff */
[----:B------:R-:W-:Y:S01]  /*da10*/  MOV R12, R12 ;  /* 0x0000000c000c7202 */ /* 0x000fe20000000f00 */
[----:B------:R1:W-:Y:S01]  /*da20*/  STSM.16.M88.4 [R27], R40 ;  /* 0x000000281b007844 */ /* 0x0003e20000000200 */
[----:B------:R-:W-:Y:S02]  /*da30*/  LOP3.LUT R86, R86, R187, RZ, 0x3c, !PT ;  /* 0x000000bb56567212 */ /* 0x000fe400078e3cff */
[----:B------:R-:W-:Y:S01]  /*da40*/  SHF.R.U64 R102, R102, 0x3, RZ ;  /* 0x0000000366667819 */ /* 0x000fe200000012ff */
[----:B------:R1:W-:Y:S01]  /*da50*/  STSM.16.M88.4 [R12], R48 ;  /* 0x000000300c007844 */ /* 0x0003e20000000200 */
[----:B------:R-:W-:Y:S02]  /*da60*/  LOP3.LUT R98, R98, R201, RZ, 0x3c, !PT ;  /* 0x000000c962627212 */ /* 0x000fe400078e3cff */
[----:B------:R-:W-:-:S02]  /*da70*/  MOV R14, R14 ;  /* 0x0000000e000e7202 */ /* 0x000fc40000000f00 */
[----:B------:R-:W-:Y:S02]  /*da80*/  MOV R20, R20 ;  /* 0x0000001400147202 */ /* 0x000fe40000000f00 */
[----:B------:R-:W-:Y:S01]  /*da90*/  F2FP.BF16.F32.PACK_AB R66, R69, R68 ;  /* 0x000000444542723e */ /* 0x000fe200000010ff */
[----:B------:R1:W-:Y:S01]  /*daa0*/  STSM.16.M88.4 [R14], R56 ;  /* 0x000000380e007844 */ /* 0x0003e20000000200 */
[----:B------:R-:W-:Y:S02]  /*dab0*/  F2FP.BF16.F32.PACK_AB R67, R71, R70 ;  /* 0x000000464743723e */ /* 0x000fe400000010ff */
[----:B------:R-:W-:Y:S02]  /*dac0*/  F2FP.BF16.F32.PACK_AB R73, R75, R74 ;  /* 0x0000004a4b49723e */ /* 0x000fe400000010ff */
[----:B------:R-:W-:Y:S01]  /*dad0*/  F2FP.BF16.F32.PACK_AB R80, R81, R80 ;  /* 0x000000505150723e */ /* 0x000fe200000010ff */
[----:B------:R1:W-:Y:S01]  /*dae0*/  STSM.16.M88.4 [R20], R64 ;  /* 0x0000004014007844 */ /* 0x0003e20000000200 */
[----:B------:R-:W-:-:S02]  /*daf0*/  LOP3.LUT R94, R94, R199, RZ, 0x3c, !PT ;  /* 0x000000c75e5e7212 */ /* 0x000fc400078e3cff */
[----:B------:R-:W-:Y:S02]  /*db00*/  SHF.R.U64 R110, R110, 0x3, RZ ;  /* 0x000000036e6e7819 */ /* 0x000fe400000012ff */
[----:B------:R-:W-:Y:S02]  /*db10*/  LOP3.LUT R114, R114, R207, RZ, 0x3c, !PT ;  /* 0x000000cf72727212 */ /* 0x000fe400078e3cff */
[----:B------:R-:W-:Y:S02]  /*db20*/  MOV R24, R24 ;  /* 0x0000001800187202 */ /* 0x000fe40000000f00 */
[----:B------:R-:W-:Y:S02]  /*db30*/  F2FP.BF16.F32.PACK_AB R74, R77, R76 ;  /* 0x0000004c4d4a723e */ /* 0x000fe400000010ff */
[----:B------:R-:W-:Y:S02]  /*db40*/  F2FP.BF16.F32.PACK_AB R75, R79, R78 ;  /* 0x0000004e4f4b723e */ /* 0x000fe400000010ff */
[----:B------:R-:W-:-:S02]  /*db50*/  F2FP.BF16.F32.PACK_AB R81, R83, R82 ;  /* 0x000000525351723e */ /* 0x000fc400000010ff */
[----:B------:R-:W-:Y:S01]  /*db60*/  MOV R28, R28 ;  /* 0x0000001c001c7202 */ /* 0x000fe20000000f00 */
[----:B------:R1:W-:Y:S01]  /*db70*/  STSM.16.M88.4 [R24], R72 ;  /* 0x0000004818007844 */ /* 0x0003e20000000200 */
[----:B------:R-:W-:Y:S02]  /*db80*/  MOV R11, R90 ;  /* 0x0000005a000b7202 */ /* 0x000fe40000000f00 */
[----:B------:R-:W-:Y:S02]  /*db90*/  F2FP.BF16.F32.PACK_AB R82, R85, R84 ;  /* 0x000000545552723e */ /* 0x000fe400000010ff */
[----:B------:R-:W-:Y:S02]  /*dba0*/  F2FP.BF16.F32.PACK_AB R83, R26, R19 ;  /* 0x000000131a53723e */ /* 0x000fe400000010ff */
[----:B------:R-:W-:Y:S02]  /*dbb0*/  F2FP.BF16.F32.PACK_AB R88, R89, R88 ;  /* 0x000000585958723e */ /* 0x000fe400000010ff */
[----:B------:R-:W-:Y:S01]  /*dbc0*/  LOP3.LUT R102, R102, R203, RZ, 0x3c, !PT ;  /* 0x000000cb66667212 */ /* 0x000fe200078e3cff */
[----:B------:R1:W-:Y:S01]  /*dbd0*/  STSM.16.M88.4 [R28], R80 ;  /* 0x000000501c007844 */ /* 0x0003e20000000200 */
[----:B------:R-:W-:-:S02]  /*dbe0*/  MOV R86, R86 ;  /* 0x0000005600567202 */ /* 0x000fc40000000f00 */
[----:B------:R-:W-:Y:S02]  /*dbf0*/  MOV R10, R98 ;  /* 0x00000062000a7202 */ /* 0x000fe40000000f00 */
[----:B------:R-:W-:Y:S02]  /*dc00*/  F2FP.BF16.F32.PACK_AB R89, R36, R32 ;  /* 0x000000202459723e */ /* 0x000fe400000010ff */
[----:B------:R-:W-:Y:S02]  /*dc10*/  F2FP.BF16.F32.PACK_AB R90, R93, R92 ;  /* 0x0000005c5d5a723e */ /* 0x000fe400000010ff */
[----:B------:R-:W-:Y:S02]  /*dc20*/  F2FP.BF16.F32.PACK_AB R91, R155, R154 ;  /* 0x0000009a9b5b723e */ /* 0x000fe400000010ff */
[----:B------:R-:W-:Y:S02]  /*dc30*/  F2FP.BF16.F32.PACK_AB R96, R97, R96 ;  /* 0x000000606160723e */ /* 0x000fe400000010ff */
[----:B------:R-:W-:Y:S01]  /*dc40*/  MOV R9, R106 ;  /* 0x0000006a00097202 */ /* 0x000fe20000000f00 */
[----:B------:R1:W-:Y:S01]  /*dc50*/  STSM.16.M88.4 [R86], R88 ;  /* 0x0000005856007844 */ /* 0x0003e20000000200 */
[----:B------:R-:W-:-:S02]  /*dc60*/  F2FP.BF16.F32.PACK_AB R97, R157, R156 ;  /* 0x0000009c9d61723e */ /* 0x000fc400000010ff */
[----:B------:R-:W-:Y:S02]  /*dc70*/  F2FP.BF16.F32.PACK_AB R98, R101, R100 ;  /* 0x000000646562723e */ /* 0x000fe400000010ff */
[----:B------:R-:W-:Y:S02]  /*dc80*/  F2FP.BF16.F32.PACK_AB R99, R161, R159 ;  /* 0x0000009fa163723e */ /* 0x000fe400000010ff */
[----:B------:R-:W-:Y:S02]  /*dc90*/  F2FP.BF16.F32.PACK_AB R104, R105, R104 ;  /* 0x000000686968723e */ /* 0x000fe400000010ff */
[----:B------:R-:W-:Y:S01]  /*dca0*/  LOP3.LUT R110, R110, R205, RZ, 0x3c, !PT ;  /* 0x000000cd6e6e7212 */ /* 0x000fe200078e3cff */
[----:B------:R1:W-:Y:S01]  /*dcb0*/  STSM.16.M88.4 [R11], R96 ;  /* 0x000000600b007844 */ /* 0x0003e20000000200 */
[----:B------:R-:W-:Y:S02]  /*dcc0*/  MOV R94, R94 ;  /* 0x0000005e005e7202 */ /* 0x000fe40000000f00 */
        /* <DEDUP_REMOVED lines=52> */
[----:B------:R-:W-:Y:S02]  /*e010*/  IMAD.U32 R5, RZ, RZ, UR7 ;  /* 0x00000007ff057e24 */ /* 0x000fe4000f8e00ff */
[----:B------:R-:W-:Y:S01]  /*e020*/  IMAD.U32 R4, RZ, RZ, UR6 ;  /* 0x00000006ff047e24 */ /* 0x000fe2000f8e00ff */
[----:B------:R-:W-:Y:S01]  /*e030*/  ULDC.64 UR6, c[0x0][0xc40] ;  /* 0x0003100000067ab9 */ /* 0x000fe20000000a00 */
[----:B------:R-:W-:Y:S01]  /*e040*/  MOV R5, UR5 ;  /* 0x0000000500057c02 */ /* 0x000fe20008000f00 */
[----:B------:R-:W-:Y:S02]  /*e050*/  ULDC UR5, c[0x0][0xb88] ;  /* 0x0002e20000057ab9 */ /* 0x000fe40000000800 */
[----:B------:R-:W-:Y:S01]  /*e060*/  ISETP.GE.OR P1, PT, R11, UR5, P0 ;  /* 0x000000050b007c0c */ /* 0x000fe20008726670 */
[----:B-1----:R-:W-:-:S02]  /*e070*/  IMAD R6, R8, UR8, RZ ;  /* 0x0000000808067c24 */ /* 0x002fc4000f8e02ff */
[----:B------:R-:W-:-:S04]  /*e080*/  IMAD.WIDE.U32 R4, R8, UR44, R4 ;  /* 0x0000002c08047c25 */ /* 0x000fc8000f8e0004 */
[----:B------:R-:W-:Y:S01]  /*e090*/  IMAD R8, R9, UR44, R6 ;  /* 0x0000002c09087c24 */ /* 0x000fe2000f8e0206 */
[C---:B------:R-:W-:Y:S01]  /*e0a0*/  IADD3 R6, P2, R11.reuse, R4, RZ ;  /* 0x000000040b067210 */ /* 0x040fe20007f5e0ff */
[----:B------:R-:W-:-:S03]  /*e0b0*/  VIADD R9, R11, 0x8 ;  /* 0x000000080b097836 */ /* 0x000fc60000000000 */
[----:B------:R-:W-:Y:S02]  /*e0c0*/  IADD3.X R7, R7, R5, R8, P2, !PT ;  /* 0x0000000507077210 */ /* 0x000fe400017fe408 */
[----:B------:R-:W-:Y:S02]  /*e0d0*/  ISETP.GE.OR P0, PT, R9, UR5, P0 ;  /* 0x0000000509007c0c */ /* 0x000fe40008706670 */
[----:B------:R-:W-:-:S04]  /*e0e0*/  LEA R4, P2, R6, UR6, 0x2 ;  /* 0x0000000606047c11 */ /* 0x000fc8000f8410ff */
[----:B------:R-:W-:-:S05]  /*e0f0*/  LEA.HI.X R5, R6, UR7, R7, 0x2, P2 ;  /* 0x0000000706057c11 */ /* 0x000fca00090f1407 */
[----:B------:R2:W-:Y:S04]  /*e100*/  @!P1 STG.E desc[UR54][R4.64], R0 ;  /* 0x0000000004009986 */ /* 0x0005e8000c101936 */
[----:B------:R2:W-:Y:S02]  /*e110*/  @!P0 STG.E desc[UR54][R4.64+0x20], R3 ;  /* 0x0000200304008986 */ /* 0x0005e4000c101936 */
.L_x_5972:
        /* <DEDUP_REMOVED lines=53> */
.L_x_5975:
[----:B------:R-:W-:Y:S05]  /*e470*/  BSYNC B0 ;  /* 0x0000000000007941 */ /* 0x000fea0003800000 */
.L_x_5974:
[----:B------:R-:W-:Y:S05]  /*e480*/  BRA `(.L_x_5973) ;  /* 0x0000000800247947 */ /* 0x000fea0003800000 */
.L_x_5971:
        /* <DEDUP_REMOVED lines=8> */
[----:B------:R-:W-:Y:S01]  /*e510*/  ULDC UR6, c[0x0][0xb88] ;  /* 0x0002e20000067ab9 */ /* 0x000fe20000000800 */
        /* <DEDUP_REMOVED lines=19> */
.L_x_5977:
[----:B------:R-:W-:Y:S05]  /*e650*/  BSYNC B0 ;  /* 0x0000000000007941 */ /* 0x000fea0003800000 */
.L_x_5976:
        /* <DEDUP_REMOVED lines=10> */
[----:B------:R-:W-:Y:S01]  /*e700*/  SHF.L.U32 R3, R3, 0x1, RZ ;  /* 0x0000000103037819 */ /* 0x000fe200000006ff */
[----:B------:R-:W2:Y:S01]  /*e710*/  LDC R9, c[0x0][0xeac] ;  /* 0x0003ab00ff097b82 */ /* 0x000ea20000000800 */
[----:B------:R-:W-:Y:S01]  /*e720*/  ISETP.GE.AND P0, PT, R14, UR7, PT ;  /* 0x000000070e007c0c */ /* 0x000fe2000bf06270 */
[C---:B------:R-:W-:Y:S01]  /*e730*/  VIADD R20, R188.reuse, 0x140 ;  /* 0x00000140bc147836 */ /* 0x040fe20000000000 */
[----:B------:R-:W-:Y:S01]  /*e740*/  ISETP.GE.AND P2, PT, R15, UR7, PT ;  /* 0x000000070f007c0c */ /* 0x000fe2000bf46270 */
[C---:B------:R-:W-:Y:S01]  /*e750*/  VIADD R4, R188.reuse, 0x180 ;  /* 0x00000180bc047836 */ /* 0x040fe20000000000 */
[----:B------:R-:W-:Y:S01]  /*e760*/  LOP3.LUT R0, R3, 0x2, R0, 0xe2, !PT ;  /* 0x0000000203007812 */ /* 0x000fe200078ee200 */
[C---:B------:R-:W-:Y:S01]  /*e770*/  VIADD R5, R188.reuse, 0x1c0 ;  /* 0x000001c0bc057836 */ /* 0x040fe20000000000 */
[----:B------:R-:W-:Y:S01]  /*e780*/  IADD3 R19, R188, 0x100, RZ ;  /* 0x00000100bc137810 */ /* 0x000fe20007ffe0ff */
[----:B------:R-:W-:Y:S01]  /*e790*/  UIADD3 UR42, -UR42, UR6, URZ ;  /* 0x000000062a2a7290 */ /* 0x000fe2000fffe13f */
[----:B------:R-:W-:Y:S01]  /*e7a0*/  SHF.R.S32.HI R189, RZ, 0x1f, R188 ;  /* 0x0000001fffbd7819 */ /* 0x000fe200000114bc */
[----:B------:R-:W-:Y:S01]  /*e7b0*/  ULOP3.LUT UR38, URZ, UR38, URZ, 0x33, !UPT ;  /* 0x000000263f267292 */ /* 0x000fe2000f8e333f */
[----:B------:R-:W-:Y:S01]  /*e7c0*/  SEL R3, RZ, 0x4, P0 ;  /* 0x00000004ff037807 */ /* 0x000fe20000000000 */
[----:B------:R-:W-:Y:S01]  /*e7d0*/  BSSY B0, `(.L_x_5978) ;  /* 0x0000035000007945 */ /* 0x000fe20003800000 */
[----:B------:R-:W-:-:S02]  /*e7e0*/  SEL R6, RZ, 0x8, P2 ;  /* 0x00000008ff067807 */ /* 0x000fc40001000000 */
[----:B------:R-:W-:Y:S02]  /*e7f0*/  ISETP.GE.AND P2, PT, R20, UR7, PT ;  /* 0x0000000714007c0c */ /* 0x000fe4000bf46270 */
[----:B------:R-:W-:Y:S02]  /*e800*/  ISETP.GE.AND P0, PT, R19, UR7, PT ;  /* 0x0000000713007c0c */ /* 0x000fe4000bf06270 */
[----:B------:R-:W-:Y:S02]  /*e810*/  ISETP.GE.AND P3, PT, R4, UR7, PT ;  /* 0x0000000704007c0c */ /* 0x000fe4000bf66270 */
[----:B------:R-:W-:Y:S01]  /*e820*/  ISETP.GE.AND P1, PT, R5, UR7, PT ;  /* 0x0000000705007c0c */ /* 0x000fe2000bf26270 */
[----:B------:R-:W-:Y:S01]  /*e830*/  IMAD.WIDE.U32 R4, R8, UR43, R188 ;  /* 0x0000002b08047c25 */ /* 0x000fe2000f8e00bc */
[----:B------:R-:W-:Y:S02]  /*e840*/  LOP3.LUT R0, R6, R0, R3, 0xfe, !PT ;  /* 0x0000000006007212 */ /* 0x000fe400078efe03 */
[----:B------:R-:W-:Y:S01]  /*e850*/  SEL R6, RZ, 0x20, P2 ;  /* 0x00000020ff067807 */ /* 0x000fe20001000000 */
[C---:B------:R-:W-:Y:S01]  /*e860*/  VIADD R8, R190.reuse, 0x20 ;  /* 0x00000020be087836 */ /* 0x040fe20000000000 */
[----:B------:R-:W-:-:S02]  /*e870*/  ISETP.GE.AND P2, PT, R190, UR42, PT ;  /* 0x0000002abe007c0c */ /* 0x000fc4000bf46270 */
[----:B------:R-:W-:Y:S02]  /*e880*/  SEL R3, RZ, 0x10, P0 ;  /* 0x00000010ff037807 */ /* 0x000fe40000000000 */
[----:B------:R-:W-:Y:S01]  /*e890*/  ISETP.GE.AND P0, PT, R8, UR42, PT ;  /* 0x0000002a08007c0c */ /* 0x000fe2000bf06270 */
[----:B-1----:R-:W-:Y:S01]  /*e8a0*/  IMAD R8, R10, UR8, RZ ;  /* 0x000000080a087c24 */ /* 0x002fe2000f8e02ff */
[----:B------:R-:W-:Y:S02]  /*e8b0*/  LOP3.LUT R3, R6, R0, R3, 0xfe, !PT ;  /* 0x0000000006037212 */ /* 0x000fe400078efe03 */
[----:B------:R-:W-:Y:S01]  /*e8c0*/  IADD3 R5, R5, R7, RZ ;  /* 0x0000000705057210 */ /* 0x000fe20007ffe0ff */
[----:B------:R-:W-:Y:S01]  /*e8d0*/  IMAD R11, R11, UR44, R8 ;  /* 0x0000002c0b0b7c24 */ /* 0x000fe2000f8e0208 */
[----:B------:R-:W-:Y:S01]  /*e8e0*/  SEL R0, RZ, 0x40, P3 ;  /* 0x00000040ff007807 */ /* 0x000fe20001800000 */
[----:B--2---:R-:W-:Y:S01]  /*e8f0*/  VIADD R7, R9, UR38 ;  /* 0x0000002609077c36 */ /* 0x004fe20008000000 */
[----:B------:R-:W-:Y:S01]  /*e900*/  SHF.R.S32.HI R191, RZ, 0x1f, R190 ;  /* 0x0000001fffbf7819 */ /* 0x000fe200000114be */
        /* <DEDUP_REMOVED lines=33> */
.L_x_5979:
[----:B------:R-:W-:Y:S05]  /*eb20*/  BSYNC B0 ;  /* 0x0000000000007941 */ /* 0x000fea0003800000 */
.L_x_5978:
[----:B------:R-:W-:Y:S04]  /*eb30*/  BSSY B0, `(.L_x_5973) ;  /* 0x000001e000007945 */ /* 0x000fe80003800000 */
        /* <DEDUP_REMOVED lines=29> */
.L_x_5980:
[----:B------:R-:W-:Y:S05]  /*ed10*/  BSYNC B0 ;  /* 0x0000000000007941 */ /* 0x000fea0003800000 */
.L_x_5973:
[----:B------:R-:W3:Y:S02]  /*ed20*/  LDC R0, c[0x0][0xea8] ;  /* 0x0003aa00ff007b82 */ /* 0x000ee40000000800 */
[----:B---3--:R-:W-:-:S13]  /*ed30*/  ISETP.LE.AND P0, PT, R0, UR4, PT ;  /* 0x0000000400007c0c */ /* 0x008fda000bf03270 */
[----:B------:R-:W-:Y:S05]  /*ed40*/  @!P0 BRA `(.L_x_5981) ;  /* 0xffffff20008c8947 */ /* 0x000fea000383ffff */
[----:B------:R-:W-:Y:S05]  /*ed50*/  EXIT ;  /* 0x000000000000794d */ /* 0x000fea0003800000 */
.L_x_5932:
        /* <DEDUP_REMOVED lines=13> */
[----:B------:R-:W1:Y:S01]  /*ee30*/  S2R R2, SR_TID.X ;  /* 0x0000000000027919 */ /* 0x000e620000002100 */
[----:B------:R-:W-:Y:S01]  /*ee40*/  MOV R18, UR4 ;  /* 0x0000000400127c02 */ /* 0x000fe20008000f00 */
[----:B------:R-:W-:Y:S01]  /*ee50*/  IMAD.MOV.U32 R17, RZ, RZ, 0x1 ;  /* 0x00000001ff117424 */ /* 0x000fe200078e00ff */
[----:B------:R-:W-:Y:S01]  /*ee60*/  ULDC UR61, c[0x0][0xc] ;  /* 0x00000300003d7ab9 */ /* 0x000fe20000000800 */
[----:B------:R-:W-:Y:S01]  /*ee70*/  IMAD.MOV.U32 R16, RZ, RZ, RZ ;  /* 0x000000ffff107224 */ /* 0x000fe200078e00ff */
[----:B------:R-:W-:Y:S01]  /*ee80*/  ULDC.64 UR46, c[0x0][0x198] ;  /* 0x00006600002e7ab9 */ /* 0x000fe20000000a00 */
[----:B------:R-:W-:Y:S01]  /*ee90*/  UMOV UR60, URZ ;  /* 0x0000003f003c7c82 */ /* 0x000fe20008000000 */
[----:B-1----:R-:W-:-:S07]  /*eea0*/  LOP3.LUT R19, R2, 0x1f, RZ, 0xc0, !PT ;  /* 0x0000001f02137812 */ /* 0x002fce00078ec0ff */
.L_x_6032:
        /* <DEDUP_REMOVED lines=21> */
.L_x_5983:
[----:B------:R-:W-:Y:S01]  /*f000*/  ULDC UR11, c[0x0][0xec4] ;  /* 0x0003b100000b7ab9 */ /* 0x000fe20000000800 */
[----:B------:R-:W-:Y:S01]  /*f010*/  UMOV UR9, UR10 ;  /* 0x0000000a00097c82 */ /* 0x000fe20008000000 */
[----:B------:R-:W-:-:S11]  /*f020*/  UISETP.NE.AND UP0, UPT, UR11, 0x1, UPT ;  /* 0x000000010b00788c */ /* 0x000fd6000bf05270 */
[----:B------:R-:W-:Y:S02]  /*f030*/  @UP0 ULDC.64 UR12, c[0x0][0xec8] ;  /* 0x0003b200000c0ab9 */ /* 0x000fe40000000a00 */
[----:B------:R-:W-:-:S04]  /*f040*/  UIMAD.WIDE.U32 UR6, UR10, UR12, URZ ;  /* 0x0000000c0a0672a5 */ /* 0x000fc8000f8e003f */
[----:B------:R-:W-:-:S04]  /*f050*/  @UP0 USHF.R.U32.HI UR9, URZ, UR13, UR7 ;  /* 0x0000000d3f090299 */ /* 0x000fc80008011607 */
[----:B------:R-:W-:-:S12]  /*f060*/  UIMAD UR6, UR9, UR11, URZ ;  /* 0x0000000b090672a4 */ /* 0x000fd8000f8e023f */
.L_x_5984:
        /* <DEDUP_REMOVED lines=53> */
.L_x_5986:
        /* <DEDUP_REMOVED lines=23> */
.L_x_5988:
        /* <DEDUP_REMOVED lines=20> */
.L_x_5990:
        /* <DEDUP_REMOVED lines=16> */
.L_x_5989:
[----:B------:R-:W-:Y:S01]  /*f770*/  ULDC.64 UR4, c[0x0][0xaf0] ;  /* 0x0002bc0000047ab9 */ /* 0x000fe20000000a00 */
[----:B------:R-:W-:Y:S01]  /*f780*/  IMAD.U32 R5, RZ, RZ, UR59 ;  /* 0x0000003bff057e24 */ /* 0x000fe2000f8e00ff */
[----:B------:R-:W-:Y:S01]  /*f790*/  ISETP.NE.U32.AND P0, PT, RZ, UR4, PT ;  /* 0x00000004ff007c0c */ /* 0x000fe2000bf05070 */
[----:B------:R-:W-:Y:S01]  /*f7a0*/  IMAD.U32 R6, RZ, RZ, UR59 ;  /* 0x0000003bff067e24 */ /* 0x000fe2000f8e00ff */
[----:B------:R-:W1:Y:S02]  /*f7b0*/  LDC R0, c[0x0][0x428] ;  /* 0x00010a00ff007b82 */ /* 0x000e640000000800 */
[----:B------:R-:W-:-:S13]  /*f7c0*/  ISETP.NE.AND.EX P0, PT, RZ, UR5, PT, P0 ;  /* 0x00000005ff007c0c */ /* 0x000fda000bf05300 */
[----:B------:R-:W2:Y:S02]  /*f7d0*/  @P0 LDC.64 R2, c[0x0][0xaf0] ;  /* 0x0002bc00ff020b82 */ /* 0x000ea40000000a00 */
[----:B--2---:R-:W-:-:S05]  /*f7e0*/  @P0 IMAD.WIDE R2, R5, 0x4, R2 ;  /* 0x0000000405020825 */ /* 0x004fca00078e0202 */
[----:B------:R2:W3:Y:S01]  /*f7f0*/  @P0 LDG.E R6, desc[UR54][R2.64] ;  /* 0x0000003602060981 */ /* 0x0004e2000c1e1900 */
[----:B-1----:R-:W-:Y:S01]  /*f800*/  ISETP.NE.AND P0, PT, R0, 0x1, PT ;  /* 0x000000010000780c */ /* 0x002fe20003f05270 */
[----:B------:R-:W-:Y:S01]  /*f810*/  UMOV UR56, URZ ;  /* 0x0000003f00387c82 */ /* 0x000fe20008000000 */
[----:B------:R-:W-:Y:S01]  /*f820*/  ISETP.NE.AND P1, PT, R19, RZ, PT ;  /* 0x000000ff1300720c */ /* 0x000fe20003f25270 */
[----:B------:R-:W-:Y:S01]  /*f830*/  UMOV UR6, 0xffffffff ;  /* 0xffffffff00067882 */ /* 0x000fe20000000000 */
[----:B------:R-:W-:Y:S01]  /*f840*/  MOV R0, UR58 ;  /* 0x0000003a00007c02 */ /* 0x000fe20008000f00 */
        /* <DEDUP_REMOVED lines=15> */
.L_x_6045:
[----:B------:R-:W-:Y:S01]  /*f940*/  UMOV UR4, 0xffffffff ;  /* 0xffffffff00047882 */ /* 0x000fe20000000000 */
[----:B------:R-:W-:Y:S02]  /*f950*/  SHF.R.S32.HI R7, RZ, 0x1f, R6 ;  /* 0x0000001fff077819 */ /* 0x000fe40000011406 */
[----:B------:R-:W-:Y:S05]  /*f960*/  BRA.DIV UR4, `(.L_x_5992) ;  /* 0x0000002a04f87947 */ /* 0x000fea000b800000 */
[----:B------:R-:W-:-:S13]  /*f970*/  ELECT P6, URZ, PT ;  /* 0x00000000003f782f */ /* 0x000fda00038c0000 */
.L_x_6048:
[----:B------:R-:W-:Y:S05]  /*f980*/  @!P6 BRA `(.L_x_5993) ;  /* 0x0000000000c4e947 */ /* 0x000fea0003800000 */
[----:B------:R-:W-:Y:S01]  /*f990*/  MOV R4, R6 ;  /* 0x0000000600047202 */ /* 0x000fe20000000f00 */
        /* <DEDUP_REMOVED lines=19> */
.L_x_5994:
[----:B------:R-:W2:Y:S01]  /*fad0*/  S2R R5, SR_TID.X ;  /* 0x0000000000057919 */ /* 0x000ea20000002100 */
[----:B-1----:R-:W-:Y:S02]  /*fae0*/  LEA R8, R16, UR38, 0x3 ;  /* 0x0000002610087c11 */ /* 0x002fe4000f8e18ff */
[----:B--2---:R-:W-:Y:S02]  /*faf0*/  LOP3.LUT R9, R5, 0x7f, RZ, 0xc0, !PT ;  /* 0x0000007f05097812 */ /* 0x004fe400078ec0ff */
[----:B------:R-:W-:Y:S02]  /*fb00*/  SHF.L.U32 R5, R17, 0x1f, RZ ;  /* 0x0000001f11057819 */ /* 0x000fe400000006ff */
[----:B------:R-:W-:Y:S02]  /*fb10*/  ISETP.NE.AND P3, PT, R9, RZ, PT ;  /* 0x000000ff0900720c */ /* 0x000fe40003f65270 */
[----:B------:R-:W1:Y:S02]  /*fb20*/  SYNCS.PHASECHK.TRANS64.TRYWAIT P2, [R8+URZ+0x38840], R5 ;  /* 0x03884005080075a7 */ /* 0x000e64000804017f */
[----:B-1----:R-:W-:Y:S09]  /*fb30*/  @!P2 BRA `(.L_x_5995) ;  /* 0x0000002800a4a947 */ /* 0x002ff20003800000 */
.L_x_6049:
[----:B------:R-:W-:Y:S05]  /*fb40*/  @P3 BRA `(.L_x_5996) ;  /* 0x0000000000143947 */ /* 0x000fea0003800000 */
[----:B------:R-:W-:Y:S01]  /*fb50*/  ISETP.NE.AND P2, PT, R19, RZ, PT ;  /* 0x000000ff1300720c */ /* 0x000fe20003f45270 */
[----:B-1----:R-:W-:-:S04]  /*fb60*/  IMAD.MOV.U32 R5, RZ, RZ, 0x2000 ;  /* 0x00002000ff057424 */ /* 0x002fc800078e00ff */
[----:B------:R2:W-:Y:S08]  /*fb70*/  SYNCS.ARRIVE.TRANS64 RZ, [R8+URZ+0x38830], R5 ;  /* 0x0388300508ff79a7 */ /* 0x0005f0000800003f */
[----:B------:R-:W-:Y:S05]  /*fb80*/  @!P2 BRA `(.L_x_5996) ;  /* 0x000000000004a947 */ /* 0x000fea0003800000 */
[----:B------:R-:W-:Y:S01]  /*fb90*/  BPT.TRAP 0x1 ;  /* 0x000000040000795c */ /* 0x000fe20000300000 */
.L_x_5996:
        /* <DEDUP_REMOVED lines=16> */
.L_x_5993:
[----:B------:R-:W-:Y:S05]  /*fca0*/  WARPSYNC.ALL ;  /* 0x0000000000007948 */ /* 0x000fea0003800000 */
[----:B------:R-:W-:Y:S01]  /*fcb0*/  BAR.SYNC.DEFER_BLOCKING 0x8, 0xa0 ;  /* 0x0202800000007b1d */ /* 0x000fe20000010000 */
[----:B------:R-:W-:-:S05]  /*fcc0*/  ELECT P2, URZ, PT ;  /* 0x00000000003f782f */ /* 0x000fca0003840000 */
[----:B------:R-:W-:Y:S08]  /*fcd0*/  BSSY B0, `(.L_x_5997) ;  /* 0x0000041000007945 */ /* 0x000ff00003800000 */
[----:B------:R-:W-:Y:S05]  /*fce0*/  @!P2 BRA `(.L_x_5998) ;  /* 0x0000000000fca947 */ /* 0x000fea0003800000 */
[----:B------:R-:W-:Y:S01]  /*fcf0*/  UIADD3 UR14, UP0, UR46, 0x270, URZ ;  /* 0x000002702e0e7890 */ /* 0x000fe2000ff1e03f */
[----:B-12---:R-:W-:Y:S01]  /*fd00*/  MOV R5, 0x2000 ;  /* 0x0000200000057802 */ /* 0x006fe20000000f00 */
        /* <DEDUP_REMOVED lines=61> */
.L_x_5998:
[----:B------:R-:W-:Y:S05]  /*100e0*/  BSYNC B0 ;  /* 0x0000000000007941 */ /* 0x000fea0003800000 */
.L_x_5997:
        /* <DEDUP_REMOVED lines=8> */
.L_x_6050:
[----:B------:R-:W-:Y:S01]  /*10170*/  ULDC.64 UR4, c[0x0][0x408] ;  /* 0x0001020000047ab9 */ /* 0x000fe20000000a00 */
[----:B------:R-:W-:Y:S04]  /*10180*/  BSSY B0, `(.L_x_6000) ;  /* 0x0000042000007945 */ /* 0x000fe80003800000 */
[----:B------:R-:W-:Y:S05]  /*10190*/  @!P6 BRA `(.L_x_6001) ;  /* 0x000000040000e947 */ /* 0x000fea0003800000 */
[----:B-1----:R-:W1:Y:S01]  /*101a0*/  S2R R8, SR_TID.X ;  /* 0x0000000000087919 */ /* 0x002e620000002100 */
[----:B------:R-:W-:Y:S02]  /*101b0*/  LEA R5, R16, UR38, 0x3 ;  /* 0x0000002610057c11 */ /* 0x000fe4000f8e18ff */
[----:B-1----:R-:W-:Y:S02]  /*101c0*/  LOP3.LUT R9, R8, 0x7f, RZ, 0xc0, !PT ;  /* 0x0000007f08097812 */ /* 0x002fe400078ec0ff */
[----:B------:R-:W-:Y:S02]  /*101d0*/  SHF.L.U32 R8, R17, 0x1f, RZ ;  /* 0x0000001f11087819 */ /* 0x000fe400000006ff */
[----:B------:R-:W-:Y:S02]  /*101e0*/  ISETP.NE.AND P3, PT, R9, RZ, PT ;  /* 0x000000ff0900720c */ /* 0x000fe40003f65270 */
[----:B------:R-:W1:Y:S02]  /*101f0*/  SYNCS.PHASECHK.TRANS64.TRYWAIT P2, [R5+URZ+0x38860], R8 ;  /* 0x03886008050075a7 */ /* 0x000e64000804017f */
[----:B-1----:R-:W-:Y:S09]  /*10200*/  @!P2 BRA `(.L_x_6002) ;  /* 0x00000024001ca947 */ /* 0x002ff20003800000 */
.L_x_6051:
[----:B------:R-:W-:Y:S05]  /*10210*/  @P3 BRA `(.L_x_6003) ;  /* 0x0000000000143947 */ /* 0x000fea0003800000 */
[----:B------:R-:W-:Y:S02]  /*10220*/  ISETP.NE.AND P2, PT, R19, RZ, PT ;  /* 0x000000ff1300720c */ /* 0x000fe40003f45270 */
[----:B-1----:R-:W-:-:S04]  /*10230*/  MOV R8, 0x10000 ;  /* 0x0001000000087802 */ /* 0x002fc80000000f00 */
[----:B------:R2:W-:Y:S07]  /*10240*/  SYNCS.ARRIVE.TRANS64 RZ, [R5+URZ+0x38850], R8 ;  /* 0x0388500805ff79a7 */ /* 0x0005ee000800003f */
[----:B------:R-:W-:Y:S05]  /*10250*/  @!P2 BRA `(.L_x_6003) ;  /* 0x000000000004a947 */ /* 0x000fea0003800000 */
[----:B------:R-:W-:Y:S01]  /*10260*/  BPT.TRAP 0x1 ;  /* 0x000000040000795c */ /* 0x000fe20000300000 */
.L_x_6003:
        /* <DEDUP_REMOVED lines=51> */
.L_x_6001:
[----:B------:R-:W-:Y:S05]  /*105a0*/  BSYNC B0 ;  /* 0x0000000000007941 */ /* 0x000fea0003800000 */
.L_x_6000:
[----:B------:R-:W-:-:S06]  /*105b0*/  UISETP.GE.AND UP0, UPT, UR39, 0x2, UPT ;  /* 0x000000022700788c */ /* 0x000fcc000bf06270 */
[----:B------:R-:W-:-:S13]  /*105c0*/  PLOP3.LUT P2, PT, PT, PT, UP0, 0x80, 0x0 ;  /* 0x000000000000781c */ /* 0x000fda0003f4f008 */
[----:B------:R-:W-:Y:S05]  /*105d0*/  @!P2 BRA `(.L_x_6004) ;  /* 0x00000014009ca947 */ /* 0x000fea0003800000 */
[----:B------:R-:W-:Y:S02]  /*105e0*/  ULOP3.LUT UR6, UR39, 0x1, URZ, 0xc0, !UPT ;  /* 0x0000000127067892 */ /* 0x000fe4000f8ec03f */
[----:B------:R-:W-:Y:S02]  /*105f0*/  IMAD.U32 R9, RZ, RZ, UR39 ;  /* 0x00000027ff097e24 */ /* 0x000fe4000f8e00ff */
[----:B------:R-:W-:Y:S02]  /*10600*/  UISETP.NE.U32.AND UP0, UPT, UR6, 0x1, UPT ;  /* 0x000000010600788c */ /* 0x000fe4000bf05070 */
[----:B------:R-:W-:-:S04]  /*10610*/  VIADD R9, R9, 0xfffffffe ;  /* 0xfffffffe09097836 */ /* 0x000fc80000000000 */
[----:B------:R-:W-:Y:S02]  /*10620*/  PLOP3.LUT P2, PT, PT, PT, UP0, 0x80, 0x0 ;  /* 0x000000000000781c */ /* 0x000fe40003f4f008 */
[----:B-12---:R-:W-:-:S11]  /*10630*/  MOV R8, R9 ;  /* 0x0000000900087202 */ /* 0x006fd60000000f00 */
        /* <DEDUP_REMOVED lines=28> */
.L_x_6008:
[----:B-1----:R-:W1:Y:S01]  /*10800*/  S2R R2, SR_TID.X ;  /* 0x0000000000027919 */ /* 0x002e620000002100 */
[----:B------:R-:W-:Y:S02]  /*10810*/  SHF.L.U32 R3, R17, 0x1f, RZ ;  /* 0x0000001f11037819 */ /* 0x000fe400000006ff */
[----:B-1----:R-:W-:Y:S02]  /*10820*/  LOP3.LUT R5, R2, 0x7f, RZ, 0xc0, !PT ;  /* 0x0000007f02057812 */ /* 0x002fe400078ec0ff */
[----:B------:R-:W-:Y:S02]  /*10830*/  LEA R2, R16, UR38, 0x3 ;  /* 0x0000002610027c11 */ /* 0x000fe4000f8e18ff */
[----:B------:R-:W-:Y:S02]  /*10840*/  ISETP.NE.AND P2, PT, R5, RZ, PT ;  /* 0x000000ff0500720c */ /* 0x000fe40003f45270 */
[----:B------:R-:W1:Y:S02]  /*10850*/  SYNCS.PHASECHK.TRANS64.TRYWAIT P3, [R2+URZ+0x38840], R3 ;  /* 0x03884003020075a7 */ /* 0x000e64000806017f */
[----:B-1----:R-:W-:Y:S09]  /*10860*/  @!P3 BRA `(.L_x_6009) ;  /* 0x0000001c0098b947 */ /* 0x002ff20003800000 */
.L_x_6052:
[----:B------:R-:W-:Y:S05]  /*10870*/  @P2 BRA `(.L_x_6010) ;  /* 0x0000000000142947 */ /* 0x000fea0003800000 */
[----:B------:R-:W-:Y:S01]  /*10880*/  ISETP.NE.AND P3, PT, R19, RZ, PT ;  /* 0x000000ff1300720c */ /* 0x000fe20003f65270 */
[----:B------:R-:W-:-:S04]  /*10890*/  IMAD.MOV.U32 R5, RZ, RZ, 0x2000 ;  /* 0x00002000ff057424 */ /* 0x000fc800078e00ff */
[----:B------:R2:W-:Y:S08]  /*108a0*/  SYNCS.ARRIVE.TRANS64 RZ, [R2+URZ+0x38830], R5 ;  /* 0x0388300502ff79a7 */ /* 0x0005f0000800003f */
[----:B------:R-:W-:Y:S05]  /*108b0*/  @!P3 BRA `(.L_x_6010) ;  /* 0x000000000004b947 */ /* 0x000fea0003800000 */
[----:B------:R-:W-:Y:S01]  /*108c0*/  BPT.TRAP 0x1 ;  /* 0x000000040000795c */ /* 0x000fe20000300000 */
.L_x_6010:
        /* <DEDUP_REMOVED lines=17> */
.L_x_6053:
[----:B------:R-:W-:Y:S05]  /*109e0*/  @P2 BRA `(.L_x_6012) ;  /* 0x0000000000142947 */ /* 0x000fea0003800000 */
[----:B------:R-:W-:Y:S02]  /*109f0*/  ISETP.NE.AND P2, PT, R19, RZ, PT ;  /* 0x000000ff1300720c */ /* 0x000fe40003f45270 */
[----:B-12---:R-:W-:-:S04]  /*10a00*/  MOV R3, 0x10000 ;  /* 0x0001000000037802 */ /* 0x006fc80000000f00 */
[----:B------:R3:W-:Y:S07]  /*10a10*/  SYNCS.ARRIVE.TRANS64 RZ, [R2+URZ+0x38850], R3 ;  /* 0x0388500302ff79a7 */ /* 0x0007ee000800003f */
[----:B------:R-:W-:Y:S05]  /*10a20*/  @!P2 BRA `(.L_x_6012) ;  /* 0x000000000004a947 */ /* 0x000fea0003800000 */
[----:B------:R-:W-:Y:S01]  /*10a30*/  BPT.TRAP 0x1 ;  /* 0x000000040000795c */ /* 0x000fe20000300000 */
.L_x_6012:
        /* <DEDUP_REMOVED lines=50> */
.L_x_6007:
[----:B------:R-:W-:Y:S05]  /*10d60*/  BSYNC B0 ;  /* 0x0000000000007941 */ /* 0x000fea0003800000 */
.L_x_6006:
[----:B------:R-:W-:-:S06]  /*10d70*/  UIADD3 UR6, UR39, -0x3, URZ ;  /* 0xfffffffd27067890 */ /* 0x000fcc000fffe03f */
[----:B------:R-:W-:-:S07]  /*10d80*/  IMAD.U32 R8, RZ, RZ, UR6 ;  /* 0x00000006ff087e24 */ /* 0x000fce000f8e00ff */
.L_x_6005:
[----:B------:R-:W-:Y:S01]  /*10d90*/  ISETP.NE.AND P2, PT, R9, RZ, PT ;  /* 0x000000ff0900720c */ /* 0x000fe20003f45270 */
[----:B------:R-:W-:-:S12]  /*10da0*/  BSSY B0, `(.L_x_6004) ;  /* 0x00000ea000007945 */ /* 0x000fd80003800000 */
[----:B------:R-:W-:Y:S05]  /*10db0*/  @!P2 BRA `(.L_x_6013) ;  /* 0x0000000c00a0a947 */ /* 0x000fea0003800000 */
.L_x_6028:
        /* <DEDUP_REMOVED lines=23> */
[----:B--2---:R-:W-:-:S04]  /*10f30*/  LEA R4, P2, R2, R4, 0x2 ;  /* 0x0000000402047211 */ /* 0x004fc800078410ff */
[----:B------:R-:W-:-:S05]  /*10f40*/  LEA.HI.X R5, R2, R5, R3, 0x2, P2 ;  /* 0x0000000502057211 */ /* 0x000fca00010f1403 */
[----:B------:R1:W5:Y:S01]  /*10f50*/  LDG.E R4, desc[UR54][R4.64] ;  /* 0x0000003604047981 */ /* 0x000362000c1e1900 */
[----:B------:R-:W-:-:S04]  /*10f60*/  IMAD.MOV R3, RZ, RZ, -R11 ;  /* 0x000000ffff037224 */ /* 0x000fc800078e0a0b */
[----:B------:R-:W-:-:S07]  /*10f70*/  IMAD R10, R10, R3, R8 ;  /* 0x000000030a0a7224 */ /* 0x000fce00078e0208 */
.L_x_6016:
[----:B------:R-:W1:Y:S01]  /*10f80*/  S2R R2, SR_TID.X ;  /* 0x0000000000027919 */ /* 0x000e620000002100 */
[----:B------:R-:W-:Y:S02]  /*10f90*/  LEA R3, R9, UR38, 0x3 ;  /* 0x0000002609037c11 */ /* 0x000fe4000f8e18ff */
[----:B-1----:R-:W-:Y:S02]  /*10fa0*/  LOP3.LUT R5, R2, 0x7f, RZ, 0xc0, !PT ;  /* 0x0000007f02057812 */ /* 0x002fe400078ec0ff */
[----:B------:R-:W-:Y:S02]  /*10fb0*/  SHF.L.U32 R2, R17, 0x1f, RZ ;  /* 0x0000001f11027819 */ /* 0x000fe400000006ff */
[----:B------:R-:W-:Y:S02]  /*10fc0*/  ISETP.NE.AND P2, PT, R5, RZ, PT ;  /* 0x000000ff0500720c */ /* 0x000fe40003f45270 */
[----:B------:R-:W1:Y:S02]  /*10fd0*/  SYNCS.PHASECHK.TRANS64.TRYWAIT P3, [R3+URZ+0x38840], R2 ;  /* 0x03884002030075a7 */ /* 0x000e64000806017f */
[----:B-1----:R-:W-:Y:S09]  /*10fe0*/  @!P3 BRA `(.L_x_6017) ;  /* 0x0000001400e0b947 */ /* 0x002ff20003800000 */
.L_x_6054:
[----:B------:R-:W-:Y:S05]  /*10ff0*/  @P2 BRA `(.L_x_6018) ;  /* 0x0000000000142947 */ /* 0x000fea0003800000 */
[----:B------:R-:W-:Y:S01]  /*11000*/  ISETP.NE.AND P3, PT, R19, RZ, PT ;  /* 0x000000ff1300720c */ /* 0x000fe20003f65270 */
[----:B------:R-:W-:-:S04]  /*11010*/  IMAD.MOV.U32 R12, RZ, RZ, 0x2000 ;  /* 0x00002000ff0c7424 */ /* 0x000fc800078e00ff */
[----:B------:R2:W-:Y:S08]  /*11020*/  SYNCS.ARRIVE.TRANS64 RZ, [R3+URZ+0x38830], R12 ;  /* 0x0388300c03ff79a7 */ /* 0x0005f0000800003f */
[----:B------:R-:W-:Y:S05]  /*11030*/  @!P3 BRA `(.L_x_6018) ;  /* 0x000000000004b947 */ /* 0x000fea0003800000 */
[----:B------:R-:W-:Y:S01]  /*11040*/  BPT.TRAP 0x1 ;  /* 0x000000040000795c */ /* 0x000fe20000300000 */
.L_x_6018:
        /* <DEDUP_REMOVED lines=17> */
.L_x_6055:
[----:B------:R-:W-:Y:S05]  /*11160*/  @P2 BRA `(.L_x_6020) ;  /* 0x0000000000142947 */ /* 0x000fea0003800000 */
[----:B------:R-:W-:Y:S01]  /*11170*/  ISETP.NE.AND P2, PT, R19, RZ, PT ;  /* 0x000000ff1300720c */ /* 0x000fe20003f45270 */
[----:B-1-3--:R-:W-:-:S04]  /*11180*/  IMAD.MOV.U32 R2, RZ, RZ, 0x10000 ;  /* 0x00010000ff027424 */ /* 0x00afc800078e00ff */
[----:B------:R4:W-:Y:S08]  /*11190*/  SYNCS.ARRIVE.TRANS64 RZ, [R3+URZ+0x38850], R2 ;  /* 0x0388500203ff79a7 */ /* 0x0009f0000800003f */
[----:B------:R-:W-:Y:S05]  /*111a0*/  @!P2 BRA `(.L_x_6020) ;  /* 0x000000000004a947 */ /* 0x000fea0003800000 */
[----:B------:R-:W-:Y:S01]  /*111b0*/  BPT.TRAP 0x1 ;  /* 0x000000040000795c */ /* 0x000fe20000300000 */
.L_x_6020:
        /* <DEDUP_REMOVED lines=50> */
.L_x_6015:
[----:B------:R-:W-:Y:S05]  /*114e0*/  BSYNC B1 ;  /* 0x0000000000017941 */ /* 0x000fea0003800000 */
.L_x_6014:
[----:B------:R-:W-:Y:S01]  /*114f0*/  VIADD R9, R9, 0x1 ;  /* 0x0000000109097836 */ /* 0x000fe20000000000 */
[----:B------:R-:W-:Y:S04]  /*11500*/  BSSY B1, `(.L_x_6021) ;  /* 0x0000070000017945 */ /* 0x000fe80003800000 */
[----:B------:R-:W-:-:S04]  /*11510*/  ISETP.NE.AND P2, PT, R9, 0x2, PT ;  /* 0x000000020900780c */ /* 0x000fc80003f45270 */
[----:B---34-:R-:W-:Y:S02]  /*11520*/  SEL R2, RZ, 0x1, P2 ;  /* 0x00000001ff027807 */ /* 0x018fe40001000000 */
[----:B------:R-:W-:Y:S02]  /*11530*/  SEL R16, R9, RZ, P2 ;  /* 0x000000ff09107207 */ /* 0x000fe40001000000 */
[----:B------:R-:W-:Y:S01]  /*11540*/  LOP3.LUT R17, R17, R2, RZ, 0x3c, !PT ;  /* 0x0000000211117212 */ /* 0x000fe200078e3cff */
[----:B------:R-:W-:Y:S06]  /*11550*/  @!P6 BRA `(.L_x_6022) ;  /* 0x0000000400a8e947 */ /* 0x000fec0003800000 */
[----:B------:R-:W-:Y:S01]  /*11560*/  IADD3 R10, R8, -0x1, RZ ;  /* 0xffffffff080a7810 */ /* 0x000fe20007ffe0ff */
[----:B------:R-:W-:Y:S06]  /*11570*/  @!P0 BRA `(.L_x_6023) ;  /* 0x0000000000488947 */ /* 0x000fec0003800000 */
[----:B------:R-:W1:Y:S01]  /*11580*/  LDC R9, c[0x0][0x41c] ;  /* 0x00010700ff097b82 */ /* 0x000e620000000800 */
[----:B------:R-:W-:Y:S02]  /*11590*/  IMAD.MOV.U32 R11, RZ, RZ, R10 ;  /* 0x000000ffff0b7224 */ /* 0x000fe400078e000a */
[----:B------:R-:W-:-:S04]  /*115a0*/  IMAD R13, R7, UR4, RZ ;  /* 0x00000004070d7c24 */ /* 0x000fc8000f8e02ff */
[----:B------:R-:W-:Y:S01]  /*115b0*/  IMAD R13, R6, UR5, R13 ;  /* 0x00000005060d7c24 */ /* 0x000fe2000f8e020d */
[----:B------:R-:W3:Y:S01]  /*115c0*/  LDC.64 R4, c[0x0][0x3f8] ;  /* 0x0000fe00ff047b82 */ /* 0x000ee20000000a00 */
[----:B-1----:R-:W-:-:S13]  /*115d0*/  ISETP.NE.AND P2, PT, R9, 0x1, PT ;  /* 0x000000010900780c */ /* 0x002fda0003f45270 */
[----:B--2---:R-:W1:Y:S02]  /*115e0*/  @P2 LDC.64 R2, c[0x0][0x420] ;  /* 0x00010800ff022b82 */ /* 0x004e640000000a00 */
[----:B-1----:R-:W-:-:S05]  /*115f0*/  @P2 IMAD.HI.U32 R2, R10, R2, RZ ;  /* 0x000000020a022227 */ /* 0x002fca00078e00ff */
[----:B------:R-:W-:-:S04]  /*11600*/  @P2 SHF.R.U32.HI R11, RZ, R3, R2 ;  /* 0x00000003ff0b2219 */ /* 0x000fc80000011602 */
[--C-:B------:R-:W-:Y:S01]  /*11610*/  SHF.R.S32.HI R3, RZ, 0x1f, R11.reuse ;  /* 0x0000001fff037819 */ /* 0x100fe2000001140b */
[----:B------:R-:W-:-:S04]  /*11620*/  IMAD.MOV.U32 R2, RZ, RZ, R11 ;  /* 0x000000ffff027224 */ /* 0x000fc800078e000b */
[----:B------:R-:W-:-:S05]  /*11630*/  IMAD.WIDE.U32 R2, R6, UR4, R2 ;  /* 0x0000000406027c25 */ /* 0x000fca000f8e0002 */
[----:B------:R-:W-:Y:S02]  /*11640*/  IADD3 R3, R13, R3, RZ ;  /* 0x000000030d037210 */ /* 0x000fe40007ffe0ff */
[----:B---3--:R-:W-:-:S04]  /*11650*/  LEA R4, P2, R2, R4, 0x2 ;  /* 0x0000000402047211 */ /* 0x008fc800078410ff */
[----:B------:R-:W-:-:S05]  /*11660*/  LEA.HI.X R5, R2, R5, R3, 0x2, P2 ;  /* 0x0000000502057211 */ /* 0x000fca00010f1403 */
[----:B------:R1:W5:Y:S01]  /*11670*/  LDG.E R4, desc[UR54][R4.64] ;  /* 0x0000003604047981 */ /* 0x000362000c1e1900 */
[----:B------:R-:W-:-:S04]  /*11680*/  IMAD.MOV R2, RZ, RZ, -R11 ;  /* 0x000000ffff027224 */ /* 0x000fc800078e0a0b */
[----:B------:R-:W-:-:S07]  /*11690*/  IMAD R10, R9, R2, R10 ;  /* 0x00000002090a7224 */ /* 0x000fce00078e020a */
.L_x_6023:
[----:B------:R-:W1:Y:S01]  /*116a0*/  S2R R2, SR_TID.X ;  /* 0x0000000000027919 */ /* 0x000e620000002100 */
[----:B--2---:R-:W-:Y:S02]  /*116b0*/  SHF.L.U32 R3, R17, 0x1f, RZ ;  /* 0x0000001f11037819 */ /* 0x004fe400000006ff */
[----:B-1----:R-:W-:Y:S02]  /*116c0*/  LOP3.LUT R5, R2, 0x7f, RZ, 0xc0, !PT ;  /* 0x0000007f02057812 */ /* 0x002fe400078ec0ff */
[----:B------:R-:W-:Y:S02]  /*116d0*/  LEA R2, R16, UR38, 0x3 ;  /* 0x0000002610027c11 */ /* 0x000fe4000f8e18ff */
[----:B------:R-:W-:Y:S02]  /*116e0*/  ISETP.NE.AND P2, PT, R5, RZ, PT ;  /* 0x000000ff0500720c */ /* 0x000fe40003f45270 */
[----:B------:R-:W1:Y:S02]  /*116f0*/  SYNCS.PHASECHK.TRANS64.TRYWAIT P3, [R2+URZ+0x38840], R3 ;  /* 0x03884003020075a7 */ /* 0x000e64000806017f */
[----:B-1----:R-:W-:Y:S09]  /*11700*/  @!P3 BRA `(.L_x_6024) ;  /* 0x000000100040b947 */ /* 0x002ff20003800000 */
.L_x_6056:
[----:B------:R-:W-:Y:S05]  /*11710*/  @P2 BRA `(.L_x_6025) ;  /* 0x0000000000142947 */ /* 0x000fea0003800000 */
[----:B------:R-:W-:Y:S01]  /*11720*/  ISETP.NE.AND P3, PT, R19, RZ, PT ;  /* 0x000000ff1300720c */ /* 0x000fe20003f65270 */
[----:B------:R-:W-:-:S04]  /*11730*/  IMAD.MOV.U32 R5, RZ, RZ, 0x2000 ;  /* 0x00002000ff057424 */ /* 0x000fc800078e00ff */
[----:B------:R2:W-:Y:S08]  /*11740*/  SYNCS.ARRIVE.TRANS64 RZ, [R2+URZ+0x38830], R5 ;  /* 0x0388300502ff79a7 */ /* 0x0005f0000800003f */
[----:B------:R-:W-:Y:S05]  /*11750*/  @!P3 BRA `(.L_x_6025) ;  /* 0x000000000004b947 */ /* 0x000fea0003800000 */
[----:B------:R-:W-:Y:S01]  /*11760*/  BPT.TRAP 0x1 ;  /* 0x000000040000795c */ /* 0x000fe20000300000 */
.L_x_6025:
        /* <DEDUP_REMOVED lines=17> */
.L_x_6057:
[----:B------:R-:W-:Y:S05]  /*11880*/  @P2 BRA `(.L_x_6027) ;  /* 0x0000000000142947 */ /* 0x000fea0003800000 */
[----:B------:R-:W-:Y:S01]  /*11890*/  ISETP.NE.AND P2, PT, R19, RZ, PT ;  /* 0x000000ff1300720c */ /* 0x000fe20003f45270 */
[----:B-1-3--:R-:W-:-:S04]  /*118a0*/  IMAD.MOV.U32 R3, RZ, RZ, 0x10000 ;  /* 0x00010000ff037424 */ /* 0x00afc800078e00ff */
[----:B------:R4:W-:Y:S08]  /*118b0*/  SYNCS.ARRIVE.TRANS64 RZ, [R2+URZ+0x38850], R3 ;  /* 0x0388500302ff79a7 */ /* 0x0009f0000800003f */
[----:B------:R-:W-:Y:S05]  /*118c0*/  @!P2 BRA `(.L_x_6027) ;  /* 0x000000000004a947 */ /* 0x000fea0003800000 */
[----:B------:R-:W-:Y:S01]  /*118d0*/  BPT.TRAP 0x1 ;  /* 0x000000040000795c */ /* 0x000fe20000300000 */
.L_x_6027:
        /* <DEDUP_REMOVED lines=50> */
.L_x_6022:
[----:B------:R-:W-:Y:S05]  /*11c00*/  BSYNC B1 ;  /* 0x0000000000017941 */ /* 0x000fea0003800000 */
.L_x_6021:
[C---:B------:R-:W-:Y:S01]  /*11c10*/  ISETP.GT.AND P2, PT, R8.reuse, 0x1, PT ;  /* 0x000000010800780c */ /* 0x040fe20003f44270 */
[----:B------:R-:W-:-:S12]  /*11c20*/  VIADD R8, R8, 0xfffffffe ;  /* 0xfffffffe08087836 */ /* 0x000fd80000000000 */
[----:B------:R-:W-:Y:S05]  /*11c30*/  @P2 BRA `(.L_x_6028) ;  /* 0xfffffff000602947 */ /* 0x000fea000383ffff */
.L_x_6013:
[----:B------:R-:W-:Y:S05]  /*11c40*/  BSYNC B0 ;  /* 0x0000000000007941 */ /* 0x000fea0003800000 */
.L_x_6004:
        /* <DEDUP_REMOVED lines=18> */
.L_x_6030:
[----:B------:R-:W-:Y:S05]  /*11d70*/  BSYNC B0 ;  /* 0x0000000000007941 */ /* 0x000fea0003800000 */
.L_x_6029:
[----:B------:R-:W-:Y:S01]  /*11d80*/  SEL R16, R16, RZ, P0 ;  /* 0x000000ff10107207 */ /* 0x000fe20000000000 */
[----:B------:R-:W-:-:S07]  /*11d90*/  IMAD.MOV.U32 R13, RZ, RZ, R18 ;  /* 0x000000ffff0d7224 */ /* 0x000fce00078e0012 */
.L_x_5987:
[----:B------:R-:W-:Y:S05]  /*11da0*/  BSYNC B6 ;  /* 0x0000000000067941 */ /* 0x000fea0003800000 */
.L_x_5985:
[----:B------:R-:W-:-:S03]  /*11db0*/  UMOV UR6, 0xffffffff ;  /* 0xffffffff00067882 */ /* 0x000fc60000000000 */
[----:B------:R-:W-:Y:S05]  /*11dc0*/  BRA.DIV UR6, `(.L_x_6031) ;  /* 0x0000000a06b87947 */ /* 0x000fea000b800000 */
[----:B------:R1:W1:Y:S02]  /*11dd0*/  SHFL.IDX PT, R14, R13, RZ, 0x1f ;  /* 0x00001fff0d0e7589 */ /* 0x00026400000e0000 */
.L_x_6060:
        /* <DEDUP_REMOVED lines=12> */
.L_x_5982:
        /* <DEDUP_REMOVED lines=11> */
.L_x_6061:
        /* <DEDUP_REMOVED lines=16> */
.L_x_6036:
        /* <DEDUP_REMOVED lines=9> */
[----:B------:R-:W-:-:S03]  /*120e0*/  SHF.L.U32 R0, R17, 0x1f, RZ ;  /* 0x0000001f11007819 */ /* 0x000fc600000006ff */
[----:B------:R-:W-:Y:S01]  /*120f0*/  IMAD R3, R2, 0x8, R3 ;  /* 0x0000000802037824 */ /* 0x000fe200078e0203 */
[----:B-1----:R-:W-:Y:S06]  /*12100*/  @!P0 BRA `(.L_x_6037) ;  /* 0x0000000800208947 */ /* 0x002fec0003800000 */
.L_x_6062:
[----:B------:R-:W2:Y:S02]  /*12110*/  SYNCS.PHASECHK.TRANS64.TRYWAIT P0, [R3+URZ], R0 ;  /* 0x00000000030075a7 */ /* 0x000ea4000800017f */
[----:B--2---:R-:W-:Y:S05]  /*12120*/  @!P0 BRA `(.L_x_6038) ;  /* 0x00000008002c8947 */ /* 0x004fea0003800000 */
.L_x_6063:
[----:B------:R-:W-:Y:S05]  /*12130*/  @!P2 BRA `(.L_x_6039) ;  /* 0x000000000004a947 */ /* 0x000fea0003800000 */
[----:B------:R-:W-:Y:S01]  /*12140*/  BPT.TRAP 0x1 ;  /* 0x000000040000795c */ /* 0x000fe20000300000 */
.L_x_6039:
[----:B--2---:R-:W-:-:S05]  /*12150*/  IADD3 R3, R7, 0x38860, RZ ;  /* 0x0003886007037810 */ /* 0x004fca0007ffe0ff */
[----:B-1----:R-:W-:-:S04]  /*12160*/  IMAD R5, R16, 0x8, R3 ;  /* 0x0000000810057824 */ /* 0x002fc800078e0203 */
[----:B------:R-:W1:Y:S02]  /*12170*/  SYNCS.PHASECHK.TRANS64.TRYWAIT P0, [R5+URZ], R4 ;  /* 0x00000004050075a7 */ /* 0x000e64000800017f */
[----:B-1----:R-:W-:Y:S05]  /*12180*/  @!P0 BRA `(.L_x_6040) ;  /* 0x0000000800288947 */ /* 0x002fea0003800000 */
.L_x_6064:
[----:B------:R-:W-:-:S07]  /*12190*/  IMAD R3, R2, 0x8, R3 ;  /* 0x0000000802037824 */ /* 0x000fce00078e0203 */
.L_x_6041:
[----:B--2---:R2:W3:Y:S02]  /*121a0*/  SYNCS.PHASECHK.TRANS64.TRYWAIT P0, [R3+URZ], R0 ;  /* 0x00000000030075a7 */ /* 0x0044e4000800017f */
[----:B---3--:R-:W-:Y:S05]  /*121b0*/  @!P0 NANOSLEEP.SYNCS 0x989680 ;  /* 0x009896800000895d */ /* 0x008fea0003900000 */
[----:B------:R-:W3:Y:S02]  /*121c0*/  @!P0 SYNCS.PHASECHK.TRANS64 P0, [R3+URZ], R0 ;  /* 0x00000000030085a7 */ /* 0x000ee4000800007f */
[----:B---3--:R-:W-:Y:S05]  /*121d0*/  @!P0 BRA `(.L_x_6041) ;  /* 0xfffffffc00f08947 */ /* 0x008fea000383ffff */
.L_x_6035:
[----:B------:R-:W-:Y:S05]  /*121e0*/  BSYNC B0 ;  /* 0x0000000000007941 */ /* 0x000fea0003800000 */
.L_x_6034:
[----:B------:R-:W-:Y:S05]  /*121f0*/  EXIT ;  /* 0x000000000000794d */ /* 0x000fea0003800000 */
.L_x_5941:
[----:B-1----:R-:W-:-:S04]  /*12200*/  MOV R0, UR37 ;  /* 0x0000002500007c02 */ /* 0x002fc80008000f00 */
[----:B------:R1:W2:Y:S03]  /*12210*/  SYNCS.PHASECHK.TRANS64.TRYWAIT P1, [R0+URZ+0x38800], R3 ;  /* 0x03880003000075a7 */ /* 0x0002a6000802017f */
[----:B--2---:R-:W-:Y:S05]  /*12220*/  @!P1 NANOSLEEP.SYNCS 0x989680 ;  /* 0x009896800000995d */ /* 0x004fea0003900000 */
[----:B------:R-:W2:Y:S02]  /*12230*/  @!P1 SYNCS.PHASECHK.TRANS64 P1, [R0+URZ+0x38800], R3 ;  /* 0x03880003000095a7 */ /* 0x000ea4000802007f */
[----:B--2---:R-:W-:Y:S05]  /*12240*/  @!P1 BRA `(.L_x_5941) ;  /* 0xfffffffc00ec9947 */ /* 0x004fea000383ffff */
[----:B------:R-:W-:Y:S05]  /*12250*/  BRA `(.L_x_6042) ;  /* 0xffffff0c00d07947 */ /* 0x000fea000383ffff */
.L_x_5945:
[----:B---3--:R3:W4:Y:S02]  /*12260*/  SYNCS.PHASECHK.TRANS64.TRYWAIT P1, [R5+URZ+0x38830], R8 ;  /* 0x03883008050075a7 */ /* 0x008724000802017f */
[----:B----4-:R-:W-:Y:S05]  /*12270*/  @!P1 NANOSLEEP.SYNCS 0x989680 ;  /* 0x009896800000995d */ /* 0x010fea0003900000 */
[----:B------:R-:W4:Y:S02]  /*12280*/  @!P1 SYNCS.PHASECHK.TRANS64 P1, [R5+URZ+0x38830], R8 ;  /* 0x03883008050095a7 */ /* 0x000f24000802007f */
[----:B----4-:R-:W-:Y:S05]  /*12290*/  @!P1 BRA `(.L_x_5945) ;  /* 0xfffffffc00f09947 */ /* 0x010fea000383ffff */
[----:B------:R-:W-:Y:S05]  /*122a0*/  BRA `(.L_x_5944) ;  /* 0xffffff0c00e47947 */ /* 0x000fea000383ffff */
.L_x_5946:
[----:B-1----:R-:W-:-:S04]  /*122b0*/  IMAD.U32 R4, RZ, RZ, UR37 ;  /* 0x00000025ff047e24 */ /* 0x002fc8000f8e00ff */
[----:B------:R1:W4:Y:S03]  /*122c0*/  SYNCS.PHASECHK.TRANS64.TRYWAIT P1, [R4+URZ+0x38810], R3 ;  /* 0x03881003040075a7 */ /* 0x000326000802017f */
[----:B----4-:R-:W-:Y:S05]  /*122d0*/  @!P1 NANOSLEEP.SYNCS 0x989680 ;  /* 0x009896800000995d */ /* 0x010fea0003900000 */
[----:B------:R-:W4:Y:S02]  /*122e0*/  @!P1 SYNCS.PHASECHK.TRANS64 P1, [R4+URZ+0x38810], R3 ;  /* 0x03881003040095a7 */ /* 0x000f24000802007f */
[----:B----4-:R-:W-:Y:S05]  /*122f0*/  @!P1 BRA `(.L_x_5946) ;  /* 0xfffffffc00ec9947 */ /* 0x010fea000383ffff */
[----:B------:R-:W-:Y:S05]  /*12300*/  BRA `(.L_x_6043) ;  /* 0xffffff10006c7947 */ /* 0x000fea000383ffff */
.L_x_5950:
[----:B------:R1:W1:Y:S02]  /*12310*/  SYNCS.PHASECHK.TRANS64.TRYWAIT P1, [R5+URZ+0x38850], R8 ;  /* 0x03885008050075a7 */ /* 0x000264000802017f */
[----:B-1----:R-:W-:Y:S05]  /*12320*/  @!P1 NANOSLEEP.SYNCS 0x989680 ;  /* 0x009896800000995d */ /* 0x002fea0003900000 */
[----:B------:R-:W1:Y:S02]  /*12330*/  @!P1 SYNCS.PHASECHK.TRANS64 P1, [R5+URZ+0x38850], R8 ;  /* 0x03885008050095a7 */ /* 0x000e64000802007f */
[----:B-1----:R-:W-:Y:S05]  /*12340*/  @!P1 BRA `(.L_x_5950) ;  /* 0xfffffffc00f09947 */ /* 0x002fea000383ffff */
[----:B------:R-:W-:Y:S05]  /*12350*/  BRA `(.L_x_5949) ;  /* 0xffffff1000a07947 */ /* 0x000fea000383ffff */
.L_x_5955:
[----:B--2---:R2:W3:Y:S02]  /*12360*/  SYNCS.PHASECHK.TRANS64.TRYWAIT P2, [R10+URZ+0x38830], R7 ;  /* 0x038830070a0075a7 */ /* 0x0044e4000804017f */
[----:B---3--:R-:W-:Y:S05]  /*12370*/  @!P2 NANOSLEEP.SYNCS 0x989680 ;  /* 0x009896800000a95d */ /* 0x008fea0003900000 */
[----:B------:R-:W3:Y:S02]  /*12380*/  @!P2 SYNCS.PHASECHK.TRANS64 P2, [R10+URZ+0x38830], R7 ;  /* 0x038830070a00a5a7 */ /* 0x000ee4000804007f */
[----:B---3--:R-:W-:Y:S05]  /*12390*/  @!P2 BRA `(.L_x_5955) ;  /* 0xfffffffc00f0a947 */ /* 0x008fea000383ffff */
[----:B------:R-:W-:Y:S05]  /*123a0*/  BRA `(.L_x_5954) ;  /* 0xffffff3c00907947 */ /* 0x000fea000383ffff */
.L_x_5959:
[----:B----4-:R4:W1:Y:S02]  /*123b0*/  SYNCS.PHASECHK.TRANS64.TRYWAIT P2, [R10+URZ+0x38850], R7 ;  /* 0x038850070a0075a7 */ /* 0x010864000804017f */
[----:B-1----:R-:W-:Y:S05]  /*123c0*/  @!P2 NANOSLEEP.SYNCS 0x989680 ;  /* 0x009896800000a95d */ /* 0x002fea0003900000 */
[----:B------:R-:W1:Y:S02]  /*123d0*/  @!P2 SYNCS.PHASECHK.TRANS64 P2, [R10+URZ+0x38850], R7 ;  /* 0x038850070a00a5a7 */ /* 0x000e64000804007f */
[----:B-1----:R-:W-:Y:S05]  /*123e0*/  @!P2 BRA `(.L_x_5959) ;  /* 0xfffffffc00f0a947 */ /* 0x002fea000383ffff */
[----:B------:R-:W-:Y:S05]  /*123f0*/  BRA `(.L_x_5958) ;  /* 0xffffff3c00ec7947 */ /* 0x000fea000383ffff */
.L_x_5965:
[----:B--2---:R2:W3:Y:S02]  /*12400*/  SYNCS.PHASECHK.TRANS64.TRYWAIT P2, [R9+URZ+0x38830], R8 ;  /* 0x03883008090075a7 */ /* 0x0044e4000804017f */
[----:B---3--:R-:W-:Y:S05]  /*12410*/  @!P2 NANOSLEEP.SYNCS 0x989680 ;  /* 0x009896800000a95d */ /* 0x008fea0003900000 */
[----:B------:R-:W3:Y:S02]  /*12420*/  @!P2 SYNCS.PHASECHK.TRANS64 P2, [R9+URZ+0x38830], R8 ;  /* 0x038830080900a5a7 */ /* 0x000ee4000804007f */
[----:B---3--:R-:W-:Y:S05]  /*12430*/  @!P2 BRA `(.L_x_5965) ;  /* 0xfffffffc00f0a947 */ /* 0x008fea000383ffff */
[----:B------:R-:W-:Y:S05]  /*12440*/  BRA `(.L_x_5964) ;  /* 0xffffff7400087947 */ /* 0x000fea000383ffff */
.L_x_5969:
[----:B----4-:R4:W1:Y:S02]  /*12450*/  SYNCS.PHASECHK.TRANS64.TRYWAIT P2, [R9+URZ+0x38850], R8 ;  /* 0x03885008090075a7 */ /* 0x010864000804017f */
[----:B-1----:R-:W-:Y:S05]  /*12460*/  @!P2 NANOSLEEP.SYNCS 0x989680 ;  /* 0x009896800000a95d */ /* 0x002fea0003900000 */
[----:B------:R-:W1:Y:S02]  /*12470*/  @!P2 SYNCS.PHASECHK.TRANS64 P2, [R9+URZ+0x38850], R8 ;  /* 0x038850080900a5a7 */ /* 0x000e64000804007f */
[----:B-1----:R-:W-:Y:S05]  /*12480*/  @!P2 BRA `(.L_x_5969) ;  /* 0xfffffffc00f0a947 */ /* 0x002fea000383ffff */
[----:B------:R-:W-:Y:S05]  /*12490*/  BRA `(.L_x_5968) ;  /* 0xffffff7400647947 */ /* 0x000fea000383ffff */
.L_x_5991:
[----:B------:R-:W1:Y:S01]  /*124a0*/  S2R R7, SR_TID.X ;  /* 0x0000000000077919 */ /* 0x000e620000002100 */
[----:B------:R-:W-:Y:S01]  /*124b0*/  MOV R12, RZ ;  /* 0x000000ff000c7202 */ /* 0x000fe20000000f00 */
        /* <DEDUP_REMOVED lines=8> */
.L_x_6044:
[----:B------:R-:W-:Y:S05]  /*12540*/  BRA `(.L_x_6045) ;  /* 0xffffffd000fc7947 */ /* 0x000fea000383ffff */
.L_x_5992:
[----:B------:R-:W-:Y:S01]  /*12550*/  BSSY B0, `(.L_x_6046) ;  /* 0x0000006000007945 */ /* 0x000fe20003800000 */
[----:B------:R-:W-:-:S07]  /*12560*/  MOV R15, 0xffffffff ;  /* 0xffffffff000f7802 */ /* 0x000fce0000000f00 */
[----:B------:R-:W-:Y:S05]  /*12570*/  WARPSYNC.COLLECTIVE R15, `(.L_x_6047) ;  /* 0x000000000f0c7348 */ /* 0x000fea0003c00000 */
[----:B------:R-:W-:Y:S02]  /*12580*/  ELECT P6, UR62, PT ;  /* 0x00000000003e782f */ /* 0x000fe400038c0000 */
[----:B------:R-:W-:Y:S01]  /*12590*/  MOV R14, UR62 ;  /* 0x0000003e000e7c02 */ /* 0x000fe20008000f00 */
[----:B------:R-:W-:Y:S10]  /*125a0*/  ENDCOLLECTIVE ;  /* 0x000000000000791b */ /* 0x000ff40003800000 */
.L_x_6047:
[----:B------:R-:W-:Y:S05]  /*125b0*/  BSYNC B0 ;  /* 0x0000000000007941 */ /* 0x000fea0003800000 */
.L_x_6046:
[----:B------:R-:W-:Y:S05]  /*125c0*/  BRA `(.L_x_6048) ;  /* 0xffffffd000ec7947 */ /* 0x000fea000383ffff */
.L_x_5995:
[----:B-1----:R1:W2:Y:S02]  /*125d0*/  SYNCS.PHASECHK.TRANS64.TRYWAIT P2, [R8+URZ+0x38840], R5 ;  /* 0x03884005080075a7 */ /* 0x0022a4000804017f */
[----:B--2---:R-:W-:Y:S05]  /*125e0*/  @!P2 NANOSLEEP.SYNCS 0x989680 ;  /* 0x009896800000a95d */ /* 0x004fea0003900000 */
[----:B------:R-:W2:Y:S02]  /*125f0*/  @!P2 SYNCS.PHASECHK.TRANS64 P2, [R8+URZ+0x38840], R5 ;  /* 0x038840050800a5a7 */ /* 0x000ea4000804007f */
[----:B--2---:R-:W-:Y:S05]  /*12600*/  @!P2 BRA `(.L_x_5995) ;  /* 0xfffffffc00f0a947 */ /* 0x004fea000383ffff */
[----:B------:R-:W-:Y:S05]  /*12610*/  BRA `(.L_x_6049) ;  /* 0xffffffd400487947 */ /* 0x000fea000383ffff */
.L_x_5999:
[----:B-1----:R-:W-:-:S04]  /*12620*/  IMAD.U32 R8, RZ, RZ, UR38 ;  /* 0x00000026ff087e24 */ /* 0x002fc8000f8e00ff */
[----:B------:R1:W2:Y:S03]  /*12630*/  SYNCS.PHASECHK.TRANS64.TRYWAIT P2, [R8+URZ+0x38820], R5 ;  /* 0x03882005080075a7 */ /* 0x0002a6000804017f */
[----:B--2---:R-:W-:Y:S05]  /*12640*/  @!P2 NANOSLEEP.SYNCS 0x989680 ;  /* 0x009896800000a95d */ /* 0x004fea0003900000 */
[----:B------:R-:W2:Y:S02]  /*12650*/  @!P2 SYNCS.PHASECHK.TRANS64 P2, [R8+URZ+0x38820], R5 ;  /* 0x038820050800a5a7 */ /* 0x000ea4000804007f */
[----:B--2---:R-:W-:Y:S05]  /*12660*/  @!P2 BRA `(.L_x_5999) ;  /* 0xfffffffc00eca947 */ /* 0x004fea000383ffff */
[----:B------:R-:W-:Y:S05]  /*12670*/  BRA `(.L_x_6050) ;  /* 0xffffffd800bc7947 */ /* 0x000fea000383ffff */
.L_x_6002:
[----:B-1----:R1:W2:Y:S02]  /*12680*/  SYNCS.PHASECHK.TRANS64.TRYWAIT P2, [R5+URZ+0x38860], R8 ;  /* 0x03886008050075a7 */ /* 0x0022a4000804017f */
[----:B--2---:R-:W-:Y:S05]  /*12690*/  @!P2 NANOSLEEP.SYNCS 0x989680 ;  /* 0x009896800000a95d */ /* 0x004fea0003900000 */
[----:B------:R-:W2:Y:S02]  /*126a0*/  @!P2 SYNCS.PHASECHK.TRANS64 P2, [R5+URZ+0x38860], R8 ;  /* 0x038860080500a5a7 */ /* 0x000ea4000804007f */
[----:B--2---:R-:W-:Y:S05]  /*126b0*/  @!P2 BRA `(.L_x_6002) ;  /* 0xfffffffc00f0a947 */ /* 0x004fea000383ffff */
[----:B------:R-:W-:Y:S05]  /*126c0*/  BRA `(.L_x_6051) ;  /* 0xffffffd800d07947 */ /* 0x000fea000383ffff */
.L_x_6009:
[----:B-1----:R1:W2:Y:S02]  /*126d0*/  SYNCS.PHASECHK.TRANS64.TRYWAIT P3, [R2+URZ+0x38840], R3 ;  /* 0x03884003020075a7 */ /* 0x0022a4000806017f */
[----:B--2---:R-:W-:Y:S05]  /*126e0*/  @!P3 NANOSLEEP.SYNCS 0x989680 ;  /* 0x009896800000b95d */ /* 0x004fea0003900000 */
[----:B------:R-:W2:Y:S02]  /*126f0*/  @!P3 SYNCS.PHASECHK.TRANS64 P3, [R2+URZ+0x38840], R3 ;  /* 0x038840030200b5a7 */ /* 0x000ea4000806007f */
[----:B--2---:R-:W-:Y:S05]  /*12700*/  @!P3 BRA `(.L_x_6009) ;  /* 0xfffffffc00f0b947 */ /* 0x004fea000383ffff */
[----:B------:R-:W-:Y:S05]  /*12710*/  BRA `(.L_x_6052) ;  /* 0xffffffe000547947 */ /* 0x000fea000383ffff */
.L_x_6011:
[----:B--2---:R2:W3:Y:S02]  /*12720*/  SYNCS.PHASECHK.TRANS64.TRYWAIT P3, [R2+URZ+0x38860], R3 ;  /* 0x03886003020075a7 */ /* 0x0044e4000806017f */
[----:B---3--:R-:W-:Y:S05]  /*12730*/  @!P3 NANOSLEEP.SYNCS 0x989680 ;  /* 0x009896800000b95d */ /* 0x008fea0003900000 */
[----:B------:R-:W3:Y:S02]  /*12740*/  @!P3 SYNCS.PHASECHK.TRANS64 P3, [R2+URZ+0x38860], R3 ;  /* 0x038860030200b5a7 */ /* 0x000ee4000806007f */
[----:B---3--:R-:W-:Y:S05]  /*12750*/  @!P3 BRA `(.L_x_6011) ;  /* 0xfffffffc00f0b947 */ /* 0x008fea000383ffff */
[----:B------:R-:W-:Y:S05]  /*12760*/  BRA `(.L_x_6053) ;  /* 0xffffffe0009c7947 */ /* 0x000fea000383ffff */
.L_x_6017:
[----:B-1----:R1:W2:Y:S02]  /*12770*/  SYNCS.PHASECHK.TRANS64.TRYWAIT P3, [R3+URZ+0x38840], R2 ;  /* 0x03884002030075a7 */ /* 0x0022a4000806017f */
[----:B--2---:R-:W-:Y:S05]  /*12780*/  @!P3 NANOSLEEP.SYNCS 0x989680 ;  /* 0x009896800000b95d */ /* 0x004fea0003900000 */
[----:B------:R-:W2:Y:S02]  /*12790*/  @!P3 SYNCS.PHASECHK.TRANS64 P3, [R3+URZ+0x38840], R2 ;  /* 0x038840020300b5a7 */ /* 0x000ea4000806007f */
[----:B--2---:R-:W-:Y:S05]  /*127a0*/  @!P3 BRA `(.L_x_6017) ;  /* 0xfffffffc00f0b947 */ /* 0x004fea000383ffff */
[----:B------:R-:W-:Y:S05]  /*127b0*/  BRA `(.L_x_6054) ;  /* 0xffffffe8000c7947 */ /* 0x000fea000383ffff */
.L_x_6019:
[----:B---3--:R3:W4:Y:S02]  /*127c0*/  SYNCS.PHASECHK.TRANS64.TRYWAIT P3, [R3+URZ+0x38860], R2 ;  /* 0x03886002030075a7 */ /* 0x008724000806017f */
[----:B----4-:R-:W-:Y:S05]  /*127d0*/  @!P3 NANOSLEEP.SYNCS 0x989680 ;  /* 0x009896800000b95d */ /* 0x010fea0003900000 */
[----:B------:R-:W4:Y:S02]  /*127e0*/  @!P3 SYNCS.PHASECHK.TRANS64 P3, [R3+URZ+0x38860], R2 ;  /* 0x038860020300b5a7 */ /* 0x000f24000806007f */
[----:B----4-:R-:W-:Y:S05]  /*127f0*/  @!P3 BRA `(.L_x_6019) ;  /* 0xfffffffc00f0b947 */ /* 0x010fea000383ffff */
[----:B------:R-:W-:Y:S05]  /*12800*/  BRA `(.L_x_6055) ;  /* 0xffffffe800547947 */ /* 0x000fea000383ffff */
.L_x_6024:
[----:B-1----:R1:W2:Y:S02]  /*12810*/  SYNCS.PHASECHK.TRANS64.TRYWAIT P3, [R2+URZ+0x38840], R3 ;  /* 0x03884003020075a7 */ /* 0x0022a4000806017f */
[----:B--2---:R-:W-:Y:S05]  /*12820*/  @!P3 NANOSLEEP.SYNCS 0x989680 ;  /* 0x009896800000b95d */ /* 0x004fea0003900000 */
[----:B------:R-:W2:Y:S02]  /*12830*/  @!P3 SYNCS.PHASECHK.TRANS64 P3, [R2+URZ+0x38840], R3 ;  /* 0x038840030200b5a7 */ /* 0x000ea4000806007f */
[----:B--2---:R-:W-:Y:S05]  /*12840*/  @!P3 BRA `(.L_x_6024) ;  /* 0xfffffffc00f0b947 */ /* 0x004fea000383ffff */
[----:B------:R-:W-:Y:S05]  /*12850*/  BRA `(.L_x_6056) ;  /* 0xffffffec00ac7947 */ /* 0x000fea000383ffff */
.L_x_6026:
[----:B---3--:R3:W4:Y:S02]  /*12860*/  SYNCS.PHASECHK.TRANS64.TRYWAIT P3, [R2+URZ+0x38860], R3 ;  /* 0x03886003020075a7 */ /* 0x008724000806017f */
[----:B----4-:R-:W-:Y:S05]  /*12870*/  @!P3 NANOSLEEP.SYNCS 0x989680 ;  /* 0x009896800000b95d */ /* 0x010fea0003900000 */
[----:B------:R-:W4:Y:S02]  /*12880*/  @!P3 SYNCS.PHASECHK.TRANS64 P3, [R2+URZ+0x38860], R3 ;  /* 0x038860030200b5a7 */ /* 0x000f24000806007f */
[----:B----4-:R-:W-:Y:S05]  /*12890*/  @!P3 BRA `(.L_x_6026) ;  /* 0xfffffffc00f0b947 */ /* 0x010fea000383ffff */
[----:B------:R-:W-:Y:S05]  /*128a0*/  BRA `(.L_x_6057) ;  /* 0xffffffec00f47947 */ /* 0x000fea000383ffff */
.L_x_6031:
[----:B------:R-:W-:Y:S01]  /*128b0*/  BSSY B0, `(.L_x_6058) ;  /* 0x0000007000007945 */ /* 0x000fe20003800000 */
[----:B--2---:R-:W-:Y:S01]  /*128c0*/  IMAD.MOV.U32 R12, RZ, RZ, RZ ;  /* 0x000000ffff0c7224 */ /* 0x004fe200078e00ff */
[----:B------:R-:W-:Y:S01]  /*128d0*/  MOV R11, 0x1f ;  /* 0x0000001f000b7802 */ /* 0x000fe20000000f00 */
[----:B------:R-:W-:-:S07]  /*128e0*/  IMAD.MOV.U32 R15, RZ, RZ, -0x1 ;  /* 0xffffffffff0f7424 */ /* 0x000fce00078e00ff */
[----:B-1-34-:R-:W-:Y:S05]  /*128f0*/  WARPSYNC.COLLECTIVE R15, `(.L_x_6059) ;  /* 0x000000000f087348 */ /* 0x01afea0003c00000 */
[----:B------:R2:W1:Y:S02]  /*12900*/  SHFL.IDX P6, R14, R13, R12, R11 ;  /* 0x0000000c0d0e7389 */ /* 0x00046400000c000b */
[----:B-1234-:R-:W-:Y:S01]  /*12910*/  ENDCOLLECTIVE ;  /* 0x000000000000791b */ /* 0x01efe20003800000 */
.L_x_6059:
[----:B------:R-:W-:Y:S05]  /*12920*/  BSYNC B0 ;  /* 0x0000000000007941 */ /* 0x000fea0003800000 */
.L_x_6058:
[----:B------:R-:W-:Y:S05]  /*12930*/  BRA `(.L_x_6060) ;  /* 0xfffffff400287947 */ /* 0x000fea000383ffff */
.L_x_6033:
[----:B-1----:R1:W2:Y:S02]  /*12940*/  SYNCS.PHASECHK.TRANS64.TRYWAIT P0, [R7+URZ+0x38820], R0 ;  /* 0x03882000070075a7 */ /* 0x0022a4000800017f */
[----:B--2---:R-:W-:Y:S05]  /*12950*/  @!P0 NANOSLEEP.SYNCS 0x989680 ;  /* 0x009896800000895d */ /* 0x004fea0003900000 */
[----:B------:R-:W2:Y:S02]  /*12960*/  @!P0 SYNCS.PHASECHK.TRANS64 P0, [R7+URZ+0x38820], R0 ;  /* 0x03882000070085a7 */ /* 0x000ea4000800007f */
[----:B--2---:R-:W-:Y:S05]  /*12970*/  @!P0 BRA `(.L_x_6033) ;  /* 0xfffffffc00f08947 */ /* 0x004fea000383ffff */
[----:B------:R-:W-:Y:S05]  /*12980*/  BRA `(.L_x_6061) ;  /* 0xfffffff400707947 */ /* 0x000fea000383ffff */
.L_x_6037:
[----:B-1----:R1:W2:Y:S02]  /*12990*/  SYNCS.PHASECHK.TRANS64.TRYWAIT P0, [R5+URZ], R4 ;  /* 0x00000004050075a7 */ /* 0x0022a4000800017f */
[----:B--2---:R-:W-:Y:S05]  /*129a0*/  @!P0 NANOSLEEP.SYNCS 0x989680 ;  /* 0x009896800000895d */ /* 0x004fea0003900000 */
[----:B------:R-:W2:Y:S02]  /*129b0*/  @!P0 SYNCS.PHASECHK.TRANS64 P0, [R5+URZ], R4 ;  /* 0x00000004050085a7 */ /* 0x000ea4000800007f */
[----:B--2---:R-:W-:Y:S05]  /*129c0*/  @!P0 BRA `(.L_x_6037) ;  /* 0xfffffffc00f08947 */ /* 0x004fea000383ffff */
[----:B------:R-:W-:Y:S05]  /*129d0*/  BRA `(.L_x_6062) ;  /* 0xfffffff400cc7947 */ /* 0x000fea000383ffff */
.L_x_6038:
[----:B--2---:R2:W3:Y:S02]  /*129e0*/  SYNCS.PHASECHK.TRANS64.TRYWAIT P0, [R3+URZ], R0 ;  /* 0x00000000030075a7 */ /* 0x0044e4000800017f */
[----:B---3--:R-:W-:Y:S05]  /*129f0*/  @!P0 NANOSLEEP.SYNCS 0x989680 ;  /* 0x009896800000895d */ /* 0x008fea0003900000 */
[----:B------:R-:W3:Y:S02]  /*12a00*/  @!P0 SYNCS.PHASECHK.TRANS64 P0, [R3+URZ], R0 ;  /* 0x00000000030085a7 */ /* 0x000ee4000800007f */
[----:B---3--:R-:W-:Y:S05]  /*12a10*/  @!P0 BRA `(.L_x_6038) ;  /* 0xfffffffc00f08947 */ /* 0x008fea000383ffff */
[----:B------:R-:W-:Y:S05]  /*12a20*/  BRA `(.L_x_6063) ;  /* 0xfffffff400c07947 */ /* 0x000fea000383ffff */
.L_x_6040:
[----:B-1----:R1:W2:Y:S02]  /*12a30*/  SYNCS.PHASECHK.TRANS64.TRYWAIT P0, [R5+URZ], R4 ;  /* 0x00000004050075a7 */ /* 0x0022a4000800017f */
[----:B--2---:R-:W-:Y:S05]  /*12a40*/  @!P0 NANOSLEEP.SYNCS 0x989680 ;  /* 0x009896800000895d */ /* 0x004fea0003900000 */
[----:B------:R-:W2:Y:S02]  /*12a50*/  @!P0 SYNCS.PHASECHK.TRANS64 P0, [R5+URZ], R4 ;  /* 0x00000004050085a7 */ /* 0x000ea4000800007f */
[----:B--2---:R-:W-:Y:S05]  /*12a60*/  @!P0 BRA `(.L_x_6040) ;  /* 0xfffffffc00f08947 */ /* 0x004fea000383ffff */
[----:B------:R-:W-:Y:S05]  /*12a70*/  BRA `(.L_x_6064) ;  /* 0xfffffff400c47947 */ /* 0x000fea000383ffff */
.L_x_6065:
        /* <DEDUP_REMOVED lines=16> */
.L_x_11954:


//--------------------- .text._ZN7cutlass13device_kernelIN5flash11enable_sm90INS1_16FlashAttnFwdSm90INS1_25CollectiveMainloopFwdSm90ILi2EN4cute5tupleIJNS5_1CILi1EEES8_S8_EEENS6_IJNS7_ILi64EEESA_SA_EEELi512ENS_10bfloat16_tEfNS_4arch4Sm90ELb1ELb0ELb1ELb1ELb0ELb0ELb0ELb0ELb0ELb0ELb0ELb0EEENS1_21CollectiveEpilogueFwdINS6_IJSA_NS7_ILi512EEESA_EEES9_SC_SE_Li256ELb1ELb0ELb0ELb0EEENS1_36VarlenDynamicPersistentTileSchedulerILi64ELi64ELi256ELi32ELb0ELb0ELb1ELb1ELb1ELb1EEEEEEEEEvNT_6ParamsE --------------------------
	.section	.text._ZN7cutlass13device_kernelIN5flash11enable_sm90INS1_16FlashAttnFwdSm90INS1_25CollectiveMainloopFwdSm90ILi2EN4cute5tupleIJNS5_1CILi1EEES8_S8_EEENS6_IJNS7_ILi64EEESA_SA_EEELi512ENS_10bfloat16_tEfNS_4arch4Sm90ELb1ELb0ELb1ELb1ELb0ELb0ELb0ELb0ELb0ELb0ELb0ELb0EEENS1_21CollectiveEpilogueFwdINS6_IJSA_NS7_ILi512EEESA_EEES9_SC_SE_Li256ELb1ELb0ELb0ELb0EEENS1_36VarlenDynamicPersistentTileSchedulerILi64ELi64ELi256ELi32ELb0ELb0ELb1ELb1ELb1ELb1EEEEEEEEEvNT_6ParamsE,"ax",@progbits
	.align	128
.text._ZN7cutlass13device_kernelIN5flash11enable_sm90INS1_16FlashAttnFwdSm90INS1_25CollectiveMainloopFwdSm90ILi2EN4cute5tupleIJNS5_1CILi1EEES8_S8_EEENS6_IJNS7_ILi64EEESA_SA_EEELi512ENS_10bfloat16_tEfNS_4arch4Sm90ELb1ELb0ELb1ELb1ELb0ELb0ELb0ELb0ELb0ELb0ELb0ELb0EEENS1_21CollectiveEpilogueFwdINS6_IJSA_NS7_ILi512EEESA_EEES9_SC_SE_Li256ELb1ELb0ELb0ELb0EEENS1_36VarlenDynamicPersistentTileSchedulerILi64ELi64ELi256ELi32ELb0ELb0ELb1ELb1ELb1ELb1EEEEEEEEEvNT_6ParamsE:
        .type           _ZN7cutlass13device_kernelIN5flash11enable_sm90INS1_16FlashAttnFwdSm90INS1_25CollectiveMainloopFwdSm90ILi2EN4cute5tupleIJNS5_1CILi1EEES8_S8_EEENS6_IJNS7_ILi64EEESA_SA_EEELi512ENS_10bfloat16_tEfNS_4arch4Sm90ELb1ELb0ELb1ELb1ELb0ELb0ELb0ELb0ELb0ELb0ELb0ELb0EEENS1_21CollectiveEpilogueFwdINS6_IJSA_NS7_ILi512EEESA_EEES9_SC_SE_Li256ELb1ELb0ELb0ELb0EEENS1_36VarlenDynamicPersistentTileSchedulerILi64ELi64ELi256ELi32ELb0ELb0ELb1ELb1ELb1ELb1EEEEEEEEEvNT_6ParamsE,@function
        .size           _ZN7cutlass13device_kernelIN5flash11enable_sm90INS1_16FlashAttnFwdSm90INS1_25CollectiveMainloopFwdSm90ILi2EN4cute5tupleIJNS5_1CILi1EEES8_S8_EEENS6_IJNS7_ILi64EEESA_SA_EEELi512ENS_10bfloat16_tEfNS_4arch4Sm90ELb1ELb0ELb1ELb1ELb0ELb0ELb0ELb0ELb0ELb0ELb0ELb0EEENS1_21CollectiveEpilogueFwdINS6_IJSA_NS7_ILi512EEESA_EEES9_SC_SE_Li256ELb1ELb0ELb0ELb0EEENS1_36VarlenDynamicPersistentTileSchedulerILi64ELi64ELi256ELi32ELb0ELb0ELb1ELb1ELb1ELb1EEEEEEEEEvNT_6ParamsE,(.L_x_11955 - _ZN7cutlass13device_kernelIN5flash11enable_sm90INS1_16FlashAttnFwdSm90INS1_25CollectiveMainloopFwdSm90ILi2EN4cute5tupleIJNS5_1CILi1EEES8_S8_EEENS6_IJNS7_ILi64EEESA_SA_EEELi512ENS_10bfloat16_tEfNS_4arch4Sm90ELb1ELb0ELb1ELb1ELb0ELb0ELb0ELb0ELb0ELb0ELb0ELb0EEENS1_21CollectiveEpilogueFwdINS6_IJSA_NS7_ILi512EEESA_EEES9_SC_SE_Li256ELb1ELb0ELb0ELb0EEENS1_36VarlenDynamicPersistentTileSchedulerILi64ELi64ELi256ELi32ELb0ELb0ELb1ELb1ELb1ELb1EEEEEEEEEvNT_6ParamsE)
        .other          _ZN7cutlass13device_kernelIN5flash11enable_sm90INS1_16FlashAttnFwdSm90INS1_25CollectiveMainloopFwdSm90ILi2EN4cute5tupleIJNS5_1CILi1EEES8_S8_EEENS6_IJNS7_ILi64EEESA_SA_EEELi512ENS_10bfloat16_tEfNS_4arch4Sm90ELb1ELb0ELb1ELb1ELb0ELb0ELb0ELb0ELb0ELb0ELb0ELb0EEENS1_21CollectiveEpilogueFwdINS6_IJSA_NS7_ILi512EEESA_EEES9_SC_SE_Li256ELb1ELb0ELb0ELb0EEENS1_36VarlenDynamicPersistentTileSchedulerILi64ELi64ELi256ELi32ELb0ELb0ELb1ELb1ELb1ELb1EEEEEEEEEvNT_6ParamsE,@"STO_CUDA_ENTRY STV_DEFAULT"
_ZN7cutlass13device_kernelIN5flash11enable_sm90INS1_16FlashAttnFwdSm90INS1_25CollectiveMainloopFwdSm90ILi2EN4cute5tupleIJNS5_1CILi1EEES8_S8_EEENS6_IJNS7_ILi64EEESA_SA_EEELi512ENS_10bfloat16_tEfNS_4arch4Sm90ELb1ELb0ELb1ELb1ELb0ELb0ELb0ELb0ELb0ELb0ELb0ELb0EEENS1_21CollectiveEpilogueFwdINS6_IJSA_NS7_ILi512EEESA_EEES9_SC_SE_Li256ELb1ELb0ELb0ELb0EEENS1_36VarlenDynamicPersistentTileSchedulerILi64ELi64ELi256ELi32ELb0ELb0ELb1ELb1ELb1ELb1EEEEEEEEEvNT_6ParamsE:
        /* <DEDUP_REMOVED lines=21> */
.L_x_6067:
[----:B------:R-:W-:Y:S05]  /*0150*/  BSYNC B0 ;  /* 0x0000000000007941 */ /* 0x000fea0003800000 */
.L_x_6066:
        /* <DEDUP_REMOVED lines=37> */
.L_x_6068:
        /* <DEDUP_REMOVED lines=22> */
.L_x_6069:
        /* <DEDUP_REMOVED lines=18> */
.L_x_6070:
        /* <DEDUP_REMOVED lines=22> */
.L_x_6071:
        /* <DEDUP_REMOVED lines=22> */
.L_x_6072:
[----:B------:R-:W-:Y:S01]  /*08f0*/  PLOP3.LUT P0, PT, PT, PT, UP0, 0x80, 0x0 ;  /* 0x000000000000781c */ /* 0x000fe20003f0f008 */
[----:B------:R-:W-:Y:S01]  /*0900*/  UMOV UR36, 0x1 ;  /* 0x0000000100247882 */ /* 0x000fe20000000000 */
[----:B------:R-:W-:Y:S01]  /*0910*/  NOP ;  /* 0x0000000000007918 */ /* 0x000fe20000000000 */
[----:B------:R-:W-:Y:S01]  /*0920*/  USEL UR36, UR36, 0x2, !UP0 ;  /* 0x0000000224247887 */ /* 0x000fe2000c000000 */
[----:B------:R-:W-:Y:S01]  /*0930*/  ULDC.64 UR48, c[0x0][0x208] ;  /* 0x0000820000307ab9 */ /* 0x000fe20000000a00 */
[----:B012-4-:R-:W-:Y:S08]  /*0940*/  BAR.SYNC.DEFER_BLOCKING 0x0 ;  /* 0x0000000000007b1d */ /* 0x017ff00000010000 */
[----:B------:R-:W-:Y:S05]  /*0950*/  @!P0 BRA `(.L_x_6073) ;  /* 0x000000b400c48947 */ /* 0x000fea0003800000 */
.L_x_6074:
        /* <DEDUP_REMOVED lines=20> */
[----:B------:R-:W-:Y:S01]  /*0aa0*/  MOV R23, 0x20 ;  /* 0x0000002000177802 */ /* 0x000fe20000000f00 */
[----:B------:R-:W-:Y:S01]  /*0ab0*/  ULOP3.LUT UR41, UR36, 0x1, URZ, 0xfc, !UPT ;  /* 0x0000000124297892 */ /* 0x000fe2000f8efc3f */
[----:B------:R-:W-:Y:S01]  /*0ac0*/  R2UR UR52, R13 ;  /* 0x000000000d3472ca */ /* 0x000fe200000e0000 */
[----:B------:R-:W-:Y:S01]  /*0ad0*/  UMOV UR37, URZ ;  /* 0x0000003f00257c82 */ /* 0x000fe20008000000 */
[----:B------:R-:W-:Y:S01]  /*0ae0*/  SHF.R.S32.HI R0, RZ, 0x1f, R189 ;  /* 0x0000001fff007819 */ /* 0x000fe200000114bd */
[----:B------:R-:W-:Y:S01]  /*0af0*/  UMOV UR38, URZ ;  /* 0x0000003f00267c82 */ /* 0x000fe20008000000 */
[----:B------:R-:W-:Y:S01]  /*0b00*/  R2UR UR5, R14 ;  /* 0x000000000e0572ca */ /* 0x000fe200000e0000 */
[----:B------:R-:W-:Y:S01]  /*0b10*/  UMOV UR39, URZ ;  /* 0x0000003f00277c82 */ /* 0x000fe20008000000 */
[CC--:B------:R-:W-:Y:S02]  /*0b20*/  LEA.HI R2, R0.reuse, R189.reuse, RZ, 0x4 ;  /* 0x000000bd00027211 */ /* 0x0c0fe400078f20ff */
[----:B------:R-:W-:-:S02]  /*0b30*/  LEA.HI R6, R0, R189, RZ, 0x5 ;  /* 0x000000bd00067211 */ /* 0x000fc400078f28ff */
[----:B------:R-:W-:Y:S02]  /*0b40*/  SHF.R.S32.HI R3, RZ, 0x4, R2 ;  /* 0x00000004ff037819 */ /* 0x000fe40000011402 */
[--C-:B------:R-:W-:Y:S02]  /*0b50*/  SHF.R.S32.HI R12, RZ, 0x5, R6.reuse ;  /* 0x00000005ff0c7819 */ /* 0x100fe40000011406 */
[C---:B------:R-:W-:Y:S02]  /*0b60*/  LEA.HI R5, R2.reuse, R3, RZ, 0x1 ;  /* 0x0000000302057211 */ /* 0x040fe400078f08ff */
[----:B------:R-:W-:Y:S02]  /*0b70*/  LOP3.LUT R2, R2, 0xfffffff0, RZ, 0xc0, !PT ;  /* 0xfffffff002027812 */ /* 0x000fe400078ec0ff */
[----:B------:R-:W-:Y:S02]  /*0b80*/  LOP3.LUT R8, R5, 0x1ffffffe, RZ, 0xc0, !PT ;  /* 0x1ffffffe05087812 */ /* 0x000fe400078ec0ff */
[----:B------:R-:W-:Y:S01]  /*0b90*/  SHF.R.S32.HI R5, RZ, 0x1f, R6 ;  /* 0x0000001fff057819 */ /* 0x000fe20000011406 */
[----:B------:R-:W-:Y:S01]  /*0ba0*/  IMAD.IADD R6, R189, 0x1, -R2 ;  /* 0x00000001bd067824 */ /* 0x000fe200078e0a02 */
[----:B------:R-:W-:-:S02]  /*0bb0*/  LEA.HI R4, R0, R189, RZ, 0x7 ;  /* 0x000000bd00047211 */ /* 0x000fc400078f38ff */
[----:B------:R-:W-:Y:S02]  /*0bc0*/  LEA.HI R5, R5, R12, RZ, 0x2 ;  /* 0x0000000c05057211 */ /* 0x000fe400078f10ff */
[----:B------:R-:W-:Y:S02]  /*0bd0*/  IADD3 R9, R3, -R8, RZ ;  /* 0x8000000803097210 */ /* 0x000fe40007ffe0ff */
[----:B------:R-:W-:Y:S02]  /*0be0*/  SHF.R.S32.HI R3, RZ, 0x1f, R6 ;  /* 0x0000001fff037819 */ /* 0x000fe40000011406 */
[----:B------:R-:W-:Y:S01]  /*0bf0*/  LOP3.LUT R7, R5, 0x3ffffc, RZ, 0xc0, !PT ;  /* 0x003ffffc05077812 */ /* 0x000fe200078ec0ff */
[----:B------:R-:W-:Y:S01]  /*0c00*/  IMAD.SHL.U32 R9, R9, 0x8, RZ ;  /* 0x0000000809097824 */ /* 0x000fe200078e00ff */
[----:B------:R-:W-:Y:S02]  /*0c10*/  SHF.R.S32.HI R185, RZ, 0x7, R4 ;  /* 0x00000007ffb97819 */ /* 0x000fe40000011404 */
[----:B------:R-:W-:Y:S01]  /*0c20*/  LEA.HI R5, R3, R6, RZ, 0x3 ;  /* 0x0000000603057211 */ /* 0x000fe200078f18ff */
[----:B------:R-:W-:Y:S01]  /*0c30*/  IMAD.IADD R8, R12, 0x1, -R7 ;  /* 0x000000010c087824 */ /* 0x000fe200078e0a07 */
[----:B------:R-:W-:Y:S01]  /*0c40*/  LOP3.LUT R2, R4, 0xffffff80, RZ, 0xc0, !PT ;  /* 0xffffff8004027812 */ /* 0x000fe200078ec0ff */
[----:B------:R-:W-:Y:S01]  /*0c50*/  IMAD R11, R185, 0x100, R6 ;  /* 0x00000100b90b7824 */ /* 0x000fe200078e0206 */
[----:B------:R-:W-:-:S02]  /*0c60*/  LOP3.LUT R7, R5, 0xfffffff8, RZ, 0xc0, !PT ;  /* 0xfffffff805077812 */ /* 0x000fc400078ec0ff */
[----:B------:R-:W-:Y:S01]  /*0c70*/  SHF.L.U32 R10, R5, 0x6, RZ ;  /* 0x00000006050a7819 */ /* 0x000fe200000006ff */
[----:B------:R-:W-:Y:S01]  /*0c80*/  IMAD R188, R8, 0x10, R11 ;  /* 0x0000001008bc7824 */ /* 0x000fe200078e020b */
[----:B------:R-:W-:Y:S01]  /*0c90*/  LEA.HI R0, R0, R189, RZ, 0x3 ;  /* 0x000000bd00007211 */ /* 0x000fe200078f18ff */
[----:B------:R-:W-:Y:S01]  /*0ca0*/  IMAD.IADD R8, R6, 0x1, -R7 ;  /* 0x0000000106087824 */ /* 0x000fe200078e0a07 */
[----:B------:R-:W-:Y:S01]  /*0cb0*/  LOP3.LUT R11, R10, 0x7ffffe00, RZ, 0xc0, !PT ;  /* 0x7ffffe000a0b7812 */ /* 0x000fe200078ec0ff */
[----:B------:R-:W-:Y:S01]  /*0cc0*/  IMAD.IADD R2, R189, 0x1, -R2 ;  /* 0x00000001bd027824 */ /* 0x000fe200078e0a02 */
[----:B------:R-:W-:Y:S01]  /*0cd0*/  LEA.HI R4, R4, R185, RZ, 0x1 ;  /* 0x000000b904047211 */ /* 0x000fe200078f08ff */
[----:B------:R-:W-:Y:S01]  /*0ce0*/  IMAD.SHL.U32 R10, R8, 0x40, RZ ;  /* 0x00000040080a7824 */ /* 0x000fe200078e00ff */
[----:B------:R-:W-:Y:S01]  /*0cf0*/  LEA R11, R12, R11, 0xa ;  /* 0x0000000b0c0b7211 */ /* 0x000fe200078e50ff */
[----:B------:R-:W-:Y:S01]  /*0d00*/  IMAD.U32 R188, R188, 0x40, R9 ;  /* 0x00000040bcbc7824 */ /* 0x000fe200078e0009 */
[----:B------:R-:W-:-:S02]  /*0d10*/  SHF.R.S32.HI R3, RZ, 0x1f, R2 ;  /* 0x0000001fff037819 */ /* 0x000fc40000011402 */
[----:B------:R-:W-:Y:S02]  /*0d20*/  LOP3.LUT R10, R10, 0x1c0, RZ, 0xc0, !PT ;  /* 0x000001c00a0a7812 */ /* 0x000fe400078ec0ff */
[----:B------:R-:W-:Y:S02]  /*0d30*/  LEA.HI R5, R3, R2, RZ, 0x2 ;  /* 0x0000000203057211 */ /* 0x000fe400078f10ff */
[----:B------:R-:W-:Y:S02]  /*0d40*/  LOP3.LUT R9, R10, 0x8, R9, 0xf8, !PT ;  /* 0x000000080a097812 */ /* 0x000fe400078ef809 */
[--C-:B------:R-:W-:Y:S02]  /*0d50*/  SHF.R.S32.HI R6, RZ, 0x2, R5.reuse ;  /* 0x00000002ff067819 */ /* 0x100fe40000011405 */
[----:B------:R-:W-:Y:S02]  /*0d60*/  SHF.R.S32.HI R7, RZ, 0x1f, R5 ;  /* 0x0000001fff077819 */ /* 0x000fe40000011405 */
[----:B------:R-:W-:-:S02]  /*0d70*/  SHF.R.U32.HI R10, RZ, 0x3, R10 ;  /* 0x00000003ff0a7819 */ /* 0x000fc4000001160a */
[----:B------:R-:W-:Y:S02]  /*0d80*/  LEA.HI R7, R7, R6, RZ, 0x3 ;  /* 0x0000000607077211 */ /* 0x000fe400078f18ff */
[----:B------:R-:W-:Y:S02]  /*0d90*/  LOP3.LUT R10, R9, R10, RZ, 0x3c, !PT ;  /* 0x0000000a090a7212 */ /* 0x000fe400078e3cff */
[----:B------:R-:W-:Y:S02]  /*0da0*/  LEA.HI R3, R3, R2, RZ, 0x5 ;  /* 0x0000000203037211 */ /* 0x000fe400078f28ff */
[----:B------:R-:W-:Y:S01]  /*0db0*/  LOP3.LUT R7, R7, 0xfffffff8, RZ, 0xc0, !PT ;  /* 0xfffffff807077812 */ /* 0x000fe200078ec0ff */
[----:B------:R-:W-:Y:S01]  /*0dc0*/  IMAD.IADD R10, R11, 0x1, R10 ;  /* 0x000000010b0a7824 */ /* 0x000fe200078e020a */
[----:B------:R-:W-:Y:S02]  /*0dd0*/  R2P PR, R8, 0x6 ;  /* 0x0000000608007804 */ /* 0x000fe40000000000 */
[----:B------:R-:W-:Y:S01]  /*0de0*/  LOP3.LUT R5, R5, 0x7ffffffc, RZ, 0xc0, !PT ;  /* 0x7ffffffc05057812 */ /* 0x000fe200078ec0ff */
[----:B------:R-:W-:Y:S01]  /*0df0*/  IMAD.IADD R6, R6, 0x1, -R7 ;  /* 0x0000000106067824 */ /* 0x000fe200078e0a07 */
[----:B------:R-:W-:Y:S01]  /*0e00*/  SHF.R.S32.HI R3, RZ, 0x5, R3 ;  /* 0x00000005ff037819 */ /* 0x000fe20000011403 */
[----:B------:R-:W-:Y:S01]  /*0e10*/  IMAD.MOV.U32 R7, RZ, RZ, R15 ;  /* 0x000000ffff077224 */ /* 0x000fe200078e000f */
[----:B------:R-:W-:-:S02]  /*0e20*/  LEA R19, R10, UR40, 0x1 ;  /* 0x000000280a137c11 */ /* 0x000fc4000f8e08ff */
[----:B------:R-:W-:Y:S01]  /*0e30*/  IADD3 R5, R2, -R5, RZ ;  /* 0x8000000502057210 */ /* 0x000fe20007ffe0ff */
[----:B------:R-:W-:Y:S01]  /*0e40*/  IMAD R2, R3, 0x10, R6 ;  /* 0x0000001003027824 */ /* 0x000fe200078e0206 */
[----:B------:R-:W-:Y:S01]  /*0e50*/  LOP3.LUT R6, R0, 0x1ffffff8, RZ, 0xc0, !PT ;  /* 0x1ffffff800067812 */ /* 0x000fe200078ec0ff */
[C---:B------:R-:W-:Y:S01]  /*0e60*/  VIADD R184, R19.reuse, 0x26800 ;  /* 0x0002680013b87836 */ /* 0x040fe20000000000 */
[----:B------:R-:W-:Y:S01]  /*0e70*/  LOP3.LUT R4, R4, 0xfffffe, RZ, 0xc0, !PT ;  /* 0x00fffffe04047812 */ /* 0x000fe200078ec0ff */
[----:B------:R-:W-:Y:S01]  /*0e80*/  VIADD R22, R19, 0x26840 ;  /* 0x0002684013167836 */ /* 0x000fe20000000000 */
[----:B------:R-:W-:Y:S01]  /*0e90*/  SEL R23, R23, 0xffffffe0, !P1 ;  /* 0xffffffe017177807 */ /* 0x000fe20004800000 */
[----:B------:R-:W-:Y:S01]  /*0ea0*/  IMAD.IADD R6, R189, 0x1, -R6 ;  /* 0x00000001bd067824 */ /* 0x000fe200078e0a06 */
[----:B------:R-:W-:Y:S01]  /*0eb0*/  IADD3 R4, R185, -R4, RZ ;  /* 0x80000004b9047210 */ /* 0x000fe20007ffe0ff */
[C---:B------:R-:W-:Y:S01]  /*0ec0*/  @P2 VIADD R22, R184.reuse, 0xffffffc0 ;  /* 0xffffffc0b8162836 */ /* 0x040fe20000000000 */
[----:B------:R-:W-:Y:S01]  /*0ed0*/  SHF.R.S32.HI R186, RZ, 0x3, R0 ;  /* 0x00000003ffba7819 */ /* 0x000fe20000011400 */
[----:B------:R-:W-:Y:S01]  /*0ee0*/  IMAD.IADD R184, R184, 0x1, R23 ;  /* 0x00000001b8b87824 */ /* 0x000fe200078e0217 */
[----:B------:R-:W-:Y:S01]  /*0ef0*/  SHF.L.U32 R16, R5, 0x1, RZ ;  /* 0x0000000105107819 */ /* 0x000fe200000006ff */
[----:B------:R-:W-:-:S02]  /*0f00*/  IMAD.SHL.U32 R17, R6, 0x8, RZ ;  /* 0x0000000806117824 */ /* 0x000fc400078e00ff */
[----:B------:R-:W-:Y:S02]  /*0f10*/  IMAD.SHL.U32 R18, R4, 0x100, RZ ;  /* 0x0000010004127824 */ /* 0x000fe400078e00ff */
[----:B------:R-:W-:-:S07]  /*0f20*/  IMAD.IADD R23, R23, 0x1, R22 ;  /* 0x0000000117177824 */ /* 0x000fce00078e0216 */
.L_x_6130:
[----:B0-----:R-:W0:Y:S01]  /*0f30*/  LDC.64 R4, c[0x0][0xc60] ;  /* 0x00031800ff047b82 */ /* 0x001e220000000a00 */
[----:B------:R-:W-:Y:S01]  /*0f40*/  ULDC.64 UR6, c[0x0][0xa28] ;  /* 0x00028a0000067ab9 */ /* 0x000fe20000000a00 */
[----:B------:R-:W-:Y:S01]  /*0f50*/  ULDC.64 UR8, c[0x0][0xa18] ;  /* 0x0002860000087ab9 */ /* 0x000fe20000000a00 */
[----:B------:R-:W-:Y:S01]  /*0f60*/  ULDC UR4, c[0x0][0x404] ;  /* 0x0001010000047ab9 */ /* 0x000fe20000000800 */
        /* <DEDUP_REMOVED lines=10> */
[----:B------:R-:W-:-:S04]  /*1010*/  @UP0 ULEA UR6, UP2, UR42, UR6, 0x2 ;  /* 0x000000062a060291 */ /* 0x000fc8000f84103f */
[----:B------:R-:W-:Y:S02]  /*1020*/  @UP0 ULEA.HI.X UR7, UR42, UR7, UR43, 0x2, UP2 ;  /* 0x000000072a070291 */ /* 0x000fe400090f142b */
[----:B------:R-:W-:Y:S01]  /*1030*/  @UP1 ULEA UR8, UP0, UR42, UR8, 0x2 ;  /* 0x000000082a081291 */ /* 0x000fe2000f80103f */
[----:B------:R-:W-:-:S03]  /*1040*/  IMAD.U32 R4, RZ, RZ, UR6 ;  /* 0x00000006ff047e24 */ /* 0x000fc6000f8e00ff */
[----:B------:R-:W-:Y:S01]  /*1050*/  @UP1 ULEA.HI.X UR9, UR42, UR9, UR43, 0x2, UP0 ;  /* 0x000000092a091291 */ /* 0x000fe200080f142b */
[----:B------:R-:W-:Y:S01]  /*1060*/  MOV R5, UR7 ;  /* 0x0000000700057c02 */ /* 0x000fe20008000f00 */
[----:B------:R-:W-:Y:S01]  /*1070*/  IMAD.U32 R6, RZ, RZ, UR8 ;  /* 0x00000008ff067e24 */ /* 0x000fe2000f8e00ff */
[----:B------:R-:W-:-:S03]  /*1080*/  ULDC.64 UR6, c[0x0][0x3f8] ;  /* 0x0000fe0000067ab9 */ /* 0x000fc60000000a00 */
[----:B------:R-:W-:Y:S01]  /*1090*/  IMAD.U32 R7, RZ, RZ, UR9 ;  /* 0x00000009ff077e24 */ /* 0x000fe2000f8e00ff */
[----:B------:R-:W2:Y:S01]  /*10a0*/  @P0 LDG.E R4, desc[UR48][R4.64] ;  /* 0x0000003004040981 */ /* 0x000ea2000c1e1900 */
[----:B------:R-:W-:Y:S01]  /*10b0*/  UISETP.NE.U32.AND UP0, UPT, UR6, URZ, UPT ;  /* 0x0000003f0600728c */ /* 0x000fe2000bf05070 */
[----:B------:R-:W-:Y:S02]  /*10c0*/  ULDC.64 UR8, c[0x0][0xa20] ;  /* 0x0002880000087ab9 */ /* 0x000fe40000000a00 */
[----:B---3--:R-:W3:Y:S01]  /*10d0*/  @P2 LDG.E R6, desc[UR48][R6.64] ;  /* 0x0000003006062981 */ /* 0x008ee2000c1e1900 */
[----:B------:R-:W-:Y:S01]  /*10e0*/  UISETP.NE.AND.EX UP0, UPT, UR7, URZ, UPT, UP0 ;  /* 0x0000003f0700728c */ /* 0x000fe2000bf05300 */
[----:B------:R-:W-:Y:S01]  /*10f0*/  ISETP.NE.U32.AND P1, PT, RZ, UR8, PT ;  /* 0x00000008ff007c0c */ /* 0x000fe2000bf25070 */
[----:B------:R-:W-:Y:S01]  /*1100*/  ULDC UR6, c[0x0][0x2e0] ;  /* 0x0000b80000067ab9 */ /* 0x000fe20000000800 */
[----:B------:R-:W-:Y:S01]  /*1110*/  UMOV UR50, URZ ;  /* 0x0000003f00327c82 */ /* 0x000fe20008000000 */
[----:B------:R-:W-:Y:S01]  /*1120*/  USEL UR4, UR4, 0x1, UP0 ;  /* 0x0000000104047887 */ /* 0x000fe20008000000 */
[----:B------:R-:W-:Y:S01]  /*1130*/  ISETP.NE.AND.EX P1, PT, RZ, UR9, PT, P1 ;  /* 0x00000009ff007c0c */ /* 0x000fe2000bf25310 */
[----:B------:R-:W-:Y:S01]  /*1140*/  ULDC UR51, c[0x0][0x288] ;  /* 0x0000a20000337ab9 */ /* 0x000fe20000000800 */
[----:B------:R-:W-:Y:S01]  /*1150*/  UMOV UR44, UR5 ;  /* 0x00000005002c7c82 */ /* 0x000fe20008000000 */
[----:B------:R-:W-:Y:S01]  /*1160*/  UIMAD UR6, UR4, UR6, URZ ;  /* 0x00000006040672a4 */ /* 0x000fe2000f8e023f */
[----:B--2---:R-:W-:-:S02]  /*1170*/  @P0 R2UR UR50, R4 ;  /* 0x00000000043202ca */ /* 0x004fc400000e0000 */
[----:B---3--:R-:W-:Y:S01]  /*1180*/  @P2 R2UR UR51, R6 ;  /* 0x00000000063322ca */ /* 0x008fe200000e0000 */
[----:B-1---5:R-:W-:-:S14]  /*1190*/  @P2 BRA `(.L_x_6075) ;  /* 0x0000000000342947 */ /* 0x022fdc0003800000 */
[----:B------:R-:W-:Y:S02]  /*11a0*/  ULDC.64 UR4, c[0x0][0xa00] ;  /* 0x0002800000047ab9 */ /* 0x000fe40000000a00 */
[----:B------:R-:W-:-:S04]  /*11b0*/  ISETP.NE.U32.AND P0, PT, RZ, UR4, PT ;  /* 0x00000004ff007c0c */ /* 0x000fc8000bf05070 */
[----:B------:R-:W-:-:S13]  /*11c0*/  ISETP.NE.AND.EX P0, PT, RZ, UR5, PT, P0 ;  /* 0x00000005ff007c0c */ /* 0x000fda000bf05300 */
[----:B------:R-:W-:Y:S05]  /*11d0*/  @!P0 BRA `(.L_x_6075) ;  /* 0x0000000000248947 */ /* 0x000fea0003800000 */
[----:B------:R-:W-:Y:S02]  /*11e0*/  ULDC.64 UR4, c[0x0][0xa00] ;  /* 0x0002800000047ab9 */ /* 0x000fe40000000a00 */
        /* <DEDUP_REMOVED lines=8> */
.L_x_6075:
[----:B------:R-:W-:Y:S01]  /*1270*/  UMOV UR45, UR52 ;  /* 0x00000034002d7c82 */ /* 0x000fe20008000000 */
[----:B------:R-:W-:Y:S05]  /*1280*/  @!P1 BRA `(.L_x_6076) ;  /* 0x00000000001c9947 */ /* 0x000fea0003800000 */
[----:B------:R-:W-:-:S04]  /*1290*/  ULEA UR4, UP0, UR42, UR8, 0x2 ;  /* 0x000000082a047291 */ /* 0x000fc8000f80103f */
[----:B------:R-:W-:Y:S02]  /*12a0*/  ULEA.HI.X UR5, UR42, UR9, UR43, 0x2, UP0 ;  /* 0x000000092a057291 */ /* 0x000fe400080f142b */
[----:B------:R-:W-:-:S04]  /*12b0*/  IMAD.U32 R4, RZ, RZ, UR4 ;  /* 0x00000004ff047e24 */ /* 0x000fc8000f8e00ff */
[----:B------:R-:W-:-:S05]  /*12c0*/  IMAD.U32 R5, RZ, RZ, UR5 ;  /* 0x00000005ff057e24 */ /* 0x000fca000f8e00ff */
[----:B------:R-:W2:Y:S02]  /*12d0*/  LDG.E R4, desc[UR48][R4.64] ;  /* 0x0000003004047981 */ /* 0x000ea4000c1e1900 */
[----:B--2---:R-:W-:Y:S01]  /*12e0*/  R2UR UR6, R4 ;  /* 0x00000000040672ca */ /* 0x004fe200000e0000 */
[----:B------:R-:W-:-:S14]  /*12f0*/  BRA `(.L_x_6077) ;  /* 0x0000000000347947 */ /* 0x000fdc0003800000 */
.L_x_6076:
        /* <DEDUP_REMOVED lines=13> */
.L_x_6077:
[----:B------:R-:W-:Y:S01]  /*13d0*/  UIADD3 UR50, -UR50, UR6, URZ ;  /* 0x0000000632327290 */ /* 0x000fe2000fffe13f */
[----:B------:R-:W-:Y:S01]  /*13e0*/  IMAD.MOV.U32 R3, RZ, RZ, RZ ;  /* 0x000000ffff037224 */ /* 0x000fe200078e00ff */
[----:B------:R-:W-:Y:S01]  /*13f0*/  ULEA UR5, UR52, 0x7f, 0x6 ;  /* 0x0000007f34057891 */ /* 0x000fe2000f8e303f */
[----:B------:R-:W-:Y:S01]  /*1400*/  IMAD.MOV.U32 R0, RZ, RZ, RZ ;  /* 0x000000ffff007224 */ /* 0x000fe200078e00ff */
[----:B------:R-:W-:Y:S01]  /*1410*/  UIADD3 UR4, UR50, 0x3f, URZ ;  /* 0x0000003f32047890 */ /* 0x000fe2000fffe03f */
[----:B------:R-:W-:Y:S01]  /*1420*/  CS2R R150, SRZ ;  /* 0x0000000000967805 */ /* 0x000fe2000001ff00 */
[----:B------:R-:W-:Y:S01]  /*1430*/  UIADD3 UR6, UR50, UR5, -UR51 ;  /* 0x0000000532067290 */ /* 0x000fe2000fffe833 */
[----:B------:R-:W-:Y:S01]  /*1440*/  CS2R R148, SRZ ;  /* 0x0000000000947805 */ /* 0x000fe2000001ff00 */
[----:B------:R-:W-:Y:S01]  /*1450*/  UISETP.NE.AND UP0, UPT, UR46, 0x1, UPT ;  /* 0x000000012e00788c */ /* 0x000fe2000bf05270 */
[----:B------:R-:W-:Y:S01]  /*1460*/  CS2R R146, SRZ ;  /* 0x0000000000927805 */ /* 0x000fe2000001ff00 */
[----:B------:R-:W-:Y:S01]  /*1470*/  USHF.R.S32.HI UR5, URZ, 0x1f, UR4 ;  /* 0x0000001f3f057899 */ /* 0x000fe20008011404 */
[----:B------:R-:W-:Y:S01]  /*1480*/  CS2R R144, SRZ ;  /* 0x0000000000907805 */ /* 0x000fe2000001ff00 */
[----:B------:R-:W-:Y:S01]  /*1490*/  USHF.R.S32.HI UR7, URZ, 0x1f, UR6 ;  /* 0x0000001f3f077899 */ /* 0x000fe20008011406 */
[----:B------:R-:W-:Y:S01]  /*14a0*/  CS2R R142, SRZ ;  /* 0x00000000008e7805 */ /* 0x000fe2000001ff00 */
[----:B------:R-:W-:Y:S01]  /*14b0*/  ULEA.HI UR5, UR5, UR4, URZ, 0x6 ;  /* 0x0000000405057291 */ /* 0x000fe2000f8f303f */
[----:B------:R-:W-:Y:S01]  /*14c0*/  PLOP3.LUT P0, PT, PT, PT, UP0, 0x80, 0x0 ;  /* 0x000000000000781c */ /* 0x000fe20003f0f008 */
        /* <DEDUP_REMOVED lines=65> */
[----:B------:R-:W-:Y:S01]  /*18e0*/  UISETP.GE.AND UP0, UPT, UR53, 0x1, UPT ;  /* 0x000000013500788c */ /* 0x000fe2000bf06270 */
[----:B------:R-:W-:-:S05]  /*18f0*/  PLOP3.LUT P0, PT, PT, PT, PT, 0x80, 0x0 ;  /* 0x000000000000781c */ /* 0x000fca0003f0f070 */
[----:B------:R-:W-:-:S13]  /*1900*/  PLOP3.LUT P1, PT, PT, PT, UP0, 0x80, 0x0 ;  /* 0x000000000000781c */ /* 0x000fda0003f2f008 */
        /* <DEDUP_REMOVED lines=15> */
.L_x_6080:
[----:B------:R-:W-:Y:S01]  /*1a00*/  ULEA UR21, UR39, UR40, 0x3 ;  /* 0x0000002827157291 */ /* 0x000fe2000f8e183f */
[----:B------:R-:W-:-:S05]  /*1a10*/  IMAD.U32 R4, RZ, RZ, UR38 ;  /* 0x00000026ff047e24 */ /* 0x000fca000f8e00ff */
[----:B------:R-:W-:-:S04]  /*1a20*/  SHF.L.U32 R4, R4, 0x1f, RZ ;  /* 0x0000001f04047819 */ /* 0x000fc800000006ff */
[----:B------:R-:W0:Y:S02]  /*1a30*/  SYNCS.PHASECHK.TRANS64.TRYWAIT P1, [UR21+0x28c50], R4 ;  /* 0x028c5004ff0075a7 */ /* 0x000e240008020155 */
[----:B0-----:R-:W-:Y:S05]  /*1a40*/  @!P1 BRA `(.L_x_6081) ;  /* 0x000000f400bc9947 */ /* 0x001fea0003800000 */
.L_x_6216:
[----:B------:R-:W-:Y:S01]  /*1a50*/  BAR.SYNC.DEFER_BLOCKING 0xe, 0x100 ;  /* 0x0384000000007b1d */ /* 0x000fe20000010000 */
[----:B------:R-:W-:Y:S01]  /*1a60*/  UIADD3 UR4, UR40, 0x26800, URZ ;  /* 0x0002680028047890 */ /* 0x000fe2000fffe03f */
[----:B0-----:R-:W-:Y:S01]  /*1a70*/  MOV R4, UR21 ;  /* 0x0000001500047c02 */ /* 0x001fe20008000f00 */
        /* <DEDUP_REMOVED lines=21> */
[----:B------:R-:W-:-:S06]  /*1bd0*/  UISETP.GE.AND UP0, UPT, UR53, 0x2, UPT ;  /* 0x000000023500788c */ /* 0x000fcc000bf06270 */
[----:B------:R-:W-:Y:S02]  /*1be0*/  PLOP3.LUT P1, PT, PT, PT, UP0, 0x80, 0x0 ;  /* 0x000000000000781c */ /* 0x000fe40003f2f008 */
        /* <DEDUP_REMOVED lines=19> */
[----:B------:R-:W-:-:S06]  /*1d20*/  UIADD3 UR53, UR53, -0x2, URZ ;  /* 0xfffffffe35357890 */ /* 0x000fcc000fffe03f */
[----:B0-----:R-:W-:-:S07]  /*1d30*/  IMAD.U32 R4, RZ, RZ, UR53 ;  /* 0x00000035ff047e24 */ /* 0x001fce000f8e00ff */
.L_x_6087:
[----:B------:R-:W-:Y:S01]  /*1d40*/  BAR.SYNC.DEFER_BLOCKING 0xe, 0x100 ;  /* 0x0384000000007b1d */ /* 0x000fe20000010000 */
[----:B-1----:R-:W-:Y:S01]  /*1d50*/  IMAD.U32 R5, RZ, RZ, UR39 ;  /* 0x00000027ff057e24 */ /* 0x002fe2000f8e00ff */
[----:B------:R-:W-:Y:S01]  /*1d60*/  UIADD3 UR39, UR39, 0x1, URZ ;  /* 0x0000000127277890 */ /* 0x000fe2000fffe03f */
[C---:B------:R-:W-:Y:S01]  /*1d70*/  ISETP.GT.AND P3, PT, R4.reuse, RZ, PT ;  /* 0x000000ff0400720c */ /* 0x040fe20003f64270 */
[----:B------:R-:W-:Y:S02]  /*1d80*/  VIADD R4, R4, 0xffffffff ;  /* 0xffffffff04047836 */ /* 0x000fe40000000000 */
[----:B------:R-:W-:Y:S01]  /*1d90*/  LEA R5, R5, R2, 0x6 ;  /* 0x0000000205057211 */ /* 0x000fe200078e30ff */
        /* <DEDUP_REMOVED lines=137> */
.L_x_6083:
[----:B------:R-:W-:Y:S01]  /*2630*/  ULEA UR21, UR39, UR40, 0x3 ;  /* 0x0000002827157291 */ /* 0x000fe2000f8e183f */
[----:B------:R-:W-:-:S05]  /*2640*/  IMAD.U32 R5, RZ, RZ, UR38 ;  /* 0x00000026ff057e24 */ /* 0x000fca000f8e00ff */
[----:B------:R-:W-:-:S04]  /*2650*/  SHF.L.U32 R5, R5, 0x1f, RZ ;  /* 0x0000001f05057819 */ /* 0x000fc800000006ff */
[----:B------:R0:W1:Y:S01]  /*2660*/  SYNCS.PHASECHK.TRANS64.TRYWAIT P1, [UR21+0x28c50], R5 ;  /* 0x028c5005ff0075a7 */ /* 0x0000620008020155 */
[----:B------:R-:W-:Y:S05]  /*2670*/  @!P0 BRA `(.L_x_6084) ;  /* 0x0000000000048947 */ /* 0x000fea0003800000 */
[----:B------:R-:W-:Y:S01]  /*2680*/  BPT.TRAP 0x1 ;  /* 0x000000040000795c */ /* 0x000fe20000300000 */
.L_x_6084:
[----:B-1----:R-:W-:Y:S05]  /*2690*/  @P1 BRA `(.L_x_6085) ;  /* 0x0000000000081947 */ /* 0x002fea0003800000 */
[----:B------:R-:W1:Y:S02]  /*26a0*/  SYNCS.PHASECHK.TRANS64.TRYWAIT P1, [UR21+0x28c50], R5 ;  /* 0x028c5005ff0075a7 */ /* 0x000e640008020155 */
[----:B-1----:R-:W-:Y:S05]  /*26b0*/  @!P1 BRA `(.L_x_6086) ;  /* 0x000000e800b89947 */ /* 0x002fea0003800000 */
.L_x_6085:
        /* <DEDUP_REMOVED lines=29> */
.L_x_6082:
[----:B------:R-:W-:Y:S01]  /*2890*/  BAR.SYNC.DEFER_BLOCKING 0xe, 0x100 ;  /* 0x0384000000007b1d */ /* 0x000fe20000010000 */
[----:B-1----:R-:W-:Y:S01]  /*28a0*/  IMAD.U32 R5, RZ, RZ, UR39 ;  /* 0x00000027ff057e24 */ /* 0x002fe2000f8e00ff */
        /* <DEDUP_REMOVED lines=140> */
.L_x_6078:
[----:B------:R-:W-:Y:S01]  /*3170*/  UISETP.GE.AND UP0, UPT, UR53, 0x1, UPT ;  /* 0x000000013500788c */ /* 0x000fe2000bf06270 */
[----:B------:R-:W-:-:S05]  /*3180*/  PLOP3.LUT P0, PT, PT, PT, PT, 0x80, 0x0 ;  /* 0x000000000000781c */ /* 0x000fca0003f0f070 */
[----:B------:R-:W-:-:S13]  /*3190*/  PLOP3.LUT P1, PT, PT, PT, UP0, 0x80, 0x0 ;  /* 0x000000000000781c */ /* 0x000fda0003f2f008 */
        /* <DEDUP_REMOVED lines=31> */
.L_x_6088:
[----:B------:R-:W-:Y:S01]  /*3390*/  ULEA.HI UR4, UR37, UR37, URZ, 0x1 ;  /* 0x0000002525047291 */ /* 0x000fe2000f8f083f */
[----:B------:R-:W-:-:S03]  /*33a0*/  IMAD.U32 R3, RZ, RZ, UR41 ;  /* 0x00000029ff037e24 */ /* 0x000fc6000f8e00ff */
[----:B------:R-:W-:Y:S02]  /*33b0*/  ULOP3.LUT UR4, UR4, 0xfffffffe, URZ, 0xc0, !UPT ;  /* 0xfffffffe04047892 */ /* 0x000fe4000f8ec03f */
[----:B------:R-:W-:Y:S02]  /*33c0*/  ISETP.NE.AND P0, PT, R3, 0x3, PT ;  /* 0x000000030300780c */ /* 0x000fe40003f05270 */
[----:B------:R-:W-:-:S06]  /*33d0*/  UIADD3 UR4, UR37, -UR4, URZ ;  /* 0x8000000425047290 */ /* 0x000fcc000fffe03f */
[----:B------:R-:W-:-:S04]  /*33e0*/  MOV R0, UR4 ;  /* 0x0000000400007c02 */ /* 0x000fc80008000f00 */
[----:B------:R-:W-:-:S04]  /*33f0*/  SHF.L.U32 R0, R0, 0x1f, RZ ;  /* 0x0000001f00007819 */ /* 0x000fc800000006ff */
[----:B------:R-:W0:Y:S02]  /*3400*/  SYNCS.PHASECHK.TRANS64.TRYWAIT P1, [UR40+0x28c00], R0 ;  /* 0x028c0000ff0075a7 */ /* 0x000e240008020168 */
[----:B0-----:R-:W-:Y:S05]  /*3410*/  @!P1 BRA `(.L_x_6089) ;  /* 0x000000dc00789947 */ /* 0x001fea0003800000 */
.L_x_6217:
[----:B------:R-:W-:Y:S05]  /*3420*/  @!P0 BRA `(.L_x_6090) ;  /* 0x0000000000048947 */ /* 0x000fea0003800000 */
[----:B------:R-:W-:Y:S01]  /*3430*/  BPT.TRAP 0x1 ;  /* 0x000000040000795c */ /* 0x000fe20000300000 */
.L_x_6090:
[----:B------:R-:W-:Y:S02]  /*3440*/  IMAD.U32 R7, RZ, RZ, UR39 ;  /* 0x00000027ff077e24 */ /* 0x000fe4000f8e00ff */
[----:B------:R-:W-:-:S03]  /*3450*/  IMAD.U32 R8, RZ, RZ, UR38 ;  /* 0x00000026ff087e24 */ /* 0x000fc6000f8e00ff */
[----:B------:R-:W-:Y:S02]  /*3460*/  LEA R7, R7, UR40, 0x3 ;  /* 0x0000002807077c11 */ /* 0x000fe4000f8e18ff */
[----:B------:R-:W-:-:S04]  /*3470*/  SHF.L.U32 R8, R8, 0x1f, RZ ;  /* 0x0000001f08087819 */ /* 0x000fc800000006ff */
[----:B------:R1:W2:Y:S01]  /*3480*/  SYNCS.PHASECHK.TRANS64.TRYWAIT P1, [R7+URZ+0x28c30], R8 ;  /* 0x028c3008070075a7 */ /* 0x0002a2000802017f */
[----:B------:R-:W-:Y:S05]  /*3490*/  @!P0 BRA `(.L_x_6091) ;  /* 0x0000000000048947 */ /* 0x000fea0003800000 */
[----:B------:R-:W-:Y:S01]  /*34a0*/  BPT.TRAP 0x1 ;  /* 0x000000040000795c */ /* 0x000fe20000300000 */
.L_x_6091:
[----:B--2---:R-:W-:Y:S05]  /*34b0*/  @P1 BRA `(.L_x_6092) ;  /* 0x0000000000081947 */ /* 0x004fea0003800000 */
[----:B------:R-:W2:Y:S02]  /*34c0*/  SYNCS.PHASECHK.TRANS64.TRYWAIT P1, [R7+URZ+0x28c30], R8 ;  /* 0x028c3008070075a7 */ /* 0x000ea4000802017f */
[----:B--2---:R-:W-:Y:S05]  /*34d0*/  @!P1 BRA `(.L_x_6093) ;  /* 0x000000dc00609947 */ /* 0x004fea0003800000 */
.L_x_6092:
[----:B0-----:R-:W0:Y:S01]  /*34e0*/  S2R R0, SR_TID.X ;  /* 0x0000000000007919 */ /* 0x001e220000002100 */
[----:B------:R-:W-:-:S04]  /*34f0*/  UIADD3 UR4, UR40, 0x22400, URZ ;  /* 0x0002240028047890 */ /* 0x000fc8000fffe03f */
[----:B------:R-:W-:-:S04]  /*3500*/  USHF.R.U32.HI UR4, URZ, 0x4, UR4 ;  /* 0x000000043f047899 */ /* 0x000fc80008011604 */
[----:B------:R-:W-:Y:S01]  /*3510*/  ULOP3.LUT UR4, UR4, 0x3fff, URZ, 0xc0, !UPT ;  /* 0x00003fff04047892 */ /* 0x000fe2000f8ec03f */
[----:B0-----:R-:W-:-:S05]  /*3520*/  LOP3.LUT R3, R0, 0x7f, RZ, 0xc0, !PT ;  /* 0x0000007f00037812 */ /* 0x001fca00078ec0ff */
[----:B------:R-:W-:Y:S01]  /*3530*/  MOV R0, UR4 ;  /* 0x0000000400007c02 */ /* 0x000fe20008000f00 */
        /* <DEDUP_REMOVED lines=13> */
[----:B------:R-:W-:Y:S01]  /*3610*/  IMAD R5, R5, 0x40, R2 ;  /* 0x0000004005057824 */ /* 0x000fe200078e0202 */
[----:B------:R-:W-:Y:S01]  /*3620*/  UMOV UR11, 0x40000040 ;  /* 0x40000040000b7882 */ /* 0x000fe20000000000 */
[----:B------:R-:W-:Y:S01]  /*3630*/  UMOV UR9, 0x40000040 ;  /* 0x4000004000097882 */ /* 0x000fe20000000000 */
[----:B------:R-:W-:-:S02]  /*3640*/  ULEA UR18, UR39, UR18, 0x9 ;  /* 0x0000001227127291 */ /* 0x000fc4000f8e483f */
[----:B------:R-:W-:Y:S02]  /*3650*/  ULOP3.LUT UR16, UR4, 0x10000, URZ, 0xfc, !UPT ;  /* 0x0001000004107892 */ /* 0x000fe4000f8efc3f */
[----:B------:R-:W-:Y:S02]  /*3660*/  UIADD3 UR6, UR18, 0x2, URZ ;  /* 0x0000000212067890 */ /* 0x000fe4000fffe03f */
[----:B------:R-:W-:Y:S02]  /*3670*/  UIADD3 UR4, UR16, 0x2, URZ ;  /* 0x0000000210047890 */ /* 0x000fe4000fffe03f */
[----:B------:R-:W-:Y:S02]  /*3680*/  UIADD3 UR10, UR18, 0x4, URZ ;  /* 0x00000004120a7890 */ /* 0x000fe4000fffe03f */
[----:B------:R-:W-:Y:S02]  /*3690*/  UIADD3 UR8, UR16, 0x4, URZ ;  /* 0x0000000410087890 */ /* 0x000fe4000fffe03f */
[----:B------:R-:W-:Y:S01]  /*36a0*/  HGMMA.64x64x16.F32.BF16 R24, gdesc[UR16], RZ, !UPT, gsb0 ;  /* 0x00e00000101879f0 */ /* 0x000fe2000c0018ff */
[----:B------:R-:W-:-:S02]  /*36b0*/  UIADD3 UR14, UR18, 0x6, URZ ;  /* 0x00000006120e7890 */ /* 0x000fc4000fffe03f */
[----:B------:R-:W-:Y:S01]  /*36c0*/  UIADD3 UR12, UR16, 0x6, URZ ;  /* 0x00000006100c7890 */ /* 0x000fe2000fffe03f */
[----:B------:R-:W-:Y:S01]  /*36d0*/  UMOV UR15, 0x40000040 ;  /* 0x40000040000f7882 */ /* 0x000fe20000000000 */
[----:B------:R-:W-:Y:S01]  /*36e0*/  UMOV UR13, 0x40000040 ;  /* 0x40000040000d7882 */ /* 0x000fe20000000000 */
[----:B------:R-:W-:Y:S02]  /*36f0*/  WARPGROUP.DEPBAR.LE gsb0, 0x0 ;  /* 0x00008000000079c5 */ /* 0x000fe40000010000 */
[----:B------:R-:W-:-:S06]  /*3700*/  WARPGROUP.ARRIVE ;  /* 0x00000000000079c5 */ /* 0x000fcc0000000000 */
[----:B------:R-:W-:Y:S01]  /*3710*/  HGMMA.64x64x16.F32.BF16 R24, gdesc[UR4], R24, gsb0 ;  /* 0x00e00000041879f0 */ /* 0x000fe20008001818 */
[----:B------:R-:W-:Y:S02]  /*3720*/  UMOV UR6, 0x40 ;  /* 0x0000004000067882 */ /* 0x000fe40000000000 */
[----:B------:R-:W-:-:S04]  /*3730*/  UIMAD UR6, UR53, -0x40, UR6 ;  /* 0xffffffc0350678a4 */ /* 0x000fc8000f8e0206 */
[----:B------:R-:W-:Y:S02]  /*3740*/  UIADD3 UR7, UR50, 0x1, UR6 ;  /* 0x0000000132077890 */ /* 0x000fe4000fffe006 */
[----:B------:R-:W-:-:S04]  /*3750*/  MOV R3, UR6 ;  /* 0x0000000600037c02 */ /* 0x000fc80008000f00 */
[----:B------:R-:W-:Y:S01]  /*3760*/  IMAD.U32 R9, RZ, RZ, UR7 ;  /* 0x00000007ff097e24 */ /* 0x000fe2000f8e00ff */
[----:B------:R-:W-:-:S04]  /*3770*/  IADD3 R3, -R16, UR50, R3 ;  /* 0x0000003210037c10 */ /* 0x000fc8000fffe103 */
[----:B------:R-:W-:-:S04]  /*3780*/  IADD3 R4, R9, -UR51, -R16 ;  /* 0x8000003309047c10 */ /* 0x000fc8000fffe810 */
[----:B------:R-:W-:-:S04]  /*3790*/  IADD3 R6, R4, 0x8, R5 ;  /* 0x0000000804067810 */ /* 0x000fc80007ffe005 */
[----:B------:R-:W-:Y:S02]  /*37a0*/  VIMNMX R6, R3, R6, PT ;  /* 0x0000000603067248 */ /* 0x000fe40003fe0100 */
[----:B------:R-:W-:Y:S02]  /*37b0*/  VIADDMNMX R3, R5, R4, R3, PT ;  /* 0x0000000405037246 */ /* 0x000fe40003800103 */
[C---:B------:R-:W-:Y:S02]  /*37c0*/  ISETP.GT.AND P2, PT, R6.reuse, RZ, PT ;  /* 0x000000ff0600720c */ /* 0x040fe40003f44270 */
[C---:B------:R-:W-:Y:S02]  /*37d0*/  ISETP.GT.AND P3, PT, R6.reuse, 0x1, PT ;  /* 0x000000010600780c */ /* 0x040fe40003f64270 */
[----:B------:R-:W-:Y:S02]  /*37e0*/  ISETP.GT.AND P4, PT, R6, 0x8, PT ;  /* 0x000000080600780c */ /* 0x000fe40003f84270 */
[----:B------:R-:W-:Y:S01]  /*37f0*/  ISETP.GT.AND P5, PT, R3, 0x28, PT ;  /* 0x000000280300780c */ /* 0x000fe20003fa4270 */
[----:B------:R-:W-:-:S02]  /*3800*/  WARPGROUP.DEPBAR.LE gsb0, 0x0 ;  /* 0x00008000000079c5 */ /* 0x000fc40000010000 */
[----:B------:R-:W-:-:S06]  /*3810*/  WARPGROUP.ARRIVE ;  /* 0x00000000000079c5 */ /* 0x000fcc0000000000 */
[----:B------:R-:W-:Y:S01]  /*3820*/  HGMMA.64x64x16.F32.BF16 R24, gdesc[UR8], R24, gsb0 ;  /* 0x00e00000081879f0 */ /* 0x000fe20008001818 */
[----:B------:R-:W-:Y:S02]  /*3830*/  ULDC UR10, c[0x0][0x9d8] ;  /* 0x00027600000a7ab9 */ /* 0x000fe40000000800 */
        /* <DEDUP_REMOVED lines=43> */
[----:B----4-:R-:W-:Y:S01]  /*3af0*/  FSEL R30, R30, -INF , P4 ;  /* 0xff8000001e1e7808 */ /* 0x010fe20002000000 */
[----:B------:R-:W-:Y:S01]  /*3b00*/  FMUL.FTZ R49, R49, UR10 ;  /* 0x0000000a31317c20 */ /* 0x000fe20008410000 */
[----:B------:R-:W-:Y:S01]  /*3b10*/  ISETP.GT.AND P4, PT, R3, 0x8, PT ;  /* 0x000000080300780c */ /* 0x000fe20003f84270 */
[----:B------:R-:W-:Y:S01]  /*3b20*/  FMUL.FTZ R52, R52, UR10 ;  /* 0x0000000a34347c20 */ /* 0x000fe20008410000 */
[----:B------:R-:W-:Y:S01]  /*3b30*/  FMNMX.FTZ R10, R30, R9, !PT ;  /* 0x000000091e0a7209 */ /* 0x000fe20007810000 */
[----:B------:R-:W-:Y:S01]  /*3b40*/  FMUL.FTZ R53, R53, UR10 ;  /* 0x0000000a35357c20 */ /* 0x000fe20008410000 */
[----:B------:R-:W-:Y:S01]  /*3b50*/  ULDC UR10, c[0x0][0x988] ;  /* 0x00026200000a7ab9 */ /* 0x000fe20000000800 */
[----:B------:R-:W4:Y:S01]  /*3b60*/  MUFU.TANH R35, R35 ;  /* 0x0000002300237308 */ /* 0x000f220000002400 */
[----:B0-----:R-:W-:-:S02]  /*3b70*/  FSEL R31, R31, -INF , P2 ;  /* 0xff8000001f1f7808 */ /* 0x001fc40001000000 */
[----:B------:R-:W-:Y:S02]  /*3b80*/  ISETP.GT.AND P2, PT, R6, 0x11, PT ;  /* 0x000000110600780c */ /* 0x000fe40003f44270 */
[----:B------:R-:W-:-:S03]  /*3b90*/  FMNMX.FTZ R9, R31, R10, !PT ;  /* 0x0000000a1f097209 */ /* 0x000fc60007810000 */
[----:B------:R-:W0:Y:S01]  /*3ba0*/  MUFU.TANH R38, R38 ;  /* 0x0000002600267308 */ /* 0x000e220000002400 */
        /* <DEDUP_REMOVED lines=8> */
[----:B0-----:R-:W-:Y:S02]  /*3c30*/  FSEL R38, R38, -INF , P3 ;  /* 0xff80000026267808 */ /* 0x001fe40001800000 */
        /* <DEDUP_REMOVED lines=36> */
[----:B------:R-:W-:Y:S02]  /*3e80*/  ISETP.GT.AND P2, PT, R3, RZ, PT ;  /* 0x000000ff0300720c */ /* 0x000fe40003f44270 */
[----:B------:R-:W-:-:S03]  /*3e90*/  FMNMX.FTZ R6, R55, R6, !PT ;  /* 0x0000000637067209 */ /* 0x000fc60007810000 */
[----:B------:R-:W0:Y:S01]  /*3ea0*/  MUFU.TANH R28, R28 ;  /* 0x0000001c001c7308 */ /* 0x000e220000002400 */
[----:B---3--:R-:W-:Y:S01]  /*3eb0*/  FSEL R24, R24, -INF , P2 ;  /* 0xff80000018187808 */ /* 0x008fe20001000000 */
[----:B------:R-:W3:Y:S01]  /*3ec0*/  SHFL.BFLY PT, R9, R6, 0x2, 0x1f ;  /* 0x0c401f0006097f89 */ /* 0x000ee200000e0000 */
[----:B------:R-:W-:-:S05]  /*3ed0*/  ISETP.GT.AND P2, PT, R3, 0x9, PT ;  /* 0x000000090300780c */ /* 0x000fca0003f44270 */
[----:B------:R-:W5:Y:S01]  /*3ee0*/  MUFU.TANH R29, R29 ;  /* 0x0000001d001d7308 */ /* 0x000f620000002400 */
[----:B----4-:R-:W-:Y:S02]  /*3ef0*/  FSEL R25, R25, -INF , P3 ;  /* 0xff80000019197808 */ /* 0x010fe40001800000 */
[----:B------:R-:W-:Y:S02]  /*3f00*/  ISETP.GT.AND P3, PT, R3, 0x10, PT ;  /* 0x000000100300780c */ /* 0x000fe40003f64270 */
[----:B------:R-:W-:-:S03]  /*3f10*/  FMNMX.FTZ R5, R24, R25, !PT ;  /* 0x0000001918057209 */ /* 0x000fc60007810000 */
[----:B------:R-:W4:Y:S01]  /*3f20*/  MUFU.TANH R32, R32 ;  /* 0x0000002000207308 */ /* 0x000f220000002400 */
[----:B0-----:R-:W-:Y:S02]  /*3f30*/  FSEL R28, R28, -INF , P4 ;  /* 0xff8000001c1c7808 */ /* 0x001fe40002000000 */
[----:B------:R-:W-:-:S05]  /*3f40*/  ISETP.GT.AND P4, PT, R3, 0x19, PT ;  /* 0x000000190300780c */ /* 0x000fca0003f84270 */
[----:B------:R-:W0:Y:S01]  /*3f50*/  MUFU.TANH R33, R33 ;  /* 0x0000002100217308 */ /* 0x000e220000002400 */
[----:B-----5:R-:W-:Y:S02]  /*3f60*/  FSEL R29, R29, -INF , P2 ;  /* 0xff8000001d1d7808 */ /* 0x020fe40001000000 */
[----:B---3--:R-:W-:Y:S02]  /*3f70*/  FMNMX.FTZ R9, R6, R9, !PT ;  /* 0x0000000906097209 */ /* 0x008fe40007810000 */
[----:B------:R-:W-:-:S03]  /*3f80*/  ISETP.GT.AND P2, PT, R3, 0x11, PT ;  /* 0x000000110300780c */ /* 0x000fc60003f44270 */
[----:B------:R-:W3:Y:S01]  /*3f90*/  SHFL.BFLY PT, R6, R9, 0x1, 0x1f ;  /* 0x0c201f0009067f89 */ /* 0x000ee200000e0000 */
[----:B------:R-:W5:Y:S01]  /*3fa0*/  MUFU.TANH R36, R36 ;  /* 0x0000002400247308 */ /* 0x000f620000002400 */
[----:B----4-:R-:W-:Y:S02]  /*3fb0*/  FSEL R32, R32, -INF , P3 ;  /* 0xff80000020207808 */ /* 0x010fe40001800000 */
[----:B------:R-:W-:-:S05]  /*3fc0*/  ISETP.GT.AND P3, PT, R3, 0x18, PT ;  /* 0x000000180300780c */ /* 0x000fca0003f64270 */
[----:B------:R-:W4:Y:S01]  /*3fd0*/  MUFU.TANH R37, R37 ;  /* 0x0000002500257308 */ /* 0x000f220000002400 */
[----:B0-----:R-:W-:Y:S02]  /*3fe0*/  FSEL R33, R33, -INF , P2 ;  /* 0xff80000021217808 */ /* 0x001fe40001000000 */
[----:B------:R-:W-:-:S05]  /*3ff0*/  ISETP.GT.AND P2, PT, R3, 0x20, PT ;  /* 0x000000200300780c */ /* 0x000fca0003f44270 */
[----:B------:R-:W0:Y:S01]  /*4000*/  MUFU.TANH R40, R40 ;  /* 0x0000002800287308 */ /* 0x000e220000002400 */
[----:B-----5:R-:W-:Y:S02]  /*4010*/  FSEL R36, R36, -INF , P3 ;  /* 0xff80000024247808 */ /* 0x020fe40001800000 */
[----:B------:R-:W-:Y:S02]  /*4020*/  ISETP.GT.AND P3, PT, R3, 0x21, PT ;  /* 0x000000210300780c */ /* 0x000fe40003f64270 */
[----:B---3--:R-:W-:-:S03]  /*4030*/  FMNMX.FTZ R4, R9, R6, !PT ;  /* 0x0000000609047209 */ /* 0x008fc60007810000 */
[----:B------:R-:W3:Y:S01]  /*4040*/  MUFU.TANH R41, R41 ;  /* 0x0000002900297308 */ /* 0x000ee20000002400 */
[----:B------:R-:W-:Y:S02]  /*4050*/  FMNMX.FTZ R6, R28, R5, !PT ;  /* 0x000000051c067209 */ /* 0x000fe40007810000 */
[----:B----4-:R-:W-:Y:S01]  /*4060*/  FSEL R37, R37, -INF , P4 ;  /* 0xff80000025257808 */ /* 0x010fe20002000000 */
[----:B------:R-:W-:Y:S01]  /*4070*/  FMUL.FTZ R9, R4, UR10 ;  /* 0x0000000a04097c20 */ /* 0x000fe20008410000 */
[----:B------:R-:W-:Y:S02]  /*4080*/  FMNMX.FTZ R5, R29, R6, !PT ;  /* 0x000000061d057209 */ /* 0x000fe40007810000 */
[----:B------:R-:W-:Y:S01]  /*4090*/  ISETP.GT.AND P4, PT, R3, 0x29, PT ;  /* 0x000000290300780c */ /* 0x000fe20003f84270 */
[----:B------:R-:W4:Y:S01]  /*40a0*/  MUFU.TANH R44, R44 ;  /* 0x0000002c002c7308 */ /* 0x000f220000002400 */
[----:B------:R-:W-:Y:S02]  /*40b0*/  FMNMX.FTZ R6, R32, R5, !PT ;  /* 0x0000000520067209 */ /* 0x000fe40007810000 */
[----:B0-----:R-:W-:-:S02]  /*40c0*/  FSEL R40, R40, -INF , P2 ;  /* 0xff80000028287808 */ /* 0x001fc40001000000 */
[----:B------:R-:W-:Y:S02]  /*40d0*/  FMNMX.FTZ R5, R33, R6, !PT ;  /* 0x0000000621057209 */ /* 0x000fe40007810000 */
[----:B------:R-:W-:Y:S01]  /*40e0*/  ISETP.GT.AND P2, PT, R3, 0x30, PT ;  /* 0x000000300300780c */ /* 0x000fe20003f44270 */
[----:B------:R-:W0:Y:S01]  /*40f0*/  MUFU.TANH R45, R45 ;  /* 0x0000002d002d7308 */ /* 0x000e220000002400 */
[----:B------:R-:W-:Y:S02]  /*4100*/  FMNMX.FTZ R6, R36, R5, !PT ;  /* 0x0000000524067209 */ /* 0x000fe40007810000 */
[----:B---3--:R-:W-:Y:S02]  /*4110*/  FSEL R41, R41, -INF , P3 ;  /* 0xff80000029297808 */ /* 0x008fe40001800000 */
[----:B------:R-:W-:Y:S02]  /*4120*/  FMNMX.FTZ R5, R37, R6, !PT ;  /* 0x0000000625057209 */ /* 0x000fe40007810000 */
[----:B------:R-:W-:Y:S01]  /*4130*/  FSETP.NEU.FTZ.AND P3, PT, R4, -INF , PT ;  /* 0xff8000000400780b */ /* 0x000fe20003f7d000 */
[----:B------:R-:W3:Y:S01]  /*4140*/  MUFU.TANH R48, R48 ;  /* 0x0000003000307308 */ /* 0x000ee20000002400 */
[----:B------:R-:W-:-:S02]  /*4150*/  FMNMX.FTZ R6, R40, R5, !PT ;  /* 0x0000000528067209 */ /* 0x000fc40007810000 */
[----:B----4-:R-:W-:Y:S02]  /*4160*/  FSEL R44, R44, -INF , P5 ;  /* 0xff8000002c2c7808 */ /* 0x010fe40002800000 */
[----:B------:R-:W-:Y:S02]  /*4170*/  FMNMX.FTZ R5, R41, R6, !PT ;  /* 0x0000000629057209 */ /* 0x000fe40007810000 */
[----:B------:R-:W-:Y:S01]  /*4180*/  FSEL R9, R9, RZ, P3 ;  /* 0x000000ff09097208 */ /* 0x000fe20001800000 */
[----:B------:R-:W4:Y:S01]  /*4190*/  MUFU.TANH R49, R49 ;  /* 0x0000003100317308 */ /* 0x000f220000002400 */
[----:B0-----:R-:W-:Y:S02]  /*41a0*/  FSEL R45, R45, -INF , P4 ;  /* 0xff8000002d2d7808 */ /* 0x001fe40002000000 */
[----:B------:R-:W-:Y:S01]  /*41b0*/  FMNMX.FTZ R6, R44, R5, !PT ;  /* 0x000000052c067209 */ /* 0x000fe20007810000 */
[--C-:B------:R-:W-:Y:S01]  /*41c0*/  FFMA.FTZ R26, R26, UR10, -R9.reuse ;  /* 0x0000000a1a1a7c23 */ /* 0x100fe20008010809 */
[----:B------:R-:W-:Y:S01]  /*41d0*/  ISETP.GT.AND P3, PT, R3, 0x31, PT ;  /* 0x000000310300780c */ /* 0x000fe20003f64270 */
[--C-:B------:R-:W-:Y:S01]  /*41e0*/  FFMA.FTZ R27, R27, UR10, -R9.reuse ;  /* 0x0000000a1b1b7c23 */ /* 0x100fe20008010809 */
[----:B------:R-:W-:Y:S01]  /*41f0*/  FMNMX.FTZ R5, R45, R6, !PT ;  /* 0x000000062d057209 */ /* 0x000fe20007810000 */
[----:B------:R-:W0:Y:S01]  /*4200*/  MUFU.TANH R52, R52 ;  /* 0x0000003400347308 */ /* 0x000e220000002400 */
[----:B---3--:R-:W-:Y:S01]  /*4210*/  FSEL R48, R48, -INF , P2 ;  /* 0xff80000030307808 */ /* 0x008fe20001000000 */
[--C-:B------:R-:W-:Y:S01]  /*4220*/  FFMA.FTZ R30, R30, UR10, -R9.reuse ;  /* 0x0000000a1e1e7c23 */ /* 0x100fe20008010809 */
[----:B------:R-:W-:Y:S01]  /*4230*/  ISETP.GT.AND P2, PT, R3, 0x38, PT ;  /* 0x000000380300780c */ /* 0x000fe20003f44270 */
[--C-:B------:R-:W-:Y:S01]  /*4240*/  FFMA.FTZ R31, R31, UR10, -R9.reuse ;  /* 0x0000000a1f1f7c23 */ /* 0x100fe20008010809 */
[----:B------:R-:W-:Y:S01]  /*4250*/  FMNMX.FTZ R6, R48, R5, !PT ;  /* 0x0000000530067209 */ /* 0x000fe20007810000 */
[--C-:B------:R-:W-:Y:S01]  /*4260*/  FFMA.FTZ R34, R34, UR10, -R9.reuse ;  /* 0x0000000a22227c23 */ /* 0x100fe20008010809 */
[--C-:B------:R-:W-:Y:S01]  /*4270*/  FFMA.FTZ R35, R35, UR10, -R9.reuse ;  /* 0x0000000a23237c23 */ /* 0x100fe20008010809 */
[----:B------:R-:W3:Y:S01]  /*4280*/  MUFU.TANH R53, R53 ;  /* 0x0000003500357308 */ /* 0x000ee20000002400 */
        /* <DEDUP_REMOVED lines=8> */
[----:B0-----:R-:W-:Y:S01]  /*4310*/  FSEL R52, R52, -INF , P2 ;  /* 0xff80000034347808 */ /* 0x001fe20001000000 */
[--C-:B------:R-:W-:Y:S01]  /*4320*/  FFMA.FTZ R46, R46, UR10, -R9.reuse ;  /* 0x0000000a2e2e7c23 */ /* 0x100fe20008010809 */
[--C-:B------:R-:W-:Y:S01]  /*4330*/  FFMA.FTZ R47, R47, UR10, -R9.reuse ;  /* 0x0000000a2f2f7c23 */ /* 0x100fe20008010809 */
[--C-:B------:R-:W-:Y:S01]  /*4340*/  FFMA.FTZ R50, R50, UR10, -R9.reuse ;  /* 0x0000000a32327c23 */ /* 0x100fe20008010809 */
[----:B------:R-:W-:Y:S01]  /*4350*/  FMNMX.FTZ R6, R52, R3, !PT ;  /* 0x0000000334067209 */ /* 0x000fe20007810000 */
[--C-:B------:R-:W-:Y:S01]  /*4360*/  FFMA.FTZ R51, R51, UR10, -R9.reuse ;  /* 0x0000000a33337c23 */ /* 0x100fe20008010809 */
[--C-:B------:R-:W-:Y:S01]  /*4370*/  FFMA.FTZ R54, R54, UR10, -R9.reuse ;  /* 0x0000000a36367c23 */ /* 0x100fe20008010809 */
[----:B------:R-:W0:Y:S01]  /*4380*/  MUFU.EX2 R27, R27 ;  /* 0x0000001b001b7308 */ /* 0x000e220000000800 */
[----:B---3--:R-:W-:Y:S01]  /*4390*/  FSEL R53, R53, -INF , P3 ;  /* 0xff80000035357808 */ /* 0x008fe20001800000 */
[----:B------:R-:W-:-:S03]  /*43a0*/  FFMA.FTZ R9, R55, UR10, -R9 ;  /* 0x0000000a37097c23 */ /* 0x000fc60008010809 */
[----:B------:R-:W-:-:S03]  /*43b0*/  FMNMX.FTZ R6, R53, R6, !PT ;  /* 0x0000000635067209 */ /* 0x000fc60007810000 */
[----:B------:R-:W-:Y:S02]  /*43c0*/  MUFU.EX2 R30, R30 ;  /* 0x0000001e001e7308 */ /* 0x000fe40000000800 */
[----:B------:R-:W3:Y:S06]  /*43d0*/  SHFL.BFLY PT, R3, R6, 0x2, 0x1f ;  /* 0x0c401f0006037f89 */ /* 0x000eec00000e0000 */
[----:B------:R-:W4:Y:S01]  /*43e0*/  MUFU.EX2 R31, R31 ;  /* 0x0000001f001f7308 */ /* 0x000f220000000800 */
[----:B0-----:R-:W-:-:S07]  /*43f0*/  F2FP.BF16.F32.PACK_AB R153, R27, R26 ;  /* 0x0000001a1b99723e */ /* 0x001fce00000010ff */
[----:B------:R-:W-:Y:S08]  /*4400*/  MUFU.EX2 R34, R34 ;  /* 0x0000002200227308 */ /* 0x000ff00000000800 */
[----:B------:R-:W0:Y:S01]  /*4410*/  MUFU.EX2 R35, R35 ;  /* 0x0000002300237308 */ /* 0x000e220000000800 */
[----:B----4-:R-:W-:Y:S02]  /*4420*/  F2FP.BF16.F32.PACK_AB R155, R31, R30 ;  /* 0x0000001e1f9b723e */ /* 0x010fe400000010ff */
[----:B---3--:R-:W-:-:S05]  /*4430*/  FMNMX.FTZ R3, R6, R3, !PT ;  /* 0x0000000306037209 */ /* 0x008fca0007810000 */
[----:B------:R-:W3:Y:S01]  /*4440*/  SHFL.BFLY PT, R6, R3, 0x1, 0x1f ;  /* 0x0c201f0003067f89 */ /* 0x000ee200000e0000 */
[----:B------:R-:W-:Y:S08]  /*4450*/  MUFU.EX2 R38, R38 ;  /* 0x0000002600267308 */ /* 0x000ff00000000800 */
[----:B------:R-:W4:Y:S01]  /*4460*/  MUFU.EX2 R39, R39 ;  /* 0x0000002700277308 */ /* 0x000f220000000800 */
[----:B0-----:R-:W-:-:S07]  /*4470*/  F2FP.BF16.F32.PACK_AB R157, R35, R34 ;  /* 0x00000022239d723e */ /* 0x001fce00000010ff */
[----:B------:R-:W-:Y:S01]  /*4480*/  MUFU.EX2 R42, R42 ;  /* 0x0000002a002a7308 */ /* 0x000fe20000000800 */
[----:B---3--:R-:W-:-:S07]  /*4490*/  FMNMX.FTZ R5, R3, R6, !PT ;  /* 0x0000000603057209 */ /* 0x008fce0007810000 */
[----:B------:R-:W0:Y:S01]  /*44a0*/  MUFU.EX2 R43, R43 ;  /* 0x0000002b002b7308 */ /* 0x000e220000000800 */
        /* <DEDUP_REMOVED lines=15> */
[----:B------:R-:W-:Y:S02]  /*45a0*/  @!P1 VIADD R3, R7, 0x28c40 ;  /* 0x00028c4007039836 */ /* 0x000fe40000000000 */
[--C-:B------:R-:W-:Y:S01]  /*45b0*/  FFMA.FTZ R37, R37, UR10, -R6.reuse ;  /* 0x0000000a25257c23 */ /* 0x100fe20008010806 */
[----:B------:R-:W-:Y:S01]  /*45c0*/  FFMA.FTZ R40, R40, UR10, -R6 ;  /* 0x0000000a28287c23 */ /* 0x000fe20008010806 */
[----:B------:R-:W-:Y:S01]  /*45d0*/  FADD.FTZ R13, R31, R10 ;  /* 0x0000000a1f0d7221 */ /* 0x000fe20000010000 */
[--C-:B------:R-:W-:Y:S01]  /*45e0*/  FFMA.FTZ R41, R41, UR10, -R6.reuse ;  /* 0x0000000a29297c23 */ /* 0x100fe20008010806 */
[----:B------:R-:W3:Y:S01]  /*45f0*/  MUFU.EX2 R25, R25 ;  /* 0x0000001900197308 */ /* 0x000ee20000000800 */
[----:B------:R-:W-:Y:S01]  /*4600*/  @!P1 PRMT R3, RZ, 0x654, R3 ;  /* 0x00000654ff039816 */ /* 0x000fe20000000003 */
[----:B------:R-:W-:Y:S01]  /*4610*/  FADD.FTZ R12, R34, R13 ;  /* 0x0000000d220c7221 */ /* 0x000fe20000010000 */
[--C-:B------:R-:W-:Y:S01]  /*4620*/  FFMA.FTZ R44, R44, UR10, -R6.reuse ;  /* 0x0000000a2c2c7c23 */ /* 0x100fe20008010806 */
[--C-:B------:R-:W-:Y:S01]  /*4630*/  FFMA.FTZ R45, R45, UR10, -R6.reuse ;  /* 0x0000000a2d2d7c23 */ /* 0x100fe20008010806 */
[----:B------:R4:W-:Y:S01]  /*4640*/  @!P1 SYNCS.ARRIVE.TRANS64.RED.A1T0 RZ, [R3+URZ], RZ ;  /* 0x000000ff03ff99a7 */ /* 0x0009e2000810043f */
[--C-:B------:R-:W-:Y:S01]  /*4650*/  FFMA.FTZ R48, R48, UR10, -R6.reuse ;  /* 0x0000000a30307c23 */ /* 0x100fe20008010806 */
[--C-:B------:R-:W-:Y:S01]  /*4660*/  FFMA.FTZ R49, R49, UR10, -R6.reuse ;  /* 0x0000000a31317c23 */ /* 0x100fe20008010806 */
[----:B------:R-:W5:Y:S01]  /*4670*/  MUFU.EX2 R28, R28 ;  /* 0x0000001c001c7308 */ /* 0x000f620000000800 */
[--C-:B------:R-:W-:Y:S01]  /*4680*/  FFMA.FTZ R52, R52, UR10, -R6.reuse ;  /* 0x0000000a34347c23 */ /* 0x100fe20008010806 */
[----:B------:R-:W-:Y:S01]  /*4690*/  FFMA.FTZ R6, R53, UR10, -R6 ;  /* 0x0000000a35067c23 */ /* 0x000fe20008010806 */
[----:B0-----:R-:W-:-:S05]  /*46a0*/  F2FP.BF16.F32.PACK_AB R161, R43, R42 ;  /* 0x0000002a2ba1723e */ /* 0x001fca00000010ff */
        /* <DEDUP_REMOVED lines=30> */
[----:B------:R-:W-:Y:S01]  /*4890*/  FADD.FTZ R10, R46, R13 ;  /* 0x0000000d2e0a7221 */ /* 0x000fe20000010000 */
[----:B------:R-:W-:-:S05]  /*48a0*/  F2FP.BF16.F32.PACK_AB R160, R41, R40 ;  /* 0x0000002829a0723e */ /* 0x000fca00000010ff */
[----:B------:R-:W4:Y:S08]  /*48b0*/  MUFU.EX2 R45, R45 ;  /* 0x0000002d002d7308 */ /* 0x000f300000000800 */
[----:B------:R-:W-:Y:S01]  /*48c0*/  MUFU.EX2 R50, R50 ;  /* 0x0000003200327308 */ /* 0x000fe20000000800 */
[C---:B---3--:R-:W-:Y:S01]  /*48d0*/  F2FP.BF16.F32.PACK_AB R163, R47.reuse, R46 ;  /* 0x0000002e2fa3723e */ /* 0x048fe200000010ff */
[----:B------:R-:W-:-:S06]  /*48e0*/  FADD.FTZ R47, R47, R10 ;  /* 0x0000000a2f2f7221 */ /* 0x000fcc0000010000 */
[----:B------:R-:W3:Y:S01]  /*48f0*/  MUFU.EX2 R51, R51 ;  /* 0x0000003300337308 */ /* 0x000ee20000000800 */
[----:B----4-:R-:W-:-:S05]  /*4900*/  F2FP.BF16.F32.PACK_AB R162, R45, R44 ;  /* 0x0000002c2da2723e */ /* 0x010fca00000010ff */
[----:B------:R0:W-:Y:S02]  /*4910*/  STSM.16.M88.4 [R22], R160 ;  /* 0x000000a016007844 */ /* 0x0001e40000000200 */
[----:B------:R-:W-:Y:S08]  /*4920*/  MUFU.EX2 R48, R48 ;  /* 0x0000003000307308 */ /* 0x000ff00000000800 */
[----:B------:R-:W4:Y:S01]  /*4930*/  MUFU.EX2 R49, R49 ;  /* 0x0000003100317308 */ /* 0x000f220000000800 */
[----:B---3--:R-:W-:Y:S01]  /*4940*/  F2FP.BF16.F32.PACK_AB R165, R51, R50 ;  /* 0x0000003233a5723e */ /* 0x008fe200000010ff */
[----:B------:R-:W-:-:S04]  /*4950*/  FADD.FTZ R50, R50, R47 ;  /* 0x0000002f32327221 */ /* 0x000fc80000010000 */
[----:B------:R-:W-:Y:S02]  /*4960*/  FADD.FTZ R51, R51, R50 ;  /* 0x0000003233337221 */ /* 0x000fe40000010000 */
[----:B------:R-:W-:Y:S08]  /*4970*/  MUFU.EX2 R54, R54 ;  /* 0x0000003600367308 */ /* 0x000ff00000000800 */
[----:B------:R-:W3:Y:S01]  /*4980*/  MUFU.EX2 R9, R9 ;  /* 0x0000000900097308 */ /* 0x000ee20000000800 */
[----:B----4-:R-:W-:-:S07]  /*4990*/  F2FP.BF16.F32.PACK_AB R164, R49, R48 ;  /* 0x0000003031a4723e */ /* 0x010fce00000010ff */
[----:B------:R-:W-:Y:S08]  /*49a0*/  MUFU.EX2 R52, R52 ;  /* 0x0000003400347308 */ /* 0x000ff00000000800 */
[----:B------:R4:W5:Y:S01]  /*49b0*/  MUFU.EX2 R3, R6 ;  /* 0x0000000600037308 */ /* 0x0009620000000800 */
[----:B---3--:R-:W-:Y:S01]  /*49c0*/  F2FP.BF16.F32.PACK_AB R167, R9, R54 ;  /* 0x0000003609a7723e */ /* 0x008fe200000010ff */
        /* <DEDUP_REMOVED lines=12> */
.L_x_6094:
[----:B------:R3:W4:Y:S01]  /*4a90*/  SYNCS.PHASECHK.TRANS64.TRYWAIT P2, [R7+URZ+0x28c50], R8 ;  /* 0x028c5008070075a7 */ /* 0x000722000804017f */
[----:B------:R-:W-:Y:S05]  /*4aa0*/  @!P0 BRA `(.L_x_6095) ;  /* 0x0000000000048947 */ /* 0x000fea0003800000 */
[----:B------:R-:W-:Y:S01]  /*4ab0*/  BPT.TRAP 0x1 ;  /* 0x000000040000795c */ /* 0x000fe20000300000 */
.L_x_6095:
[----:B----4-:R-:W-:Y:S05]  /*4ac0*/  @P2 BRA `(.L_x_6096) ;  /* 0x0000000000082947 */ /* 0x010fea0003800000 */
[----:B------:R-:W4:Y:S02]  /*4ad0*/  SYNCS.PHASECHK.TRANS64.TRYWAIT P2, [R7+URZ+0x28c50], R8 ;  /* 0x028c5008070075a7 */ /* 0x000f24000804017f */
[----:B----4-:R-:W-:Y:S05]  /*4ae0*/  @!P2 BRA `(.L_x_6097) ;  /* 0x000000c400f0a947 */ /* 0x010fea0003800000 */
.L_x_6096:
[----:B------:R-:W-:Y:S01]  /*4af0*/  ULEA UR11, UR39, UR47, 0xc ;  /* 0x0000002f270b7291 */ /* 0x000fe2000f8e603f */
[----:B------:R-:W-:Y:S01]  /*4b00*/  WARPGROUP.ARRIVE ;  /* 0x00000000000079c5 */ /* 0x000fe20000000000 */
[----:B------:R-:W-:Y:S01]  /*4b10*/  UMOV UR7, 0x40000040 ;  /* 0x4000004000077882 */ /* 0x000fe20000000000 */
[----:B------:R-:W-:Y:S01]  /*4b20*/  UIADD3 UR21, UR53, -0x2, URZ ;  /* 0xfffffffe35157890 */ /* 0x000fe2000fffe03f */
[----:B-1234-:R-:W-:-:S03]  /*4b30*/  @!P1 VIADD R7, R7, 0x28c60 ;  /* 0x00028c6007079836 */ /* 0x01efc60000000000 */
[----:B------:R-:W-:Y:S02]  /*4b40*/  UMOV UR6, UR11 ;  /* 0x0000000b00067c82 */ /* 0x000fe40008000000 */
[----:B------:R-:W-:Y:S01]  /*4b50*/  HGMMA.64x256x16.F32.BF16 R24, R152, gdesc[UR4].tnspB, RZ, !UPT, gsb0 ;  /* 0x43e0000498187df0 */ /* 0x000fe2000c0018ff */
[----:B------:R-:W-:Y:S01]  /*4b60*/  UIADD3 UR6, UR11, 0x80, URZ ;  /* 0x000000800b067890 */ /* 0x000fe2000fffe03f */
[----:B------:R-:W-:Y:S01]  /*4b70*/  @!P1 PRMT R7, RZ, 0x654, R7 ;  /* 0x00000654ff079816 */ /* 0x000fe20000000007 */
        /* <DEDUP_REMOVED lines=17> */
[----:B------:R-:W-:-:S04]  /*4c90*/  UIADD3 UR6, UR50, -UR51, URZ ;  /* 0x8000003332067290 */ /* 0x000fc8000fffe03f */
[----:B------:R-:W-:-:S04]  /*4ca0*/  ULEA UR6, UR52, UR6, 0x6 ;  /* 0x0000000634067291 */ /* 0x000fc8000f8e303f */
        /* <DEDUP_REMOVED lines=18> */
[----:B------:R-:W-:Y:S01]  /*4dd0*/  IMAD.MOV.U32 R8, RZ, RZ, R4 ;  /* 0x000000ffff087224 */ /* 0x000fe200078e0004 */
[----:B------:R-:W-:Y:S01]  /*4de0*/  MOV R9, R5 ;  /* 0x0000000500097202 */ /* 0x000fe20000000f00 */
[----:B------:R-:W-:Y:S01]  /*4df0*/  UMOV UR23, UR39 ;  /* 0x0000002700177c82 */ /* 0x000fe20008000000 */
[----:B------:R-:W-:Y:S01]  /*4e00*/  ULDC UR24, c[0x0][0x9d8] ;  /* 0x0002760000187ab9 */ /* 0x000fe20000000800 */
[----:B------:R-:W-:-:S05]  /*4e10*/  ULDC UR22, c[0x0][0x988] ;  /* 0x0002620000167ab9 */ /* 0x000fca0000000800 */
.L_x_6107:
[----:B------:R-:W-:-:S04]  /*4e20*/  UIADD3 UR39, UR23, 0x1, URZ ;  /* 0x0000000117277890 */ /* 0x000fc8000fffe03f */
[----:B------:R-:W-:-:S04]  /*4e30*/  UISETP.NE.AND UP0, UPT, UR39, 0x2, UPT ;  /* 0x000000022700788c */ /* 0x000fc8000bf05270 */
[----:B------:R-:W-:Y:S02]  /*4e40*/  USEL UR6, URZ, 0x1, UP0 ;  /* 0x000000013f067887 */ /* 0x000fe40008000000 */
[----:B------:R-:W-:Y:S02]  /*4e50*/  USEL UR39, UR39, URZ, UP0 ;  /* 0x0000003f27277287 */ /* 0x000fe40008000000 */
[----:B------:R-:W-:Y:S01]  /*4e60*/  ULOP3.LUT UR38, UR38, UR6, URZ, 0x3c, !UPT ;  /* 0x0000000626267292 */ /* 0x000fe2000f8e3c3f */
[----:B0-2---:R-:W-:Y:S11]  /*4e70*/  @!P0 BRA `(.L_x_6099) ;  /* 0x0000000000048947 */ /* 0x005ff60003800000 */
[----:B------:R-:W-:Y:S01]  /*4e80*/  BPT.TRAP 0x1 ;  /* 0x000000040000795c */ /* 0x000fe20000300000 */
.L_x_6099:
[----:B------:R-:W-:Y:S01]  /*4e90*/  ULEA UR25, UR39, UR40, 0x3 ;  /* 0x0000002827197291 */ /* 0x000fe2000f8e183f */
[----:B-1----:R-:W-:-:S05]  /*4ea0*/  IMAD.U32 R7, RZ, RZ, UR38 ;  /* 0x00000026ff077e24 */ /* 0x002fca000f8e00ff */
[----:B------:R-:W-:-:S04]  /*4eb0*/  SHF.L.U32 R7, R7, 0x1f, RZ ;  /* 0x0000001f07077819 */ /* 0x000fc800000006ff */
[----:B------:R1:W2:Y:S01]  /*4ec0*/  SYNCS.PHASECHK.TRANS64.TRYWAIT P2, [UR25+0x28c30], R7 ;  /* 0x028c3007ff0075a7 */ /* 0x0002a20008040159 */
[----:B------:R-:W-:Y:S05]  /*4ed0*/  @!P0 BRA `(.L_x_6100) ;  /* 0x0000000000048947 */ /* 0x000fea0003800000 */
[----:B------:R-:W-:Y:S01]  /*4ee0*/  BPT.TRAP 0x1 ;  /* 0x000000040000795c */ /* 0x000fe20000300000 */
.L_x_6100:
[----:B--2---:R-:W-:Y:S05]  /*4ef0*/  @P2 BRA `(.L_x_6101) ;  /* 0x0000000000082947 */ /* 0x004fea0003800000 */
[----:B------:R-:W2:Y:S02]  /*4f00*/  SYNCS.PHASECHK.TRANS64.TRYWAIT P2, [UR25+0x28c30], R7 ;  /* 0x028c3007ff0075a7 */ /* 0x000ea40008040159 */
[----:B--2---:R-:W-:Y:S05]  /*4f10*/  @!P2 BRA `(.L_x_6102) ;  /* 0x000000c000f8a947 */ /* 0x004fea0003800000 */
.L_x_6101:
[----:B------:R-:W-:Y:S01]  /*4f20*/  R2UR UR18, R0 ;  /* 0x00000000001272ca */ /* 0x000fe200000e0000 */
[----:B0-----:R-:W-:Y:S01]  /*4f30*/  WARPGROUP.ARRIVE ;  /* 0x00000000000079c5 */ /* 0x001fe20000000000 */
        /* <DEDUP_REMOVED lines=12> */
[----:B------:R-:W-:Y:S02]  /*5000*/  UMOV UR6, 0x1 ;  /* 0x0000000100067882 */ /* 0x000fe40000000000 */
[----:B------:R-:W-:-:S04]  /*5010*/  UIMAD UR6, UR21, -0x40, UR6 ;  /* 0xffffffc0150678a4 */ /* 0x000fc8000f8e0206 */
[----:B------:R-:W-:-:S04]  /*5020*/  ULEA UR6, UR52, UR6, 0x6 ;  /* 0x0000000634067291 */ /* 0x000fc8000f8e303f */
[----:B------:R-:W-:-:S06]  /*5030*/  UIADD3 UR6, -UR51, UR6, UR50 ;  /* 0x0000000633067290 */ /* 0x000fcc000fffe132 */
[----:B------:R-:W-:-:S04]  /*5040*/  IADD3 R5, R2, UR6, -R16 ;  /* 0x0000000602057c10 */ /* 0x000fc8000fffe810 */
[C---:B------:R-:W-:Y:S02]  /*5050*/  ISETP.GT.AND P2, PT, R5.reuse, RZ, PT ;  /* 0x000000ff0500720c */ /* 0x040fe40003f44270 */
[----:B------:R-:W-:Y:S01]  /*5060*/  ISETP.GT.AND P3, PT, R5, 0x1, PT ;  /* 0x000000010500780c */ /* 0x000fe20003f64270 */
        /* <DEDUP_REMOVED lines=28> */
[----:B--2---:R-:W2:Y:S01]  /*5230*/  MUFU.TANH R4, R156 ;  /* 0x0000009c00047308 */ /* 0x004ea20000002400 */
[----:B0-----:R-:W-:Y:S01]  /*5240*/  FSEL R12, R12, -INF , P2 ;  /* 0xff8000000c0c7808 */ /* 0x001fe20001000000 */
[----:B------:R-:W-:Y:S01]  /*5250*/  FMUL.FTZ R162, R162, UR24 ;  /* 0x00000018a2a27c20 */ /* 0x000fe20008410000 */
[----:B------:R-:W-:Y:S01]  /*5260*/  ISETP.GT.AND P2, PT, R5, 0x8, PT ;  /* 0x000000080500780c */ /* 0x000fe20003f44270 */
[----:B------:R-:W-:Y:S01]  /*5270*/  FMUL.FTZ R163, R163, UR24 ;  /* 0x00000018a3a37c20 */ /* 0x000fe20008410000 */
[----:B------:R-:W-:Y:S01]  /*5280*/  FMUL.FTZ R166, R166, UR24 ;  /* 0x00000018a6a67c20 */ /* 0x000fe20008410000 */
[----:B------:R-:W-:Y:S01]  /*5290*/  FMUL.FTZ R167, R167, UR24 ;  /* 0x00000018a7a77c20 */ /* 0x000fe20008410000 */
[----:B------:R-:W-:Y:S01]  /*52a0*/  FMUL.FTZ R170, R170, UR24 ;  /* 0x00000018aaaa7c20 */ /* 0x000fe20008410000 */
[----:B------:R0:W4:Y:S01]  /*52b0*/  MUFU.TANH R11, R157 ;  /* 0x0000009d000b7308 */ /* 0x0001220000002400 */
[----:B---3--:R-:W-:Y:S01]  /*52c0*/  FSEL R10, R10, -INF , P3 ;  /* 0xff8000000a0a7808 */ /* 0x008fe20001800000 */
[----:B------:R-:W-:Y:S01]  /*52d0*/  FMUL.FTZ R171, R171, UR24 ;  /* 0x00000018abab7c20 */ /* 0x000fe20008410000 */
[----:B------:R-:W-:Y:S01]  /*52e0*/  ISETP.GT.AND P3, PT, R5, 0x9, PT ;  /* 0x000000090500780c */ /* 0x000fe20003f64270 */
[----:B------:R-:W-:Y:S01]  /*52f0*/  FMUL.FTZ R174, R174, UR24 ;  /* 0x00000018aeae7c20 */ /* 0x000fe20008410000 */
[----:B------:R-:W-:Y:S01]  /*5300*/  FMUL.FTZ R175, R175, UR24 ;  /* 0x00000018afaf7c20 */ /* 0x000fe20008410000 */
[----:B------:R-:W-:Y:S01]  /*5310*/  FMUL.FTZ R178, R178, UR24 ;  /* 0x00000018b2b27c20 */ /* 0x000fe20008410000 */
[----:B------:R-:W-:Y:S01]  /*5320*/  FMUL.FTZ R179, R179, UR24 ;  /* 0x00000018b3b37c20 */ /* 0x000fe20008410000 */
[----:B------:R3:W5:Y:S01]  /*5330*/  MUFU.TANH R13, R160 ;  /* 0x000000a0000d7308 */ /* 0x0007620000002400 */
[----:B0-----:R-:W-:Y:S01]  /*5340*/  FMNMX.FTZ R157, R12, R9, !PT ;  /* 0x000000090c9d7209 */ /* 0x001fe20007810000 */
[----:B------:R-:W-:Y:S01]  /*5350*/  FMUL.FTZ R182, R182, UR24 ;  /* 0x00000018b6b67c20 */ /* 0x000fe20008410000 */
[----:B--2---:R-:W-:Y:S01]  /*5360*/  FSEL R4, R4, -INF , P2 ;  /* 0xff80000004047808 */ /* 0x004fe20001000000 */
[----:B------:R-:W-:Y:S01]  /*5370*/  FMUL.FTZ R183, R183, UR24 ;  /* 0x00000018b7b77c20 */ /* 0x000fe20008410000 */
[----:B------:R-:W-:-:S02]  /*5380*/  FMNMX.FTZ R157, R10, R157, !PT ;  /* 0x0000009d0a9d7209 */ /* 0x000fc40007810000 */
[----:B------:R-:W-:Y:S01]  /*5390*/  ISETP.GT.AND P2, PT, R5, 0x10, PT ;  /* 0x000000100500780c */ /* 0x000fe20003f44270 */
[----:B------:R0:W2:Y:S01]  /*53a0*/  MUFU.TANH R14, R161 ;  /* 0x000000a1000e7308 */ /* 0x0000a20000002400 */
[----:B----4-:R-:W-:Y:S02]  /*53b0*/  FSEL R11, R11, -INF , P3 ;  /* 0xff8000000b0b7808 */ /* 0x010fe40001800000 */
[----:B---3--:R-:W-:Y:S02]  /*53c0*/  FMNMX.FTZ R160, R4, R157, !PT ;  /* 0x0000009d04a07209 */ /* 0x008fe40007810000 */
[----:B------:R-:W-:Y:S02]  /*53d0*/  ISETP.GT.AND P3, PT, R5, 0x11, PT ;  /* 0x000000110500780c */ /* 0x000fe40003f64270 */
[----:B------:R-:W-:Y:S01]  /*53e0*/  FMNMX.FTZ R160, R11, R160, !PT ;  /* 0x000000a00ba07209 */ /* 0x000fe20007810000 */
[----:B------:R3:W4:Y:S01]  /*53f0*/  MUFU.TANH R15, R164 ;  /* 0x000000a4000f7308 */ /* 0x0007220000002400 */
[----:B-----5:R-:W-:Y:S01]  /*5400*/  FSEL R13, R13, -INF , P2 ;  /* 0xff8000000d0d7808 */ /* 0x020fe20001000000 */
[----:B0-----:R-:W-:Y:S01]  /*5410*/  FMUL.FTZ R161, R154, UR24 ;  /* 0x000000189aa17c20 */ /* 0x001fe20008410000 */
[----:B------:R-:W-:-:S02]  /*5420*/  ISETP.GT.AND P2, PT, R5, 0x18, PT ;  /* 0x000000180500780c */ /* 0x000fc40003f44270 */
[----:B------:R-:W-:-:S03]  /*5430*/  FMNMX.FTZ R157, R13, R160, !PT ;  /* 0x000000a00d9d7209 */ /* 0x000fc60007810000 */
[----:B------:R-:W0:Y:S01]  /*5440*/  MUFU.TANH R20, R165 ;  /* 0x000000a500147308 */ /* 0x000e220000002400 */
[----:B--2---:R-:W-:Y:S02]  /*5450*/  FSEL R14, R14, -INF , P3 ;  /* 0xff8000000e0e7808 */ /* 0x004fe40001800000 */
[----:B------:R-:W-:Y:S02]  /*5460*/  ISETP.GT.AND P3, PT, R5, 0x19, PT ;  /* 0x000000190500780c */ /* 0x000fe40003f64270 */
[----:B---3--:R-:W-:-:S03]  /*5470*/  FMNMX.FTZ R164, R14, R157, !PT ;  /* 0x0000009d0ea47209 */ /* 0x008fc60007810000 */
[----:B------:R-:W2:Y:S01]  /*5480*/  MUFU.TANH R152, R168 ;  /* 0x000000a800987308 */ /* 0x000ea20000002400 */
[----:B----4-:R-:W-:Y:S02]  /*5490*/  FSEL R15, R15, -INF , P2 ;  /* 0xff8000000f0f7808 */ /* 0x010fe40001000000 */
[----:B------:R-:W-:Y:S02]  /*54a0*/  ISETP.GT.AND P2, PT, R5, 0x20, PT ;  /* 0x000000200500780c */ /* 0x000fe40003f44270 */
[----:B------:R-:W-:-:S03]  /*54b0*/  FMNMX.FTZ R157, R15, R164, !PT ;  /* 0x000000a40f9d7209 */ /* 0x000fc60007810000 */
[----:B------:R-:W3:Y:S01]  /*54c0*/  MUFU.TANH R21, R169 ;  /* 0x000000a900157308 */ /* 0x000ee20000002400 */
        /* <DEDUP_REMOVED lines=12> */
[----:B0-----:R-:W-:Y:S02]  /*5590*/  FSEL R153, R153, -INF , P2 ;  /* 0xff80000099997808 */ /* 0x001fe40001000000 */
[----:B------:R-:W-:Y:S02]  /*55a0*/  ISETP.GT.AND P2, PT, R5, 0x30, PT ;  /* 0x000000300500780c */ /* 0x000fe40003f44270 */
[----:B------:R-:W-:Y:S01]  /*55b0*/  FMNMX.FTZ R165, R153, R164, !PT ;  /* 0x000000a499a57209 */ /* 0x000fe20007810000 */
[----:B------:R-:W-:Y:S02]  /*55c0*/  FMUL.FTZ R164, R155, UR24 ;  /* 0x000000189ba47c20 */ /* 0x000fe40008410000 */
[----:B------:R-:W0:Y:S01]  /*55d0*/  MUFU.TANH R160, R177 ;  /* 0x000000b100a07308 */ /* 0x000e220000002400 */
[----:B--2---:R-:W-:Y:S02]  /*55e0*/  FSEL R156, R156, -INF , P3 ;  /* 0xff8000009c9c7808 */ /* 0x004fe40001800000 */
[----:B------:R-:W-:-:S02]  /*55f0*/  ISETP.GT.AND P3, PT, R5, 0x31, PT ;  /* 0x000000310500780c */ /* 0x000fc40003f64270 */
        /* <DEDUP_REMOVED lines=8> */
[----:B------:R-:W-:-:S03]  /*5680*/  FMNMX.FTZ R168, R160, R165, !PT ;  /* 0x000000a5a0a87209 */ /* 0x000fc60007810000 */
[----:B------:R-:W0:Y:S01]  /*5690*/  MUFU.TANH R161, R161 ;  /* 0x000000a100a17308 */ /* 0x000e220000002400 */
[----:B--2---:R-:W-:-:S04]  /*56a0*/  FSEL R155, R180, -INF , P2 ;  /* 0xff800000b49b7808 */ /* 0x004fc80001000000 */
[----:B------:R-:W-:-:S03]  /*56b0*/  FMNMX.FTZ R168, R155, R168, !PT ;  /* 0x000000a89ba87209 */ /* 0x000fc60007810000 */
[----:B------:R-:W2:Y:S01]  /*56c0*/  MUFU.TANH R164, R164 ;  /* 0x000000a400a47308 */ /* 0x000ea20000002400 */
[----:B---3--:R-:W-:-:S04]  /*56d0*/  FSEL R157, R157, -INF , P3 ;  /* 0xff8000009d9d7808 */ /* 0x008fc80001800000 */
[----:B------:R-:W-:-:S03]  /*56e0*/  FMNMX.FTZ R169, R157, R168, !PT ;  /* 0x000000a89da97209 */ /* 0x000fc60007810000 */
[----:B------:R-:W3:Y:S02]  /*56f0*/  MUFU.TANH R165, R158 ;  /* 0x0000009e00a57308 */ /* 0x000ee40000002400 */
[----:B------:R-:W4:Y:S06]  /*5700*/  SHFL.BFLY PT, R176, R169, 0x2, 0x1f ;  /* 0x0c401f00a9b07f89 */ /* 0x000f2c00000e0000 */
[----:B------:R0:W5:Y:S08]  /*5710*/  MUFU.TANH R168, R159 ;  /* 0x0000009f00a87308 */ /* 0x0001700000002400 */
[----:B------:R-:W1:Y:S08]  /*5720*/  MUFU.TANH R162, R162 ;  /* 0x000000a200a27308 */ /* 0x000e700000002400 */
[----:B------:R-:W1:Y:S01]  /*5730*/  MUFU.TANH R163, R163 ;  /* 0x000000a300a37308 */ /* 0x000e620000002400 */
[----:B----4-:R-:W-:Y:S01]  /*5740*/  FMNMX.FTZ R177, R169, R176, !PT ;  /* 0x000000b0a9b17209 */ /* 0x010fe20007810000 */
[----:B------:R-:W-:-:S04]  /*5750*/  VIADD R176, R5, 0x8 ;  /* 0x0000000805b07836 */ /* 0x000fc80000000000 */
[----:B------:R-:W4:Y:S01]  /*5760*/  SHFL.BFLY PT, R180, R177, 0x1, 0x1f ;  /* 0x0c201f00b1b47f89 */ /* 0x000f2200000e0000 */
[C---:B------:R-:W-:Y:S01]  /*5770*/  ISETP.GT.AND P2, PT, R176.reuse, RZ, PT ;  /* 0x000000ffb000720c */ /* 0x040fe20003f44270 */
[----:B------:R5:W4:Y:S01]  /*5780*/  MUFU.TANH R172, R166 ;  /* 0x000000a600ac7308 */ /* 0x000b220000002400 */
[C---:B------:R-:W-:Y:S02]  /*5790*/  ISETP.GT.AND P3, PT, R176.reuse, 0x1, PT ;  /* 0x00000001b000780c */ /* 0x040fe40003f64270 */
[----:B0-----:R-:W-:Y:S02]  /*57a0*/  FSEL R159, R161, -INF , P2 ;  /* 0xff800000a19f7808 */ /* 0x001fe40001000000 */
[----:B------:R-:W-:Y:S02]  /*57b0*/  ISETP.GT.AND P2, PT, R176, 0x8, PT ;  /* 0x00000008b000780c */ /* 0x000fe40003f44270 */
[----:B--2---:R-:W-:Y:S01]  /*57c0*/  FSEL R158, R164, -INF , P3 ;  /* 0xff800000a49e7808 */ /* 0x004fe20001800000 */
[----:B------:R-:W0:Y:S01]  /*57d0*/  MUFU.TANH R167, R167 ;  /* 0x000000a700a77308 */ /* 0x000e220000002400 */
[----:B------:R-:W-:-:S02]  /*57e0*/  FMNMX.FTZ R169, R159, R8, !PT ;  /* 0x000000089fa97209 */ /* 0x000fc40007810000 */
[----:B------:R-:W-:Y:S02]  /*57f0*/  ISETP.GT.AND P3, PT, R176, 0x9, PT ;  /* 0x00000009b000780c */ /* 0x000fe40003f64270 */
[----:B---3--:R-:W-:Y:S02]  /*5800*/  FSEL R161, R165, -INF , P2 ;  /* 0xff800000a5a17808 */ /* 0x008fe40001000000 */
[----:B-----5:R-:W-:Y:S01]  /*5810*/  FMNMX.FTZ R166, R158, R169, !PT ;  /* 0x000000a99ea67209 */ /* 0x020fe20007810000 */
[----:B------:R0:W2:Y:S01]  /*5820*/  MUFU.TANH R173, R170 ;  /* 0x000000aa00ad7308 */ /* 0x0000a20000002400 */
[----:B------:R-:W-:Y:S02]  /*5830*/  ISETP.GT.AND P2, PT, R176, 0x10, PT ;  /* 0x00000010b000780c */ /* 0x000fe40003f44270 */
[----:B------:R-:W-:Y:S02]  /*5840*/  FSEL R164, R168, -INF , P3 ;  /* 0xff800000a8a47808 */ /* 0x000fe40001800000 */
[----:B------:R-:W-:-:S02]  /*5850*/  FMNMX.FTZ R165, R161, R166, !PT ;  /* 0x000000a6a1a57209 */ /* 0x000fc40007810000 */
[----:B------:R-:W-:Y:S01]  /*5860*/  ISETP.GT.AND P3, PT, R176, 0x11, PT ;  /* 0x00000011b000780c */ /* 0x000fe20003f64270 */
[----:B------:R-:W3:Y:S01]  /*5870*/  MUFU.TANH R171, R171 ;  /* 0x000000ab00ab7308 */ /* 0x000ee20000002400 */
[----:B-1----:R-:W-:Y:S02]  /*5880*/  FSEL R166, R162, -INF , P2 ;  /* 0xff800000a2a67808 */ /* 0x002fe40001000000 */
[----:B------:R-:W-:Y:S02]  /*5890*/  FMNMX.FTZ R165, R164, R165, !PT ;  /* 0x000000a5a4a57209 */ /* 0x000fe40007810000 */
[----:B------:R-:W-:Y:S02]  /*58a0*/  ISETP.GT.AND P2, PT, R176, 0x18, PT ;  /* 0x00000018b000780c */ /* 0x000fe40003f44270 */
[----:B------:R-:W-:Y:S01]  /*58b0*/  FSEL R169, R163, -INF , P3 ;  /* 0xff800000a3a97808 */ /* 0x000fe20001800000 */
[----:B------:R-:W1:Y:S01]  /*58c0*/  MUFU.TANH R174, R174 ;  /* 0x000000ae00ae7308 */ /* 0x000e620000002400 */
[----:B------:R-:W-:-:S02]  /*58d0*/  FMNMX.FTZ R162, R166, R165, !PT ;  /* 0x000000a5a6a27209 */ /* 0x000fc40007810000 */
[----:B------:R-:W-:Y:S02]  /*58e0*/  ISETP.GT.AND P3, PT, R176, 0x19, PT ;  /* 0x00000019b000780c */ /* 0x000fe40003f64270 */
[----:B----4-:R-:W-:Y:S02]  /*58f0*/  FSEL R168, R172, -INF , P2 ;  /* 0xff800000aca87808 */ /* 0x010fe40001000000 */
[----:B------:R-:W-:Y:S01]  /*5900*/  FMNMX.FTZ R163, R169, R162, !PT ;  /* 0x000000a2a9a37209 */ /* 0x000fe20007810000 */
[----:B------:R-:W4:Y:S01]  /*5910*/  MUFU.TANH R175, R175 ;  /* 0x000000af00af7308 */ /* 0x000f220000002400 */
[----:B------:R-:W-:Y:S02]  /*5920*/  ISETP.GT.AND P4, PT, R176, 0x20, PT ;  /* 0x00000020b000780c */ /* 0x000fe40003f84270 */
[----:B0-----:R-:W-:Y:S02]  /*5930*/  FSEL R170, R167, -INF , P3 ;  /* 0xff800000a7aa7808 */ /* 0x001fe40001800000 */
[----:B------:R-:W-:-:S02]  /*5940*/  FMNMX.FTZ R163, R168, R163, !PT ;  /* 0x000000a3a8a37209 */ /* 0x000fc40007810000 */
[----:B------:R-:W-:Y:S01]  /*5950*/  ISETP.GT.AND P5, PT, R176, 0x21, PT ;  /* 0x00000021b000780c */ /* 0x000fe20003fa4270 */
[----:B------:R-:W0:Y:S01]  /*5960*/  MUFU.TANH R178, R178 ;  /* 0x000000b200b27308 */ /* 0x000e220000002400 */
[----:B--2---:R-:W-:Y:S02]  /*5970*/  FSEL R162, R173, -INF , P4 ;  /* 0xff800000ada27808 */ /* 0x004fe40002000000 */
[----:B------:R-:W-:Y:S02]  /*5980*/  FMNMX.FTZ R165, R170, R163, !PT ;  /* 0x000000a3aaa57209 */ /* 0x000fe40007810000 */
[----:B------:R-:W-:Y:S02]  /*5990*/  FMNMX.FTZ R5, R177, R180, !PT ;  /* 0x000000b4b1057209 */ /* 0x000fe40007810000 */
[----:B------:R-:W-:Y:S01]  /*59a0*/  ISETP.GT.AND P3, PT, R176, 0x28, PT ;  /* 0x00000028b000780c */ /* 0x000fe20003f64270 */
[----:B------:R-:W2:Y:S01]  /*59b0*/  MUFU.TANH R179, R179 ;  /* 0x000000b300b37308 */ /* 0x000ea20000002400 */
[----:B---3--:R-:W-:Y:S01]  /*59c0*/  FSEL R163, R171, -INF , P5 ;  /* 0xff800000aba37808 */ /* 0x008fe20002800000 */
[----:B------:R-:W-:Y:S01]  /*59d0*/  FMUL.FTZ R167, R5, UR10 ;  /* 0x0000000a05a77c20 */ /* 0x000fe20008410000 */
[----:B------:R-:W-:-:S02]  /*59e0*/  FMNMX.FTZ R172, R162, R165, !PT ;  /* 0x000000a5a2ac7209 */ /* 0x000fc40007810000 */
[----:B------:R-:W-:Y:S02]  /*59f0*/  FSETP.NEU.FTZ.AND P5, PT, R5, -INF , PT ;  /* 0xff8000000500780b */ /* 0x000fe40003fbd000 */
[----:B------:R-:W-:Y:S01]  /*5a00*/  ISETP.GT.AND P2, PT, R176, 0x29, PT ;  /* 0x00000029b000780c */ /* 0x000fe20003f44270 */
[----:B------:R3:W5:Y:S01]  /*5a10*/  MUFU.TANH R173, R182 ;  /* 0x000000b600ad7308 */ /* 0x0007620000002400 */
[----:B-1----:R-:W-:Y:S02]  /*5a20*/  FSEL R165, R174, -INF , P3 ;  /* 0xff800000aea57808 */ /* 0x002fe40001800000 */
[----:B------:R-:W-:Y:S02]  /*5a30*/  FMNMX.FTZ R172, R163, R172, !PT ;  /* 0x000000aca3ac7209 */ /* 0x000fe40007810000 */
[----:B------:R-:W-:Y:S02]  /*5a40*/  FSEL R191, R167, RZ, P5 ;  /* 0x000000ffa7bf7208 */ /* 0x000fe40002800000 */
[----:B------:R-:W-:Y:S01]  /*5a50*/  ISETP.GT.AND P4, PT, R176, 0x30, PT ;  /* 0x00000030b000780c */ /* 0x000fe20003f84270 */
[----:B------:R-:W1:Y:S01]  /*5a60*/  MUFU.TANH R183, R183 ;  /* 0x000000b700b77308 */ /* 0x000e620000002400 */
[----:B----4-:R-:W-:Y:S01]  /*5a70*/  FSEL R167, R175, -INF , P2 ;  /* 0xff800000afa77808 */ /* 0x010fe20001000000 */
[--C-:B------:R-:W-:Y:S01]  /*5a80*/  FFMA.FTZ R160, R160, UR10, -R191.reuse ;  /* 0x0000000aa0a07c23 */ /* 0x100fe200080108bf */
[----:B------:R-:W-:Y:S01]  /*5a90*/  FMNMX.FTZ R172, R165, R172, !PT ;  /* 0x000000aca5ac7209 */ /* 0x000fe20007810000 */
[--C-:B---3--:R-:W-:Y:S01]  /*5aa0*/  FFMA.FTZ R182, R157, UR10, -R191.reuse ;  /* 0x0000000a9db67c23 */ /* 0x108fe200080108bf */
[----:B------:R-:W-:Y:S01]  /*5ab0*/  ISETP.GT.AND P2, PT, R176, 0x31, PT ;  /* 0x00000031b000780c */ /* 0x000fe20003f44270 */
[--C-:B------:R-:W-:Y:S01]  /*5ac0*/  FFMA.FTZ R14, R14, UR10, -R191.reuse ;  /* 0x0000000a0e0e7c23 */ /* 0x100fe200080108bf */
[----:B0-----:R-:W-:Y:S01]  /*5ad0*/  FSEL R171, R178, -INF , P4 ;  /* 0xff800000b2ab7808 */ /* 0x001fe20002000000 */
[--C-:B------:R-:W-:Y:S01]  /*5ae0*/  FFMA.FTZ R178, R12, UR10, -R191.reuse ;  /* 0x0000000a0cb27c23 */ /* 0x100fe200080108bf */
[----:B------:R-:W-:Y:S01]  /*5af0*/  FMNMX.FTZ R174, R167, R172, !PT ;  /* 0x000000aca7ae7209 */ /* 0x000fe20007810000 */
[----:B------:R-:W-:Y:S01]  /*5b00*/  FFMA.FTZ R20, R20, UR10, -R191 ;  /* 0x0000000a14147c23 */ /* 0x000fe200080108bf */
[----:B------:R-:W-:Y:S01]  /*5b10*/  ISETP.GT.AND P3, PT, R176, 0x38, PT ;  /* 0x00000038b000780c */ /* 0x000fe20003f64270 */
[----:B------:R0:W-:Y:S01]  /*5b20*/  MUFU.EX2 R172, R178 ;  /* 0x000000b200ac7308 */ /* 0x0001e20000000800 */
[----:B--2---:R-:W-:-:S02]  /*5b30*/  FSEL R12, R179, -INF , P2 ;  /* 0xff800000b30c7808 */ /* 0x004fc40001000000 */
[----:B------:R-:W-:Y:S02]  /*5b40*/  FMNMX.FTZ R175, R171, R174, !PT ;  /* 0x000000aeabaf7209 */ /* 0x000fe40007810000 */
[----:B------:R-:W-:Y:S01]  /*5b50*/  ISETP.GT.AND P2, PT, R176, 0x39, PT ;  /* 0x00000039b000780c */ /* 0x000fe20003f44270 */
[--C-:B------:R-:W-:Y:S01]  /*5b60*/  FFMA.FTZ R176, R10, UR10, -R191.reuse ;  /* 0x0000000a0ab07c23 */ /* 0x100fe200080108bf */
[----:B-----5:R-:W-:Y:S01]  /*5b70*/  FSEL R173, R173, -INF , P3 ;  /* 0xff800000adad7808 */ /* 0x020fe20001800000 */
[----:B------:R-:W-:Y:S01]  /*5b80*/  MUFU.EX2 R14, R14 ;  /* 0x0000000e000e7308 */ /* 0x000fe20000000800 */
[----:B------:R-:W-:Y:S01]  /*5b90*/  FMNMX.FTZ R174, R12, R175, !PT ;  /* 0x000000af0cae7209 */ /* 0x000fe20007810000 */
[--C-:B0-----:R-:W-:Y:S01]  /*5ba0*/  FFMA.FTZ R178, R156, UR10, -R191.reuse ;  /* 0x0000000a9cb27c23 */ /* 0x101fe200080108bf */
[----:B-1----:R-:W-:Y:S01]  /*5bb0*/  FSEL R10, R183, -INF , P2 ;  /* 0xff800000b70a7808 */ /* 0x002fe20001000000 */
[----:B------:R-:W-:Y:S01]  /*5bc0*/  IMAD.U32 R183, RZ, RZ, UR23 ;  /* 0x00000017ffb77e24 */ /* 0x000fe2000f8e00ff */
[----:B------:R-:W-:Y:S01]  /*5bd0*/  FMNMX.FTZ R177, R173, R174, !PT ;  /* 0x000000aeadb17209 */ /* 0x000fe20007810000 */
[----:B------:R-:W-:-:S02]  /*5be0*/  FFMA.FTZ R174, R4, UR10, -R191 ;  /* 0x0000000a04ae7c23 */ /* 0x000fc400080108bf */
[----:B------:R0:W-:Y:S01]  /*5bf0*/  MUFU.EX2 R175, R176 ;  /* 0x000000b000af7308 */ /* 0x0001e20000000800 */
[----:B------:R-:W-:Y:S01]  /*5c00*/  FMNMX.FTZ R4, R10, R177, !PT ;  /* 0x000000b10a047209 */ /* 0x000fe20007810000 */
[--C-:B------:R-:W-:Y:S01]  /*5c10*/  FFMA.FTZ R177, R11, UR10, -R191.reuse ;  /* 0x0000000a0bb17c23 */ /* 0x100fe200080108bf */
[--C-:B------:R-:W-:Y:S01]  /*5c20*/  FFMA.FTZ R11, R13, UR10, -R191.reuse ;  /* 0x0000000a0d0b7c23 */ /* 0x100fe200080108bf */
[--C-:B------:R-:W-:Y:S01]  /*5c30*/  FFMA.FTZ R13, R15, UR10, -R191.reuse ;  /* 0x0000000a0f0d7c23 */ /* 0x100fe200080108bf */
[--C-:B------:R-:W-:Y:S01]  /*5c40*/  FFMA.FTZ R15, R152, UR10, -R191.reuse ;  /* 0x0000000a980f7c23 */ /* 0x100fe200080108bf */
[----:B------:R-:W1:Y:S02]  /*5c50*/  SHFL.BFLY PT, R179, R4, 0x2, 0x1f ;  /* 0x0c401f0004b37f89 */ /* 0x000e6400000e0000 */
[----:B------:R-:W-:Y:S01]  /*5c60*/  MUFU.EX2 R174, R174 ;  /* 0x000000ae00ae7308 */ /* 0x000fe20000000800 */
[--C-:B0-----:R-:W-:Y:S01]  /*5c70*/  FFMA.FTZ R176, R21, UR10, -R191.reuse ;  /* 0x0000000a15b07c23 */ /* 0x101fe200080108bf */
[----:B------:R-:W-:-:S06]  /*5c80*/  FFMA.FTZ R21, R153, UR10, -R191 ;  /* 0x0000000a99157c23 */ /* 0x000fcc00080108bf */
[----:B------:R-:W-:Y:S08]  /*5c90*/  MUFU.EX2 R177, R177 ;  /* 0x000000b100b17308 */ /* 0x000ff00000000800 */
[----:B------:R-:W-:Y:S01]  /*5ca0*/  MUFU.EX2 R11, R11 ;  /* 0x0000000b000b7308 */ /* 0x000fe20000000800 */
[----:B-1----:R-:W-:Y:S01]  /*5cb0*/  FMNMX.FTZ R180, R4, R179, !PT ;  /* 0x000000b304b47209 */ /* 0x002fe20007810000 */
[----:B------:R-:W-:-:S06]  /*5cc0*/  FFMA.FTZ R179, R154, UR10, -R191 ;  /* 0x0000000a9ab37c23 */ /* 0x000fcc00080108bf */
[----:B------:R-:W-:Y:S01]  /*5cd0*/  MUFU.EX2 R13, R13 ;  /* 0x0000000d000d7308 */ /* 0x000fe20000000800 */
[----:B------:R-:W0:Y:S07]  /*5ce0*/  SHFL.BFLY PT, R181, R180, 0x1, 0x1f ;  /* 0x0c201f00b4b57f89 */ /* 0x000e2e00000e0000 */
[----:B------:R-:W-:Y:S08]  /*5cf0*/  MUFU.EX2 R20, R20 ;  /* 0x0000001400147308 */ /* 0x000ff00000000800 */
[----:B------:R-:W-:Y:S08]  /*5d00*/  MUFU.EX2 R15, R15 ;  /* 0x0000000f000f7308 */ /* 0x000ff00000000800 */
[----:B------:R-:W-:Y:S01]  /*5d10*/  MUFU.EX2 R176, R176 ;  /* 0x000000b000b07308 */ /* 0x000fe20000000800 */
[----:B0-----:R-:W-:Y:S01]  /*5d20*/  FMNMX.FTZ R4, R180, R181, !PT ;  /* 0x000000b5b4047209 */ /* 0x001fe20007810000 */
[----:B------:R-:W-:-:S03]  /*5d30*/  FFMA.FTZ R181, R155, UR10, -R191 ;  /* 0x0000000a9bb57c23 */ /* 0x000fc600080108bf */
[C---:B------:R-:W-:Y:S01]  /*5d40*/  FSETP.NEU.FTZ.AND P2, PT, R4.reuse, -INF , PT ;  /* 0xff8000000400780b */ /* 0x040fe20003f5d000 */
[----:B------:R-:W-:Y:S02]  /*5d50*/  FMUL.FTZ R152, R4, UR10 ;  /* 0x0000000a04987c20 */ /* 0x000fe40008410000 */
[----:B------:R0:W-:Y:S03]  /*5d60*/  MUFU.EX2 R180, R160 ;  /* 0x000000a000b47308 */ /* 0x0001e60000000800 */
[----:B------:R-:W-:Y:S02]  /*5d70*/  FSEL R154, R152, RZ, P2 ;  /* 0x000000ff989a7208 */ /* 0x000fe40001000000 */
[----:B------:R-:W-:-:S03]  /*5d80*/  FSEL R152, R5, RZ, P5 ;  /* 0x000000ff05987208 */ /* 0x000fc60002800000 */
[----:B------:R-:W-:Y:S01]  /*5d90*/  MUFU.EX2 R21, R21 ;  /* 0x0000001500157308 */ /* 0x000fe20000000800 */
[--C-:B------:R-:W-:Y:S01]  /*5da0*/  FFMA.FTZ R155, R161, UR10, -R154.reuse ;  /* 0x0000000aa19b7c23 */ /* 0x100fe2000801089a */
[----:B------:R-:W-:Y:S01]  /*5db0*/  FSEL R161, R4, RZ, P2 ;  /* 0x000000ff04a17208 */ /* 0x000fe20001000000 */
[----:B------:R-:W-:Y:S01]  /*5dc0*/  FADD.FTZ R152, -R152, R9 ;  /* 0x0000000998987221 */ /* 0x000fe20000010100 */
[--C-:B------:R-:W-:Y:S01]  /*5dd0*/  FFMA.FTZ R153, R159, UR10, -R154.reuse ;  /* 0x0000000a9f997c23 */ /* 0x100fe2000801089a */
[--C-:B------:R-:W-:Y:S01]  /*5de0*/  FFMA.FTZ R156, R158, UR10, -R154.reuse ;  /* 0x0000000a9e9c7c23 */ /* 0x100fe2000801089a */
[----:B0-----:R-:W-:Y:S01]  /*5df0*/  FFMA.FTZ R160, R169, UR10, -R154 ;  /* 0x0000000aa9a07c23 */ /* 0x001fe2000801089a */
[----:B------:R-:W-:Y:S01]  /*5e00*/  FADD.FTZ R161, -R161, R8 ;  /* 0x00000008a1a17221 */ /* 0x000fe20000010100 */
[----:B------:R-:W-:Y:S01]  /*5e10*/  FMUL.FTZ R9, R152, UR10 ;  /* 0x0000000a98097c20 */ /* 0x000fe20008410000 */
[----:B------:R-:W-:Y:S01]  /*5e20*/  FFMA.FTZ R159, R168, UR10, -R154 ;  /* 0x0000000aa89f7c23 */ /* 0x000fe2000801089a */
[----:B------:R-:W-:Y:S01]  /*5e30*/  MUFU.EX2 R153, R153 ;  /* 0x0000009900997308 */ /* 0x000fe20000000800 */
[----:B------:R-:W-:Y:S01]  /*5e40*/  FMUL.FTZ R8, R161, UR10 ;  /* 0x0000000aa1087c20 */ /* 0x000fe20008410000 */
[----:B------:R-:W-:Y:S01]  /*5e50*/  IMAD.MOV R169, RZ, RZ, -R18 ;  /* 0x000000ffffa97224 */ /* 0x000fe200078e0a12 */
[----:B------:R-:W-:Y:S01]  /*5e60*/  MOV R168, UR25 ;  /* 0x0000001900a87c02 */ /* 0x000fe20008000f00 */
[--C-:B------:R-:W-:Y:S01]  /*5e70*/  FFMA.FTZ R158, R164, UR10, -R154.reuse ;  /* 0x0000000aa49e7c23 */ /* 0x100fe2000801089a */
[--C-:B------:R-:W-:Y:S01]  /*5e80*/  FFMA.FTZ R157, R166, UR10, -R154.reuse ;  /* 0x0000000aa69d7c23 */ /* 0x100fe2000801089a */
[----:B------:R-:W-:Y:S01]  /*5e90*/  FFMA.FTZ R163, R163, UR10, -R154 ;  /* 0x0000000aa3a37c23 */ /* 0x000fe2000801089a */
[----:B------:R-:W-:Y:S01]  /*5ea0*/  ISETP.NE.AND P2, PT, R16, R169, PT ;  /* 0x000000a91000720c */ /* 0x000fe20003f45270 */
[----:B------:R-:W0:Y:S01]  /*5eb0*/  MUFU.EX2 R8, R8 ;  /* 0x0000000800087308 */ /* 0x000e220000000800 */
[----:B------:R-:W-:-:S02]  /*5ec0*/  @!P1 VIADD R152, R168, 0x28c40 ;  /* 0x00028c40a8989836 */ /* 0x000fc40000000000 */
[--C-:B------:R-:W-:Y:S01]  /*5ed0*/  FFMA.FTZ R164, R170, UR10, -R154.reuse ;  /* 0x0000000aaaa47c23 */ /* 0x100fe2000801089a */
[--C-:B------:R-:W-:Y:S01]  /*5ee0*/  FFMA.FTZ R161, R162, UR10, -R154.reuse ;  /* 0x0000000aa2a17c23 */ /* 0x100fe2000801089a */
[--C-:B------:R-:W-:Y:S01]  /*5ef0*/  FFMA.FTZ R165, R165, UR10, -R154.reuse ;  /* 0x0000000aa5a57c23 */ /* 0x100fe2000801089a */
[----:B------:R-:W-:Y:S01]  /*5f00*/  FFMA.FTZ R167, R167, UR10, -R154 ;  /* 0x0000000aa7a77c23 */ /* 0x000fe2000801089a */
[----:B------:R-:W-:Y:S01]  /*5f10*/  @!P1 PRMT R152, RZ, 0x654, R152 ;  /* 0x00000654ff989816 */ /* 0x000fe20000000098 */
[--C-:B------:R-:W-:Y:S01]  /*5f20*/  FFMA.FTZ R171, R171, UR10, -R154.reuse ;  /* 0x0000000aabab7c23 */ /* 0x100fe2000801089a */
[----:B------:R-:W1:Y:S01]  /*5f30*/  MUFU.EX2 R9, R9 ;  /* 0x0000000900097308 */ /* 0x000e620000000800 */
[--C-:B------:R-:W-:Y:S01]  /*5f40*/  FFMA.FTZ R12, R12, UR10, -R154.reuse ;  /* 0x0000000a0c0c7c23 */ /* 0x100fe2000801089a */
[----:B------:R1:W-:Y:S01]  /*5f50*/  @!P1 SYNCS.ARRIVE.TRANS64.RED.A1T0 RZ, [R152+URZ], RZ ;  /* 0x000000ff98ff99a7 */ /* 0x0003e2000810043f */
[--C-:B------:R-:W-:Y:S01]  /*5f60*/  FFMA.FTZ R173, R173, UR10, -R154.reuse ;  /* 0x0000000aadad7c23 */ /* 0x100fe2000801089a */
[----:B------:R-:W-:-:S04]  /*5f70*/  FFMA.FTZ R10, R10, UR10, -R154 ;  /* 0x0000000a0a0a7c23 */ /* 0x000fc8000801089a */
[----:B------:R-:W2:Y:S01]  /*5f80*/  MUFU.EX2 R156, R156 ;  /* 0x0000009c009c7308 */ /* 0x000ea20000000800 */
[----:B0-----:R-:W-:Y:S01]  /*5f90*/  FFMA.FTZ R169, R8, R6, R153 ;  /* 0x0000000608a97223 */ /* 0x001fe20000010099 */
[-C--:B------:R-:W-:Y:S01]  /*5fa0*/  FMUL.FTZ R26, R26, R8.reuse ;  /* 0x000000081a1a7220 */ /* 0x080fe20000410000 */
[-C--:B------:R-:W-:Y:S01]  /*5fb0*/  FMUL.FTZ R27, R27, R8.reuse ;  /* 0x000000081b1b7220 */ /* 0x080fe20000410000 */
[-C--:B------:R-:W-:Y:S01]  /*5fc0*/  FMUL.FTZ R30, R30, R8.reuse ;  /* 0x000000081e1e7220 */ /* 0x080fe20000410000 */
[-C--:B------:R-:W-:Y:S01]  /*5fd0*/  FMUL.FTZ R31, R31, R8.reuse ;  /* 0x000000081f1f7220 */ /* 0x080fe20000410000 */
[-C--:B------:R-:W-:Y:S01]  /*5fe0*/  FMUL.FTZ R34, R34, R8.reuse ;  /* 0x0000000822227220 */ /* 0x080fe20000410000 */
[----:B------:R-:W-:Y:S01]  /*5ff0*/  FMUL.FTZ R35, R35, R8 ;  /* 0x0000000823237220 */ /* 0x000fe20000410000 */
[----:B------:R-:W0:Y:S01]  /*6000*/  MUFU.EX2 R155, R155 ;  /* 0x0000009b009b7308 */ /* 0x000e220000000800 */
[----:B-1----:R-:W-:Y:S01]  /*6010*/  FFMA.FTZ R152, R9, R3, R172 ;  /* 0x0000000309987223 */ /* 0x002fe200000100ac */
[----:B------:R-:W-:-:S02]  /*6020*/  @!P2 IMAD R3, R183, 0x40, R2 ;  /* 0x00000040b703a824 */ /* 0x000fc400078e0202 */
[-C--:B------:R-:W-:Y:S01]  /*6030*/  FMUL.FTZ R24, R24, R9.reuse ;  /* 0x0000000918187220 */ /* 0x080fe20000410000 */
[-C--:B------:R-:W-:Y:S01]  /*6040*/  FMUL.FTZ R25, R25, R9.reuse ;  /* 0x0000000919197220 */ /* 0x080fe20000410000 */
[----:B------:R-:W-:Y:S01]  /*6050*/  FADD.FTZ R183, R175, R152 ;  /* 0x00000098afb77221 */ /* 0x000fe20000010000 */
[----:B------:R-:W-:Y:S01]  /*6060*/  FMUL.FTZ R28, R28, R9 ;  /* 0x000000091c1c7220 */ /* 0x000fe20000410000 */
[----:B------:R-:W-:Y:S01]  /*6070*/  @!P2 LEA R3, R3, UR40, 0x2 ;  /* 0x000000280303ac11 */ /* 0x000fe2000f8e10ff */
[----:B------:R-:W1:Y:S01]  /*6080*/  MUFU.EX2 R158, R158 ;  /* 0x0000009e009e7308 */ /* 0x000e620000000800 */
[----:B--2---:R-:W-:Y:S01]  /*6090*/  FADD.FTZ R6, R156, R169 ;  /* 0x000000a99c067221 */ /* 0x004fe20000010000 */
[----:B------:R-:W-:Y:S01]  /*60a0*/  FADD.FTZ R152, R174, R183 ;  /* 0x000000b7ae987221 */ /* 0x000fe20000010000 */
[----:B------:R-:W-:Y:S01]  /*60b0*/  F2FP.BF16.F32.PACK_AB R153, R156, R153 ;  /* 0x000000999c99723e */ /* 0x000fe200000010ff */
[----:B------:R-:W-:Y:S01]  /*60c0*/  @!P2 STS [R3+0x28800], R9 ;  /* 0x028800090300a388 */ /* 0x000fe20000000800 */
[----:B------:R-:W-:Y:S01]  /*60d0*/  F2FP.BF16.F32.PACK_AB R156, R14, R11 ;  /* 0x0000000b0e9c723e */ /* 0x000fe200000010ff */
[----:B------:R-:W-:Y:S01]  /*60e0*/  FADD.FTZ R152, R177, R152 ;  /* 0x00000098b1987221 */ /* 0x000fe20000010000 */
[-C--:B------:R-:W-:Y:S01]  /*60f0*/  FMUL.FTZ R29, R29, R9.reuse ;  /* 0x000000091d1d7220 */ /* 0x080fe20000410000 */
[----:B------:R-:W2:Y:S01]  /*6100*/  MUFU.EX2 R157, R157 ;  /* 0x0000009d009d7308 */ /* 0x000ea20000000800 */
[----:B------:R3:W-:Y:S01]  /*6110*/  @!P2 STS [R3+0x28820], R8 ;  /* 0x028820080300a388 */ /* 0x0007e20000000800 */
        /* <DEDUP_REMOVED lines=31> */
[----:B0-----:R-:W-:Y:S01]  /*6310*/  FADD.FTZ R163, R155, R6 ;  /* 0x000000069ba37221 */ /* 0x001fe20000010000 */
[----:B-1----:R-:W-:Y:S01]  /*6320*/  F2FP.BF16.F32.PACK_AB R155, R158, R155 ;  /* 0x0000009b9e9b723e */ /* 0x002fe200000010ff */
[-C--:B------:R-:W-:Y:S01]  /*6330*/  FMUL.FTZ R85, R85, R9.reuse ;  /* 0x0000000955557220 */ /* 0x080fe20000410000 */
[-C--:B------:R-:W-:Y:S01]  /*6340*/  FMUL.FTZ R88, R88, R9.reuse ;  /* 0x0000000958587220 */ /* 0x080fe20000410000 */
[----:B------:R-:W-:Y:S01]  /*6350*/  FADD.FTZ R166, R158, R163 ;  /* 0x000000a39ea67221 */ /* 0x000fe20000010000 */
[----:B------:R-:W-:Y:S01]  /*6360*/  FADD.FTZ R163, R11, R152 ;  /* 0x000000980ba37221 */ /* 0x000fe20000010000 */
[----:B------:R-:W-:Y:S01]  /*6370*/  FMUL.FTZ R89, R89, R9 ;  /* 0x0000000959597220 */ /* 0x000fe20000410000 */
[----:B------:R-:W0:Y:S01]  /*6380*/  MUFU.EX2 R161, R161 ;  /* 0x000000a100a17308 */ /* 0x000e220000000800 */
[----:B--2---:R-:W-:Y:S01]  /*6390*/  FADD.FTZ R169, R157, R166 ;  /* 0x000000a69da97221 */ /* 0x004fe20000010000 */
[----:B------:R-:W-:Y:S01]  /*63a0*/  FADD.FTZ R152, R14, R163 ;  /* 0x000000a30e987221 */ /* 0x000fe20000010000 */
[----:B----4-:R-:W-:Y:S01]  /*63b0*/  F2FP.BF16.F32.PACK_AB R157, R160, R157 ;  /* 0x0000009da09d723e */ /* 0x010fe200000010ff */
[----:B------:R-:W-:Y:S01]  /*63c0*/  FMUL.FTZ R92, R92, R9 ;  /* 0x000000095c5c7220 */ /* 0x000fe20000410000 */
[----:B------:R-:W-:Y:S01]  /*63d0*/  FADD.FTZ R154, R160, R169 ;  /* 0x000000a9a09a7221 */ /* 0x000fe20000010000 */
[----:B------:R-:W-:Y:S01]  /*63e0*/  FADD.FTZ R163, R13, R152 ;  /* 0x000000980da37221 */ /* 0x000fe20000010000 */
[----:B------:R-:W-:Y:S01]  /*63f0*/  F2FP.BF16.F32.PACK_AB R152, R175, R172 ;  /* 0x000000acaf98723e */ /* 0x000fe200000010ff */
[----:B------:R-:W-:Y:S01]  /*6400*/  MUFU.EX2 R165, R165 ;  /* 0x000000a500a57308 */ /* 0x000fe20000000800 */
[----:B------:R-:W-:Y:S01]  /*6410*/  F2FP.BF16.F32.PACK_AB R160, R176, R15 ;  /* 0x0000000fb0a0723e */ /* 0x000fe200000010ff */
[----:B------:R-:W-:Y:S01]  /*6420*/  FADD.FTZ R166, R20, R163 ;  /* 0x000000a314a67221 */ /* 0x000fe20000010000 */
[-C--:B------:R-:W-:Y:S01]  /*6430*/  FMUL.FTZ R93, R93, R9.reuse ;  /* 0x000000095d5d7220 */ /* 0x080fe20000410000 */
[-C--:B------:R-:W-:Y:S01]  /*6440*/  FMUL.FTZ R96, R96, R9.reuse ;  /* 0x0000000960607220 */ /* 0x080fe20000410000 */
[-C--:B------:R-:W-:Y:S01]  /*6450*/  FMUL.FTZ R97, R97, R9.reuse ;  /* 0x0000000961617220 */ /* 0x080fe20000410000 */
[----:B------:R-:W-:Y:S01]  /*6460*/  FADD.FTZ R163, R15, R166 ;  /* 0x000000a60fa37221 */ /* 0x000fe20000010000 */
[-C--:B------:R-:W-:Y:S01]  /*6470*/  FMUL.FTZ R100, R100, R9.reuse ;  /* 0x0000000964647220 */ /* 0x080fe20000410000 */
[----:B------:R5:W1:Y:S01]  /*6480*/  MUFU.EX2 R6, R167 ;  /* 0x000000a700067308 */ /* 0x000a620000000800 */
[-C--:B------:R-:W-:Y:S01]  /*6490*/  FMUL.FTZ R101, R101, R9.reuse ;  /* 0x0000000965657220 */ /* 0x080fe20000410000 */
[----:B------:R-:W-:Y:S01]  /*64a0*/  FADD.FTZ R158, R176, R163 ;  /* 0x000000a3b09e7221 */ /* 0x000fe20000010000 */
[-C--:B------:R-:W-:Y:S01]  /*64b0*/  FMUL.FTZ R104, R104, R9.reuse ;  /* 0x0000000968687220 */ /* 0x080fe20000410000 */
[-C--:B------:R-:W-:Y:S01]  /*64c0*/  FMUL.FTZ R105, R105, R9.reuse ;  /* 0x0000000969697220 */ /* 0x080fe20000410000 */
[----:B------:R-:W-:Y:S01]  /*64d0*/  FMUL.FTZ R108, R108, R9 ;  /* 0x000000096c6c7220 */ /* 0x000fe20000410000 */
[----:B---3--:R-:W-:Y:S01]  /*64e0*/  FADD.FTZ R3, R21, R158 ;  /* 0x0000009e15037221 */ /* 0x008fe20000010000 */
[----:B------:R-:W-:Y:S01]  /*64f0*/  F2FP.BF16.F32.PACK_AB R158, R20, R13 ;  /* 0x0000000d149e723e */ /* 0x000fe200000010ff */
[----:B------:R-:W2:Y:S01]  /*6500*/  MUFU.EX2 R171, R171 ;  /* 0x000000ab00ab7308 */ /* 0x000ea20000000800 */
[----:B-----5:R-:W-:Y:S01]  /*6510*/  FADD.FTZ R167, R159, R154 ;  /* 0x0000009a9fa77221 */ /* 0x020fe20000010000 */
[----:B------:R-:W-:Y:S01]  /*6520*/  F2FP.BF16.F32.PACK_AB R154, R177, R174 ;  /* 0x000000aeb19a723e */ /* 0x000fe200000010ff */
[----:B------:R-:W-:Y:S01]  /*6530*/  BAR.SYNC.DEFER_BLOCKING 0xf, 0x100 ;  /* 0x03c4000000007b1d */ /* 0x000fe20000010000 */
[C---:B------:R-:W-:Y:S01]  /*6540*/  F2FP.BF16.F32.PACK_AB R159, R164.reuse, R159 ;  /* 0x0000009fa49f723e */ /* 0x040fe200000010ff */
[----:B------:R-:W-:Y:S01]  /*6550*/  FADD.FTZ R170, R164, R167 ;  /* 0x000000a7a4aa7221 */ /* 0x000fe20000010000 */
[-C--:B------:R-:W-:Y:S01]  /*6560*/  FMUL.FTZ R109, R109, R9.reuse ;  /* 0x000000096d6d7220 */ /* 0x080fe20000410000 */
[-C--:B------:R-:W-:Y:S01]  /*6570*/  FMUL.FTZ R112, R112, R9.reuse ;  /* 0x0000000970707220 */ /* 0x080fe20000410000 */
[----:B------:R-:W-:Y:S01]  /*6580*/  FMUL.FTZ R113, R113, R9 ;  /* 0x0000000971717220 */ /* 0x000fe20000410000 */
[----:B------:R-:W3:Y:S01]  /*6590*/  MUFU.EX2 R178, R178 ;  /* 0x000000b200b27308 */ /* 0x000ee20000000800 */
[----:B0-----:R-:W-:Y:S01]  /*65a0*/  FADD.FTZ R169, R161, R170 ;  /* 0x000000aaa1a97221 */ /* 0x001fe20000010000 */
[----:B------:R-:W-:Y:S01]  /*65b0*/  F2FP.BF16.F32.PACK_AB R161, R162, R161 ;  /* 0x000000a1a2a1723e */ /* 0x000fe200000010ff */
[----:B------:R-:W-:Y:S01]  /*65c0*/  FMUL.FTZ R116, R116, R9 ;  /* 0x0000000974747220 */ /* 0x000fe20000410000 */
[----:B-1----:R-:W-:Y:S01]  /*65d0*/  F2FP.BF16.F32.PACK_AB R163, R6, R165 ;  /* 0x000000a506a3723e */ /* 0x002fe200000010ff */
        /* <DEDUP_REMOVED lines=11> */
[----:B------:R-:W1:Y:S01]  /*6690*/  MUFU.EX2 R179, R179 ;  /* 0x000000b300b37308 */ /* 0x000e620000000800 */
[----:B--2---:R-:W-:Y:S01]  /*66a0*/  FADD.FTZ R11, R171, R20 ;  /* 0x00000014ab0b7221 */ /* 0x004fe20000010000 */
[C---:B---3--:R-:W-:Y:S01]  /*66b0*/  FADD.FTZ R14, R178.reuse, R3 ;  /* 0x00000003b20e7221 */ /* 0x048fe20000010000 */
[----:B------:R-:W-:Y:S01]  /*66c0*/  F2FP.BF16.F32.PACK_AB R162, R178, R21 ;  /* 0x00000015b2a2723e */ /* 0x000fe200000010ff */
[----:B------:R2:W-:Y:S01]  /*66d0*/  STSM.16.M88.4 [R19+0x26800], R152 ;  /* 0x0268009813007844 */ /* 0x0005e20000000200 */
[-C--:B------:R-:W-:Y:S01]  /*66e0*/  FMUL.FTZ R132, R132, R9.reuse ;  /* 0x0000000984847220 */ /* 0x080fe20000410000 */
[-C--:B------:R-:W-:Y:S01]  /*66f0*/  FMUL.FTZ R133, R133, R9.reuse ;  /* 0x0000000985857220 */ /* 0x080fe20000410000 */
[----:B------:R-:W-:Y:S01]  /*6700*/  FMUL.FTZ R136, R136, R9 ;  /* 0x0000000988887220 */ /* 0x000fe20000410000 */
[----:B------:R-:W3:Y:S01]  /*6710*/  MUFU.EX2 R167, R173 ;  /* 0x000000ad00a77308 */ /* 0x000ee20000000800 */
[C---:B0-----:R-:W-:Y:S01]  /*6720*/  FADD.FTZ R20, R12.reuse, R11 ;  /* 0x0000000b0c147221 */ /* 0x041fe20000010000 */
[----:B------:R-:W-:Y:S01]  /*6730*/  F2FP.BF16.F32.PACK_AB R165, R12, R171 ;  /* 0x000000ab0ca5723e */ /* 0x000fe200000010ff */
[----:B------:R2:W-:Y:S01]  /*6740*/  STSM.16.M88.4 [R184], R156 ;  /* 0x0000009cb8007844 */ /* 0x0005e20000000200 */
[-C--:B------:R-:W-:Y:S01]  /*6750*/  FMUL.FTZ R137, R137, R9.reuse ;  /* 0x0000000989897220 */ /* 0x080fe20000410000 */
[-C--:B------:R-:W-:Y:S01]  /*6760*/  FMUL.FTZ R140, R140, R9.reuse ;  /* 0x000000098c8c7220 */ /* 0x080fe20000410000 */
[----:B------:R-:W-:Y:S01]  /*6770*/  FMUL.FTZ R141, R141, R9 ;  /* 0x000000098d8d7220 */ /* 0x000fe20000410000 */
[----:B------:R2:W-:Y:S01]  /*6780*/  STSM.16.M88.4 [R22], R160 ;  /* 0x000000a016007844 */ /* 0x0005e20000000200 */
[----:B------:R-:W0:Y:S01]  /*6790*/  MUFU.EX2 R181, R181 ;  /* 0x000000b500b57308 */ /* 0x000e220000000800 */
[----:B-1----:R-:W-:Y:S01]  /*67a0*/  FADD.FTZ R3, R179, R14 ;  /* 0x0000000eb3037221 */ /* 0x002fe20000010000 */
[----:B------:R-:W-:Y:S01]  /*67b0*/  F2FP.BF16.F32.PACK_AB R164, R180, R179 ;  /* 0x000000b3b4a4723e */ /* 0x000fe200000010ff */
[-C--:B------:R-:W-:Y:S01]  /*67c0*/  FMUL.FTZ R144, R144, R9.reuse ;  /* 0x0000000990907220 */ /* 0x080fe20000410000 */
[-C--:B------:R-:W-:Y:S01]  /*67d0*/  FMUL.FTZ R145, R145, R9.reuse ;  /* 0x0000000991917220 */ /* 0x080fe20000410000 */
[----:B------:R-:W-:Y:S01]  /*67e0*/  FADD.FTZ R14, R180, R3 ;  /* 0x00000003b40e7221 */ /* 0x000fe20000010000 */
[-C--:B------:R-:W-:Y:S01]  /*67f0*/  FMUL.FTZ R148, R148, R9.reuse ;  /* 0x0000000994947220 */ /* 0x080fe20000410000 */
[----:B------:R-:W-:Y:S01]  /*6800*/  FMUL.FTZ R149, R149, R9 ;  /* 0x0000000995957220 */ /* 0x000fe20000410000 */
        /* <DEDUP_REMOVED lines=16> */
[-C--:B------:R-:W-:Y:S01]  /*6910*/  FMUL.FTZ R62, R62, R8.reuse ;  /* 0x000000083e3e7220 */ /* 0x080fe20000410000 */
[C---:B-1----:R-:W-:Y:S01]  /*6920*/  F2FP.BF16.F32.PACK_AB R166, R182.reuse, R181 ;  /* 0x000000b5b6a6723e */ /* 0x042fe200000010ff */
[----:B------:R-:W-:Y:S01]  /*6930*/  FADD.FTZ R3, R182, R3 ;  /* 0x00000003b6037221 */ /* 0x000fe20000010000 */
[-C--:B------:R-:W-:Y:S01]  /*6940*/  FMUL.FTZ R63, R63, R8.reuse ;  /* 0x000000083f3f7220 */ /* 0x080fe20000410000 */
[-C--:B------:R-:W-:Y:S01]  /*6950*/  FMUL.FTZ R66, R66, R8.reuse ;  /* 0x0000000842427220 */ /* 0x080fe20000410000 */
[-C--:B------:R-:W-:Y:S01]  /*6960*/  FMUL.FTZ R67, R67, R8.reuse ;  /* 0x0000000843437220 */ /* 0x080fe20000410000 */
[-C--:B------:R-:W-:Y:S01]  /*6970*/  FMUL.FTZ R70, R70, R8.reuse ;  /* 0x0000000846467220 */ /* 0x080fe20000410000 */
[-C--:B------:R-:W-:Y:S01]  /*6980*/  FMUL.FTZ R71, R71, R8.reuse ;  /* 0x0000000847477220 */ /* 0x080fe20000410000 */
[-C--:B------:R-:W-:Y:S01]  /*6990*/  FMUL.FTZ R74, R74, R8.reuse ;  /* 0x000000084a4a7220 */ /* 0x080fe20000410000 */
[C---:B---3--:R-:W-:Y:S01]  /*69a0*/  F2FP.BF16.F32.PACK_AB R167, R10.reuse, R167 ;  /* 0x000000a70aa7723e */ /* 0x048fe200000010ff */
        /* <DEDUP_REMOVED lines=43> */
.L_x_6103:
[----:B------:R0:W1:Y:S01]  /*6c60*/  SYNCS.PHASECHK.TRANS64.TRYWAIT P2, [UR25+0x28c50], R7 ;  /* 0x028c5007ff0075a7 */ /* 0x0000620008040159 */
[----:B------:R-:W-:Y:S05]  /*6c70*/  @!P0 BRA `(.L_x_6104) ;  /* 0x0000000000048947 */ /* 0x000fea0003800000 */
[----:B------:R-:W-:Y:S01]  /*6c80*/  BPT.TRAP 0x1 ;  /* 0x000000040000795c */ /* 0x000fe20000300000 */
.L_x_6104:
[----:B-1----:R-:W-:Y:S05]  /*6c90*/  @P2 BRA `(.L_x_6105) ;  /* 0x0000000000082947 */ /* 0x002fea0003800000 */
[----:B------:R-:W1:Y:S02]  /*6ca0*/  SYNCS.PHASECHK.TRANS64.TRYWAIT P2, [UR25+0x28c50], R7 ;  /* 0x028c5007ff0075a7 */ /* 0x000e640008040159 */
[----:B-1----:R-:W-:Y:S05]  /*6cb0*/  @!P2 BRA `(.L_x_6106) ;  /* 0x000000a400a8a947 */ /* 0x002fea0003800000 */
.L_x_6105:
[----:B------:R-:W-:Y:S01]  /*6cc0*/  ULEA UR11, UR39, UR47, 0xc ;  /* 0x0000002f270b7291 */ /* 0x000fe2000f8e603f */
[----:B------:R-:W-:Y:S01]  /*6cd0*/  WARPGROUP.ARRIVE ;  /* 0x00000000000079c5 */ /* 0x000fe20000000000 */
[----:B------:R-:W-:Y:S01]  /*6ce0*/  UMOV UR7, 0x40000040 ;  /* 0x4000004000077882 */ /* 0x000fe20000000000 */
[----:B------:R-:W-:Y:S01]  /*6cf0*/  UISETP.GT.AND UP0, UPT, UR21, UR20, UPT ;  /* 0x000000141500728c */ /* 0x000fe2000bf04270 */
[----:B-1----:R-:W-:Y:S01]  /*6d00*/  @!P1 IADD3 R168, R168, 0x28c60, RZ ;  /* 0x00028c60a8a89810 */ /* 0x002fe20007ffe0ff */
[----:B------:R-:W-:Y:S01]  /*6d10*/  UIADD3 UR21, UR21, -0x1, URZ ;  /* 0xffffffff15157890 */ /* 0x000fe2000fffe03f */
[----:B------:R-:W-:Y:S01]  /*6d20*/  IMAD.MOV.U32 R8, RZ, RZ, R4 ;  /* 0x000000ffff087224 */ /* 0x000fe200078e0004 */
[----:B------:R-:W-:Y:S01]  /*6d30*/  UMOV UR6, UR11 ;  /* 0x0000000b00067c82 */ /* 0x000fe20008000000 */
[----:B------:R-:W-:Y:S01]  /*6d40*/  @!P1 PRMT R168, RZ, 0x654, R168 ;  /* 0x00000654ffa89816 */ /* 0x000fe200000000a8 */
[----:B------:R-:W-:Y:S01]  /*6d50*/  HGMMA.64x256x16.F32.BF16 R24, R152, gdesc[UR4].tnspB, R24, gsb0 ;  /* 0x43e0000498187df0 */ /* 0x000fe20008001818 */
[----:B------:R-:W-:Y:S01]  /*6d60*/  UIADD3 UR6, UR11, 0x80, URZ ;  /* 0x000000800b067890 */ /* 0x000fe2000fffe03f */
[----:B------:R-:W-:Y:S01]  /*6d70*/  PLOP3.LUT P2, PT, PT, PT, UP0, 0x80, 0x0 ;  /* 0x000000000000781c */ /* 0x000fe20003f4f008 */
[----:B------:R-:W-:Y:S01]  /*6d80*/  UMOV UR7, 0x40000040 ;  /* 0x4000004000077882 */ /* 0x000fe20000000000 */
[----:B------:R-:W-:Y:S01]  /*6d90*/  UMOV UR23, UR39 ;  /* 0x0000002700177c82 */ /* 0x000fe20008000000 */
[----:B------:R-:W-:Y:S01]  /*6da0*/  IMAD.MOV.U32 R9, RZ, RZ, R5 ;  /* 0x000000ffff097224 */ /* 0x000fe200078e0005 */
        /* <DEDUP_REMOVED lines=27> */
.L_x_6098:
[----:B------:R-:W-:-:S13]  /*6f60*/  ISETP.LE.AND P2, PT, RZ, UR21, PT ;  /* 0x00000015ff007c0c */ /* 0x000fda000bf43270 */
[----:B------:R-:W-:Y:S05]  /*6f70*/  @!P2 BRA `(.L_x_6108) ;  /* 0x0000001c0030a947 */ /* 0x000fea0003800000 */
[----:B------:R-:W-:Y:S01]  /*6f80*/  IMAD.MOV.U32 R9, RZ, RZ, R4 ;  /* 0x000000ffff097224 */ /* 0x000fe200078e0004 */
[----:B------:R-:W-:Y:S01]  /*6f90*/  MOV R14, R5 ;  /* 0x00000005000e7202 */ /* 0x000fe20000000f00 */
[----:B------:R-:W-:Y:S01]  /*6fa0*/  UMOV UR22, UR39 ;  /* 0x0000002700167c82 */ /* 0x000fe20008000000 */
[----:B------:R-:W-:Y:S01]  /*6fb0*/  ULDC UR23, c[0x0][0x9d8] ;  /* 0x0002760000177ab9 */ /* 0x000fe20000000800 */
[----:B------:R-:W-:-:S05]  /*6fc0*/  ULDC UR20, c[0x0][0x988] ;  /* 0x0002620000147ab9 */ /* 0x000fca0000000800 */
.L_x_6117:
[----:B------:R-:W-:-:S04]  /*6fd0*/  UIADD3 UR39, UR22, 0x1, URZ ;  /* 0x0000000116277890 */ /* 0x000fc8000fffe03f */
[----:B------:R-:W-:-:S04]  /*6fe0*/  UISETP.NE.AND UP0, UPT, UR39, 0x2, UPT ;  /* 0x000000022700788c */ /* 0x000fc8000bf05270 */
[----:B------:R-:W-:Y:S02]  /*6ff0*/  USEL UR6, URZ, 0x1, UP0 ;  /* 0x000000013f067887 */ /* 0x000fe40008000000 */
[----:B------:R-:W-:Y:S02]  /*7000*/  USEL UR39, UR39, URZ, UP0 ;  /* 0x0000003f27277287 */ /* 0x000fe40008000000 */
[----:B------:R-:W-:Y:S01]  /*7010*/  ULOP3.LUT UR38, UR38, UR6, URZ, 0x3c, !UPT ;  /* 0x0000000626267292 */ /* 0x000fe2000f8e3c3f */
[----:B-1-3--:R-:W-:Y:S11]  /*7020*/  @!P0 BRA `(.L_x_6109) ;  /* 0x0000000000048947 */ /* 0x00aff60003800000 */
[----:B------:R-:W-:Y:S01]  /*7030*/  BPT.TRAP 0x1 ;  /* 0x000000040000795c */ /* 0x000fe20000300000 */
.L_x_6109:
[----:B------:R-:W-:Y:S01]  /*7040*/  ULEA UR24, UR39, UR40, 0x3 ;  /* 0x0000002827187291 */ /* 0x000fe2000f8e183f */
[----:B01----:R-:W-:-:S05]  /*7050*/  IMAD.U32 R7, RZ, RZ, UR38 ;  /* 0x00000026ff077e24 */ /* 0x003fca000f8e00ff */
[----:B------:R-:W-:-:S04]  /*7060*/  SHF.L.U32 R7, R7, 0x1f, RZ ;  /* 0x0000001f07077819 */ /* 0x000fc800000006ff */
[----:B------:R0:W1:Y:S01]  /*7070*/  SYNCS.PHASECHK.TRANS64.TRYWAIT P2, [UR24+0x28c30], R7 ;  /* 0x028c3007ff0075a7 */ /* 0x0000620008040158 */
[----:B------:R-:W-:Y:S05]  /*7080*/  @!P0 BRA `(.L_x_6110) ;  /* 0x0000000000048947 */ /* 0x000fea0003800000 */
[----:B------:R-:W-:Y:S01]  /*7090*/  BPT.TRAP 0x1 ;  /* 0x000000040000795c */ /* 0x000fe20000300000 */
.L_x_6110:
[----:B-1----:R-:W-:Y:S05]  /*70a0*/  @P2 BRA `(.L_x_6111) ;  /* 0x0000000000082947 */ /* 0x002fea0003800000 */
[----:B------:R-:W1:Y:S02]  /*70b0*/  SYNCS.PHASECHK.TRANS64.TRYWAIT P2, [UR24+0x28c30], R7 ;  /* 0x028c3007ff0075a7 */ /* 0x000e640008040158 */
[----:B-1----:R-:W-:Y:S05]  /*70c0*/  @!P2 BRA `(.L_x_6112) ;  /* 0x000000a000b8a947 */ /* 0x002fea0003800000 */
.L_x_6111:
        /* <DEDUP_REMOVED lines=23> */
[----:B-1----:R-:W-:Y:S01]  /*7240*/  FMUL.FTZ R4, R153, UR23 ;  /* 0x0000001799047c20 */ /* 0x002fe20008410000 */
        /* <DEDUP_REMOVED lines=58> */
[----:B------:R-:W-:Y:S01]  /*75f0*/  FMUL.FTZ R168, R171, UR23 ;  /* 0x00000017aba87c20 */ /* 0x000fe20008410000 */
[----:B------:R-:W-:-:S05]  /*7600*/  FMUL.FTZ R171, R175, UR23 ;  /* 0x00000017afab7c20 */ /* 0x000fca0008410000 */
[----:B------:R-:W3:Y:S01]  /*7610*/  MUFU.TANH R10, R10 ;  /* 0x0000000a000a7308 */ /* 0x000ee20000002400 */
[----:B-1----:R-:W-:-:S05]  /*7620*/  FMNMX.FTZ R5, R164, R5, !PT ;  /* 0x00000005a4057209 */ /* 0x002fca0007810000 */
[----:B------:R-:W1:Y:S02]  /*7630*/  SHFL.BFLY PT, R172, R5, 0x2, 0x1f ;  /* 0x0c401f0005ac7f89 */ /* 0x000e6400000e0000 */
[----:B------:R-:W4:Y:S08]  /*7640*/  MUFU.TANH R11, R11 ;  /* 0x0000000b000b7308 */ /* 0x000f300000002400 */
[----:B------:R-:W5:Y:S08]  /*7650*/  MUFU.TANH R12, R12 ;  /* 0x0000000c000c7308 */ /* 0x000f700000002400 */
[----:B------:R-:W0:Y:S01]  /*7660*/  MUFU.TANH R162, R162 ;  /* 0x000000a200a27308 */ /* 0x000e220000002400 */
[----:B-1----:R-:W-:Y:S01]  /*7670*/  FMNMX.FTZ R177, R5, R172, !PT ;  /* 0x000000ac05b17209 */ /* 0x002fe20007810000 */
[----:B------:R-:W-:Y:S01]  /*7680*/  FMUL.FTZ R172, R179, UR23 ;  /* 0x00000017b3ac7c20 */ /* 0x000fe20008410000 */
[----:B--2---:R-:W-:-:S05]  /*7690*/  FMNMX.FTZ R5, R8, R9, !PT ;  /* 0x0000000908057209 */ /* 0x004fca0007810000 */
[----:B------:R-:W1:Y:S01]  /*76a0*/  MUFU.TANH R163, R163 ;  /* 0x000000a300a37308 */ /* 0x000e620000002400 */
[----:B------:R-:W2:Y:S01]  /*76b0*/  SHFL.BFLY PT, R180, R177, 0x1, 0x1f ;  /* 0x0c201f00b1b47f89 */ /* 0x000ea200000e0000 */
[----:B---3--:R-:W-:-:S04]  /*76c0*/  FMNMX.FTZ R174, R10, R5, !PT ;  /* 0x000000050aae7209 */ /* 0x008fc80007810000 */
[----:B----4-:R-:W-:Y:S02]  /*76d0*/  FMNMX.FTZ R5, R11, R174, !PT ;  /* 0x000000ae0b057209 */ /* 0x010fe40007810000 */
[----:B------:R-:W3:Y:S01]  /*76e0*/  MUFU.TANH R165, R165 ;  /* 0x000000a500a57308 */ /* 0x000ee20000002400 */
[----:B------:R-:W-:Y:S01]  /*76f0*/  FMUL.FTZ R174, R183, UR23 ;  /* 0x00000017b7ae7c20 */ /* 0x000fe20008410000 */
[----:B-----5:R-:W-:-:S04]  /*7700*/  FMNMX.FTZ R5, R12, R5, !PT ;  /* 0x000000050c057209 */ /* 0x020fc80007810000 */
[----:B0-----:R-:W-:Y:S02]  /*7710*/  FMNMX.FTZ R176, R162, R5, !PT ;  /* 0x00000005a2b07209 */ /* 0x001fe40007810000 */
[----:B------:R-:W0:Y:S02]  /*7720*/  MUFU.TANH R166, R166 ;  /* 0x000000a600a67308 */ /* 0x000e240000002400 */
[----:B-1----:R-:W-:-:S06]  /*7730*/  FMNMX.FTZ R176, R163, R176, !PT ;  /* 0x000000b0a3b07209 */ /* 0x002fcc0007810000 */
[----:B------:R-:W1:Y:S01]  /*7740*/  MUFU.TANH R167, R167 ;  /* 0x000000a700a77308 */ /* 0x000e620000002400 */
[----:B---3--:R-:W-:Y:S02]  /*7750*/  FMNMX.FTZ R175, R165, R176, !PT ;  /* 0x000000b0a5af7209 */ /* 0x008fe40007810000 */
[----:B--2---:R-:W-:-:S05]  /*7760*/  FMNMX.FTZ R5, R177, R180, !PT ;  /* 0x000000b4b1057209 */ /* 0x004fca0007810000 */
[----:B------:R-:W2:Y:S01]  /*7770*/  MUFU.TANH R168, R168 ;  /* 0x000000a800a87308 */ /* 0x000ea20000002400 */
[----:B0-----:R-:W-:Y:S01]  /*7780*/  FMNMX.FTZ R176, R166, R175, !PT ;  /* 0x000000afa6b07209 */ /* 0x001fe20007810000 */
[C---:B------:R-:W-:Y:S01]  /*7790*/  FMUL.FTZ R194, R5.reuse, UR10 ;  /* 0x0000000a05c27c20 */ /* 0x040fe20008410000 */
[----:B------:R-:W-:-:S03]  /*77a0*/  FADD.FTZ R14, -R5, R14 ;  /* 0x0000000e050e7221 */ /* 0x000fc60000010100 */
[--C-:B------:R-:W-:Y:S01]  /*77b0*/  FFMA.FTZ R177, R4, UR10, -R194.reuse ;  /* 0x0000000a04b17c23 */ /* 0x100fe200080108c2 */
[--C-:B------:R-:W-:Y:S01]  /*77c0*/  FFMA.FTZ R178, R152, UR10, -R194.reuse ;  /* 0x0000000a98b27c23 */ /* 0x100fe200080108c2 */
[----:B------:R-:W0:Y:S01]  /*77d0*/  MUFU.TANH R169, R169 ;  /* 0x000000a900a97308 */ /* 0x000e220000002400 */
[----:B-1----:R-:W-:Y:S01]  /*77e0*/  FMNMX.FTZ R175, R167, R176, !PT ;  /* 0x000000b0a7af7209 */ /* 0x002fe20007810000 */
[----:B------:R-:W-:Y:S01]  /*77f0*/  FMUL.FTZ R14, R14, UR10 ;  /* 0x0000000a0e0e7c20 */ /* 0x000fe20008410000 */
        /* <DEDUP_REMOVED lines=19> */
[----:B-1----:R-:W-:-:S07]  /*7930*/  FMNMX.FTZ R175, R171, R176, !PT ;  /* 0x000000b0abaf7209 */ /* 0x002fce0007810000 */
[----:B------:R-:W1:Y:S01]  /*7940*/  MUFU.TANH R173, R173 ;  /* 0x000000ad00ad7308 */ /* 0x000e620000002400 */
[----:B--2---:R-:W-:-:S07]  /*7950*/  FMNMX.FTZ R175, R170, R175, !PT ;  /* 0x000000afaaaf7209 */ /* 0x004fce0007810000 */
[----:B------:R-:W2:Y:S01]  /*7960*/  MUFU.TANH R174, R174 ;  /* 0x000000ae00ae7308 */ /* 0x000ea20000002400 */
[----:B0-----:R-:W-:-:S07]  /*7970*/  FMNMX.FTZ R4, R172, R175, !PT ;  /* 0x000000afac047209 */ /* 0x001fce0007810000 */
[----:B------:R-:W0:Y:S01]  /*7980*/  MUFU.EX2 R14, R14 ;  /* 0x0000000e000e7308 */ /* 0x000e220000000800 */
[----:B-1----:R-:W-:-:S07]  /*7990*/  FMNMX.FTZ R175, R173, R4, !PT ;  /* 0x00000004adaf7209 */ /* 0x002fce0007810000 */
[----:B------:R-:W1:Y:S01]  /*79a0*/  MUFU.EX2 R13, R13 ;  /* 0x0000000d000d7308 */ /* 0x000e620000000800 */
[----:B--2---:R-:W-:-:S05]  /*79b0*/  FMNMX.FTZ R175, R174, R175, !PT ;  /* 0x000000afaeaf7209 */ /* 0x004fca0007810000 */
[----:B------:R-:W2:Y:S02]  /*79c0*/  SHFL.BFLY PT, R4, R175, 0x2, 0x1f ;  /* 0x0c401f00af047f89 */ /* 0x000ea400000e0000 */
[----:B------:R3:W4:Y:S01]  /*79d0*/  MUFU.EX2 R176, R177 ;  /* 0x000000b100b07308 */ /* 0x0007220000000800 */
[-C--:B0-----:R-:W-:Y:S01]  /*79e0*/  FMUL.FTZ R24, R24, R14.reuse ;  /* 0x0000000e18187220 */ /* 0x081fe20000410000 */
        /* <DEDUP_REMOVED lines=8> */
[----:B---3--:R-:W-:-:S02]  /*7a70*/  IMAD.MOV R177, RZ, RZ, -R18 ;  /* 0x000000ffffb17224 */ /* 0x008fc400078e0a12 */
[-C--:B------:R-:W-:Y:S01]  /*7a80*/  FMUL.FTZ R37, R37, R14.reuse ;  /* 0x0000000e25257220 */ /* 0x080fe20000410000 */
[-C--:B------:R-:W-:Y:S01]  /*7a90*/  FMUL.FTZ R40, R40, R14.reuse ;  /* 0x0000000e28287220 */ /* 0x080fe20000410000 */
[-C--:B------:R-:W-:Y:S01]  /*7aa0*/  FMUL.FTZ R41, R41, R14.reuse ;  /* 0x0000000e29297220 */ /* 0x080fe20000410000 */
[-C--:B------:R-:W-:Y:S01]  /*7ab0*/  FMUL.FTZ R44, R44, R14.reuse ;  /* 0x0000000e2c2c7220 */ /* 0x080fe20000410000 */
[----:B------:R-:W-:Y:S01]  /*7ac0*/  ISETP.NE.AND P2, PT, R16, R177, PT ;  /* 0x000000b11000720c */ /* 0x000fe20003f45270 */
        /* <DEDUP_REMOVED lines=47> */
[----:B------:R-:W-:Y:S01]  /*7dc0*/  FFMA.FTZ R175, R10, UR10, -R179 ;  /* 0x0000000a0aaf7c23 */ /* 0x000fe200080108b3 */
[----:B------:R-:W-:-:S02]  /*7dd0*/  IMAD.U32 R168, RZ, RZ, UR24 ;  /* 0x00000018ffa87e24 */ /* 0x000fc4000f8e00ff */
[--C-:B------:R-:W-:Y:S01]  /*7de0*/  FFMA.FTZ R10, R11, UR10, -R179.reuse ;  /* 0x0000000a0b0a7c23 */ /* 0x100fe200080108b3 */
[----:B------:R-:W-:Y:S01]  /*7df0*/  MUFU.EX2 R9, R9 ;  /* 0x0000000900097308 */ /* 0x000fe20000000800 */
[--C-:B------:R-:W-:Y:S01]  /*7e00*/  FFMA.FTZ R11, R12, UR10, -R179.reuse ;  /* 0x0000000a0c0b7c23 */ /* 0x100fe200080108b3 */
[----:B------:R-:W-:Y:S02]  /*7e10*/  @!P1 VIADD R152, R168, 0x28c40 ;  /* 0x00028c40a8989836 */ /* 0x000fe40000000000 */
[--C-:B------:R-:W-:Y:S01]  /*7e20*/  FFMA.FTZ R12, R162, UR10, -R179.reuse ;  /* 0x0000000aa20c7c23 */ /* 0x100fe200080108b3 */
[--C-:B------:R-:W-:Y:S01]  /*7e30*/  FFMA.FTZ R163, R163, UR10, -R179.reuse ;  /* 0x0000000aa3a37c23 */ /* 0x100fe200080108b3 */
[--C-:B------:R-:W-:Y:S01]  /*7e40*/  FFMA.FTZ R165, R165, UR10, -R179.reuse ;  /* 0x0000000aa5a57c23 */ /* 0x100fe200080108b3 */
[--C-:B------:R-:W-:Y:S01]  /*7e50*/  FFMA.FTZ R196, R166, UR10, -R179.reuse ;  /* 0x0000000aa6c47c23 */ /* 0x100fe200080108b3 */
[----:B------:R-:W-:Y:S01]  /*7e60*/  @!P1 PRMT R152, RZ, 0x654, R152 ;  /* 0x00000654ff989816 */ /* 0x000fe20000000098 */
[----:B------:R-:W1:Y:S01]  /*7e70*/  MUFU.EX2 R8, R8 ;  /* 0x0000000800087308 */ /* 0x000e620000000800 */
[--C-:B------:R-:W-:Y:S01]  /*7e80*/  FFMA.FTZ R167, R167, UR10, -R179.reuse ;  /* 0x0000000aa7a77c23 */ /* 0x100fe200080108b3 */
[--C-:B------:R-:W-:Y:S01]  /*7e90*/  FFMA.FTZ R200, R171, UR10, -R179.reuse ;  /* 0x0000000aabc87c23 */ /* 0x100fe200080108b3 */
[----:B------:R4:W-:Y:S01]  /*7ea0*/  @!P1 SYNCS.ARRIVE.TRANS64.RED.A1T0 RZ, [R152+URZ], RZ ;  /* 0x000000ff98ff99a7 */ /* 0x0009e2000810043f */
[----:B------:R-:W-:Y:S01]  /*7eb0*/  MOV R171, UR22 ;  /* 0x0000001600ab7c02 */ /* 0x000fe20008000f00 */
[--C-:B------:R-:W-:Y:S01]  /*7ec0*/  FFMA.FTZ R169, R169, UR10, -R179.reuse ;  /* 0x0000000aa9a97c23 */ /* 0x100fe200080108b3 */
[--C-:B------:R-:W-:Y:S01]  /*7ed0*/  FFMA.FTZ R170, R170, UR10, -R179.reuse ;  /* 0x0000000aaaaa7c23 */ /* 0x100fe200080108b3 */
[----:B------:R-:W-:Y:S01]  /*7ee0*/  FFMA.FTZ R173, R173, UR10, -R179 ;  /* 0x0000000aadad7c23 */ /* 0x000fe200080108b3 */
[----:B------:R-:W2:Y:S01]  /*7ef0*/  MUFU.EX2 R175, R175 ;  /* 0x000000af00af7308 */ /* 0x000ea20000000800 */
[----:B------:R-:W-:-:S02]  /*7f00*/  @!P2 IMAD R154, R171, 0x40, R2 ;  /* 0x00000040ab9aa824 */ /* 0x000fc400078e0202 */
[----:B------:R-:W-:Y:S01]  /*7f10*/  FFMA.FTZ R174, R174, UR10, -R179 ;  /* 0x0000000aaeae7c23 */ /* 0x000fe200080108b3 */
[----:B----4-:R-:W-:Y:S01]  /*7f20*/  FADD.FTZ R152, R176, R3 ;  /* 0x00000003b0987221 */ /* 0x010fe20000010000 */
[----:B------:R-:W-:Y:S01]  /*7f30*/  FFMA.FTZ R172, R172, UR10, -R179 ;  /* 0x0000000aacac7c23 */ /* 0x000fe200080108b3 */
[----:B------:R-:W-:Y:S01]  /*7f40*/  FMUL.FTZ R112, R112, R14 ;  /* 0x0000000e70707220 */ /* 0x000fe20000410000 */
[----:B------:R-:W-:Y:S01]  /*7f50*/  @!P2 LEA R154, R154, UR40, 0x2 ;  /* 0x000000289a9aac11 */ /* 0x000fe2000f8e10ff */
[----:B0-----:R-:W-:Y:S01]  /*7f60*/  FADD.FTZ R3, R15, R152 ;  /* 0x000000980f037221 */ /* 0x001fe20000010000 */
[----:B------:R-:W0:Y:S01]  /*7f70*/  MUFU.EX2 R10, R10 ;  /* 0x0000000a000a7308 */ /* 0x000e220000000800 */
[----:B-1----:R-:W-:Y:S01]  /*7f80*/  FFMA.FTZ R6, R9, R6, R8 ;  /* 0x0000000609067223 */ /* 0x002fe20000010008 */
[-C--:B------:R-:W-:Y:S01]  /*7f90*/  FMUL.FTZ R113, R113, R14.reuse ;  /* 0x0000000e71717220 */ /* 0x080fe20000410000 */
[----:B------:R-:W-:Y:S01]  /*7fa0*/  FADD.FTZ R152, R20, R3 ;  /* 0x0000000314987221 */ /* 0x000fe20000010000 */
[----:B------:R-:W-:Y:S01]  /*7fb0*/  @!P2 STS [R154+0x28800], R14 ;  /* 0x0288000e9a00a388 */ /* 0x000fe20000000800 */
[-C--:B------:R-:W-:Y:S01]  /*7fc0*/  FMUL.FTZ R116, R116, R14.reuse ;  /* 0x0000000e74747220 */ /* 0x080fe20000410000 */
[-C--:B------:R-:W-:Y:S01]  /*7fd0*/  FMUL.FTZ R117, R117, R14.reuse ;  /* 0x0000000e75757220 */ /* 0x080fe20000410000 */
[----:B------:R-:W-:Y:S01]  /*7fe0*/  FADD.FTZ R177, R21, R152 ;  /* 0x0000009815b17221 */ /* 0x000fe20000010000 */
[----:B------:R-:W1:Y:S01]  /*7ff0*/  MUFU.EX2 R11, R11 ;  /* 0x0000000b000b7308 */ /* 0x000e620000000800 */
[----:B--2---:R-:W-:Y:S01]  /*8000*/  FADD.FTZ R3, R175, R6 ;  /* 0x00000006af037221 */ /* 0x004fe20000010000 */
[----:B------:R2:W-:Y:S01]  /*8010*/  @!P2 STS [R154+0x28820], R9 ;  /* 0x028820099a00a388 */ /* 0x0005e20000000800 */
[----:B------:R-:W-:Y:S01]  /*8020*/  FADD.FTZ R152, R178, R177 ;  /* 0x000000b1b2987221 */ /* 0x000fe20000010000 */
[-C--:B------:R-:W-:Y:S01]  /*8030*/  FMUL.FTZ R120, R120, R14.reuse ;  /* 0x0000000e78787220 */ /* 0x080fe20000410000 */
[-C--:B------:R-:W-:Y:S01]  /*8040*/  FMUL.FTZ R121, R121, R14.reuse ;  /* 0x0000000e79797220 */ /* 0x080fe20000410000 */
[-C--:B------:R-:W-:Y:S01]  /*8050*/  FMUL.FTZ R124, R124, R14.reuse ;  /* 0x0000000e7c7c7220 */ /* 0x080fe20000410000 */
[----:B------:R-:W-:Y:S01]  /*8060*/  FADD.FTZ R177, R153, R152 ;  /* 0x0000009899b17221 */ /* 0x000fe20000010000 */
[----:B------:R-:W3:Y:S01]  /*8070*/  MUFU.EX2 R12, R12 ;  /* 0x0000000c000c7308 */ /* 0x000ee20000000800 */
[----:B0-----:R-:W-:Y:S01]  /*8080*/  FADD.FTZ R6, R10, R3 ;  /* 0x000000030a067221 */ /* 0x001fe20000010000 */
[-C--:B------:R-:W-:Y:S01]  /*8090*/  FMUL.FTZ R125, R125, R14.reuse ;  /* 0x0000000e7d7d7220 */ /* 0x080fe20000410000 */
[----:B------:R-:W-:Y:S01]  /*80a0*/  FADD.FTZ R152, R180, R177 ;  /* 0x000000b1b4987221 */ /* 0x000fe20000010000 */
[-C--:B------:R-:W-:Y:S01]  /*80b0*/  FMUL.FTZ R128, R128, R14.reuse ;  /* 0x0000000e80807220 */ /* 0x080fe20000410000 */
[-C--:B------:R-:W-:Y:S01]  /*80c0*/  FMUL.FTZ R129, R129, R14.reuse ;  /* 0x0000000e81817220 */ /* 0x080fe20000410000 */
[-C--:B------:R-:W-:Y:S01]  /*80d0*/  FMUL.FTZ R132, R132, R14.reuse ;  /* 0x0000000e84847220 */ /* 0x080fe20000410000 */
[----:B------:R-:W-:Y:S01]  /*80e0*/  FADD.FTZ R177, R155, R152 ;  /* 0x000000989bb17221 */ /* 0x000fe20000010000 */
        /* <DEDUP_REMOVED lines=9> */
[----:B---3--:R-:W-:Y:S01]  /*8180*/  FADD.FTZ R6, R12, R3 ;  /* 0x000000030c067221 */ /* 0x008fe20000010000 */
[-C--:B------:R-:W-:Y:S01]  /*8190*/  FMUL.FTZ R145, R145, R14.reuse ;  /* 0x0000000e91917220 */ /* 0x080fe20000410000 */
[-C--:B------:R-:W-:Y:S01]  /*81a0*/  FMUL.FTZ R148, R148, R14.reuse ;  /* 0x0000000e94947220 */ /* 0x080fe20000410000 */
[----:B------:R-:W-:Y:S01]  /*81b0*/  FMUL.FTZ R149, R149, R14 ;  /* 0x0000000e95957220 */ /* 0x000fe20000410000 */
[----:B------:R-:W-:Y:S01]  /*81c0*/  F2FP.BF16.F32.PACK_AB R158, R180, R153 ;  /* 0x00000099b49e723e */ /* 0x000fe200000010ff */
[----:B------:R-:W-:Y:S01]  /*81d0*/  FMUL.FTZ R26, R26, R9 ;  /* 0x000000091a1a7220 */ /* 0x000fe20000410000 */
[----:B--2---:R-:W-:Y:S01]  /*81e0*/  F2FP.BF16.F32.PACK_AB R154, R20, R15 ;  /* 0x0000000f149a723e */ /* 0x004fe200000010ff */
[----:B------:R-:W2:Y:S01]  /*81f0*/  MUFU.EX2 R182, R182 ;  /* 0x000000b600b67308 */ /* 0x000ea20000000800 */
        /* <DEDUP_REMOVED lines=57> */
[----:B-1----:R-:W-:Y:S01]  /*8590*/  FADD.FTZ R6, R198, R3 ;  /* 0x00000003c6067221 */ /* 0x002fe20000010000 */
[----:B------:R1:W-:Y:S01]  /*85a0*/  STSM.16.M88.4 [R19+0x26800], R152 ;  /* 0x0268009813007844 */ /* 0x0003e20000000200 */
        /* <DEDUP_REMOVED lines=22> */
[C---:B---3--:R-:W-:Y:S01]  /*8710*/  FADD.FTZ R6, R192.reuse, R13 ;  /* 0x0000000dc0067221 */ /* 0x048fe20000010000 */
[----:B------:R-:W-:Y:S01]  /*8720*/  F2FP.BF16.F32.PACK_AB R164, R192, R159 ;  /* 0x0000009fc0a4723e */ /* 0x000fe200000010ff */
[----:B------:R-:W-:Y:S01]  /*8730*/  FMUL.FTZ R131, R131, R9 ;  /* 0x0000000983837220 */ /* 0x000fe20000410000 */
[----:B------:R-:W-:Y:S01]  /*8740*/  F2FP.BF16.F32.PACK_AB R159, R196, R165 ;  /* 0x000000a5c49f723e */ /* 0x000fe200000010ff */
[-C--:B------:R-:W-:Y:S01]  /*8750*/  FMUL.FTZ R134, R134, R9.reuse ;  /* 0x0000000986867220 */ /* 0x080fe20000410000 */
[-C--:B------:R-:W-:Y:S01]  /*8760*/  FMUL.FTZ R135, R135, R9.reuse ;  /* 0x0000000987877220 */ /* 0x080fe20000410000 */
[----:B------:R-:W-:Y:S01]  /*8770*/  FMUL.FTZ R138, R138, R9 ;  /* 0x000000098a8a7220 */ /* 0x000fe20000410000 */
[----:B------:R-:W3:Y:S01]  /*8780*/  MUFU.EX2 R170, R170 ;  /* 0x000000aa00aa7308 */ /* 0x000ee20000000800 */
[C---:B--2---:R-:W-:Y:S01]  /*8790*/  FADD.FTZ R3, R200.reuse, R3 ;  /* 0x00000003c8037221 */ /* 0x044fe20000010000 */
[----:B------:R-:W-:Y:S01]  /*87a0*/  F2FP.BF16.F32.PACK_AB R163, R200, R169 ;  /* 0x000000a9c8a3723e */ /* 0x000fe200000010ff */
[----:B------:R1:W-:Y:S01]  /*87b0*/  STSM.16.M88.4 [R184], R156 ;  /* 0x0000009cb8007844 */ /* 0x0003e20000000200 */
        /* <DEDUP_REMOVED lines=8> */
[----:B------:R-:W-:-:S04]  /*8840*/  FMUL.FTZ R151, R151, R9 ;  /* 0x0000000997977220 */ /* 0x000fc80000410000 */
[----:B------:R-:W0:Y:S01]  /*8850*/  MUFU.EX2 R171, R172 ;  /* 0x000000ac00ab7308 */ /* 0x000e220000000800 */
[----:B---3--:R-:W-:-:S07]  /*8860*/  FADD.FTZ R6, R170, R3 ;  /* 0x00000003aa067221 */ /* 0x008fce0000010000 */
[----:B------:R-:W3:Y:S01]  /*8870*/  MUFU.EX2 R173, R173 ;  /* 0x000000ad00ad7308 */ /* 0x000ee20000000800 */
[C---:B--2---:R-:W-:Y:S01]  /*8880*/  F2FP.BF16.F32.PACK_AB R166, R194.reuse, R161 ;  /* 0x000000a1c2a6723e */ /* 0x044fe200000010ff */
[----:B------:R-:W-:Y:S01]  /*8890*/  FADD.FTZ R3, R194, R13 ;  /* 0x0000000dc2037221 */ /* 0x000fe20000010000 */
[----:B------:R-:W-:-:S05]  /*88a0*/  F2FP.BF16.F32.PACK_AB R161, R198, R167 ;  /* 0x000000a7c6a1723e */ /* 0x000fca00000010ff */
[----:B------:R-:W2:Y:S01]  /*88b0*/  MUFU.EX2 R174, R174 ;  /* 0x000000ae00ae7308 */ /* 0x000ea20000000800 */
[C---:B0-----:R-:W-:Y:S01]  /*88c0*/  FADD.FTZ R6, R171.reuse, R6 ;  /* 0x00000006ab067221 */ /* 0x041fe20000010000 */
[----:B------:R-:W-:Y:S01]  /*88d0*/  F2FP.BF16.F32.PACK_AB R165, R171, R170 ;  /* 0x000000aaaba5723e */ /* 0x000fe200000010ff */
[----:B------:R1:W-:Y:S02]  /*88e0*/  STSM.16.M88.4 [R22], R160 ;  /* 0x000000a016007844 */ /* 0x0003e40000000200 */
[----:B---3--:R-:W-:Y:S01]  /*88f0*/  FADD.FTZ R11, R173, R6 ;  /* 0x00000006ad0b7221 */ /* 0x008fe20000010000 */
[----:B--2---:R-:W-:-:S03]  /*8900*/  F2FP.BF16.F32.PACK_AB R167, R174, R173 ;  /* 0x000000adaea7723e */ /* 0x004fc600000010ff */
[----:B------:R-:W-:Y:S02]  /*8910*/  FADD.FTZ R6, R174, R11 ;  /* 0x0000000bae067221 */ /* 0x000fe40000010000 */
[----:B------:R1:W-:Y:S01]  /*8920*/  STSM.16.M88.4 [R23], R164 ;  /* 0x000000a417007844 */ /* 0x0003e20000000200 */
[----:B------:R-:W-:Y:S05]  /*8930*/  @!P0 BRA `(.L_x_6113) ;  /* 0x0000000000048947 */ /* 0x000fea0003800000 */
[----:B------:R-:W-:Y:S01]  /*8940*/  BPT.TRAP 0x1 ;  /* 0x000000040000795c */ /* 0x000fe20000300000 */
.L_x_6113:
[----:B------:R0:W2:Y:S01]  /*8950*/  SYNCS.PHASECHK.TRANS64.TRYWAIT P2, [UR24+0x28c50], R7 ;  /* 0x028c5007ff0075a7 */ /* 0x0000a20008040158 */
[----:B------:R-:W-:Y:S05]  /*8960*/  @!P0 BRA `(.L_x_6114) ;  /* 0x0000000000048947 */ /* 0x000fea0003800000 */
[----:B------:R-:W-:Y:S01]  /*8970*/  BPT.TRAP 0x1 ;  /* 0x000000040000795c */ /* 0x000fe20000300000 */
.L_x_6114:
[----:B--2---:R-:W-:Y:S05]  /*8980*/  @P2 BRA `(.L_x_6115) ;  /* 0x0000000000082947 */ /* 0x004fea0003800000 */
[----:B------:R-:W2:Y:S02]  /*8990*/  SYNCS.PHASECHK.TRANS64.TRYWAIT P2, [UR24+0x28c50], R7 ;  /* 0x028c5007ff0075a7 */ /* 0x000ea40008040158 */
[----:B--2---:R-:W-:Y:S05]  /*89a0*/  @!P2 BRA `(.L_x_6116) ;  /* 0x000000880098a947 */ /* 0x004fea0003800000 */
.L_x_6115:
[----:B------:R-:W-:Y:S01]  /*89b0*/  ULEA UR11, UR39, UR47, 0xc ;  /* 0x0000002f270b7291 */ /* 0x000fe2000f8e603f */
[----:B------:R-:W-:Y:S01]  /*89c0*/  WARPGROUP.ARRIVE ;  /* 0x00000000000079c5 */ /* 0x000fe20000000000 */
[----:B------:R-:W-:Y:S01]  /*89d0*/  UMOV UR7, 0x40000040 ;  /* 0x4000004000077882 */ /* 0x000fe20000000000 */
[----:B------:R-:W-:Y:S01]  /*89e0*/  ISETP.LT.AND P2, PT, RZ, UR21, PT ;  /* 0x00000015ff007c0c */ /* 0x000fe2000bf41270 */
[----:B--2---:R-:W-:Y:S01]  /*89f0*/  @!P1 VIADD R168, R168, 0x28c60 ;  /* 0x00028c60a8a89836 */ /* 0x004fe20000000000 */
[----:B------:R-:W-:Y:S01]  /*8a00*/  UIADD3 UR21, UR21, -0x1, URZ ;  /* 0xffffffff15157890 */ /* 0x000fe2000fffe03f */
[----:B------:R-:W-:Y:S01]  /*8a10*/  MOV R9, R4 ;  /* 0x0000000400097202 */ /* 0x000fe20000000f00 */
        /* <DEDUP_REMOVED lines=34> */
.L_x_6108:
[----:B------:R-:W4:Y:S01]  /*8c40*/  SHFL.BFLY PT, R0, R3, 0x2, 0x1f ;  /* 0x0c401f0003007f89 */ /* 0x000f2200000e0000 */
[----:B------:R-:W-:Y:S01]  /*8c50*/  IMAD.U32 R12, RZ, RZ, UR10 ;  /* 0x0000000aff0c7e24 */ /* 0x000fe2000f8e00ff */
[----:B------:R-:W-:Y:S01]  /*8c60*/  UIADD3 UR37, UR37, 0x1, URZ ;  /* 0x0000000125257890 */ /* 0x000fe2000fffe03f */
[----:B------:R-:W-:Y:S01]  /*8c70*/  IMAD.U32 R20, RZ, RZ, UR10 ;  /* 0x0000000aff147e24 */ /* 0x000fe2000f8e00ff */
[----:B------:R-:W5:Y:S01]  /*8c80*/  SHFL.BFLY PT, R9, R6, 0x2, 0x1f ;  /* 0x0c401f0006097f89 */ /* 0x000f6200000e0000 */
[----:B------:R-:W-:Y:S08]  /*8c90*/  BAR.ARV 0x8, 0xa0 ;  /* 0x0202800000007b1d */ /* 0x000ff00000002000 */
[----:B------:R-:W-:Y:S01]  /*8ca0*/  BAR.SYNC.DEFER_BLOCKING 0xf, 0x100 ;  /* 0x03c4000000007b1d */ /* 0x000fe20000010000 */
[----:B----4-:R-:W-:Y:S01]  /*8cb0*/  FADD.FTZ R0, R0, R3 ;  /* 0x0000000300007221 */ /* 0x010fe20000010000 */
[----:B------:R-:W-:Y:S01]  /*8cc0*/  IMAD.U32 R3, RZ, RZ, UR39 ;  /* 0x00000027ff037e24 */ /* 0x000fe2000f8e00ff */
[----:B------:R-:W-:Y:S01]  /*8cd0*/  UIADD3 UR39, UR39, 0x1, URZ ;  /* 0x0000000127277890 */ /* 0x000fe2000fffe03f */
[----:B-----5:R-:W-:-:S02]  /*8ce0*/  FADD.FTZ R9, R9, R6 ;  /* 0x0000000609097221 */ /* 0x020fc40000010000 */
[----:B01----:R-:W0:Y:S01]  /*8cf0*/  SHFL.BFLY PT, R7, R0, 0x1, 0x1f ;  /* 0x0c201f0000077f89 */ /* 0x003e2200000e0000 */
[----:B------:R-:W-:-:S03]  /*8d00*/  UISETP.NE.AND UP0, UPT, UR39, 0x2, UPT ;  /* 0x000000022700788c */ /* 0x000fc6000bf05270 */
[----:B------:R-:W1:Y:S01]  /*8d10*/  SHFL.BFLY PT, R8, R9, 0x1, 0x1f ;  /* 0x0c201f0009087f89 */ /* 0x000e6200000e0000 */
        /* <DEDUP_REMOVED lines=8> */
[----:B------:R-:W-:Y:S02]  /*8da0*/  CS2R R6, SRZ ;  /* 0x0000000000067805 */ /* 0x000fe4000001ff00 */
[----:B------:R-:W-:-:S07]  /*8db0*/  FSETP.NE.FTZ.AND P2, PT, R14, RZ, PT ;  /* 0x000000ff0e00720b */ /* 0x000fce0003f55000 */
[----:B------:R-:W0:Y:S01]  /*8dc0*/  @P1 MUFU.RCP R7, R13 ;  /* 0x0000000d00071308 */ /* 0x000e220000001000 */
[----:B------:R-:W-:Y:S01]  /*8dd0*/  @P1 FMUL.FTZ R12, R12, 0.69314718246459960938 ;  /* 0x3f3172180c0c1820 */ /* 0x000fe20000410000 */
[----:B------:R-:W-:-:S04]  /*8de0*/  @!P0 LEA R0, R3, R2, 0x6 ;  /* 0x0000000203008211 */ /* 0x000fc800078e30ff */
[----:B------:R-:W-:Y:S01]  /*8df0*/  @P2 FMUL.FTZ R20, R20, 0.69314718246459960938 ;  /* 0x3f31721814142820 */ /* 0x000fe20000410000 */
[----:B------:R-:W-:Y:S02]  /*8e00*/  MOV R3, 0xff800000 ;  /* 0xff80000000037802 */ /* 0x000fe40000000f00 */
[----:B------:R-:W-:Y:S01]  /*8e10*/  @!P0 LEA R9, R0, UR40, 0x2 ;  /* 0x0000002800098c11 */ /* 0x000fe2000f8e10ff */
[----:B------:R-:W-:Y:S01]  /*8e20*/  @P2 MUFU.RCP R6, R14 ;  /* 0x0000000e00062308 */ /* 0x000fe20000001000 */
[----:B------:R-:W-:-:S07]  /*8e30*/  IMAD.MOV.U32 R0, RZ, RZ, -0x800000 ;  /* 0xff800000ff007424 */ /* 0x000fce00078e00ff */
[----:B------:R-:W1:Y:S01]  /*8e40*/  @P1 MUFU.LG2 R13, R13 ;  /* 0x0000000d000d1308 */ /* 0x000e620000000c00 */
        /* <DEDUP_REMOVED lines=65> */
[----:B-1----:R-:W-:Y:S01]  /*9260*/  @P1 FMUL.FTZ R13, R13, 0.69314718246459960938 ;  /* 0x3f3172180d0d1820 */ /* 0x002fe20000410000 */
        /* <DEDUP_REMOVED lines=50> */
[-C--:B--23--:R-:W-:Y:S01]  /*9590*/  FMUL.FTZ R168, R118, R6.reuse ;  /* 0x0000000676a87220 */ /* 0x08cfe20000410000 */
        /* <DEDUP_REMOVED lines=20> */
.L_x_6079:
[----:B------:R-:W0:Y:S08]  /*96e0*/  S2UR UR4, SR_CgaCtaId ;  /* 0x00000000000479c3 */ /* 0x000e300000008800 */
[----:B------:R-:W-:Y:S06]  /*96f0*/  BAR.SYNC.DEFER_BLOCKING 0x5, 0x120 ;  /* 0x0144800000007b1d */ /* 0x000fec0000010000 */
[----:B------:R-:W-:Y:S01]  /*9700*/  UMOV UR40, 0x400 ;  /* 0x0000040000287882 */ /* 0x000fe20000000000 */
[----:B------:R-:W-:Y:S01]  /*9710*/  BSSY B0, `(.L_x_6118) ;  /* 0x0000291000007945 */ /* 0x000fe20003800000 */
[----:B0-----:R-:W-:-:S09]  /*9720*/  ULEA UR40, UR4, UR40, 0x18 ;  /* 0x0000002804287291 */ /* 0x001fd2000f8ec03f */
[----:B------:R-:W0:Y:S02]  /*9730*/  LDS.128 R4, [UR40+0x28cd0] ;  /* 0x028cd028ff047984 */ /* 0x000e240008000c00 */
[----:B0-----:R-:W-:Y:S02]  /*9740*/  R2UR UR52, R5 ;  /* 0x00000000053472ca */ /* 0x001fe400000e0000 */
[----:B------:R-:W-:Y:S01]  /*9750*/  R2UR UR5, R6 ;  /* 0x00000000060572ca */ /* 0x000fe200000e0000 */
        /* <DEDUP_REMOVED lines=10> */
[----:B------:R-:W-:Y:S01]  /*9800*/  F2FP.BF16.F32.PACK_AB R8, R8, R161 ;  /* 0x000000a10808723e */ /* 0x000fe200000010ff */
[----:B------:R-:W-:Y:S01]  /*9810*/  UISETP.NE.U32.AND UP0, UPT, UR8, URZ, UPT ;  /* 0x0000003f0800728c */ /* 0x000fe2000bf05070 */
[----:B------:R-:W-:-:S02]  /*9820*/  F2FP.BF16.F32.PACK_AB R11, R31, R11 ;  /* 0x0000000b1f0b723e */ /* 0x000fc400000010ff */
[----:B------:R-:W-:Y:S01]  /*9830*/  F2FP.BF16.F32.PACK_AB R33, R35, R34 ;  /* 0x000000222321723e */ /* 0x000fe200000010ff */
[----:B------:R-:W-:Y:S01]  /*9840*/  UISETP.NE.AND.EX UP0, UPT, UR9, URZ, UPT, UP0 ;  /* 0x0000003f0900728c */ /* 0x000fe2000bf05300 */
[----:B------:R-:W-:Y:S02]  /*9850*/  F2FP.BF16.F32.PACK_AB R40, R41, R40 ;  /* 0x000000282928723e */ /* 0x000fe400000010ff */
[----:B------:R-:W-:Y:S02]  /*9860*/  F2FP.BF16.F32.PACK_AB R34, R37, R36 ;  /* 0x000000242522723e */ /* 0x000fe400000010ff */
[----:B------:R-:W-:Y:S02]  /*9870*/  F2FP.BF16.F32.PACK_AB R35, R39, R38 ;  /* 0x000000262723723e */ /* 0x000fe400000010ff */
[----:B------:R-:W-:Y:S02]  /*9880*/  F2FP.BF16.F32.PACK_AB R41, R43, R42 ;  /* 0x0000002a2b29723e */ /* 0x000fe400000010ff */
        /* <DEDUP_REMOVED lines=13> */
[----:B------:R-:W-:Y:S01]  /*9960*/  F2FP.BF16.F32.PACK_AB R51, R55, R54 ;  /* 0x000000363733723e */ /* 0x000fe200000010ff */
[----:B------:R-:W-:Y:S01]  /*9970*/  UIADD3 UR4, UP2, UR10, UR6, URZ ;  /* 0x000000060a047290 */ /* 0x000fe2000ff5e03f */
[C---:B------:R-:W-:Y:S01]  /*9980*/  IADD3 R177, P0, R122.reuse, 0x40, RZ ;  /* 0x000000407ab17810 */ /* 0x040fe20007f1e0ff */
[----:B------:R-:W-:Y:S01]  /*9990*/  UISETP.NE.AND.EX UP1, UPT, UR7, URZ, UPT, UP1 ;  /* 0x0000003f0700728c */ /* 0x000fe2000bf25310 */
[----:B------:R-:W-:Y:S01]  /*99a0*/  IADD3 R183, P6, R122, 0x2020, RZ ;  /* 0x000020207ab77810 */ /* 0x000fe20007fde0ff */
[----:B------:R-:W-:Y:S01]  /*99b0*/  @UP0 UIADD3 UR6, UP3, UR10, UR8, URZ ;  /* 0x000000080a060290 */ /* 0x000fe2000ff7e03f */
[----:B------:R-:W-:Y:S01]  /*99c0*/  LOP3.LUT R6, R177, 0x380, RZ, 0xc0, !PT ;  /* 0x00000380b1067812 */ /* 0x000fe200078ec0ff */
[----:B------:R-:W-:Y:S01]  /*99d0*/  UIADD3.X UR8, UR11, UR7, URZ, UP2, !UPT ;  /* 0x000000070b087290 */ /* 0x000fe200097fe43f */
[----:B------:R-:W-:Y:S01]  /*99e0*/  IADD3.X R13, RZ, R123, RZ, P0, !PT ;  /* 0x0000007bff0d7210 */ /* 0x000fe200007fe4ff */
[----:B------:R-:W-:Y:S01]  /*99f0*/  IMAD.X R25, RZ, RZ, R123, P6 ;  /* 0x000000ffff197224 */ /* 0x000fe200030e067b */
[----:B------:R-:W-:Y:S01]  /*9a00*/  SHF.R.U64 R6, R6, 0x3, RZ ;  /* 0x0000000306067819 */ /* 0x000fe200000012ff */
[----:B------:R-:W-:Y:S01]  /*9a10*/  @UP0 UIADD3.X UR7, UR11, UR9, URZ, UP3, !UPT ;  /* 0x000000090b070290 */ /* 0x000fe20009ffe43f */
[----:B------:R-:W-:-:S02]  /*9a20*/  IADD3 R175, P1, R122, 0x20, RZ ;  /* 0x000000207aaf7810 */ /* 0x000fc40007f3e0ff */
[----:B------:R-:W-:Y:S02]  /*9a30*/  LOP3.LUT R12, R6, R177, RZ, 0x3c, !PT ;  /* 0x000000b1060c7212 */ /* 0x000fe400078e3cff */
[----:B------:R-:W-:Y:S01]  /*9a40*/  LOP3.LUT R6, R183, 0x380, RZ, 0xc0, !PT ;  /* 0x00000380b7067812 */ /* 0x000fe200078ec0ff */
[--C-:B------:R-:W-:Y:S01]  /*9a50*/  IMAD.X R5, RZ, RZ, R123.reuse, P1 ;  /* 0x000000ffff057224 */ /* 0x100fe200008e067b */
[----:B------:R-:W-:Y:S02]  /*9a60*/  IADD3 R197, P0, R122, 0x4020, RZ ;  /* 0x000040207ac57810 */ /* 0x000fe40007f1e0ff */
[----:B------:R-:W-:Y:S02]  /*9a70*/  SHF.R.U64 R6, R6, 0x3, RZ ;  /* 0x0000000306067819 */ /* 0x000fe400000012ff */
[----:B------:R-:W-:Y:S01]  /*9a80*/  IADD3 R191, P5, R122, 0x2040, RZ ;  /* 0x000020407abf7810 */ /* 0x000fe20007fbe0ff */
[----:B------:R-:W-:Y:S01]  /*9a90*/  IMAD.X R95, RZ, RZ, R123, P0 ;  /* 0x000000ffff5f7224 */ /* 0x000fe200000e067b */
[----:B------:R-:W-:-:S02]  /*9aa0*/  LOP3.LUT R24, R6, R183, RZ, 0x3c, !PT ;  /* 0x000000b706187212 */ /* 0x000fc400078e3cff */
[----:B------:R-:W-:Y:S02]  /*9ab0*/  LOP3.LUT R6, R197, 0x380, RZ, 0xc0, !PT ;  /* 0x00000380c5067812 */ /* 0x000fe400078ec0ff */
[C---:B------:R-:W-:Y:S02]  /*9ac0*/  IADD3 R195, P1, R122.reuse, 0x4000, RZ ;  /* 0x000040007ac37810 */ /* 0x040fe40007f3e0ff */
[----:B------:R-:W-:Y:S02]  /*9ad0*/  IADD3 R179, P4, R122, 0x60, RZ ;  /* 0x000000607ab37810 */ /* 0x000fe40007f9e0ff */
[----:B------:R-:W-:Y:S01]  /*9ae0*/  IADD3.X R83, RZ, R123, RZ, P5, !PT ;  /* 0x0000007bff537210 */ /* 0x000fe20002ffe4ff */
[--C-:B------:R-:W-:Y:S01]  /*9af0*/  IMAD.X R91, RZ, RZ, R123.reuse, P1 ;  /* 0x000000ffff5b7224 */ /* 0x100fe200008e067b */
[----:B------:R-:W-:Y:S01]  /*9b00*/  SHF.R.U64 R6, R6, 0x3, RZ ;  /* 0x0000000306067819 */ /* 0x000fe200000012ff */
[----:B------:R-:W-:Y:S01]  /*9b10*/  IMAD.X R15, RZ, RZ, R123, P4 ;  /* 0x000000ffff0f7224 */ /* 0x000fe200020e067b */
[----:B------:R-:W-:-:S02]  /*9b20*/  LOP3.LUT R107, R122, 0x380, RZ, 0xc0, !PT ;  /* 0x000003807a6b7812 */ /* 0x000fc400078ec0ff */
[C---:B------:R-:W-:Y:S02]  /*9b30*/  IADD3 R181, P3, R122.reuse, 0x2000, RZ ;  /* 0x000020007ab57810 */ /* 0x040fe40007f7e0ff */
[C---:B------:R-:W-:Y:S02]  /*9b40*/  IADD3 R193, P2, R122.reuse, 0x2060, RZ ;  /* 0x000020607ac17810 */ /* 0x040fe40007f5e0ff */
[C---:B------:R-:W-:Y:S01]  /*9b50*/  IADD3 R205, P5, R122.reuse, 0x6020, RZ ;  /* 0x000060207acd7810 */ /* 0x040fe20007fbe0ff */
[--C-:B------:R-:W-:Y:S01]  /*9b60*/  IMAD.X R21, RZ, RZ, R123.reuse, P3 ;  /* 0x000000ffff157224 */ /* 0x100fe200018e067b */
[----:B------:R-:W-:Y:S01]  /*9b70*/  LOP3.LUT R4, R175, 0x380, RZ, 0xc0, !PT ;  /* 0x00000380af047812 */ /* 0x000fe200078ec0ff */
[--C-:B------:R-:W-:Y:S01]  /*9b80*/  IMAD.X R87, RZ, RZ, R123.reuse, P2 ;  /* 0x000000ffff577224 */ /* 0x100fe200010e067b */
[----:B------:R-:W-:Y:S01]  /*9b90*/  IADD3 R118, P1, R122, 0x6060, RZ ;  /* 0x000060607a767810 */ /* 0x000fe20007f3e0ff */
[----:B------:R-:W-:Y:S01]  /*9ba0*/  IMAD.X R111, RZ, RZ, R123, P5 ;  /* 0x000000ffff6f7224 */ /* 0x000fe200028e067b */
[----:B------:R-:W-:-:S02]  /*9bb0*/  LOP3.LUT R14, R179, 0x380, RZ, 0xc0, !PT ;  /* 0x00000380b30e7812 */ /* 0x000fc400078ec0ff */
[----:B------:R-:W-:Y:S01]  /*9bc0*/  LOP3.LUT R94, R6, R197, RZ, 0x3c, !PT ;  /* 0x000000c5065e7212 */ /* 0x000fe200078e3cff */
[----:B------:R-:W-:Y:S01]  /*9bd0*/  IMAD.X R119, RZ, RZ, R123, P1 ;  /* 0x000000ffff777224 */ /* 0x000fe200008e067b */
[----:B------:R-:W-:Y:S02]  /*9be0*/  SHF.R.U64 R107, R107, 0x3, RZ ;  /* 0x000000036b6b7819 */ /* 0x000fe400000012ff */
[----:B------:R-:W-:Y:S02]  /*9bf0*/  LOP3.LUT R20, R181, 0x380, RZ, 0xc0, !PT ;  /* 0x00000380b5147812 */ /* 0x000fe400078ec0ff */
[----:B------:R-:W-:Y:S02]  /*9c00*/  LOP3.LUT R6, R205, 0x380, RZ, 0xc0, !PT ;  /* 0x00000380cd067812 */ /* 0x000fe400078ec0ff */
[----:B------:R-:W-:Y:S02]  /*9c10*/  IADD3 R203, P6, R122, 0x6000, RZ ;  /* 0x000060007acb7810 */ /* 0x000fe40007fde0ff */
[----:B------:R-:W-:-:S02]  /*9c20*/  SHF.R.U64 R4, R4, 0x3, RZ ;  /* 0x0000000304047819 */ /* 0x000fc400000012ff */
[C---:B------:R-:W-:Y:S02]  /*9c30*/  IADD3 R199, P4, R122.reuse, 0x4040, RZ ;  /* 0x000040407ac77810 */ /* 0x040fe40007f9e0ff */
[C---:B------:R-:W-:Y:S02]  /*9c40*/  IADD3 R114, P2, R122.reuse, 0x6040, RZ ;  /* 0x000060407a727810 */ /* 0x040fe40007f5e0ff */
[----:B------:R-:W-:Y:S02]  /*9c50*/  LOP3.LUT R82, R191, 0x380, RZ, 0xc0, !PT ;  /* 0x00000380bf527812 */ /* 0x000fe400078ec0ff */
[----:B------:R-:W-:Y:S02]  /*9c60*/  IADD3 R201, P3, R122, 0x4060, RZ ;  /* 0x000040607ac97810 */ /* 0x000fe40007f7e0ff */
[----:B------:R-:W-:Y:S02]  /*9c70*/  SHF.R.U64 R14, R14, 0x3, RZ ;  /* 0x000000030e0e7819 */ /* 0x000fe400000012ff */
[----:B------:R-:W-:Y:S01]  /*9c80*/  LOP3.LUT R86, R193, 0x380, RZ, 0xc0, !PT ;  /* 0x00000380c1567812 */ /* 0x000fe200078ec0ff */
[----:B------:R-:W-:Y:S01]  /*9c90*/  IMAD.X R103, RZ, RZ, R123, P3 ;  /* 0x000000ffff677224 */ /* 0x000fe200018e067b */
[----:B------:R-:W-:-:S02]  /*9ca0*/  LOP3.LUT R110, R118, 0x380, RZ, 0xc0, !PT ;  /* 0x00000380766e7812 */ /* 0x000fc400078ec0ff */
[----:B------:R-:W-:Y:S01]  /*9cb0*/  LOP3.LUT R122, R107, R122, RZ, 0x3c, !PT ;  /* 0x0000007a6b7a7212 */ /* 0x000fe200078e3cff */
[----:B------:R-:W-:Y:S01]  /*9cc0*/  IMAD.X R107, RZ, RZ, R123, P6 ;  /* 0x000000ffff6b7224 */ /* 0x000fe200030e067b */
[----:B------:R-:W-:Y:S02]  /*9cd0*/  SHF.R.U64 R20, R20, 0x3, RZ ;  /* 0x0000000314147819 */ /* 0x000fe400000012ff */
[----:B------:R-:W-:Y:S02]  /*9ce0*/  LOP3.LUT R90, R195, 0x380, RZ, 0xc0, !PT ;  /* 0x00000380c35a7812 */ /* 0x000fe400078ec0ff */
[----:B------:R-:W-:Y:S02]  /*9cf0*/  SHF.R.U64 R6, R6, 0x3, RZ ;  /* 0x0000000306067819 */ /* 0x000fe400000012ff */
[----:B------:R-:W-:Y:S02]  /*9d00*/  LOP3.LUT R4, R4, R175, RZ, 0x3c, !PT ;  /* 0x000000af04047212 */ /* 0x000fe400078e3cff */
[----:B------:R-:W-:-:S02]  /*9d10*/  LOP3.LUT R106, R203, 0x380, RZ, 0xc0, !PT ;  /* 0x00000380cb6a7812 */ /* 0x000fc400078ec0ff */
[----:B------:R-:W-:Y:S02]  /*9d20*/  SHF.R.U64 R82, R82, 0x3, RZ ;  /* 0x0000000352527819 */ /* 0x000fe400000012ff */
[----:B------:R-:W-:Y:S02]  /*9d30*/  LOP3.LUT R98, R199, 0x380, RZ, 0xc0, !PT ;  /* 0x00000380c7627812 */ /* 0x000fe400078ec0ff */
[----:B------:R-:W-:Y:S02]  /*9d40*/  LOP3.LUT R27, R114, 0x380, RZ, 0xc0, !PT ;  /* 0x00000380721b7812 */ /* 0x000fe400078ec0ff */
[----:B------:R-:W-:Y:S02]  /*9d50*/  LOP3.LUT R14, R14, R179, RZ, 0x3c, !PT ;  /* 0x000000b30e0e7212 */ /* 0x000fe400078e3cff */
[----:B------:R-:W-:Y:S02]  /*9d60*/  SHF.R.U64 R86, R86, 0x3, RZ ;  /* 0x0000000356567819 */ /* 0x000fe400000012ff */
[----:B------:R-:W-:-:S02]  /*9d70*/  LOP3.LUT R102, R201, 0x380, RZ, 0xc0, !PT ;  /* 0x00000380c9667812 */ /* 0x000fc400078ec0ff */
[----:B------:R-:W-:Y:S02]  /*9d80*/  SHF.R.U64 R29, R110, 0x3, RZ ;  /* 0x000000036e1d7819 */ /* 0x000fe400000012ff */
[----:B------:R-:W-:Y:S02]  /*9d90*/  LOP3.LUT R20, R20, R181, RZ, 0x3c, !PT ;  /* 0x000000b514147212 */ /* 0x000fe400078e3cff */
[----:B------:R-:W-:Y:S02]  /*9da0*/  SHF.R.U64 R90, R90, 0x3, RZ ;  /* 0x000000035a5a7819 */ /* 0x000fe400000012ff */
[----:B------:R-:W-:Y:S02]  /*9db0*/  MOV R122, R122 ;  /* 0x0000007a007a7202 */ /* 0x000fe40000000f00 */
[----:B------:R-:W-:Y:S02]  /*9dc0*/  LOP3.LUT R110, R6, R205, RZ, 0x3c, !PT ;  /* 0x000000cd066e7212 */ /* 0x000fe400078e3cff */
[----:B------:R-:W-:Y:S01]  /*9dd0*/  SHF.R.U64 R106, R106, 0x3, RZ ;  /* 0x000000036a6a7819 */ /* 0x000fe200000012ff */
[----:B------:R0:W-:Y:S01]  /*9de0*/  STSM.16.M88.4 [R122], R8 ;  /* 0x000000087a007844 */ /* 0x0001e20000000200 */
[----:B------:R-:W-:-:S02]  /*9df0*/  MOV R6, R4 ;  /* 0x0000000400067202 */ /* 0x000fc40000000f00 */
[----:B------:R-:W-:Y:S02]  /*9e00*/  LOP3.LUT R82, R82, R191, RZ, 0x3c, !PT ;  /* 0x000000bf52527212 */ /* 0x000fe400078e3cff */
[----:B------:R-:W-:Y:S01]  /*9e10*/  SHF.R.U64 R98, R98, 0x3, RZ ;  /* 0x0000000362627819 */ /* 0x000fe200000012ff */
[----:B------:R-:W-:Y:S01]  /*9e20*/  STSM.16.M88.4 [R6], R32 ;  /* 0x0000002006007844 */ /* 0x000fe20000000200 */
[----:B------:R-:W-:Y:S02]  /*9e30*/  SHF.R.U64 R27, R27, 0x3, RZ ;  /* 0x000000031b1b7819 */ /* 0x000fe400000012ff */
[----:B------:R-:W-:Y:S02]  /*9e40*/  MOV R12, R12 ;  /* 0x0000000c000c7202 */ /* 0x000fe40000000f00 */
[----:B------:R-:W-:Y:S02]  /*9e50*/  LOP3.LUT R86, R86, R193, RZ, 0x3c, !PT ;  /* 0x000000c156567212 */ /* 0x000fe400078e3cff */
[----:B------:R-:W-:Y:S01]  /*9e60*/  SHF.R.U64 R102, R102, 0x3, RZ ;  /* 0x0000000366667819 */ /* 0x000fe200000012ff */
[----:B------:R-:W-:Y:S01]  /*9e70*/  STSM.16.M88.4 [R12], R40 ;  /* 0x000000280c007844 */ /* 0x000fe20000000200 */
[----:B------:R-:W-:Y:S01]  /*9e80*/  MOV R14, R14 ;  /* 0x0000000e000e7202 */ /* 0x000fe20000000f00 */
[----:B0-----:R-:W-:Y:S01]  /*9e90*/  IMAD.U32 R10, RZ, RZ, UR6 ;  /* 0x00000006ff0a7e24 */ /* 0x001fe2000f8e00ff */
        /* <DEDUP_REMOVED lines=15> */
[-C--:B------:R-:W-:Y:S01]  /*9f90*/  IADD3.X R99, RZ, R123.reuse, RZ, P4, !PT ;  /* 0x0000007bff637210 */ /* 0x080fe200027fe4ff */
[----:B------:R-:W-:Y:S01]  /*9fa0*/  STSM.16.M88.4 [R24], R64 ;  /* 0x0000004018007844 */ /* 0x000fe20000000200 */
[----:B------:R-:W-:Y:S02]  /*9fb0*/  IADD3.X R115, RZ, R123, RZ, P2, !PT ;  /* 0x0000007bff737210 */ /* 0x000fe400017fe4ff */
[----:B------:R-:W-:Y:S02]  /*9fc0*/  LOP3.LUT R98, R98, R199, RZ, 0x3c, !PT ;  /* 0x000000c762627212 */ /* 0x000fe400078e3cff */
[----:B------:R-:W-:Y:S02]  /*9fd0*/  LOP3.LUT R114, R27, R114, RZ, 0x3c, !PT ;  /* 0x000000721b727212 */ /* 0x000fe400078e3cff */
[----:B------:R-:W-:Y:S02]  /*9fe0*/  MOV R5, R82 ;  /* 0x0000005200057202 */ /* 0x000fe40000000f00 */
[----:B------:R-:W-:-:S02]  /*9ff0*/  F2FP.BF16.F32.PACK_AB R74, R77, R76 ;  /* 0x0000004c4d4a723e */ /* 0x000fc400000010ff */
[----:B------:R-:W-:Y:S02]  /*a000*/  F2FP.BF16.F32.PACK_AB R75, R79, R78 ;  /* 0x0000004e4f4b723e */ /* 0x000fe400000010ff */
[----:B------:R-:W-:Y:S02]  /*a010*/  F2FP.BF16.F32.PACK_AB R80, R81, R80 ;  /* 0x000000505150723e */ /* 0x000fe400000010ff */
[----:B------:R-:W-:Y:S01]  /*a020*/  LOP3.LUT R102, R102, R201, RZ, 0x3c, !PT ;  /* 0x000000c966667212 */ /* 0x000fe200078e3cff */
[----:B------:R0:W-:Y:S01]  /*a030*/  STSM.16.M88.4 [R5], R72 ;  /* 0x0000004805007844 */ /* 0x0001e20000000200 */
        /* <DEDUP_REMOVED lines=8> */
[----:B------:R-:W-:Y:S01]  /*a0c0*/  F2FP.BF16.F32.PACK_AB R154, R93, R92 ;  /* 0x0000005c5d9a723e */ /* 0x000fe200000010ff */
[----:B0-----:R-:W-:Y:S01]  /*a0d0*/  IMAD.U32 R5, RZ, RZ, UR8 ;  /* 0x00000008ff057e24 */ /* 0x001fe2000f8e00ff */
        /* <DEDUP_REMOVED lines=40> */
[----:B0-----:R-:W-:Y:S01]  /*a360*/  IMAD.U32 R4, RZ, RZ, UR4 ;  /* 0x00000004ff047e24 */ /* 0x001fe2000f8e00ff */
[----:B------:R-:W-:Y:S01]  /*a370*/  MOV R118, R118 ;  /* 0x0000007600767202 */ /* 0x000fe20000000f00 */
[----:B------:R0:W-:Y:S01]  /*a380*/  STSM.16.M88.4 [R8], R136 ;  /* 0x0000008808007844 */ /* 0x0001e20000000200 */
[----:B------:R-:W-:Y:S02]  /*a390*/  F2FP.BF16.F32.PACK_AB R146, R149, R148 ;  /* 0x000000949592723e */ /* 0x000fe400000010ff */
[----:B------:R-:W-:Y:S02]  /*a3a0*/  F2FP.BF16.F32.PACK_AB R147, R151, R150 ;  /* 0x000000969793723e */ /* 0x000fe400000010ff */
[----:B------:R-:W-:-:S02]  /*a3b0*/  PLOP3.LUT P6, PT, PT, PT, UP0, 0x80, 0x0 ;  /* 0x000000000000781c */ /* 0x000fc40003fcf008 */
[----:B------:R-:W-:Y:S01]  /*a3c0*/  PLOP3.LUT P0, PT, PT, PT, UP1, 0x80, 0x0 ;  /* 0x000000000000781c */ /* 0x000fe20003f0f018 */
[----:B------:R1:W-:Y:S01]  /*a3d0*/  STSM.16.M88.4 [R118], R144 ;  /* 0x0000009076007844 */ /* 0x0003e20000000200 */
[----:B------:R-:W-:Y:S01]  /*a3e0*/  MOV R11, UR7 ;  /* 0x00000007000b7c02 */ /* 0x000fe20008000f00 */
[----:B------:R-:W-:Y:S08]  /*a3f0*/  BAR.SYNC.DEFER_BLOCKING 0x1, 0x100 ;  /* 0x0044000000007b1d */ /* 0x000ff00000010000 */
[----:B------:R2:W3:Y:S04]  /*a400*/  @P6 LDG.E R10, desc[UR48][R10.64] ;  /* 0x000000300a0a6981 */ /* 0x0004e8000c1e1900 */
[----:B------:R-:W4:Y:S01]  /*a410*/  @P0 LDG.E R6, desc[UR48][R4.64] ;  /* 0x0000003004060981 */ /* 0x000f22000c1e1900 */
[----:B------:R-:W-:Y:S01]  /*a420*/  IMAD R9, R186, 0x40, R17 ;  /* 0x00000040ba097824 */ /* 0x000fe200078e0211 */
[----:B------:R-:W-:Y:S01]  /*a430*/  ULDC UR8, c[0x0][0xa88] ;  /* 0x0002a20000087ab9 */ /* 0x000fe20000000800 */
[----:B------:R-:W-:-:S02]  /*a440*/  UMOV UR4, URZ ;  /* 0x0000003f00047c82 */ /* 0x000fc40008000000 */
[----:B------:R-:W-:-:S03]  /*a450*/  IMAD.WIDE R126, R9, 0x2, R126 ;  /* 0x00000002097e7825 */ /* 0x000fc600078e027e */
[C---:B------:R-:W-:Y:S02]  /*a460*/  IADD3 R12, P2, R126.reuse, 0x1000, RZ ;  /* 0x000010007e0c7810 */ /* 0x040fe40007f5e0ff */
[C---:B------:R-:W-:Y:S02]  /*a470*/  IADD3 R33, P1, R126.reuse, 0x2000, RZ ;  /* 0x000020007e217810 */ /* 0x040fe40007f3e0ff */
[----:B--2---:R-:W-:Y:S02]  /*a480*/  P2R R11, PR, RZ, 0x4 ;  /* 0x00000004ff0b7803 */ /* 0x004fe40000000000 */
[C---:B------:R-:W-:Y:S02]  /*a490*/  IADD3 R25, P2, R126.reuse, 0x3000, RZ ;  /* 0x000030007e197810 */ /* 0x040fe40007f5e0ff */
[C---:B------:R-:W-:Y:S02]  /*a4a0*/  IADD3 R41, P3, R126.reuse, 0x4000, RZ ;  /* 0x000040007e297810 */ /* 0x040fe40007f7e0ff */
        /* <DEDUP_REMOVED lines=14> */
[----:B0-----:R-:W-:Y:S02]  /*a590*/  LOP3.LUT R8, R9, R12, RZ, 0x3c, !PT ;  /* 0x0000000c09087212 */ /* 0x001fe400078e3cff */
[----:B------:R-:W-:Y:S02]  /*a5a0*/  LOP3.LUT R32, R32, R33, RZ, 0x3c, !PT ;  /* 0x0000002120207212 */ /* 0x000fe400078e3cff */
[----:B------:R-:W-:Y:S02]  /*a5b0*/  LOP3.LUT R24, R24, R25, RZ, 0x3c, !PT ;  /* 0x0000001918187212 */ /* 0x000fe400078e3cff */
[----:B------:R-:W-:Y:S02]  /*a5c0*/  LOP3.LUT R40, R40, R41, RZ, 0x3c, !PT ;  /* 0x0000002928287212 */ /* 0x000fe400078e3cff */
[----:B------:R-:W-:-:S02]  /*a5d0*/  LOP3.LUT R28, R28, R29, RZ, 0x3c, !PT ;  /* 0x0000001d1c1c7212 */ /* 0x000fc400078e3cff */
[----:B------:R-:W-:Y:S02]  /*a5e0*/  LOP3.LUT R44, R44, R45, RZ, 0x3c, !PT ;  /* 0x0000002d2c2c7212 */ /* 0x000fe400078e3cff */
[----:B---3--:R-:W-:Y:S02]  /*a5f0*/  @P6 R2UR UR8, R10 ;  /* 0x000000000a0862ca */ /* 0x008fe400000e0000 */
[----:B----4-:R-:W-:Y:S01]  /*a600*/  @P0 R2UR UR4, R6 ;  /* 0x00000000060402ca */ /* 0x010fe200000e0000 */
[----:B-1----:R-:W-:-:S14]  /*a610*/  @P6 BRA `(.L_x_6120) ;  /* 0x0000000000186947 */ /* 0x002fdc0003800000 */
[----:B------:R-:W-:Y:S05]  /*a620*/  @!P0 BRA `(.L_x_6120) ;  /* 0x0000000000148947 */ /* 0x000fea0003800000 */
[----:B------:R-:W2:Y:S04]  /*a630*/  LDG.E R10, desc[UR48][R4.64] ;  /* 0x00000030040a7981 */ /* 0x000ea8000c1e1900 */
[----:B------:R-:W3:Y:S01]  /*a640*/  LDG.E R6, desc[UR48][R4.64+0x4] ;  /* 0x0000043004067981 */ /* 0x000ee2000c1e1900 */
[----:B--2---:R-:W-:Y:S02]  /*a650*/  R2UR UR6, R10 ;  /* 0x000000000a0672ca */ /* 0x004fe400000e0000 */
[----:B---3--:R-:W-:-:S13]  /*a660*/  R2UR UR8, R6 ;  /* 0x00000000060872ca */ /* 0x008fda00000e0000 */
[----:B------:R-:W-:-:S12]  /*a670*/  UIADD3 UR8, -UR6, UR8, URZ ;  /* 0x0000000806087290 */ /* 0x000fd8000fffe13f */
.L_x_6120:
        /* <DEDUP_REMOVED lines=67> */
[----:B------:R-:W-:Y:S01]  /*aab0*/  IMAD.MOV R5, RZ, RZ, -R18 ;  /* 0x000000ffff057224 */ /* 0x000fe200078e0a12 */
[----:B------:R-:W-:Y:S02]  /*aac0*/  UIMAD.WIDE.U32 UR6, UR44, UR10, UR6 ;  /* 0x0000000a2c0672a5 */ /* 0x000fe4000f8e0006 */
[----:B------:R-:W-:Y:S01]  /*aad0*/  UIMAD UR9, UR44, UR11, UR9 ;  /* 0x0000000b2c0972a4 */ /* 0x000fe2000f8e0209 */
[----:B------:R-:W-:Y:S02]  /*aae0*/  LEA R6, R11, R2, 0x6 ;  /* 0x000000020b067211 */ /* 0x000fe400078e30ff */
[----:B------:R-:W-:Y:S01]  /*aaf0*/  ULDC.64 UR10, c[0x0][0xb78] ;  /* 0x0002de00000a7ab9 */ /* 0x000fe20000000a00 */
[----:B------:R-:W-:Y:S01]  /*ab00*/  UIADD3 UR7, UR7, UR9, URZ ;  /* 0x0000000907077290 */ /* 0x000fe2000fffe03f */
[----:B------:R-:W-:Y:S01]  /*ab10*/  ISETP.NE.AND P0, PT, R16, R5, PT ;  /* 0x000000051000720c */ /* 0x000fe20003f05270 */
[----:B------:R-:W-:Y:S01]  /*ab20*/  UIMAD UR9, UR43, UR10, URZ ;  /* 0x0000000a2b0972a4 */ /* 0x000fe2000f8e023f */
[C---:B------:R-:W-:Y:S01]  /*ab30*/  VIADD R10, R6.reuse, 0x8 ;  /* 0x00000008060a7836 */ /* 0x040fe20000000000 */
[----:B------:R-:W-:Y:S01]  /*ab40*/  UIMAD.WIDE.U32 UR6, UR42, UR10, UR6 ;  /* 0x0000000a2a0672a5 */ /* 0x000fe2000f8e0006 */
[----:B------:R-:W-:Y:S01]  /*ab50*/  SHF.R.S32.HI R4, RZ, 0x1f, R6 ;  /* 0x0000001fff047819 */ /* 0x000fe20000011406 */
[----:B------:R-:W-:Y:S01]  /*ab60*/  UIMAD UR9, UR42, UR11, UR9 ;  /* 0x0000000b2a0972a4 */ /* 0x000fe2000f8e0209 */
[----:B------:R-:W-:-:S02]  /*ab70*/  ISETP.GE.OR P1, PT, R6, UR8, P0 ;  /* 0x0000000806007c0c */ /* 0x000fc40008726670 */
[----:B------:R-:W-:Y:S01]  /*ab80*/  ISETP.GE.OR P0, PT, R10, UR8, P0 ;  /* 0x000000080a007c0c */ /* 0x000fe20008706670 */
[----:B------:R-:W-:Y:S01]  /*ab90*/  ULDC.64 UR10, c[0x0][0xb40] ;  /* 0x0002d000000a7ab9 */ /* 0x000fe20000000a00 */
[----:B------:R-:W-:Y:S01]  /*aba0*/  IADD3 R5, P2, R6, UR6, RZ ;  /* 0x0000000606057c10 */ /* 0x000fe2000ff5e0ff */
[----:B------:R-:W-:-:S05]  /*abb0*/  IMAD.U32 R11, RZ, RZ, UR9 ;  /* 0x00000009ff0b7e24 */ /* 0x000fca000f8e00ff */
[----:B------:R-:W-:Y:S02]  /*abc0*/  IADD3.X R6, R4, UR7, R11, P2, !PT ;  /* 0x0000000704067c10 */ /* 0x000fe400097fe40b */
[----:B------:R-:W-:-:S04]  /*abd0*/  LEA R4, P2, R5, UR10, 0x2 ;  /* 0x0000000a05047c11 */ /* 0x000fc8000f8410ff */
[----:B------:R-:W-:-:S05]  /*abe0*/  LEA.HI.X R5, R5, UR11, R6, 0x2, P2 ;  /* 0x0000000b05057c11 */ /* 0x000fca00090f1406 */
[----:B------:R0:W-:Y:S04]  /*abf0*/  @!P1 STG.E desc[UR48][R4.64], R0 ;  /* 0x0000000004009986 */ /* 0x0001e8000c101930 */
[----:B------:R0:W-:Y:S02]  /*ac00*/  @!P0 STG.E desc[UR48][R4.64+0x20], R3 ;  /* 0x0000200304008986 */ /* 0x0001e4000c101930 */
.L_x_6121:
        /* <DEDUP_REMOVED lines=19> */
[----:B------:R-:W-:-:S02]  /*ad40*/  UIMAD UR6, UR12, UR10, URZ ;  /* 0x0000000a0c0672a4 */ /* 0x000fc4000f8e023f */
[----:B------:R-:W-:Y:S01]  /*ad50*/  IMAD.U32 R21, RZ, RZ, UR10 ;  /* 0x0000000aff157e24 */ /* 0x000fe2000f8e00ff */
[----:B------:R-:W5:Y:S01]  /*ad60*/  LD.E.128 R40, desc[UR48][R40.64] ;  /* 0x0000003028287980 */ /* 0x000f62000c101d00 */
[----:B------:R-:W-:Y:S02]  /*ad70*/  LOP3.LUT R0, R4, R0, R5, 0xfe, !PT ;  /* 0x0000000004007212 */ /* 0x000fe400078efe05 */
[----:B------:R-:W-:Y:S01]  /*ad80*/  SHF.R.S32.HI R5, RZ, 0x1f, R17 ;  /* 0x0000001fff057819 */ /* 0x000fe20000011411 */
[----:B------:R-:W5:Y:S01]  /*ad90*/  LD.E.128 R28, desc[UR48][R28.64] ;  /* 0x000000301c1c7980 */ /* 0x000f62000c101d00 */
[----:B------:R-:W-:Y:S01]  /*ada0*/  MOV R4, R17 ;  /* 0x0000001100047202 */ /* 0x000fe20000000f00 */
[----:B------:R-:W-:Y:S01]  /*adb0*/  UIMAD UR6, UR4, UR11, UR6 ;  /* 0x0000000b040672a4 */ /* 0x000fe2000f8e0206 */
[C---:B------:R-:W-:Y:S01]  /*adc0*/  VIADD R88, R17.reuse, 0x140 ;  /* 0x0000014011587836 */ /* 0x040fe20000000000 */
[----:B------:R-:W5:Y:S01]  /*add0*/  LD.E.128 R44, desc[UR48][R44.64] ;  /* 0x000000302c2c7980 */ /* 0x000f62000c101d00 */
[----:B------:R-:W-:Y:S01]  /*ade0*/  IADD3 R86, R17, 0x100, RZ ;  /* 0x0000010011567810 */ /* 0x000fe20007ffe0ff */
[----:B------:R-:W-:Y:S01]  /*adf0*/  IMAD.WIDE.U32 R4, R21, UR4, R4 ;  /* 0x0000000415047c25 */ /* 0x000fe2000f8e0004 */
        /* <DEDUP_REMOVED lines=10> */
[----:B------:R-:W-:Y:S01]  /*aea0*/  MOV R81, UR10 ;  /* 0x0000000a00517c02 */ /* 0x000fe20008000f00 */
[----:B------:R-:W-:Y:S01]  /*aeb0*/  UIMAD UR4, UR13, UR10, URZ ;  /* 0x0000000a0d0472a4 */ /* 0x000fe2000f8e023f */
[----:B------:R-:W-:Y:S01]  /*aec0*/  VIADD R5, R5, UR6 ;  /* 0x0000000605057c36 */ /* 0x000fe20008000000 */
        /* <DEDUP_REMOVED lines=8> */
[----:B------:R-:W-:Y:S01]  /*af50*/  ISETP.GE.AND P1, PT, R88, UR14, PT ;  /* 0x0000000e58007c0c */ /* 0x000fe2000bf26270 */
[----:B------:R-:W-:Y:S01]  /*af60*/  VIADD R80, R17, 0x180 ;  /* 0x0000018011507836 */ /* 0x000fe20000000000 */
[----:B------:R-:W-:-:S02]  /*af70*/  UIMAD UR6, UR44, UR11, UR4 ;  /* 0x0000000b2c0672a4 */ /* 0x000fc4000f8e0204 */
[----:B------:R-:W-:Y:S01]  /*af80*/  IMAD.WIDE.U32 R4, R81, UR44, R4 ;  /* 0x0000002c51047c25 */ /* 0x000fe2000f8e0004 */
[----:B------:R-:W-:Y:S01]  /*af90*/  SEL R21, RZ, 0x10, P0 ;  /* 0x00000010ff157807 */ /* 0x000fe20000000000 */
[----:B------:R-:W-:Y:S01]  /*afa0*/  UIADD3 UR4, UR40, 0x28c20, URZ ;  /* 0x00028c2028047890 */ /* 0x000fe2000fffe03f */
[----:B------:R-:W-:Y:S01]  /*afb0*/  SEL R20, RZ, 0x20, P1 ;  /* 0x00000020ff147807 */ /* 0x000fe20000800000 */
[----:B------:R-:W-:Y:S01]  /*afc0*/  ULDC.64 UR8, c[0x0][0xae8] ;  /* 0x0002ba0000087ab9 */ /* 0x000fe20000000a00 */
[----:B------:R-:W-:Y:S01]  /*afd0*/  ISETP.GE.AND P0, PT, R80, UR14, PT ;  /* 0x0000000e50007c0c */ /* 0x000fe2000bf06270 */
[C---:B------:R-:W-:Y:S01]  /*afe0*/  VIADD R80, R186.reuse, 0x20 ;  /* 0x00000020ba507836 */ /* 0x040fe20000000000 */
[----:B------:R-:W-:Y:S01]  /*aff0*/  ISETP.GE.AND P2, PT, R186, UR7, PT ;  /* 0x00000007ba007c0c */ /* 0x000fe2000bf46270 */
[----:B------:R-:W-:Y:S01]  /*b000*/  UPRMT UR4, URZ, 0x654, UR4 ;  /* 0x000006543f047896 */ /* 0x000fe20008000004 */
[----:B------:R-:W-:Y:S01]  /*b010*/  LOP3.LUT R21, R20, R0, R21, 0xfe, !PT ;  /* 0x0000000014157212 */ /* 0x000fe200078efe15 */
[----:B------:R-:W-:Y:S01]  /*b020*/  VIADD R20, R17, 0x1c0 ;  /* 0x000001c011147836 */ /* 0x000fe20000000000 */
[----:B------:R-:W-:Y:S01]  /*b030*/  IADD3 R5, R5, UR6, RZ ;  /* 0x0000000605057c10 */ /* 0x000fe2000fffe0ff */
[----:B------:R-:W-:-:S02]  /*b040*/  UIMAD UR6, UR43, UR8, URZ ;  /* 0x000000082b0672a4 */ /* 0x000fc4000f8e023f */
[----:B------:R-:W-:Y:S01]  /*b050*/  IMAD.U32 R81, RZ, RZ, UR8 ;  /* 0x00000008ff517e24 */ /* 0x000fe2000f8e00ff */
[----:B------:R-:W-:Y:S01]  /*b060*/  SEL R0, RZ, 0x40, P0 ;  /* 0x00000040ff007807 */ /* 0x000fe20000000000 */
[----:B------:R-:W-:Y:S01]  /*b070*/  BSSY B1, `(.L_x_6122) ;  /* 0x0000028000017945 */ /* 0x000fe20003800000 */
[----:B------:R-:W-:Y:S01]  /*b080*/  ISETP.GE.AND P0, PT, R80, UR7, PT ;  /* 0x0000000750007c0c */ /* 0x000fe2000bf06270 */
[----:B------:R-:W-:Y:S01]  /*b090*/  UIMAD UR6, UR42, UR9, UR6 ;  /* 0x000000092a0672a4 */ /* 0x000fe2000f8e0206 */
[----:B------:R-:W-:Y:S01]  /*b0a0*/  ISETP.GE.AND P1, PT, R20, UR14, PT ;  /* 0x0000000e14007c0c */ /* 0x000fe2000bf26270 */
[----:B------:R-:W-:Y:S01]  /*b0b0*/  IMAD.WIDE.U32 R80, R81, UR42, R4 ;  /* 0x0000002a51507c25 */ /* 0x000fe2000f8e0004 */
[----:B------:R-:W-:Y:S01]  /*b0c0*/  LOP3.LUT R0, R21, R0, RZ, 0xfc, !PT ;  /* 0x0000000015007212 */ /* 0x000fe200078efcff */
[----:B-1----:R-:W-:Y:S01]  /*b0d0*/  SYNCS.ARRIVE.TRANS64.RED.A1T0 RZ, [UR4], RZ ;  /* 0x000000ffffff79a7 */ /* 0x002fe20008100404 */
[----:B------:R-:W-:Y:S01]  /*b0e0*/  SHF.R.S32.HI R187, RZ, 0x1f, R186 ;  /* 0x0000001fffbb7819 */ /* 0x000fe200000114ba */
[----:B------:R-:W-:Y:S01]  /*b0f0*/  IMAD.U32 R21, RZ, RZ, UR45 ;  /* 0x0000002dff157e24 */ /* 0x000fe2000f8e00ff */
[----:B------:R-:W-:-:S02]  /*b100*/  SEL R5, RZ, 0x80, P1 ;  /* 0x00000080ff057807 */ /* 0x000fc40000800000 */
[----:B------:R-:W-:Y:S01]  /*b110*/  IADD3 R87, R81, UR6, RZ ;  /* 0x0000000651577c10 */ /* 0x000fe2000fffe0ff */
        /* <DEDUP_REMOVED lines=15> */
[----:B------:R-:W-:Y:S02]  /*b210*/  LEA R82, P1, R4, UR8, 0x1 ;  /* 0x0000000804527c11 */ /* 0x000fe4000f8208ff */
[----:B------:R-:W-:-:S04]  /*b220*/  IADD3 R5, R5, R83, RZ ;  /* 0x0000005305057210 */ /* 0x000fc80007ffe0ff */
        /* <DEDUP_REMOVED lines=12> */
.L_x_6123:
[----:B------:R-:W-:Y:S05]  /*b2f0*/  BSYNC B1 ;  /* 0x0000000000017941 */ /* 0x000fea0003800000 */
.L_x_6122:
[----:B------:R-:W-:Y:S05]  /*b300*/  @P0 BRA `(.L_x_6124) ;  /* 0x0000000c00440947 */ /* 0x000fea0003800000 */
[----:B0----5:R-:W-:Y:S01]  /*b310*/  IADD3 R13, P0, R20, 0x20, RZ ;  /* 0x00000020140d7810 */ /* 0x021fe20007f1e0ff */
        /* <DEDUP_REMOVED lines=29> */
.L_x_6119:
[----:B------:R-:W-:Y:S01]  /*b4f0*/  ULDC.64 UR6, c[0x0][0xbe0] ;  /* 0x0002f80000067ab9 */ /* 0x000fe20000000a00 */
[----:B------:R-:W-:Y:S02]  /*b500*/  USHF.L.U32 UR4, UR42, 0x2, URZ ;  /* 0x000000022a047899 */ /* 0x000fe4000800063f */
[----:B------:R-:W-:Y:S01]  /*b510*/  UISETP.NE.U32.AND UP0, UPT, UR6, URZ, UPT ;  /* 0x0000003f0600728c */ /* 0x000fe2000bf05070 */
[----:B------:R-:W-:Y:S01]  /*b520*/  ULDC.64 UR8, c[0x0][0xbd8] ;  /* 0x0002f60000087ab9 */ /* 0x000fe20000000a00 */
[----:B------:R-:W-:Y:S02]  /*b530*/  USHF.L.U64.HI UR10, UR42, 0x2, UR43 ;  /* 0x000000022a0a7899 */ /* 0x000fe4000801022b */
[----:B------:R-:W-:Y:S02]  /*b540*/  UISETP.NE.AND.EX UP1, UPT, UR7, URZ, UPT, UP0 ;  /* 0x0000003f0700728c */ /* 0x000fe4000bf25300 */
[----:B------:R-:W-:Y:S01]  /*b550*/  UISETP.NE.U32.AND UP0, UPT, UR8, URZ, UPT ;  /* 0x0000003f0800728c */ /* 0x000fe2000bf05070 */
[----:B------:R-:W-:Y:S01]  /*b560*/  MOV R3, RZ ;  /* 0x000000ff00037202 */ /* 0x000fe20000000f00 */
[----:B------:R-:W-:Y:S01]  /*b570*/  VIADD R12, R17, 0x40 ;  /* 0x00000040110c7836 */ /* 0x000fe20000000000 */
[----:B------:R-:W-:Y:S01]  /*b580*/  ULDC UR12, c[0x0][0xa8c] ;  /* 0x0002a300000c7ab9 */ /* 0x000fe20000000800 */
[----:B------:R-:W-:Y:S01]  /*b590*/  PLOP3.LUT P4, PT, PT, PT, UP1, 0x80, 0x0 ;  /* 0x000000000000781c */ /* 0x000fe20003f8f018 */
[----:B------:R-:W-:-:S04]  /*b5a0*/  UISETP.NE.AND.EX UP0, UPT, UR9, URZ, UPT, UP0 ;  /* 0x0000003f0900728c */ /* 0x000fc8000bf05300 */
[----:B------:R-:W-:Y:S02]  /*b5b0*/  @UP1 UIADD3 UR6, UP2, UR4, UR6, URZ ;  /* 0x0000000604061290 */ /* 0x000fe4000ff5e03f */
[----:B------:R-:W-:Y:S02]  /*b5c0*/  PLOP3.LUT P3, PT, PT, PT, UP0, 0x80, 0x0 ;  /* 0x000000000000781c */ /* 0x000fe40003f6f008 */
[----:B------:R-:W-:Y:S02]  /*b5d0*/  @UP1 UIADD3.X UR7, UR10, UR7, URZ, UP2, !UPT ;  /* 0x000000070a071290 */ /* 0x000fe400097fe43f */
[----:B------:R-:W-:Y:S01]  /*b5e0*/  UIADD3 UR4, UP1, UR4, UR8, URZ ;  /* 0x0000000804047290 */ /* 0x000fe2000ff3e03f */
[----:B------:R-:W-:-:S03]  /*b5f0*/  IMAD.U32 R8, RZ, RZ, UR6 ;  /* 0x00000006ff087e24 */ /* 0x000fc6000f8e00ff */
[----:B------:R-:W-:Y:S01]  /*b600*/  MOV R9, UR7 ;  /* 0x0000000700097c02 */ /* 0x000fe20008000f00 */
[----:B------:R-:W-:Y:S01]  /*b610*/  UIADD3.X UR6, UR10, UR9, URZ, UP1, !UPT ;  /* 0x000000090a067290 */ /* 0x000fe20008ffe43f */
[----:B------:R-:W-:-:S03]  /*b620*/  IMAD.U32 R4, RZ, RZ, UR4 ;  /* 0x00000004ff047e24 */ /* 0x000fc6000f8e00ff */
[----:B------:R0:W2:Y:S02]  /*b630*/  @P4 LDG.E R8, desc[UR48][R8.64] ;  /* 0x0000003008084981 */ /* 0x0000a4000c1e1900 */
[----:B------:R-:W-:-:S05]  /*b640*/  IMAD.U32 R5, RZ, RZ, UR6 ;  /* 0x00000006ff057e24 */ /* 0x000fca000f8e00ff */
[----:B------:R1:W5:Y:S01]  /*b650*/  @P3 LDG.E R3, desc[UR48][R4.64] ;  /* 0x0000003004033981 */ /* 0x000362000c1e1900 */
[----:B------:R-:W-:Y:S01]  /*b660*/  ISETP.GE.AND P1, PT, R12, UR12, PT ;  /* 0x0000000c0c007c0c */ /* 0x000fe2000bf26270 */
[C---:B------:R-:W-:Y:S01]  /*b670*/  VIADD R14, R17.reuse, 0x80 ;  /* 0x00000080110e7836 */ /* 0x040fe20000000000 */
[C---:B------:R-:W-:Y:S01]  /*b680*/  ISETP.GE.AND P0, PT, R17.reuse, UR12, PT ;  /* 0x0000000c11007c0c */ /* 0x040fe2000bf06270 */
[----:B------:R-:W-:Y:S01]  /*b690*/  ULDC UR4, c[0x0][0xa88] ;  /* 0x0002a20000047ab9 */ /* 0x000fe20000000800 */
[----:B------:R-:W-:Y:S02]  /*b6a0*/  SEL R6, RZ, 0xffffffff, P1 ;  /* 0xffffffffff067807 */ /* 0x000fe40000800000 */
[----:B------:R-:W-:Y:S02]  /*b6b0*/  IADD3 R15, R17, 0xc0, RZ ;  /* 0x000000c0110f7810 */ /* 0x000fe40007ffe0ff */
[----:B------:R-:W-:Y:S01]  /*b6c0*/  SEL R0, RZ, 0x1, P0 ;  /* 0x00000001ff007807 */ /* 0x000fe20000000000 */
[----:B0-----:R-:W-:Y:S01]  /*b6d0*/  IMAD.SHL.U32 R9, R6, 0x2, RZ ;  /* 0x0000000206097824 */ /* 0x001fe200078e00ff */
[----:B------:R-:W-:-:S02]  /*b6e0*/  ISETP.GE.AND P1, PT, R14, UR12, PT ;  /* 0x0000000c0e007c0c */ /* 0x000fc4000bf26270 */
[----:B------:R-:W-:Y:S02]  /*b6f0*/  ISETP.GE.AND P2, PT, R15, UR12, PT ;  /* 0x0000000c0f007c0c */ /* 0x000fe4000bf46270 */
[----:B------:R-:W-:Y:S02]  /*b700*/  LOP3.LUT R0, R9, 0x2, R0, 0xe2, !PT ;  /* 0x0000000209007812 */ /* 0x000fe400078ee200 */
[----:B------:R-:W-:Y:S02]  /*b710*/  SEL R9, RZ, 0x4, P1 ;  /* 0x00000004ff097807 */ /* 0x000fe40000800000 */
[----:B------:R-:W-:Y:S02]  /*b720*/  SEL R6, RZ, 0x8, P2 ;  /* 0x00000008ff067807 */ /* 0x000fe40001000000 */
[----:B------:R-:W-:Y:S02]  /*b730*/  ISETP.GT.AND P0, PT, R189, 0x3f, PT ;  /* 0x0000003fbd00780c */ /* 0x000fe40003f04270 */
[----:B------:R-:W-:-:S02]  /*b740*/  LOP3.LUT R11, R6, R0, R9, 0xfe, !PT ;  /* 0x00000000060b7212 */ /* 0x000fc400078efe09 */
        /* <DEDUP_REMOVED lines=8> */
.L_x_6125:
        /* <DEDUP_REMOVED lines=9> */
[----:B------:R-:W0:Y:S01]  /*b860*/  S2R R4, SR_TID.X ;  /* 0x0000000000047919 */ /* 0x000e220000002100 */
[----:B------:R-:W-:-:S04]  /*b870*/  IMAD.U32 R0, RZ, RZ, UR45 ;  /* 0x0000002dff007e24 */ /* 0x000fc8000f8e00ff */
[----:B0-----:R-:W-:-:S05]  /*b880*/  IMAD R0, R0, 0x40, R4 ;  /* 0x0000004000007824 */ /* 0x001fca00078e0204 */
[----:B------:R-:W-:-:S04]  /*b890*/  IADD3 R0, R0, -0x80, RZ ;  /* 0xffffff8000007810 */ /* 0x000fc80007ffe0ff */
[----:B------:R-:W-:-:S13]  /*b8a0*/  ISETP.GE.AND P0, PT, R0, UR4, PT ;  /* 0x0000000400007c0c */ /* 0x000fda000bf06270 */
        /* <DEDUP_REMOVED lines=10> */
[----:B------:R-:W-:Y:S01]  /*b950*/  MOV R9, UR10 ;  /* 0x0000000a00097c02 */ /* 0x000fe20008000f00 */
[----:B------:R-:W-:Y:S01]  /*b960*/  VIADD R5, R5, UR6 ;  /* 0x0000000605057c36 */ /* 0x000fe20008000000 */
        /* <DEDUP_REMOVED lines=8> */
.L_x_6127:
[----:B------:R-:W-:Y:S05]  /*b9f0*/  BSYNC B1 ;  /* 0x0000000000017941 */ /* 0x000fea0003800000 */
.L_x_6126:
        /* <DEDUP_REMOVED lines=11> */
[----:B------:R-:W-:Y:S01]  /*bab0*/  VIADD R8, R17, 0x180 ;  /* 0x0000018011087836 */ /* 0x000fe20000000000 */
[----:B------:R-:W-:-:S02]  /*bac0*/  SEL R0, RZ, 0x10, P0 ;  /* 0x00000010ff007807 */ /* 0x000fc40000000000 */
[----:B------:R-:W-:Y:S01]  /*bad0*/  IADD3 R5, R5, R3, RZ ;  /* 0x0000000305057210 */ /* 0x000fe20007ffe0ff */
[----:B------:R-:W-:Y:S01]  /*bae0*/  IMAD.U32 R3, RZ, RZ, UR6 ;  /* 0x00000006ff037e24 */ /* 0x000fe2000f8e00ff */
[----:B------:R-:W-:Y:S01]  /*baf0*/  UIMAD UR6, UR8, UR6, URZ ;  /* 0x00000006080672a4 */ /* 0x000fe2000f8e023f */
[----:B------:R-:W-:Y:S02]  /*bb00*/  ISETP.GE.AND P0, PT, R8, UR12, PT ;  /* 0x0000000c08007c0c */ /* 0x000fe4000bf06270 */
[----:B------:R-:W-:Y:S01]  /*bb10*/  IMAD.WIDE.U32 R4, R3, UR44, R4 ;  /* 0x0000002c03047c25 */ /* 0x000fe2000f8e0004 */
[----:B------:R-:W-:Y:S01]  /*bb20*/  UIMAD UR6, UR44, UR7, UR6 ;  /* 0x000000072c0672a4 */ /* 0x000fe2000f8e0206 */
[----:B------:R-:W-:Y:S01]  /*bb30*/  LOP3.LUT R11, R6, R11, R0, 0xfe, !PT ;  /* 0x0000000b060b7212 */ /* 0x000fe200078efe00 */
[----:B------:R-:W-:Y:S01]  /*bb40*/  UIMAD UR7, UR45, -0x40, UR4 ;  /* 0xffffffc02d0778a4 */ /* 0x000fe2000f8e0204 */
[----:B------:R-:W-:Y:S01]  /*bb50*/  VIADD R3, R17, 0x1c0 ;  /* 0x000001c011037836 */ /* 0x000fe20000000000 */
[----:B------:R-:W-:Y:S01]  /*bb60*/  ULDC.64 UR8, c[0x0][0xae8] ;  /* 0x0002ba0000087ab9 */ /* 0x000fe20000000a00 */
[----:B------:R-:W-:Y:S01]  /*bb70*/  SEL R0, RZ, 0x40, P0 ;  /* 0x00000040ff007807 */ /* 0x000fe20000000000 */
[----:B------:R-:W-:Y:S01]  /*bb80*/  UIMAD UR4, UR43, UR8, URZ ;  /* 0x000000082b0472a4 */ /* 0x000fe2000f8e023f */
[----:B------:R-:W-:Y:S01]  /*bb90*/  VIADD R5, R5, UR6 ;  /* 0x0000000605057c36 */ /* 0x000fe20008000000 */
[----:B------:R-:W-:Y:S01]  /*bba0*/  ISETP.GE.AND P1, PT, R186, UR7, PT ;  /* 0x00000007ba007c0c */ /* 0x000fe2000bf26270 */
[----:B------:R-:W-:Y:S01]  /*bbb0*/  IMAD.U32 R9, RZ, RZ, UR8 ;  /* 0x00000008ff097e24 */ /* 0x000fe2000f8e00ff */
[----:B------:R-:W-:Y:S01]  /*bbc0*/  UIMAD UR4, UR42, UR9, UR4 ;  /* 0x000000092a0472a4 */ /* 0x000fe2000f8e0204 */
[----:B------:R-:W-:-:S02]  /*bbd0*/  ISETP.GE.AND P2, PT, R3, UR12, PT ;  /* 0x0000000c03007c0c */ /* 0x000fc4000bf46270 */
[----:B------:R-:W-:Y:S01]  /*bbe0*/  IMAD.WIDE.U32 R8, R9, UR42, R4 ;  /* 0x0000002a09087c25 */ /* 0x000fe2000f8e0004 */
[----:B------:R-:W-:Y:S02]  /*bbf0*/  LOP3.LUT R21, R11, R0, RZ, 0xfc, !PT ;  /* 0x000000000b157212 */ /* 0x000fe400078efcff */
[--C-:B------:R-:W-:Y:S01]  /*bc00*/  SHF.R.S32.HI R5, RZ, 0x1f, R186.reuse ;  /* 0x0000001fff057819 */ /* 0x100fe200000114ba */
[----:B------:R-:W-:Y:S01]  /*bc10*/  IMAD.MOV.U32 R4, RZ, RZ, R186 ;  /* 0x000000ffff047224 */ /* 0x000fe200078e00ba */
[----:B------:R-:W-:Y:S01]  /*bc20*/  MOV R11, UR45 ;  /* 0x0000002d000b7c02 */ /* 0x000fe20008000f00 */
[----:B------:R-:W-:Y:S01]  /*bc30*/  VIADD R13, R9, UR4 ;  /* 0x00000004090d7c36 */ /* 0x000fe20008000000 */
[----:B------:R-:W-:Y:S02]  /*bc40*/  IADD3 R6, R186, 0x20, RZ ;  /* 0x00000020ba067810 */ /* 0x000fe40007ffe0ff */
[----:B------:R-:W-:Y:S01]  /*bc50*/  SEL R0, RZ, 0x80, P2 ;  /* 0x00000080ff007807 */ /* 0x000fe20001000000 */
[----:B------:R-:W-:Y:S01]  /*bc60*/  IMAD.WIDE R10, R11, 0x40, R4 ;  /* 0x000000400b0a7825 */ /* 0x000fe200078e0204 */
[----:B------:R-:W-:-:S02]  /*bc70*/  ISETP.GE.AND P0, PT, R6, UR7, PT ;  /* 0x0000000706007c0c */ /* 0x000fc4000bf06270 */
[----:B------:R-:W-:Y:S01]  /*bc80*/  LOP3.LUT R0, R21, R0, RZ, 0xfc, !PT ;  /* 0x0000000015007212 */ /* 0x000fe200078efcff */
[----:B------:R-:W-:Y:S10]  /*bc90*/  @P1 BRA `(.L_x_6129) ;  /* 0x0000000000681947 */ /* 0x000ff40003800000 */
        /* <DEDUP_REMOVED lines=26> */
.L_x_6129:
[----:B------:R-:W-:Y:S05]  /*be40*/  BSYNC B1 ;  /* 0x0000000000017941 */ /* 0x000fea0003800000 */
.L_x_6128:
        /* <DEDUP_REMOVED lines=29> */
.L_x_6124:
[----:B------:R-:W-:Y:S05]  /*c020*/  BSYNC B0 ;  /* 0x0000000000007941 */ /* 0x000fea0003800000 */
.L_x_6118:
[----:B------:R-:W-:Y:S02]  /*c030*/  ULDC UR4, c[0x0][0xc14] ;  /* 0x0003050000047ab9 */ /* 0x000fe40000000800 */
[----:B------:R-:W-:-:S13]  /*c040*/  ISETP.GE.AND P0, PT, R7, UR4, PT ;  /* 0x0000000407007c0c */ /* 0x000fda000bf06270 */
[----:B------:R-:W-:Y:S05]  /*c050*/  @!P0 BRA `(.L_x_6130) ;  /* 0xffffff4c00b48947 */ /* 0x000fea000383ffff */
[----:B------:R-:W-:Y:S05]  /*c060*/  EXIT ;  /* 0x000000000000794d */ /* 0x000fea0003800000 */
.L_x_6073:
        /* <DEDUP_REMOVED lines=32> */
[----:B------:R-:W-:Y:S02]  /*c270*/  ISETP.GE.U32.AND P0, PT, R7, 0x4, PT ;  /* 0x000000040700780c */ /* 0x000fe40003f06070 */
[----:B------:R-:W-:-:S05]  /*c280*/  IADD3 R4, R5, R4, RZ ;  /* 0x0000000405047210 */ /* 0x000fca0007ffe0ff */
[----:B------:R-:W0:Y:S06]  /*c290*/  SHFL.UP PT, R6, R4, 0x4, RZ ;  /* 0x0480000004067989 */ /* 0x000e2c00000e00ff */
[----:B------:R-:W-:-:S04]  /*c2a0*/  @P0 LOP3.LUT R0, R0, 0x8, RZ, 0xfc, !PT ;  /* 0x0000000800000812 */ /* 0x000fc800078efcff */
[----:B------:R-:W-:Y:S02]  /*c2b0*/  LOP3.LUT R0, R0, 0xfffffffb, RZ, 0xc0, !PT ;  /* 0xfffffffb00007812 */ /* 0x000fe400078ec0ff */
[----:B0-----:R-:W-:Y:S01]  /*c2c0*/  SEL R3, R6, RZ, P0 ;  /* 0x000000ff06037207 */ /* 0x001fe20000000000 */
[----:B------:R-:W-:Y:S01]  /*c2d0*/  IMAD.MOV.U32 R6, RZ, RZ, RZ ;  /* 0x000000ffff067224 */ /* 0x000fe200078e00ff */
        /* <DEDUP_REMOVED lines=22> */
.L_x_6135:
[----:B------:R-:W-:Y:S01]  /*c440*/  IADD3 R6, R6, 0x1f, RZ ;  /* 0x0000001f06067810 */ /* 0x000fe20007ffe0ff */
        /* <DEDUP_REMOVED lines=14> */
.L_x_6134:
[----:B------:R-:W-:Y:S05]  /*c530*/  BSYNC B0 ;  /* 0x0000000000007941 */ /* 0x000fea0003800000 */
.L_x_6133:
        /* <DEDUP_REMOVED lines=21> */
[----:B0-----:R-:W-:-:S05]  /*c690*/  IMAD R2, R3, UR4, RZ ;  /* 0x0000000403027c24 */ /* 0x001fca000f8e02ff */
[----:B------:R-:W-:-:S04]  /*c6a0*/  IADD3 R5, R2, R5, RZ ;  /* 0x0000000502057210 */ /* 0x000fc80007ffe0ff */
[----:B------:R-:W-:-:S13]  /*c6b0*/  ISETP.GT.AND P0, PT, R5, UR6, PT ;  /* 0x0000000605007c0c */ /* 0x000fda000bf04270 */
[----:B------:R-:W-:Y:S05]  /*c6c0*/  @!P0 BRA `(.L_x_6135) ;  /* 0xfffffffc005c8947 */ /* 0x000fea000383ffff */
.L_x_6131:
        /* <DEDUP_REMOVED lines=15> */
[----:B0-----:R-:W-:-:S06]  /*c7c0*/  IADD3 R13, R12, 0xffffffe, RZ ;  /* 0x0ffffffe0c0d7810 */ /* 0x001fcc0007ffe0ff */
[----:B------:R0:W1:Y:S01]  /*c7d0*/  F2I.FTZ.U32.TRUNC.NTZ R3, R13 ;  /* 0x0000000d00037305 */ /* 0x000062000021f000 */
[----:B------:R-:W-:Y:S05]  /*c7e0*/  @!P0 BRA `(.L_x_6136) ;  /* 0x0000000000088947 */ /* 0x000fea0003800000 */
[----:B------:R-:W-:-:S05]  /*c7f0*/  VIADD R5, R5, 0xffffffff ;  /* 0xffffffff05057836 */ /* 0x000fca0000000000 */
[----:B------:R2:W3:Y:S02]  /*c800*/  SHFL.IDX PT, R16, R4, R5, 0x1f ;  /* 0x00001f0504107589 */ /* 0x0004e400000e0000 */
.L_x_6136:
[----:B-1----:R-:W-:Y:S01]  /*c810*/  IMAD.MOV R2, RZ, RZ, -R3 ;  /* 0x000000ffff027224 */ /* 0x002fe200078e0a03 */
[----:B--2---:R-:W-:Y:S01]  /*c820*/  IABS R4, R6 ;  /* 0x0000000600047213 */ /* 0x004fe20000000000 */
[----:B---3--:R-:W-:Y:S02]  /*c830*/  IMAD R16, R16, UR4, R7 ;  /* 0x0000000410107c24 */ /* 0x008fe4000f8e0207 */
[----:B------:R-:W-:Y:S01]  /*c840*/  IMAD R5, R2, R11, RZ ;  /* 0x0000000b02057224 */ /* 0x000fe200078e02ff */
[----:B------:R-:W-:Y:S01]  /*c850*/  MOV R2, RZ ;  /* 0x000000ff00027202 */ /* 0x000fe20000000f00 */
[----:B------:R-:W-:-:S04]  /*c860*/  IMAD.MOV R4, RZ, RZ, -R4 ;  /* 0x000000ffff047224 */ /* 0x000fc800078e0a04 */
[----:B------:R-:W-:Y:S01]  /*c870*/  IMAD.HI.U32 R2, R3, R5, R2 ;  /* 0x0000000503027227 */ /* 0x000fe200078e0002 */
[----:B------:R-:W-:-:S04]  /*c880*/  IADD3 R5, -R16, UR6, RZ ;  /* 0x0000000610057c10 */ /* 0x000fc8000fffe1ff */
        /* <DEDUP_REMOVED lines=13> */
[----:B------:R-:W-:Y:S02]  /*c960*/  IMAD R4, R10, R2, RZ ;  /* 0x000000020a047224 */ /* 0x000fe400078e02ff */
[----:B------:R-:W-:-:S03]  /*c970*/  IMAD.MOV R2, RZ, RZ, -R2 ;  /* 0x000000ffff027224 */ /* 0x000fc600078e0a02 */
[----:B------:R-:W-:Y:S01]  /*c980*/  IADD3 R3, -R4, RZ, RZ ;  /* 0x000000ff04037210 */ /* 0x000fe20007ffe1ff */
        /* <DEDUP_REMOVED lines=9> */
[----:B-1----:R-:W-:-:S05]  /*ca20*/  IADD3 R2, RZ, -R3, RZ ;  /* 0x80000003ff027210 */ /* 0x002fca0007ffe0ff */
        /* <DEDUP_REMOVED lines=9> */
[----:B------:R-:W-:Y:S01]  /*cac0*/  @!P0 IMAD.IADD R6, R6, 0x1, -R7 ;  /* 0x0000000106068824 */ /* 0x000fe200078e0a07 */
[----:B------:R-:W-:-:S04]  /*cad0*/  @!P0 IADD3 R2, R2, 0x1, RZ ;  /* 0x0000000102028810 */ /* 0x000fc80007ffe0ff */
[----:B------:R-:W-:-:S13]  /*cae0*/  ISETP.GE.U32.AND P0, PT, R6, R7, PT ;  /* 0x000000070600720c */ /* 0x000fda0003f06070 */
[----:B------:R-:W-:Y:S01]  /*caf0*/  @P0 VIADD R2, R2, 0x1 ;  /* 0x0000000102020836 */ /* 0x000fe20000000000 */
[----:B------:R-:W-:-:S13]  /*cb00*/  ISETP.GE.AND P0, PT, R3, RZ, PT ;  /* 0x000000ff0300720c */ /* 0x000fda0003f06270 */
[----:B------:R-:W-:Y:S02]  /*cb10*/  @!P0 IADD3 R2, -R2, RZ, RZ ;  /* 0x000000ff02028210 */ /* 0x000fe40007ffe1ff */
[----:B------:R-:W-:-:S13]  /*cb20*/  ISETP.NE.AND P0, PT, R10, RZ, PT ;  /* 0x000000ff0a00720c */ /* 0x000fda0003f05270 */
[----:B------:R-:W-:Y:S01]  /*cb30*/  @!P0 LOP3.LUT R2, RZ, R10, RZ, 0x33, !PT ;  /* 0x0000000aff028212 */ /* 0x000fe200078e33ff */
[----:B------:R-:W-:-:S04]  /*cb40*/  IMAD.MOV R10, RZ, RZ, -R10 ;  /* 0x000000ffff0a7224 */ /* 0x000fc800078e0a0a */
[----:B------:R-:W-:Y:S01]  /*cb50*/  IMAD R18, R2, R10, R5 ;  /* 0x0000000a02127224 */ /* 0x000fe200078e0205 */
[----:B------:R-:W-:-:S04]  /*cb60*/  LOP3.LUT R2, RZ, R2, RZ, 0x33, !PT ;  /* 0x00000002ff027212 */ /* 0x000fc800078e33ff */
[----:B------:R-:W-:Y:S01]  /*cb70*/  IADD3 R17, R17, R2, RZ ;  /* 0x0000000211117210 */ /* 0x000fe20007ffe0ff */
[----:B------:R-:W-:Y:S06]  /*cb80*/  BRA `(.L_x_6137) ;  /* 0x00000000000c7947 */ /* 0x000fec0003800000 */
.L_x_6132:
[----:B------:R-:W-:Y:S01]  /*cb90*/  IMAD.MOV.U32 R17, RZ, RZ, RZ ;  /* 0x000000ffff117224 */ /* 0x000fe200078e00ff */
[----:B------:R-:W-:Y:S01]  /*cba0*/  MOV R18, RZ ;  /* 0x000000ff00127202 */ /* 0x000fe20000000f00 */
[----:B------:R-:W-:-:S07]  /*cbb0*/  IMAD.U32 R16, RZ, RZ, UR6 ;  /* 0x00000006ff107e24 */ /* 0x000fce000f8e00ff */
.L_x_6137:
        /* <DEDUP_REMOVED lines=20> */
.L_x_6203:
[----:B--2---:R-:W2:Y:S02]  /*cd00*/  LDC.64 R2, c[0x0][0xc60] ;  /* 0x00031800ff027b82 */ /* 0x004ea40000000a00 */
[----:B--2---:R-:W-:-:S05]  /*cd10*/  IMAD.WIDE R2, R19, 0x4, R2 ;  /* 0x0000000413027825 */ /* 0x004fca00078e0202 */
[----:B------:R-:W2:Y:S01]  /*cd20*/  LDG.E R5, desc[UR48][R2.64] ;  /* 0x0000003002057981 */ /* 0x000ea2000c1e1900 */
[----:B------:R-:W-:Y:S05]  /*cd30*/  YIELD ;  /* 0x0000000000007946 */ /* 0x000fea0003800000 */
[----:B------:R-:W-:Y:S01]  /*cd40*/  ULDC.64 UR4, c[0x0][0xa28] ;  /* 0x00028a0000047ab9 */ /* 0x000fe20000000a00 */
[----:B-1----:R-:W-:Y:S01]  /*cd50*/  MOV R0, RZ ;  /* 0x000000ff00007202 */ /* 0x002fe20000000f00 */
[----:B------:R-:W-:Y:S01]  /*cd60*/  IMAD.MOV.U32 R6, RZ, RZ, RZ ;  /* 0x000000ffff067224 */ /* 0x000fe200078e00ff */
[----:B------:R-:W-:Y:S01]  /*cd70*/  ISETP.NE.U32.AND P0, PT, RZ, UR4, PT ;  /* 0x00000004ff007c0c */ /* 0x000fe2000bf05070 */
[----:B------:R-:W-:-:S03]  /*cd80*/  ULDC.64 UR6, c[0x0][0xa08] ;  /* 0x0002820000067ab9 */ /* 0x000fc60000000a00 */
[----:B------:R-:W-:Y:S02]  /*cd90*/  ISETP.NE.AND.EX P0, PT, RZ, UR5, PT, P0 ;  /* 0x00000005ff007c0c */ /* 0x000fe4000bf05300 */
[----:B--2---:R-:W-:Y:S01]  /*cda0*/  SHF.R.S32.HI R4, RZ, 0x1f, R5 ;  /* 0x0000001fff047819 */ /* 0x004fe20000011405 */
[----:B------:R-:W-:-:S10]  /*cdb0*/  IMAD.SHL.U32 R11, R5, 0x4, RZ ;  /* 0x00000004050b7824 */ /* 0x000fd400078e00ff */
[C---:B------:R-:W-:Y:S01]  /*cdc0*/  @P0 LEA R2, P1, R5.reuse, UR4, 0x2 ;  /* 0x0000000405020c11 */ /* 0x040fe2000f8210ff */
[----:B------:R1:W-:Y:S03]  /*cdd0*/  STL [R1+0x10], R5 ;  /* 0x0000100501007387 */ /* 0x0003e60000100800 */
[C-C-:B------:R-:W-:Y:S01]  /*cde0*/  @P0 LEA.HI.X R3, R5.reuse, UR5, R4.reuse, 0x2, P1 ;  /* 0x0000000505030c11 */ /* 0x140fe200088f1404 */
[----:B------:R-:W-:Y:S02]  /*cdf0*/  ULDC.64 UR4, c[0x0][0xa18] ;  /* 0x0002860000047ab9 */ /* 0x000fe40000000a00 */
[----:B------:R-:W-:Y:S02]  /*ce00*/  ISETP.NE.U32.AND P1, PT, RZ, UR4, PT ;  /* 0x00000004ff007c0c */ /* 0x000fe4000bf25070 */
[----:B------:R2:W5:Y:S01]  /*ce10*/  @P0 LDG.E R0, desc[UR48][R2.64] ;  /* 0x0000003002000981 */ /* 0x000562000c1e1900 */
[----:B------:R-:W-:-:S02]  /*ce20*/  SHF.L.U64.HI R10, R5, 0x2, R4 ;  /* 0x00000002050a7819 */ /* 0x000fc40000010204 */
[----:B------:R-:W-:Y:S01]  /*ce30*/  ISETP.NE.AND.EX P1, PT, RZ, UR5, PT, P1 ;  /* 0x00000005ff007c0c */ /* 0x000fe2000bf25310 */
[----:B------:R-:W-:Y:S04]  /*ce40*/  STL [R1+0x18], R11 ;  /* 0x0000180b01007387 */ /* 0x000fe80000100800 */
[----:B------:R-:W-:Y:S08]  /*ce50*/  STL [R1+0x1c], R10 ;  /* 0x00001c0a01007387 */ /* 0x000ff00000100800 */
        /* <DEDUP_REMOVED lines=11> */
[----:B------:R-:W-:-:S03]  /*cf10*/  ISETP.NE.U32.AND P0, PT, RZ, UR6, PT ;  /* 0x00000006ff007c0c */ /* 0x000fc6000bf05070 */
[----:B--2---:R1:W-:Y:S02]  /*cf20*/  STL [R1+0x24], R6 ;  /* 0x0000240601007387 */ /* 0x0043e40000100800 */
[----:B-1----:R-:W-:Y:S01]  /*cf30*/  MOV R6, UR4 ;  /* 0x0000000400067c02 */ /* 0x002fe20008000f00 */
[----:B------:R-:W-:-:S05]  /*cf40*/  ULDC.64 UR4, c[0x0][0x3f8] ;  /* 0x0000fe0000047ab9 */ /* 0x000fca0000000a00 */
[----:B------:R1:W5:Y:S01]  /*cf50*/  @P1 LDG.E R6, desc[UR48][R8.64] ;  /* 0x0000003008061981 */ /* 0x000362000c1e1900 */
[----:B------:R-:W-:Y:S01]  /*cf60*/  UISETP.NE.U32.AND UP0, UPT, UR4, URZ, UPT ;  /* 0x0000003f0400728c */ /* 0x000fe2000bf05070 */
[----:B------:R-:W-:Y:S02]  /*cf70*/  ISETP.NE.AND.EX P0, PT, RZ, UR7, PT, P0 ;  /* 0x00000007ff007c0c */ /* 0x000fe4000bf05300 */
[----:B------:R-:W-:Y:S01]  /*cf80*/  ULDC UR4, c[0x0][0x404] ;  /* 0x0001010000047ab9 */ /* 0x000fe20000000800 */
[----:B------:R-:W-:-:S03]  /*cf90*/  UISETP.NE.AND.EX UP0, UPT, UR5, URZ, UPT, UP0 ;  /* 0x0000003f0500728c */ /* 0x000fc6000bf05300 */
[----:B------:R-:W-:Y:S01]  /*cfa0*/  ULDC UR5, c[0x0][0x2e0] ;  /* 0x0000b80000057ab9 */ /* 0x000fe20000000800 */
[----:B------:R-:W-:-:S04]  /*cfb0*/  USEL UR4, UR4, 0x1, UP0 ;  /* 0x0000000104047887 */ /* 0x000fc80008000000 */
[----:B------:R-:W-:-:S06]  /*cfc0*/  UIMAD UR4, UR4, UR5, URZ ;  /* 0x00000005040472a4 */ /* 0x000fcc000f8e023f */
[----:B------:R-:W-:Y:S01]  /*cfd0*/  IMAD.U32 R7, RZ, RZ, UR4 ;  /* 0x00000004ff077e24 */ /* 0x000fe2000f8e00ff */
[----:B-1----:R-:W-:Y:S06]  /*cfe0*/  @P1 BRA `(.L_x_6139) ;  /* 0x0000000000101947 */ /* 0x002fec0003800000 */
[----:B------:R-:W-:Y:S05]  /*cff0*/  @!P2 BRA `(.L_x_6139) ;  /* 0x00000000000ca947 */ /* 0x000fea0003800000 */
[----:B-----5:R-:W2:Y:S04]  /*d000*/  LDG.E R6, desc[UR48][R2.64] ;  /* 0x0000003002067981 */ /* 0x020ea8000c1e1900 */
[----:B------:R-:W2:Y:S02]  /*d010*/  LDG.E R9, desc[UR48][R2.64+0x4] ;  /* 0x0000043002097981 */ /* 0x000ea4000c1e1900 */
[----:B--2---:R-:W-:-:S07]  /*d020*/  IMAD.IADD R6, R9, 0x1, -R6 ;  /* 0x0000000109067824 */ /* 0x004fce00078e0a06 */
.L_x_6139:
[----:B------:R-:W-:Y:S01]  /*d030*/  MOV R3, RZ ;  /* 0x000000ff00037202 */ /* 0x000fe20000000f00 */
[----:B------:R-:W-:-:S05]  /*d040*/  ULDC.64 UR4, c[0x0][0xa20] ;  /* 0x0002880000047ab9 */ /* 0x000fca0000000a00 */
[----:B------:R-:W2:Y:S01]  /*d050*/  @P0 LDG.E R3, desc[UR48][R4.64] ;  /* 0x0000003004030981 */ /* 0x000ea2000c1e1900 */
[----:B------:R-:W-:-:S04]  /*d060*/  ISETP.NE.U32.AND P1, PT, RZ, UR4, PT ;  /* 0x00000004ff007c0c */ /* 0x000fc8000bf25070 */
[----:B------:R-:W-:Y:S01]  /*d070*/  ISETP.NE.AND.EX P1, PT, RZ, UR5, PT, P1 ;  /* 0x00000005ff007c0c */ /* 0x000fe2000bf25310 */
[----:B--2--5:R-:W-:-:S05]  /*d080*/  IMAD.IADD R2, R3, 0x1, R0 ;  /* 0x0000000103027824 */ /* 0x024fca00078e0200 */
[----:B------:R1:W-:Y:S07]  /*d090*/  STL [R1+0x8], R2 ;  /* 0x0000080201007387 */ /* 0x0003ee0000100800 */
[----:B------:R-:W-:Y:S05]  /*d0a0*/  @!P1 BRA `(.L_x_6140) ;  /* 0x0000000000109947 */ /* 0x000fea0003800000 */
[----:B-1----:R-:W-:-:S04]  /*d0b0*/  IADD3 R2, P0, R11, UR4, RZ ;  /* 0x000000040b027c10 */ /* 0x002fc8000ff1e0ff */
[----:B------:R-:W-:-:S05]  /*d0c0*/  IADD3.X R3, R10, UR5, RZ, P0, !PT ;  /* 0x000000050a037c10 */ /* 0x000fca00087fe4ff */
[----:B------:R2:W5:Y:S01]  /*d0d0*/  LDG.E R7, desc[UR48][R2.64] ;  /* 0x0000003002077981 */ /* 0x000562000c1e1900 */
[----:B------:R-:W-:Y:S05]  /*d0e0*/  BRA `(.L_x_6141) ;  /* 0x0000000000107947 */ /* 0x000fea0003800000 */
.L_x_6140:
[----:B------:R-:W-:Y:S05]  /*d0f0*/  @!P0 BRA `(.L_x_6141) ;  /* 0x00000000000c8947 */ /* 0x000fea0003800000 */
[----:B-1----:R-:W2:Y:S04]  /*d100*/  LDG.E R2, desc[UR48][R4.64] ;  /* 0x0000003004027981 */ /* 0x002ea8000c1e1900 */
[----:B------:R-:W2:Y:S02]  /*d110*/  LDG.E R7, desc[UR48][R4.64+0x4] ;  /* 0x0000043004077981 */ /* 0x000ea4000c1e1900 */
[----:B--2---:R-:W-:-:S07]  /*d120*/  IMAD.IADD R7, R7, 0x1, -R2 ;  /* 0x0000000107077824 */ /* 0x004fce00078e0a02 */
.L_x_6141:
[----:B-----5:R-:W-:Y:S01]  /*d130*/  IADD3 R7, -R0, R7, RZ ;  /* 0x0000000700077210 */ /* 0x020fe20007ffe1ff */
[----:B------:R-:W-:Y:S01]  /*d140*/  BSSY B6, `(.L_x_6142) ;  /* 0x0000301000067945 */ /* 0x000fe20003800000 */
[----:B------:R-:W-:-:S04]  /*d150*/  LEA R0, R17, 0x7f, 0x6 ;  /* 0x0000007f11007811 */ /* 0x000fc800078e30ff */
[C---:B------:R-:W-:Y:S01]  /*d160*/  IADD3 R6, R7.reuse, R0, -R6 ;  /* 0x0000000007067210 */ /* 0x040fe20007ffe806 */
[----:B------:R-:W-:-:S03]  /*d170*/  VIADD R7, R7, 0x3f ;  /* 0x0000003f07077836 */ /* 0x000fc60000000000 */
[----:B--2---:R-:W-:Y:S02]  /*d180*/  SHF.R.S32.HI R3, RZ, 0x1f, R6 ;  /* 0x0000001fff037819 */ /* 0x004fe40000011406 */
[----:B------:R-:W-:Y:S02]  /*d190*/  SHF.R.S32.HI R0, RZ, 0x1f, R7 ;  /* 0x0000001fff007819 */ /* 0x000fe40000011407 */
[----:B------:R-:W-:Y:S02]  /*d1a0*/  LEA.HI R3, R3, R6, RZ, 0x6 ;  /* 0x0000000603037211 */ /* 0x000fe400078f30ff */
[----:B------:R-:W-:Y:S02]  /*d1b0*/  LEA.HI R0, R0, R7, RZ, 0x6 ;  /* 0x0000000700007211 */ /* 0x000fe400078f30ff */
[----:B------:R-:W-:Y:S02]  /*d1c0*/  SHF.R.S32.HI R3, RZ, 0x6, R3 ;  /* 0x00000006ff037819 */ /* 0x000fe40000011403 */
[----:B------:R-:W-:-:S04]  /*d1d0*/  SHF.R.S32.HI R0, RZ, 0x6, R0 ;  /* 0x00000006ff007819 */ /* 0x000fc80000011400 */
[----:B-1----:R-:W-:-:S04]  /*d1e0*/  VIMNMX R2, R0, R3, PT ;  /* 0x0000000300027248 */ /* 0x002fc80003fe0100 */
        /* <DEDUP_REMOVED lines=20> */
.L_x_6143:
        /* <DEDUP_REMOVED lines=23> */
.L_x_6145:
        /* <DEDUP_REMOVED lines=14> */
[----:B0-----:R-:W-:Y:S01]  /*d580*/  MOV R13, RZ ;  /* 0x000000ff000d7202 */ /* 0x001fe20000000f00 */
[----:B------:R-:W-:-:S02]  /*d590*/  IMAD.U32 R10, RZ, RZ, UR4 ;  /* 0x00000004ff0a7e24 */ /* 0x000fc4000f8e00ff */
[----:B------:R-:W-:Y:S02]  /*d5a0*/  IMAD.MOV.U32 R8, RZ, RZ, 0x70 ;  /* 0x00000070ff087424 */ /* 0x000fe400078e00ff */
[----:B-1----:R-:W-:-:S07]  /*d5b0*/  IMAD.MOV.U32 R12, RZ, RZ, 0x1 ;  /* 0x00000001ff0c7424 */ /* 0x002fce00078e00ff */
[----:B------:R-:W-:-:S07]  /*d5c0*/  LEPC R20, `(.L_x_6147) ;  /* 0x000000001014794e */ /* 0x000fce0000000000 */
[----:B--2---:R-:W-:Y:S05]  /*d5d0*/  CALL.ABS.NOINC R2 ;  /* 0x0000000002007343 */ /* 0x004fea0003c00000 */
.L_x_6147:
        /* <DEDUP_REMOVED lines=15> */
[----:B0-----:R-:W-:Y:S05]  /*d6d0*/  CALL.ABS.NOINC R2 ;  /* 0x0000000002007343 */ /* 0x001fea0003c00000 */
.L_x_6146:
[----:B------:R-:W2:Y:S01]  /*d6e0*/  LDL.LU R2, [R1+0x18] ;  /* 0x0000180001027983 */ /* 0x000ea20000300800 */
[----:B------:R-:W-:Y:S01]  /*d6f0*/  ULDC.64 UR4, c[0x0][0x9f8] ;  /* 0x00027e0000047ab9 */ /* 0x000fe20000000a00 */
[----:B------:R-:W1:Y:S02]  /*d700*/  LDC R4, c[0x0][0x428] ;  /* 0x00010a00ff047b82 */ /* 0x000e640000000800 */
        /* <DEDUP_REMOVED lines=17> */
[----:B-1----:R-:W-:Y:S01]  /*d820*/  ISETP.NE.AND P0, PT, R4, 0x1, PT ;  /* 0x000000010400780c */ /* 0x002fe20003f05270 */
[----:B------:R-:W-:Y:S01]  /*d830*/  IMAD.MOV.U32 R4, RZ, RZ, R18 ;  /* 0x000000ffff047224 */ /* 0x000fe200078e0012 */
[----:B------:R-:W-:Y:S02]  /*d840*/  LEA R17, R17, R7, 0x6 ;  /* 0x0000000711117211 */ /* 0x000fe400078e30ff */
[----:B------:R-:W-:-:S09]  /*d850*/  PLOP3.LUT P1, PT, P6, PT, PT, 0x8, 0x0 ;  /* 0x000000000000781c */ /* 0x000fd2000372e170 */
[----:B------:R-:W1:Y:S08]  /*d860*/  @P0 LDC R5, c[0x0][0x42c] ;  /* 0x00010b00ff050b82 */ /* 0x000e700000000800 */
[----:B------:R-:W2:Y:S01]  /*d870*/  @P0 LDC R6, c[0x0][0x430] ;  /* 0x00010c00ff060b82 */ /* 0x000ea20000000800 */
[----:B-1----:R-:W-:-:S05]  /*d880*/  @P0 IMAD.HI.U32 R5, R18, R5, RZ ;  /* 0x0000000512050227 */ /* 0x002fca00078e00ff */
[----:B--2---:R-:W-:Y:S02]  /*d890*/  @P0 SHF.R.U32.HI R4, RZ, R6, R5 ;  /* 0x00000006ff040219 */ /* 0x004fe40000011605 */
[----:B------:R-:W-:-:S04]  /*d8a0*/  ISETP.NE.U32.AND P0, PT, RZ, UR4, PT ;  /* 0x00000004ff007c0c */ /* 0x000fc8000bf05070 */
[----:B------:R-:W-:-:S04]  /*d8b0*/  ISETP.NE.AND.EX P0, PT, RZ, UR5, PT, P0 ;  /* 0x00000005ff007c0c */ /* 0x000fc8000bf05300 */
[----:B0-----:R-:W-:-:S09]  /*d8c0*/  SEL R6, R8, RZ, !P0 ;  /* 0x000000ff08067207 */ /* 0x001fd20004000000 */
.L_x_6148:
        /* <DEDUP_REMOVED lines=19> */
.L_x_6220:
[----:B------:R-:W-:Y:S01]  /*da00*/  UMOV UR4, 0xffffffff ;  /* 0xffffffff00047882 */ /* 0x000fe20000000000 */
[----:B------:R-:W-:Y:S02]  /*da10*/  SHF.R.S32.HI R5, RZ, 0x1f, R0 ;  /* 0x0000001fff057819 */ /* 0x000fe40000011400 */
[----:B------:R-:W-:Y:S05]  /*da20*/  BRA.DIV UR4, `(.L_x_6150) ;  /* 0x0000003a04c07947 */ /* 0x000fea000b800000 */
[----:B------:R-:W-:-:S13]  /*da30*/  ELECT P6, URZ, PT ;  /* 0x00000000003f782f */ /* 0x000fda00038c0000 */
.L_x_6223:
        /* <DEDUP_REMOVED lines=21> */
.L_x_6152:
        /* <DEDUP_REMOVED lines=9> */
.L_x_6224:
        /* <DEDUP_REMOVED lines=11> */
.L_x_6154:
        /* <DEDUP_REMOVED lines=22> */
.L_x_6151:
        /* <DEDUP_REMOVED lines=28> */
[----:B------:R-:W1:Y:S02]  /*dff0*/  SYNCS.PHASECHK.TRANS64.TRYWAIT P0, [R10+URZ+0x28c20], R6 ;  /* 0x028c20060a0075a7 */ /* 0x000e64000800017f */
[----:B01----:R-:W-:Y:S05]  /*e000*/  @!P0 BRA `(.L_x_6156) ;  /* 0x00000034007c8947 */ /* 0x003fea0003800000 */
.L_x_6225:
[----:B------:R-:W-:Y:S05]  /*e010*/  BSYNC B0 ;  /* 0x0000000000007941 */ /* 0x000fea0003800000 */
.L_x_6155:
        /* <DEDUP_REMOVED lines=11> */
.L_x_6226:
        /* <DEDUP_REMOVED lines=11> */
.L_x_6160:
[----:B0-----:R-:W2:Y:S01]  /*e180*/  LDL R6, [R1] ;  /* 0x0000000001067983 */ /* 0x001ea20000100800 */
        /* <DEDUP_REMOVED lines=56> */
.L_x_6158:
[----:B------:R-:W-:Y:S05]  /*e510*/  BSYNC B0 ;  /* 0x0000000000007941 */ /* 0x000fea0003800000 */
.L_x_6157:
[----:B------:R-:W2:Y:S01]  /*e520*/  LDL R7, [R1+0x14] ;  /* 0x0000140001077983 */ /* 0x000ea20000100800 */
[----:B------:R-:W-:Y:S01]  /*e530*/  BSSY B0, `(.L_x_6161) ;  /* 0x00001a6000007945 */ /* 0x000fe20003800000 */
[----:B--2---:R-:W-:-:S13]  /*e540*/  ISETP.GE.AND P0, PT, R7, 0x2, PT ;  /* 0x000000020700780c */ /* 0x004fda0003f06270 */
[----:B------:R-:W-:Y:S05]  /*e550*/  @!P0 BRA `(.L_x_6162) ;  /* 0x00000018008c8947 */ /* 0x000fea0003800000 */
[C---:B0-----:R-:W-:Y:S01]  /*e560*/  LOP3.LUT R6, R7.reuse, 0x1, RZ, 0xc0, !PT ;  /* 0x0000000107067812 */ /* 0x041fe200078ec0ff */
[----:B------:R-:W-:Y:S01]  /*e570*/  VIADD R10, R7, 0xfffffffe ;  /* 0xfffffffe070a7836 */ /* 0x000fe20000000000 */
[----:B------:R-:W-:Y:S02]  /*e580*/  BSSY B1, `(.L_x_6163) ;  /* 0x000008e000017945 */ /* 0x000fe40003800000 */
[----:B------:R-:W-:Y:S02]  /*e590*/  ISETP.NE.U32.AND P0, PT, R6, 0x1, PT ;  /* 0x000000010600780c */ /* 0x000fe40003f05070 */
[----:B------:R-:W-:-:S11]  /*e5a0*/  MOV R8, R10 ;  /* 0x0000000a00087202 */ /* 0x000fd60000000f00 */
[----:B------:R-:W-:Y:S05]  /*e5b0*/  @!P0 BRA `(.L_x_6164) ;  /* 0x0000000800288947 */ /* 0x000fea0003800000 */
        /* <DEDUP_REMOVED lines=11> */
[----:B------:R-:W-:Y:S01]  /*e670*/  ISETP.NE.U32.AND P0, PT, R2, RZ, PT ;  /* 0x000000ff0200720c */ /* 0x000fe20003f05070 */
[----:B------:R-:W-:-:S03]  /*e680*/  IMAD.MOV.U32 R11, RZ, RZ, R10 ;  /* 0x000000ffff0b7224 */ /* 0x000fc600078e000a */
[----:B------:R-:W-:-:S13]  /*e690*/  ISETP.NE.AND.EX P0, PT, R3, RZ, PT, P0 ;  /* 0x000000ff0300720c */ /* 0x000fda0003f05300 */
        /* <DEDUP_REMOVED lines=19> */
.L_x_6167:
[----:B-1----:R-:W1:Y:S01]  /*e7d0*/  S2R R3, SR_CgaCtaId ;  /* 0x0000000000037919 */ /* 0x002e620000008800 */
[----:B------:R-:W-:-:S04]  /*e7e0*/  MOV R2, 0x400 ;  /* 0x0000040000027802 */ /* 0x000fc80000000f00 */
[----:B-1----:R-:W-:Y:S02]  /*e7f0*/  LEA R2, R3, R2, 0x18 ;  /* 0x0000000203027211 */ /* 0x002fe400078ec0ff */
[----:B------:R-:W-:-:S03]  /*e800*/  SHF.L.U32 R3, R12, 0x1f, RZ ;  /* 0x0000001f0c037819 */ /* 0x000fc600000006ff */
[----:B------:R-:W-:-:S04]  /*e810*/  IMAD R2, R13, 0x8, R2 ;  /* 0x000000080d027824 */ /* 0x000fc800078e0202 */
[----:B------:R-:W1:Y:S02]  /*e820*/  SYNCS.PHASECHK.TRANS64.TRYWAIT P0, [R2+URZ+0x28c40], R3 ;  /* 0x028c4003020075a7 */ /* 0x000e64000800017f */
[----:B-1----:R-:W-:Y:S05]  /*e830*/  @!P0 BRA `(.L_x_6168) ;  /* 0x0000002c00a48947 */ /* 0x002fea0003800000 */
.L_x_6227:
        /* <DEDUP_REMOVED lines=11> */
.L_x_6169:
[----:B------:R-:W2:Y:S01]  /*e8f0*/  LDL R6, [R1] ;  /* 0x0000000001067983 */ /* 0x000ea20000100800 */
[----:B------:R-:W-:-:S03]  /*e900*/  MOV R8, 0x400 ;  /* 0x0000040000087802 */ /* 0x000fc60000000f00 */
[----:B------:R-:W3:Y:S01]  /*e910*/  LDL R7, [R1+0x8] ;  /* 0x0000080001077983 */ /* 0x000ee20000100800 */
        /* <DEDUP_REMOVED lines=17> */
[----:B------:R-:W2:Y:S02]  /*ea30*/  SYNCS.PHASECHK.TRANS64.TRYWAIT P0, [R2+URZ+0x28c60], R3 ;  /* 0x028c6003020075a7 */ /* 0x000ea4000800017f */
[----:B0-2---:R-:W-:Y:S05]  /*ea40*/  @!P0 BRA `(.L_x_6170) ;  /* 0x0000002c00348947 */ /* 0x005fea0003800000 */
.L_x_6228:
        /* <DEDUP_REMOVED lines=8> */
.L_x_6171:
[----:B01----:R-:W2:Y:S01]  /*ead0*/  LDL R3, [R1] ;  /* 0x0000000001037983 */ /* 0x003ea20000100800 */
        /* <DEDUP_REMOVED lines=53> */
.L_x_6166:
[----:B------:R-:W-:Y:S05]  /*ee30*/  BSYNC B2 ;  /* 0x0000000000027941 */ /* 0x000fea0003800000 */
.L_x_6165:
[----:B------:R-:W2:Y:S02]  /*ee40*/  LDL.LU R2, [R1+0x14] ;  /* 0x0000140001027983 */ /* 0x000ea40000300800 */
[----:B--2---:R-:W-:-:S07]  /*ee50*/  VIADD R8, R2, 0xfffffffd ;  /* 0xfffffffd02087836 */ /* 0x004fce0000000000 */
.L_x_6164:
[----:B------:R-:W-:Y:S05]  /*ee60*/  BSYNC B1 ;  /* 0x0000000000017941 */ /* 0x000fea0003800000 */
.L_x_6163:
[----:B------:R-:W-:-:S13]  /*ee70*/  ISETP.NE.AND P0, PT, R10, RZ, PT ;  /* 0x000000ff0a00720c */ /* 0x000fda0003f05270 */
[----:B------:R-:W-:Y:S05]  /*ee80*/  @!P0 BRA `(.L_x_6162) ;  /* 0x0000001000408947 */ /* 0x000fea0003800000 */
.L_x_6186:
[----:B------:R-:W2:Y:S04]  /*ee90*/  LDL.LU R3, [R1] ;  /* 0x0000000001037983 */ /* 0x000ea80000300800 */
[----:B------:R-:W3:Y:S01]  /*eea0*/  LDL.LU R2, [R1+0x4] ;  /* 0x0000040001027983 */ /* 0x000ee20000300800 */
[----:B------:R-:W-:Y:S05]  /*eeb0*/  YIELD ;  /* 0x0000000000007946 */ /* 0x000fea0003800000 */
[----:B------:R-:W-:Y:S01]  /*eec0*/  BSSY B1, `(.L_x_6172) ;  /* 0x0000082000017945 */ /* 0x000fe20003800000 */
[----:B--2---:R-:W-:-:S05]  /*eed0*/  VIADD R10, R3, 0x1 ;  /* 0x00000001030a7836 */ /* 0x004fca0000000000 */
[----:B------:R-:W-:-:S04]  /*eee0*/  ISETP.NE.AND P0, PT, R10, 0x2, PT ;  /* 0x000000020a00780c */ /* 0x000fc80003f05270 */
[----:B0-----:R-:W-:Y:S02]  /*eef0*/  SEL R11, RZ, 0x1, P0 ;  /* 0x00000001ff0b7807 */ /* 0x001fe40000000000 */
[----:B------:R-:W-:Y:S02]  /*ef00*/  SEL R10, R10, RZ, P0 ;  /* 0x000000ff0a0a7207 */ /* 0x000fe40000000000 */
[----:B---3--:R-:W-:Y:S01]  /*ef10*/  LOP3.LUT R11, R2, R11, RZ, 0x3c, !PT ;  /* 0x0000000b020b7212 */ /* 0x008fe200078e3cff */
[----:B------:R-:W-:Y:S06]  /*ef20*/  @!P6 BRA `(.L_x_6173) ;  /* 0x0000000400ece947 */ /* 0x000fec0003800000 */
[----:B------:R-:W-:Y:S01]  /*ef30*/  ULDC.64 UR4, c[0x0][0x3f8] ;  /* 0x0000fe0000047ab9 */ /* 0x000fe20000000a00 */
[----:B------:R-:W-:Y:S02]  /*ef40*/  MOV R3, R8 ;  /* 0x0000000800037202 */ /* 0x000fe40000000f00 */
[----:B------:R-:W-:-:S04]  /*ef50*/  ISETP.NE.U32.AND P0, PT, RZ, UR4, PT ;  /* 0x00000004ff007c0c */ /* 0x000fc8000bf05070 */
[----:B------:R-:W-:-:S13]  /*ef60*/  ISETP.NE.AND.EX P0, PT, RZ, UR5, PT, P0 ;  /* 0x00000005ff007c0c */ /* 0x000fda000bf05300 */
[----:B------:R-:W-:Y:S05]  /*ef70*/  @!P0 BRA `(.L_x_6174) ;  /* 0x0000000000488947 */ /* 0x000fea0003800000 */
[----:B------:R-:W1:Y:S01]  /*ef80*/  LDC R9, c[0x0][0x41c] ;  /* 0x00010700ff097b82 */ /* 0x000e620000000800 */
[----:B0-----:R-:W-:Y:S01]  /*ef90*/  IMAD.MOV.U32 R12, RZ, RZ, R8 ;  /* 0x000000ffff0c7224 */ /* 0x001fe200078e0008 */
[----:B------:R-:W-:Y:S02]  /*efa0*/  ULDC.64 UR6, c[0x0][0x408] ;  /* 0x0001020000067ab9 */ /* 0x000fe40000000a00 */
[----:B------:R-:W-:-:S04]  /*efb0*/  IMAD R7, R5, UR6, RZ ;  /* 0x0000000605077c24 */ /* 0x000fc8000f8e02ff */
[----:B------:R-:W-:Y:S01]  /*efc0*/  IMAD R7, R0, UR7, R7 ;  /* 0x0000000700077c24 */ /* 0x000fe2000f8e0207 */
[----:B-1----:R-:W-:-:S13]  /*efd0*/  ISETP.NE.AND P0, PT, R9, 0x1, PT ;  /* 0x000000010900780c */ /* 0x002fda0003f05270 */
[----:B------:R-:W0:Y:S02]  /*efe0*/  @P0 LDC.64 R2, c[0x0][0x420] ;  /* 0x00010800ff020b82 */ /* 0x000e240000000a00 */
[----:B0-----:R-:W-:-:S05]  /*eff0*/  @P0 IMAD.HI.U32 R2, R8, R2, RZ ;  /* 0x0000000208020227 */ /* 0x001fca00078e00ff */
[----:B------:R-:W-:-:S04]  /*f000*/  @P0 SHF.R.U32.HI R12, RZ, R3, R2 ;  /* 0x00000003ff0c0219 */ /* 0x000fc80000011602 */
[--C-:B------:R-:W-:Y:S01]  /*f010*/  SHF.R.S32.HI R3, RZ, 0x1f, R12.reuse ;  /* 0x0000001fff037819 */ /* 0x100fe2000001140c */
[----:B------:R-:W-:-:S04]  /*f020*/  IMAD.MOV.U32 R2, RZ, RZ, R12 ;  /* 0x000000ffff027224 */ /* 0x000fc800078e000c */
[----:B------:R-:W-:-:S05]  /*f030*/  IMAD.WIDE.U32 R2, R0, UR6, R2 ;  /* 0x0000000600027c25 */ /* 0x000fca000f8e0002 */
[----:B------:R-:W-:Y:S02]  /*f040*/  IADD3 R3, R7, R3, RZ ;  /* 0x0000000307037210 */ /* 0x000fe40007ffe0ff */
[----:B------:R-:W-:-:S04]  /*f050*/  LEA R6, P0, R2, UR4, 0x2 ;  /* 0x0000000402067c11 */ /* 0x000fc8000f8010ff */
[----:B------:R-:W-:Y:S01]  /*f060*/  LEA.HI.X R7, R2, UR5, R3, 0x2, P0 ;  /* 0x0000000502077c11 */ /* 0x000fe200080f1403 */
[----:B------:R-:W-:-:S04]  /*f070*/  IMAD.MOV R3, RZ, RZ, -R12 ;  /* 0x000000ffff037224 */ /* 0x000fc800078e0a0c */
[----:B------:R-:W-:Y:S02]  /*f080*/  IMAD R3, R9, R3, R8 ;  /* 0x0000000309037224 */ /* 0x000fe400078e0208 */
[----:B------:R1:W5:Y:S05]  /*f090*/  LDG.E R9, desc[UR48][R6.64] ;  /* 0x0000003006097981 */ /* 0x00036a000c1e1900 */
.L_x_6174:
[----:B-1----:R-:W1:Y:S01]  /*f0a0*/  S2R R6, SR_CgaCtaId ;  /* 0x0000000000067919 */ /* 0x002e620000008800 */
[----:B------:R-:W-:Y:S02]  /*f0b0*/  MOV R2, 0x400 ;  /* 0x0000040000027802 */ /* 0x000fe40000000f00 */
[----:B------:R-:W-:Y:S02]  /*f0c0*/  SHF.L.U32 R7, R11, 0x1f, RZ ;  /* 0x0000001f0b077819 */ /* 0x000fe400000006ff */
[----:B-1----:R-:W-:-:S05]  /*f0d0*/  LEA R2, R6, R2, 0x18 ;  /* 0x0000000206027211 */ /* 0x002fca00078ec0ff */
[----:B------:R-:W-:-:S04]  /*f0e0*/  IMAD R2, R10, 0x8, R2 ;  /* 0x000000080a027824 */ /* 0x000fc800078e0202 */
[----:B------:R-:W1:Y:S02]  /*f0f0*/  SYNCS.PHASECHK.TRANS64.TRYWAIT P0, [R2+URZ+0x28c40], R7 ;  /* 0x028c4007020075a7 */ /* 0x000e64000800017f */
[----:B-1----:R-:W-:Y:S05]  /*f100*/  @!P0 BRA `(.L_x_6175) ;  /* 0x0000002400988947 */ /* 0x002fea0003800000 */
.L_x_6229:
[----:B------:R-:W2:Y:S02]  /*f110*/  S2R R6, SR_TID.X ;  /* 0x0000000000067919 */ /* 0x000ea40000002100 */
[----:B--2---:R-:W-:-:S04]  /*f120*/  LOP3.LUT R6, R6, 0x7f, RZ, 0xc0, !PT ;  /* 0x0000007f06067812 */ /* 0x004fc800078ec0ff */
[----:B------:R-:W-:-:S13]  /*f130*/  ISETP.NE.AND P0, PT, R6, RZ, PT ;  /* 0x000000ff0600720c */ /* 0x000fda0003f05270 */
[----:B------:R-:W-:Y:S05]  /*f140*/  @P0 BRA `(.L_x_6176) ;  /* 0x00000000001c0947 */ /* 0x000fea0003800000 */
[----:B------:R-:W2:Y:S01]  /*f150*/  S2R R6, SR_TID.X ;  /* 0x0000000000067919 */ /* 0x000ea20000002100 */
[----:B0-----:R-:W-:-:S04]  /*f160*/  MOV R13, 0x2000 ;  /* 0x00002000000d7802 */ /* 0x001fc80000000f00 */
[----:B------:R3:W-:Y:S01]  /*f170*/  SYNCS.ARRIVE.TRANS64 RZ, [R2+URZ+0x28c30], R13 ;  /* 0x028c300d02ff79a7 */ /* 0x0007e2000800003f */
[----:B--2---:R-:W-:-:S04]  /*f180*/  LOP3.LUT R6, R6, 0x1f, RZ, 0xc0, !PT ;  /* 0x0000001f06067812 */ /* 0x004fc800078ec0ff */
[----:B------:R-:W-:-:S13]  /*f190*/  ISETP.NE.AND P1, PT, R6, RZ, PT ;  /* 0x000000ff0600720c */ /* 0x000fda0003f25270 */
[----:B---3--:R-:W-:Y:S05]  /*f1a0*/  @!P1 BRA `(.L_x_6176) ;  /* 0x0000000000049947 */ /* 0x008fea0003800000 */
[----:B------:R-:W-:Y:S01]  /*f1b0*/  BPT.TRAP 0x1 ;  /* 0x000000040000795c */ /* 0x000fe20000300000 */
.L_x_6176:
[----:B0-----:R-:W2:Y:S01]  /*f1c0*/  LDL R12, [R1+0x8] ;  /* 0x00000800010c7983 */ /* 0x001ea20000100800 */
[----:B------:R-:W-:Y:S01]  /*f1d0*/  MOV R6, 0x400 ;  /* 0x0000040000067802 */ /* 0x000fe20000000f00 */
        /* <DEDUP_REMOVED lines=14> */
[----:B--2---:R-:W-:-:S05]  /*f2c0*/  IMAD R6, R3, 0x40, R12 ;  /* 0x0000004003067824 */ /* 0x004fca00078e020c */
[----:B------:R-:W-:-:S13]  /*f2d0*/  R2UR UR11, R6 ;  /* 0x00000000060b72ca */ /* 0x000fda00000e0000 */
[----:B------:R0:W-:Y:S01]  /*f2e0*/  UTMALDG.4D [UR8], [UR4], desc[UR6] ;  /* 0x00000608040075b4 */ /* 0x0001e20008019000 */
[----:B------:R-:W2:Y:S02]  /*f2f0*/  SYNCS.PHASECHK.TRANS64.TRYWAIT P1, [R2+URZ+0x28c60], R7 ;  /* 0x028c6007020075a7 */ /* 0x000ea4000802017f */
[----:B0-2---:R-:W-:Y:S05]  /*f300*/  @!P1 BRA `(.L_x_6177) ;  /* 0x00000024002c9947 */ /* 0x005fea0003800000 */
.L_x_6230:
[----:B------:R-:W-:Y:S05]  /*f310*/  @P0 BRA `(.L_x_6178) ;  /* 0x00000000001c0947 */ /* 0x000fea0003800000 */
[----:B------:R-:W2:Y:S02]  /*f320*/  S2R R3, SR_TID.X ;  /* 0x0000000000037919 */ /* 0x000ea40000002100 */
[----:B--2---:R-:W-:-:S04]  /*f330*/  LOP3.LUT R3, R3, 0x1f, RZ, 0xc0, !PT ;  /* 0x0000001f03037812 */ /* 0x004fc800078ec0ff */
[----:B------:R-:W-:Y:S02]  /*f340*/  ISETP.NE.AND P1, PT, R3, RZ, PT ;  /* 0x000000ff0300720c */ /* 0x000fe40003f25270 */
[----:B------:R-:W-:-:S04]  /*f350*/  MOV R3, 0x10000 ;  /* 0x0001000000037802 */ /* 0x000fc80000000f00 */
[----:B------:R2:W-:Y:S07]  /*f360*/  SYNCS.ARRIVE.TRANS64 RZ, [R2+URZ+0x28c50], R3 ;  /* 0x028c500302ff79a7 */ /* 0x0005ee000800003f */
[----:B------:R-:W-:Y:S05]  /*f370*/  @!P1 BRA `(.L_x_6178) ;  /* 0x0000000000049947 */ /* 0x000fea0003800000 */
[----:B------:R-:W-:Y:S01]  /*f380*/  BPT.TRAP 0x1 ;  /* 0x000000040000795c */ /* 0x000fe20000300000 */
.L_x_6178:
[----:B01----:R-:W0:Y:S01]  /*f390*/  S2R R7, SR_CgaCtaId ;  /* 0x0000000000077919 */ /* 0x003e220000008800 */
        /* <DEDUP_REMOVED lines=16> */
[----:B0-----:R-:W-:-:S05]  /*f4a0*/  LEA R3, R7, R3, 0x18 ;  /* 0x0000000307037211 */ /* 0x001fca00078ec0ff */
        /* <DEDUP_REMOVED lines=35> */
.L_x_6173:
[----:B------:R-:W-:Y:S05]  /*f6e0*/  BSYNC B1 ;  /* 0x0000000000017941 */ /* 0x000fea0003800000 */
.L_x_6172:
[----:B------:R-:W-:Y:S01]  /*f6f0*/  VIADD R10, R10, 0x1 ;  /* 0x000000010a0a7836 */ /* 0x000fe20000000000 */
[----:B------:R-:W-:Y:S04]  /*f700*/  BSSY B1, `(.L_x_6179) ;  /* 0x0000084000017945 */ /* 0x000fe80003800000 */
[----:B------:R-:W-:-:S04]  /*f710*/  ISETP.NE.AND P0, PT, R10, 0x2, PT ;  /* 0x000000020a00780c */ /* 0x000fc80003f05270 */
[----:B------:R-:W-:Y:S02]  /*f720*/  SEL R2, RZ, 0x1, P0 ;  /* 0x00000001ff027807 */ /* 0x000fe40000000000 */
[----:B0-----:R-:W-:Y:S02]  /*f730*/  SEL R12, R10, RZ, P0 ;  /* 0x000000ff0a0c7207 */ /* 0x001fe40000000000 */
[----:B------:R-:W-:-:S05]  /*f740*/  LOP3.LUT R11, R11, R2, RZ, 0x3c, !PT ;  /* 0x000000020b0b7212 */ /* 0x000fca00078e3cff */
[----:B------:R0:W-:Y:S04]  /*f750*/  STL [R1+0x4], R11 ;  /* 0x0000040b01007387 */ /* 0x0001e80000100800 */
[----:B------:R0:W-:Y:S01]  /*f760*/  STL [R1], R12 ;  /* 0x0000000c01007387 */ /* 0x0001e20000100800 */
[----:B------:R-:W-:Y:S05]  /*f770*/  @!P6 BRA `(.L_x_6180) ;  /* 0x0000000400f0e947 */ /* 0x000fea0003800000 */
[----:B------:R-:W-:Y:S01]  /*f780*/  ULDC.64 UR4, c[0x0][0x3f8] ;  /* 0x0000fe0000047ab9 */ /* 0x000fe20000000a00 */
[----:B------:R-:W-:Y:S02]  /*f790*/  IADD3 R10, R8, -0x1, RZ ;  /* 0xffffffff080a7810 */ /* 0x000fe40007ffe0ff */
        /* <DEDUP_REMOVED lines=18> */
[----:B------:R-:W-:-:S05]  /*f8c0*/  LEA.HI.X R7, R2, UR5, R3, 0x2, P0 ;  /* 0x0000000502077c11 */ /* 0x000fca00080f1403 */
[----:B------:R1:W5:Y:S04]  /*f8d0*/  LDG.E R9, desc[UR48][R6.64] ;  /* 0x0000003006097981 */ /* 0x000368000c1e1900 */
.L_x_6181:
[----:B------:R-:W2:Y:S01]  /*f8e0*/  S2R R3, SR_CgaCtaId ;  /* 0x0000000000037919 */ /* 0x000ea20000008800 */
[----:B------:R-:W-:-:S04]  /*f8f0*/  MOV R2, 0x400 ;  /* 0x0000040000027802 */ /* 0x000fc80000000f00 */
[----:B--2---:R-:W-:Y:S02]  /*f900*/  LEA R2, R3, R2, 0x18 ;  /* 0x0000000203027211 */ /* 0x004fe400078ec0ff */
[----:B------:R-:W-:-:S03]  /*f910*/  SHF.L.U32 R3, R11, 0x1f, RZ ;  /* 0x0000001f0b037819 */ /* 0x000fc600000006ff */
[----:B------:R-:W-:-:S04]  /*f920*/  IMAD R2, R12, 0x8, R2 ;  /* 0x000000080c027824 */ /* 0x000fc800078e0202 */
[----:B------:R-:W2:Y:S02]  /*f930*/  SYNCS.PHASECHK.TRANS64.TRYWAIT P0, [R2+URZ+0x28c40], R3 ;  /* 0x028c4003020075a7 */ /* 0x000ea4000800017f */
[----:B--2---:R-:W-:Y:S05]  /*f940*/  @!P0 BRA `(.L_x_6182) ;  /* 0x0000001c00b08947 */ /* 0x004fea0003800000 */
.L_x_6231:
        /* <DEDUP_REMOVED lines=11> */
.L_x_6183:
[----:B------:R-:W3:Y:S01]  /*fa00*/  LDL R6, [R1] ;  /* 0x0000000001067983 */ /* 0x000ee20000100800 */
        /* <DEDUP_REMOVED lines=13> */
[----:B---3--:R-:W-:-:S04]  /*fae0*/  LEA R6, R6, R11, 0xd ;  /* 0x0000000b06067211 */ /* 0x008fc800078e68ff */
[----:B------:R-:W-:Y:S01]  /*faf0*/  R2UR UR8, R6 ;  /* 0x00000000060872ca */ /* 0x000fe200000e0000 */
[----:B----4-:R-:W-:-:S05]  /*fb00*/  IMAD R10, R10, 0x40, R7 ;  /* 0x000000400a0a7824 */ /* 0x010fca00078e0207 */
[----:B------:R-:W-:-:S07]  /*fb10*/  R2UR UR11, R10 ;  /* 0x000000000a0b72ca */ /* 0x000fce00000e0000 */
[----:B------:R-:W-:-:S09]  /*fb20*/  UIADD3 UR8, UR8, 0x22400, URZ ;  /* 0x0002240008087890 */ /* 0x000fd2000fffe03f */
[----:B------:R0:W-:Y:S01]  /*fb30*/  UTMALDG.4D [UR8], [UR4], desc[UR6] ;  /* 0x00000608040075b4 */ /* 0x0001e20008019000 */
[----:B------:R-:W1:Y:S02]  /*fb40*/  SYNCS.PHASECHK.TRANS64.TRYWAIT P1, [R2+URZ+0x28c60], R3 ;  /* 0x028c6003020075a7 */ /* 0x000e64000802017f */
[----:B01----:R-:W-:Y:S05]  /*fb50*/  @!P1 BRA `(.L_x_6184) ;  /* 0x0000001c00409947 */ /* 0x003fea0003800000 */
.L_x_6232:
        /* <DEDUP_REMOVED lines=8> */
.L_x_6185:
        /* <DEDUP_REMOVED lines=54> */
.L_x_6180:
[----:B------:R-:W-:Y:S05]  /*ff40*/  BSYNC B1 ;  /* 0x0000000000017941 */ /* 0x000fea0003800000 */
.L_x_6179:
[C---:B------:R-:W-:Y:S01]  /*ff50*/  ISETP.GT.AND P0, PT, R8.reuse, 0x1, PT ;  /* 0x000000010800780c */ /* 0x040fe20003f04270 */
[----:B------:R-:W-:-:S04]  /*ff60*/  VIADD R2, R8, 0xfffffffe ;  /* 0xfffffffe08027836 */ /* 0x000fc80000000000 */
[----:B------:R-:W-:-:S08]  /*ff70*/  IMAD.MOV.U32 R8, RZ, RZ, R2 ;  /* 0x000000ffff087224 */ /* 0x000fd000078e0002 */
[----:B------:R-:W-:Y:S05]  /*ff80*/  @P0 BRA `(.L_x_6186) ;  /* 0xffffffec00c00947 */ /* 0x000fea000383ffff */
.L_x_6162:
[----:B------:R-:W-:Y:S05]  /*ff90*/  BSYNC B0 ;  /* 0x0000000000007941 */ /* 0x000fea0003800000 */
.L_x_6161:
[----:B------:R-:W2:Y:S01]  /*ffa0*/  LDL.LU R3, [R1] ;  /* 0x0000000001037983 */ /* 0x000ea20000300800 */
[----:B------:R-:W-:Y:S01]  /*ffb0*/  BSSY B0, `(.L_x_6187) ;  /* 0x0000016000007945 */ /* 0x000fe20003800000 */
[----:B------:R-:W1:Y:S02]  /*ffc0*/  S2R R2, SR_TID.X ;  /* 0x0000000000027919 */ /* 0x000e640000002100 */
[----:B-1----:R-:W-:-:S04]  /*ffd0*/  LOP3.LUT R2, R2, 0x1f, RZ, 0xc0, !PT ;  /* 0x0000001f02027812 */ /* 0x002fc800078ec0ff */
[----:B------:R-:W-:Y:S02]  /*ffe0*/  ISETP.NE.AND P1, PT, R2, RZ, PT ;  /* 0x000000ff0200720c */ /* 0x000fe40003f25270 */
[----:B--2---:R-:W-:-:S04]  /*fff0*/  IADD3 R0, R3, 0x1, RZ ;  /* 0x0000000103007810 */ /* 0x004fc80007ffe0ff */
[----:B------:R-:W-:-:S04]  /*10000*/  ISETP.NE.AND P0, PT, R0, 0x2, PT ;  /* 0x000000020000780c */ /* 0x000fc80003f05270 */
[----:B------:R-:W-:Y:S02]  /*10010*/  SEL R2, R0, RZ, P0 ;  /* 0x000000ff00027207 */ /* 0x000fe40000000000 */
[----:B------:R-:W-:-:S03]  /*10020*/  SEL R0, RZ, 0x1, P0 ;  /* 0x00000001ff007807 */ /* 0x000fc60000000000 */
[----:B------:R1:W-:Y:S01]  /*10030*/  STL [R1], R2 ;  /* 0x0000000201007387 */ /* 0x0003e20000100800 */
[----:B------:R-:W-:Y:S05]  /*10040*/  @P1 BRA `(.L_x_6188) ;  /* 0x0000000000301947 */ /* 0x000fea0003800000 */
[----:B------:R-:W2:Y:S01]  /*10050*/  S2R R7, SR_LANEID ;  /* 0x0000000000077919 */ /* 0x000ea20000000000 */
[----:B------:R-:W-:Y:S01]  /*10060*/  VOTEU.ANY UR4, UPT, PT ;  /* 0x0000000000047886 */ /* 0x000fe200038e0100 */
[----:B-1----:R-:W1:Y:S01]  /*10070*/  LDC.64 R2, c[0x0][0xc38] ;  /* 0x00030e00ff027b82 */ /* 0x002e620000000a00 */
[----:B------:R-:W2:Y:S08]  /*10080*/  FLO.U32 R4, UR4 ;  /* 0x0000000400047d00 */ /* 0x000eb000080e0000 */
[----:B------:R-:W1:Y:S01]  /*10090*/  POPC R5, UR4 ;  /* 0x0000000400057d09 */ /* 0x000e620008000000 */
[----:B--2---:R-:W-:-:S13]  /*100a0*/  ISETP.EQ.U32.AND P0, PT, R4, R7, PT ;  /* 0x000000070400720c */ /* 0x004fda0003f02070 */
[----:B-1----:R-:W2:Y:S01]  /*100b0*/  @P0 ATOMG.E.ADD.STRONG.GPU PT, R3, desc[UR48][R2.64], R5 ;  /* 0x00000005020309a8 */ /* 0x002ea200081ee1f0 */
[----:B0-----:R-:W0:Y:S02]  /*100c0*/  S2R R6, SR_LTMASK ;  /* 0x0000000000067919 */ /* 0x001e240000003900 */
[----:B0-----:R-:W-:-:S04]  /*100d0*/  LOP3.LUT R6, R6, UR4, RZ, 0xc0, !PT ;  /* 0x0000000406067c12 */ /* 0x001fc8000f8ec0ff */
[----:B------:R-:W0:Y:S01]  /*100e0*/  POPC R7, R6 ;  /* 0x0000000600077309 */ /* 0x000e220000000000 */
[----:B--2---:R-:W0:Y:S02]  /*100f0*/  SHFL.IDX PT, R4, R3, R4, 0x1f ;  /* 0x00001f0403047589 */ /* 0x004e2400000e0000 */
[----:B0-----:R-:W-:-:S07]  /*10100*/  IADD3 R16, R4, UR37, R7 ;  /* 0x0000002504107c10 */ /* 0x001fce000fffe007 */
.L_x_6188:
[----:B------:R-:W-:Y:S05]  /*10110*/  BSYNC B0 ;  /* 0x0000000000007941 */ /* 0x000fea0003800000 */
.L_x_6187:
[----:B-1----:R-:W2:Y:S02]  /*10120*/  LDL.LU R2, [R1+0x4] ;  /* 0x0000040001027983 */ /* 0x002ea40000300800 */
[----:B--2---:R-:W-:-:S05]  /*10130*/  LOP3.LUT R2, R2, R0, RZ, 0x3c, !PT ;  /* 0x0000000002027212 */ /* 0x004fca00078e3cff */
[----:B------:R1:W-:Y:S02]  /*10140*/  STL [R1+0x4], R2 ;  /* 0x0000040201007387 */ /* 0x0003e40000100800 */
.L_x_6144:
[----:B------:R-:W-:Y:S05]  /*10150*/  BSYNC B6 ;  /* 0x0000000000067941 */ /* 0x000fea0003800000 */
.L_x_6142:
[----:B------:R-:W-:-:S03]  /*10160*/  UMOV UR4, 0xffffffff ;  /* 0xffffffff00047882 */ /* 0x000fc60000000000 */
[----:B------:R-:W-:Y:S05]  /*10170*/  BRA.DIV UR4, `(.L_x_6189) ;  /* 0x0000001604cc7947 */ /* 0x000fea000b800000 */
[----:B------:R2:W3:Y:S04]  /*10180*/  SHFL.IDX PT, R4, R16, RZ, 0x1f ;  /* 0x00001fff10047589 */ /* 0x0004e800000e0000 */
[----:B------:R2:W4:Y:S02]  /*10190*/  SHFL.IDX PT, R7, R16, 0x1, 0x1f ;  /* 0x00201f0010077f89 */ /* 0x00052400000e0000 */
.L_x_6236:
[----:B------:R-:W0:Y:S01]  /*101a0*/  S2R R0, SR_TID.X ;  /* 0x0000000000007919 */ /* 0x000e220000002100 */
        /* <DEDUP_REMOVED lines=9> */
[----:B-1----:R-:W0:Y:S02]  /*10240*/  LDC.64 R2, c[0x0][0xc58] ;  /* 0x00031600ff027b82 */ /* 0x002e240000000a00 */
[----:B0-----:R-:W-:-:S05]  /*10250*/  IMAD.WIDE R2, R5, 0x4, R2 ;  /* 0x0000000405027825 */ /* 0x001fca00078e0202 */
[----:B------:R0:W5:Y:S02]  /*10260*/  LDG.E R17, desc[UR48][R2.64] ;  /* 0x0000003002117981 */ /* 0x000164000c1e1900 */
.L_x_6191:
[----:B------:R-:W-:Y:S05]  /*10270*/  BSYNC B0 ;  /* 0x0000000000007941 */ /* 0x000fea0003800000 */
.L_x_6190:
        /* <DEDUP_REMOVED lines=23> */
.L_x_6244:
[----:B------:R-:W-:Y:S02]  /*103f0*/  ULDC UR4, c[0x0][0xc10] ;  /* 0x0003040000047ab9 */ /* 0x000fe40000000800 */
[----:B------:R-:W-:-:S05]  /*10400*/  MOV R5, UR4 ;  /* 0x0000000400057c02 */ /* 0x000fca0008000f00 */
[----:B-1----:R-:W-:-:S04]  /*10410*/  IMAD R14, R14, R5, RZ ;  /* 0x000000050e0e7224 */ /* 0x002fc800078e02ff */
[----:B----4-:R-:W-:-:S05]  /*10420*/  IMAD.IADD R7, R7, 0x1, R14 ;  /* 0x0000000107077824 */ /* 0x010fca00078e020e */
[----:B---3--:R-:W-:-:S13]  /*10430*/  ISETP.GT.AND P0, PT, R7, R4, PT ;  /* 0x000000040700720c */ /* 0x008fda0003f04270 */
[----:B------:R-:W-:Y:S05]  /*10440*/  @P0 BRA `(.L_x_6193) ;  /* 0x0000000000b40947 */ /* 0x000fea0003800000 */
[----:B------:R-:W1:Y:S02]  /*10450*/  LDC R0, c[0x0][0xc14] ;  /* 0x00030500ff007b82 */ /* 0x000e640000000800 */
.L_x_6198:
        /* <DEDUP_REMOVED lines=14> */
.L_x_6196:
[----:B------:R-:W-:Y:S05]  /*10540*/  BSYNC B0 ;  /* 0x0000000000007941 */ /* 0x000fea0003800000 */
.L_x_6195:
        /* <DEDUP_REMOVED lines=22> */
[----:B------:R0:W1:Y:S02]  /*106b0*/  SHFL.IDX PT, R14, R2, 0x1f, 0x1f ;  /* 0x03e01f00020e7f89 */ /* 0x00006400000e0000 */
.L_x_6252:
[----:B------:R-:W-:Y:S02]  /*106c0*/  ULDC UR4, c[0x0][0xc10] ;  /* 0x0003040000047ab9 */ /* 0x000fe40000000800 */
[----:B------:R-:W-:-:S04]  /*106d0*/  IMAD.U32 R5, RZ, RZ, UR4 ;  /* 0x00000004ff057e24 */ /* 0x000fc8000f8e00ff */
[----:B-1----:R-:W-:-:S04]  /*106e0*/  IMAD R14, R14, R5, RZ ;  /* 0x000000050e0e7224 */ /* 0x002fc800078e02ff */
[----:B------:R-:W-:-:S05]  /*106f0*/  IMAD.IADD R7, R14, 0x1, R7 ;  /* 0x000000010e077824 */ /* 0x000fca00078e0207 */
[----:B------:R-:W-:-:S13]  /*10700*/  ISETP.GT.AND P0, PT, R7, R4, PT ;  /* 0x000000040700720c */ /* 0x000fda0003f04270 */
[----:B------:R-:W-:Y:S05]  /*10710*/  @!P0 BRA `(.L_x_6198) ;  /* 0xfffffffc00508947 */ /* 0x000fea000383ffff */
.L_x_6193:
[----:B--2---:R-:W-:Y:S01]  /*10720*/  IADD3 R16, -R14, R7, RZ ;  /* 0x000000070e107210 */ /* 0x004fe20007ffe1ff */
[----:B------:R-:W-:-:S04]  /*10730*/  UMOV UR4, 0xffffffff ;  /* 0xffffffff00047882 */ /* 0x000fc80000000000 */
[----:B------:R-:W-:-:S05]  /*10740*/  IMAD R3, R2, R5, R16 ;  /* 0x0000000502037224 */ /* 0x000fca00078e0210 */
[----:B------:R-:W-:Y:S01]  /*10750*/  ISETP.GT.AND P6, PT, R3, R4, PT ;  /* 0x000000040300720c */ /* 0x000fe20003fc4270 */
[----:B------:R-:W-:-:S12]  /*10760*/  BRA.DIV UR4, `(.L_x_6199) ;  /* 0x0000001a043c7947 */ /* 0x000fd8000b800000 */
[----:B------:R-:W-:-:S04]  /*10770*/  VOTE.ANY R3, PT, !P6 ;  /* 0x0000000000037806 */ /* 0x000fc800070e0100 */
[----:B------:R-:W1:Y:S02]  /*10780*/  POPC R6, R3 ;  /* 0x0000000300067309 */ /* 0x000e640000000000 */
[----:B-1----:R1:W2:Y:S02]  /*10790*/  SHFL.IDX PT, R17, R17, R6, 0x1f ;  /* 0x00001f0611117589 */ /* 0x0022a400000e0000 */
.L_x_6256:
[----:B------:R-:W-:Y:S01]  /*107a0*/  ISETP.NE.AND P0, PT, R3, RZ, PT ;  /* 0x000000ff0300720c */ /* 0x000fe20003f05270 */
[----:B------:R-:W-:-:S12]  /*107b0*/  IMAD.MOV.U32 R7, RZ, RZ, RZ ;  /* 0x000000ffff077224 */ /* 0x000fd800078e00ff */
[----:B------:R-:W-:Y:S05]  /*107c0*/  @!P0 BRA `(.L_x_6200) ;  /* 0x0000000000108947 */ /* 0x000fea0003800000 */
[----:B------:R-:W-:Y:S01]  /*107d0*/  UMOV UR4, 0xffffffff ;  /* 0xffffffff00047882 */ /* 0x000fe20000000000 */
[----:B------:R-:W-:Y:S02]  /*107e0*/  VIADD R12, R6, 0xffffffff ;  /* 0xffffffff060c7836 */ /* 0x000fe40000000000 */
[----:B------:R-:W-:Y:S05]  /*107f0*/  BRA.DIV UR4, `(.L_x_6201) ;  /* 0x0000001a04607947 */ /* 0x000fea000b800000 */
[----:B------:R3:W4:Y:S02]  /*10800*/  SHFL.IDX PT, R7, R2, R12, 0x1f ;  /* 0x00001f0c02077589 */ /* 0x00072400000e0000 */
.L_x_6200:
[----:B0--3--:R-:W0:Y:S01]  /*10810*/  LDC.64 R2, c[0x0][0xc68] ;  /* 0x00031a00ff027b82 */ /* 0x009e220000000a00 */
[----:B------:R-:W-:-:S05]  /*10820*/  IADD3 R19, R6, R19, RZ ;  /* 0x0000001306137210 */ /* 0x000fca0007ffe0ff */
        /* <DEDUP_REMOVED lines=25> */
[----:B------:R-:W-:-:S04]  /*109c0*/  ISETP.GE.AND P0, PT, R3, RZ, PT ;  /* 0x000000ff0300720c */ /* 0x000fc80003f06270 */
[----:B------:R-:W-:-:S09]  /*109d0*/  MOV R9, R2 ;  /* 0x0000000200097202 */ /* 0x000fd20000000f00 */
[----:B------:R-:W-:Y:S01]  /*109e0*/  @!P0 IMAD.MOV R9, RZ, RZ, -R9 ;  /* 0x000000ffff098224 */ /* 0x000fe200078e0a09 */
[----:B------:R-:W-:-:S13]  /*109f0*/  ISETP.NE.AND P0, PT, R6, RZ, PT ;  /* 0x000000ff0600720c */ /* 0x000fda0003f05270 */
[----:B------:R-:W-:-:S05]  /*10a00*/  @!P0 LOP3.LUT R9, RZ, R6, RZ, 0x33, !PT ;  /* 0x00000006ff098212 */ /* 0x000fca00078e33ff */
[----:B------:R-:W-:Y:S02]  /*10a10*/  IMAD R4, R8, R9, RZ ;  /* 0x0000000908047224 */ /* 0x000fe400078e02ff */
[----:B------:R-:W-:Y:S02]  /*10a20*/  IMAD.MOV R9, RZ, RZ, -R9 ;  /* 0x000000ffff097224 */ /* 0x000fe400078e0a09 */
[----:B------:R-:W-:Y:S02]  /*10a30*/  IMAD.MOV R2, RZ, RZ, -R4 ;  /* 0x000000ffff027224 */ /* 0x000fe400078e0a04 */
[----:B------:R-:W-:-:S03]  /*10a40*/  IMAD R7, R6, R9, R7 ;  /* 0x0000000906077224 */ /* 0x000fc600078e0207 */
[----:B------:R-:W-:Y:S02]  /*10a50*/  VIADDMNMX R8, R2, R5, R8, PT ;  /* 0x0000000502087246 */ /* 0x000fe40003800108 */
[----:B------:R-:W-:Y:S02]  /*10a60*/  IADD3 R4, R7, R4, RZ ;  /* 0x0000000407047210 */ /* 0x000fe40007ffe0ff */
[----:B------:R-:W-:-:S04]  /*10a70*/  IABS R5, R8 ;  /* 0x0000000800057213 */ /* 0x000fc80000000000 */
[----:B------:R-:W0:Y:S08]  /*10a80*/  I2F.RP R10, R5 ;  /* 0x00000005000a7306 */ /* 0x000e300000209400 */
[----:B0-----:R-:W0:Y:S02]  /*10a90*/  MUFU.RCP R10, R10 ;  /* 0x0000000a000a7308 */ /* 0x001e240000001000 */
[----:B0-----:R-:W-:-:S06]  /*10aa0*/  IADD3 R2, R10, 0xffffffe, RZ ;  /* 0x0ffffffe0a027810 */ /* 0x001fcc0007ffe0ff */
[----:B------:R0:W1:Y:S02]  /*10ab0*/  F2I.FTZ.U32.TRUNC.NTZ R3, R2 ;  /* 0x0000000200037305 */ /* 0x000064000021f000 */
[----:B0-----:R-:W-:Y:S01]  /*10ac0*/  MOV R2, RZ ;  /* 0x000000ff00027202 */ /* 0x001fe20000000f00 */
        /* <DEDUP_REMOVED lines=23> */
.L_x_6194:
[----:B------:R-:W-:Y:S01]  /*10c40*/  UMOV UR4, URZ ;  /* 0x0000003f00047c82 */ /* 0x000fe20008000000 */
[----:B------:R-:W-:Y:S01]  /*10c50*/  UMOV UR5, URZ ;  /* 0x0000003f00057c82 */ /* 0x000fe20008000000 */
[----:B------:R-:W-:Y:S01]  /*10c60*/  ULDC UR6, c[0x0][0xc14] ;  /* 0x0003050000067ab9 */ /* 0x000fe20000000800 */
[----:B--2---:R-:W-:Y:S01]  /*10c70*/  MOV R16, R4 ;  /* 0x0000000400107202 */ /* 0x004fe20000000f00 */
[----:B------:R-:W-:Y:S01]  /*10c80*/  IMAD.U32 R17, RZ, RZ, UR4 ;  /* 0x00000004ff117e24 */ /* 0x000fe2000f8e00ff */
[----:B------:R-:W-:Y:S01]  /*10c90*/  MOV R19, UR6 ;  /* 0x0000000600137c02 */ /* 0x000fe20008000f00 */
[----:B------:R-:W-:-:S07]  /*10ca0*/  IMAD.U32 R18, RZ, RZ, UR5 ;  /* 0x00000005ff127e24 */ /* 0x000fce000f8e00ff */
.L_x_6202:
        /* <DEDUP_REMOVED lines=12> */
.L_x_6138:
        /* <DEDUP_REMOVED lines=12> */
.L_x_6259:
[----:B------:R-:W-:Y:S05]  /*10e30*/  BSYNC B0 ;  /* 0x0000000000007941 */ /* 0x000fea0003800000 */
.L_x_6204:
[----:B------:R-:W-:-:S03]  /*10e40*/  UMOV UR4, 0xffffffff ;  /* 0xffffffff00047882 */ /* 0x000fc60000000000 */
[----:B------:R-:W-:Y:S05]  /*10e50*/  BRA.DIV UR4, `(.L_x_6206) ;  /* 0x0000001604047947 */ /* 0x000fea000b800000 */
[----:B------:R-:W2:Y:S02]  /*10e60*/  S2R R2, SR_TID.X ;  /* 0x0000000000027919 */ /* 0x000ea40000002100 */
[----:B--2---:R-:W-:-:S04]  /*10e70*/  SHF.R.U32.HI R2, RZ, 0x5, R2 ;  /* 0x00000005ff027819 */ /* 0x004fc80000011602 */
[----:B------:R-:W-:-:S05]  /*10e80*/  LOP3.LUT R2, R2, 0x3, RZ, 0xc0, !PT ;  /* 0x0000000302027812 */ /* 0x000fca00078ec0ff */
[----:B------:R2:W3:Y:S02]  /*10e90*/  SHFL.IDX PT, R14, R2, RZ, 0x1f ;  /* 0x00001fff020e7589 */ /* 0x0004e400000e0000 */
.L_x_6262:
[----:B---3--:R-:W-:Y:S01]  /*10ea0*/  ISETP.NE.AND P0, PT, R14, RZ, PT ;  /* 0x000000ff0e00720c */ /* 0x008fe20003f05270 */
[----:B------:R-:W-:-:S12]  /*10eb0*/  BSSY B0, `(.L_x_6207) ;  /* 0x0000027000007945 */ /* 0x000fd80003800000 */
[----:B------:R-:W-:Y:S05]  /*10ec0*/  @P0 BRA `(.L_x_6208) ;  /* 0x0000000000940947 */ /* 0x000fea0003800000 */
[----:B------:R-:W-:-:S03]  /*10ed0*/  UMOV UR4, 0xffffffff ;  /* 0xffffffff00047882 */ /* 0x000fc60000000000 */
[----:B------:R-:W-:Y:S05]  /*10ee0*/  BRA.DIV UR4, `(.L_x_6209) ;  /* 0x0000001604147947 */ /* 0x000fea000b800000 */
[----:B------:R-:W-:-:S13]  /*10ef0*/  ELECT P6, URZ, PT ;  /* 0x00000000003f782f */ /* 0x000fda00038c0000 */
.L_x_6265:
[----:B------:R-:W-:Y:S05]  /*10f00*/  @!P6 BRA `(.L_x_6208) ;  /* 0x000000000084e947 */ /* 0x000fea0003800000 */
[----:B------:R-:W-:-:S06]  /*10f10*/  ULOP3.LUT UR4, UR36, 0x2, URZ, 0xfc, !UPT ;  /* 0x0000000224047892 */ /* 0x000fcc000f8efc3f */
[----:B--2---:R-:W-:-:S04]  /*10f20*/  MOV R2, UR4 ;  /* 0x0000000400027c02 */ /* 0x004fc80008000f00 */
[----:B------:R-:W-:-:S13]  /*10f30*/  ISETP.NE.AND P2, PT, R2, 0x3, PT ;  /* 0x000000030200780c */ /* 0x000fda0003f45270 */
[----:B------:R-:W-:Y:S05]  /*10f40*/  @!P2 BRA `(.L_x_6210) ;  /* 0x000000000004a947 */ /* 0x000fea0003800000 */
[----:B------:R-:W-:Y:S01]  /*10f50*/  BPT.TRAP 0x1 ;  /* 0x000000040000795c */ /* 0x000fe20000300000 */
.L_x_6210:
        /* <DEDUP_REMOVED lines=14> */
.L_x_6266:
[----:B------:R-:W2:Y:S02]  /*11040*/  SYNCS.PHASECHK.TRANS64.TRYWAIT P0, [R7+URZ], R2 ;  /* 0x00000002070075a7 */ /* 0x000ea4000800017f */
[----:B--2---:R-:W-:Y:S05]  /*11050*/  @!P0 BRA `(.L_x_6212) ;  /* 0x0000001000ec8947 */ /* 0x004fea0003800000 */
.L_x_6267:
[----:B------:R-:W-:Y:S05]  /*11060*/  @!P2 BRA `(.L_x_6213) ;  /* 0x000000000004a947 */ /* 0x000fea0003800000 */
[----:B------:R-:W-:Y:S01]  /*11070*/  BPT.TRAP 0x1 ;  /* 0x000000040000795c */ /* 0x000fe20000300000 */
.L_x_6213:
[----:B------:R-:W3:Y:S01]  /*11080*/  LDL.LU R4, [R1] ;  /* 0x0000000001047983 */ /* 0x000ee20000300800 */
[----:B------:R-:W-:-:S05]  /*11090*/  VIADD R0, R0, 0x28c60 ;  /* 0x00028c6000007836 */ /* 0x000fca0000000000 */
[----:B---3--:R-:W-:-:S04]  /*110a0*/  LEA R4, R4, R0, 0x3 ;  /* 0x0000000004047211 */ /* 0x008fc800078e18ff */
[----:B------:R-:W3:Y:S02]  /*110b0*/  SYNCS.PHASECHK.TRANS64.TRYWAIT P0, [R4+URZ], R5 ;  /* 0x00000005040075a7 */ /* 0x000ee4000800017f */
[----:B---3--:R-:W-:Y:S05]  /*110c0*/  @!P0 BRA `(.L_x_6214) ;  /* 0x0000001000e48947 */ /* 0x008fea0003800000 */
.L_x_6268:
[----:B------:R-:W-:-:S07]  /*110d0*/  IMAD R3, R3, 0x8, R0 ;  /* 0x0000000803037824 */ /* 0x000fce00078e0200 */
.L_x_6215:
[----:B----4-:R4:W0:Y:S02]  /*110e0*/  SYNCS.PHASECHK.TRANS64.TRYWAIT P0, [R3+URZ], R2 ;  /* 0x00000002030075a7 */ /* 0x010824000800017f */
[----:B0-----:R-:W-:Y:S05]  /*110f0*/  @!P0 NANOSLEEP.SYNCS 0x989680 ;  /* 0x009896800000895d */ /* 0x001fea0003900000 */
[----:B------:R-:W0:Y:S02]  /*11100*/  @!P0 SYNCS.PHASECHK.TRANS64 P0, [R3+URZ], R2 ;  /* 0x00000002030085a7 */ /* 0x000e24000800007f */
[----:B0-----:R-:W-:Y:S05]  /*11110*/  @!P0 BRA `(.L_x_6215) ;  /* 0xfffffffc00f08947 */ /* 0x001fea000383ffff */
.L_x_6208:
[----:B------:R-:W-:Y:S05]  /*11120*/  BSYNC B0 ;  /* 0x0000000000007941 */ /* 0x000fea0003800000 */
.L_x_6207:
[----:B------:R-:W-:Y:S05]  /*11130*/  EXIT ;  /* 0x000000000000794d */ /* 0x000fea0003800000 */
.L_x_6081:
[----:B0-----:R-:W-:-:S04]  /*11140*/  IMAD.U32 R5, RZ, RZ, UR21 ;  /* 0x00000015ff057e24 */ /* 0x001fc8000f8e00ff */
[----:B------:R0:W1:Y:S03]  /*11150*/  SYNCS.PHASECHK.TRANS64.TRYWAIT P1, [R5+URZ+0x28c50], R4 ;  /* 0x028c5004050075a7 */ /* 0x000066000802017f */
[----:B-1----:R-:W-:Y:S05]  /*11160*/  @!P1 NANOSLEEP.SYNCS 0x989680 ;  /* 0x009896800000995d */ /* 0x002fea0003900000 */
[----:B------:R-:W1:Y:S02]  /*11170*/  @!P1 SYNCS.PHASECHK.TRANS64 P1, [R5+URZ+0x28c50], R4 ;  /* 0x028c5004050095a7 */ /* 0x000e64000802007f */
[----:B-1----:R-:W-:Y:S05]  /*11180*/  @!P1 BRA `(.L_x_6081) ;  /* 0xfffffffc00ec9947 */ /* 0x002fea000383ffff */
[----:B------:R-:W-:Y:S05]  /*11190*/  BRA `(.L_x_6216) ;  /* 0xffffff08002c7947 */ /* 0x000fea000383ffff */
.L_x_6086:
[----:B-1----:R-:W-:-:S04]  /*111a0*/  MOV R6, UR21 ;  /* 0x0000001500067c02 */ /* 0x002fc80008000f00 */
[----:B------:R1:W2:Y:S03]  /*111b0*/  SYNCS.PHASECHK.TRANS64.TRYWAIT P1, [R6+URZ+0x28c50], R5 ;  /* 0x028c5005060075a7 */ /* 0x0002a6000802017f */
[----:B--2---:R-:W-:Y:S05]  /*111c0*/  @!P1 NANOSLEEP.SYNCS 0x989680 ;  /* 0x009896800000995d */ /* 0x004fea0003900000 */
[----:B------:R-:W2:Y:S02]  /*111d0*/  @!P1 SYNCS.PHASECHK.TRANS64 P1, [R6+URZ+0x28c50], R5 ;  /* 0x028c5005060095a7 */ /* 0x000ea4000802007f */
[----:B--2---:R-:W-:Y:S05]  /*111e0*/  @!P1 BRA `(.L_x_6086) ;  /* 0xfffffffc00ec9947 */ /* 0x004fea000383ffff */
[----:B------:R-:W-:Y:S05]  /*111f0*/  BRA `(.L_x_6085) ;  /* 0xffffff1400307947 */ /* 0x000fea000383ffff */
.L_x_6089:
[----:B0-----:R-:W-:-:S04]  /*11200*/  IMAD.U32 R3, RZ, RZ, UR40 ;  /* 0x00000028ff037e24 */ /* 0x001fc8000f8e00ff */
[----:B------:R0:W1:Y:S03]  /*11210*/  SYNCS.PHASECHK.TRANS64.TRYWAIT P1, [R3+URZ+0x28c00], R0 ;  /* 0x028c0000030075a7 */ /* 0x000066000802017f */
[----:B-1----:R-:W-:Y:S05]  /*11220*/  @!P1 NANOSLEEP.SYNCS 0x989680 ;  /* 0x009896800000995d */ /* 0x002fea0003900000 */
[----:B------:R-:W1:Y:S02]  /*11230*/  @!P1 SYNCS.PHASECHK.TRANS64 P1, [R3+URZ+0x28c00], R0 ;  /* 0x028c0000030095a7 */ /* 0x000e64000802007f */
[----:B-1----:R-:W-:Y:S05]  /*11240*/  @!P1 BRA `(.L_x_6089) ;  /* 0xfffffffc00ec9947 */ /* 0x002fea000383ffff */
[----:B------:R-:W-:Y:S05]  /*11250*/  BRA `(.L_x_6217) ;  /* 0xffffff2000707947 */ /* 0x000fea000383ffff */
.L_x_6093:
[----:B--2---:R2:W3:Y:S02]  /*11260*/  SYNCS.PHASECHK.TRANS64.TRYWAIT P1, [R7+URZ+0x28c30], R8 ;  /* 0x028c3008070075a7 */ /* 0x0044e4000802017f */
[----:B---3--:R-:W-:Y:S05]  /*11270*/  @!P1 NANOSLEEP.SYNCS 0x989680 ;  /* 0x009896800000995d */ /* 0x008fea0003900000 */
[----:B------:R-:W3:Y:S02]  /*11280*/  @!P1 SYNCS.PHASECHK.TRANS64 P1, [R7+URZ+0x28c30], R8 ;  /* 0x028c3008070095a7 */ /* 0x000ee4000802007f */
[----:B---3--:R-:W-:Y:S05]  /*11290*/  @!P1 BRA `(.L_x_6093) ;  /* 0xfffffffc00f09947 */ /* 0x008fea000383ffff */
[----:B------:R-:W-:Y:S05]  /*112a0*/  BRA `(.L_x_6092) ;  /* 0xffffff20008c7947 */ /* 0x000fea000383ffff */
.L_x_6097:
[----:B----4-:R4:W0:Y:S02]  /*112b0*/  SYNCS.PHASECHK.TRANS64.TRYWAIT P2, [R7+URZ+0x28c50], R8 ;  /* 0x028c5008070075a7 */ /* 0x010824000804017f */
[----:B0-----:R-:W-:Y:S05]  /*112c0*/  @!P2 NANOSLEEP.SYNCS 0x989680 ;  /* 0x009896800000a95d */ /* 0x001fea0003900000 */
[----:B------:R-:W0:Y:S02]  /*112d0*/  @!P2 SYNCS.PHASECHK.TRANS64 P2, [R7+URZ+0x28c50], R8 ;  /* 0x028c50080700a5a7 */ /* 0x000e24000804007f */
[----:B0-----:R-:W-:Y:S05]  /*112e0*/  @!P2 BRA `(.L_x_6097) ;  /* 0xfffffffc00f0a947 */ /* 0x001fea000383ffff */
[----:B------:R-:W-:Y:S05]  /*112f0*/  BRA `(.L_x_6096) ;  /* 0xffffff3400fc7947 */ /* 0x000fea000383ffff */
.L_x_6102:
[----:B--2---:R-:W-:-:S04]  /*11300*/  IMAD.U32 R4, RZ, RZ, UR25 ;  /* 0x00000019ff047e24 */ /* 0x004fc8000f8e00ff */
[----:B------:R2:W3:Y:S03]  /*11310*/  SYNCS.PHASECHK.TRANS64.TRYWAIT P2, [R4+URZ+0x28c30], R7 ;  /* 0x028c3007040075a7 */ /* 0x0004e6000804017f */
[----:B---3--:R-:W-:Y:S05]  /*11320*/  @!P2 NANOSLEEP.SYNCS 0x989680 ;  /* 0x009896800000a95d */ /* 0x008fea0003900000 */
[----:B------:R-:W3:Y:S02]  /*11330*/  @!P2 SYNCS.PHASECHK.TRANS64 P2, [R4+URZ+0x28c30], R7 ;  /* 0x028c30070400a5a7 */ /* 0x000ee4000804007f */
[----:B---3--:R-:W-:Y:S05]  /*11340*/  @!P2 BRA `(.L_x_6102) ;  /* 0xfffffffc00eca947 */ /* 0x008fea000383ffff */
[----:B------:R-:W-:Y:S05]  /*11350*/  BRA `(.L_x_6101) ;  /* 0xffffff3800f07947 */ /* 0x000fea000383ffff */
.L_x_6106:
[----:B-1----:R1:W2:Y:S02]  /*11360*/  SYNCS.PHASECHK.TRANS64.TRYWAIT P2, [R168+URZ+0x28c50], R7 ;  /* 0x028c5007a80075a7 */ /* 0x0022a4000804017f */
[----:B--2---:R-:W-:Y:S05]  /*11370*/  @!P2 NANOSLEEP.SYNCS 0x989680 ;  /* 0x009896800000a95d */ /* 0x004fea0003900000 */
[----:B------:R-:W2:Y:S02]  /*11380*/  @!P2 SYNCS.PHASECHK.TRANS64 P2, [R168+URZ+0x28c50], R7 ;  /* 0x028c5007a800a5a7 */ /* 0x000ea4000804007f */
[----:B--2---:R-:W-:Y:S05]  /*11390*/  @!P2 BRA `(.L_x_6106) ;  /* 0xfffffffc00f0a947 */ /* 0x004fea000383ffff */
[----:B------:R-:W-:Y:S05]  /*113a0*/  BRA `(.L_x_6105) ;  /* 0xffffff5800447947 */ /* 0x000fea000383ffff */
.L_x_6112:
[----:B-1----:R-:W-:-:S04]  /*113b0*/  MOV R4, UR24 ;  /* 0x0000001800047c02 */ /* 0x002fc80008000f00 */
[----:B------:R1:W3:Y:S03]  /*113c0*/  SYNCS.PHASECHK.TRANS64.TRYWAIT P2, [R4+URZ+0x28c30], R7 ;  /* 0x028c3007040075a7 */ /* 0x0002e6000804017f */
[----:B---3--:R-:W-:Y:S05]  /*113d0*/  @!P2 NANOSLEEP.SYNCS 0x989680 ;  /* 0x009896800000a95d */ /* 0x008fea0003900000 */
[----:B------:R-:W3:Y:S02]  /*113e0*/  @!P2 SYNCS.PHASECHK.TRANS64 P2, [R4+URZ+0x28c30], R7 ;  /* 0x028c30070400a5a7 */ /* 0x000ee4000804007f */
[----:B---3--:R-:W-:Y:S05]  /*113f0*/  @!P2 BRA `(.L_x_6112) ;  /* 0xfffffffc00eca947 */ /* 0x008fea000383ffff */
[----:B------:R-:W-:Y:S05]  /*11400*/  BRA `(.L_x_6111) ;  /* 0xffffff5c00307947 */ /* 0x000fea000383ffff */
.L_x_6116:
[----:B--2---:R2:W3:Y:S02]  /*11410*/  SYNCS.PHASECHK.TRANS64.TRYWAIT P2, [R168+URZ+0x28c50], R7 ;  /* 0x028c5007a80075a7 */ /* 0x0044e4000804017f */
[----:B---3--:R-:W-:Y:S05]  /*11420*/  @!P2 NANOSLEEP.SYNCS 0x989680 ;  /* 0x009896800000a95d */ /* 0x008fea0003900000 */
[----:B------:R-:W3:Y:S02]  /*11430*/  @!P2 SYNCS.PHASECHK.TRANS64 P2, [R168+URZ+0x28c50], R7 ;  /* 0x028c5007a800a5a7 */ /* 0x000ee4000804007f */
[----:B---3--:R-:W-:Y:S05]  /*11440*/  @!P2 BRA `(.L_x_6116) ;  /* 0xfffffffc00f0a947 */ /* 0x008fea000383ffff */
[----:B------:R-:W-:Y:S05]  /*11450*/  BRA `(.L_x_6115) ;  /* 0xffffff7400547947 */ /* 0x000fea000383ffff */
.L_x_6149:
[----:B------:R-:W0:Y:S01]  /*11460*/  S2R R5, SR_TID.X ;  /* 0x0000000000057919 */ /* 0x000e220000002100 */
[----:B------:R-:W-:Y:S01]  /*11470*/  BSSY B0, `(.L_x_6218) ;  /* 0x000000a000007945 */ /* 0x000fe20003800000 */
[----:B------:R-:W-:Y:S01]  /*11480*/  IMAD.MOV.U32 R12, RZ, RZ, RZ ;  /* 0x000000ffff0c7224 */ /* 0x000fe200078e00ff */
[----:B------:R-:W-:Y:S01]  /*11490*/  MOV R11, 0x1f ;  /* 0x0000001f000b7802 */ /* 0x000fe20000000f00 */
[----:B------:R-:W-:Y:S01]  /*114a0*/  IMAD.MOV.U32 R15, RZ, RZ, -0x1 ;  /* 0xffffffffff0f7424 */ /* 0x000fe200078e00ff */
[----:B0-----:R-:W-:-:S04]  /*114b0*/  SHF.R.U32.HI R5, RZ, 0x5, R5 ;  /* 0x00000005ff057819 */ /* 0x001fc80000011605 */
[----:B------:R-:W-:-:S05]  /*114c0*/  LOP3.LUT R5, R5, 0x3, RZ, 0xc0, !PT ;  /* 0x0000000305057812 */ /* 0x000fca00078ec0ff */
[----:B------:R-:W-:-:S07]  /*114d0*/  IMAD.MOV.U32 R13, RZ, RZ, R5 ;  /* 0x000000ffff0d7224 */ /* 0x000fce00078e0005 */
[----:B------:R-:W-:Y:S05]  /*114e0*/  WARPSYNC.COLLECTIVE R15, `(.L_x_6219) ;  /* 0x000000000f087348 */ /* 0x000fea0003c00000 */
[----:B------:R0:W1:Y:S02]  /*114f0*/  SHFL.IDX P6, R14, R13, R12, R11 ;  /* 0x0000000c0d0e7389 */ /* 0x00006400000c000b */
[----:B01----:R-:W-:Y:S01]  /*11500*/  ENDCOLLECTIVE ;  /* 0x000000000000791b */ /* 0x003fe20003800000 */
.L_x_6219:
[----:B------:R-:W-:Y:S05]  /*11510*/  BSYNC B0 ;  /* 0x0000000000007941 */ /* 0x000fea0003800000 */
.L_x_6218:
[----:B------:R-:W-:Y:S05]  /*11520*/  BRA `(.L_x_6220) ;  /* 0xffffffc400347947 */ /* 0x000fea000383ffff */
.L_x_6150:
[----:B------:R-:W-:Y:S01]  /*11530*/  BSSY B0, `(.L_x_6221) ;  /* 0x0000006000007945 */ /* 0x000fe20003800000 */
[----:B------:R-:W-:-:S07]  /*11540*/  IMAD.MOV.U32 R15, RZ, RZ, -0x1 ;  /* 0xffffffffff0f7424 */ /* 0x000fce00078e00ff */
[----:B------:R-:W-:Y:S05]  /*11550*/  WARPSYNC.COLLECTIVE R15, `(.L_x_6222) ;  /* 0x000000000f0c7348 */ /* 0x000fea0003c00000 */
[----:B------:R-:W-:Y:S02]  /*11560*/  ELECT P6, UR62, PT ;  /* 0x00000000003e782f */ /* 0x000fe400038c0000 */
[----:B------:R-:W-:Y:S01]  /*11570*/  MOV R14, UR62 ;  /* 0x0000003e000e7c02 */ /* 0x000fe20008000f00 */
[----:B------:R-:W-:Y:S10]  /*11580*/  ENDCOLLECTIVE ;  /* 0x000000000000791b */ /* 0x000ff40003800000 */
.L_x_6222:
[----:B------:R-:W-:Y:S05]  /*11590*/  BSYNC B0 ;  /* 0x0000000000007941 */ /* 0x000fea0003800000 */
.L_x_6221:
[----:B------:R-:W-:Y:S05]  /*115a0*/  BRA `(.L_x_6223) ;  /* 0xffffffc400247947 */ /* 0x000fea000383ffff */
.L_x_6153:
[----:B0-----:R0:W1:Y:S02]  /*115b0*/  SYNCS.PHASECHK.TRANS64.TRYWAIT P0, [R8+URZ+0x28c40], R10 ;  /* 0x028c400a080075a7 */ /* 0x001064000800017f */
[----:B-1----:R-:W-:Y:S05]  /*115c0*/  @!P0 NANOSLEEP.SYNCS 0x989680 ;  /* 0x009896800000895d */ /* 0x002fea0003900000 */
[----:B------:R-:W1:Y:S02]  /*115d0*/  @!P0 SYNCS.PHASECHK.TRANS64 P0, [R8+URZ+0x28c40], R10 ;  /* 0x028c400a080085a7 */ /* 0x000e64000800007f */
[----:B-1----:R-:W-:Y:S05]  /*115e0*/  @!P0 BRA `(.L_x_6153) ;  /* 0xfffffffc00f08947 */ /* 0x002fea000383ffff */
[----:B------:R-:W-:Y:S05]  /*115f0*/  BRA `(.L_x_6224) ;  /* 0xffffffc400887947 */ /* 0x000fea000383ffff */
.L_x_6156:
        /* <DEDUP_REMOVED lines=8> */
.L_x_6159:
[----:B0-----:R0:W1:Y:S02]  /*11680*/  SYNCS.PHASECHK.TRANS64.TRYWAIT P0, [R11+URZ+0x28c60], R6 ;  /* 0x028c60060b0075a7 */ /* 0x001064000800017f */
[----:B-1----:R-:W-:Y:S05]  /*11690*/  @!P0 NANOSLEEP.SYNCS 0x989680 ;  /* 0x009896800000895d */ /* 0x002fea0003900000 */
[----:B------:R-:W1:Y:S02]  /*116a0*/  @!P0 SYNCS.PHASECHK.TRANS64 P0, [R11+URZ+0x28c60], R6 ;  /* 0x028c60060b0085a7 */ /* 0x000e64000800007f */
[----:B-1----:R-:W-:Y:S05]  /*116b0*/  @!P0 BRA `(.L_x_6159) ;  /* 0xfffffffc00f08947 */ /* 0x002fea000383ffff */
[----:B------:R-:W-:Y:S05]  /*116c0*/  BRA `(.L_x_6226) ;  /* 0xffffffc800807947 */ /* 0x000fea000383ffff */
.L_x_6168:
[----:B-1----:R1:W2:Y:S02]  /*116d0*/  SYNCS.PHASECHK.TRANS64.TRYWAIT P0, [R2+URZ+0x28c40], R3 ;  /* 0x028c4003020075a7 */ /* 0x0022a4000800017f */
[----:B--2---:R-:W-:Y:S05]  /*116e0*/  @!P0 NANOSLEEP.SYNCS 0x989680 ;  /* 0x009896800000895d */ /* 0x004fea0003900000 */
[----:B------:R-:W2:Y:S02]  /*116f0*/  @!P0 SYNCS.PHASECHK.TRANS64 P0, [R2+URZ+0x28c40], R3 ;  /* 0x028c4003020085a7 */ /* 0x000ea4000800007f */
[----:B--2---:R-:W-:Y:S05]  /*11700*/  @!P0 BRA `(.L_x_6168) ;  /* 0xfffffffc00f08947 */ /* 0x004fea000383ffff */
[----:B------:R-:W-:Y:S05]  /*11710*/  BRA `(.L_x_6227) ;  /* 0xffffffd000487947 */ /* 0x000fea000383ffff */
.L_x_6170:
[----:B0-----:R0:W2:Y:S02]  /*11720*/  SYNCS.PHASECHK.TRANS64.TRYWAIT P0, [R2+URZ+0x28c60], R3 ;  /* 0x028c6003020075a7 */ /* 0x0010a4000800017f */
[----:B--2---:R-:W-:Y:S05]  /*11730*/  @!P0 NANOSLEEP.SYNCS 0x989680 ;  /* 0x009896800000895d */ /* 0x004fea0003900000 */
[----:B------:R-:W2:Y:S02]  /*11740*/  @!P0 SYNCS.PHASECHK.TRANS64 P0, [R2+URZ+0x28c60], R3 ;  /* 0x028c6003020085a7 */ /* 0x000ea4000800007f */
[----:B--2---:R-:W-:Y:S05]  /*11750*/  @!P0 BRA `(.L_x_6170) ;  /* 0xfffffffc00f08947 */ /* 0x004fea000383ffff */
[----:B------:R-:W-:Y:S05]  /*11760*/  BRA `(.L_x_6228) ;  /* 0xffffffd000b87947 */ /* 0x000fea000383ffff */
.L_x_6175:
[----:B-1----:R1:W2:Y:S02]  /*11770*/  SYNCS.PHASECHK.TRANS64.TRYWAIT P0, [R2+URZ+0x28c40], R7 ;  /* 0x028c4007020075a7 */ /* 0x0022a4000800017f */
[----:B--2---:R-:W-:Y:S05]  /*11780*/  @!P0 NANOSLEEP.SYNCS 0x989680 ;  /* 0x009896800000895d */ /* 0x004fea0003900000 */
[----:B------:R-:W2:Y:S02]  /*11790*/  @!P0 SYNCS.PHASECHK.TRANS64 P0, [R2+URZ+0x28c40], R7 ;  /* 0x028c4007020085a7 */ /* 0x000ea4000800007f */
[----:B--2---:R-:W-:Y:S05]  /*117a0*/  @!P0 BRA `(.L_x_6175) ;  /* 0xfffffffc00f08947 */ /* 0x004fea000383ffff */
[----:B------:R-:W-:Y:S05]  /*117b0*/  BRA `(.L_x_6229) ;  /* 0xffffffd800547947 */ /* 0x000fea000383ffff */
.L_x_6177:
[----:B0-----:R0:W2:Y:S02]  /*117c0*/  SYNCS.PHASECHK.TRANS64.TRYWAIT P1, [R2+URZ+0x28c60], R7 ;  /* 0x028c6007020075a7 */ /* 0x0010a4000802017f */
[----:B--2---:R-:W-:Y:S05]  /*117d0*/  @!P1 NANOSLEEP.SYNCS 0x989680 ;  /* 0x009896800000995d */ /* 0x004fea0003900000 */
[----:B------:R-:W2:Y:S02]  /*117e0*/  @!P1 SYNCS.PHASECHK.TRANS64 P1, [R2+URZ+0x28c60], R7 ;  /* 0x028c6007020095a7 */ /* 0x000ea4000802007f */
[----:B--2---:R-:W-:Y:S05]  /*117f0*/  @!P1 BRA `(.L_x_6177) ;  /* 0xfffffffc00f09947 */ /* 0x004fea000383ffff */
[----:B------:R-:W-:Y:S05]  /*11800*/  BRA `(.L_x_6230) ;  /* 0xffffffd800c07947 */ /* 0x000fea000383ffff */
.L_x_6182:
[----:B--2---:R2:W3:Y:S02]  /*11810*/  SYNCS.PHASECHK.TRANS64.TRYWAIT P0, [R2+URZ+0x28c40], R3 ;  /* 0x028c4003020075a7 */ /* 0x0044e4000800017f */
[----:B---3--:R-:W-:Y:S05]  /*11820*/  @!P0 NANOSLEEP.SYNCS 0x989680 ;  /* 0x009896800000895d */ /* 0x008fea0003900000 */
[----:B------:R-:W3:Y:S02]  /*11830*/  @!P0 SYNCS.PHASECHK.TRANS64 P0, [R2+URZ+0x28c40], R3 ;  /* 0x028c4003020085a7 */ /* 0x000ee4000800007f */
[----:B---3--:R-:W-:Y:S05]  /*11840*/  @!P0 BRA `(.L_x_6182) ;  /* 0xfffffffc00f08947 */ /* 0x008fea000383ffff */
[----:B------:R-:W-:Y:S05]  /*11850*/  BRA `(.L_x_6231) ;  /* 0xffffffe0003c7947 */ /* 0x000fea000383ffff */
.L_x_6184:
[----:B0-----:R0:W1:Y:S02]  /*11860*/  SYNCS.PHASECHK.TRANS64.TRYWAIT P1, [R2+URZ+0x28c60], R3 ;  /* 0x028c6003020075a7 */ /* 0x001064000802017f */
[----:B-1----:R-:W-:Y:S05]  /*11870*/  @!P1 NANOSLEEP.SYNCS 0x989680 ;  /* 0x009896800000995d */ /* 0x002fea0003900000 */
[----:B------:R-:W1:Y:S02]  /*11880*/  @!P1 SYNCS.PHASECHK.TRANS64 P1, [R2+URZ+0x28c60], R3 ;  /* 0x028c6003020095a7 */ /* 0x000e64000802007f */
[----:B-1----:R-:W-:Y:S05]  /*11890*/  @!P1 BRA `(.L_x_6184) ;  /* 0xfffffffc00f09947 */ /* 0x002fea000383ffff */
[----:B------:R-:W-:Y:S05]  /*118a0*/  BRA `(.L_x_6232) ;  /* 0xffffffe000ac7947 */ /* 0x000fea000383ffff */
.L_x_6189:
[----:B------:R-:W-:Y:S01]  /*118b0*/  BSSY B0, `(.L_x_6233) ;  /* 0x0000008000007945 */ /* 0x000fe20003800000 */
[----:B0-----:R-:W-:Y:S01]  /*118c0*/  MOV R13, R16 ;  /* 0x00000010000d7202 */ /* 0x001fe20000000f00 */
[----:B------:R-:W-:Y:S01]  /*118d0*/  IMAD.MOV.U32 R12, RZ, RZ, RZ ;  /* 0x000000ffff0c7224 */ /* 0x000fe200078e00ff */
[----:B------:R-:W-:Y:S01]  /*118e0*/  MOV R15, 0xffffffff ;  /* 0xffffffff000f7802 */ /* 0x000fe20000000f00 */
[----:B------:R-:W-:-:S07]  /*118f0*/  IMAD.MOV.U32 R11, RZ, RZ, 0x1f ;  /* 0x0000001fff0b7424 */ /* 0x000fce00078e00ff */
[----:B-1----:R-:W-:Y:S05]  /*11900*/  WARPSYNC.COLLECTIVE R15, `(.L_x_6234) ;  /* 0x000000000f087348 */ /* 0x002fea0003c00000 */
[----:B------:R0:W2:Y:S02]  /*11910*/  SHFL.IDX P6, R14, R13, R12, R11 ;  /* 0x0000000c0d0e7389 */ /* 0x0000a400000c000b */
[----:B012---:R-:W-:Y:S01]  /*11920*/  ENDCOLLECTIVE ;  /* 0x000000000000791b */ /* 0x007fe20003800000 */
.L_x_6234:
[----:B------:R-:W-:Y:S05]  /*11930*/  BSYNC B0 ;  /* 0x0000000000007941 */ /* 0x000fea0003800000 */
.L_x_6233:
        /* <DEDUP_REMOVED lines=8> */
.L_x_6235:
[----:B------:R-:W-:Y:S01]  /*119c0*/  MOV R7, R14 ;  /* 0x0000000e00077202 */ /* 0x000fe20000000f00 */
[----:B------:R-:W-:Y:S06]  /*119d0*/  BRA `(.L_x_6236) ;  /* 0xffffffe400f07947 */ /* 0x000fec000383ffff */
.L_x_6192:
[----:B------:R-:W-:Y:S01]  /*119e0*/  BSSY B0, `(.L_x_6237) ;  /* 0x0000008000007945 */ /* 0x000fe20003800000 */
[----:B-----5:R-:W-:Y:S01]  /*119f0*/  IMAD.MOV.U32 R13, RZ, RZ, R17 ;  /* 0x000000ffff0d7224 */ /* 0x020fe200078e0011 */
[----:B------:R-:W-:Y:S01]  /*11a00*/  MOV R11, RZ ;  /* 0x000000ff000b7202 */ /* 0x000fe20000000f00 */
[----:B------:R-:W-:Y:S02]  /*11a10*/  IMAD.MOV.U32 R12, RZ, RZ, 0x1 ;  /* 0x00000001ff0c7424 */ /* 0x000fe400078e00ff */
[----:B------:R-:W-:-:S07]  /*11a20*/  IMAD.MOV.U32 R15, RZ, RZ, -0x1 ;  /* 0xffffffffff0f7424 */ /* 0x000fce00078e00ff */
[----:B01234-:R-:W-:Y:S05]  /*11a30*/  WARPSYNC.COLLECTIVE R15, `(.L_x_6238) ;  /* 0x000000000f087348 */ /* 0x01ffea0003c00000 */
[----:B------:R0:W0:Y:S02]  /*11a40*/  SHFL.UP P6, R14, R13, R12, R11 ;  /* 0x0400000c0d0e7389 */ /* 0x00002400000c000b */
[----:B01234-:R-:W-:Y:S01]  /*11a50*/  ENDCOLLECTIVE ;  /* 0x000000000000791b */ /* 0x01ffe20003800000 */
.L_x_6238:
[----:B------:R-:W-:Y:S05]  /*11a60*/  BSYNC B0 ;  /* 0x0000000000007941 */ /* 0x000fea0003800000 */
.L_x_6237:
        /* <DEDUP_REMOVED lines=10> */
.L_x_6239:
        /* <DEDUP_REMOVED lines=8> */
.L_x_6240:
        /* <DEDUP_REMOVED lines=8> */
.L_x_6241:
        /* <DEDUP_REMOVED lines=8> */
.L_x_6242:
[----:B------:R-:W-:Y:S01]  /*11c90*/  IMAD.MOV.U32 R12, RZ, RZ, 0x1f ;  /* 0x0000001fff0c7424 */ /* 0x000fe200078e00ff */
[----:B------:R-:W-:Y:S02]  /*11ca0*/  MOV R11, 0x1f ;  /* 0x0000001f000b7802 */ /* 0x000fe40000000f00 */
[----:B------:R-:W-:-:S04]  /*11cb0*/  SEL R2, R14, RZ, P0 ;  /* 0x000000ff0e027207 */ /* 0x000fc80000000000 */
[----:B------:R-:W-:-:S05]  /*11cc0*/  IADD3 R2, R5, R2, RZ ;  /* 0x0000000205027210 */ /* 0x000fca0007ffe0ff */
[----:B------:R-:W-:-:S07]  /*11cd0*/  IMAD.MOV.U32 R13, RZ, RZ, R2 ;  /* 0x000000ffff0d7224 */ /* 0x000fce00078e0002 */
[----:B------:R-:W-:Y:S05]  /*11ce0*/  WARPSYNC.COLLECTIVE R15, `(.L_x_6243) ;  /* 0x000000000f087348 */ /* 0x000fea0003c00000 */
[----:B------:R0:W1:Y:S02]  /*11cf0*/  SHFL.IDX P6, R14, R13, R12, R11 ;  /* 0x0000000c0d0e7389 */ /* 0x00006400000c000b */
[----:B01----:R-:W-:Y:S01]  /*11d00*/  ENDCOLLECTIVE ;  /* 0x000000000000791b */ /* 0x003fe20003800000 */
.L_x_6243:
[----:B------:R-:W-:Y:S05]  /*11d10*/  BRA `(.L_x_6244) ;  /* 0xffffffe400b47947 */ /* 0x000fea000383ffff */
.L_x_6197:
[----:B------:R-:W-:Y:S01]  /*11d20*/  BSSY B0, `(.L_x_6245) ;  /* 0x0000008000007945 */ /* 0x000fe20003800000 */
[----:B-----5:R-:W-:Y:S01]  /*11d30*/  IMAD.MOV.U32 R13, RZ, RZ, R17 ;  /* 0x000000ffff0d7224 */ /* 0x020fe200078e0011 */
[----:B------:R-:W-:Y:S01]  /*11d40*/  MOV R11, RZ ;  /* 0x000000ff000b7202 */ /* 0x000fe20000000f00 */
[----:B------:R-:W-:Y:S02]  /*11d50*/  IMAD.MOV.U32 R12, RZ, RZ, 0x1 ;  /* 0x00000001ff0c7424 */ /* 0x000fe400078e00ff */
[----:B------:R-:W-:-:S07]  /*11d60*/  IMAD.MOV.U32 R15, RZ, RZ, -0x1 ;  /* 0xffffffffff0f7424 */ /* 0x000fce00078e00ff */
[----:B0-2---:R-:W-:Y:S05]  /*11d70*/  WARPSYNC.COLLECTIVE R15, `(.L_x_6246) ;  /* 0x000000000f087348 */ /* 0x005fea0003c00000 */
[----:B------:R1:W3:Y:S02]  /*11d80*/  SHFL.UP P6, R14, R13, R12, R11 ;  /* 0x0400000c0d0e7389 */ /* 0x0002e400000c000b */
[----:B0123--:R-:W-:Y:S01]  /*11d90*/  ENDCOLLECTIVE ;  /* 0x000000000000791b */ /* 0x00ffe20003800000 */
.L_x_6246:
[----:B------:R-:W-:Y:S05]  /*11da0*/  BSYNC B0 ;  /* 0x0000000000007941 */ /* 0x000fea0003800000 */
.L_x_6245:
        /* <DEDUP_REMOVED lines=10> */
.L_x_6247:
        /* <DEDUP_REMOVED lines=8> */
.L_x_6248:
        /* <DEDUP_REMOVED lines=8> */
.L_x_6249:
        /* <DEDUP_REMOVED lines=8> */
.L_x_6250:
        /* <DEDUP_REMOVED lines=8> */
.L_x_6251:
[----:B------:R-:W-:Y:S05]  /*12050*/  BRA `(.L_x_6252) ;  /* 0xffffffe400987947 */ /* 0x000fea000383ffff */
.L_x_6199:
[----:B------:R-:W-:Y:S01]  /*12060*/  BSSY B0, `(.L_x_6253) ;  /* 0x0000006000007945 */ /* 0x000fe20003800000 */
[----:B------:R-:W-:Y:S01]  /*12070*/  PLOP3.LUT P6, PT, P6, PT, PT, 0x8, 0x0 ;  /* 0x000000000000781c */ /* 0x000fe200037ce170 */
[----:B------:R-:W-:-:S12]  /*12080*/  IMAD.MOV.U32 R15, RZ, RZ, -0x1 ;  /* 0xffffffffff0f7424 */ /* 0x000fd800078e00ff */
[----:B0-----:R-:W-:Y:S05]  /*12090*/  WARPSYNC.COLLECTIVE R15, `(.L_x_6254) ;  /* 0x000000000f087348 */ /* 0x001fea0003c00000 */
[----:B------:R-:W-:Y:S01]  /*120a0*/  VOTE.ANY R14, PT, P6 ;  /* 0x00000000000e7806 */ /* 0x000fe200030e0100 */
[----:B0-----:R-:W-:Y:S06]  /*120b0*/  ENDCOLLECTIVE ;  /* 0x000000000000791b */ /* 0x001fec0003800000 */
.L_x_6254:
[----:B------:R-:W-:Y:S05]  /*120c0*/  BSYNC B0 ;  /* 0x0000000000007941 */ /* 0x000fea0003800000 */
.L_x_6253:
[----:B------:R-:W-:Y:S01]  /*120d0*/  IMAD.MOV.U32 R3, RZ, RZ, R14 ;  /* 0x000000ffff037224 */ /* 0x000fe200078e000e */
[----:B------:R-:W-:Y:S01]  /*120e0*/  MOV R13, R17 ;  /* 0x00000011000d7202 */ /* 0x000fe20000000f00 */
[----:B------:R-:W-:Y:S01]  /*120f0*/  IMAD.MOV.U32 R11, RZ, RZ, 0x1f ;  /* 0x0000001fff0b7424 */ /* 0x000fe200078e00ff */
[----:B------:R-:W-:Y:S01]  /*12100*/  MOV R15, 0xffffffff ;  /* 0xffffffff000f7802 */ /* 0x000fe20000000f00 */
[----:B------:R-:W0:Y:S02]  /*12110*/  POPC R6, R3 ;  /* 0x0000000300067309 */ /* 0x000e240000000000 */
[----:B0-----:R-:W-:-:S07]  /*12120*/  IMAD.MOV.U32 R12, RZ, RZ, R6 ;  /* 0x000000ffff0c7224 */ /* 0x001fce00078e0006 */
[----:B------:R-:W-:Y:S05]  /*12130*/  WARPSYNC.COLLECTIVE R15, `(.L_x_6255) ;  /* 0x000000000f087348 */ /* 0x000fea0003c00000 */
[----:B------:R0:W1:Y:S02]  /*12140*/  SHFL.IDX P6, R14, R13, R12, R11 ;  /* 0x0000000c0d0e7389 */ /* 0x00006400000c000b */
[----:B01----:R-:W-:Y:S01]  /*12150*/  ENDCOLLECTIVE ;  /* 0x000000000000791b */ /* 0x003fe20003800000 */
.L_x_6255:
[----:B------:R-:W-:Y:S01]  /*12160*/  IMAD.MOV.U32 R17, RZ, RZ, R14 ;  /* 0x000000ffff117224 */ /* 0x000fe200078e000e */
[----:B------:R-:W-:Y:S06]  /*12170*/  BRA `(.L_x_6256) ;  /* 0xffffffe400887947 */ /* 0x000fec000383ffff */
.L_x_6201:
[----:B------:R-:W-:Y:S01]  /*12180*/  BSSY B0, `(.L_x_6257) ;  /* 0x0000007000007945 */ /* 0x000fe20003800000 */
[----:B------:R-:W-:Y:S01]  /*12190*/  IMAD.MOV.U32 R13, RZ, RZ, R2 ;  /* 0x000000ffff0d7224 */ /* 0x000fe200078e0002 */
[----:B------:R-:W-:Y:S01]  /*121a0*/  MOV R11, 0x1f ;  /* 0x0000001f000b7802 */ /* 0x000fe20000000f00 */
[----:B------:R-:W-:-:S07]  /*121b0*/  IMAD.MOV.U32 R15, RZ, RZ, -0x1 ;  /* 0xffffffffff0f7424 */ /* 0x000fce00078e00ff */
[----:B012---:R-:W-:Y:S05]  /*121c0*/  WARPSYNC.COLLECTIVE R15, `(.L_x_6258) ;  /* 0x000000000f087348 */ /* 0x007fea0003c00000 */
[----:B------:R3:W4:Y:S02]  /*121d0*/  SHFL.IDX P6, R14, R13, R12, R11 ;  /* 0x0000000c0d0e7389 */ /* 0x00072400000c000b */
[----:B01234-:R-:W-:Y:S01]  /*121e0*/  ENDCOLLECTIVE ;  /* 0x000000000000791b */ /* 0x01ffe20003800000 */
.L_x_6258:
[----:B------:R-:W-:Y:S05]  /*121f0*/  BSYNC B0 ;  /* 0x0000000000007941 */ /* 0x000fea0003800000 */
.L_x_6257:
[----:B------:R-:W-:Y:S01]  /*12200*/  IMAD.MOV.U32 R7, RZ, RZ, R14 ;  /* 0x000000ffff077224 */ /* 0x000fe200078e000e */
[----:B------:R-:W-:Y:S06]  /*12210*/  BRA `(.L_x_6200) ;  /* 0xffffffe4007c7947 */ /* 0x000fec000383ffff */
.L_x_6205:
[----:B-1----:R1:W2:Y:S02]  /*12220*/  SYNCS.PHASECHK.TRANS64.TRYWAIT P0, [R0+URZ+0x28c20], R3 ;  /* 0x028c2003000075a7 */ /* 0x0022a4000800017f */
[----:B--2---:R-:W-:Y:S05]  /*12230*/  @!P0 NANOSLEEP.SYNCS 0x989680 ;  /* 0x009896800000895d */ /* 0x004fea0003900000 */
[----:B------:R-:W2:Y:S02]  /*12240*/  @!P0 SYNCS.PHASECHK.TRANS64 P0, [R0+URZ+0x28c20], R3 ;  /* 0x028c2003000085a7 */ /* 0x000ea4000800007f */
[----:B--2---:R-:W-:Y:S05]  /*12250*/  @!P0 BRA `(.L_x_6205) ;  /* 0xfffffffc00f08947 */ /* 0x004fea000383ffff */
[----:B------:R-:W-:Y:S05]  /*12260*/  BRA `(.L_x_6259) ;  /* 0xffffffe800f07947 */ /* 0x000fea000383ffff */
.L_x_6206:
[----:B------:R-:W2:Y:S01]  /*12270*/  S2R R2, SR_TID.X ;  /* 0x0000000000027919 */ /* 0x000ea20000002100 */
[----:B------:R-:W-:Y:S01]  /*12280*/  BSSY B0, `(.L_x_6260) ;  /* 0x000000a000007945 */ /* 0x000fe20003800000 */
[----:B------:R-:W-:Y:S01]  /*12290*/  IMAD.MOV.U32 R12, RZ, RZ, RZ ;  /* 0x000000ffff0c7224 */ /* 0x000fe200078e00ff */
[----:B------:R-:W-:Y:S01]  /*122a0*/  MOV R15, 0xffffffff ;  /* 0xffffffff000f7802 */ /* 0x000fe20000000f00 */
[----:B------:R-:W-:Y:S01]  /*122b0*/  IMAD.MOV.U32 R11, RZ, RZ, 0x1f ;  /* 0x0000001fff0b7424 */ /* 0x000fe200078e00ff */
[----:B--2---:R-:W-:-:S04]  /*122c0*/  SHF.R.U32.HI R2, RZ, 0x5, R2 ;  /* 0x00000005ff027819 */ /* 0x004fc80000011602 */
[----:B------:R-:W-:-:S04]  /*122d0*/  LOP3.LUT R2, R2, 0x3, RZ, 0xc0, !PT ;  /* 0x0000000302027812 */ /* 0x000fc800078ec0ff */
[----:B0-----:R-:W-:-:S07]  /*122e0*/  MOV R13, R2 ;  /* 0x00000002000d7202 */ /* 0x001fce0000000f00 */
[----:B-1----:R-:W-:Y:S05]  /*122f0*/  WARPSYNC.COLLECTIVE R15, `(.L_x_6261) ;  /* 0x000000000f087348 */ /* 0x002fea0003c00000 */
[----:B------:R0:W2:Y:S02]  /*12300*/  SHFL.IDX P6, R14, R13, R12, R11 ;  /* 0x0000000c0d0e7389 */ /* 0x0000a400000c000b */
[----:B012---:R-:W-:Y:S01]  /*12310*/  ENDCOLLECTIVE ;  /* 0x000000000000791b */ /* 0x007fe20003800000 */
.L_x_6261:
[----:B------:R-:W-:Y:S05]  /*12320*/  BSYNC B0 ;  /* 0x0000000000007941 */ /* 0x000fea0003800000 */
.L_x_6260:
[----:B------:R-:W-:Y:S05]  /*12330*/  BRA `(.L_x_6262) ;  /* 0xffffffe800d87947 */ /* 0x000fea000383ffff */
.L_x_6209:
[----:B------:R-:W-:Y:S01]  /*12340*/  BSSY B1, `(.L_x_6263) ;  /* 0x0000006000017945 */ /* 0x000fe20003800000 */
[----:B------:R-:W-:-:S07]  /*12350*/  IMAD.MOV.U32 R15, RZ, RZ, -0x1 ;  /* 0xffffffffff0f7424 */ /* 0x000fce00078e00ff */
[----:B012---:R-:W-:Y:S05]  /*12360*/  WARPSYNC.COLLECTIVE R15, `(.L_x_6264) ;  /* 0x000000000f0c7348 */ /* 0x007fea0003c00000 */
[----:B------:R-:W-:Y:S02]  /*12370*/  ELECT P6, UR62, PT ;  /* 0x00000000003e782f */ /* 0x000fe400038c0000 */
[----:B------:R-:W-:Y:S01]  /*12380*/  MOV R14, UR62 ;  /* 0x0000003e000e7c02 */ /* 0x000fe20008000f00 */
[----:B012---:R-:W-:Y:S10]  /*12390*/  ENDCOLLECTIVE ;  /* 0x000000000000791b */ /* 0x007ff40003800000 */
.L_x_6264:
[----:B------:R-:W-:Y:S05]  /*123a0*/  BSYNC B1 ;  /* 0x0000000000017941 */ /* 0x000fea0003800000 */
.L_x_6263:
[----:B------:R-:W-:Y:S05]  /*123b0*/  BRA `(.L_x_6265) ;  /* 0xffffffe800d07947 */ /* 0x000fea000383ffff */
.L_x_6211:
[----:B-1----:R1:W2:Y:S02]  /*123c0*/  SYNCS.PHASECHK.TRANS64.TRYWAIT P0, [R6+URZ], R5 ;  /* 0x00000005060075a7 */ /* 0x0022a4000800017f */
[----:B--2---:R-:W-:Y:S05]  /*123d0*/  @!P0 NANOSLEEP.SYNCS 0x989680 ;  /* 0x009896800000895d */ /* 0x004fea0003900000 */
[----:B------:R-:W2:Y:S02]  /*123e0*/  @!P0 SYNCS.PHASECHK.TRANS64 P0, [R6+URZ], R5 ;  /* 0x00000005060085a7 */ /* 0x000ea4000800007f */
[----:B--2---:R-:W-:Y:S05]  /*123f0*/  @!P0 BRA `(.L_x_6211) ;  /* 0xfffffffc00f08947 */ /* 0x004fea000383ffff */
[----:B------:R-:W-:Y:S05]  /*12400*/  BRA `(.L_x_6266) ;  /* 0xffffffec000c7947 */ /* 0x000fea000383ffff */
.L_x_6212:
[----:B--2---:R2:W3:Y:S02]  /*12410*/  SYNCS.PHASECHK.TRANS64.TRYWAIT P0, [R7+URZ], R2 ;  /* 0x00000002070075a7 */ /* 0x0044e4000800017f */
[----:B---3--:R-:W-:Y:S05]  /*12420*/  @!P0 NANOSLEEP.SYNCS 0x989680 ;  /* 0x009896800000895d */ /* 0x008fea0003900000 */
[----:B------:R-:W3:Y:S02]  /*12430*/  @!P0 SYNCS.PHASECHK.TRANS64 P0, [R7+URZ], R2 ;  /* 0x00000002070085a7 */ /* 0x000ee4000800007f */
[----:B---3--:R-:W-:Y:S05]  /*12440*/  @!P0 BRA `(.L_x_6212) ;  /* 0xfffffffc00f08947 */ /* 0x008fea000383ffff */
[----:B------:R-:W-:Y:S05]  /*12450*/  BRA `(.L_x_6267) ;  /* 0xffffffec00007947 */ /* 0x000fea000383ffff */
.L_x_6214:
[----:B---3--:R3:W4:Y:S02]  /*12460*/  SYNCS.PHASECHK.TRANS64.TRYWAIT P0, [R4+URZ], R5 ;  /* 0x00000005040075a7 */ /* 0x008724000800017f */
[----:B----4-:R-:W-:Y:S05]  /*12470*/  @!P0 NANOSLEEP.SYNCS 0x989680 ;  /* 0x009896800000895d */ /* 0x010fea0003900000 */
[----:B------:R-:W4:Y:S02]  /*12480*/  @!P0 SYNCS.PHASECHK.TRANS64 P0, [R4+URZ], R5 ;  /* 0x00000005040085a7 */ /* 0x000f24000800007f */
[----:B----4-:R-:W-:Y:S05]  /*12490*/  @!P0 BRA `(.L_x_6214) ;  /* 0xfffffffc00f08947 */ /* 0x010fea000383ffff */
[----:B------:R-:W-:Y:S05]  /*124a0*/  BRA `(.L_x_6268) ;  /* 0xffffffec00087947 */ /* 0x000fea000383ffff */
.L_x_6269:
        /* <DEDUP_REMOVED lines=13> */
.L_x_11955:


//--------------------- .text._ZN7cutlass13device_kernelIN5flash11enable_sm90INS1_16FlashAttnFwdSm90INS1_25CollectiveMainloopFwdSm90ILi2EN4cute5tupleIJNS5_1CILi1EEES8_S8_EEENS6_IJNS7_ILi64EEESA_SA_EEELi512ENS_10bfloat16_tEfNS_4arch4Sm90ELb1ELb0ELb1ELb1ELb0ELb1ELb0ELb0ELb0ELb0ELb0ELb0EEENS1_21CollectiveEpilogueFwdINS6_IJSA_NS7_ILi512EEESA_EEES9_SC_SE_Li256ELb1ELb0ELb0ELb0EEENS1_36VarlenDynamicPersistentTileSchedulerILi64ELi64ELi256ELi32ELb0ELb0ELb1ELb1ELb1ELb1EEEEEEEEEvNT_6ParamsE --------------------------
	.section	.text._ZN7cutlass13device_kernelIN5flash11enable_sm90INS1_16FlashAttnFwdSm90INS1_25CollectiveMainloopFwdSm90ILi2EN4cute5tupleIJNS5_1CILi1EEES8_S8_EEENS6_IJNS7_ILi64EEESA_SA_EEELi512ENS_10bfloat16_tEfNS_4arch4Sm90ELb1ELb0ELb1ELb1ELb0ELb1ELb0ELb0ELb0ELb0ELb0ELb0EEENS1_21CollectiveEpilogueFwdINS6_IJSA_NS7_ILi512EEESA_EEES9_SC_SE_Li256ELb1ELb0ELb0ELb0EEENS1_36VarlenDynamicPersistentTileSchedulerILi64ELi64ELi256ELi32ELb0ELb0ELb1ELb1ELb1ELb1EEEEEEEEEvNT_6ParamsE,"ax",@progbits
	.align	128
.text._ZN7cutlass13device_kernelIN5flash11enable_sm90INS1_16FlashAttnFwdSm90INS1_25CollectiveMainloopFwdSm90ILi2EN4cute5tupleIJNS5_1CILi1EEES8_S8_EEENS6_IJNS7_ILi64EEESA_SA_EEELi512ENS_10bfloat16_tEfNS_4arch4Sm90ELb1ELb0ELb1ELb1ELb0ELb1ELb0ELb0ELb0ELb0ELb0ELb0EEENS1_21CollectiveEpilogueFwdINS6_IJSA_NS7_ILi512EEESA_EEES9_SC_SE_Li256ELb1ELb0ELb0ELb0EEENS1_36VarlenDynamicPersistentTileSchedulerILi64ELi64ELi256ELi32ELb0ELb0ELb1ELb1ELb1ELb1EEEEEEEEEvNT_6ParamsE:
        .type           _ZN7cutlass13device_kernelIN5flash11enable_sm90INS1_16FlashAttnFwdSm90INS1_25CollectiveMainloopFwdSm90ILi2EN4cute5tupleIJNS5_1CILi1EEES8_S8_EEENS6_IJNS7_ILi64EEESA_SA_EEELi512ENS_10bfloat16_tEfNS_4arch4Sm90ELb1ELb0ELb1ELb1ELb0ELb1ELb0ELb0ELb0ELb0ELb0ELb0EEENS1_21CollectiveEpilogueFwdINS6_IJSA_NS7_ILi512EEESA_EEES9_SC_SE_Li256ELb1ELb0ELb0ELb0EEENS1_36VarlenDynamicPersistentTileSchedulerILi64ELi64ELi256ELi32ELb0ELb0ELb1ELb1ELb1ELb1EEEEEEEEEvNT_6ParamsE,@function
        .size           _ZN7cutlass13device_kernelIN5flash11enable_sm90INS1_16FlashAttnFwdSm90INS1_25CollectiveMainloopFwdSm90ILi2EN4cute5tupleIJNS5_1CILi1EEES8_S8_EEENS6_IJNS7_ILi64EEESA_SA_EEELi512ENS_10bfloat16_tEfNS_4arch4Sm90ELb1ELb0ELb1ELb1ELb0ELb1ELb0ELb0ELb0ELb0ELb0ELb0EEENS1_21CollectiveEpilogueFwdINS6_IJSA_NS7_ILi512EEESA_EEES9_SC_SE_Li256ELb1ELb0ELb0ELb0EEENS1_36VarlenDynamicPersistentTileSchedulerILi64ELi64ELi256ELi32ELb0ELb0ELb1ELb1ELb1ELb1EEEEEEEEEvNT_6ParamsE,(.L_x_11956 - _ZN7cutlass13device_kernelIN5flash11enable_sm90INS1_16FlashAttnFwdSm90INS1_25CollectiveMainloopFwdSm90ILi2EN4cute5tupleIJNS5_1CILi1EEES8_S8_EEENS6_IJNS7_ILi64EEESA_SA_EEELi512ENS_10bfloat16_tEfNS_4arch4Sm90ELb1ELb0ELb1ELb1ELb0ELb1ELb0ELb0ELb0ELb0ELb0ELb0EEENS1_21CollectiveEpilogueFwdINS6_IJSA_NS7_ILi512EEESA_EEES9_SC_SE_Li256ELb1ELb0ELb0ELb0EEENS1_36VarlenDynamicPersistentTileSchedulerILi64ELi64ELi256ELi32ELb0ELb0ELb1ELb1ELb1ELb1EEEEEEEEEvNT_6ParamsE)
        .other          _ZN7cutlass13device_kernelIN5flash11enable_sm90INS1_16FlashAttnFwdSm90INS1_25CollectiveMainloopFwdSm90ILi2EN4cute5tupleIJNS5_1CILi1EEES8_S8_EEENS6_IJNS7_ILi64EEESA_SA_EEELi512ENS_10bfloat16_tEfNS_4arch4Sm90ELb1ELb0ELb1ELb1ELb0ELb1ELb0ELb0ELb0ELb0ELb0ELb0EEENS1_21CollectiveEpilogueFwdINS6_IJSA_NS7_ILi512EEESA_EEES9_SC_SE_Li256ELb1ELb0ELb0ELb0EEENS1_36VarlenDynamicPersistentTileSchedulerILi64ELi64ELi256ELi32ELb0ELb0ELb1ELb1ELb1ELb1EEEEEEEEEvNT_6ParamsE,@"STO_CUDA_ENTRY STV_DEFAULT"
_ZN7cutlass13device_kernelIN5flash11enable_sm90INS1_16FlashAttnFwdSm90INS1_25CollectiveMainloopFwdSm90ILi2EN4cute5tupleIJNS5_1CILi1EEES8_S8_EEENS6_IJNS7_ILi64EEESA_SA_EEELi512ENS_10bfloat16_tEfNS_4arch4Sm90ELb1ELb0ELb1ELb1ELb0ELb1ELb0ELb0ELb0ELb0ELb0ELb0EEENS1_21CollectiveEpilogueFwdINS6_IJSA_NS7_ILi512EEESA_EEES9_SC_SE_Li256ELb1ELb0ELb0ELb0EEENS1_36VarlenDynamicPersistentTileSchedulerILi64ELi64ELi256ELi32ELb0ELb0ELb1ELb1ELb1ELb1EEEEEEEEEvNT_6ParamsE:
        /* <DEDUP_REMOVED lines=26> */
.L_x_6271:
[----:B------:R-:W-:Y:S05]  /*01a0*/  BSYNC B0 ;  /* 0x0000000000007941 */ /* 0x000fea0003800000 */
.L_x_6270:
        /* <DEDUP_REMOVED lines=37> */
.L_x_6272:
        /* <DEDUP_REMOVED lines=22> */
.L_x_6273:
        /* <DEDUP_REMOVED lines=18> */
.L_x_6274:
        /* <DEDUP_REMOVED lines=22> */
.L_x_6275:
        /* <DEDUP_REMOVED lines=22> */
.L_x_6276:
        /* <DEDUP_REMOVED lines=9> */
.L_x_6279:
        /* <DEDUP_REMOVED lines=25> */
[----:B------:R-:W-:Y:S02]  /*0b60*/  LEA.HI R0, R3, R220, RZ, 0x7 ;  /* 0x000000dc03007211 */ /* 0x000fe400078f38ff */
[----:B------:R-:W-:Y:S02]  /*0b70*/  LOP3.LUT R7, R6, 0xfffffff0, RZ, 0xc0, !PT ;  /* 0xfffffff006077812 */ /* 0x000fe400078ec0ff */
[----:B------:R-:W-:-:S03]  /*0b80*/  LOP3.LUT R5, R0, 0xffffff80, RZ, 0xc0, !PT ;  /* 0xffffff8000057812 */ /* 0x000fc600078ec0ff */
[C---:B------:R-:W-:Y:S01]  /*0b90*/  IMAD.IADD R10, R220.reuse, 0x1, -R7 ;  /* 0x00000001dc0a7824 */ /* 0x040fe200078e0a07 */
[----:B------:R-:W-:Y:S01]  /*0ba0*/  LEA.HI R4, R3, R220, RZ, 0x5 ;  /* 0x000000dc03047211 */ /* 0x000fe200078f28ff */
[----:B------:R-:W-:Y:S01]  /*0bb0*/  IMAD.IADD R5, R220, 0x1, -R5 ;  /* 0x00000001dc057824 */ /* 0x000fe200078e0a05 */
[----:B------:R-:W-:Y:S02]  /*0bc0*/  SHF.R.S32.HI R13, RZ, 0x4, R6 ;  /* 0x00000004ff0d7819 */ /* 0x000fe40000011406 */
[----:B------:R-:W-:Y:S02]  /*0bd0*/  SHF.R.S32.HI R7, RZ, 0x1f, R10 ;  /* 0x0000001fff077819 */ /* 0x000fe4000001140a */
[--C-:B------:R-:W-:Y:S02]  /*0be0*/  SHF.R.S32.HI R200, RZ, 0x5, R4.reuse ;  /* 0x00000005ffc87819 */ /* 0x100fe40000011404 */
[----:B------:R-:W-:Y:S02]  /*0bf0*/  SHF.R.S32.HI R11, RZ, 0x1f, R4 ;  /* 0x0000001fff0b7819 */ /* 0x000fe40000011404 */
[----:B------:R-:W-:-:S02]  /*0c00*/  SHF.R.S32.HI R4, RZ, 0x1f, R5 ;  /* 0x0000001fff047819 */ /* 0x000fc40000011405 */
[----:B------:R-:W-:Y:S02]  /*0c10*/  LEA.HI R9, R7, R10, RZ, 0x3 ;  /* 0x0000000a07097211 */ /* 0x000fe400078f18ff */
[----:B------:R-:W-:Y:S02]  /*0c20*/  LEA.HI R8, R6, R13, RZ, 0x1 ;  /* 0x0000000d06087211 */ /* 0x000fe400078f08ff */
[----:B------:R-:W-:Y:S02]  /*0c30*/  LEA.HI R6, R4, R5, RZ, 0x2 ;  /* 0x0000000504067211 */ /* 0x000fe400078f10ff */
[----:B------:R-:W-:Y:S02]  /*0c40*/  LEA.HI R14, R11, R200, RZ, 0x2 ;  /* 0x000000c80b0e7211 */ /* 0x000fe400078f10ff */
[----:B------:R-:W-:Y:S02]  /*0c50*/  LOP3.LUT R11, R9, 0xfffffff8, RZ, 0xc0, !PT ;  /* 0xfffffff8090b7812 */ /* 0x000fe400078ec0ff */
[----:B------:R-:W-:-:S02]  /*0c60*/  LOP3.LUT R12, R8, 0x1ffffffe, RZ, 0xc0, !PT ;  /* 0x1ffffffe080c7812 */ /* 0x000fc400078ec0ff */
[--C-:B------:R-:W-:Y:S02]  /*0c70*/  SHF.R.S32.HI R7, RZ, 0x2, R6.reuse ;  /* 0x00000002ff077819 */ /* 0x100fe40000011406 */
[----:B------:R-:W-:Y:S02]  /*0c80*/  SHF.R.S32.HI R8, RZ, 0x1f, R6 ;  /* 0x0000001fff087819 */ /* 0x000fe40000011406 */
[----:B------:R-:W-:Y:S02]  /*0c90*/  SHF.R.S32.HI R211, RZ, 0x7, R0 ;  /* 0x00000007ffd37819 */ /* 0x000fe40000011400 */
[----:B------:R-:W-:Y:S02]  /*0ca0*/  LOP3.LUT R6, R6, 0x7ffffffc, RZ, 0xc0, !PT ;  /* 0x7ffffffc06067812 */ /* 0x000fe400078ec0ff */
[----:B------:R-:W-:Y:S02]  /*0cb0*/  LOP3.LUT R15, R14, 0x3ffffc, RZ, 0xc0, !PT ;  /* 0x003ffffc0e0f7812 */ /* 0x000fe400078ec0ff */
[----:B------:R-:W-:Y:S01]  /*0cc0*/  IADD3 R11, R10, -R11, RZ ;  /* 0x8000000b0a0b7210 */ /* 0x000fe20007ffe0ff */
[----:B------:R-:W-:Y:S01]  /*0cd0*/  IMAD R14, R211, 0x100, R10 ;  /* 0x00000100d30e7824 */ /* 0x000fe200078e020a */
[----:B------:R-:W-:Y:S01]  /*0ce0*/  LEA.HI R4, R4, R5, RZ, 0x5 ;  /* 0x0000000504047211 */ /* 0x000fe200078f28ff */
[----:B------:R-:W-:Y:S01]  /*0cf0*/  IMAD.IADD R6, R5, 0x1, -R6 ;  /* 0x0000000105067824 */ /* 0x000fe200078e0a06 */
[----:B------:R-:W-:Y:S01]  /*0d00*/  LEA.HI R8, R8, R7, RZ, 0x3 ;  /* 0x0000000708087211 */ /* 0x000fe200078f18ff */
[----:B------:R-:W-:Y:S01]  /*0d10*/  IMAD.IADD R15, R200, 0x1, -R15 ;  /* 0x00000001c80f7824 */ /* 0x000fe200078e0a0f */
[----:B------:R-:W-:Y:S01]  /*0d20*/  LEA.HI R5, R3, R220, RZ, 0x2 ;  /* 0x000000dc03057211 */ /* 0x000fe200078f10ff */
[----:B------:R-:W-:-:S02]  /*0d30*/  IMAD.IADD R12, R13, 0x1, -R12 ;  /* 0x000000010d0c7824 */ /* 0x000fc400078e0a0c */
[----:B------:R-:W-:Y:S01]  /*0d40*/  IMAD.SHL.U32 R10, R11, 0x40, RZ ;  /* 0x000000400b0a7824 */ /* 0x000fe200078e00ff */
[----:B------:R-:W-:Y:S01]  /*0d50*/  LOP3.LUT R8, R8, 0xfffffff8, RZ, 0xc0, !PT ;  /* 0xfffffff808087812 */ /* 0x000fe200078ec0ff */
[----:B------:R-:W-:Y:S01]  /*0d60*/  IMAD.SHL.U32 R9, R9, 0x40, RZ ;  /* 0x0000004009097824 */ /* 0x000fe200078e00ff */
[----:B------:R-:W-:Y:S01]  /*0d70*/  SHF.R.S32.HI R23, RZ, 0x2, R5 ;  /* 0x00000002ff177819 */ /* 0x000fe20000011405 */
[----:B------:R-:W-:Y:S01]  /*0d80*/  IMAD R14, R15, 0x10, R14 ;  /* 0x000000100f0e7824 */ /* 0x000fe200078e020e */
[----:B------:R-:W-:Y:S01]  /*0d90*/  LOP3.LUT R10, R10, 0x1c0, RZ, 0xc0, !PT ;  /* 0x000001c00a0a7812 */ /* 0x000fe200078ec0ff */
[----:B------:R-:W-:Y:S01]  /*0da0*/  IMAD.SHL.U32 R13, R12, 0x8, RZ ;  /* 0x000000080c0d7824 */ /* 0x000fe200078e00ff */
[----:B------:R-:W-:Y:S01]  /*0db0*/  IADD3 R7, R7, -R8, RZ ;  /* 0x8000000807077210 */ /* 0x000fe20007ffe0ff */
[----:B------:R-:W-:Y:S01]  /*0dc0*/  VIADD R221, R23, 0x20 ;  /* 0x0000002017dd7836 */ /* 0x000fe20000000000 */
[----:B------:R-:W-:Y:S01]  /*0dd0*/  LOP3.LUT R9, R9, 0x7ffffe00, RZ, 0xc0, !PT ;  /* 0x7ffffe0009097812 */ /* 0x000fe200078ec0ff */
[----:B------:R-:W-:Y:S01]  /*0de0*/  IMAD.U32 R219, R14, 0x40, R13 ;  /* 0x000000400edb7824 */ /* 0x000fe200078e000d */
[----:B------:R-:W-:-:S02]  /*0df0*/  SHF.R.S32.HI R4, RZ, 0x5, R4 ;  /* 0x00000005ff047819 */ /* 0x000fc40000011404 */
[----:B------:R-:W-:Y:S02]  /*0e00*/  LOP3.LUT R13, R10, 0x8, R13, 0xf8, !PT ;  /* 0x000000080a0d7812 */ /* 0x000fe400078ef80d */
[----:B------:R-:W-:Y:S01]  /*0e10*/  SHF.R.U32.HI R10, RZ, 0x3, R10 ;  /* 0x00000003ff0a7819 */ /* 0x000fe2000001160a */
[----:B------:R-:W-:Y:S01]  /*0e20*/  IMAD R9, R200, 0x400, R9 ;  /* 0x00000400c8097824 */ /* 0x000fe200078e0209 */
[----:B------:R-:W-:Y:S01]  /*0e30*/  SHF.R.S32.HI R8, RZ, 0x1f, R221 ;  /* 0x0000001fff087819 */ /* 0x000fe200000114dd */
[----:B------:R-:W-:Y:S01]  /*0e40*/  IMAD R190, R4, 0x10, R7 ;  /* 0x0000001004be7824 */ /* 0x000fe200078e0207 */
[----:B------:R-:W-:Y:S02]  /*0e50*/  LOP3.LUT R10, R13, R10, RZ, 0x3c, !PT ;  /* 0x0000000a0d0a7212 */ /* 0x000fe400078e3cff */
[----:B------:R-:W-:Y:S02]  /*0e60*/  LEA.HI R4, R3, R220, RZ, 0x3 ;  /* 0x000000dc03047211 */ /* 0x000fe400078f18ff */
[----:B------:R-:W-:Y:S01]  /*0e70*/  LOP3.LUT R7, R5, 0xfffffffc, RZ, 0xc0, !PT ;  /* 0xfffffffc05077812 */ /* 0x000fe200078ec0ff */
[----:B------:R-:W-:Y:S01]  /*0e80*/  IMAD.SHL.U32 R217, R221, 0x40, RZ ;  /* 0x00000040ddd97824 */ /* 0x000fe200078e00ff */
[----:B------:R-:W-:-:S02]  /*0e90*/  IADD3 R9, R9, R10, RZ ;  /* 0x0000000a09097210 */ /* 0x000fc40007ffe0ff */
[----:B------:R-:W-:Y:S02]  /*0ea0*/  LOP3.LUT R3, R4, 0x1ffffff8, RZ, 0xc0, !PT ;  /* 0x1ffffff804037812 */ /* 0x000fe400078ec0ff */
[----:B------:R-:W-:Y:S02]  /*0eb0*/  IADD3 R210, R220, -R7, RZ ;  /* 0x80000007dcd27210 */ /* 0x000fe40007ffe0ff */
[----:B------:R-:W-:Y:S02]  /*0ec0*/  LEA.HI R8, R8, R221, RZ, 0x3 ;  /* 0x000000dd08087211 */ /* 0x000fe400078f18ff */
[----:B------:R-:W-:Y:S01]  /*0ed0*/  R2P PR, R11, 0x6 ;  /* 0x000000060b007804 */ /* 0x000fe20000000000 */
[----:B------:R-:W-:Y:S01]  /*0ee0*/  IMAD.IADD R3, R220, 0x1, -R3 ;  /* 0x00000001dc037824 */ /* 0x000fe200078e0a03 */
[----:B------:R-:W-:Y:S01]  /*0ef0*/  SHF.R.S32.HI R202, RZ, 0x3, R4 ;  /* 0x00000003ffca7819 */ /* 0x000fe20000011404 */
[----:B------:R-:W-:Y:S01]  /*0f00*/  IMAD.SHL.U32 R8, R8, 0x40, RZ ;  /* 0x0000004008087824 */ /* 0x000fe200078e00ff */
[----:B------:R-:W-:Y:S01]  /*0f10*/  LEA.HI R0, R0, R211, RZ, 0x1 ;  /* 0x000000d300007211 */ /* 0x000fe200078f08ff */
[----:B------:R-:W-:Y:S01]  /*0f20*/  IMAD R196, R9, 0x2, R2 ;  /* 0x0000000209c47824 */ /* 0x000fe200078e0202 */
[----:B------:R-:W-:Y:S01]  /*0f30*/  LOP3.LUT R217, R217, 0x1c0, RZ, 0xc0, !PT ;  /* 0x000001c0d9d97812 */ /* 0x000fe200078ec0ff */
[----:B------:R-:W-:Y:S01]  /*0f40*/  IMAD.MOV.U32 R198, RZ, RZ, 0x20 ;  /* 0x00000020ffc67424 */ /* 0x000fe200078e00ff */
[----:B------:R-:W-:Y:S01]  /*0f50*/  SHF.R.S32.HI R4, RZ, 0x1f, R5 ;  /* 0x0000001fff047819 */ /* 0x000fe20000011405 */
[----:B------:R-:W-:Y:S01]  /*0f60*/  IMAD.SHL.U32 R193, R3, 0x8, RZ ;  /* 0x0000000803c17824 */ /* 0x000fe200078e00ff */
[----:B------:R-:W-:Y:S01]  /*0f70*/  LOP3.LUT R0, R0, 0xfffffe, RZ, 0xc0, !PT ;  /* 0x00fffffe00007812 */ /* 0x000fe200078ec0ff */
[----:B------:R-:W-:Y:S01]  /*0f80*/  VIADD R199, R196, 0x26800 ;  /* 0x00026800c4c77836 */ /* 0x000fe20000000000 */
[----:B------:R-:W-:-:S02]  /*0f90*/  SHF.R.U32.HI R222, RZ, 0x3, R217 ;  /* 0x00000003ffde7819 */ /* 0x000fc400000116d9 */
[----:B------:R-:W-:Y:S02]  /*0fa0*/  LOP3.LUT R218, R8, 0xfffffe00, RZ, 0xc0, !PT ;  /* 0xfffffe0008da7812 */ /* 0x000fe400078ec0ff */
[----:B------:R-:W-:Y:S01]  /*0fb0*/  LEA.HI R4, R4, R23, RZ, 0x3 ;  /* 0x0000001704047211 */ /* 0x000fe200078f18ff */
[----:B------:R-:W-:Y:S01]  /*0fc0*/  VIADD R197, R196, 0x26840 ;  /* 0x00026840c4c57836 */ /* 0x000fe20000000000 */
[----:B------:R-:W-:Y:S01]  /*0fd0*/  SEL R198, R198, 0xffffffe0, !P1 ;  /* 0xffffffe0c6c67807 */ /* 0x000fe20004800000 */
[----:B------:R-:W-:Y:S01]  /*0fe0*/  IMAD.IADD R0, R211, 0x1, -R0 ;  /* 0x00000001d3007824 */ /* 0x000fe200078e0a00 */
[C---:B------:R-:W-:Y:S02]  /*0ff0*/  @P2 IADD3 R197, R199.reuse, -0x40, RZ ;  /* 0xffffffc0c7c52810 */ /* 0x040fe40007ffe0ff */
[----:B------:R-:W-:Y:S01]  /*1000*/  LOP3.LUT R4, R4, 0xfffffff8, RZ, 0xc0, !PT ;  /* 0xfffffff804047812 */ /* 0x000fe200078ec0ff */
[----:B------:R-:W-:Y:S01]  /*1010*/  IMAD.IADD R199, R199, 0x1, R198 ;  /* 0x00000001c7c77824 */ /* 0x000fe200078e02c6 */
[----:B------:R-:W-:Y:S01]  /*1020*/  CS2R R18, SRZ ;  /* 0x0000000000127805 */ /* 0x000fe2000001ff00 */
[----:B------:R-:W-:Y:S01]  /*1030*/  IMAD.MOV.U32 R207, RZ, RZ, RZ ;  /* 0x000000ffffcf7224 */ /* 0x000fe200078e00ff */
[----:B------:R-:W-:Y:S01]  /*1040*/  SHF.R.S32.HI R215, RZ, 0x1f, R23 ;  /* 0x0000001fffd77819 */ /* 0x000fe20000011417 */
[----:B------:R-:W-:Y:S01]  /*1050*/  IMAD.MOV.U32 R22, RZ, RZ, RZ ;  /* 0x000000ffff167224 */ /* 0x000fe200078e00ff */
[----:B------:R-:W-:Y:S01]  /*1060*/  IADD3 R191, R23, -R4, RZ ;  /* 0x8000000417bf7210 */ /* 0x000fe20007ffe0ff */
[----:B------:R-:W-:-:S02]  /*1070*/  IMAD.MOV.U32 R189, RZ, RZ, RZ ;  /* 0x000000ffffbd7224 */ /* 0x000fc400078e00ff */
[----:B------:R-:W-:Y:S02]  /*1080*/  IMAD.SHL.U32 R195, R0, 0x100, RZ ;  /* 0x0000010000c37824 */ /* 0x000fe400078e00ff */
[----:B------:R-:W-:Y:S02]  /*1090*/  IMAD.SHL.U32 R192, R6, 0x2, RZ ;  /* 0x0000000206c07824 */ /* 0x000fe400078e00ff */
[----:B------:R-:W-:Y:S01]  /*10a0*/  IMAD.IADD R198, R198, 0x1, R197 ;  /* 0x00000001c6c67824 */ /* 0x000fe200078e02c5 */
[----:B--2---:R-:W-:Y:S01]  /*10b0*/  LOP3.LUT R188, R16, 0x1, RZ, 0xfc, !PT ;  /* 0x0000000110bc7812 */ /* 0x004fe200078efcff */
[----:B------:R-:W-:-:S05]  /*10c0*/  IMAD.SHL.U32 R16, R210, 0x8, RZ ;  /* 0x00000008d2107824 */ /* 0x000fca00078e00ff */
[----:B------:R-:W-:-:S04]  /*10d0*/  LOP3.LUT R3, R217, 0x38, R16, 0xf8, !PT ;  /* 0x00000038d9037812 */ /* 0x000fc800078ef810 */
[----:B------:R-:W-:Y:S02]  /*10e0*/  LOP3.LUT R3, R218, R3, R222, 0xf6, !PT ;  /* 0x00000003da037212 */ /* 0x000fe400078ef6de */
[----:B------:R-:W-:-:S03]  /*10f0*/  SHF.R.S32.HI R17, RZ, 0x1f, R16 ;  /* 0x0000001fff117819 */ /* 0x000fc60000011410 */
[----:B------:R-:W-:-:S07]  /*1100*/  IMAD R216, R3, 0x2, R2 ;  /* 0x0000000203d87824 */ /* 0x000fce00078e0202 */
.L_x_6426:
[----:B0----5:R-:W0:Y:S01]  /*1110*/  LDC.64 R4, c[0x0][0xc60] ;  /* 0x00031800ff047b82 */ /* 0x021e220000000a00 */
[----:B------:R-:W-:Y:S01]  /*1120*/  ULDC.64 UR4, c[0x0][0xa28] ;  /* 0x00028a0000047ab9 */ /* 0x000fe20000000a00 */
[----:B------:R-:W-:Y:S01]  /*1130*/  ULDC.64 UR8, c[0x0][0xa18] ;  /* 0x0002860000087ab9 */ /* 0x000fe20000000a00 */
[----:B------:R-:W-:Y:S01]  /*1140*/  ULDC.64 UR6, c[0x0][0xa08] ;  /* 0x0002820000067ab9 */ /* 0x000fe20000000a00 */
[----:B0-----:R-:W-:-:S05]  /*1150*/  IMAD.WIDE R4, R187, 0x4, R4 ;  /* 0x00000004bb047825 */ /* 0x001fca00078e0204 */
[----:B------:R-:W2:Y:S01]  /*1160*/  LDG.E R206, desc[UR40][R4.64] ;  /* 0x0000002804ce7981 */ /* 0x000ea2000c1e1900 */
        /* <DEDUP_REMOVED lines=16> */
[----:B-1--4-:R-:W-:Y:S01]  /*1270*/  @P1 IADD3 R6, P2, R204, UR8, RZ ;  /* 0x00000008cc061c10 */ /* 0x012fe2000ff5e0ff */
        /* <DEDUP_REMOVED lines=19> */
[----:B0--3--:R-:W-:Y:S06]  /*13b0*/  @P1 BRA `(.L_x_6281) ;  /* 0x0000000000241947 */ /* 0x009fec0003800000 */
        /* <DEDUP_REMOVED lines=9> */
.L_x_6281:
[----:B------:R-:W-:Y:S02]  /*1450*/  IMAD.U32 R32, RZ, RZ, UR5 ;  /* 0x00000005ff207e24 */ /* 0x000fe4000f8e00ff */
[----:B------:R-:W-:Y:S01]  /*1460*/  IMAD.U32 R24, RZ, RZ, UR4 ;  /* 0x00000004ff187e24 */ /* 0x000fe2000f8e00ff */
[----:B------:R-:W-:Y:S06]  /*1470*/  @!P2 BRA `(.L_x_6282) ;  /* 0x000000000010a947 */ /* 0x000fec0003800000 */
[----:B------:R-:W-:-:S04]  /*1480*/  IADD3 R4, P0, R204, UR8, RZ ;  /* 0x00000008cc047c10 */ /* 0x000fc8000ff1e0ff */
[----:B------:R-:W-:-:S05]  /*1490*/  IADD3.X R5, R205, UR9, RZ, P0, !PT ;  /* 0x00000009cd057c10 */ /* 0x000fca00087fe4ff */
[----:B------:R0:W5:Y:S01]  /*14a0*/  LDG.E R24, desc[UR40][R4.64] ;  /* 0x0000002804187981 */ /* 0x000162000c1e1900 */
[----:B------:R-:W-:Y:S05]  /*14b0*/  BRA `(.L_x_6283) ;  /* 0x0000000000107947 */ /* 0x000fea0003800000 */
.L_x_6282:
[----:B------:R-:W-:Y:S05]  /*14c0*/  @!P0 BRA `(.L_x_6283) ;  /* 0x00000000000c8947 */ /* 0x000fea0003800000 */
[----:B------:R-:W2:Y:S04]  /*14d0*/  LDG.E R5, desc[UR40][R8.64] ;  /* 0x0000002808057981 */ /* 0x000ea8000c1e1900 */
[----:B------:R-:W2:Y:S02]  /*14e0*/  LDG.E R24, desc[UR40][R8.64+0x4] ;  /* 0x0000042808187981 */ /* 0x000ea4000c1e1900 */
[----:B--2---:R-:W-:-:S07]  /*14f0*/  IMAD.IADD R24, R24, 0x1, -R5 ;  /* 0x0000000118187824 */ /* 0x004fce00078e0a05 */
.L_x_6283:
        /* <DEDUP_REMOVED lines=9> */
[----:B------:R-:W-:Y:S01]  /*1590*/  LEA R3, R185, 0x7f, 0x6 ;  /* 0x0000007fb9037811 */ /* 0x000fe200078e30ff */
        /* <DEDUP_REMOVED lines=22> */
[----:B------:R-:W-:-:S04]  /*1700*/  SHF.R.U32.HI R46, RZ, 0x6, R46 ;  /* 0x00000006ff2e7819 */ /* 0x000fc8000001162e */
[----:B------:R-:W-:-:S07]  /*1710*/  MOV R47, R46 ;  /* 0x0000002e002f7202 */ /* 0x000fce0000000f00 */
        /* <DEDUP_REMOVED lines=27> */
.L_x_6286:
[----:B------:R-:W-:Y:S05]  /*18d0*/  BSYNC B6 ;  /* 0x0000000000067941 */ /* 0x000fea0003800000 */
.L_x_6285:
        /* <DEDUP_REMOVED lines=20> */
.L_x_6288:
[----:B------:R-:W-:Y:S05]  /*1a20*/  BSYNC B6 ;  /* 0x0000000000067941 */ /* 0x000fea0003800000 */
.L_x_6287:
        /* <DEDUP_REMOVED lines=8> */
[----:B------:R-:W2:Y:S06]  /*1ab0*/  LDC.64 R54, c[0x0][0x3d8] ;  /* 0x0000f600ff367b82 */ /* 0x000eac0000000a00 */
[----:B------:R-:W-:Y:S02]  /*1ac0*/  @P0 IADD3 R4, P1, R204, UR4, RZ ;  /* 0x00000004cc040c10 */ /* 0x000fe4000ff3e0ff */
[----:B------:R-:W3:Y:S02]  /*1ad0*/  LDC R27, c[0x0][0x3d4] ;  /* 0x0000f500ff1b7b82 */ /* 0x000ee40000000800 */
[----:B------:R-:W-:Y:S01]  /*1ae0*/  @P0 IADD3.X R5, R205, UR5, RZ, P1, !PT ;  /* 0x00000005cd050c10 */ /* 0x000fe20008ffe4ff */
[----:B------:R-:W-:-:S04]  /*1af0*/  ULDC.64 UR4, c[0x0][0x2f8] ;  /* 0x0000be0000047ab9 */ /* 0x000fc80000000a00 */
[----:B------:R4:W3:Y:S01]  /*1b00*/  @P0 LDG.E R25, desc[UR40][R4.64] ;  /* 0x0000002804190981 */ /* 0x0008e2000c1e1900 */
[----:B0-----:R-:W-:Y:S01]  /*1b10*/  ISETP.NE.AND P0, PT, R0, 0x1, PT ;  /* 0x000000010000780c */ /* 0x001fe20003f05270 */
[----:B------:R-:W0:Y:S01]  /*1b20*/  LDC.64 R42, c[0x0][0x3e8] ;  /* 0x0000fa00ff2a7b82 */ /* 0x000e220000000a00 */
[----:B------:R-:W-:Y:S01]  /*1b30*/  SHF.R.S32.HI R14, RZ, 0x1f, R44 ;  /* 0x0000001fff0e7819 */ /* 0x000fe2000001142c */
[----:B------:R-:W-:Y:S01]  /*1b40*/  IMAD.SHL.U32 R38, R210, 0x4, RZ ;  /* 0x00000004d2267824 */ /* 0x000fe200078e00ff */
[----:B------:R-:W0:Y:S01]  /*1b50*/  S2R R26, SR_TID.X ;  /* 0x00000000001a7919 */ /* 0x000e220000002100 */
[-C--:B-1----:R-:W-:Y:S01]  /*1b60*/  IMAD.WIDE.U32 R48, R23, R28.reuse, R16 ;  /* 0x0000001c17307225 */ /* 0x082fe200078e0010 */
[----:B------:R-:W-:Y:S02]  /*1b70*/  SHF.L.U64.HI R50, R28, 0x6, R29 ;  /* 0x000000061c327819 */ /* 0x000fe4000001021d */
[----:B------:R-:W-:Y:S01]  /*1b80*/  SHF.R.S32.HI R39, RZ, 0x1f, R38 ;  /* 0x0000001fff277819 */ /* 0x000fe20000011426 */
[-C--:B------:R-:W-:Y:S01]  /*1b90*/  IMAD R3, R14, R28.reuse, RZ ;  /* 0x0000001c0e037224 */ /* 0x080fe200078e02ff */
[----:B--2---:R-:W-:Y:S01]  /*1ba0*/  SHF.L.U64.HI R52, R54, 0x6, R55 ;  /* 0x0000000636347819 */ /* 0x004fe20000010237 */
[----:B----4-:R-:W-:Y:S01]  /*1bb0*/  IMAD.WIDE.U32 R4, R44, R28, RZ ;  /* 0x0000001c2c047225 */ /* 0x010fe200078e00ff */
[----:B------:R-:W1:Y:S01]  /*1bc0*/  LDC R61, c[0x0][0x3d4] ;  /* 0x0000f500ff3d7b82 */ /* 0x000e620000000800 */
[----:B------:R-:W-:-:S02]  /*1bd0*/  IADD3 R80, R16, 0x20, RZ ;  /* 0x0000002010507810 */ /* 0x000fc40007ffe0ff */
[----:B------:R-:W-:Y:S01]  /*1be0*/  IMAD R3, R44, R29, R3 ;  /* 0x0000001d2c037224 */ /* 0x000fe200078e0203 */
[----:B---3--:R-:W-:Y:S01]  /*1bf0*/  ISETP.GE.AND P2, PT, R16, R27, PT ;  /* 0x0000001b1000720c */ /* 0x008fe20003f46270 */
[----:B------:R-:W-:Y:S02]  /*1c00*/  IMAD.SHL.U32 R58, R191, 0x40, RZ ;  /* 0x00000040bf3a7824 */ /* 0x000fe400078e00ff */
[----:B------:R-:W-:Y:S01]  /*1c10*/  IMAD.IADD R5, R5, 0x1, R3 ;  /* 0x0000000105057824 */ /* 0x000fe200078e0203 */
[----:B------:R-:W2:Y:S01]  /*1c20*/  @P0 LDC R7, c[0x0][0x42c] ;  /* 0x00010b00ff070b82 */ /* 0x000ea20000000800 */
[C---:B------:R-:W-:Y:S01]  /*1c30*/  SEL R13, R27.reuse, RZ, P2 ;  /* 0x000000ff1b0d7207 */ /* 0x040fe20001000000 */
[----:B------:R-:W-:Y:S01]  /*1c40*/  IMAD.SHL.U32 R51, R28, 0x40, RZ ;  /* 0x000000401c337824 */ /* 0x000fe200078e00ff */
[----:B------:R-:W-:Y:S01]  /*1c50*/  LOP3.LUT R58, R58, 0x1c0, RZ, 0xc0, !PT ;  /* 0x000001c03a3a7812 */ /* 0x000fe200078ec0ff */
[----:B------:R-:W-:Y:S01]  /*1c60*/  IMAD.SHL.U32 R62, R27, 0x2, RZ ;  /* 0x000000021b3e7824 */ /* 0x000fe200078e00ff */
[----:B------:R-:W-:Y:S01]  /*1c70*/  IADD3 R13, R16, R13, RZ ;  /* 0x0000000d100d7210 */ /* 0x000fe20007ffe0ff */
[----:B0-----:R-:W-:Y:S01]  /*1c80*/  IMAD.WIDE.U32 R10, R23, R42, R16 ;  /* 0x0000002a170a7225 */ /* 0x001fe200078e0010 */
[----:B------:R-:W-:Y:S01]  /*1c90*/  SHF.L.U64.HI R53, R42, 0x6, R43 ;  /* 0x000000062a357819 */ /* 0x000fe2000001022b */
[----:B------:R-:W0:Y:S01]  /*1ca0*/  @P0 LDC R9, c[0x0][0x430] ;  /* 0x00010c00ff090b82 */ /* 0x000e220000000800 */
[----:B------:R-:W-:-:S02]  /*1cb0*/  SHF.R.S32.HI R12, RZ, 0x1f, R13 ;  /* 0x0000001fff0c7819 */ /* 0x000fc4000001140d */
[----:B------:R-:W-:Y:S02]  /*1cc0*/  SHF.R.U32.HI R60, RZ, 0x3, R58 ;  /* 0x00000003ff3c7819 */ /* 0x000fe4000001163a */
[----:B------:R-:W-:-:S03]  /*1cd0*/  P2R R72, PR, RZ, 0x4 ;  /* 0x00000004ff487803 */ /* 0x000fc60000000000 */
[----:B------:R-:W3:Y:S01]  /*1ce0*/  LDC R63, c[0x0][0x2e4] ;  /* 0x0000b900ff3f7b82 */ /* 0x000ee20000000800 */
[----:B------:R-:W-:-:S05]  /*1cf0*/  SHF.R.U32.HI R26, RZ, 0x7, R26 ;  /* 0x00000007ff1a7819 */ /* 0x000fca000001161a */
[----:B------:R-:W-:Y:S02]  /*1d00*/  VIADD R59, R26, 0x8 ;  /* 0x000000081a3b7836 */ /* 0x000fe40000000000 */
[----:B--2---:R-:W-:-:S05]  /*1d10*/  @P0 IMAD.HI.U32 R0, R186, R7, RZ ;  /* 0x00000007ba000227 */ /* 0x004fca00078e00ff */
[----:B0-----:R-:W-:Y:S02]  /*1d20*/  @P0 SHF.R.U32.HI R186, RZ, R9, R0 ;  /* 0x00000009ffba0219 */ /* 0x001fe40000011600 */
[----:B------:R-:W-:Y:S02]  /*1d30*/  ISETP.NE.U32.AND P0, PT, RZ, UR8, PT ;  /* 0x00000008ff007c0c */ /* 0x000fe4000bf05070 */
[----:B------:R-:W-:Y:S01]  /*1d40*/  SHF.R.S32.HI R0, RZ, 0x1f, R186 ;  /* 0x0000001fff007819 */ /* 0x000fe200000114ba */
[----:B------:R-:W-:Y:S01]  /*1d50*/  IMAD.WIDE.U32 R4, R186, UR4, R4 ;  /* 0x00000004ba047c25 */ /* 0x000fe2000f8e0004 */
[----:B------:R-:W-:-:S03]  /*1d60*/  ISETP.NE.AND.EX P0, PT, RZ, UR9, PT, P0 ;  /* 0x00000009ff007c0c */ /* 0x000fc6000bf05300 */
[C---:B------:R-:W-:Y:S02]  /*1d70*/  IMAD R7, R0.reuse, UR6, RZ ;  /* 0x0000000600077c24 */ /* 0x040fe4000f8e02ff */
[----:B------:R-:W-:Y:S02]  /*1d80*/  IMAD R3, R0, UR4, RZ ;  /* 0x0000000400037c24 */ /* 0x000fe4000f8e02ff */
[C---:B------:R-:W-:Y:S02]  /*1d90*/  IMAD R9, R186.reuse, UR7, R7 ;  /* 0x00000007ba097c24 */ /* 0x040fe4000f8e0207 */
[C---:B------:R-:W-:Y:S01]  /*1da0*/  IMAD R3, R186.reuse, UR5, R3 ;  /* 0x00000005ba037c24 */ /* 0x040fe2000f8e0203 */
[----:B------:R-:W-:Y:S01]  /*1db0*/  ULDC.64 UR4, c[0x0][0x300] ;  /* 0x0000c00000047ab9 */ /* 0x000fe20000000a00 */
[----:B------:R-:W-:-:S03]  /*1dc0*/  IMAD.WIDE.U32 R6, R186, UR6, R16 ;  /* 0x00000006ba067c25 */ /* 0x000fc6000f8e0010 */
[----:B------:R-:W-:Y:S01]  /*1dd0*/  IADD3 R5, R5, R3, RZ ;  /* 0x0000000305057210 */ /* 0x000fe20007ffe0ff */
[----:B------:R-:W-:Y:S01]  /*1de0*/  IMAD.IADD R7, R7, 0x1, R9 ;  /* 0x0000000107077824 */ /* 0x000fe200078e0209 */
[----:B------:R-:W-:Y:S02]  /*1df0*/  SHF.R.S32.HI R0, RZ, 0x1f, R25 ;  /* 0x0000001fff007819 */ /* 0x000fe40000011419 */
[----:B------:R-:W-:Y:S02]  /*1e00*/  SEL R9, R25, RZ, !P0 ;  /* 0x000000ff19097207 */ /* 0x000fe40004000000 */
[----:B------:R-:W-:-:S03]  /*1e10*/  SEL R0, R0, RZ, !P0 ;  /* 0x000000ff00007207 */ /* 0x000fc60004000000 */
[----:B------:R-:W-:-:S04]  /*1e20*/  IMAD.WIDE.U32 R40, R9, UR4, R4 ;  /* 0x0000000409287c25 */ /* 0x000fc8000f8e0004 */
[C---:B------:R-:W-:Y:S02]  /*1e30*/  IMAD R8, R0.reuse, UR4, RZ ;  /* 0x0000000400087c24 */ /* 0x040fe4000f8e02ff */
[----:B------:R-:W-:Y:S02]  /*1e40*/  IMAD R4, R215, R28, RZ ;  /* 0x0000001cd7047224 */ /* 0x000fe400078e02ff */
[----:B------:R-:W-:Y:S01]  /*1e50*/  IMAD R3, R9, UR5, R8 ;  /* 0x0000000509037c24 */ /* 0x000fe2000f8e0208 */
[----:B------:R-:W-:Y:S01]  /*1e60*/  ULDC.64 UR4, c[0x0][0x328] ;  /* 0x0000ca0000047ab9 */ /* 0x000fe20000000a00 */
[----:B------:R-:W-:Y:S02]  /*1e70*/  IMAD R5, R23, R29, R4 ;  /* 0x0000001d17057224 */ /* 0x000fe400078e0204 */
[----:B------:R-:W-:Y:S02]  /*1e80*/  IMAD R4, R0, UR4, RZ ;  /* 0x0000000400047c24 */ /* 0x000fe4000f8e02ff */
[----:B------:R-:W-:Y:S01]  /*1e90*/  IMAD.IADD R0, R41, 0x1, R3 ;  /* 0x0000000129007824 */ /* 0x000fe200078e0203 */
[----:B------:R-:W-:Y:S01]  /*1ea0*/  IADD3 R3, P0, R40, R48, RZ ;  /* 0x0000003028037210 */ /* 0x000fe20007f1e0ff */
[----:B------:R-:W-:-:S02]  /*1eb0*/  IMAD R75, R9, UR5, R4 ;  /* 0x00000005094b7c24 */ /* 0x000fc4000f8e0204 */
[----:B------:R-:W-:Y:S01]  /*1ec0*/  IMAD R4, R215, R54, RZ ;  /* 0x00000036d7047224 */ /* 0x000fe200078e02ff */
[----:B------:R-:W-:Y:S01]  /*1ed0*/  IADD3.X R48, R0, R49, R5, P0, !PT ;  /* 0x0000003100307210 */ /* 0x000fe200007fe405 */
[----:B------:R-:W-:Y:S01]  /*1ee0*/  IMAD.WIDE.U32 R36, R9, UR4, R6 ;  /* 0x0000000409247c25 */ /* 0x000fe2000f8e0006 */
[----:B------:R-:W-:Y:S01]  /*1ef0*/  LEA.HI R49, R12, R13, RZ, 0x3 ;  /* 0x0000000d0c317211 */ /* 0x000fe200078f18ff */
[----:B------:R-:W-:Y:S01]  /*1f00*/  ULDC UR4, c[0x0][0x2e4] ;  /* 0x0000b90000047ab9 */ /* 0x000fe20000000800 */
[C---:B------:R-:W-:Y:S01]  /*1f10*/  IADD3 R44, P0, R23.reuse, R44, RZ ;  /* 0x0000002c172c7210 */ /* 0x040fe20007f1e0ff */
[----:B------:R-:W-:Y:S01]  /*1f20*/  IMAD R15, R23, R55, R4 ;  /* 0x00000037170f7224 */ /* 0x000fe200078e0204 */
[----:B------:R-:W-:Y:S01]  /*1f30*/  LOP3.LUT R69, R49, 0xfffffff8, RZ, 0xc0, !PT ;  /* 0xfffffff831457812 */ /* 0x000fe200078ec0ff */
[CC--:B------:R-:W-:Y:S01]  /*1f40*/  IMAD.WIDE.U32 R8, R23.reuse, R54.reuse, R16 ;  /* 0x0000003617087225 */ /* 0x0c0fe200078e0010 */
[----:B------:R-:W-:Y:S02]  /*1f50*/  ISETP.GE.AND P4, PT, R16, UR4, PT ;  /* 0x0000000410007c0c */ /* 0x000fe4000bf86270 */
[----:B------:R-:W-:Y:S01]  /*1f60*/  ISETP.GE.AND P3, PT, R80, UR4, PT ;  /* 0x0000000450007c0c */ /* 0x000fe2000bf66270 */
[----:B------:R-:W-:Y:S01]  /*1f70*/  IMAD.WIDE.U32 R4, R23, R54, R38 ;  /* 0x0000003617047225 */ /* 0x000fe200078e0026 */
[----:B------:R-:W-:-:S03]  /*1f80*/  SHF.R.S32.HI R73, RZ, 0x1f, R69 ;  /* 0x0000001fff497819 */ /* 0x000fc60000011445 */
[-C--:B------:R-:W-:Y:S02]  /*1f90*/  IMAD R6, R215, R42.reuse, RZ ;  /* 0x0000002ad7067224 */ /* 0x080fe400078e02ff */
[----:B------:R-:W-:Y:S02]  /*1fa0*/  IMAD.IADD R9, R15, 0x1, R9 ;  /* 0x000000010f097824 */ /* 0x000fe400078e0209 */
[----:B------:R-:W-:Y:S01]  /*1fb0*/  IMAD.IADD R5, R5, 0x1, R15 ;  /* 0x0000000105057824 */ /* 0x000fe200078e020f */
[----:B-----5:R-:W-:Y:S01]  /*1fc0*/  SHF.R.S32.HI R15, RZ, 0x1f, R33 ;  /* 0x0000001fff0f7819 */ /* 0x020fe20000011421 */
[C---:B------:R-:W-:Y:S02]  /*1fd0*/  IMAD R21, R23.reuse, R43, R6 ;  /* 0x0000002b17157224 */ /* 0x040fe400078e0206 */
[----:B------:R-:W-:-:S04]  /*1fe0*/  IMAD.WIDE.U32 R6, R23, R42, R38 ;  /* 0x0000002a17067225 */ /* 0x000fc800078e0026 */
[----:B------:R-:W-:Y:S02]  /*1ff0*/  IMAD R20, R15, R54, RZ ;  /* 0x000000360f147224 */ /* 0x000fe400078e02ff */
[----:B------:R-:W-:Y:S02]  /*2000*/  IMAD.IADD R11, R21, 0x1, R11 ;  /* 0x00000001150b7824 */ /* 0x000fe400078e020b */
[----:B------:R-:W-:Y:S02]  /*2010*/  IMAD.IADD R7, R7, 0x1, R21 ;  /* 0x0000000107077824 */ /* 0x000fe400078e0215 */
[----:B------:R-:W-:Y:S02]  /*2020*/  IMAD R12, R15, R42, RZ ;  /* 0x0000002a0f0c7224 */ /* 0x000fe400078e02ff */
[C---:B------:R-:W-:Y:S02]  /*2030*/  IMAD R13, R33.reuse, R55, R20 ;  /* 0x00000037210d7224 */ /* 0x040fe400078e0214 */
[----:B------:R-:W-:-:S02]  /*2040*/  IMAD R71, R33, R43, R12 ;  /* 0x0000002b21477224 */ /* 0x000fc400078e020c */
[----:B------:R-:W-:-:S04]  /*2050*/  IMAD.WIDE.U32 R28, R33, R42, R10 ;  /* 0x0000002a211c7225 */ /* 0x000fc800078e000a */
[----:B------:R-:W-:Y:S01]  /*2060*/  IMAD.WIDE.U32 R20, R33, R42, R6 ;  /* 0x0000002a21147225 */ /* 0x000fe200078e0006 */
[----:B------:R-:W-:-:S03]  /*2070*/  IADD3 R67, R71, R29, RZ ;  /* 0x0000001d47437210 */ /* 0x000fc60007ffe0ff */
[----:B------:R-:W-:Y:S02]  /*2080*/  IMAD.SHL.U32 R55, R42, 0x40, RZ ;  /* 0x000000402a377824 */ /* 0x000fe400078e00ff */
[CC--:B------:R-:W-:Y:S01]  /*2090*/  IMAD.WIDE.U32 R30, R33.reuse, R54.reuse, R4 ;  /* 0x00000036211e7225 */ /* 0x0c0fe200078e0004 */
[----:B------:R-:W0:Y:S01]  /*20a0*/  LDC.64 R42, c[0x0][0x2d8] ;  /* 0x0000b600ff2a7b82 */ /* 0x000e220000000a00 */
[----:B------:R-:W-:Y:S02]  /*20b0*/  LOP3.LUT R5, R58, 0x18, R16, 0xf8, !PT ;  /* 0x000000183a057812 */ /* 0x000fe400078ef810 */
[----:B------:R-:W-:Y:S02]  /*20c0*/  IMAD.WIDE.U32 R34, R33, R54, R8 ;  /* 0x0000003621227225 */ /* 0x000fe400078e0008 */
[----:B------:R-:W-:Y:S02]  /*20d0*/  LOP3.LUT R5, R5, R60, RZ, 0x3c, !PT ;  /* 0x0000003c05057212 */ /* 0x000fe400078e3cff */
[----:B------:R-:W-:-:S02]  /*20e0*/  IMAD.SHL.U32 R54, R54, 0x40, RZ ;  /* 0x0000004036367824 */ /* 0x000fc400078e00ff */
[----:B------:R-:W-:Y:S02]  /*20f0*/  IMAD.X R45, R215, 0x1, R14, P0 ;  /* 0x00000001d72d7824 */ /* 0x000fe400000e060e */
[----:B------:R-:W-:Y:S01]  /*2100*/  IMAD R65, R200, 0x200, R5 ;  /* 0x00000200c8417824 */ /* 0x000fe200078e0205 */
[----:B------:R-:W-:Y:S01]  /*2110*/  LOP3.LUT R5, R58, 0x38, R49, 0xf8, !PT ;  /* 0x000000383a057812 */ /* 0x000fe200078ef831 */
[----:B------:R-:W-:Y:S02]  /*2120*/  IMAD.IADD R64, R13, 0x1, R35 ;  /* 0x000000010d407824 */ /* 0x000fe400078e0223 */
[----:B------:R-:W-:Y:S01]  /*2130*/  IMAD.IADD R66, R31, 0x1, R13 ;  /* 0x000000011f427824 */ /* 0x000fe200078e020d */
[----:B------:R-:W-:Y:S01]  /*2140*/  LOP3.LUT R5, R5, R60, RZ, 0x3c, !PT ;  /* 0x0000003c05057212 */ /* 0x000fe200078e3cff */
[----:B------:R-:W-:Y:S02]  /*2150*/  IMAD.IADD R71, R21, 0x1, R71 ;  /* 0x0000000115477824 */ /* 0x000fe400078e0247 */
[----:B------:R-:W-:-:S02]  /*2160*/  IMAD.IADD R75, R37, 0x1, R75 ;  /* 0x00000001254b7824 */ /* 0x000fc400078e024b */
[----:B-1-3--:R-:W-:-:S07]  /*2170*/  IMAD R68, R200, 0x200, R5 ;  /* 0x00000200c8447824 */ /* 0x00afce00078e0205 */
.L_x_6318:
        /* <DEDUP_REMOVED lines=9> */
[----:B--2---:R-:W-:-:S03]  /*2210*/  IMAD.SHL.U32 R24, R22, 0x1000, RZ ;  /* 0x0000100016187824 */ /* 0x004fc600078e00ff */
[----:B------:R-:W-:Y:S01]  /*2220*/  IADD3 R77, R15, R5, RZ ;  /* 0x000000050f4d7210 */ /* 0x000fe20007ffe0ff */
[----:B------:R-:W-:Y:S01]  /*2230*/  IMAD.IADD R5, R65, 0x1, R24 ;  /* 0x0000000141057824 */ /* 0x000fe200078e0218 */
[----:B0-----:R-:W-:-:S03]  /*2240*/  LEA R12, P1, R4, R42, 0x1 ;  /* 0x0000002a040c7211 */ /* 0x001fc600078208ff */
        /* <DEDUP_REMOVED lines=21> */
[----:B------:R-:W-:Y:S01]  /*23a0*/  MOV R70, R20 ;  /* 0x0000001400467202 */ /* 0x000fe20000000f00 */
[----:B------:R-:W-:Y:S01]  /*23b0*/  IMAD R6, R53, R47, RZ ;  /* 0x0000002f35067224 */ /* 0x000fe200078e02ff */
[----:B------:R-:W-:Y:S01]  /*23c0*/  IADD3 R7, P0, R30, R4, RZ ;  /* 0x000000041e077210 */ /* 0x000fe20007f1e0ff */
[----:B------:R-:W-:Y:S01]  /*23d0*/  ULDC.64 UR4, c[0x0][0x3c8] ;  /* 0x0000f20000047ab9 */ /* 0x000fe20000000a00 */
[----:B------:R-:W-:Y:S01]  /*23e0*/  ULDC.64 UR6, c[0x0][0x3e0] ;  /* 0x0000f80000067ab9 */ /* 0x000fe20000000a00 */
        /* <DEDUP_REMOVED lines=17> */
.L_x_6293:
[----:B------:R-:W-:Y:S05]  /*2500*/  BSYNC B1 ;  /* 0x0000000000017941 */ /* 0x000fea0003800000 */
.L_x_6292:
        /* <DEDUP_REMOVED lines=19> */
.L_x_6294:
[----:B------:R-:W-:Y:S01]  /*2640*/  LEA R70, R22, R2, 0x3 ;  /* 0x0000000216467211 */ /* 0x000fe200078e18ff */
[----:B------:R-:W-:Y:S01]  /*2650*/  BSSY B1, `(.L_x_6295) ;  /* 0x0000004000017945 */ /* 0x000fe20003800000 */
[----:B------:R-:W-:-:S04]  /*2660*/  SHF.L.U32 R57, R189, 0x1f, RZ ;  /* 0x0000001fbd397819 */ /* 0x000fc800000006ff */
[----:B------:R-:W0:Y:S02]  /*2670*/  SYNCS.PHASECHK.TRANS64.TRYWAIT P5, [R70+URZ+0x28c90], R57 ;  /* 0x028c9039460075a7 */ /* 0x000e2400080a017f */
[----:B0-----:R-:W-:Y:S05]  /*2680*/  @!P5 BRA `(.L_x_6296) ;  /* 0x0000015c0094d947 */ /* 0x001fea0003800000 */
.L_x_6529:
[----:B------:R-:W-:Y:S05]  /*2690*/  BSYNC B1 ;  /* 0x0000000000017941 */ /* 0x000fea0003800000 */
.L_x_6295:
        /* <DEDUP_REMOVED lines=13> */
[C---:B------:R-:W-:Y:S02]  /*2770*/  PRMT R77, R76.reuse, 0x5410, R77 ;  /* 0x000054104c4d7816 */ /* 0x040fe4000000004d */
[----:B------:R-:W-:-:S02]  /*2780*/  PRMT R27, R76, 0x5432, R56 ;  /* 0x000054324c1b7816 */ /* 0x000fc40000000038 */
[C---:B------:R-:W-:Y:S02]  /*2790*/  PRMT R79, R78.reuse, 0x5410, R79 ;  /* 0x000054104e4f7816 */ /* 0x040fe4000000004f */
[----:B------:R-:W-:Y:S02]  /*27a0*/  LOP3.LUT R26, R7, 0xffff0000, RZ, 0xc0, !PT ;  /* 0xffff0000071a7812 */ /* 0x000fe400078ec0ff */
[----:B------:R-:W-:Y:S01]  /*27b0*/  PRMT R74, R78, 0x5432, R74 ;  /* 0x000054324e4a7816 */ /* 0x000fe2000000004a */
[----:B------:R-:W-:Y:S01]  /*27c0*/  IMAD.U32 R81, R79, 0x10000, RZ ;  /* 0x000100004f517824 */ /* 0x000fe200078e00ff */
[----:B------:R-:W-:Y:S02]  /*27d0*/  LOP3.LUT R7, R5, 0xffff0000, RZ, 0xc0, !PT ;  /* 0xffff000005077812 */ /* 0x000fe400078ec0ff */
[C---:B------:R-:W-:Y:S01]  /*27e0*/  LOP3.LUT R78, R77.reuse, 0xffff0000, RZ, 0xc0, !PT ;  /* 0xffff00004d4e7812 */ /* 0x040fe200078ec0ff */
[----:B------:R-:W-:Y:S01]  /*27f0*/  IMAD.U32 R77, R77, 0x10000, RZ ;  /* 0x000100004d4d7824 */ /* 0x000fe200078e00ff */
[C---:B------:R-:W-:Y:S01]  /*2800*/  LOP3.LUT R56, R27.reuse, 0xffff0000, RZ, 0xc0, !PT ;  /* 0xffff00001b387812 */ /* 0x040fe200078ec0ff */
[----:B------:R-:W-:Y:S01]  /*2810*/  IMAD.U32 R27, R27, 0x10000, RZ ;  /* 0x000100001b1b7824 */ /* 0x000fe200078e00ff */
[----:B------:R-:W-:Y:S01]  /*2820*/  LOP3.LUT R15, R6, 0xffff0000, RZ, 0xc0, !PT ;  /* 0xffff0000060f7812 */ /* 0x000fe200078ec0ff */
[----:B------:R-:W-:Y:S01]  /*2830*/  IMAD.U32 R6, R5, 0x10000, RZ ;  /* 0x0001000005067824 */ /* 0x000fe200078e00ff */
[----:B------:R-:W-:Y:S01]  /*2840*/  SHF.L.U32 R76, R74, 0x10, RZ ;  /* 0x000000104a4c7819 */ /* 0x000fe200000006ff */
[----:B------:R-:W-:-:S02]  /*2850*/  IMAD.U32 R5, R4, 0x10000, RZ ;  /* 0x0001000004057824 */ /* 0x000fc400078e00ff */
[C---:B------:R-:W-:Y:S01]  /*2860*/  FMUL.FTZ R83, R7.reuse, R78 ;  /* 0x0000004e07537220 */ /* 0x040fe20000410000 */
        /* <DEDUP_REMOVED lines=9> */
[----:B------:R-:W-:Y:S01]  /*2900*/  FMUL.FTZ R6, R4, R77 ;  /* 0x0000004d04067220 */ /* 0x000fe20000410000 */
[----:B------:R-:W-:Y:S01]  /*2910*/  FFMA.FTZ R14, R14, R81, R15 ;  /* 0x000000510e0e7223 */ /* 0x000fe2000001000f */
[----:B------:R-:W-:Y:S01]  /*2920*/  FMUL.FTZ R56, R26, R79 ;  /* 0x0000004f1a387220 */ /* 0x000fe20000410000 */
[-C--:B------:R-:W-:Y:S01]  /*2930*/  FMUL.FTZ R4, R4, R27.reuse ;  /* 0x0000001b04047220 */ /* 0x080fe20000410000 */
[-C--:B------:R-:W-:Y:S01]  /*2940*/  FMUL.FTZ R26, R26, R74.reuse ;  /* 0x0000004a1a1a7220 */ /* 0x080fe20000410000 */
[----:B------:R-:W-:Y:S01]  /*2950*/  FFMA.FTZ R6, R5, R27, -R6 ;  /* 0x0000001b05067223 */ /* 0x000fe20000010806 */
[----:B------:R-:W-:Y:S01]  /*2960*/  FFMA.FTZ R56, R25, R74, -R56 ;  /* 0x0000004a19387223 */ /* 0x000fe20000010838 */
        /* <DEDUP_REMOVED lines=8> */
.L_x_6301:
[----:B------:R-:W-:Y:S05]  /*29f0*/  BSYNC B2 ;  /* 0x0000000000027941 */ /* 0x000fea0003800000 */
.L_x_6300:
[----:B--2---:R1:W-:Y:S02]  /*2a00*/  STG.E.128 desc[UR40][R12.64], R4 ;  /* 0x000000040c007986 */ /* 0x0043e4000c101d28 */
.L_x_6299:
[----:B------:R-:W-:Y:S05]  /*2a10*/  BSYNC B1 ;  /* 0x0000000000017941 */ /* 0x000fea0003800000 */
.L_x_6298:
[----:B------:R-:W-:Y:S05]  /*2a20*/  @P3 BRA `(.L_x_6297) ;  /* 0x0000001000283947 */ /* 0x000fea0003800000 */
[----:B-1----:R-:W-:Y:S01]  /*2a30*/  IMAD.MOV.U32 R5, RZ, RZ, 0x20 ;  /* 0x00000020ff057424 */ /* 0x002fe200078e00ff */
[----:B------:R-:W-:Y:S01]  /*2a40*/  LOP3.LUT P5, RZ, R191, 0x4, RZ, 0xc0, !PT ;  /* 0x00000004bfff7812 */ /* 0x000fe200078ac0ff */
[----:B------:R-:W-:Y:S01]  /*2a50*/  VIADD R14, R38, 0x10 ;  /* 0x00000010260e7836 */ /* 0x000fe20000000000 */
[----:B------:R-:W-:Y:S02]  /*2a60*/  BSSY B1, `(.L_x_6302) ;  /* 0x0000035000017945 */ /* 0x000fe40003800000 */
[----:B------:R-:W-:Y:S02]  /*2a70*/  SEL R5, R5, 0xffffffe0, !P5 ;  /* 0xffffffe005057807 */ /* 0x000fe40006800000 */
[----:B------:R-:W-:Y:S02]  /*2a80*/  ISETP.GE.AND P5, PT, R14, R61, PT ;  /* 0x0000003d0e00720c */ /* 0x000fe40003fa6270 */
[----:B------:R-:W-:-:S04]  /*2a90*/  IADD3 R5, R5, R65, R24 ;  /* 0x0000004105057210 */ /* 0x000fc80007ffe018 */
[----:B------:R-:W-:-:S06]  /*2aa0*/  LEA R4, R5, R2, 0x1 ;  /* 0x0000000205047211 */ /* 0x000fcc00078e08ff */
        /* <DEDUP_REMOVED lines=12> */
[----:B------:R-:W-:Y:S02]  /*2b70*/  LOP3.LUT R11, R7, 0xffff0000, RZ, 0xc0, !PT ;  /* 0xffff0000070b7812 */ /* 0x000fe400078ec0ff */
        /* <DEDUP_REMOVED lines=8> */
[C---:B------:R-:W-:Y:S01]  /*2c00*/  SHF.L.U32 R74, R56.reuse, 0x10, RZ ;  /* 0x00000010384a7819 */ /* 0x040fe200000006ff */
[----:B------:R-:W-:Y:S01]  /*2c10*/  FMUL.FTZ R76, R7, R15 ;  /* 0x0000000f074c7220 */ /* 0x000fe20000410000 */
[----:B------:R-:W-:Y:S01]  /*2c20*/  LOP3.LUT R56, R56, 0xffff0000, RZ, 0xc0, !PT ;  /* 0xffff000038387812 */ /* 0x000fe200078ec0ff */
[----:B------:R-:W-:Y:S01]  /*2c30*/  IMAD.U32 R6, R5, 0x10000, RZ ;  /* 0x0001000005067824 */ /* 0x000fe200078e00ff */
[----:B------:R-:W-:Y:S01]  /*2c40*/  LOP3.LUT R24, R24, 0xffff0000, RZ, 0xc0, !PT ;  /* 0xffff000018187812 */ /* 0x000fe200078ec0ff */
[CC--:B------:R-:W-:Y:S01]  /*2c50*/  FMUL.FTZ R7, R9.reuse, R74.reuse ;  /* 0x0000004a09077220 */ /* 0x0c0fe20000410000 */
[-C--:B------:R-:W-:Y:S01]  /*2c60*/  FMUL.FTZ R9, R9, R25.reuse ;  /* 0x0000001909097220 */ /* 0x080fe20000410000 */
[C---:B------:R-:W-:Y:S01]  /*2c70*/  IMAD.U32 R5, R4.reuse, 0x10000, RZ ;  /* 0x0001000004057824 */ /* 0x040fe200078e00ff */
[----:B------:R-:W-:Y:S01]  /*2c80*/  LOP3.LUT R4, R4, 0xffff0000, RZ, 0xc0, !PT ;  /* 0xffff000004047812 */ /* 0x000fe200078ec0ff */
[C---:B------:R-:W-:Y:S01]  /*2c90*/  FFMA.FTZ R25, R8.reuse, R25, -R7 ;  /* 0x0000001908197223 */ /* 0x040fe20000010807 */
[----:B------:R-:W-:Y:S01]  /*2ca0*/  FFMA.FTZ R8, R8, R74, R9 ;  /* 0x0000004a08087223 */ /* 0x000fe20000010009 */
        /* <DEDUP_REMOVED lines=16> */
.L_x_6303:
[----:B------:R-:W-:Y:S05]  /*2db0*/  BSYNC B1 ;  /* 0x0000000000017941 */ /* 0x000fea0003800000 */
.L_x_6302:
[----:B-1----:R1:W-:Y:S01]  /*2dc0*/  STG.E.128 desc[UR40][R12.64+0x40], R4 ;  /* 0x000040040c007986 */ /* 0x0023e2000c101d28 */
[----:B------:R-:W-:Y:S05]  /*2dd0*/  BRA `(.L_x_6297) ;  /* 0x0000000c003c7947 */ /* 0x000fea0003800000 */
.L_x_6291:
[----:B------:R-:W-:-:S05]  /*2de0*/  IMAD R5, R47, -0x40, R32 ;  /* 0xffffffc02f057824 */ /* 0x000fca00078e0220 */
[----:B------:R-:W-:-:S04]  /*2df0*/  VIMNMX R6, R5, 0x40, PT ;  /* 0x0000004005067848 */ /* 0x000fc80003fe0100 */
[----:B------:R-:W-:-:S04]  /*2e00*/  ISETP.GE.AND P1, PT, R23, R6, PT ;  /* 0x000000061700720c */ /* 0x000fc80003f26270 */
[----:B------:R-:W-:-:S13]  /*2e10*/  ISETP.GE.OR P0, PT, R16, R61, P1 ;  /* 0x0000003d1000720c */ /* 0x000fda0000f06670 */
[----:B------:R-:W0:Y:S01]  /*2e20*/  @!P0 LDC.64 R12, c[0x0][0x3c8] ;  /* 0x0000f200ff0c8b82 */ /* 0x000e220000000a00 */
[----:B------:R-:W-:Y:S01]  /*2e30*/  @!P0 IADD3 R6, P5, R34, R4, RZ ;  /* 0x0000000422068210 */ /* 0x000fe20007fbe0ff */
[----:B------:R-:W-:Y:S02]  /*2e40*/  @!P0 IMAD R4, R53, R47, RZ ;  /* 0x0000002f35048224 */ /* 0x000fe400078e02ff */
[----:B------:R-:W-:Y:S01]  /*2e50*/  @!P0 IMAD.MOV.U32 R5, RZ, RZ, R67 ;  /* 0x000000ffff058224 */ /* 0x000fe200078e0043 */
[----:B------:R-:W-:Y:S01]  /*2e60*/  @!P0 IADD3.X R7, R57, R64, RZ, P5, !PT ;  /* 0x0000004039078210 */ /* 0x000fe20002ffe4ff */
[----:B------:R-:W-:Y:S02]  /*2e70*/  @!P0 IMAD R9, R56, R55, R4 ;  /* 0x0000003738098224 */ /* 0x000fe400078e0204 */
[----:B------:R-:W1:Y:S01]  /*2e80*/  @!P0 LDC.64 R26, c[0x0][0x3e0] ;  /* 0x0000f800ff1a8b82 */ /* 0x000e620000000a00 */
[----:B------:R-:W-:-:S04]  /*2e90*/  @!P0 IMAD.MOV.U32 R4, RZ, RZ, R28 ;  /* 0x000000ffff048224 */ /* 0x000fc800078e001c */
        /* <DEDUP_REMOVED lines=31> */
.L_x_6304:
[----:B------:R-:W-:Y:S01]  /*3090*/  LEA R70, R22, R2, 0x3 ;  /* 0x0000000216467211 */ /* 0x000fe200078e18ff */
[----:B------:R-:W-:Y:S01]  /*30a0*/  BSSY B1, `(.L_x_6305) ;  /* 0x0000004000017945 */ /* 0x000fe20003800000 */
[----:B------:R-:W-:-:S04]  /*30b0*/  SHF.L.U32 R57, R189, 0x1f, RZ ;  /* 0x0000001fbd397819 */ /* 0x000fc800000006ff */
[----:B------:R-:W0:Y:S02]  /*30c0*/  SYNCS.PHASECHK.TRANS64.TRYWAIT P5, [R70+URZ+0x28c90], R57 ;  /* 0x028c9039460075a7 */ /* 0x000e2400080a017f */
[----:B0-----:R-:W-:Y:S05]  /*30d0*/  @!P5 BRA `(.L_x_6306) ;  /* 0x000001540014d947 */ /* 0x001fea0003800000 */
.L_x_6530:
[----:B------:R-:W-:Y:S05]  /*30e0*/  BSYNC B1 ;  /* 0x0000000000017941 */ /* 0x000fea0003800000 */
.L_x_6305:
        /* <DEDUP_REMOVED lines=38> */
[----:B------:R-:W-:Y:S01]  /*3350*/  SHF.R.U64 R85, R8, 0x10, R9 ;  /* 0x0000001008557819 */ /* 0x000fe20000001209 */
[----:B------:R-:W-:Y:S01]  /*3360*/  IMAD.U32 R8, R15, 0x10000, RZ ;  /* 0x000100000f087824 */ /* 0x000fe200078e00ff */
[----:B------:R-:W-:-:S02]  /*3370*/  PRMT R74, R90, 0x5432, R74 ;  /* 0x000054325a4a7816 */ /* 0x000fc4000000004a */
[----:B------:R-:W-:Y:S02]  /*3380*/  PRMT R86, R82, 0x5432, R86 ;  /* 0x0000543252567816 */ /* 0x000fe40000000056 */
[--C-:B------:R-:W-:Y:S02]  /*3390*/  SHF.R.U32.HI R89, RZ, 0x10, R11.reuse ;  /* 0x00000010ff597819 */ /* 0x100fe4000001160b */
[----:B------:R-:W-:Y:S01]  /*33a0*/  SHF.R.U64 R87, R10, 0x10, R11 ;  /* 0x000000100a577819 */ /* 0x000fe2000000120b */
[----:B--2---:R-:W-:Y:S01]  /*33b0*/  IMAD.U32 R10, R24, 0x10000, RZ ;  /* 0x00010000180a7824 */ /* 0x004fe200078e00ff */
[C---:B------:R-:W-:Y:S02]  /*33c0*/  PRMT R56, R88.reuse, 0x5432, R56 ;  /* 0x0000543258387816 */ /* 0x040fe40000000038 */
[----:B------:R-:W-:Y:S02]  /*33d0*/  PRMT R83, R88, 0x5410, R83 ;  /* 0x0000541058537816 */ /* 0x000fe40000000053 */
[----:B------:R-:W-:-:S02]  /*33e0*/  SHF.L.U32 R11, R25, 0x10, RZ ;  /* 0x00000010190b7819 */ /* 0x000fc400000006ff */
[----:B------:R-:W-:Y:S02]  /*33f0*/  SHF.L.U32 R88, R86, 0x10, RZ ;  /* 0x0000001056587819 */ /* 0x000fe400000006ff */
[----:B------:R-:W-:Y:S01]  /*3400*/  PRMT R85, R82, 0x5410, R85 ;  /* 0x0000541052557816 */ /* 0x000fe20000000055 */
[----:B------:R-:W-:Y:S01]  /*3410*/  IMAD.U32 R82, R74, 0x10000, RZ ;  /* 0x000100004a527824 */ /* 0x000fe200078e00ff */
[----:B------:R-:W-:Y:S01]  /*3420*/  SHF.R.U32.HI R84, RZ, 0x10, R7 ;  /* 0x00000010ff547819 */ /* 0x000fe20000011607 */
[----:B------:R-:W-:Y:S01]  /*3430*/  IMAD.U32 R7, R14, 0x10000, RZ ;  /* 0x000100000e077824 */ /* 0x000fe200078e00ff */
[----:B------:R-:W-:Y:S01]  /*3440*/  LOP3.LUT R6, R13, 0xffff0000, RZ, 0xc0, !PT ;  /* 0xffff00000d067812 */ /* 0x000fe200078ec0ff */
[----:B------:R-:W-:Y:S01]  /*3450*/  FMUL.FTZ R92, R11, R82 ;  /* 0x000000520b5c7220 */ /* 0x000fe20000410000 */
[----:B------:R-:W-:Y:S02]  /*3460*/  PRMT R89, R91, 0x5410, R89 ;  /* 0x000054105b597816 */ /* 0x000fe40000000059 */
[----:B------:R-:W-:Y:S01]  /*3470*/  LOP3.LUT R13, R25, 0xffff0000, RZ, 0xc0, !PT ;  /* 0xffff0000190d7812 */ /* 0x000fe200078ec0ff */
[----:B------:R-:W-:Y:S01]  /*3480*/  IMAD.U32 R25, R27, 0x10000, RZ ;  /* 0x000100001b197824 */ /* 0x000fe200078e00ff */
[----:B------:R-:W-:Y:S01]  /*3490*/  LOP3.LUT R86, R86, 0xffff0000, RZ, 0xc0, !PT ;  /* 0xffff000056567812 */ /* 0x000fe200078ec0ff */
[-C--:B------:R-:W-:Y:S01]  /*34a0*/  FFMA.FTZ R92, R5, R88.reuse, R92 ;  /* 0x00000058055c7223 */ /* 0x080fe2000001005c */
[----:B------:R-:W-:Y:S01]  /*34b0*/  PRMT R87, R90, 0x5410, R87 ;  /* 0x000054105a577816 */ /* 0x000fe20000000057 */
[----:B------:R-:W-:Y:S01]  /*34c0*/  FMUL.FTZ R90, R11, R88 ;  /* 0x000000580b5a7220 */ /* 0x000fe20000410000 */
[----:B------:R-:W-:Y:S01]  /*34d0*/  LOP3.LUT R74, R74, 0xffff0000, RZ, 0xc0, !PT ;  /* 0xffff00004a4a7812 */ /* 0x000fe200078ec0ff */
[----:B------:R-:W-:Y:S01]  /*34e0*/  IMAD.U32 R11, R89, 0x10000, RZ ;  /* 0x00010000590b7824 */ /* 0x000fe200078e00ff */
[----:B------:R-:W-:Y:S01]  /*34f0*/  PRMT R84, R91, 0x5432, R84 ;  /* 0x000054325b547816 */ /* 0x000fe20000000054 */
[----:B------:R-:W-:Y:S01]  /*3500*/  FMUL.FTZ R91, R13, R86 ;  /* 0x000000560d5b7220 */ /* 0x000fe20000410000 */
[----:B------:R-:W-:Y:S01]  /*3510*/  FFMA.FTZ R90, R5, R82, -R90 ;  /* 0x00000052055a7223 */ /* 0x000fe2000001085a */
[----:B------:R-:W-:Y:S01]  /*3520*/  FMUL.FTZ R13, R13, R74 ;  /* 0x0000004a0d0d7220 */ /* 0x000fe20000410000 */
[----:B------:R-:W-:Y:S01]  /*3530*/  FMUL.FTZ R93, R25, R11 ;  /* 0x0000000b195d7220 */ /* 0x000fe20000410000 */
[----:B------:R-:W-:-:S02]  /*3540*/  IMAD.U32 R5, R84, 0x10000, RZ ;  /* 0x0001000054057824 */ /* 0x000fc400078e00ff */
        /* <DEDUP_REMOVED lines=9> */
[----:B------:R-:W-:Y:S02]  /*35e0*/  IMAD.U32 R5, R56, 0x10000, RZ ;  /* 0x0001000038057824 */ /* 0x000fe400078e00ff */
[----:B------:R-:W-:Y:S01]  /*35f0*/  FFMA.FTZ R82, R8, R11, R82 ;  /* 0x0000000b08527223 */ /* 0x000fe20000010052 */
[C---:B------:R-:W-:Y:S01]  /*3600*/  FMUL.FTZ R6, R27.reuse, R74 ;  /* 0x0000004a1b067220 */ /* 0x040fe20000410000 */
[----:B------:R-:W-:Y:S01]  /*3610*/  FMUL.FTZ R25, R10, R13 ;  /* 0x0000000d0a197220 */ /* 0x000fe20000410000 */
[----:B------:R-:W-:Y:S01]  /*3620*/  LOP3.LUT R24, R24, 0xffff0000, RZ, 0xc0, !PT ;  /* 0xffff000018187812 */ /* 0x000fe200078ec0ff */
[-C--:B------:R-:W-:Y:S01]  /*3630*/  FMUL.FTZ R8, R27, R84.reuse ;  /* 0x000000541b087220 */ /* 0x080fe20000410000 */
[----:B------:R-:W-:Y:S01]  /*3640*/  LOP3.LUT R85, R85, 0xffff0000, RZ, 0xc0, !PT ;  /* 0xffff000055557812 */ /* 0x000fe200078ec0ff */
[----:B------:R-:W-:Y:S01]  /*3650*/  FMUL.FTZ R10, R10, R5 ;  /* 0x000000050a0a7220 */ /* 0x000fe20000410000 */
[----:B------:R-:W-:Y:S01]  /*3660*/  LOP3.LUT R11, R56, 0xffff0000, RZ, 0xc0, !PT ;  /* 0xffff0000380b7812 */ /* 0x000fe200078ec0ff */
[----:B------:R-:W-:Y:S01]  /*3670*/  FFMA.FTZ R84, R9, R84, -R6 ;  /* 0x0000005409547223 */ /* 0x000fe20000010806 */
[----:B------:R-:W-:Y:S01]  /*3680*/  LOP3.LUT R12, R12, 0xffff0000, RZ, 0xc0, !PT ;  /* 0xffff00000c0c7812 */ /* 0x000fe200078ec0ff */
[----:B------:R-:W-:-:S02]  /*3690*/  IMAD.U32 R15, R26, 0x10000, RZ ;  /* 0x000100001a0f7824 */ /* 0x000fc400078e00ff */
[----:B------:R-:W-:Y:S01]  /*36a0*/  FFMA.FTZ R27, R9, R74, R8 ;  /* 0x0000004a091b7223 */ /* 0x000fe20000010008 */
[C---:B------:R-:W-:Y:S01]  /*36b0*/  FFMA.FTZ R25, R4.reuse, R5, -R25 ;  /* 0x0000000504197223 */ /* 0x040fe20000010819 */
[----:B------:R-:W-:Y:S01]  /*36c0*/  FFMA.FTZ R10, R4, R13, R10 ;  /* 0x0000000d040a7223 */ /* 0x000fe2000001000a */
[----:B------:R-:W-:Y:S01]  /*36d0*/  SHF.L.U32 R6, R87, 0x10, RZ ;  /* 0x0000001057067819 */ /* 0x000fe200000006ff */
[----:B------:R-:W-:Y:S01]  /*36e0*/  FMUL.FTZ R9, R24, R85 ;  /* 0x0000005518097220 */ /* 0x000fe20000410000 */
[----:B------:R-:W-:Y:S01]  /*36f0*/  LOP3.LUT R26, R26, 0xffff0000, RZ, 0xc0, !PT ;  /* 0xffff00001a1a7812 */ /* 0x000fe200078ec0ff */
        /* <DEDUP_REMOVED lines=26> */
.L_x_6308:
[----:B------:R-:W-:Y:S05]  /*38a0*/  BSYNC B1 ;  /* 0x0000000000017941 */ /* 0x000fea0003800000 */
.L_x_6307:
        /* <DEDUP_REMOVED lines=10> */
.L_x_6290:
[----:B------:R-:W-:-:S13]  /*3950*/  ISETP.NE.AND P0, PT, R188, 0x3, PT ;  /* 0x00000003bc00780c */ /* 0x000fda0003f05270 */
[----:B------:R-:W-:Y:S05]  /*3960*/  @!P0 BRA `(.L_x_6309) ;  /* 0x0000000000048947 */ /* 0x000fea0003800000 */
[----:B------:R-:W-:Y:S01]  /*3970*/  BPT.TRAP 0x1 ;  /* 0x000000040000795c */ /* 0x000fe20000300000 */
.L_x_6309:
        /* <DEDUP_REMOVED lines=8> */
.L_x_6531:
[----:B------:R-:W-:Y:S05]  /*3a00*/  BSYNC B1 ;  /* 0x0000000000017941 */ /* 0x000fea0003800000 */
.L_x_6310:
[----:B------:R-:W-:Y:S05]  /*3a10*/  @P1 BRA `(.L_x_6297) ;  /* 0x00000000002c1947 */ /* 0x000fea0003800000 */
[----:B------:R-:W-:Y:S02]  /*3a20*/  @!P3 LOP3.LUT P5, RZ, R191, 0x4, RZ, 0xc0, !PT ;  /* 0x00000004bfffb812 */ /* 0x000fe400078ac0ff */
[----:B------:R-:W-:Y:S02]  /*3a30*/  PLOP3.LUT P6, PT, PT, PT, PT, 0x8, 0x0 ;  /* 0x000000000000781c */ /* 0x000fe40003fce170 */
[----:B------:R-:W-:Y:S02]  /*3a40*/  @!P3 PLOP3.LUT P6, PT, P5, PT, PT, 0x80, 0x0 ;  /* 0x000000000000b81c */ /* 0x000fe40002fcf070 */
[----:B------:R-:W-:-:S11]  /*3a50*/  @!P3 IADD3 R4, R65, 0x20, RZ ;  /* 0x000000204104b810 */ /* 0x000fd60007ffe0ff */
[----:B------:R-:W-:-:S04]  /*3a60*/  @P6 VIADD R4, R65, 0xffffffe0 ;  /* 0xffffffe041046836 */ /* 0x000fc80000000000 */
[----:B------:R-:W-:-:S04]  /*3a70*/  @!P3 IMAD.IADD R5, R24, 0x1, R4 ;  /* 0x000000011805b824 */ /* 0x000fc800078e0204 */
[----:B------:R-:W-:Y:S02]  /*3a80*/  @!P3 IMAD R8, R5, 0x2, R2 ;  /* 0x000000020508b824 */ /* 0x000fe400078e0202 */
[----:B------:R-:W1:Y:S04]  /*3a90*/  @!P4 LDS.128 R4, [R25+0x22400] ;  /* 0x022400001904c984 */ /* 0x000e680000000c00 */
[----:B------:R-:W2:Y:S04]  /*3aa0*/  @!P3 LDS.128 R8, [R8+0x22400] ;  /* 0x022400000808b984 */ /* 0x000ea80000000c00 */
[----:B-1----:R1:W-:Y:S04]  /*3ab0*/  @!P4 STG.E.128 desc[UR40][R12.64], R4 ;  /* 0x000000040c00c986 */ /* 0x0023e8000c101d28 */
[----:B--2---:R1:W-:Y:S02]  /*3ac0*/  @!P3 STG.E.128 desc[UR40][R12.64+0x40], R8 ;  /* 0x000040080c00b986 */ /* 0x0043e4000c101d28 */
.L_x_6297:
[----:B------:R-:W-:Y:S05]  /*3ad0*/  BSYNC B0 ;  /* 0x0000000000007941 */ /* 0x000fea0003800000 */
.L_x_6289:
        /* <DEDUP_REMOVED lines=17> */
.L_x_6313:
[----:B------:R-:W-:Y:S05]  /*3bf0*/  BSYNC B0 ;  /* 0x0000000000007941 */ /* 0x000fea0003800000 */
.L_x_6312:
[----:B------:R-:W4:Y:S01]  /*3c00*/  SYNCS.PHASECHK.TRANS64.TRYWAIT P0, [R70+URZ+0x28cb0], R57 ;  /* 0x028cb039460075a7 */ /* 0x000f22000800017f */
[----:B------:R-:W-:Y:S04]  /*3c10*/  BSSY B0, `(.L_x_6314) ;  /* 0x0000002000007945 */ /* 0x000fe80003800000 */
[----:B----4-:R-:W-:Y:S05]  /*3c20*/  @!P0 BRA `(.L_x_6315) ;  /* 0x0000014800688947 */ /* 0x010fea0003800000 */
.L_x_6532:
[----:B------:R-:W-:Y:S05]  /*3c30*/  BSYNC B0 ;  /* 0x0000000000007941 */ /* 0x000fea0003800000 */
.L_x_6314:
[----:B------:R-:W-:Y:S04]  /*3c40*/  BSSY B0, `(.L_x_6316) ;  /* 0x0000051000007945 */ /* 0x000fe80003800000 */
[----:B------:R-:W-:Y:S05]  /*3c50*/  @P1 BRA `(.L_x_6317) ;  /* 0x00000004003c1947 */ /* 0x000fea0003800000 */
[----:B-1----:R-:W-:Y:S01]  /*3c60*/  IMAD.WIDE R4, R47, 0x40, R44 ;  /* 0x000000402f047825 */ /* 0x002fe200078e022c */
[----:B------:R-:W-:Y:S01]  /*3c70*/  ULDC.64 UR4, c[0x0][0x318] ;  /* 0x0000c60000047ab9 */ /* 0x000fe20000000a00 */
[----:B------:R-:W-:Y:S02]  /*3c80*/  LOP3.LUT P0, RZ, R191, 0x4, RZ, 0xc0, !PT ;  /* 0x00000004bfff7812 */ /* 0x000fe4000780c0ff */
[----:B------:R-:W-:Y:S01]  /*3c90*/  IMAD R5, R5, UR4, RZ ;  /* 0x0000000405057c24 */ /* 0x000fe2000f8e02ff */
[----:B------:R-:W-:Y:S01]  /*3ca0*/  LEA R9, R22, R65, 0xf ;  /* 0x0000004116097211 */ /* 0x000fe200078e78ff */
[----:B------:R-:W-:Y:S01]  /*3cb0*/  IMAD.MOV.U32 R74, RZ, RZ, R36 ;  /* 0x000000ffff4a7224 */ /* 0x000fe200078e0024 */
[----:B---3--:R-:W-:Y:S01]  /*3cc0*/  IADD3 R12, R16, 0x80, RZ ;  /* 0x00000080100c7810 */ /* 0x008fe20007ffe0ff */
[C---:B------:R-:W-:Y:S02]  /*3cd0*/  IMAD R5, R4.reuse, UR5, R5 ;  /* 0x0000000504057c24 */ /* 0x040fe4000f8e0205 */
[----:B------:R-:W-:Y:S01]  /*3ce0*/  IMAD.WIDE.U32 R6, R4, UR4, R74 ;  /* 0x0000000404067c25 */ /* 0x000fe2000f8e004a */
[----:B------:R-:W-:-:S03]  /*3cf0*/  ULDC.64 UR4, c[0x0][0x308] ;  /* 0x0000c20000047ab9 */ /* 0x000fc60000000a00 */
[----:B------:R-:W-:Y:S01]  /*3d00*/  IMAD.IADD R5, R7, 0x1, R5 ;  /* 0x0000000107057824 */ /* 0x000fe200078e0205 */
[----:B------:R-:W-:Y:S01]  /*3d10*/  LEA R56, P1, R6, UR4, 0x1 ;  /* 0x0000000406387c11 */ /* 0x000fe2000f8208ff */
[----:B------:R-:W-:Y:S01]  /*3d20*/  VIADD R4, R16, 0x40 ;  /* 0x0000004010047836 */ /* 0x000fe20000000000 */
[----:B------:R-:W-:Y:S01]  /*3d30*/  ULDC UR4, c[0x0][0x310] ;  /* 0x0000c40000047ab9 */ /* 0x000fe20000000800 */
[C---:B------:R-:W-:Y:S01]  /*3d40*/  VIADD R77, R9.reuse, 0x20 ;  /* 0x00000020094d7836 */ /* 0x040fe20000000000 */
[----:B0---4-:R-:W-:Y:S01]  /*3d50*/  LEA.HI.X R57, R6, UR5, R5, 0x1, P1 ;  /* 0x0000000506397c11 */ /* 0x011fe200088f0c05 */
[C---:B------:R-:W-:Y:S01]  /*3d60*/  @P0 VIADD R77, R9.reuse, 0xffffffe0 ;  /* 0xffffffe0094d0836 */ /* 0x040fe20000000000 */
[----:B------:R-:W-:Y:S01]  /*3d70*/  ISETP.GE.AND P1, PT, R16, UR4, PT ;  /* 0x0000000410007c0c */ /* 0x000fe2000bf26270 */
[----:B------:R-:W-:Y:S01]  /*3d80*/  IMAD R78, R9, 0x2, R2 ;  /* 0x00000002094e7824 */ /* 0x000fe200078e0202 */
        /* <DEDUP_REMOVED lines=60> */
.L_x_6317:
[----:B------:R-:W-:Y:S05]  /*4150*/  BSYNC B0 ;  /* 0x0000000000007941 */ /* 0x000fea0003800000 */
.L_x_6316:
        /* <DEDUP_REMOVED lines=17> */
.L_x_6284:
        /* <DEDUP_REMOVED lines=42> */
[----:B---3--:R-:W-:Y:S02]  /*4510*/  CS2R R78, SRZ ;  /* 0x00000000004e7805 */ /* 0x008fe4000001ff00 */
        /* <DEDUP_REMOVED lines=20> */
[----:B--2---:R-:W-:Y:S01]  /*4660*/  CS2R R24, SRZ ;  /* 0x0000000000187805 */ /* 0x004fe2000001ff00 */
[----:B------:R-:W-:Y:S01]  /*4670*/  IMAD.MOV.U32 R172, RZ, RZ, RZ ;  /* 0x000000ffffac7224 */ /* 0x000fe200078e00ff */
        /* <DEDUP_REMOVED lines=10> */
.L_x_6320:
[----:B------:R-:W-:Y:S05]  /*4720*/  BSYNC B0 ;  /* 0x0000000000007941 */ /* 0x000fea0003800000 */
.L_x_6319:
        /* <DEDUP_REMOVED lines=12> */
[----:B------:R-:W-:-:S05]  /*47f0*/  IMAD R3, R3, 0x8000, R2 ;  /* 0x0000800003037824 */ /* 0x000fca00078e0202 */
[----:B------:R-:W-:-:S04]  /*4800*/  IADD3 R3, R3, 0x400, RZ ;  /* 0x0000040003037810 */ /* 0x000fc80007ffe0ff */
[----:B------:R-:W-:-:S04]  /*4810*/  SHF.R.U32.HI R3, RZ, 0x4, R3 ;  /* 0x00000004ff037819 */ /* 0x000fc80000011603 */
[----:B------:R-:W-:-:S04]  /*4820*/  LOP3.LUT R3, R3, 0x3fff, RZ, 0xc0, !PT ;  /* 0x00003fff03037812 */ /* 0x000fc800078ec0ff */
[----:B------:R-:W-:Y:S01]  /*4830*/  LOP3.LUT R15, R3, 0x2000000, RZ, 0xfc, !PT ;  /* 0x02000000030f7812 */ /* 0x000fe200078efcff */
[----:B------:R-:W-:Y:S06]  /*4840*/  @!P0 BRA `(.L_x_6324) ;  /* 0x0000000000048947 */ /* 0x000fec0003800000 */
[----:B------:R-:W-:Y:S01]  /*4850*/  BPT.TRAP 0x1 ;  /* 0x000000040000795c */ /* 0x000fe20000300000 */
.L_x_6324:
        /* <DEDUP_REMOVED lines=11> */
.L_x_6533:
[----:B------:R-:W-:Y:S05]  /*4910*/  BSYNC B0 ;  /* 0x0000000000007941 */ /* 0x000fea0003800000 */
.L_x_6325:
[----:B------:R-:W-:Y:S01]  /*4920*/  BAR.SYNC.DEFER_BLOCKING 0xe, 0x100 ;  /* 0x0384000000007b1d */ /* 0x000fe20000010000 */
[----:B------:R-:W-:Y:S01]  /*4930*/  IMAD.MOV.U32 R5, RZ, RZ, 0x40000040 ;  /* 0x40000040ff057424 */ /* 0x000fe200078e00ff */
[----:B------:R-:W-:Y:S01]  /*4940*/  R2UR UR6, R6 ;  /* 0x00000000060672ca */ /* 0x000fe200000e0000 */
[C---:B------:R-:W-:Y:S01]  /*4950*/  VIADD R10, R4.reuse, 0x2 ;  /* 0x00000002040a7836 */ /* 0x040fe20000000000 */
[----:B------:R-:W-:Y:S01]  /*4960*/  R2UR UR7, R7 ;  /* 0x00000000070772ca */ /* 0x000fe200000e0000 */
[----:B------:R-:W-:Y:S01]  /*4970*/  IMAD.MOV.U32 R9, RZ, RZ, 0x40000040 ;  /* 0x40000040ff097424 */ /* 0x000fe200078e00ff */
[----:B------:R-:W-:Y:S01]  /*4980*/  R2UR UR4, R4 ;  /* 0x00000000040472ca */ /* 0x000fe200000e0000 */
[----:B------:R-:W-:Y:S01]  /*4990*/  IMAD.MOV.U32 R11, RZ, RZ, 0x40000040 ;  /* 0x40000040ff0b7424 */ /* 0x000fe200078e00ff */
[----:B------:R-:W-:Y:S01]  /*49a0*/  R2UR UR5, R5 ;  /* 0x00000000050572ca */ /* 0x000fe200000e0000 */
[C---:B------:R-:W-:Y:S01]  /*49b0*/  VIADD R12, R6.reuse, 0x100 ;  /* 0x00000100060c7836 */ /* 0x040fe20000000000 */
[C---:B------:R-:W-:Y:S01]  /*49c0*/  IADD3 R8, R6.reuse, 0x80, RZ ;  /* 0x0000008006087810 */ /* 0x040fe20007ffe0ff */
[----:B------:R-:W-:Y:S01]  /*49d0*/  VIADD R6, R6, 0x180 ;  /* 0x0000018006067836 */ /* 0x000fe20000000000 */
[----:B------:R-:W-:Y:S01]  /*49e0*/  MOV R13, 0x40000040 ;  /* 0x40000040000d7802 */ /* 0x000fe20000000f00 */
[----:B------:R-:W-:Y:S01]  /*49f0*/  IMAD.MOV.U32 R7, RZ, RZ, 0x40000040 ;  /* 0x40000040ff077424 */ /* 0x000fe200078e00ff */
[----:B------:R-:W1:Y:S01]  /*4a00*/  S2R R0, SR_TID.X ;  /* 0x0000000000007919 */ /* 0x000e620000002100 */
[----:B------:R-:W-:Y:S01]  /*4a10*/  ISETP.GE.AND P2, PT, R168, 0x2, PT ;  /* 0x00000002a800780c */ /* 0x000fe20003f46270 */
[----:B------:R-:W-:Y:S01]  /*4a20*/  BSSY B0, `(.L_x_6327) ;  /* 0x00000eb000007945 */ /* 0x000fe20003800000 */
[----:B-----5:R-:W-:-:S06]  /*4a30*/  WARPGROUP.ARRIVE ;  /* 0x00000000000079c5 */ /* 0x020fcc0000000000 */
[----:B------:R-:W-:Y:S01]  /*4a40*/  HGMMA.64x256x16.F32.BF16 R24, gdesc[UR4].tnspB, RZ, !UPT, gsb0 ;  /* 0x43e00000041879f0 */ /* 0x000fe2000c0018ff */
[----:B------:R-:W-:Y:S01]  /*4a50*/  R2UR UR6, R8 ;  /* 0x00000000080672ca */ /* 0x000fe200000e0000 */
[----:B------:R-:W-:Y:S01]  /*4a60*/  VIADD R8, R4, 0x4 ;  /* 0x0000000404087836 */ /* 0x000fe20000000000 */
[----:B------:R-:W-:Y:S01]  /*4a70*/  R2UR UR7, R9 ;  /* 0x00000000090772ca */ /* 0x000fe200000e0000 */
[----:B------:R-:W-:Y:S01]  /*4a80*/  IMAD.MOV.U32 R9, RZ, RZ, 0x40000040 ;  /* 0x40000040ff097424 */ /* 0x000fe200078e00ff */
[----:B------:R-:W-:Y:S02]  /*4a90*/  R2UR UR4, R10 ;  /* 0x000000000a0472ca */ /* 0x000fe400000e0000 */
[----:B------:R-:W-:Y:S02]  /*4aa0*/  R2UR UR5, R11 ;  /* 0x000000000b0572ca */ /* 0x000fe400000e0000 */
[----:B-1----:R-:W-:-:S04]  /*4ab0*/  LOP3.LUT R0, R0, 0x7f, RZ, 0xc0, !PT ;  /* 0x0000007f00007812 */ /* 0x002fc800078ec0ff */
[----:B------:R-:W-:-:S13]  /*4ac0*/  ISETP.NE.AND P1, PT, R0, RZ, PT ;  /* 0x000000ff0000720c */ /* 0x000fda0003f25270 */
[----:B------:R-:W-:-:S04]  /*4ad0*/  @!P1 IADD3 R0, R14, 0x28c60, RZ ;  /* 0x00028c600e009810 */ /* 0x000fc80007ffe0ff */
        /* <DEDUP_REMOVED lines=27> */
.L_x_6334:
[----:B------:R-:W-:Y:S01]  /*4c90*/  BAR.SYNC.DEFER_BLOCKING 0xe, 0x100 ;  /* 0x0384000000007b1d */ /* 0x000fe20000010000 */
[----:B0-----:R-:W-:Y:S01]  /*4ca0*/  IMAD R3, R18, 0x40, R190 ;  /* 0x0000004012037824 */ /* 0x001fe200078e02be */
[----:B------:R-:W-:Y:S01]  /*4cb0*/  ISETP.GT.AND P3, PT, R168, RZ, PT ;  /* 0x000000ffa800720c */ /* 0x000fe20003f64270 */
[----:B------:R-:W-:Y:S02]  /*4cc0*/  VIADD R18, R18, 0x1 ;  /* 0x0000000112127836 */ /* 0x000fe40000000000 */
[----:B------:R-:W-:Y:S02]  /*4cd0*/  IMAD R3, R3, 0x4, R2 ;  /* 0x0000000403037824 */ /* 0x000fe400078e0202 */
[----:B------:R-:W-:Y:S01]  /*4ce0*/  VIADD R168, R168, 0xffffffff ;  /* 0xffffffffa8a87836 */ /* 0x000fe20000000000 */
[----:B------:R-:W-:-:S04]  /*4cf0*/  ISETP.NE.AND P2, PT, R18, 0x2, PT ;  /* 0x000000021200780c */ /* 0x000fc80003f45270 */
[----:B------:R-:W-:Y:S02]  /*4d00*/  SEL R6, RZ, 0x1, P2 ;  /* 0x00000001ff067807 */ /* 0x000fe40001000000 */
[----:B------:R-:W-:Y:S02]  /*4d10*/  SEL R18, R18, RZ, P2 ;  /* 0x000000ff12127207 */ /* 0x000fe40001000000 */
[----:B------:R-:W-:Y:S01]  /*4d20*/  LOP3.LUT R19, R19, R6, RZ, 0x3c, !PT ;  /* 0x0000000613137212 */ /* 0x000fe200078e3cff */
[----:B-12---:R-:W0:Y:S04]  /*4d30*/  LDS R0, [R3+0x28800] ;  /* 0x0288000003007984 */ /* 0x006e280000000800 */
        /* <DEDUP_REMOVED lines=131> */
.L_x_6329:
[----:B------:R-:W-:Y:S02]  /*5570*/  LEA R0, R18, R2, 0x3 ;  /* 0x0000000212007211 */ /* 0x000fe400078e18ff */
[----:B------:R-:W-:-:S04]  /*5580*/  SHF.L.U32 R3, R19, 0x1f, RZ ;  /* 0x0000001f13037819 */ /* 0x000fc800000006ff */
[----:B------:R0:W1:Y:S01]  /*5590*/  SYNCS.PHASECHK.TRANS64.TRYWAIT P2, [R0+URZ+0x28c50], R3 ;  /* 0x028c5003000075a7 */ /* 0x000062000804017f */
[----:B------:R-:W-:Y:S05]  /*55a0*/  @!P0 BRA `(.L_x_6330) ;  /* 0x0000000000048947 */ /* 0x000fea0003800000 */
[----:B------:R-:W-:Y:S01]  /*55b0*/  BPT.TRAP 0x1 ;  /* 0x000000040000795c */ /* 0x000fe20000300000 */
.L_x_6330:
[----:B------:R-:W-:Y:S04]  /*55c0*/  BSSY B1, `(.L_x_6331) ;  /* 0x0000004000017945 */ /* 0x000fe80003800000 */
[----:B-1----:R-:W-:Y:S05]  /*55d0*/  @P2 BRA `(.L_x_6332) ;  /* 0x0000000000082947 */ /* 0x002fea0003800000 */
[----:B------:R-:W1:Y:S02]  /*55e0*/  SYNCS.PHASECHK.TRANS64.TRYWAIT P2, [R0+URZ+0x28c50], R3 ;  /* 0x028c5003000075a7 */ /* 0x000e64000804017f */
[----:B-1----:R-:W-:Y:S05]  /*55f0*/  @!P2 BRA `(.L_x_6333) ;  /* 0x00000130001ca947 */ /* 0x002fea0003800000 */
.L_x_6332:
[----:B------:R-:W-:Y:S05]  /*5600*/  BSYNC B1 ;  /* 0x0000000000017941 */ /* 0x000fea0003800000 */
.L_x_6331:
        /* <DEDUP_REMOVED lines=8> */
[----:B------:R-:W-:Y:S02]  /*5690*/  IMAD.MOV.U32 R21, RZ, RZ, 0x40000040 ;  /* 0x40000040ff157424 */ /* 0x000fe400078e00ff */
[----:B------:R-:W-:-:S02]  /*56a0*/  IMAD.MOV.U32 R7, RZ, RZ, 0x40000040 ;  /* 0x40000040ff077424 */ /* 0x000fc400078e00ff */
[----:B01----:R-:W-:-:S05]  /*56b0*/  @!P1 VIADD R0, R0, 0x28c60 ;  /* 0x00028c6000009836 */ /* 0x003fca0000000000 */
[----:B------:R-:W-:-:S03]  /*56c0*/  @!P1 PRMT R0, RZ, 0x654, R0 ;  /* 0x00000654ff009816 */ /* 0x000fc60000000000 */
[----:B------:R-:W-:Y:S01]  /*56d0*/  HGMMA.64x256x16.F32.BF16 R24, gdesc[UR4].tnspB, R24, gsb0 ;  /* 0x43e00000041879f0 */ /* 0x000fe20008001818 */
[----:B------:R-:W-:Y:S02]  /*56e0*/  R2UR UR4, R10 ;  /* 0x000000000a0472ca */ /* 0x000fe400000e0000 */
[----:B------:R-:W-:Y:S02]  /*56f0*/  R2UR UR5, R11 ;  /* 0x000000000b0572ca */ /* 0x000fe400000e0000 */
[----:B------:R-:W-:Y:S01]  /*5700*/  R2UR UR6, R20 ;  /* 0x00000000140672ca */ /* 0x000fe200000e0000 */
[C---:B------:R-:W-:Y:S01]  /*5710*/  VIADD R20, R6.reuse, 0x100 ;  /* 0x0000010006147836 */ /* 0x040fe20000000000 */
[----:B------:R-:W-:Y:S01]  /*5720*/  R2UR UR7, R21 ;  /* 0x00000000150772ca */ /* 0x000fe200000e0000 */
[----:B------:R-:W-:Y:S01]  /*5730*/  VIADD R6, R6, 0x180 ;  /* 0x0000018006067836 */ /* 0x000fe20000000000 */
[----:B------:R-:W-:Y:S01]  /*5740*/  MOV R21, 0x40000040 ;  /* 0x4000004000157802 */ /* 0x000fe20000000f00 */
[----:B------:R-:W-:-:S02]  /*5750*/  WARPGROUP.DEPBAR.LE gsb0, 0x0 ;  /* 0x00008000000079c5 */ /* 0x000fc40000010000 */
[----:B------:R-:W-:-:S15]  /*5760*/  WARPGROUP.ARRIVE ;  /* 0x00000000000079c5 */ /* 0x000fde0000000000 */
[----:B------:R-:W-:-:S01]  /*5770*/  NOP ;  /* 0x0000000000007918 */ /* 0x000fc20000000000 */
        /* <DEDUP_REMOVED lines=21> */
.L_x_6328:
[----:B------:R-:W-:Y:S05]  /*58d0*/  BSYNC B0 ;  /* 0x0000000000007941 */ /* 0x000fea0003800000 */
.L_x_6327:
[----:B------:R-:W-:Y:S01]  /*58e0*/  BAR.SYNC.DEFER_BLOCKING 0xe, 0x100 ;  /* 0x0384000000007b1d */ /* 0x000fe20000010000 */
[C---:B0-----:R-:W-:Y:S01]  /*58f0*/  IMAD R3, R18.reuse, 0x40, R190 ;  /* 0x0000004012037824 */ /* 0x041fe200078e02be */
[----:B------:R-:W-:Y:S02]  /*5900*/  IADD3 R18, R18, 0x1, RZ ;  /* 0x0000000112127810 */ /* 0x000fe40007ffe0ff */
[----:B------:R-:W-:Y:S01]  /*5910*/  PLOP3.LUT P0, PT, PT, PT, PT, 0x8, 0x0 ;  /* 0x000000000000781c */ /* 0x000fe20003f0e170 */
[----:B------:R-:W-:Y:S01]  /*5920*/  IMAD R3, R3, 0x4, R2 ;  /* 0x0000000403037824 */ /* 0x000fe200078e0202 */
        /* <DEDUP_REMOVED lines=136> */
.L_x_6322:
        /* <DEDUP_REMOVED lines=32> */
.L_x_6336:
[----:B------:R-:W-:Y:S05]  /*63b0*/  BSYNC B6 ;  /* 0x0000000000067941 */ /* 0x000fea0003800000 */
.L_x_6335:
        /* <DEDUP_REMOVED lines=12> */
.L_x_6340:
[----:B-1----:R1:W2:Y:S02]  /*6480*/  SYNCS.PHASECHK.TRANS64.TRYWAIT P0, [R2+URZ+0x28c00], R3 ;  /* 0x028c0003020075a7 */ /* 0x0022a4000800017f */
[----:B--2---:R-:W-:Y:S05]  /*6490*/  @!P0 NANOSLEEP.SYNCS 0x989680 ;  /* 0x009896800000895d */ /* 0x004fea0003900000 */
[----:B------:R-:W2:Y:S02]  /*64a0*/  @!P0 SYNCS.PHASECHK.TRANS64 P0, [R2+URZ+0x28c00], R3 ;  /* 0x028c0003020085a7 */ /* 0x000ea4000800007f */
[----:B--2---:R-:W-:Y:S05]  /*64b0*/  @!P0 BRA `(.L_x_6340) ;  /* 0xfffffffc00f08947 */ /* 0x004fea000383ffff */
.L_x_6339:
[----:B------:R-:W-:Y:S05]  /*64c0*/  BSYNC B0 ;  /* 0x0000000000007941 */ /* 0x000fea0003800000 */
.L_x_6338:
[----:B------:R-:W-:Y:S05]  /*64d0*/  BRA `(.L_x_6341) ;  /* 0x0000002c00e87947 */ /* 0x000fea0003800000 */
.L_x_6337:
        /* <DEDUP_REMOVED lines=11> */
[----:B------:R-:W-:-:S04]  /*6590*/  IMAD.WIDE.U32 R10, R23, R44, R4 ;  /* 0x0000002c170a7225 */ /* 0x000fc800078e0004 */
[----:B------:R-:W-:Y:S02]  /*65a0*/  IMAD R51, R33, R45, R6 ;  /* 0x0000002d21337224 */ /* 0x000fe400078e0206 */
[-C--:B-1----:R-:W-:Y:S02]  /*65b0*/  IMAD R0, R3, R46.reuse, RZ ;  /* 0x0000002e03007224 */ /* 0x082fe400078e02ff */
[----:B------:R-:W-:-:S04]  /*65c0*/  IMAD.WIDE.U32 R8, R23, R46, R4 ;  /* 0x0000002e17087225 */ /* 0x000fc800078e0004 */
        /* <DEDUP_REMOVED lines=12> */
[----:B------:R-:W-:Y:S01]  /*6690*/  IMAD R14, R23, R45, R14 ;  /* 0x0000002d170e7224 */ /* 0x000fe200078e020e */
[----:B------:R-:W-:Y:S01]  /*66a0*/  SHF.L.U64.HI R47, R46, 0x5, R47 ;  /* 0x000000052e2f7819 */ /* 0x000fe2000001022f */
[----:B------:R-:W-:Y:S01]  /*66b0*/  IMAD.IADD R49, R49, 0x1, R43 ;  /* 0x0000000131317824 */ /* 0x000fe200078e022b */
[----:B------:R-:W-:Y:S01]  /*66c0*/  SHF.L.U64.HI R45, R44, 0x5, R45 ;  /* 0x000000052c2d7819 */ /* 0x000fe2000001022d */
[----:B------:R-:W-:Y:S02]  /*66d0*/  IMAD.IADD R51, R51, 0x1, R41 ;  /* 0x0000000133337824 */ /* 0x000fe400078e0229 */
[----:B------:R-:W-:Y:S01]  /*66e0*/  IMAD.SHL.U32 R46, R46, 0x20, RZ ;  /* 0x000000202e2e7824 */ /* 0x000fe200078e00ff */
[C---:B------:R-:W-:Y:S01]  /*66f0*/  IADD3.X R26, R49.reuse, R12, R9, P3, !PT ;  /* 0x0000000c311a7210 */ /* 0x040fe20001ffe409 */
[----:B------:R-:W-:Y:S01]  /*6700*/  IMAD.SHL.U32 R44, R44, 0x20, RZ ;  /* 0x000000202c2c7824 */ /* 0x000fe200078e00ff */
        /* <DEDUP_REMOVED lines=20> */
.L_x_6343:
[----:B------:R-:W-:Y:S05]  /*6850*/  BSYNC B6 ;  /* 0x0000000000067941 */ /* 0x000fea0003800000 */
.L_x_6342:
        /* <DEDUP_REMOVED lines=22> */
[----:B------:R-:W-:Y:S01]  /*69c0*/  LEA R3, R185, R23, 0x6 ;  /* 0x00000017b9037211 */ /* 0x000fe200078e30ff */
[----:B------:R-:W-:Y:S01]  /*69d0*/  BSSY B1, `(.L_x_6346) ;  /* 0x000002d000017945 */ /* 0x000fe20003800000 */
[-C--:B------:R-:W-:Y:S01]  /*69e0*/  ISETP.GE.AND P0, PT, R23, R56.reuse, PT ;  /* 0x000000381700720c */ /* 0x080fe20003f06270 */
[----:B------:R-:W-:Y:S01]  /*69f0*/  IMAD.MOV.U32 R10, RZ, RZ, R42 ;  /* 0x000000ffff0a7224 */ /* 0x000fe200078e002a */
        /* <DEDUP_REMOVED lines=20> */
[----:B------:R-:W-:Y:S01]  /*6b40*/  IADD3 R14, R24, 0x10, RZ ;  /* 0x00000010180e7810 */ /* 0x000fe20007ffe0ff */
[----:B------:R-:W-:Y:S01]  /*6b50*/  ULDC UR4, c[0x0][0x3d4] ;  /* 0x0000f50000047ab9 */ /* 0x000fe20000000800 */
[----:B------:R-:W-:Y:S01]  /*6b60*/  IADD3 R15, P4, R52, R53, RZ ;  /* 0x00000035340f7210 */ /* 0x000fe20007f9e0ff */
[----:B------:R-:W-:Y:S01]  /*6b70*/  ULDC.64 UR6, c[0x0][0x3c8] ;  /* 0x0000f20000067ab9 */ /* 0x000fe20000000a00 */
[----:B------:R-:W-:Y:S01]  /*6b80*/  IADD3 R0, P5, R54, R55, RZ ;  /* 0x0000003736007210 */ /* 0x000fe20007fbe0ff */
[----:B------:R-:W-:Y:S01]  /*6b90*/  ULDC.64 UR8, c[0x0][0x3e0] ;  /* 0x0000f80000087ab9 */ /* 0x000fe20000000a00 */
[----:B------:R-:W-:Y:S01]  /*6ba0*/  ISETP.GE.AND P2, PT, R14, UR4, PT ;  /* 0x000000040e007c0c */ /* 0x000fe2000bf46270 */
[----:B------:R-:W-:Y:S01]  /*6bb0*/  IMAD.X R30, R57, 0x1, R48, P4 ;  /* 0x00000001391e7824 */ /* 0x000fe200020e0630 */
[----:B------:R-:W-:Y:S01]  /*6bc0*/  ISETP.GE.AND P3, PT, R24, UR4, PT ;  /* 0x0000000418007c0c */ /* 0x000fe2000bf66270 */
[----:B------:R-:W-:Y:S01]  /*6bd0*/  IMAD.X R31, R59, 0x1, R50, P5 ;  /* 0x000000013b1f7824 */ /* 0x000fe200028e0632 */
[----:B------:R-:W-:-:S02]  /*6be0*/  LEA R14, P4, R15, UR6, 0x1 ;  /* 0x000000060f0e7c11 */ /* 0x000fc4000f8808ff */
[----:B------:R-:W-:Y:S02]  /*6bf0*/  CS2R R36, SRZ ;  /* 0x0000000000247805 */ /* 0x000fe4000001ff00 */
[C---:B------:R-:W-:Y:S02]  /*6c00*/  LEA R38, P5, R0.reuse, UR8, 0x1 ;  /* 0x0000000800267c11 */ /* 0x040fe4000f8a08ff */
[----:B------:R-:W-:Y:S02]  /*6c10*/  CS2R R34, SRZ ;  /* 0x0000000000227805 */ /* 0x000fe4000001ff00 */
[----:B------:R-:W-:Y:S02]  /*6c20*/  LEA.HI.X R15, R15, UR7, R30, 0x1, P4 ;  /* 0x000000070f0f7c11 */ /* 0x000fe4000a0f0c1e */
[----:B------:R-:W-:Y:S02]  /*6c30*/  CS2R R32, SRZ ;  /* 0x0000000000207805 */ /* 0x000fe4000001ff00 */
[----:B------:R-:W-:-:S02]  /*6c40*/  LEA.HI.X R39, R0, UR9, R31, 0x1, P5 ;  /* 0x0000000900277c11 */ /* 0x000fc4000a8f0c1f */
[----:B------:R-:W-:Y:S01]  /*6c50*/  CS2R R30, SRZ ;  /* 0x00000000001e7805 */ /* 0x000fe2000001ff00 */
[----:B------:R0:W5:Y:S05]  /*6c60*/  @!P3 LDG.E.64 R36, desc[UR40][R14.64] ;  /* 0x000000280e24b981 */ /* 0x00016a000c1e1b00 */
[----:B------:R0:W5:Y:S04]  /*6c70*/  @!P2 LDG.E.64 R30, desc[UR40][R14.64+0x20] ;  /* 0x000020280e1ea981 */ /* 0x000168000c1e1b00 */
[----:B------:R0:W5:Y:S04]  /*6c80*/  @!P3 LDG.E.64 R34, desc[UR40][R38.64] ;  /* 0x000000282622b981 */ /* 0x000168000c1e1b00 */
[----:B------:R0:W5:Y:S02]  /*6c90*/  @!P2 LDG.E.64 R32, desc[UR40][R38.64+0x20] ;  /* 0x000020282620a981 */ /* 0x000164000c1e1b00 */
.L_x_6347:
[----:B------:R-:W-:Y:S05]  /*6ca0*/  BSYNC B1 ;  /* 0x0000000000017941 */ /* 0x000fea0003800000 */
.L_x_6346:
        /* <DEDUP_REMOVED lines=24> */
.L_x_6349:
[----:B------:R-:W-:Y:S05]  /*6e30*/  BSYNC B1 ;  /* 0x0000000000017941 */ /* 0x000fea0003800000 */
.L_x_6348:
        /* <DEDUP_REMOVED lines=9> */
[----:B------:R-:W-:Y:S01]  /*6ed0*/  LEA R4, P2, R10, UR4, 0x1 ;  /* 0x000000040a047c11 */ /* 0x000fe2000f8408ff */
[----:B------:R-:W-:Y:S01]  /*6ee0*/  IMAD R3, R3, R7, R6 ;  /* 0x0000000703037224 */ /* 0x000fe200078e0206 */
[----:B------:R-:W-:Y:S01]  /*6ef0*/  LOP3.LUT R6, R0, 0xfffffffe, RZ, 0xc0, !PT ;  /* 0xfffffffe00067812 */ /* 0x000fe200078ec0ff */
[----:B------:R-:W-:Y:S01]  /*6f00*/  IMAD.IADD R5, R11, 0x1, R5 ;  /* 0x000000010b057824 */ /* 0x000fe200078e0205 */
[----:B------:R-:W-:Y:S01]  /*6f10*/  LOP3.LUT R15, R14, 0x1c0, RZ, 0xc0, !PT ;  /* 0x000001c00e0f7812 */ /* 0x000fe200078ec0ff */
[----:B------:R-:W-:Y:S01]  /*6f20*/  UMOV UR4, 0xffffffff ;  /* 0xffffffff00047882 */ /* 0x000fe20000000000 */
[----:B------:R-:W-:Y:S01]  /*6f30*/  LEA R0, P3, R12, UR6, 0x1 ;  /* 0x000000060c007c11 */ /* 0x000fe2000f8608ff */
[----:B------:R-:W-:Y:S01]  /*6f40*/  IMAD.IADD R6, R207, 0x1, -R6 ;  /* 0x00000001cf067824 */ /* 0x000fe200078e0a06 */
[----:B------:R-:W-:-:S02]  /*6f50*/  IADD3 R3, R13, R3, RZ ;  /* 0x000000030d037210 */ /* 0x000fc40007ffe0ff */
[----:B------:R-:W-:Y:S02]  /*6f60*/  LOP3.LUT R7, R15, 0x18, R16, 0xf8, !PT ;  /* 0x000000180f077812 */ /* 0x000fe400078ef810 */
[----:B------:R-:W-:Y:S02]  /*6f70*/  SHF.R.U32.HI R14, RZ, 0x3, R15 ;  /* 0x00000003ff0e7819 */ /* 0x000fe4000001160f */
[----:B------:R-:W-:Y:S02]  /*6f80*/  LEA.HI.X R5, R10, UR5, R5, 0x1, P2 ;  /* 0x000000050a057c11 */ /* 0x000fe400090f0c05 */
[----:B------:R-:W-:Y:S02]  /*6f90*/  LEA.HI.X R3, R12, UR7, R3, 0x1, P3 ;  /* 0x000000070c037c11 */ /* 0x000fe400098f0c03 */
[----:B------:R-:W-:Y:S02]  /*6fa0*/  LOP3.LUT R39, R7, R14, RZ, 0x3c, !PT ;  /* 0x0000000e07277212 */ /* 0x000fe400078e3cff */
[----:B------:R-:W-:Y:S01]  /*6fb0*/  SHF.L.U32 R7, R6, 0x1f, RZ ;  /* 0x0000001f06077819 */ /* 0x000fe200000006ff */
[----:B------:R-:W-:Y:S06]  /*6fc0*/  BRA.DIV UR4, `(.L_x_6350) ;  /* 0x0000011604bc7947 */ /* 0x000fec000b800000 */
.L_x_6536:
[----:B------:R-:W-:-:S03]  /*6fd0*/  UMOV UR4, 0xffffffff ;  /* 0xffffffff00047882 */ /* 0x000fc60000000000 */
[----:B------:R-:W-:Y:S05]  /*6fe0*/  BRA.DIV UR4, `(.L_x_6351) ;  /* 0x0000011604dc7947 */ /* 0x000fea000b800000 */
.L_x_6539:
[----:B------:R-:W-:-:S03]  /*6ff0*/  UMOV UR4, 0xffffffff ;  /* 0xffffffff00047882 */ /* 0x000fc60000000000 */
[----:B------:R-:W-:Y:S05]  /*7000*/  BRA.DIV UR4, `(.L_x_6352) ;  /* 0x0000011604fc7947 */ /* 0x000fea000b800000 */
.L_x_6542:
[----:B------:R-:W-:-:S03]  /*7010*/  UMOV UR4, 0xffffffff ;  /* 0xffffffff00047882 */ /* 0x000fc60000000000 */
[----:B------:R-:W-:Y:S05]  /*7020*/  BRA.DIV UR4, `(.L_x_6353) ;  /* 0x0000011a041c7947 */ /* 0x000fea000b800000 */
.L_x_6545:
[----:B------:R-:W-:-:S03]  /*7030*/  UMOV UR4, 0xffffffff ;  /* 0xffffffff00047882 */ /* 0x000fc60000000000 */
[----:B------:R-:W-:Y:S05]  /*7040*/  BRA.DIV UR4, `(.L_x_6354) ;  /* 0x0000011a043c7947 */ /* 0x000fea000b800000 */
.L_x_6548:
[----:B------:R-:W-:-:S03]  /*7050*/  UMOV UR4, 0xffffffff ;  /* 0xffffffff00047882 */ /* 0x000fc60000000000 */
[----:B------:R-:W-:Y:S05]  /*7060*/  BRA.DIV UR4, `(.L_x_6355) ;  /* 0x0000011a045c7947 */ /* 0x000fea000b800000 */
.L_x_6551:
[----:B------:R-:W-:-:S03]  /*7070*/  UMOV UR4, 0xffffffff ;  /* 0xffffffff00047882 */ /* 0x000fc60000000000 */
[----:B------:R-:W-:Y:S05]  /*7080*/  BRA.DIV UR4, `(.L_x_6356) ;  /* 0x0000011a047c7947 */ /* 0x000fea000b800000 */
.L_x_6554:
[----:B------:R-:W-:-:S03]  /*7090*/  UMOV UR4, 0xffffffff ;  /* 0xffffffff00047882 */ /* 0x000fc60000000000 */
[----:B------:R-:W-:Y:S05]  /*70a0*/  BRA.DIV UR4, `(.L_x_6357) ;  /* 0x0000011a049c7947 */ /* 0x000fea000b800000 */
.L_x_6557:
        /* <DEDUP_REMOVED lines=8> */
[----:B------:R-:W-:Y:S01]  /*7130*/  IMAD R3, R200, 0x200, R39 ;  /* 0x00000200c8037824 */ /* 0x000fe200078e0227 */
[----:B------:R-:W-:Y:S01]  /*7140*/  MOV R0, R32 ;  /* 0x0000002000007202 */ /* 0x000fe20000000f00 */
        /* <DEDUP_REMOVED lines=8> */
[----:B------:R-:W-:Y:S01]  /*71d0*/  IMAD.MOV.U32 R5, RZ, RZ, R35 ;  /* 0x000000ffff057224 */ /* 0x000fe200078e0023 */
[C---:B------:R-:W-:Y:S01]  /*71e0*/  IADD3 R4, R3.reuse, 0x20400, RZ ;  /* 0x0002040003047810 */ /* 0x040fe20007ffe0ff */
[----:B------:R-:W-:Y:S01]  /*71f0*/  VIADD R0, R3, 0x20440 ;  /* 0x0002044003007836 */ /* 0x000fe20000000000 */
[----:B------:R-:W-:Y:S01]  /*7200*/  PRMT R43, R6, 0x5410, R10 ;  /* 0x00005410062b7816 */ /* 0x000fe2000000000a */
[----:B------:R-:W-:Y:S01]  /*7210*/  IMAD.MOV.U32 R6, RZ, RZ, R20 ;  /* 0x000000ffff067224 */ /* 0x000fe200078e0014 */
[----:B------:R-:W-:Y:S01]  /*7220*/  PRMT R13, R13, 0x5410, R5 ;  /* 0x000054100d0d7816 */ /* 0x000fe20000000005 */
[----:B------:R-:W-:Y:S01]  /*7230*/  @P3 VIADD R0, R4, 0xffffffc0 ;  /* 0xffffffc004003836 */ /* 0x000fe20000000000 */
[----:B------:R-:W-:Y:S01]  /*7240*/  MOV R5, R27 ;  /* 0x0000001b00057202 */ /* 0x000fe20000000f00 */
[----:B------:R-:W-:-:S02]  /*7250*/  IMAD.MOV.U32 R4, RZ, RZ, R26 ;  /* 0x000000ffff047224 */ /* 0x000fc400078e001a */
[----:B------:R-:W-:-:S03]  /*7260*/  IMAD.MOV.U32 R10, RZ, RZ, R21 ;  /* 0x000000ffff0a7224 */ /* 0x000fc600078e0015 */
[----:B------:R-:W-:Y:S01]  /*7270*/  PRMT R44, R5, 0x5410, R4 ;  /* 0x00005410052c7816 */ /* 0x000fe20000000004 */
[----:B------:R-:W-:Y:S01]  /*7280*/  IMAD.MOV.U32 R4, RZ, RZ, R28 ;  /* 0x000000ffff047224 */ /* 0x000fe200078e001c */
[----:B------:R-:W-:Y:S01]  /*7290*/  PRMT R45, R10, 0x5410, R6 ;  /* 0x000054100a2d7816 */ /* 0x000fe20000000006 */
[----:B------:R-:W-:Y:S01]  /*72a0*/  IMAD.MOV.U32 R5, RZ, RZ, R29 ;  /* 0x000000ffff057224 */ /* 0x000fe200078e001d */
[----:B0-----:R-:W-:Y:S06]  /*72b0*/  @!P2 BRA `(.L_x_6359) ;  /* 0x000001180040a947 */ /* 0x001fec0003800000 */
.L_x_6558:
[----:B------:R-:W-:Y:S05]  /*72c0*/  BSYNC B1 ;  /* 0x0000000000017941 */ /* 0x000fea0003800000 */
.L_x_6358:
[----:B------:R-:W-:Y:S01]  /*72d0*/  BSSY B1, `(.L_x_6360) ;  /* 0x0000067000017945 */ /* 0x000fe20003800000 */
[----:B------:R-:W-:-:S03]  /*72e0*/  PRMT R46, R4, 0x5410, R5 ;  /* 0x00005410042e7816 */ /* 0x000fc60000000005 */
        /* <DEDUP_REMOVED lines=13> */
[----:B------:R-:W-:Y:S01]  /*73c0*/  SHF.R.U64 R10, R34, 0x10, R35 ;  /* 0x00000010220a7819 */ /* 0x000fe20000001223 */
[C---:B------:R-:W-:Y:S01]  /*73d0*/  IMAD.U32 R37, R36.reuse, 0x10000, RZ ;  /* 0x0001000024257824 */ /* 0x040fe200078e00ff */
[----:B------:R-:W-:Y:S01]  /*73e0*/  PRMT R14, R11, 0x5432, R14 ;  /* 0x000054320b0e7816 */ /* 0x000fe2000000000e */
[----:B------:R-:W-:Y:S01]  /*73f0*/  IMAD.U32 R34, R15, 0x10000, RZ ;  /* 0x000100000f227824 */ /* 0x000fe200078e00ff */
[----:B------:R-:W-:-:S02]  /*7400*/  LOP3.LUT R36, R36, 0xffff0000, RZ, 0xc0, !PT ;  /* 0xffff000024247812 */ /* 0x000fc400078ec0ff */
[----:B------:R-:W-:Y:S02]  /*7410*/  PRMT R35, R12, 0x5432, R10 ;  /* 0x000054320c237816 */ /* 0x000fe4000000000a */
[----:B------:R-:W-:Y:S02]  /*7420*/  LOP3.LUT R15, R15, 0xffff0000, RZ, 0xc0, !PT ;  /* 0xffff00000f0f7812 */ /* 0x000fe400078ec0ff */
[C---:B0-----:R-:W-:Y:S01]  /*7430*/  LOP3.LUT R11, R6.reuse, 0xffff0000, RZ, 0xc0, !PT ;  /* 0xffff0000060b7812 */ /* 0x041fe200078ec0ff */
[C---:B------:R-:W-:Y:S01]  /*7440*/  IMAD.U32 R12, R7.reuse, 0x10000, RZ ;  /* 0x00010000070c7824 */ /* 0x040fe200078e00ff */
[----:B------:R-:W-:Y:S01]  /*7450*/  LOP3.LUT R13, R7, 0xffff0000, RZ, 0xc0, !PT ;  /* 0xffff0000070d7812 */ /* 0x000fe200078ec0ff */
        /* <DEDUP_REMOVED lines=9> */
[----:B------:R-:W-:Y:S01]  /*74f0*/  FMUL.FTZ R41, R13, R15 ;  /* 0x0000000f0d297220 */ /* 0x000fe20000410000 */
[----:B------:R-:W-:Y:S01]  /*7500*/  IMAD.U32 R11, R14, 0x10000, RZ ;  /* 0x000100000e0b7824 */ /* 0x000fe200078e00ff */
[----:B------:R-:W-:Y:S02]  /*7510*/  LOP3.LUT R4, R4, 0xffff0000, RZ, 0xc0, !PT ;  /* 0xffff000004047812 */ /* 0x000fe400078ec0ff */
[----:B------:R-:W-:Y:S01]  /*7520*/  LOP3.LUT R5, R5, 0xffff0000, RZ, 0xc0, !PT ;  /* 0xffff000005057812 */ /* 0x000fe200078ec0ff */
[----:B------:R-:W-:Y:S01]  /*7530*/  FFMA.FTZ R36, R12, R36, R41 ;  /* 0x000000240c247223 */ /* 0x000fe20000010029 */
[C---:B------:R-:W-:Y:S01]  /*7540*/  SHF.L.U32 R13, R35.reuse, 0x10, RZ ;  /* 0x00000010230d7819 */ /* 0x040fe200000006ff */
[----:B------:R-:W-:Y:S01]  /*7550*/  FMUL.FTZ R12, R4, R11 ;  /* 0x0000000b040c7220 */ /* 0x000fe20000410000 */
[----:B------:R-:W-:-:S02]  /*7560*/  LOP3.LUT R10, R35, 0xffff0000, RZ, 0xc0, !PT ;  /* 0xffff0000230a7812 */ /* 0x000fc400078ec0ff */
[----:B------:R-:W-:Y:S01]  /*7570*/  LOP3.LUT R14, R14, 0xffff0000, RZ, 0xc0, !PT ;  /* 0xffff00000e0e7812 */ /* 0x000fe200078ec0ff */
[-C--:B------:R-:W-:Y:S01]  /*7580*/  FMUL.FTZ R15, R4, R13.reuse ;  /* 0x0000000d040f7220 */ /* 0x080fe20000410000 */
[C---:B------:R-:W-:Y:S01]  /*7590*/  FFMA.FTZ R13, R6.reuse, R13, R12 ;  /* 0x0000000d060d7223 */ /* 0x040fe2000001000c */
[C---:B------:R-:W-:Y:S02]  /*75a0*/  FMUL.FTZ R34, R5.reuse, R10 ;  /* 0x0000000a05227220 */ /* 0x040fe40000410000 */
[-C--:B------:R-:W-:Y:S01]  /*75b0*/  FMUL.FTZ R35, R5, R14.reuse ;  /* 0x0000000e05237220 */ /* 0x080fe20000410000 */
[----:B------:R-:W-:Y:S01]  /*75c0*/  FFMA.FTZ R4, R6, R11, -R15 ;  /* 0x0000000b06047223 */ /* 0x000fe2000001080f */
[C---:B------:R-:W-:Y:S01]  /*75d0*/  FFMA.FTZ R5, R7.reuse, R14, -R34 ;  /* 0x0000000e07057223 */ /* 0x040fe20000010822 */
[----:B------:R-:W-:Y:S01]  /*75e0*/  F2FP.BF16.F32.PACK_AB R6, R38, R39 ;  /* 0x000000272606723e */ /* 0x000fe200000010ff */
[----:B------:R-:W-:Y:S01]  /*75f0*/  FFMA.FTZ R10, R7, R10, R35 ;  /* 0x0000000a070a7223 */ /* 0x000fe20000010023 */
[----:B------:R-:W-:-:S02]  /*7600*/  F2FP.BF16.F32.PACK_AB R7, R36, R37 ;  /* 0x000000252407723e */ /* 0x000fc400000010ff */
[----:B------:R-:W-:Y:S02]  /*7610*/  F2FP.BF16.F32.PACK_AB R4, R13, R4 ;  /* 0x000000040d04723e */ /* 0x000fe400000010ff */
[----:B------:R-:W-:-:S05]  /*7620*/  F2FP.BF16.F32.PACK_AB R5, R10, R5 ;  /* 0x000000050a05723e */ /* 0x000fca00000010ff */
[----:B------:R1:W-:Y:S02]  /*7630*/  STS.128 [R3+0x20400], R4 ;  /* 0x0204000403007388 */ /* 0x0003e40000000c00 */
.L_x_6363:
[----:B------:R-:W-:Y:S05]  /*7640*/  BSYNC B2 ;  /* 0x0000000000027941 */ /* 0x000fea0003800000 */
.L_x_6362:
[----:B------:R-:W-:Y:S05]  /*7650*/  @P2 BRA `(.L_x_6361) ;  /* 0x0000000000b82947 */ /* 0x000fea0003800000 */
[----:B01----:R-:W0:Y:S01]  /*7660*/  LDS.128 R4, [R0] ;  /* 0x0000000000047984 */ /* 0x003e220000000c00 */
[--C-:B------:R-:W-:Y:S02]  /*7670*/  SHF.R.U64 R14, R30, 0x10, R31.reuse ;  /* 0x000000101e0e7819 */ /* 0x100fe4000000121f */
[----:B------:R-:W-:Y:S02]  /*7680*/  SHF.R.U32.HI R15, RZ, 0x10, R31 ;  /* 0x00000010ff0f7819 */ /* 0x000fe4000001161f */
[--C-:B------:R-:W-:Y:S02]  /*7690*/  SHF.R.U64 R31, R32, 0x10, R33.reuse ;  /* 0x00000010201f7819 */ /* 0x100fe40000001221 */
[----:B------:R-:W-:Y:S02]  /*76a0*/  SHF.R.U32.HI R32, RZ, 0x10, R33 ;  /* 0x00000010ff207819 */ /* 0x000fe40000011621 */
[----:B------:R-:W-:Y:S02]  /*76b0*/  PRMT R15, R40, 0x5410, R15 ;  /* 0x00005410280f7816 */ /* 0x000fe4000000000f */
[----:B------:R-:W-:-:S02]  /*76c0*/  PRMT R32, R42, 0x5432, R32 ;  /* 0x000054322a207816 */ /* 0x000fc40000000020 */
[C---:B------:R-:W-:Y:S02]  /*76d0*/  SHF.L.U32 R30, R15.reuse, 0x10, RZ ;  /* 0x000000100f1e7819 */ /* 0x040fe400000006ff */
[----:B------:R-:W-:Y:S01]  /*76e0*/  LOP3.LUT R15, R15, 0xffff0000, RZ, 0xc0, !PT ;  /* 0xffff00000f0f7812 */ /* 0x000fe200078ec0ff */
[C---:B------:R-:W-:Y:S01]  /*76f0*/  IMAD.U32 R33, R32.reuse, 0x10000, RZ ;  /* 0x0001000020217824 */ /* 0x040fe200078e00ff */
[----:B------:R-:W-:Y:S02]  /*7700*/  LOP3.LUT R32, R32, 0xffff0000, RZ, 0xc0, !PT ;  /* 0xffff000020207812 */ /* 0x000fe400078ec0ff */
[----:B------:R-:W-:Y:S02]  /*7710*/  PRMT R14, R40, 0x5432, R14 ;  /* 0x00005432280e7816 */ /* 0x000fe4000000000e */
        /* <DEDUP_REMOVED lines=34> */
.L_x_6361:
[----:B------:R-:W-:Y:S05]  /*7940*/  BSYNC B1 ;  /* 0x0000000000017941 */ /* 0x000fea0003800000 */
.L_x_6360:
        /* <DEDUP_REMOVED lines=32> */
[----:B------:R-:W-:Y:S01]  /*7b50*/  SHF.L.U32 R11, R14, 0x10, RZ ;  /* 0x000000100e0b7819 */ /* 0x000fe200000006ff */
[----:B------:R-:W-:Y:S01]  /*7b60*/  FMUL.FTZ R31, R13, R15 ;  /* 0x0000000f0d1f7220 */ /* 0x000fe20000410000 */
        /* <DEDUP_REMOVED lines=12> */
[C---:B------:R-:W-:Y:S01]  /*7c30*/  FFMA.FTZ R5, R7.reuse, R14, -R24 ;  /* 0x0000000e07057223 */ /* 0x040fe20000010818 */
[----:B------:R-:W-:Y:S01]  /*7c40*/  F2FP.BF16.F32.PACK_AB R6, R28, R29 ;  /* 0x0000001d1c06723e */ /* 0x000fe200000010ff */
[----:B------:R-:W-:Y:S01]  /*7c50*/  FFMA.FTZ R10, R7, R10, R25 ;  /* 0x0000000a070a7223 */ /* 0x000fe20000010019 */
[----:B------:R-:W-:Y:S02]  /*7c60*/  F2FP.BF16.F32.PACK_AB R7, R26, R27 ;  /* 0x0000001b1a07723e */ /* 0x000fe400000010ff */
[----:B------:R-:W-:Y:S02]  /*7c70*/  F2FP.BF16.F32.PACK_AB R4, R13, R4 ;  /* 0x000000040d04723e */ /* 0x000fe400000010ff */
[----:B------:R-:W-:-:S05]  /*7c80*/  F2FP.BF16.F32.PACK_AB R5, R10, R5 ;  /* 0x000000050a05723e */ /* 0x000fca00000010ff */
[----:B------:R1:W-:Y:S02]  /*7c90*/  STS.128 [R3+0x21400], R4 ;  /* 0x0214000403007388 */ /* 0x0003e40000000c00 */
.L_x_6366:
[----:B------:R-:W-:Y:S05]  /*7ca0*/  BSYNC B1 ;  /* 0x0000000000017941 */ /* 0x000fea0003800000 */
.L_x_6365:
[----:B------:R-:W-:Y:S05]  /*7cb0*/  @P1 BRA `(.L_x_6364) ;  /* 0x0000001400cc1947 */ /* 0x000fea0003800000 */
[----:B01----:R-:W0:Y:S01]  /*7cc0*/  LDS.128 R4, [R0+0x1000] ;  /* 0x0010000000047984 */ /* 0x003e220000000c00 */
[----:B------:R-:W-:Y:S02]  /*7cd0*/  SHF.R.U32.HI R15, RZ, 0x10, R21 ;  /* 0x00000010ff0f7819 */ /* 0x000fe40000011615 */
[----:B------:R-:W-:Y:S02]  /*7ce0*/  SHF.R.U32.HI R12, RZ, 0x10, R9 ;  /* 0x00000010ff0c7819 */ /* 0x000fe40000011609 */
[----:B------:R-:W-:Y:S02]  /*7cf0*/  PRMT R15, R45, 0x5410, R15 ;  /* 0x000054102d0f7816 */ /* 0x000fe4000000000f */
        /* <DEDUP_REMOVED lines=25> */
[----:B------:R-:W-:Y:S01]  /*7e90*/  FFMA.FTZ R25, R10, R12, -R25 ;  /* 0x0000000c0a197223 */ /* 0x000fe20000010819 */
[----:B------:R-:W-:Y:S01]  /*7ea0*/  LOP3.LUT R4, R4, 0xffff0000, RZ, 0xc0, !PT ;  /* 0xffff000004047812 */ /* 0x000fe200078ec0ff */
[----:B------:R-:W-:Y:S01]  /*7eb0*/  FFMA.FTZ R12, R10, R15, R9 ;  /* 0x0000000f0a0c7223 */ /* 0x000fe20000010009 */
[----:B------:R-:W-:Y:S01]  /*7ec0*/  LOP3.LUT R11, R11, 0xffff0000, RZ, 0xc0, !PT ;  /* 0xffff00000b0b7812 */ /* 0x000fe200078ec0ff */
[----:B------:R-:W-:-:S02]  /*7ed0*/  FMUL.FTZ R13, R5, R14 ;  /* 0x0000000e050d7220 */ /* 0x000fc40000410000 */
[CC--:B------:R-:W-:Y:S01]  /*7ee0*/  FMUL.FTZ R10, R4.reuse, R8.reuse ;  /* 0x00000008040a7220 */ /* 0x0c0fe20000410000 */
[----:B------:R-:W-:Y:S01]  /*7ef0*/  FMUL.FTZ R9, R4, R7 ;  /* 0x0000000704097220 */ /* 0x000fe20000410000 */
        /* <DEDUP_REMOVED lines=8> */
[----:B------:R-:W-:-:S05]  /*7f80*/  F2FP.BF16.F32.PACK_AB R13, R6, R13 ;  /* 0x0000000d060d723e */ /* 0x000fca00000010ff */
[----:B------:R3:W-:Y:S01]  /*7f90*/  STS.128 [R0+0x1000], R12 ;  /* 0x0010000c00007388 */ /* 0x0007e20000000c00 */
[----:B------:R-:W-:Y:S05]  /*7fa0*/  BRA `(.L_x_6364) ;  /* 0x0000001400107947 */ /* 0x000fea0003800000 */
.L_x_6345:
        /* <DEDUP_REMOVED lines=22> */
[----:B------:R-:W-:Y:S02]  /*8110*/  @!P1 LEA R10, P2, R11, UR6, 0x1 ;  /* 0x000000060b0a9c11 */ /* 0x000fe4000f8408ff */
[----:B------:R-:W-:Y:S02]  /*8120*/  CS2R R26, SRZ ;  /* 0x00000000001a7805 */ /* 0x000fe4000001ff00 */
[----:B------:R-:W-:Y:S01]  /*8130*/  @!P0 LEA.HI.X R13, R13, R15, R20, 0x1, P3 ;  /* 0x0000000f0d0d8211 */ /* 0x000fe200018f0c14 */
[----:B------:R0:W5:Y:S01]  /*8140*/  @!P1 LDG.E.128 R32, desc[UR40][R8.64] ;  /* 0x0000002808209981 */ /* 0x000162000c1e1d00 */
[----:B------:R-:W-:Y:S02]  /*8150*/  @!P1 LEA.HI.X R11, R11, UR7, R24, 0x1, P2 ;  /* 0x000000070b0b9c11 */ /* 0x000fe400090f0c18 */
[----:B-1----:R-:W-:-:S04]  /*8160*/  @!P0 LEA R14, P4, R0, R30, 0x1 ;  /* 0x0000001e000e8211 */ /* 0x002fc800078808ff */
[----:B------:R-:W-:Y:S02]  /*8170*/  @!P0 LEA.HI.X R15, R0, R31, R3, 0x1, P4 ;  /* 0x0000001f000f8211 */ /* 0x000fe400020f0c03 */
[----:B------:R-:W1:Y:S01]  /*8180*/  LDC R0, c[0x0][0x428] ;  /* 0x00010a00ff007b82 */ /* 0x000e620000000800 */
[----:B------:R-:W-:Y:S02]  /*8190*/  CS2R R24, SRZ ;  /* 0x0000000000187805 */ /* 0x000fe4000001ff00 */
[----:B------:R-:W-:Y:S02]  /*81a0*/  CS2R R28, SRZ ;  /* 0x00000000001c7805 */ /* 0x000fe4000001ff00 */
[----:B------:R-:W-:Y:S02]  /*81b0*/  CS2R R30, SRZ ;  /* 0x00000000001e7805 */ /* 0x000fe4000001ff00 */
[----:B------:R-:W5:Y:S04]  /*81c0*/  @!P0 LDG.E.128 R24, desc[UR40][R12.64] ;  /* 0x000000280c188981 */ /* 0x000f68000c1e1d00 */
[----:B------:R-:W5:Y:S01]  /*81d0*/  @!P0 LDG.E.128 R28, desc[UR40][R14.64] ;  /* 0x000000280e1c8981 */ /* 0x000f62000c1e1d00 */
[----:B-1----:R-:W-:-:S13]  /*81e0*/  ISETP.NE.AND P0, PT, R0, 0x1, PT ;  /* 0x000000010000780c */ /* 0x002fda0003f05270 */
[----:B------:R-:W1:Y:S08]  /*81f0*/  @P0 LDC R0, c[0x0][0x42c] ;  /* 0x00010b00ff000b82 */ /* 0x000e700000000800 */
[----:B0-----:R-:W0:Y:S01]  /*8200*/  @P0 LDC R9, c[0x0][0x430] ;  /* 0x00010c00ff090b82 */ /* 0x001e220000000800 */
[----:B------:R-:W-:-:S05]  /*8210*/  IMAD R3, R185, 0x40, R23 ;  /* 0x00000040b9037824 */ /* 0x000fca00078e0217 */
[----:B------:R-:W-:Y:S02]  /*8220*/  LEA R3, R210, R3, 0x5 ;  /* 0x00000003d2037211 */ /* 0x000fe400078e28ff */
[----:B------:R-:W-:Y:S02]  /*8230*/  CS2R R38, SRZ ;  /* 0x0000000000267805 */ /* 0x000fe4000001ff00 */
[----:B------:R-:W-:Y:S01]  /*8240*/  CS2R R36, SRZ ;  /* 0x0000000000247805 */ /* 0x000fe2000001ff00 */
[----:B------:R-:W-:-:S05]  /*8250*/  IMAD.MOV.U32 R8, RZ, RZ, R42 ;  /* 0x000000ffff087224 */ /* 0x000fca00078e002a */
[----:B------:R2:W5:Y:S01]  /*8260*/  @!P1 LDG.E.128 R36, desc[UR40][R10.64] ;  /* 0x000000280a249981 */ /* 0x000562000c1e1d00 */
[----:B-1----:R-:W-:-:S05]  /*8270*/  @P0 IMAD.HI.U32 R0, R3, R0, RZ ;  /* 0x0000000003000227 */ /* 0x002fca00078e00ff */
[----:B0-----:R-:W-:-:S04]  /*8280*/  @P0 SHF.R.U32.HI R3, RZ, R9, R0 ;  /* 0x00000009ff030219 */ /* 0x001fc80000011600 */
[----:B------:R-:W-:Y:S01]  /*8290*/  SHF.R.S32.HI R41, RZ, 0x1f, R3 ;  /* 0x0000001fff297819 */ /* 0x000fe20000011403 */
[----:B------:R-:W-:Y:S02]  /*82a0*/  IMAD.MOV.U32 R9, RZ, RZ, R49 ;  /* 0x000000ffff097224 */ /* 0x000fe400078e0031 */
[----:B--2---:R-:W-:Y:S02]  /*82b0*/  IMAD.MOV.U32 R10, RZ, RZ, R40 ;  /* 0x000000ffff0a7224 */ /* 0x004fe400078e0028 */
[----:B------:R-:W-:Y:S02]  /*82c0*/  IMAD.MOV.U32 R11, RZ, RZ, R51 ;  /* 0x000000ffff0b7224 */ /* 0x000fe400078e0033 */
[C---:B------:R-:W-:Y:S02]  /*82d0*/  IMAD R0, R41.reuse, R4, RZ ;  /* 0x0000000429007224 */ /* 0x040fe400078e02ff */
[----:B------:R-:W-:Y:S02]  /*82e0*/  IMAD R12, R41, R6, RZ ;  /* 0x00000006290c7224 */ /* 0x000fe400078e02ff */
[----:B------:R-:W-:-:S04]  /*82f0*/  IMAD.WIDE.U32 R8, R3, R4, R8 ;  /* 0x0000000403087225 */ /* 0x000fc800078e0008 */
[----:B------:R-:W-:-:S04]  /*8300*/  IMAD.WIDE.U32 R10, R3, R6, R10 ;  /* 0x00000006030a7225 */ /* 0x000fc800078e000a */
[C---:B------:R-:W-:Y:S02]  /*8310*/  IMAD R5, R3.reuse, R5, R0 ;  /* 0x0000000503057224 */ /* 0x040fe400078e0200 */
[----:B------:R-:W-:Y:S01]  /*8320*/  IMAD R3, R3, R7, R12 ;  /* 0x0000000703037224 */ /* 0x000fe200078e020c */
[----:B------:R-:W-:Y:S01]  /*8330*/  LEA R4, P0, R8, UR4, 0x1 ;  /* 0x0000000408047c11 */ /* 0x000fe2000f8008ff */
[----:B------:R-:W-:Y:S01]  /*8340*/  IMAD.IADD R5, R9, 0x1, R5 ;  /* 0x0000000109057824 */ /* 0x000fe200078e0205 */
[----:B------:R-:W-:Y:S02]  /*8350*/  LEA R0, P1, R10, UR6, 0x1 ;  /* 0x000000060a007c11 */ /* 0x000fe4000f8208ff */
[----:B------:R-:W-:Y:S01]  /*8360*/  IADD3 R3, R11, R3, RZ ;  /* 0x000000030b037210 */ /* 0x000fe20007ffe0ff */
[----:B------:R-:W-:Y:S01]  /*8370*/  UMOV UR4, 0xffffffff ;  /* 0xffffffff00047882 */ /* 0x000fe20000000000 */
[----:B------:R-:W-:Y:S02]  /*8380*/  LEA.HI.X R5, R8, UR5, R5, 0x1, P0 ;  /* 0x0000000508057c11 */ /* 0x000fe400080f0c05 */
[----:B------:R-:W-:-:S02]  /*8390*/  LEA.HI.X R3, R10, UR7, R3, 0x1, P1 ;  /* 0x000000070a037c11 */ /* 0x000fc400088f0c03 */
[----:B------:R-:W-:Y:S01]  /*83a0*/  LEA.HI R6, R207, R207, RZ, 0x1 ;  /* 0x000000cfcf067211 */ /* 0x000fe200078f08ff */
[----:B------:R-:W-:Y:S06]  /*83b0*/  BRA.DIV UR4, `(.L_x_6367) ;  /* 0x0000010a04147947 */ /* 0x000fec000b800000 */
.L_x_6561:
[----:B------:R-:W-:-:S03]  /*83c0*/  UMOV UR4, 0xffffffff ;  /* 0xffffffff00047882 */ /* 0x000fc60000000000 */
[----:B------:R-:W-:Y:S05]  /*83d0*/  BRA.DIV UR4, `(.L_x_6368) ;  /* 0x0000010a04347947 */ /* 0x000fea000b800000 */
.L_x_6564:
[----:B------:R-:W-:-:S03]  /*83e0*/  UMOV UR4, 0xffffffff ;  /* 0xffffffff00047882 */ /* 0x000fc60000000000 */
[----:B------:R-:W-:Y:S05]  /*83f0*/  BRA.DIV UR4, `(.L_x_6369) ;  /* 0x0000010a04547947 */ /* 0x000fea000b800000 */
.L_x_6567:
[----:B------:R-:W-:-:S03]  /*8400*/  UMOV UR4, 0xffffffff ;  /* 0xffffffff00047882 */ /* 0x000fc60000000000 */
[----:B------:R-:W-:Y:S05]  /*8410*/  BRA.DIV UR4, `(.L_x_6370) ;  /* 0x0000010a04747947 */ /* 0x000fea000b800000 */
.L_x_6570:
[----:B------:R-:W-:-:S03]  /*8420*/  UMOV UR4, 0xffffffff ;  /* 0xffffffff00047882 */ /* 0x000fc60000000000 */
[----:B------:R-:W-:Y:S05]  /*8430*/  BRA.DIV UR4, `(.L_x_6371) ;  /* 0x0000010a04947947 */ /* 0x000fea000b800000 */
.L_x_6573:
[----:B------:R-:W-:Y:S01]  /*8440*/  UMOV UR4, 0xffffffff ;  /* 0xffffffff00047882 */ /* 0x000fe20000000000 */
[----:B------:R-:W-:Y:S02]  /*8450*/  LOP3.LUT R6, R6, 0xfffffffe, RZ, 0xc0, !PT ;  /* 0xfffffffe06067812 */ /* 0x000fe400078ec0ff */
[----:B------:R-:W-:Y:S05]  /*8460*/  BRA.DIV UR4, `(.L_x_6372) ;  /* 0x0000010a04b07947 */ /* 0x000fea000b800000 */
.L_x_6576:
[----:B------:R-:W-:Y:S01]  /*8470*/  UMOV UR4, 0xffffffff ;  /* 0xffffffff00047882 */ /* 0x000fe20000000000 */
[----:B------:R-:W-:Y:S02]  /*8480*/  IMAD.IADD R6, R207, 0x1, -R6 ;  /* 0x00000001cf067824 */ /* 0x000fe400078e0a06 */
[----:B------:R-:W-:Y:S05]  /*8490*/  BRA.DIV UR4, `(.L_x_6373) ;  /* 0x0000010a04cc7947 */ /* 0x000fea000b800000 */
.L_x_6579:
[----:B------:R-:W-:Y:S01]  /*84a0*/  UMOV UR4, 0xffffffff ;  /* 0xffffffff00047882 */ /* 0x000fe20000000000 */
[----:B------:R-:W-:Y:S02]  /*84b0*/  SHF.L.U32 R3, R6, 0x1f, RZ ;  /* 0x0000001f06037819 */ /* 0x000fe400000006ff */
[----:B------:R-:W-:Y:S05]  /*84c0*/  BRA.DIV UR4, `(.L_x_6374) ;  /* 0x0000010a04e87947 */ /* 0x000fea000b800000 */
.L_x_6582:
        /* <DEDUP_REMOVED lines=27> */
[----:B------:R-:W-:Y:S01]  /*8680*/  IMAD.MOV.U32 R54, RZ, RZ, R31 ;  /* 0x000000ffff367224 */ /* 0x000fe200078e001f */
[----:B------:R-:W-:-:S02]  /*8690*/  ISETP.GE.OR P2, PT, R23, R56, P0 ;  /* 0x000000381700720c */ /* 0x000fc40000746670 */
[----:B------:R-:W-:Y:S02]  /*86a0*/  ISETP.GE.OR P0, PT, R221, R56, P0 ;  /* 0x00000038dd00720c */ /* 0x000fe40000706670 */
[----:B------:R-:W-:Y:S02]  /*86b0*/  PRMT R51, R51, 0x5410, R5 ;  /* 0x0000541033337816 */ /* 0x000fe40000000005 */
[----:B------:R-:W-:Y:S02]  /*86c0*/  PRMT R52, R52, 0x5410, R6 ;  /* 0x0000541034347816 */ /* 0x000fe40000000006 */
[----:B------:R-:W-:Y:S02]  /*86d0*/  PRMT R48, R48, 0x5410, R0 ;  /* 0x0000541030307816 */ /* 0x000fe40000000000 */
[----:B------:R-:W-:Y:S01]  /*86e0*/  PRMT R49, R49, 0x5410, R4 ;  /* 0x0000541031317816 */ /* 0x000fe20000000004 */
[----:B0-----:R-:W-:Y:S06]  /*86f0*/  @!P1 BRA `(.L_x_6376) ;  /* 0x0000010800849947 */ /* 0x001fec0003800000 */
.L_x_6583:
[----:B------:R-:W-:Y:S05]  /*8700*/  BSYNC B1 ;  /* 0x0000000000017941 */ /* 0x000fea0003800000 */
.L_x_6375:
[----:B------:R-:W-:Y:S04]  /*8710*/  BSSY B1, `(.L_x_6377) ;  /* 0x000006a000017945 */ /* 0x000fe80003800000 */
[----:B------:R-:W-:Y:S05]  /*8720*/  @P2 BRA `(.L_x_6378) ;  /* 0x0000000400a02947 */ /* 0x000fea0003800000 */
[----:B------:R-:W-:Y:S01]  /*8730*/  SHF.L.U32 R0, R191, 0x6, RZ ;  /* 0x00000006bf007819 */ /* 0x000fe200000006ff */
[----:B------:R-:W-:Y:S01]  /*8740*/  IMAD.IADD R4, R16, 0x1, R21 ;  /* 0x0000000110047824 */ /* 0x000fe200078e0215 */
[--C-:B------:R-:W-:Y:S02]  /*8750*/  SHF.R.U64 R12, R32, 0x10, R33.reuse ;  /* 0x00000010200c7819 */ /* 0x100fe40000001221 */
[----:B------:R-:W-:Y:S02]  /*8760*/  LOP3.LUT R5, R0, 0x1c0, RZ, 0xc0, !PT ;  /* 0x000001c000057812 */ /* 0x000fe400078ec0ff */
[----:B------:R-:W-:Y:S02]  /*8770*/  SHF.R.U32.HI R32, RZ, 0x10, R33 ;  /* 0x00000010ff207819 */ /* 0x000fe40000011621 */
[----:B------:R-:W-:Y:S02]  /*8780*/  LOP3.LUT R0, R5, 0x38, R16, 0xf8, !PT ;  /* 0x0000003805007812 */ /* 0x000fe400078ef810 */
[----:B------:R-:W-:-:S02]  /*8790*/  SHF.R.U32.HI R7, RZ, 0x3, R5 ;  /* 0x00000003ff077819 */ /* 0x000fc40000011605 */
[----:B------:R-:W-:Y:S02]  /*87a0*/  LOP3.LUT R4, R5, 0x38, R4, 0xf8, !PT ;  /* 0x0000003805047812 */ /* 0x000fe400078ef804 */
[-C--:B0-----:R-:W-:Y:S02]  /*87b0*/  LOP3.LUT R3, R0, R7.reuse, RZ, 0x3c, !PT ;  /* 0x0000000700037212 */ /* 0x081fe400078e3cff */
[----:B------:R-:W-:Y:S02]  /*87c0*/  LOP3.LUT R5, R4, R7, RZ, 0x3c, !PT ;  /* 0x0000000704057212 */ /* 0x000fe400078e3cff */
[----:B------:R-:W-:Y:S01]  /*87d0*/  SHF.R.U64 R0, R36, 0x10, R37 ;  /* 0x0000001024007819 */ /* 0x000fe20000001225 */
[----:B------:R-:W-:Y:S01]  /*87e0*/  IMAD R3, R200, 0x200, R3 ;  /* 0x00000200c8037824 */ /* 0x000fe200078e0203 */
[----:B------:R-:W-:Y:S02]  /*87f0*/  SHF.R.U64 R41, R38, 0x10, R39 ;  /* 0x0000001026297819 */ /* 0x000fe40000001227 */
[----:B------:R-:W-:Y:S01]  /*8800*/  PRMT R33, R20, 0x5432, R12 ;  /* 0x0000543214217816 */ /* 0x000fe2000000000c */
[----:B------:R-:W-:Y:S01]  /*8810*/  IMAD R46, R3, 0x2, R2 ;  /* 0x00000002032e7824 */ /* 0x000fe200078e0202 */
[----:B------:R-:W-:Y:S01]  /*8820*/  PRMT R38, R14, 0x5432, R0 ;  /* 0x000054320e267816 */ /* 0x000fe20000000000 */
[----:B------:R-:W-:Y:S01]  /*8830*/  IMAD R3, R200, 0x200, R5 ;  /* 0x00000200c8037824 */ /* 0x000fe200078e0205 */
[----:B------:R-:W-:-:S02]  /*8840*/  SHF.R.U32.HI R40, RZ, 0x10, R37 ;  /* 0x00000010ff287819 */ /* 0x000fc40000011625 */
[----:B------:R-:W0:Y:S01]  /*8850*/  LDS.128 R4, [R46+0x20400] ;  /* 0x020400002e047984 */ /* 0x000e220000000c00 */
[----:B------:R-:W-:Y:S01]  /*8860*/  IMAD R47, R3, 0x2, R2 ;  /* 0x00000002032f7824 */ /* 0x000fe200078e0202 */
[--C-:B------:R-:W-:Y:S02]  /*8870*/  SHF.R.U64 R3, R34, 0x10, R35.reuse ;  /* 0x0000001022037819 */ /* 0x100fe40000001223 */
[----:B------:R-:W-:Y:S02]  /*8880*/  SHF.R.U32.HI R35, RZ, 0x10, R35 ;  /* 0x00000010ff237819 */ /* 0x000fe40000011623 */
[----:B------:R-:W1:Y:S01]  /*8890*/  LDS.128 R8, [R47+0x20400] ;  /* 0x020400002f087984 */ /* 0x000e620000000c00 */
[----:B------:R-:W-:Y:S02]  /*88a0*/  SHF.R.U32.HI R42, RZ, 0x10, R39 ;  /* 0x00000010ff2a7819 */ /* 0x000fe40000011627 */
[----:B------:R-:W-:Y:S02]  /*88b0*/  PRMT R36, R14, 0x5410, R3 ;  /* 0x000054100e247816 */ /* 0x000fe40000000003 */
[----:B------:R-:W-:Y:S01]  /*88c0*/  PRMT R37, R15, 0x5410, R35 ;  /* 0x000054100f257816 */ /* 0x000fe20000000023 */
[----:B------:R-:W-:Y:S01]  /*88d0*/  IMAD.U32 R35, R33, 0x10000, RZ ;  /* 0x0001000021237824 */ /* 0x000fe200078e00ff */
[----:B------:R-:W-:-:S02]  /*88e0*/  SHF.L.U32 R39, R38, 0x10, RZ ;  /* 0x0000001026277819 */ /* 0x000fc400000006ff */
[----:B------:R-:W-:Y:S02]  /*88f0*/  LOP3.LUT R38, R38, 0xffff0000, RZ, 0xc0, !PT ;  /* 0xffff000026267812 */ /* 0x000fe400078ec0ff */
[----:B------:R-:W-:Y:S02]  /*8900*/  PRMT R34, R43, 0x5432, R32 ;  /* 0x000054322b227816 */ /* 0x000fe40000000020 */
[----:B------:R-:W-:Y:S02]  /*8910*/  PRMT R40, R15, 0x5432, R40 ;  /* 0x000054320f287816 */ /* 0x000fe40000000028 */
[----:B------:R-:W-:Y:S02]  /*8920*/  LOP3.LUT R33, R33, 0xffff0000, RZ, 0xc0, !PT ;  /* 0xffff000021217812 */ /* 0x000fe400078ec0ff */
[C---:B------:R-:W-:Y:S02]  /*8930*/  PRMT R41, R13.reuse, 0x5410, R41 ;  /* 0x000054100d297816 */ /* 0x040fe40000000029 */
[----:B------:R-:W-:-:S02]  /*8940*/  PRMT R42, R13, 0x5432, R42 ;  /* 0x000054320d2a7816 */ /* 0x000fc4000000002a */
[----:B0-----:R-:W-:Y:S01]  /*8950*/  SHF.L.U32 R0, R4, 0x10, RZ ;  /* 0x0000001004007819 */ /* 0x001fe200000006ff */
        /* <DEDUP_REMOVED lines=22> */
[----:B------:R-:W-:Y:S01]  /*8ac0*/  LOP3.LUT R34, R34, 0xffff0000, RZ, 0xc0, !PT ;  /* 0xffff000022227812 */ /* 0x000fe200078ec0ff */
[----:B------:R-:W-:Y:S01]  /*8ad0*/  FFMA.FTZ R8, R3, R38, R8 ;  /* 0x0000002603087223 */ /* 0x000fe20000010008 */
[C---:B------:R-:W-:Y:S01]  /*8ae0*/  FFMA.FTZ R33, R4.reuse, R0, -R33 ;  /* 0x0000000004217223 */ /* 0x040fe20000010821 */
[----:B------:R-:W-:Y:S01]  /*8af0*/  FFMA.FTZ R14, R4, R14, R15 ;  /* 0x0000000e040e7223 */ /* 0x000fe2000001000f */
[C---:B------:R-:W-:Y:S01]  /*8b00*/  FMUL.FTZ R0, R9.reuse, R40 ;  /* 0x0000002809007220 */ /* 0x040fe20000410000 */
[----:B------:R-:W-:Y:S01]  /*8b10*/  FMUL.FTZ R38, R9, R34 ;  /* 0x0000002209267220 */ /* 0x000fe20000410000 */
[----:B------:R-:W-:Y:S01]  /*8b20*/  IMAD.U32 R20, R10, 0x10000, RZ ;  /* 0x000100000a147824 */ /* 0x000fe200078e00ff */
[----:B------:R-:W-:Y:S01]  /*8b30*/  SHF.L.U32 R3, R36, 0x10, RZ ;  /* 0x0000001024037819 */ /* 0x000fe200000006ff */
[----:B------:R-:W-:-:S02]  /*8b40*/  IMAD.U32 R32, R11, 0x10000, RZ ;  /* 0x000100000b207824 */ /* 0x000fc400078e00ff */
[----:B------:R-:W-:Y:S01]  /*8b50*/  FFMA.FTZ R34, R5, R34, -R0 ;  /* 0x0000002205227223 */ /* 0x000fe20000010800 */
[----:B------:R-:W-:Y:S02]  /*8b60*/  IMAD.U32 R15, R41, 0x10000, RZ ;  /* 0x00010000290f7824 */ /* 0x000fe400078e00ff */
[----:B------:R-:W-:Y:S01]  /*8b70*/  FFMA.FTZ R9, R5, R40, R38 ;  /* 0x0000002805097223 */ /* 0x000fe20000010026 */
[----:B------:R-:W-:Y:S01]  /*8b80*/  IMAD.U32 R4, R42, 0x10000, RZ ;  /* 0x000100002a047824 */ /* 0x000fe200078e00ff */
[----:B------:R-:W-:Y:S01]  /*8b90*/  LOP3.LUT R10, R10, 0xffff0000, RZ, 0xc0, !PT ;  /* 0xffff00000a0a7812 */ /* 0x000fe200078ec0ff */
[----:B------:R-:W-:Y:S02]  /*8ba0*/  IMAD.U32 R0, R37, 0x10000, RZ ;  /* 0x0001000025007824 */ /* 0x000fe400078e00ff */
[----:B------:R-:W-:Y:S01]  /*8bb0*/  FMUL.FTZ R35, R20, R15 ;  /* 0x0000000f14237220 */ /* 0x000fe20000410000 */
[----:B------:R-:W-:Y:S01]  /*8bc0*/  FMUL.FTZ R38, R32, R4 ;  /* 0x0000000420267220 */ /* 0x000fe20000410000 */
[----:B------:R-:W-:Y:S01]  /*8bd0*/  LOP3.LUT R41, R41, 0xffff0000, RZ, 0xc0, !PT ;  /* 0xffff000029297812 */ /* 0x000fe200078ec0ff */
[-C--:B------:R-:W-:Y:S01]  /*8be0*/  FMUL.FTZ R20, R20, R3.reuse ;  /* 0x0000000314147220 */ /* 0x080fe20000410000 */
[----:B------:R-:W-:Y:S01]  /*8bf0*/  LOP3.LUT R11, R11, 0xffff0000, RZ, 0xc0, !PT ;  /* 0xffff00000b0b7812 */ /* 0x000fe200078ec0ff */
[----:B------:R-:W-:Y:S01]  /*8c00*/  FFMA.FTZ R35, R12, R3, -R35 ;  /* 0x000000030c237223 */ /* 0x000fe20000010823 */
[-C--:B------:R-:W-:Y:S01]  /*8c10*/  FMUL.FTZ R32, R32, R0.reuse ;  /* 0x0000000020207220 */ /* 0x080fe20000410000 */
[----:B------:R-:W-:Y:S01]  /*8c20*/  FFMA.FTZ R38, R13, R0, -R38 ;  /* 0x000000000d267223 */ /* 0x000fe20000010826 */
[----:B------:R-:W-:Y:S01]  /*8c30*/  LOP3.LUT R42, R42, 0xffff0000, RZ, 0xc0, !PT ;  /* 0xffff00002a2a7812 */ /* 0x000fe200078ec0ff */
[----:B------:R-:W-:Y:S01]  /*8c40*/  FFMA.FTZ R20, R12, R15, R20 ;  /* 0x0000000f0c147223 */ /* 0x000fe20000010014 */
[----:B------:R-:W-:Y:S01]  /*8c50*/  LOP3.LUT R3, R36, 0xffff0000, RZ, 0xc0, !PT ;  /* 0xffff000024037812 */ /* 0x000fe200078ec0ff */
[C---:B------:R-:W-:Y:S01]  /*8c60*/  FMUL.FTZ R5, R10.reuse, R41 ;  /* 0x000000290a057220 */ /* 0x040fe20000410000 */
[----:B------:R-:W-:Y:S01]  /*8c70*/  LOP3.LUT R0, R37, 0xffff0000, RZ, 0xc0, !PT ;  /* 0xffff000025007812 */ /* 0x000fe200078ec0ff */
[----:B------:R-:W-:Y:S01]  /*8c80*/  FFMA.FTZ R32, R13, R4, R32 ;  /* 0x000000040d207223 */ /* 0x000fe20000010020 */
[----:B------:R-:W-:Y:S01]  /*8c90*/  LOP3.LUT R7, R7, 0xffff0000, RZ, 0xc0, !PT ;  /* 0xffff000007077812 */ /* 0x000fe200078ec0ff */
        /* <DEDUP_REMOVED lines=17> */
.L_x_6378:
[----:B------:R-:W-:Y:S05]  /*8db0*/  BSYNC B1 ;  /* 0x0000000000017941 */ /* 0x000fea0003800000 */
.L_x_6377:
        /* <DEDUP_REMOVED lines=12> */
[C---:B------:R-:W-:Y:S02]  /*8e80*/  PRMT R30, R48.reuse, 0x5432, R0 ;  /* 0x00005432301e7816 */ /* 0x040fe40000000000 */
[----:B------:R-:W-:Y:S02]  /*8e90*/  SHF.R.U32.HI R26, RZ, 0x10, R27 ;  /* 0x00000010ff1a7819 */ /* 0x000fe4000001161b */
[----:B------:R-:W-:Y:S02]  /*8ea0*/  LEA R3, R3, R2, 0x1 ;  /* 0x0000000203037211 */ /* 0x000fe400078e08ff */
[----:B------:R-:W-:-:S02]  /*8eb0*/  PRMT R25, R48, 0x5410, R13 ;  /* 0x0000541030197816 */ /* 0x000fc4000000000d */
[----:B------:R-:W-:Y:S01]  /*8ec0*/  SHF.R.U32.HI R32, RZ, 0x10, R29 ;  /* 0x00000010ff207819 */ /* 0x000fe2000001161d */
        /* <DEDUP_REMOVED lines=12> */
[C---:B-1----:R-:W-:Y:S01]  /*8f90*/  IMAD.U32 R0, R8.reuse, 0x10000, RZ ;  /* 0x0001000008007824 */ /* 0x042fe200078e00ff */
        /* <DEDUP_REMOVED lines=8> */
[----:B0-----:R-:W-:Y:S01]  /*9020*/  IMAD.U32 R15, R4, 0x10000, RZ ;  /* 0x00010000040f7824 */ /* 0x001fe200078e00ff */
[----:B------:R-:W-:Y:S01]  /*9030*/  SHF.L.U32 R20, R5, 0x10, RZ ;  /* 0x0000001005147819 */ /* 0x000fe200000006ff */
[----:B------:R-:W-:Y:S01]  /*9040*/  IMAD.U32 R24, R7, 0x10000, RZ ;  /* 0x0001000007187824 */ /* 0x000fe200078e00ff */
[----:B------:R-:W-:Y:S01]  /*9050*/  LOP3.LUT R5, R5, 0xffff0000, RZ, 0xc0, !PT ;  /* 0xffff000005057812 */ /* 0x000fe200078ec0ff */
[C---:B------:R-:W-:Y:S01]  /*9060*/  FMUL.FTZ R37, R15.reuse, R31 ;  /* 0x0000001f0f257220 */ /* 0x040fe20000410000 */
[-C--:B------:R-:W-:Y:S01]  /*9070*/  FMUL.FTZ R39, R15, R26.reuse ;  /* 0x0000001a0f277220 */ /* 0x080fe20000410000 */
[----:B------:R-:W-:Y:S01]  /*9080*/  SHF.L.U32 R15, R27, 0x10, RZ ;  /* 0x000000101b0f7819 */ /* 0x000fe200000006ff */
[----:B------:R-:W-:Y:S01]  /*9090*/  FMUL.FTZ R41, R20, R33 ;  /* 0x0000002114297220 */ /* 0x000fe20000410000 */
[----:B------:R-:W-:Y:S01]  /*90a0*/  FFMA.FTZ R26, R0, R26, -R37 ;  /* 0x0000001a001a7223 */ /* 0x000fe20000010825 */
[----:B------:R-:W-:-:S02]  /*90b0*/  IMAD.U32 R37, R35, 0x10000, RZ ;  /* 0x0001000023257824 */ /* 0x000fc400078e00ff */
[----:B------:R-:W-:Y:S01]  /*90c0*/  FFMA.FTZ R39, R0, R31, R39 ;  /* 0x0000001f00277223 */ /* 0x000fe20000010027 */
[----:B------:R-:W-:Y:S02]  /*90d0*/  IMAD.U32 R31, R29, 0x10000, RZ ;  /* 0x000100001d1f7824 */ /* 0x000fe400078e00ff */
[----:B------:R-:W-:Y:S01]  /*90e0*/  FMUL.FTZ R43, R20, R15 ;  /* 0x0000000f142b7220 */ /* 0x000fe20000410000 */
[----:B------:R-:W-:Y:S01]  /*90f0*/  FMUL.FTZ R45, R24, R37 ;  /* 0x00000025182d7220 */ /* 0x000fe20000410000 */
[----:B------:R-:W-:Y:S01]  /*9100*/  FFMA.FTZ R41, R12, R15, -R41 ;  /* 0x0000000f0c297223 */ /* 0x000fe20000010829 */
[----:B------:R-:W-:Y:S01]  /*9110*/  FMUL.FTZ R24, R24, R31 ;  /* 0x0000001f18187220 */ /* 0x000fe20000410000 */
[----:B------:R-:W-:Y:S01]  /*9120*/  LOP3.LUT R4, R4, 0xffff0000, RZ, 0xc0, !PT ;  /* 0xffff000004047812 */ /* 0x000fe200078ec0ff */
[----:B------:R-:W-:Y:S01]  /*9130*/  FFMA.FTZ R43, R12, R33, R43 ;  /* 0x000000210c2b7223 */ /* 0x000fe2000001002b */
[----:B------:R-:W-:Y:S01]  /*9140*/  LOP3.LUT R15, R30, 0xffff0000, RZ, 0xc0, !PT ;  /* 0xffff00001e0f7812 */ /* 0x000fe200078ec0ff */
[----:B------:R-:W-:Y:S01]  /*9150*/  IMAD.U32 R21, R6, 0x10000, RZ ;  /* 0x0001000006157824 */ /* 0x000fe200078e00ff */
[----:B------:R-:W-:Y:S01]  /*9160*/  LOP3.LUT R0, R27, 0xffff0000, RZ, 0xc0, !PT ;  /* 0xffff00001b007812 */ /* 0x000fe200078ec0ff */
[C---:B------:R-:W-:Y:S01]  /*9170*/  FFMA.FTZ R45, R14.reuse, R31, -R45 ;  /* 0x0000001f0e2d7223 */ /* 0x040fe2000001082d */
[----:B------:R-:W-:Y:S01]  /*9180*/  FFMA.FTZ R37, R14, R37, R24 ;  /* 0x000000250e257223 */ /* 0x000fe20000010018 */
[----:B------:R-:W-:-:S02]  /*9190*/  IMAD.U32 R12, R34, 0x10000, RZ ;  /* 0x00010000220c7824 */ /* 0x000fc400078e00ff */
[C---:B------:R-:W-:Y:S01]  /*91a0*/  FMUL.FTZ R14, R5.reuse, R32 ;  /* 0x00000020050e7220 */ /* 0x040fe20000410000 */
[C---:B------:R-:W-:Y:S01]  /*91b0*/  FMUL.FTZ R31, R4.reuse, R15 ;  /* 0x0000000f041f7220 */ /* 0x040fe20000410000 */
[----:B------:R-:W-:Y:S01]  /*91c0*/  FMUL.FTZ R27, R4, R25 ;  /* 0x00000019041b7220 */ /* 0x000fe20000410000 */
[----:B------:R-:W-:Y:S01]  /*91d0*/  FMUL.FTZ R5, R5, R0 ;  /* 0x0000000005057220 */ /* 0x000fe20000410000 */
[----:B------:R-:W-:Y:S02]  /*91e0*/  IMAD.U32 R4, R28, 0x10000, RZ ;  /* 0x000100001c047824 */ /* 0x000fe400078e00ff */
        /* <DEDUP_REMOVED lines=12> */
[----:B------:R-:W-:Y:S01]  /*92b0*/  FFMA.FTZ R31, R8, R25, -R31 ;  /* 0x00000019081f7223 */ /* 0x000fe2000001081f */
[----:B------:R-:W-:Y:S01]  /*92c0*/  LOP3.LUT R0, R29, 0xffff0000, RZ, 0xc0, !PT ;  /* 0xffff00001d007812 */ /* 0x000fe200078ec0ff */
[----:B------:R-:W-:Y:S01]  /*92d0*/  FMUL.FTZ R6, R6, R5 ;  /* 0x0000000506067220 */ /* 0x000fe20000410000 */
[----:B------:R-:W-:Y:S01]  /*92e0*/  FFMA.FTZ R8, R8, R15, R27 ;  /* 0x0000000f08087223 */ /* 0x000fe2000001001b */
[C---:B------:R-:W-:Y:S01]  /*92f0*/  FMUL.FTZ R12, R7.reuse, R4 ;  /* 0x00000004070c7220 */ /* 0x040fe20000410000 */
[C---:B------:R-:W-:Y:S01]  /*9300*/  FFMA.FTZ R13, R10.reuse, R5, -R13 ;  /* 0x000000050a0d7223 */ /* 0x040fe2000001080d */
[-C--:B------:R-:W-:Y:S01]  /*9310*/  FMUL.FTZ R15, R7, R0.reuse ;  /* 0x00000000070f7220 */ /* 0x080fe20000410000 */
[----:B------:R-:W-:Y:S01]  /*9320*/  FFMA.FTZ R7, R10, R9, R6 ;  /* 0x000000090a077223 */ /* 0x000fe20000010006 */
[C---:B------:R-:W-:Y:S01]  /*9330*/  FFMA.FTZ R12, R11.reuse, R0, -R12 ;  /* 0x000000000b0c7223 */ /* 0x040fe2000001080c */
        /* <DEDUP_REMOVED lines=11> */
.L_x_6364:
[----:B------:R-:W-:Y:S05]  /*93f0*/  BSYNC B0 ;  /* 0x0000000000007941 */ /* 0x000fea0003800000 */
.L_x_6344:
        /* <DEDUP_REMOVED lines=8> */
.L_x_6341:
[----:B------:R-:W-:-:S13]  /*9480*/  ISETP.NE.AND P0, PT, R188, 0x3, PT ;  /* 0x00000003bc00780c */ /* 0x000fda0003f05270 */
[----:B------:R-:W-:Y:S05]  /*9490*/  @!P0 BRA `(.L_x_6379) ;  /* 0x0000000000048947 */ /* 0x000fea0003800000 */
[----:B------:R-:W-:Y:S01]  /*94a0*/  BPT.TRAP 0x1 ;  /* 0x000000040000795c */ /* 0x000fe20000300000 */
.L_x_6379:
[----:B------:R-:W-:Y:S01]  /*94b0*/  IMAD R169, R18, 0x8, R2 ;  /* 0x0000000812a97824 */ /* 0x000fe200078e0202 */
[----:B------:R-:W-:-:S04]  /*94c0*/  SHF.L.U32 R56, R19, 0x1f, RZ ;  /* 0x0000001f13387819 */ /* 0x000fc800000006ff */
[----:B------:R0:W0:Y:S01]  /*94d0*/  SYNCS.PHASECHK.TRANS64.TRYWAIT P1, [R169+URZ+0x28c30], R56 ;  /* 0x028c3038a90075a7 */ /* 0x000022000802017f */
[----:B------:R-:W-:Y:S05]  /*94e0*/  @!P0 BRA `(.L_x_6380) ;  /* 0x0000000000048947 */ /* 0x000fea0003800000 */
[----:B------:R-:W-:Y:S01]  /*94f0*/  BPT.TRAP 0x1 ;  /* 0x000000040000795c */ /* 0x000fe20000300000 */
.L_x_6380:
[C---:B--23--:R-:W-:Y:S01]  /*9500*/  IADD3 R0, R2.reuse, 0x22400, RZ ;  /* 0x0002240002007810 */ /* 0x04cfe20007ffe0ff */
        /* <DEDUP_REMOVED lines=9> */
.L_x_6381:
        /* <DEDUP_REMOVED lines=13> */
[----:B------:R-:W-:Y:S01]  /*9670*/  IADD3 R6, R14, 0x2, RZ ;  /* 0x000000020e067810 */ /* 0x000fe20007ffe0ff */
[----:B------:R-:W-:Y:S01]  /*9680*/  VIADD R8, R4, 0x4 ;  /* 0x0000000404087836 */ /* 0x000fe20000000000 */
[----:B------:R-:W-:Y:S01]  /*9690*/  LEA R13, R185, R190, 0x6 ;  /* 0x000000beb90d7211 */ /* 0x000fe200078e30ff */
[----:B------:R-:W-:Y:S01]  /*96a0*/  IMAD.MOV.U32 R9, RZ, RZ, 0x40000040 ;  /* 0x40000040ff097424 */ /* 0x000fe200078e00ff */
[----:B------:R-:W1:Y:S01]  /*96b0*/  S2R R58, SR_TID.X ;  /* 0x00000000003a7919 */ /* 0x000e620000002100 */
[----:B------:R-:W-:-:S02]  /*96c0*/  IMAD.MOV.U32 R15, RZ, RZ, 0x40000040 ;  /* 0x40000040ff0f7424 */ /* 0x000fc400078e00ff */
[----:B------:R-:W-:-:S04]  /*96d0*/  IMAD.MOV.U32 R3, RZ, RZ, 0x40 ;  /* 0x00000040ff037424 */ /* 0x000fc800078e00ff */
[----:B------:R-:W-:Y:S01]  /*96e0*/  HGMMA.64x64x16.F32.BF16 R24, gdesc[UR4], RZ, !UPT, gsb0 ;  /* 0x00e00000041879f0 */ /* 0x000fe2000c0018ff */
[----:B------:R-:W-:Y:S01]  /*96f0*/  R2UR UR4, R10 ;  /* 0x000000000a0472ca */ /* 0x000fe200000e0000 */
[----:B------:R-:W-:Y:S01]  /*9700*/  IMAD R3, R168, -0x40, R3 ;  /* 0xffffffc0a8037824 */ /* 0x000fe200078e0203 */
[----:B------:R-:W-:Y:S02]  /*9710*/  R2UR UR5, R11 ;  /* 0x000000000b0572ca */ /* 0x000fe400000e0000 */
[----:B------:R-:W-:Y:S01]  /*9720*/  R2UR UR6, R6 ;  /* 0x00000000060672ca */ /* 0x000fe200000e0000 */
[C---:B------:R-:W-:Y:S01]  /*9730*/  VIADD R6, R14.reuse, 0x4 ;  /* 0x000000040e067836 */ /* 0x040fe20000000000 */
[----:B------:R-:W-:Y:S01]  /*9740*/  R2UR UR7, R7 ;  /* 0x00000000070772ca */ /* 0x000fe200000e0000 */
[----:B------:R-:W-:Y:S01]  /*9750*/  VIADD R14, R14, 0x6 ;  /* 0x000000060e0e7836 */ /* 0x000fe20000000000 */
[----:B------:R-:W-:Y:S02]  /*9760*/  MOV R7, 0x40000040 ;  /* 0x4000004000077802 */ /* 0x000fe40000000f00 */
[----:B------:R-:W-:-:S02]  /*9770*/  IADD3 R0, R194, 0x1, R3 ;  /* 0x00000001c2007810 */ /* 0x000fc40007ffe003 */
[C---:B------:R-:W-:Y:S02]  /*9780*/  IADD3 R3, -R192.reuse, R3, R194 ;  /* 0x00000003c0037210 */ /* 0x040fe40007ffe1c2 */
[----:B------:R-:W-:Y:S02]  /*9790*/  IADD3 R0, -R192, R0, -R187 ;  /* 0x00000000c0007210 */ /* 0x000fe40007ffe9bb */
[----:B-1----:R-:W-:Y:S01]  /*97a0*/  LOP3.LUT R58, R58, 0x7f, RZ, 0xc0, !PT ;  /* 0x0000007f3a3a7812 */ /* 0x002fe200078ec0ff */
        /* <DEDUP_REMOVED lines=16> */
[----:B------:R-:W-:Y:S02]  /*98b0*/  IADD3 R14, R0, 0x8, R13 ;  /* 0x00000008000e7810 */ /* 0x000fe40007ffe00d */
[----:B------:R-:W-:-:S02]  /*98c0*/  VIADDMNMX R0, R13, R0, R3, PT ;  /* 0x000000000d007246 */ /* 0x000fc40003800103 */
[----:B------:R-:W-:Y:S02]  /*98d0*/  VIMNMX R14, R3, R14, PT ;  /* 0x0000000e030e7248 */ /* 0x000fe40003fe0100 */
[----:B------:R-:W-:Y:S02]  /*98e0*/  ISETP.GT.AND P4, PT, R0, 0x19, PT ;  /* 0x000000190000780c */ /* 0x000fe40003f84270 */
        /* <DEDUP_REMOVED lines=54> */
[----:B------:R-:W-:Y:S01]  /*9c50*/  ULDC UR4, c[0x0][0x988] ;  /* 0x0002620000047ab9 */ /* 0x000fe20000000800 */
[----:B------:R-:W3:Y:S01]  /*9c60*/  MUFU.TANH R35, R35 ;  /* 0x0000002300237308 */ /* 0x000ee20000002400 */
[----:B-1----:R-:W-:-:S02]  /*9c70*/  FSEL R61, R31, -INF , P1 ;  /* 0xff8000001f3d7808 */ /* 0x002fc40000800000 */
        /* <DEDUP_REMOVED lines=77> */
[----:B---3--:R-:W-:Y:S02]  /*a150*/  FSEL R37, R37, -INF , P4 ;  /* 0xff80000025257808 */ /* 0x008fe40002000000 */
[----:B------:R-:W-:Y:S02]  /*a160*/  FMNMX.FTZ R14, R21, R14, !PT ;  /* 0x0000000e150e7209 */ /* 0x000fe40007810000 */
[----:B------:R-:W-:Y:S01]  /*a170*/  ISETP.GT.AND P4, PT, R0, 0x30, PT ;  /* 0x000000300000780c */ /* 0x000fe20003f84270 */
[----:B------:R-:W3:Y:S01]  /*a180*/  MUFU.TANH R44, R44 ;  /* 0x0000002c002c7308 */ /* 0x000ee20000002400 */
[----:B------:R-:W-:Y:S02]  /*a190*/  FMNMX.FTZ R14, R29, R14, !PT ;  /* 0x0000000e1d0e7209 */ /* 0x000fe40007810000 */
[----:B-1----:R-:W-:-:S02]  /*a1a0*/  FSEL R35, R40, -INF , P5 ;  /* 0xff80000028237808 */ /* 0x002fc40002800000 */
[----:B------:R-:W-:-:S03]  /*a1b0*/  FMNMX.FTZ R14, R27, R14, !PT ;  /* 0x0000000e1b0e7209 */ /* 0x000fc60007810000 */
[----:B------:R-:W1:Y:S01]  /*a1c0*/  MUFU.TANH R45, R45 ;  /* 0x0000002d002d7308 */ /* 0x000e620000002400 */
[----:B------:R-:W-:Y:S02]  /*a1d0*/  FMNMX.FTZ R14, R33, R14, !PT ;  /* 0x0000000e210e7209 */ /* 0x000fe40007810000 */
[----:B--2---:R-:W-:Y:S02]  /*a1e0*/  FSEL R41, R41, -INF , P1 ;  /* 0xff80000029297808 */ /* 0x004fe40000800000 */
[----:B------:R-:W-:Y:S01]  /*a1f0*/  FMNMX.FTZ R24, R31, R14, !PT ;  /* 0x0000000e1f187209 */ /* 0x000fe20007810000 */
[----:B------:R-:W-:Y:S01]  /*a200*/  IMAD.U32 R14, RZ, RZ, UR4 ;  /* 0x00000004ff0e7e24 */ /* 0x000fe2000f8e00ff */
[----:B------:R-:W-:Y:S01]  /*a210*/  FSETP.NEU.FTZ.AND P1, PT, R15, -INF , PT ;  /* 0xff8000000f00780b */ /* 0x000fe20003f3d000 */
[----:B------:R-:W2:Y:S01]  /*a220*/  MUFU.TANH R48, R48 ;  /* 0x0000003000307308 */ /* 0x000ea20000002400 */
[----:B------:R-:W-:Y:S01]  /*a230*/  FMNMX.FTZ R24, R37, R24, !PT ;  /* 0x0000001825187209 */ /* 0x000fe20007810000 */
[----:B------:R-:W-:Y:S01]  /*a240*/  FMUL.FTZ R13, R15, R14 ;  /* 0x0000000e0f0d7220 */ /* 0x000fe20000410000 */
[----:B---3--:R-:W-:-:S02]  /*a250*/  FSEL R39, R44, -INF , P2 ;  /* 0xff8000002c277808 */ /* 0x008fc40001000000 */
[----:B------:R-:W-:Y:S02]  /*a260*/  FMNMX.FTZ R24, R35, R24, !PT ;  /* 0x0000001823187209 */ /* 0x000fe40007810000 */
[----:B------:R-:W-:Y:S01]  /*a270*/  FSEL R26, R13, RZ, P1 ;  /* 0x000000ff0d1a7208 */ /* 0x000fe20000800000 */
[----:B------:R-:W3:Y:S01]  /*a280*/  MUFU.TANH R49, R49 ;  /* 0x0000003100317308 */ /* 0x000ee20000002400 */
[----:B------:R-:W-:Y:S02]  /*a290*/  FMNMX.FTZ R24, R41, R24, !PT ;  /* 0x0000001829187209 */ /* 0x000fe40007810000 */
[----:B-1----:R-:W-:Y:S01]  /*a2a0*/  FSEL R45, R45, -INF , P3 ;  /* 0xff8000002d2d7808 */ /* 0x002fe20001800000 */
[--C-:B------:R-:W-:Y:S01]  /*a2b0*/  FFMA.FTZ R20, R20, R14, -R26.reuse ;  /* 0x0000000e14147223 */ /* 0x100fe2000001081a */
[----:B------:R-:W-:Y:S01]  /*a2c0*/  FMNMX.FTZ R24, R39, R24, !PT ;  /* 0x0000001827187209 */ /* 0x000fe20007810000 */
[-CC-:B------:R-:W-:Y:S01]  /*a2d0*/  FFMA.FTZ R57, R57, R14.reuse, -R26.reuse ;  /* 0x0000000e39397223 */ /* 0x180fe2000001081a */
[----:B------:R-:W-:Y:S01]  /*a2e0*/  ISETP.GT.AND P1, PT, R0, 0x31, PT ;  /* 0x000000310000780c */ /* 0x000fe20003f24270 */
[----:B------:R-:W1:Y:S01]  /*a2f0*/  MUFU.TANH R52, R52 ;  /* 0x0000003400347308 */ /* 0x000e620000002400 */
[----:B--2---:R-:W-:Y:S01]  /*a300*/  FSEL R43, R48, -INF , P4 ;  /* 0xff800000302b7808 */ /* 0x004fe20002000000 */
[--C-:B------:R-:W-:Y:S01]  /*a310*/  FFMA.FTZ R59, R59, R14, -R26.reuse ;  /* 0x0000000e3b3b7223 */ /* 0x100fe2000001081a */
[----:B------:R-:W-:Y:S01]  /*a320*/  FMNMX.FTZ R24, R45, R24, !PT ;  /* 0x000000182d187209 */ /* 0x000fe20007810000 */
[-CC-:B------:R-:W-:Y:S01]  /*a330*/  FFMA.FTZ R61, R61, R14.reuse, -R26.reuse ;  /* 0x0000000e3d3d7223 */ /* 0x180fe2000001081a */
[C---:B------:R-:W-:Y:S01]  /*a340*/  ISETP.GT.AND P2, PT, R0.reuse, 0x38, PT ;  /* 0x000000380000780c */ /* 0x040fe20003f44270 */
[--C-:B------:R-:W-:Y:S01]  /*a350*/  FFMA.FTZ R63, R63, R14, -R26.reuse ;  /* 0x0000000e3f3f7223 */ /* 0x100fe2000001081a */
[----:B------:R-:W-:Y:S01]  /*a360*/  FMNMX.FTZ R24, R43, R24, !PT ;  /* 0x000000182b187209 */ /* 0x000fe20007810000 */
        /* <DEDUP_REMOVED lines=8> */
[----:B------:R-:W-:Y:S01]  /*a3f0*/  MUFU.EX2 R28, R20 ;  /* 0x00000014001c7308 */ /* 0x000fe20000000800 */
[----:B-1----:R-:W-:Y:S01]  /*a400*/  FSEL R47, R52, -INF , P2 ;  /* 0xff800000342f7808 */ /* 0x002fe20001000000 */
[-CC-:B------:R-:W-:Y:S01]  /*a410*/  FFMA.FTZ R73, R73, R14.reuse, -R26.reuse ;  /* 0x0000000e49497223 */ /* 0x180fe2000001081a */
[-CC-:B------:R-:W-:Y:S01]  /*a420*/  FFMA.FTZ R75, R75, R14.reuse, -R26.reuse ;  /* 0x0000000e4b4b7223 */ /* 0x180fe2000001081a */
[--C-:B------:R-:W-:Y:S01]  /*a430*/  FFMA.FTZ R77, R77, R14, -R26.reuse ;  /* 0x0000000e4d4d7223 */ /* 0x100fe2000001081a */
[----:B------:R-:W-:Y:S01]  /*a440*/  FMNMX.FTZ R24, R47, R24, !PT ;  /* 0x000000182f187209 */ /* 0x000fe20007810000 */
[-CC-:B------:R-:W-:Y:S01]  /*a450*/  FFMA.FTZ R79, R79, R14.reuse, -R26.reuse ;  /* 0x0000000e4f4f7223 */ /* 0x180fe2000001081a */
[-CC-:B------:R-:W-:Y:S01]  /*a460*/  FFMA.FTZ R51, R51, R14.reuse, -R26.reuse ;  /* 0x0000000e33337223 */ /* 0x180fe2000001081a */
[----:B------:R-:W1:Y:S01]  /*a470*/  MUFU.EX2 R57, R57 ;  /* 0x0000003900397308 */ /* 0x000e620000000800 */
[----:B--2---:R-:W-:Y:S01]  /*a480*/  FSEL R53, R53, -INF , P1 ;  /* 0xff80000035357808 */ /* 0x004fe20000800000 */
[-CC-:B------:R-:W-:Y:S01]  /*a490*/  FFMA.FTZ R81, R81, R14.reuse, -R26.reuse ;  /* 0x0000000e51517223 */ /* 0x180fe2000001081a */
[----:B------:R-:W-:-:S02]  /*a4a0*/  FFMA.FTZ R26, R55, R14, -R26 ;  /* 0x0000000e371a7223 */ /* 0x000fc4000001081a */
[----:B------:R-:W-:-:S03]  /*a4b0*/  FMNMX.FTZ R24, R53, R24, !PT ;  /* 0x0000001835187209 */ /* 0x000fc60007810000 */
[----:B------:R-:W-:Y:S02]  /*a4c0*/  MUFU.EX2 R59, R59 ;  /* 0x0000003b003b7308 */ /* 0x000fe40000000800 */
[----:B------:R-:W2:Y:S06]  /*a4d0*/  SHFL.BFLY PT, R13, R24, 0x2, 0x1f ;  /* 0x0c401f00180d7f89 */ /* 0x000eac00000e0000 */
[----:B------:R-:W3:Y:S01]  /*a4e0*/  MUFU.EX2 R30, R61 ;  /* 0x0000003d001e7308 */ /* 0x000ee20000000800 */
[----:B-1----:R-:W-:-:S07]  /*a4f0*/  F2FP.BF16.F32.PACK_AB R153, R28, R57 ;  /* 0x000000391c99723e */ /* 0x002fce00000010ff */
[----:B------:R-:W-:Y:S08]  /*a500*/  MUFU.EX2 R63, R63 ;  /* 0x0000003f003f7308 */ /* 0x000ff00000000800 */
[----:B------:R-:W1:Y:S01]  /*a510*/  MUFU.EX2 R32, R65 ;  /* 0x0000004100207308 */ /* 0x000e620000000800 */
[----:B---3--:R-:W-:Y:S02]  /*a520*/  F2FP.BF16.F32.PACK_AB R155, R30, R59 ;  /* 0x0000003b1e9b723e */ /* 0x008fe400000010ff */
[----:B--2---:R-:W-:-:S05]  /*a530*/  FMNMX.FTZ R0, R24, R13, !PT ;  /* 0x0000000d18007209 */ /* 0x004fca0007810000 */
[----:B------:R-:W2:Y:S01]  /*a540*/  SHFL.BFLY PT, R13, R0, 0x1, 0x1f ;  /* 0x0c201f00000d7f89 */ /* 0x000ea200000e0000 */
[----:B------:R-:W-:Y:S08]  /*a550*/  MUFU.EX2 R67, R67 ;  /* 0x0000004300437308 */ /* 0x000ff00000000800 */
[----:B------:R-:W3:Y:S01]  /*a560*/  MUFU.EX2 R34, R69 ;  /* 0x0000004500227308 */ /* 0x000ee20000000800 */
[----:B-1----:R-:W-:-:S07]  /*a570*/  F2FP.BF16.F32.PACK_AB R157, R32, R63 ;  /* 0x0000003f209d723e */ /* 0x002fce00000010ff */
[----:B------:R-:W-:Y:S01]  /*a580*/  MUFU.EX2 R71, R71 ;  /* 0x0000004700477308 */ /* 0x000fe20000000800 */
[----:B--2---:R-:W-:-:S07]  /*a590*/  FMNMX.FTZ R13, R0, R13, !PT ;  /* 0x0000000d000d7209 */ /* 0x004fce0007810000 */
[----:B------:R-:W1:Y:S01]  /*a5a0*/  MUFU.EX2 R24, R73 ;  /* 0x0000004900187308 */ /* 0x000e620000000800 */
[----:B---3--:R-:W-:Y:S02]  /*a5b0*/  F2FP.BF16.F32.PACK_AB R159, R34, R67 ;  /* 0x00000043229f723e */ /* 0x008fe400000010ff */
[C---:B------:R-:W-:Y:S01]  /*a5c0*/  FSETP.NEU.FTZ.AND P1, PT, R13.reuse, -INF , PT ;  /* 0xff8000000d00780b */ /* 0x040fe20003f3d000 */
[----:B------:R-:W-:-:S04]  /*a5d0*/  FMUL.FTZ R0, R13, R14 ;  /* 0x0000000e0d007220 */ /* 0x000fc80000410000 */
[----:B------:R-:W-:Y:S01]  /*a5e0*/  MUFU.EX2 R75, R75 ;  /* 0x0000004b004b7308 */ /* 0x000fe20000000800 */
[----:B------:R-:W-:Y:S01]  /*a5f0*/  FSEL R20, R0, RZ, P1 ;  /* 0x000000ff00147208 */ /* 0x000fe20000800000 */
[----:B------:R-:W-:Y:S01]  /*a600*/  FADD.FTZ R0, R57, R28 ;  /* 0x0000001c39007221 */ /* 0x000fe20000010000 */
[----:B------:R-:W-:-:S03]  /*a610*/  ISETP.NE.AND P1, PT, R58, RZ, PT ;  /* 0x000000ff3a00720c */ /* 0x000fc60003f25270 */
        /* <DEDUP_REMOVED lines=14> */
[----:B--2---:R-:W-:Y:S01]  /*a700*/  FADD.FTZ R25, R59, R0 ;  /* 0x000000003b197221 */ /* 0x004fe20000010000 */
[----:B------:R-:W-:-:S02]  /*a710*/  @!P1 VIADD R0, R169, 0x28c40 ;  /* 0x00028c40a9009836 */ /* 0x000fc40000000000 */
[-CC-:B------:R-:W-:Y:S01]  /*a720*/  FFMA.FTZ R43, R43, R14.reuse, -R20.reuse ;  /* 0x0000000e2b2b7223 */ /* 0x180fe20000010814 */
[-CC-:B------:R-:W-:Y:S01]  /*a730*/  FFMA.FTZ R49, R49, R14.reuse, -R20.reuse ;  /* 0x0000000e31317223 */ /* 0x180fe20000010814 */
[----:B------:R-:W-:Y:S01]  /*a740*/  FADD.FTZ R42, R30, R25 ;  /* 0x000000191e2a7221 */ /* 0x000fe20000010000 */
[-C--:B------:R-:W-:Y:S01]  /*a750*/  FFMA.FTZ R47, R47, R14.reuse, -R20 ;  /* 0x0000000e2f2f7223 */ /* 0x080fe20000010814 */
[----:B------:R-:W-:Y:S01]  /*a760*/  @!P1 PRMT R0, RZ, 0x654, R0 ;  /* 0x00000654ff009816 */ /* 0x000fe20000000000 */
[----:B------:R-:W2:Y:S01]  /*a770*/  MUFU.EX2 R21, R21 ;  /* 0x0000001500157308 */ /* 0x000ea20000000800 */
[----:B------:R-:W-:Y:S01]  /*a780*/  FFMA.FTZ R20, R53, R14, -R20 ;  /* 0x0000000e35147223 */ /* 0x000fe20000010814 */
[----:B-1----:R-:W-:Y:S01]  /*a790*/  F2FP.BF16.F32.PACK_AB R161, R24, R71 ;  /* 0x0000004718a1723e */ /* 0x002fe200000010ff */
[----:B------:R1:W-:Y:S05]  /*a7a0*/  @!P1 SYNCS.ARRIVE.TRANS64.RED.A1T0 RZ, [R0+URZ], RZ ;  /* 0x000000ff00ff99a7 */ /* 0x0003ea000810043f */
[----:B------:R4:W0:Y:S01]  /*a7b0*/  MUFU.EX2 R154, R29 ;  /* 0x0000001d009a7308 */ /* 0x0008220000000800 */
[----:B---3--:R-:W-:Y:S01]  /*a7c0*/  FADD.FTZ R40, R3, R152 ;  /* 0x0000009803287221 */ /* 0x008fe20000010000 */
[----:B------:R-:W-:-:S06]  /*a7d0*/  F2FP.BF16.F32.PACK_AB R152, R152, R3 ;  /* 0x000000039898723e */ /* 0x000fcc00000010ff */
[----:B------:R-:W3:Y:S01]  /*a7e0*/  MUFU.EX2 R27, R27 ;  /* 0x0000001b001b7308 */ /* 0x000ee20000000800 */
[----:B--2---:R-:W-:Y:S01]  /*a7f0*/  FADD.FTZ R25, R21, R40 ;  /* 0x0000002815197221 */ /* 0x004fe20000010000 */
[----:B----4-:R-:W-:-:S04]  /*a800*/  FADD.FTZ R29, R63, R42 ;  /* 0x0000002a3f1d7221 */ /* 0x010fc80000010000 */
[----:B------:R-:W-:Y:S02]  /*a810*/  FADD.FTZ R42, R32, R29 ;  /* 0x0000001d202a7221 */ /* 0x000fe40000010000 */
[----:B------:R-:W2:Y:S01]  /*a820*/  MUFU.EX2 R156, R33 ;  /* 0x00000021009c7308 */ /* 0x000ea20000000800 */
[C---:B0-----:R-:W-:Y:S01]  /*a830*/  FADD.FTZ R40, R154.reuse, R25 ;  /* 0x000000199a287221 */ /* 0x041fe20000010000 */
[----:B------:R-:W-:Y:S01]  /*a840*/  FADD.FTZ R29, R67, R42 ;  /* 0x0000002a431d7221 */ /* 0x000fe20000010000 */
[----:B------:R-:W-:Y:S01]  /*a850*/  F2FP.BF16.F32.PACK_AB R154, R154, R21 ;  /* 0x000000159a9a723e */ /* 0x000fe200000010ff */
[----:B------:R-:W-:Y:S02]  /*a860*/  BAR.SYNC.DEFER_BLOCKING 0xf, 0x100 ;  /* 0x03c4000000007b1d */ /* 0x000fe40000010000 */
[----:B------:R-:W-:Y:S01]  /*a870*/  FADD.FTZ R42, R34, R29 ;  /* 0x0000001d222a7221 */ /* 0x000fe20000010000 */
[----:B---3--:R-:W-:-:S03]  /*a880*/  FADD.FTZ R25, R27, R40 ;  /* 0x000000281b197221 */ /* 0x008fc60000010000 */
[----:B------:R-:W0:Y:S01]  /*a890*/  MUFU.EX2 R31, R31 ;  /* 0x0000001f001f7308 */ /* 0x000e220000000800 */
[----:B------:R-:W-:-:S04]  /*a8a0*/  FADD.FTZ R29, R71, R42 ;  /* 0x0000002a471d7221 */ /* 0x000fc80000010000 */
[----:B------:R-:W-:Y:S01]  /*a8b0*/  FADD.FTZ R30, R24, R29 ;  /* 0x0000001d181e7221 */ /* 0x000fe20000010000 */
[C---:B--2---:R-:W-:Y:S02]  /*a8c0*/  FADD.FTZ R40, R156.reuse, R25 ;  /* 0x000000199c287221 */ /* 0x044fe40000010000 */
[----:B------:R-:W2:Y:S01]  /*a8d0*/  MUFU.EX2 R158, R37 ;  /* 0x00000025009e7308 */ /* 0x000ea20000000800 */
[----:B------:R-:W-:Y:S01]  /*a8e0*/  FADD.FTZ R29, R75, R30 ;  /* 0x0000001e4b1d7221 */ /* 0x000fe20000010000 */
[----:B------:R-:W-:-:S06]  /*a8f0*/  F2FP.BF16.F32.PACK_AB R156, R156, R27 ;  /* 0x0000001b9c9c723e */ /* 0x000fcc00000010ff */
[----:B------:R-:W3:Y:S01]  /*a900*/  MUFU.EX2 R35, R35 ;  /* 0x0000002300237308 */ /* 0x000ee20000000800 */
[----:B0-----:R-:W-:Y:S01]  /*a910*/  FADD.FTZ R25, R31, R40 ;  /* 0x000000281f197221 */ /* 0x001fe20000010000 */
[----:B------:R0:W-:Y:S06]  /*a920*/  STSM.16.M88.4 [R196+0x26800], R152 ;  /* 0x02680098c4007844 */ /* 0x0001ec0000000200 */
[----:B------:R-:W4:Y:S01]  /*a930*/  MUFU.EX2 R160, R41 ;  /* 0x0000002900a07308 */ /* 0x000f220000000800 */
[C---:B--2---:R-:W-:Y:S01]  /*a940*/  FADD.FTZ R28, R158.reuse, R25 ;  /* 0x000000199e1c7221 */ /* 0x044fe20000010000 */
[----:B------:R-:W-:-:S05]  /*a950*/  F2FP.BF16.F32.PACK_AB R158, R158, R31 ;  /* 0x0000001f9e9e723e */ /* 0x000fca00000010ff */
[----:B------:R0:W-:Y:S01]  /*a960*/  STSM.16.M88.4 [R199], R156 ;  /* 0x0000009cc7007844 */ /* 0x0001e20000000200 */
[----:B------:R-:W2:Y:S01]  /*a970*/  MUFU.EX2 R39, R39 ;  /* 0x0000002700277308 */ /* 0x000ea20000000800 */
[----:B---3--:R-:W-:-:S07]  /*a980*/  FADD.FTZ R25, R35, R28 ;  /* 0x0000001c23197221 */ /* 0x008fce0000010000 */
[----:B------:R-:W3:Y:S01]  /*a990*/  MUFU.EX2 R36, R77 ;  /* 0x0000004d00247308 */ /* 0x000ee20000000800 */
[C---:B----4-:R-:W-:Y:S01]  /*a9a0*/  FADD.FTZ R24, R160.reuse, R25 ;  /* 0x00000019a0187221 */ /* 0x050fe20000010000 */
[----:B------:R-:W-:-:S06]  /*a9b0*/  F2FP.BF16.F32.PACK_AB R160, R160, R35 ;  /* 0x00000023a0a0723e */ /* 0x000fcc00000010ff */
[----:B------:R-:W4:Y:S01]  /*a9c0*/  MUFU.EX2 R162, R45 ;  /* 0x0000002d00a27308 */ /* 0x000f220000000800 */
[----:B--2---:R-:W-:-:S07]  /*a9d0*/  FADD.FTZ R3, R39, R24 ;  /* 0x0000001827037221 */ /* 0x004fce0000010000 */
[----:B------:R-:W2:Y:S01]  /*a9e0*/  MUFU.EX2 R79, R79 ;  /* 0x0000004f004f7308 */ /* 0x000ea20000000800 */
[C---:B---3--:R-:W-:Y:S01]  /*a9f0*/  FADD.FTZ R28, R36.reuse, R29 ;  /* 0x0000001d241c7221 */ /* 0x048fe20000010000 */
[----:B------:R-:W-:-:S06]  /*aa00*/  F2FP.BF16.F32.PACK_AB R163, R36, R75 ;  /* 0x0000004b24a3723e */ /* 0x000fcc00000010ff */
[----:B------:R-:W3:Y:S01]  /*aa10*/  MUFU.EX2 R43, R43 ;  /* 0x0000002b002b7308 */ /* 0x000ee20000000800 */
[C---:B----4-:R-:W-:Y:S01]  /*aa20*/  FADD.FTZ R24, R162.reuse, R3 ;  /* 0x00000003a2187221 */ /* 0x050fe20000010000 */
[----:B------:R-:W-:-:S05]  /*aa30*/  F2FP.BF16.F32.PACK_AB R162, R162, R39 ;  /* 0x00000027a2a2723e */ /* 0x000fca00000010ff */
[----:B------:R0:W-:Y:S01]  /*aa40*/  STSM.16.M88.4 [R197], R160 ;  /* 0x000000a0c5007844 */ /* 0x0001e20000000200 */
[----:B------:R-:W4:Y:S01]  /*aa50*/  MUFU.EX2 R38, R51 ;  /* 0x0000003300267308 */ /* 0x000f220000000800 */
[----:B--2---:R-:W-:-:S07]  /*aa60*/  FADD.FTZ R21, R79, R28 ;  /* 0x0000001c4f157221 */ /* 0x004fce0000010000 */
[----:B-1----:R-:W1:Y:S01]  /*aa70*/  MUFU.EX2 R0, R49 ;  /* 0x0000003100007308 */ /* 0x002e620000000800 */
[----:B---3--:R-:W-:-:S07]  /*aa80*/  FADD.FTZ R3, R43, R24 ;  /* 0x000000182b037221 */ /* 0x008fce0000010000 */
[----:B------:R-:W2:Y:S01]  /*aa90*/  MUFU.EX2 R81, R81 ;  /* 0x0000005100517308 */ /* 0x000ea20000000800 */
[C---:B----4-:R-:W-:Y:S01]  /*aaa0*/  F2FP.BF16.F32.PACK_AB R165, R38.reuse, R79 ;  /* 0x0000004f26a5723e */ /* 0x050fe200000010ff */
[----:B------:R-:W-:-:S06]  /*aab0*/  FADD.FTZ R38, R38, R21 ;  /* 0x0000001526267221 */ /* 0x000fcc0000010000 */
[----:B------:R-:W3:Y:S01]  /*aac0*/  MUFU.EX2 R26, R26 ;  /* 0x0000001a001a7308 */ /* 0x000ee20000000800 */
[C---:B-1----:R-:W-:Y:S01]  /*aad0*/  F2FP.BF16.F32.PACK_AB R164, R0.reuse, R43 ;  /* 0x0000002b00a4723e */ /* 0x042fe200000010ff */
[----:B------:R-:W-:-:S06]  /*aae0*/  FADD.FTZ R0, R0, R3 ;  /* 0x0000000300007221 */ /* 0x000fcc0000010000 */
[----:B------:R-:W-:Y:S01]  /*aaf0*/  MUFU.EX2 R47, R47 ;  /* 0x0000002f002f7308 */ /* 0x000fe20000000800 */
[----:B--2---:R-:W-:-:S07]  /*ab00*/  FADD.FTZ R3, R81, R38 ;  /* 0x0000002651037221 */ /* 0x004fce0000010000 */
[----:B------:R-:W1:Y:S01]  /*ab10*/  MUFU.EX2 R20, R20 ;  /* 0x0000001400147308 */ /* 0x000e620000000800 */
[C---:B---3--:R-:W-:Y:S01]  /*ab20*/  F2FP.BF16.F32.PACK_AB R167, R26.reuse, R81 ;  /* 0x000000511aa7723e */ /* 0x048fe200000010ff */
[----:B------:R-:W-:Y:S01]  /*ab30*/  FADD.FTZ R3, R26, R3 ;  /* 0x000000031a037221 */ /* 0x000fe20000010000 */
[----:B-1----:R-:W-:Y:S01]  /*ab40*/  F2FP.BF16.F32.PACK_AB R166, R20, R47 ;  /* 0x0000002f14a6723e */ /* 0x002fe200000010ff */
[----:B------:R-:W-:-:S04]  /*ab50*/  FADD.FTZ R47, R47, R0 ;  /* 0x000000002f2f7221 */ /* 0x000fc80000010000 */
[----:B------:R0:W-:Y:S01]  /*ab60*/  STSM.16.M88.4 [R198], R164 ;  /* 0x000000a4c6007844 */ /* 0x0001e20000000200 */
[----:B------:R-:W-:Y:S01]  /*ab70*/  FADD.FTZ R0, R20, R47 ;  /* 0x0000002f14007221 */ /* 0x000fe20000010000 */
[----:B------:R-:W-:Y:S06]  /*ab80*/  @!P0 BRA `(.L_x_6383) ;  /* 0x0000000000048947 */ /* 0x000fec0003800000 */
[----:B------:R-:W-:Y:S01]  /*ab90*/  BPT.TRAP 0x1 ;  /* 0x000000040000795c */ /* 0x000fe20000300000 */
.L_x_6383:
[----:B------:R1:W2:Y:S01]  /*aba0*/  SYNCS.PHASECHK.TRANS64.TRYWAIT P2, [R169+URZ+0x28c50], R56 ;  /* 0x028c5038a90075a7 */ /* 0x0002a2000804017f */
[----:B------:R-:W-:Y:S05]  /*abb0*/  @!P0 BRA `(.L_x_6384) ;  /* 0x0000000000048947 */ /* 0x000fea0003800000 */
[----:B------:R-:W-:Y:S01]  /*abc0*/  BPT.TRAP 0x1 ;  /* 0x000000040000795c */ /* 0x000fe20000300000 */
.L_x_6384:
[----:B------:R-:W-:Y:S01]  /*abd0*/  ULDC UR38, c[0x0][0x9d8] ;  /* 0x0002760000267ab9 */ /* 0x000fe20000000800 */
[----:B------:R-:W-:Y:S01]  /*abe0*/  ULDC UR39, c[0x0][0x9d8] ;  /* 0x0002760000277ab9 */ /* 0x000fe20000000800 */
[----:B------:R-:W-:Y:S01]  /*abf0*/  ULDC UR36, c[0x0][0x988] ;  /* 0x0002620000247ab9 */ /* 0x000fe20000000800 */
[----:B------:R-:W-:Y:S01]  /*ac00*/  ULDC UR37, c[0x0][0x988] ;  /* 0x0002620000257ab9 */ /* 0x000fe20000000800 */
[----:B------:R-:W-:Y:S01]  /*ac10*/  BSSY B0, `(.L_x_6385) ;  /* 0x0000006000007945 */ /* 0x000fe20003800000 */
[----:B------:R-:W-:Y:S02]  /*ac20*/  IMAD R20, R18, 0x1000, R184 ;  /* 0x0000100012147824 */ /* 0x000fe400078e02b8 */
[----:B------:R-:W-:Y:S01]  /*ac30*/  IMAD.MOV.U32 R21, RZ, RZ, 0x40000040 ;  /* 0x40000040ff157424 */ /* 0x000fe200078e00ff */
[----:B--2---:R-:W-:Y:S06]  /*ac40*/  @P2 BRA `(.L_x_6386) ;  /* 0x0000000000082947 */ /* 0x004fec0003800000 */
[----:B------:R-:W2:Y:S02]  /*ac50*/  SYNCS.PHASECHK.TRANS64.TRYWAIT P2, [R169+URZ+0x28c50], R56 ;  /* 0x028c5038a90075a7 */ /* 0x000ea4000804017f */
[----:B--2---:R-:W-:Y:S05]  /*ac60*/  @!P2 BRA `(.L_x_6387) ;  /* 0x000000e40050a947 */ /* 0x004fea0003800000 */
.L_x_6386:
[----:B------:R-:W-:Y:S05]  /*ac70*/  BSYNC B0 ;  /* 0x0000000000007941 */ /* 0x000fea0003800000 */
.L_x_6385:
[----:B------:R-:W-:Y:S01]  /*ac80*/  R2UR UR6, R20 ;  /* 0x00000000140672ca */ /* 0x000fe200000e0000 */
[----:B-12---:R-:W-:Y:S01]  /*ac90*/  WARPGROUP.ARRIVE ;  /* 0x00000000000079c5 */ /* 0x006fe20000000000 */
[----:B------:R-:W-:Y:S01]  /*aca0*/  R2UR UR7, R21 ;  /* 0x00000000150772ca */ /* 0x000fe200000e0000 */
[----:B------:R-:W-:Y:S01]  /*acb0*/  IMAD.MOV.U32 R21, RZ, RZ, 0x40000040 ;  /* 0x40000040ff157424 */ /* 0x000fe200078e00ff */
[----:B------:R-:W-:Y:S01]  /*acc0*/  BSSY B1, `(.L_x_6388) ;  /* 0x000025a000017945 */ /* 0x000fe20003800000 */
[----:B------:R-:W-:Y:S02]  /*acd0*/  VIADD R212, R168, 0xfffffffe ;  /* 0xfffffffea8d47836 */ /* 0x000fe40000000000 */
[----:B------:R-:W-:-:S05]  /*ace0*/  @!P1 VIADD R169, R169, 0x28c60 ;  /* 0x00028c60a9a99836 */ /* 0x000fca0000000000 */
[----:B------:R-:W-:-:S03]  /*acf0*/  @!P1 PRMT R169, RZ, 0x654, R169 ;  /* 0x00000654ffa99816 */ /* 0x000fc600000000a9 */
[----:B------:R-:W-:Y:S03]  /*ad00*/  HGMMA.64x256x16.F32.BF16 R24, R152, gdesc[UR4].tnspB, RZ, !UPT, gsb0 ;  /* 0x43e0000498187df0 */ /* 0x000fe6000c0018ff */
        /* <DEDUP_REMOVED lines=16> */
[----:B------:R-:W-:Y:S01]  /*ae10*/  R2UR UR6, R20 ;  /* 0x00000000140672ca */ /* 0x000fe200000e0000 */
[----:B------:R-:W-:Y:S01]  /*ae20*/  IMAD.IADD R20, R194, 0x1, -R187 ;  /* 0x00000001c2147824 */ /* 0x000fe200078e0abb */
[----:B------:R-:W-:-:S04]  /*ae30*/  R2UR UR7, R21 ;  /* 0x00000000150772ca */ /* 0x000fc800000e0000 */
[----:B------:R-:W-:-:S04]  /*ae40*/  LEA R20, R185, R20, 0x6 ;  /* 0x00000014b9147211 */ /* 0x000fc800078e30ff */
[----:B------:R-:W-:-:S04]  /*ae50*/  SHF.R.S32.HI R21, RZ, 0x1f, R20 ;  /* 0x0000001fff157819 */ /* 0x000fc80000011414 */
[----:B------:R-:W-:-:S04]  /*ae60*/  LEA.HI R21, R21, R20, RZ, 0x6 ;  /* 0x0000001415157211 */ /* 0x000fc800078f30ff */
[----:B------:R-:W-:-:S04]  /*ae70*/  SHF.R.S32.HI R21, RZ, 0x6, R21 ;  /* 0x00000006ff157819 */ /* 0x000fc80000011415 */
[----:B------:R-:W-:-:S04]  /*ae80*/  VIMNMX R186, RZ, R21, !PT ;  /* 0x00000015ffba7248 */ /* 0x000fc80007fe0100 */
[----:B------:R-:W-:Y:S01]  /*ae90*/  ISETP.GE.AND P2, PT, R212, R186, PT ;  /* 0x000000bad400720c */ /* 0x000fe20003f46270 */
[----:B------:R-:W-:Y:S02]  /*aea0*/  WARPGROUP.DEPBAR.LE gsb0, 0x0 ;  /* 0x00008000000079c5 */ /* 0x000fe40000010000 */
[----:B------:R-:W-:-:S06]  /*aeb0*/  WARPGROUP.ARRIVE ;  /* 0x00000000000079c5 */ /* 0x000fcc0000000000 */
        /* <DEDUP_REMOVED lines=12> */
[----:B------:R-:W-:Y:S01]  /*af80*/  BSSY B0, `(.L_x_6389) ;  /* 0x000022d000007945 */ /* 0x000fe20003800000 */
[----:B------:R-:W-:Y:S02]  /*af90*/  IMAD.MOV.U32 R223, RZ, RZ, R15 ;  /* 0x000000ffffdf7224 */ /* 0x000fe400078e000f */
[----:B------:R-:W-:Y:S02]  /*afa0*/  IMAD.MOV.U32 R224, RZ, RZ, R13 ;  /* 0x000000ffffe07224 */ /* 0x000fe400078e000d */
[----:B------:R-:W-:-:S07]  /*afb0*/  IMAD.MOV.U32 R225, RZ, RZ, R18 ;  /* 0x000000ffffe17224 */ /* 0x000fce00078e0012 */
.L_x_6400:
[----:B------:R-:W-:-:S04]  /*afc0*/  IADD3 R18, R225, 0x1, RZ ;  /* 0x00000001e1127810 */ /* 0x000fc80007ffe0ff */
[----:B------:R-:W-:-:S04]  /*afd0*/  ISETP.NE.AND P2, PT, R18, 0x2, PT ;  /* 0x000000021200780c */ /* 0x000fc80003f45270 */
[----:B------:R-:W-:Y:S02]  /*afe0*/  SEL R14, RZ, 0x1, P2 ;  /* 0x00000001ff0e7807 */ /* 0x000fe40001000000 */
[----:B------:R-:W-:Y:S02]  /*aff0*/  SEL R18, R18, RZ, P2 ;  /* 0x000000ff12127207 */ /* 0x000fe40001000000 */
[----:B------:R-:W-:Y:S01]  /*b000*/  LOP3.LUT R19, R19, R14, RZ, 0x3c, !PT ;  /* 0x0000000e13137212 */ /* 0x000fe200078e3cff */
[----:B-1----:R-:W-:Y:S06]  /*b010*/  @!P0 BRA `(.L_x_6390) ;  /* 0x0000000000048947 */ /* 0x002fec0003800000 */
[----:B------:R-:W-:Y:S01]  /*b020*/  BPT.TRAP 0x1 ;  /* 0x000000040000795c */ /* 0x000fe20000300000 */
.L_x_6390:
[----:B------:R-:W-:Y:S01]  /*b030*/  IMAD R213, R18, 0x8, R2 ;  /* 0x0000000812d57824 */ /* 0x000fe200078e0202 */
[----:B------:R-:W-:-:S04]  /*b040*/  SHF.L.U32 R214, R19, 0x1f, RZ ;  /* 0x0000001f13d67819 */ /* 0x000fc800000006ff */
[----:B------:R1:W2:Y:S01]  /*b050*/  SYNCS.PHASECHK.TRANS64.TRYWAIT P2, [R213+URZ+0x28c30], R214 ;  /* 0x028c30d6d50075a7 */ /* 0x0002a2000804017f */
[----:B------:R-:W-:Y:S05]  /*b060*/  @!P0 BRA `(.L_x_6391) ;  /* 0x0000000000048947 */ /* 0x000fea0003800000 */
[----:B------:R-:W-:Y:S01]  /*b070*/  BPT.TRAP 0x1 ;  /* 0x000000040000795c */ /* 0x000fe20000300000 */
.L_x_6391:
[----:B------:R-:W-:Y:S01]  /*b080*/  BSSY B2, `(.L_x_6392) ;  /* 0x0000006000027945 */ /* 0x000fe20003800000 */
[----:B------:R-:W-:Y:S02]  /*b090*/  IMAD R14, R18, 0x200, R12 ;  /* 0x00000200120e7824 */ /* 0x000fe400078e020c */
[----:B------:R-:W-:Y:S01]  /*b0a0*/  IMAD.MOV.U32 R15, RZ, RZ, 0x40000040 ;  /* 0x40000040ff0f7424 */ /* 0x000fe200078e00ff */
[----:B--2---:R-:W-:Y:S06]  /*b0b0*/  @P2 BRA `(.L_x_6393) ;  /* 0x0000000000082947 */ /* 0x004fec0003800000 */
[----:B------:R-:W2:Y:S02]  /*b0c0*/  SYNCS.PHASECHK.TRANS64.TRYWAIT P2, [R213+URZ+0x28c30], R214 ;  /* 0x028c30d6d50075a7 */ /* 0x000ea4000804017f */
[----:B--2---:R-:W-:Y:S05]  /*b0d0*/  @!P2 BRA `(.L_x_6394) ;  /* 0x000000e00048a947 */ /* 0x004fea0003800000 */
.L_x_6393:
[----:B------:R-:W-:Y:S05]  /*b0e0*/  BSYNC B2 ;  /* 0x0000000000027941 */ /* 0x000fea0003800000 */
.L_x_6392:
[C---:B------:R-:W-:Y:S01]  /*b0f0*/  R2UR UR6, R14.reuse ;  /* 0x000000000e0672ca */ /* 0x040fe200000e0000 */
[----:B0-----:R-:W-:Y:S01]  /*b100*/  WARPGROUP.ARRIVE ;  /* 0x00000000000079c5 */ /* 0x001fe20000000000 */
[----:B------:R-:W-:Y:S01]  /*b110*/  R2UR UR7, R15 ;  /* 0x000000000f0772ca */ /* 0x000fe200000e0000 */
[----:B------:R-:W-:Y:S01]  /*b120*/  VIADD R20, R14, 0x2 ;  /* 0x000000020e147836 */ /* 0x000fe20000000000 */
[----:B------:R-:W-:Y:S01]  /*b130*/  R2UR UR4, R4 ;  /* 0x00000000040472ca */ /* 0x000fe200000e0000 */
[----:B------:R-:W-:Y:S01]  /*b140*/  IMAD.MOV.U32 R21, RZ, RZ, 0x40000040 ;  /* 0x40000040ff157424 */ /* 0x000fe200078e00ff */
[----:B------:R-:W-:Y:S01]  /*b150*/  R2UR UR5, R5 ;  /* 0x00000000050572ca */ /* 0x000fe200000e0000 */
[----:B------:R-:W-:Y:S02]  /*b160*/  IMAD.MOV.U32 R15, RZ, RZ, 0x40000040 ;  /* 0x40000040ff0f7424 */ /* 0x000fe400078e00ff */
[----:B------:R-:W-:-:S10]  /*b170*/  IMAD.MOV R233, RZ, RZ, -R195 ;  /* 0x000000ffffe97224 */ /* 0x000fd400078e0ac3 */
        /* <DEDUP_REMOVED lines=28> */
[----:B------:R-:W-:Y:S02]  /*b340*/  IMAD.MOV.U32 R161, RZ, RZ, 0x1 ;  /* 0x00000001ffa17424 */ /* 0x000fe400078e00ff */
[----:B------:R-:W-:Y:S01]  /*b350*/  FMUL.FTZ R20, R152, UR39 ;  /* 0x0000002798147c20 */ /* 0x000fe20008410000 */
[----:B------:R-:W-:Y:S01]  /*b360*/  FMUL.FTZ R21, R156, UR39 ;  /* 0x000000279c157c20 */ /* 0x000fe20008410000 */
[----:B------:R-:W-:Y:S01]  /*b370*/  FMUL.FTZ R152, R157, UR39 ;  /* 0x000000279d987c20 */ /* 0x000fe20008410000 */
[----:B------:R-:W-:Y:S01]  /*b380*/  IMAD R14, R212, -0x40, R161 ;  /* 0xffffffc0d40e7824 */ /* 0x000fe200078e02a1 */
[----:B------:R-:W0:Y:S01]  /*b390*/  MUFU.TANH R15, R15 ;  /* 0x0000000f000f7308 */ /* 0x000e220000002400 */
[----:B------:R-:W-:Y:S01]  /*b3a0*/  FMUL.FTZ R157, R165, UR39 ;  /* 0x00000027a59d7c20 */ /* 0x000fe20008410000 */
[----:B------:R-:W-:Y:S01]  /*b3b0*/  FMUL.FTZ R13, R154, UR39 ;  /* 0x000000279a0d7c20 */ /* 0x000fe20008410000 */
[----:B------:R-:W-:-:S02]  /*b3c0*/  IMAD R14, R185, 0x40, R14 ;  /* 0x00000040b90e7824 */ /* 0x000fc400078e020e */
[----:B------:R-:W-:Y:S01]  /*b3d0*/  FMUL.FTZ R154, R160, UR39 ;  /* 0x00000027a09a7c20 */ /* 0x000fe20008410000 */
[----:B------:R-:W-:Y:S01]  /*b3e0*/  FMUL.FTZ R156, R164, UR39 ;  /* 0x00000027a49c7c20 */ /* 0x000fe20008410000 */
[----:B------:R-:W-:Y:S01]  /*b3f0*/  FMUL.FTZ R161, R168, UR39 ;  /* 0x00000027a8a17c20 */ /* 0x000fe20008410000 */
[----:B------:R-:W-:Y:S01]  /*b400*/  FMUL.FTZ R160, R169, UR39 ;  /* 0x00000027a9a07c20 */ /* 0x000fe20008410000 */
[----:B------:R-:W3:Y:S01]  /*b410*/  MUFU.TANH R20, R20 ;  /* 0x0000001400147308 */ /* 0x000ee20000002400 */
[----:B------:R-:W-:Y:S01]  /*b420*/  IADD3 R165, -R187, R14, R194 ;  /* 0x0000000ebba57210 */ /* 0x000fe20007ffe1c2 */
[----:B------:R-:W-:Y:S01]  /*b430*/  FMUL.FTZ R164, R172, UR39 ;  /* 0x00000027aca47c20 */ /* 0x000fe20008410000 */
[----:B------:R-:W-:Y:S01]  /*b440*/  FMUL.FTZ R226, R158, UR39 ;  /* 0x000000279ee27c20 */ /* 0x000fe20008410000 */
[----:B------:R-:W-:Y:S01]  /*b450*/  FMUL.FTZ R171, R171, UR39 ;  /* 0x00000027abab7c20 */ /* 0x000fe20008410000 */
[----:B------:R-:W-:Y:S01]  /*b460*/  IADD3 R14, R190, R165, -R192 ;  /* 0x000000a5be0e7210 */ /* 0x000fe20007ffe8c0 */
[----:B------:R-:W-:Y:S01]  /*b470*/  FMUL.FTZ R165, R173, UR39 ;  /* 0x00000027ada57c20 */ /* 0x000fe20008410000 */
[----:B------:R-:W-:Y:S01]  /*b480*/  FMUL.FTZ R227, R167, UR39 ;  /* 0x00000027a7e37c20 */ /* 0x000fe20008410000 */
[----:B------:R-:W4:Y:S01]  /*b490*/  MUFU.TANH R21, R21 ;  /* 0x0000001500157308 */ /* 0x000f220000002400 */
[----:B------:R-:W-:Y:S01]  /*b4a0*/  ISETP.GT.AND P2, PT, R14, RZ, PT ;  /* 0x000000ff0e00720c */ /* 0x000fe20003f44270 */
[----:B------:R-:W-:Y:S01]  /*b4b0*/  FMUL.FTZ R228, R170, UR39 ;  /* 0x00000027aae47c20 */ /* 0x000fe20008410000 */
[----:B------:R-:W-:Y:S01]  /*b4c0*/  ISETP.GT.AND P3, PT, R14, 0x1, PT ;  /* 0x000000010e00780c */ /* 0x000fe20003f64270 */
[----:B------:R-:W-:Y:S01]  /*b4d0*/  FMUL.FTZ R174, R174, UR39 ;  /* 0x00000027aeae7c20 */ /* 0x000fe20008410000 */
[----:B------:R-:W-:Y:S01]  /*b4e0*/  ISETP.GT.AND P4, PT, R14, 0x8, PT ;  /* 0x000000080e00780c */ /* 0x000fe20003f84270 */
[----:B------:R-:W-:Y:S01]  /*b4f0*/  FMUL.FTZ R178, R178, UR39 ;  /* 0x00000027b2b27c20 */ /* 0x000fe20008410000 */
[----:B0-----:R-:W-:Y:S01]  /*b500*/  FSEL R15, R15, -INF , P3 ;  /* 0xff8000000f0f7808 */ /* 0x001fe20001800000 */
[----:B------:R-:W0:Y:S01]  /*b510*/  MUFU.TANH R152, R152 ;  /* 0x0000009800987308 */ /* 0x000e220000002400 */
[----:B---3--:R-:W-:Y:S01]  /*b520*/  FSEL R20, R20, -INF , P2 ;  /* 0xff80000014147808 */ /* 0x008fe20001000000 */
[----:B------:R-:W-:Y:S01]  /*b530*/  FMUL.FTZ R179, R179, UR39 ;  /* 0x00000027b3b37c20 */ /* 0x000fe20008410000 */
[----:B------:R-:W-:Y:S01]  /*b540*/  ISETP.GT.AND P2, PT, R14, 0x9, PT ;  /* 0x000000090e00780c */ /* 0x000fe20003f44270 */
[----:B------:R-:W-:Y:S01]  /*b550*/  FMUL.FTZ R182, R182, UR39 ;  /* 0x00000027b6b67c20 */ /* 0x000fe20008410000 */
[----:B------:R-:W-:-:S02]  /*b560*/  FMNMX.FTZ R168, R20, R224, !PT ;  /* 0x000000e014a87209 */ /* 0x000fc40007810000 */
[----:B------:R-:W-:Y:S01]  /*b570*/  ISETP.GT.AND P3, PT, R14, 0x10, PT ;  /* 0x000000100e00780c */ /* 0x000fe20003f64270 */
[----:B------:R-:W3:Y:S01]  /*b580*/  MUFU.TANH R154, R154 ;  /* 0x0000009a009a7308 */ /* 0x000ee20000002400 */
[----:B----4-:R-:W-:Y:S02]  /*b590*/  FSEL R21, R21, -INF , P4 ;  /* 0xff80000015157808 */ /* 0x010fe40002000000 */
[----:B------:R-:W-:-:S04]  /*b5a0*/  FMNMX.FTZ R168, R15, R168, !PT ;  /* 0x000000a80fa87209 */ /* 0x000fc80007810000 */
[----:B------:R-:W-:Y:S01]  /*b5b0*/  FMNMX.FTZ R169, R21, R168, !PT ;  /* 0x000000a815a97209 */ /* 0x000fe20007810000 */
[----:B------:R-:W4:Y:S01]  /*b5c0*/  MUFU.TANH R153, R153 ;  /* 0x0000009900997308 */ /* 0x000f220000002400 */
[----:B0-----:R-:W-:Y:S01]  /*b5d0*/  FSEL R152, R152, -INF , P2 ;  /* 0xff80000098987808 */ /* 0x001fe20001000000 */
[----:B------:R-:W-:Y:S01]  /*b5e0*/  FMUL.FTZ R168, R176, UR39 ;  /* 0x00000027b0a87c20 */ /* 0x000fe20008410000 */
[----:B------:R-:W-:Y:S01]  /*b5f0*/  ISETP.GT.AND P2, PT, R14, 0x11, PT ;  /* 0x000000110e00780c */ /* 0x000fe20003f44270 */
[----:B------:R-:W-:Y:S01]  /*b600*/  FMUL.FTZ R176, R181, UR39 ;  /* 0x00000027b5b07c20 */ /* 0x000fe20008410000 */
[----:B------:R-:W-:-:S03]  /*b610*/  FMNMX.FTZ R169, R152, R169, !PT ;  /* 0x000000a998a97209 */ /* 0x000fc60007810000 */
[----:B------:R-:W0:Y:S01]  /*b620*/  MUFU.TANH R156, R156 ;  /* 0x0000009c009c7308 */ /* 0x000e220000002400 */
[----:B---3--:R-:W-:Y:S02]  /*b630*/  FSEL R154, R154, -INF , P3 ;  /* 0xff8000009a9a7808 */ /* 0x008fe40001800000 */
[----:B------:R-:W-:Y:S02]  /*b640*/  ISETP.GT.AND P3, PT, R14, 0x18, PT ;  /* 0x000000180e00780c */ /* 0x000fe40003f64270 */
[----:B------:R-:W-:Y:S01]  /*b650*/  FMNMX.FTZ R172, R154, R169, !PT ;  /* 0x000000a99aac7209 */ /* 0x000fe20007810000 */
[----:B------:R-:W-:Y:S02]  /*b660*/  FMUL.FTZ R169, R177, UR39 ;  /* 0x00000027b1a97c20 */ /* 0x000fe40008410000 */
[----:B------:R-:W3:Y:S01]  /*b670*/  MUFU.TANH R157, R157 ;  /* 0x0000009d009d7308 */ /* 0x000ee20000002400 */
[----:B----4-:R-:W-:Y:S02]  /*b680*/  FSEL R153, R153, -INF , P2 ;  /* 0xff80000099997808 */ /* 0x010fe40001000000 */
[----:B------:R-:W-:-:S02]  /*b690*/  ISETP.GT.AND P2, PT, R14, 0x19, PT ;  /* 0x000000190e00780c */ /* 0x000fc40003f44270 */
[----:B------:R-:W-:-:S03]  /*b6a0*/  FMNMX.FTZ R173, R153, R172, !PT ;  /* 0x000000ac99ad7209 */ /* 0x000fc60007810000 */
[----:B------:R-:W4:Y:S01]  /*b6b0*/  MUFU.TANH R161, R161 ;  /* 0x000000a100a17308 */ /* 0x000f220000002400 */
[----:B0-----:R-:W-:Y:S02]  /*b6c0*/  FSEL R156, R156, -INF , P3 ;  /* 0xff8000009c9c7808 */ /* 0x001fe40001800000 */
[----:B------:R-:W-:Y:S02]  /*b6d0*/  ISETP.GT.AND P3, PT, R14, 0x20, PT ;  /* 0x000000200e00780c */ /* 0x000fe40003f64270 */
[----:B------:R-:W-:Y:S01]  /*b6e0*/  FMNMX.FTZ R172, R156, R173, !PT ;  /* 0x000000ad9cac7209 */ /* 0x000fe20007810000 */
[----:B------:R-:W-:Y:S02]  /*b6f0*/  FMUL.FTZ R173, R180, UR39 ;  /* 0x00000027b4ad7c20 */ /* 0x000fe40008410000 */
[----:B------:R-:W0:Y:S01]  /*b700*/  MUFU.TANH R160, R160 ;  /* 0x000000a000a07308 */ /* 0x000e220000002400 */
[----:B---3--:R-:W-:Y:S02]  /*b710*/  FSEL R157, R157, -INF , P2 ;  /* 0xff8000009d9d7808 */ /* 0x008fe40001000000 */
[----:B------:R-:W-:-:S02]  /*b720*/  ISETP.GT.AND P2, PT, R14, 0x21, PT ;  /* 0x000000210e00780c */ /* 0x000fc40003f44270 */
[----:B------:R-:W-:-:S03]  /*b730*/  FMNMX.FTZ R172, R157, R172, !PT ;  /* 0x000000ac9dac7209 */ /* 0x000fc60007810000 */
[----:B------:R-:W3:Y:S01]  /*b740*/  MUFU.TANH R164, R164 ;  /* 0x000000a400a47308 */ /* 0x000ee20000002400 */
[----:B----4-:R-:W-:Y:S02]  /*b750*/  FSEL R161, R161, -INF , P3 ;  /* 0xff800000a1a17808 */ /* 0x010fe40001800000 */
[----:B------:R-:W-:Y:S02]  /*b760*/  ISETP.GT.AND P3, PT, R14, 0x28, PT ;  /* 0x000000280e00780c */ /* 0x000fe40003f64270 */
[----:B------:R-:W-:Y:S01]  /*b770*/  FMNMX.FTZ R177, R161, R172, !PT ;  /* 0x000000aca1b17209 */ /* 0x000fe20007810000 */
[----:B------:R-:W-:Y:S02]  /*b780*/  FMUL.FTZ R172, R155, UR39 ;  /* 0x000000279bac7c20 */ /* 0x000fe40008410000 */
[----:B------:R-:W4:Y:S01]  /*b790*/  MUFU.TANH R165, R165 ;  /* 0x000000a500a57308 */ /* 0x000f220000002400 */
[----:B0-----:R-:W-:Y:S02]  /*b7a0*/  FSEL R160, R160, -INF , P2 ;  /* 0xff800000a0a07808 */ /* 0x001fe40001000000 */
[----:B------:R-:W-:-:S02]  /*b7b0*/  ISETP.GT.AND P2, PT, R14, 0x29, PT ;  /* 0x000000290e00780c */ /* 0x000fc40003f44270 */
        /* <DEDUP_REMOVED lines=13> */
[----:B------:R-:W-:-:S03]  /*b890*/  FMNMX.FTZ R180, R168, R155, !PT ;  /* 0x0000009ba8b47209 */ /* 0x000fc60007810000 */
[----:B------:R-:W0:Y:S01]  /*b8a0*/  MUFU.TANH R176, R176 ;  /* 0x000000b000b07308 */ /* 0x000e220000002400 */
[----:B---3--:R-:W-:Y:S02]  /*b8b0*/  FSEL R169, R169, -INF , P2 ;  /* 0xff800000a9a97808 */ /* 0x008fe40001000000 */
[C---:B------:R-:W-:Y:S02]  /*b8c0*/  ISETP.GT.AND P2, PT, R14.reuse, 0x39, PT ;  /* 0x000000390e00780c */ /* 0x040fe40003f44270 */
[----:B------:R-:W-:Y:S02]  /*b8d0*/  FMNMX.FTZ R180, R169, R180, !PT ;  /* 0x000000b4a9b47209 */ /* 0x000fe40007810000 */
[----:B------:R-:W-:Y:S01]  /*b8e0*/  IADD3 R14, R14, 0x8, RZ ;  /* 0x000000080e0e7810 */ /* 0x000fe20007ffe0ff */
[----:B------:R-:W-:Y:S01]  /*b8f0*/  MUFU.TANH R13, R13 ;  /* 0x0000000d000d7308 */ /* 0x000fe20000002400 */
[----:B----4-:R-:W-:Y:S02]  /*b900*/  FSEL R155, R173, -INF , P3 ;  /* 0xff800000ad9b7808 */ /* 0x010fe40001800000 */
[----:B------:R-:W-:-:S02]  /*b910*/  ISETP.GT.AND P3, PT, R14, RZ, PT ;  /* 0x000000ff0e00720c */ /* 0x000fc40003f64270 */
[----:B------:R-:W-:Y:S01]  /*b920*/  FMNMX.FTZ R181, R155, R180, !PT ;  /* 0x000000b49bb57209 */ /* 0x000fe20007810000 */
[----:B------:R-:W-:Y:S01]  /*b930*/  FMUL.FTZ R180, R162, UR39 ;  /* 0x00000027a2b47c20 */ /* 0x000fe20008410000 */
[----:B------:R-:W-:Y:S01]  /*b940*/  ISETP.GT.AND P4, PT, R14, 0x10, PT ;  /* 0x000000100e00780c */ /* 0x000fe20003f84270 */
[----:B------:R-:W3:Y:S01]  /*b950*/  MUFU.TANH R177, R177 ;  /* 0x000000b100b17308 */ /* 0x000ee20000002400 */
[----:B0-----:R-:W-:Y:S02]  /*b960*/  FSEL R158, R176, -INF , P2 ;  /* 0xff800000b09e7808 */ /* 0x001fe40001000000 */
[----:B------:R-:W-:Y:S02]  /*b970*/  ISETP.GT.AND P2, PT, R14, 0x9, PT ;  /* 0x000000090e00780c */ /* 0x000fe40003f44270 */
[----:B------:R-:W-:Y:S01]  /*b980*/  FMNMX.FTZ R159, R158, R181, !PT ;  /* 0x000000b59e9f7209 */ /* 0x000fe20007810000 */
[----:B------:R-:W-:Y:S01]  /*b990*/  FMUL.FTZ R181, R163, UR39 ;  /* 0x00000027a3b57c20 */ /* 0x000fe20008410000 */
[C---:B------:R-:W-:Y:S01]  /*b9a0*/  ISETP.GT.AND P6, PT, R14.reuse, 0x1, PT ;  /* 0x000000010e00780c */ /* 0x040fe20003fc4270 */
[----:B------:R-:W0:Y:S01]  /*b9b0*/  MUFU.TANH R180, R180 ;  /* 0x000000b400b47308 */ /* 0x000e220000002400 */
[C---:B------:R-:W-:Y:S01]  /*b9c0*/  ISETP.GT.AND P5, PT, R14.reuse, 0x8, PT ;  /* 0x000000080e00780c */ /* 0x040fe20003fa4270 */
[----:B------:R-:W4:Y:S06]  /*b9d0*/  SHFL.BFLY PT, R176, R159, 0x2, 0x1f ;  /* 0x0c401f009fb07f89 */ /* 0x000f2c00000e0000 */
[----:B------:R-:W5:Y:S01]  /*b9e0*/  MUFU.TANH R181, R181 ;  /* 0x000000b500b57308 */ /* 0x000f620000002400 */
[----:B---3--:R-:W-:Y:S01]  /*b9f0*/  FSEL R170, R177, -INF , P2 ;  /* 0xff800000b1aa7808 */ /* 0x008fe20001000000 */
[----:B------:R-:W-:Y:S01]  /*ba00*/  FMUL.FTZ R177, R175, UR39 ;  /* 0x00000027afb17c20 */ /* 0x000fe20008410000 */
[----:B------:R-:W-:-:S05]  /*ba10*/  ISETP.GT.AND P2, PT, R14, 0x20, PT ;  /* 0x000000200e00780c */ /* 0x000fca0003f44270 */
[----:B------:R-:W3:Y:S01]  /*ba20*/  MUFU.TANH R172, R172 ;  /* 0x000000ac00ac7308 */ /* 0x000ee20000002400 */
[----:B0-----:R-:W-:Y:S02]  /*ba30*/  FSEL R163, R180, -INF , P4 ;  /* 0xff800000b4a37808 */ /* 0x001fe40002000000 */
[----:B------:R-:W-:-:S05]  /*ba40*/  ISETP.GT.AND P4, PT, R14, 0x21, PT ;  /* 0x000000210e00780c */ /* 0x000fca0003f84270 */
[----:B------:R0:W1:Y:S01]  /*ba50*/  MUFU.TANH R173, R226 ;  /* 0x000000e200ad7308 */ /* 0x0000620000002400 */
[----:B----4-:R-:W-:Y:S02]  /*ba60*/  FMNMX.FTZ R176, R159, R176, !PT ;  /* 0x000000b09fb07209 */ /* 0x010fe40007810000 */
[----:B------:R-:W-:Y:S02]  /*ba70*/  FSEL R159, R13, -INF , P3 ;  /* 0xff8000000d9f7808 */ /* 0x000fe40001800000 */
[----:B------:R-:W-:-:S03]  /*ba80*/  ISETP.GT.AND P3, PT, R14, 0x11, PT ;  /* 0x000000110e00780c */ /* 0x000fc60003f64270 */
[----:B------:R-:W-:Y:S01]  /*ba90*/  MUFU.TANH R13, R171 ;  /* 0x000000ab000d7308 */ /* 0x000fe20000002400 */
[----:B0-----:R-:W-:Y:S01]  /*baa0*/  FMUL.FTZ R226, R166, UR39 ;  /* 0x00000027a6e27c20 */ /* 0x001fe20008410000 */
[----:B-----5:R-:W-:Y:S02]  /*bab0*/  FSEL R167, R181, -INF , P3 ;  /* 0xff800000b5a77808 */ /* 0x020fe40001800000 */
[----:B------:R-:W0:Y:S01]  /*bac0*/  SHFL.BFLY PT, R181, R176, 0x1, 0x1f ;  /* 0x0c201f00b0b57f89 */ /* 0x000e2200000e0000 */
[----:B---3--:R-:W-:Y:S02]  /*bad0*/  FSEL R162, R172, -INF , P6 ;  /* 0xff800000aca27808 */ /* 0x008fe40003000000 */
[C---:B------:R-:W-:Y:S01]  /*bae0*/  ISETP.GT.AND P6, PT, R14.reuse, 0x18, PT ;  /* 0x000000180e00780c */ /* 0x040fe20003fc4270 */
[----:B------:R-:W3:Y:S01]  /*baf0*/  MUFU.TANH R226, R226 ;  /* 0x000000e200e27308 */ /* 0x000ee20000002400 */
[----:B-1----:R-:W-:Y:S02]  /*bb00*/  FSEL R166, R173, -INF , P5 ;  /* 0xff800000ada67808 */ /* 0x002fe40002800000 */
[----:B------:R-:W-:-:S02]  /*bb10*/  ISETP.GT.AND P5, PT, R14, 0x19, PT ;  /* 0x000000190e00780c */ /* 0x000fc40003fa4270 */
[----:B------:R-:W-:-:S03]  /*bb20*/  ISETP.GT.AND P3, PT, R14, 0x28, PT ;  /* 0x000000280e00780c */ /* 0x000fc60003f64270 */
[----:B------:R-:W1:Y:S08]  /*bb30*/  MUFU.TANH R227, R227 ;  /* 0x000000e300e37308 */ /* 0x000e700000002400 */
[----:B------:R-:W4:Y:S01]  /*bb40*/  MUFU.TANH R228, R228 ;  /* 0x000000e400e47308 */ /* 0x000f220000002400 */
[----:B---3--:R-:W-:Y:S01]  /*bb50*/  FSEL R172, R226, -INF , P6 ;  /* 0xff800000e2ac7808 */ /* 0x008fe20003000000 */
[----:B------:R-:W-:Y:S01]  /*bb60*/  FMUL.FTZ R226, R183, UR39 ;  /* 0x00000027b7e27c20 */ /* 0x000fe20008410000 */
[----:B------:R-:W-:-:S05]  /*bb70*/  ISETP.GT.AND P6, PT, R14, 0x29, PT ;  /* 0x000000290e00780c */ /* 0x000fca0003fc4270 */
[----:B------:R3:W5:Y:S01]  /*bb80*/  MUFU.TANH R229, R174 ;  /* 0x000000ae00e57308 */ /* 0x0007620000002400 */
[----:B-1----:R-:W-:Y:S02]  /*bb90*/  FSEL R171, R227, -INF , P5 ;  /* 0xff800000e3ab7808 */ /* 0x002fe40002800000 */
[----:B------:R-:W-:-:S05]  /*bba0*/  ISETP.GT.AND P5, PT, R14, 0x30, PT ;  /* 0x000000300e00780c */ /* 0x000fca0003fa4270 */
[----:B------:R-:W1:Y:S01]  /*bbb0*/  MUFU.TANH R177, R177 ;  /* 0x000000b100b17308 */ /* 0x000e620000002400 */
[----:B---3--:R-:W-:Y:S02]  /*bbc0*/  FSEL R174, R13, -INF , P4 ;  /* 0xff8000000dae7808 */ /* 0x008fe40002000000 */
[----:B------:R-:W-:Y:S02]  /*bbd0*/  FMNMX.FTZ R13, R159, R223, !PT ;  /* 0x000000df9f0d7209 */ /* 0x000fe40007810000 */
[----:B----4-:R-:W-:Y:S02]  /*bbe0*/  FSEL R173, R228, -INF , P2 ;  /* 0xff800000e4ad7808 */ /* 0x010fe40001000000 */
[----:B------:R-:W-:Y:S01]  /*bbf0*/  FMNMX.FTZ R13, R162, R13, !PT ;  /* 0x0000000da20d7209 */ /* 0x000fe20007810000 */
[----:B------:R-:W3:Y:S01]  /*bc00*/  MUFU.TANH R178, R178 ;  /* 0x000000b200b27308 */ /* 0x000ee20000002400 */
[----:B-----5:R-:W-:Y:S02]  /*bc10*/  FSEL R175, R229, -INF , P3 ;  /* 0xff800000e5af7808 */ /* 0x020fe40001800000 */
[----:B------:R-:W-:-:S02]  /*bc20*/  FMNMX.FTZ R13, R166, R13, !PT ;  /* 0x0000000da60d7209 */ /* 0x000fc40007810000 */
[C---:B------:R-:W-:Y:S02]  /*bc30*/  ISETP.GT.AND P2, PT, R14.reuse, 0x31, PT ;  /* 0x000000310e00780c */ /* 0x040fe40003f44270 */
[C---:B------:R-:W-:Y:S01]  /*bc40*/  ISETP.GT.AND P4, PT, R14.reuse, 0x38, PT ;  /* 0x000000380e00780c */ /* 0x040fe20003f84270 */
[----:B------:R-:W4:Y:S01]  /*bc50*/  MUFU.TANH R179, R179 ;  /* 0x000000b300b37308 */ /* 0x000f220000002400 */
[----:B------:R-:W-:Y:S02]  /*bc60*/  ISETP.GT.AND P3, PT, R14, 0x39, PT ;  /* 0x000000390e00780c */ /* 0x000fe40003f64270 */
[----:B------:R-:W-:Y:S02]  /*bc70*/  FMNMX.FTZ R14, R170, R13, !PT ;  /* 0x0000000daa0e7209 */ /* 0x000fe40007810000 */
[----:B0-----:R-:W-:Y:S02]  /*bc80*/  FMNMX.FTZ R13, R176, R181, !PT ;  /* 0x000000b5b00d7209 */ /* 0x001fe40007810000 */
[----:B------:R-:W-:Y:S01]  /*bc90*/  FMNMX.FTZ R180, R163, R14, !PT ;  /* 0x0000000ea3b47209 */ /* 0x000fe20007810000 */
[----:B------:R-:W-:Y:S01]  /*bca0*/  IMAD.U32 R14, RZ, RZ, UR37 ;  /* 0x00000025ff0e7e24 */ /* 0x000fe2000f8e00ff */
[----:B-1----:R-:W-:Y:S01]  /*bcb0*/  FSEL R176, R177, -INF , P6 ;  /* 0xff800000b1b07808 */ /* 0x002fe20003000000 */
[----:B------:R-:W0:Y:S01]  /*bcc0*/  MUFU.TANH R182, R182 ;  /* 0x000000b600b67308 */ /* 0x000e220000002400 */
[----:B------:R-:W-:Y:S01]  /*bcd0*/  FMNMX.FTZ R177, R167, R180, !PT ;  /* 0x000000b4a7b17209 */ /* 0x000fe20007810000 */
[C---:B------:R-:W-:Y:S01]  /*bce0*/  FMUL.FTZ R181, R13.reuse, R14 ;  /* 0x0000000e0db57220 */ /* 0x040fe20000410000 */
[----:B------:R-:W-:-:S02]  /*bcf0*/  FSETP.NEU.FTZ.AND P6, PT, R13, -INF , PT ;  /* 0xff8000000d00780b */ /* 0x000fc40003fdd000 */
[----:B------:R-:W-:Y:S02]  /*bd00*/  FMNMX.FTZ R180, R172, R177, !PT ;  /* 0x000000b1acb47209 */ /* 0x000fe40007810000 */
[----:B------:R-:W-:Y:S01]  /*bd10*/  FSEL R177, R181, RZ, P6 ;  /* 0x000000ffb5b17208 */ /* 0x000fe20003000000 */
[----:B------:R-:W1:Y:S01]  /*bd20*/  MUFU.TANH R226, R226 ;  /* 0x000000e200e27308 */ /* 0x000e620000002400 */
[----:B------:R-:W-:Y:S02]  /*bd30*/  FMNMX.FTZ R180, R171, R180, !PT ;  /* 0x000000b4abb47209 */ /* 0x000fe40007810000 */
[----:B---3--:R-:W-:Y:S01]  /*bd40*/  FSEL R178, R178, -INF , P5 ;  /* 0xff800000b2b27808 */ /* 0x008fe20002800000 */
[--C-:B------:R-:W-:Y:S01]  /*bd50*/  FFMA.FTZ R183, R15, R14, -R177.reuse ;  /* 0x0000000e0fb77223 */ /* 0x100fe200000108b1 */
[----:B------:R-:W-:Y:S01]  /*bd60*/  FMNMX.FTZ R181, R173, R180, !PT ;  /* 0x000000b4adb57209 */ /* 0x000fe20007810000 */
[-CC-:B------:R-:W-:Y:S01]  /*bd70*/  FFMA.FTZ R20, R20, R14.reuse, -R177.reuse ;  /* 0x0000000e14147223 */ /* 0x180fe200000108b1 */
[----:B----4-:R-:W-:Y:S01]  /*bd80*/  FSEL R179, R179, -INF , P2 ;  /* 0xff800000b3b37808 */ /* 0x010fe20001000000 */
[-CC-:B------:R-:W-:Y:S01]  /*bd90*/  FFMA.FTZ R227, R154, R14.reuse, -R177.reuse ;  /* 0x0000000e9ae37223 */ /* 0x180fe200000108b1 */
[----:B------:R-:W-:Y:S01]  /*bda0*/  FMNMX.FTZ R180, R174, R181, !PT ;  /* 0x000000b5aeb47209 */ /* 0x000fe20007810000 */
[-CC-:B------:R-:W-:Y:S01]  /*bdb0*/  FFMA.FTZ R181, R21, R14.reuse, -R177.reuse ;  /* 0x0000000e15b57223 */ /* 0x180fe200000108b1 */
[----:B0-----:R-:W-:Y:S01]  /*bdc0*/  FSEL R182, R182, -INF , P4 ;  /* 0xff800000b6b67808 */ /* 0x001fe20002000000 */
[--C-:B------:R-:W-:Y:S01]  /*bdd0*/  FFMA.FTZ R21, R152, R14, -R177.reuse ;  /* 0x0000000e98157223 */ /* 0x100fe200000108b1 */
[----:B------:R-:W-:Y:S01]  /*bde0*/  FMNMX.FTZ R15, R175, R180, !PT ;  /* 0x000000b4af0f7209 */ /* 0x000fe20007810000 */
[----:B------:R-:W-:Y:S01]  /*bdf0*/  MUFU.EX2 R20, R20 ;  /* 0x0000001400147308 */ /* 0x000fe20000000800 */
[-CC-:B------:R-:W-:Y:S01]  /*be00*/  FFMA.FTZ R153, R153, R14.reuse, -R177.reuse ;  /* 0x0000000e99997223 */ /* 0x180fe200000108b1 */
[-CC-:B------:R-:W-:Y:S01]  /*be10*/  FFMA.FTZ R157, R157, R14.reuse, -R177.reuse ;  /* 0x0000000e9d9d7223 */ /* 0x180fe200000108b1 */
[----:B------:R-:W-:Y:S01]  /*be20*/  FMNMX.FTZ R15, R176, R15, !PT ;  /* 0x0000000fb00f7209 */ /* 0x000fe20007810000 */
[-CC-:B------:R-:W-:Y:S01]  /*be30*/  FFMA.FTZ R161, R161, R14.reuse, -R177.reuse ;  /* 0x0000000ea1a17223 */ /* 0x180fe200000108b1 */
[----:B-1----:R-:W-:Y:S01]  /*be40*/  FSEL R226, R226, -INF , P3 ;  /* 0xff800000e2e27808 */ /* 0x002fe20001800000 */
[-CC-:B------:R-:W-:Y:S01]  /*be50*/  FFMA.FTZ R160, R160, R14.reuse, -R177.reuse ;  /* 0x0000000ea0a07223 */ /* 0x180fe200000108b1 */
[----:B------:R-:W-:Y:S01]  /*be60*/  FMNMX.FTZ R228, R178, R15, !PT ;  /* 0x0000000fb2e47209 */ /* 0x000fe20007810000 */
[----:B------:R-:W0:Y:S01]  /*be70*/  MUFU.EX2 R180, R183 ;  /* 0x000000b700b47308 */ /* 0x000e220000000800 */
[----:B------:R-:W-:-:S02]  /*be80*/  FFMA.FTZ R165, R165, R14, -R177 ;  /* 0x0000000ea5a57223 */ /* 0x000fc400000108b1 */
[----:B------:R-:W-:Y:S01]  /*be90*/  FMNMX.FTZ R15, R179, R228, !PT ;  /* 0x000000e4b30f7209 */ /* 0x000fe20007810000 */
[----:B------:R-:W-:-:S03]  /*bea0*/  FFMA.FTZ R228, R156, R14, -R177 ;  /* 0x0000000e9ce47223 */ /* 0x000fc600000108b1 */
[----:B------:R-:W-:Y:S01]  /*beb0*/  FMNMX.FTZ R15, R182, R15, !PT ;  /* 0x0000000fb60f7209 */ /* 0x000fe20007810000 */
[----:B------:R1:W-:Y:S03]  /*bec0*/  MUFU.EX2 R183, R21 ;  /* 0x0000001500b77308 */ /* 0x0003e60000000800 */
[----:B------:R-:W-:-:S05]  /*bed0*/  FMNMX.FTZ R15, R226, R15, !PT ;  /* 0x0000000fe20f7209 */ /* 0x000fca0007810000 */
[----:B------:R-:W3:Y:S01]  /*bee0*/  SHFL.BFLY PT, R152, R15, 0x2, 0x1f ;  /* 0x0c401f000f987f89 */ /* 0x000ee200000e0000 */
[-CC-:B-1----:R-:W-:Y:S01]  /*bef0*/  FFMA.FTZ R21, R164, R14.reuse, -R177.reuse ;  /* 0x0000000ea4157223 */ /* 0x182fe200000108b1 */
[-CC-:B------:R-:W-:Y:S01]  /*bf00*/  FFMA.FTZ R164, R168, R14.reuse, -R177.reuse ;  /* 0x0000000ea8a47223 */ /* 0x180fe200000108b1 */
[-CC-:B------:R-:W-:Y:S01]  /*bf10*/  FFMA.FTZ R168, R169, R14.reuse, -R177.reuse ;  /* 0x0000000ea9a87223 */ /* 0x180fe200000108b1 */
[-CC-:B------:R-:W-:Y:S01]  /*bf20*/  FFMA.FTZ R169, R155, R14.reuse, -R177.reuse ;  /* 0x0000000e9ba97223 */ /* 0x180fe200000108b1 */
[----:B------:R-:W-:Y:S01]  /*bf30*/  MUFU.EX2 R181, R181 ;  /* 0x000000b500b57308 */ /* 0x000fe20000000800 */
[----:B------:R-:W-:-:S07]  /*bf40*/  FFMA.FTZ R177, R158, R14, -R177 ;  /* 0x0000000e9eb17223 */ /* 0x000fce00000108b1 */
[----:B------:R-:W-:Y:S08]  /*bf50*/  MUFU.EX2 R227, R227 ;  /* 0x000000e300e37308 */ /* 0x000ff00000000800 */
[----:B------:R-:W-:Y:S01]  /*bf60*/  MUFU.EX2 R153, R153 ;  /* 0x0000009900997308 */ /* 0x000fe20000000800 */
[----:B---3--:R-:W-:-:S05]  /*bf70*/  FMNMX.FTZ R152, R15, R152, !PT ;  /* 0x000000980f987209 */ /* 0x008fca0007810000 */
        /* <DEDUP_REMOVED lines=8> */
[----:B------:R-:W-:-:S03]  /*c000*/  FSEL R152, R15, RZ, P2 ;  /* 0x000000ff0f987208 */ /* 0x000fc60001000000 */
[----:B------:R-:W-:Y:S01]  /*c010*/  MUFU.EX2 R21, R21 ;  /* 0x0000001500157308 */ /* 0x000fe20000000800 */
[----:B------:R-:W-:Y:S02]  /*c020*/  FSEL R229, R229, RZ, P2 ;  /* 0x000000ffe5e57208 */ /* 0x000fe40001000000 */
[----:B------:R-:W-:Y:S01]  /*c030*/  ISETP.NE.AND P2, PT, R192, R233, PT ;  /* 0x000000e9c000720c */ /* 0x000fe20003f45270 */
[----:B------:R-:W-:Y:S01]  /*c040*/  FADD.FTZ R233, -R152, R223 ;  /* 0x000000df98e97221 */ /* 0x000fe20000010100 */
[----:B------:R-:W-:Y:S02]  /*c050*/  @!P1 VIADD R152, R213, 0x28c40 ;  /* 0x00028c40d5989836 */ /* 0x000fe40000000000 */
[-CC-:B------:R-:W-:Y:S01]  /*c060*/  FFMA.FTZ R230, R167, R14.reuse, -R229.reuse ;  /* 0x0000000ea7e67223 */ /* 0x180fe200000108e5 */
[----:B------:R-:W-:Y:S01]  /*c070*/  FSEL R167, R13, RZ, P6 ;  /* 0x000000ff0da77208 */ /* 0x000fe20003000000 */
[-CC-:B------:R-:W-:Y:S01]  /*c080*/  FFMA.FTZ R155, R159, R14.reuse, -R229.reuse ;  /* 0x0000000e9f9b7223 */ /* 0x180fe200000108e5 */
[-CC-:B------:R-:W-:Y:S01]  /*c090*/  FFMA.FTZ R159, R166, R14.reuse, -R229.reuse ;  /* 0x0000000ea69f7223 */ /* 0x180fe200000108e5 */
[-CC-:B------:R-:W-:Y:S01]  /*c0a0*/  FFMA.FTZ R166, R170, R14.reuse, -R229.reuse ;  /* 0x0000000eaaa67223 */ /* 0x180fe200000108e5 */
[-C--:B------:R-:W-:Y:S01]  /*c0b0*/  FMUL.FTZ R170, R233, R14.reuse ;  /* 0x0000000ee9aa7220 */ /* 0x080fe20000410000 */
[----:B------:R-:W-:Y:S01]  /*c0c0*/  FADD.FTZ R231, -R167, R224 ;  /* 0x000000e0a7e77221 */ /* 0x000fe20000010100 */
[-CC-:B------:R-:W-:Y:S01]  /*c0d0*/  FFMA.FTZ R162, R162, R14.reuse, -R229.reuse ;  /* 0x0000000ea2a27223 */ /* 0x180fe200000108e5 */
[----:B------:R-:W-:Y:S01]  /*c0e0*/  MUFU.EX2 R155, R155 ;  /* 0x0000009b009b7308 */ /* 0x000fe20000000800 */
[-CC-:B------:R-:W-:Y:S01]  /*c0f0*/  FFMA.FTZ R172, R172, R14.reuse, -R229.reuse ;  /* 0x0000000eacac7223 */ /* 0x180fe200000108e5 */
[-C--:B------:R-:W-:Y:S01]  /*c100*/  FMUL.FTZ R231, R231, R14.reuse ;  /* 0x0000000ee7e77220 */ /* 0x080fe20000410000 */
[----:B------:R-:W-:Y:S01]  /*c110*/  FFMA.FTZ R163, R163, R14, -R229 ;  /* 0x0000000ea3a37223 */ /* 0x000fe200000108e5 */
[----:B------:R-:W-:Y:S01]  /*c120*/  @!P1 PRMT R152, RZ, 0x654, R152 ;  /* 0x00000654ff989816 */ /* 0x000fe20000000098 */
[----:B------:R-:W-:-:S02]  /*c130*/  @!P2 IMAD R225, R225, 0x40, R190 ;  /* 0x00000040e1e1a824 */ /* 0x000fc400078e02be */
[-CC-:B------:R-:W-:Y:S01]  /*c140*/  FFMA.FTZ R174, R174, R14.reuse, -R229.reuse ;  /* 0x0000000eaeae7223 */ /* 0x180fe200000108e5 */
[-CC-:B------:R-:W-:Y:S01]  /*c150*/  FFMA.FTZ R175, R175, R14.reuse, -R229.reuse ;  /* 0x0000000eafaf7223 */ /* 0x180fe200000108e5 */
[----:B------:R-:W1:Y:S01]  /*c160*/  MUFU.EX2 R223, R231 ;  /* 0x000000e700df7308 */ /* 0x000e620000000800 */
[----:B------:R0:W-:Y:S01]  /*c170*/  @!P1 SYNCS.ARRIVE.TRANS64.RED.A1T0 RZ, [R152+URZ], RZ ;  /* 0x000000ff98ff99a7 */ /* 0x0001e2000810043f */
[----:B------:R-:W-:Y:S02]  /*c180*/  @!P2 IMAD R156, R225, 0x4, R2 ;  /* 0x00000004e19ca824 */ /* 0x000fe400078e0202 */
[-CC-:B------:R-:W-:Y:S01]  /*c190*/  FFMA.FTZ R176, R176, R14.reuse, -R229.reuse ;  /* 0x0000000eb0b07223 */ /* 0x180fe200000108e5 */
[-CC-:B------:R-:W-:Y:S01]  /*c1a0*/  FFMA.FTZ R178, R178, R14.reuse, -R229.reuse ;  /* 0x0000000eb2b27223 */ /* 0x180fe200000108e5 */
[-CC-:B------:R-:W-:Y:S01]  /*c1b0*/  FFMA.FTZ R179, R179, R14.reuse, -R229.reuse ;  /* 0x0000000eb3b37223 */ /* 0x180fe200000108e5 */
[-CC-:B------:R-:W-:Y:S01]  /*c1c0*/  FFMA.FTZ R182, R182, R14.reuse, -R229.reuse ;  /* 0x0000000eb6b67223 */ /* 0x180fe200000108e5 */
[----:B------:R-:W-:Y:S01]  /*c1d0*/  FFMA.FTZ R226, R226, R14, -R229 ;  /* 0x0000000ee2e27223 */ /* 0x000fe200000108e5 */
[----:B------:R-:W3:Y:S01]  /*c1e0*/  MUFU.EX2 R170, R170 ;  /* 0x000000aa00aa7308 */ /* 0x000ee20000000800 */
[----:B0-----:R-:W-:-:S07]  /*c1f0*/  F2FP.BF16.F32.PACK_AB R152, R180, R20 ;  /* 0x00000014b498723e */ /* 0x001fce00000010ff */
[----:B------:R-:W0:Y:S01]  /*c200*/  MUFU.EX2 R162, R162 ;  /* 0x000000a200a27308 */ /* 0x000e220000000800 */
[----:B-1----:R-:W-:Y:S01]  /*c210*/  @!P2 STS [R156+0x28800], R223 ;  /* 0x028800df9c00a388 */ /* 0x002fe20000000800 */
[-C--:B------:R-:W-:Y:S01]  /*c220*/  FMUL.FTZ R24, R24, R223.reuse ;  /* 0x000000df18187220 */ /* 0x080fe20000410000 */
[-C--:B------:R-:W-:Y:S01]  /*c230*/  FMUL.FTZ R25, R25, R223.reuse ;  /* 0x000000df19197220 */ /* 0x080fe20000410000 */
[-C--:B------:R-:W-:Y:S01]  /*c240*/  FMUL.FTZ R28, R28, R223.reuse ;  /* 0x000000df1c1c7220 */ /* 0x080fe20000410000 */
[-C--:B------:R-:W-:Y:S01]  /*c250*/  FMUL.FTZ R29, R29, R223.reuse ;  /* 0x000000df1d1d7220 */ /* 0x080fe20000410000 */
[-C--:B------:R-:W-:Y:S01]  /*c260*/  FMUL.FTZ R32, R32, R223.reuse ;  /* 0x000000df20207220 */ /* 0x080fe20000410000 */
[-C--:B------:R-:W-:Y:S01]  /*c270*/  FMUL.FTZ R33, R33, R223.reuse ;  /* 0x000000df21217220 */ /* 0x080fe20000410000 */
[----:B------:R-:W1:Y:S01]  /*c280*/  MUFU.EX2 R159, R159 ;  /* 0x0000009f009f7308 */ /* 0x000e620000000800 */
[----:B---3--:R3:W-:Y:S01]  /*c290*/  @!P2 STS [R156+0x28820], R170 ;  /* 0x028820aa9c00a388 */ /* 0x0087e20000000800 */
        /* <DEDUP_REMOVED lines=8> */
[----:B------:R-:W-:Y:S01]  /*c320*/  FMUL.FTZ R49, R49, R223 ;  /* 0x000000df31317220 */ /* 0x000fe20000410000 */
[----:B---3--:R-:W-:Y:S01]  /*c330*/  F2FP.BF16.F32.PACK_AB R156, R153, R227 ;  /* 0x000000e3999c723e */ /* 0x008fe200000010ff */
[-C--:B------:R-:W-:Y:S01]  /*c340*/  FMUL.FTZ R52, R52, R223.reuse ;  /* 0x000000df34347220 */ /* 0x080fe20000410000 */
[-C--:B------:R-:W-:Y:S01]  /*c350*/  FMUL.FTZ R53, R53, R223.reuse ;  /* 0x000000df35357220 */ /* 0x080fe20000410000 */
[-C--:B------:R-:W-:Y:S01]  /*c360*/  FMUL.FTZ R56, R56, R223.reuse ;  /* 0x000000df38387220 */ /* 0x080fe20000410000 */
[-C--:B------:R-:W-:Y:S01]  /*c370*/  FMUL.FTZ R57, R57, R223.reuse ;  /* 0x000000df39397220 */ /* 0x080fe20000410000 */
[----:B------:R-:W3:Y:S01]  /*c380*/  MUFU.EX2 R166, R166 ;  /* 0x000000a600a67308 */ /* 0x000ee20000000800 */
[-CC-:B----4-:R-:W-:Y:S01]  /*c390*/  FFMA.FTZ R172, R171, R14.reuse, -R229.reuse ;  /* 0x0000000eabac7223 */ /* 0x190fe200000108e5 */
[----:B------:R-:W-:Y:S01]  /*c3a0*/  FFMA.FTZ R171, R173, R14, -R229 ;  /* 0x0000000eadab7223 */ /* 0x000fe200000108e5 */
[----:B------:R-:W-:Y:S01]  /*c3b0*/  FFMA.FTZ R173, R223, R0, R20 ;  /* 0x00000000dfad7223 */ /* 0x000fe20000010014 */
[-C--:B------:R-:W-:Y:S01]  /*c3c0*/  FMUL.FTZ R60, R60, R223.reuse ;  /* 0x000000df3c3c7220 */ /* 0x080fe20000410000 */
[-C--:B------:R-:W-:Y:S01]  /*c3d0*/  FMUL.FTZ R61, R61, R223.reuse ;  /* 0x000000df3d3d7220 */ /* 0x080fe20000410000 */
[----:B------:R-:W-:Y:S01]  /*c3e0*/  FMUL.FTZ R64, R64, R223 ;  /* 0x000000df40407220 */ /* 0x000fe20000410000 */
[----:B------:R-:W-:Y:S01]  /*c3f0*/  FADD.FTZ R154, R180, R173 ;  /* 0x000000adb49a7221 */ /* 0x000fe20000010000 */
[----:B------:R-:W4:Y:S01]  /*c400*/  MUFU.EX2 R163, R163 ;  /* 0x000000a300a37308 */ /* 0x000f220000000800 */
[----:B------:R-:W-:Y:S01]  /*c410*/  FFMA.FTZ R173, R170, R3, R155 ;  /* 0x00000003aaad7223 */ /* 0x000fe2000001009b */
[-C--:B------:R-:W-:Y:S01]  /*c420*/  FMUL.FTZ R65, R65, R223.reuse ;  /* 0x000000df41417220 */ /* 0x080fe20000410000 */
[----:B------:R-:W-:Y:S01]  /*c430*/  FADD.FTZ R154, R181, R154 ;  /* 0x0000009ab59a7221 */ /* 0x000fe20000010000 */
[-C--:B------:R-:W-:Y:S01]  /*c440*/  FMUL.FTZ R68, R68, R223.reuse ;  /* 0x000000df44447220 */ /* 0x080fe20000410000 */
[----:B0-----:R-:W-:Y:S01]  /*c450*/  FADD.FTZ R20, R162, R173 ;  /* 0x000000ada2147221 */ /* 0x001fe20000010000 */
[----:B------:R-:W-:Y:S01]  /*c460*/  FMUL.FTZ R69, R69, R223 ;  /* 0x000000df45457220 */ /* 0x000fe20000410000 */
[----:B------:R-:W-:Y:S01]  /*c470*/  FADD.FTZ R158, R183, R154 ;  /* 0x0000009ab79e7221 */ /* 0x000fe20000010000 */
[----:B------:R-:W0:Y:S01]  /*c480*/  MUFU.EX2 R230, R230 ;  /* 0x000000e600e67308 */ /* 0x000e220000000800 */
[----:B-1----:R-:W-:Y:S01]  /*c490*/  FADD.FTZ R173, R159, R20 ;  /* 0x000000149fad7221 */ /* 0x002fe20000010000 */
[----:B------:R-:W-:Y:S01]  /*c4a0*/  F2FP.BF16.F32.PACK_AB R154, R183, R181 ;  /* 0x000000b5b79a723e */ /* 0x000fe200000010ff */
[----:B------:R-:W-:Y:S01]  /*c4b0*/  FADD.FTZ R158, R227, R158 ;  /* 0x0000009ee39e7221 */ /* 0x000fe20000010000 */
[-C--:B------:R-:W-:Y:S01]  /*c4c0*/  FMUL.FTZ R72, R72, R223.reuse ;  /* 0x000000df48487220 */ /* 0x080fe20000410000 */
[----:B---3--:R-:W-:Y:S01]  /*c4d0*/  FADD.FTZ R20, R166, R173 ;  /* 0x000000ada6147221 */ /* 0x008fe20000010000 */
[-C--:B------:R-:W-:Y:S01]  /*c4e0*/  FMUL.FTZ R73, R73, R223.reuse ;  /* 0x000000df49497220 */ /* 0x080fe20000410000 */
[----:B------:R-:W-:Y:S01]  /*c4f0*/  FADD.FTZ R173, R153, R158 ;  /* 0x0000009e99ad7221 */ /* 0x000fe20000010000 */
[----:B------:R-:W1:Y:S01]  /*c500*/  MUFU.EX2 R172, R172 ;  /* 0x000000ac00ac7308 */ /* 0x000e620000000800 */
[----:B----4-:R-:W-:Y:S01]  /*c510*/  FADD.FTZ R153, R163, R20 ;  /* 0x00000014a3997221 */ /* 0x010fe20000010000 */
[-C--:B------:R-:W-:Y:S01]  /*c520*/  FMUL.FTZ R76, R76, R223.reuse ;  /* 0x000000df4c4c7220 */ /* 0x080fe20000410000 */
[----:B------:R-:W-:Y:S01]  /*c530*/  FADD.FTZ R158, R228, R173 ;  /* 0x000000ade49e7221 */ /* 0x000fe20000010000 */
        /* <DEDUP_REMOVED lines=9> */
[----:B------:R-:W-:Y:S01]  /*c5d0*/  FADD.FTZ R153, R167, R20 ;  /* 0x00000014a7997221 */ /* 0x000fe20000010000 */
[-C--:B------:R-:W-:Y:S01]  /*c5e0*/  FMUL.FTZ R92, R92, R223.reuse ;  /* 0x000000df5c5c7220 */ /* 0x080fe20000410000 */
[----:B------:R-:W-:Y:S01]  /*c5f0*/  FMUL.FTZ R93, R93, R223 ;  /* 0x000000df5d5d7220 */ /* 0x000fe20000410000 */
[----:B------:R0:W4:Y:S01]  /*c600*/  MUFU.EX2 R0, R174 ;  /* 0x000000ae00007308 */ /* 0x0001220000000800 */
[----:B-1----:R-:W-:Y:S01]  /*c610*/  FADD.FTZ R20, R172, R153 ;  /* 0x00000099ac147221 */ /* 0x002fe20000010000 */
[----:B------:R-:W-:Y:S01]  /*c620*/  F2FP.BF16.F32.PACK_AB R153, R162, R155 ;  /* 0x0000009ba299723e */ /* 0x000fe200000010ff */
[----:B------:R-:W-:Y:S01]  /*c630*/  FMUL.FTZ R96, R96, R223 ;  /* 0x000000df60607220 */ /* 0x000fe20000410000 */
[----:B------:R-:W-:Y:S01]  /*c640*/  F2FP.BF16.F32.PACK_AB R155, R166, R159 ;  /* 0x0000009fa69b723e */ /* 0x000fe200000010ff */
[----:B------:R-:W-:Y:S01]  /*c650*/  BAR.SYNC.DEFER_BLOCKING 0xf, 0x100 ;  /* 0x03c4000000007b1d */ /* 0x000fe20000010000 */
[-C--:B------:R-:W-:Y:S01]  /*c660*/  FMUL.FTZ R97, R97, R223.reuse ;  /* 0x000000df61617220 */ /* 0x080fe20000410000 */
[-C--:B------:R-:W-:Y:S01]  /*c670*/  FMUL.FTZ R100, R100, R223.reuse ;  /* 0x000000df64647220 */ /* 0x080fe20000410000 */
[-C--:B------:R-:W-:Y:S01]  /*c680*/  FMUL.FTZ R101, R101, R223.reuse ;  /* 0x000000df65657220 */ /* 0x080fe20000410000 */
[C---:B0-----:R-:W-:Y:S01]  /*c690*/  FADD.FTZ R174, R157.reuse, R158 ;  /* 0x0000009e9dae7221 */ /* 0x041fe20000010000 */
[----:B------:R-:W-:Y:S01]  /*c6a0*/  F2FP.BF16.F32.PACK_AB R158, R157, R228 ;  /* 0x000000e49d9e723e */ /* 0x000fe200000010ff */
[----:B------:R-:W0:Y:S01]  /*c6b0*/  MUFU.EX2 R3, R175 ;  /* 0x000000af00037308 */ /* 0x000e220000000800 */
[-C--:B------:R-:W-:Y:S01]  /*c6c0*/  FMUL.FTZ R104, R104, R223.reuse ;  /* 0x000000df68687220 */ /* 0x080fe20000410000 */
[----:B------:R-:W-:Y:S01]  /*c6d0*/  FADD.FTZ R157, R161, R174 ;  /* 0x000000aea19d7221 */ /* 0x000fe20000010000 */
[-C--:B------:R-:W-:Y:S01]  /*c6e0*/  FMUL.FTZ R105, R105, R223.reuse ;  /* 0x000000df69697220 */ /* 0x080fe20000410000 */
[-C--:B------:R-:W-:Y:S01]  /*c6f0*/  FMUL.FTZ R108, R108, R223.reuse ;  /* 0x000000df6c6c7220 */ /* 0x080fe20000410000 */
[----:B------:R-:W-:Y:S01]  /*c700*/  FMUL.FTZ R109, R109, R223 ;  /* 0x000000df6d6d7220 */ /* 0x000fe20000410000 */
[C---:B------:R-:W-:Y:S01]  /*c710*/  FADD.FTZ R174, R160.reuse, R157 ;  /* 0x0000009da0ae7221 */ /* 0x040fe20000010000 */
[----:B---3--:R-:W-:Y:S01]  /*c720*/  FADD.FTZ R157, R171, R20 ;  /* 0x00000014ab9d7221 */ /* 0x008fe20000010000 */
[----:B------:R-:W1:Y:S01]  /*c730*/  MUFU.EX2 R165, R165 ;  /* 0x000000a500a57308 */ /* 0x000e620000000800 */
[----:B------:R-:W-:Y:S01]  /*c740*/  F2FP.BF16.F32.PACK_AB R160, R160, R161 ;  /* 0x000000a1a0a0723e */ /* 0x000fe200000010ff */
[----:B------:R-:W-:Y:S01]  /*c750*/  FADD.FTZ R174, R21, R174 ;  /* 0x000000ae15ae7221 */ /* 0x000fe20000010000 */
[----:B----4-:R-:W-:Y:S01]  /*c760*/  FADD.FTZ R20, R0, R157 ;  /* 0x0000009d00147221 */ /* 0x010fe20000010000 */
[-C--:B------:R-:W-:Y:S01]  /*c770*/  FMUL.FTZ R112, R112, R223.reuse ;  /* 0x000000df70707220 */ /* 0x080fe20000410000 */
[-C--:B------:R-:W-:Y:S01]  /*c780*/  FMUL.FTZ R113, R113, R223.reuse ;  /* 0x000000df71717220 */ /* 0x080fe20000410000 */
[-C--:B------:R-:W-:Y:S01]  /*c790*/  FMUL.FTZ R116, R116, R223.reuse ;  /* 0x000000df74747220 */ /* 0x080fe20000410000 */
[-C--:B------:R-:W-:Y:S01]  /*c7a0*/  FMUL.FTZ R117, R117, R223.reuse ;  /* 0x000000df75757220 */ /* 0x080fe20000410000 */
[----:B------:R-:W3:Y:S01]  /*c7b0*/  MUFU.EX2 R176, R176 ;  /* 0x000000b000b07308 */ /* 0x000ee20000000800 */
[----:B0-----:R-:W-:Y:S01]  /*c7c0*/  FADD.FTZ R157, R3, R20 ;  /* 0x00000014039d7221 */ /* 0x001fe20000010000 */
        /* <DEDUP_REMOVED lines=15> */
[----:B---3--:R-:W-:Y:S01]  /*c8c0*/  FADD.FTZ R161, R176, R157 ;  /* 0x0000009db0a17221 */ /* 0x008fe20000010000 */
[----:B------:R-:W-:Y:S01]  /*c8d0*/  F2FP.BF16.F32.PACK_AB R157, R230, R163 ;  /* 0x000000a3e69d723e */ /* 0x000fe200000010ff */
[-C--:B------:R-:W-:Y:S01]  /*c8e0*/  FMUL.FTZ R140, R140, R223.reuse ;  /* 0x000000df8c8c7220 */ /* 0x080fe20000410000 */
[-C--:B------:R-:W-:Y:S01]  /*c8f0*/  FMUL.FTZ R141, R141, R223.reuse ;  /* 0x000000df8d8d7220 */ /* 0x080fe20000410000 */
[-C--:B------:R-:W-:Y:S01]  /*c900*/  FMUL.FTZ R144, R144, R223.reuse ;  /* 0x000000df90907220 */ /* 0x080fe20000410000 */
[-C--:B------:R-:W-:Y:S01]  /*c910*/  FMUL.FTZ R145, R145, R223.reuse ;  /* 0x000000df91917220 */ /* 0x080fe20000410000 */
[----:B------:R-:W-:Y:S01]  /*c920*/  FMUL.FTZ R148, R148, R223 ;  /* 0x000000df94947220 */ /* 0x000fe20000410000 */
[----:B------:R-:W3:Y:S01]  /*c930*/  MUFU.EX2 R168, R168 ;  /* 0x000000a800a87308 */ /* 0x000ee20000000800 */
[----:B----4-:R-:W-:Y:S01]  /*c940*/  FADD.FTZ R163, R164, R159 ;  /* 0x0000009fa4a37221 */ /* 0x010fe20000010000 */
[----:B------:R-:W-:Y:S01]  /*c950*/  F2FP.BF16.F32.PACK_AB R159, R172, R167 ;  /* 0x000000a7ac9f723e */ /* 0x000fe200000010ff */
[----:B------:R-:W-:Y:S01]  /*c960*/  FMUL.FTZ R149, R149, R223 ;  /* 0x000000df95957220 */ /* 0x000fe20000410000 */
[-C--:B------:R-:W-:Y:S01]  /*c970*/  FMUL.FTZ R26, R26, R170.reuse ;  /* 0x000000aa1a1a7220 */ /* 0x080fe20000410000 */
[-C--:B------:R-:W-:Y:S01]  /*c980*/  FMUL.FTZ R27, R27, R170.reuse ;  /* 0x000000aa1b1b7220 */ /* 0x080fe20000410000 */
[-C--:B------:R-:W-:Y:S01]  /*c990*/  FMUL.FTZ R30, R30, R170.reuse ;  /* 0x000000aa1e1e7220 */ /* 0x080fe20000410000 */
[----:B------:R0:W-:Y:S01]  /*c9a0*/  STSM.16.M88.4 [R199], R156 ;  /* 0x0000009cc7007844 */ /* 0x0001e20000000200 */
[----:B------:R-:W4:Y:S01]  /*c9b0*/  MUFU.EX2 R169, R169 ;  /* 0x000000a900a97308 */ /* 0x000f220000000800 */
        /* <DEDUP_REMOVED lines=8> */
[----:B---3--:R-:W-:Y:S01]  /*ca40*/  FADD.FTZ R0, R168, R163 ;  /* 0x000000a3a8007221 */ /* 0x008fe20000010000 */
[----:B------:R-:W-:Y:S01]  /*ca50*/  F2FP.BF16.F32.PACK_AB R163, R176, R3 ;  /* 0x00000003b0a3723e */ /* 0x000fe200000010ff */
[----:B------:R-:W-:Y:S01]  /*ca60*/  FMUL.FTZ R42, R42, R170 ;  /* 0x000000aa2a2a7220 */ /* 0x000fe20000410000 */
[----:B------:R-:W-:Y:S01]  /*ca70*/  F2FP.BF16.F32.PACK_AB R164, R168, R164 ;  /* 0x000000a4a8a4723e */ /* 0x000fe200000010ff */
        /* <DEDUP_REMOVED lines=10> */
[-C--:B------:R-:W-:Y:S01]  /*cb20*/  FMUL.FTZ R58, R58, R170.reuse ;  /* 0x000000aa3a3a7220 */ /* 0x080fe20000410000 */
[----:B------:R-:W4:Y:S01]  /*cb30*/  MUFU.EX2 R182, R182 ;  /* 0x000000b600b67308 */ /* 0x000f220000000800 */
[C---:B-1----:R-:W-:Y:S01]  /*cb40*/  F2FP.BF16.F32.PACK_AB R166, R177.reuse, R169 ;  /* 0x000000a9b1a6723e */ /* 0x042fe200000010ff */
[----:B------:R-:W-:Y:S01]  /*cb50*/  FADD.FTZ R0, R177, R0 ;  /* 0x00000000b1007221 */ /* 0x000fe20000010000 */
        /* <DEDUP_REMOVED lines=21> */
[----:B------:R-:W-:Y:S01]  /*ccb0*/  FMUL.FTZ R94, R94, R170 ;  /* 0x000000aa5e5e7220 */ /* 0x000fe20000410000 */
[C---:B-1----:R-:W-:Y:S01]  /*ccc0*/  F2FP.BF16.F32.PACK_AB R167, R173.reuse, R182 ;  /* 0x000000b6ada7723e */ /* 0x042fe200000010ff */
        /* <DEDUP_REMOVED lines=31> */
[----:B0-----:R-:W-:Y:S06]  /*cec0*/  @!P0 BRA `(.L_x_6395) ;  /* 0x0000000000048947 */ /* 0x001fec0003800000 */
[----:B------:R-:W-:Y:S01]  /*ced0*/  BPT.TRAP 0x1 ;  /* 0x000000040000795c */ /* 0x000fe20000300000 */
.L_x_6395:
[----:B------:R0:W1:Y:S01]  /*cee0*/  SYNCS.PHASECHK.TRANS64.TRYWAIT P2, [R213+URZ+0x28c50], R214 ;  /* 0x028c50d6d50075a7 */ /* 0x000062000804017f */
[----:B------:R-:W-:Y:S05]  /*cef0*/  @!P0 BRA `(.L_x_6396) ;  /* 0x0000000000048947 */ /* 0x000fea0003800000 */
[----:B------:R-:W-:Y:S01]  /*cf00*/  BPT.TRAP 0x1 ;  /* 0x000000040000795c */ /* 0x000fe20000300000 */
.L_x_6396:
[----:B------:R-:W-:Y:S04]  /*cf10*/  BSSY B2, `(.L_x_6397) ;  /* 0x0000004000027945 */ /* 0x000fe80003800000 */
[----:B-1----:R-:W-:Y:S05]  /*cf20*/  @P2 BRA `(.L_x_6398) ;  /* 0x0000000000082947 */ /* 0x002fea0003800000 */
[----:B------:R-:W1:Y:S02]  /*cf30*/  SYNCS.PHASECHK.TRANS64.TRYWAIT P2, [R213+URZ+0x28c50], R214 ;  /* 0x028c50d6d50075a7 */ /* 0x000e64000804017f */
[----:B-1----:R-:W-:Y:S05]  /*cf40*/  @!P2 BRA `(.L_x_6399) ;  /* 0x000000c000c0a947 */ /* 0x002fea0003800000 */
.L_x_6398:
[----:B------:R-:W-:Y:S05]  /*cf50*/  BSYNC B2 ;  /* 0x0000000000027941 */ /* 0x000fea0003800000 */
.L_x_6397:
[----:B------:R-:W-:Y:S01]  /*cf60*/  IMAD.MOV.U32 R21, RZ, RZ, 0x40000040 ;  /* 0x40000040ff157424 */ /* 0x000fe200078e00ff */
[----:B------:R-:W-:Y:S01]  /*cf70*/  LEA R20, R18, R184, 0xc ;  /* 0x000000b812147211 */ /* 0x000fe200078e60ff */
[----:B------:R-:W-:Y:S01]  /*cf80*/  WARPGROUP.ARRIVE ;  /* 0x00000000000079c5 */ /* 0x000fe20000000000 */
[----:B------:R-:W-:Y:S01]  /*cf90*/  ISETP.GT.AND P2, PT, R212, R186, PT ;  /* 0x000000bad400720c */ /* 0x000fe20003f44270 */
[----:B012---:R-:W-:Y:S01]  /*cfa0*/  @!P1 VIADD R213, R213, 0x28c60 ;  /* 0x00028c60d5d59836 */ /* 0x007fe20000000000 */
[----:B------:R-:W-:Y:S01]  /*cfb0*/  R2UR UR6, R20 ;  /* 0x00000000140672ca */ /* 0x000fe200000e0000 */
[----:B------:R-:W-:Y:S01]  /*cfc0*/  VIADD R212, R212, 0xffffffff ;  /* 0xffffffffd4d47836 */ /* 0x000fe20000000000 */
[----:B------:R-:W-:Y:S01]  /*cfd0*/  R2UR UR7, R21 ;  /* 0x00000000150772ca */ /* 0x000fe200000e0000 */
[----:B------:R-:W-:Y:S01]  /*cfe0*/  IMAD.MOV.U32 R21, RZ, RZ, 0x40000040 ;  /* 0x40000040ff157424 */ /* 0x000fe200078e00ff */
[----:B------:R-:W-:Y:S01]  /*cff0*/  @!P1 PRMT R213, RZ, 0x654, R213 ;  /* 0x00000654ffd59816 */ /* 0x000fe200000000d5 */
[----:B------:R-:W-:Y:S01]  /*d000*/  IMAD.MOV.U32 R223, RZ, RZ, R15 ;  /* 0x000000ffffdf7224 */ /* 0x000fe200078e000f */
[----:B------:R-:W-:Y:S01]  /*d010*/  MOV R225, R18 ;  /* 0x0000001200e17202 */ /* 0x000fe20000000f00 */
[----:B------:R-:W-:-:S08]  /*d020*/  IMAD.MOV.U32 R224, RZ, RZ, R13 ;  /* 0x000000ffffe07224 */ /* 0x000fd000078e000d */
        /* <DEDUP_REMOVED lines=35> */
.L_x_6389:
[----:B------:R-:W-:Y:S05]  /*d260*/  BSYNC B1 ;  /* 0x0000000000017941 */ /* 0x000fea0003800000 */
.L_x_6388:
[----:B------:R-:W-:Y:S01]  /*d270*/  ISETP.GE.AND P2, PT, R212, RZ, PT ;  /* 0x000000ffd400720c */ /* 0x000fe20003f46270 */
[----:B------:R-:W-:-:S12]  /*d280*/  BSSY B0, `(.L_x_6401) ;  /* 0x00001e2000007945 */ /* 0x000fd80003800000 */
[----:B------:R-:W-:Y:S05]  /*d290*/  @!P2 BRA `(.L_x_6402) ;  /* 0x0000001c0080a947 */ /* 0x000fea0003800000 */
[----:B------:R-:W-:Y:S02]  /*d2a0*/  IMAD.MOV.U32 R214, RZ, RZ, R15 ;  /* 0x000000ffffd67224 */ /* 0x000fe400078e000f */
[----:B------:R-:W-:Y:S02]  /*d2b0*/  IMAD.MOV.U32 R194, RZ, RZ, R13 ;  /* 0x000000ffffc27224 */ /* 0x000fe400078e000d */
[----:B------:R-:W-:-:S07]  /*d2c0*/  IMAD.MOV.U32 R187, RZ, RZ, R18 ;  /* 0x000000ffffbb7224 */ /* 0x000fce00078e0012 */
.L_x_6413:
[----:B------:R-:W-:-:S05]  /*d2d0*/  VIADD R18, R187, 0x1 ;  /* 0x00000001bb127836 */ /* 0x000fca0000000000 */
[----:B------:R-:W-:-:S04]  /*d2e0*/  ISETP.NE.AND P2, PT, R18, 0x2, PT ;  /* 0x000000021200780c */ /* 0x000fc80003f45270 */
[----:B------:R-:W-:Y:S02]  /*d2f0*/  SEL R14, RZ, 0x1, P2 ;  /* 0x00000001ff0e7807 */ /* 0x000fe40001000000 */
[----:B------:R-:W-:Y:S02]  /*d300*/  SEL R18, R18, RZ, P2 ;  /* 0x000000ff12127207 */ /* 0x000fe40001000000 */
[----:B------:R-:W-:Y:S01]  /*d310*/  LOP3.LUT R19, R19, R14, RZ, 0x3c, !PT ;  /* 0x0000000e13137212 */ /* 0x000fe200078e3cff */
[----:B--2---:R-:W-:Y:S06]  /*d320*/  @!P0 BRA `(.L_x_6403) ;  /* 0x0000000000048947 */ /* 0x004fec0003800000 */
[----:B------:R-:W-:Y:S01]  /*d330*/  BPT.TRAP 0x1 ;  /* 0x000000040000795c */ /* 0x000fe20000300000 */
.L_x_6403:
[----:B------:R-:W-:Y:S01]  /*d340*/  IMAD R185, R18, 0x8, R2 ;  /* 0x0000000812b97824 */ /* 0x000fe200078e0202 */
[----:B------:R-:W-:-:S04]  /*d350*/  SHF.L.U32 R186, R19, 0x1f, RZ ;  /* 0x0000001f13ba7819 */ /* 0x000fc800000006ff */
[----:B------:R2:W3:Y:S01]  /*d360*/  SYNCS.PHASECHK.TRANS64.TRYWAIT P2, [R185+URZ+0x28c30], R186 ;  /* 0x028c30bab90075a7 */ /* 0x0004e2000804017f */
[----:B------:R-:W-:Y:S05]  /*d370*/  @!P0 BRA `(.L_x_6404) ;  /* 0x0000000000048947 */ /* 0x000fea0003800000 */
[----:B------:R-:W-:Y:S01]  /*d380*/  BPT.TRAP 0x1 ;  /* 0x000000040000795c */ /* 0x000fe20000300000 */
.L_x_6404:
[----:B------:R-:W-:Y:S01]  /*d390*/  BSSY B1, `(.L_x_6405) ;  /* 0x0000006000017945 */ /* 0x000fe20003800000 */
[----:B------:R-:W-:Y:S01]  /*d3a0*/  LEA R14, R18, R12, 0x9 ;  /* 0x0000000c120e7211 */ /* 0x000fe200078e48ff */
[----:B------:R-:W-:Y:S02]  /*d3b0*/  IMAD.MOV.U32 R15, RZ, RZ, 0x40000040 ;  /* 0x40000040ff0f7424 */ /* 0x000fe400078e00ff */
[----:B---3--:R-:W-:Y:S05]  /*d3c0*/  @P2 BRA `(.L_x_6406) ;  /* 0x0000000000082947 */ /* 0x008fea0003800000 */
[----:B------:R-:W3:Y:S02]  /*d3d0*/  SYNCS.PHASECHK.TRANS64.TRYWAIT P2, [R185+URZ+0x28c30], R186 ;  /* 0x028c30bab90075a7 */ /* 0x000ee4000804017f */
[----:B---3--:R-:W-:Y:S05]  /*d3e0*/  @!P2 BRA `(.L_x_6407) ;  /* 0x000000bc00aca947 */ /* 0x008fea0003800000 */
.L_x_6406:
[----:B------:R-:W-:Y:S05]  /*d3f0*/  BSYNC B1 ;  /* 0x0000000000017941 */ /* 0x000fea0003800000 */
.L_x_6405:
[C---:B------:R-:W-:Y:S01]  /*d400*/  R2UR UR6, R14.reuse ;  /* 0x000000000e0672ca */ /* 0x040fe200000e0000 */
[----:B0-----:R-:W-:Y:S01]  /*d410*/  WARPGROUP.ARRIVE ;  /* 0x00000000000079c5 */ /* 0x001fe20000000000 */
        /* <DEDUP_REMOVED lines=11> */
[----:B------:R-:W-:Y:S02]  /*d4d0*/  R2UR UR4, R10 ;  /* 0x000000000a0472ca */ /* 0x000fe400000e0000 */
[----:B------:R-:W-:Y:S02]  /*d4e0*/  R2UR UR5, R11 ;  /* 0x000000000b0572ca */ /* 0x000fe400000e0000 */
[----:B------:R-:W-:Y:S01]  /*d4f0*/  IADD3 R14, R14, 0x6, RZ ;  /* 0x000000060e0e7810 */ /* 0x000fe20007ffe0ff */
        /* <DEDUP_REMOVED lines=57> */
[----:B----4-:R-:W-:-:S07]  /*d890*/  FMNMX.FTZ R14, R213, R14, !PT ;  /* 0x0000000ed50e7209 */ /* 0x010fce0007810000 */
[----:B------:R-:W4:Y:S01]  /*d8a0*/  MUFU.TANH R161, R161 ;  /* 0x000000a100a17308 */ /* 0x000f220000002400 */
[----:B0-----:R-:W-:-:S07]  /*d8b0*/  FMNMX.FTZ R14, R157, R14, !PT ;  /* 0x0000000e9d0e7209 */ /* 0x001fce0007810000 */
[----:B------:R-:W0:Y:S01]  /*d8c0*/  MUFU.TANH R227, R227 ;  /* 0x000000e300e37308 */ /* 0x000e220000002400 */
[----:B-1----:R-:W-:-:S07]  /*d8d0*/  FMNMX.FTZ R14, R225, R14, !PT ;  /* 0x0000000ee10e7209 */ /* 0x002fce0007810000 */
        /* <DEDUP_REMOVED lines=21> */
[----:B0-----:R-:W-:-:S05]  /*da30*/  FMNMX.FTZ R14, R181, R14, !PT ;  /* 0x0000000eb50e7209 */ /* 0x001fca0007810000 */
[----:B------:R-:W0:Y:S02]  /*da40*/  SHFL.BFLY PT, R13, R14, 0x2, 0x1f ;  /* 0x0c401f000e0d7f89 */ /* 0x000e2400000e0000 */
[----:B------:R-:W5:Y:S08]  /*da50*/  MUFU.TANH R223, R223 ;  /* 0x000000df00df7308 */ /* 0x000f700000002400 */
[----:B------:R-:W2:Y:S08]  /*da60*/  MUFU.TANH R159, R159 ;  /* 0x0000009f009f7308 */ /* 0x000eb00000002400 */
[----:B------:R-:W3:Y:S01]  /*da70*/  MUFU.TANH R237, R237 ;  /* 0x000000ed00ed7308 */ /* 0x000ee20000002400 */
[----:B0-----:R-:W-:-:S02]  /*da80*/  FMNMX.FTZ R13, R14, R13, !PT ;  /* 0x0000000d0e0d7209 */ /* 0x001fc40007810000 */
[----:B-1----:R-:W-:-:S05]  /*da90*/  FMNMX.FTZ R14, R21, R214, !PT ;  /* 0x000000d6150e7209 */ /* 0x002fca0007810000 */
[----:B------:R-:W0:Y:S01]  /*daa0*/  MUFU.TANH R163, R163 ;  /* 0x000000a300a37308 */ /* 0x000e220000002400 */
[----:B------:R-:W1:Y:S01]  /*dab0*/  SHFL.BFLY PT, R160, R13, 0x1, 0x1f ;  /* 0x0c201f000da07f89 */ /* 0x000e6200000e0000 */
[----:B----4-:R-:W-:-:S04]  /*dac0*/  FMNMX.FTZ R14, R155, R14, !PT ;  /* 0x0000000e9b0e7209 */ /* 0x010fc80007810000 */
[----:B-----5:R-:W-:Y:S02]  /*dad0*/  FMNMX.FTZ R14, R223, R14, !PT ;  /* 0x0000000edf0e7209 */ /* 0x020fe40007810000 */
[----:B------:R-:W4:Y:S02]  /*dae0*/  MUFU.TANH R20, R20 ;  /* 0x0000001400147308 */ /* 0x000f240000002400 */
[----:B--2---:R-:W-:-:S04]  /*daf0*/  FMNMX.FTZ R14, R159, R14, !PT ;  /* 0x0000000e9f0e7209 */ /* 0x004fc80007810000 */
[----:B---3--:R-:W-:Y:S02]  /*db00*/  FMNMX.FTZ R14, R237, R14, !PT ;  /* 0x0000000eed0e7209 */ /* 0x008fe40007810000 */
[----:B------:R-:W2:Y:S08]  /*db10*/  MUFU.TANH R167, R167 ;  /* 0x000000a700a77308 */ /* 0x000eb00000002400 */
[----:B------:R-:W3:Y:S01]  /*db20*/  MUFU.TANH R152, R152 ;  /* 0x0000009800987308 */ /* 0x000ee20000002400 */
[----:B-1----:R-:W-:-:S02]  /*db30*/  FMNMX.FTZ R13, R13, R160, !PT ;  /* 0x000000a00d0d7209 */ /* 0x002fc40007810000 */
[----:B0-----:R-:W-:Y:S01]  /*db40*/  FMNMX.FTZ R160, R163, R14, !PT ;  /* 0x0000000ea3a07209 */ /* 0x001fe20007810000 */
[----:B------:R-:W-:Y:S02]  /*db50*/  IMAD.U32 R14, RZ, RZ, UR36 ;  /* 0x00000024ff0e7e24 */ /* 0x000fe4000f8e00ff */
[C---:B------:R-:W-:Y:S02]  /*db60*/  FADD.FTZ R162, -R13.reuse, R194 ;  /* 0x000000c20da27221 */ /* 0x040fe40000010100 */
[----:B------:R-:W0:Y:S01]  /*db70*/  MUFU.TANH R171, R171 ;  /* 0x000000ab00ab7308 */ /* 0x000e220000002400 */
[----:B----4-:R-:W-:Y:S01]  /*db80*/  FMNMX.FTZ R160, R20, R160, !PT ;  /* 0x000000a014a07209 */ /* 0x010fe20007810000 */
[-C--:B------:R-:W-:Y:S01]  /*db90*/  FMUL.FTZ R168, R162, R14.reuse ;  /* 0x0000000ea2a87220 */ /* 0x080fe20000410000 */
[----:B------:R-:W-:Y:S02]  /*dba0*/  FMUL.FTZ R162, R13, R14 ;  /* 0x0000000e0da27220 */ /* 0x000fe40000410000 */
[----:B--2---:R-:W-:-:S03]  /*dbb0*/  FMNMX.FTZ R164, R167, R160, !PT ;  /* 0x000000a0a7a47209 */ /* 0x004fc60007810000 */
        /* <DEDUP_REMOVED lines=10> */
[-CC-:B------:R-:W-:Y:S01]  /*dc60*/  FFMA.FTZ R174, R229, R14.reuse, -R162.reuse ;  /* 0x0000000ee5ae7223 */ /* 0x180fe200000108a2 */
[-CC-:B------:R-:W-:Y:S01]  /*dc70*/  FFMA.FTZ R169, R169, R14.reuse, -R162.reuse ;  /* 0x0000000ea9a97223 */ /* 0x180fe200000108a2 */
[-CC-:B------:R-:W-:Y:S01]  /*dc80*/  FFMA.FTZ R176, R231, R14.reuse, -R162.reuse ;  /* 0x0000000ee7b07223 */ /* 0x180fe200000108a2 */
[-CC-:B------:R-:W-:Y:S01]  /*dc90*/  FFMA.FTZ R173, R173, R14.reuse, -R162.reuse ;  /* 0x0000000eadad7223 */ /* 0x180fe200000108a2 */
[-CC-:B------:R-:W-:Y:S01]  /*dca0*/  FFMA.FTZ R178, R233, R14.reuse, -R162.reuse ;  /* 0x0000000ee9b27223 */ /* 0x180fe200000108a2 */
[----:B------:R-:W-:Y:S01]  /*dcb0*/  FFMA.FTZ R177, R177, R14, -R162 ;  /* 0x0000000eb1b17223 */ /* 0x000fe200000108a2 */
[----:B------:R-:W0:Y:S01]  /*dcc0*/  MUFU.TANH R156, R156 ;  /* 0x0000009c009c7308 */ /* 0x000e220000002400 */
[----:B-1----:R-:W-:-:S07]  /*dcd0*/  FMNMX.FTZ R166, R154, R15, !PT ;  /* 0x0000000f9aa67209 */ /* 0x002fce0007810000 */
[----:B------:R-:W1:Y:S01]  /*dce0*/  MUFU.TANH R179, R179 ;  /* 0x000000b300b37308 */ /* 0x000e620000002400 */
[----:B--2---:R-:W-:Y:S01]  /*dcf0*/  FMNMX.FTZ R15, R175, R166, !PT ;  /* 0x000000a6af0f7209 */ /* 0x004fe20007810000 */
[-CC-:B------:R-:W-:Y:S01]  /*dd00*/  FFMA.FTZ R166, R213, R14.reuse, -R162.reuse ;  /* 0x0000000ed5a67223 */ /* 0x180fe200000108a2 */
[----:B------:R-:W-:-:S05]  /*dd10*/  FFMA.FTZ R213, R235, R14, -R162 ;  /* 0x0000000eebd57223 */ /* 0x000fca00000108a2 */
[----:B------:R-:W2:Y:S08]  /*dd20*/  MUFU.TANH R158, R158 ;  /* 0x0000009e009e7308 */ /* 0x000eb00000002400 */
[----:B------:R-:W-:Y:S08]  /*dd30*/  MUFU.TANH R183, R183 ;  /* 0x000000b700b77308 */ /* 0x000ff00000002400 */
[----:B------:R0:W3:Y:S08]  /*dd40*/  MUFU.EX2 R160, R168 ;  /* 0x000000a800a07308 */ /* 0x0000f00000000800 */
[----:B------:R4:W5:Y:S01]  /*dd50*/  MUFU.EX2 R164, R170 ;  /* 0x000000aa00a47308 */ /* 0x0009620000000800 */
[----:B0-----:R-:W-:-:S04]  /*dd60*/  FMNMX.FTZ R168, R156, R15, !PT ;  /* 0x0000000f9ca87209 */ /* 0x001fc80007810000 */
[----:B-1----:R-:W-:-:S03]  /*dd70*/  FMNMX.FTZ R15, R179, R168, !PT ;  /* 0x000000a8b30f7209 */ /* 0x002fc60007810000 */
[----:B------:R-:W0:Y:S01]  /*dd80*/  MUFU.EX2 R153, R153 ;  /* 0x0000009900997308 */ /* 0x000e220000000800 */
[----:B--2---:R-:W-:Y:S01]  /*dd90*/  FMNMX.FTZ R168, R158, R15, !PT ;  /* 0x0000000f9ea87209 */ /* 0x004fe20007810000 */
[----:B----4-:R-:W-:Y:S01]  /*dda0*/  FFMA.FTZ R170, R225, R14, -R162 ;  /* 0x0000000ee1aa7223 */ /* 0x010fe200000108a2 */
[-C--:B---3--:R-:W-:Y:S01]  /*ddb0*/  FMUL.FTZ R24, R24, R160.reuse ;  /* 0x000000a018187220 */ /* 0x088fe20000410000 */
[----:B------:R-:W-:Y:S01]  /*ddc0*/  FMUL.FTZ R25, R25, R160 ;  /* 0x000000a019197220 */ /* 0x000fe20000410000 */
[----:B------:R-:W-:Y:S01]  /*ddd0*/  FMNMX.FTZ R168, R183, R168, !PT ;  /* 0x000000a8b7a87209 */ /* 0x000fe20007810000 */
[-C--:B------:R-:W-:Y:S01]  /*dde0*/  FMUL.FTZ R28, R28, R160.reuse ;  /* 0x000000a01c1c7220 */ /* 0x080fe20000410000 */
[----:B------:R-:W-:Y:S01]  /*ddf0*/  FMUL.FTZ R29, R29, R160 ;  /* 0x000000a01d1d7220 */ /* 0x000fe20000410000 */
[----:B------:R-:W1:Y:S01]  /*de00*/  MUFU.EX2 R166, R166 ;  /* 0x000000a600a67308 */ /* 0x000e620000000800 */
[----:B-----5:R-:W-:Y:S01]  /*de10*/  FFMA.FTZ R0, R160, R0, R164 ;  /* 0x00000000a0007223 */ /* 0x020fe200000100a4 */
[----:B------:R-:W2:Y:S01]  /*de20*/  SHFL.BFLY PT, R15, R168, 0x2, 0x1f ;  /* 0x0c401f00a80f7f89 */ /* 0x000ea200000e0000 */
        /* <DEDUP_REMOVED lines=23> */
[----:B--2---:R-:W-:Y:S01]  /*dfa0*/  FMNMX.FTZ R180, R168, R15, !PT ;  /* 0x0000000fa8b47209 */ /* 0x004fe20007810000 */
[-C--:B------:R-:W-:Y:S01]  /*dfb0*/  FMUL.FTZ R72, R72, R160.reuse ;  /* 0x000000a048487220 */ /* 0x080fe20000410000 */
[-C--:B------:R-:W-:Y:S01]  /*dfc0*/  FMUL.FTZ R73, R73, R160.reuse ;  /* 0x000000a049497220 */ /* 0x080fe20000410000 */
[-C--:B------:R-:W-:Y:S01]  /*dfd0*/  FMUL.FTZ R76, R76, R160.reuse ;  /* 0x000000a04c4c7220 */ /* 0x080fe20000410000 */
[-C--:B------:R-:W-:Y:S01]  /*dfe0*/  FMUL.FTZ R77, R77, R160.reuse ;  /* 0x000000a04d4d7220 */ /* 0x080fe20000410000 */
[----:B------:R-:W2:Y:S01]  /*dff0*/  SHFL.BFLY PT, R15, R180, 0x1, 0x1f ;  /* 0x0c201f00b40f7f89 */ /* 0x000ea200000e0000 */
        /* <DEDUP_REMOVED lines=23> */
[----:B--2---:R-:W-:Y:S01]  /*e170*/  FMNMX.FTZ R15, R180, R15, !PT ;  /* 0x0000000fb40f7209 */ /* 0x004fe20007810000 */
[----:B------:R-:W-:Y:S01]  /*e180*/  FFMA.FTZ R180, R181, R14, -R162 ;  /* 0x0000000eb5b47223 */ /* 0x000fe200000108a2 */
[----:B------:R-:W-:Y:S01]  /*e190*/  MUFU.EX2 R169, R169 ;  /* 0x000000a900a97308 */ /* 0x000fe20000000800 */
[-C--:B------:R-:W-:Y:S01]  /*e1a0*/  FMUL.FTZ R120, R120, R160.reuse ;  /* 0x000000a078787220 */ /* 0x080fe20000410000 */
[----:B------:R-:W-:Y:S01]  /*e1b0*/  FMUL.FTZ R121, R121, R160 ;  /* 0x000000a079797220 */ /* 0x000fe20000410000 */
[C---:B------:R-:W-:Y:S01]  /*e1c0*/  FADD.FTZ R181, -R15.reuse, R214 ;  /* 0x000000d60fb57221 */ /* 0x040fe20000010100 */
[----:B------:R-:W-:Y:S01]  /*e1d0*/  FMUL.FTZ R162, R15, R14 ;  /* 0x0000000e0fa27220 */ /* 0x000fe20000410000 */
[-C--:B------:R-:W-:Y:S01]  /*e1e0*/  FMUL.FTZ R124, R124, R160.reuse ;  /* 0x000000a07c7c7220 */ /* 0x080fe20000410000 */
[----:B------:R-:W-:Y:S01]  /*e1f0*/  FMUL.FTZ R125, R125, R160 ;  /* 0x000000a07d7d7220 */ /* 0x000fe20000410000 */
[----:B------:R-:W-:Y:S01]  /*e200*/  FMUL.FTZ R168, R181, R14 ;  /* 0x0000000eb5a87220 */ /* 0x000fe20000410000 */
[----:B------:R-:W-:-:S02]  /*e210*/  IMAD.MOV R181, RZ, RZ, -R195 ;  /* 0x000000ffffb57224 */ /* 0x000fc400078e0ac3 */
[-CC-:B------:R-:W-:Y:S01]  /*e220*/  FFMA.FTZ R21, R21, R14.reuse, -R162.reuse ;  /* 0x0000000e15157223 */ /* 0x180fe200000108a2 */
[-CC-:B------:R-:W-:Y:S01]  /*e230*/  FFMA.FTZ R182, R155, R14.reuse, -R162.reuse ;  /* 0x0000000e9bb67223 */ /* 0x180fe200000108a2 */
[-CC-:B------:R-:W-:Y:S01]  /*e240*/  FFMA.FTZ R155, R223, R14.reuse, -R162.reuse ;  /* 0x0000000edf9b7223 */ /* 0x180fe200000108a2 */
[-CC-:B------:R-:W-:Y:S01]  /*e250*/  FFMA.FTZ R194, R159, R14.reuse, -R162.reuse ;  /* 0x0000000e9fc27223 */ /* 0x180fe200000108a2 */
[----:B------:R-:W-:Y:S01]  /*e260*/  ISETP.NE.AND P2, PT, R192, R181, PT ;  /* 0x000000b5c000720c */ /* 0x000fe20003f45270 */
[----:B------:R-:W-:Y:S01]  /*e270*/  MUFU.EX2 R168, R168 ;  /* 0x000000a800a87308 */ /* 0x000fe20000000800 */
[----:B------:R-:W-:Y:S02]  /*e280*/  @!P1 VIADD R181, R185, 0x28c40 ;  /* 0x00028c40b9b59836 */ /* 0x000fe40000000000 */
[-CC-:B------:R-:W-:Y:S01]  /*e290*/  FFMA.FTZ R214, R163, R14.reuse, -R162.reuse ;  /* 0x0000000ea3d67223 */ /* 0x180fe200000108a2 */
[-CC-:B------:R-:W-:Y:S01]  /*e2a0*/  FFMA.FTZ R159, R237, R14.reuse, -R162.reuse ;  /* 0x0000000eed9f7223 */ /* 0x180fe200000108a2 */
[-C--:B------:R-:W-:Y:S01]  /*e2b0*/  FFMA.FTZ R226, R175, R14.reuse, -R162 ;  /* 0x0000000eafe27223 */ /* 0x080fe200000108a2 */
[----:B0-----:R-:W-:Y:S01]  /*e2c0*/  FADD.FTZ R175, R153, R0 ;  /* 0x0000000099af7221 */ /* 0x001fe20000010000 */
[----:B------:R-:W-:Y:S01]  /*e2d0*/  @!P1 PRMT R181, RZ, 0x654, R181 ;  /* 0x00000654ffb59816 */ /* 0x000fe200000000b5 */
[-CC-:B------:R-:W-:Y:S01]  /*e2e0*/  FFMA.FTZ R20, R20, R14.reuse, -R162.reuse ;  /* 0x0000000e14147223 */ /* 0x180fe200000108a2 */
[----:B------:R-:W0:Y:S01]  /*e2f0*/  MUFU.EX2 R21, R21 ;  /* 0x0000001500157308 */ /* 0x000e220000000800 */
[----:B-1----:R-:W-:Y:S01]  /*e300*/  FADD.FTZ R0, R166, R175 ;  /* 0x000000afa6007221 */ /* 0x002fe20000010000 */
[----:B------:R1:W-:Y:S01]  /*e310*/  @!P1 SYNCS.ARRIVE.TRANS64.RED.A1T0 RZ, [R181+URZ], RZ ;  /* 0x000000ffb5ff99a7 */ /* 0x0003e2000810043f */
[----:B------:R-:W-:Y:S01]  /*e320*/  FFMA.FTZ R224, R171, R14, -R162 ;  /* 0x0000000eabe07223 */ /* 0x000fe200000108a2 */
[----:B------:R-:W-:-:S02]  /*e330*/  @!P2 IMAD R163, R187, 0x40, R190 ;  /* 0x00000040bba3a824 */ /* 0x000fc400078e02be */
[-CC-:B------:R-:W-:Y:S01]  /*e340*/  FFMA.FTZ R154, R154, R14.reuse, -R162.reuse ;  /* 0x0000000e9a9a7223 */ /* 0x180fe200000108a2 */
[-CC-:B------:R-:W-:Y:S01]  /*e350*/  FFMA.FTZ R156, R156, R14.reuse, -R162.reuse ;  /* 0x0000000e9c9c7223 */ /* 0x180fe200000108a2 */
[-CC-:B------:R-:W-:Y:S01]  /*e360*/  FFMA.FTZ R179, R179, R14.reuse, -R162.reuse ;  /* 0x0000000eb3b37223 */ /* 0x180fe200000108a2 */
[----:B------:R-:W2:Y:S01]  /*e370*/  MUFU.EX2 R182, R182 ;  /* 0x000000b600b67308 */ /* 0x000ea20000000800 */
[--C-:B------:R-:W-:Y:S01]  /*e380*/  FFMA.FTZ R171, R158, R14, -R162.reuse ;  /* 0x0000000e9eab7223 */ /* 0x100fe200000108a2 */
[----:B-1----:R-:W-:Y:S01]  /*e390*/  @!P2 LEA R181, R163, R2, 0x2 ;  /* 0x00000002a3b5a211 */ /* 0x002fe200078e10ff */
[-CC-:B------:R-:W-:Y:S01]  /*e3a0*/  FFMA.FTZ R163, R167, R14.reuse, -R162.reuse ;  /* 0x0000000ea7a37223 */ /* 0x180fe200000108a2 */
[-CC-:B------:R-:W-:Y:S01]  /*e3b0*/  FFMA.FTZ R167, R152, R14.reuse, -R162.reuse ;  /* 0x0000000e98a77223 */ /* 0x180fe200000108a2 */
[----:B------:R-:W-:Y:S01]  /*e3c0*/  FFMA.FTZ R183, R183, R14, -R162 ;  /* 0x0000000eb7b77223 */ /* 0x000fe200000108a2 */
[-C--:B------:R-:W-:Y:S01]  /*e3d0*/  FMUL.FTZ R128, R128, R160.reuse ;  /* 0x000000a080807220 */ /* 0x080fe20000410000 */
[----:B------:R-:W-:Y:S01]  /*e3e0*/  @!P2 STS [R181+0x28800], R160 ;  /* 0x028800a0b500a388 */ /* 0x000fe20000000800 */
[----:B------:R-:W1:Y:S01]  /*e3f0*/  MUFU.EX2 R155, R155 ;  /* 0x0000009b009b7308 */ /* 0x000e620000000800 */
[----:B0-----:R-:W-:Y:S01]  /*e400*/  FFMA.FTZ R175, R168, R3, R21 ;  /* 0x00000003a8af7223 */ /* 0x001fe20000010015 */
[-C--:B------:R-:W-:Y:S01]  /*e410*/  FMUL.FTZ R129, R129, R160.reuse ;  /* 0x000000a081817220 */ /* 0x080fe20000410000 */
[----:B------:R0:W-:Y:S01]  /*e420*/  @!P2 STS [R181+0x28820], R168 ;  /* 0x028820a8b500a388 */ /* 0x0001e20000000800 */
        /* <DEDUP_REMOVED lines=9> */
[----:B0-----:R-:W-:Y:S01]  /*e4c0*/  FADD.FTZ R181, R157, R0 ;  /* 0x000000009db57221 */ /* 0x001fe20000010000 */
[----:B--2---:R-:W-:Y:S01]  /*e4d0*/  FADD.FTZ R0, R182, R175 ;  /* 0x000000afb6007221 */ /* 0x004fe20000010000 */
[-C--:B------:R-:W-:Y:S01]  /*e4e0*/  FMUL.FTZ R148, R148, R160.reuse ;  /* 0x000000a094947220 */ /* 0x080fe20000410000 */
[----:B------:R-:W0:Y:S01]  /*e4f0*/  MUFU.EX2 R159, R159 ;  /* 0x0000009f009f7308 */ /* 0x000e220000000800 */
[----:B------:R-:W-:Y:S01]  /*e500*/  FADD.FTZ R152, R170, R181 ;  /* 0x000000b5aa987221 */ /* 0x000fe20000010000 */
[----:B-1----:R-:W-:Y:S01]  /*e510*/  FADD.FTZ R175, R155, R0 ;  /* 0x000000009baf7221 */ /* 0x002fe20000010000 */
[----:B------:R-:W-:Y:S01]  /*e520*/  FMUL.FTZ R149, R149, R160 ;  /* 0x000000a095957220 */ /* 0x000fe20000410000 */
[----:B------:R-:W-:Y:S01]  /*e530*/  F2FP.BF16.F32.PACK_AB R158, R165, R172 ;  /* 0x000000aca59e723e */ /* 0x000fe200000010ff */
[----:B------:R-:W-:Y:S01]  /*e540*/  FADD.FTZ R181, R161, R152 ;  /* 0x00000098a1b57221 */ /* 0x000fe20000010000 */
[-C--:B------:R-:W-:Y:S01]  /*e550*/  FMUL.FTZ R26, R26, R168.reuse ;  /* 0x000000a81a1a7220 */ /* 0x080fe20000410000 */
[-C--:B------:R-:W-:Y:S01]  /*e560*/  FMUL.FTZ R27, R27, R168.reuse ;  /* 0x000000a81b1b7220 */ /* 0x080fe20000410000 */
[----:B------:R-:W1:Y:S01]  /*e570*/  MUFU.EX2 R214, R214 ;  /* 0x000000d600d67308 */ /* 0x000e620000000800 */
[----:B---3--:R-:W-:Y:S01]  /*e580*/  FADD.FTZ R0, R194, R175 ;  /* 0x000000afc2007221 */ /* 0x008fe20000010000 */
[----:B------:R-:W-:Y:S01]  /*e590*/  FADD.FTZ R152, R172, R181 ;  /* 0x000000b5ac987221 */ /* 0x000fe20000010000 */
[----:B------:R-:W-:Y:S01]  /*e5a0*/  F2FP.BF16.F32.PACK_AB R155, R194, R155 ;  /* 0x0000009bc29b723e */ /* 0x000fe200000010ff */
[-C--:B------:R-:W-:Y:S01]  /*e5b0*/  FMUL.FTZ R30, R30, R168.reuse ;  /* 0x000000a81e1e7220 */ /* 0x080fe20000410000 */
[-C--:B------:R-:W-:Y:S01]  /*e5c0*/  FMUL.FTZ R31, R31, R168.reuse ;  /* 0x000000a81f1f7220 */ /* 0x080fe20000410000 */
[----:B------:R-:W-:Y:S01]  /*e5d0*/  FADD.FTZ R187, R165, R152 ;  /* 0x00000098a5bb7221 */ /* 0x000fe20000010000 */
[-C--:B------:R-:W-:Y:S01]  /*e5e0*/  FMUL.FTZ R34, R34, R168.reuse ;  /* 0x000000a822227220 */ /* 0x080fe20000410000 */
[----:B------:R-:W2:Y:S01]  /*e5f0*/  MUFU.EX2 R20, R20 ;  /* 0x0000001400147308 */ /* 0x000ea20000000800 */
[----:B0-----:R-:W-:Y:S01]  /*e600*/  FADD.FTZ R181, R159, R0 ;  /* 0x000000009fb57221 */ /* 0x001fe20000010000 */
[----:B------:R-:W-:Y:S01]  /*e610*/  FADD.FTZ R152, R174, R187 ;  /* 0x000000bbae987221 */ /* 0x000fe20000010000 */
        /* <DEDUP_REMOVED lines=13> */
[----:B------:R-:W-:Y:S01]  /*e6f0*/  MUFU.EX2 R176, R176 ;  /* 0x000000b000b07308 */ /* 0x000fe20000000800 */
[----:B--2---:R-:W-:Y:S01]  /*e700*/  FADD.FTZ R0, R20, R181 ;  /* 0x000000b514007221 */ /* 0x004fe20000010000 */
[----:B------:R-:W-:Y:S01]  /*e710*/  FADD.FTZ R181, R169, R152 ;  /* 0x00000098a9b57221 */ /* 0x000fe20000010000 */
[----:B------:R-:W-:Y:S01]  /*e720*/  F2FP.BF16.F32.PACK_AB R152, R153, R164 ;  /* 0x000000a49998723e */ /* 0x000fe200000010ff */
        /* <DEDUP_REMOVED lines=48> */
[----:B------:R-:W-:Y:S01]  /*ea30*/  FMUL.FTZ R134, R134, R168 ;  /* 0x000000a886867220 */ /* 0x000fe20000410000 */
[----:B------:R-:W-:Y:S01]  /*ea40*/  FADD.FTZ R181, R173, R154 ;  /* 0x0000009aadb57221 */ /* 0x000fe20000010000 */
[----:B------:R-:W-:Y:S01]  /*ea50*/  F2FP.BF16.F32.PACK_AB R154, R157, R166 ;  /* 0x000000a69d9a723e */ /* 0x000fe200000010ff */
[-C--:B------:R-:W-:Y:S01]  /*ea60*/  FMUL.FTZ R135, R135, R168.reuse ;  /* 0x000000a887877220 */ /* 0x080fe20000410000 */
[----:B------:R-:W2:Y:S01]  /*ea70*/  MUFU.EX2 R226, R226 ;  /* 0x000000e200e27308 */ /* 0x000ea20000000800 */
[----:B-1----:R-:W-:Y:S01]  /*ea80*/  FADD.FTZ R160, R178, R181 ;  /* 0x000000b5b2a07221 */ /* 0x002fe20000010000 */
[----:B---3--:R-:W-:Y:S01]  /*ea90*/  FADD.FTZ R153, R3, R0 ;  /* 0x0000000003997221 */ /* 0x008fe20000010000 */
[-C--:B------:R-:W-:Y:S01]  /*eaa0*/  FMUL.FTZ R138, R138, R168.reuse ;  /* 0x000000a88a8a7220 */ /* 0x080fe20000410000 */
[-C--:B------:R-:W-:Y:S01]  /*eab0*/  FMUL.FTZ R139, R139, R168.reuse ;  /* 0x000000a88b8b7220 */ /* 0x080fe20000410000 */
[-C--:B------:R-:W-:Y:S01]  /*eac0*/  FMUL.FTZ R142, R142, R168.reuse ;  /* 0x000000a88e8e7220 */ /* 0x080fe20000410000 */
[-C--:B------:R-:W-:Y:S01]  /*ead0*/  FMUL.FTZ R143, R143, R168.reuse ;  /* 0x000000a88f8f7220 */ /* 0x080fe20000410000 */
[----:B------:R-:W-:Y:S01]  /*eae0*/  FMUL.FTZ R146, R146, R168 ;  /* 0x000000a892927220 */ /* 0x000fe20000410000 */
[----:B------:R-:W1:Y:S01]  /*eaf0*/  MUFU.EX2 R177, R177 ;  /* 0x000000b100b17308 */ /* 0x000e620000000800 */
[----:B0-----:R-:W-:Y:S01]  /*eb00*/  FADD.FTZ R162, R213, R160 ;  /* 0x000000a0d5a27221 */ /* 0x001fe20000010000 */
[----:B------:R-:W-:Y:S01]  /*eb10*/  F2FP.BF16.F32.PACK_AB R160, R169, R174 ;  /* 0x000000aea9a0723e */ /* 0x000fe200000010ff */
[----:B------:R-:W-:Y:S01]  /*eb20*/  FMUL.FTZ R147, R147, R168 ;  /* 0x000000a893937220 */ /* 0x000fe20000410000 */
[----:B------:R-:W-:Y:S01]  /*eb30*/  F2FP.BF16.F32.PACK_AB R164, R213, R178 ;  /* 0x000000b2d5a4723e */ /* 0x000fe200000010ff */
[-C--:B------:R-:W-:Y:S01]  /*eb40*/  FMUL.FTZ R150, R150, R168.reuse ;  /* 0x000000a896967220 */ /* 0x080fe20000410000 */
[----:B------:R-:W-:-:S02]  /*eb50*/  FMUL.FTZ R151, R151, R168 ;  /* 0x000000a897977220 */ /* 0x000fc40000410000 */
[----:B------:R0:W3:Y:S01]  /*eb60*/  MUFU.EX2 R175, R156 ;  /* 0x0000009c00af7308 */ /* 0x0000e20000000800 */
[----:B--2---:R-:W-:-:S07]  /*eb70*/  FADD.FTZ R0, R226, R153 ;  /* 0x00000099e2007221 */ /* 0x004fce0000010000 */
[----:B------:R-:W2:Y:S01]  /*eb80*/  MUFU.EX2 R180, R180 ;  /* 0x000000b400b47308 */ /* 0x000ea20000000800 */
[----:B0-----:R-:W-:Y:S01]  /*eb90*/  F2FP.BF16.F32.PACK_AB R156, R161, R170 ;  /* 0x000000aaa19c723e */ /* 0x001fe200000010ff */
[----:B-1----:R-:W-:Y:S01]  /*eba0*/  FADD.FTZ R153, R177, R162 ;  /* 0x000000a2b1997221 */ /* 0x002fe20000010000 */
[----:B------:R-:W-:Y:S02]  /*ebb0*/  F2FP.BF16.F32.PACK_AB R162, R173, R176 ;  /* 0x000000b0ada2723e */ /* 0x000fe400000010ff */
[----:B------:R-:W-:-:S03]  /*ebc0*/  F2FP.BF16.F32.PACK_AB R161, R224, R167 ;  /* 0x000000a7e0a1723e */ /* 0x000fc600000010ff */
[----:B------:R-:W0:Y:S01]  /*ebd0*/  MUFU.EX2 R228, R179 ;  /* 0x000000b300e47308 */ /* 0x000e220000000800 */
[----:B---3--:R-:W-:-:S07]  /*ebe0*/  FADD.FTZ R157, R175, R0 ;  /* 0x00000000af9d7221 */ /* 0x008fce0000010000 */
[----:B------:R-:W1:Y:S01]  /*ebf0*/  MUFU.EX2 R171, R171 ;  /* 0x000000ab00ab7308 */ /* 0x000e620000000800 */
[----:B--2---:R-:W-:Y:S01]  /*ec00*/  FADD.FTZ R0, R180, R153 ;  /* 0x00000099b4007221 */ /* 0x004fe20000010000 */
[----:B------:R-:W-:Y:S01]  /*ec10*/  F2FP.BF16.F32.PACK_AB R153, R182, R21 ;  /* 0x00000015b699723e */ /* 0x000fe200000010ff */
[----:B------:R-:W-:Y:S01]  /*ec20*/  BAR.SYNC.DEFER_BLOCKING 0xf, 0x100 ;  /* 0x03c4000000007b1d */ /* 0x000fe20000010000 */
[----:B------:R-:W-:-:S05]  /*ec30*/  F2FP.BF16.F32.PACK_AB R166, R180, R177 ;  /* 0x000000b1b4a6723e */ /* 0x000fca00000010ff */
[----:B------:R-:W2:Y:S01]  /*ec40*/  MUFU.EX2 R170, R183 ;  /* 0x000000b700aa7308 */ /* 0x000ea20000000800 */
[----:B0-----:R-:W-:Y:S01]  /*ec50*/  FADD.FTZ R172, R228, R157 ;  /* 0x0000009de4ac7221 */ /* 0x001fe20000010000 */
[----:B------:R-:W-:Y:S02]  /*ec60*/  F2FP.BF16.F32.PACK_AB R157, R214, R159 ;  /* 0x0000009fd69d723e */ /* 0x000fe400000010ff */
[----:B------:R-:W-:Y:S02]  /*ec70*/  F2FP.BF16.F32.PACK_AB R159, R163, R20 ;  /* 0x00000014a39f723e */ /* 0x000fe400000010ff */
[----:B------:R-:W-:Y:S02]  /*ec80*/  F2FP.BF16.F32.PACK_AB R163, R226, R3 ;  /* 0x00000003e2a3723e */ /* 0x000fe400000010ff */
[----:B------:R-:W-:Y:S01]  /*ec90*/  F2FP.BF16.F32.PACK_AB R165, R228, R175 ;  /* 0x000000afe4a5723e */ /* 0x000fe200000010ff */
[----:B-1----:R-:W-:Y:S01]  /*eca0*/  FADD.FTZ R21, R171, R172 ;  /* 0x000000acab157221 */ /* 0x002fe20000010000 */
[C---:B--2---:R-:W-:Y:S01]  /*ecb0*/  F2FP.BF16.F32.PACK_AB R167, R170.reuse, R171 ;  /* 0x000000abaaa7723e */ /* 0x044fe200000010ff */
[----:B------:R0:W-:Y:S02]  /*ecc0*/  STSM.16.M88.4 [R196+0x26800], R152 ;  /* 0x02680098c4007844 */ /* 0x0001e40000000200 */
[----:B------:R-:W-:-:S02]  /*ecd0*/  FADD.FTZ R3, R170, R21 ;  /* 0x00000015aa037221 */ /* 0x000fc40000010000 */
[----:B------:R0:W-:Y:S04]  /*ece0*/  STSM.16.M88.4 [R199], R156 ;  /* 0x0000009cc7007844 */ /* 0x0001e80000000200 */
[----:B------:R0:W-:Y:S04]  /*ecf0*/  STSM.16.M88.4 [R197], R160 ;  /* 0x000000a0c5007844 */ /* 0x0001e80000000200 */
[----:B------:R0:W-:Y:S01]  /*ed00*/  STSM.16.M88.4 [R198], R164 ;  /* 0x000000a4c6007844 */ /* 0x0001e20000000200 */
[----:B------:R-:W-:Y:S05]  /*ed10*/  @!P0 BRA `(.L_x_6408) ;  /* 0x0000000000048947 */ /* 0x000fea0003800000 */
[----:B------:R-:W-:Y:S01]  /*ed20*/  BPT.TRAP 0x1 ;  /* 0x000000040000795c */ /* 0x000fe20000300000 */
.L_x_6408:
[----:B------:R1:W2:Y:S01]  /*ed30*/  SYNCS.PHASECHK.TRANS64.TRYWAIT P2, [R185+URZ+0x28c50], R186 ;  /* 0x028c50bab90075a7 */ /* 0x0002a2000804017f */
[----:B------:R-:W-:Y:S05]  /*ed40*/  @!P0 BRA `(.L_x_6409) ;  /* 0x0000000000048947 */ /* 0x000fea0003800000 */
[----:B------:R-:W-:Y:S01]  /*ed50*/  BPT.TRAP 0x1 ;  /* 0x000000040000795c */ /* 0x000fe20000300000 */
.L_x_6409:
[----:B------:R-:W-:Y:S04]  /*ed60*/  BSSY B1, `(.L_x_6410) ;  /* 0x0000004000017945 */ /* 0x000fe80003800000 */
[----:B--2---:R-:W-:Y:S05]  /*ed70*/  @P2 BRA `(.L_x_6411) ;  /* 0x0000000000082947 */ /* 0x004fea0003800000 */
[----:B------:R-:W2:Y:S02]  /*ed80*/  SYNCS.PHASECHK.TRANS64.TRYWAIT P2, [R185+URZ+0x28c50], R186 ;  /* 0x028c50bab90075a7 */ /* 0x000ea4000804017f */
[----:B--2---:R-:W-:Y:S05]  /*ed90*/  @!P2 BRA `(.L_x_6412) ;  /* 0x000000a40054a947 */ /* 0x004fea0003800000 */
.L_x_6411:
[----:B------:R-:W-:Y:S05]  /*eda0*/  BSYNC B1 ;  /* 0x0000000000017941 */ /* 0x000fea0003800000 */
.L_x_6410:
[----:B------:R-:W-:Y:S01]  /*edb0*/  IMAD R20, R18, 0x1000, R184 ;  /* 0x0000100012147824 */ /* 0x000fe200078e02b8 */
[----:B------:R-:W-:Y:S01]  /*edc0*/  WARPGROUP.ARRIVE ;  /* 0x00000000000079c5 */ /* 0x000fe20000000000 */
[----:B------:R-:W-:Y:S01]  /*edd0*/  IMAD.MOV.U32 R21, RZ, RZ, 0x40000040 ;  /* 0x40000040ff157424 */ /* 0x000fe200078e00ff */
[----:B------:R-:W-:Y:S01]  /*ede0*/  ISETP.GT.AND P2, PT, R212, RZ, PT ;  /* 0x000000ffd400720c */ /* 0x000fe20003f44270 */
[----:B-12---:R-:W-:Y:S01]  /*edf0*/  @!P1 VIADD R185, R185, 0x28c60 ;  /* 0x00028c60b9b99836 */ /* 0x006fe20000000000 */
        /* <DEDUP_REMOVED lines=10> */
[----:B0-----:R-:W-:Y:S01]  /*eea0*/  VIADD R152, R20, 0x80 ;  /* 0x0000008014987836 */ /* 0x001fe20000000000 */
        /* <DEDUP_REMOVED lines=31> */
.L_x_6402:
[----:B------:R-:W-:Y:S05]  /*f0a0*/  BSYNC B0 ;  /* 0x0000000000007941 */ /* 0x000fea0003800000 */
.L_x_6401:
[----:B------:R-:W3:Y:S01]  /*f0b0*/  SHFL.BFLY PT, R5, R0, 0x2, 0x1f ;  /* 0x0c401f0000057f89 */ /* 0x000ee200000e0000 */
[----:B------:R-:W-:Y:S02]  /*f0c0*/  IMAD.MOV R11, RZ, RZ, -R195 ;  /* 0x000000ffff0b7224 */ /* 0x000fe400078e0ac3 */
[----:B------:R-:W-:Y:S01]  /*f0d0*/  IMAD.MOV.U32 R166, RZ, RZ, -0x800000 ;  /* 0xff800000ffa67424 */ /* 0x000fe200078e00ff */
[----:B------:R-:W4:Y:S01]  /*f0e0*/  SHFL.BFLY PT, R6, R3, 0x2, 0x1f ;  /* 0x0c401f0003067f89 */ /* 0x000f2200000e0000 */
[----:B------:R-:W-:Y:S01]  /*f0f0*/  IMAD.MOV.U32 R167, RZ, RZ, -0x800000 ;  /* 0xff800000ffa77424 */ /* 0x000fe200078e00ff */
[----:B------:R-:W-:Y:S08]  /*f100*/  BAR.ARV 0x8, 0xa0 ;  /* 0x0202800000007b1d */ /* 0x000ff00000002000 */
[----:B------:R-:W-:Y:S01]  /*f110*/  BAR.SYNC.DEFER_BLOCKING 0xf, 0x100 ;  /* 0x03c4000000007b1d */ /* 0x000fe20000010000 */
[----:B------:R-:W-:Y:S01]  /*f120*/  ISETP.NE.AND P0, PT, R192, R11, PT ;  /* 0x0000000bc000720c */ /* 0x000fe20003f05270 */
[----:B------:R-:W-:-:S02]  /*f130*/  VIADD R207, R207, 0x1 ;  /* 0x00000001cfcf7836 */ /* 0x000fc40000000000 */
[----:B---3--:R-:W-:Y:S01]  /*f140*/  FADD.FTZ R5, R5, R0 ;  /* 0x0000000005057221 */ /* 0x008fe20000010000 */
[----:B----4-:R-:W-:-:S04]  /*f150*/  FADD.FTZ R7, R6, R3 ;  /* 0x0000000306077221 */ /* 0x010fc80000010000 */
[----:B------:R-:W3:Y:S01]  /*f160*/  SHFL.BFLY PT, R4, R5, 0x1, 0x1f ;  /* 0x0c201f0005047f89 */ /* 0x000ee200000e0000 */
[----:B------:R-:W-:-:S03]  /*f170*/  IMAD.MOV.U32 R3, RZ, RZ, RZ ;  /* 0x000000ffff037224 */ /* 0x000fc600078e00ff */
[----:B------:R-:W4:Y:S01]  /*f180*/  SHFL.BFLY PT, R6, R7, 0x1, 0x1f ;  /* 0x0c201f0007067f89 */ /* 0x000f2200000e0000 */
[----:B---3--:R-:W-:Y:S01]  /*f190*/  FADD.FTZ R9, R5, R4 ;  /* 0x0000000405097221 */ /* 0x008fe20000010000 */
[C---:B------:R-:W-:Y:S01]  /*f1a0*/  @!P0 LEA R5, R18.reuse, R190, 0x6 ;  /* 0x000000be12058211 */ /* 0x040fe200078e30ff */
[----:B------:R-:W-:Y:S02]  /*f1b0*/  VIADD R4, R18, 0x1 ;  /* 0x0000000112047836 */ /* 0x000fe40000000000 */
[----:B----4-:R-:W-:Y:S01]  /*f1c0*/  FADD.FTZ R0, R7, R6 ;  /* 0x0000000607007221 */ /* 0x010fe20000010000 */
[----:B------:R-:W-:Y:S01]  /*f1d0*/  FSETP.NE.FTZ.AND P2, PT, R9, RZ, PT ;  /* 0x000000ff0900720b */ /* 0x000fe20003f55000 */
[----:B------:R-:W-:Y:S01]  /*f1e0*/  IMAD.MOV.U32 R6, RZ, RZ, RZ ;  /* 0x000000ffff067224 */ /* 0x000fe200078e00ff */
[----:B------:R-:W-:Y:S01]  /*f1f0*/  ISETP.NE.AND P1, PT, R4, 0x2, PT ;  /* 0x000000020400780c */ /* 0x000fe20003f25270 */
[----:B------:R-:W-:Y:S01]  /*f200*/  @!P0 IMAD R5, R5, 0x4, R2 ;  /* 0x0000000405058824 */ /* 0x000fe200078e0202 */
[----:B------:R-:W-:-:S02]  /*f210*/  FSETP.NE.FTZ.AND P3, PT, R0, RZ, PT ;  /* 0x000000ff0000720b */ /* 0x000fc40003f75000 */
[----:B------:R-:W-:-:S04]  /*f220*/  SEL R8, RZ, 0x1, P1 ;  /* 0x00000001ff087807 */ /* 0x000fc80000800000 */
[----:B------:R-:W-:-:S03]  /*f230*/  LOP3.LUT R19, R19, R8, RZ, 0x3c, !PT ;  /* 0x0000000813137212 */ /* 0x000fc600078e3cff */
[----:B------:R-:W3:Y:S01]  /*f240*/  @P2 MUFU.RCP R3, R9 ;  /* 0x0000000900032308 */ /* 0x000ee20000001000 */
[----:B------:R-:W-:-:S03]  /*f250*/  @P2 FMUL.FTZ R18, R14, 0.69314718246459960938 ;  /* 0x3f3172180e122820 */ /* 0x000fc60000410000 */
[----:B------:R-:W-:-:S04]  /*f260*/  @P3 FMUL.FTZ R14, R14, 0.69314718246459960938 ;  /* 0x3f3172180e0e3820 */ /* 0x000fc80000410000 */
[----:B------:R-:W4:Y:S08]  /*f270*/  @P3 MUFU.RCP R6, R0 ;  /* 0x0000000000063308 */ /* 0x000f300000001000 */
[----:B------:R-:W5:Y:S01]  /*f280*/  @P2 MUFU.LG2 R2, R9 ;  /* 0x0000000900022308 */ /* 0x000f620000000c00 */
[----:B---3--:R-:W-:Y:S01]  /*f290*/  @!P0 STS [R5+0x28800], R3 ;  /* 0x0288000305008388 */ /* 0x008fe20000000800 */
[-C--:B------:R-:W-:Y:S01]  /*f2a0*/  FMUL.FTZ R175, R24, R3.reuse ;  /* 0x0000000318af7220 */ /* 0x080fe20000410000 */
[-C--:B------:R-:W-:Y:S01]  /*f2b0*/  FMUL.FTZ R24, R33, R3.reuse ;  /* 0x0000000321187220 */ /* 0x080fe20000410000 */
[-C--:B------:R-:W-:Y:S01]  /*f2c0*/  FMUL.FTZ R173, R25, R3.reuse ;  /* 0x0000000319ad7220 */ /* 0x080fe20000410000 */
[-C--:B------:R-:W-:Y:S01]  /*f2d0*/  FMUL.FTZ R174, R28, R3.reuse ;  /* 0x000000031cae7220 */ /* 0x080fe20000410000 */
[-C--:B------:R-:W-:Y:S01]  /*f2e0*/  FMUL.FTZ R12, R29, R3.reuse ;  /* 0x000000031d0c7220 */ /* 0x080fe20000410000 */
[-C--:B------:R-:W-:Y:S01]  /*f2f0*/  FMUL.FTZ R172, R32, R3.reuse ;  /* 0x0000000320ac7220 */ /* 0x080fe20000410000 */
[----:B------:R-:W3:Y:S01]  /*f300*/  @P3 MUFU.LG2 R20, R0 ;  /* 0x0000000000143308 */ /* 0x000ee20000000c00 */
[----:B----4-:R4:W-:Y:S01]  /*f310*/  @!P0 STS [R5+0x28820], R6 ;  /* 0x0288200605008388 */ /* 0x0109e20000000800 */
[-C--:B------:R-:W-:Y:S01]  /*f320*/  FMUL.FTZ R171, R36, R3.reuse ;  /* 0x0000000324ab7220 */ /* 0x080fe20000410000 */
[-C--:B0-----:R-:W-:Y:S01]  /*f330*/  FMUL.FTZ R169, R37, R3.reuse ;  /* 0x0000000325a97220 */ /* 0x081fe20000410000 */
[-C--:B------:R-:W-:Y:S01]  /*f340*/  FMUL.FTZ R170, R40, R3.reuse ;  /* 0x0000000328aa7220 */ /* 0x080fe20000410000 */
[-C--:B------:R-:W-:Y:S01]  /*f350*/  FMUL.FTZ R28, R41, R3.reuse ;  /* 0x00000003291c7220 */ /* 0x080fe20000410000 */
[-C--:B------:R-:W-:Y:S01]  /*f360*/  FMUL.FTZ R165, R44, R3.reuse ;  /* 0x000000032ca57220 */ /* 0x080fe20000410000 */
[-C--:B------:R-:W-:Y:S01]  /*f370*/  FMUL.FTZ R163, R45, R3.reuse ;  /* 0x000000032da37220 */ /* 0x080fe20000410000 */
[-C--:B------:R-:W-:Y:S01]  /*f380*/  FMUL.FTZ R164, R48, R3.reuse ;  /* 0x0000000330a47220 */ /* 0x080fe20000410000 */
[----:B-----5:R-:W-:Y:S01]  /*f390*/  @P2 FMUL.FTZ R21, R2, 0.69314718246459960938 ;  /* 0x3f31721802152820 */ /* 0x020fe20000410000 */
        /* <DEDUP_REMOVED lines=56> */
[----:B------:R-:W-:Y:S01]  /*f720*/  @P2 FFMA.FTZ R166, R18, R13, R21 ;  /* 0x0000000d12a62223 */ /* 0x000fe20000010015 */
[----:B------:R-:W-:Y:S01]  /*f730*/  PLOP3.LUT P0, PT, PT, PT, PT, 0x8, 0x0 ;  /* 0x000000000000781c */ /* 0x000fe20003f0e170 */
        /* <DEDUP_REMOVED lines=63> */
.L_x_6323:
[----:B------:R-:W-:Y:S05]  /*fb30*/  BSYNC B7 ;  /* 0x0000000000077941 */ /* 0x000fea0003800000 */
.L_x_6321:
[----:B------:R-:W0:Y:S08]  /*fb40*/  S2UR UR5, SR_CgaCtaId ;  /* 0x00000000000579c3 */ /* 0x000e300000008800 */
[----:B------:R-:W-:Y:S06]  /*fb50*/  BAR.SYNC.DEFER_BLOCKING 0x5, 0x120 ;  /* 0x0144800000007b1d */ /* 0x000fec0000010000 */
[----:B------:R-:W-:Y:S01]  /*fb60*/  UMOV UR4, 0x400 ;  /* 0x0000040000047882 */ /* 0x000fe20000000000 */
[----:B------:R-:W-:Y:S01]  /*fb70*/  BSSY B0, `(.L_x_6414) ;  /* 0x000026d000007945 */ /* 0x000fe20003800000 */
[----:B0-----:R-:W-:-:S06]  /*fb80*/  ULEA UR4, UR5, UR4, 0x18 ;  /* 0x0000000405047291 */ /* 0x001fcc000f8ec03f */
[----:B------:R-:W-:-:S05]  /*fb90*/  IMAD.U32 R2, RZ, RZ, UR4 ;  /* 0x00000004ff027e24 */ /* 0x000fca000f8e00ff */
[----:B--2---:R0:W2:Y:S01]  /*fba0*/  LDS.128 R184, [R2+0x28cd0] ;  /* 0x028cd00002b87984 */ /* 0x0040a20000000c00 */
        /* <DEDUP_REMOVED lines=26> */
[----:B------:R-:W-:Y:S01]  /*fd50*/  F2FP.BF16.F32.PACK_AB R104, R105, R104 ;  /* 0x000000686968723e */ /* 0x000fe200000010ff */
[----:B------:R-:W-:Y:S01]  /*fd60*/  IMAD.MOV.U32 R0, RZ, RZ, RZ ;  /* 0x000000ffff007224 */ /* 0x000fe200078e00ff */
[C---:B------:R-:W-:Y:S02]  /*fd70*/  IADD3 R177, P1, R110.reuse, 0x20, RZ ;  /* 0x000000206eb17810 */ /* 0x040fe40007f3e0ff */
[----:B------:R-:W-:-:S02]  /*fd80*/  IADD3 R183, P3, R110, 0x2000, RZ ;  /* 0x000020006eb77810 */ /* 0x000fc40007f7e0ff */
[----:B------:R-:W-:Y:S02]  /*fd90*/  LOP3.LUT R32, R177, 0x380, RZ, 0xc0, !PT ;  /* 0x00000380b1207812 */ /* 0x000fe400078ec0ff */
[----:B------:R-:W-:Y:S01]  /*fda0*/  IADD3 R48, P6, R110, 0x2020, RZ ;  /* 0x000020206e307810 */ /* 0x000fe20007fde0ff */
[--C-:B------:R-:W-:Y:S01]  /*fdb0*/  IMAD.X R45, RZ, RZ, R111.reuse, P3 ;  /* 0x000000ffff2d7224 */ /* 0x100fe200018e066f */
[----:B------:R-:W-:Y:S02]  /*fdc0*/  SHF.R.U64 R32, R32, 0x3, RZ ;  /* 0x0000000320207819 */ /* 0x000fe400000012ff */
[----:B------:R-:W-:Y:S01]  /*fdd0*/  LOP3.LUT R44, R183, 0x380, RZ, 0xc0, !PT ;  /* 0x00000380b72c7812 */ /* 0x000fe200078ec0ff */
[----:B------:R-:W-:Y:S01]  /*fde0*/  IMAD.X R49, RZ, RZ, R111, P6 ;  /* 0x000000ffff317224 */ /* 0x000fe200030e066f */
[----:B------:R-:W-:Y:S02]  /*fdf0*/  IADD3 R179, P0, R110, 0x40, RZ ;  /* 0x000000406eb37810 */ /* 0x000fe40007f1e0ff */
[----:B------:R-:W-:-:S02]  /*fe00*/  LOP3.LUT R32, R32, R177, RZ, 0x3c, !PT ;  /* 0x000000b120207212 */ /* 0x000fc400078e3cff */
[----:B------:R-:W-:Y:S01]  /*fe10*/  LOP3.LUT R177, R48, 0x380, RZ, 0xc0, !PT ;  /* 0x0000038030b17812 */ /* 0x000fe200078ec0ff */
[--C-:B------:R-:W-:Y:S01]  /*fe20*/  IMAD.X R37, RZ, RZ, R111.reuse, P0 ;  /* 0x000000ffff257224 */ /* 0x100fe200000e066f */
[----:B-----5:R-:W-:Y:S02]  /*fe30*/  IADD3.X R33, RZ, R111, RZ, P1, !PT ;  /* 0x0000006fff217210 */ /* 0x020fe40000ffe4ff */
[----:B------:R-:W-:Y:S02]  /*fe40*/  SHF.R.U64 R44, R44, 0x3, RZ ;  /* 0x000000032c2c7819 */ /* 0x000fe400000012ff */
[C---:B------:R-:W-:Y:S02]  /*fe50*/  IADD3 R60, P1, R110.reuse, 0x4000, RZ ;  /* 0x000040006e3c7810 */ /* 0x040fe40007f3e0ff */
[----:B------:R-:W-:Y:S02]  /*fe60*/  SHF.R.U64 R177, R177, 0x3, RZ ;  /* 0x00000003b1b17819 */ /* 0x000fe400000012ff */
        /* <DEDUP_REMOVED lines=8> */
[----:B------:R-:W-:Y:S02]  /*fef0*/  LOP3.LUT R48, R177, R48, RZ, 0x3c, !PT ;  /* 0x00000030b1307212 */ /* 0x000fe400078e3cff */
[----:B------:R-:W-:Y:S02]  /*ff00*/  IADD3 R52, P5, R110, 0x2040, RZ ;  /* 0x000020406e347810 */ /* 0x000fe40007fbe0ff */
[----:B------:R-:W-:-:S02]  /*ff10*/  LOP3.LUT R40, R181, 0x380, RZ, 0xc0, !PT ;  /* 0x00000380b5287812 */ /* 0x000fc400078ec0ff */
[----:B------:R-:W-:Y:S01]  /*ff20*/  LOP3.LUT R177, R4, 0x380, RZ, 0xc0, !PT ;  /* 0x0000038004b17812 */ /* 0x000fe200078ec0ff */
[--C-:B------:R-:W-:Y:S01]  /*ff30*/  IMAD.X R53, RZ, RZ, R111.reuse, P5 ;  /* 0x000000ffff357224 */ /* 0x100fe200028e066f */
[C---:B------:R-:W-:Y:S02]  /*ff40*/  IADD3 R56, P2, R110.reuse, 0x2060, RZ ;  /* 0x000020606e387810 */ /* 0x040fe40007f5e0ff */
[----:B------:R-:W-:Y:S02]  /*ff50*/  SHF.R.U64 R183, R183, 0x3, RZ ;  /* 0x00000003b7b77819 */ /* 0x000fe400000012ff */
[----:B------:R-:W-:Y:S02]  /*ff60*/  IADD3 R6, P6, R110, 0x6000, RZ ;  /* 0x000060006e067810 */ /* 0x000fe40007fde0ff */
[----:B------:R-:W-:Y:S02]  /*ff70*/  SHF.R.U64 R36, R36, 0x3, RZ ;  /* 0x0000000324247819 */ /* 0x000fe400000012ff */
[----:B------:R-:W-:Y:S01]  /*ff80*/  LOP3.LUT R13, R110, 0x380, RZ, 0xc0, !PT ;  /* 0x000003806e0d7812 */ /* 0x000fe200078ec0ff */
[----:B------:R-:W-:Y:S01]  /*ff90*/  IMAD.X R103, RZ, RZ, R111, P6 ;  /* 0x000000ffff677224 */ /* 0x000fe200030e066f */
[----:B------:R-:W-:-:S02]  /*ffa0*/  SHF.R.U64 R40, R40, 0x3, RZ ;  /* 0x0000000328287819 */ /* 0x000fc400000012ff */
[----:B------:R-:W-:Y:S02]  /*ffb0*/  SHF.R.U64 R177, R177, 0x3, RZ ;  /* 0x00000003b1b17819 */ /* 0x000fe400000012ff */
[----:B------:R-:W-:Y:S02]  /*ffc0*/  IADD3.X R57, RZ, R111, RZ, P2, !PT ;  /* 0x0000006fff397210 */ /* 0x000fe400017fe4ff */
[C---:B------:R-:W-:Y:S02]  /*ffd0*/  IADD3 R14, P5, R110.reuse, 0x6020, RZ ;  /* 0x000060206e0e7810 */ /* 0x040fe40007fbe0ff */
[C---:B------:R-:W-:Y:S02]  /*ffe0*/  IADD3 R26, P2, R110.reuse, 0x6040, RZ ;  /* 0x000060406e1a7810 */ /* 0x040fe40007f5e0ff */
[----:B------:R-:W-:Y:S02]  /*fff0*/  LOP3.LUT R60, R183, R60, RZ, 0x3c, !PT ;  /* 0x0000003cb73c7212 */ /* 0x000fe400078e3cff */
[----:B------:R-:W-:-:S02]  /*10000*/  IADD3 R30, P1, R110, 0x6060, RZ ;  /* 0x000060606e1e7810 */ /* 0x000fc40007f3e0ff */
[----:B------:R-:W-:Y:S02]  /*10010*/  LOP3.LUT R36, R36, R179, RZ, 0x3c, !PT ;  /* 0x000000b324247212 */ /* 0x000fe400078e3cff */
[----:B------:R-:W-:Y:S01]  /*10020*/  LOP3.LUT R183, R6, 0x380, RZ, 0xc0, !PT ;  /* 0x0000038006b77812 */ /* 0x000fe200078ec0ff */
[----:B------:R-:W-:Y:S01]  /*10030*/  IMAD.X R15, RZ, RZ, R111, P1 ;  /* 0x000000ffff0f7224 */ /* 0x000fe200008e066f */
[----:B------:R-:W-:Y:S02]  /*10040*/  SHF.R.U64 R13, R13, 0x3, RZ ;  /* 0x000000030d0d7819 */ /* 0x000fe400000012ff */
[----:B------:R-:W-:Y:S02]  /*10050*/  LOP3.LUT R40, R40, R181, RZ, 0x3c, !PT ;  /* 0x000000b528287212 */ /* 0x000fe400078e3cff */
[----:B------:R-:W-:Y:S02]  /*10060*/  LOP3.LUT R179, R52, 0x380, RZ, 0xc0, !PT ;  /* 0x0000038034b37812 */ /* 0x000fe400078ec0ff */
[----:B------:R-:W-:-:S02]  /*10070*/  LOP3.LUT R64, R177, R4, RZ, 0x3c, !PT ;  /* 0x00000004b1407212 */ /* 0x000fc400078e3cff */
[----:B------:R-:W-:Y:S02]  /*10080*/  LOP3.LUT R181, R56, 0x380, RZ, 0xc0, !PT ;  /* 0x0000038038b57812 */ /* 0x000fe400078ec0ff */
[----:B------:R-:W-:Y:S02]  /*10090*/  F2FP.BF16.F32.PACK_AB R4, R173, R175 ;  /* 0x000000afad04723e */ /* 0x000fe400000010ff */
[C---:B------:R-:W-:Y:S02]  /*100a0*/  IADD3 R68, P4, R110.reuse, 0x4040, RZ ;  /* 0x000040406e447810 */ /* 0x040fe40007f9e0ff */
[----:B------:R-:W-:Y:S02]  /*100b0*/  IADD3 R72, P3, R110, 0x4060, RZ ;  /* 0x000040606e487810 */ /* 0x000fe40007f7e0ff */
[----:B------:R-:W-:Y:S01]  /*100c0*/  LOP3.LUT R27, R14, 0x380, RZ, 0xc0, !PT ;  /* 0x000003800e1b7812 */ /* 0x000fe200078ec0ff */
[--C-:B------:R-:W-:Y:S01]  /*100d0*/  IMAD.X R69, RZ, RZ, R111.reuse, P4 ;  /* 0x000000ffff457224 */ /* 0x100fe200020e066f */
[----:B------:R-:W-:Y:S01]  /*100e0*/  LOP3.LUT R173, R26, 0x380, RZ, 0xc0, !PT ;  /* 0x000003801aad7812 */ /* 0x000fe200078ec0ff */
[----:B------:R-:W-:Y:S01]  /*100f0*/  IMAD.X R73, RZ, RZ, R111, P3 ;  /* 0x000000ffff497224 */ /* 0x000fe200018e066f */
[----:B------:R-:W-:-:S02]  /*10100*/  SHF.R.U64 R183, R183, 0x3, RZ ;  /* 0x00000003b7b77819 */ /* 0x000fc400000012ff */
[----:B------:R-:W-:Y:S02]  /*10110*/  LOP3.LUT R175, R30, 0x380, RZ, 0xc0, !PT ;  /* 0x000003801eaf7812 */ /* 0x000fe400078ec0ff */
[----:B------:R-:W-:Y:S01]  /*10120*/  LOP3.LUT R110, R13, R110, RZ, 0x3c, !PT ;  /* 0x0000006e0d6e7212 */ /* 0x000fe200078e3cff */
[----:B------:R-:W-:Y:S01]  /*10130*/  IMAD.X R13, RZ, RZ, R111, P2 ;  /* 0x000000ffff0d7224 */ /* 0x000fe200010e066f */
[----:B------:R-:W-:Y:S02]  /*10140*/  SHF.R.U64 R179, R179, 0x3, RZ ;  /* 0x00000003b3b37819 */ /* 0x000fe400000012ff */
[----:B------:R-:W-:Y:S02]  /*10150*/  SHF.R.U64 R181, R181, 0x3, RZ ;  /* 0x00000003b5b57819 */ /* 0x000fe400000012ff */
[----:B------:R-:W-:Y:S02]  /*10160*/  SHF.R.U64 R27, R27, 0x3, RZ ;  /* 0x000000031b1b7819 */ /* 0x000fe400000012ff */
[----:B------:R-:W-:-:S02]  /*10170*/  SHF.R.U64 R173, R173, 0x3, RZ ;  /* 0x00000003adad7819 */ /* 0x000fc400000012ff */
[-C--:B------:R-:W-:Y:S02]  /*10180*/  IADD3.X R107, RZ, R111.reuse, RZ, P5, !PT ;  /* 0x0000006fff6b7210 */ /* 0x080fe40002ffe4ff */
[----:B------:R-:W-:Y:S02]  /*10190*/  LOP3.LUT R102, R183, R6, RZ, 0x3c, !PT ;  /* 0x00000006b7667212 */ /* 0x000fe400078e3cff */
[----:B------:R-:W-:Y:S02]  /*101a0*/  SHF.R.U64 R175, R175, 0x3, RZ ;  /* 0x00000003afaf7819 */ /* 0x000fe400000012ff */
[----:B------:R-:W-:Y:S02]  /*101b0*/  LOP3.LUT R52, R179, R52, RZ, 0x3c, !PT ;  /* 0x00000034b3347212 */ /* 0x000fe400078e3cff */
[----:B------:R-:W-:Y:S02]  /*101c0*/  MOV R111, R110 ;  /* 0x0000006e006f7202 */ /* 0x000fe40000000f00 */
[----:B------:R-:W-:Y:S01]  /*101d0*/  F2FP.BF16.F32.PACK_AB R6, R12, R174 ;  /* 0x000000ae0c06723e */ /* 0x000fe200000010ff */
[----:B------:R-:W-:Y:S01]  /*101e0*/  BAR.SYNC.DEFER_BLOCKING 0x1, 0x100 ;  /* 0x0044000000007b1d */ /* 0x000fe20000010000 */
[----:B------:R-:W-:-:S02]  /*101f0*/  LOP3.LUT R56, R181, R56, RZ, 0x3c, !PT ;  /* 0x00000038b5387212 */ /* 0x000fc400078e3cff */
[----:B------:R-:W-:Y:S02]  /*10200*/  LOP3.LUT R179, R68, 0x380, RZ, 0xc0, !PT ;  /* 0x0000038044b37812 */ /* 0x000fe400078ec0ff */
[----:B------:R-:W-:Y:S02]  /*10210*/  LOP3.LUT R181, R72, 0x380, RZ, 0xc0, !PT ;  /* 0x0000038048b57812 */ /* 0x000fe400078ec0ff */
[----:B------:R-:W-:Y:S02]  /*10220*/  LOP3.LUT R106, R27, R14, RZ, 0x3c, !PT ;  /* 0x0000000e1b6a7212 */ /* 0x000fe400078e3cff */
[----:B------:R-:W-:Y:S02]  /*10230*/  LOP3.LUT R12, R173, R26, RZ, 0x3c, !PT ;  /* 0x0000001aad0c7212 */ /* 0x000fe400078e3cff */
[----:B------:R-:W-:Y:S02]  /*10240*/  LOP3.LUT R14, R175, R30, RZ, 0x3c, !PT ;  /* 0x0000001eaf0e7212 */ /* 0x000fe400078e3cff */
[----:B------:R-:W-:-:S02]  /*10250*/  MOV R110, R32 ;  /* 0x00000020006e7202 */ /* 0x000fc40000000f00 */
[----:B------:R-:W-:Y:S02]  /*10260*/  F2FP.BF16.F32.PACK_AB R26, R169, R171 ;  /* 0x000000aba91a723e */ /* 0x000fe400000010ff */
[----:B------:R-:W-:Y:S02]  /*10270*/  F2FP.BF16.F32.PACK_AB R27, R39, R38 ;  /* 0x00000026271b723e */ /* 0x000fe400000010ff */
[----:B------:R-:W-:Y:S02]  /*10280*/  MOV R36, R36 ;  /* 0x0000002400247202 */ /* 0x000fe40000000f00 */
[----:B------:R-:W-:Y:S02]  /*10290*/  F2FP.BF16.F32.PACK_AB R30, R163, R165 ;  /* 0x000000a5a31e723e */ /* 0x000fe400000010ff */
[----:B------:R-:W-:Y:S01]  /*102a0*/  SHF.R.U64 R179, R179, 0x3, RZ ;  /* 0x00000003b3b37819 */ /* 0x000fe200000012ff */
[----:B------:R3:W-:Y:S01]  /*102b0*/  STSM.16.M88.4 [R111], R4 ;  /* 0x000000046f007844 */ /* 0x0007e20000000200 */
[----:B------:R-:W-:-:S02]  /*102c0*/  SHF.R.U64 R181, R181, 0x3, RZ ;  /* 0x00000003b5b57819 */ /* 0x000fc400000012ff */
[----:B------:R-:W-:Y:S01]  /*102d0*/  MOV R40, R40 ;  /* 0x0000002800287202 */ /* 0x000fe20000000f00 */
[----:B------:R4:W-:Y:S01]  /*102e0*/  STSM.16.M88.4 [R110], R24 ;  /* 0x000000186e007844 */ /* 0x0009e20000000200 */
[----:B------:R-:W-:Y:S02]  /*102f0*/  MOV R44, R44 ;  /* 0x0000002c002c7202 */ /* 0x000fe40000000f00 */
[----:B------:R-:W-:Y:S01]  /*10300*/  MOV R35, R12 ;  /* 0x0000000c00237202 */ /* 0x000fe20000000f00 */
[----:B------:R1:W-:Y:S01]  /*10310*/  STSM.16.M88.4 [R36], R28 ;  /* 0x0000001c24007844 */ /* 0x0003e20000000200 */
[----:B------:R-:W-:Y:S02]  /*10320*/  MOV R33, R14 ;  /* 0x0000000e00217202 */ /* 0x000fe40000000f00 */
[----:B------:R-:W-:Y:S02]  /*10330*/  MOV R48, R48 ;  /* 0x0000003000307202 */ /* 0x000fe40000000f00 */
[----:B------:R-:W-:-:S02]  /*10340*/  F2FP.BF16.F32.PACK_AB R12, R155, R157 ;  /* 0x0000009d9b0c723e */ /* 0x000fc400000010ff */
[----:B------:R-:W-:Y:S02]  /*10350*/  F2FP.BF16.F32.PACK_AB R13, R67, R66 ;  /* 0x00000042430d723e */ /* 0x000fe400000010ff */
[----:B---3--:R-:W-:Y:S02]  /*10360*/  F2FP.BF16.F32.PACK_AB R4, R161, R164 ;  /* 0x000000a4a104723e */ /* 0x008fe400000010ff */
[----:B------:R-:W-:Y:S02]  /*10370*/  F2FP.BF16.F32.PACK_AB R5, R51, R50 ;  /* 0x000000323305723e */ /* 0x000fe400000010ff */
[----:B------:R-:W-:Y:S02]  /*10380*/  F2FP.BF16.F32.PACK_AB R6, R159, R162 ;  /* 0x000000a29f06723e */ /* 0x000fe400000010ff */
[----:B------:R-:W-:Y:S02]  /*10390*/  F2FP.BF16.F32.PACK_AB R7, R55, R54 ;  /* 0x000000363707723e */ /* 0x000fe400000010ff */
[----:B------:R-:W-:-:S02]  /*103a0*/  F2FP.BF16.F32.PACK_AB R14, R153, R156 ;  /* 0x0000009c990e723e */ /* 0x000fc400000010ff */
[----:B------:R-:W-:Y:S01]  /*103b0*/  F2FP.BF16.F32.PACK_AB R15, R71, R70 ;  /* 0x00000046470f723e */ /* 0x000fe200000010ff */
[----:B------:R3:W-:Y:S01]  /*103c0*/  STSM.16.M88.4 [R40], R4 ;  /* 0x0000000428007844 */ /* 0x0007e20000000200 */
[----:B------:R-:W-:Y:S02]  /*103d0*/  LOP3.LUT R68, R179, R68, RZ, 0x3c, !PT ;  /* 0x00000044b3447212 */ /* 0x000fe400078e3cff */
[----:B------:R-:W-:Y:S01]  /*103e0*/  MOV R52, R52 ;  /* 0x0000003400347202 */ /* 0x000fe20000000f00 */
[----:B------:R0:W-:Y:S01]  /*103f0*/  STSM.16.M88.4 [R44], R8 ;  /* 0x000000082c007844 */ /* 0x0001e20000000200 */
[----:B----4-:R-:W-:Y:S02]  /*10400*/  F2FP.BF16.F32.PACK_AB R24, R152, R154 ;  /* 0x0000009a9818723e */ /* 0x010fe400000010ff */
[----:B------:R-:W-:Y:S01]  /*10410*/  F2FP.BF16.F32.PACK_AB R25, R75, R74 ;  /* 0x0000004a4b19723e */ /* 0x000fe200000010ff */
[----:B------:R4:W-:Y:S01]  /*10420*/  STSM.16.M88.4 [R48], R12 ;  /* 0x0000000c30007844 */ /* 0x0009e20000000200 */
[----:B------:R-:W-:-:S02]  /*10430*/  F2FP.BF16.F32.PACK_AB R26, R77, R76 ;  /* 0x0000004c4d1a723e */ /* 0x000fc400000010ff */
[----:B------:R-:W-:Y:S02]  /*10440*/  F2FP.BF16.F32.PACK_AB R27, R79, R78 ;  /* 0x0000004e4f1b723e */ /* 0x000fe400000010ff */
[----:B------:R-:W-:Y:S02]  /*10450*/  LOP3.LUT R72, R181, R72, RZ, 0x3c, !PT ;  /* 0x00000048b5487212 */ /* 0x000fe400078e3cff */
[----:B------:R-:W-:Y:S01]  /*10460*/  MOV R56, R56 ;  /* 0x0000003800387202 */ /* 0x000fe20000000f00 */
[----:B------:R2:W-:Y:S01]  /*10470*/  STSM.16.M88.4 [R52], R24 ;  /* 0x0000001834007844 */ /* 0x0005e20000000200 */
[----:B-1----:R-:W-:Y:S02]  /*10480*/  F2FP.BF16.F32.PACK_AB R28, R81, R80 ;  /* 0x00000050511c723e */ /* 0x002fe400000010ff */
[----:B------:R-:W-:Y:S02]  /*10490*/  F2FP.BF16.F32.PACK_AB R29, R83, R82 ;  /* 0x00000052531d723e */ /* 0x000fe400000010ff */
[----:B------:R-:W-:-:S02]  /*104a0*/  F2FP.BF16.F32.PACK_AB R30, R85, R84 ;  /* 0x00000054551e723e */ /* 0x000fc400000010ff */
[----:B------:R-:W-:Y:S02]  /*104b0*/  F2FP.BF16.F32.PACK_AB R31, R87, R86 ;  /* 0x00000056571f723e */ /* 0x000fe400000010ff */
[----:B------:R-:W-:Y:S02]  /*104c0*/  MOV R60, R60 ;  /* 0x0000003c003c7202 */ /* 0x000fe40000000f00 */
[----:B------:R-:W-:Y:S01]  /*104d0*/  MOV R64, R64 ;  /* 0x0000004000407202 */ /* 0x000fe20000000f00 */
[----:B------:R1:W-:Y:S01]  /*104e0*/  STSM.16.M88.4 [R56], R28 ;  /* 0x0000001c38007844 */ /* 0x0003e20000000200 */
[----:B------:R-:W-:Y:S02]  /*104f0*/  MOV R32, R106 ;  /* 0x0000006a00207202 */ /* 0x000fe40000000f00 */
[----:B------:R-:W-:Y:S01]  /*10500*/  F2FP.BF16.F32.PACK_AB R112, R113, R112 ;  /* 0x000000707170723e */ /* 0x000fe200000010ff */
[----:B------:R-:W-:Y:S01]  /*10510*/  STSM.16.M88.4 [R60], R88 ;  /* 0x000000583c007844 */ /* 0x000fe20000000200 */
[----:B------:R-:W-:-:S02]  /*10520*/  MOV R68, R68 ;  /* 0x0000004400447202 */ /* 0x000fc40000000f00 */
[----:B------:R-:W-:Y:S01]  /*10530*/  F2FP.BF16.F32.PACK_AB R105, R42, R34 ;  /* 0x000000222a69723e */ /* 0x000fe200000010ff */
[----:B------:R-:W-:Y:S01]  /*10540*/  STSM.16.M88.4 [R64], R96 ;  /* 0x0000006040007844 */ /* 0x000fe20000000200 */
[----:B------:R-:W-:Y:S02]  /*10550*/  F2FP.BF16.F32.PACK_AB R106, R109, R108 ;  /* 0x0000006c6d6a723e */ /* 0x000fe400000010ff */
[----:B------:R-:W-:Y:S02]  /*10560*/  F2FP.BF16.F32.PACK_AB R107, R62, R58 ;  /* 0x0000003a3e6b723e */ /* 0x000fe400000010ff */
[----:B------:R-:W-:Y:S02]  /*10570*/  F2FP.BF16.F32.PACK_AB R113, R115, R114 ;  /* 0x000000727371723e */ /* 0x000fe400000010ff */
[----:B------:R-:W-:Y:S01]  /*10580*/  F2FP.BF16.F32.PACK_AB R120, R121, R120 ;  /* 0x000000787978723e */ /* 0x000fe200000010ff */
[----:B------:R-:W-:Y:S01]  /*10590*/  STSM.16.M88.4 [R68], R104 ;  /* 0x0000006844007844 */ /* 0x000fe20000000200 */
        /* <DEDUP_REMOVED lines=10> */
[----:B------:R-:W-:Y:S01]  /*10640*/  F2FP.BF16.F32.PACK_AB R136, R137, R136 ;  /* 0x000000888988723e */ /* 0x000fe200000010ff */
[----:B------:R-:W-:Y:S01]  /*10650*/  STSM.16.M88.4 [R102], R120 ;  /* 0x0000007866007844 */ /* 0x000fe20000000200 */
[----:B------:R-:W-:Y:S02]  /*10660*/  ISETP.NE.U32.AND P0, PT, RZ, UR4, PT ;  /* 0x00000004ff007c0c */ /* 0x000fe4000bf05070 */
[----:B---3--:R-:W-:Y:S02]  /*10670*/  IADD3 R4, P1, R204, UR4, RZ ;  /* 0x00000004cc047c10 */ /* 0x008fe4000ff3e0ff */
        /* <DEDUP_REMOVED lines=8> */
[----:B------:R-:W-:Y:S01]  /*10700*/  F2FP.BF16.F32.PACK_AB R146, R149, R148 ;  /* 0x000000949592723e */ /* 0x000fe200000010ff */
[----:B------:R-:W-:Y:S01]  /*10710*/  STSM.16.M88.4 [R35], R136 ;  /* 0x0000008823007844 */ /* 0x000fe20000000200 */
[----:B------:R-:W-:Y:S02]  /*10720*/  F2FP.BF16.F32.PACK_AB R147, R151, R150 ;  /* 0x000000969793723e */ /* 0x000fe400000010ff */
[----:B------:R-:W-:Y:S02]  /*10730*/  ISETP.NE.AND.EX P0, PT, RZ, UR5, PT, P0 ;  /* 0x00000005ff007c0c */ /* 0x000fe4000bf05300 */
[----:B------:R-:W-:Y:S01]  /*10740*/  IADD3.X R5, R205, UR5, RZ, P1, !PT ;  /* 0x00000005cd057c10 */ /* 0x000fe20008ffe4ff */
[----:B------:R-:W-:Y:S01]  /*10750*/  ULDC.64 UR4, c[0x0][0xbe0] ;  /* 0x0002f80000047ab9 */ /* 0x000fe20000000a00 */
[----:B------:R3:W-:Y:S01]  /*10760*/  STSM.16.M88.4 [R33], R144 ;  /* 0x0000009021007844 */ /* 0x0007e20000000200 */
[----:B------:R-:W-:Y:S01]  /*10770*/  BAR.SYNC.DEFER_BLOCKING 0x1, 0x100 ;  /* 0x0044000000007b1d */ /* 0x000fe20000010000 */
[----:B------:R-:W-:-:S04]  /*10780*/  ISETP.NE.U32.AND P6, PT, RZ, UR4, PT ;  /* 0x00000004ff007c0c */ /* 0x000fc8000bfc5070 */
[----:B------:R-:W-:Y:S01]  /*10790*/  ISETP.NE.AND.EX P6, PT, RZ, UR5, PT, P6 ;  /* 0x00000005ff007c0c */ /* 0x000fe2000bfc5360 */
[----:B------:R-:W-:-:S04]  /*107a0*/  IMAD R3, R202, 0x40, R193 ;  /* 0x00000040ca037824 */ /* 0x000fc800078e02c1 */
[----:B------:R-:W-:-:S08]  /*107b0*/  IMAD.WIDE R20, R3, 0x2, R20 ;  /* 0x0000000203147825 */ /* 0x000fd000078e0214 */
[----:B------:R-:W-:Y:S01]  /*107c0*/  @P6 IADD3 R204, P4, R204, UR4, RZ ;  /* 0x00000004cccc6c10 */ /* 0x000fe2000ff9e0ff */
[----:B------:R-:W-:Y:S02]  /*107d0*/  ULDC UR4, c[0x0][0xa88] ;  /* 0x0002a20000047ab9 */ /* 0x000fe40000000800 */
[----:B------:R-:W-:Y:S01]  /*107e0*/  IMAD.U32 R3, RZ, RZ, UR4 ;  /* 0x00000004ff037e24 */ /* 0x000fe2000f8e00ff */
[----:B------:R-:W-:Y:S01]  /*107f0*/  @P6 IADD3.X R205, R205, UR5, RZ, P4, !PT ;  /* 0x00000005cdcd6c10 */ /* 0x000fe2000a7fe4ff */
[----:B------:R3:W5:Y:S01]  /*10800*/  @P0 LDG.E R0, desc[UR40][R4.64] ;  /* 0x0000002804000981 */ /* 0x000762000c1e1900 */
[C---:B0-----:R-:W-:Y:S02]  /*10810*/  IADD3 R9, P1, R20.reuse, 0x1000, RZ ;  /* 0x0000100014097810 */ /* 0x041fe40007f3e0ff */
[C---:B----4-:R-:W-:Y:S01]  /*10820*/  IADD3 R13, P2, R20.reuse, 0x2000, RZ ;  /* 0x00002000140d7810 */ /* 0x050fe20007f5e0ff */
[----:B------:R0:W5:Y:S01]  /*10830*/  @P6 LDG.E R3, desc[UR40][R204.64] ;  /* 0x00000028cc036981 */ /* 0x000162000c1e1900 */
[----:B--2---:R-:W-:-:S02]  /*10840*/  IADD3 R25, P3, R20, 0x3000, RZ ;  /* 0x0000300014197810 */ /* 0x004fc40007f7e0ff */
[----:B-1----:R-:W-:Y:S02]  /*10850*/  IADD3 R29, P4, R20, 0x4000, RZ ;  /* 0x00004000141d7810 */ /* 0x002fe40007f9e0ff */
[----:B------:R-:W-:Y:S02]  /*10860*/  LOP3.LUT R8, R9, 0x380, RZ, 0xc0, !PT ;  /* 0x0000038009087812 */ /* 0x000fe400078ec0ff */
[----:B------:R-:W-:Y:S02]  /*10870*/  LOP3.LUT R12, R13, 0x380, RZ, 0xc0, !PT ;  /* 0x000003800d0c7812 */ /* 0x000fe400078ec0ff */
[----:B------:R-:W-:Y:S02]  /*10880*/  LOP3.LUT R24, R25, 0x380, RZ, 0xc0, !PT ;  /* 0x0000038019187812 */ /* 0x000fe400078ec0ff */
[----:B------:R-:W-:Y:S02]  /*10890*/  LOP3.LUT R28, R29, 0x380, RZ, 0xc0, !PT ;  /* 0x000003801d1c7812 */ /* 0x000fe400078ec0ff */
[----:B------:R-:W-:-:S02]  /*108a0*/  SHF.R.U64 R8, R8, 0x3, RZ ;  /* 0x0000000308087819 */ /* 0x000fc400000012ff */
[----:B------:R-:W-:Y:S02]  /*108b0*/  SHF.R.U64 R12, R12, 0x3, RZ ;  /* 0x000000030c0c7819 */ /* 0x000fe400000012ff */
[----:B------:R-:W-:Y:S02]  /*108c0*/  SHF.R.U64 R24, R24, 0x3, RZ ;  /* 0x0000000318187819 */ /* 0x000fe400000012ff */
[----:B------:R-:W-:Y:S02]  /*108d0*/  SHF.R.U64 R28, R28, 0x3, RZ ;  /* 0x000000031c1c7819 */ /* 0x000fe400000012ff */
[----:B---3--:R-:W-:Y:S02]  /*108e0*/  IADD3 R33, P5, R20, 0x5000, RZ ;  /* 0x0000500014217810 */ /* 0x008fe40007fbe0ff */
[----:B------:R-:W-:Y:S01]  /*108f0*/  LOP3.LUT R8, R8, R9, RZ, 0x3c, !PT ;  /* 0x0000000908087212 */ /* 0x000fe200078e3cff */
[----:B------:R-:W-:Y:S01]  /*10900*/  IMAD.X R9, RZ, RZ, R21, P1 ;  /* 0x000000ffff097224 */ /* 0x000fe200008e0615 */
[----:B------:R-:W-:-:S02]  /*10910*/  LOP3.LUT R12, R12, R13, RZ, 0x3c, !PT ;  /* 0x0000000d0c0c7212 */ /* 0x000fc400078e3cff */
[----:B------:R-:W-:Y:S01]  /*10920*/  LOP3.LUT R24, R24, R25, RZ, 0x3c, !PT ;  /* 0x0000001918187212 */ /* 0x000fe200078e3cff */
[--C-:B------:R-:W-:Y:S01]  /*10930*/  IMAD.X R25, RZ, RZ, R21.reuse, P3 ;  /* 0x000000ffff197224 */ /* 0x100fe200018e0615 */
[----:B------:R-:W-:Y:S01]  /*10940*/  LOP3.LUT R28, R28, R29, RZ, 0x3c, !PT ;  /* 0x0000001d1c1c7212 */ /* 0x000fe200078e3cff */
[----:B------:R-:W-:Y:S01]  /*10950*/  IMAD.X R29, RZ, RZ, R21, P4 ;  /* 0x000000ffff1d7224 */ /* 0x000fe200020e0615 */
[----:B------:R-:W-:Y:S02]  /*10960*/  P2R R7, PR, RZ, 0x20 ;  /* 0x00000020ff077803 */ /* 0x000fe40000000000 */
[----:B------:R-:W-:Y:S02]  /*10970*/  IADD3.X R13, RZ, R21, RZ, P2, !PT ;  /* 0x00000015ff0d7210 */ /* 0x000fe400017fe4ff */
[C---:B------:R-:W-:Y:S02]  /*10980*/  IADD3 R37, P1, R20.reuse, 0x6000, RZ ;  /* 0x0000600014257810 */ /* 0x040fe40007f3e0ff */
[----:B------:R-:W-:-:S02]  /*10990*/  IADD3 R41, P2, R20, 0x7000, RZ ;  /* 0x0000700014297810 */ /* 0x000fc40007f5e0ff */
[C---:B------:R-:W-:Y:S02]  /*109a0*/  IADD3 R45, P3, R20.reuse, 0x8000, RZ ;  /* 0x00008000142d7810 */ /* 0x040fe40007f7e0ff */
[C---:B------:R-:W-:Y:S02]  /*109b0*/  IADD3 R49, P4, R20.reuse, 0x9000, RZ ;  /* 0x0000900014317810 */ /* 0x040fe40007f9e0ff */
[----:B------:R-:W-:Y:S02]  /*109c0*/  IADD3 R53, P5, R20, 0xa000, RZ ;  /* 0x0000a00014357810 */ /* 0x000fe40007fbe0ff */
[----:B------:R-:W-:Y:S02]  /*109d0*/  LOP3.LUT R32, R33, 0x380, RZ, 0xc0, !PT ;  /* 0x0000038021207812 */ /* 0x000fe400078ec0ff */
        /* <DEDUP_REMOVED lines=11> */
[----:B------:R-:W-:Y:S02]  /*10a90*/  LOP3.LUT R32, R32, R33, RZ, 0x3c, !PT ;  /* 0x0000002120207212 */ /* 0x000fe400078e3cff */
[----:B------:R-:W-:Y:S02]  /*10aa0*/  LOP3.LUT R36, R36, R37, RZ, 0x3c, !PT ;  /* 0x0000002524247212 */ /* 0x000fe400078e3cff */
[----:B------:R-:W-:-:S02]  /*10ab0*/  LOP3.LUT R40, R40, R41, RZ, 0x3c, !PT ;  /* 0x0000002928287212 */ /* 0x000fc400078e3cff */
[----:B------:R-:W-:Y:S02]  /*10ac0*/  LOP3.LUT R44, R44, R45, RZ, 0x3c, !PT ;  /* 0x0000002d2c2c7212 */ /* 0x000fe400078e3cff */
[----:B------:R-:W-:Y:S02]  /*10ad0*/  LOP3.LUT R48, R48, R49, RZ, 0x3c, !PT ;  /* 0x0000003130307212 */ /* 0x000fe400078e3cff */
[----:B------:R-:W-:Y:S01]  /*10ae0*/  LOP3.LUT R52, R52, R53, RZ, 0x3c, !PT ;  /* 0x0000003534347212 */ /* 0x000fe200078e3cff */
[----:B0-----:R-:W-:Y:S06]  /*10af0*/  @P6 BRA `(.L_x_6416) ;  /* 0x0000000000106947 */ /* 0x001fec0003800000 */
[----:B------:R-:W-:Y:S05]  /*10b00*/  @!P0 BRA `(.L_x_6416) ;  /* 0x00000000000c8947 */ /* 0x000fea0003800000 */
[----:B------:R-:W2:Y:S04]  /*10b10*/  LDG.E R6, desc[UR40][R4.64] ;  /* 0x0000002804067981 */ /* 0x000ea8000c1e1900 */
[----:B-----5:R-:W2:Y:S02]  /*10b20*/  LDG.E R3, desc[UR40][R4.64+0x4] ;  /* 0x0000042804037981 */ /* 0x020ea4000c1e1900 */
[----:B--2---:R-:W-:-:S07]  /*10b30*/  IMAD.IADD R3, R3, 0x1, -R6 ;  /* 0x0000000103037824 */ /* 0x004fce00078e0a06 */
.L_x_6416:
[----:B------:R-:W0:Y:S01]  /*10b40*/  SHFL.IDX PT, R4, R211, RZ, 0x1f ;  /* 0x00001fffd3047589 */ /* 0x000e2200000e0000 */
        /* <DEDUP_REMOVED lines=18> */
[----:B0-----:R-:W-:Y:S02]  /*10c70*/  ISETP.NE.AND P5, PT, R4, RZ, PT ;  /* 0x000000ff0400720c */ /* 0x001fe40003fa5270 */
        /* <DEDUP_REMOVED lines=9> */
[----:B------:R-:W-:Y:S02]  /*10d10*/  LOP3.LUT R60, R60, R61, RZ, 0x3c, !PT ;  /* 0x0000003d3c3c7212 */ /* 0x000fe400078e3cff */
        /* <DEDUP_REMOVED lines=19> */
[----:B------:R-:W-:Y:S01]  /*10e50*/  IMAD R6, R209, UR4, RZ ;  /* 0x00000004d1067c24 */ /* 0x000fe2000f8e02ff */
[----:B------:R-:W-:Y:S01]  /*10e60*/  IADD3 R5, R5, R7, RZ ;  /* 0x0000000705057210 */ /* 0x000fe20007ffe0ff */
[----:B------:R-:W-:Y:S02]  /*10e70*/  IMAD.MOV R7, RZ, RZ, -R195 ;  /* 0x000000ffff077224 */ /* 0x000fe400078e0ac3 */
[----:B------:R-:W-:Y:S02]  /*10e80*/  IMAD R14, R208, 0x40, R190 ;  /* 0x00000040d00e7824 */ /* 0x000fe400078e02be */
        /* <DEDUP_REMOVED lines=14> */
.L_x_6417:
[----:B------:R-:W1:Y:S01]  /*10f70*/  LDC R87, c[0x0][0xa8c] ;  /* 0x0002a300ff577b82 */ /* 0x000e620000000800 */
[----:B0-----:R0:W5:Y:S01]  /*10f80*/  LD.E.128 R4, desc[UR40][R20.64] ;  /* 0x0000002814047980 */ /* 0x001162000c101d00 */
[----:B------:R-:W-:Y:S02]  /*10f90*/  ULDC.64 UR4, c[0x0][0xaa0] ;  /* 0x0002a80000047ab9 */ /* 0x000fe40000000a00 */
[----:B------:R-:W-:Y:S01]  /*10fa0*/  IMAD R77, R77, UR4, RZ ;  /* 0x000000044d4d7c24 */ /* 0x000fe2000f8e02ff */
[----:B------:R-:W-:Y:S01]  /*10fb0*/  IADD3 R82, R193, 0x40, RZ ;  /* 0x00000040c1527810 */ /* 0x000fe20007ffe0ff */
[----:B------:R-:W5:Y:S04]  /*10fc0*/  LD.E.128 R8, desc[UR40][R8.64] ;  /* 0x0000002808087980 */ /* 0x000f68000c101d00 */
[----:B------:R-:W5:Y:S01]  /*10fd0*/  LD.E.128 R12, desc[UR40][R12.64] ;  /* 0x000000280c0c7980 */ /* 0x000f62000c101d00 */
[--C-:B0-----:R-:W-:Y:S01]  /*10fe0*/  SHF.R.S32.HI R21, RZ, 0x1f, R193.reuse ;  /* 0x0000001fff157819 */ /* 0x101fe200000114c1 */
[----:B------:R-:W-:-:S02]  /*10ff0*/  IMAD.MOV.U32 R20, RZ, RZ, R193 ;  /* 0x000000ffff147224 */ /* 0x000fc400078e00c1 */
[C---:B------:R-:W-:Y:S01]  /*11000*/  IMAD R77, R0.reuse, UR5, R77 ;  /* 0x00000005004d7c24 */ /* 0x040fe2000f8e024d */
[----:B------:R-:W5:Y:S01]  /*11010*/  LD.E.128 R24, desc[UR40][R24.64] ;  /* 0x0000002818187980 */ /* 0x000f62000c101d00 */
[----:B------:R-:W-:Y:S01]  /*11020*/  IMAD.WIDE.U32 R20, R0, UR4, R20 ;  /* 0x0000000400147c25 */ /* 0x000fe2000f8e0014 */
[----:B------:R-:W-:Y:S02]  /*11030*/  ULDC.64 UR4, c[0x0][0xae0] ;  /* 0x0002b80000047ab9 */ /* 0x000fe40000000a00 */
[----:B------:R-:W5:Y:S01]  /*11040*/  LD.E.128 R28, desc[UR40][R28.64] ;  /* 0x000000281c1c7980 */ /* 0x000f62000c101d00 */
[----:B------:R-:W-:Y:S02]  /*11050*/  IMAD R3, R208, -0x40, R3 ;  /* 0xffffffc0d0037824 */ /* 0x000fe400078e0203 */
[----:B------:R-:W-:Y:S01]  /*11060*/  VIADD R0, R202, 0x20 ;  /* 0x00000020ca007836 */ /* 0x000fe20000000000 */
[----:B------:R-:W5:Y:S01]  /*11070*/  LD.E.128 R32, desc[UR40][R32.64] ;  /* 0x0000002820207980 */ /* 0x000f62000c101d00 */
[----:B-1----:R-:W-:-:S02]  /*11080*/  ISETP.GE.AND P3, PT, R82, R87, PT ;  /* 0x000000575200720c */ /* 0x002fc40003f66270 */
[-C--:B------:R-:W-:Y:S01]  /*11090*/  ISETP.GE.AND P1, PT, R202, R3.reuse, PT ;  /* 0x00000003ca00720c */ /* 0x080fe20003f26270 */
[----:B------:R-:W5:Y:S01]  /*110a0*/  LD.E.128 R36, desc[UR40][R36.64] ;  /* 0x0000002824247980 */ /* 0x000f62000c101d00 */
[----:B------:R-:W-:Y:S02]  /*110b0*/  ISETP.GE.AND P0, PT, R0, R3, PT ;  /* 0x000000030000720c */ /* 0x000fe40003f06270 */
[----:B------:R-:W-:Y:S01]  /*110c0*/  SEL R3, RZ, 0xffffffff, P3 ;  /* 0xffffffffff037807 */ /* 0x000fe20001800000 */
[----:B------:R-:W5:Y:S01]  /*110d0*/  LD.E.128 R40, desc[UR40][R40.64] ;  /* 0x0000002828287980 */ /* 0x000f62000c101d00 */
[C---:B------:R-:W-:Y:S01]  /*110e0*/  ISETP.GE.AND P2, PT, R193.reuse, R87, PT ;  /* 0x00000057c100720c */ /* 0x040fe20003f46270 */
[C---:B------:R-:W-:Y:S02]  /*110f0*/  VIADD R83, R193.reuse, 0x80 ;  /* 0x00000080c1537836 */ /* 0x040fe40000000000 */
        /* <DEDUP_REMOVED lines=9> */
[----:B------:R-:W-:Y:S01]  /*11190*/  IMAD.SHL.U32 R3, R3, 0x2, RZ ;  /* 0x0000000203037824 */ /* 0x000fe200078e00ff */
[----:B------:R-:W-:Y:S01]  /*111a0*/  SEL R0, RZ, 0x1, P2 ;  /* 0x00000001ff007807 */ /* 0x000fe20001000000 */
[----:B------:R-:W-:Y:S01]  /*111b0*/  IMAD R76, R76, UR4, RZ ;  /* 0x000000044c4c7c24 */ /* 0x000fe2000f8e02ff */
[----:B------:R-:W-:Y:S01]  /*111c0*/  @!PT LDS RZ, [RZ] ;  /* 0x00000000fffff984 */ /* 0x000fe20000000800 */
[----:B------:R-:W-:Y:S01]  /*111d0*/  @!PT LDS RZ, [RZ] ;  /* 0x00000000fffff984 */ /* 0x000fe20000000800 */
[----:B------:R-:W-:Y:S01]  /*111e0*/  @!PT LDS RZ, [RZ] ;  /* 0x00000000fffff984 */ /* 0x000fe20000000800 */
[----:B------:R-:W-:Y:S01]  /*111f0*/  @!PT LDS RZ, [RZ] ;  /* 0x00000000fffff984 */ /* 0x000fe20000000800 */
[----:B------:R0:W-:Y:S06]  /*11200*/  MEMBAR.ALL.CTA ;  /* 0x0000000000007992 */ /* 0x0001ec0000008000 */
[----:B0-----:R-:W0:Y:S01]  /*11210*/  FENCE.VIEW.ASYNC.S ;  /* 0x00000000000073c6 */ /* 0x001e220000000000 */
[----:B------:R-:W-:Y:S01]  /*11220*/  IMAD.IADD R21, R21, 0x1, R77 ;  /* 0x0000000115157824 */ /* 0x000fe200078e024d */
[-C--:B------:R-:W-:Y:S01]  /*11230*/  ISETP.GE.AND P2, PT, R83, R87.reuse, PT ;  /* 0x000000575300720c */ /* 0x080fe20003f46270 */
[C---:B------:R-:W-:Y:S01]  /*11240*/  IMAD R77, R201.reuse, UR5, R76 ;  /* 0x00000005c94d7c24 */ /* 0x040fe2000f8e024c */
[-C--:B------:R-:W-:Y:S01]  /*11250*/  ISETP.GE.AND P3, PT, R84, R87.reuse, PT ;  /* 0x000000575400720c */ /* 0x080fe20003f66270 */
[----:B------:R-:W-:Y:S01]  /*11260*/  IMAD.WIDE.U32 R20, R201, UR4, R20 ;  /* 0x00000004c9147c25 */ /* 0x000fe2000f8e0014 */
[----:B------:R-:W-:Y:S01]  /*11270*/  LOP3.LUT R0, R3, 0x2, R0, 0xe2, !PT ;  /* 0x0000000203007812 */ /* 0x000fe200078ee200 */
[----:B------:R-:W-:Y:S01]  /*11280*/  ULDC.64 UR4, c[0x0][0xae8] ;  /* 0x0002ba0000047ab9 */ /* 0x000fe20000000a00 */
[----:B------:R-:W-:Y:S01]  /*11290*/  SEL R3, RZ, 0x4, P2 ;  /* 0x00000004ff037807 */ /* 0x000fe20001000000 */
[C---:B------:R-:W-:Y:S01]  /*112a0*/  VIADD R85, R193.reuse, 0x100 ;  /* 0x00000100c1557836 */ /* 0x040fe20000000000 */
[----:B------:R-:W-:Y:S01]  /*112b0*/  SEL R76, RZ, 0x8, P3 ;  /* 0x00000008ff4c7807 */ /* 0x000fe20001800000 */
[----:B------:R-:W-:Y:S01]  /*112c0*/  VIADD R86, R193, 0x140 ;  /* 0x00000140c1567836 */ /* 0x000fe20000000000 */
[----:B------:R-:W-:Y:S01]  /*112d0*/  SHF.R.S32.HI R203, RZ, 0x1f, R202 ;  /* 0x0000001fffcb7819 */ /* 0x000fe200000114ca */
[----:B------:R-:W-:Y:S01]  /*112e0*/  IMAD.IADD R21, R21, 0x1, R77 ;  /* 0x0000000115157824 */ /* 0x000fe200078e024d */
[----:B------:R-:W-:Y:S01]  /*112f0*/  LOP3.LUT R3, R76, R0, R3, 0xfe, !PT ;  /* 0x000000004c037212 */ /* 0x000fe200078efe03 */
[----:B------:R-:W-:Y:S01]  /*11300*/  VIADD R0, R2, 0x28c20 ;  /* 0x00028c2002007836 */ /* 0x000fe20000000000 */
[C---:B------:R-:W-:Y:S01]  /*11310*/  IADD3 R77, R193.reuse, 0x180, RZ ;  /* 0x00000180c14d7810 */ /* 0x040fe20007ffe0ff */
[----:B------:R-:W-:Y:S01]  /*11320*/  VIADD R78, R193, 0x1c0 ;  /* 0x000001c0c14e7836 */ /* 0x000fe20000000000 */
[-C--:B------:R-:W-:Y:S01]  /*11330*/  ISETP.GE.AND P2, PT, R85, R87.reuse, PT ;  /* 0x000000575500720c */ /* 0x080fe20003f46270 */
[----:B------:R-:W-:Y:S01]  /*11340*/  BSSY B1, `(.L_x_6418) ;  /* 0x000002d000017945 */ /* 0x000fe20003800000 */
[----:B------:R-:W-:-:S02]  /*11350*/  ISETP.GE.AND P3, PT, R86, R87, PT ;  /* 0x000000575600720c */ /* 0x000fc40003f66270 */
[----:B------:R-:W-:Y:S02]  /*11360*/  ISETP.GE.AND P4, PT, R77, R87, PT ;  /* 0x000000574d00720c */ /* 0x000fe40003f86270 */
[----:B------:R-:W-:Y:S02]  /*11370*/  SEL R76, RZ, 0x10, P2 ;  /* 0x00000010ff4c7807 */ /* 0x000fe40001000000 */
[----:B------:R-:W-:Y:S02]  /*11380*/  SEL R77, RZ, 0x20, P3 ;  /* 0x00000020ff4d7807 */ /* 0x000fe40001800000 */
[----:B------:R-:W-:Y:S02]  /*11390*/  PRMT R0, RZ, 0x654, R0 ;  /* 0x00000654ff007816 */ /* 0x000fe40000000000 */
[----:B------:R-:W-:Y:S01]  /*113a0*/  LOP3.LUT R3, R77, R3, R76, 0xfe, !PT ;  /* 0x000000034d037212 */ /* 0x000fe200078efe4c */
[----:B------:R-:W-:Y:S01]  /*113b0*/  IMAD R76, R209, UR4, RZ ;  /* 0x00000004d14c7c24 */ /* 0x000fe2000f8e02ff */
[----:B0-----:R0:W-:Y:S01]  /*113c0*/  SYNCS.ARRIVE.TRANS64.RED.A1T0 RZ, [R0+URZ], RZ ;  /* 0x000000ff00ff79a7 */ /* 0x0011e2000810043f */
[----:B------:R-:W-:-:S02]  /*113d0*/  ISETP.GE.AND P2, PT, R78, R87, PT ;  /* 0x000000574e00720c */ /* 0x000fc40003f46270 */
[C---:B------:R-:W-:Y:S02]  /*113e0*/  IMAD R81, R79.reuse, UR5, R76 ;  /* 0x000000054f517c24 */ /* 0x040fe4000f8e024c */
[----:B------:R-:W-:Y:S01]  /*113f0*/  IMAD.WIDE.U32 R78, R79, UR4, R20 ;  /* 0x000000044f4e7c25 */ /* 0x000fe2000f8e0014 */
[----:B0-----:R-:W-:-:S03]  /*11400*/  SEL R0, RZ, 0x40, P4 ;  /* 0x00000040ff007807 */ /* 0x001fc60002000000 */
[----:B------:R-:W-:Y:S01]  /*11410*/  IMAD.WIDE R76, R208, 0x40, R202 ;  /* 0x00000040d04c7825 */ /* 0x000fe200078e02ca */
[----:B------:R-:W-:-:S03]  /*11420*/  LOP3.LUT R0, R3, R0, RZ, 0xfc, !PT ;  /* 0x0000000003007212 */ /* 0x000fc600078efcff */
[----:B------:R-:W-:Y:S01]  /*11430*/  IMAD.IADD R89, R79, 0x1, R81 ;  /* 0x000000014f597824 */ /* 0x000fe200078e0251 */
[----:B------:R-:W-:-:S04]  /*11440*/  SEL R3, RZ, 0x80, P2 ;  /* 0x00000080ff037807 */ /* 0x000fc80001000000 */
        /* <DEDUP_REMOVED lines=8> */
[----:B------:R-:W-:Y:S01]  /*114d0*/  IMAD R81, R76, UR5, R81 ;  /* 0x000000054c517c24 */ /* 0x000fe2000f8e0251 */
[----:B------:R-:W-:Y:S01]  /*114e0*/  ISETP.GE.AND P4, PT, R86, R87, PT ;  /* 0x000000575600720c */ /* 0x000fe20003f86270 */
[----:B------:R-:W-:Y:S01]  /*114f0*/  IMAD.WIDE.U32 R20, R76, UR4, R20 ;  /* 0x000000044c147c25 */ /* 0x000fe2000f8e0014 */
[----:B------:R-:W-:Y:S01]  /*11500*/  ULDC.64 UR4, c[0x0][0xa80] ;  /* 0x0002a00000047ab9 */ /* 0x000fe20000000a00 */
[----:B------:R-:W-:-:S02]  /*11510*/  LOP3.LUT P5, RZ, R0, 0x40, RZ, 0xc0, !PT ;  /* 0x0000004000ff7812 */ /* 0x000fc400078ac0ff */
[----:B------:R-:W-:Y:S01]  /*11520*/  IMAD.IADD R21, R21, 0x1, R81 ;  /* 0x0000000115157824 */ /* 0x000fe200078e0251 */
[C---:B------:R-:W-:Y:S02]  /*11530*/  LEA R80, P1, R20.reuse, UR4, 0x1 ;  /* 0x0000000414507c11 */ /* 0x040fe4000f8208ff */
        /* <DEDUP_REMOVED lines=13> */
.L_x_6419:
[----:B------:R-:W-:Y:S05]  /*11610*/  BSYNC B1 ;  /* 0x0000000000017941 */ /* 0x000fea0003800000 */
.L_x_6418:
        /* <DEDUP_REMOVED lines=16> */
[----:B------:R-:W-:Y:S02]  /*11720*/  LEA R6, P6, R4, UR4, 0x1 ;  /* 0x0000000404067c11 */ /* 0x000fe4000f8c08ff */
[----:B------:R-:W-:-:S04]  /*11730*/  IADD3 R5, R5, R7, RZ ;  /* 0x0000000705057210 */ /* 0x000fc80007ffe0ff */
        /* <DEDUP_REMOVED lines=13> */
.L_x_6415:
[----:B------:R-:W-:Y:S01]  /*11810*/  ULDC.64 UR4, c[0x0][0xbd8] ;  /* 0x0002f60000047ab9 */ /* 0x000fe20000000a00 */
[----:B------:R-:W-:Y:S01]  /*11820*/  IMAD.MOV.U32 R9, RZ, RZ, RZ ;  /* 0x000000ffff097224 */ /* 0x000fe200078e00ff */
[----:B------:R-:W-:Y:S01]  /*11830*/  ISETP.NE.U32.AND P0, PT, RZ, UR4, PT ;  /* 0x00000004ff007c0c */ /* 0x000fe2000bf05070 */
[----:B------:R-:W3:Y:S01]  /*11840*/  LDC R14, c[0x0][0xa8c] ;  /* 0x0002a300ff0e7b82 */ /* 0x000ee20000000800 */
        /* <DEDUP_REMOVED lines=15> */
[----:B------:R-:W2:Y:S04]  /*11940*/  LDG.E R0, desc[UR40][R4.64] ;  /* 0x0000002804007981 */ /* 0x000ea8000c1e1900 */
[----:B-----5:R-:W2:Y:S02]  /*11950*/  LDG.E R3, desc[UR40][R4.64+0x4] ;  /* 0x0000042804037981 */ /* 0x020ea4000c1e1900 */
[----:B--2---:R-:W-:-:S07]  /*11960*/  IMAD.IADD R3, R3, 0x1, -R0 ;  /* 0x0000000103037824 */ /* 0x004fce00078e0a00 */
.L_x_6421:
[----:B------:R-:W-:Y:S01]  /*11970*/  BSSY B1, `(.L_x_6422) ;  /* 0x000001d000017945 */ /* 0x000fe20003800000 */
[----:B------:R-:W-:Y:S02]  /*11980*/  SHF.R.S32.HI R10, RZ, 0x1f, R201 ;  /* 0x0000001fff0a7819 */ /* 0x000fe400000114c9 */
[----:B------:R-:W-:Y:S02]  /*11990*/  SHF.R.S32.HI R12, RZ, 0x1f, R193 ;  /* 0x0000001fff0c7819 */ /* 0x000fe400000114c1 */
[----:B------:R-:W-:Y:S02]  /*119a0*/  SEL R11, R206, RZ, !P0 ;  /* 0x000000ffce0b7207 */ /* 0x000fe40004000000 */
[----:B------:R-:W-:Y:S02]  /*119b0*/  SEL R209, R209, RZ, !P0 ;  /* 0x000000ffd1d17207 */ /* 0x000fe40004000000 */
[----:B-----5:R-:W-:Y:S01]  /*119c0*/  SHF.R.S32.HI R8, RZ, 0x1f, R9 ;  /* 0x0000001fff087819 */ /* 0x020fe20000011409 */
[----:B------:R-:W-:Y:S06]  /*119d0*/  @P2 BRA `(.L_x_6423) ;  /* 0x0000000000582947 */ /* 0x000fec0003800000 */
[----:B------:R-:W5:Y:S02]  /*119e0*/  S2R R0, SR_TID.X ;  /* 0x0000000000007919 */ /* 0x000f640000002100 */
[----:B-----5:R-:W-:-:S04]  /*119f0*/  IMAD R0, R208, 0x40, R0 ;  /* 0x00000040d0007824 */ /* 0x020fc800078e0200 */
[----:B------:R-:W-:-:S05]  /*11a00*/  VIADD R0, R0, 0xffffff80 ;  /* 0xffffff8000007836 */ /* 0x000fca0000000000 */
[----:B------:R-:W-:-:S13]  /*11a10*/  ISETP.GE.AND P0, PT, R0, R3, PT ;  /* 0x000000030000720c */ /* 0x000fda0003f06270 */
[----:B------:R-:W-:Y:S05]  /*11a20*/  @P0 BRA `(.L_x_6423) ;  /* 0x0000000000440947 */ /* 0x000fea0003800000 */
[----:B----4-:R-:W-:Y:S01]  /*11a30*/  IADD3 R4, P0, R0, R9, RZ ;  /* 0x0000000900047210 */ /* 0x010fe20007f1e0ff */
[----:B------:R-:W-:-:S03]  /*11a40*/  ULDC.64 UR4, c[0x0][0xb70] ;  /* 0x0002dc0000047ab9 */ /* 0x000fc60000000a00 */
[----:B------:R-:W-:Y:S01]  /*11a50*/  LEA.HI.X.SX32 R5, R0, R8, 0x1, P0 ;  /* 0x0000000800057211 */ /* 0x000fe200000f0eff */
[----:B------:R-:W-:-:S04]  /*11a60*/  IMAD R0, R10, UR4, RZ ;  /* 0x000000040a007c24 */ /* 0x000fc8000f8e02ff */
        /* <DEDUP_REMOVED lines=13> */
.L_x_6423:
[----:B------:R-:W-:Y:S05]  /*11b40*/  BSYNC B1 ;  /* 0x0000000000017941 */ /* 0x000fea0003800000 */
.L_x_6422:
[----:B------:R-:W-:Y:S01]  /*11b50*/  ULDC.64 UR4, c[0x0][0xaa0] ;  /* 0x0002a80000047ab9 */ /* 0x000fe20000000a00 */
[----:B----4-:R-:W-:Y:S01]  /*11b60*/  IMAD.MOV.U32 R4, RZ, RZ, R193 ;  /* 0x000000ffff047224 */ /* 0x010fe200078e00c1 */
[C---:B---3--:R-:W-:Y:S01]  /*11b70*/  ISETP.GE.AND P2, PT, R193.reuse, R14, PT ;  /* 0x0000000ec100720c */ /* 0x048fe20003f46270 */
[----:B------:R-:W-:Y:S01]  /*11b80*/  IMAD.MOV.U32 R5, RZ, RZ, R12 ;  /* 0x000000ffff057224 */ /* 0x000fe200078e000c */
[----:B------:R-:W-:Y:S01]  /*11b90*/  IADD3 R25, R193, 0x100, RZ ;  /* 0x00000100c1197810 */ /* 0x000fe20007ffe0ff */
[----:B------:R-:W-:Y:S01]  /*11ba0*/  IMAD R0, R8, UR4, RZ ;  /* 0x0000000408007c24 */ /* 0x000fe2000f8e02ff */
[----:B------:R-:W-:Y:S01]  /*11bb0*/  BSSY B1, `(.L_x_6424) ;  /* 0x000004b000017945 */ /* 0x000fe20003800000 */
[----:B------:R-:W-:-:S04]  /*11bc0*/  IMAD.WIDE.U32 R4, R9, UR4, R4 ;  /* 0x0000000409047c25 */ /* 0x000fc8000f8e0004 */
[----:B------:R-:W-:Y:S01]  /*11bd0*/  IMAD R9, R9, UR5, R0 ;  /* 0x0000000509097c24 */ /* 0x000fe2000f8e0200 */
[----:B------:R-:W-:Y:S01]  /*11be0*/  ULDC.64 UR4, c[0x0][0xae0] ;  /* 0x0002b80000047ab9 */ /* 0x000fe20000000a00 */
[----:B------:R-:W-:Y:S02]  /*11bf0*/  VIADD R13, R193, 0x40 ;  /* 0x00000040c10d7836 */ /* 0x000fe40000000000 */
[----:B------:R-:W-:Y:S01]  /*11c00*/  IMAD R0, R10, UR4, RZ ;  /* 0x000000040a007c24 */ /* 0x000fe2000f8e02ff */
[----:B------:R-:W-:Y:S01]  /*11c10*/  IADD3 R5, R5, R9, RZ ;  /* 0x0000000905057210 */ /* 0x000fe20007ffe0ff */
[----:B------:R-:W-:Y:S01]  /*11c20*/  IMAD R3, R208, -0x40, R3 ;  /* 0xffffffc0d0037824 */ /* 0x000fe200078e0203 */
[-C--:B------:R-:W-:Y:S01]  /*11c30*/  ISETP.GE.AND P0, PT, R13, R14.reuse, PT ;  /* 0x0000000e0d00720c */ /* 0x080fe20003f06270 */
[----:B------:R-:W-:Y:S02]  /*11c40*/  IMAD R7, R201, UR5, R0 ;  /* 0x00000005c9077c24 */ /* 0x000fe4000f8e0200 */
[C---:B------:R-:W-:Y:S01]  /*11c50*/  VIADD R0, R202.reuse, 0x20 ;  /* 0x00000020ca007836 */ /* 0x040fe20000000000 */
[----:B------:R-:W-:Y:S01]  /*11c60*/  SEL R6, RZ, 0xffffffff, P0 ;  /* 0xffffffffff067807 */ /* 0x000fe20000000000 */
[C---:B------:R-:W-:Y:S01]  /*11c70*/  VIADD R15, R193.reuse, 0x80 ;  /* 0x00000080c10f7836 */ /* 0x040fe20000000000 */
[-C--:B------:R-:W-:Y:S01]  /*11c80*/  ISETP.GE.AND P1, PT, R202, R3.reuse, PT ;  /* 0x00000003ca00720c */ /* 0x080fe20003f26270 */
[----:B------:R-:W-:Y:S01]  /*11c90*/  VIADD R21, R193, 0xc0 ;  /* 0x000000c0c1157836 */ /* 0x000fe20000000000 */
        /* <DEDUP_REMOVED lines=60> */
.L_x_6425:
[----:B------:R-:W-:Y:S05]  /*12060*/  BSYNC B1 ;  /* 0x0000000000017941 */ /* 0x000fea0003800000 */
.L_x_6424:
        /* <DEDUP_REMOVED lines=29> */
.L_x_6420:
[----:B------:R-:W-:Y:S05]  /*12240*/  BSYNC B0 ;  /* 0x0000000000007941 */ /* 0x000fea0003800000 */
.L_x_6414:
[----:B------:R-:W-:Y:S02]  /*12250*/  ULDC UR4, c[0x0][0xc14] ;  /* 0x0003050000047ab9 */ /* 0x000fe40000000800 */
[----:B--2---:R-:W-:-:S13]  /*12260*/  ISETP.GE.AND P0, PT, R187, UR4, PT ;  /* 0x00000004bb007c0c */ /* 0x004fda000bf06270 */
[----:B------:R-:W-:Y:S05]  /*12270*/  @!P0 BRA `(.L_x_6426) ;  /* 0xfffffeec00a48947 */ /* 0x000fea000383ffff */
[----:B------:R-:W-:Y:S05]  /*12280*/  BRA `(.L_x_6280) ;  /* 0x00000060008c7947 */ /* 0x000fea0003800000 */
.L_x_6278:
        /* <DEDUP_REMOVED lines=61> */
.L_x_6431:
        /* <DEDUP_REMOVED lines=15> */
.L_x_6430:
[----:B------:R-:W-:Y:S05]  /*12750*/  BSYNC B0 ;  /* 0x0000000000007941 */ /* 0x000fea0003800000 */
.L_x_6429:
        /* <DEDUP_REMOVED lines=25> */
.L_x_6427:
        /* <DEDUP_REMOVED lines=20> */
.L_x_6432:
        /* <DEDUP_REMOVED lines=56> */
.L_x_6428:
[----:B------:R-:W-:Y:S01]  /*12db0*/  IMAD.MOV.U32 R17, RZ, RZ, RZ ;  /* 0x000000ffff117224 */ /* 0x000fe200078e00ff */
[----:B------:R-:W-:Y:S01]  /*12dc0*/  MOV R18, RZ ;  /* 0x000000ff00127202 */ /* 0x000fe20000000f00 */
[----:B------:R-:W-:-:S07]  /*12dd0*/  IMAD.U32 R16, RZ, RZ, UR6 ;  /* 0x00000006ff107e24 */ /* 0x000fce000f8e00ff */
.L_x_6433:
        /* <DEDUP_REMOVED lines=16> */
[----:B------:R-:W-:Y:S01]  /*12ee0*/  ULDC.64 UR38, c[0x0][0x198] ;  /* 0x0000660000267ab9 */ /* 0x000fe20000000a00 */
[----:B------:R-:W-:Y:S02]  /*12ef0*/  ULDC UR36, c[0x0][0xc] ;  /* 0x0000030000247ab9 */ /* 0x000fe40000000800 */
[----:B------:R1:W-:Y:S04]  /*12f00*/  STL [R1+0x8], R0 ;  /* 0x0000080001007387 */ /* 0x0003e80000100800 */
[----:B------:R1:W-:Y:S04]  /*12f10*/  STL [R1+0x4], RZ ;  /* 0x000004ff01007387 */ /* 0x0003e80000100800 */
[----:B------:R1:W-:Y:S04]  /*12f20*/  STL [R1+0xc], R0 ;  /* 0x00000c0001007387 */ /* 0x0003e80000100800 */
[----:B------:R1:W-:Y:S02]  /*12f30*/  STL [R1+0x28], RZ ;  /* 0x000028ff01007387 */ /* 0x0003e40000100800 */
.L_x_6518:
[----:B--2---:R-:W2:Y:S02]  /*12f40*/  LDC.64 R2, c[0x0][0xc60] ;  /* 0x00031800ff027b82 */ /* 0x004ea40000000a00 */
[----:B--2---:R-:W-:-:S05]  /*12f50*/  IMAD.WIDE R2, R19, 0x4, R2 ;  /* 0x0000000413027825 */ /* 0x004fca00078e0202 */
[----:B-1----:R-:W1:Y:S01]  /*12f60*/  LDG.E R11, desc[UR40][R2.64] ;  /* 0x00000028020b7981 */ /* 0x002e62000c1e1900 */
[----:B------:R-:W-:Y:S05]  /*12f70*/  YIELD ;  /* 0x0000000000007946 */ /* 0x000fea0003800000 */
[----:B------:R-:W-:Y:S01]  /*12f80*/  ULDC.64 UR4, c[0x0][0xa28] ;  /* 0x00028a0000047ab9 */ /* 0x000fe20000000a00 */
[----:B------:R-:W-:Y:S02]  /*12f90*/  CS2R R8, SRZ ;  /* 0x0000000000087805 */ /* 0x000fe4000001ff00 */
[----:B------:R-:W-:Y:S01]  /*12fa0*/  ISETP.NE.U32.AND P0, PT, RZ, UR4, PT ;  /* 0x00000004ff007c0c */ /* 0x000fe2000bf05070 */
[----:B------:R-:W-:Y:S01]  /*12fb0*/  ULDC.64 UR8, c[0x0][0xa08] ;  /* 0x0002820000087ab9 */ /* 0x000fe20000000a00 */
[----:B------:R-:W-:-:S02]  /*12fc0*/  ULDC.64 UR10, c[0x0][0xa10] ;  /* 0x00028400000a7ab9 */ /* 0x000fc40000000a00 */
[----:B------:R-:W-:Y:S02]  /*12fd0*/  ISETP.NE.AND.EX P0, PT, RZ, UR5, PT, P0 ;  /* 0x00000005ff007c0c */ /* 0x000fe4000bf05300 */
[----:B-1----:R-:W-:Y:S01]  /*12fe0*/  SHF.R.S32.HI R0, RZ, 0x1f, R11 ;  /* 0x0000001fff007819 */ /* 0x002fe2000001140b */
        /* <DEDUP_REMOVED lines=13> */
[C---:B0-----:R-:W-:Y:S01]  /*130c0*/  @P0 IADD3.X R13, R14.reuse, UR5, RZ, P1, !PT ;  /* 0x000000050e0d0c10 */ /* 0x041fe20008ffe4ff */
[----:B------:R-:W-:Y:S02]  /*130d0*/  ULDC.64 UR4, c[0x0][0xa00] ;  /* 0x0002800000047ab9 */ /* 0x000fe40000000a00 */
[----:B------:R-:W-:Y:S02]  /*130e0*/  ISETP.NE.U32.AND P2, PT, RZ, UR4, PT ;  /* 0x00000004ff007c0c */ /* 0x000fe4000bf45070 */
[C---:B-1----:R-:W-:Y:S02]  /*130f0*/  IADD3 R2, P1, R15.reuse, UR4, RZ ;  /* 0x000000040f027c10 */ /* 0x042fe4000ff3e0ff */
        /* <DEDUP_REMOVED lines=23> */
[----:B-1----:R-:W-:Y:S01]  /*13270*/  MOV R9, UR4 ;  /* 0x0000000400097c02 */ /* 0x002fe20008000f00 */
[----:B0-----:R-:W-:Y:S09]  /*13280*/  @P0 BRA `(.L_x_6435) ;  /* 0x0000000000100947 */ /* 0x001ff20003800000 */
[----:B------:R-:W-:Y:S05]  /*13290*/  @!P2 BRA `(.L_x_6435) ;  /* 0x00000000000ca947 */ /* 0x000fea0003800000 */
[----:B-----5:R-:W2:Y:S04]  /*132a0*/  LDG.E R10, desc[UR40][R2.64] ;  /* 0x00000028020a7981 */ /* 0x020ea8000c1e1900 */
[----:B------:R-:W2:Y:S02]  /*132b0*/  LDG.E R2, desc[UR40][R2.64+0x4] ;  /* 0x0000042802027981 */ /* 0x000ea4000c1e1900 */
[----:B--2---:R-:W-:-:S07]  /*132c0*/  IMAD.IADD R10, R2, 0x1, -R10 ;  /* 0x00000001020a7824 */ /* 0x004fce00078e0a0a */
.L_x_6435:
        /* <DEDUP_REMOVED lines=14> */
.L_x_6436:
[----:B------:R-:W-:Y:S05]  /*133b0*/  @!P3 BRA `(.L_x_6437) ;  /* 0x00000000000cb947 */ /* 0x000fea0003800000 */
[----:B------:R-:W2:Y:S04]  /*133c0*/  LDG.E R9, desc[UR40][R6.64] ;  /* 0x0000002806097981 */ /* 0x000ea8000c1e1900 */
[----:B------:R-:W2:Y:S02]  /*133d0*/  LDG.E R6, desc[UR40][R6.64+0x4] ;  /* 0x0000042806067981 */ /* 0x000ea4000c1e1900 */
[----:B--2---:R-:W-:-:S07]  /*133e0*/  IMAD.IADD R9, R6, 0x1, -R9 ;  /* 0x0000000106097824 */ /* 0x004fce00078e0a09 */
.L_x_6437:
[----:B0-----:R-:W2:Y:S01]  /*133f0*/  @P1 LDG.E R2, desc[UR40][R4.64] ;  /* 0x0000002804021981 */ /* 0x001ea2000c1e1900 */
[----:B-----5:R-:W-:-:S03]  /*13400*/  IADD3 R9, -R8, R9, RZ ;  /* 0x0000000908097210 */ /* 0x020fc60007ffe1ff */
        /* <DEDUP_REMOVED lines=21> */
[----:B------:R-:W-:-:S04]  /*13560*/  @P0 IADD3 R2, R2, 0x3f, RZ ;  /* 0x0000003f02020810 */ /* 0x000fc80007ffe0ff */
        /* <DEDUP_REMOVED lines=17> */
.L_x_6586:
[----:B------:R-:W-:-:S03]  /*13680*/  UMOV UR4, 0xffffffff ;  /* 0xffffffff00047882 */ /* 0x000fc60000000000 */
[----:B------:R-:W-:Y:S05]  /*13690*/  BRA.DIV UR4, `(.L_x_6441) ;  /* 0x0000005e045c7947 */ /* 0x000fea000b800000 */
[----:B------:R-:W-:-:S13]  /*136a0*/  ELECT P6, URZ, PT ;  /* 0x00000000003f782f */ /* 0x000fda00038c0000 */
.L_x_6589:
        /* <DEDUP_REMOVED lines=12> */
.L_x_6590:
[----:B------:R-:W-:Y:S05]  /*13770*/  BSYNC B1 ;  /* 0x0000000000017941 */ /* 0x000fea0003800000 */
.L_x_6442:
        /* <DEDUP_REMOVED lines=8> */
.L_x_6591:
        /* <DEDUP_REMOVED lines=11> */
.L_x_6447:
        /* <DEDUP_REMOVED lines=17> */
[----:B------:R-:W2:Y:S02]  /*139c0*/  SYNCS.PHASECHK.TRANS64.TRYWAIT P0, [R5+URZ+0x28cc0], R7 ;  /* 0x028cc007050075a7 */ /* 0x000ea4000800017f */
[----:B-12---:R-:W-:Y:S05]  /*139d0*/  @!P0 BRA `(.L_x_6448) ;  /* 0x0000005800d48947 */ /* 0x006fea0003800000 */
.L_x_6592:
        /* <DEDUP_REMOVED lines=8> */
.L_x_6449:
        /* <DEDUP_REMOVED lines=51> */
.L_x_6445:
[----:B------:R-:W-:Y:S05]  /*13d90*/  BSYNC B1 ;  /* 0x0000000000017941 */ /* 0x000fea0003800000 */
.L_x_6444:
[----:B0-----:R-:W2:Y:S04]  /*13da0*/  LDL.LU R5, [R1+0x4] ;  /* 0x0000040001057983 */ /* 0x001ea80000300800 */
[----:B------:R-:W3:Y:S01]  /*13db0*/  LDL.LU R7, [R1+0xc] ;  /* 0x00000c0001077983 */ /* 0x000ee20000300800 */
[----:B------:R-:W-:Y:S02]  /*13dc0*/  PLOP3.LUT P2, PT, PT, PT, PT, 0x8, 0x0 ;  /* 0x000000000000781c */ /* 0x000fe40003f4e170 */
[----:B--2---:R-:W-:-:S04]  /*13dd0*/  IADD3 R5, R5, 0x1, RZ ;  /* 0x0000000105057810 */ /* 0x004fc80007ffe0ff */
        /* <DEDUP_REMOVED lines=12> */
.L_x_6456:
        /* <DEDUP_REMOVED lines=9> */
.L_x_6593:
        /* <DEDUP_REMOVED lines=11> */
.L_x_6453:
        /* <DEDUP_REMOVED lines=17> */
.L_x_6594:
        /* <DEDUP_REMOVED lines=8> */
.L_x_6455:
        /* <DEDUP_REMOVED lines=51> */
.L_x_6451:
[----:B------:R-:W-:Y:S05]  /*144a0*/  BSYNC B1 ;  /* 0x0000000000017941 */ /* 0x000fea0003800000 */
.L_x_6450:
[----:B------:R-:W2:Y:S04]  /*144b0*/  LDL.LU R6, [R1+0x4] ;  /* 0x0000040001067983 */ /* 0x000ea80000300800 */
[----:B------:R-:W3:Y:S01]  /*144c0*/  LDL.LU R7, [R1+0xc] ;  /* 0x00000c0001077983 */ /* 0x000ee20000300800 */
[----:B------:R-:W-:Y:S01]  /*144d0*/  VIADD R2, R2, 0xffffffff ;  /* 0xffffffff02027836 */ /* 0x000fe20000000000 */
[----:B------:R-:W-:Y:S01]  /*144e0*/  IADD3 R5, R5, -0x40, RZ ;  /* 0xffffffc005057810 */ /* 0x000fe20007ffe0ff */
        /* <DEDUP_REMOVED lines=9> */
.L_x_6439:
[----:B------:R-:W-:Y:S05]  /*14580*/  BSYNC B0 ;  /* 0x0000000000007941 */ /* 0x000fea0003800000 */
.L_x_6438:
        /* <DEDUP_REMOVED lines=23> */
.L_x_6458:
        /* <DEDUP_REMOVED lines=18> */
[----:B------:R-:W-:Y:S02]  /*14820*/  IMAD.MOV.U32 R8, RZ, RZ, 0x70 ;  /* 0x00000070ff087424 */ /* 0x000fe400078e00ff */
[----:B------:R-:W-:Y:S02]  /*14830*/  IMAD.MOV.U32 R12, RZ, RZ, 0x1 ;  /* 0x00000001ff0c7424 */ /* 0x000fe400078e00ff */
[----:B------:R-:W-:-:S07]  /*14840*/  IMAD.MOV.U32 R13, RZ, RZ, RZ ;  /* 0x000000ffff0d7224 */ /* 0x000fce00078e00ff */
[----:B------:R-:W-:-:S07]  /*14850*/  LEPC R20, `(.L_x_6460) ;  /* 0x000000001014794e */ /* 0x000fce0000000000 */
[----:B-1----:R-:W-:Y:S05]  /*14860*/  CALL.ABS.NOINC R2 ;  /* 0x0000000002007343 */ /* 0x002fea0003c00000 */
.L_x_6460:
        /* <DEDUP_REMOVED lines=11> */
[----:B0-----:R-:W-:Y:S01]  /*14920*/  MOV R8, 0x70 ;  /* 0x0000007000087802 */ /* 0x001fe20000000f00 */
[----:B------:R-:W-:Y:S02]  /*14930*/  IMAD.U32 R6, RZ, RZ, UR8 ;  /* 0x00000008ff067e24 */ /* 0x000fe4000f8e00ff */
[----:B------:R-:W-:-:S02]  /*14940*/  IMAD.U32 R7, RZ, RZ, UR9 ;  /* 0x00000009ff077e24 */ /* 0x000fc4000f8e00ff */
[----:B------:R-:W-:Y:S02]  /*14950*/  IMAD.U32 R10, RZ, RZ, UR4 ;  /* 0x00000004ff0a7e24 */ /* 0x000fe4000f8e00ff */
[----:B------:R-:W-:Y:S02]  /*14960*/  IMAD.U32 R11, RZ, RZ, UR5 ;  /* 0x00000005ff0b7e24 */ /* 0x000fe4000f8e00ff */
[----:B------:R-:W-:Y:S02]  /*14970*/  IMAD.MOV.U32 R12, RZ, RZ, 0x1 ;  /* 0x00000001ff0c7424 */ /* 0x000fe400078e00ff */
[----:B-1----:R-:W-:-:S07]  /*14980*/  IMAD.MOV.U32 R13, RZ, RZ, RZ ;  /* 0x000000ffff0d7224 */ /* 0x002fce00078e00ff */
[----:B------:R-:W-:-:S07]  /*14990*/  LEPC R20, `(.L_x_6462) ;  /* 0x000000001014794e */ /* 0x000fce0000000000 */
[----:B--2---:R-:W-:Y:S05]  /*149a0*/  CALL.ABS.NOINC R2 ;  /* 0x0000000002007343 */ /* 0x004fea0003c00000 */
.L_x_6462:
        /* <DEDUP_REMOVED lines=16> */
.L_x_6461:
[----:B------:R-:W2:Y:S01]  /*14ab0*/  LDL.LU R2, [R1+0x20] ;  /* 0x0000200001027983 */ /* 0x000ea20000300800 */
[----:B------:R-:W-:-:S03]  /*14ac0*/  ULDC.64 UR4, c[0x0][0x9f8] ;  /* 0x00027e0000047ab9 */ /* 0x000fc60000000a00 */
[----:B------:R-:W3:Y:S04]  /*14ad0*/  LDL.LU R0, [R1+0x24] ;  /* 0x0000240001007983 */ /* 0x000ee80000300800 */
[----:B------:R-:W4:Y:S04]  /*14ae0*/  LDL.LU R4, [R1+0x2c] ;  /* 0x00002c0001047983 */ /* 0x000f280000300800 */
[----:B0-----:R-:W4:Y:S01]  /*14af0*/  LDL.LU R8, [R1+0x18] ;  /* 0x0000180001087983 */ /* 0x001f220000300800 */
        /* <DEDUP_REMOVED lines=14> */
[----:B------:R-:W-:-:S06]  /*14be0*/  MOV R0, R8 ;  /* 0x0000000800007202 */ /* 0x000fcc0000000f00 */
        /* <DEDUP_REMOVED lines=11> */
.L_x_6463:
        /* <DEDUP_REMOVED lines=19> */
.L_x_6597:
[----:B------:R-:W-:Y:S01]  /*14dd0*/  UMOV UR4, 0xffffffff ;  /* 0xffffffff00047882 */ /* 0x000fe20000000000 */
[----:B------:R-:W-:Y:S02]  /*14de0*/  SHF.R.S32.HI R8, RZ, 0x1f, R0 ;  /* 0x0000001fff087819 */ /* 0x000fe40000011400 */
[----:B------:R-:W-:Y:S05]  /*14df0*/  BRA.DIV UR4, `(.L_x_6465) ;  /* 0x0000004a043c7947 */ /* 0x000fea000b800000 */
[----:B------:R-:W-:-:S13]  /*14e00*/  ELECT P6, URZ, PT ;  /* 0x00000000003f782f */ /* 0x000fda00038c0000 */
.L_x_6600:
[----:B------:R-:W-:Y:S05]  /*14e10*/  @!P6 BRA `(.L_x_6466) ;  /* 0x0000000000fce947 */ /* 0x000fea0003800000 */
[----:B------:R-:W-:-:S04]  /*14e20*/  ISETP.NE.U32.AND P0, PT, R20, RZ, PT ;  /* 0x000000ff1400720c */ /* 0x000fc80003f05070 */
[----:B------:R-:W-:-:S13]  /*14e30*/  ISETP.NE.AND.EX P0, PT, R21, RZ, PT, P0 ;  /* 0x000000ff1500720c */ /* 0x000fda0003f05300 */
[----:B------:R-:W-:Y:S05]  /*14e40*/  @!P0 BRA `(.L_x_6467) ;  /* 0x0000000000488947 */ /* 0x000fea0003800000 */
[----:B------:R-:W0:Y:S01]  /*14e50*/  LDC R9, c[0x0][0x41c] ;  /* 0x00010700ff097b82 */ /* 0x000e220000000800 */
        /* <DEDUP_REMOVED lines=17> */
.L_x_6467:
        /* <DEDUP_REMOVED lines=9> */
.L_x_6601:
        /* <DEDUP_REMOVED lines=11> */
.L_x_6469:
        /* <DEDUP_REMOVED lines=22> */
.L_x_6466:
        /* <DEDUP_REMOVED lines=30> */
.L_x_6602:
[----:B------:R-:W-:Y:S05]  /*153f0*/  BSYNC B0 ;  /* 0x0000000000007941 */ /* 0x000fea0003800000 */
.L_x_6470:
        /* <DEDUP_REMOVED lines=11> */
.L_x_6603:
        /* <DEDUP_REMOVED lines=11> */
.L_x_6475:
        /* <DEDUP_REMOVED lines=57> */
.L_x_6473:
[----:B------:R-:W-:Y:S05]  /*158f0*/  BSYNC B0 ;  /* 0x0000000000007941 */ /* 0x000fea0003800000 */
.L_x_6472:
        /* <DEDUP_REMOVED lines=33> */
[--C-:B------:R-:W-:Y:S01]  /*15b10*/  SHF.R.S32.HI R3, RZ, 0x1f, R2.reuse ;  /* 0x0000001fff037819 */ /* 0x100fe20000011402 */
        /* <DEDUP_REMOVED lines=8> */
.L_x_6482:
[----:B------:R-:W2:Y:S01]  /*15ba0*/  S2R R5, SR_CgaCtaId ;  /* 0x0000000000057919 */ /* 0x000ea20000008800 */
[----:B------:R-:W-:-:S04]  /*15bb0*/  MOV R3, 0x400 ;  /* 0x0000040000037802 */ /* 0x000fc80000000f00 */
[----:B--2---:R-:W-:Y:S02]  /*15bc0*/  LEA R3, R5, R3, 0x18 ;  /* 0x0000000305037211 */ /* 0x004fe400078ec0ff */
[----:B------:R-:W-:Y:S02]  /*15bd0*/  SHF.L.U32 R5, R9, 0x1f, RZ ;  /* 0x0000001f09057819 */ /* 0x000fe400000006ff */
[----:B------:R-:W-:-:S04]  /*15be0*/  LEA R3, R12, R3, 0x3 ;  /* 0x000000030c037211 */ /* 0x000fc800078e18ff */
[----:B------:R-:W2:Y:S02]  /*15bf0*/  SYNCS.PHASECHK.TRANS64.TRYWAIT P0, [R3+URZ+0x28c40], R5 ;  /* 0x028c4005030075a7 */ /* 0x000ea4000800017f */
[----:B--2---:R-:W-:Y:S05]  /*15c00*/  @!P0 BRA `(.L_x_6483) ;  /* 0x0000003c00208947 */ /* 0x004fea0003800000 */
.L_x_6604:
[----:B0-----:R-:W0:Y:S02]  /*15c10*/  S2R R9, SR_TID.X ;  /* 0x0000000000097919 */ /* 0x001e240000002100 */
[----:B0-----:R-:W-:-:S04]  /*15c20*/  LOP3.LUT R9, R9, 0x7f, RZ, 0xc0, !PT ;  /* 0x0000007f09097812 */ /* 0x001fc800078ec0ff */
[----:B------:R-:W-:-:S13]  /*15c30*/  ISETP.NE.AND P1, PT, R9, RZ, PT ;  /* 0x000000ff0900720c */ /* 0x000fda0003f25270 */
[----:B------:R-:W-:Y:S05]  /*15c40*/  @P1 BRA `(.L_x_6484) ;  /* 0x00000000001c1947 */ /* 0x000fea0003800000 */
[----:B------:R-:W0:Y:S02]  /*15c50*/  S2R R9, SR_TID.X ;  /* 0x0000000000097919 */ /* 0x000e240000002100 */
[----:B0-----:R-:W-:-:S04]  /*15c60*/  LOP3.LUT R9, R9, 0x1f, RZ, 0xc0, !PT ;  /* 0x0000001f09097812 */ /* 0x001fc800078ec0ff */
[----:B------:R-:W-:Y:S01]  /*15c70*/  ISETP.NE.AND P0, PT, R9, RZ, PT ;  /* 0x000000ff0900720c */ /* 0x000fe20003f05270 */
[----:B------:R-:W-:-:S04]  /*15c80*/  IMAD.MOV.U32 R9, RZ, RZ, 0x2000 ;  /* 0x00002000ff097424 */ /* 0x000fc800078e00ff */
[----:B------:R0:W-:Y:S08]  /*15c90*/  SYNCS.ARRIVE.TRANS64 RZ, [R3+URZ+0x28c30], R9 ;  /* 0x028c300903ff79a7 */ /* 0x0001f0000800003f */
[----:B------:R-:W-:Y:S05]  /*15ca0*/  @!P0 BRA `(.L_x_6484) ;  /* 0x0000000000048947 */ /* 0x000fea0003800000 */
[----:B------:R-:W-:Y:S01]  /*15cb0*/  BPT.TRAP 0x1 ;  /* 0x000000040000795c */ /* 0x000fe20000300000 */
.L_x_6484:
[----:B0-----:R-:W3:Y:S01]  /*15cc0*/  LDL R9, [R1] ;  /* 0x0000000001097983 */ /* 0x001ee20000100800 */
[----:B------:R-:W-:-:S03]  /*15cd0*/  MOV R11, 0x400 ;  /* 0x00000400000b7802 */ /* 0x000fc60000000f00 */
        /* <DEDUP_REMOVED lines=20> */
.L_x_6605:
        /* <DEDUP_REMOVED lines=8> */
.L_x_6486:
[----:B0-2---:R-:W2:Y:S01]  /*15ea0*/  LDL R5, [R1] ;  /* 0x0000000001057983 */ /* 0x005ea20000100800 */
[----:B------:R-:W-:Y:S01]  /*15eb0*/  MOV R9, 0x400 ;  /* 0x0000040000097802 */ /* 0x000fe20000000f00 */
[----:B------:R-:W0:Y:S01]  /*15ec0*/  S2R R10, SR_CgaCtaId ;  /* 0x00000000000a7919 */ /* 0x000e220000008800 */
[----:B------:R-:W-:Y:S02]  /*15ed0*/  R2UR UR11, R2 ;  /* 0x00000000020b72ca */ /* 0x000fe400000e0000 */
[----:B------:R-:W-:Y:S01]  /*15ee0*/  R2UR UR9, R3 ;  /* 0x00000000030972ca */ /* 0x000fe200000e0000 */
[----:B------:R-:W-:Y:S01]  /*15ef0*/  UIADD3 UR4, UP0, UR38, 0x470, URZ ;  /* 0x0000047026047890 */ /* 0x000fe2000ff1e03f */
[----:B------:R-:W-:Y:S02]  /*15f00*/  R2UR UR12, R4 ;  /* 0x00000000040c72ca */ /* 0x000fe400000e0000 */
[----:B------:R-:W-:Y:S01]  /*15f10*/  R2UR UR13, R6 ;  /* 0x00000000060d72ca */ /* 0x000fe200000e0000 */
[----:B------:R-:W-:Y:S01]  /*15f20*/  UIADD3.X UR5, URZ, UR39, URZ, UP0, !UPT ;  /* 0x000000273f057290 */ /* 0x000fe200087fe43f */
        /* <DEDUP_REMOVED lines=45> */
.L_x_6481:
[----:B------:R-:W-:Y:S05]  /*16200*/  BSYNC B2 ;  /* 0x0000000000027941 */ /* 0x000fea0003800000 */
.L_x_6480:
[----:B------:R-:W2:Y:S02]  /*16210*/  LDL.LU R2, [R1+0x1c] ;  /* 0x00001c0001027983 */ /* 0x000ea40000300800 */
[----:B--2---:R-:W-:-:S07]  /*16220*/  IADD3 R5, R2, -0x3, RZ ;  /* 0xfffffffd02057810 */ /* 0x004fce0007ffe0ff */
.L_x_6479:
[----:B------:R-:W-:Y:S05]  /*16230*/  BSYNC B1 ;  /* 0x0000000000017941 */ /* 0x000fea0003800000 */
.L_x_6478:
[----:B------:R-:W-:-:S13]  /*16240*/  ISETP.NE.AND P0, PT, R7, RZ, PT ;  /* 0x000000ff0700720c */ /* 0x000fda0003f05270 */
[----:B------:R-:W-:Y:S05]  /*16250*/  @!P0 BRA `(.L_x_6477) ;  /* 0x0000001000388947 */ /* 0x000fea0003800000 */
.L_x_6501:
[----:B0-----:R-:W0:Y:S04]  /*16260*/  LDL.LU R3, [R1] ;  /* 0x0000000001037983 */ /* 0x001e280000300800 */
[----:B------:R-:W2:Y:S01]  /*16270*/  LDL.LU R2, [R1+0x8] ;  /* 0x0000080001027983 */ /* 0x000ea20000300800 */
[----:B------:R-:W-:Y:S05]  /*16280*/  YIELD ;  /* 0x0000000000007946 */ /* 0x000fea0003800000 */
[----:B------:R-:W-:Y:S01]  /*16290*/  BSSY B1, `(.L_x_6487) ;  /* 0x0000081000017945 */ /* 0x000fe20003800000 */
[----:B0-----:R-:W-:-:S05]  /*162a0*/  VIADD R9, R3, 0x1 ;  /* 0x0000000103097836 */ /* 0x001fca0000000000 */
[----:B------:R-:W-:-:S04]  /*162b0*/  ISETP.NE.AND P0, PT, R9, 0x2, PT ;  /* 0x000000020900780c */ /* 0x000fc80003f05270 */
[----:B------:R-:W-:Y:S02]  /*162c0*/  SEL R10, RZ, 0x1, P0 ;  /* 0x00000001ff0a7807 */ /* 0x000fe40000000000 */
[----:B------:R-:W-:Y:S02]  /*162d0*/  SEL R9, R9, RZ, P0 ;  /* 0x000000ff09097207 */ /* 0x000fe40000000000 */
[----:B--2---:R-:W-:Y:S01]  /*162e0*/  LOP3.LUT R10, R2, R10, RZ, 0x3c, !PT ;  /* 0x0000000a020a7212 */ /* 0x004fe200078e3cff */
[----:B------:R-:W-:Y:S06]  /*162f0*/  @!P6 BRA `(.L_x_6488) ;  /* 0x0000000400e8e947 */ /* 0x000fec0003800000 */
        /* <DEDUP_REMOVED lines=22> */
.L_x_6489:
[----:B------:R-:W2:Y:S01]  /*16460*/  S2R R3, SR_CgaCtaId ;  /* 0x0000000000037919 */ /* 0x000ea20000008800 */
[----:B------:R-:W-:-:S04]  /*16470*/  MOV R2, 0x400 ;  /* 0x0000040000027802 */ /* 0x000fc80000000f00 */
[----:B--2---:R-:W-:Y:S02]  /*16480*/  LEA R2, R3, R2, 0x18 ;  /* 0x0000000203027211 */ /* 0x004fe400078ec0ff */
[----:B------:R-:W-:Y:S02]  /*16490*/  SHF.L.U32 R3, R10, 0x1f, RZ ;  /* 0x0000001f0a037819 */ /* 0x000fe400000006ff */
[----:B------:R-:W-:-:S04]  /*164a0*/  LEA R2, R9, R2, 0x3 ;  /* 0x0000000209027211 */ /* 0x000fc800078e18ff */
[----:B------:R-:W2:Y:S02]  /*164b0*/  SYNCS.PHASECHK.TRANS64.TRYWAIT P0, [R2+URZ+0x28c40], R3 ;  /* 0x028c4003020075a7 */ /* 0x000ea4000800017f */
[----:B--2---:R-:W-:Y:S05]  /*164c0*/  @!P0 BRA `(.L_x_6490) ;  /* 0x0000003400188947 */ /* 0x004fea0003800000 */
.L_x_6606:
        /* <DEDUP_REMOVED lines=11> */
.L_x_6491:
[----:B------:R-:W3:Y:S01]  /*16580*/  LDL R12, [R1+0x10] ;  /* 0x00001000010c7983 */ /* 0x000ee20000100800 */
[----:B0-----:R-:W-:Y:S01]  /*16590*/  MOV R7, 0x400 ;  /* 0x0000040000077802 */ /* 0x001fe20000000f00 */
        /* <DEDUP_REMOVED lines=18> */
[----:B0--3--:R-:W-:Y:S05]  /*166c0*/  @!P1 BRA `(.L_x_6492) ;  /* 0x0000003000ac9947 */ /* 0x009fea0003800000 */
.L_x_6607:
        /* <DEDUP_REMOVED lines=8> */
.L_x_6493:
[----:B------:R-:W3:Y:S01]  /*16750*/  S2R R11, SR_CgaCtaId ;  /* 0x00000000000b7919 */ /* 0x000ee20000008800 */
        /* <DEDUP_REMOVED lines=52> */
.L_x_6488:
[----:B------:R-:W-:Y:S05]  /*16aa0*/  BSYNC B1 ;  /* 0x0000000000017941 */ /* 0x000fea0003800000 */
.L_x_6487:
        /* <DEDUP_REMOVED lines=31> */
.L_x_6496:
[----:B------:R-:W3:Y:S01]  /*16ca0*/  S2R R3, SR_CgaCtaId ;  /* 0x0000000000037919 */ /* 0x000ee20000008800 */
[----:B------:R-:W-:-:S04]  /*16cb0*/  MOV R2, 0x400 ;  /* 0x0000040000027802 */ /* 0x000fc80000000f00 */
[----:B---3--:R-:W-:Y:S02]  /*16cc0*/  LEA R2, R3, R2, 0x18 ;  /* 0x0000000203027211 */ /* 0x008fe400078ec0ff */
[----:B------:R-:W-:-:S03]  /*16cd0*/  SHF.L.U32 R3, R10, 0x1f, RZ ;  /* 0x0000001f0a037819 */ /* 0x000fc600000006ff */
[----:B------:R-:W-:-:S04]  /*16ce0*/  IMAD R2, R11, 0x8, R2 ;  /* 0x000000080b027824 */ /* 0x000fc800078e0202 */
[----:B------:R-:W3:Y:S02]  /*16cf0*/  SYNCS.PHASECHK.TRANS64.TRYWAIT P0, [R2+URZ+0x28c40], R3 ;  /* 0x028c4003020075a7 */ /* 0x000ee4000800017f */
[----:B---3--:R-:W-:Y:S05]  /*16d00*/  @!P0 BRA `(.L_x_6497) ;  /* 0x0000002c00308947 */ /* 0x008fea0003800000 */
.L_x_6608:
[----:B--2---:R-:W2:Y:S02]  /*16d10*/  S2R R7, SR_TID.X ;  /* 0x0000000000077919 */ /* 0x004ea40000002100 */
[----:B--2---:R-:W-:-:S04]  /*16d20*/  LOP3.LUT R7, R7, 0x7f, RZ, 0xc0, !PT ;  /* 0x0000007f07077812 */ /* 0x004fc800078ec0ff */
[----:B------:R-:W-:-:S13]  /*16d30*/  ISETP.NE.AND P0, PT, R7, RZ, PT ;  /* 0x000000ff0700720c */ /* 0x000fda0003f05270 */
        /* <DEDUP_REMOVED lines=8> */
.L_x_6498:
        /* <DEDUP_REMOVED lines=22> */
.L_x_6609:
        /* <DEDUP_REMOVED lines=8> */
.L_x_6500:
        /* <DEDUP_REMOVED lines=54> */
.L_x_6495:
[----:B------:R-:W-:Y:S05]  /*17300*/  BSYNC B1 ;  /* 0x0000000000017941 */ /* 0x000fea0003800000 */
.L_x_6494:
[C---:B------:R-:W-:Y:S01]  /*17310*/  ISETP.GT.AND P0, PT, R5.reuse, 0x1, PT ;  /* 0x000000010500780c */ /* 0x040fe20003f04270 */
[----:B------:R-:W-:-:S12]  /*17320*/  VIADD R5, R5, 0xfffffffe ;  /* 0xfffffffe05057836 */ /* 0x000fd80000000000 */
[----:B------:R-:W-:Y:S05]  /*17330*/  @P0 BRA `(.L_x_6501) ;  /* 0xffffffec00c80947 */ /* 0x000fea000383ffff */
.L_x_6477:
[----:B------:R-:W-:Y:S05]  /*17340*/  BSYNC B0 ;  /* 0x0000000000007941 */ /* 0x000fea0003800000 */
.L_x_6476:
[----:B------:R-:W2:Y:S01]  /*17350*/  LDL.LU R3, [R1] ;  /* 0x0000000001037983 */ /* 0x000ea20000300800 */
[----:B------:R-:W-:Y:S01]  /*17360*/  BSSY B0, `(.L_x_6502) ;  /* 0x0000016000007945 */ /* 0x000fe20003800000 */
[----:B0-----:R-:W0:Y:S02]  /*17370*/  S2R R2, SR_TID.X ;  /* 0x0000000000027919 */ /* 0x001e240000002100 */
[----:B0-----:R-:W-:-:S04]  /*17380*/  LOP3.LUT R2, R2, 0x1f, RZ, 0xc0, !PT ;  /* 0x0000001f02027812 */ /* 0x001fc800078ec0ff */
        /* <DEDUP_REMOVED lines=18> */
[----:B0-----:R-:W-:-:S07]  /*174b0*/  IADD3 R16, R4, UR36, R7 ;  /* 0x0000002404107c10 */ /* 0x001fce000fffe007 */
.L_x_6503:
[----:B------:R-:W-:Y:S05]  /*174c0*/  BSYNC B0 ;  /* 0x0000000000007941 */ /* 0x000fea0003800000 */
.L_x_6502:
[----:B0-----:R-:W2:Y:S02]  /*174d0*/  LDL.LU R2, [R1+0x8] ;  /* 0x0000080001027983 */ /* 0x001ea40000300800 */
[----:B--2---:R-:W-:-:S05]  /*174e0*/  LOP3.LUT R2, R2, R0, RZ, 0x3c, !PT ;  /* 0x0000000002027212 */ /* 0x004fca00078e3cff */
[----:B------:R0:W-:Y:S02]  /*174f0*/  STL [R1+0x8], R2 ;  /* 0x0000080201007387 */ /* 0x0001e40000100800 */
.L_x_6459:
[----:B------:R-:W-:Y:S05]  /*17500*/  BSYNC B6 ;  /* 0x0000000000067941 */ /* 0x000fea0003800000 */
.L_x_6457:
[----:B------:R-:W-:-:S03]  /*17510*/  UMOV UR4, 0xffffffff ;  /* 0xffffffff00047882 */ /* 0x000fc60000000000 */
[----:B------:R-:W-:Y:S05]  /*17520*/  BRA.DIV UR4, `(.L_x_6504) ;  /* 0x0000002604507947 */ /* 0x000fea000b800000 */
[----:B------:R2:W3:Y:S04]  /*17530*/  SHFL.IDX PT, R4, R16, RZ, 0x1f ;  /* 0x00001fff10047589 */ /* 0x0004e800000e0000 */
[----:B------:R-:W4:Y:S02]  /*17540*/  SHFL.IDX PT, R16, R16, 0x1, 0x1f ;  /* 0x00201f0010107f89 */ /* 0x000f2400000e0000 */
.L_x_6613:
[----:B------:R-:W0:Y:S01]  /*17550*/  S2R R0, SR_TID.X ;  /* 0x0000000000007919 */ /* 0x000e220000002100 */
        /* <DEDUP_REMOVED lines=9> */
[----:B------:R-:W0:Y:S02]  /*175f0*/  LDC.64 R2, c[0x0][0xc58] ;  /* 0x00031600ff027b82 */ /* 0x000e240000000a00 */
[----:B0-----:R-:W-:-:S05]  /*17600*/  IMAD.WIDE R2, R5, 0x4, R2 ;  /* 0x0000000405027825 */ /* 0x001fca00078e0202 */
[----:B------:R0:W5:Y:S02]  /*17610*/  LDG.E R17, desc[UR40][R2.64] ;  /* 0x0000002802117981 */ /* 0x000164000c1e1900 */
.L_x_6506:
[----:B------:R-:W-:Y:S05]  /*17620*/  BSYNC B0 ;  /* 0x0000000000007941 */ /* 0x000fea0003800000 */
.L_x_6505:
        /* <DEDUP_REMOVED lines=22> */
[----:B------:R0:W0:Y:S02]  /*17790*/  SHFL.IDX PT, R14, R2, 0x1f, 0x1f ;  /* 0x03e01f00020e7f89 */ /* 0x00002400000e0000 */
.L_x_6621:
[----:B------:R-:W-:Y:S02]  /*177a0*/  ULDC UR4, c[0x0][0xc10] ;  /* 0x0003040000047ab9 */ /* 0x000fe40000000800 */
[----:B------:R-:W-:-:S04]  /*177b0*/  IMAD.U32 R5, RZ, RZ, UR4 ;  /* 0x00000004ff057e24 */ /* 0x000fc8000f8e00ff */
[----:B0-----:R-:W-:-:S04]  /*177c0*/  IMAD R3, R14, R5, RZ ;  /* 0x000000050e037224 */ /* 0x001fc800078e02ff */
[----:B--2-4-:R-:W-:-:S05]  /*177d0*/  IMAD.IADD R16, R16, 0x1, R3 ;  /* 0x0000000110107824 */ /* 0x014fca00078e0203 */
[----:B---3--:R-:W-:-:S13]  /*177e0*/  ISETP.GT.AND P0, PT, R16, R4, PT ;  /* 0x000000041000720c */ /* 0x008fda0003f04270 */
[----:B------:R-:W-:Y:S05]  /*177f0*/  @P0 BRA `(.L_x_6508) ;  /* 0x0000000000b40947 */ /* 0x000fea0003800000 */
[----:B------:R-:W0:Y:S02]  /*17800*/  LDC R0, c[0x0][0xc14] ;  /* 0x00030500ff007b82 */ /* 0x000e240000000800 */
.L_x_6513:
[----:B------:R-:W-:-:S05]  /*17810*/  VIADD R19, R19, 0x1f ;  /* 0x0000001f13137836 */ /* 0x000fca0000000000 */
[----:B0-----:R-:W-:-:S13]  /*17820*/  ISETP.GE.AND P0, PT, R19, R0, PT ;  /* 0x000000001300720c */ /* 0x001fda0003f06270 */
[----:B------:R-:W-:Y:S05]  /*17830*/  @P0 BRA `(.L_x_6509) ;  /* 0x0000000400ec0947 */ /* 0x000fea0003800000 */
[----:B------:R-:W0:Y:S01]  /*17840*/  S2R R2, SR_TID.X ;  /* 0x0000000000027919 */ /* 0x000e220000002100 */
        /* <DEDUP_REMOVED lines=10> */
.L_x_6511:
[----:B------:R-:W-:Y:S05]  /*178f0*/  BSYNC B0 ;  /* 0x0000000000007941 */ /* 0x000fea0003800000 */
.L_x_6510:
        /* <DEDUP_REMOVED lines=22> */
[----:B------:R0:W2:Y:S02]  /*17a60*/  SHFL.IDX PT, R14, R2, 0x1f, 0x1f ;  /* 0x03e01f00020e7f89 */ /* 0x0000a400000e0000 */
.L_x_6629:
[----:B------:R-:W-:Y:S02]  /*17a70*/  ULDC UR4, c[0x0][0xc10] ;  /* 0x0003040000047ab9 */ /* 0x000fe40000000800 */
[----:B------:R-:W-:-:S04]  /*17a80*/  IMAD.U32 R5, RZ, RZ, UR4 ;  /* 0x00000004ff057e24 */ /* 0x000fc8000f8e00ff */
[----:B--2---:R-:W-:-:S04]  /*17a90*/  IMAD R3, R14, R5, RZ ;  /* 0x000000050e037224 */ /* 0x004fc800078e02ff */
[----:B------:R-:W-:-:S05]  /*17aa0*/  IMAD.IADD R16, R3, 0x1, R16 ;  /* 0x0000000103107824 */ /* 0x000fca00078e0210 */
[----:B------:R-:W-:-:S13]  /*17ab0*/  ISETP.GT.AND P0, PT, R16, R4, PT ;  /* 0x000000041000720c */ /* 0x000fda0003f04270 */
[----:B------:R-:W-:Y:S05]  /*17ac0*/  @!P0 BRA `(.L_x_6513) ;  /* 0xfffffffc00508947 */ /* 0x000fea000383ffff */
.L_x_6508:
        /* <DEDUP_REMOVED lines=8> */
.L_x_6633:
[----:B------:R-:W-:Y:S01]  /*17b50*/  ISETP.NE.AND P0, PT, R3, RZ, PT ;  /* 0x000000ff0300720c */ /* 0x000fe20003f05270 */
[----:B------:R-:W-:-:S12]  /*17b60*/  IMAD.MOV.U32 R7, RZ, RZ, RZ ;  /* 0x000000ffff077224 */ /* 0x000fd800078e00ff */
[----:B------:R-:W-:Y:S05]  /*17b70*/  @!P0 BRA `(.L_x_6515) ;  /* 0x0000000000108947 */ /* 0x000fea0003800000 */
[----:B------:R-:W-:Y:S01]  /*17b80*/  UMOV UR4, 0xffffffff ;  /* 0xffffffff00047882 */ /* 0x000fe20000000000 */
[----:B------:R-:W-:Y:S02]  /*17b90*/  VIADD R12, R6, 0xffffffff ;  /* 0xffffffff060c7836 */ /* 0x000fe40000000000 */
[----:B------:R-:W-:Y:S05]  /*17ba0*/  BRA.DIV UR4, `(.L_x_6516) ;  /* 0x0000002604e47947 */ /* 0x000fea000b800000 */
[----:B------:R4:W0:Y:S02]  /*17bb0*/  SHFL.IDX PT, R7, R2, R12, 0x1f ;  /* 0x00001f0c02077589 */ /* 0x00082400000e0000 */
.L_x_6515:
[----:B0---4-:R-:W0:Y:S01]  /*17bc0*/  LDC.64 R2, c[0x0][0xc68] ;  /* 0x00031a00ff027b82 */ /* 0x011e220000000a00 */
[----:B------:R-:W-:-:S05]  /*17bd0*/  IADD3 R19, R6, R19, RZ ;  /* 0x0000001306137210 */ /* 0x000fca0007ffe0ff */
[----:B0-----:R-:W-:-:S05]  /*17be0*/  IMAD.WIDE R2, R19, 0x4, R2 ;  /* 0x0000000413027825 */ /* 0x001fca00078e0202 */
[----:B------:R-:W2:Y:S01]  /*17bf0*/  LDG.E R9, desc[UR40][R2.64] ;  /* 0x0000002802097981 */ /* 0x000ea2000c1e1900 */
[----:B------:R-:W-:-:S04]  /*17c00*/  IMAD R16, R7, R5, R16 ;  /* 0x0000000507107224 */ /* 0x000fc800078e0210 */
[----:B------:R-:W-:Y:S02]  /*17c10*/  IMAD.IADD R7, R4, 0x1, -R16 ;  /* 0x0000000104077824 */ /* 0x000fe400078e0a10 */
        /* <DEDUP_REMOVED lines=34> */
[----:B0-----:R-:W-:-:S06]  /*17e40*/  IADD3 R10, R8, 0xffffffe, RZ ;  /* 0x0ffffffe080a7810 */ /* 0x001fcc0007ffe0ff */
        /* <DEDUP_REMOVED lines=12> */
[----:B------:R-:W-:Y:S01]  /*17f10*/  @!P0 IMAD.IADD R8, R8, 0x1, -R5 ;  /* 0x0000000108088824 */ /* 0x000fe200078e0a05 */
[----:B------:R-:W-:-:S04]  /*17f20*/  @!P0 IADD3 R2, R2, 0x1, RZ ;  /* 0x0000000102028810 */ /* 0x000fc80007ffe0ff */
        /* <DEDUP_REMOVED lines=12> */
.L_x_6509:
[----:B------:R-:W-:Y:S01]  /*17ff0*/  UMOV UR4, URZ ;  /* 0x0000003f00047c82 */ /* 0x000fe20008000000 */
[----:B------:R-:W-:Y:S01]  /*18000*/  UMOV UR5, URZ ;  /* 0x0000003f00057c82 */ /* 0x000fe20008000000 */
[----:B------:R-:W-:Y:S01]  /*18010*/  ULDC UR6, c[0x0][0xc14] ;  /* 0x0003050000067ab9 */ /* 0x000fe20000000800 */
[----:B------:R-:W-:Y:S01]  /*18020*/  MOV R16, R4 ;  /* 0x0000000400107202 */ /* 0x000fe20000000f00 */
[----:B------:R-:W-:Y:S02]  /*18030*/  IMAD.U32 R17, RZ, RZ, UR4 ;  /* 0x00000004ff117e24 */ /* 0x000fe4000f8e00ff */
[----:B------:R-:W-:Y:S02]  /*18040*/  IMAD.U32 R18, RZ, RZ, UR5 ;  /* 0x00000005ff127e24 */ /* 0x000fe4000f8e00ff */
[----:B------:R-:W-:-:S07]  /*18050*/  IMAD.U32 R19, RZ, RZ, UR6 ;  /* 0x00000006ff137e24 */ /* 0x000fce000f8e00ff */
.L_x_6517:
[----:B------:R-:W0:Y:S01]  /*18060*/  S2R R2, SR_TID.X ;  /* 0x0000000000027919 */ /* 0x000e220000002100 */
        /* <DEDUP_REMOVED lines=11> */
.L_x_6434:
        /* <DEDUP_REMOVED lines=12> */
.L_x_6636:
[----:B------:R-:W-:Y:S05]  /*181e0*/  BSYNC B0 ;  /* 0x0000000000007941 */ /* 0x000fea0003800000 */
.L_x_6519:
[----:B------:R-:W-:-:S03]  /*181f0*/  UMOV UR4, 0xffffffff ;  /* 0xffffffff00047882 */ /* 0x000fc60000000000 */
[----:B------:R-:W-:Y:S05]  /*18200*/  BRA.DIV UR4, `(.L_x_6521) ;  /* 0x0000002204887947 */ /* 0x000fea000b800000 */
[----:B------:R-:W2:Y:S02]  /*18210*/  S2R R2, SR_TID.X ;  /* 0x0000000000027919 */ /* 0x000ea40000002100 */
[----:B--2---:R-:W-:-:S04]  /*18220*/  SHF.R.U32.HI R2, RZ, 0x5, R2 ;  /* 0x00000005ff027819 */ /* 0x004fc80000011602 */
[----:B------:R-:W-:-:S05]  /*18230*/  LOP3.LUT R2, R2, 0x3, RZ, 0xc0, !PT ;  /* 0x0000000302027812 */ /* 0x000fca00078ec0ff */
[----:B------:R2:W3:Y:S02]  /*18240*/  SHFL.IDX PT, R14, R2, RZ, 0x1f ;  /* 0x00001fff020e7589 */ /* 0x0004e400000e0000 */
.L_x_6639:
[----:B---3--:R-:W-:-:S13]  /*18250*/  ISETP.NE.AND P0, PT, R14, RZ, PT ;  /* 0x000000ff0e00720c */ /* 0x008fda0003f05270 */
[----:B------:R-:W-:Y:S05]  /*18260*/  @P0 BRA `(.L_x_6280) ;  /* 0x0000000000940947 */ /* 0x000fea0003800000 */
[----:B------:R-:W-:-:S03]  /*18270*/  UMOV UR4, 0xffffffff ;  /* 0xffffffff00047882 */ /* 0x000fc60000000000 */
[----:B------:R-:W-:Y:S05]  /*18280*/  BRA.DIV UR4, `(.L_x_6522) ;  /* 0x00000022049c7947 */ /* 0x000fea000b800000 */
[----:B------:R-:W-:-:S13]  /*18290*/  ELECT P6, URZ, PT ;  /* 0x00000000003f782f */ /* 0x000fda00038c0000 */
.L_x_6642:
[----:B------:R-:W-:Y:S05]  /*182a0*/  @!P6 BRA `(.L_x_6280) ;  /* 0x000000000084e947 */ /* 0x000fea0003800000 */
[----:B--2---:R-:W2:Y:S02]  /*182b0*/  LDL.LU R2, [R1+0x30] ;  /* 0x0000300001027983 */ /* 0x004ea40000300800 */
[----:B--2---:R-:W-:-:S04]  /*182c0*/  LOP3.LUT R2, R2, 0x2, RZ, 0xfc, !PT ;  /* 0x0000000202027812 */ /* 0x004fc800078efcff */
[----:B------:R-:W-:-:S13]  /*182d0*/  ISETP.NE.AND P2, PT, R2, 0x3, PT ;  /* 0x000000030200780c */ /* 0x000fda0003f45270 */
[----:B------:R-:W-:Y:S05]  /*182e0*/  @!P2 BRA `(.L_x_6523) ;  /* 0x000000000004a947 */ /* 0x000fea0003800000 */
[----:B------:R-:W-:Y:S01]  /*182f0*/  BPT.TRAP 0x1 ;  /* 0x000000040000795c */ /* 0x000fe20000300000 */
.L_x_6523:
        /* <DEDUP_REMOVED lines=14> */
.L_x_6643:
[----:B------:R-:W2:Y:S02]  /*183e0*/  SYNCS.PHASECHK.TRANS64.TRYWAIT P0, [R7+URZ], R2 ;  /* 0x00000002070075a7 */ /* 0x000ea4000800017f */
[----:B--2---:R-:W-:Y:S05]  /*183f0*/  @!P0 BRA `(.L_x_6525) ;  /* 0x0000002000748947 */ /* 0x004fea0003800000 */
.L_x_6644:
[----:B------:R-:W-:Y:S05]  /*18400*/  @!P2 BRA `(.L_x_6526) ;  /* 0x000000000004a947 */ /* 0x000fea0003800000 */
[----:B------:R-:W-:Y:S01]  /*18410*/  BPT.TRAP 0x1 ;  /* 0x000000040000795c */ /* 0x000fe20000300000 */
.L_x_6526:
[----:B------:R-:W3:Y:S01]  /*18420*/  LDL.LU R4, [R1] ;  /* 0x0000000001047983 */ /* 0x000ee20000300800 */
[----:B------:R-:W-:-:S04]  /*18430*/  VIADD R0, R0, 0x28c60 ;  /* 0x00028c6000007836 */ /* 0x000fc80000000000 */
[----:B---3--:R-:W-:-:S04]  /*18440*/  IMAD R4, R4, 0x8, R0 ;  /* 0x0000000804047824 */ /* 0x008fc800078e0200 */
[----:B------:R-:W3:Y:S02]  /*18450*/  SYNCS.PHASECHK.TRANS64.TRYWAIT P0, [R4+URZ], R5 ;  /* 0x00000005040075a7 */ /* 0x000ee4000800017f */
[----:B---3--:R-:W-:Y:S05]  /*18460*/  @!P0 BRA `(.L_x_6527) ;  /* 0x00000020006c8947 */ /* 0x008fea0003800000 */
.L_x_6645:
[----:B------:R-:W-:-:S07]  /*18470*/  LEA R3, R3, R0, 0x3 ;  /* 0x0000000003037211 */ /* 0x000fce00078e18ff */
.L_x_6528:
[----:B----4-:R4:W0:Y:S02]  /*18480*/  SYNCS.PHASECHK.TRANS64.TRYWAIT P0, [R3+URZ], R2 ;  /* 0x00000002030075a7 */ /* 0x010824000800017f */
[----:B0-----:R-:W-:Y:S05]  /*18490*/  @!P0 NANOSLEEP.SYNCS 0x989680 ;  /* 0x009896800000895d */ /* 0x001fea0003900000 */
[----:B------:R-:W0:Y:S02]  /*184a0*/  @!P0 SYNCS.PHASECHK.TRANS64 P0, [R3+URZ], R2 ;  /* 0x00000002030085a7 */ /* 0x000e24000800007f */
[----:B0-----:R-:W-:Y:S05]  /*184b0*/  @!P0 BRA `(.L_x_6528) ;  /* 0xfffffffc00f08947 */ /* 0x001fea000383ffff */
.L_x_6280:
[----:B------:R-:W-:Y:S05]  /*184c0*/  BSYNC B8 ;  /* 0x0000000000087941 */ /* 0x000fea0003800000 */
.L_x_6277:
[----:B------:R-:W-:Y:S05]  /*184d0*/  EXIT ;  /* 0x000000000000794d */ /* 0x000fea0003800000 */
.L_x_6296:
[----:B0-----:R0:W1:Y:S02]  /*184e0*/  SYNCS.PHASECHK.TRANS64.TRYWAIT P5, [R70+URZ+0x28c90], R57 ;  /* 0x028c9039460075a7 */ /* 0x00106400080a017f */
[----:B-1----:R-:W-:Y:S05]  /*184f0*/  @!P5 NANOSLEEP.SYNCS 0x989680 ;  /* 0x009896800000d95d */ /* 0x002fea0003900000 */
[----:B------:R-:W1:Y:S02]  /*18500*/  @!P5 SYNCS.PHASECHK.TRANS64 P5, [R70+URZ+0x28c90], R57 ;  /* 0x028c90394600d5a7 */ /* 0x000e6400080a007f */
[----:B-1----:R-:W-:Y:S05]  /*18510*/  @!P5 BRA `(.L_x_6296) ;  /* 0xfffffffc00f0d947 */ /* 0x002fea000383ffff */
[----:B------:R-:W-:Y:S05]  /*18520*/  BRA `(.L_x_6529) ;  /* 0xfffffea000587947 */ /* 0x000fea000383ffff */
.L_x_6306:
[----:B0-----:R0:W1:Y:S02]  /*18530*/  SYNCS.PHASECHK.TRANS64.TRYWAIT P5, [R70+URZ+0x28c90], R57 ;  /* 0x028c9039460075a7 */ /* 0x00106400080a017f */
[----:B-1----:R-:W-:Y:S05]  /*18540*/  @!P5 NANOSLEEP.SYNCS 0x989680 ;  /* 0x009896800000d95d */ /* 0x002fea0003900000 */
[----:B------:R-:W1:Y:S02]  /*18550*/  @!P5 SYNCS.PHASECHK.TRANS64 P5, [R70+URZ+0x28c90], R57 ;  /* 0x028c90394600d5a7 */ /* 0x000e6400080a007f */
[----:B-1----:R-:W-:Y:S05]  /*18560*/  @!P5 BRA `(.L_x_6306) ;  /* 0xfffffffc00f0d947 */ /* 0x002fea000383ffff */
[----:B------:R-:W-:Y:S05]  /*18570*/  BRA `(.L_x_6530) ;  /* 0xfffffea800d87947 */ /* 0x000fea000383ffff */
.L_x_6311:
[----:B0-----:R0:W1:Y:S02]  /*18580*/  SYNCS.PHASECHK.TRANS64.TRYWAIT P5, [R70+URZ+0x28c90], R57 ;  /* 0x028c9039460075a7 */ /* 0x00106400080a017f */
[----:B-1----:R-:W-:Y:S05]  /*18590*/  @!P5 NANOSLEEP.SYNCS 0x989680 ;  /* 0x009896800000d95d */ /* 0x002fea0003900000 */
[----:B------:R-:W1:Y:S02]  /*185a0*/  @!P5 SYNCS.PHASECHK.TRANS64 P5, [R70+URZ+0x28c90], R57 ;  /* 0x028c90394600d5a7 */ /* 0x000e6400080a007f */
[----:B-1----:R-:W-:Y:S05]  /*185b0*/  @!P5 BRA `(.L_x_6311) ;  /* 0xfffffffc00f0d947 */ /* 0x002fea000383ffff */
[----:B------:R-:W-:Y:S05]  /*185c0*/  BRA `(.L_x_6531) ;  /* 0xfffffeb4000c7947 */ /* 0x000fea000383ffff */
.L_x_6315:
[----:B----4-:R4:W0:Y:S02]  /*185d0*/  SYNCS.PHASECHK.TRANS64.TRYWAIT P0, [R70+URZ+0x28cb0], R57 ;  /* 0x028cb039460075a7 */ /* 0x010824000800017f */
[----:B0-----:R-:W-:Y:S05]  /*185e0*/  @!P0 NANOSLEEP.SYNCS 0x989680 ;  /* 0x009896800000895d */ /* 0x001fea0003900000 */
[----:B------:R-:W0:Y:S02]  /*185f0*/  @!P0 SYNCS.PHASECHK.TRANS64 P0, [R70+URZ+0x28cb0], R57 ;  /* 0x028cb039460085a7 */ /* 0x000e24000800007f */
[----:B0-----:R-:W-:Y:S05]  /*18600*/  @!P0 BRA `(.L_x_6315) ;  /* 0xfffffffc00f08947 */ /* 0x001fea000383ffff */
[----:B------:R-:W-:Y:S05]  /*18610*/  BRA `(.L_x_6532) ;  /* 0xfffffeb400847947 */ /* 0x000fea000383ffff */
.L_x_6326:
[----:B0-----:R0:W1:Y:S02]  /*18620*/  SYNCS.PHASECHK.TRANS64.TRYWAIT P1, [R14+URZ+0x28c50], R3 ;  /* 0x028c50030e0075a7 */ /* 0x001064000802017f */
[----:B-1----:R-:W-:Y:S05]  /*18630*/  @!P1 NANOSLEEP.SYNCS 0x989680 ;  /* 0x009896800000995d */ /* 0x002fea0003900000 */
[----:B------:R-:W1:Y:S02]  /*18640*/  @!P1 SYNCS.PHASECHK.TRANS64 P1, [R14+URZ+0x28c50], R3 ;  /* 0x028c50030e0095a7 */ /* 0x000e64000802007f */
[----:B-1----:R-:W-:Y:S05]  /*18650*/  @!P1 BRA `(.L_x_6326) ;  /* 0xfffffffc00f09947 */ /* 0x002fea000383ffff */
[----:B------:R-:W-:Y:S05]  /*18660*/  BRA `(.L_x_6533) ;  /* 0xfffffec000a87947 */ /* 0x000fea000383ffff */
.L_x_6333:
[----:B-1----:R1:W2:Y:S02]  /*18670*/  SYNCS.PHASECHK.TRANS64.TRYWAIT P2, [R0+URZ+0x28c50], R3 ;  /* 0x028c5003000075a7 */ /* 0x0022a4000804017f */
[----:B--2---:R-:W-:Y:S05]  /*18680*/  @!P2 NANOSLEEP.SYNCS 0x989680 ;  /* 0x009896800000a95d */ /* 0x004fea0003900000 */
[----:B------:R-:W2:Y:S02]  /*18690*/  @!P2 SYNCS.PHASECHK.TRANS64 P2, [R0+URZ+0x28c50], R3 ;  /* 0x028c50030000a5a7 */ /* 0x000ea4000804007f */
[----:B--2---:R-:W-:Y:S05]  /*186a0*/  @!P2 BRA `(.L_x_6333) ;  /* 0xfffffffc00f0a947 */ /* 0x004fea000383ffff */
[----:B------:R-:W-:Y:S05]  /*186b0*/  BRA `(.L_x_6332) ;  /* 0xfffffecc00d07947 */ /* 0x000fea000383ffff */
.L_x_6350:
        /* <DEDUP_REMOVED lines=8> */
.L_x_6535:
[----:B------:R-:W-:Y:S05]  /*18740*/  BSYNC B1 ;  /* 0x0000000000017941 */ /* 0x000fea0003800000 */
.L_x_6534:
[----:B------:R-:W-:Y:S05]  /*18750*/  BRA `(.L_x_6536) ;  /* 0xfffffee8001c7947 */ /* 0x000fea000383ffff */
.L_x_6351:
        /* <DEDUP_REMOVED lines=8> */
.L_x_6538:
[----:B------:R-:W-:Y:S05]  /*187e0*/  BSYNC B1 ;  /* 0x0000000000017941 */ /* 0x000fea0003800000 */
.L_x_6537:
[----:B------:R-:W-:Y:S05]  /*187f0*/  BRA `(.L_x_6539) ;  /* 0xfffffee400fc7947 */ /* 0x000fea000383ffff */
.L_x_6352:
        /* <DEDUP_REMOVED lines=8> */
.L_x_6541:
[----:B------:R-:W-:Y:S05]  /*18880*/  BSYNC B1 ;  /* 0x0000000000017941 */ /* 0x000fea0003800000 */
.L_x_6540:
[----:B------:R-:W-:Y:S05]  /*18890*/  BRA `(.L_x_6542) ;  /* 0xfffffee400dc7947 */ /* 0x000fea000383ffff */
.L_x_6353:
        /* <DEDUP_REMOVED lines=8> */
.L_x_6544:
[----:B------:R-:W-:Y:S05]  /*18920*/  BSYNC B1 ;  /* 0x0000000000017941 */ /* 0x000fea0003800000 */
.L_x_6543:
[----:B------:R-:W-:Y:S05]  /*18930*/  BRA `(.L_x_6545) ;  /* 0xfffffee400bc7947 */ /* 0x000fea000383ffff */
.L_x_6354:
        /* <DEDUP_REMOVED lines=8> */
.L_x_6547:
[----:B------:R-:W-:Y:S05]  /*189c0*/  BSYNC B1 ;  /* 0x0000000000017941 */ /* 0x000fea0003800000 */
.L_x_6546:
[----:B------:R-:W-:Y:S05]  /*189d0*/  BRA `(.L_x_6548) ;  /* 0xfffffee4009c7947 */ /* 0x000fea000383ffff */
.L_x_6355:
        /* <DEDUP_REMOVED lines=8> */
.L_x_6550:
[----:B------:R-:W-:Y:S05]  /*18a60*/  BSYNC B1 ;  /* 0x0000000000017941 */ /* 0x000fea0003800000 */
.L_x_6549:
[----:B------:R-:W-:Y:S05]  /*18a70*/  BRA `(.L_x_6551) ;  /* 0xfffffee4007c7947 */ /* 0x000fea000383ffff */
.L_x_6356:
        /* <DEDUP_REMOVED lines=8> */
.L_x_6553:
[----:B------:R-:W-:Y:S05]  /*18b00*/  BSYNC B1 ;  /* 0x0000000000017941 */ /* 0x000fea0003800000 */
.L_x_6552:
[----:B------:R-:W-:Y:S05]  /*18b10*/  BRA `(.L_x_6554) ;  /* 0xfffffee4005c7947 */ /* 0x000fea000383ffff */
.L_x_6357:
        /* <DEDUP_REMOVED lines=8> */
.L_x_6556:
[----:B------:R-:W-:Y:S05]  /*18ba0*/  BSYNC B1 ;  /* 0x0000000000017941 */ /* 0x000fea0003800000 */
.L_x_6555:
[----:B------:R-:W-:Y:S05]  /*18bb0*/  BRA `(.L_x_6557) ;  /* 0xfffffee4003c7947 */ /* 0x000fea000383ffff */
.L_x_6359:
[----:B0-----:R0:W1:Y:S02]  /*18bc0*/  SYNCS.PHASECHK.TRANS64.TRYWAIT P2, [R2+URZ+0x28c00], R7 ;  /* 0x028c0007020075a7 */ /* 0x001064000804017f */
[----:B-1----:R-:W-:Y:S05]  /*18bd0*/  @!P2 NANOSLEEP.SYNCS 0x989680 ;  /* 0x009896800000a95d */ /* 0x002fea0003900000 */
[----:B------:R-:W1:Y:S02]  /*18be0*/  @!P2 SYNCS.PHASECHK.TRANS64 P2, [R2+URZ+0x28c00], R7 ;  /* 0x028c00070200a5a7 */ /* 0x000e64000804007f */
[----:B-1----:R-:W-:Y:S05]  /*18bf0*/  @!P2 BRA `(.L_x_6359) ;  /* 0xfffffffc00f0a947 */ /* 0x002fea000383ffff */
[----:B------:R-:W-:Y:S05]  /*18c00*/  BRA `(.L_x_6558) ;  /* 0xfffffee400ac7947 */ /* 0x000fea000383ffff */
.L_x_6367:
        /* <DEDUP_REMOVED lines=8> */
.L_x_6560:
[----:B------:R-:W-:Y:S05]  /*18c90*/  BSYNC B1 ;  /* 0x0000000000017941 */ /* 0x000fea0003800000 */
.L_x_6559:
[----:B------:R-:W-:Y:S05]  /*18ca0*/  BRA `(.L_x_6561) ;  /* 0xfffffef400c47947 */ /* 0x000fea000383ffff */
.L_x_6368:
        /* <DEDUP_REMOVED lines=8> */
.L_x_6563:
[----:B------:R-:W-:Y:S05]  /*18d30*/  BSYNC B1 ;  /* 0x0000000000017941 */ /* 0x000fea0003800000 */
.L_x_6562:
[----:B------:R-:W-:Y:S05]  /*18d40*/  BRA `(.L_x_6564) ;  /* 0xfffffef400a47947 */ /* 0x000fea000383ffff */
.L_x_6369:
        /* <DEDUP_REMOVED lines=8> */
.L_x_6566:
[----:B------:R-:W-:Y:S05]  /*18dd0*/  BSYNC B1 ;  /* 0x0000000000017941 */ /* 0x000fea0003800000 */
.L_x_6565:
[----:B------:R-:W-:Y:S05]  /*18de0*/  BRA `(.L_x_6567) ;  /* 0xfffffef400847947 */ /* 0x000fea000383ffff */
.L_x_6370:
        /* <DEDUP_REMOVED lines=8> */
.L_x_6569:
[----:B------:R-:W-:Y:S05]  /*18e70*/  BSYNC B1 ;  /* 0x0000000000017941 */ /* 0x000fea0003800000 */
.L_x_6568:
[----:B------:R-:W-:Y:S05]  /*18e80*/  BRA `(.L_x_6570) ;  /* 0xfffffef400647947 */ /* 0x000fea000383ffff */
.L_x_6371:
        /* <DEDUP_REMOVED lines=8> */
.L_x_6572:
[----:B------:R-:W-:Y:S05]  /*18f10*/  BSYNC B1 ;  /* 0x0000000000017941 */ /* 0x000fea0003800000 */
.L_x_6571:
[----:B------:R-:W-:Y:S05]  /*18f20*/  BRA `(.L_x_6573) ;  /* 0xfffffef400447947 */ /* 0x000fea000383ffff */
.L_x_6372:
        /* <DEDUP_REMOVED lines=8> */
.L_x_6575:
[----:B------:R-:W-:Y:S05]  /*18fb0*/  BSYNC B1 ;  /* 0x0000000000017941 */ /* 0x000fea0003800000 */
.L_x_6574:
[----:B------:R-:W-:Y:S05]  /*18fc0*/  BRA `(.L_x_6576) ;  /* 0xfffffef400287947 */ /* 0x000fea000383ffff */
.L_x_6373:
        /* <DEDUP_REMOVED lines=8> */
.L_x_6578:
[----:B------:R-:W-:Y:S05]  /*19050*/  BSYNC B1 ;  /* 0x0000000000017941 */ /* 0x000fea0003800000 */
.L_x_6577:
[----:B------:R-:W-:Y:S05]  /*19060*/  BRA `(.L_x_6579) ;  /* 0xfffffef4000c7947 */ /* 0x000fea000383ffff */
.L_x_6374:
        /* <DEDUP_REMOVED lines=8> */
.L_x_6581:
[----:B------:R-:W-:Y:S05]  /*190f0*/  BSYNC B1 ;  /* 0x0000000000017941 */ /* 0x000fea0003800000 */
.L_x_6580:
[----:B------:R-:W-:Y:S05]  /*19100*/  BRA `(.L_x_6582) ;  /* 0xfffffef000f07947 */ /* 0x000fea000383ffff */
.L_x_6376:
[----:B0-----:R0:W1:Y:S02]  /*19110*/  SYNCS.PHASECHK.TRANS64.TRYWAIT P1, [R2+URZ+0x28c00], R3 ;  /* 0x028c0003020075a7 */ /* 0x001064000802017f */
[----:B-1----:R-:W-:Y:S05]  /*19120*/  @!P1 NANOSLEEP.SYNCS 0x989680 ;  /* 0x009896800000995d */ /* 0x002fea0003900000 */
[----:B------:R-:W1:Y:S02]  /*19130*/  @!P1 SYNCS.PHASECHK.TRANS64 P1, [R2+URZ+0x28c00], R3 ;  /* 0x028c0003020095a7 */ /* 0x000e64000802007f */
[----:B-1----:R-:W-:Y:S05]  /*19140*/  @!P1 BRA `(.L_x_6376) ;  /* 0xfffffffc00f09947 */ /* 0x002fea000383ffff */
[----:B------:R-:W-:Y:S05]  /*19150*/  BRA `(.L_x_6583) ;  /* 0xfffffef400687947 */ /* 0x000fea000383ffff */
.L_x_6382:
[----:B0-----:R0:W1:Y:S02]  /*19160*/  SYNCS.PHASECHK.TRANS64.TRYWAIT P1, [R169+URZ+0x28c30], R56 ;  /* 0x028c3038a90075a7 */ /* 0x001064000802017f */
[----:B-1----:R-:W-:Y:S05]  /*19170*/  @!P1 NANOSLEEP.SYNCS 0x989680 ;  /* 0x009896800000995d */ /* 0x002fea0003900000 */
[----:B------:R-:W1:Y:S02]  /*19180*/  @!P1 SYNCS.PHASECHK.TRANS64 P1, [R169+URZ+0x28c30], R56 ;  /* 0x028c3038a90095a7 */ /* 0x000e64000802007f */
[----:B-1----:R-:W-:Y:S05]  /*19190*/  @!P1 BRA `(.L_x_6382) ;  /* 0xfffffffc00f09947 */ /* 0x002fea000383ffff */
[----:B------:R-:W-:Y:S05]  /*191a0*/  BRA `(.L_x_6381) ;  /* 0xffffff0000fc7947 */ /* 0x000fea000383ffff */
.L_x_6387:
[----:B--2---:R2:W3:Y:S02]  /*191b0*/  SYNCS.PHASECHK.TRANS64.TRYWAIT P2, [R169+URZ+0x28c50], R56 ;  /* 0x028c5038a90075a7 */ /* 0x0044e4000804017f */
[----:B---3--:R-:W-:Y:S05]  /*191c0*/  @!P2 NANOSLEEP.SYNCS 0x989680 ;  /* 0x009896800000a95d */ /* 0x008fea0003900000 */
[----:B------:R-:W3:Y:S02]  /*191d0*/  @!P2 SYNCS.PHASECHK.TRANS64 P2, [R169+URZ+0x28c50], R56 ;  /* 0x028c5038a900a5a7 */ /* 0x000ee4000804007f */
[----:B---3--:R-:W-:Y:S05]  /*191e0*/  @!P2 BRA `(.L_x_6387) ;  /* 0xfffffffc00f0a947 */ /* 0x008fea000383ffff */
[----:B------:R-:W-:Y:S05]  /*191f0*/  BRA `(.L_x_6386) ;  /* 0xffffff18009c7947 */ /* 0x000fea000383ffff */
.L_x_6394:
[----:B--2---:R2:W3:Y:S02]  /*19200*/  SYNCS.PHASECHK.TRANS64.TRYWAIT P2, [R213+URZ+0x28c30], R214 ;  /* 0x028c30d6d50075a7 */ /* 0x0044e4000804017f */
[----:B---3--:R-:W-:Y:S05]  /*19210*/  @!P2 NANOSLEEP.SYNCS 0x989680 ;  /* 0x009896800000a95d */ /* 0x008fea0003900000 */
[----:B------:R-:W3:Y:S02]  /*19220*/  @!P2 SYNCS.PHASECHK.TRANS64 P2, [R213+URZ+0x28c30], R214 ;  /* 0x028c30d6d500a5a7 */ /* 0x000ee4000804007f */
[----:B---3--:R-:W-:Y:S05]  /*19230*/  @!P2 BRA `(.L_x_6394) ;  /* 0xfffffffc00f0a947 */ /* 0x008fea000383ffff */
[----:B------:R-:W-:Y:S05]  /*19240*/  BRA `(.L_x_6393) ;  /* 0xffffff1c00a47947 */ /* 0x000fea000383ffff */
.L_x_6399:
[----:B-1----:R1:W3:Y:S02]  /*19250*/  SYNCS.PHASECHK.TRANS64.TRYWAIT P2, [R213+URZ+0x28c50], R214 ;  /* 0x028c50d6d50075a7 */ /* 0x0022e4000804017f */
[----:B---3--:R-:W-:Y:S05]  /*19260*/  @!P2 NANOSLEEP.SYNCS 0x989680 ;  /* 0x009896800000a95d */ /* 0x008fea0003900000 */
[----:B------:R-:W3:Y:S02]  /*19270*/  @!P2 SYNCS.PHASECHK.TRANS64 P2, [R213+URZ+0x28c50], R214 ;  /* 0x028c50d6d500a5a7 */ /* 0x000ee4000804007f */
[----:B---3--:R-:W-:Y:S05]  /*19280*/  @!P2 BRA `(.L_x_6399) ;  /* 0xfffffffc00f0a947 */ /* 0x008fea000383ffff */
[----:B------:R-:W-:Y:S05]  /*19290*/  BRA `(.L_x_6398) ;  /* 0xffffff3c002c7947 */ /* 0x000fea000383ffff */
.L_x_6407:
[----:B---3--:R3:W4:Y:S02]  /*192a0*/  SYNCS.PHASECHK.TRANS64.TRYWAIT P2, [R185+URZ+0x28c30], R186 ;  /* 0x028c30bab90075a7 */ /* 0x008724000804017f */
[----:B----4-:R-:W-:Y:S05]  /*192b0*/  @!P2 NANOSLEEP.SYNCS 0x989680 ;  /* 0x009896800000a95d */ /* 0x010fea0003900000 */
[----:B------:R-:W4:Y:S02]  /*192c0*/  @!P2 SYNCS.PHASECHK.TRANS64 P2, [R185+URZ+0x28c30], R186 ;  /* 0x028c30bab900a5a7 */ /* 0x000f24000804007f */
[----:B----4-:R-:W-:Y:S05]  /*192d0*/  @!P2 BRA `(.L_x_6407) ;  /* 0xfffffffc00f0a947 */ /* 0x010fea000383ffff */
[----:B------:R-:W-:Y:S05]  /*192e0*/  BRA `(.L_x_6406) ;  /* 0xffffff4000407947 */ /* 0x000fea000383ffff */
.L_x_6412:
[----:B--2---:R2:W3:Y:S02]  /*192f0*/  SYNCS.PHASECHK.TRANS64.TRYWAIT P2, [R185+URZ+0x28c50], R186 ;  /* 0x028c50bab90075a7 */ /* 0x0044e4000804017f */
[----:B---3--:R-:W-:Y:S05]  /*19300*/  @!P2 NANOSLEEP.SYNCS 0x989680 ;  /* 0x009896800000a95d */ /* 0x008fea0003900000 */
[----:B------:R-:W3:Y:S02]  /*19310*/  @!P2 SYNCS.PHASECHK.TRANS64 P2, [R185+URZ+0x28c50], R186 ;  /* 0x028c50bab900a5a7 */ /* 0x000ee4000804007f */
[----:B---3--:R-:W-:Y:S05]  /*19320*/  @!P2 BRA `(.L_x_6412) ;  /* 0xfffffffc00f0a947 */ /* 0x008fea000383ffff */
[----:B------:R-:W-:Y:S05]  /*19330*/  BRA `(.L_x_6411) ;  /* 0xffffff5800987947 */ /* 0x000fea000383ffff */
.L_x_6440:
        /* <DEDUP_REMOVED lines=11> */
.L_x_6585:
[----:B------:R-:W-:Y:S05]  /*193f0*/  BSYNC B1 ;  /* 0x0000000000017941 */ /* 0x000fea0003800000 */
.L_x_6584:
[----:B------:R-:W-:Y:S05]  /*19400*/  BRA `(.L_x_6586) ;  /* 0xffffffa0009c7947 */ /* 0x000fea000383ffff */
.L_x_6441:
[----:B------:R-:W-:Y:S01]  /*19410*/  BSSY B1, `(.L_x_6587) ;  /* 0x0000006000017945 */ /* 0x000fe20003800000 */
[----:B------:R-:W-:-:S07]  /*19420*/  IMAD.MOV.U32 R15, RZ, RZ, -0x1 ;  /* 0xffffffffff0f7424 */ /* 0x000fce00078e00ff */
[----:B------:R-:W-:Y:S05]  /*19430*/  WARPSYNC.COLLECTIVE R15, `(.L_x_6588) ;  /* 0x000000000f0c7348 */ /* 0x000fea0003c00000 */
[----:B------:R-:W-:Y:S02]  /*19440*/  ELECT P6, UR62, PT ;  /* 0x00000000003e782f */ /* 0x000fe400038c0000 */
[----:B------:R-:W-:Y:S01]  /*19450*/  MOV R14, UR62 ;  /* 0x0000003e000e7c02 */ /* 0x000fe20008000f00 */
[----:B------:R-:W-:Y:S10]  /*19460*/  ENDCOLLECTIVE ;  /* 0x000000000000791b */ /* 0x000ff40003800000 */
.L_x_6588:
[----:B------:R-:W-:Y:S05]  /*19470*/  BSYNC B1 ;  /* 0x0000000000017941 */ /* 0x000fea0003800000 */
.L_x_6587:
[----:B------:R-:W-:Y:S05]  /*19480*/  BRA `(.L_x_6589) ;  /* 0xffffffa000887947 */ /* 0x000fea000383ffff */
.L_x_6443:
[----:B0-----:R0:W1:Y:S02]  /*19490*/  SYNCS.PHASECHK.TRANS64.TRYWAIT P0, [R9+URZ+0x28c20], R5 ;  /* 0x028c2005090075a7 */ /* 0x001064000800017f */
[----:B-1----:R-:W-:Y:S05]  /*194a0*/  @!P0 NANOSLEEP.SYNCS 0x989680 ;  /* 0x009896800000895d */ /* 0x002fea0003900000 */
[----:B------:R-:W1:Y:S02]  /*194b0*/  @!P0 SYNCS.PHASECHK.TRANS64 P0, [R9+URZ+0x28c20], R5 ;  /* 0x028c2005090085a7 */ /* 0x000e64000800007f */
[----:B-1----:R-:W-:Y:S05]  /*194c0*/  @!P0 BRA `(.L_x_6443) ;  /* 0xfffffffc00f08947 */ /* 0x002fea000383ffff */
[----:B------:R-:W-:Y:S05]  /*194d0*/  BRA `(.L_x_6590) ;  /* 0xffffffa000a47947 */ /* 0x000fea000383ffff */
.L_x_6446:
[----:B0-----:R0:W1:Y:S02]  /*194e0*/  SYNCS.PHASECHK.TRANS64.TRYWAIT P0, [R5+URZ+0x28ca0], R7 ;  /* 0x028ca007050075a7 */ /* 0x001064000800017f */
[----:B-1----:R-:W-:Y:S05]  /*194f0*/  @!P0 NANOSLEEP.SYNCS 0x989680 ;  /* 0x009896800000895d */ /* 0x002fea0003900000 */
[----:B------:R-:W1:Y:S02]  /*19500*/  @!P0 SYNCS.PHASECHK.TRANS64 P0, [R5+URZ+0x28ca0], R7 ;  /* 0x028ca007050085a7 */ /* 0x000e64000800007f */
[----:B-1----:R-:W-:Y:S05]  /*19510*/  @!P0 BRA `(.L_x_6446) ;  /* 0xfffffffc00f08947 */ /* 0x002fea000383ffff */
[----:B------:R-:W-:Y:S05]  /*19520*/  BRA `(.L_x_6591) ;  /* 0xffffffa000b47947 */ /* 0x000fea000383ffff */
.L_x_6448:
[----:B-1----:R1:W2:Y:S02]  /*19530*/  SYNCS.PHASECHK.TRANS64.TRYWAIT P0, [R5+URZ+0x28cc0], R7 ;  /* 0x028cc007050075a7 */ /* 0x0022a4000800017f */
[----:B--2---:R-:W-:Y:S05]  /*19540*/  @!P0 NANOSLEEP.SYNCS 0x989680 ;  /* 0x009896800000895d */ /* 0x004fea0003900000 */
[----:B------:R-:W2:Y:S02]  /*19550*/  @!P0 SYNCS.PHASECHK.TRANS64 P0, [R5+URZ+0x28cc0], R7 ;  /* 0x028cc007050085a7 */ /* 0x000ea4000800007f */
[----:B--2---:R-:W-:Y:S05]  /*19560*/  @!P0 BRA `(.L_x_6448) ;  /* 0xfffffffc00f08947 */ /* 0x004fea000383ffff */
[----:B------:R-:W-:Y:S05]  /*19570*/  BRA `(.L_x_6592) ;  /* 0xffffffa400187947 */ /* 0x000fea000383ffff */
.L_x_6452:
[----:B0-----:R0:W1:Y:S02]  /*19580*/  SYNCS.PHASECHK.TRANS64.TRYWAIT P0, [R6+URZ+0x28ca0], R7 ;  /* 0x028ca007060075a7 */ /* 0x001064000800017f */
[----:B-1----:R-:W-:Y:S05]  /*19590*/  @!P0 NANOSLEEP.SYNCS 0x989680 ;  /* 0x009896800000895d */ /* 0x002fea0003900000 */
[----:B------:R-:W1:Y:S02]  /*195a0*/  @!P0 SYNCS.PHASECHK.TRANS64 P0, [R6+URZ+0x28ca0], R7 ;  /* 0x028ca007060085a7 */ /* 0x000e64000800007f */
[----:B-1----:R-:W-:Y:S05]  /*195b0*/  @!P0 BRA `(.L_x_6452) ;  /* 0xfffffffc00f08947 */ /* 0x002fea000383ffff */
[----:B------:R-:W-:Y:S05]  /*195c0*/  BRA `(.L_x_6593) ;  /* 0xffffffa800587947 */ /* 0x000fea000383ffff */
.L_x_6454:
[----:B-1----:R1:W2:Y:S02]  /*195d0*/  SYNCS.PHASECHK.TRANS64.TRYWAIT P1, [R6+URZ+0x28cc0], R7 ;  /* 0x028cc007060075a7 */ /* 0x0022a4000802017f */
[----:B--2---:R-:W-:Y:S05]  /*195e0*/  @!P1 NANOSLEEP.SYNCS 0x989680 ;  /* 0x009896800000995d */ /* 0x004fea0003900000 */
[----:B------:R-:W2:Y:S02]  /*195f0*/  @!P1 SYNCS.PHASECHK.TRANS64 P1, [R6+URZ+0x28cc0], R7 ;  /* 0x028cc007060095a7 */ /* 0x000ea4000802007f */
[----:B--2---:R-:W-:Y:S05]  /*19600*/  @!P1 BRA `(.L_x_6454) ;  /* 0xfffffffc00f09947 */ /* 0x004fea000383ffff */
[----:B------:R-:W-:Y:S05]  /*19610*/  BRA `(.L_x_6594) ;  /* 0xffffffa800b47947 */ /* 0x000fea000383ffff */
.L_x_6464:
        /* <DEDUP_REMOVED lines=11> */
.L_x_6596:
[----:B------:R-:W-:Y:S05]  /*196d0*/  BSYNC B0 ;  /* 0x0000000000007941 */ /* 0x000fea0003800000 */
.L_x_6595:
[----:B------:R-:W-:Y:S05]  /*196e0*/  BRA `(.L_x_6597) ;  /* 0xffffffb400b87947 */ /* 0x000fea000383ffff */
.L_x_6465:
[----:B------:R-:W-:Y:S01]  /*196f0*/  BSSY B0, `(.L_x_6598) ;  /* 0x0000006000007945 */ /* 0x000fe20003800000 */
[----:B------:R-:W-:-:S07]  /*19700*/  IMAD.MOV.U32 R15, RZ, RZ, -0x1 ;  /* 0xffffffffff0f7424 */ /* 0x000fce00078e00ff */
[----:B------:R-:W-:Y:S05]  /*19710*/  WARPSYNC.COLLECTIVE R15, `(.L_x_6599) ;  /* 0x000000000f0c7348 */ /* 0x000fea0003c00000 */
[----:B------:R-:W-:Y:S02]  /*19720*/  ELECT P6, UR62, PT ;  /* 0x00000000003e782f */ /* 0x000fe400038c0000 */
[----:B------:R-:W-:Y:S01]  /*19730*/  MOV R14, UR62 ;  /* 0x0000003e000e7c02 */ /* 0x000fe20008000f00 */
[----:B------:R-:W-:Y:S10]  /*19740*/  ENDCOLLECTIVE ;  /* 0x000000000000791b */ /* 0x000ff40003800000 */
.L_x_6599:
[----:B------:R-:W-:Y:S05]  /*19750*/  BSYNC B0 ;  /* 0x0000000000007941 */ /* 0x000fea0003800000 */
.L_x_6598:
[----:B------:R-:W-:Y:S05]  /*19760*/  BRA `(.L_x_6600) ;  /* 0xffffffb400a87947 */ /* 0x000fea000383ffff */
.L_x_6468:
[----:B0-----:R0:W1:Y:S02]  /*19770*/  SYNCS.PHASECHK.TRANS64.TRYWAIT P0, [R5+URZ+0x28c40], R7 ;  /* 0x028c4007050075a7 */ /* 0x001064000800017f */
[----:B-1----:R-:W-:Y:S05]  /*19780*/  @!P0 NANOSLEEP.SYNCS 0x989680 ;  /* 0x009896800000895d */ /* 0x002fea0003900000 */
[----:B------:R-:W1:Y:S02]  /*19790*/  @!P0 SYNCS.PHASECHK.TRANS64 P0, [R5+URZ+0x28c40], R7 ;  /* 0x028c4007050085a7 */ /* 0x000e64000800007f */
[----:B-1----:R-:W-:Y:S05]  /*197a0*/  @!P0 BRA `(.L_x_6468) ;  /* 0xfffffffc00f08947 */ /* 0x002fea000383ffff */
[----:B------:R-:W-:Y:S05]  /*197b0*/  BRA `(.L_x_6601) ;  /* 0xffffffb800107947 */ /* 0x000fea000383ffff */
.L_x_6471:
        /* <DEDUP_REMOVED lines=8> */
.L_x_6474:
[----:B0-----:R0:W1:Y:S02]  /*19840*/  SYNCS.PHASECHK.TRANS64.TRYWAIT P0, [R2+URZ+0x28c60], R5 ;  /* 0x028c6005020075a7 */ /* 0x001064000800017f */
[----:B-1----:R-:W-:Y:S05]  /*19850*/  @!P0 NANOSLEEP.SYNCS 0x989680 ;  /* 0x009896800000895d */ /* 0x002fea0003900000 */
[----:B------:R-:W1:Y:S02]  /*19860*/  @!P0 SYNCS.PHASECHK.TRANS64 P0, [R2+URZ+0x28c60], R5 ;  /* 0x028c6005020085a7 */ /* 0x000e64000800007f */
[----:B-1----:R-:W-:Y:S05]  /*19870*/  @!P0 BRA `(.L_x_6474) ;  /* 0xfffffffc00f08947 */ /* 0x002fea000383ffff */
[----:B------:R-:W-:Y:S05]  /*19880*/  BRA `(.L_x_6603) ;  /* 0xffffffbc00087947 */ /* 0x000fea000383ffff */
.L_x_6483:
[----:B--2---:R2:W3:Y:S02]  /*19890*/  SYNCS.PHASECHK.TRANS64.TRYWAIT P0, [R3+URZ+0x28c40], R5 ;  /* 0x028c4005030075a7 */ /* 0x0044e4000800017f */
[----:B---3--:R-:W-:Y:S05]  /*198a0*/  @!P0 NANOSLEEP.SYNCS 0x989680 ;  /* 0x009896800000895d */ /* 0x008fea0003900000 */
[----:B------:R-:W3:Y:S02]  /*198b0*/  @!P0 SYNCS.PHASECHK.TRANS64 P0, [R3+URZ+0x28c40], R5 ;  /* 0x028c4005030085a7 */ /* 0x000ee4000800007f */
[----:B---3--:R-:W-:Y:S05]  /*198c0*/  @!P0 BRA `(.L_x_6483) ;  /* 0xfffffffc00f08947 */ /* 0x008fea000383ffff */
[----:B------:R-:W-:Y:S05]  /*198d0*/  BRA `(.L_x_6604) ;  /* 0xffffffc000cc7947 */ /* 0x000fea000383ffff */
.L_x_6485:
[----:B0-----:R0:W3:Y:S02]  /*198e0*/  SYNCS.PHASECHK.TRANS64.TRYWAIT P0, [R3+URZ+0x28c60], R5 ;  /* 0x028c6005030075a7 */ /* 0x0010e4000800017f */
[----:B---3--:R-:W-:Y:S05]  /*198f0*/  @!P0 NANOSLEEP.SYNCS 0x989680 ;  /* 0x009896800000895d */ /* 0x008fea0003900000 */
[----:B------:R-:W3:Y:S02]  /*19900*/  @!P0 SYNCS.PHASECHK.TRANS64 P0, [R3+URZ+0x28c60], R5 ;  /* 0x028c6005030085a7 */ /* 0x000ee4000800007f */
[----:B---3--:R-:W-:Y:S05]  /*19910*/  @!P0 BRA `(.L_x_6485) ;  /* 0xfffffffc00f08947 */ /* 0x008fea000383ffff */
[----:B------:R-:W-:Y:S05]  /*19920*/  BRA `(.L_x_6605) ;  /* 0xffffffc4003c7947 */ /* 0x000fea000383ffff */
.L_x_6490:
[----:B--2---:R2:W3:Y:S02]  /*19930*/  SYNCS.PHASECHK.TRANS64.TRYWAIT P0, [R2+URZ+0x28c40], R3 ;  /* 0x028c4003020075a7 */ /* 0x0044e4000800017f */
[----:B---3--:R-:W-:Y:S05]  /*19940*/  @!P0 NANOSLEEP.SYNCS 0x989680 ;  /* 0x009896800000895d */ /* 0x008fea0003900000 */
[----:B------:R-:W3:Y:S02]  /*19950*/  @!P0 SYNCS.PHASECHK.TRANS64 P0, [R2+URZ+0x28c40], R3 ;  /* 0x028c4003020085a7 */ /* 0x000ee4000800007f */
[----:B---3--:R-:W-:Y:S05]  /*19960*/  @!P0 BRA `(.L_x_6490) ;  /* 0xfffffffc00f08947 */ /* 0x008fea000383ffff */
[----:B------:R-:W-:Y:S05]  /*19970*/  BRA `(.L_x_6606) ;  /* 0xffffffc800d47947 */ /* 0x000fea000383ffff */
.L_x_6492:
[----:B0-----:R0:W3:Y:S02]  /*19980*/  SYNCS.PHASECHK.TRANS64.TRYWAIT P1, [R2+URZ+0x28c60], R3 ;  /* 0x028c6003020075a7 */ /* 0x0010e4000802017f */
[----:B---3--:R-:W-:Y:S05]  /*19990*/  @!P1 NANOSLEEP.SYNCS 0x989680 ;  /* 0x009896800000995d */ /* 0x008fea0003900000 */
[----:B------:R-:W3:Y:S02]  /*199a0*/  @!P1 SYNCS.PHASECHK.TRANS64 P1, [R2+URZ+0x28c60], R3 ;  /* 0x028c6003020095a7 */ /* 0x000ee4000802007f */
[----:B---3--:R-:W-:Y:S05]  /*199b0*/  @!P1 BRA `(.L_x_6492) ;  /* 0xfffffffc00f09947 */ /* 0x008fea000383ffff */
[----:B------:R-:W-:Y:S05]  /*199c0*/  BRA `(.L_x_6607) ;  /* 0xffffffcc00407947 */ /* 0x000fea000383ffff */
.L_x_6497:
[----:B---3--:R3:W4:Y:S02]  /*199d0*/  SYNCS.PHASECHK.TRANS64.TRYWAIT P0, [R2+URZ+0x28c40], R3 ;  /* 0x028c4003020075a7 */ /* 0x008724000800017f */
[----:B----4-:R-:W-:Y:S05]  /*199e0*/  @!P0 NANOSLEEP.SYNCS 0x989680 ;  /* 0x009896800000895d */ /* 0x010fea0003900000 */
[----:B------:R-:W4:Y:S02]  /*199f0*/  @!P0 SYNCS.PHASECHK.TRANS64 P0, [R2+URZ+0x28c40], R3 ;  /* 0x028c4003020085a7 */ /* 0x000f24000800007f */
[----:B----4-:R-:W-:Y:S05]  /*19a00*/  @!P0 BRA `(.L_x_6497) ;  /* 0xfffffffc00f08947 */ /* 0x010fea000383ffff */
[----:B------:R-:W-:Y:S05]  /*19a10*/  BRA `(.L_x_6608) ;  /* 0xffffffd000bc7947 */ /* 0x000fea000383ffff */
.L_x_6499:
[----:B0-----:R0:W2:Y:S02]  /*19a20*/  SYNCS.PHASECHK.TRANS64.TRYWAIT P1, [R2+URZ+0x28c60], R3 ;  /* 0x028c6003020075a7 */ /* 0x0010a4000802017f */
[----:B--2---:R-:W-:Y:S05]  /*19a30*/  @!P1 NANOSLEEP.SYNCS 0x989680 ;  /* 0x009896800000995d */ /* 0x004fea0003900000 */
[----:B------:R-:W2:Y:S02]  /*19a40*/  @!P1 SYNCS.PHASECHK.TRANS64 P1, [R2+URZ+0x28c60], R3 ;  /* 0x028c6003020095a7 */ /* 0x000ea4000802007f */
[----:B--2---:R-:W-:Y:S05]  /*19a50*/  @!P1 BRA `(.L_x_6499) ;  /* 0xfffffffc00f09947 */ /* 0x004fea000383ffff */
[----:B------:R-:W-:Y:S05]  /*19a60*/  BRA `(.L_x_6609) ;  /* 0xffffffd4002c7947 */ /* 0x000fea000383ffff */
.L_x_6504:
[----:B------:R-:W-:Y:S01]  /*19a70*/  BSSY B0, `(.L_x_6610) ;  /* 0x0000008000007945 */ /* 0x000fe20003800000 */
[----:B------:R-:W-:Y:S01]  /*19a80*/  IMAD.MOV.U32 R13, RZ, RZ, R16 ;  /* 0x000000ffff0d7224 */ /* 0x000fe200078e0010 */
[----:B------:R-:W-:Y:S01]  /*19a90*/  MOV R15, 0xffffffff ;  /* 0xffffffff000f7802 */ /* 0x000fe20000000f00 */
[----:B------:R-:W-:Y:S02]  /*19aa0*/  IMAD.MOV.U32 R12, RZ, RZ, RZ ;  /* 0x000000ffff0c7224 */ /* 0x000fe400078e00ff */
[----:B------:R-:W-:-:S07]  /*19ab0*/  IMAD.MOV.U32 R11, RZ, RZ, 0x1f ;  /* 0x0000001fff0b7424 */ /* 0x000fce00078e00ff */
[----:B01----:R-:W-:Y:S05]  /*19ac0*/  WARPSYNC.COLLECTIVE R15, `(.L_x_6611) ;  /* 0x000000000f087348 */ /* 0x003fea0003c00000 */
[----:B------:R2:W3:Y:S02]  /*19ad0*/  SHFL.IDX P6, R14, R13, R12, R11 ;  /* 0x0000000c0d0e7389 */ /* 0x0004e400000c000b */
[----:B0123--:R-:W-:Y:S01]  /*19ae0*/  ENDCOLLECTIVE ;  /* 0x000000000000791b */ /* 0x00ffe20003800000 */
.L_x_6611:
[----:B------:R-:W-:Y:S05]  /*19af0*/  BSYNC B0 ;  /* 0x0000000000007941 */ /* 0x000fea0003800000 */
.L_x_6610:
        /* <DEDUP_REMOVED lines=8> */
.L_x_6612:
[----:B------:R-:W-:Y:S01]  /*19b80*/  MOV R16, R14 ;  /* 0x0000000e00107202 */ /* 0x000fe20000000f00 */
[----:B------:R-:W-:Y:S06]  /*19b90*/  BRA `(.L_x_6613) ;  /* 0xffffffd8006c7947 */ /* 0x000fec000383ffff */
.L_x_6507:
[----:B------:R-:W-:Y:S01]  /*19ba0*/  BSSY B0, `(.L_x_6614) ;  /* 0x0000008000007945 */ /* 0x000fe20003800000 */
[----:B-----5:R-:W-:Y:S02]  /*19bb0*/  IMAD.MOV.U32 R13, RZ, RZ, R17 ;  /* 0x000000ffff0d7224 */ /* 0x020fe400078e0011 */
[----:B------:R-:W-:Y:S02]  /*19bc0*/  IMAD.MOV.U32 R12, RZ, RZ, 0x1 ;  /* 0x00000001ff0c7424 */ /* 0x000fe400078e00ff */
[----:B------:R-:W-:Y:S02]  /*19bd0*/  IMAD.MOV.U32 R11, RZ, RZ, RZ ;  /* 0x000000ffff0b7224 */ /* 0x000fe400078e00ff */
[----:B------:R-:W-:-:S07]  /*19be0*/  IMAD.MOV.U32 R15, RZ, RZ, -0x1 ;  /* 0xffffffffff0f7424 */ /* 0x000fce00078e00ff */
[----:B01234-:R-:W-:Y:S05]  /*19bf0*/  WARPSYNC.COLLECTIVE R15, `(.L_x_6615) ;  /* 0x000000000f087348 */ /* 0x01ffea0003c00000 */
[----:B------:R0:W0:Y:S02]  /*19c00*/  SHFL.UP P6, R14, R13, R12, R11 ;  /* 0x0400000c0d0e7389 */ /* 0x00002400000c000b */
[----:B01234-:R-:W-:Y:S01]  /*19c10*/  ENDCOLLECTIVE ;  /* 0x000000000000791b */ /* 0x01ffe20003800000 */
.L_x_6615:
[----:B------:R-:W-:Y:S05]  /*19c20*/  BSYNC B0 ;  /* 0x0000000000007941 */ /* 0x000fea0003800000 */
.L_x_6614:
[C---:B------:R-:W-:Y:S01]  /*19c30*/  ISETP.NE.AND P0, PT, R7.reuse, RZ, PT ;  /* 0x000000ff0700720c */ /* 0x040fe20003f05270 */
        /* <DEDUP_REMOVED lines=9> */
.L_x_6616:
        /* <DEDUP_REMOVED lines=8> */
.L_x_6617:
        /* <DEDUP_REMOVED lines=8> */
.L_x_6618:
        /* <DEDUP_REMOVED lines=8> */
.L_x_6619:
        /* <DEDUP_REMOVED lines=8> */
.L_x_6620:
[----:B------:R-:W-:Y:S05]  /*19ed0*/  BRA `(.L_x_6621) ;  /* 0xffffffd800307947 */ /* 0x000fea000383ffff */
.L_x_6512:
[----:B------:R-:W-:Y:S01]  /*19ee0*/  BSSY B0, `(.L_x_6622) ;  /* 0x0000008000007945 */ /* 0x000fe20003800000 */
[----:B-----5:R-:W-:Y:S01]  /*19ef0*/  IMAD.MOV.U32 R13, RZ, RZ, R17 ;  /* 0x000000ffff0d7224 */ /* 0x020fe200078e0011 */
[----:B------:R-:W-:Y:S01]  /*19f00*/  MOV R11, RZ ;  /* 0x000000ff000b7202 */ /* 0x000fe20000000f00 */
[----:B------:R-:W-:Y:S02]  /*19f10*/  IMAD.MOV.U32 R12, RZ, RZ, 0x1 ;  /* 0x00000001ff0c7424 */ /* 0x000fe400078e00ff */
[----:B------:R-:W-:-:S07]  /*19f20*/  IMAD.MOV.U32 R15, RZ, RZ, -0x1 ;  /* 0xffffffffff0f7424 */ /* 0x000fce00078e00ff */
[----:B01----:R-:W-:Y:S05]  /*19f30*/  WARPSYNC.COLLECTIVE R15, `(.L_x_6623) ;  /* 0x000000000f087348 */ /* 0x003fea0003c00000 */
[----:B------:R2:W3:Y:S02]  /*19f40*/  SHFL.UP P6, R14, R13, R12, R11 ;  /* 0x0400000c0d0e7389 */ /* 0x0004e400000c000b */
[----:B0123--:R-:W-:Y:S01]  /*19f50*/  ENDCOLLECTIVE ;  /* 0x000000000000791b */ /* 0x00ffe20003800000 */
.L_x_6623:
[----:B------:R-:W-:Y:S05]  /*19f60*/  BSYNC B0 ;  /* 0x0000000000007941 */ /* 0x000fea0003800000 */
.L_x_6622:
        /* <DEDUP_REMOVED lines=10> */
.L_x_6624:
        /* <DEDUP_REMOVED lines=8> */
.L_x_6625:
        /* <DEDUP_REMOVED lines=8> */
.L_x_6626:
        /* <DEDUP_REMOVED lines=8> */
.L_x_6627:
        /* <DEDUP_REMOVED lines=8> */
.L_x_6628:
[----:B------:R-:W-:Y:S05]  /*1a210*/  BRA `(.L_x_6629) ;  /* 0xffffffd800147947 */ /* 0x000fea000383ffff */
.L_x_6514:
[----:B------:R-:W-:Y:S01]  /*1a220*/  BSSY B0, `(.L_x_6630) ;  /* 0x0000006000007945 */ /* 0x000fe20003800000 */
[----:B------:R-:W-:Y:S01]  /*1a230*/  PLOP3.LUT P6, PT, P6, PT, PT, 0x8, 0x0 ;  /* 0x000000000000781c */ /* 0x000fe200037ce170 */
[----:B------:R-:W-:-:S12]  /*1a240*/  IMAD.MOV.U32 R15, RZ, RZ, -0x1 ;  /* 0xffffffffff0f7424 */ /* 0x000fd800078e00ff */
[----:B01----:R-:W-:Y:S05]  /*1a250*/  WARPSYNC.COLLECTIVE R15, `(.L_x_6631) ;  /* 0x000000000f087348 */ /* 0x003fea0003c00000 */
[----:B------:R-:W-:Y:S01]  /*1a260*/  VOTE.ANY R14, PT, P6 ;  /* 0x00000000000e7806 */ /* 0x000fe200030e0100 */
[----:B01----:R-:W-:Y:S06]  /*1a270*/  ENDCOLLECTIVE ;  /* 0x000000000000791b */ /* 0x003fec0003800000 */
.L_x_6631:
[----:B------:R-:W-:Y:S05]  /*1a280*/  BSYNC B0 ;  /* 0x0000000000007941 */ /* 0x000fea0003800000 */
.L_x_6630:
        /* <DEDUP_REMOVED lines=9> */
.L_x_6632:
[----:B------:R-:W-:Y:S01]  /*1a320*/  IMAD.MOV.U32 R17, RZ, RZ, R14 ;  /* 0x000000ffff117224 */ /* 0x000fe200078e000e */
[----:B------:R-:W-:Y:S06]  /*1a330*/  BRA `(.L_x_6633) ;  /* 0xffffffd800047947 */ /* 0x000fec000383ffff */
.L_x_6516:
[----:B------:R-:W-:Y:S01]  /*1a340*/  BSSY B0, `(.L_x_6634) ;  /* 0x0000007000007945 */ /* 0x000fe20003800000 */
[----:B------:R-:W-:Y:S02]  /*1a350*/  IMAD.MOV.U32 R13, RZ, RZ, R2 ;  /* 0x000000ffff0d7224 */ /* 0x000fe400078e0002 */
[----:B------:R-:W-:Y:S02]  /*1a360*/  IMAD.MOV.U32 R11, RZ, RZ, 0x1f ;  /* 0x0000001fff0b7424 */ /* 0x000fe400078e00ff */
[----:B------:R-:W-:-:S07]  /*1a370*/  IMAD.MOV.U32 R15, RZ, RZ, -0x1 ;  /* 0xffffffffff0f7424 */ /* 0x000fce00078e00ff */
[----:B0123--:R-:W-:Y:S05]  /*1a380*/  WARPSYNC.COLLECTIVE R15, `(.L_x_6635) ;  /* 0x000000000f087348 */ /* 0x00ffea0003c00000 */
[----:B------:R4:W0:Y:S02]  /*1a390*/  SHFL.IDX P6, R14, R13, R12, R11 ;  /* 0x0000000c0d0e7389 */ /* 0x00082400000c000b */
[----:B01234-:R-:W-:Y:S01]  /*1a3a0*/  ENDCOLLECTIVE ;  /* 0x000000000000791b */ /* 0x01ffe20003800000 */
.L_x_6635:
[----:B------:R-:W-:Y:S05]  /*1a3b0*/  BSYNC B0 ;  /* 0x0000000000007941 */ /* 0x000fea0003800000 */
.L_x_6634:
[----:B------:R-:W-:Y:S01]  /*1a3c0*/  IMAD.MOV.U32 R7, RZ, RZ, R14 ;  /* 0x000000ffff077224 */ /* 0x000fe200078e000e */
[----:B------:R-:W-:Y:S06]  /*1a3d0*/  BRA `(.L_x_6515) ;  /* 0xffffffd400f87947 */ /* 0x000fec000383ffff */
.L_x_6520:
[----:B-1----:R1:W2:Y:S02]  /*1a3e0*/  SYNCS.PHASECHK.TRANS64.TRYWAIT P0, [R0+URZ+0x28c20], R3 ;  /* 0x028c2003000075a7 */ /* 0x0022a4000800017f */
[----:B--2---:R-:W-:Y:S05]  /*1a3f0*/  @!P0 NANOSLEEP.SYNCS 0x989680 ;  /* 0x009896800000895d */ /* 0x004fea0003900000 */
[----:B------:R-:W2:Y:S02]  /*1a400*/  @!P0 SYNCS.PHASECHK.TRANS64 P0, [R0+URZ+0x28c20], R3 ;  /* 0x028c2003000085a7 */ /* 0x000ea4000800007f */
[----:B--2---:R-:W-:Y:S05]  /*1a410*/  @!P0 BRA `(.L_x_6520) ;  /* 0xfffffffc00f08947 */ /* 0x004fea000383ffff */
[----:B------:R-:W-:Y:S05]  /*1a420*/  BRA `(.L_x_6636) ;  /* 0xffffffdc006c7947 */ /* 0x000fea000383ffff */
.L_x_6521:
[----:B------:R-:W2:Y:S01]  /*1a430*/  S2R R2, SR_TID.X ;  /* 0x0000000000027919 */ /* 0x000ea20000002100 */
        /* <DEDUP_REMOVED lines=10> */
.L_x_6638:
[----:B------:R-:W-:Y:S05]  /*1a4e0*/  BSYNC B0 ;  /* 0x0000000000007941 */ /* 0x000fea0003800000 */
.L_x_6637:
[----:B------:R-:W-:Y:S05]  /*1a4f0*/  BRA `(.L_x_6639) ;  /* 0xffffffdc00547947 */ /* 0x000fea000383ffff */
.L_x_6522:
[----:B------:R-:W-:Y:S01]  /*1a500*/  BSSY B0, `(.L_x_6640) ;  /* 0x0000006000007945 */ /* 0x000fe20003800000 */
[----:B------:R-:W-:-:S07]  /*1a510*/  IMAD.MOV.U32 R15, RZ, RZ, -0x1 ;  /* 0xffffffffff0f7424 */ /* 0x000fce00078e00ff */
[----:B012---:R-:W-:Y:S05]  /*1a520*/  WARPSYNC.COLLECTIVE R15, `(.L_x_6641) ;  /* 0x000000000f0c7348 */ /* 0x007fea0003c00000 */
[----:B------:R-:W-:Y:S02]  /*1a530*/  ELECT P6, UR62, PT ;  /* 0x00000000003e782f */ /* 0x000fe400038c0000 */
[----:B------:R-:W-:Y:S01]  /*1a540*/  MOV R14, UR62 ;  /* 0x0000003e000e7c02 */ /* 0x000fe20008000f00 */
[----:B012---:R-:W-:Y:S10]  /*1a550*/  ENDCOLLECTIVE ;  /* 0x000000000000791b */ /* 0x007ff40003800000 */
.L_x_6641:
[----:B------:R-:W-:Y:S05]  /*1a560*/  BSYNC B0 ;  /* 0x0000000000007941 */ /* 0x000fea0003800000 */
.L_x_6640:
[----:B------:R-:W-:Y:S05]  /*1a570*/  BRA `(.L_x_6642) ;  /* 0xffffffdc00487947 */ /* 0x000fea000383ffff */
.L_x_6524:
[----:B-1----:R1:W2:Y:S02]  /*1a580*/  SYNCS.PHASECHK.TRANS64.TRYWAIT P0, [R6+URZ], R5 ;  /* 0x00000005060075a7 */ /* 0x0022a4000800017f */
[----:B--2---:R-:W-:Y:S05]  /*1a590*/  @!P0 NANOSLEEP.SYNCS 0x989680 ;  /* 0x009896800000895d */ /* 0x004fea0003900000 */
[----:B------:R-:W2:Y:S02]  /*1a5a0*/  @!P0 SYNCS.PHASECHK.TRANS64 P0, [R6+URZ], R5 ;  /* 0x00000005060085a7 */ /* 0x000ea4000800007f */
[----:B--2---:R-:W-:Y:S05]  /*1a5b0*/  @!P0 BRA `(.L_x_6524) ;  /* 0xfffffffc00f08947 */ /* 0x004fea000383ffff */
[----:B------:R-:W-:Y:S05]  /*1a5c0*/  BRA `(.L_x_6643) ;  /* 0xffffffdc00847947 */ /* 0x000fea000383ffff */
.L_x_6525:
[----:B--2---:R2:W3:Y:S02]  /*1a5d0*/  SYNCS.PHASECHK.TRANS64.TRYWAIT P0, [R7+URZ], R2 ;  /* 0x00000002070075a7 */ /* 0x0044e4000800017f */
[----:B---3--:R-:W-:Y:S05]  /*1a5e0*/  @!P0 NANOSLEEP.SYNCS 0x989680 ;  /* 0x009896800000895d */ /* 0x008fea0003900000 */
[----:B------:R-:W3:Y:S02]  /*1a5f0*/  @!P0 SYNCS.PHASECHK.TRANS64 P0, [R7+URZ], R2 ;  /* 0x00000002070085a7 */ /* 0x000ee4000800007f */
[----:B---3--:R-:W-:Y:S05]  /*1a600*/  @!P0 BRA `(.L_x_6525) ;  /* 0xfffffffc00f08947 */ /* 0x008fea000383ffff */
[----:B------:R-:W-:Y:S05]  /*1a610*/  BRA `(.L_x_6644) ;  /* 0xffffffdc00787947 */ /* 0x000fea000383ffff */
.L_x_6527:
[----:B---3--:R3:W4:Y:S02]  /*1a620*/  SYNCS.PHASECHK.TRANS64.TRYWAIT P0, [R4+URZ], R5 ;  /* 0x00000005040075a7 */ /* 0x008724000800017f */
[----:B----4-:R-:W-:Y:S05]  /*1a630*/  @!P0 NANOSLEEP.SYNCS 0x989680 ;  /* 0x009896800000895d */ /* 0x010fea0003900000 */
[----:B------:R-:W4:Y:S02]  /*1a640*/  @!P0 SYNCS.PHASECHK.TRANS64 P0, [R4+URZ], R5 ;  /* 0x00000005040085a7 */ /* 0x000f24000800007f */
[----:B----4-:R-:W-:Y:S05]  /*1a650*/  @!P0 BRA `(.L_x_6527) ;  /* 0xfffffffc00f08947 */ /* 0x010fea000383ffff */
[----:B------:R-:W-:Y:S05]  /*1a660*/  BRA `(.L_x_6645) ;  /* 0xffffffdc00807947 */ /* 0x000fea000383ffff */
.L_x_6646:
        /* <DEDUP_REMOVED lines=9> */
.L_x_11956:


//--------------------- .text._ZN7cutlass13device_kernelIN5flash11enable_sm90INS1_16FlashAttnFwdSm90INS1_25CollectiveMainloopFwdSm90ILi2EN4cute5tupleIJNS5_1CILi1EEES8_S8_EEENS6_IJNS7_ILi64EEESA_SA_EEELi512ENS_10bfloat16_tEfNS_4arch4Sm90ELb1ELb0ELb1ELb1ELb0ELb0ELb1ELb0ELb0ELb0ELb0ELb0EEENS1_21CollectiveEpilogueFwdINS6_IJSA_NS7_ILi512EEESA_EEES9_SC_SE_Li256ELb1ELb0ELb0ELb0EEENS1_36VarlenDynamicPersistentTileSchedulerILi64ELi64ELi256ELi32ELb0ELb0ELb1ELb1ELb1ELb1EEEEEEEEEvNT_6ParamsE --------------------------
	.section	.text._ZN7cutlass13device_kernelIN5flash11enable_sm90INS1_16FlashAttnFwdSm90INS1_25CollectiveMainloopFwdSm90ILi2EN4cute5tupleIJNS5_1CILi1EEES8_S8_EEENS6_IJNS7_ILi64EEESA_SA_EEELi512ENS_10bfloat16_tEfNS_4arch4Sm90ELb1ELb0ELb1ELb1ELb0ELb0ELb1ELb0ELb0ELb0ELb0ELb0EEENS1_21CollectiveEpilogueFwdINS6_IJSA_NS7_ILi512EEESA_EEES9_SC_SE_Li256ELb1ELb0ELb0ELb0EEENS1_36VarlenDynamicPersistentTileSchedulerILi64ELi64ELi256ELi32ELb0ELb0ELb1ELb1ELb1ELb1EEEEEEEEEvNT_6ParamsE,"ax",@progbits
	.align	128
.text._ZN7cutlass13device_kernelIN5flash11enable_sm90INS1_16FlashAttnFwdSm90INS1_25CollectiveMainloopFwdSm90ILi2EN4cute5tupleIJNS5_1CILi1EEES8_S8_EEENS6_IJNS7_ILi64EEESA_SA_EEELi512ENS_10bfloat16_tEfNS_4arch4Sm90ELb1ELb0ELb1ELb1ELb0ELb0ELb1ELb0ELb0ELb0ELb0ELb0EEENS1_21CollectiveEpilogueFwdINS6_IJSA_NS7_ILi512EEESA_EEES9_SC_SE_Li256ELb1ELb0ELb0ELb0EEENS1_36VarlenDynamicPersistentTileSchedulerILi64ELi64ELi256ELi32ELb0ELb0ELb1ELb1ELb1ELb1EEEEEEEEEvNT_6ParamsE:
        .type           _ZN7cutlass13device_kernelIN5flash11enable_sm90INS1_16FlashAttnFwdSm90INS1_25CollectiveMainloopFwdSm90ILi2EN4cute5tupleIJNS5_1CILi1EEES8_S8_EEENS6_IJNS7_ILi64EEESA_SA_EEELi512ENS_10bfloat16_tEfNS_4arch4Sm90ELb1ELb0ELb1ELb1ELb0ELb0ELb1ELb0ELb0ELb0ELb0ELb0EEENS1_21CollectiveEpilogueFwdINS6_IJSA_NS7_ILi512EEESA_EEES9_SC_SE_Li256ELb1ELb0ELb0ELb0EEENS1_36VarlenDynamicPersistentTileSchedulerILi64ELi64ELi256ELi32ELb0ELb0ELb1ELb1ELb1ELb1EEEEEEEEEvNT_6ParamsE,@function
        .size           _ZN7cutlass13device_kernelIN5flash11enable_sm90INS1_16FlashAttnFwdSm90INS1_25CollectiveMainloopFwdSm90ILi2EN4cute5tupleIJNS5_1CILi1EEES8_S8_EEENS6_IJNS7_ILi64EEESA_SA_EEELi512ENS_10bfloat16_tEfNS_4arch4Sm90ELb1ELb0ELb1ELb1ELb0ELb0ELb1ELb0ELb0ELb0ELb0ELb0EEENS1_21CollectiveEpilogueFwdINS6_IJSA_NS7_ILi512EEESA_EEES9_SC_SE_Li256ELb1ELb0ELb0ELb0EEENS1_36VarlenDynamicPersistentTileSchedulerILi64ELi64ELi256ELi32ELb0ELb0ELb1ELb1ELb1ELb1EEEEEEEEEvNT_6ParamsE,(.L_x_11957 - _ZN7cutlass13device_kernelIN5flash11enable_sm90INS1_16FlashAttnFwdSm90INS1_25CollectiveMainloopFwdSm90ILi2EN4cute5tupleIJNS5_1CILi1EEES8_S8_EEENS6_IJNS7_ILi64EEESA_SA_EEELi512ENS_10bfloat16_tEfNS_4arch4Sm90ELb1ELb0ELb1ELb1ELb0ELb0ELb1ELb0ELb0ELb0ELb0ELb0EEENS1_21CollectiveEpilogueFwdINS6_IJSA_NS7_ILi512EEESA_EEES9_SC_SE_Li256ELb1ELb0ELb0ELb0EEENS1_36VarlenDynamicPersistentTileSchedulerILi64ELi64ELi256ELi32ELb0ELb0ELb1ELb1ELb1ELb1EEEEEEEEEvNT_6ParamsE)
        .other          _ZN7cutlass13device_kernelIN5flash11enable_sm90INS1_16FlashAttnFwdSm90INS1_25CollectiveMainloopFwdSm90ILi2EN4cute5tupleIJNS5_1CILi1EEES8_S8_EEENS6_IJNS7_ILi64EEESA_SA_EEELi512ENS_10bfloat16_tEfNS_4arch4Sm90ELb1ELb0ELb1ELb1ELb0ELb0ELb1ELb0ELb0ELb0ELb0ELb0EEENS1_21CollectiveEpilogueFwdINS6_IJSA_NS7_ILi512EEESA_EEES9_SC_SE_Li256ELb1ELb0ELb0ELb0EEENS1_36VarlenDynamicPersistentTileSchedulerILi64ELi64ELi256ELi32ELb0ELb0ELb1ELb1ELb1ELb1EEEEEEEEEvNT_6ParamsE,@"STO_CUDA_ENTRY STV_DEFAULT"
_ZN7cutlass13device_kernelIN5flash11enable_sm90INS1_16FlashAttnFwdSm90INS1_25CollectiveMainloopFwdSm90ILi2EN4cute5tupleIJNS5_1CILi1EEES8_S8_EEENS6_IJNS7_ILi64EEESA_SA_EEELi512ENS_10bfloat16_tEfNS_4arch4Sm90ELb1ELb0ELb1ELb1ELb0ELb0ELb1ELb0ELb0ELb0ELb0ELb0EEENS1_21CollectiveEpilogueFwdINS6_IJSA_NS7_ILi512EEESA_EEES9_SC_SE_Li256ELb1ELb0ELb0ELb0EEENS1_36VarlenDynamicPersistentTileSchedulerILi64ELi64ELi256ELi32ELb0ELb0ELb1ELb1ELb1ELb1EEEEEEEEEvNT_6ParamsE:
        /* <DEDUP_REMOVED lines=24> */
.L_x_6648:
[----:B------:R-:W-:Y:S05]  /*0180*/  BSYNC B0 ;  /* 0x0000000000007941 */ /* 0x000fea0003800000 */
.L_x_6647:
        /* <DEDUP_REMOVED lines=21> */
[----:B0-----:R0:W1:Y:S01]  /*02e0*/  @UP1 SYNCS.EXCH.64 URZ, [UR8+0x38800], UR4 ;  /* 0x03880004083f15b2 */ /* 0x0010620008000100 */
[----:B------:R0:W2:Y:S04]  /*02f0*/  @UP2 SYNCS.EXCH.64 URZ, [UR8+0x38810], UR4 ;  /* 0x03881004083f25b2 */ /* 0x0000a80008000100 */
        /* <DEDUP_REMOVED lines=16> */
.L_x_6649:
        /* <DEDUP_REMOVED lines=22> */
.L_x_6650:
        /* <DEDUP_REMOVED lines=18> */
.L_x_6651:
        /* <DEDUP_REMOVED lines=22> */
.L_x_6652:
        /* <DEDUP_REMOVED lines=22> */
.L_x_6653:
[----:B0-----:R-:W-:Y:S01]  /*0940*/  UMOV UR4, 0x1 ;  /* 0x0000000100047882 */ /* 0x001fe20000000000 */
[----:B------:R-:W-:Y:S01]  /*0950*/  PLOP3.LUT P0, PT, PT, PT, UP0, 0x80, 0x0 ;  /* 0x000000000000781c */ /* 0x000fe20003f0f008 */
[----:B------:R-:W-:Y:S01]  /*0960*/  USEL UR4, UR4, 0x2, !UP0 ;  /* 0x0000000204047887 */ /* 0x000fe2000c000000 */
[----:B------:R-:W-:-:S05]  /*0970*/  NOP ;  /* 0x0000000000007918 */ /* 0x000fca0000000000 */
[----:B------:R-:W-:-:S05]  /*0980*/  IMAD.U32 R2, RZ, RZ, UR4 ;  /* 0x00000004ff027e24 */ /* 0x000fca000f8e00ff */
[----:B------:R0:W-:Y:S01]  /*0990*/  STL [R1+0x2c], R2 ;  /* 0x00002c0201007387 */ /* 0x0001e20000100800 */
[----:B-123--:R-:W-:Y:S06]  /*09a0*/  BAR.SYNC.DEFER_BLOCKING 0x0 ;  /* 0x0000000000007b1d */ /* 0x00efec0000010000 */
[----:B------:R-:W-:Y:S05]  /*09b0*/  @!P0 BRA `(.L_x_6654) ;  /* 0x000000f000dc8947 */ /* 0x000fea0003800000 */
.L_x_6655:
[----:B------:R-:W-:-:S08]  /*09c0*/  NOP ;  /* 0x0000000000007918 */ /* 0x000fd00000000000 */
[----:B------:R-:W1:Y:S02]  /*09d0*/  USETMAXREG.TRY_ALLOC.CTAPOOL UP0, 0xf0 ;  /* 0x000000f0000079c8 */ /* 0x000e640008000600 */
[----:B-1----:R-:W-:-:S13]  /*09e0*/  PLOP3.LUT P0, PT, PT, PT, UP0, 0x80, 0x0 ;  /* 0x000000000000781c */ /* 0x002fda0003f0f008 */
[----:B------:R-:W-:Y:S05]  /*09f0*/  @!P0 BRA `(.L_x_6655) ;  /* 0xfffffffc00f08947 */ /* 0x000fea000383ffff */
[----:B0-----:R-:W0:Y:S01]  /*0a00*/  S2R R2, SR_TID.X ;  /* 0x0000000000027919 */ /* 0x001e220000002100 */
[----:B------:R-:W1:Y:S01]  /*0a10*/  S2UR UR5, SR_CgaCtaId ;  /* 0x00000000000579c3 */ /* 0x000e620000008800 */
[----:B------:R-:W-:Y:S02]  /*0a20*/  UMOV UR4, 0x400 ;  /* 0x0000040000047882 */ /* 0x000fe40000000000 */
[----:B-1----:R-:W-:-:S06]  /*0a30*/  ULEA UR4, UR5, UR4, 0x18 ;  /* 0x0000000405047291 */ /* 0x002fcc000f8ec03f */
[----:B------:R-:W-:Y:S01]  /*0a40*/  IMAD.U32 R17, RZ, RZ, UR4 ;  /* 0x00000004ff117e24 */ /* 0x000fe2000f8e00ff */
[----:B0-----:R-:W-:Y:S01]  /*0a50*/  LOP3.LUT R0, R2, 0xffffff80, RZ, 0xc0, !PT ;  /* 0xffffff8002007812 */ /* 0x001fe200078ec0ff */
[----:B------:R-:W-:-:S03]  /*0a60*/  ULDC UR4, c[0x0][0xd14] ;  /* 0x0003450000047ab9 */ /* 0x000fc60000000800 */
[----:B------:R-:W-:-:S13]  /*0a70*/  ISETP.NE.AND P0, PT, R0, 0x80, PT ;  /* 0x000000800000780c */ /* 0x000fda0003f05270 */
[----:B------:R-:W-:Y:S06]  /*0a80*/  @!P0 BAR.ARV 0x8, 0xa0 ;  /* 0x0202800000008b1d */ /* 0x000fec0000002000 */
[----:B------:R-:W-:-:S13]  /*0a90*/  ISETP.GE.U32.AND P0, PT, R2, 0x100, PT ;  /* 0x000001000200780c */ /* 0x000fda0003f06070 */
[----:B------:R-:W-:Y:S08]  /*0aa0*/  @P0 BAR.ARV 0xf, 0x100 ;  /* 0x03c4000000000b1d */ /* 0x000ff00000002000 */
[----:B------:R-:W-:Y:S06]  /*0ab0*/  BAR.SYNC.DEFER_BLOCKING 0x5, 0x120 ;  /* 0x0144800000007b1d */ /* 0x000fec0000010000 */
[----:B------:R-:W0:Y:S02]  /*0ac0*/  LDS.128 R184, [R17+0x388d0] ;  /* 0x0388d00011b87984 */ /* 0x000e240000000c00 */
[----:B------:R-:W-:Y:S06]  /*0ad0*/  BAR.ARV 0x4, 0x120 ;  /* 0x0104800000007b1d */ /* 0x000fec0000002000 */
[----:B0-----:R-:W-:-:S13]  /*0ae0*/  ISETP.GE.AND P0, PT, R187, UR4, PT ;  /* 0x00000004bb007c0c */ /* 0x001fda000bf06270 */
[----:B------:R-:W-:Y:S05]  /*0af0*/  @P0 EXIT ;  /* 0x000000000000094d */ /* 0x000fea0003800000 */
[----:B------:R-:W2:Y:S01]  /*0b00*/  LDL R3, [R1+0x2c] ;  /* 0x00002c0001037983 */ /* 0x000ea20000100800 */
[----:B------:R-:W-:Y:S01]  /*0b10*/  VIADD R198, R2, 0xffffff80 ;  /* 0xffffff8002c67836 */ /* 0x000fe20000000000 */
[----:B------:R-:W-:Y:S01]  /*0b20*/  MOV R191, 0x20 ;  /* 0x0000002000bf7802 */ /* 0x000fe20000000f00 */
[----:B------:R-:W-:Y:S01]  /*0b30*/  IMAD.MOV.U32 R16, RZ, RZ, RZ ;  /* 0x000000ffff107224 */ /* 0x000fe200078e00ff */
[----:B------:R-:W-:Y:S01]  /*0b40*/  R2UR UR5, R186 ;  /* 0x00000000ba0572ca */ /* 0x000fe200000e0000 */
[----:B------:R-:W-:Y:S01]  /*0b50*/  UMOV UR36, URZ ;  /* 0x0000003f00247c82 */ /* 0x000fe20008000000 */
[----:B--2---:R-:W-:Y:S02]  /*0b60*/  R2UR UR4, R3 ;  /* 0x00000000030472ca */ /* 0x004fe400000e0000 */
[----:B------:R-:W-:-:S04]  /*0b70*/  SHF.R.S32.HI R3, RZ, 0x1f, R198 ;  /* 0x0000001fff037819 */ /* 0x000fc800000114c6 */
[CC--:B------:R-:W-:Y:S02]  /*0b80*/  LEA.HI R0, R3.reuse, R198.reuse, RZ, 0x4 ;  /* 0x000000c603007211 */ /* 0x0c0fe400078f20ff */
[----:B------:R-:W-:Y:S02]  /*0b90*/  LEA.HI R4, R3, R198, RZ, 0x5 ;  /* 0x000000c603047211 */ /* 0x000fe400078f28ff */
[----:B------:R-:W-:Y:S02]  /*0ba0*/  SHF.R.S32.HI R11, RZ, 0x4, R0 ;  /* 0x00000004ff0b7819 */ /* 0x000fe40000011400 */
[C---:B------:R-:W-:Y:S01]  /*0bb0*/  LOP3.LUT R7, R0.reuse, 0xfffffff0, RZ, 0xc0, !PT ;  /* 0xfffffff000077812 */ /* 0x040fe200078ec0ff */
[----:B------:R-:W-:Y:S01]  /*0bc0*/  ULOP3.LUT UR41, UR4, 0x1, URZ, 0xfc, !UPT ;  /* 0x0000000104297892 */ /* 0x000fe2000f8efc3f */
[--C-:B------:R-:W-:Y:S02]  /*0bd0*/  SHF.R.S32.HI R13, RZ, 0x5, R4.reuse ;  /* 0x00000005ff0d7819 */ /* 0x100fe40000011404 */
[----:B------:R-:W-:Y:S01]  /*0be0*/  LEA.HI R2, R0, R11, RZ, 0x1 ;  /* 0x0000000b00027211 */ /* 0x000fe200078f08ff */
[----:B------:R-:W-:Y:S01]  /*0bf0*/  IMAD.IADD R9, R198, 0x1, -R7 ;  /* 0x00000001c6097824 */ /* 0x000fe200078e0a07 */
[----:B------:R-:W-:-:S02]  /*0c00*/  SHF.R.S32.HI R4, RZ, 0x1f, R4 ;  /* 0x0000001fff047819 */ /* 0x000fc40000011404 */
[----:B------:R-:W-:Y:S02]  /*0c10*/  LOP3.LUT R2, R2, 0x1ffffffe, RZ, 0xc0, !PT ;  /* 0x1ffffffe02027812 */ /* 0x000fe400078ec0ff */
[----:B------:R-:W-:Y:S02]  /*0c20*/  LEA.HI R4, R4, R13, RZ, 0x2 ;  /* 0x0000000d04047211 */ /* 0x000fe400078f10ff */
[----:B------:R-:W-:Y:S01]  /*0c30*/  LEA.HI R5, R3, R198, RZ, 0x7 ;  /* 0x000000c603057211 */ /* 0x000fe200078f38ff */
[----:B------:R-:W-:Y:S01]  /*0c40*/  IMAD.IADD R11, R11, 0x1, -R2 ;  /* 0x000000010b0b7824 */ /* 0x000fe200078e0a02 */
[----:B------:R-:W-:Y:S02]  /*0c50*/  SHF.R.S32.HI R0, RZ, 0x1f, R9 ;  /* 0x0000001fff007819 */ /* 0x000fe40000011409 */
[----:B------:R-:W-:Y:S01]  /*0c60*/  LOP3.LUT R4, R4, 0x3ffffc, RZ, 0xc0, !PT ;  /* 0x003ffffc04047812 */ /* 0x000fe200078ec0ff */
[----:B------:R-:W-:Y:S01]  /*0c70*/  IMAD.SHL.U32 R11, R11, 0x8, RZ ;  /* 0x000000080b0b7824 */ /* 0x000fe200078e00ff */
[----:B------:R-:W-:-:S02]  /*0c80*/  SHF.R.S32.HI R196, RZ, 0x7, R5 ;  /* 0x00000007ffc47819 */ /* 0x000fc40000011405 */
[----:B------:R-:W-:Y:S01]  /*0c90*/  LEA.HI R2, R0, R9, RZ, 0x3 ;  /* 0x0000000900027211 */ /* 0x000fe200078f18ff */
[----:B------:R-:W-:Y:S01]  /*0ca0*/  IMAD.IADD R6, R13, 0x1, -R4 ;  /* 0x000000010d067824 */ /* 0x000fe200078e0a04 */
[----:B------:R-:W-:Y:S01]  /*0cb0*/  LOP3.LUT R7, R5, 0xffffff80, RZ, 0xc0, !PT ;  /* 0xffffff8005077812 */ /* 0x000fe200078ec0ff */
[----:B------:R-:W-:Y:S01]  /*0cc0*/  IMAD R15, R196, 0x100, R9 ;  /* 0x00000100c40f7824 */ /* 0x000fe200078e0209 */
[C---:B------:R-:W-:Y:S01]  /*0cd0*/  LOP3.LUT R4, R2.reuse, 0xfffffff8, RZ, 0xc0, !PT ;  /* 0xfffffff802047812 */ /* 0x040fe200078ec0ff */
[----:B------:R-:W-:Y:S01]  /*0ce0*/  IMAD.SHL.U32 R8, R2, 0x40, RZ ;  /* 0x0000004002087824 */ /* 0x000fe200078e00ff */
[----:B------:R-:W-:Y:S01]  /*0cf0*/  IADD3 R7, R198, -R7, RZ ;  /* 0x80000007c6077210 */ /* 0x000fe20007ffe0ff */
[----:B------:R-:W-:Y:S01]  /*0d00*/  IMAD R12, R6, 0x10, R15 ;  /* 0x00000010060c7824 */ /* 0x000fe200078e020f */
[----:B------:R-:W-:Y:S01]  /*0d10*/  LEA.HI R3, R3, R198, RZ, 0x3 ;  /* 0x000000c603037211 */ /* 0x000fe200078f18ff */
[----:B------:R-:W-:Y:S01]  /*0d20*/  IMAD.IADD R6, R9, 0x1, -R4 ;  /* 0x0000000109067824 */ /* 0x000fe200078e0a04 */
[----:B------:R-:W-:Y:S01]  /*0d30*/  LOP3.LUT R10, R8, 0x7ffffe00, RZ, 0xc0, !PT ;  /* 0x7ffffe00080a7812 */ /* 0x000fe200078ec0ff */
[----:B------:R-:W-:Y:S01]  /*0d40*/  IMAD.U32 R197, R12, 0x40, R11 ;  /* 0x000000400cc57824 */ /* 0x000fe200078e000b */
[----:B------:R-:W-:Y:S01]  /*0d50*/  SHF.R.S32.HI R0, RZ, 0x1f, R7 ;  /* 0x0000001fff007819 */ /* 0x000fe20000011407 */
[----:B------:R-:W-:Y:S01]  /*0d60*/  IMAD.SHL.U32 R8, R6, 0x40, RZ ;  /* 0x0000004006087824 */ /* 0x000fe200078e00ff */
[----:B------:R-:W-:-:S02]  /*0d70*/  LEA R10, R13, R10, 0xa ;  /* 0x0000000a0d0a7211 */ /* 0x000fc400078e50ff */
[----:B------:R-:W-:Y:S02]  /*0d80*/  LEA.HI R2, R0, R7, RZ, 0x2 ;  /* 0x0000000700027211 */ /* 0x000fe400078f10ff */
[----:B------:R-:W-:Y:S02]  /*0d90*/  LOP3.LUT R8, R8, 0x1c0, RZ, 0xc0, !PT ;  /* 0x000001c008087812 */ /* 0x000fe400078ec0ff */
[----:B------:R-:W-:Y:S02]  /*0da0*/  SHF.R.S32.HI R4, RZ, 0x2, R2 ;  /* 0x00000002ff047819 */ /* 0x000fe40000011402 */
[----:B------:R-:W-:Y:S02]  /*0db0*/  LOP3.LUT R11, R8, 0x8, R11, 0xf8, !PT ;  /* 0x00000008080b7812 */ /* 0x000fe400078ef80b */
[----:B------:R-:W-:Y:S02]  /*0dc0*/  SHF.R.U32.HI R8, RZ, 0x3, R8 ;  /* 0x00000003ff087819 */ /* 0x000fe40000011608 */
[----:B------:R-:W-:-:S02]  /*0dd0*/  SHF.R.S32.HI R9, RZ, 0x1f, R2 ;  /* 0x0000001fff097819 */ /* 0x000fc40000011402 */
[----:B------:R-:W-:Y:S02]  /*0de0*/  LOP3.LUT R11, R11, R8, RZ, 0x3c, !PT ;  /* 0x000000080b0b7212 */ /* 0x000fe400078e3cff */
[----:B------:R-:W-:Y:S02]  /*0df0*/  R2P PR, R6, 0x6 ;  /* 0x0000000606007804 */ /* 0x000fe40000000000 */
[----:B------:R-:W-:Y:S01]  /*0e00*/  LOP3.LUT R2, R2, 0x7ffffffc, RZ, 0xc0, !PT ;  /* 0x7ffffffc02027812 */ /* 0x000fe200078ec0ff */
[----:B------:R-:W-:Y:S01]  /*0e10*/  IMAD.IADD R10, R10, 0x1, R11 ;  /* 0x000000010a0a7824 */ /* 0x000fe200078e020b */
[----:B------:R-:W-:Y:S02]  /*0e20*/  LEA.HI R9, R9, R4, RZ, 0x3 ;  /* 0x0000000409097211 */ /* 0x000fe400078f18ff */
[----:B------:R-:W-:Y:S01]  /*0e30*/  LEA.HI R5, R5, R196, RZ, 0x1 ;  /* 0x000000c405057211 */ /* 0x000fe200078f08ff */
[----:B------:R-:W-:Y:S01]  /*0e40*/  IMAD R189, R10, 0x2, R17 ;  /* 0x000000020abd7824 */ /* 0x000fe200078e0211 */
[----:B------:R-:W-:Y:S01]  /*0e50*/  LEA.HI R0, R0, R7, RZ, 0x5 ;  /* 0x0000000700007211 */ /* 0x000fe200078f28ff */
[----:B------:R-:W-:Y:S01]  /*0e60*/  IMAD.IADD R22, R7, 0x1, -R2 ;  /* 0x0000000107167824 */ /* 0x000fe200078e0a02 */
[----:B------:R-:W-:Y:S01]  /*0e70*/  LOP3.LUT R9, R9, 0xfffffff8, RZ, 0xc0, !PT ;  /* 0xfffffff809097812 */ /* 0x000fe200078ec0ff */
[----:B------:R-:W-:Y:S01]  /*0e80*/  VIADD R192, R189, 0x36400 ;  /* 0x00036400bdc07836 */ /* 0x000fe20000000000 */
[----:B------:R-:W-:Y:S01]  /*0e90*/  LOP3.LUT R7, R3, 0x1ffffff8, RZ, 0xc0, !PT ;  /* 0x1ffffff803077812 */ /* 0x000fe200078ec0ff */
[----:B------:R-:W-:Y:S01]  /*0ea0*/  VIADD R190, R189, 0x36440 ;  /* 0x00036440bdbe7836 */ /* 0x000fe20000000000 */
[----:B------:R-:W-:Y:S01]  /*0eb0*/  LOP3.LUT R5, R5, 0xfffffe, RZ, 0xc0, !PT ;  /* 0x00fffffe05057812 */ /* 0x000fe200078ec0ff */
[----:B------:R-:W-:Y:S01]  /*0ec0*/  IMAD.IADD R9, R4, 0x1, -R9 ;  /* 0x0000000104097824 */ /* 0x000fe200078e0a09 */
[----:B------:R-:W-:Y:S01]  /*0ed0*/  SEL R191, R191, 0xffffffe0, !P1 ;  /* 0xffffffe0bfbf7807 */ /* 0x000fe20004800000 */
[----:B------:R-:W-:Y:S01]  /*0ee0*/  IMAD.IADD R7, R198, 0x1, -R7 ;  /* 0x00000001c6077824 */ /* 0x000fe200078e0a07 */
[----:B------:R-:W-:Y:S01]  /*0ef0*/  SHF.R.S32.HI R0, RZ, 0x5, R0 ;  /* 0x00000005ff007819 */ /* 0x000fe20000011400 */
[----:B------:R-:W-:Y:S01]  /*0f00*/  @P2 VIADD R190, R192, 0xffffffc0 ;  /* 0xffffffc0c0be2836 */ /* 0x000fe20000000000 */
[----:B------:R-:W-:Y:S01]  /*0f10*/  IADD3 R5, R196, -R5, RZ ;  /* 0x80000005c4057210 */ /* 0x000fe20007ffe0ff */
[----:B------:R-:W-:Y:S01]  /*0f20*/  IMAD.IADD R192, R192, 0x1, R191 ;  /* 0x00000001c0c07824 */ /* 0x000fe200078e02bf */
[----:B------:R-:W-:Y:S01]  /*0f30*/  SHF.R.S32.HI R194, RZ, 0x3, R3 ;  /* 0x00000003ffc27819 */ /* 0x000fe20000011403 */
[----:B------:R-:W-:-:S02]  /*0f40*/  IMAD R18, R0, 0x10, R9 ;  /* 0x0000001000127824 */ /* 0x000fc400078e0209 */
[----:B------:R-:W-:Y:S02]  /*0f50*/  IMAD.MOV.U32 R2, RZ, RZ, RZ ;  /* 0x000000ffff027224 */ /* 0x000fe400078e00ff */
[----:B------:R-:W-:Y:S02]  /*0f60*/  IMAD.SHL.U32 R23, R7, 0x8, RZ ;  /* 0x0000000807177824 */ /* 0x000fe400078e00ff */
[----:B------:R-:W-:Y:S02]  /*0f70*/  IMAD.SHL.U32 R188, R5, 0x100, RZ ;  /* 0x0000010005bc7824 */ /* 0x000fe400078e00ff */
[----:B------:R-:W-:Y:S02]  /*0f80*/  IMAD.SHL.U32 R22, R22, 0x2, RZ ;  /* 0x0000000216167824 */ /* 0x000fe400078e00ff */
[----:B------:R-:W-:-:S07]  /*0f90*/  IMAD.IADD R191, R191, 0x1, R190 ;  /* 0x00000001bfbf7824 */ /* 0x000fce00078e02be */
.L_x_6706:
[----:B0-----:R-:W0:Y:S01]  /*0fa0*/  LDC.64 R4, c[0x0][0xd60] ;  /* 0x00035800ff047b82 */ /* 0x001e220000000a00 */
[----:B------:R-:W-:Y:S01]  /*0fb0*/  ULDC.64 UR10, c[0x0][0x208] ;  /* 0x00008200000a7ab9 */ /* 0x000fe20000000a00 */
[----:B------:R-:W-:Y:S01]  /*0fc0*/  ULDC.64 UR6, c[0x0][0xb20] ;  /* 0x0002c80000067ab9 */ /* 0x000fe20000000a00 */
[----:B------:R-:W-:-:S05]  /*0fd0*/  ULDC.64 UR8, c[0x0][0xb10] ;  /* 0x0002c40000087ab9 */ /* 0x000fca0000000a00 */
[----:B-1----:R-:W1:Y:S08]  /*0fe0*/  LDC.64 R8, c[0x0][0x3f8] ;  /* 0x0000fe00ff087b82 */ /* 0x002e700000000a00 */
[----:B--2---:R-:W2:Y:S01]  /*0ff0*/  LDC R184, c[0x0][0x288] ;  /* 0x0000a200ffb87b82 */ /* 0x004ea20000000800 */
[----:B0-----:R-:W-:-:S07]  /*1000*/  IMAD.WIDE R4, R187, 0x4, R4 ;  /* 0x00000004bb047825 */ /* 0x001fce00078e0204 */
[----:B------:R-:W0:Y:S01]  /*1010*/  LDC R0, c[0x0][0x404] ;  /* 0x00010100ff007b82 */ /* 0x000e220000000800 */
[----:B---3--:R-:W3:Y:S01]  /*1020*/  LDG.E R4, desc[UR10][R4.64] ;  /* 0x0000000a04047981 */ /* 0x008ee2000c1e1900 */
[----:B------:R-:W-:Y:S01]  /*1030*/  UISETP.NE.U32.AND UP0, UPT, UR6, URZ, UPT ;  /* 0x0000003f0600728c */ /* 0x000fe2000bf05070 */
[----:B------:R-:W-:Y:S01]  /*1040*/  MOV R3, RZ ;  /* 0x000000ff00037202 */ /* 0x000fe20000000f00 */
[----:B------:R-:W-:-:S04]  /*1050*/  UISETP.NE.U32.AND UP1, UPT, UR8, URZ, UPT ;  /* 0x0000003f0800728c */ /* 0x000fc8000bf25070 */
[----:B------:R-:W4:Y:S01]  /*1060*/  LDC R11, c[0x0][0x2e0] ;  /* 0x0000b800ff0b7b82 */ /* 0x000f220000000800 */
[----:B------:R-:W-:Y:S02]  /*1070*/  UISETP.NE.AND.EX UP0, UPT, UR7, URZ, UPT, UP0 ;  /* 0x0000003f0700728c */ /* 0x000fe4000bf05300 */
[----:B------:R-:W-:-:S04]  /*1080*/  UISETP.NE.AND.EX UP1, UPT, UR9, URZ, UPT, UP1 ;  /* 0x0000003f0900728c */ /* 0x000fc8000bf25310 */
[----:B------:R-:W-:Y:S02]  /*1090*/  PLOP3.LUT P0, PT, PT, PT, UP0, 0x80, 0x0 ;  /* 0x000000000000781c */ /* 0x000fe40003f0f008 */
[----:B------:R-:W-:Y:S01]  /*10a0*/  PLOP3.LUT P2, PT, PT, PT, UP1, 0x80, 0x0 ;  /* 0x000000000000781c */ /* 0x000fe20003f4f018 */
[----:B------:R-:W-:Y:S01]  /*10b0*/  UMOV UR40, UR5 ;  /* 0x0000000500287c82 */ /* 0x000fe20008000000 */
[----:B---3--:R-:W-:-:S13]  /*10c0*/  R2UR UR38, R4 ;  /* 0x00000000042672ca */ /* 0x008fda00000e0000 */
[----:B------:R-:W-:Y:S02]  /*10d0*/  USHF.R.S32.HI UR39, URZ, 0x1f, UR38 ;  /* 0x0000001f3f277899 */ /* 0x000fe40008011426 */
[----:B------:R-:W-:-:S04]  /*10e0*/  @UP0 ULEA UR6, UP2, UR38, UR6, 0x2 ;  /* 0x0000000626060291 */ /* 0x000fc8000f84103f */
[----:B------:R-:W-:Y:S02]  /*10f0*/  @UP0 ULEA.HI.X UR7, UR38, UR7, UR39, 0x2, UP2 ;  /* 0x0000000726070291 */ /* 0x000fe400090f1427 */
[----:B------:R-:W-:Y:S01]  /*1100*/  @UP1 ULEA UR8, UP0, UR38, UR8, 0x2 ;  /* 0x0000000826081291 */ /* 0x000fe2000f80103f */
[----:B------:R-:W-:-:S03]  /*1110*/  IMAD.U32 R4, RZ, RZ, UR6 ;  /* 0x00000006ff047e24 */ /* 0x000fc6000f8e00ff */
[----:B------:R-:W-:Y:S01]  /*1120*/  IMAD.U32 R5, RZ, RZ, UR7 ;  /* 0x00000007ff057e24 */ /* 0x000fe2000f8e00ff */
[----:B------:R-:W-:Y:S01]  /*1130*/  @UP1 ULEA.HI.X UR9, UR38, UR9, UR39, 0x2, UP0 ;  /* 0x0000000926091291 */ /* 0x000fe200080f1427 */
[----:B------:R-:W-:Y:S01]  /*1140*/  IMAD.U32 R6, RZ, RZ, UR8 ;  /* 0x00000008ff067e24 */ /* 0x000fe2000f8e00ff */
[----:B------:R-:W-:Y:S02]  /*1150*/  ULDC.64 UR6, c[0x0][0xb18] ;  /* 0x0002c60000067ab9 */ /* 0x000fe40000000a00 */
[----:B------:R3:W5:Y:S01]  /*1160*/  @P0 LDG.E R3, desc[UR10][R4.64] ;  /* 0x0000000a04030981 */ /* 0x000762000c1e1900 */
[----:B-1----:R-:W-:Y:S01]  /*1170*/  ISETP.NE.U32.AND P0, PT, R8, RZ, PT ;  /* 0x000000ff0800720c */ /* 0x002fe20003f05070 */
[----:B------:R-:W-:Y:S01]  /*1180*/  IMAD.U32 R7, RZ, RZ, UR9 ;  /* 0x00000009ff077e24 */ /* 0x000fe2000f8e00ff */
[----:B------:R-:W-:Y:S02]  /*1190*/  ISETP.NE.U32.AND P1, PT, RZ, UR6, PT ;  /* 0x00000006ff007c0c */ /* 0x000fe4000bf25070 */
[----:B------:R-:W-:-:S02]  /*11a0*/  ISETP.NE.AND.EX P0, PT, R9, RZ, PT, P0 ;  /* 0x000000ff0900720c */ /* 0x000fc40003f05300 */
[----:B--2---:R3:W5:Y:S01]  /*11b0*/  @P2 LDG.E R184, desc[UR10][R6.64] ;  /* 0x0000000a06b82981 */ /* 0x004762000c1e1900 */
[----:B------:R-:W-:Y:S02]  /*11c0*/  ISETP.NE.AND.EX P1, PT, RZ, UR7, PT, P1 ;  /* 0x00000007ff007c0c */ /* 0x000fe4000bf25310 */
[----:B0-----:R-:W-:Y:S01]  /*11d0*/  SEL R0, R0, 0x1, P0 ;  /* 0x0000000100007807 */ /* 0x001fe20000000000 */
[----:B----4-:R-:W-:Y:S10]  /*11e0*/  @P2 BRA `(.L_x_6656) ;  /* 0x0000000000302947 */ /* 0x010ff40003800000 */
[----:B------:R-:W-:Y:S02]  /*11f0*/  ULDC.64 UR4, c[0x0][0xaf8] ;  /* 0x0002be0000047ab9 */ /* 0x000fe40000000a00 */
[----:B------:R-:W-:-:S04]  /*1200*/  ISETP.NE.U32.AND P0, PT, RZ, UR4, PT ;  /* 0x00000004ff007c0c */ /* 0x000fc8000bf05070 */
[----:B------:R-:W-:-:S13]  /*1210*/  ISETP.NE.AND.EX P0, PT, RZ, UR5, PT, P0 ;  /* 0x00000005ff007c0c */ /* 0x000fda000bf05300 */
[----:B------:R-:W-:Y:S05]  /*1220*/  @!P0 BRA `(.L_x_6656) ;  /* 0x0000000000208947 */ /* 0x000fea0003800000 */
[----:B------:R-:W-:Y:S01]  /*1230*/  ULDC.64 UR4, c[0x0][0xaf8] ;  /* 0x0002be0000047ab9 */ /* 0x000fe20000000a00 */
[----:B------:R-:W-:Y:S01]  /*1240*/  ULDC.64 UR8, c[0x0][0x208] ;  /* 0x0000820000087ab9 */ /* 0x000fe20000000a00 */
[----:B------:R-:W-:-:S06]  /*1250*/  UIMAD.WIDE UR4, UR38, 0x4, UR4 ;  /* 0x00000004260478a5 */ /* 0x000fcc000f8e0204 */
[----:B---3--:R-:W-:Y:S02]  /*1260*/  IMAD.U32 R4, RZ, RZ, UR4 ;  /* 0x00000004ff047e24 */ /* 0x008fe4000f8e00ff */
[----:B------:R-:W-:-:S05]  /*1270*/  IMAD.U32 R5, RZ, RZ, UR5 ;  /* 0x00000005ff057e24 */ /* 0x000fca000f8e00ff */
[----:B-----5:R-:W2:Y:S04]  /*1280*/  LDG.E R184, desc[UR8][R4.64] ;  /* 0x0000000804b87981 */ /* 0x020ea8000c1e1900 */
[----:B------:R-:W2:Y:S02]  /*1290*/  LDG.E R7, desc[UR8][R4.64+0x4] ;  /* 0x0000040804077981 */ /* 0x000ea4000c1e1900 */
[----:B--2---:R-:W-:-:S07]  /*12a0*/  IADD3 R184, -R184, R7, RZ ;  /* 0x00000007b8b87210 */ /* 0x004fce0007ffe1ff */
.L_x_6656:
[----:B------:R-:W-:Y:S02]  /*12b0*/  IMAD R186, R0, R11, RZ ;  /* 0x0000000b00ba7224 */ /* 0x000fe400078e02ff */
[----:B------:R-:W-:Y:S01]  /*12c0*/  IMAD.MOV.U32 R193, RZ, RZ, R185 ;  /* 0x000000ffffc17224 */ /* 0x000fe200078e00b9 */
[----:B------:R-:W-:Y:S06]  /*12d0*/  @!P1 BRA `(.L_x_6657) ;  /* 0x00000000001c9947 */ /* 0x000fec0003800000 */
[----:B------:R-:W-:Y:S01]  /*12e0*/  ULEA UR4, UP0, UR38, UR6, 0x2 ;  /* 0x0000000626047291 */ /* 0x000fe2000f80103f */
[----:B------:R-:W-:-:S03]  /*12f0*/  ULDC.64 UR8, c[0x0][0x208] ;  /* 0x0000820000087ab9 */ /* 0x000fc60000000a00 */
[----:B------:R-:W-:Y:S02]  /*1300*/  ULEA.HI.X UR5, UR38, UR7, UR39, 0x2, UP0 ;  /* 0x0000000726057291 */ /* 0x000fe400080f1427 */
[----:B---3--:R-:W-:-:S04]  /*1310*/  IMAD.U32 R4, RZ, RZ, UR4 ;  /* 0x00000004ff047e24 */ /* 0x008fc8000f8e00ff */
[----:B------:R-:W-:-:S05]  /*1320*/  IMAD.U32 R5, RZ, RZ, UR5 ;  /* 0x00000005ff057e24 */ /* 0x000fca000f8e00ff */
[----:B------:R0:W5:Y:S01]  /*1330*/  LDG.E R186, desc[UR8][R4.64] ;  /* 0x0000000804ba7981 */ /* 0x000162000c1e1900 */
[----:B------:R-:W-:Y:S05]  /*1340*/  BRA `(.L_x_6658) ;  /* 0x0000000000307947 */ /* 0x000fea0003800000 */
.L_x_6657:
        /* <DEDUP_REMOVED lines=9> */
[----:B------:R-:W2:Y:S04]  /*13e0*/  LDG.E R186, desc[UR6][R4.64] ;  /* 0x0000000604ba7981 */ /* 0x000ea8000c1e1900 */
[----:B------:R-:W2:Y:S02]  /*13f0*/  LDG.E R7, desc[UR6][R4.64+0x4] ;  /* 0x0000040604077981 */ /* 0x000ea4000c1e1900 */
[----:B--2---:R-:W-:-:S07]  /*1400*/  IMAD.IADD R186, R7, 0x1, -R186 ;  /* 0x0000000107ba7824 */ /* 0x004fce00078e0aba */
.L_x_6658:
[----:B-----5:R-:W-:Y:S01]  /*1410*/  IADD3 R186, -R3, R186, RZ ;  /* 0x000000ba03ba7210 */ /* 0x020fe20007ffe1ff */
[----:B------:R-:W-:Y:S01]  /*1420*/  UISETP.NE.AND UP0, UPT, UR37, 0x1, UPT ;  /* 0x000000012500788c */ /* 0x000fe2000bf05270 */
[----:B------:R-:W-:Y:S02]  /*1430*/  LEA R3, R185, 0x7f, 0x6 ;  /* 0x0000007fb9037811 */ /* 0x000fe400078e30ff */
[----:B------:R-:W-:Y:S02]  /*1440*/  CS2R R150, SRZ ;  /* 0x0000000000967805 */ /* 0x000fe4000001ff00 */
[----:B------:R-:W-:Y:S01]  /*1450*/  CS2R R148, SRZ ;  /* 0x0000000000947805 */ /* 0x000fe2000001ff00 */
[C---:B------:R-:W-:Y:S01]  /*1460*/  VIADD R0, R186.reuse, 0x3f ;  /* 0x0000003fba007836 */ /* 0x040fe20000000000 */
[----:B0--3--:R-:W-:Y:S02]  /*1470*/  IADD3 R4, R186, R3, -R184 ;  /* 0x00000003ba047210 */ /* 0x009fe40007ffe8b8 */
[----:B------:R-:W-:-:S02]  /*1480*/  CS2R R146, SRZ ;  /* 0x0000000000927805 */ /* 0x000fc4000001ff00 */
[----:B------:R-:W-:Y:S02]  /*1490*/  PLOP3.LUT P0, PT, PT, PT, UP0, 0x80, 0x0 ;  /* 0x000000000000781c */ /* 0x000fe40003f0f008 */
[----:B------:R-:W-:Y:S02]  /*14a0*/  CS2R R144, SRZ ;  /* 0x0000000000907805 */ /* 0x000fe4000001ff00 */
[----:B------:R-:W-:Y:S02]  /*14b0*/  SHF.R.S32.HI R3, RZ, 0x1f, R0 ;  /* 0x0000001fff037819 */ /* 0x000fe40000011400 */
[----:B------:R-:W-:Y:S02]  /*14c0*/  CS2R R142, SRZ ;  /* 0x00000000008e7805 */ /* 0x000fe4000001ff00 */
[----:B------:R-:W-:Y:S02]  /*14d0*/  SHF.R.S32.HI R5, RZ, 0x1f, R4 ;  /* 0x0000001fff057819 */ /* 0x000fe40000011404 */
[----:B------:R-:W-:-:S02]  /*14e0*/  CS2R R140, SRZ ;  /* 0x00000000008c7805 */ /* 0x000fc4000001ff00 */
[----:B------:R-:W-:Y:S01]  /*14f0*/  LEA.HI R3, R3, R0, RZ, 0x6 ;  /* 0x0000000003037211 */ /* 0x000fe200078f30ff */
[----:B------:R-:W-:Y:S01]  /*1500*/  IMAD.MOV.U32 R0, RZ, RZ, RZ ;  /* 0x000000ffff007224 */ /* 0x000fe200078e00ff */
[----:B------:R-:W-:Y:S02]  /*1510*/  LEA.HI R5, R5, R4, RZ, 0x6 ;  /* 0x0000000405057211 */ /* 0x000fe400078f30ff */
[----:B------:R-:W-:Y:S02]  /*1520*/  CS2R R138, SRZ ;  /* 0x00000000008a7805 */ /* 0x000fe4000001ff00 */
[----:B------:R-:W-:Y:S01]  /*1530*/  SHF.R.S32.HI R168, RZ, 0x6, R3 ;  /* 0x00000006ffa87819 */ /* 0x000fe20000011403 */
[----:B------:R-:W-:Y:S01]  /*1540*/  IMAD.MOV.U32 R3, RZ, RZ, RZ ;  /* 0x000000ffff037224 */ /* 0x000fe200078e00ff */
[----:B------:R-:W-:Y:S02]  /*1550*/  SHF.R.S32.HI R5, RZ, 0x6, R5 ;  /* 0x00000006ff057819 */ /* 0x000fe40000011405 */
[----:B------:R-:W-:-:S02]  /*1560*/  CS2R R136, SRZ ;  /* 0x0000000000887805 */ /* 0x000fc4000001ff00 */
[----:B------:R-:W-:Y:S02]  /*1570*/  CS2R R134, SRZ ;  /* 0x0000000000867805 */ /* 0x000fe4000001ff00 */
[----:B------:R-:W-:Y:S02]  /*1580*/  CS2R R132, SRZ ;  /* 0x0000000000847805 */ /* 0x000fe4000001ff00 */
[----:B------:R-:W-:Y:S02]  /*1590*/  VIMNMX R168, R168, R5, PT ;  /* 0x00000005a8a87248 */ /* 0x000fe40003fe0100 */
        /* <DEDUP_REMOVED lines=53> */
[----:B------:R-:W-:-:S02]  /*18f0*/  MOV R24, RZ ;  /* 0x000000ff00187202 */ /* 0x000fc40000000f00 */
[----:B------:R-:W-:Y:S01]  /*1900*/  CS2R R170, SRZ ;  /* 0x0000000000aa7805 */ /* 0x000fe2000001ff00 */
[----:B------:R-:W-:Y:S02]  /*1910*/  IMAD.MOV.U32 R5, RZ, RZ, RZ ;  /* 0x000000ffff057224 */ /* 0x000fe400078e00ff */
[----:B------:R-:W-:Y:S01]  /*1920*/  IMAD.MOV.U32 R172, RZ, RZ, RZ ;  /* 0x000000ffffac7224 */ /* 0x000fe200078e00ff */
[----:B------:R-:W-:Y:S06]  /*1930*/  @!P0 BRA `(.L_x_6659) ;  /* 0x0000001400e88947 */ /* 0x000fec0003800000 */
        /* <DEDUP_REMOVED lines=13> */
[----:B------:R-:W-:Y:S01]  /*1a10*/  UMOV UR7, 0x40000040 ;  /* 0x4000004000077882 */ /* 0x000fe20000000000 */
[----:B------:R-:W1:Y:S01]  /*1a20*/  S2R R20, SR_TID.X ;  /* 0x0000000000147919 */ /* 0x000e620000002100 */
[----:B0-----:R-:W-:-:S04]  /*1a30*/  LEA.HI R5, R4, R4, RZ, 0x1 ;  /* 0x0000000404057211 */ /* 0x001fc800078f08ff */
[----:B------:R-:W-:Y:S01]  /*1a40*/  LOP3.LUT R5, R5, 0x1fffe, RZ, 0xc0, !PT ;  /* 0x0001fffe05057812 */ /* 0x000fe200078ec0ff */
[----:B------:R-:W-:-:S04]  /*1a50*/  WARPGROUP.ARRIVE ;  /* 0x00000000000079c5 */ /* 0x000fc80000000000 */
        /* <DEDUP_REMOVED lines=10> */
[----:B------:R-:W-:Y:S01]  /*1b00*/  VIADD R8, R5, 0x2 ;  /* 0x0000000205087836 */ /* 0x000fe20000000000 */
[----:B------:R-:W-:-:S02]  /*1b10*/  LOP3.LUT R7, R4, 0x2000000, RZ, 0xfc, !PT ;  /* 0x0200000004077812 */ /* 0x000fc400078efcff */
[----:B-1----:R-:W-:Y:S02]  /*1b20*/  LOP3.LUT R20, R20, 0x7f, RZ, 0xc0, !PT ;  /* 0x0000007f14147812 */ /* 0x002fe400078ec0ff */
[----:B------:R-:W-:Y:S02]  /*1b30*/  LEA R4, R2, R7, 0xc ;  /* 0x0000000702047211 */ /* 0x000fe400078e60ff */
[----:B------:R-:W-:Y:S01]  /*1b40*/  R2UR UR12, R8 ;  /* 0x00000000080c72ca */ /* 0x000fe200000e0000 */
[C---:B------:R-:W-:Y:S01]  /*1b50*/  VIADD R8, R5.reuse, 0x4 ;  /* 0x0000000405087836 */ /* 0x040fe20000000000 */
[C---:B------:R-:W-:Y:S01]  /*1b60*/  R2UR UR10, R4.reuse ;  /* 0x00000000040a72ca */ /* 0x040fe200000e0000 */
[----:B------:R-:W-:Y:S01]  /*1b70*/  VIADD R6, R4, 0x80 ;  /* 0x0000008004067836 */ /* 0x000fe20000000000 */
[----:B------:R-:W-:Y:S01]  /*1b80*/  ISETP.NE.AND P1, PT, R20, RZ, PT ;  /* 0x000000ff1400720c */ /* 0x000fe20003f25270 */
[----:B------:R-:W-:Y:S01]  /*1b90*/  VIADD R5, R5, 0x6 ;  /* 0x0000000605057836 */ /* 0x000fe20000000000 */
[----:B------:R-:W-:-:S02]  /*1ba0*/  R2UR UR16, R8 ;  /* 0x00000000081072ca */ /* 0x000fc400000e0000 */
[----:B------:R-:W-:Y:S01]  /*1bb0*/  R2UR UR14, R6 ;  /* 0x00000000060e72ca */ /* 0x000fe200000e0000 */
[C---:B------:R-:W-:Y:S01]  /*1bc0*/  VIADD R6, R4.reuse, 0x100 ;  /* 0x0000010004067836 */ /* 0x040fe20000000000 */
[----:B------:R-:W-:Y:S01]  /*1bd0*/  R2UR UR4, R5 ;  /* 0x00000000050472ca */ /* 0x000fe200000e0000 */
[----:B------:R-:W-:-:S03]  /*1be0*/  VIADD R4, R4, 0x180 ;  /* 0x0000018004047836 */ /* 0x000fc60000000000 */
[----:B------:R-:W-:Y:S01]  /*1bf0*/  R2UR UR18, R6 ;  /* 0x00000000061272ca */ /* 0x000fe200000e0000 */
[----:B------:R-:W-:Y:S01]  /*1c00*/  HGMMA.64x256x16.F32.BF16 R24, gdesc[UR8].tnspB, RZ, !UPT, gsb0 ;  /* 0x43e00000081879f0 */ /* 0x000fe2000c0018ff */
[----:B------:R-:W-:Y:S02]  /*1c10*/  R2UR UR6, R4 ;  /* 0x00000000040672ca */ /* 0x000fe400000e0000 */
[----:B------:R-:W-:-:S05]  /*1c20*/  @!P1 LEA R4, R2, R17, 0x3 ;  /* 0x0000001102049211 */ /* 0x000fca00078e18ff */
[----:B------:R-:W-:-:S05]  /*1c30*/  @!P1 VIADD R4, R4, 0x38860 ;  /* 0x0003886004049836 */ /* 0x000fca0000000000 */
        /* <DEDUP_REMOVED lines=17> */
.L_x_6662:
[----:B------:R-:W-:Y:S01]  /*1d50*/  BAR.SYNC.DEFER_BLOCKING 0xe, 0x100 ;  /* 0x0384000000007b1d */ /* 0x000fe20000010000 */
[----:B01----:R-:W-:Y:S01]  /*1d60*/  IMAD R4, R2, 0x40, R18 ;  /* 0x0000004002047824 */ /* 0x003fe200078e0212 */
[----:B------:R-:W-:Y:S01]  /*1d70*/  ISETP.GT.AND P2, PT, R168, RZ, PT ;  /* 0x000000ffa800720c */ /* 0x000fe20003f44270 */
[----:B------:R-:W-:Y:S02]  /*1d80*/  VIADD R2, R2, 0x1 ;  /* 0x0000000102027836 */ /* 0x000fe40000000000 */
[----:B------:R-:W-:Y:S01]  /*1d90*/  IMAD R4, R4, 0x4, R17 ;  /* 0x0000000404047824 */ /* 0x000fe200078e0211 */
[----:B------:R-:W-:Y:S01]  /*1da0*/  UMOV UR11, 0x40000040 ;  /* 0x40000040000b7882 */ /* 0x000fe20000000000 */
[----:B------:R-:W-:Y:S01]  /*1db0*/  UMOV UR15, 0x40000040 ;  /* 0x40000040000f7882 */ /* 0x000fe20000000000 */
[----:B------:R-:W-:Y:S01]  /*1dc0*/  ISETP.NE.AND P0, PT, R2, 0x2, PT ;  /* 0x000000020200780c */ /* 0x000fe20003f05270 */
[----:B------:R-:W-:Y:S01]  /*1dd0*/  UMOV UR19, 0x40000040 ;  /* 0x4000004000137882 */ /* 0x000fe20000000000 */
[----:B------:R-:W-:Y:S01]  /*1de0*/  UMOV UR7, 0x40000040 ;  /* 0x4000004000077882 */ /* 0x000fe20000000000 */
[----:B------:R-:W-:Y:S01]  /*1df0*/  VIADD R168, R168, 0xffffffff ;  /* 0xffffffffa8a87836 */ /* 0x000fe20000000000 */
[----:B------:R-:W-:Y:S01]  /*1e00*/  SEL R2, R2, RZ, P0 ;  /* 0x000000ff02027207 */ /* 0x000fe20000000000 */
[----:B------:R-:W0:Y:S04]  /*1e10*/  LDS R5, [R4+0x38400] ;  /* 0x0384000004057984 */ /* 0x000e280000000800 */
[----:B------:R1:W2:Y:S02]  /*1e20*/  LDS R6, [R4+0x38420] ;  /* 0x0384200004067984 */ /* 0x0002a40000000800 */
[----:B-1----:R-:W-:-:S05]  /*1e30*/  IMAD R4, R2, 0x1000, R7 ;  /* 0x0000100002047824 */ /* 0x002fca00078e0207 */
[----:B------:R-:W-:Y:S01]  /*1e40*/  R2UR UR10, R4 ;  /* 0x00000000040a72ca */ /* 0x000fe200000e0000 */
        /* <DEDUP_REMOVED lines=128> */
[----:B------:R-:W-:-:S04]  /*2650*/  IADD3 R5, R4, 0x80, RZ ;  /* 0x0000008004057810 */ /* 0x000fc80007ffe0ff */
[----:B------:R-:W-:Y:S01]  /*2660*/  R2UR UR14, R5 ;  /* 0x00000000050e72ca */ /* 0x000fe200000e0000 */
[----:B------:R-:W-:Y:S01]  /*2670*/  WARPGROUP.ARRIVE ;  /* 0x00000000000079c5 */ /* 0x000fe20000000000 */
[C---:B------:R-:W-:Y:S02]  /*2680*/  VIADD R5, R4.reuse, 0x100 ;  /* 0x0000010004057836 */ /* 0x040fe40000000000 */
[----:B------:R-:W-:-:S03]  /*2690*/  VIADD R4, R4, 0x180 ;  /* 0x0000018004047836 */ /* 0x000fc60000000000 */
[----:B------:R-:W-:Y:S01]  /*26a0*/  HGMMA.64x256x16.F32.BF16 R24, gdesc[UR8].tnspB, R24, gsb0 ;  /* 0x43e00000081879f0 */ /* 0x000fe20008001818 */
[----:B------:R-:W-:Y:S02]  /*26b0*/  R2UR UR18, R5 ;  /* 0x00000000051272ca */ /* 0x000fe400000e0000 */
[----:B------:R-:W-:Y:S01]  /*26c0*/  R2UR UR6, R4 ;  /* 0x00000000040672ca */ /* 0x000fe200000e0000 */
[----:B------:R-:W-:Y:S01]  /*26d0*/  @!P1 IMAD R4, R2, 0x8, R17 ;  /* 0x0000000802049824 */ /* 0x000fe200078e0211 */
[----:B------:R-:W-:-:S03]  /*26e0*/  SEL R5, RZ, 0x1, P0 ;  /* 0x00000001ff057807 */ /* 0x000fc60000000000 */
[----:B------:R-:W-:Y:S01]  /*26f0*/  @!P1 VIADD R4, R4, 0x38860 ;  /* 0x0003886004049836 */ /* 0x000fe20000000000 */
[----:B------:R-:W-:-:S04]  /*2700*/  LOP3.LUT R16, R16, R5, RZ, 0x3c, !PT ;  /* 0x0000000510107212 */ /* 0x000fc800078e3cff */
        /* <DEDUP_REMOVED lines=16> */
.L_x_6661:
[----:B------:R-:W-:Y:S01]  /*2810*/  BAR.SYNC.DEFER_BLOCKING 0xe, 0x100 ;  /* 0x0384000000007b1d */ /* 0x000fe20000010000 */
[C---:B01----:R-:W-:Y:S01]  /*2820*/  IMAD R4, R2.reuse, 0x40, R18 ;  /* 0x0000004002047824 */ /* 0x043fe200078e0212 */
[----:B------:R-:W-:Y:S01]  /*2830*/  PLOP3.LUT P0, PT, PT, PT, PT, 0x8, 0x0 ;  /* 0x000000000000781c */ /* 0x000fe20003f0e170 */
[----:B------:R-:W-:-:S03]  /*2840*/  VIADD R2, R2, 0x1 ;  /* 0x0000000102027836 */ /* 0x000fc60000000000 */
[----:B------:R-:W-:Y:S02]  /*2850*/  LEA R17, R4, R17, 0x2 ;  /* 0x0000001104117211 */ /* 0x000fe400078e10ff */
[----:B------:R-:W-:-:S04]  /*2860*/  ISETP.NE.AND P1, PT, R2, 0x2, PT ;  /* 0x000000020200780c */ /* 0x000fc80003f25270 */
[----:B------:R-:W-:Y:S02]  /*2870*/  SEL R7, RZ, 0x1, P1 ;  /* 0x00000001ff077807 */ /* 0x000fe40000800000 */
[----:B------:R-:W-:Y:S02]  /*2880*/  SEL R2, R2, RZ, P1 ;  /* 0x000000ff02027207 */ /* 0x000fe40000800000 */
[----:B------:R-:W-:Y:S01]  /*2890*/  LOP3.LUT R16, R16, R7, RZ, 0x3c, !PT ;  /* 0x0000000710107212 */ /* 0x000fe200078e3cff */
        /* <DEDUP_REMOVED lines=132> */
.L_x_6659:
[----:B------:R-:W-:Y:S02]  /*30e0*/  ISETP.GE.AND P1, PT, R168, 0x1, PT ;  /* 0x00000001a800780c */ /* 0x000fe40003f26270 */
[----:B------:R-:W-:-:S11]  /*30f0*/  PLOP3.LUT P0, PT, PT, PT, PT, 0x80, 0x0 ;  /* 0x000000000000781c */ /* 0x000fd60003f0f070 */
[----:B------:R-:W-:Y:S05]  /*3100*/  @!P1 BRA `(.L_x_6660) ;  /* 0x000000a000a89947 */ /* 0x000fea0003800000 */
[----:B------:R-:W0:Y:S02]  /*3110*/  SHFL.IDX PT, R0, R196, RZ, 0x1f ;  /* 0x00001fffc4007589 */ /* 0x000e2400000e0000 */
        /* <DEDUP_REMOVED lines=26> */
[----:B-1----:R-:W-:Y:S05]  /*32c0*/  CALL.ABS.NOINC R14 ;  /* 0x000000000e007343 */ /* 0x002fea0003c00000 */
.L_x_6663:
[----:B------:R-:W-:Y:S01]  /*32d0*/  ULEA.HI UR4, UR36, UR36, URZ, 0x1 ;  /* 0x0000002424047291 */ /* 0x000fe2000f8f083f */
[----:B------:R-:W-:-:S03]  /*32e0*/  IMAD.U32 R0, RZ, RZ, UR41 ;  /* 0x00000029ff007e24 */ /* 0x000fc6000f8e00ff */
[----:B------:R-:W-:Y:S02]  /*32f0*/  ULOP3.LUT UR4, UR4, 0xfffffffe, URZ, 0xc0, !UPT ;  /* 0xfffffffe04047892 */ /* 0x000fe4000f8ec03f */
[----:B------:R-:W-:Y:S02]  /*3300*/  ISETP.NE.AND P0, PT, R0, 0x3, PT ;  /* 0x000000030000780c */ /* 0x000fe40003f05270 */
[----:B------:R-:W-:-:S06]  /*3310*/  UIADD3 UR4, UR36, -UR4, URZ ;  /* 0x8000000424047290 */ /* 0x000fcc000fffe03f */
[----:B------:R-:W-:-:S05]  /*3320*/  IMAD.U32 R4, RZ, RZ, UR4 ;  /* 0x00000004ff047e24 */ /* 0x000fca000f8e00ff */
[----:B------:R-:W-:-:S04]  /*3330*/  SHF.L.U32 R4, R4, 0x1f, RZ ;  /* 0x0000001f04047819 */ /* 0x000fc800000006ff */
[----:B------:R-:W0:Y:S02]  /*3340*/  SYNCS.PHASECHK.TRANS64.TRYWAIT P1, [R17+URZ+0x38800], R4 ;  /* 0x03880004110075a7 */ /* 0x000e24000802017f */
[----:B0-----:R-:W-:Y:S05]  /*3350*/  @!P1 BRA `(.L_x_6664) ;  /* 0x0000012000189947 */ /* 0x001fea0003800000 */
.L_x_6792:
[----:B------:R-:W-:Y:S05]  /*3360*/  @!P0 BRA `(.L_x_6665) ;  /* 0x0000000000048947 */ /* 0x000fea0003800000 */
[----:B------:R-:W-:Y:S01]  /*3370*/  BPT.TRAP 0x1 ;  /* 0x000000040000795c */ /* 0x000fe20000300000 */
.L_x_6665:
[----:B------:R-:W-:Y:S01]  /*3380*/  IMAD R5, R2, 0x8, R17 ;  /* 0x0000000802057824 */ /* 0x000fe200078e0211 */
[----:B------:R-:W-:-:S04]  /*3390*/  SHF.L.U32 R8, R16, 0x1f, RZ ;  /* 0x0000001f10087819 */ /* 0x000fc800000006ff */
[----:B------:R1:W2:Y:S01]  /*33a0*/  SYNCS.PHASECHK.TRANS64.TRYWAIT P1, [R5+URZ+0x38830], R8 ;  /* 0x03883008050075a7 */ /* 0x0002a2000802017f */
[----:B------:R-:W-:Y:S05]  /*33b0*/  @!P0 BRA `(.L_x_6666) ;  /* 0x0000000000048947 */ /* 0x000fea0003800000 */
[----:B------:R-:W-:Y:S01]  /*33c0*/  BPT.TRAP 0x1 ;  /* 0x000000040000795c */ /* 0x000fe20000300000 */
.L_x_6666:
[----:B------:R-:W-:-:S05]  /*33d0*/  VIADD R0, R17, 0x22400 ;  /* 0x0002240011007836 */ /* 0x000fca0000000000 */
[----:B------:R-:W-:-:S04]  /*33e0*/  SHF.R.U32.HI R0, RZ, 0x4, R0 ;  /* 0x00000004ff007819 */ /* 0x000fc80000011600 */
[----:B------:R-:W-:Y:S01]  /*33f0*/  LOP3.LUT R0, R0, 0x3fff, RZ, 0xc0, !PT ;  /* 0x00003fff00007812 */ /* 0x000fe200078ec0ff */
[----:B--2---:R-:W-:Y:S06]  /*3400*/  @P1 BRA `(.L_x_6667) ;  /* 0x0000000000081947 */ /* 0x004fec0003800000 */
[----:B------:R-:W2:Y:S02]  /*3410*/  SYNCS.PHASECHK.TRANS64.TRYWAIT P1, [R5+URZ+0x38830], R8 ;  /* 0x03883008050075a7 */ /* 0x000ea4000802017f */
[----:B--2---:R-:W-:Y:S05]  /*3420*/  @!P1 BRA `(.L_x_6668) ;  /* 0x0000011c00f89947 */ /* 0x004fea0003800000 */
.L_x_6667:
[----:B------:R-:W-:Y:S05]  /*3430*/  WARPSYNC.ALL ;  /* 0x0000000000007948 */ /* 0x000fea0003800000 */
[----:B------:R-:W-:Y:S01]  /*3440*/  LOP3.LUT R0, R0, 0x10000, RZ, 0xfc, !PT ;  /* 0x0001000000007812 */ /* 0x000fe200078efcff */
[----:B------:R-:W-:Y:S01]  /*3450*/  VIADD R3, R17, 0x20400 ;  /* 0x0002040011037836 */ /* 0x000fe20000000000 */
[----:B------:R-:W-:-:S03]  /*3460*/  WARPGROUP.ARRIVE ;  /* 0x00000000000079c5 */ /* 0x000fc60000000000 */
[----:B------:R-:W-:Y:S01]  /*3470*/  IMAD R6, R2, 0x200, R0 ;  /* 0x0000020002067824 */ /* 0x000fe200078e0200 */
[----:B------:R-:W-:Y:S01]  /*3480*/  UMOV UR27, 0x40000040 ;  /* 0x40000040001b7882 */ /* 0x000fe20000000000 */
[----:B------:R-:W-:Y:S01]  /*3490*/  UMOV UR25, 0x40000040 ;  /* 0x4000004000197882 */ /* 0x000fe20000000000 */
[----:B------:R-:W-:Y:S01]  /*34a0*/  SHF.R.U32.HI R3, RZ, 0x4, R3 ;  /* 0x00000004ff037819 */ /* 0x000fe20000011603 */
[----:B------:R-:W-:Y:S01]  /*34b0*/  UMOV UR23, 0x40000040 ;  /* 0x4000004000177882 */ /* 0x000fe20000000000 */
[----:B------:R-:W-:Y:S01]  /*34c0*/  R2UR UR26, R6 ;  /* 0x00000000061a72ca */ /* 0x000fe200000e0000 */
[----:B------:R-:W-:Y:S01]  /*34d0*/  UMOV UR21, 0x40000040 ;  /* 0x4000004000157882 */ /* 0x000fe20000000000 */
[----:B------:R-:W-:Y:S01]  /*34e0*/  LOP3.LUT R3, R3, 0x3fff, RZ, 0xc0, !PT ;  /* 0x00003fff03037812 */ /* 0x000fe200078ec0ff */
[----:B------:R-:W-:Y:S01]  /*34f0*/  UMOV UR19, 0x40000040 ;  /* 0x4000004000137882 */ /* 0x000fe20000000000 */
[----:B------:R-:W-:Y:S01]  /*3500*/  UMOV UR17, 0x40000040 ;  /* 0x4000004000117882 */ /* 0x000fe20000000000 */
[----:B------:R-:W-:Y:S01]  /*3510*/  UMOV UR15, 0x40000040 ;  /* 0x40000040000f7882 */ /* 0x000fe20000000000 */
[----:B------:R-:W-:Y:S01]  /*3520*/  LOP3.LUT R3, R3, 0x10000, RZ, 0xfc, !PT ;  /* 0x0001000003037812 */ /* 0x000fe200078efcff */
[----:B------:R-:W-:-:S03]  /*3530*/  UMOV UR13, 0x40000040 ;  /* 0x40000040000d7882 */ /* 0x000fc60000000000 */
[C---:B------:R-:W-:Y:S02]  /*3540*/  R2UR UR24, R3.reuse ;  /* 0x00000000031872ca */ /* 0x040fe400000e0000 */
[C---:B------:R-:W-:Y:S01]  /*3550*/  IADD3 R6, R3.reuse, 0x2, RZ ;  /* 0x0000000203067810 */ /* 0x040fe20007ffe0ff */
[----:B------:R-:W-:Y:S02]  /*3560*/  UIADD3 UR22, UR26, 0x2, URZ ;  /* 0x000000021a167890 */ /* 0x000fe4000fffe03f */
[----:B------:R-:W-:Y:S01]  /*3570*/  UIADD3 UR18, UR26, 0x4, URZ ;  /* 0x000000041a127890 */ /* 0x000fe2000fffe03f */
[----:B------:R-:W-:Y:S01]  /*3580*/  R2UR UR20, R6 ;  /* 0x00000000061472ca */ /* 0x000fe200000e0000 */
[C---:B------:R-:W-:Y:S01]  /*3590*/  VIADD R6, R3.reuse, 0x4 ;  /* 0x0000000403067836 */ /* 0x040fe20000000000 */
[----:B------:R-:W-:Y:S01]  /*35a0*/  UIADD3 UR14, UR26, 0x6, URZ ;  /* 0x000000061a0e7890 */ /* 0x000fe2000fffe03f */
[----:B------:R-:W-:-:S03]  /*35b0*/  VIADD R3, R3, 0x6 ;  /* 0x0000000603037836 */ /* 0x000fc60000000000 */
[----:B------:R-:W-:Y:S01]  /*35c0*/  R2UR UR16, R6 ;  /* 0x00000000061072ca */ /* 0x000fe200000e0000 */
[----:B------:R-:W-:Y:S01]  /*35d0*/  HGMMA.64x64x16.F32.BF16 R24, gdesc[UR24], RZ, !UPT, gsb0 ;  /* 0x00e00000181879f0 */ /* 0x000fe2000c0018ff */
[----:B------:R-:W-:Y:S02]  /*35e0*/  R2UR UR12, R3 ;  /* 0x00000000030c72ca */ /* 0x000fe400000e0000 */
        /* <DEDUP_REMOVED lines=10> */
[----:B------:R-:W3:Y:S02]  /*3690*/  SYNCS.PHASECHK.TRANS64.TRYWAIT P1, [R17+URZ+0x38810], R4 ;  /* 0x03881004110075a7 */ /* 0x000ee4000802017f */
[----:B---3--:R-:W-:Y:S05]  /*36a0*/  @!P1 BRA `(.L_x_6669) ;  /* 0x0000011c006c9947 */ /* 0x008fea0003800000 */
.L_x_6793:
[----:B------:R-:W-:Y:S05]  /*36b0*/  @!P0 BRA `(.L_x_6670) ;  /* 0x0000000000048947 */ /* 0x000fea0003800000 */
[----:B------:R-:W-:Y:S01]  /*36c0*/  BPT.TRAP 0x1 ;  /* 0x000000040000795c */ /* 0x000fe20000300000 */
.L_x_6670:
[----:B------:R4:W0:Y:S01]  /*36d0*/  SYNCS.PHASECHK.TRANS64.TRYWAIT P1, [R5+URZ+0x38850], R8 ;  /* 0x03885008050075a7 */ /* 0x000822000802017f */
[----:B------:R-:W-:Y:S05]  /*36e0*/  @!P0 BRA `(.L_x_6671) ;  /* 0x0000000000048947 */ /* 0x000fea0003800000 */
[----:B------:R-:W-:Y:S01]  /*36f0*/  BPT.TRAP 0x1 ;  /* 0x000000040000795c */ /* 0x000fe20000300000 */
.L_x_6671:
[C---:B------:R-:W-:Y:S02]  /*3700*/  VIADD R3, R17.reuse, 0x400 ;  /* 0x0000040011037836 */ /* 0x040fe40000000000 */
[----:B0--3--:R-:W-:-:S03]  /*3710*/  VIADD R4, R17, 0x26400 ;  /* 0x0002640011047836 */ /* 0x009fc60000000000 */
        /* <DEDUP_REMOVED lines=8> */
[----:B------:R-:W0:Y:S02]  /*37a0*/  SYNCS.PHASECHK.TRANS64.TRYWAIT P1, [R5+URZ+0x38850], R8 ;  /* 0x03885008050075a7 */ /* 0x000e24000802017f */
[----:B0-----:R-:W-:Y:S05]  /*37b0*/  @!P1 BRA `(.L_x_6673) ;  /* 0x0000011c003c9947 */ /* 0x001fea0003800000 */
.L_x_6672:
[----:B------:R-:W-:Y:S01]  /*37c0*/  R2UR UR8, R4 ;  /* 0x00000000040872ca */ /* 0x000fe200000e0000 */
[----:B------:R-:W-:Y:S01]  /*37d0*/  WARPGROUP.ARRIVE ;  /* 0x00000000000079c5 */ /* 0x000fe20000000000 */
[----:B------:R-:W-:Y:S01]  /*37e0*/  R2UR UR10, R6 ;  /* 0x00000000060a72ca */ /* 0x000fe200000e0000 */
[----:B------:R-:W-:Y:S01]  /*37f0*/  UMOV UR9, 0x40000040 ;  /* 0x4000004000097882 */ /* 0x000fe20000000000 */
[----:B------:R-:W-:Y:S01]  /*3800*/  UMOV UR11, 0x40000040 ;  /* 0x40000040000b7882 */ /* 0x000fe20000000000 */
[----:B012-4-:R-:W-:Y:S01]  /*3810*/  VIADD R8, R4, 0x2 ;  /* 0x0000000204087836 */ /* 0x017fe20000000000 */
[----:B------:R-:W-:Y:S01]  /*3820*/  IADD3 R7, R6, 0x2, RZ ;  /* 0x0000000206077810 */ /* 0x000fe20007ffe0ff */
[----:B------:R-:W-:Y:S01]  /*3830*/  UMOV UR5, 0x40000040 ;  /* 0x4000004000057882 */ /* 0x000fe20000000000 */
[----:B------:R-:W-:Y:S01]  /*3840*/  UMOV UR7, 0x40000040 ;  /* 0x4000004000077882 */ /* 0x000fe20000000000 */
[----:B------:R-:W0:Y:S01]  /*3850*/  S2R R9, SR_TID.X ;  /* 0x0000000000097919 */ /* 0x000e220000002100 */
[----:B------:R-:W-:Y:S01]  /*3860*/  R2UR UR4, R8 ;  /* 0x00000000080472ca */ /* 0x000fe200000e0000 */
[----:B------:R-:W-:Y:S01]  /*3870*/  VIADD R8, R4, 0x4 ;  /* 0x0000000404087836 */ /* 0x000fe20000000000 */
[----:B------:R-:W-:Y:S01]  /*3880*/  R2UR UR6, R7 ;  /* 0x00000000070672ca */ /* 0x000fe200000e0000 */
[C---:B------:R-:W-:Y:S01]  /*3890*/  VIADD R7, R6.reuse, 0x4 ;  /* 0x0000000406077836 */ /* 0x040fe20000000000 */
[----:B------:R-:W1:Y:S01]  /*38a0*/  S2R R57, SR_TID.X ;  /* 0x0000000000397919 */ /* 0x000e620000002100 */
[----:B------:R-:W-:Y:S01]  /*38b0*/  HGMMA.64x64x16.F32.BF16 R24, gdesc[UR8], R24, gsb0 ;  /* 0x00e00000081879f0 */ /* 0x000fe20008001818 */
[----:B------:R-:W-:-:S02]  /*38c0*/  VIADD R10, R6, 0x800 ;  /* 0x00000800060a7836 */ /* 0x000fc40000000000 */
[----:B------:R-:W-:-:S04]  /*38d0*/  IMAD R203, R2, 0x1000, R19 ;  /* 0x0000100002cb7824 */ /* 0x000fc800078e0213 */
[----:B------:R-:W-:Y:S01]  /*38e0*/  VIADD R205, R203, 0x80 ;  /* 0x00000080cbcd7836 */ /* 0x000fe20000000000 */
[----:B0-----:R-:W-:Y:S02]  /*38f0*/  SHF.R.U32.HI R9, RZ, 0x7, R9 ;  /* 0x00000007ff097819 */ /* 0x001fe40000011609 */
[----:B-1----:R-:W-:Y:S01]  /*3900*/  LOP3.LUT R57, R57, 0x7f, RZ, 0xc0, !PT ;  /* 0x0000007f39397812 */ /* 0x002fe200078ec0ff */
        /* <DEDUP_REMOVED lines=124> */
[----:B------:R-:W0:Y:S01]  /*40d0*/  SHFL.IDX PT, R7, R9, RZ, 0x1f ;  /* 0x00001fff09077589 */ /* 0x000e2200000e0000 */
[----:B------:R-:W-:Y:S01]  /*40e0*/  VIADD R8, R4, 0x800 ;  /* 0x0000080004087836 */ /* 0x000fe20000000000 */
[----:B0-----:R-:W-:-:S04]  /*40f0*/  ISETP.GT.AND P1, PT, R7, 0x7f, PT ;  /* 0x0000007f0700780c */ /* 0x001fc80003f24270 */
[----:B------:R-:W-:-:S05]  /*4100*/  SEL R7, RZ, 0x2, !P1 ;  /* 0x00000002ff077807 */ /* 0x000fca0004800000 */
        /* <DEDUP_REMOVED lines=135> */
[----:B------:R-:W-:-:S03]  /*4980*/  IMAD.IADD R12, R7, 0x1, R8 ;  /* 0x00000001070c7824 */ /* 0x000fc600078e0208 */
        /* <DEDUP_REMOVED lines=12> */
[----:B------:R-:W-:Y:S01]  /*4a50*/  LEA R11, R185, R18, 0x6 ;  /* 0x00000012b90b7211 */ /* 0x000fe200078e30ff */
        /* <DEDUP_REMOVED lines=22> */
[----:B------:R-:W-:-:S05]  /*4bc0*/  IMAD R7, R168, -0x40, R9 ;  /* 0xffffffc0a8077824 */ /* 0x000fca00078e0209 */
[----:B------:R-:W-:Y:S02]  /*4bd0*/  IADD3 R9, R186, 0x1, R7 ;  /* 0x00000001ba097810 */ /* 0x000fe40007ffe007 */
[----:B------:R-:W-:Y:S01]  /*4be0*/  IADD3 R7, -R22, R7, R186 ;  /* 0x0000000716077210 */ /* 0x000fe20007ffe1ba */
[----:B------:R-:W-:Y:S02]  /*4bf0*/  WARPGROUP.DEPBAR.LE gsb0, 0x0 ;  /* 0x00008000000079c5 */ /* 0x000fe40000010000 */
[----:B------:R-:W-:-:S06]  /*4c00*/  WARPGROUP.ARRIVE ;  /* 0x00000000000079c5 */ /* 0x000fcc0000000000 */
[----:B------:R-:W-:Y:S01]  /*4c10*/  HGMMA.64x64x16.F32.BF16 R24, gdesc[UR4], R24, gsb0 ;  /* 0x00e00000041879f0 */ /* 0x000fe20008001818 */
[----:B------:R-:W-:Y:S01]  /*4c20*/  R2UR UR4, R10 ;  /* 0x000000000a0472ca */ /* 0x000fe200000e0000 */
[----:B------:R-:W-:Y:S01]  /*4c30*/  UMOV UR5, 0x40000040 ;  /* 0x4000004000057882 */ /* 0x000fe20000000000 */
[----:B------:R-:W-:Y:S01]  /*4c40*/  R2UR UR6, R6 ;  /* 0x00000000060672ca */ /* 0x000fe200000e0000 */
[----:B------:R-:W-:Y:S01]  /*4c50*/  UMOV UR7, 0x40000040 ;  /* 0x4000004000077882 */ /* 0x000fe20000000000 */
[----:B------:R-:W-:-:S04]  /*4c60*/  IADD3 R6, -R22, R9, -R184 ;  /* 0x0000000916067210 */ /* 0x000fc80007ffe9b8 */
[----:B------:R-:W-:Y:S02]  /*4c70*/  VIADDMNMX R8, R11, R6, R7, PT ;  /* 0x000000060b087246 */ /* 0x000fe40003800107 */
[----:B------:R-:W-:Y:S02]  /*4c80*/  IADD3 R6, R6, 0x8, R11 ;  /* 0x0000000806067810 */ /* 0x000fe40007ffe00b */
[C---:B------:R-:W-:Y:S02]  /*4c90*/  ISETP.GT.AND P1, PT, R8.reuse, RZ, PT ;  /* 0x000000ff0800720c */ /* 0x040fe40003f24270 */
[C---:B------:R-:W-:Y:S02]  /*4ca0*/  ISETP.GT.AND P2, PT, R8.reuse, 0x1, PT ;  /* 0x000000010800780c */ /* 0x040fe40003f44270 */
[----:B------:R-:W-:Y:S01]  /*4cb0*/  ISETP.GT.AND P3, PT, R8, 0x8, PT ;  /* 0x000000080800780c */ /* 0x000fe20003f64270 */
[----:B------:R-:W-:Y:S02]  /*4cc0*/  WARPGROUP.DEPBAR.LE gsb0, 0x0 ;  /* 0x00008000000079c5 */ /* 0x000fe40000010000 */
[----:B------:R-:W-:-:S06]  /*4cd0*/  WARPGROUP.ARRIVE ;  /* 0x00000000000079c5 */ /* 0x000fcc0000000000 */
[----:B------:R-:W-:Y:S01]  /*4ce0*/  HGMMA.64x64x16.F32.BF16 R24, gdesc[UR4], R24, gsb0 ;  /* 0x00e00000041879f0 */ /* 0x000fe20008001818 */
[----:B------:R-:W-:Y:S01]  /*4cf0*/  ULDC UR4, c[0x0][0xad0] ;  /* 0x0002b40000047ab9 */ /* 0x000fe20000000800 */
[----:B------:R-:W-:Y:S01]  /*4d00*/  R2UR UR6, R203 ;  /* 0x00000000cb0672ca */ /* 0x000fe200000e0000 */
        /* <DEDUP_REMOVED lines=46> */
[----:B------:R-:W-:-:S02]  /*4ff0*/  ULDC UR4, c[0x0][0xa80] ;  /* 0x0002a00000047ab9 */ /* 0x000fc40000000800 */
        /* <DEDUP_REMOVED lines=45> */
[----:B--2---:R-:W-:-:S04]  /*52d0*/  FSEL R52, R52, -INF , P2 ;  /* 0xff80000034347808 */ /* 0x004fc80001000000 */
[----:B------:R-:W-:-:S03]  /*52e0*/  FMNMX.FTZ R8, R52, R9, !PT ;  /* 0x0000000934087209 */ /* 0x000fc60007810000 */
[----:B------:R-:W2:Y:S01]  /*52f0*/  MUFU.TANH R27, R27 ;  /* 0x0000001b001b7308 */ /* 0x000ea20000002400 */
[----:B0-----:R-:W-:-:S04]  /*5300*/  FSEL R53, R53, -INF , P1 ;  /* 0xff80000035357808 */ /* 0x001fc80000800000 */
[----:B------:R-:W-:-:S03]  /*5310*/  FMNMX.FTZ R8, R53, R8, !PT ;  /* 0x0000000835087209 */ /* 0x000fc60007810000 */
[----:B------:R-:W0:Y:S02]  /*5320*/  MUFU.TANH R30, R30 ;  /* 0x0000001e001e7308 */ /* 0x000e240000002400 */
[----:B------:R-:W3:Y:S06]  /*5330*/  SHFL.BFLY PT, R9, R8, 0x2, 0x1f ;  /* 0x0c401f0008097f89 */ /* 0x000eec00000e0000 */
[----:B------:R-:W4:Y:S08]  /*5340*/  MUFU.TANH R31, R31 ;  /* 0x0000001f001f7308 */ /* 0x000f300000002400 */
[----:B------:R-:W5:Y:S08]  /*5350*/  MUFU.TANH R34, R34 ;  /* 0x0000002200227308 */ /* 0x000f700000002400 */
[----:B------:R-:W5:Y:S01]  /*5360*/  MUFU.TANH R35, R35 ;  /* 0x0000002300237308 */ /* 0x000f620000002400 */
[----:B---3--:R-:W-:-:S02]  /*5370*/  FMNMX.FTZ R9, R8, R9, !PT ;  /* 0x0000000908097209 */ /* 0x008fc40007810000 */
[----:B------:R-:W-:-:S03]  /*5380*/  VIMNMX R8, R7, R6, PT ;  /* 0x0000000607087248 */ /* 0x000fc60003fe0100 */
[----:B------:R-:W3:Y:S01]  /*5390*/  SHFL.BFLY PT, R10, R9, 0x1, 0x1f ;  /* 0x0c201f00090a7f89 */ /* 0x000ee200000e0000 */
[C---:B------:R-:W-:Y:S01]  /*53a0*/  ISETP.GT.AND P1, PT, R8.reuse, RZ, PT ;  /* 0x000000ff0800720c */ /* 0x040fe20003f24270 */
[----:B------:R-:W3:Y:S01]  /*53b0*/  MUFU.TANH R38, R38 ;  /* 0x0000002600267308 */ /* 0x000ee20000002400 */
[C---:B------:R-:W-:Y:S02]  /*53c0*/  ISETP.GT.AND P2, PT, R8.reuse, 0x1, PT ;  /* 0x000000010800780c */ /* 0x040fe40003f44270 */
[----:B------:R-:W-:Y:S02]  /*53d0*/  ISETP.GT.AND P3, PT, R8, 0x8, PT ;  /* 0x000000080800780c */ /* 0x000fe40003f64270 */
[----:B-1----:R-:W-:Y:S02]  /*53e0*/  FSEL R26, R26, -INF , P1 ;  /* 0xff8000001a1a7808 */ /* 0x002fe40000800000 */
[----:B--2---:R-:W-:Y:S01]  /*53f0*/  FSEL R27, R27, -INF , P2 ;  /* 0xff8000001b1b7808 */ /* 0x004fe20001000000 */
[----:B------:R-:W1:Y:S01]  /*5400*/  MUFU.TANH R39, R39 ;  /* 0x0000002700277308 */ /* 0x000e620000002400 */
[----:B------:R-:W-:-:S02]  /*5410*/  ISETP.GT.AND P1, PT, R8, 0x9, PT ;  /* 0x000000090800780c */ /* 0x000fc40003f24270 */
[----:B0-----:R-:W-:Y:S02]  /*5420*/  FSEL R30, R30, -INF , P3 ;  /* 0xff8000001e1e7808 */ /* 0x001fe40001800000 */
[C---:B------:R-:W-:Y:S02]  /*5430*/  ISETP.GT.AND P2, PT, R8.reuse, 0x10, PT ;  /* 0x000000100800780c */ /* 0x040fe40003f44270 */
[----:B----4-:R-:W-:Y:S01]  /*5440*/  FSEL R31, R31, -INF , P1 ;  /* 0xff8000001f1f7808 */ /* 0x010fe20000800000 */
[----:B------:R-:W0:Y:S01]  /*5450*/  MUFU.TANH R42, R42 ;  /* 0x0000002a002a7308 */ /* 0x000e220000002400 */
[----:B------:R-:W-:Y:S02]  /*5460*/  ISETP.GT.AND P1, PT, R8, 0x11, PT ;  /* 0x000000110800780c */ /* 0x000fe40003f24270 */
[----:B-----5:R-:W-:Y:S02]  /*5470*/  FSEL R34, R34, -INF , P2 ;  /* 0xff80000022227808 */ /* 0x020fe40001000000 */
[----:B------:R-:W-:-:S02]  /*5480*/  ISETP.GT.AND P2, PT, R8, 0x18, PT ;  /* 0x000000180800780c */ /* 0x000fc40003f44270 */
[----:B---3--:R-:W-:Y:S01]  /*5490*/  FMNMX.FTZ R7, R9, R10, !PT ;  /* 0x0000000a09077209 */ /* 0x008fe20007810000 */
[----:B------:R-:W2:Y:S01]  /*54a0*/  MUFU.TANH R43, R43 ;  /* 0x0000002b002b7308 */ /* 0x000ea20000002400 */
[----:B------:R-:W-:Y:S02]  /*54b0*/  FMNMX.FTZ R9, R26, R27, !PT ;  /* 0x0000001b1a097209 */ /* 0x000fe40007810000 */
[----:B------:R-:W-:Y:S01]  /*54c0*/  FSEL R35, R35, -INF , P1 ;  /* 0xff80000023237808 */ /* 0x000fe20000800000 */
[----:B------:R-:W-:Y:S01]  /*54d0*/  FMUL.FTZ R10, R7, UR4 ;  /* 0x00000004070a7c20 */ /* 0x000fe20008410000 */
[----:B------:R-:W-:Y:S02]  /*54e0*/  FMNMX.FTZ R6, R30, R9, !PT ;  /* 0x000000091e067209 */ /* 0x000fe40007810000 */
[----:B------:R-:W-:Y:S01]  /*54f0*/  ISETP.GT.AND P1, PT, R8, 0x19, PT ;  /* 0x000000190800780c */ /* 0x000fe20003f24270 */
[----:B------:R-:W3:Y:S01]  /*5500*/  MUFU.TANH R46, R46 ;  /* 0x0000002e002e7308 */ /* 0x000ee20000002400 */
[----:B------:R-:W-:-:S02]  /*5510*/  FMNMX.FTZ R9, R31, R6, !PT ;  /* 0x000000061f097209 */ /* 0x000fc40007810000 */
[----:B------:R-:W-:Y:S02]  /*5520*/  FSEL R38, R38, -INF , P2 ;  /* 0xff80000026267808 */ /* 0x000fe40001000000 */
[----:B------:R-:W-:Y:S02]  /*5530*/  FMNMX.FTZ R6, R34, R9, !PT ;  /* 0x0000000922067209 */ /* 0x000fe40007810000 */
[----:B------:R-:W-:Y:S01]  /*5540*/  ISETP.GT.AND P3, PT, R8, 0x20, PT ;  /* 0x000000200800780c */ /* 0x000fe20003f64270 */
[----:B------:R-:W4:Y:S01]  /*5550*/  MUFU.TANH R47, R47 ;  /* 0x0000002f002f7308 */ /* 0x000f220000002400 */
[----:B------:R-:W-:Y:S02]  /*5560*/  FMNMX.FTZ R9, R35, R6, !PT ;  /* 0x0000000623097209 */ /* 0x000fe40007810000 */
[----:B-1----:R-:W-:Y:S02]  /*5570*/  FSEL R39, R39, -INF , P1 ;  /* 0xff80000027277808 */ /* 0x002fe40000800000 */
[----:B------:R-:W-:-:S02]  /*5580*/  FMNMX.FTZ R6, R38, R9, !PT ;  /* 0x0000000926067209 */ /* 0x000fc40007810000 */
[----:B------:R-:W-:Y:S01]  /*5590*/  ISETP.GT.AND P2, PT, R8, 0x21, PT ;  /* 0x000000210800780c */ /* 0x000fe20003f44270 */
[----:B------:R-:W1:Y:S01]  /*55a0*/  MUFU.TANH R50, R50 ;  /* 0x0000003200327308 */ /* 0x000e620000002400 */
[----:B0-----:R-:W-:Y:S02]  /*55b0*/  FSEL R42, R42, -INF , P3 ;  /* 0xff8000002a2a7808 */ /* 0x001fe40001800000 */
[----:B------:R-:W-:Y:S02]  /*55c0*/  FMNMX.FTZ R9, R39, R6, !PT ;  /* 0x0000000627097209 */ /* 0x000fe40007810000 */
[----:B------:R-:W-:Y:S02]  /*55d0*/  ISETP.GT.AND P1, PT, R8, 0x28, PT ;  /* 0x000000280800780c */ /* 0x000fe40003f24270 */
[----:B--2---:R-:W-:Y:S01]  /*55e0*/  FSEL R43, R43, -INF , P2 ;  /* 0xff8000002b2b7808 */ /* 0x004fe20001000000 */
[----:B------:R-:W0:Y:S01]  /*55f0*/  MUFU.TANH R51, R51 ;  /* 0x0000003300337308 */ /* 0x000e220000002400 */
[----:B------:R-:W-:-:S02]  /*5600*/  FMNMX.FTZ R6, R42, R9, !PT ;  /* 0x000000092a067209 */ /* 0x000fc40007810000 */
[----:B------:R-:W-:Y:S02]  /*5610*/  ISETP.GT.AND P4, PT, R8, 0x29, PT ;  /* 0x000000290800780c */ /* 0x000fe40003f84270 */
[----:B---3--:R-:W-:Y:S02]  /*5620*/  FSEL R46, R46, -INF , P1 ;  /* 0xff8000002e2e7808 */ /* 0x008fe40000800000 */
[----:B------:R-:W-:Y:S01]  /*5630*/  FMNMX.FTZ R9, R43, R6, !PT ;  /* 0x000000062b097209 */ /* 0x000fe20007810000 */
[----:B------:R-:W2:Y:S01]  /*5640*/  MUFU.TANH R54, R54 ;  /* 0x0000003600367308 */ /* 0x000ea20000002400 */
[----:B------:R-:W-:Y:S02]  /*5650*/  ISETP.GT.AND P3, PT, R8, 0x30, PT ;  /* 0x000000300800780c */ /* 0x000fe40003f64270 */
[----:B----4-:R-:W-:Y:S02]  /*5660*/  FSEL R47, R47, -INF , P4 ;  /* 0xff8000002f2f7808 */ /* 0x010fe40002000000 */
[----:B------:R-:W-:-:S02]  /*5670*/  FMNMX.FTZ R6, R46, R9, !PT ;  /* 0x000000092e067209 */ /* 0x000fc40007810000 */
[----:B------:R-:W-:Y:S01]  /*5680*/  FSETP.NEU.FTZ.AND P2, PT, R7, -INF , PT ;  /* 0xff8000000700780b */ /* 0x000fe20003f5d000 */
[----:B------:R-:W3:Y:S01]  /*5690*/  MUFU.TANH R55, R55 ;  /* 0x0000003700377308 */ /* 0x000ee20000002400 */
[----:B------:R-:W-:Y:S02]  /*56a0*/  ISETP.GT.AND P1, PT, R8, 0x31, PT ;  /* 0x000000310800780c */ /* 0x000fe40003f24270 */
[----:B-1----:R-:W-:Y:S02]  /*56b0*/  FSEL R50, R50, -INF , P3 ;  /* 0xff80000032327808 */ /* 0x002fe40001800000 */
[----:B------:R-:W-:Y:S02]  /*56c0*/  FMNMX.FTZ R9, R47, R6, !PT ;  /* 0x000000062f097209 */ /* 0x000fe40007810000 */
[----:B------:R-:W-:Y:S02]  /*56d0*/  FSEL R56, R10, RZ, P2 ;  /* 0x000000ff0a387208 */ /* 0x000fe40001000000 */
[----:B------:R-:W-:-:S02]  /*56e0*/  ISETP.GT.AND P2, PT, R8, 0x38, PT ;  /* 0x000000380800780c */ /* 0x000fc40003f44270 */
[----:B0-----:R-:W-:Y:S01]  /*56f0*/  FSEL R51, R51, -INF , P1 ;  /* 0xff80000033337808 */ /* 0x001fe20000800000 */
[--C-:B------:R-:W-:Y:S01]  /*5700*/  FFMA.FTZ R24, R24, UR4, -R56.reuse ;  /* 0x0000000418187c23 */ /* 0x100fe20008010838 */
[----:B------:R-:W-:Y:S01]  /*5710*/  FMNMX.FTZ R10, R50, R9, !PT ;  /* 0x00000009320a7209 */ /* 0x000fe20007810000 */
[--C-:B------:R-:W-:Y:S01]  /*5720*/  FFMA.FTZ R9, R25, UR4, -R56.reuse ;  /* 0x0000000419097c23 */ /* 0x100fe20008010838 */
[----:B------:R-:W-:Y:S01]  /*5730*/  ISETP.GT.AND P1, PT, R8, 0x39, PT ;  /* 0x000000390800780c */ /* 0x000fe20003f24270 */
[----:B------:R-:W-:Y:S01]  /*5740*/  MUFU.EX2 R6, R24 ;  /* 0x0000001800067308 */ /* 0x000fe20000000800 */
[----:B--2---:R-:W-:Y:S01]  /*5750*/  FSEL R54, R54, -INF , P2 ;  /* 0xff80000036367808 */ /* 0x004fe20001000000 */
[--C-:B------:R-:W-:Y:S01]  /*5760*/  FFMA.FTZ R12, R32, UR4, -R56.reuse ;  /* 0x00000004200c7c23 */ /* 0x100fe20008010838 */
[----:B------:R-:W-:Y:S01]  /*5770*/  FMNMX.FTZ R11, R51, R10, !PT ;  /* 0x0000000a330b7209 */ /* 0x000fe20007810000 */
[--C-:B------:R-:W-:Y:S01]  /*5780*/  FFMA.FTZ R10, R28, UR4, -R56.reuse ;  /* 0x000000041c0a7c23 */ /* 0x100fe20008010838 */
[----:B---3--:R-:W-:Y:S01]  /*5790*/  FSEL R55, R55, -INF , P1 ;  /* 0xff80000037377808 */ /* 0x008fe20000800000 */
        /* <DEDUP_REMOVED lines=13> */
[----:B------:R-:W-:Y:S01]  /*5870*/  FFMA.FTZ R174, R53, UR4, -R56 ;  /* 0x0000000435ae7c23 */ /* 0x000fe20008010838 */
[----:B------:R-:W1:Y:S08]  /*5880*/  MUFU.EX2 R9, R9 ;  /* 0x0000000900097308 */ /* 0x000e700000000800 */
[----:B------:R-:W-:Y:S08]  /*5890*/  MUFU.EX2 R10, R10 ;  /* 0x0000000a000a7308 */ /* 0x000ff00000000800 */
[----:B------:R-:W2:Y:S01]  /*58a0*/  MUFU.EX2 R11, R11 ;  /* 0x0000000b000b7308 */ /* 0x000ea20000000800 */
[----:B-1----:R-:W-:Y:S01]  /*58b0*/  F2FP.BF16.F32.PACK_AB R152, R9, R6 ;  /* 0x000000060998723e */ /* 0x002fe200000010ff */
[----:B------:R-:W-:Y:S01]  /*58c0*/  FADD.FTZ R9, R6, R9 ;  /* 0x0000000906097221 */ /* 0x000fe20000010000 */
[----:B------:R-:W-:Y:S01]  /*58d0*/  IMAD.IADD R6, R186, 0x1, -R184 ;  /* 0x00000001ba067824 */ /* 0x000fe200078e0ab8 */
[----:B0-----:R-:W-:Y:S01]  /*58e0*/  FMNMX.FTZ R24, R8, R21, !PT ;  /* 0x0000001508187209 */ /* 0x001fe20007810000 */
[----:B------:R-:W-:-:S03]  /*58f0*/  FFMA.FTZ R21, R41, UR4, -R56 ;  /* 0x0000000429157c23 */ /* 0x000fc60008010838 */
[----:B------:R-:W-:Y:S01]  /*5900*/  MUFU.EX2 R12, R12 ;  /* 0x0000000c000c7308 */ /* 0x000fe20000000800 */
[----:B------:R-:W0:Y:S01]  /*5910*/  SHFL.BFLY PT, R25, R24, 0x1, 0x1f ;  /* 0x0c201f0018197f89 */ /* 0x000e2200000e0000 */
[----:B------:R-:W-:-:S06]  /*5920*/  LEA R6, R185, R6, 0x6 ;  /* 0x00000006b9067211 */ /* 0x000fcc00078e30ff */
[----:B------:R-:W1:Y:S01]  /*5930*/  MUFU.EX2 R13, R13 ;  /* 0x0000000d000d7308 */ /* 0x000e620000000800 */
[----:B--2---:R-:W-:Y:S01]  /*5940*/  F2FP.BF16.F32.PACK_AB R154, R11, R10 ;  /* 0x0000000a0b9a723e */ /* 0x004fe200000010ff */
[----:B------:R-:W-:Y:S01]  /*5950*/  FADD.FTZ R10, R10, R9 ;  /* 0x000000090a0a7221 */ /* 0x000fe20000010000 */
[----:B------:R-:W-:-:S03]  /*5960*/  SHF.R.S32.HI R9, RZ, 0x1f, R6 ;  /* 0x0000001fff097819 */ /* 0x000fc60000011406 */
[----:B------:R-:W-:Y:S01]  /*5970*/  FADD.FTZ R11, R11, R10 ;  /* 0x0000000a0b0b7221 */ /* 0x000fe20000010000 */
[----:B------:R-:W-:Y:S01]  /*5980*/  LEA.HI R9, R9, R6, RZ, 0x6 ;  /* 0x0000000609097211 */ /* 0x000fe200078f30ff */
[----:B------:R-:W-:Y:S03]  /*5990*/  MUFU.EX2 R14, R14 ;  /* 0x0000000e000e7308 */ /* 0x000fe60000000800 */
[----:B------:R-:W-:-:S04]  /*59a0*/  SHF.R.S32.HI R9, RZ, 0x6, R9 ;  /* 0x00000006ff097819 */ /* 0x000fc80000011409 */
[----:B------:R-:W-:Y:S01]  /*59b0*/  VIMNMX R9, RZ, R9, !PT ;  /* 0x00000009ff097248 */ /* 0x000fe20007fe0100 */
[----:B------:R-:W2:Y:S01]  /*59c0*/  MUFU.EX2 R15, R15 ;  /* 0x0000000f000f7308 */ /* 0x000ea20000000800 */
[----:B0-----:R-:W-:Y:S02]  /*59d0*/  FMNMX.FTZ R8, R24, R25, !PT ;  /* 0x0000001918087209 */ /* 0x001fe40007810000 */
[C---:B-1----:R-:W-:Y:S01]  /*59e0*/  F2FP.BF16.F32.PACK_AB R156, R13.reuse, R12 ;  /* 0x0000000c0d9c723e */ /* 0x042fe200000010ff */
[----:B------:R-:W-:Y:S01]  /*59f0*/  FADD.FTZ R12, R12, R11 ;  /* 0x0000000b0c0c7221 */ /* 0x000fe20000010000 */
[C---:B------:R-:W-:Y:S01]  /*5a00*/  FSETP.NEU.FTZ.AND P1, PT, R8.reuse, -INF , PT ;  /* 0xff8000000800780b */ /* 0x040fe20003f3d000 */
[----:B------:R-:W-:Y:S02]  /*5a10*/  FMUL.FTZ R24, R8, UR4 ;  /* 0x0000000408187c20 */ /* 0x000fe40008410000 */
[----:B------:R-:W-:Y:S01]  /*5a20*/  MUFU.EX2 R20, R20 ;  /* 0x0000001400147308 */ /* 0x000fe20000000800 */
[----:B------:R-:W-:Y:S01]  /*5a30*/  FADD.FTZ R13, R13, R12 ;  /* 0x0000000c0d0d7221 */ /* 0x000fe20000010000 */
[----:B------:R-:W-:Y:S01]  /*5a40*/  VIADD R12, R168, 0xfffffffe ;  /* 0xfffffffea80c7836 */ /* 0x000fe20000000000 */
[----:B------:R-:W-:-:S02]  /*5a50*/  FSEL R25, R24, RZ, P1 ;  /* 0x000000ff18197208 */ /* 0x000fc40000800000 */
[----:B------:R-:W-:Y:S02]  /*5a60*/  ISETP.NE.AND P1, PT, R57, RZ, PT ;  /* 0x000000ff3900720c */ /* 0x000fe40003f25270 */
[----:B------:R-:W-:Y:S01]  /*5a70*/  ISETP.GE.AND P2, PT, R12, R9, PT ;  /* 0x000000090c00720c */ /* 0x000fe20003f46270 */
        /* <DEDUP_REMOVED lines=22> */
[----:B------:R-:W-:-:S03]  /*5be0*/  @!P1 VIADD R5, R5, 0x38860 ;  /* 0x0003886005059836 */ /* 0x000fc60000000000 */
[----:B------:R-:W-:Y:S01]  /*5bf0*/  FADD.FTZ R15, R15, R14 ;  /* 0x0000000e0f0f7221 */ /* 0x000fe20000010000 */
[----:B------:R-:W1:Y:S01]  /*5c00*/  MUFU.EX2 R176, R176 ;  /* 0x000000b000b07308 */ /* 0x000e620000000800 */
[----:B------:R-:W-:-:S07]  /*5c10*/  @!P1 PRMT R5, RZ, 0x654, R5 ;  /* 0x00000654ff059816 */ /* 0x000fce0000000005 */
[----:B------:R-:W-:Y:S08]  /*5c20*/  MUFU.EX2 R177, R177 ;  /* 0x000000b100b17308 */ /* 0x000ff00000000800 */
[----:B------:R-:W2:Y:S01]  /*5c30*/  MUFU.EX2 R178, R178 ;  /* 0x000000b200b27308 */ /* 0x000ea20000000800 */
[----:B-1----:R-:W-:Y:S01]  /*5c40*/  F2FP.BF16.F32.PACK_AB R153, R176, R175 ;  /* 0x000000afb099723e */ /* 0x002fe200000010ff */
[----:B------:R-:W-:-:S06]  /*5c50*/  FADD.FTZ R176, R175, R176 ;  /* 0x000000b0afb07221 */ /* 0x000fcc0000010000 */
[----:B------:R-:W-:Y:S08]  /*5c60*/  MUFU.EX2 R179, R179 ;  /* 0x000000b300b37308 */ /* 0x000ff00000000800 */
[----:B------:R-:W1:Y:S01]  /*5c70*/  MUFU.EX2 R180, R180 ;  /* 0x000000b400b47308 */ /* 0x000e620000000800 */
[----:B--2---:R-:W-:Y:S01]  /*5c80*/  F2FP.BF16.F32.PACK_AB R155, R178, R177 ;  /* 0x000000b1b29b723e */ /* 0x004fe200000010ff */
[----:B------:R-:W-:Y:S01]  /*5c90*/  BAR.SYNC.DEFER_BLOCKING 0xf, 0x100 ;  /* 0x03c4000000007b1d */ /* 0x000fe20000010000 */
[----:B------:R-:W-:-:S04]  /*5ca0*/  FADD.FTZ R177, R177, R176 ;  /* 0x000000b0b1b17221 */ /* 0x000fc80000010000 */
[----:B------:R-:W-:Y:S01]  /*5cb0*/  FADD.FTZ R178, R178, R177 ;  /* 0x000000b1b2b27221 */ /* 0x000fe20000010000 */
[----:B------:R-:W-:Y:S08]  /*5cc0*/  MUFU.EX2 R181, R181 ;  /* 0x000000b500b57308 */ /* 0x000ff00000000800 */
[----:B------:R-:W2:Y:S01]  /*5cd0*/  MUFU.EX2 R182, R182 ;  /* 0x000000b600b67308 */ /* 0x000ea20000000800 */
[----:B-1----:R-:W-:Y:S01]  /*5ce0*/  F2FP.BF16.F32.PACK_AB R157, R180, R179 ;  /* 0x000000b3b49d723e */ /* 0x002fe200000010ff */
[----:B------:R-:W-:-:S04]  /*5cf0*/  FADD.FTZ R179, R179, R178 ;  /* 0x000000b2b3b37221 */ /* 0x000fc80000010000 */
[----:B------:R-:W-:Y:S02]  /*5d00*/  FADD.FTZ R180, R180, R179 ;  /* 0x000000b3b4b47221 */ /* 0x000fe40000010000 */
[----:B------:R-:W1:Y:S01]  /*5d10*/  MUFU.EX2 R21, R21 ;  /* 0x0000001500157308 */ /* 0x000e620000000800 */
[----:B------:R3:W-:Y:S07]  /*5d20*/  STSM.16.M88.4 [R189+0x36400], R152 ;  /* 0x03640098bd007844 */ /* 0x0007ee0000000200 */
[----:B------:R-:W-:Y:S01]  /*5d30*/  MUFU.EX2 R169, R169 ;  /* 0x000000a900a97308 */ /* 0x000fe20000000800 */
[----:B--2---:R-:W-:Y:S01]  /*5d40*/  F2FP.BF16.F32.PACK_AB R159, R182, R181 ;  /* 0x000000b5b69f723e */ /* 0x004fe200000010ff */
[----:B------:R-:W-:-:S04]  /*5d50*/  FADD.FTZ R181, R181, R180 ;  /* 0x000000b4b5b57221 */ /* 0x000fc80000010000 */
[----:B------:R3:W-:Y:S01]  /*5d60*/  STSM.16.M88.4 [R192], R156 ;  /* 0x0000009cc0007844 */ /* 0x0007e20000000200 */
[----:B------:R-:W-:Y:S01]  /*5d70*/  FADD.FTZ R182, R182, R181 ;  /* 0x000000b5b6b67221 */ /* 0x000fe20000010000 */
        /* <DEDUP_REMOVED lines=18> */
[----:B------:R3:W-:Y:S01]  /*5ea0*/  STSM.16.M88.4 [R190], R160 ;  /* 0x000000a0be007844 */ /* 0x0007e20000000200 */
[----:B------:R-:W-:Y:S01]  /*5eb0*/  FADD.FTZ R187, R202, R187 ;  /* 0x000000bbcabb7221 */ /* 0x000fe20000010000 */
[----:B------:R-:W-:Y:S08]  /*5ec0*/  MUFU.EX2 R173, R173 ;  /* 0x000000ad00ad7308 */ /* 0x000ff00000000800 */
[----:B------:R-:W2:Y:S01]  /*5ed0*/  MUFU.EX2 R174, R174 ;  /* 0x000000ae00ae7308 */ /* 0x000ea20000000800 */
[----:B-1----:R-:W-:Y:S01]  /*5ee0*/  F2FP.BF16.F32.PACK_AB R164, R172, R171 ;  /* 0x000000abaca4723e */ /* 0x002fe200000010ff */
[----:B------:R-:W-:-:S04]  /*5ef0*/  FADD.FTZ R171, R171, R170 ;  /* 0x000000aaabab7221 */ /* 0x000fc80000010000 */
[----:B------:R-:W-:Y:S02]  /*5f00*/  FADD.FTZ R172, R172, R171 ;  /* 0x000000abacac7221 */ /* 0x000fe40000010000 */
[----:B------:R-:W-:Y:S08]  /*5f10*/  MUFU.EX2 R204, R204 ;  /* 0x000000cc00cc7308 */ /* 0x000ff00000000800 */
[----:B------:R-:W1:Y:S01]  /*5f20*/  MUFU.EX2 R199, R199 ;  /* 0x000000c700c77308 */ /* 0x000e620000000800 */
[----:B--2---:R-:W-:-:S07]  /*5f30*/  F2FP.BF16.F32.PACK_AB R166, R174, R173 ;  /* 0x000000adaea6723e */ /* 0x004fce00000010ff */
[----:B------:R-:W-:Y:S08]  /*5f40*/  MUFU.EX2 R201, R201 ;  /* 0x000000c900c97308 */ /* 0x000ff00000000800 */
[----:B------:R-:W2:Y:S01]  /*5f50*/  MUFU.EX2 R206, R206 ;  /* 0x000000ce00ce7308 */ /* 0x000ea20000000800 */
[----:B-1----:R-:W-:Y:S01]  /*5f60*/  F2FP.BF16.F32.PACK_AB R165, R199, R204 ;  /* 0x000000ccc7a5723e */ /* 0x002fe200000010ff */
[----:B------:R-:W-:-:S04]  /*5f70*/  FADD.FTZ R204, R204, R187 ;  /* 0x000000bbcccc7221 */ /* 0x000fc80000010000 */
[----:B------:R-:W-:Y:S01]  /*5f80*/  FADD.FTZ R204, R199, R204 ;  /* 0x000000ccc7cc7221 */ /* 0x000fe20000010000 */
[----:B--2---:R-:W-:-:S03]  /*5f90*/  F2FP.BF16.F32.PACK_AB R167, R206, R201 ;  /* 0x000000c9cea7723e */ /* 0x004fc600000010ff */
[----:B------:R-:W-:Y:S02]  /*5fa0*/  FADD.FTZ R201, R201, R204 ;  /* 0x000000ccc9c97221 */ /* 0x000fe40000010000 */
[----:B------:R3:W-:Y:S01]  /*5fb0*/  STSM.16.M88.4 [R191], R164 ;  /* 0x000000a4bf007844 */ /* 0x0007e20000000200 */
[----:B0-----:R-:W-:Y:S01]  /*5fc0*/  WARPGROUP.ARRIVE ;  /* 0x00000000000079c5 */ /* 0x001fe20000000000 */
[----:B------:R-:W-:-:S05]  /*5fd0*/  FADD.FTZ R6, R206, R201 ;  /* 0x000000c9ce067221 */ /* 0x000fca0000010000 */
        /* <DEDUP_REMOVED lines=30> */
[----:B------:R0:W-:Y:S02]  /*61c0*/  @!P1 SYNCS.ARRIVE.TRANS64.RED.A1T0 RZ, [R5+URZ], RZ ;  /* 0x000000ff05ff99a7 */ /* 0x0001e4000810043f */
[----:B0-----:R-:W-:-:S04]  /*61d0*/  FADD.FTZ R5, R173, R172 ;  /* 0x000000acad057221 */ /* 0x001fc80000010000 */
[----:B------:R-:W-:Y:S01]  /*61e0*/  FADD.FTZ R5, R174, R5 ;  /* 0x00000005ae057221 */ /* 0x000fe20000010000 */
[----:B---3--:R-:W-:Y:S06]  /*61f0*/  @!P2 BRA `(.L_x_6674) ;  /* 0x000000340078a947 */ /* 0x008fec0003800000 */
[----:B------:R-:W-:Y:S01]  /*6200*/  IMAD.MOV.U32 R11, RZ, RZ, R8 ;  /* 0x000000ffff0b7224 */ /* 0x000fe200078e0008 */
[----:B------:R-:W-:Y:S01]  /*6210*/  ULDC UR5, c[0x0][0xad0] ;  /* 0x0002b40000057ab9 */ /* 0x000fe20000000800 */
[----:B------:R-:W-:Y:S01]  /*6220*/  IMAD.MOV.U32 R13, RZ, RZ, R7 ;  /* 0x000000ffff0d7224 */ /* 0x000fe200078e0007 */
[----:B------:R-:W-:Y:S01]  /*6230*/  ULDC UR4, c[0x0][0xa80] ;  /* 0x0002a00000047ab9 */ /* 0x000fe20000000800 */
[----:B------:R-:W-:-:S07]  /*6240*/  IMAD.MOV.U32 R15, RZ, RZ, R2 ;  /* 0x000000ffff0f7224 */ /* 0x000fce00078e0002 */
.L_x_6683:
[----:B------:R-:W-:-:S05]  /*6250*/  VIADD R2, R15, 0x1 ;  /* 0x000000010f027836 */ /* 0x000fca0000000000 */
[----:B------:R-:W-:-:S04]  /*6260*/  ISETP.NE.AND P2, PT, R2, 0x2, PT ;  /* 0x000000020200780c */ /* 0x000fc80003f45270 */
[----:B------:R-:W-:Y:S02]  /*6270*/  SEL R7, RZ, 0x1, P2 ;  /* 0x00000001ff077807 */ /* 0x000fe40001000000 */
[----:B------:R-:W-:Y:S02]  /*6280*/  SEL R2, R2, RZ, P2 ;  /* 0x000000ff02027207 */ /* 0x000fe40001000000 */
[----:B------:R-:W-:Y:S01]  /*6290*/  LOP3.LUT R16, R16, R7, RZ, 0x3c, !PT ;  /* 0x0000000710107212 */ /* 0x000fe200078e3cff */
[----:B------:R-:W-:Y:S06]  /*62a0*/  @!P0 BRA `(.L_x_6675) ;  /* 0x0000000000048947 */ /* 0x000fec0003800000 */
[----:B------:R-:W-:Y:S01]  /*62b0*/  BPT.TRAP 0x1 ;  /* 0x000000040000795c */ /* 0x000fe20000300000 */
.L_x_6675:
[----:B------:R-:W-:Y:S02]  /*62c0*/  LEA R10, R2, R17, 0x3 ;  /* 0x00000011020a7211 */ /* 0x000fe400078e18ff */
[----:B------:R-:W-:-:S04]  /*62d0*/  SHF.L.U32 R7, R16, 0x1f, RZ ;  /* 0x0000001f10077819 */ /* 0x000fc800000006ff */
[----:B------:R0:W1:Y:S01]  /*62e0*/  SYNCS.PHASECHK.TRANS64.TRYWAIT P2, [R10+URZ+0x38830], R7 ;  /* 0x038830070a0075a7 */ /* 0x000062000804017f */
[----:B------:R-:W-:Y:S05]  /*62f0*/  @!P0 BRA `(.L_x_6676) ;  /* 0x0000000000048947 */ /* 0x000fea0003800000 */
[----:B------:R-:W-:Y:S01]  /*6300*/  BPT.TRAP 0x1 ;  /* 0x000000040000795c */ /* 0x000fe20000300000 */
.L_x_6676:
[----:B------:R-:W-:Y:S01]  /*6310*/  IMAD R8, R2, 0x200, R0 ;  /* 0x0000020002087824 */ /* 0x000fe200078e0200 */
[----:B-1----:R-:W-:Y:S06]  /*6320*/  @P2 BRA `(.L_x_6677) ;  /* 0x0000000000082947 */ /* 0x002fec0003800000 */
[----:B------:R-:W1:Y:S02]  /*6330*/  SYNCS.PHASECHK.TRANS64.TRYWAIT P2, [R10+URZ+0x38830], R7 ;  /* 0x038830070a0075a7 */ /* 0x000e64000804017f */
[----:B-1----:R-:W-:Y:S05]  /*6340*/  @!P2 BRA `(.L_x_6678) ;  /* 0x000000f0006ca947 */ /* 0x002fea0003800000 */
.L_x_6677:
        /* <DEDUP_REMOVED lines=22> */
.L_x_6679:
[----:B------:R2:W3:Y:S01]  /*64b0*/  SYNCS.PHASECHK.TRANS64.TRYWAIT P2, [R10+URZ+0x38850], R7 ;  /* 0x038850070a0075a7 */ /* 0x0004e2000804017f */
[----:B------:R-:W-:Y:S05]  /*64c0*/  @!P0 BRA `(.L_x_6680) ;  /* 0x0000000000048947 */ /* 0x000fea0003800000 */
[----:B------:R-:W-:Y:S01]  /*64d0*/  BPT.TRAP 0x1 ;  /* 0x000000040000795c */ /* 0x000fe20000300000 */
.L_x_6680:
[----:B---3--:R-:W-:Y:S05]  /*64e0*/  @P2 BRA `(.L_x_6681) ;  /* 0x0000000000082947 */ /* 0x008fea0003800000 */
[----:B------:R-:W3:Y:S02]  /*64f0*/  SYNCS.PHASECHK.TRANS64.TRYWAIT P2, [R10+URZ+0x38850], R7 ;  /* 0x038850070a0075a7 */ /* 0x000ee4000804017f */
[----:B---3--:R-:W-:Y:S05]  /*6500*/  @!P2 BRA `(.L_x_6682) ;  /* 0x000000f00010a947 */ /* 0x008fea0003800000 */
.L_x_6681:
[----:B0123--:R-:W-:Y:S01]  /*6510*/  IMAD R7, R2, 0x1000, R3 ;  /* 0x0000100002077824 */ /* 0x00ffe200078e0203 */
[----:B------:R-:W-:Y:S01]  /*6520*/  WARPGROUP.ARRIVE ;  /* 0x00000000000079c5 */ /* 0x000fe20000000000 */
[----:B------:R-:W-:Y:S01]  /*6530*/  UMOV UR11, 0x40000040 ;  /* 0x40000040000b7882 */ /* 0x000fe20000000000 */
[----:B------:R-:W-:Y:S01]  /*6540*/  VIADD R14, R4, 0x2 ;  /* 0x00000002040e7836 */ /* 0x000fe20000000000 */
[----:B------:R-:W-:Y:S01]  /*6550*/  UMOV UR29, 0x40000040 ;  /* 0x40000040001d7882 */ /* 0x000fe20000000000 */
[C---:B------:R-:W-:Y:S01]  /*6560*/  R2UR UR10, R7.reuse ;  /* 0x00000000070a72ca */ /* 0x040fe200000e0000 */
[C---:B------:R-:W-:Y:S01]  /*6570*/  VIADD R8, R7.reuse, 0x2 ;  /* 0x0000000207087836 */ /* 0x040fe20000000000 */
[----:B------:R-:W-:Y:S01]  /*6580*/  UMOV UR31, 0x40000040 ;  /* 0x40000040001f7882 */ /* 0x000fe20000000000 */
[----:B------:R-:W-:Y:S01]  /*6590*/  R2UR UR28, R14 ;  /* 0x000000000e1c72ca */ /* 0x000fe200000e0000 */
[----:B------:R-:W-:Y:S01]  /*65a0*/  VIADD R14, R4, 0x4 ;  /* 0x00000004040e7836 */ /* 0x000fe20000000000 */
[----:B------:R-:W0:Y:S01]  /*65b0*/  S2R R20, SR_TID.X ;  /* 0x0000000000147919 */ /* 0x000e220000002100 */
[----:B------:R-:W-:Y:S01]  /*65c0*/  R2UR UR30, R8 ;  /* 0x00000000081e72ca */ /* 0x000fe200000e0000 */
[----:B------:R-:W-:Y:S01]  /*65d0*/  VIADD R8, R7, 0x4 ;  /* 0x0000000407087836 */ /* 0x000fe20000000000 */
[----:B------:R-:W-:Y:S01]  /*65e0*/  UMOV UR7, 0x40000040 ;  /* 0x4000004000077882 */ /* 0x000fe20000000000 */
[----:B------:R-:W-:-:S02]  /*65f0*/  VIADD R187, R4, 0x800 ;  /* 0x0000080004bb7836 */ /* 0x000fc40000000000 */
[----:B------:R-:W-:Y:S02]  /*6600*/  VIADD R21, R7, 0x800 ;  /* 0x0000080007157836 */ /* 0x000fe40000000000 */
[----:B------:R-:W-:Y:S01]  /*6610*/  HGMMA.64x64x16.F32.BF16 R152, gdesc[UR8], R152, gsb0 ;  /* 0x00e00000089879f0 */ /* 0x000fe20008001898 */
[----:B0-----:R-:W-:Y:S02]  /*6620*/  SHF.R.U32.HI R20, RZ, 0x7, R20 ;  /* 0x00000007ff147819 */ /* 0x001fe40000011614 */
        /* <DEDUP_REMOVED lines=124> */
[----:B------:R-:W0:Y:S02]  /*6df0*/  SHFL.IDX PT, R8, R20, RZ, 0x1f ;  /* 0x00001fff14087589 */ /* 0x000e2400000e0000 */
[----:B0-----:R-:W-:-:S04]  /*6e00*/  ISETP.GT.AND P2, PT, R8, 0x7f, PT ;  /* 0x0000007f0800780c */ /* 0x001fc80003f44270 */
        /* <DEDUP_REMOVED lines=102> */
[--C-:B------:R-:W-:Y:S02]  /*7470*/  IMAD.IADD R200, R20, 0x1, R21.reuse ;  /* 0x0000000114c87824 */ /* 0x100fe400078e0215 */
        /* <DEDUP_REMOVED lines=75> */
[----:B------:R-:W-:Y:S01]  /*7930*/  IMAD.MOV.U32 R7, RZ, RZ, -0x40 ;  /* 0xffffffc0ff077424 */ /* 0x000fe200078e00ff */
[----:B------:R-:W-:Y:S02]  /*7940*/  WARPGROUP.DEPBAR.LE gsb0, 0x0 ;  /* 0x00008000000079c5 */ /* 0x000fe40000010000 */
[----:B------:R-:W-:-:S08]  /*7950*/  WARPGROUP.ARRIVE ;  /* 0x00000000000079c5 */ /* 0x000fd00000000000 */
[----:B------:R-:W-:Y:S03]  /*7960*/  HGMMA.64x64x16.F32.BF16 R152, gdesc[UR28], R152, gsb0 ;  /* 0x00e000001c9879f0 */ /* 0x000fe60008001898 */
[----:B------:R-:W-:Y:S02]  /*7970*/  WARPGROUP.DEPBAR.LE gsb0, 0x0 ;  /* 0x00008000000079c5 */ /* 0x000fe40000010000 */
        /* <DEDUP_REMOVED lines=13> */
[----:B0-----:R-:W-:-:S02]  /*7a50*/  IMAD R152, R12, R7, 0x1 ;  /* 0x000000010c987424 */ /* 0x001fc400078e0207 */
[----:B------:R-:W-:Y:S01]  /*7a60*/  FMUL.FTZ R173, R173, UR5 ;  /* 0x00000005adad7c20 */ /* 0x000fe20008410000 */
[----:B------:R-:W-:Y:S01]  /*7a70*/  FMUL.FTZ R176, R176, UR5 ;  /* 0x00000005b0b07c20 */ /* 0x000fe20008410000 */
[----:B------:R-:W-:Y:S01]  /*7a80*/  FMUL.FTZ R177, R177, UR5 ;  /* 0x00000005b1b17c20 */ /* 0x000fe20008410000 */
[----:B------:R-:W-:Y:S02]  /*7a90*/  IMAD R7, R185, 0x40, R152 ;  /* 0x00000040b9077824 */ /* 0x000fe400078e0298 */
[----:B------:R-:W-:Y:S01]  /*7aa0*/  FMUL.FTZ R180, R180, UR5 ;  /* 0x00000005b4b47c20 */ /* 0x000fe20008410000 */
[----:B------:R-:W-:Y:S01]  /*7ab0*/  FMUL.FTZ R181, R181, UR5 ;  /* 0x00000005b5b57c20 */ /* 0x000fe20008410000 */
[----:B------:R0:W3:Y:S01]  /*7ac0*/  MUFU.TANH R20, R156 ;  /* 0x0000009c00147308 */ /* 0x0000e20000002400 */
[----:B------:R-:W-:Y:S01]  /*7ad0*/  FMUL.FTZ R155, R155, UR5 ;  /* 0x000000059b9b7c20 */ /* 0x000fe20008410000 */
[----:B------:R-:W-:Y:S01]  /*7ae0*/  IADD3 R7, -R184, R7, R186 ;  /* 0x00000007b8077210 */ /* 0x000fe20007ffe1ba */
[----:B------:R-:W-:Y:S01]  /*7af0*/  FMUL.FTZ R158, R158, UR5 ;  /* 0x000000059e9e7c20 */ /* 0x000fe20008410000 */
[----:B------:R-:W-:Y:S01]  /*7b00*/  FMUL.FTZ R159, R159, UR5 ;  /* 0x000000059f9f7c20 */ /* 0x000fe20008410000 */
[----:B------:R-:W-:Y:S01]  /*7b10*/  FMUL.FTZ R162, R162, UR5 ;  /* 0x00000005a2a27c20 */ /* 0x000fe20008410000 */
[----:B------:R-:W-:Y:S01]  /*7b20*/  IADD3 R7, R18, R7, -R22 ;  /* 0x0000000712077210 */ /* 0x000fe20007ffe816 */
[----:B------:R-:W-:Y:S01]  /*7b30*/  FMUL.FTZ R163, R163, UR5 ;  /* 0x00000005a3a37c20 */ /* 0x000fe20008410000 */
[----:B------:R-:W4:Y:S01]  /*7b40*/  MUFU.TANH R157, R157 ;  /* 0x0000009d009d7308 */ /* 0x000f220000002400 */
[----:B------:R-:W-:Y:S01]  /*7b50*/  FMUL.FTZ R166, R166, UR5 ;  /* 0x00000005a6a67c20 */ /* 0x000fe20008410000 */
[----:B------:R-:W-:Y:S01]  /*7b60*/  ISETP.GT.AND P2, PT, R7, RZ, PT ;  /* 0x000000ff0700720c */ /* 0x000fe20003f44270 */
[----:B------:R-:W-:Y:S01]  /*7b70*/  FMUL.FTZ R167, R167, UR5 ;  /* 0x00000005a7a77c20 */ /* 0x000fe20008410000 */
[----:B------:R-:W-:Y:S01]  /*7b80*/  ISETP.GT.AND P3, PT, R7, 0x1, PT ;  /* 0x000000010700780c */ /* 0x000fe20003f64270 */
[----:B------:R-:W-:Y:S01]  /*7b90*/  FMUL.FTZ R170, R170, UR5 ;  /* 0x00000005aaaa7c20 */ /* 0x000fe20008410000 */
[----:B-1----:R-:W-:Y:S01]  /*7ba0*/  FSEL R14, R14, -INF , P2 ;  /* 0xff8000000e0e7808 */ /* 0x002fe20001000000 */
[----:B------:R-:W-:Y:S01]  /*7bb0*/  FMUL.FTZ R171, R171, UR5 ;  /* 0x00000005abab7c20 */ /* 0x000fe20008410000 */
[----:B------:R-:W1:Y:S01]  /*7bc0*/  MUFU.TANH R160, R160 ;  /* 0x000000a000a07308 */ /* 0x000e620000002400 */
[----:B------:R-:W-:Y:S01]  /*7bd0*/  ISETP.GT.AND P2, PT, R7, 0x8, PT ;  /* 0x000000080700780c */ /* 0x000fe20003f44270 */
[----:B------:R-:W-:Y:S01]  /*7be0*/  FMUL.FTZ R174, R174, UR5 ;  /* 0x00000005aeae7c20 */ /* 0x000fe20008410000 */
[----:B--2---:R-:W-:Y:S01]  /*7bf0*/  FSEL R21, R21, -INF , P3 ;  /* 0xff80000015157808 */ /* 0x004fe20001800000 */
[----:B------:R-:W-:Y:S01]  /*7c00*/  FMUL.FTZ R175, R175, UR5 ;  /* 0x00000005afaf7c20 */ /* 0x000fe20008410000 */
[----:B0-----:R-:W-:Y:S01]  /*7c10*/  FMNMX.FTZ R156, R14, R13, !PT ;  /* 0x0000000d0e9c7209 */ /* 0x001fe20007810000 */
[----:B------:R-:W-:Y:S01]  /*7c20*/  FMUL.FTZ R201, R178, UR5 ;  /* 0x00000005b2c97c20 */ /* 0x000fe20008410000 */
[----:B------:R-:W-:Y:S01]  /*7c30*/  ISETP.GT.AND P3, PT, R7, 0x9, PT ;  /* 0x000000090700780c */ /* 0x000fe20003f64270 */
[----:B------:R4:W0:Y:S01]  /*7c40*/  MUFU.TANH R8, R161 ;  /* 0x000000a100087308 */ /* 0x0008220000002400 */
[----:B---3--:R-:W-:Y:S01]  /*7c50*/  FSEL R20, R20, -INF , P2 ;  /* 0xff80000014147808 */ /* 0x008fe20001000000 */
[----:B------:R-:W-:Y:S01]  /*7c60*/  FMUL.FTZ R202, R179, UR5 ;  /* 0x00000005b3ca7c20 */ /* 0x000fe20008410000 */
[----:B------:R-:W-:Y:S01]  /*7c70*/  FMNMX.FTZ R187, R21, R156, !PT ;  /* 0x0000009c15bb7209 */ /* 0x000fe20007810000 */
[----:B------:R-:W-:Y:S01]  /*7c80*/  FMUL.FTZ R205, R183, UR5 ;  /* 0x00000005b7cd7c20 */ /* 0x000fe20008410000 */
[----:B------:R-:W-:Y:S01]  /*7c90*/  ISETP.GT.AND P2, PT, R7, 0x10, PT ;  /* 0x000000100700780c */ /* 0x000fe20003f44270 */
[----:B------:R-:W-:Y:S01]  /*7ca0*/  FMUL.FTZ R204, R182, UR5 ;  /* 0x00000005b6cc7c20 */ /* 0x000fe20008410000 */
[----:B------:R-:W-:Y:S01]  /*7cb0*/  FMNMX.FTZ R200, R20, R187, !PT ;  /* 0x000000bb14c87209 */ /* 0x000fe20007810000 */
[----:B------:R-:W2:Y:S01]  /*7cc0*/  MUFU.TANH R164, R164 ;  /* 0x000000a400a47308 */ /* 0x000ea20000002400 */
[----:B----4-:R-:W-:-:S02]  /*7cd0*/  FSEL R161, R157, -INF , P3 ;  /* 0xff8000009da17808 */ /* 0x010fc40001800000 */
[----:B------:R-:W-:Y:S02]  /*7ce0*/  ISETP.GT.AND P3, PT, R7, 0x11, PT ;  /* 0x000000110700780c */ /* 0x000fe40003f64270 */
[----:B------:R-:W-:-:S03]  /*7cf0*/  FMNMX.FTZ R157, R161, R200, !PT ;  /* 0x000000c8a19d7209 */ /* 0x000fc60007810000 */
[----:B------:R-:W3:Y:S08]  /*7d00*/  MUFU.TANH R165, R165 ;  /* 0x000000a500a57308 */ /* 0x000ef00000002400 */
[----:B------:R1:W4:Y:S08]  /*7d10*/  MUFU.TANH R152, R168 ;  /* 0x000000a800987308 */ /* 0x0003300000002400 */
[----:B------:R-:W5:Y:S01]  /*7d20*/  MUFU.TANH R169, R169 ;  /* 0x000000a900a97308 */ /* 0x000f620000002400 */
[----:B-1----:R-:W-:-:S02]  /*7d30*/  FSEL R168, R160, -INF , P2 ;  /* 0xff800000a0a87808 */ /* 0x002fc40001000000 */
[----:B------:R-:W-:Y:S02]  /*7d40*/  ISETP.GT.AND P2, PT, R7, 0x18, PT ;  /* 0x000000180700780c */ /* 0x000fe40003f44270 */
[----:B------:R-:W-:-:S03]  /*7d50*/  FMNMX.FTZ R157, R168, R157, !PT ;  /* 0x0000009da89d7209 */ /* 0x000fc60007810000 */
[----:B------:R0:W1:Y:S08]  /*7d60*/  MUFU.TANH R153, R172 ;  /* 0x000000ac00997308 */ /* 0x0000700000002400 */
[----:B------:R2:W1:Y:S01]  /*7d70*/  MUFU.TANH R156, R173 ;  /* 0x000000ad009c7308 */ /* 0x0004620000002400 */
[----:B0-----:R-:W-:Y:S02]  /*7d80*/  FSEL R172, R8, -INF , P3 ;  /* 0xff80000008ac7808 */ /* 0x001fe40001800000 */
[----:B------:R-:W-:-:S02]  /*7d90*/  ISETP.GT.AND P3, PT, R7, 0x19, PT ;  /* 0x000000190700780c */ /* 0x000fc40003f64270 */
[----:B------:R-:W-:-:S03]  /*7da0*/  FMNMX.FTZ R8, R172, R157, !PT ;  /* 0x0000009dac087209 */ /* 0x000fc60007810000 */
[----:B------:R-:W0:Y:S01]  /*7db0*/  MUFU.TANH R176, R176 ;  /* 0x000000b000b07308 */ /* 0x000e220000002400 */
[----:B--2---:R-:W-:Y:S02]  /*7dc0*/  FSEL R173, R164, -INF , P2 ;  /* 0xff800000a4ad7808 */ /* 0x004fe40001000000 */
[----:B------:R-:W-:Y:S02]  /*7dd0*/  ISETP.GT.AND P2, PT, R7, 0x20, PT ;  /* 0x000000200700780c */ /* 0x000fe40003f44270 */
[----:B---3--:R-:W-:Y:S02]  /*7de0*/  FSEL R164, R165, -INF , P3 ;  /* 0xff800000a5a47808 */ /* 0x008fe40001800000 */
[----:B------:R-:W-:Y:S01]  /*7df0*/  FMNMX.FTZ R157, R173, R8, !PT ;  /* 0x00000008ad9d7209 */ /* 0x000fe20007810000 */
[----:B------:R-:W2:Y:S01]  /*7e00*/  MUFU.TANH R177, R177 ;  /* 0x000000b100b17308 */ /* 0x000ea20000002400 */
[----:B------:R-:W-:Y:S02]  /*7e10*/  ISETP.GT.AND P3, PT, R7, 0x21, PT ;  /* 0x000000210700780c */ /* 0x000fe40003f64270 */
[----:B----4-:R-:W-:-:S02]  /*7e20*/  FSEL R165, R152, -INF , P2 ;  /* 0xff80000098a57808 */ /* 0x010fc40001000000 */
[----:B------:R-:W-:Y:S02]  /*7e30*/  FMNMX.FTZ R8, R164, R157, !PT ;  /* 0x0000009da4087209 */ /* 0x000fe40007810000 */
[----:B------:R-:W-:Y:S01]  /*7e40*/  ISETP.GT.AND P2, PT, R7, 0x28, PT ;  /* 0x000000280700780c */ /* 0x000fe20003f44270 */
[----:B------:R-:W3:Y:S01]  /*7e50*/  MUFU.TANH R180, R180 ;  /* 0x000000b400b47308 */ /* 0x000ee20000002400 */
[----:B-----5:R-:W-:Y:S01]  /*7e60*/  FSEL R157, R169, -INF , P3 ;  /* 0xff800000a99d7808 */ /* 0x020fe20001800000 */
[----:B------:R-:W-:Y:S01]  /*7e70*/  FMUL.FTZ R169, R154, UR5 ;  /* 0x000000059aa97c20 */ /* 0x000fe20008410000 */
[----:B------:R-:W-:Y:S02]  /*7e80*/  FMNMX.FTZ R8, R165, R8, !PT ;  /* 0x00000008a5087209 */ /* 0x000fe40007810000 */
[----:B-1----:R-:W-:Y:S02]  /*7e90*/  FSEL R160, R153, -INF , P2 ;  /* 0xff80000099a07808 */ /* 0x002fe40001000000 */
[----:B------:R-:W-:Y:S01]  /*7ea0*/  ISETP.GT.AND P3, PT, R7, 0x29, PT ;  /* 0x000000290700780c */ /* 0x000fe20003f64270 */
[----:B------:R-:W1:Y:S01]  /*7eb0*/  MUFU.TANH R152, R181 ;  /* 0x000000b500987308 */ /* 0x000e620000002400 */
[----:B------:R-:W-:-:S02]  /*7ec0*/  FMNMX.FTZ R153, R157, R8, !PT ;  /* 0x000000089d997209 */ /* 0x000fc40007810000 */
[C---:B------:R-:W-:Y:S02]  /*7ed0*/  ISETP.GT.AND P2, PT, R7.reuse, 0x30, PT ;  /* 0x000000300700780c */ /* 0x040fe40003f44270 */
[----:B------:R-:W-:Y:S02]  /*7ee0*/  FSEL R8, R156, -INF , P3 ;  /* 0xff8000009c087808 */ /* 0x000fe40001800000 */
[----:B------:R-:W-:Y:S01]  /*7ef0*/  FMNMX.FTZ R153, R160, R153, !PT ;  /* 0x00000099a0997209 */ /* 0x000fe20007810000 */
[----:B------:R-:W-:Y:S01]  /*7f00*/  MUFU.TANH R155, R155 ;  /* 0x0000009b009b7308 */ /* 0x000fe20000002400 */
[----:B------:R-:W-:Y:S02]  /*7f10*/  ISETP.GT.AND P3, PT, R7, 0x31, PT ;  /* 0x000000310700780c */ /* 0x000fe40003f64270 */
[----:B0-----:R-:W-:Y:S02]  /*7f20*/  FSEL R154, R176, -INF , P2 ;  /* 0xff800000b09a7808 */ /* 0x001fe40001000000 */
[----:B------:R-:W-:-:S02]  /*7f30*/  FMNMX.FTZ R153, R8, R153, !PT ;  /* 0x0000009908997209 */ /* 0x000fc40007810000 */
[----:B------:R-:W-:Y:S01]  /*7f40*/  ISETP.GT.AND P2, PT, R7, 0x38, PT ;  /* 0x000000380700780c */ /* 0x000fe20003f44270 */
[----:B------:R0:W4:Y:S01]  /*7f50*/  MUFU.TANH R176, R169 ;  /* 0x000000a900b07308 */ /* 0x0001220000002400 */
[----:B--2---:R-:W-:Y:S02]  /*7f60*/  FSEL R156, R177, -INF , P3 ;  /* 0xff800000b19c7808 */ /* 0x004fe40001800000 */
[----:B------:R-:W-:Y:S02]  /*7f70*/  FMNMX.FTZ R177, R154, R153, !PT ;  /* 0x000000999ab17209 */ /* 0x000fe40007810000 */
[----:B---3--:R-:W-:Y:S02]  /*7f80*/  FSEL R153, R180, -INF , P2 ;  /* 0xff800000b4997808 */ /* 0x008fe40001000000 */
[----:B------:R-:W-:Y:S01]  /*7f90*/  ISETP.GT.AND P3, PT, R7, 0x39, PT ;  /* 0x000000390700780c */ /* 0x000fe20003f64270 */
[----:B------:R-:W-:Y:S01]  /*7fa0*/  MUFU.TANH R181, R162 ;  /* 0x000000a200b57308 */ /* 0x000fe20000002400 */
[----:B------:R-:W-:-:S02]  /*7fb0*/  FMNMX.FTZ R180, R156, R177, !PT ;  /* 0x000000b19cb47209 */ /* 0x000fc40007810000 */
[----:B-1----:R-:W-:Y:S02]  /*7fc0*/  FSEL R152, R152, -INF , P3 ;  /* 0xff80000098987808 */ /* 0x002fe40001800000 */
[----:B------:R-:W-:-:S03]  /*7fd0*/  FMNMX.FTZ R177, R153, R180, !PT ;  /* 0x000000b499b17209 */ /* 0x000fc60007810000 */
[----:B------:R-:W-:Y:S01]  /*7fe0*/  MUFU.TANH R180, R159 ;  /* 0x0000009f00b47308 */ /* 0x000fe20000002400 */
[----:B0-----:R-:W-:-:S05]  /*7ff0*/  FMNMX.FTZ R169, R152, R177, !PT ;  /* 0x000000b198a97209 */ /* 0x001fca0007810000 */
[----:B------:R-:W0:Y:S02]  /*8000*/  SHFL.BFLY PT, R200, R169, 0x2, 0x1f ;  /* 0x0c401f00a9c87f89 */ /* 0x000e2400000e0000 */
[----:B------:R4:W1:Y:S08]  /*8010*/  MUFU.TANH R177, R158 ;  /* 0x0000009e00b17308 */ /* 0x0008700000002400 */
[----:B------:R-:W2:Y:S08]  /*8020*/  MUFU.TANH R187, R163 ;  /* 0x000000a300bb7308 */ /* 0x000eb00000002400 */
[----:B------:R3:W5:Y:S01]  /*8030*/  MUFU.TANH R199, R166 ;  /* 0x000000a600c77308 */ /* 0x0007620000002400 */
[----:B0-----:R-:W-:Y:S01]  /*8040*/  FMNMX.FTZ R203, R169, R200, !PT ;  /* 0x000000c8a9cb7209 */ /* 0x001fe20007810000 */
[----:B------:R-:W-:-:S06]  /*8050*/  VIADD R169, R7, 0x8 ;  /* 0x0000000807a97836 */ /* 0x000fcc0000000000 */
[----:B------:R0:W5:Y:S01]  /*8060*/  MUFU.TANH R200, R167 ;  /* 0x000000a700c87308 */ /* 0x0001620000002400 */
[----:B------:R-:W5:Y:S01]  /*8070*/  SHFL.BFLY PT, R206, R203, 0x1, 0x1f ;  /* 0x0c201f00cbce7f89 */ /* 0x000f6200000e0000 */
[C---:B------:R-:W-:Y:S02]  /*8080*/  ISETP.GT.AND P2, PT, R169.reuse, RZ, PT ;  /* 0x000000ffa900720c */ /* 0x040fe40003f44270 */
[C---:B------:R-:W-:Y:S02]  /*8090*/  ISETP.GT.AND P3, PT, R169.reuse, 0x1, PT ;  /* 0x00000001a900780c */ /* 0x040fe40003f64270 */
[----:B----4-:R-:W-:Y:S02]  /*80a0*/  FSEL R158, R176, -INF , P2 ;  /* 0xff800000b09e7808 */ /* 0x010fe40001000000 */
[----:B------:R-:W4:Y:S01]  /*80b0*/  MUFU.TANH R170, R170 ;  /* 0x000000aa00aa7308 */ /* 0x000f220000002400 */
[----:B------:R-:W-:Y:S02]  /*80c0*/  ISETP.GT.AND P2, PT, R169, 0x8, PT ;  /* 0x00000008a900780c */ /* 0x000fe40003f44270 */
[----:B------:R-:W-:-:S02]  /*80d0*/  FSEL R159, R155, -INF , P3 ;  /* 0xff8000009b9f7808 */ /* 0x000fc40001800000 */
[----:B------:R-:W-:Y:S02]  /*80e0*/  FMNMX.FTZ R162, R158, R11, !PT ;  /* 0x0000000b9ea27209 */ /* 0x000fe40007810000 */
[----:B------:R-:W-:Y:S01]  /*80f0*/  ISETP.GT.AND P3, PT, R169, 0x9, PT ;  /* 0x00000009a900780c */ /* 0x000fe20003f64270 */
[----:B------:R-:W4:Y:S01]  /*8100*/  MUFU.TANH R171, R171 ;  /* 0x000000ab00ab7308 */ /* 0x000f220000002400 */
[----:B-1----:R-:W-:Y:S02]  /*8110*/  FSEL R155, R177, -INF , P2 ;  /* 0xff800000b19b7808 */ /* 0x002fe40001000000 */
[----:B---3--:R-:W-:Y:S02]  /*8120*/  FMNMX.FTZ R166, R159, R162, !PT ;  /* 0x000000a29fa67209 */ /* 0x008fe40007810000 */
[----:B------:R-:W-:Y:S02]  /*8130*/  ISETP.GT.AND P2, PT, R169, 0x10, PT ;  /* 0x00000010a900780c */ /* 0x000fe40003f44270 */
[----:B------:R-:W-:Y:S01]  /*8140*/  FSEL R162, R180, -INF , P3 ;  /* 0xff800000b4a27808 */ /* 0x000fe20001800000 */
[----:B------:R-:W1:Y:S01]  /*8150*/  MUFU.TANH R174, R174 ;  /* 0x000000ae00ae7308 */ /* 0x000e620000002400 */
[----:B0-----:R-:W-:-:S02]  /*8160*/  FMNMX.FTZ R167, R155, R166, !PT ;  /* 0x000000a69ba77209 */ /* 0x001fc40007810000 */
[----:B------:R-:W-:Y:S02]  /*8170*/  ISETP.GT.AND P3, PT, R169, 0x11, PT ;  /* 0x00000011a900780c */ /* 0x000fe40003f64270 */
[----:B------:R-:W-:Y:S02]  /*8180*/  FSEL R163, R181, -INF , P2 ;  /* 0xff800000b5a37808 */ /* 0x000fe40001000000 */
[----:B------:R-:W-:Y:S01]  /*8190*/  FMNMX.FTZ R176, R162, R167, !PT ;  /* 0x000000a7a2b07209 */ /* 0x000fe20007810000 */
[----:B------:R-:W0:Y:S01]  /*81a0*/  MUFU.TANH R175, R175 ;  /* 0x000000af00af7308 */ /* 0x000e220000002400 */
[----:B------:R-:W-:Y:S02]  /*81b0*/  ISETP.GT.AND P2, PT, R169, 0x18, PT ;  /* 0x00000018a900780c */ /* 0x000fe40003f44270 */
[----:B--2---:R-:W-:Y:S02]  /*81c0*/  FSEL R166, R187, -INF , P3 ;  /* 0xff800000bba67808 */ /* 0x004fe40001800000 */
[----:B------:R-:W-:-:S02]  /*81d0*/  FMNMX.FTZ R177, R163, R176, !PT ;  /* 0x000000b0a3b17209 */ /* 0x000fc40007810000 */
[----:B------:R-:W-:Y:S01]  /*81e0*/  ISETP.GT.AND P3, PT, R169, 0x19, PT ;  /* 0x00000019a900780c */ /* 0x000fe20003f64270 */
[----:B------:R-:W2:Y:S01]  /*81f0*/  MUFU.TANH R183, R201 ;  /* 0x000000c900b77308 */ /* 0x000ea20000002400 */
[----:B-----5:R-:W-:Y:S02]  /*8200*/  FSEL R167, R199, -INF , P2 ;  /* 0xff800000c7a77808 */ /* 0x020fe40001000000 */
[----:B------:R-:W-:Y:S02]  /*8210*/  FMNMX.FTZ R176, R166, R177, !PT ;  /* 0x000000b1a6b07209 */ /* 0x000fe40007810000 */
[----:B------:R-:W-:Y:S02]  /*8220*/  ISETP.GT.AND P4, PT, R169, 0x20, PT ;  /* 0x00000020a900780c */ /* 0x000fe40003f84270 */
[----:B------:R-:W-:Y:S01]  /*8230*/  FSEL R178, R200, -INF , P3 ;  /* 0xff800000c8b27808 */ /* 0x000fe20001800000 */
[----:B------:R-:W3:Y:S01]  /*8240*/  MUFU.TANH R187, R202 ;  /* 0x000000ca00bb7308 */ /* 0x000ee20000002400 */
[----:B------:R-:W-:-:S02]  /*8250*/  FMNMX.FTZ R177, R167, R176, !PT ;  /* 0x000000b0a7b17209 */ /* 0x000fc40007810000 */
[----:B------:R-:W-:Y:S02]  /*8260*/  ISETP.GT.AND P5, PT, R169, 0x21, PT ;  /* 0x00000021a900780c */ /* 0x000fe40003fa4270 */
[----:B----4-:R-:W-:Y:S02]  /*8270*/  FSEL R179, R170, -INF , P4 ;  /* 0xff800000aab37808 */ /* 0x010fe40002000000 */
[----:B------:R-:W-:Y:S01]  /*8280*/  FMNMX.FTZ R170, R178, R177, !PT ;  /* 0x000000b1b2aa7209 */ /* 0x000fe20007810000 */
[----:B------:R-:W4:Y:S01]  /*8290*/  MUFU.TANH R199, R204 ;  /* 0x000000cc00c77308 */ /* 0x000f220000002400 */
[----:B------:R-:W-:Y:S02]  /*82a0*/  FSEL R180, R171, -INF , P5 ;  /* 0xff800000abb47808 */ /* 0x000fe40002800000 */
[----:B------:R-:W-:Y:S02]  /*82b0*/  ISETP.GT.AND P3, PT, R169, 0x28, PT ;  /* 0x00000028a900780c */ /* 0x000fe40003f64270 */
[----:B------:R-:W-:-:S02]  /*82c0*/  FMNMX.FTZ R171, R179, R170, !PT ;  /* 0x000000aab3ab7209 */ /* 0x000fc40007810000 */
[C---:B------:R-:W-:Y:S01]  /*82d0*/  ISETP.GT.AND P2, PT, R169.reuse, 0x29, PT ;  /* 0x00000029a900780c */ /* 0x040fe20003f44270 */
[----:B------:R-:W5:Y:S01]  /*82e0*/  MUFU.TANH R200, R205 ;  /* 0x000000cd00c87308 */ /* 0x000f620000002400 */
[----:B-1----:R-:W-:Y:S02]  /*82f0*/  FSEL R181, R174, -INF , P3 ;  /* 0xff800000aeb57808 */ /* 0x002fe40001800000 */
[----:B------:R-:W-:Y:S02]  /*8300*/  FMNMX.FTZ R170, R180, R171, !PT ;  /* 0x000000abb4aa7209 */ /* 0x000fe40007810000 */
[----:B------:R-:W-:Y:S02]  /*8310*/  ISETP.GT.AND P4, PT, R169, 0x30, PT ;  /* 0x00000030a900780c */ /* 0x000fe40003f84270 */
[----:B0-----:R-:W-:Y:S02]  /*8320*/  FSEL R182, R175, -INF , P2 ;  /* 0xff800000afb67808 */ /* 0x001fe40001000000 */
[----:B------:R-:W-:-:S02]  /*8330*/  FMNMX.FTZ R171, R181, R170, !PT ;  /* 0x000000aab5ab7209 */ /* 0x000fc40007810000 */
[----:B------:R-:W-:Y:S02]  /*8340*/  ISETP.GT.AND P2, PT, R169, 0x31, PT ;  /* 0x00000031a900780c */ /* 0x000fe40003f44270 */
[----:B--2---:R-:W-:Y:S02]  /*8350*/  FSEL R183, R183, -INF , P4 ;  /* 0xff800000b7b77808 */ /* 0x004fe40002000000 */
[----:B------:R-:W-:Y:S02]  /*8360*/  FMNMX.FTZ R170, R182, R171, !PT ;  /* 0x000000abb6aa7209 */ /* 0x000fe40007810000 */
[----:B------:R-:W-:Y:S02]  /*8370*/  ISETP.GT.AND P3, PT, R169, 0x38, PT ;  /* 0x00000038a900780c */ /* 0x000fe40003f64270 */
[----:B---3--:R-:W-:Y:S02]  /*8380*/  FSEL R187, R187, -INF , P2 ;  /* 0xff800000bbbb7808 */ /* 0x008fe40001000000 */
[----:B------:R-:W-:-:S02]  /*8390*/  FMNMX.FTZ R170, R183, R170, !PT ;  /* 0x000000aab7aa7209 */ /* 0x000fc40007810000 */
[----:B------:R-:W-:Y:S02]  /*83a0*/  FMNMX.FTZ R7, R203, R206, !PT ;  /* 0x000000cecb077209 */ /* 0x000fe40007810000 */
[----:B------:R-:W-:Y:S02]  /*83b0*/  ISETP.GT.AND P2, PT, R169, 0x39, PT ;  /* 0x00000039a900780c */ /* 0x000fe40003f44270 */
[----:B----4-:R-:W-:Y:S01]  /*83c0*/  FSEL R199, R199, -INF , P3 ;  /* 0xff800000c7c77808 */ /* 0x010fe20001800000 */
[----:B------:R-:W-:Y:S01]  /*83d0*/  FMUL.FTZ R203, R7, UR4 ;  /* 0x0000000407cb7c20 */ /* 0x000fe20008410000 */
[----:B------:R-:W-:Y:S02]  /*83e0*/  FMNMX.FTZ R170, R187, R170, !PT ;  /* 0x000000aabbaa7209 */ /* 0x000fe40007810000 */
[----:B------:R-:W-:Y:S02]  /*83f0*/  FSETP.NEU.FTZ.AND P5, PT, R7, -INF , PT ;  /* 0xff8000000700780b */ /* 0x000fe40003fbd000 */
[----:B-----5:R-:W-:-:S02]  /*8400*/  FSEL R200, R200, -INF , P2 ;  /* 0xff800000c8c87808 */ /* 0x020fc40001000000 */
[----:B------:R-:W-:Y:S02]  /*8410*/  FMNMX.FTZ R169, R199, R170, !PT ;  /* 0x000000aac7a97209 */ /* 0x000fe40007810000 */
[----:B------:R-:W-:Y:S02]  /*8420*/  FSEL R203, R203, RZ, P5 ;  /* 0x000000ffcbcb7208 */ /* 0x000fe40002800000 */
[----:B------:R-:W-:-:S03]  /*8430*/  FMNMX.FTZ R174, R200, R169, !PT ;  /* 0x000000a9c8ae7209 */ /* 0x000fc60007810000 */
[--C-:B------:R-:W-:Y:S01]  /*8440*/  FFMA.FTZ R169, R161, UR4, -R203.reuse ;  /* 0x00000004a1a97c23 */ /* 0x100fe200080108cb */
[--C-:B------:R-:W-:Y:S01]  /*8450*/  FFMA.FTZ R170, R173, UR4, -R203.reuse ;  /* 0x00000004adaa7c23 */ /* 0x100fe200080108cb */
[----:B------:R-:W0:Y:S01]  /*8460*/  SHFL.BFLY PT, R161, R174, 0x2, 0x1f ;  /* 0x0c401f00aea17f89 */ /* 0x000e2200000e0000 */
[--C-:B------:R-:W-:Y:S01]  /*8470*/  FFMA.FTZ R173, R164, UR4, -R203.reuse ;  /* 0x00000004a4ad7c23 */ /* 0x100fe200080108cb */
[--C-:B------:R-:W-:Y:S01]  /*8480*/  FFMA.FTZ R177, R8, UR4, -R203.reuse ;  /* 0x0000000408b17c23 */ /* 0x100fe200080108cb */
[--C-:B------:R-:W-:Y:S01]  /*8490*/  FFMA.FTZ R202, R153, UR4, -R203.reuse ;  /* 0x0000000499ca7c23 */ /* 0x100fe200080108cb */
[--C-:B------:R-:W-:Y:S01]  /*84a0*/  FFMA.FTZ R176, R154, UR4, -R203.reuse ;  /* 0x000000049ab07c23 */ /* 0x100fe200080108cb */
[--C-:B------:R-:W-:Y:S01]  /*84b0*/  FFMA.FTZ R201, R156, UR4, -R203.reuse ;  /* 0x000000049cc97c23 */ /* 0x100fe200080108cb */
[--C-:B------:R-:W-:Y:S01]  /*84c0*/  FFMA.FTZ R171, R172, UR4, -R203.reuse ;  /* 0x00000004acab7c23 */ /* 0x100fe200080108cb */
[----:B------:R-:W-:Y:S01]  /*84d0*/  FSEL R154, R7, RZ, P5 ;  /* 0x000000ff079a7208 */ /* 0x000fe20002800000 */
[--C-:B------:R-:W-:Y:S01]  /*84e0*/  FFMA.FTZ R14, R14, UR4, -R203.reuse ;  /* 0x000000040e0e7c23 */ /* 0x100fe200080108cb */
[--C-:B------:R-:W-:Y:S01]  /*84f0*/  FFMA.FTZ R21, R21, UR4, -R203.reuse ;  /* 0x0000000415157c23 */ /* 0x100fe200080108cb */
[--C-:B------:R-:W-:Y:S01]  /*8500*/  FFMA.FTZ R20, R20, UR4, -R203.reuse ;  /* 0x0000000414147c23 */ /* 0x100fe200080108cb */
[--C-:B------:R-:W-:Y:S01]  /*8510*/  FFMA.FTZ R168, R168, UR4, -R203.reuse ;  /* 0x00000004a8a87c23 */ /* 0x100fe200080108cb */
[--C-:B------:R-:W-:Y:S01]  /*8520*/  FFMA.FTZ R172, R165, UR4, -R203.reuse ;  /* 0x00000004a5ac7c23 */ /* 0x100fe200080108cb */
[----:B------:R-:W-:Y:S01]  /*8530*/  FFMA.FTZ R175, R157, UR4, -R203 ;  /* 0x000000049daf7c23 */ /* 0x000fe200080108cb */
[----:B------:R-:W-:Y:S01]  /*8540*/  FADD.FTZ R154, -R154, R13 ;  /* 0x0000000d9a9a7221 */ /* 0x000fe20000010100 */
[----:B------:R-:W-:Y:S03]  /*8550*/  MUFU.EX2 R14, R14 ;  /* 0x0000000e000e7308 */ /* 0x000fe60000000800 */
[----:B------:R-:W-:-:S05]  /*8560*/  FMUL.FTZ R154, R154, UR4 ;  /* 0x000000049a9a7c20 */ /* 0x000fca0008410000 */
[----:B------:R-:W1:Y:S01]  /*8570*/  MUFU.EX2 R213, R154 ;  /* 0x0000009a00d57308 */ /* 0x000e620000000800 */
[----:B0-----:R-:W-:Y:S01]  /*8580*/  FMNMX.FTZ R161, R174, R161, !PT ;  /* 0x000000a1aea17209 */ /* 0x001fe20007810000 */
[--C-:B------:R-:W-:Y:S01]  /*8590*/  FFMA.FTZ R174, R160, UR4, -R203.reuse ;  /* 0x00000004a0ae7c23 */ /* 0x100fe200080108cb */
[----:B------:R-:W-:-:S03]  /*85a0*/  FFMA.FTZ R203, R152, UR4, -R203 ;  /* 0x0000000498cb7c23 */ /* 0x000fc600080108cb */
[----:B------:R-:W0:Y:S02]  /*85b0*/  SHFL.BFLY PT, R164, R161, 0x1, 0x1f ;  /* 0x0c201f00a1a47f89 */ /* 0x000e2400000e0000 */
[----:B------:R-:W2:Y:S08]  /*85c0*/  MUFU.EX2 R21, R21 ;  /* 0x0000001500157308 */ /* 0x000eb00000000800 */
        /* <DEDUP_REMOVED lines=25> */
[----:B------:R-:W-:Y:S01]  /*8760*/  MUFU.EX2 R171, R171 ;  /* 0x000000ab00ab7308 */ /* 0x000fe20000000800 */
[----:B------:R-:W-:Y:S01]  /*8770*/  IADD3 R153, -R188, RZ, RZ ;  /* 0x000000ffbc997210 */ /* 0x000fe20007ffe1ff */
        /* <DEDUP_REMOVED lines=8> */
[----:B------:R-:W0:Y:S01]  /*8800*/  MUFU.EX2 R212, R156 ;  /* 0x0000009c00d47308 */ /* 0x000e220000000800 */
[--C-:B------:R-:W-:Y:S01]  /*8810*/  FFMA.FTZ R206, R155, UR4, -R152.reuse ;  /* 0x000000049bce7c23 */ /* 0x100fe20008010898 */
[--C-:B------:R-:W-:Y:S01]  /*8820*/  FFMA.FTZ R207, R162, UR4, -R152.reuse ;  /* 0x00000004a2cf7c23 */ /* 0x100fe20008010898 */
[--C-:B------:R-:W-:Y:S01]  /*8830*/  FFMA.FTZ R179, R180, UR4, -R152.reuse ;  /* 0x00000004b4b37c23 */ /* 0x100fe20008010898 */
[--C-:B------:R-:W-:Y:S01]  /*8840*/  FFMA.FTZ R208, R163, UR4, -R152.reuse ;  /* 0x00000004a3d07c23 */ /* 0x100fe20008010898 */
[--C-:B------:R-:W-:Y:S01]  /*8850*/  FFMA.FTZ R209, R166, UR4, -R152.reuse ;  /* 0x00000004a6d17c23 */ /* 0x100fe20008010898 */
[--C-:B------:R-:W-:Y:S01]  /*8860*/  FFMA.FTZ R210, R167, UR4, -R152.reuse ;  /* 0x00000004a7d27c23 */ /* 0x100fe20008010898 */
[----:B------:R-:W-:Y:S01]  /*8870*/  FFMA.FTZ R180, R181, UR4, -R152 ;  /* 0x00000004b5b47c23 */ /* 0x000fe20008010898 */
[----:B------:R-:W-:Y:S01]  /*8880*/  @!P2 IMAD R158, R15, 0x40, R18 ;  /* 0x000000400f9ea824 */ /* 0x000fe200078e0212 */
[----:B------:R-:W-:Y:S01]  /*8890*/  @!P1 PRMT R15, RZ, 0x654, R11 ;  /* 0x00000654ff0f9816 */ /* 0x000fe2000000000b */
[--C-:B------:R-:W-:Y:S01]  /*88a0*/  FFMA.FTZ R181, R182, UR4, -R152.reuse ;  /* 0x00000004b6b57c23 */ /* 0x100fe20008010898 */
[--C-:B------:R-:W-:Y:S01]  /*88b0*/  FFMA.FTZ R182, R187, UR4, -R152.reuse ;  /* 0x00000004bbb67c23 */ /* 0x100fe20008010898 */
[----:B------:R-:W-:Y:S01]  /*88c0*/  @!P2 IMAD R160, R158, 0x4, R17 ;  /* 0x000000049ea0a824 */ /* 0x000fe200078e0211 */
[----:B------:R1:W-:Y:S01]  /*88d0*/  @!P1 SYNCS.ARRIVE.TRANS64.RED.A1T0 RZ, [R15+URZ], RZ ;  /* 0x000000ff0fff99a7 */ /* 0x0003e2000810043f */
[--C-:B------:R-:W-:Y:S01]  /*88e0*/  FFMA.FTZ R200, R200, UR4, -R152.reuse ;  /* 0x00000004c8c87c23 */ /* 0x100fe20008010898 */
[--C-:B------:R-:W-:Y:S01]  /*88f0*/  FFMA.FTZ R183, R183, UR4, -R152.reuse ;  /* 0x00000004b7b77c23 */ /* 0x100fe20008010898 */
[----:B------:R-:W-:Y:S01]  /*8900*/  FFMA.FTZ R199, R199, UR4, -R152 ;  /* 0x00000004c7c77c23 */ /* 0x000fe20008010898 */
[----:B------:R-:W-:Y:S01]  /*8910*/  @!P2 STS [R160+0x38400], R213 ;  /* 0x038400d5a000a388 */ /* 0x000fe20000000800 */
[----:B------:R-:W-:Y:S01]  /*8920*/  MUFU.EX2 R205, R205 ;  /* 0x000000cd00cd7308 */ /* 0x000fe20000000800 */
[----:B------:R-:W-:Y:S01]  /*8930*/  IMAD R187, R2, 0x1000, R19 ;  /* 0x0000100002bb7824 */ /* 0x000fe200078e0213 */
[----:B--2---:R-:W-:Y:S01]  /*8940*/  F2FP.BF16.F32.PACK_AB R152, R21, R14 ;  /* 0x0000000e1598723e */ /* 0x004fe200000010ff */
[----:B0-----:R0:W-:Y:S01]  /*8950*/  @!P2 STS [R160+0x38420], R212 ;  /* 0x038420d4a000a388 */ /* 0x0011e20000000800 */
[----:B------:R-:W-:Y:S01]  /*8960*/  F2FP.BF16.F32.PACK_AB R154, R169, R20 ;  /* 0x00000014a99a723e */ /* 0x000fe200000010ff */
[----:B------:R-:W-:Y:S01]  /*8970*/  FMUL.FTZ R26, R26, R212 ;  /* 0x000000d41a1a7220 */ /* 0x000fe20000410000 */
[----:B------:R-:W-:Y:S01]  /*8980*/  F2FP.BF16.F32.PACK_AB R156, R171, R168 ;  /* 0x000000a8ab9c723e */ /* 0x000fe200000010ff */
[-C--:B------:R-:W-:Y:S01]  /*8990*/  FMUL.FTZ R27, R27, R212.reuse ;  /* 0x000000d41b1b7220 */ /* 0x080fe20000410000 */
[----:B------:R-:W2:Y:S01]  /*89a0*/  MUFU.EX2 R204, R204 ;  /* 0x000000cc00cc7308 */ /* 0x000ea20000000800 */
[----:B------:R-:W-:Y:S01]  /*89b0*/  R2UR UR6, R187 ;  /* 0x00000000bb0672ca */ /* 0x000fe200000e0000 */
        /* <DEDUP_REMOVED lines=30> */
[----:B------:R-:W2:Y:S01]  /*8ba0*/  MUFU.EX2 R173, R173 ;  /* 0x000000ad00ad7308 */ /* 0x000ea20000000800 */
[----:B---3--:R-:W-:Y:S01]  /*8bb0*/  F2FP.BF16.F32.PACK_AB R155, R207, R206 ;  /* 0x000000cecf9b723e */ /* 0x008fe200000010ff */
        /* <DEDUP_REMOVED lines=95> */
[----:B0-----:R-:W-:Y:S01]  /*91b0*/  F2FP.BF16.F32.PACK_AB R161, R179, R178 ;  /* 0x000000b2b3a1723e */ /* 0x001fe200000010ff */
[-C--:B------:R-:W-:Y:S01]  /*91c0*/  FMUL.FTZ R146, R146, R212.reuse ;  /* 0x000000d492927220 */ /* 0x080fe20000410000 */
[-C--:B------:R-:W-:Y:S01]  /*91d0*/  FMUL.FTZ R147, R147, R212.reuse ;  /* 0x000000d493937220 */ /* 0x080fe20000410000 */
[-C--:B------:R-:W-:Y:S01]  /*91e0*/  FMUL.FTZ R148, R148, R213.reuse ;  /* 0x000000d594947220 */ /* 0x080fe20000410000 */
[----:B------:R-:W-:Y:S01]  /*91f0*/  FMUL.FTZ R149, R149, R213 ;  /* 0x000000d595957220 */ /* 0x000fe20000410000 */
[-C--:B------:R-:W-:Y:S01]  /*9200*/  FMUL.FTZ R150, R150, R212.reuse ;  /* 0x000000d496967220 */ /* 0x080fe20000410000 */
[----:B------:R-:W-:Y:S01]  /*9210*/  FMUL.FTZ R151, R151, R212 ;  /* 0x000000d497977220 */ /* 0x000fe20000410000 */
[----:B------:R-:W-:Y:S01]  /*9220*/  MUFU.EX2 R176, R176 ;  /* 0x000000b000b07308 */ /* 0x000fe20000000800 */
[----:B------:R0:W-:Y:S01]  /*9230*/  STSM.16.M88.4 [R189+0x36400], R152 ;  /* 0x03640098bd007844 */ /* 0x0001e20000000200 */
[----:B-1----:R-:W-:-:S02]  /*9240*/  VIADD R15, R187, 0x80 ;  /* 0x00000080bb0f7836 */ /* 0x002fc40000000000 */
[----:B------:R-:W-:Y:S01]  /*9250*/  FFMA.FTZ R205, R212, R6, R205 ;  /* 0x00000006d4cd7223 */ /* 0x000fe200000100cd */
[----:B------:R-:W-:Y:S01]  /*9260*/  FFMA.FTZ R14, R213, R5, R14 ;  /* 0x00000005d50e7223 */ /* 0x000fe2000001000e */
[----:B------:R0:W-:Y:S01]  /*9270*/  STSM.16.M88.4 [R192], R156 ;  /* 0x0000009cc0007844 */ /* 0x0001e20000000200 */
[----:B------:R-:W-:Y:S01]  /*9280*/  ISETP.GT.AND P2, PT, R12, R9, PT ;  /* 0x000000090c00720c */ /* 0x000fe20003f44270 */
[----:B------:R-:W-:Y:S01]  /*9290*/  FADD.FTZ R205, R204, R205 ;  /* 0x000000cdcccd7221 */ /* 0x000fe20000010000 */
[----:B------:R-:W1:Y:S01]  /*92a0*/  MUFU.EX2 R201, R201 ;  /* 0x000000c900c97308 */ /* 0x000e620000000800 */
[----:B--2---:R-:W-:Y:S01]  /*92b0*/  F2FP.BF16.F32.PACK_AB R163, R181, R180 ;  /* 0x000000b4b5a3723e */ /* 0x004fe200000010ff */
[----:B------:R-:W-:Y:S01]  /*92c0*/  FADD.FTZ R21, R21, R14 ;  /* 0x0000000e15157221 */ /* 0x000fe20000010000 */
[----:B------:R-:W-:Y:S01]  /*92d0*/  FADD.FTZ R206, R206, R205 ;  /* 0x000000cdcece7221 */ /* 0x000fe20000010000 */
[----:B------:R-:W-:Y:S02]  /*92e0*/  @!P1 VIADD R10, R10, 0x38860 ;  /* 0x000388600a0a9836 */ /* 0x000fe40000000000 */
[----:B------:R0:W-:Y:S01]  /*92f0*/  STSM.16.M88.4 [R190], R160 ;  /* 0x000000a0be007844 */ /* 0x0001e20000000200 */
[----:B------:R-:W-:Y:S01]  /*9300*/  FADD.FTZ R20, R20, R21 ;  /* 0x0000001514147221 */ /* 0x000fe20000010000 */
[----:B------:R-:W-:Y:S01]  /*9310*/  MUFU.EX2 R202, R202 ;  /* 0x000000ca00ca7308 */ /* 0x000fe20000000800 */
[----:B------:R-:W-:Y:S01]  /*9320*/  FADD.FTZ R207, R207, R206 ;  /* 0x000000cecfcf7221 */ /* 0x000fe20000010000 */
[----:B------:R-:W-:Y:S01]  /*9330*/  @!P1 PRMT R10, RZ, 0x654, R10 ;  /* 0x00000654ff0a9816 */ /* 0x000fe2000000000a */
[----:B------:R-:W-:-:S02]  /*9340*/  FADD.FTZ R169, R169, R20 ;  /* 0x00000014a9a97221 */ /* 0x000fc40000010000 */
[----:B------:R-:W-:Y:S02]  /*9350*/  FADD.FTZ R208, R208, R207 ;  /* 0x000000cfd0d07221 */ /* 0x000fe40000010000 */
        /* <DEDUP_REMOVED lines=17> */
[----:B------:R-:W-:Y:S01]  /*9470*/  FADD.FTZ R174, R174, R175 ;  /* 0x000000afaeae7221 */ /* 0x000fe20000010000 */
[----:B------:R-:W-:Y:S02]  /*9480*/  MUFU.EX2 R11, R199 ;  /* 0x000000c7000b7308 */ /* 0x000fe40000000800 */
[----:B------:R-:W-:Y:S01]  /*9490*/  FADD.FTZ R180, R181, R180 ;  /* 0x000000b4b5b47221 */ /* 0x000fe20000010000 */
[----:B------:R-:W-:-:S04]  /*94a0*/  FADD.FTZ R177, R177, R174 ;  /* 0x000000aeb1b17221 */ /* 0x000fc80000010000 */
[----:B------:R-:W-:Y:S01]  /*94b0*/  FADD.FTZ R176, R176, R177 ;  /* 0x000000b1b0b07221 */ /* 0x000fe20000010000 */
[----:B------:R-:W2:Y:S01]  /*94c0*/  MUFU.EX2 R200, R200 ;  /* 0x000000c800c87308 */ /* 0x000ea20000000800 */
[----:B-1----:R-:W-:Y:S01]  /*94d0*/  F2FP.BF16.F32.PACK_AB R165, R182, R13 ;  /* 0x0000000db6a5723e */ /* 0x002fe200000010ff */
[----:B------:R-:W-:Y:S01]  /*94e0*/  FADD.FTZ R13, R13, R180 ;  /* 0x000000b40d0d7221 */ /* 0x000fe20000010000 */
[----:B------:R-:W-:-:S03]  /*94f0*/  FADD.FTZ R201, R201, R176 ;  /* 0x000000b0c9c97221 */ /* 0x000fc60000010000 */
[----:B------:R-:W-:Y:S01]  /*9500*/  FADD.FTZ R182, R182, R13 ;  /* 0x0000000db6b67221 */ /* 0x000fe20000010000 */
[----:B------:R-:W-:Y:S01]  /*9510*/  FADD.FTZ R202, R202, R201 ;  /* 0x000000c9caca7221 */ /* 0x000fe20000010000 */
[----:B------:R-:W-:-:S03]  /*9520*/  IMAD.MOV.U32 R13, RZ, RZ, R7 ;  /* 0x000000ffff0d7224 */ /* 0x000fc600078e0007 */
[----:B------:R-:W-:Y:S01]  /*9530*/  FADD.FTZ R5, R203, R202 ;  /* 0x000000cacb057221 */ /* 0x000fe20000010000 */
[----:B--2---:R-:W-:Y:S01]  /*9540*/  F2FP.BF16.F32.PACK_AB R167, R200, R11 ;  /* 0x0000000bc8a7723e */ /* 0x004fe200000010ff */
[----:B------:R-:W-:-:S04]  /*9550*/  FADD.FTZ R11, R11, R182 ;  /* 0x000000b60b0b7221 */ /* 0x000fc80000010000 */
        /* <DEDUP_REMOVED lines=15> */
[----:B------:R-:W-:Y:S01]  /*9650*/  IMAD.MOV.U32 R15, RZ, RZ, R2 ;  /* 0x000000ffff0f7224 */ /* 0x000fe200078e0002 */
[----:B------:R-:W-:Y:S02]  /*9660*/  WARPGROUP.DEPBAR.LE gsb0, 0x0 ;  /* 0x00008000000079c5 */ /* 0x000fe40000010000 */
[----:B------:R-:W-:-:S15]  /*9670*/  WARPGROUP.ARRIVE ;  /* 0x00000000000079c5 */ /* 0x000fde0000000000 */
[----:B------:R-:W-:-:S07]  /*9680*/  NOP ;  /* 0x0000000000007918 */ /* 0x000fce0000000000 */
        /* <DEDUP_REMOVED lines=17> */
[----:B-1----:R-:W-:-:S04]  /*97a0*/  VIADD R10, R12, 0xffffffff ;  /* 0xffffffff0c0a7836 */ /* 0x002fc80000000000 */
[----:B------:R-:W-:Y:S01]  /*97b0*/  IMAD.MOV.U32 R12, RZ, RZ, R10 ;  /* 0x000000ffff0c7224 */ /* 0x000fe200078e000a */
[----:B0-----:R-:W-:Y:S06]  /*97c0*/  @P2 BRA `(.L_x_6683) ;  /* 0xffffffc800a02947 */ /* 0x001fec000383ffff */
[----:B------:R-:W-:-:S07]  /*97d0*/  MOV R12, R10 ;  /* 0x0000000a000c7202 */ /* 0x000fce0000000f00 */
.L_x_6674:
[----:B------:R-:W-:-:S13]  /*97e0*/  ISETP.GE.AND P2, PT, R12, RZ, PT ;  /* 0x000000ff0c00720c */ /* 0x000fda0003f46270 */
[----:B------:R-:W-:Y:S05]  /*97f0*/  @!P2 BRA `(.L_x_6684) ;  /* 0x000000300044a947 */ /* 0x000fea0003800000 */
[----:B------:R-:W-:Y:S01]  /*9800*/  IMAD.MOV.U32 R11, RZ, RZ, R8 ;  /* 0x000000ffff0b7224 */ /* 0x000fe200078e0008 */
[----:B------:R-:W-:Y:S01]  /*9810*/  ULDC UR5, c[0x0][0xad0] ;  /* 0x0002b40000057ab9 */ /* 0x000fe20000000800 */
[----:B------:R-:W-:Y:S01]  /*9820*/  IMAD.MOV.U32 R184, RZ, RZ, R7 ;  /* 0x000000ffffb87224 */ /* 0x000fe200078e0007 */
[----:B------:R-:W-:Y:S01]  /*9830*/  ULDC UR4, c[0x0][0xa80] ;  /* 0x0002a00000047ab9 */ /* 0x000fe20000000800 */
[----:B------:R-:W-:-:S07]  /*9840*/  IMAD.MOV.U32 R13, RZ, RZ, R2 ;  /* 0x000000ffff0d7224 */ /* 0x000fce00078e0002 */
.L_x_6693:
[----:B------:R-:W-:-:S05]  /*9850*/  VIADD R2, R13, 0x1 ;  /* 0x000000010d027836 */ /* 0x000fca0000000000 */
[----:B------:R-:W-:-:S04]  /*9860*/  ISETP.NE.AND P2, PT, R2, 0x2, PT ;  /* 0x000000020200780c */ /* 0x000fc80003f45270 */
[----:B------:R-:W-:Y:S02]  /*9870*/  SEL R7, RZ, 0x1, P2 ;  /* 0x00000001ff077807 */ /* 0x000fe40001000000 */
[----:B------:R-:W-:Y:S02]  /*9880*/  SEL R2, R2, RZ, P2 ;  /* 0x000000ff02027207 */ /* 0x000fe40001000000 */
[----:B------:R-:W-:Y:S01]  /*9890*/  LOP3.LUT R16, R16, R7, RZ, 0x3c, !PT ;  /* 0x0000000710107212 */ /* 0x000fe200078e3cff */
[----:B------:R-:W-:Y:S06]  /*98a0*/  @!P0 BRA `(.L_x_6685) ;  /* 0x0000000000048947 */ /* 0x000fec0003800000 */
[----:B------:R-:W-:Y:S01]  /*98b0*/  BPT.TRAP 0x1 ;  /* 0x000000040000795c */ /* 0x000fe20000300000 */
.L_x_6685:
[----:B------:R-:W-:Y:S01]  /*98c0*/  IMAD R9, R2, 0x8, R17 ;  /* 0x0000000802097824 */ /* 0x000fe200078e0211 */
[----:B------:R-:W-:-:S04]  /*98d0*/  SHF.L.U32 R8, R16, 0x1f, RZ ;  /* 0x0000001f10087819 */ /* 0x000fc800000006ff */
[----:B------:R0:W1:Y:S01]  /*98e0*/  SYNCS.PHASECHK.TRANS64.TRYWAIT P2, [R9+URZ+0x38830], R8 ;  /* 0x03883008090075a7 */ /* 0x000062000804017f */
[----:B------:R-:W-:Y:S05]  /*98f0*/  @!P0 BRA `(.L_x_6686) ;  /* 0x0000000000048947 */ /* 0x000fea0003800000 */
[----:B------:R-:W-:Y:S01]  /*9900*/  BPT.TRAP 0x1 ;  /* 0x000000040000795c */ /* 0x000fe20000300000 */
.L_x_6686:
[----:B------:R-:W-:Y:S01]  /*9910*/  IMAD R7, R2, 0x200, R0 ;  /* 0x0000020002077824 */ /* 0x000fe200078e0200 */
[----:B-1----:R-:W-:Y:S06]  /*9920*/  @P2 BRA `(.L_x_6687) ;  /* 0x0000000000082947 */ /* 0x002fec0003800000 */
[----:B------:R-:W1:Y:S02]  /*9930*/  SYNCS.PHASECHK.TRANS64.TRYWAIT P2, [R9+URZ+0x38830], R8 ;  /* 0x03883008090075a7 */ /* 0x000e64000804017f */
[----:B-1----:R-:W-:Y:S05]  /*9940*/  @!P2 BRA `(.L_x_6688) ;  /* 0x000000bc0014a947 */ /* 0x002fea0003800000 */
.L_x_6687:
        /* <DEDUP_REMOVED lines=22> */
.L_x_6689:
[----:B------:R2:W3:Y:S01]  /*9ab0*/  SYNCS.PHASECHK.TRANS64.TRYWAIT P2, [R9+URZ+0x38850], R8 ;  /* 0x03885008090075a7 */ /* 0x0004e2000804017f */
[----:B------:R-:W-:Y:S05]  /*9ac0*/  @!P0 BRA `(.L_x_6690) ;  /* 0x0000000000048947 */ /* 0x000fea0003800000 */
[----:B------:R-:W-:Y:S01]  /*9ad0*/  BPT.TRAP 0x1 ;  /* 0x000000040000795c */ /* 0x000fe20000300000 */
.L_x_6690:
[----:B---3--:R-:W-:Y:S05]  /*9ae0*/  @P2 BRA `(.L_x_6691) ;  /* 0x0000000000082947 */ /* 0x008fea0003800000 */
[----:B------:R-:W3:Y:S02]  /*9af0*/  SYNCS.PHASECHK.TRANS64.TRYWAIT P2, [R9+URZ+0x38850], R8 ;  /* 0x03885008090075a7 */ /* 0x000ee4000804017f */
[----:B---3--:R-:W-:Y:S05]  /*9b00*/  @!P2 BRA `(.L_x_6692) ;  /* 0x000000b800b8a947 */ /* 0x008fea0003800000 */
.L_x_6691:
[----:B------:R-:W-:Y:S01]  /*9b10*/  LEA R7, R2, R3, 0xc ;  /* 0x0000000302077211 */ /* 0x000fe200078e60ff */
[----:B------:R-:W-:Y:S01]  /*9b20*/  WARPGROUP.ARRIVE ;  /* 0x00000000000079c5 */ /* 0x000fe20000000000 */
[----:B------:R-:W-:Y:S01]  /*9b30*/  UMOV UR11, 0x40000040 ;  /* 0x40000040000b7882 */ /* 0x000fe20000000000 */
[----:B------:R-:W-:Y:S01]  /*9b40*/  VIADD R10, R4, 0x2 ;  /* 0x00000002040a7836 */ /* 0x000fe20000000000 */
[C---:B------:R-:W-:Y:S01]  /*9b50*/  R2UR UR10, R7.reuse ;  /* 0x00000000070a72ca */ /* 0x040fe200000e0000 */
[C---:B0123--:R-:W-:Y:S01]  /*9b60*/  VIADD R8, R7.reuse, 0x2 ;  /* 0x0000000207087836 */ /* 0x04ffe20000000000 */
[----:B------:R-:W-:Y:S01]  /*9b70*/  UMOV UR29, 0x40000040 ;  /* 0x40000040001d7882 */ /* 0x000fe20000000000 */
[----:B------:R-:W-:Y:S01]  /*9b80*/  UMOV UR31, 0x40000040 ;  /* 0x40000040001f7882 */ /* 0x000fe20000000000 */
[----:B------:R-:W-:Y:S01]  /*9b90*/  R2UR UR28, R10 ;  /* 0x000000000a1c72ca */ /* 0x000fe200000e0000 */
[----:B------:R-:W-:Y:S01]  /*9ba0*/  VIADD R10, R4, 0x4 ;  /* 0x00000004040a7836 */ /* 0x000fe20000000000 */
[----:B------:R-:W-:Y:S01]  /*9bb0*/  R2UR UR30, R8 ;  /* 0x00000000081e72ca */ /* 0x000fe200000e0000 */
[C---:B------:R-:W-:Y:S01]  /*9bc0*/  VIADD R8, R7.reuse, 0x4 ;  /* 0x0000000407087836 */ /* 0x040fe20000000000 */
[----:B------:R-:W0:Y:S01]  /*9bd0*/  S2R R14, SR_TID.X ;  /* 0x00000000000e7919 */ /* 0x000e220000002100 */
[----:B------:R-:W-:Y:S01]  /*9be0*/  VIADD R21, R4, 0x800 ;  /* 0x0000080004157836 */ /* 0x000fe20000000000 */
[----:B------:R-:W-:Y:S01]  /*9bf0*/  UMOV UR7, 0x40000040 ;  /* 0x4000004000077882 */ /* 0x000fe20000000000 */
[----:B------:R-:W-:-:S02]  /*9c00*/  VIADD R15, R7, 0x800 ;  /* 0x00000800070f7836 */ /* 0x000fc40000000000 */
[----:B------:R-:W-:Y:S01]  /*9c10*/  HGMMA.64x64x16.F32.BF16 R152, gdesc[UR8], R152, gsb0 ;  /* 0x00e00000089879f0 */ /* 0x000fe20008001898 */
[----:B------:R-:W-:-:S05]  /*9c20*/  IMAD R207, R2, 0x1000, R19 ;  /* 0x0000100002cf7824 */ /* 0x000fca00078e0213 */
[----:B------:R-:W-:Y:S02]  /*9c30*/  R2UR UR6, R207 ;  /* 0x00000000cf0672ca */ /* 0x000fe400000e0000 */
[----:B0-----:R-:W-:Y:S01]  /*9c40*/  SHF.R.U32.HI R14, RZ, 0x7, R14 ;  /* 0x00000007ff0e7819 */ /* 0x001fe2000001160e */
        /* <DEDUP_REMOVED lines=340> */
[----:B------:R-:W-:-:S06]  /*b190*/  FMUL.FTZ R183, R183, UR5 ;  /* 0x00000005b7b77c20 */ /* 0x000fcc0008410000 */
        /* <DEDUP_REMOVED lines=17> */
[----:B-1----:R-:W-:Y:S01]  /*b2b0*/  FMNMX.FTZ R7, R161, R158, !PT ;  /* 0x0000009ea1077209 */ /* 0x002fe20007810000 */
[----:B------:R-:W-:-:S06]  /*b2c0*/  FMUL.FTZ R158, R162, UR5 ;  /* 0x00000005a29e7c20 */ /* 0x000fcc0008410000 */
[----:B------:R-:W1:Y:S01]  /*b2d0*/  MUFU.TANH R177, R177 ;  /* 0x000000b100b17308 */ /* 0x000e620000002400 */
[----:B--2---:R-:W-:-:S07]  /*b2e0*/  FMNMX.FTZ R162, R164, R7, !PT ;  /* 0x00000007a4a27209 */ /* 0x004fce0007810000 */
[----:B------:R-:W2:Y:S01]  /*b2f0*/  MUFU.TANH R185, R185 ;  /* 0x000000b900b97308 */ /* 0x000ea20000002400 */
[----:B0-----:R-:W-:Y:S01]  /*b300*/  FMNMX.FTZ R168, R165, R162, !PT ;  /* 0x000000a2a5a87209 */ /* 0x001fe20007810000 */
[----:B------:R-:W-:Y:S01]  /*b310*/  FMUL.FTZ R162, R163, UR5 ;  /* 0x00000005a3a27c20 */ /* 0x000fe20008410000 */
[----:B------:R-:W-:Y:S01]  /*b320*/  FMUL.FTZ R163, R166, UR5 ;  /* 0x00000005a6a37c20 */ /* 0x000fe20008410000 */
[----:B------:R-:W-:Y:S01]  /*b330*/  FMUL.FTZ R166, R167, UR5 ;  /* 0x00000005a7a67c20 */ /* 0x000fe20008410000 */
[----:B------:R-:W-:-:S03]  /*b340*/  FMUL.FTZ R167, R170, UR5 ;  /* 0x00000005aaa77c20 */ /* 0x000fc60008410000 */
        /* <DEDUP_REMOVED lines=22> */
[----:B--2---:R-:W-:Y:S02]  /*b4b0*/  FMNMX.FTZ R169, R163, R168, !PT ;  /* 0x000000a8a3a97209 */ /* 0x004fe40007810000 */
[----:B-1----:R-:W-:-:S05]  /*b4c0*/  FMNMX.FTZ R7, R170, R171, !PT ;  /* 0x000000abaa077209 */ /* 0x002fca0007810000 */
[----:B------:R-:W1:Y:S01]  /*b4d0*/  MUFU.TANH R181, R181 ;  /* 0x000000b500b57308 */ /* 0x000e620000002400 */
[C---:B------:R-:W-:Y:S01]  /*b4e0*/  FADD.FTZ R170, -R7.reuse, R184 ;  /* 0x000000b807aa7221 */ /* 0x040fe20000010100 */
[----:B------:R-:W-:-:S03]  /*b4f0*/  FMUL.FTZ R204, R7, UR4 ;  /* 0x0000000407cc7c20 */ /* 0x000fc60008410000 */
[----:B------:R-:W-:Y:S01]  /*b500*/  FMUL.FTZ R168, R170, UR4 ;  /* 0x00000004aaa87c20 */ /* 0x000fe20008410000 */
[----:B---3--:R-:W-:Y:S01]  /*b510*/  FMNMX.FTZ R170, R166, R169, !PT ;  /* 0x000000a9a6aa7209 */ /* 0x008fe20007810000 */
[--C-:B------:R-:W-:Y:S01]  /*b520*/  FFMA.FTZ R173, R8, UR4, -R204.reuse ;  /* 0x0000000408ad7c23 */ /* 0x100fe200080108cc */
[----:B------:R-:W2:Y:S01]  /*b530*/  MUFU.TANH R186, R186 ;  /* 0x000000ba00ba7308 */ /* 0x000ea20000002400 */
[--C-:B------:R-:W-:Y:S01]  /*b540*/  FFMA.FTZ R172, R153, UR4, -R204.reuse ;  /* 0x0000000499ac7c23 */ /* 0x100fe200080108cc */
[----:B0-----:R-:W-:Y:S01]  /*b550*/  FMNMX.FTZ R170, R167, R170, !PT ;  /* 0x000000aaa7aa7209 */ /* 0x001fe20007810000 */
        /* <DEDUP_REMOVED lines=10> */
[--C-:B------:R-:W-:Y:S01]  /*b600*/  FFMA.FTZ R200, R164, UR4, -R204.reuse ;  /* 0x00000004a4c87c23 */ /* 0x100fe200080108cc */
[--C-:B------:R-:W-:Y:S01]  /*b610*/  FFMA.FTZ R201, R165, UR4, -R204.reuse ;  /* 0x00000004a5c97c23 */ /* 0x100fe200080108cc */
[----:B------:R-:W-:Y:S01]  /*b620*/  FFMA.FTZ R180, R180, UR4, -R204 ;  /* 0x00000004b4b47c23 */ /* 0x000fe200080108cc */
[----:B------:R-:W1:Y:S01]  /*b630*/  MUFU.TANH R178, R178 ;  /* 0x000000b200b27308 */ /* 0x000e620000002400 */
[----:B--2---:R-:W-:-:S07]  /*b640*/  FMNMX.FTZ R170, R186, R169, !PT ;  /* 0x000000a9baaa7209 */ /* 0x004fce0007810000 */
[----:B------:R-:W2:Y:S01]  /*b650*/  MUFU.TANH R179, R179 ;  /* 0x000000b300b37308 */ /* 0x000ea20000002400 */
[----:B0-----:R-:W-:-:S07]  /*b660*/  FMNMX.FTZ R169, R187, R170, !PT ;  /* 0x000000aabba97209 */ /* 0x001fce0007810000 */
[----:B------:R-:W0:Y:S01]  /*b670*/  MUFU.TANH R182, R182 ;  /* 0x000000b600b67308 */ /* 0x000e220000002400 */
[----:B-1----:R-:W-:Y:S01]  /*b680*/  FMNMX.FTZ R8, R178, R169, !PT ;  /* 0x000000a9b2087209 */ /* 0x002fe20007810000 */
[----:B------:R-:W-:Y:S01]  /*b690*/  FFMA.FTZ R169, R152, UR4, -R204 ;  /* 0x0000000498a97c23 */ /* 0x000fe200080108cc */
[C---:B------:R-:W-:Y:S02]  /*b6a0*/  @!P1 IADD3 R152, R9.reuse, 0x38840, RZ ;  /* 0x0003884009989810 */ /* 0x040fe40007ffe0ff */
[----:B------:R-:W-:Y:S02]  /*b6b0*/  @!P1 IADD3 R9, R9, 0x38860, RZ ;  /* 0x0003886009099810 */ /* 0x000fe40007ffe0ff */
[----:B------:R-:W-:Y:S01]  /*b6c0*/  @!P1 PRMT R152, RZ, 0x654, R152 ;  /* 0x00000654ff989816 */ /* 0x000fe20000000098 */
[----:B------:R-:W1:Y:S01]  /*b6d0*/  MUFU.TANH R183, R183 ;  /* 0x000000b700b77308 */ /* 0x000e620000002400 */
[----:B--2---:R-:W-:Y:S02]  /*b6e0*/  FMNMX.FTZ R171, R179, R8, !PT ;  /* 0x00000008b3ab7209 */ /* 0x004fe40007810000 */
[----:B------:R2:W-:Y:S01]  /*b6f0*/  @!P1 SYNCS.ARRIVE.TRANS64.RED.A1T0 RZ, [R152+URZ], RZ ;  /* 0x000000ff98ff99a7 */ /* 0x0005e2000810043f */
[----:B------:R-:W-:-:S04]  /*b700*/  @!P1 PRMT R9, RZ, 0x654, R9 ;  /* 0x00000654ff099816 */ /* 0x000fc80000000009 */
[----:B------:R-:W3:Y:S01]  /*b710*/  MUFU.EX2 R168, R168 ;  /* 0x000000a800a87308 */ /* 0x000ee20000000800 */
[----:B0-----:R-:W-:Y:S01]  /*b720*/  FMNMX.FTZ R8, R182, R171, !PT ;  /* 0x000000abb6087209 */ /* 0x001fe20007810000 */
[----:B------:R-:W-:-:S06]  /*b730*/  FFMA.FTZ R171, R154, UR4, -R204 ;  /* 0x000000049aab7c23 */ /* 0x000fcc00080108cc */
[----:B------:R0:W-:Y:S01]  /*b740*/  MUFU.EX2 R170, R173 ;  /* 0x000000ad00aa7308 */ /* 0x0001e20000000800 */
[----:B-1----:R-:W-:-:S05]  /*b750*/  FMNMX.FTZ R8, R183, R8, !PT ;  /* 0x00000008b7087209 */ /* 0x002fca0007810000 */
[----:B------:R-:W1:Y:S02]  /*b760*/  SHFL.BFLY PT, R153, R8, 0x2, 0x1f ;  /* 0x0c401f0008997f89 */ /* 0x000e6400000e0000 */
[----:B------:R-:W2:Y:S01]  /*b770*/  MUFU.EX2 R21, R21 ;  /* 0x0000001500157308 */ /* 0x000ea20000000800 */
[----:B0-----:R-:W-:Y:S01]  /*b780*/  FFMA.FTZ R173, R156, UR4, -R204 ;  /* 0x000000049cad7c23 */ /* 0x001fe200080108cc */
[-C--:B---3--:R-:W-:Y:S01]  /*b790*/  FMUL.FTZ R24, R24, R168.reuse ;  /* 0x000000a818187220 */ /* 0x088fe20000410000 */
        /* <DEDUP_REMOVED lines=47> */
[----:B------:R-:W-:Y:S01]  /*ba90*/  FMUL.FTZ R100, R100, R168 ;  /* 0x000000a864647220 */ /* 0x000fe20000410000 */
[----:B0-----:R-:W-:Y:S01]  /*baa0*/  FMNMX.FTZ R8, R153, R8, !PT ;  /* 0x0000000899087209 */ /* 0x001fe20007810000 */
[----:B------:R-:W-:-:S02]  /*bab0*/  IMAD.MOV R153, RZ, RZ, -R188 ;  /* 0x000000ffff997224 */ /* 0x000fc400078e0abc */
[-C--:B------:R-:W-:Y:S01]  /*bac0*/  FMUL.FTZ R101, R101, R168.reuse ;  /* 0x000000a865657220 */ /* 0x080fe20000410000 */
        /* <DEDUP_REMOVED lines=13> */
[----:B------:R-:W0:Y:S01]  /*bba0*/  MUFU.EX2 R11, R11 ;  /* 0x0000000b000b7308 */ /* 0x000e220000000800 */
[--C-:B------:R-:W-:Y:S01]  /*bbb0*/  FFMA.FTZ R203, R162, UR4, -R155.reuse ;  /* 0x00000004a2cb7c23 */ /* 0x100fe2000801089b */
[----:B------:R-:W-:Y:S01]  /*bbc0*/  FFMA.FTZ R204, R163, UR4, -R155 ;  /* 0x00000004a3cc7c23 */ /* 0x000fe2000801089b */
[----:B------:R-:W-:-:S02]  /*bbd0*/  @!P2 IMAD R154, R13, 0x40, R18 ;  /* 0x000000400d9aa824 */ /* 0x000fc400078e0212 */
[--C-:B------:R-:W-:Y:S01]  /*bbe0*/  FFMA.FTZ R205, R166, UR4, -R155.reuse ;  /* 0x00000004a6cd7c23 */ /* 0x100fe2000801089b */
[--C-:B------:R-:W-:Y:S01]  /*bbf0*/  FFMA.FTZ R206, R167, UR4, -R155.reuse ;  /* 0x00000004a7ce7c23 */ /* 0x100fe2000801089b */
[----:B------:R-:W-:Y:S01]  /*bc00*/  FFMA.FTZ R181, R181, UR4, -R155 ;  /* 0x00000004b5b57c23 */ /* 0x000fe2000801089b */
[----:B------:R-:W-:Y:S02]  /*bc10*/  @!P2 IMAD R154, R154, 0x4, R17 ;  /* 0x000000049a9aa824 */ /* 0x000fe400078e0211 */
[--C-:B------:R-:W-:Y:S01]  /*bc20*/  FFMA.FTZ R186, R186, UR4, -R155.reuse ;  /* 0x00000004baba7c23 */ /* 0x100fe2000801089b */
        /* <DEDUP_REMOVED lines=8> */
[-C--:B0-----:R-:W-:Y:S01]  /*bcb0*/  FMUL.FTZ R26, R26, R11.reuse ;  /* 0x0000000b1a1a7220 */ /* 0x081fe20000410000 */
[----:B------:R0:W-:Y:S01]  /*bcc0*/  @!P2 STS [R154+0x38420], R11 ;  /* 0x0384200b9a00a388 */ /* 0x0001e20000000800 */
        /* <DEDUP_REMOVED lines=8> */
[----:B------:R-:W-:Y:S01]  /*bd50*/  FMUL.FTZ R42, R42, R11 ;  /* 0x0000000b2a2a7220 */ /* 0x000fe20000410000 */
[----:B0-----:R-:W-:Y:S01]  /*bd60*/  F2FP.BF16.F32.PACK_AB R154, R172, R169 ;  /* 0x000000a9ac9a723e */ /* 0x001fe200000010ff */
        /* <DEDUP_REMOVED lines=56> */
[----:B------:R-:W-:Y:S01]  /*c0f0*/  FMUL.FTZ R121, R121, R168 ;  /* 0x000000a879797220 */ /* 0x000fe20000410000 */
[-C--:B------:R-:W-:Y:S01]  /*c100*/  FMUL.FTZ R122, R122, R11.reuse ;  /* 0x0000000b7a7a7220 */ /* 0x080fe20000410000 */
[----:B------:R-:W-:Y:S01]  /*c110*/  MUFU.EX2 R199, R199 ;  /* 0x000000c700c77308 */ /* 0x000fe20000000800 */
[----:B0-----:R-:W-:Y:S01]  /*c120*/  F2FP.BF16.F32.PACK_AB R159, R205, R204 ;  /* 0x000000cccd9f723e */ /* 0x001fe200000010ff */
        /* <DEDUP_REMOVED lines=36> */
[----:B------:R-:W-:-:S02]  /*c370*/  VIADD R183, R207, 0x80 ;  /* 0x00000080cfb77836 */ /* 0x000fc40000000000 */
[----:B------:R-:W-:Y:S01]  /*c380*/  FFMA.FTZ R6, R11, R6, R10 ;  /* 0x000000060b067223 */ /* 0x000fe2000001000a */
[----:B------:R-:W2:Y:S01]  /*c390*/  MUFU.EX2 R187, R187 ;  /* 0x000000bb00bb7308 */ /* 0x000ea20000000800 */
[----:B-1----:R-:W-:Y:S01]  /*c3a0*/  F2FP.BF16.F32.PACK_AB R161, R181, R206 ;  /* 0x000000ceb5a1723e */ /* 0x002fe200000010ff */
[----:B------:R0:W-:Y:S01]  /*c3b0*/  STSM.16.M88.4 [R192], R156 ;  /* 0x0000009cc0007844 */ /* 0x0001e20000000200 */
[----:B------:R-:W-:Y:S01]  /*c3c0*/  FFMA.FTZ R5, R168, R5, R21 ;  /* 0x00000005a8057223 */ /* 0x000fe20000010015 */
[----:B------:R-:W-:Y:S01]  /*c3d0*/  FADD.FTZ R185, R185, R6 ;  /* 0x00000006b9b97221 */ /* 0x000fe20000010000 */
[----:B------:R-:W-:Y:S01]  /*c3e0*/  ISETP.GT.AND P2, PT, R12, RZ, PT ;  /* 0x000000ff0c00720c */ /* 0x000fe20003f44270 */
[----:B------:R-:W-:Y:S02]  /*c3f0*/  IMAD.MOV.U32 R11, RZ, RZ, R8 ;  /* 0x000000ffff0b7224 */ /* 0x000fe400078e0008 */
[----:B------:R-:W-:Y:S01]  /*c400*/  FADD.FTZ R170, R170, R5 ;  /* 0x00000005aaaa7221 */ /* 0x000fe20000010000 */
[----:B------:R-:W-:Y:S01]  /*c410*/  MUFU.EX2 R201, R201 ;  /* 0x000000c900c97308 */ /* 0x000fe20000000800 */
[----:B------:R-:W-:-:S02]  /*c420*/  FADD.FTZ R14, R14, R185 ;  /* 0x000000b90e0e7221 */ /* 0x000fc40000010000 */
[----:B------:R-:W-:Y:S02]  /*c430*/  FADD.FTZ R169, R169, R170 ;  /* 0x000000aaa9a97221 */ /* 0x000fe40000010000 */
[----:B------:R-:W-:Y:S02]  /*c440*/  FADD.FTZ R15, R15, R14 ;  /* 0x0000000e0f0f7221 */ /* 0x000fe40000010000 */
[----:B------:R-:W-:Y:S01]  /*c450*/  FADD.FTZ R172, R172, R169 ;  /* 0x000000a9acac7221 */ /* 0x000fe20000010000 */
[----:B------:R-:W1:Y:S01]  /*c460*/  MUFU.EX2 R202, R202 ;  /* 0x000000ca00ca7308 */ /* 0x000e620000000800 */
        /* <DEDUP_REMOVED lines=24> */
[----:B------:R-:W-:-:S03]  /*c5f0*/  IMAD.MOV.U32 R184, RZ, RZ, R7 ;  /* 0x000000ffffb87224 */ /* 0x000fc600078e0007 */
[----:B------:R-:W-:Y:S02]  /*c600*/  FADD.FTZ R201, R201, R200 ;  /* 0x000000c8c9c97221 */ /* 0x000fe40000010000 */
[----:B------:R-:W-:Y:S02]  /*c610*/  MUFU.EX2 R13, R13 ;  /* 0x0000000d000d7308 */ /* 0x000fe40000000800 */
[----:B------:R-:W-:-:S04]  /*c620*/  FADD.FTZ R202, R202, R201 ;  /* 0x000000c9caca7221 */ /* 0x000fc80000010000 */
[----:B------:R-:W-:Y:S02]  /*c630*/  FADD.FTZ R5, R177, R202 ;  /* 0x000000cab1057221 */ /* 0x000fe40000010000 */
[----:B------:R-:W2:Y:S01]  /*c640*/  MUFU.EX2 R182, R182 ;  /* 0x000000b600b67308 */ /* 0x000ea20000000800 */
[----:B-1----:R-:W-:Y:S01]  /*c650*/  F2FP.BF16.F32.PACK_AB R165, R179, R178 ;  /* 0x000000b2b3a5723e */ /* 0x002fe200000010ff */
[----:B------:R-:W-:Y:S01]  /*c660*/  FADD.FTZ R178, R178, R187 ;  /* 0x000000bbb2b27221 */ /* 0x000fe20000010000 */
[----:B------:R-:W-:-:S03]  /*c670*/  FADD.FTZ R5, R180, R5 ;  /* 0x00000005b4057221 */ /* 0x000fc60000010000 */
[----:B------:R-:W-:Y:S01]  /*c680*/  FADD.FTZ R178, R179, R178 ;  /* 0x000000b2b3b27221 */ /* 0x000fe20000010000 */
[----:B--2---:R-:W-:-:S03]  /*c690*/  F2FP.BF16.F32.PACK_AB R167, R182, R13 ;  /* 0x0000000db6a7723e */ /* 0x004fc600000010ff */
[----:B------:R-:W-:Y:S02]  /*c6a0*/  FADD.FTZ R13, R13, R178 ;  /* 0x000000b20d0d7221 */ /* 0x000fe40000010000 */
[----:B------:R0:W-:Y:S01]  /*c6b0*/  STSM.16.M88.4 [R191], R164 ;  /* 0x000000a4bf007844 */ /* 0x0001e20000000200 */
[----:B------:R-:W-:Y:S01]  /*c6c0*/  WARPGROUP.ARRIVE ;  /* 0x00000000000079c5 */ /* 0x000fe20000000000 */
[----:B------:R-:W-:Y:S01]  /*c6d0*/  FADD.FTZ R6, R182, R13 ;  /* 0x0000000db6067221 */ /* 0x000fe20000010000 */
[----:B------:R-:W-:-:S04]  /*c6e0*/  IMAD.MOV.U32 R13, RZ, RZ, R2 ;  /* 0x000000ffff0d7224 */ /* 0x000fc800078e0002 */
        /* <DEDUP_REMOVED lines=34> */
.L_x_6684:
[----:B------:R-:W0:Y:S01]  /*c910*/  SHFL.BFLY PT, R0, R5, 0x2, 0x1f ;  /* 0x0c401f0005007f89 */ /* 0x000e2200000e0000 */
[----:B------:R-:W-:-:S03]  /*c920*/  UIADD3 UR36, UR36, 0x1, URZ ;  /* 0x0000000124247890 */ /* 0x000fc6000fffe03f */
[----:B------:R-:W1:Y:S01]  /*c930*/  SHFL.BFLY PT, R9, R6, 0x2, 0x1f ;  /* 0x0c401f0006097f89 */ /* 0x000e6200000e0000 */
[----:B------:R-:W-:Y:S08]  /*c940*/  BAR.ARV 0x8, 0xa0 ;  /* 0x0202800000007b1d */ /* 0x000ff00000002000 */
[----:B------:R-:W-:Y:S01]  /*c950*/  BAR.SYNC.DEFER_BLOCKING 0xf, 0x100 ;  /* 0x03c4000000007b1d */ /* 0x000fe20000010000 */
[----:B0-----:R-:W-:Y:S01]  /*c960*/  FADD.FTZ R0, R0, R5 ;  /* 0x0000000500007221 */ /* 0x001fe20000010000 */
[----:B-1----:R-:W-:-:S04]  /*c970*/  FADD.FTZ R9, R9, R6 ;  /* 0x0000000609097221 */ /* 0x002fc80000010000 */
[----:B------:R-:W0:Y:S01]  /*c980*/  SHFL.BFLY PT, R3, R0, 0x1, 0x1f ;  /* 0x0c201f0000037f89 */ /* 0x000e2200000e0000 */
[----:B------:R-:W-:-:S03]  /*c990*/  IMAD.MOV.U32 R6, RZ, RZ, RZ ;  /* 0x000000ffff067224 */ /* 0x000fc600078e00ff */
[----:B------:R-:W1:Y:S01]  /*c9a0*/  SHFL.BFLY PT, R4, R9, 0x1, 0x1f ;  /* 0x0c201f0009047f89 */ /* 0x000e6200000e0000 */
[----:B0-----:R-:W-:Y:S01]  /*c9b0*/  FADD.FTZ R11, R0, R3 ;  /* 0x00000003000b7221 */ /* 0x001fe20000010000 */
[----:B------:R-:W-:Y:S01]  /*c9c0*/  IADD3 R3, -R188, RZ, RZ ;  /* 0x000000ffbc037210 */ /* 0x000fe20007ffe1ff */
[----:B------:R-:W-:Y:S02]  /*c9d0*/  IMAD.MOV.U32 R0, RZ, RZ, -0x800000 ;  /* 0xff800000ff007424 */ /* 0x000fe400078e00ff */
[----:B-1----:R-:W-:Y:S01]  /*c9e0*/  FADD.FTZ R20, R9, R4 ;  /* 0x0000000409147221 */ /* 0x002fe20000010000 */
[----:B------:R-:W-:Y:S01]  /*c9f0*/  FSETP.NE.FTZ.AND P2, PT, R11, RZ, PT ;  /* 0x000000ff0b00720b */ /* 0x000fe20003f55000 */
[----:B------:R-:W-:Y:S01]  /*ca00*/  VIADD R4, R2, 0x1 ;  /* 0x0000000102047836 */ /* 0x000fe20000000000 */
[----:B------:R-:W-:Y:S01]  /*ca10*/  ISETP.NE.AND P0, PT, R22, R3, PT ;  /* 0x000000031600720c */ /* 0x000fe20003f05270 */
[----:B------:R-:W-:Y:S01]  /*ca20*/  IMAD.MOV.U32 R3, RZ, RZ, RZ ;  /* 0x000000ffff037224 */ /* 0x000fe200078e00ff */
[----:B------:R-:W-:-:S02]  /*ca30*/  FSETP.NE.FTZ.AND P3, PT, R20, RZ, PT ;  /* 0x000000ff1400720b */ /* 0x000fc40003f75000 */
[----:B------:R-:W-:-:S04]  /*ca40*/  ISETP.NE.AND P1, PT, R4, 0x2, PT ;  /* 0x000000020400780c */ /* 0x000fc80003f25270 */
[----:B------:R-:W-:-:S03]  /*ca50*/  SEL R5, RZ, 0x1, P1 ;  /* 0x00000001ff057807 */ /* 0x000fc60000800000 */
[----:B------:R-:W0:Y:S01]  /*ca60*/  @P2 MUFU.RCP R3, R11 ;  /* 0x0000000b00032308 */ /* 0x000e220000001000 */
[----:B------:R-:W-:Y:S01]  /*ca70*/  LOP3.LUT R16, R16, R5, RZ, 0x3c, !PT ;  /* 0x0000000510107212 */ /* 0x000fe200078e3cff */
[----:B------:R-:W-:-:S04]  /*ca80*/  @!P0 IMAD R2, R2, 0x40, R18 ;  /* 0x0000004002028824 */ /* 0x000fc800078e0212 */
[----:B------:R-:W-:Y:S02]  /*ca90*/  @!P0 IMAD R2, R2, 0x4, R17 ;  /* 0x0000000402028824 */ /* 0x000fe400078e0211 */
[----:B------:R-:W1:Y:S08]  /*caa0*/  @P3 MUFU.RCP R6, R20 ;  /* 0x0000001400063308 */ /* 0x000e700000001000 */
[----:B------:R-:W2:Y:S01]  /*cab0*/  @P2 MUFU.LG2 R17, R11 ;  /* 0x0000000b00112308 */ /* 0x000ea20000000c00 */
[----:B0-----:R-:W-:Y:S01]  /*cac0*/  @!P0 STS [R2+0x38400], R3 ;  /* 0x0384000302008388 */ /* 0x001fe20000000800 */
[----:B------:R-:W-:Y:S01]  /*cad0*/  FMUL.FTZ R171, R28, R3 ;  /* 0x000000031cab7220 */ /* 0x000fe20000410000 */
[----:B------:R-:W-:-:S02]  /*cae0*/  IMAD.U32 R28, RZ, RZ, UR4 ;  /* 0x00000004ff1c7e24 */ /* 0x000fc4000f8e00ff */
[-C--:B------:R-:W-:Y:S01]  /*caf0*/  FMUL.FTZ R172, R24, R3.reuse ;  /* 0x0000000318ac7220 */ /* 0x080fe20000410000 */
[-C--:B------:R-:W-:Y:S01]  /*cb00*/  FMUL.FTZ R170, R25, R3.reuse ;  /* 0x0000000319aa7220 */ /* 0x080fe20000410000 */
[-C--:B------:R-:W-:Y:S01]  /*cb10*/  FMUL.FTZ R24, R29, R3.reuse ;  /* 0x000000031d187220 */ /* 0x080fe20000410000 */
[----:B------:R-:W-:Y:S01]  /*cb20*/  @P3 FMUL.FTZ R28, R28, 0.69314718246459960938 ;  /* 0x3f3172181c1c3820 */ /* 0x000fe20000410000 */
        /* <DEDUP_REMOVED lines=11> */
[----:B-1----:R-:W-:Y:S01]  /*cbe0*/  MOV R2, UR4 ;  /* 0x0000000400027c02 */ /* 0x002fe20008000f00 */
[-C--:B------:R-:W-:Y:S01]  /*cbf0*/  FMUL.FTZ R154, R48, R3.reuse ;  /* 0x00000003309a7220 */ /* 0x080fe20000410000 */
[-C--:B------:R-:W-:Y:S01]  /*cc00*/  FMUL.FTZ R49, R49, R3.reuse ;  /* 0x0000000331317220 */ /* 0x080fe20000410000 */
[-C--:B------:R-:W-:Y:S01]  /*cc10*/  FMUL.FTZ R14, R52, R3.reuse ;  /* 0x00000003340e7220 */ /* 0x080fe20000410000 */
[-C--:B------:R-:W-:Y:S01]  /*cc20*/  FMUL.FTZ R53, R53, R3.reuse ;  /* 0x0000000335357220 */ /* 0x080fe20000410000 */
[----:B------:R-:W-:Y:S01]  /*cc30*/  @P2 FMUL.FTZ R2, R2, 0.69314718246459960938 ;  /* 0x3f31721802022820 */ /* 0x000fe20000410000 */
        /* <DEDUP_REMOVED lines=119> */
.L_x_6660:
        /* <DEDUP_REMOVED lines=19> */
[----:B------:R-:W-:Y:S01]  /*d4e0*/  USHF.L.U64.HI UR9, UR38, 0x2, UR39 ;  /* 0x0000000226097899 */ /* 0x000fe20008010227 */
[----:B------:R-:W-:Y:S01]  /*d4f0*/  F2FP.BF16.F32.PACK_AB R13, R51, R13 ;  /* 0x0000000d330d723e */ /* 0x000fe200000010ff */
[----:B------:R-:W-:Y:S01]  /*d500*/  UIADD3 UR4, UP1, UR8, UR6, URZ ;  /* 0x0000000608047290 */ /* 0x000fe2000ff3e03f */
[----:B------:R-:W-:Y:S01]  /*d510*/  F2FP.BF16.F32.PACK_AB R14, R53, R14 ;  /* 0x0000000e350e723e */ /* 0x000fe200000010ff */
[----:B------:R-:W-:Y:S01]  /*d520*/  ULDC.64 UR10, c[0x0][0x208] ;  /* 0x00008200000a7ab9 */ /* 0x000fe20000000a00 */
[----:B------:R-:W-:Y:S01]  /*d530*/  F2FP.BF16.F32.PACK_AB R15, R55, R15 ;  /* 0x0000000f370f723e */ /* 0x000fe200000010ff */
[----:B------:R-:W-:Y:S01]  /*d540*/  UIADD3.X UR6, UR9, UR7, URZ, UP1, !UPT ;  /* 0x0000000709067290 */ /* 0x000fe20008ffe43f */
        /* <DEDUP_REMOVED lines=8> */
[----:B------:R-:W-:Y:S02]  /*d5d0*/  MOV R20, R17 ;  /* 0x0000001100147202 */ /* 0x000fe40000000f00 */
[----:B0-----:R-:W-:Y:S02]  /*d5e0*/  MOV R21, R4 ;  /* 0x0000000400157202 */ /* 0x001fe40000000f00 */
[----:B------:R-:W-:Y:S02]  /*d5f0*/  F2FP.BF16.F32.PACK_AB R73, R75, R74 ;  /* 0x0000004a4b49723e */ /* 0x000fe400000010ff */
[----:B------:R-:W-:Y:S01]  /*d600*/  F2FP.BF16.F32.PACK_AB R80, R81, R80 ;  /* 0x000000505150723e */ /* 0x000fe200000010ff */
[----:B------:R-:W-:Y:S01]  /*d610*/  IMAD.WIDE R6, R197, 0x2, R20 ;  /* 0x00000002c5067825 */ /* 0x000fe200078e0214 */
[----:B------:R-:W-:-:S02]  /*d620*/  F2FP.BF16.F32.PACK_AB R74, R77, R76 ;  /* 0x0000004c4d4a723e */ /* 0x000fc400000010ff */
[----:B------:R-:W-:Y:S02]  /*d630*/  F2FP.BF16.F32.PACK_AB R75, R79, R78 ;  /* 0x0000004e4f4b723e */ /* 0x000fe400000010ff */
[C---:B------:R-:W-:Y:S02]  /*d640*/  IADD3 R173, P1, R6.reuse, 0x20, RZ ;  /* 0x0000002006ad7810 */ /* 0x040fe40007f3e0ff */
[C---:B------:R-:W-:Y:S02]  /*d650*/  IADD3 R181, P6, R6.reuse, 0x2020, RZ ;  /* 0x0000202006b57810 */ /* 0x040fe40007fde0ff */
[----:B------:R-:W-:Y:S01]  /*d660*/  LOP3.LUT R4, R173, 0x380, RZ, 0xc0, !PT ;  /* 0x00000380ad047812 */ /* 0x000fe200078ec0ff */
[--C-:B------:R-:W-:Y:S01]  /*d670*/  IMAD.X R29, RZ, RZ, R7.reuse, P1 ;  /* 0x000000ffff1d7224 */ /* 0x100fe200008e0607 */
[----:B------:R-:W-:Y:S01]  /*d680*/  IADD3 R175, P0, R6, 0x40, RZ ;  /* 0x0000004006af7810 */ /* 0x000fe20007f1e0ff */
[----:B------:R-:W-:Y:S01]  /*d690*/  IMAD.X R45, RZ, RZ, R7, P6 ;  /* 0x000000ffff2d7224 */ /* 0x000fe200030e0607 */
[----:B------:R-:W-:-:S02]  /*d6a0*/  SHF.R.U64 R4, R4, 0x3, RZ ;  /* 0x0000000304047819 */ /* 0x000fc400000012ff */
[----:B------:R-:W-:Y:S01]  /*d6b0*/  LOP3.LUT R25, R6, 0x380, RZ, 0xc0, !PT ;  /* 0x0000038006197812 */ /* 0x000fe200078ec0ff */
[--C-:B------:R-:W-:Y:S01]  /*d6c0*/  IMAD.X R33, RZ, RZ, R7.reuse, P0 ;  /* 0x000000ffff217224 */ /* 0x100fe200000e0607 */
[----:B------:R-:W-:Y:S02]  /*d6d0*/  LOP3.LUT R28, R4, R173, RZ, 0x3c, !PT ;  /* 0x000000ad041c7212 */ /* 0x000fe400078e3cff */
[----:B------:R-:W-:Y:S02]  /*d6e0*/  LOP3.LUT R4, R181, 0x380, RZ, 0xc0, !PT ;  /* 0x00000380b5047812 */ /* 0x000fe400078ec0ff */
[C---:B------:R-:W-:Y:S02]  /*d6f0*/  IADD3 R179, P3, R6.reuse, 0x2000, RZ ;  /* 0x0000200006b37810 */ /* 0x040fe40007f7e0ff */
[C---:B------:R-:W-:Y:S02]  /*d700*/  IADD3 R183, P5, R6.reuse, 0x2040, RZ ;  /* 0x0000204006b77810 */ /* 0x040fe40007fbe0ff */
        /* <DEDUP_REMOVED lines=8> */
[----:B------:R-:W-:-:S02]  /*d790*/  SHF.R.U64 R4, R4, 0x3, RZ ;  /* 0x0000000304047819 */ /* 0x000fc400000012ff */
[C---:B------:R-:W-:Y:S02]  /*d7a0*/  IADD3 R203, P0, R6.reuse, 0x4020, RZ ;  /* 0x0000402006cb7810 */ /* 0x040fe40007f1e0ff */
[----:B------:R-:W-:Y:S02]  /*d7b0*/  IADD3.X R37, RZ, R7, RZ, P4, !PT ;  /* 0x00000007ff257210 */ /* 0x000fe400027fe4ff */
        /* <DEDUP_REMOVED lines=11> */
[----:B------:R-:W-:Y:S01]  /*d870*/  IMAD.X R127, RZ, RZ, R7, P2 ;  /* 0x000000ffff7f7224 */ /* 0x000fe200010e0607 */
[----:B------:R-:W-:-:S02]  /*d880*/  LOP3.LUT R44, R4, R181, RZ, 0x3c, !PT ;  /* 0x000000b5042c7212 */ /* 0x000fc400078e3cff */
[----:B------:R-:W-:Y:S02]  /*d890*/  LOP3.LUT R4, R203, 0x380, RZ, 0xc0, !PT ;  /* 0x00000380cb047812 */ /* 0x000fe400078ec0ff */
[-C--:B------:R-:W-:Y:S02]  /*d8a0*/  IADD3.X R107, RZ, R7.reuse, RZ, P0, !PT ;  /* 0x00000007ff6b7210 */ /* 0x080fe400007fe4ff */
[-C--:B------:R-:W-:Y:S02]  /*d8b0*/  IADD3.X R25, RZ, R7.reuse, RZ, P1, !PT ;  /* 0x00000007ff197210 */ /* 0x080fe40000ffe4ff */
[----:B------:R-:W-:Y:S02]  /*d8c0*/  LOP3.LUT R32, R175, 0x380, RZ, 0xc0, !PT ;  /* 0x00000380af207812 */ /* 0x000fe400078ec0ff */
[----:B------:R-:W-:Y:S02]  /*d8d0*/  MOV R173, R6 ;  /* 0x0000000600ad7202 */ /* 0x000fe40000000f00 */
[----:B------:R-:W-:-:S02]  /*d8e0*/  LOP3.LUT R36, R177, 0x380, RZ, 0xc0, !PT ;  /* 0x00000380b1247812 */ /* 0x000fc400078ec0ff */
[----:B------:R-:W-:Y:S02]  /*d8f0*/  SHF.R.U64 R4, R4, 0x3, RZ ;  /* 0x0000000304047819 */ /* 0x000fe400000012ff */
[----:B------:R-:W-:Y:S02]  /*d900*/  LOP3.LUT R7, R126, 0x380, RZ, 0xc0, !PT ;  /* 0x000003807e077812 */ /* 0x000fe400078ec0ff */
[----:B------:R-:W-:Y:S02]  /*d910*/  LOP3.LUT R40, R179, 0x380, RZ, 0xc0, !PT ;  /* 0x00000380b3287812 */ /* 0x000fe400078ec0ff */
[----:B------:R-:W-:Y:S02]  /*d920*/  LOP3.LUT R27, R8, 0x380, RZ, 0xc0, !PT ;  /* 0x00000380081b7812 */ /* 0x000fe400078ec0ff */
[----:B------:R-:W-:Y:S02]  /*d930*/  SHF.R.U64 R32, R32, 0x3, RZ ;  /* 0x0000000320207819 */ /* 0x000fe400000012ff */
[----:B------:R-:W-:-:S02]  /*d940*/  LOP3.LUT R94, R183, 0x380, RZ, 0xc0, !PT ;  /* 0x00000380b75e7812 */ /* 0x000fc400078ec0ff */
[----:B------:R-:W-:Y:S02]  /*d950*/  F2FP.BF16.F32.PACK_AB R6, R24, R171 ;  /* 0x000000ab1806723e */ /* 0x000fe400000010ff */
[----:B------:R-:W-:Y:S02]  /*d960*/  SHF.R.U64 R36, R36, 0x3, RZ ;  /* 0x0000000324247819 */ /* 0x000fe400000012ff */
[----:B------:R-:W-:Y:S02]  /*d970*/  LOP3.LUT R98, R199, 0x380, RZ, 0xc0, !PT ;  /* 0x00000380c7627812 */ /* 0x000fe400078ec0ff */
[----:B------:R-:W-:Y:S02]  /*d980*/  LOP3.LUT R106, R4, R203, RZ, 0x3c, !PT ;  /* 0x000000cb046a7212 */ /* 0x000fe400078e3cff */
[----:B------:R-:W-:Y:S02]  /*d990*/  SHF.R.U64 R171, R7, 0x3, RZ ;  /* 0x0000000307ab7819 */ /* 0x000fe400000012ff */
[----:B------:R-:W-:-:S02]  /*d9a0*/  SHF.R.U64 R40, R40, 0x3, RZ ;  /* 0x0000000328287819 */ /* 0x000fc400000012ff */
[----:B------:R-:W-:Y:S02]  /*d9b0*/  LOP3.LUT R102, R201, 0x380, RZ, 0xc0, !PT ;  /* 0x00000380c9667812 */ /* 0x000fe400078ec0ff */
[----:B------:R-:W-:Y:S02]  /*d9c0*/  F2FP.BF16.F32.PACK_AB R4, R170, R172 ;  /* 0x000000acaa04723e */ /* 0x000fe400000010ff */
[----:B------:R-:W-:Y:S02]  /*d9d0*/  SHF.R.U64 R27, R27, 0x3, RZ ;  /* 0x000000031b1b7819 */ /* 0x000fe400000012ff */
[----:B------:R-:W-:Y:S01]  /*d9e0*/  F2FP.BF16.F32.PACK_AB R7, R31, R30 ;  /* 0x0000001e1f07723e */ /* 0x000fe200000010ff */
[----:B------:R-:W-:Y:S01]  /*d9f0*/  BAR.SYNC.DEFER_BLOCKING 0x1, 0x100 ;  /* 0x0044000000007b1d */ /* 0x000fe20000010000 */
[----:B------:R-:W-:Y:S02]  /*da00*/  LOP3.LUT R32, R32, R175, RZ, 0x3c, !PT ;  /* 0x000000af20207212 */ /* 0x000fe400078e3cff */
[----:B------:R-:W-:-:S02]  /*da10*/  SHF.R.U64 R94, R94, 0x3, RZ ;  /* 0x000000035e5e7819 */ /* 0x000fc400000012ff */
[----:B------:R-:W-:Y:S02]  /*da20*/  LOP3.LUT R110, R205, 0x380, RZ, 0xc0, !PT ;  /* 0x00000380cd6e7812 */ /* 0x000fe400078ec0ff */
[----:B------:R-:W-:Y:S02]  /*da30*/  LOP3.LUT R36, R36, R177, RZ, 0x3c, !PT ;  /* 0x000000b124247212 */ /* 0x000fe400078e3cff */
[----:B------:R-:W-:Y:S02]  /*da40*/  SHF.R.U64 R98, R98, 0x3, RZ ;  /* 0x0000000362627819 */ /* 0x000fe400000012ff */
[----:B------:R-:W-:Y:S02]  /*da50*/  LOP3.LUT R114, R207, 0x380, RZ, 0xc0, !PT ;  /* 0x00000380cf727812 */ /* 0x000fe400078ec0ff */
[----:B------:R-:W-:Y:S02]  /*da60*/  LOP3.LUT R40, R40, R179, RZ, 0x3c, !PT ;  /* 0x000000b328287212 */ /* 0x000fe400078e3cff */
[----:B------:R-:W-:-:S02]  /*da70*/  SHF.R.U64 R102, R102, 0x3, RZ ;  /* 0x0000000366667819 */ /* 0x000fc400000012ff */
[----:B------:R-:W-:Y:S02]  /*da80*/  LOP3.LUT R118, R209, 0x380, RZ, 0xc0, !PT ;  /* 0x00000380d1767812 */ /* 0x000fe400078ec0ff */
[----:B------:R-:W-:Y:S02]  /*da90*/  LOP3.LUT R122, R27, R8, RZ, 0x3c, !PT ;  /* 0x000000081b7a7212 */ /* 0x000fe400078e3cff */
[----:B------:R-:W-:Y:S02]  /*daa0*/  MOV R29, R28 ;  /* 0x0000001c001d7202 */ /* 0x000fe40000000f00 */
[----:B------:R-:W-:Y:S01]  /*dab0*/  F2FP.BF16.F32.PACK_AB R8, R166, R169 ;  /* 0x000000a9a608723e */ /* 0x000fe200000010ff */
[----:B------:R0:W-:Y:S01]  /*dac0*/  STSM.16.M88.4 [R173], R4 ;  /* 0x00000004ad007844 */ /* 0x0001e20000000200 */
[----:B------:R-:W-:Y:S02]  /*dad0*/  LOP3.LUT R94, R94, R183, RZ, 0x3c, !PT ;  /* 0x000000b75e5e7212 */ /* 0x000fe400078e3cff */
[----:B------:R-:W-:Y:S01]  /*dae0*/  SHF.R.U64 R110, R110, 0x3, RZ ;  /* 0x000000036e6e7819 */ /* 0x000fe200000012ff */
[----:B------:R-:W-:Y:S01]  /*daf0*/  STSM.16.M88.4 [R29], R8 ;  /* 0x000000081d007844 */ /* 0x000fe20000000200 */
[----:B------:R-:W-:-:S02]  /*db00*/  MOV R32, R32 ;  /* 0x0000002000207202 */ /* 0x000fc40000000f00 */
[----:B------:R-:W-:Y:S02]  /*db10*/  LOP3.LUT R98, R98, R199, RZ, 0x3c, !PT ;  /* 0x000000c762627212 */ /* 0x000fe400078e3cff */
[----:B------:R-:W-:Y:S02]  /*db20*/  SHF.R.U64 R114, R114, 0x3, RZ ;  /* 0x0000000372727819 */ /* 0x000fe400000012ff */
[----:B------:R-:W-:Y:S02]  /*db30*/  LOP3.LUT R175, R168, 0x380, RZ, 0xc0, !PT ;  /* 0x00000380a8af7812 */ /* 0x000fe400078ec0ff */
[----:B------:R-:W-:Y:S02]  /*db40*/  MOV R36, R36 ;  /* 0x0000002400247202 */ /* 0x000fe40000000f00 */
[----:B------:R-:W-:Y:S02]  /*db50*/  LOP3.LUT R102, R102, R201, RZ, 0x3c, !PT ;  /* 0x000000c966667212 */ /* 0x000fe400078e3cff */
[----:B0-----:R-:W-:-:S02]  /*db60*/  F2FP.BF16.F32.PACK_AB R4, R156, R165 ;  /* 0x000000a59c04723e */ /* 0x001fc400000010ff */
[----:B------:R-:W-:Y:S02]  /*db70*/  F2FP.BF16.F32.PACK_AB R5, R43, R42 ;  /* 0x0000002a2b05723e */ /* 0x000fe400000010ff */
[----:B------:R-:W-:Y:S02]  /*db80*/  F2FP.BF16.F32.PACK_AB R6, R12, R158 ;  /* 0x0000009e0c06723e */ /* 0x000fe400000010ff */
[----:B------:R-:W-:Y:S02]  /*db90*/  F2FP.BF16.F32.PACK_AB R7, R47, R46 ;  /* 0x0000002e2f07723e */ /* 0x000fe400000010ff */
[----:B------:R-:W-:Y:S02]  /*dba0*/  F2FP.BF16.F32.PACK_AB R12, R49, R154 ;  /* 0x0000009a310c723e */ /* 0x000fe400000010ff */
[----:B------:R-:W-:Y:S01]  /*dbb0*/  SHF.R.U64 R118, R118, 0x3, RZ ;  /* 0x0000000376767819 */ /* 0x000fe200000012ff */
[----:B------:R0:W-:Y:S01]  /*dbc0*/  STSM.16.M88.4 [R32], R4 ;  /* 0x0000000420007844 */ /* 0x0001e20000000200 */
[----:B------:R-:W-:-:S02]  /*dbd0*/  MOV R40, R40 ;  /* 0x0000002800287202 */ /* 0x000fc40000000f00 */
[----:B------:R-:W-:Y:S01]  /*dbe0*/  MOV R44, R44 ;  /* 0x0000002c002c7202 */ /* 0x000fe20000000f00 */
[----:B------:R1:W-:Y:S01]  /*dbf0*/  STSM.16.M88.4 [R36], R12 ;  /* 0x0000000c24007844 */ /* 0x0003e20000000200 */
[----:B------:R-:W-:Y:S02]  /*dc00*/  LOP3.LUT R110, R110, R205, RZ, 0x3c, !PT ;  /* 0x000000cd6e6e7212 */ /* 0x000fe400078e3cff */
[----:B------:R-:W-:Y:S01]  /*dc10*/  MOV R94, R94 ;  /* 0x0000005e005e7202 */ /* 0x000fe20000000f00 */
[----:B------:R-:W-:Y:S01]  /*dc20*/  STSM.16.M88.4 [R40], R56 ;  /* 0x0000003828007844 */ /* 0x000fe20000000200 */
[----:B------:R-:W-:Y:S02]  /*dc30*/  F2FP.BF16.F32.PACK_AB R81, R83, R82 ;  /* 0x000000525351723e */ /* 0x000fe400000010ff */
[----:B------:R-:W-:Y:S01]  /*dc40*/  F2FP.BF16.F32.PACK_AB R88, R89, R88 ;  /* 0x000000585958723e */ /* 0x000fe200000010ff */
[----:B------:R-:W-:Y:S01]  /*dc50*/  STSM.16.M88.4 [R44], R64 ;  /* 0x000000402c007844 */ /* 0x000fe20000000200 */
[----:B------:R-:W-:-:S02]  /*dc60*/  LOP3.LUT R114, R114, R207, RZ, 0x3c, !PT ;  /* 0x000000cf72727212 */ /* 0x000fc400078e3cff */
[----:B------:R-:W-:Y:S01]  /*dc70*/  SHF.R.U64 R175, R175, 0x3, RZ ;  /* 0x00000003afaf7819 */ /* 0x000fe200000012ff */
[----:B------:R-:W-:Y:S01]  /*dc80*/  STSM.16.M88.4 [R94], R72 ;  /* 0x000000485e007844 */ /* 0x000fe20000000200 */
[----:B------:R-:W-:Y:S01]  /*dc90*/  MOV R28, R98 ;  /* 0x00000062001c7202 */ /* 0x000fe20000000f00 */
[----:B0-----:R-:W-:Y:S01]  /*dca0*/  IMAD.U32 R4, RZ, RZ, UR4 ;  /* 0x00000004ff047e24 */ /* 0x001fe2000f8e00ff */
[----:B------:R-:W-:Y:S01]  /*dcb0*/  F2FP.BF16.F32.PACK_AB R82, R85, R84 ;  /* 0x000000545552723e */ /* 0x000fe200000010ff */
[----:B------:R-:W-:Y:S01]  /*dcc0*/  IMAD.U32 R5, RZ, RZ, UR6 ;  /* 0x00000006ff057e24 */ /* 0x000fe2000f8e00ff */
[----:B------:R-:W-:Y:S01]  /*dcd0*/  F2FP.BF16.F32.PACK_AB R83, R87, R86 ;  /* 0x000000565753723e */ /* 0x000fe200000010ff */
[----:B------:R-:W-:Y:S01]  /*dce0*/  ULDC.64 UR6, c[0x0][0xce0] ;  /* 0x0003380000067ab9 */ /* 0x000fe20000000a00 */
[----:B------:R-:W-:Y:S02]  /*dcf0*/  F2FP.BF16.F32.PACK_AB R89, R91, R90 ;  /* 0x0000005a5b59723e */ /* 0x000fe400000010ff */
[----:B------:R-:W-:Y:S01]  /*dd00*/  LOP3.LUT R118, R118, R209, RZ, 0x3c, !PT ;  /* 0x000000d176767212 */ /* 0x000fe200078e3cff */
[----:B------:R-:W-:Y:S01]  /*dd10*/  STSM.16.M88.4 [R28], R80 ;  /* 0x000000501c007844 */ /* 0x000fe20000000200 */
[----:B------:R-:W-:-:S02]  /*dd20*/  MOV R102, R102 ;  /* 0x0000006600667202 */ /* 0x000fc40000000f00 */
        /* <DEDUP_REMOVED lines=15> */
[----:B------:R-:W-:Y:S02]  /*de20*/  LOP3.LUT R24, R175, R168, RZ, 0x3c, !PT ;  /* 0x000000a8af187212 */ /* 0x000fe400078e3cff */
[----:B------:R-:W-:Y:S01]  /*de30*/  MOV R114, R114 ;  /* 0x0000007200727202 */ /* 0x000fe20000000f00 */
[----:B------:R-:W-:Y:S01]  /*de40*/  STSM.16.M88.4 [R110], R104 ;  /* 0x000000686e007844 */ /* 0x000fe20000000200 */
[----:B------:R-:W-:Y:S02]  /*de50*/  F2FP.BF16.F32.PACK_AB R156, R113, R112 ;  /* 0x00000070719c723e */ /* 0x000fe400000010ff */
        /* <DEDUP_REMOVED lines=17> */
[----:B------:R-:W-:Y:S01]  /*df70*/  F2FP.BF16.F32.PACK_AB R144, R145, R144 ;  /* 0x000000909190723e */ /* 0x000fe200000010ff */
[----:B------:R-:W-:Y:S01]  /*df80*/  STSM.16.M88.4 [R122], R128 ;  /* 0x000000807a007844 */ /* 0x000fe20000000200 */
[----:B------:R-:W-:Y:S02]  /*df90*/  MOV R126, R126 ;  /* 0x0000007e007e7202 */ /* 0x000fe40000000f00 */
[----:B------:R-:W-:Y:S02]  /*dfa0*/  F2FP.BF16.F32.PACK_AB R138, R141, R140 ;  /* 0x0000008c8d8a723e */ /* 0x000fe400000010ff */
[----:B------:R-:W-:Y:S02]  /*dfb0*/  F2FP.BF16.F32.PACK_AB R139, R143, R142 ;  /* 0x0000008e8f8b723e */ /* 0x000fe400000010ff */
[----:B------:R-:W-:-:S02]  /*dfc0*/  F2FP.BF16.F32.PACK_AB R145, R147, R146 ;  /* 0x000000929391723e */ /* 0x000fc400000010ff */
[----:B------:R-:W-:Y:S01]  /*dfd0*/  MOV R24, R24 ;  /* 0x0000001800187202 */ /* 0x000fe20000000f00 */
[----:B------:R-:W-:Y:S01]  /*dfe0*/  STSM.16.M88.4 [R126], R136 ;  /* 0x000000887e007844 */ /* 0x000fe20000000200 */
[----:B------:R-:W-:Y:S02]  /*dff0*/  F2FP.BF16.F32.PACK_AB R146, R149, R148 ;  /* 0x000000949592723e */ /* 0x000fe400000010ff */
[----:B------:R-:W-:Y:S02]  /*e000*/  F2FP.BF16.F32.PACK_AB R147, R151, R150 ;  /* 0x000000969793723e */ /* 0x000fe400000010ff */
[----:B------:R-:W-:-:S03]  /*e010*/  PLOP3.LUT P0, PT, PT, PT, UP0, 0x80, 0x0 ;  /* 0x000000000000781c */ /* 0x000fc60003f0f008 */
[----:B------:R0:W-:Y:S01]  /*e020*/  STSM.16.M88.4 [R24], R144 ;  /* 0x0000009018007844 */ /* 0x0001e20000000200 */
[----:B------:R-:W-:Y:S09]  /*e030*/  BAR.SYNC.DEFER_BLOCKING 0x1, 0x100 ;  /* 0x0044000000007b1d */ /* 0x000ff20000010000 */
[----:B------:R-:W2:Y:S01]  /*e040*/  @P0 LDG.E R6, desc[UR10][R4.64] ;  /* 0x0000000a04060981 */ /* 0x000ea2000c1e1900 */
[----:B------:R-:W-:Y:S01]  /*e050*/  UISETP.NE.U32.AND UP1, UPT, UR6, URZ, UPT ;  /* 0x0000003f0600728c */ /* 0x000fe2000bf25070 */
[----:B------:R-:W3:Y:S01]  /*e060*/  LDC R76, c[0x0][0xb88] ;  /* 0x0002e200ff4c7b82 */ /* 0x000ee20000000800 */
[----:B------:R-:W-:-:S02]  /*e070*/  IMAD R7, R194, 0x40, R23 ;  /* 0x00000040c2077824 */ /* 0x000fc400078e0217 */
[----:B------:R-:W-:Y:S02]  /*e080*/  UISETP.NE.AND.EX UP1, UPT, UR7, URZ, UPT, UP1 ;  /* 0x0000003f0700728c */ /* 0x000fe4000bf25310 */
[----:B------:R-:W-:-:S04]  /*e090*/  IMAD.WIDE R20, R7, 0x2, R20 ;  /* 0x0000000207147825 */ /* 0x000fc800078e0214 */
[----:B------:R-:W-:Y:S02]  /*e0a0*/  PLOP3.LUT P6, PT, PT, PT, UP1, 0x80, 0x0 ;  /* 0x000000000000781c */ /* 0x000fe40003fcf018 */
[C---:B------:R-:W-:Y:S02]  /*e0b0*/  IADD3 R9, P2, R20.reuse, 0x1000, RZ ;  /* 0x0000100014097810 */ /* 0x040fe40007f5e0ff */
[C---:B------:R-:W-:Y:S01]  /*e0c0*/  IADD3 R25, P1, R20.reuse, 0x2000, RZ ;  /* 0x0000200014197810 */ /* 0x040fe20007f3e0ff */
[----:B------:R-:W-:Y:S01]  /*e0d0*/  @UP1 UIADD3 UR6, UP2, UR8, UR6, URZ ;  /* 0x0000000608061290 */ /* 0x000fe2000ff5e03f */
[----:B------:R-:W-:Y:S02]  /*e0e0*/  P2R R10, PR, RZ, 0x4 ;  /* 0x00000004ff0a7803 */ /* 0x000fe40000000000 */
[C---:B-1----:R-:W-:Y:S01]  /*e0f0*/  IADD3 R13, P2, R20.reuse, 0x3000, RZ ;  /* 0x00003000140d7810 */ /* 0x042fe20007f5e0ff */
[----:B------:R-:W-:Y:S01]  /*e100*/  @UP1 UIADD3.X UR7, UR9, UR7, URZ, UP2, !UPT ;  /* 0x0000000709071290 */ /* 0x000fe200097fe43f */
[C---:B------:R-:W-:Y:S01]  /*e110*/  IADD3 R33, P3, R20.reuse, 0x4000, RZ ;  /* 0x0000400014217810 */ /* 0x040fe20007f7e0ff */
[----:B------:R-:W-:Y:S01]  /*e120*/  IMAD.U32 R14, RZ, RZ, UR6 ;  /* 0x00000006ff0e7e24 */ /* 0x000fe2000f8e00ff */
[----:B------:R-:W-:-:S02]  /*e130*/  IADD3 R29, P4, R20, 0x5000, RZ ;  /* 0x00005000141d7810 */ /* 0x000fc40007f9e0ff */
[----:B------:R-:W-:Y:S01]  /*e140*/  IADD3 R41, P5, R20, 0x6000, RZ ;  /* 0x0000600014297810 */ /* 0x000fe20007fbe0ff */
[----:B------:R-:W-:Y:S01]  /*e150*/  IMAD.U32 R15, RZ, RZ, UR7 ;  /* 0x00000007ff0f7e24 */ /* 0x000fe2000f8e00ff */
[----:B------:R-:W-:Y:S02]  /*e160*/  LOP3.LUT R8, R9, 0x380, RZ, 0xc0, !PT ;  /* 0x0000038009087812 */ /* 0x000fe400078ec0ff */
[----:B0-----:R-:W-:Y:S02]  /*e170*/  LOP3.LUT R24, R25, 0x380, RZ, 0xc0, !PT ;  /* 0x0000038019187812 */ /* 0x001fe400078ec0ff */
[----:B------:R-:W-:Y:S01]  /*e180*/  LOP3.LUT R12, R13, 0x380, RZ, 0xc0, !PT ;  /* 0x000003800d0c7812 */ /* 0x000fe200078ec0ff */
[----:B------:R-:W-:Y:S01]  /*e190*/  UMOV UR4, URZ ;  /* 0x0000003f00047c82 */ /* 0x000fe20008000000 */
[----:B------:R-:W-:Y:S01]  /*e1a0*/  LOP3.LUT R32, R33, 0x380, RZ, 0xc0, !PT ;  /* 0x0000038021207812 */ /* 0x000fe200078ec0ff */
[----:B---3--:R0:W5:Y:S01]  /*e1b0*/  @P6 LDG.E R76, desc[UR10][R14.64] ;  /* 0x0000000a0e4c6981 */ /* 0x008162000c1e1900 */
        /* <DEDUP_REMOVED lines=14> */
[----:B--2---:R-:W-:Y:S01]  /*e2a0*/  @P0 R2UR UR4, R6 ;  /* 0x00000000060402ca */ /* 0x004fe200000e0000 */
[----:B0-----:R-:W-:-:S14]  /*e2b0*/  @P6 BRA `(.L_x_6696) ;  /* 0x0000000000146947 */ /* 0x001fdc0003800000 */
[----:B------:R-:W-:Y:S05]  /*e2c0*/  @!P0 BRA `(.L_x_6696) ;  /* 0x0000000000108947 */ /* 0x000fea0003800000 */
[----:B------:R-:W-:Y:S02]  /*e2d0*/  ULDC.64 UR6, c[0x0][0x208] ;  /* 0x0000820000067ab9 */ /* 0x000fe40000000a00 */
[----:B------:R-:W2:Y:S04]  /*e2e0*/  LDG.E R7, desc[UR6][R4.64] ;  /* 0x0000000604077981 */ /* 0x000ea8000c1e1900 */
[----:B-----5:R-:W2:Y:S02]  /*e2f0*/  LDG.E R76, desc[UR6][R4.64+0x4] ;  /* 0x00000406044c7981 */ /* 0x020ea4000c1e1900 */
[----:B--2---:R-:W-:-:S07]  /*e300*/  IADD3 R76, -R7, R76, RZ ;  /* 0x0000004c074c7210 */ /* 0x004fce0007ffe1ff */
.L_x_6696:
        /* <DEDUP_REMOVED lines=23> */
[--C-:B------:R-:W-:Y:S01]  /*e480*/  IMAD.X R37, RZ, RZ, R21.reuse, P0 ;  /* 0x000000ffff257224 */ /* 0x100fe200000e0615 */
[----:B0-----:R-:W-:Y:S02]  /*e490*/  ISETP.NE.AND P6, PT, R4, RZ, PT ;  /* 0x000000ff0400720c */ /* 0x001fe40003fc5270 */
[----:B------:R-:W-:Y:S01]  /*e4a0*/  LOP3.LUT R44, R44, R45, RZ, 0x3c, !PT ;  /* 0x0000002d2c2c7212 */ /* 0x000fe200078e3cff */
[----:B------:R-:W-:Y:S01]  /*e4b0*/  IMAD.X R45, RZ, RZ, R21, P1 ;  /* 0x000000ffff2d7224 */ /* 0x000fe200008e0615 */
[----:B------:R-:W-:Y:S02]  /*e4c0*/  IADD3.X R41, RZ, R21, RZ, P5, !PT ;  /* 0x00000015ff297210 */ /* 0x000fe40002ffe4ff */
[----:B------:R-:W-:-:S02]  /*e4d0*/  IADD3 R57, P2, R20, 0xa000, RZ ;  /* 0x0000a00014397810 */ /* 0x000fc40007f5e0ff */
[C---:B------:R-:W-:Y:S02]  /*e4e0*/  IADD3 R49, P3, R20.reuse, 0xb000, RZ ;  /* 0x0000b00014317810 */ /* 0x040fe40007f7e0ff */
[C---:B------:R-:W-:Y:S02]  /*e4f0*/  IADD3 R65, P4, R20.reuse, 0xc000, RZ ;  /* 0x0000c00014417810 */ /* 0x040fe40007f9e0ff */
[C---:B------:R-:W-:Y:S02]  /*e500*/  IADD3 R61, P5, R20.reuse, 0xd000, RZ ;  /* 0x0000d000143d7810 */ /* 0x040fe40007fbe0ff */
[C---:B------:R-:W-:Y:S02]  /*e510*/  IADD3 R73, P0, R20.reuse, 0xe000, RZ ;  /* 0x0000e00014497810 */ /* 0x040fe40007f1e0ff */
[----:B------:R-:W-:Y:S02]  /*e520*/  IADD3 R5, P1, R20, 0xf000, RZ ;  /* 0x0000f00014057810 */ /* 0x000fe40007f3e0ff */
[----:B------:R-:W-:-:S02]  /*e530*/  LOP3.LUT R56, R57, 0x380, RZ, 0xc0, !PT ;  /* 0x0000038039387812 */ /* 0x000fc400078ec0ff */
[----:B------:R-:W-:Y:S01]  /*e540*/  LOP3.LUT R48, R49, 0x380, RZ, 0xc0, !PT ;  /* 0x0000038031307812 */ /* 0x000fe200078ec0ff */
[----:B------:R-:W-:Y:S01]  /*e550*/  IMAD.X R69, RZ, RZ, R21, P1 ;  /* 0x000000ffff457224 */ /* 0x000fe200008e0615 */
[----:B------:R-:W-:Y:S02]  /*e560*/  LOP3.LUT R64, R65, 0x380, RZ, 0xc0, !PT ;  /* 0x0000038041407812 */ /* 0x000fe400078ec0ff */
        /* <DEDUP_REMOVED lines=10> */
[----:B------:R-:W-:Y:S02]  /*e610*/  SHF.R.U64 R4, R4, 0x3, RZ ;  /* 0x0000000304047819 */ /* 0x000fe400000012ff */
[----:B------:R-:W-:Y:S01]  /*e620*/  LOP3.LUT R56, R56, R57, RZ, 0x3c, !PT ;  /* 0x0000003938387212 */ /* 0x000fe200078e3cff */
[--C-:B------:R-:W-:Y:S01]  /*e630*/  IMAD.X R57, RZ, RZ, R21.reuse, P2 ;  /* 0x000000ffff397224 */ /* 0x100fe200010e0615 */
        /* <DEDUP_REMOVED lines=20> */
[----:B------:R-:W-:Y:S01]  /*e780*/  ULDC.64 UR14, c[0x0][0x208] ;  /* 0x00008200000e7ab9 */ /* 0x000fe20000000a00 */
        /* <DEDUP_REMOVED lines=17> */
.L_x_6697:
[C---:B0-----:R-:W-:Y:S01]  /*e8a0*/  VIADD R3, R23.reuse, 0x40 ;  /* 0x0000004017037836 */ /* 0x041fe20000000000 */
[----:B------:R-:W-:Y:S01]  /*e8b0*/  ULDC UR10, c[0x0][0xb8c] ;  /* 0x0002e300000a7ab9 */ /* 0x000fe20000000800 */
[C---:B------:R-:W-:Y:S01]  /*e8c0*/  VIADD R82, R23.reuse, 0x80 ;  /* 0x0000008017527836 */ /* 0x040fe20000000000 */
[----:B------:R-:W-:Y:S01]  /*e8d0*/  ULDC.64 UR6, c[0x0][0x208] ;  /* 0x0000820000067ab9 */ /* 0x000fe20000000a00 */
[----:B------:R-:W-:Y:S01]  /*e8e0*/  VIADD R83, R23, 0xc0 ;  /* 0x000000c017537836 */ /* 0x000fe20000000000 */
[----:B------:R-:W-:Y:S01]  /*e8f0*/  ISETP.GE.AND P1, PT, R3, UR10, PT ;  /* 0x0000000a03007c0c */ /* 0x000fe2000bf26270 */
[----:B------:R0:W5:Y:S01]  /*e900*/  LD.E.128 R4, desc[UR6][R20.64] ;  /* 0x0000000614047980 */ /* 0x000162000c101d00 */
[C---:B------:R-:W-:Y:S01]  /*e910*/  ISETP.GE.AND P0, PT, R23.reuse, UR10, PT ;  /* 0x0000000a17007c0c */ /* 0x040fe2000bf06270 */
[----:B------:R-:W-:Y:S01]  /*e920*/  ULDC.64 UR14, c[0x0][0xba0] ;  /* 0x0002e800000e7ab9 */ /* 0x000fe20000000a00 */
[----:B------:R-:W-:Y:S01]  /*e930*/  SEL R19, RZ, 0xffffffff, P1 ;  /* 0xffffffffff137807 */ /* 0x000fe20000800000 */
[----:B------:R-:W-:Y:S01]  /*e940*/  VIADD R86, R23, 0x140 ;  /* 0x0000014017567836 */ /* 0x000fe20000000000 */
[----:B------:R-:W-:Y:S01]  /*e950*/  SEL R0, RZ, 0x1, P0 ;  /* 0x00000001ff007807 */ /* 0x000fe20000000000 */
[----:B------:R-:W5:Y:S02]  /*e960*/  LD.E.128 R8, desc[UR6][R8.64] ;  /* 0x0000000608087980 */ /* 0x000f64000c101d00 */
[----:B------:R-:W-:Y:S01]  /*e970*/  IMAD.SHL.U32 R19, R19, 0x2, RZ ;  /* 0x0000000213137824 */ /* 0x000fe200078e00ff */
[----:B------:R-:W-:Y:S01]  /*e980*/  ISETP.GE.AND P0, PT, R82, UR10, PT ;  /* 0x0000000a52007c0c */ /* 0x000fe2000bf06270 */
[----:B------:R-:W5:Y:S01]  /*e990*/  LD.E.128 R24, desc[UR6][R24.64] ;  /* 0x0000000618187980 */ /* 0x000f62000c101d00 */
[----:B------:R-:W-:-:S02]  /*e9a0*/  ISETP.GE.AND P1, PT, R83, UR10, PT ;  /* 0x0000000a53007c0c */ /* 0x000fc4000bf26270 */
[----:B------:R-:W-:Y:S01]  /*e9b0*/  LOP3.LUT R0, R19, 0x2, R0, 0xe2, !PT ;  /* 0x0000000213007812 */ /* 0x000fe200078ee200 */
[----:B------:R-:W5:Y:S01]  /*e9c0*/  LD.E.128 R12, desc[UR6][R12.64] ;  /* 0x000000060c0c7980 */ /* 0x000f62000c101d00 */
[----:B------:R-:W-:Y:S02]  /*e9d0*/  SEL R19, RZ, 0x4, P0 ;  /* 0x00000004ff137807 */ /* 0x000fe40000000000 */
[----:B0-----:R-:W-:Y:S01]  /*e9e0*/  SEL R20, RZ, 0x8, P1 ;  /* 0x00000008ff147807 */ /* 0x001fe20000800000 */
[----:B------:R-:W5:Y:S01]  /*e9f0*/  LD.E.128 R32, desc[UR6][R32.64] ;  /* 0x0000000620207980 */ /* 0x000f62000c101d00 */
[----:B------:R-:W-:-:S03]  /*ea00*/  IADD3 R84, R23, 0x100, RZ ;  /* 0x0000010017547810 */ /* 0x000fc60007ffe0ff */
[----:B------:R-:W5:Y:S01]  /*ea10*/  LD.E.128 R28, desc[UR6][R28.64] ;  /* 0x000000061c1c7980 */ /* 0x000f62000c101d00 */
[----:B------:R-:W-:-:S03]  /*ea20*/  LOP3.LUT R0, R20, R0, R19, 0xfe, !PT ;  /* 0x0000000014007212 */ /* 0x000fc600078efe13 */
[----:B------:R-:W5:Y:S01]  /*ea30*/  LD.E.128 R40, desc[UR6][R40.64] ;  /* 0x0000000628287980 */ /* 0x000f62000c101d00 */
[----:B------:R-:W-:-:S03]  /*ea40*/  SHF.R.S32.HI R21, RZ, 0x1f, R23 ;  /* 0x0000001fff157819 */ /* 0x000fc60000011417 */
[----:B------:R-:W5:Y:S01]  /*ea50*/  LD.E.128 R36, desc[UR6][R36.64] ;  /* 0x0000000624247980 */ /* 0x000f62000c101d00 */
[----:B------:R-:W-:-:S03]  /*ea60*/  IMAD.U32 R19, RZ, RZ, UR14 ;  /* 0x0000000eff137e24 */ /* 0x000fc6000f8e00ff */
        /* <DEDUP_REMOVED lines=10> */
[----:B------:R-:W-:Y:S01]  /*eb10*/  ISETP.GE.AND P0, PT, R84, UR10, PT ;  /* 0x0000000a54007c0c */ /* 0x000fe2000bf06270 */
[----:B------:R-:W-:Y:S01]  /*eb20*/  VIADD R78, R23, 0x180 ;  /* 0x00000180174e7836 */ /* 0x000fe20000000000 */
[----:B------:R-:W-:Y:S01]  /*eb30*/  ISETP.GE.AND P1, PT, R86, UR10, PT ;  /* 0x0000000a56007c0c */ /* 0x000fe2000bf26270 */
[----:B------:R-:W-:Y:S01]  /*eb40*/  @!PT LDS RZ, [RZ] ;  /* 0x00000000fffff984 */ /* 0x000fe20000000800 */
[----:B------:R-:W-:Y:S01]  /*eb50*/  @!PT LDS RZ, [RZ] ;  /* 0x00000000fffff984 */ /* 0x000fe20000000800 */
[----:B------:R-:W-:Y:S01]  /*eb60*/  @!PT LDS RZ, [RZ] ;  /* 0x00000000fffff984 */ /* 0x000fe20000000800 */
[----:B------:R-:W-:Y:S01]  /*eb70*/  @!PT LDS RZ, [RZ] ;  /* 0x00000000fffff984 */ /* 0x000fe20000000800 */
[----:B------:R0:W-:Y:S06]  /*eb80*/  MEMBAR.ALL.CTA ;  /* 0x0000000000007992 */ /* 0x0001ec0000008000 */
[----:B0-----:R-:W0:Y:S01]  /*eb90*/  FENCE.VIEW.ASYNC.S ;  /* 0x00000000000073c6 */ /* 0x001e220000000000 */
[----:B------:R-:W-:-:S02]  /*eba0*/  UIMAD UR6, UR4, UR15, UR6 ;  /* 0x0000000f040672a4 */ /* 0x000fc4000f8e0206 */
[----:B------:R-:W-:Y:S01]  /*ebb0*/  IMAD.WIDE.U32 R20, R19, UR4, R20 ;  /* 0x0000000413147c25 */ /* 0x000fe2000f8e0014 */
[----:B------:R-:W-:Y:S01]  /*ebc0*/  ULDC.64 UR8, c[0x0][0xbe0] ;  /* 0x0002f80000087ab9 */ /* 0x000fe20000000a00 */
[----:B------:R-:W-:Y:S01]  /*ebd0*/  SEL R19, RZ, 0x10, P0 ;  /* 0x00000010ff137807 */ /* 0x000fe20000000000 */
[----:B------:R-:W-:Y:S01]  /*ebe0*/  UIMAD UR4, UR12, UR8, URZ ;  /* 0x000000080c0472a4 */ /* 0x000fe2000f8e023f */
[----:B------:R-:W-:Y:S01]  /*ebf0*/  SEL R77, RZ, 0x20, P1 ;  /* 0x00000020ff4d7807 */ /* 0x000fe20000800000 */
[----:B------:R-:W-:Y:S01]  /*ec00*/  VIADD R21, R21, UR6 ;  /* 0x0000000615157c36 */ /* 0x000fe20008000000 */
[----:B------:R-:W-:Y:S01]  /*ec10*/  MOV R79, UR8 ;  /* 0x00000008004f7c02 */ /* 0x000fe20008000f00 */
[----:B------:R-:W-:Y:S01]  /*ec20*/  UIMAD UR4, UR40, UR9, UR4 ;  /* 0x00000009280472a4 */ /* 0x000fe2000f8e0204 */
[----:B------:R-:W-:Y:S01]  /*ec30*/  ISETP.GE.AND P0, PT, R78, UR10, PT ;  /* 0x0000000a4e007c0c */ /* 0x000fe2000bf06270 */
[----:B------:R-:W-:Y:S01]  /*ec40*/  ULDC.64 UR6, c[0x0][0xbe8] ;  /* 0x0002fa0000067ab9 */ /* 0x000fe20000000a00 */
[----:B------:R-:W-:Y:S01]  /*ec50*/  LOP3.LUT R19, R77, R0, R19, 0xfe, !PT ;  /* 0x000000004d137212 */ /* 0x000fe200078efe13 */
[----:B-----5:R-:W-:Y:S01]  /*ec60*/  IMAD R77, R193, -0x40, R76 ;  /* 0xffffffc0c14d7824 */ /* 0x020fe200078e024c */
[----:B------:R-:W-:Y:S01]  /*ec70*/  SEL R0, RZ, 0x40, P0 ;  /* 0x00000040ff007807 */ /* 0x000fe20000000000 */
[----:B------:R-:W-:Y:S01]  /*ec80*/  IMAD.WIDE.U32 R20, R79, UR40, R20 ;  /* 0x000000284f147c25 */ /* 0x000fe2000f8e0014 */
[----:B------:R-:W-:Y:S01]  /*ec90*/  SHF.R.S32.HI R195, RZ, 0x1f, R194 ;  /* 0x0000001fffc37819 */ /* 0x000fe200000114c2 */
[----:B------:R-:W-:Y:S01]  /*eca0*/  BSSY B1, `(.L_x_6698) ;  /* 0x000002f000017945 */ /* 0x000fe20003800000 */
[----:B------:R-:W-:Y:S01]  /*ecb0*/  LOP3.LUT R19, R19, R0, RZ, 0xfc, !PT ;  /* 0x0000000013137212 */ /* 0x000fe200078efcff */
[----:B------:R-:W-:Y:S01]  /*ecc0*/  VIADD R78, R23, 0x1c0 ;  /* 0x000001c0174e7836 */ /* 0x000fe20000000000 */
[----:B------:R-:W-:Y:S01]  /*ecd0*/  ISETP.GE.AND P2, PT, R194, R77, PT ;  /* 0x0000004dc200720c */ /* 0x000fe20003f46270 */
[----:B------:R-:W-:Y:S01]  /*ece0*/  VIADD R21, R21, UR4 ;  /* 0x0000000415157c36 */ /* 0x000fe20008000000 */
[----:B------:R-:W-:Y:S01]  /*ecf0*/  UIMAD UR4, UR39, UR6, URZ ;  /* 0x00000006270472a4 */ /* 0x000fe2000f8e023f */
[----:B------:R-:W-:Y:S01]  /*ed00*/  VIADD R0, R17, 0x38820 ;  /* 0x0003882011007836 */ /* 0x000fe20000000000 */
[----:B------:R-:W-:Y:S01]  /*ed10*/  ISETP.GE.AND P1, PT, R78, UR10, PT ;  /* 0x0000000a4e007c0c */ /* 0x000fe2000bf26270 */
[----:B------:R-:W-:Y:S01]  /*ed20*/  IMAD.U32 R79, RZ, RZ, UR6 ;  /* 0x00000006ff4f7e24 */ /* 0x000fe2000f8e00ff */
[----:B------:R-:W-:Y:S01]  /*ed30*/  UIMAD UR4, UR38, UR7, UR4 ;  /* 0x00000007260472a4 */ /* 0x000fe2000f8e0204 */
[----:B------:R-:W-:Y:S01]  /*ed40*/  VIADD R76, R194, 0x20 ;  /* 0x00000020c24c7836 */ /* 0x000fe20000000000 */
[----:B------:R-:W-:Y:S01]  /*ed50*/  PRMT R0, RZ, 0x654, R0 ;  /* 0x00000654ff007816 */ /* 0x000fe20000000000 */
[----:B------:R-:W-:-:S03]  /*ed60*/  IMAD.WIDE.U32 R78, R79, UR38, R20 ;  /* 0x000000264f4e7c25 */ /* 0x000fc6000f8e0014 */
[----:B0-----:R0:W-:Y:S01]  /*ed70*/  SYNCS.ARRIVE.TRANS64.RED.A1T0 RZ, [R0+URZ], RZ ;  /* 0x000000ff00ff79a7 */ /* 0x0011e2000810043f */
[----:B------:R-:W-:Y:S01]  /*ed80*/  ISETP.GE.AND P0, PT, R76, R77, PT ;  /* 0x0000004d4c00720c */ /* 0x000fe20003f06270 */
[----:B------:R-:W-:Y:S01]  /*ed90*/  IMAD.WIDE R76, R193, 0x40, R194 ;  /* 0x00000040c14c7825 */ /* 0x000fe200078e02c2 */
[----:B------:R-:W-:Y:S02]  /*eda0*/  IADD3 R85, R79, UR4, RZ ;  /* 0x000000044f557c10 */ /* 0x000fe4000fffe0ff */
[----:B0-----:R-:W-:-:S04]  /*edb0*/  SEL R0, RZ, 0x80, P1 ;  /* 0x00000080ff007807 */ /* 0x001fc80000800000 */
        /* <DEDUP_REMOVED lines=29> */
.L_x_6699:
[----:B------:R-:W-:Y:S05]  /*ef90*/  BSYNC B1 ;  /* 0x0000000000017941 */ /* 0x000fea0003800000 */
.L_x_6698:
[----:B------:R-:W-:Y:S05]  /*efa0*/  @P0 BRA `(.L_x_6700) ;  /* 0x0000000c004c0947 */ /* 0x000fea0003800000 */
[----:B0-----:R-:W-:Y:S01]  /*efb0*/  IADD3 R7, P0, R76, 0x20, RZ ;  /* 0x000000204c077810 */ /* 0x001fe20007f1e0ff */
[----:B------:R-:W-:Y:S01]  /*efc0*/  ULDC.64 UR6, c[0x0][0xbd8] ;  /* 0x0002f60000067ab9 */ /* 0x000fe20000000a00 */
[----:B------:R-:W-:Y:S01]  /*efd0*/  MOV R5, R85 ;  /* 0x0000005500057202 */ /* 0x000fe20000000f00 */
[----:B------:R-:W-:Y:S01]  /*efe0*/  IMAD.MOV.U32 R4, RZ, RZ, R78 ;  /* 0x000000ffff047224 */ /* 0x000fe200078e004e */
[----:B------:R-:W-:Y:S01]  /*eff0*/  ISETP.GE.AND P4, PT, R3, UR10, PT ;  /* 0x0000000a03007c0c */ /* 0x000fe2000bf86270 */
[----:B------:R-:W-:Y:S01]  /*f000*/  IMAD.X R76, RZ, RZ, R77, P0 ;  /* 0x000000ffff4c7224 */ /* 0x000fe200000e064d */
[----:B------:R-:W-:Y:S01]  /*f010*/  ISETP.GE.AND P0, PT, R86, UR10, PT ;  /* 0x0000000a56007c0c */ /* 0x000fe2000bf06270 */
[----:B------:R-:W-:Y:S01]  /*f020*/  IMAD.WIDE.U32 R4, R7, UR6, R4 ;  /* 0x0000000607047c25 */ /* 0x000fe2000f8e0004 */
[----:B------:R-:W-:Y:S01]  /*f030*/  ULDC.64 UR8, c[0x0][0x208] ;  /* 0x0000820000087ab9 */ /* 0x000fe20000000a00 */
[----:B------:R-:W-:Y:S02]  /*f040*/  ISETP.GE.AND P3, PT, R82, UR10, PT ;  /* 0x0000000a52007c0c */ /* 0x000fe4000bf66270 */
[----:B------:R-:W-:Y:S01]  /*f050*/  IMAD R76, R76, UR6, RZ ;  /* 0x000000064c4c7c24 */ /* 0x000fe2000f8e02ff */
[----:B------:R-:W-:-:S02]  /*f060*/  ISETP.GE.AND P5, PT, R23, UR10, PT ;  /* 0x0000000a17007c0c */ /* 0x000fc4000bfa6270 */
[----:B------:R-:W-:Y:S01]  /*f070*/  ISETP.GE.AND P2, PT, R83, UR10, PT ;  /* 0x0000000a53007c0c */ /* 0x000fe2000bf46270 */
[----:B------:R-:W-:Y:S01]  /*f080*/  IMAD R3, R7, UR7, R76 ;  /* 0x0000000707037c24 */ /* 0x000fe2000f8e024c */
[----:B------:R-:W-:Y:S01]  /*f090*/  ULDC.64 UR6, c[0x0][0xb80] ;  /* 0x0002e00000067ab9 */ /* 0x000fe20000000a00 */
[----:B------:R-:W-:Y:S02]  /*f0a0*/  ISETP.GE.AND P1, PT, R84, UR10, PT ;  /* 0x0000000a54007c0c */ /* 0x000fe4000bf26270 */
[----:B------:R-:W-:Y:S01]  /*f0b0*/  IMAD.IADD R3, R5, 0x1, R3 ;  /* 0x0000000105037824 */ /* 0x000fe200078e0203 */
[----:B------:R-:W-:-:S04]  /*f0c0*/  LEA R6, P6, R4, UR6, 0x1 ;  /* 0x0000000604067c11 */ /* 0x000fc8000f8c08ff */
        /* <DEDUP_REMOVED lines=14> */
.L_x_6695:
        /* <DEDUP_REMOVED lines=9> */
[----:B------:R-:W-:Y:S01]  /*f240*/  IMAD.U32 R4, RZ, RZ, UR4 ;  /* 0x00000004ff047e24 */ /* 0x000fe2000f8e00ff */
        /* <DEDUP_REMOVED lines=15> */
[C---:B------:R-:W-:Y:S01]  /*f340*/  VIADD R13, R23.reuse, 0x80 ;  /* 0x00000080170d7836 */ /* 0x040fe20000000000 */
[----:B------:R-:W-:Y:S01]  /*f350*/  ISETP.GE.AND P3, PT, R12, UR10, PT ;  /* 0x0000000a0c007c0c */ /* 0x000fe2000bf66270 */
[C---:B------:R-:W-:Y:S01]  /*f360*/  VIADD R14, R23.reuse, 0xc0 ;  /* 0x000000c0170e7836 */ /* 0x040fe20000000000 */
[C---:B------:R-:W-:Y:S01]  /*f370*/  ISETP.GE.AND P0, PT, R23.reuse, UR10, PT ;  /* 0x0000000a17007c0c */ /* 0x040fe2000bf06270 */
[----:B------:R-:W-:Y:S01]  /*f380*/  VIADD R10, R23, 0x180 ;  /* 0x00000180170a7836 */ /* 0x000fe20000000000 */
[----:B------:R-:W-:Y:S02]  /*f390*/  SEL R9, RZ, 0xffffffff, P3 ;  /* 0xffffffffff097807 */ /* 0x000fe40001800000 */
[----:B------:R-:W-:Y:S02]  /*f3a0*/  SEL R8, RZ, 0x1, P0 ;  /* 0x00000001ff087807 */ /* 0x000fe40000000000 */
[----:B------:R-:W-:Y:S01]  /*f3b0*/  ISETP.GE.AND P4, PT, R13, UR10, PT ;  /* 0x0000000a0d007c0c */ /* 0x000fe2000bf86270 */
[----:B------:R-:W-:Y:S01]  /*f3c0*/  IMAD.SHL.U32 R9, R9, 0x2, RZ ;  /* 0x0000000209097824 */ /* 0x000fe200078e00ff */
[----:B------:R-:W-:-:S02]  /*f3d0*/  ISETP.GE.AND P5, PT, R14, UR10, PT ;  /* 0x0000000a0e007c0c */ /* 0x000fc4000bfa6270 */
[----:B0-----:R-:W-:Y:S02]  /*f3e0*/  SEL R7, RZ, 0x4, P4 ;  /* 0x00000004ff077807 */ /* 0x001fe40002000000 */
[----:B------:R-:W-:Y:S02]  /*f3f0*/  LOP3.LUT R8, R9, 0x2, R8, 0xe2, !PT ;  /* 0x0000000209087812 */ /* 0x000fe400078ee208 */
[----:B------:R-:W-:Y:S02]  /*f400*/  SEL R6, RZ, 0x8, P5 ;  /* 0x00000008ff067807 */ /* 0x000fe40002800000 */
[----:B------:R-:W-:Y:S02]  /*f410*/  ISETP.GE.AND P0, PT, R10, UR10, PT ;  /* 0x0000000a0a007c0c */ /* 0x000fe4000bf06270 */
[----:B------:R-:W-:Y:S02]  /*f420*/  ISETP.GT.AND P3, PT, R198, 0x3f, PT ;  /* 0x0000003fc600780c */ /* 0x000fe40003f64270 */
[----:B------:R-:W-:Y:S01]  /*f430*/  LOP3.LUT R9, R6, R8, R7, 0xfe, !PT ;  /* 0x0000000806097212 */ /* 0x000fe200078efe07 */
[----:B------:R-:W-:Y:S10]  /*f440*/  @P2 BRA `(.L_x_6701) ;  /* 0x0000000000142947 */ /* 0x000ff40003800000 */
[----:B------:R-:W-:Y:S05]  /*f450*/  @!P1 BRA `(.L_x_6701) ;  /* 0x0000000000109947 */ /* 0x000fea0003800000 */
[----:B------:R-:W-:Y:S02]  /*f460*/  ULDC.64 UR6, c[0x0][0x208] ;  /* 0x0000820000067ab9 */ /* 0x000fe40000000a00 */
[----:B------:R-:W2:Y:S04]  /*f470*/  LDG.E R7, desc[UR6][R4.64] ;  /* 0x0000000604077981 */ /* 0x000ea8000c1e1900 */
[----:B-----5:R-:W2:Y:S02]  /*f480*/  LDG.E R0, desc[UR6][R4.64+0x4] ;  /* 0x0000040604007981 */ /* 0x020ea4000c1e1900 */
[----:B--2---:R-:W-:-:S07]  /*f490*/  IADD3 R0, -R7, R0, RZ ;  /* 0x0000000007007210 */ /* 0x004fce0007ffe1ff */
.L_x_6701:
[----:B------:R-:W-:Y:S01]  /*f4a0*/  USHF.R.S32.HI UR7, URZ, 0x1f, UR40 ;  /* 0x0000001f3f077899 */ /* 0x000fe20008011428 */
[----:B------:R-:W-:Y:S01]  /*f4b0*/  BSSY B1, `(.L_x_6702) ;  /* 0x0000021000017945 */ /* 0x000fe20003800000 */
[----:B------:R-:W-:Y:S01]  /*f4c0*/  USEL UR38, UR38, URZ, !UP0 ;  /* 0x0000003f26267287 */ /* 0x000fe2000c000000 */
[C---:B------:R-:W-:Y:S01]  /*f4d0*/  VIADD R19, R23.reuse, 0x100 ;  /* 0x0000010017137836 */ /* 0x040fe20000000000 */
[----:B------:R-:W-:Y:S01]  /*f4e0*/  USEL UR39, UR39, URZ, !UP0 ;  /* 0x0000003f27277287 */ /* 0x000fe2000c000000 */
[----:B------:R-:W-:Y:S01]  /*f4f0*/  VIADD R24, R23, 0x140 ;  /* 0x0000014017187836 */ /* 0x000fe20000000000 */
[----:B------:R-:W-:Y:S02]  /*f500*/  SHF.R.S32.HI R10, RZ, 0x1f, R23 ;  /* 0x0000001fff0a7819 */ /* 0x000fe40000011417 */
[----:B-----5:R-:W-:Y:S01]  /*f510*/  SHF.R.S32.HI R8, RZ, 0x1f, R3 ;  /* 0x0000001fff087819 */ /* 0x020fe20000011403 */
[----:B------:R-:W-:Y:S07]  /*f520*/  @P3 BRA `(.L_x_6703) ;  /* 0x0000000000643947 */ /* 0x000fee0003800000 */
        /* <DEDUP_REMOVED lines=25> */
.L_x_6703:
[----:B------:R-:W-:Y:S05]  /*f6c0*/  BSYNC B1 ;  /* 0x0000000000017941 */ /* 0x000fea0003800000 */
.L_x_6702:
[----:B------:R-:W-:Y:S01]  /*f6d0*/  ULDC.64 UR8, c[0x0][0xba0] ;  /* 0x0002e80000087ab9 */ /* 0x000fe20000000a00 */
[----:B------:R-:W-:Y:S01]  /*f6e0*/  IMAD.MOV.U32 R4, RZ, RZ, R23 ;  /* 0x000000ffff047224 */ /* 0x000fe200078e0017 */
[----:B------:R-:W-:Y:S01]  /*f6f0*/  ISETP.GE.AND P1, PT, R19, UR10, PT ;  /* 0x0000000a13007c0c */ /* 0x000fe2000bf26270 */
[----:B0-----:R-:W-:Y:S01]  /*f700*/  IMAD.MOV.U32 R5, RZ, RZ, R10 ;  /* 0x000000ffff057224 */ /* 0x001fe200078e000a */
[----:B------:R-:W-:Y:S01]  /*f710*/  ISETP.GE.AND P2, PT, R24, UR10, PT ;  /* 0x0000000a18007c0c */ /* 0x000fe2000bf46270 */
[----:B------:R-:W-:Y:S01]  /*f720*/  IMAD R6, R8, UR8, RZ ;  /* 0x0000000808067c24 */ /* 0x000fe2000f8e02ff */
[----:B------:R-:W-:Y:S01]  /*f730*/  IADD3 R8, R23, 0x1c0, RZ ;  /* 0x000001c017087810 */ /* 0x000fe20007ffe0ff */
[C---:B------:R-:W-:Y:S01]  /*f740*/  IMAD.WIDE.U32 R4, R3.reuse, UR8, R4 ;  /* 0x0000000803047c25 */ /* 0x040fe2000f8e0004 */
[----:B------:R-:W-:Y:S01]  /*f750*/  SEL R7, RZ, 0x20, P2 ;  /* 0x00000020ff077807 */ /* 0x000fe20001000000 */
[----:B------:R-:W-:Y:S01]  /*f760*/  BSSY B1, `(.L_x_6704) ;  /* 0x0000039000017945 */ /* 0x000fe20003800000 */
[----:B------:R-:W-:Y:S01]  /*f770*/  ISETP.GE.AND P2, PT, R8, UR10, PT ;  /* 0x0000000a08007c0c */ /* 0x000fe2000bf46270 */
[----:B------:R-:W-:Y:S01]  /*f780*/  IMAD R3, R3, UR9, R6 ;  /* 0x0000000903037c24 */ /* 0x000fe2000f8e0206 */
[----:B------:R-:W-:Y:S01]  /*f790*/  ULDC.64 UR8, c[0x0][0xbe0] ;  /* 0x0002f80000087ab9 */ /* 0x000fe20000000a00 */
[----:B------:R-:W-:Y:S01]  /*f7a0*/  SEL R6, RZ, 0x10, P1 ;  /* 0x00000010ff067807 */ /* 0x000fe20000800000 */
[----:B------:R-:W-:Y:S01]  /*f7b0*/  UIMAD UR4, UR7, UR8, URZ ;  /* 0x00000008070472a4 */ /* 0x000fe2000f8e023f */
[----:B------:R-:W-:Y:S01]  /*f7c0*/  IMAD.IADD R5, R5, 0x1, R3 ;  /* 0x0000000105057824 */ /* 0x000fe200078e0203 */
[----:B------:R-:W-:Y:S01]  /*f7d0*/  MOV R8, R194 ;  /* 0x000000c200087202 */ /* 0x000fe20000000f00 */
[----:B------:R-:W-:Y:S01]  /*f7e0*/  IMAD.U32 R3, RZ, RZ, UR8 ;  /* 0x00000008ff037e24 */ /* 0x000fe2000f8e00ff */
[----:B------:R-:W-:Y:S01]  /*f7f0*/  UIMAD UR4, UR40, UR9, UR4 ;  /* 0x00000009280472a4 */ /* 0x000fe2000f8e0204 */
[----:B------:R-:W-:Y:S01]  /*f800*/  LOP3.LUT R7, R7, R9, R6, 0xfe, !PT ;  /* 0x0000000907077212 */ /* 0x000fe200078efe06 */
[----:B------:R-:W-:Y:S01]  /*f810*/  ULDC.64 UR6, c[0x0][0xbe8] ;  /* 0x0002fa0000067ab9 */ /* 0x000fe20000000a00 */
[----:B------:R-:W-:Y:S01]  /*f820*/  IMAD.WIDE.U32 R4, R3, UR40, R4 ;  /* 0x0000002803047c25 */ /* 0x000fe2000f8e0004 */
[----:B------:R-:W-:-:S02]  /*f830*/  SEL R6, RZ, 0x40, P0 ;  /* 0x00000040ff067807 */ /* 0x000fc40000000000 */
[----:B------:R-:W-:Y:S01]  /*f840*/  SHF.R.S32.HI R9, RZ, 0x1f, R194 ;  /* 0x0000001fff097819 */ /* 0x000fe200000114c2 */
[----:B------:R-:W-:Y:S01]  /*f850*/  IMAD R3, R193, -0x40, R0 ;  /* 0xffffffc0c1037824 */ /* 0x000fe200078e0200 */
[----:B------:R-:W-:Y:S01]  /*f860*/  LOP3.LUT R15, R7, R6, RZ, 0xfc, !PT ;  /* 0x00000006070f7212 */ /* 0x000fe200078efcff */
[----:B------:R-:W-:Y:S01]  /*f870*/  VIADD R5, R5, UR4 ;  /* 0x0000000405057c36 */ /* 0x000fe20008000000 */
[----:B------:R-:W-:Y:S02]  /*f880*/  UIMAD UR4, UR39, UR6, URZ ;  /* 0x00000006270472a4 */ /* 0x000fe4000f8e023f */
[----:B------:R-:W-:Y:S01]  /*f890*/  IMAD.U32 R7, RZ, RZ, UR6 ;  /* 0x00000006ff077e24 */ /* 0x000fe2000f8e00ff */
[C---:B------:R-:W-:Y:S01]  /*f8a0*/  ISETP.GE.AND P1, PT, R194.reuse, R3, PT ;  /* 0x00000003c200720c */ /* 0x040fe20003f26270 */
[----:B------:R-:W-:Y:S01]  /*f8b0*/  VIADD R0, R194, 0x20 ;  /* 0x00000020c2007836 */ /* 0x000fe20000000000 */
[----:B------:R-:W-:Y:S02]  /*f8c0*/  UIMAD UR4, UR38, UR7, UR4 ;  /* 0x00000007260472a4 */ /* 0x000fe4000f8e0204 */
[----:B------:R-:W-:-:S02]  /*f8d0*/  IMAD.WIDE.U32 R6, R7, UR38, R4 ;  /* 0x0000002607067c25 */ /* 0x000fc4000f8e0004 */
[----:B------:R-:W-:Y:S02]  /*f8e0*/  ISETP.GE.AND P0, PT, R0, R3, PT ;  /* 0x000000030000720c */ /* 0x000fe40003f06270 */
[----:B------:R-:W-:Y:S01]  /*f8f0*/  IMAD.WIDE R8, R193, 0x40, R8 ;  /* 0x00000040c1087825 */ /* 0x000fe200078e0208 */
[----:B------:R-:W-:-:S03]  /*f900*/  SEL R0, RZ, 0x80, P2 ;  /* 0x00000080ff007807 */ /* 0x000fc60001000000 */
[----:B------:R-:W-:Y:S01]  /*f910*/  VIADD R11, R7, UR4 ;  /* 0x00000004070b7c36 */ /* 0x000fe20008000000 */
        /* <DEDUP_REMOVED lines=29> */
.L_x_6705:
[----:B------:R-:W-:Y:S05]  /*faf0*/  BSYNC B1 ;  /* 0x0000000000017941 */ /* 0x000fea0003800000 */
.L_x_6704:
[----:B------:R-:W-:Y:S05]  /*fb00*/  @P0 BRA `(.L_x_6700) ;  /* 0x0000000000740947 */ /* 0x000fea0003800000 */
[----:B------:R-:W-:Y:S01]  /*fb10*/  IADD3 R3, P0, R8, 0x20, RZ ;  /* 0x0000002008037810 */ /* 0x000fe20007f1e0ff */
[----:B------:R-:W-:Y:S01]  /*fb20*/  ULDC.64 UR6, c[0x0][0xbd8] ;  /* 0x0002f60000067ab9 */ /* 0x000fe20000000a00 */
[----:B------:R-:W-:Y:S01]  /*fb30*/  MOV R4, R6 ;  /* 0x0000000600047202 */ /* 0x000fe20000000f00 */
        /* <DEDUP_REMOVED lines=11> */
[----:B------:R-:W-:Y:S01]  /*fbf0*/  ULDC.64 UR6, c[0x0][0xb80] ;  /* 0x0002e00000067ab9 */ /* 0x000fe20000000a00 */
[----:B------:R-:W-:Y:S02]  /*fc00*/  LOP3.LUT P4, RZ, R15, 0x40, RZ, 0xc0, !PT ;  /* 0x000000400fff7812 */ /* 0x000fe4000788c0ff */
[----:B------:R-:W-:Y:S01]  /*fc10*/  IMAD.IADD R3, R5, 0x1, R3 ;  /* 0x0000000105037824 */ /* 0x000fe200078e0203 */
[----:B------:R-:W-:-:S04]  /*fc20*/  LEA R6, P3, R4, UR6, 0x1 ;  /* 0x0000000604067c11 */ /* 0x000fc8000f8608ff */
        /* <DEDUP_REMOVED lines=11> */
.L_x_6700:
[----:B------:R-:W-:Y:S05]  /*fce0*/  BSYNC B0 ;  /* 0x0000000000007941 */ /* 0x000fea0003800000 */
.L_x_6694:
[----:B------:R-:W-:Y:S02]  /*fcf0*/  ULDC UR4, c[0x0][0xd14] ;  /* 0x0003450000047ab9 */ /* 0x000fe40000000800 */
[----:B------:R-:W-:-:S13]  /*fd00*/  ISETP.GE.AND P0, PT, R187, UR4, PT ;  /* 0x00000004bb007c0c */ /* 0x000fda000bf06270 */
[----:B------:R-:W-:Y:S05]  /*fd10*/  @!P0 BRA `(.L_x_6706) ;  /* 0xffffff1000a08947 */ /* 0x000fea000383ffff */
[----:B------:R-:W-:Y:S05]  /*fd20*/  EXIT ;  /* 0x000000000000794d */ /* 0x000fea0003800000 */
.L_x_6654:
        /* <DEDUP_REMOVED lines=57> */
[----:B------:R-:W-:Y:S01]  /*100c0*/  MOV R5, R2 ;  /* 0x0000000200057202 */ /* 0x000fe20000000f00 */
[----:B------:R-:W-:Y:S01]  /*100d0*/  IMAD.MOV.U32 R6, RZ, RZ, RZ ;  /* 0x000000ffff067224 */ /* 0x000fe200078e00ff */
[----:B------:R-:W-:Y:S01]  /*100e0*/  ULDC UR5, c[0x0][0xd14] ;  /* 0x0003450000057ab9 */ /* 0x000fe20000000800 */
[----:B------:R-:W-:Y:S01]  /*100f0*/  ULDC UR7, c[0x0][0xd14] ;  /* 0x0003450000077ab9 */ /* 0x000fe20000000800 */
[----:B------:R-:W-:-:S05]  /*10100*/  ULDC UR4, c[0x0][0xd10] ;  /* 0x0003440000047ab9 */ /* 0x000fca0000000800 */
.L_x_6711:
[----:B------:R-:W-:Y:S02]  /*10110*/  VIADD R6, R6, 0x1f ;  /* 0x0000001f06067836 */ /* 0x000fe40000000000 */
        /* <DEDUP_REMOVED lines=15> */
.L_x_6710:
[----:B------:R-:W-:Y:S05]  /*10210*/  BSYNC B0 ;  /* 0x0000000000007941 */ /* 0x000fea0003800000 */
.L_x_6709:
        /* <DEDUP_REMOVED lines=25> */
.L_x_6707:
[----:B------:R-:W-:Y:S01]  /*103b0*/  IADD3 R7, -R2, R5, RZ ;  /* 0x0000000502077210 */ /* 0x000fe20007ffe1ff */
[----:B------:R-:W-:-:S04]  /*103c0*/  ULDC.64 UR8, c[0x0][0x208] ;  /* 0x0000820000087ab9 */ /* 0x000fc80000000a00 */
        /* <DEDUP_REMOVED lines=19> */
.L_x_6712:
        /* <DEDUP_REMOVED lines=30> */
[----:B-1----:R-:W-:-:S06]  /*106e0*/  IADD3 R2, R10, 0xffffffe, RZ ;  /* 0x0ffffffe0a027810 */ /* 0x002fcc0007ffe0ff */
[----:B------:R1:W2:Y:S02]  /*106f0*/  F2I.FTZ.U32.TRUNC.NTZ R3, R2 ;  /* 0x0000000200037305 */ /* 0x0002a4000021f000 */
[----:B-1----:R-:W-:Y:S02]  /*10700*/  IMAD.MOV.U32 R2, RZ, RZ, RZ ;  /* 0x000000ffff027224 */ /* 0x002fe400078e00ff */
        /* <DEDUP_REMOVED lines=23> */
.L_x_6708:
[----:B------:R-:W-:Y:S01]  /*10880*/  MOV R17, RZ ;  /* 0x000000ff00117202 */ /* 0x000fe20000000f00 */
[----:B------:R-:W-:Y:S02]  /*10890*/  IMAD.U32 R16, RZ, RZ, UR6 ;  /* 0x00000006ff107e24 */ /* 0x000fe4000f8e00ff */
[----:B------:R-:W-:-:S07]  /*108a0*/  IMAD.MOV.U32 R18, RZ, RZ, RZ ;  /* 0x000000ffff127224 */ /* 0x000fce00078e00ff */
.L_x_6713:
        /* <DEDUP_REMOVED lines=12> */
[----:B------:R1:W-:Y:S02]  /*10970*/  STL [R1+0x4], R0 ;  /* 0x0000040001007387 */ /* 0x0003e40000100800 */
[----:B-1----:R-:W-:-:S05]  /*10980*/  IMAD.U32 R0, RZ, RZ, UR4 ;  /* 0x00000004ff007e24 */ /* 0x002fca000f8e00ff */
[----:B------:R1:W-:Y:S01]  /*10990*/  STL [R1+0x24], R0 ;  /* 0x0000240001007387 */ /* 0x0003e20000100800 */
[----:B------:R-:W-:Y:S05]  /*109a0*/  @P0 BRA `(.L_x_6714) ;  /* 0x0000004400880947 */ /* 0x000fea0003800000 */
[----:B------:R-:W-:Y:S01]  /*109b0*/  ULDC UR4, c[0x0][0xc] ;  /* 0x0000030000047ab9 */ /* 0x000fe20000000800 */
[----:B------:R-:W-:Y:S01]  /*109c0*/  IMAD.MOV.U32 R2, RZ, RZ, 0x1 ;  /* 0x00000001ff027424 */ /* 0x000fe200078e00ff */
[----:B-1----:R-:W-:Y:S01]  /*109d0*/  MOV R0, UR4 ;  /* 0x0000000400007c02 */ /* 0x002fe20008000f00 */
[----:B------:R-:W-:Y:S01]  /*109e0*/  UMOV UR4, URZ ;  /* 0x0000003f00047c82 */ /* 0x000fe20008000000 */
[----:B------:R-:W-:Y:S02]  /*109f0*/  ULDC.64 UR54, c[0x0][0x198] ;  /* 0x0000660000367ab9 */ /* 0x000fe40000000a00 */
[----:B------:R-:W-:Y:S04]  /*10a00*/  STL [R1+0x4], R2 ;  /* 0x0000040201007387 */ /* 0x000fe80000100800 */
[----:B------:R-:W-:Y:S04]  /*10a10*/  STL [R1], RZ ;  /* 0x000000ff01007387 */ /* 0x000fe80000100800 */
[----:B------:R1:W-:Y:S02]  /*10a20*/  STL [R1+0x28], R0 ;  /* 0x0000280001007387 */ /* 0x0003e40000100800 */
[----:B-1----:R-:W-:-:S05]  /*10a30*/  IMAD.U32 R0, RZ, RZ, UR4 ;  /* 0x00000004ff007e24 */ /* 0x002fca000f8e00ff */
[----:B------:R1:W-:Y:S02]  /*10a40*/  STL [R1+0x24], R0 ;  /* 0x0000240001007387 */ /* 0x0003e40000100800 */
.L_x_6780:
        /* <DEDUP_REMOVED lines=47> */
[----:B-1----:R-:W-:Y:S01]  /*10d40*/  MOV R6, UR4 ;  /* 0x0000000400067c02 */ /* 0x002fe20008000f00 */
[----:B------:R-:W-:Y:S06]  /*10d50*/  @P1 BRA `(.L_x_6715) ;  /* 0x0000000000141947 */ /* 0x000fec0003800000 */
[----:B------:R-:W-:Y:S05]  /*10d60*/  @!P2 BRA `(.L_x_6715) ;  /* 0x000000000010a947 */ /* 0x000fea0003800000 */
[----:B------:R-:W-:Y:S02]  /*10d70*/  ULDC.64 UR4, c[0x0][0x208] ;  /* 0x0000820000047ab9 */ /* 0x000fe40000000a00 */
[----:B-----5:R-:W2:Y:S04]  /*10d80*/  LDG.E R8, desc[UR4][R2.64] ;  /* 0x0000000402087981 */ /* 0x020ea8000c1e1900 */
[----:B------:R-:W2:Y:S02]  /*10d90*/  LDG.E R2, desc[UR4][R2.64+0x4] ;  /* 0x0000040402027981 */ /* 0x000ea4000c1e1900 */
[----:B--2---:R-:W-:-:S07]  /*10da0*/  IMAD.IADD R8, R2, 0x1, -R8 ;  /* 0x0000000102087824 */ /* 0x004fce00078e0a08 */
.L_x_6715:
        /* <DEDUP_REMOVED lines=14> */
.L_x_6716:
[----:B------:R-:W-:Y:S05]  /*10e90*/  @!P0 BRA `(.L_x_6717) ;  /* 0x0000000000108947 */ /* 0x000fea0003800000 */
[----:B------:R-:W-:Y:S02]  /*10ea0*/  ULDC.64 UR4, c[0x0][0x208] ;  /* 0x0000820000047ab9 */ /* 0x000fe40000000a00 */
[----:B------:R-:W2:Y:S04]  /*10eb0*/  LDG.E R6, desc[UR4][R4.64] ;  /* 0x0000000404067981 */ /* 0x000ea8000c1e1900 */
[----:B------:R-:W2:Y:S02]  /*10ec0*/  LDG.E R3, desc[UR4][R4.64+0x4] ;  /* 0x0000040404037981 */ /* 0x000ea4000c1e1900 */
[----:B--2---:R-:W-:-:S07]  /*10ed0*/  IMAD.IADD R6, R3, 0x1, -R6 ;  /* 0x0000000103067824 */ /* 0x004fce00078e0a06 */
.L_x_6717:
[----:B-1---5:R-:W-:Y:S01]  /*10ee0*/  IMAD.IADD R3, R6, 0x1, -R0 ;  /* 0x0000000106037824 */ /* 0x022fe200078e0a00 */
[----:B------:R-:W-:Y:S01]  /*10ef0*/  LEA R0, R17, 0x7f, 0x6 ;  /* 0x0000007f11007811 */ /* 0x000fe200078e30ff */
[----:B------:R-:W-:Y:S03]  /*10f00*/  BSSY B6, `(.L_x_6718) ;  /* 0x0000349000067945 */ /* 0x000fe60003800000 */
[C---:B------:R-:W-:Y:S02]  /*10f10*/  IADD3 R8, R3.reuse, R0, -R8 ;  /* 0x0000000003087210 */ /* 0x040fe40007ffe808 */
[----:B------:R-:W-:-:S04]  /*10f20*/  IADD3 R3, R3, 0x3f, RZ ;  /* 0x0000003f03037810 */ /* 0x000fc80007ffe0ff */
[----:B------:R-:W-:-:S04]  /*10f30*/  SHF.R.S32.HI R0, RZ, 0x1f, R3 ;  /* 0x0000001fff007819 */ /* 0x000fc80000011403 */
[----:B------:R-:W-:Y:S02]  /*10f40*/  LEA.HI R0, R0, R3, RZ, 0x6 ;  /* 0x0000000300007211 */ /* 0x000fe400078f30ff */
[----:B------:R-:W-:Y:S02]  /*10f50*/  SHF.R.S32.HI R3, RZ, 0x1f, R8 ;  /* 0x0000001fff037819 */ /* 0x000fe40000011408 */
[----:B------:R-:W-:Y:S02]  /*10f60*/  SHF.R.S32.HI R0, RZ, 0x6, R0 ;  /* 0x00000006ff007819 */ /* 0x000fe40000011400 */
[----:B------:R-:W-:-:S04]  /*10f70*/  LEA.HI R3, R3, R8, RZ, 0x6 ;  /* 0x0000000803037211 */ /* 0x000fc800078f30ff */
        /* <DEDUP_REMOVED lines=9> */
[----:B------:R-:W2:Y:S01]  /*11010*/  LDL R2, [R1+0x28] ;  /* 0x0000280001027983 */ /* 0x000ea20000100800 */
[----:B------:R-:W-:Y:S01]  /*11020*/  VOTEU.ANY UR4, UPT, PT ;  /* 0x0000000000047886 */ /* 0x000fe200038e0100 */
[----:B------:R-:W-:Y:S01]  /*11030*/  ULDC.64 UR6, c[0x0][0x208] ;  /* 0x0000820000067ab9 */ /* 0x000fe20000000a00 */
[----:B------:R-:W1:Y:S01]  /*11040*/  FLO.U32 R0, UR4 ;  /* 0x0000000400007d00 */ /* 0x000e6200080e0000 */
[----:B------:R-:W1:Y:S07]  /*11050*/  S2R R7, SR_LANEID ;  /* 0x0000000000077919 */ /* 0x000e6e0000000000 */
[----:B------:R-:W3:Y:S01]  /*11060*/  POPC R5, UR4 ;  /* 0x0000000400057d09 */ /* 0x000ee20008000000 */
[----:B-1----:R-:W-:-:S02]  /*11070*/  ISETP.EQ.U32.AND P0, PT, R0, R7, PT ;  /* 0x000000070000720c */ /* 0x002fc40003f02070 */
[----:B--2---:R-:W-:Y:S02]  /*11080*/  R2UR UR5, R2 ;  /* 0x00000000020572ca */ /* 0x004fe400000e0000 */
[----:B------:R-:W3:Y:S09]  /*11090*/  LDC.64 R2, c[0x0][0xd38] ;  /* 0x00034e00ff027b82 */ /* 0x000ef20000000a00 */
[----:B---3--:R-:W2:Y:S01]  /*110a0*/  @P0 ATOMG.E.ADD.STRONG.GPU PT, R3, desc[UR6][R2.64], R5 ;  /* 0x00000005020309a8 */ /* 0x008ea200081ee1c6 */
[----:B------:R-:W1:Y:S02]  /*110b0*/  S2R R4, SR_LTMASK ;  /* 0x0000000000047919 */ /* 0x000e640000003900 */
[----:B-1----:R-:W-:-:S04]  /*110c0*/  LOP3.LUT R4, R4, UR4, RZ, 0xc0, !PT ;  /* 0x0000000404047c12 */ /* 0x002fc8000f8ec0ff */
[----:B------:R-:W1:Y:S01]  /*110d0*/  POPC R7, R4 ;  /* 0x0000000400077309 */ /* 0x000e620000000000 */
[----:B--2---:R-:W1:Y:S02]  /*110e0*/  SHFL.IDX PT, R0, R3, R0, 0x1f ;  /* 0x00001f0003007589 */ /* 0x004e6400000e0000 */
[----:B-1----:R-:W-:Y:S01]  /*110f0*/  IADD3 R16, R0, UR5, R7 ;  /* 0x0000000500107c10 */ /* 0x002fe2000fffe007 */
[----:B------:R-:W-:Y:S06]  /*11100*/  BRA `(.L_x_6720) ;  /* 0x0000003000a07947 */ /* 0x000fec0003800000 */
.L_x_6719:
        /* <DEDUP_REMOVED lines=23> */
.L_x_6721:
        /* <DEDUP_REMOVED lines=11> */
[----:B------:R-:W-:Y:S01]  /*11330*/  MOV R8, 0x70 ;  /* 0x0000007000087802 */ /* 0x000fe20000000f00 */
[----:B------:R-:W-:Y:S02]  /*11340*/  IMAD.U32 R6, RZ, RZ, UR8 ;  /* 0x00000008ff067e24 */ /* 0x000fe4000f8e00ff */
[----:B------:R-:W-:-:S02]  /*11350*/  IMAD.U32 R7, RZ, RZ, UR9 ;  /* 0x00000009ff077e24 */ /* 0x000fc4000f8e00ff */
[----:B------:R-:W-:Y:S02]  /*11360*/  IMAD.U32 R10, RZ, RZ, UR4 ;  /* 0x00000004ff0a7e24 */ /* 0x000fe4000f8e00ff */
[----:B------:R-:W-:Y:S02]  /*11370*/  IMAD.U32 R11, RZ, RZ, UR5 ;  /* 0x00000005ff0b7e24 */ /* 0x000fe4000f8e00ff */
[----:B------:R-:W-:Y:S02]  /*11380*/  IMAD.MOV.U32 R12, RZ, RZ, 0x1 ;  /* 0x00000001ff0c7424 */ /* 0x000fe400078e00ff */
[----:B01----:R-:W-:-:S07]  /*11390*/  IMAD.MOV.U32 R13, RZ, RZ, RZ ;  /* 0x000000ffff0d7224 */ /* 0x003fce00078e00ff */
[----:B------:R-:W-:-:S07]  /*113a0*/  LEPC R20, `(.L_x_6723) ;  /* 0x000000001014794e */ /* 0x000fce0000000000 */
[----:B--2---:R-:W-:Y:S05]  /*113b0*/  CALL.ABS.NOINC R2 ;  /* 0x0000000002007343 */ /* 0x004fea0003c00000 */
.L_x_6723:
        /* <DEDUP_REMOVED lines=16> */
.L_x_6722:
[----:B------:R-:W2:Y:S01]  /*114c0*/  LDL.LU R2, [R1+0x18] ;  /* 0x0000180001027983 */ /* 0x000ea20000300800 */
[----:B------:R-:W-:Y:S01]  /*114d0*/  ULDC.64 UR4, c[0x0][0xaf0] ;  /* 0x0002bc0000047ab9 */ /* 0x000fe20000000a00 */
[----:B------:R-:W1:Y:S02]  /*114e0*/  LDC R4, c[0x0][0x428] ;  /* 0x00010a00ff047b82 */ /* 0x000e640000000800 */
        /* <DEDUP_REMOVED lines=16> */
[----:B----4-:R-:W-:-:S06]  /*115f0*/  MOV R0, R9 ;  /* 0x0000000900007202 */ /* 0x010fcc0000000f00 */
[----:B------:R0:W5:Y:S01]  /*11600*/  @P0 LDG.E R0, desc[UR6][R2.64] ;  /* 0x0000000602000981 */ /* 0x000162000c1e1900 */
[----:B-1----:R-:W-:Y:S01]  /*11610*/  ISETP.NE.AND P0, PT, R4, 0x1, PT ;  /* 0x000000010400780c */ /* 0x002fe20003f05270 */
[----:B------:R-:W-:Y:S01]  /*11620*/  IMAD.MOV.U32 R4, RZ, RZ, R18 ;  /* 0x000000ffff047224 */ /* 0x000fe200078e0012 */
[----:B------:R-:W-:Y:S01]  /*11630*/  PLOP3.LUT P1, PT, P6, PT, PT, 0x8, 0x0 ;  /* 0x000000000000781c */ /* 0x000fe2000372e170 */
[----:B------:R-:W-:-:S10]  /*11640*/  IMAD R17, R17, 0x40, R8 ;  /* 0x0000004011117824 */ /* 0x000fd400078e0208 */
[----:B------:R-:W1:Y:S08]  /*11650*/  @P0 LDC R7, c[0x0][0x42c] ;  /* 0x00010b00ff070b82 */ /* 0x000e700000000800 */
[----:B------:R-:W2:Y:S01]  /*11660*/  @P0 LDC R5, c[0x0][0x430] ;  /* 0x00010c00ff050b82 */ /* 0x000ea20000000800 */
[----:B-1----:R-:W-:-:S05]  /*11670*/  @P0 IMAD.HI.U32 R6, R18, R7, RZ ;  /* 0x0000000712060227 */ /* 0x002fca00078e00ff */
[----:B--2---:R-:W-:Y:S02]  /*11680*/  @P0 SHF.R.U32.HI R4, RZ, R5, R6 ;  /* 0x00000005ff040219 */ /* 0x004fe40000011606 */
[----:B------:R-:W-:-:S04]  /*11690*/  ISETP.NE.U32.AND P0, PT, RZ, UR4, PT ;  /* 0x00000004ff007c0c */ /* 0x000fc8000bf05070 */
[----:B------:R-:W-:-:S04]  /*116a0*/  ISETP.NE.AND.EX P0, PT, RZ, UR5, PT, P0 ;  /* 0x00000005ff007c0c */ /* 0x000fc8000bf05300 */
[----:B0-----:R-:W-:-:S09]  /*116b0*/  SEL R6, R9, RZ, !P0 ;  /* 0x000000ff09067207 */ /* 0x001fd20004000000 */
.L_x_6724:
        /* <DEDUP_REMOVED lines=19> */
.L_x_6796:
[----:B------:R-:W-:Y:S01]  /*117f0*/  UMOV UR4, 0xffffffff ;  /* 0xffffffff00047882 */ /* 0x000fe20000000000 */
[----:B------:R-:W-:Y:S02]  /*11800*/  SHF.R.S32.HI R5, RZ, 0x1f, R0 ;  /* 0x0000001fff057819 */ /* 0x000fe40000011400 */
[----:B------:R-:W-:Y:S05]  /*11810*/  BRA.DIV UR4, `(.L_x_6726) ;  /* 0x0000003e04bc7947 */ /* 0x000fea000b800000 */
[----:B------:R-:W-:-:S13]  /*11820*/  ELECT P6, URZ, PT ;  /* 0x00000000003f782f */ /* 0x000fda00038c0000 */
.L_x_6799:
        /* <DEDUP_REMOVED lines=19> */
[----:B------:R-:W-:-:S04]  /*11960*/  LEA R10, P0, R8, R2, 0x2 ;  /* 0x00000002080a7211 */ /* 0x000fc800078010ff */
[----:B------:R-:W-:-:S05]  /*11970*/  LEA.HI.X R11, R8, R3, R9, 0x2, P0 ;  /* 0x00000003080b7211 */ /* 0x000fca00000f1409 */
[----:B------:R0:W5:Y:S04]  /*11980*/  LDG.E R9, desc[UR6][R10.64] ;  /* 0x000000060a097981 */ /* 0x000168000c1e1900 */
.L_x_6728:
        /* <DEDUP_REMOVED lines=9> */
.L_x_6800:
        /* <DEDUP_REMOVED lines=11> */
.L_x_6730:
        /* <DEDUP_REMOVED lines=22> */
.L_x_6727:
        /* <DEDUP_REMOVED lines=81> */
.L_x_6732:
[----:B------:R-:W-:Y:S05]  /*12140*/  BSYNC B0 ;  /* 0x0000000000007941 */ /* 0x000fea0003800000 */
.L_x_6731:
        /* <DEDUP_REMOVED lines=12> */
.L_x_6801:
        /* <DEDUP_REMOVED lines=13> */
.L_x_6802:
        /* <DEDUP_REMOVED lines=11> */
.L_x_6737:
        /* <DEDUP_REMOVED lines=57> */
.L_x_6735:
[----:B------:R-:W-:Y:S05]  /*12720*/  BSYNC B0 ;  /* 0x0000000000007941 */ /* 0x000fea0003800000 */
.L_x_6734:
        /* <DEDUP_REMOVED lines=44> */
.L_x_6744:
[----:B-1----:R-:W1:Y:S01]  /*129f0*/  S2R R3, SR_CgaCtaId ;  /* 0x0000000000037919 */ /* 0x002e620000008800 */
[----:B------:R-:W-:-:S04]  /*12a00*/  MOV R2, 0x400 ;  /* 0x0000040000027802 */ /* 0x000fc80000000f00 */
[----:B-1----:R-:W-:Y:S02]  /*12a10*/  LEA R2, R3, R2, 0x18 ;  /* 0x0000000203027211 */ /* 0x002fe400078ec0ff */
[----:B------:R-:W-:-:S03]  /*12a20*/  SHF.L.U32 R3, R12, 0x1f, RZ ;  /* 0x0000001f0c037819 */ /* 0x000fc600000006ff */
[----:B------:R-:W-:-:S04]  /*12a30*/  IMAD R2, R13, 0x8, R2 ;  /* 0x000000080d027824 */ /* 0x000fc800078e0202 */
[----:B------:R-:W1:Y:S02]  /*12a40*/  SYNCS.PHASECHK.TRANS64.TRYWAIT P0, [R2+URZ+0x38840], R3 ;  /* 0x03884003020075a7 */ /* 0x000e64000800017f */
[----:B-1----:R-:W-:Y:S05]  /*12a50*/  @!P0 BRA `(.L_x_6745) ;  /* 0x0000002c00948947 */ /* 0x002fea0003800000 */
.L_x_6803:
        /* <DEDUP_REMOVED lines=11> */
.L_x_6746:
[----:B--2---:R-:W2:Y:S01]  /*12b10*/  LDL R6, [R1] ;  /* 0x0000000001067983 */ /* 0x004ea20000100800 */
        /* <DEDUP_REMOVED lines=19> */
[----:B------:R-:W2:Y:S02]  /*12c50*/  SYNCS.PHASECHK.TRANS64.TRYWAIT P0, [R2+URZ+0x38860], R3 ;  /* 0x03886003020075a7 */ /* 0x000ea4000800017f */
[----:B0-2---:R-:W-:Y:S05]  /*12c60*/  @!P0 BRA `(.L_x_6747) ;  /* 0x0000002c00248947 */ /* 0x005fea0003800000 */
.L_x_6804:
        /* <DEDUP_REMOVED lines=8> */
.L_x_6748:
        /* <DEDUP_REMOVED lines=54> */
.L_x_6743:
[----:B------:R-:W-:Y:S05]  /*13050*/  BSYNC B2 ;  /* 0x0000000000027941 */ /* 0x000fea0003800000 */
.L_x_6742:
[----:B------:R-:W2:Y:S02]  /*13060*/  LDL.LU R2, [R1+0x14] ;  /* 0x0000140001027983 */ /* 0x000ea40000300800 */
[----:B--2---:R-:W-:-:S07]  /*13070*/  VIADD R8, R2, 0xfffffffd ;  /* 0xfffffffd02087836 */ /* 0x004fce0000000000 */
.L_x_6741:
[----:B------:R-:W-:Y:S05]  /*13080*/  BSYNC B1 ;  /* 0x0000000000017941 */ /* 0x000fea0003800000 */
.L_x_6740:
[----:B------:R-:W-:-:S13]  /*13090*/  ISETP.NE.AND P0, PT, R10, RZ, PT ;  /* 0x000000ff0a00720c */ /* 0x000fda0003f05270 */
[----:B------:R-:W-:Y:S05]  /*130a0*/  @!P0 BRA `(.L_x_6739) ;  /* 0x00000010003c8947 */ /* 0x000fea0003800000 */
.L_x_6763:
        /* <DEDUP_REMOVED lines=9> */
[----:B------:R-:W-:Y:S06]  /*13140*/  @!P6 BRA `(.L_x_6750) ;  /* 0x0000000400e8e947 */ /* 0x000fec0003800000 */
[----:B------:R-:W-:Y:S01]  /*13150*/  ISETP.NE.U32.AND P0, PT, RZ, UR38, PT ;  /* 0x00000026ff007c0c */ /* 0x000fe2000bf05070 */
[----:B0-----:R-:W-:-:S03]  /*13160*/  IMAD.MOV.U32 R12, RZ, RZ, R8 ;  /* 0x000000ffff0c7224 */ /* 0x001fc600078e0008 */
[----:B------:R-:W-:-:S13]  /*13170*/  ISETP.NE.AND.EX P0, PT, RZ, UR39, PT, P0 ;  /* 0x00000027ff007c0c */ /* 0x000fda000bf05300 */
[----:B------:R-:W-:Y:S05]  /*13180*/  @!P0 BRA `(.L_x_6751) ;  /* 0x0000000000488947 */ /* 0x000fea0003800000 */
[----:B------:R-:W0:Y:S01]  /*13190*/  LDC R12, c[0x0][0x41c] ;  /* 0x00010700ff0c7b82 */ /* 0x000e220000000800 */
[----:B------:R-:W-:Y:S01]  /*131a0*/  IMAD.MOV.U32 R9, RZ, RZ, R8 ;  /* 0x000000ffff097224 */ /* 0x000fe200078e0008 */
[----:B------:R-:W-:Y:S01]  /*131b0*/  ULDC.64 UR4, c[0x0][0x208] ;  /* 0x0000820000047ab9 */ /* 0x000fe20000000a00 */
[----:B------:R-:W-:-:S04]  /*131c0*/  IMAD R7, R5, UR46, RZ ;  /* 0x0000002e05077c24 */ /* 0x000fc8000f8e02ff */
[----:B------:R-:W-:Y:S01]  /*131d0*/  IMAD R6, R0, UR47, R7 ;  /* 0x0000002f00067c24 */ /* 0x000fe2000f8e0207 */
[----:B0-----:R-:W-:-:S13]  /*131e0*/  ISETP.NE.AND P0, PT, R12, 0x1, PT ;  /* 0x000000010c00780c */ /* 0x001fda0003f05270 */
        /* <DEDUP_REMOVED lines=10> */
[----:B------:R0:W5:Y:S01]  /*13290*/  LDG.E R9, desc[UR4][R6.64] ;  /* 0x0000000406097981 */ /* 0x000162000c1e1900 */
[----:B------:R-:W-:-:S07]  /*132a0*/  IMAD R12, R12, R3, R8 ;  /* 0x000000030c0c7224 */ /* 0x000fce00078e0208 */
.L_x_6751:
[----:B------:R-:W1:Y:S01]  /*132b0*/  S2R R3, SR_CgaCtaId ;  /* 0x0000000000037919 */ /* 0x000e620000008800 */
[----:B------:R-:W-:-:S04]  /*132c0*/  MOV R2, 0x400 ;  /* 0x0000040000027802 */ /* 0x000fc80000000f00 */
[----:B-1----:R-:W-:Y:S02]  /*132d0*/  LEA R2, R3, R2, 0x18 ;  /* 0x0000000203027211 */ /* 0x002fe400078ec0ff */
[----:B------:R-:W-:-:S03]  /*132e0*/  SHF.L.U32 R3, R11, 0x1f, RZ ;  /* 0x0000001f0b037819 */ /* 0x000fc600000006ff */
[----:B------:R-:W-:-:S04]  /*132f0*/  IMAD R2, R10, 0x8, R2 ;  /* 0x000000080a027824 */ /* 0x000fc800078e0202 */
[----:B------:R-:W1:Y:S02]  /*13300*/  SYNCS.PHASECHK.TRANS64.TRYWAIT P0, [R2+URZ+0x38840], R3 ;  /* 0x03884003020075a7 */ /* 0x000e64000800017f */
[----:B-1----:R-:W-:Y:S05]  /*13310*/  @!P0 BRA `(.L_x_6752) ;  /* 0x00000024008c8947 */ /* 0x002fea0003800000 */
.L_x_6805:
[----:B0-----:R-:W0:Y:S02]  /*13320*/  S2R R6, SR_TID.X ;  /* 0x0000000000067919 */ /* 0x001e240000002100 */
[----:B0-----:R-:W-:-:S04]  /*13330*/  LOP3.LUT R6, R6, 0x7f, RZ, 0xc0, !PT ;  /* 0x0000007f06067812 */ /* 0x001fc800078ec0ff */
[----:B------:R-:W-:-:S13]  /*13340*/  ISETP.NE.AND P0, PT, R6, RZ, PT ;  /* 0x000000ff0600720c */ /* 0x000fda0003f05270 */
[----:B------:R-:W-:Y:S05]  /*13350*/  @P0 BRA `(.L_x_6753) ;  /* 0x00000000001c0947 */ /* 0x000fea0003800000 */
[----:B------:R-:W0:Y:S01]  /*13360*/  S2R R6, SR_TID.X ;  /* 0x0000000000067919 */ /* 0x000e220000002100 */
[----:B------:R-:W-:-:S04]  /*13370*/  IMAD.MOV.U32 R7, RZ, RZ, 0x2000 ;  /* 0x00002000ff077424 */ /* 0x000fc800078e00ff */
[----:B------:R2:W-:Y:S01]  /*13380*/  SYNCS.ARRIVE.TRANS64 RZ, [R2+URZ+0x38830], R7 ;  /* 0x0388300702ff79a7 */ /* 0x0005e2000800003f */
[----:B0-----:R-:W-:-:S04]  /*13390*/  LOP3.LUT R6, R6, 0x1f, RZ, 0xc0, !PT ;  /* 0x0000001f06067812 */ /* 0x001fc800078ec0ff */
[----:B------:R-:W-:-:S13]  /*133a0*/  ISETP.NE.AND P1, PT, R6, RZ, PT ;  /* 0x000000ff0600720c */ /* 0x000fda0003f25270 */
[----:B--2---:R-:W-:Y:S05]  /*133b0*/  @!P1 BRA `(.L_x_6753) ;  /* 0x0000000000049947 */ /* 0x004fea0003800000 */
[----:B------:R-:W-:Y:S01]  /*133c0*/  BPT.TRAP 0x1 ;  /* 0x000000040000795c */ /* 0x000fe20000300000 */
.L_x_6753:
[----:B------:R-:W2:Y:S01]  /*133d0*/  LDL R7, [R1+0x8] ;  /* 0x0000080001077983 */ /* 0x000ea20000100800 */
        /* <DEDUP_REMOVED lines=20> */
.L_x_6806:
[----:B------:R-:W-:Y:S05]  /*13520*/  @P0 BRA `(.L_x_6755) ;  /* 0x00000000001c0947 */ /* 0x000fea0003800000 */
[----:B------:R-:W2:Y:S01]  /*13530*/  S2R R7, SR_TID.X ;  /* 0x0000000000077919 */ /* 0x000ea20000002100 */
[----:B01----:R-:W-:-:S04]  /*13540*/  MOV R3, 0x10000 ;  /* 0x0001000000037802 */ /* 0x003fc80000000f00 */
[----:B------:R3:W-:Y:S01]  /*13550*/  SYNCS.ARRIVE.TRANS64 RZ, [R2+URZ+0x38850], R3 ;  /* 0x0388500302ff79a7 */ /* 0x0007e2000800003f */
[----:B--2---:R-:W-:-:S04]  /*13560*/  LOP3.LUT R7, R7, 0x1f, RZ, 0xc0, !PT ;  /* 0x0000001f07077812 */ /* 0x004fc800078ec0ff */
[----:B------:R-:W-:-:S13]  /*13570*/  ISETP.NE.AND P1, PT, R7, RZ, PT ;  /* 0x000000ff0700720c */ /* 0x000fda0003f25270 */
[----:B---3--:R-:W-:Y:S05]  /*13580*/  @!P1 BRA `(.L_x_6755) ;  /* 0x0000000000049947 */ /* 0x008fea0003800000 */
[----:B------:R-:W-:Y:S01]  /*13590*/  BPT.TRAP 0x1 ;  /* 0x000000040000795c */ /* 0x000fe20000300000 */
.L_x_6755:
[----:B------:R-:W2:Y:S01]  /*135a0*/  S2R R7, SR_CgaCtaId ;  /* 0x0000000000077919 */ /* 0x000ea20000008800 */
[----:B01----:R-:W-:Y:S01]  /*135b0*/  MOV R3, 0x400 ;  /* 0x0000040000037802 */ /* 0x003fe20000000f00 */
        /* <DEDUP_REMOVED lines=51> */
.L_x_6750:
[----:B------:R-:W-:Y:S05]  /*138f0*/  BSYNC B1 ;  /* 0x0000000000017941 */ /* 0x000fea0003800000 */
.L_x_6749:
        /* <DEDUP_REMOVED lines=13> */
[----:B------:R-:W1:Y:S01]  /*139d0*/  LDC R11, c[0x0][0x41c] ;  /* 0x00010700ff0b7b82 */ /* 0x000e620000000800 */
[----:B------:R-:W-:Y:S01]  /*139e0*/  IMAD.MOV.U32 R9, RZ, RZ, R10 ;  /* 0x000000ffff097224 */ /* 0x000fe200078e000a */
        /* <DEDUP_REMOVED lines=16> */
.L_x_6758:
[----:B------:R-:W2:Y:S01]  /*13af0*/  S2R R3, SR_CgaCtaId ;  /* 0x0000000000037919 */ /* 0x000ea20000008800 */
[----:B------:R-:W-:-:S04]  /*13b00*/  MOV R2, 0x400 ;  /* 0x0000040000027802 */ /* 0x000fc80000000f00 */
[----:B--2---:R-:W-:Y:S02]  /*13b10*/  LEA R2, R3, R2, 0x18 ;  /* 0x0000000203027211 */ /* 0x004fe400078ec0ff */
[----:B------:R-:W-:-:S03]  /*13b20*/  SHF.L.U32 R3, R12, 0x1f, RZ ;  /* 0x0000001f0c037819 */ /* 0x000fc600000006ff */
[----:B------:R-:W-:-:S04]  /*13b30*/  IMAD R2, R13, 0x8, R2 ;  /* 0x000000080d027824 */ /* 0x000fc800078e0202 */
[----:B------:R-:W2:Y:S02]  /*13b40*/  SYNCS.PHASECHK.TRANS64.TRYWAIT P0, [R2+URZ+0x38840], R3 ;  /* 0x03884003020075a7 */ /* 0x000ea4000800017f */
[----:B--2---:R-:W-:Y:S05]  /*13b50*/  @!P0 BRA `(.L_x_6759) ;  /* 0x0000001c00a48947 */ /* 0x004fea0003800000 */
.L_x_6807:
        /* <DEDUP_REMOVED lines=11> */
.L_x_6760:
[----:B------:R-:W3:Y:S01]  /*13c10*/  LDL R6, [R1] ;  /* 0x0000000001067983 */ /* 0x000ee20000100800 */
        /* <DEDUP_REMOVED lines=19> */
[----:B------:R-:W1:Y:S02]  /*13d50*/  SYNCS.PHASECHK.TRANS64.TRYWAIT P1, [R2+URZ+0x38860], R3 ;  /* 0x03886003020075a7 */ /* 0x000e64000802017f */
[----:B01----:R-:W-:Y:S05]  /*13d60*/  @!P1 BRA `(.L_x_6761) ;  /* 0x0000001c00349947 */ /* 0x003fea0003800000 */
.L_x_6808:
[----:B------:R-:W-:Y:S05]  /*13d70*/  @P0 BRA `(.L_x_6762) ;  /* 0x00000000001c0947 */ /* 0x000fea0003800000 */
[----:B------:R-:W1:Y:S01]  /*13d80*/  S2R R6, SR_TID.X ;  /* 0x0000000000067919 */ /* 0x000e620000002100 */
[----:B0-2---:R-:W-:-:S04]  /*13d90*/  MOV R3, 0x10000 ;  /* 0x0001000000037802 */ /* 0x005fc80000000f00 */
[----:B------:R3:W-:Y:S01]  /*13da0*/  SYNCS.ARRIVE.TRANS64 RZ, [R2+URZ+0x38850], R3 ;  /* 0x0388500302ff79a7 */ /* 0x0007e2000800003f */
[----:B-1----:R-:W-:-:S04]  /*13db0*/  LOP3.LUT R6, R6, 0x1f, RZ, 0xc0, !PT ;  /* 0x0000001f06067812 */ /* 0x002fc800078ec0ff */
[----:B------:R-:W-:-:S13]  /*13dc0*/  ISETP.NE.AND P1, PT, R6, RZ, PT ;  /* 0x000000ff0600720c */ /* 0x000fda0003f25270 */
[----:B---3--:R-:W-:Y:S05]  /*13dd0*/  @!P1 BRA `(.L_x_6762) ;  /* 0x0000000000049947 */ /* 0x008fea0003800000 */
[----:B------:R-:W-:Y:S01]  /*13de0*/  BPT.TRAP 0x1 ;  /* 0x000000040000795c */ /* 0x000fe20000300000 */
.L_x_6762:
        /* <DEDUP_REMOVED lines=54> */
.L_x_6757:
[----:B------:R-:W-:Y:S05]  /*14150*/  BSYNC B1 ;  /* 0x0000000000017941 */ /* 0x000fea0003800000 */
.L_x_6756:
[C---:B------:R-:W-:Y:S01]  /*14160*/  ISETP.GT.AND P0, PT, R8.reuse, 0x1, PT ;  /* 0x000000010800780c */ /* 0x040fe20003f04270 */
[----:B------:R-:W-:-:S04]  /*14170*/  VIADD R2, R8, 0xfffffffe ;  /* 0xfffffffe08027836 */ /* 0x000fc80000000000 */
[----:B------:R-:W-:-:S08]  /*14180*/  IMAD.MOV.U32 R8, RZ, RZ, R2 ;  /* 0x000000ffff087224 */ /* 0x000fd000078e0002 */
[----:B------:R-:W-:Y:S05]  /*14190*/  @P0 BRA `(.L_x_6763) ;  /* 0xffffffec00c40947 */ /* 0x000fea000383ffff */
.L_x_6739:
[----:B------:R-:W-:Y:S05]  /*141a0*/  BSYNC B0 ;  /* 0x0000000000007941 */ /* 0x000fea0003800000 */
.L_x_6738:
[----:B------:R-:W2:Y:S01]  /*141b0*/  LDL.LU R3, [R1] ;  /* 0x0000000001037983 */ /* 0x000ea20000300800 */
[----:B------:R-:W-:Y:S01]  /*141c0*/  BSSY B0, `(.L_x_6764) ;  /* 0x0000019000007945 */ /* 0x000fe20003800000 */
[----:B------:R-:W1:Y:S02]  /*141d0*/  S2R R2, SR_TID.X ;  /* 0x0000000000027919 */ /* 0x000e640000002100 */
[----:B-1----:R-:W-:-:S04]  /*141e0*/  LOP3.LUT R2, R2, 0x1f, RZ, 0xc0, !PT ;  /* 0x0000001f02027812 */ /* 0x002fc800078ec0ff */
[----:B------:R-:W-:Y:S01]  /*141f0*/  ISETP.NE.AND P1, PT, R2, RZ, PT ;  /* 0x000000ff0200720c */ /* 0x000fe20003f25270 */
[----:B--2---:R-:W-:-:S05]  /*14200*/  VIADD R0, R3, 0x1 ;  /* 0x0000000103007836 */ /* 0x004fca0000000000 */
[----:B------:R-:W-:-:S04]  /*14210*/  ISETP.NE.AND P0, PT, R0, 0x2, PT ;  /* 0x000000020000780c */ /* 0x000fc80003f05270 */
[----:B------:R-:W-:Y:S02]  /*14220*/  SEL R2, R0, RZ, P0 ;  /* 0x000000ff00027207 */ /* 0x000fe40000000000 */
[----:B------:R-:W-:-:S03]  /*14230*/  SEL R0, RZ, 0x1, P0 ;  /* 0x00000001ff007807 */ /* 0x000fc60000000000 */
[----:B------:R1:W-:Y:S01]  /*14240*/  STL [R1], R2 ;  /* 0x0000000201007387 */ /* 0x0003e20000100800 */
[----:B------:R-:W-:Y:S05]  /*14250*/  @P1 BRA `(.L_x_6765) ;  /* 0x00000000003c1947 */ /* 0x000fea0003800000 */
[----:B-1----:R-:W2:Y:S01]  /*14260*/  LDL R2, [R1+0x28] ;  /* 0x0000280001027983 */ /* 0x002ea20000100800 */
        /* <DEDUP_REMOVED lines=9> */
[----:B0-----:R-:W0:Y:S02]  /*14300*/  S2R R6, SR_LTMASK ;  /* 0x0000000000067919 */ /* 0x001e240000003900 */
[----:B0-----:R-:W-:-:S04]  /*14310*/  LOP3.LUT R6, R6, UR4, RZ, 0xc0, !PT ;  /* 0x0000000406067c12 */ /* 0x001fc8000f8ec0ff */
[----:B------:R-:W0:Y:S01]  /*14320*/  POPC R7, R6 ;  /* 0x0000000600077309 */ /* 0x000e220000000000 */
[----:B--2---:R-:W0:Y:S02]  /*14330*/  SHFL.IDX PT, R4, R3, R4, 0x1f ;  /* 0x00001f0403047589 */ /* 0x004e2400000e0000 */
[----:B0-----:R-:W-:-:S07]  /*14340*/  IADD3 R16, R4, UR5, R7 ;  /* 0x0000000504107c10 */ /* 0x001fce000fffe007 */
.L_x_6765:
[----:B------:R-:W-:Y:S05]  /*14350*/  BSYNC B0 ;  /* 0x0000000000007941 */ /* 0x000fea0003800000 */
.L_x_6764:
[----:B-1----:R-:W2:Y:S02]  /*14360*/  LDL.LU R2, [R1+0x4] ;  /* 0x0000040001027983 */ /* 0x002ea40000300800 */
[----:B--2---:R-:W-:-:S05]  /*14370*/  LOP3.LUT R2, R2, R0, RZ, 0x3c, !PT ;  /* 0x0000000002027212 */ /* 0x004fca00078e3cff */
[----:B------:R1:W-:Y:S02]  /*14380*/  STL [R1+0x4], R2 ;  /* 0x0000040201007387 */ /* 0x0003e40000100800 */
.L_x_6720:
[----:B------:R-:W-:Y:S05]  /*14390*/  BSYNC B6 ;  /* 0x0000000000067941 */ /* 0x000fea0003800000 */
.L_x_6718:
[----:B------:R-:W-:-:S03]  /*143a0*/  UMOV UR4, 0xffffffff ;  /* 0xffffffff00047882 */ /* 0x000fc60000000000 */
[----:B------:R-:W-:Y:S05]  /*143b0*/  BRA.DIV UR4, `(.L_x_6766) ;  /* 0x0000001604b47947 */ /* 0x000fea000b800000 */
[----:B------:R2:W3:Y:S04]  /*143c0*/  SHFL.IDX PT, R4, R16, RZ, 0x1f ;  /* 0x00001fff10047589 */ /* 0x0004e800000e0000 */
[----:B------:R-:W4:Y:S02]  /*143d0*/  SHFL.IDX PT, R16, R16, 0x1, 0x1f ;  /* 0x00201f0010107f89 */ /* 0x000f2400000e0000 */
.L_x_6812:
[----:B------:R-:W0:Y:S01]  /*143e0*/  S2R R0, SR_TID.X ;  /* 0x0000000000007919 */ /* 0x000e220000002100 */
[----:B------:R-:W-:Y:S01]  /*143f0*/  ULDC UR4, c[0x0][0xd14] ;  /* 0x0003450000047ab9 */ /* 0x000fe20000000800 */
[----:B------:R-:W-:Y:S01]  /*14400*/  BSSY B0, `(.L_x_6767) ;  /* 0x000000c000007945 */ /* 0x000fe20003800000 */
[----:B------:R-:W-:Y:S01]  /*14410*/  IMAD.MOV.U32 R3, RZ, RZ, RZ ;  /* 0x000000ffff037224 */ /* 0x000fe200078e00ff */
[----:B0-----:R-:W-:Y:S02]  /*14420*/  LOP3.LUT R8, R0, 0x1f, RZ, 0xc0, !PT ;  /* 0x0000001f00087812 */ /* 0x001fe400078ec0ff */
[----:B------:R-:W-:Y:S02]  /*14430*/  MOV R0, UR4 ;  /* 0x0000000400007c02 */ /* 0x000fe40008000f00 */
[C---:B------:R-:W-:Y:S01]  /*14440*/  ISETP.NE.AND P0, PT, R8.reuse, 0x1f, PT ;  /* 0x0000001f0800780c */ /* 0x040fe20003f05270 */
[----:B------:R-:W-:-:S05]  /*14450*/  IMAD.IADD R5, R8, 0x1, R19 ;  /* 0x0000000108057824 */ /* 0x000fca00078e0213 */
[----:B------:R-:W-:-:S13]  /*14460*/  ISETP.GE.OR P0, PT, R5, R0, !P0 ;  /* 0x000000000500720c */ /* 0x000fda0004706670 */
[----:B------:R-:W-:Y:S05]  /*14470*/  @P0 BRA `(.L_x_6768) ;  /* 0x0000000000100947 */ /* 0x000fea0003800000 */
[----:B-1----:R-:W0:Y:S01]  /*14480*/  LDC.64 R2, c[0x0][0xd58] ;  /* 0x00035600ff027b82 */ /* 0x002e220000000a00 */
[----:B------:R-:W-:Y:S01]  /*14490*/  ULDC.64 UR4, c[0x0][0x208] ;  /* 0x0000820000047ab9 */ /* 0x000fe20000000a00 */
[----:B0-----:R-:W-:-:S06]  /*144a0*/  IMAD.WIDE R2, R5, 0x4, R2 ;  /* 0x0000000405027825 */ /* 0x001fcc00078e0202 */
[----:B------:R0:W5:Y:S02]  /*144b0*/  LDG.E R3, desc[UR4][R2.64] ;  /* 0x0000000402037981 */ /* 0x000164000c1e1900 */
.L_x_6768:
[----:B------:R-:W-:Y:S05]  /*144c0*/  BSYNC B0 ;  /* 0x0000000000007941 */ /* 0x000fea0003800000 */
.L_x_6767:
        /* <DEDUP_REMOVED lines=20> */
[----:B-1----:R-:W-:-:S04]  /*14610*/  SEL R2, R14, RZ, P0 ;  /* 0x000000ff0e027207 */ /* 0x002fc80000000000 */
[----:B------:R-:W-:-:S05]  /*14620*/  IADD3 R2, R7, R2, RZ ;  /* 0x0000000207027210 */ /* 0x000fca0007ffe0ff */
[----:B------:R0:W1:Y:S02]  /*14630*/  SHFL.IDX PT, R14, R2, 0x1f, 0x1f ;  /* 0x03e01f00020e7f89 */ /* 0x00006400000e0000 */
.L_x_6820:
[----:B------:R-:W-:Y:S02]  /*14640*/  ULDC UR4, c[0x0][0xd10] ;  /* 0x0003440000047ab9 */ /* 0x000fe40000000800 */
[----:B------:R-:W-:-:S04]  /*14650*/  IMAD.U32 R5, RZ, RZ, UR4 ;  /* 0x00000004ff057e24 */ /* 0x000fc8000f8e00ff */
[----:B-1----:R-:W-:-:S04]  /*14660*/  IMAD R7, R14, R5, RZ ;  /* 0x000000050e077224 */ /* 0x002fc800078e02ff */
[----:B--2-4-:R-:W-:-:S05]  /*14670*/  IMAD.IADD R16, R16, 0x1, R7 ;  /* 0x0000000110107824 */ /* 0x014fca00078e0207 */
[----:B---3--:R-:W-:-:S13]  /*14680*/  ISETP.GT.AND P0, PT, R16, R4, PT ;  /* 0x000000041000720c */ /* 0x008fda0003f04270 */
[----:B------:R-:W-:Y:S05]  /*14690*/  @P0 BRA `(.L_x_6770) ;  /* 0x0000000000b80947 */ /* 0x000fea0003800000 */
[----:B------:R-:W1:Y:S02]  /*146a0*/  LDC R0, c[0x0][0xd14] ;  /* 0x00034500ff007b82 */ /* 0x000e640000000800 */
.L_x_6775:
        /* <DEDUP_REMOVED lines=15> */
.L_x_6773:
[----:B------:R-:W-:Y:S05]  /*147a0*/  BSYNC B0 ;  /* 0x0000000000007941 */ /* 0x000fea0003800000 */
.L_x_6772:
[----:B------:R-:W-:-:S03]  /*147b0*/  UMOV UR4, 0xffffffff ;  /* 0xffffffff00047882 */ /* 0x000fc60000000000 */
[----:B------:R-:W-:Y:S05]  /*147c0*/  BRA.DIV UR4, `(.L_x_6774) ;  /* 0x0000001604cc7947 */ /* 0x000fea000b800000 */
[----:B-----5:R-:W1:Y:S01]  /*147d0*/  SHFL.UP PT, R14, R3, 0x1, RZ ;  /* 0x04200000030e7989 */ /* 0x020e6200000e00ff */
[C---:B------:R-:W-:Y:S02]  /*147e0*/  ISETP.NE.AND P0, PT, R7.reuse, RZ, PT ;  /* 0x000000ff0700720c */ /* 0x040fe40003f05270 */
[C---:B------:R-:W-:Y:S02]  /*147f0*/  ISETP.GE.U32.AND P1, PT, R7.reuse, 0x2, PT ;  /* 0x000000020700780c */ /* 0x040fe40003f26070 */
[----:B-1----:R-:W-:Y:S02]  /*14800*/  SEL R14, R14, RZ, P0 ;  /* 0x000000ff0e0e7207 */ /* 0x002fe40000000000 */
        /* <DEDUP_REMOVED lines=17> */
.L_x_6828:
[----:B------:R-:W-:Y:S02]  /*14920*/  ULDC UR4, c[0x0][0xd10] ;  /* 0x0003440000047ab9 */ /* 0x000fe40000000800 */
[----:B------:R-:W-:-:S04]  /*14930*/  IMAD.U32 R5, RZ, RZ, UR4 ;  /* 0x00000004ff057e24 */ /* 0x000fc8000f8e00ff */
[----:B-1----:R-:W-:-:S05]  /*14940*/  IMAD R7, R14, R5, RZ ;  /* 0x000000050e077224 */ /* 0x002fca00078e02ff */
[----:B------:R-:W-:-:S04]  /*14950*/  IADD3 R16, R7, R16, RZ ;  /* 0x0000001007107210 */ /* 0x000fc80007ffe0ff */
[----:B------:R-:W-:-:S13]  /*14960*/  ISETP.GT.AND P0, PT, R16, R4, PT ;  /* 0x000000041000720c */ /* 0x000fda0003f04270 */
[----:B------:R-:W-:Y:S05]  /*14970*/  @!P0 BRA `(.L_x_6775) ;  /* 0xfffffffc004c8947 */ /* 0x000fea000383ffff */
.L_x_6770:
        /* <DEDUP_REMOVED lines=8> */
.L_x_6832:
[----:B------:R-:W-:Y:S01]  /*14a00*/  ISETP.NE.AND P0, PT, R6, RZ, PT ;  /* 0x000000ff0600720c */ /* 0x000fe20003f05270 */
[----:B------:R-:W-:-:S12]  /*14a10*/  IMAD.MOV.U32 R8, RZ, RZ, RZ ;  /* 0x000000ffff087224 */ /* 0x000fd800078e00ff */
[----:B------:R-:W-:Y:S05]  /*14a20*/  @!P0 BRA `(.L_x_6777) ;  /* 0x0000000000108947 */ /* 0x000fea0003800000 */
[----:B------:R-:W-:Y:S01]  /*14a30*/  UMOV UR4, 0xffffffff ;  /* 0xffffffff00047882 */ /* 0x000fe20000000000 */
[----:B------:R-:W-:Y:S02]  /*14a40*/  VIADD R12, R7, 0xffffffff ;  /* 0xffffffff070c7836 */ /* 0x000fe40000000000 */
[----:B------:R-:W-:Y:S05]  /*14a50*/  BRA.DIV UR4, `(.L_x_6778) ;  /* 0x0000001a04407947 */ /* 0x000fea000b800000 */
[----:B------:R3:W4:Y:S02]  /*14a60*/  SHFL.IDX PT, R8, R2, R12, 0x1f ;  /* 0x00001f0c02087589 */ /* 0x00072400000e0000 */
.L_x_6777:
[----:B01-3--:R-:W0:Y:S01]  /*14a70*/  LDC.64 R2, c[0x0][0xd68] ;  /* 0x00035a00ff027b82 */ /* 0x00be220000000a00 */
[----:B------:R-:W-:Y:S01]  /*14a80*/  IMAD.IADD R19, R7, 0x1, R19 ;  /* 0x0000000107137824 */ /* 0x000fe200078e0213 */
[----:B------:R-:W-:-:S03]  /*14a90*/  ULDC.64 UR4, c[0x0][0x208] ;  /* 0x0000820000047ab9 */ /* 0x000fc60000000a00 */
[----:B0-----:R-:W-:-:S05]  /*14aa0*/  IMAD.WIDE R2, R19, 0x4, R2 ;  /* 0x0000000413027825 */ /* 0x001fca00078e0202 */
[----:B------:R-:W2:Y:S01]  /*14ab0*/  LDG.E R7, desc[UR4][R2.64] ;  /* 0x0000000402077981 */ /* 0x000ea2000c1e1900 */
[----:B----4-:R-:W-:Y:S02]  /*14ac0*/  IMAD R16, R8, R5, R16 ;  /* 0x0000000508107224 */ /* 0x010fe400078e0210 */
[----:B--2---:R-:W-:-:S05]  /*14ad0*/  IMAD R6, R17, R7, RZ ;  /* 0x0000000711067224 */ /* 0x004fca00078e02ff */
[----:B------:R-:W-:-:S04]  /*14ae0*/  IABS R9, R6 ;  /* 0x0000000600097213 */ /* 0x000fc80000000000 */
[----:B------:R-:W0:Y:S08]  /*14af0*/  I2F.RP R10, R9 ;  /* 0x00000009000a7306 */ /* 0x000e300000209400 */
[----:B0-----:R-:W0:Y:S02]  /*14b00*/  MUFU.RCP R10, R10 ;  /* 0x0000000a000a7308 */ /* 0x001e240000001000 */
[----:B0-----:R-:W-:-:S06]  /*14b10*/  VIADD R12, R10, 0xffffffe ;  /* 0x0ffffffe0a0c7836 */ /* 0x001fcc0000000000 */
[----:B------:R-:W0:Y:S02]  /*14b20*/  F2I.FTZ.U32.TRUNC.NTZ R3, R12 ;  /* 0x0000000c00037305 */ /* 0x000e24000021f000 */
[----:B0-----:R-:W-:-:S05]  /*14b30*/  IADD3 R2, RZ, -R3, RZ ;  /* 0x80000003ff027210 */ /* 0x001fca0007ffe0ff */
        /* <DEDUP_REMOVED lines=28> */
[----:B0-----:R-:W-:Y:S01]  /*14d00*/  VIADD R9, R8, 0xffffffe ;  /* 0x0ffffffe08097836 */ /* 0x001fe20000000000 */
[----:B------:R-:W-:-:S05]  /*14d10*/  IABS R8, R5 ;  /* 0x0000000500087213 */ /* 0x000fca0000000000 */
[----:B------:R-:W0:Y:S01]  /*14d20*/  F2I.FTZ.U32.TRUNC.NTZ R3, R9 ;  /* 0x0000000900037305 */ /* 0x000e22000021f000 */
[----:B------:R-:W-:Y:S02]  /*14d30*/  IMAD.MOV R8, RZ, RZ, -R8 ;  /* 0x000000ffff087224 */ /* 0x000fe400078e0a08 */
[----:B0-----:R-:W-:-:S04]  /*14d40*/  IMAD.MOV R2, RZ, RZ, -R3 ;  /* 0x000000ffff027224 */ /* 0x001fc800078e0a03 */
[----:B------:R-:W-:Y:S01]  /*14d50*/  IMAD R11, R2, R7, RZ ;  /* 0x00000007020b7224 */ /* 0x000fe200078e02ff */
[----:B------:R-:W-:-:S05]  /*14d60*/  MOV R2, RZ ;  /* 0x000000ff00027202 */ /* 0x000fca0000000f00 */
        /* <DEDUP_REMOVED lines=19> */
.L_x_6771:
[----:B------:R-:W-:Y:S01]  /*14ea0*/  UMOV UR4, URZ ;  /* 0x0000003f00047c82 */ /* 0x000fe20008000000 */
[----:B------:R-:W-:Y:S01]  /*14eb0*/  UMOV UR5, URZ ;  /* 0x0000003f00057c82 */ /* 0x000fe20008000000 */
[----:B------:R-:W-:Y:S01]  /*14ec0*/  ULDC UR6, c[0x0][0xd14] ;  /* 0x0003450000067ab9 */ /* 0x000fe20000000800 */
[----:B------:R-:W-:Y:S01]  /*14ed0*/  IMAD.MOV.U32 R16, RZ, RZ, R4 ;  /* 0x000000ffff107224 */ /* 0x000fe200078e0004 */
[----:B------:R-:W-:Y:S01]  /*14ee0*/  MOV R19, UR6 ;  /* 0x0000000600137c02 */ /* 0x000fe20008000f00 */
[----:B------:R-:W-:Y:S02]  /*14ef0*/  IMAD.U32 R17, RZ, RZ, UR4 ;  /* 0x00000004ff117e24 */ /* 0x000fe4000f8e00ff */
[----:B------:R-:W-:-:S07]  /*14f00*/  IMAD.U32 R18, RZ, RZ, UR5 ;  /* 0x00000005ff127e24 */ /* 0x000fce000f8e00ff */
.L_x_6779:
        /* <DEDUP_REMOVED lines=12> */
.L_x_6714:
        /* <DEDUP_REMOVED lines=13> */
.L_x_6835:
[----:B------:R-:W-:-:S03]  /*150a0*/  UMOV UR4, 0xffffffff ;  /* 0xffffffff00047882 */ /* 0x000fc60000000000 */
[----:B------:R-:W-:Y:S05]  /*150b0*/  BRA.DIV UR4, `(.L_x_6782) ;  /* 0x0000001204e47947 */ /* 0x000fea000b800000 */
[----:B--2---:R-:W2:Y:S02]  /*150c0*/  S2R R2, SR_TID.X ;  /* 0x0000000000027919 */ /* 0x004ea40000002100 */
[----:B--2---:R-:W-:-:S04]  /*150d0*/  SHF.R.U32.HI R2, RZ, 0x5, R2 ;  /* 0x00000005ff027819 */ /* 0x004fc80000011602 */
[----:B------:R-:W-:-:S05]  /*150e0*/  LOP3.LUT R2, R2, 0x3, RZ, 0xc0, !PT ;  /* 0x0000000302027812 */ /* 0x000fca00078ec0ff */
[----:B------:R2:W3:Y:S02]  /*150f0*/  SHFL.IDX PT, R14, R2, RZ, 0x1f ;  /* 0x00001fff020e7589 */ /* 0x0004e400000e0000 */
.L_x_6838:
[----:B---3--:R-:W-:Y:S01]  /*15100*/  ISETP.NE.AND P0, PT, R14, RZ, PT ;  /* 0x000000ff0e00720c */ /* 0x008fe20003f05270 */
[----:B------:R-:W-:-:S12]  /*15110*/  BSSY B0, `(.L_x_6783) ;  /* 0x0000029000007945 */ /* 0x000fd80003800000 */
[----:B------:R-:W-:Y:S05]  /*15120*/  @P0 BRA `(.L_x_6784) ;  /* 0x00000000009c0947 */ /* 0x000fea0003800000 */
[----:B------:R-:W-:-:S03]  /*15130*/  UMOV UR4, 0xffffffff ;  /* 0xffffffff00047882 */ /* 0x000fc60000000000 */
[----:B------:R-:W-:Y:S05]  /*15140*/  BRA.DIV UR4, `(.L_x_6785) ;  /* 0x0000001204f47947 */ /* 0x000fea000b800000 */
[----:B------:R-:W-:-:S13]  /*15150*/  ELECT P6, URZ, PT ;  /* 0x00000000003f782f */ /* 0x000fda00038c0000 */
.L_x_6841:
        /* <DEDUP_REMOVED lines=8> */
.L_x_6786:
        /* <DEDUP_REMOVED lines=14> */
.L_x_6842:
[----:B------:R-:W2:Y:S02]  /*152c0*/  SYNCS.PHASECHK.TRANS64.TRYWAIT P0, [R7+URZ], R2 ;  /* 0x00000002070075a7 */ /* 0x000ea4000800017f */
[----:B--2---:R-:W-:Y:S05]  /*152d0*/  @!P0 BRA `(.L_x_6788) ;  /* 0x0000001000c48947 */ /* 0x004fea0003800000 */
.L_x_6843:
[----:B------:R-:W-:Y:S05]  /*152e0*/  @!P2 BRA `(.L_x_6789) ;  /* 0x000000000004a947 */ /* 0x000fea0003800000 */
[----:B------:R-:W-:Y:S01]  /*152f0*/  BPT.TRAP 0x1 ;  /* 0x000000040000795c */ /* 0x000fe20000300000 */
.L_x_6789:
[----:B------:R-:W3:Y:S01]  /*15300*/  LDL.LU R4, [R1] ;  /* 0x0000000001047983 */ /* 0x000ee20000300800 */
[----:B------:R-:W-:-:S04]  /*15310*/  VIADD R0, R0, 0x38860 ;  /* 0x0003886000007836 */ /* 0x000fc80000000000 */
[----:B---3--:R-:W-:-:S04]  /*15320*/  IMAD R4, R4, 0x8, R0 ;  /* 0x0000000804047824 */ /* 0x008fc800078e0200 */
[----:B------:R-:W3:Y:S02]  /*15330*/  SYNCS.PHASECHK.TRANS64.TRYWAIT P0, [R4+URZ], R5 ;  /* 0x00000005040075a7 */ /* 0x000ee4000800017f */
[----:B---3--:R-:W-:Y:S05]  /*15340*/  @!P0 BRA `(.L_x_6790) ;  /* 0x0000001000bc8947 */ /* 0x008fea0003800000 */
.L_x_6844:
[----:B------:R-:W-:-:S07]  /*15350*/  IMAD R3, R3, 0x8, R0 ;  /* 0x0000000803037824 */ /* 0x000fce00078e0200 */
.L_x_6791:
[----:B----4-:R4:W0:Y:S02]  /*15360*/  SYNCS.PHASECHK.TRANS64.TRYWAIT P0, [R3+URZ], R2 ;  /* 0x00000002030075a7 */ /* 0x010824000800017f */
[----:B0-----:R-:W-:Y:S05]  /*15370*/  @!P0 NANOSLEEP.SYNCS 0x989680 ;  /* 0x009896800000895d */ /* 0x001fea0003900000 */
[----:B------:R-:W0:Y:S02]  /*15380*/  @!P0 SYNCS.PHASECHK.TRANS64 P0, [R3+URZ], R2 ;  /* 0x00000002030085a7 */ /* 0x000e24000800007f */
[----:B0-----:R-:W-:Y:S05]  /*15390*/  @!P0 BRA `(.L_x_6791) ;  /* 0xfffffffc00f08947 */ /* 0x001fea000383ffff */
.L_x_6784:
[----:B------:R-:W-:Y:S05]  /*153a0*/  BSYNC B0 ;  /* 0x0000000000007941 */ /* 0x000fea0003800000 */
.L_x_6783:
[----:B------:R-:W-:Y:S05]  /*153b0*/  EXIT ;  /* 0x000000000000794d */ /* 0x000fea0003800000 */
.L_x_6664:
[----:B0-----:R0:W1:Y:S02]  /*153c0*/  SYNCS.PHASECHK.TRANS64.TRYWAIT P1, [R17+URZ+0x38800], R4 ;  /* 0x03880004110075a7 */ /* 0x001064000802017f */
[----:B-1----:R-:W-:Y:S05]  /*153d0*/  @!P1 NANOSLEEP.SYNCS 0x989680 ;  /* 0x009896800000995d */ /* 0x002fea0003900000 */
[----:B------:R-:W1:Y:S02]  /*153e0*/  @!P1 SYNCS.PHASECHK.TRANS64 P1, [R17+URZ+0x38800], R4 ;  /* 0x03880004110095a7 */ /* 0x000e64000802007f */
[----:B-1----:R-:W-:Y:S05]  /*153f0*/  @!P1 BRA `(.L_x_6664) ;  /* 0xfffffffc00f09947 */ /* 0x002fea000383ffff */
[----:B------:R-:W-:Y:S05]  /*15400*/  BRA `(.L_x_6792) ;  /* 0xfffffedc00d47947 */ /* 0x000fea000383ffff */
.L_x_6668:
[----:B--2---:R2:W3:Y:S02]  /*15410*/  SYNCS.PHASECHK.TRANS64.TRYWAIT P1, [R5+URZ+0x38830], R8 ;  /* 0x03883008050075a7 */ /* 0x0044e4000802017f */
[----:B---3--:R-:W-:Y:S05]  /*15420*/  @!P1 NANOSLEEP.SYNCS 0x989680 ;  /* 0x009896800000995d */ /* 0x008fea0003900000 */
[----:B------:R-:W3:Y:S02]  /*15430*/  @!P1 SYNCS.PHASECHK.TRANS64 P1, [R5+URZ+0x38830], R8 ;  /* 0x03883008050095a7 */ /* 0x000ee4000802007f */
[----:B---3--:R-:W-:Y:S05]  /*15440*/  @!P1 BRA `(.L_x_6668) ;  /* 0xfffffffc00f09947 */ /* 0x008fea000383ffff */
[----:B------:R-:W-:Y:S05]  /*15450*/  BRA `(.L_x_6667) ;  /* 0xfffffedc00f47947 */ /* 0x000fea000383ffff */
.L_x_6669:
[----:B---3--:R3:W4:Y:S02]  /*15460*/  SYNCS.PHASECHK.TRANS64.TRYWAIT P1, [R17+URZ+0x38810], R4 ;  /* 0x03881004110075a7 */ /* 0x008724000802017f */
[----:B----4-:R-:W-:Y:S05]  /*15470*/  @!P1 NANOSLEEP.SYNCS 0x989680 ;  /* 0x009896800000995d */ /* 0x010fea0003900000 */
[----:B------:R-:W4:Y:S02]  /*15480*/  @!P1 SYNCS.PHASECHK.TRANS64 P1, [R17+URZ+0x38810], R4 ;  /* 0x03881004110095a7 */ /* 0x000f24000802007f */
[----:B----4-:R-:W-:Y:S05]  /*15490*/  @!P1 BRA `(.L_x_6669) ;  /* 0xfffffffc00f09947 */ /* 0x010fea000383ffff */
[----:B------:R-:W-:Y:S05]  /*154a0*/  BRA `(.L_x_6793) ;  /* 0xfffffee000807947 */ /* 0x000fea000383ffff */
.L_x_6673:
[----:B0-----:R0:W3:Y:S02]  /*154b0*/  SYNCS.PHASECHK.TRANS64.TRYWAIT P1, [R5+URZ+0x38850], R8 ;  /* 0x03885008050075a7 */ /* 0x0010e4000802017f */
[----:B---3--:R-:W-:Y:S05]  /*154c0*/  @!P1 NANOSLEEP.SYNCS 0x989680 ;  /* 0x009896800000995d */ /* 0x008fea0003900000 */
[----:B------:R-:W3:Y:S02]  /*154d0*/  @!P1 SYNCS.PHASECHK.TRANS64 P1, [R5+URZ+0x38850], R8 ;  /* 0x03885008050095a7 */ /* 0x000ee4000802007f */
[----:B---3--:R-:W-:Y:S05]  /*154e0*/  @!P1 BRA `(.L_x_6673) ;  /* 0xfffffffc00f09947 */ /* 0x008fea000383ffff */
[----:B------:R-:W-:Y:S05]  /*154f0*/  BRA `(.L_x_6672) ;  /* 0xfffffee000b07947 */ /* 0x000fea000383ffff */
.L_x_6678:
[----:B-1----:R1:W2:Y:S02]  /*15500*/  SYNCS.PHASECHK.TRANS64.TRYWAIT P2, [R10+URZ+0x38830], R7 ;  /* 0x038830070a0075a7 */ /* 0x0022a4000804017f */
[----:B--2---:R-:W-:Y:S05]  /*15510*/  @!P2 NANOSLEEP.SYNCS 0x989680 ;  /* 0x009896800000a95d */ /* 0x004fea0003900000 */
[----:B------:R-:W2:Y:S02]  /*15520*/  @!P2 SYNCS.PHASECHK.TRANS64 P2, [R10+URZ+0x38830], R7 ;  /* 0x038830070a00a5a7 */ /* 0x000ea4000804007f */
[----:B--2---:R-:W-:Y:S05]  /*15530*/  @!P2 BRA `(.L_x_6678) ;  /* 0xfffffffc00f0a947 */ /* 0x004fea000383ffff */
[----:B------:R-:W-:Y:S05]  /*15540*/  BRA `(.L_x_6677) ;  /* 0xffffff0c00807947 */ /* 0x000fea000383ffff */
.L_x_6682:
[----:B---3--:R3:W4:Y:S02]  /*15550*/  SYNCS.PHASECHK.TRANS64.TRYWAIT P2, [R10+URZ+0x38850], R7 ;  /* 0x038850070a0075a7 */ /* 0x008724000804017f */
[----:B----4-:R-:W-:Y:S05]  /*15560*/  @!P2 NANOSLEEP.SYNCS 0x989680 ;  /* 0x009896800000a95d */ /* 0x010fea0003900000 */
[----:B------:R-:W4:Y:S02]  /*15570*/  @!P2 SYNCS.PHASECHK.TRANS64 P2, [R10+URZ+0x38850], R7 ;  /* 0x038850070a00a5a7 */ /* 0x000f24000804007f */
[----:B----4-:R-:W-:Y:S05]  /*15580*/  @!P2 BRA `(.L_x_6682) ;  /* 0xfffffffc00f0a947 */ /* 0x010fea000383ffff */
[----:B------:R-:W-:Y:S05]  /*15590*/  BRA `(.L_x_6681) ;  /* 0xffffff0c00dc7947 */ /* 0x000fea000383ffff */
.L_x_6688:
[----:B-1----:R1:W2:Y:S02]  /*155a0*/  SYNCS.PHASECHK.TRANS64.TRYWAIT P2, [R9+URZ+0x38830], R8 ;  /* 0x03883008090075a7 */ /* 0x0022a4000804017f */
[----:B--2---:R-:W-:Y:S05]  /*155b0*/  @!P2 NANOSLEEP.SYNCS 0x989680 ;  /* 0x009896800000a95d */ /* 0x004fea0003900000 */
[----:B------:R-:W2:Y:S02]  /*155c0*/  @!P2 SYNCS.PHASECHK.TRANS64 P2, [R9+URZ+0x38830], R8 ;  /* 0x038830080900a5a7 */ /* 0x000ea4000804007f */
[----:B--2---:R-:W-:Y:S05]  /*155d0*/  @!P2 BRA `(.L_x_6688) ;  /* 0xfffffffc00f0a947 */ /* 0x004fea000383ffff */
[----:B------:R-:W-:Y:S05]  /*155e0*/  BRA `(.L_x_6687) ;  /* 0xffffff4000d87947 */ /* 0x000fea000383ffff */
.L_x_6692:
[----:B---3--:R3:W4:Y:S02]  /*155f0*/  SYNCS.PHASECHK.TRANS64.TRYWAIT P2, [R9+URZ+0x38850], R8 ;  /* 0x03885008090075a7 */ /* 0x008724000804017f */
[----:B----4-:R-:W-:Y:S05]  /*15600*/  @!P2 NANOSLEEP.SYNCS 0x989680 ;  /* 0x009896800000a95d */ /* 0x010fea0003900000 */
[----:B------:R-:W4:Y:S02]  /*15610*/  @!P2 SYNCS.PHASECHK.TRANS64 P2, [R9+URZ+0x38850], R8 ;  /* 0x038850080900a5a7 */ /* 0x000f24000804007f */
[----:B----4-:R-:W-:Y:S05]  /*15620*/  @!P2 BRA `(.L_x_6692) ;  /* 0xfffffffc00f0a947 */ /* 0x010fea000383ffff */
[----:B------:R-:W-:Y:S05]  /*15630*/  BRA `(.L_x_6691) ;  /* 0xffffff4400347947 */ /* 0x000fea000383ffff */
.L_x_6725:
        /* <DEDUP_REMOVED lines=11> */
.L_x_6795:
[----:B------:R-:W-:Y:S05]  /*156f0*/  BSYNC B0 ;  /* 0x0000000000007941 */ /* 0x000fea0003800000 */
.L_x_6794:
[----:B------:R-:W-:Y:S05]  /*15700*/  BRA `(.L_x_6796) ;  /* 0xffffffc000387947 */ /* 0x000fea000383ffff */
.L_x_6726:
[----:B------:R-:W-:Y:S01]  /*15710*/  BSSY B0, `(.L_x_6797) ;  /* 0x0000006000007945 */ /* 0x000fe20003800000 */
[----:B------:R-:W-:-:S07]  /*15720*/  IMAD.MOV.U32 R15, RZ, RZ, -0x1 ;  /* 0xffffffffff0f7424 */ /* 0x000fce00078e00ff */
[----:B------:R-:W-:Y:S05]  /*15730*/  WARPSYNC.COLLECTIVE R15, `(.L_x_6798) ;  /* 0x000000000f0c7348 */ /* 0x000fea0003c00000 */
[----:B------:R-:W-:Y:S02]  /*15740*/  ELECT P6, UR62, PT ;  /* 0x00000000003e782f */ /* 0x000fe400038c0000 */
[----:B------:R-:W-:Y:S01]  /*15750*/  MOV R14, UR62 ;  /* 0x0000003e000e7c02 */ /* 0x000fe20008000f00 */
[----:B------:R-:W-:Y:S10]  /*15760*/  ENDCOLLECTIVE ;  /* 0x000000000000791b */ /* 0x000ff40003800000 */
.L_x_6798:
[----:B------:R-:W-:Y:S05]  /*15770*/  BSYNC B0 ;  /* 0x0000000000007941 */ /* 0x000fea0003800000 */
.L_x_6797:
[----:B------:R-:W-:Y:S05]  /*15780*/  BRA `(.L_x_6799) ;  /* 0xffffffc000287947 */ /* 0x000fea000383ffff */
.L_x_6729:
[----:B0-----:R0:W1:Y:S02]  /*15790*/  SYNCS.PHASECHK.TRANS64.TRYWAIT P0, [R8+URZ+0x38840], R10 ;  /* 0x0388400a080075a7 */ /* 0x001064000800017f */
[----:B-1----:R-:W-:Y:S05]  /*157a0*/  @!P0 NANOSLEEP.SYNCS 0x989680 ;  /* 0x009896800000895d */ /* 0x002fea0003900000 */
[----:B------:R-:W1:Y:S02]  /*157b0*/  @!P0 SYNCS.PHASECHK.TRANS64 P0, [R8+URZ+0x38840], R10 ;  /* 0x0388400a080085a7 */ /* 0x000e64000800007f */
[----:B-1----:R-:W-:Y:S05]  /*157c0*/  @!P0 BRA `(.L_x_6729) ;  /* 0xfffffffc00f08947 */ /* 0x002fea000383ffff */
[----:B------:R-:W-:Y:S05]  /*157d0*/  BRA `(.L_x_6800) ;  /* 0xffffffc000907947 */ /* 0x000fea000383ffff */
.L_x_6733:
        /* <DEDUP_REMOVED lines=8> */
.L_x_6736:
[----:B0-----:R0:W1:Y:S02]  /*15860*/  SYNCS.PHASECHK.TRANS64.TRYWAIT P0, [R6+URZ+0x38860], R8 ;  /* 0x03886008060075a7 */ /* 0x001064000800017f */
[----:B-1----:R-:W-:Y:S05]  /*15870*/  @!P0 NANOSLEEP.SYNCS 0x989680 ;  /* 0x009896800000895d */ /* 0x002fea0003900000 */
[----:B------:R-:W1:Y:S02]  /*15880*/  @!P0 SYNCS.PHASECHK.TRANS64 P0, [R6+URZ+0x38860], R8 ;  /* 0x03886008060085a7 */ /* 0x000e64000800007f */
[----:B-1----:R-:W-:Y:S05]  /*15890*/  @!P0 BRA `(.L_x_6736) ;  /* 0xfffffffc00f08947 */ /* 0x002fea000383ffff */
[----:B------:R-:W-:Y:S05]  /*158a0*/  BRA `(.L_x_6802) ;  /* 0xffffffc8008c7947 */ /* 0x000fea000383ffff */
.L_x_6745:
[----:B-1----:R1:W2:Y:S02]  /*158b0*/  SYNCS.PHASECHK.TRANS64.TRYWAIT P0, [R2+URZ+0x38840], R3 ;  /* 0x03884003020075a7 */ /* 0x0022a4000800017f */
[----:B--2---:R-:W-:Y:S05]  /*158c0*/  @!P0 NANOSLEEP.SYNCS 0x989680 ;  /* 0x009896800000895d */ /* 0x004fea0003900000 */
[----:B------:R-:W2:Y:S02]  /*158d0*/  @!P0 SYNCS.PHASECHK.TRANS64 P0, [R2+URZ+0x38840], R3 ;  /* 0x03884003020085a7 */ /* 0x000ea4000800007f */
[----:B--2---:R-:W-:Y:S05]  /*158e0*/  @!P0 BRA `(.L_x_6745) ;  /* 0xfffffffc00f08947 */ /* 0x004fea000383ffff */
[----:B------:R-:W-:Y:S05]  /*158f0*/  BRA `(.L_x_6803) ;  /* 0xffffffd000587947 */ /* 0x000fea000383ffff */
.L_x_6747:
[----:B0-----:R0:W2:Y:S02]  /*15900*/  SYNCS.PHASECHK.TRANS64.TRYWAIT P0, [R2+URZ+0x38860], R3 ;  /* 0x03886003020075a7 */ /* 0x0010a4000800017f */
[----:B--2---:R-:W-:Y:S05]  /*15910*/  @!P0 NANOSLEEP.SYNCS 0x989680 ;  /* 0x009896800000895d */ /* 0x004fea0003900000 */
[----:B------:R-:W2:Y:S02]  /*15920*/  @!P0 SYNCS.PHASECHK.TRANS64 P0, [R2+URZ+0x38860], R3 ;  /* 0x03886003020085a7 */ /* 0x000ea4000800007f */
[----:B--2---:R-:W-:Y:S05]  /*15930*/  @!P0 BRA `(.L_x_6747) ;  /* 0xfffffffc00f08947 */ /* 0x004fea000383ffff */
[----:B------:R-:W-:Y:S05]  /*15940*/  BRA `(.L_x_6804) ;  /* 0xffffffd000c87947 */ /* 0x000fea000383ffff */
.L_x_6752:
[----:B-1----:R1:W2:Y:S02]  /*15950*/  SYNCS.PHASECHK.TRANS64.TRYWAIT P0, [R2+URZ+0x38840], R3 ;  /* 0x03884003020075a7 */ /* 0x0022a4000800017f */
[----:B--2---:R-:W-:Y:S05]  /*15960*/  @!P0 NANOSLEEP.SYNCS 0x989680 ;  /* 0x009896800000895d */ /* 0x004fea0003900000 */
[----:B------:R-:W2:Y:S02]  /*15970*/  @!P0 SYNCS.PHASECHK.TRANS64 P0, [R2+URZ+0x38840], R3 ;  /* 0x03884003020085a7 */ /* 0x000ea4000800007f */
[----:B--2---:R-:W-:Y:S05]  /*15980*/  @!P0 BRA `(.L_x_6752) ;  /* 0xfffffffc00f08947 */ /* 0x004fea000383ffff */
[----:B------:R-:W-:Y:S05]  /*15990*/  BRA `(.L_x_6805) ;  /* 0xffffffd800607947 */ /* 0x000fea000383ffff */
.L_x_6754:
[----:B0-----:R0:W2:Y:S02]  /*159a0*/  SYNCS.PHASECHK.TRANS64.TRYWAIT P1, [R2+URZ+0x38860], R3 ;  /* 0x03886003020075a7 */ /* 0x0010a4000802017f */
[----:B--2---:R-:W-:Y:S05]  /*159b0*/  @!P1 NANOSLEEP.SYNCS 0x989680 ;  /* 0x009896800000995d */ /* 0x004fea0003900000 */
[----:B------:R-:W2:Y:S02]  /*159c0*/  @!P1 SYNCS.PHASECHK.TRANS64 P1, [R2+URZ+0x38860], R3 ;  /* 0x03886003020095a7 */ /* 0x000ea4000802007f */
[----:B--2---:R-:W-:Y:S05]  /*159d0*/  @!P1 BRA `(.L_x_6754) ;  /* 0xfffffffc00f09947 */ /* 0x004fea000383ffff */
[----:B------:R-:W-:Y:S05]  /*159e0*/  BRA `(.L_x_6806) ;  /* 0xffffffd800cc7947 */ /* 0x000fea000383ffff */
.L_x_6759:
[----:B--2---:R2:W3:Y:S02]  /*159f0*/  SYNCS.PHASECHK.TRANS64.TRYWAIT P0, [R2+URZ+0x38840], R3 ;  /* 0x03884003020075a7 */ /* 0x0044e4000800017f */
[----:B---3--:R-:W-:Y:S05]  /*15a00*/  @!P0 NANOSLEEP.SYNCS 0x989680 ;  /* 0x009896800000895d */ /* 0x008fea0003900000 */
[----:B------:R-:W3:Y:S02]  /*15a10*/  @!P0 SYNCS.PHASECHK.TRANS64 P0, [R2+URZ+0x38840], R3 ;  /* 0x03884003020085a7 */ /* 0x000ee4000800007f */
[----:B---3--:R-:W-:Y:S05]  /*15a20*/  @!P0 BRA `(.L_x_6759) ;  /* 0xfffffffc00f08947 */ /* 0x008fea000383ffff */
[----:B------:R-:W-:Y:S05]  /*15a30*/  BRA `(.L_x_6807) ;  /* 0xffffffe000487947 */ /* 0x000fea000383ffff */
.L_x_6761:
[----:B0-----:R0:W1:Y:S02]  /*15a40*/  SYNCS.PHASECHK.TRANS64.TRYWAIT P1, [R2+URZ+0x38860], R3 ;  /* 0x03886003020075a7 */ /* 0x001064000802017f */
[----:B-1----:R-:W-:Y:S05]  /*15a50*/  @!P1 NANOSLEEP.SYNCS 0x989680 ;  /* 0x009896800000995d */ /* 0x002fea0003900000 */
[----:B------:R-:W1:Y:S02]  /*15a60*/  @!P1 SYNCS.PHASECHK.TRANS64 P1, [R2+URZ+0x38860], R3 ;  /* 0x03886003020095a7 */ /* 0x000e64000802007f */
[----:B-1----:R-:W-:Y:S05]  /*15a70*/  @!P1 BRA `(.L_x_6761) ;  /* 0xfffffffc00f09947 */ /* 0x002fea000383ffff */
[----:B------:R-:W-:Y:S05]  /*15a80*/  BRA `(.L_x_6808) ;  /* 0xffffffe000b87947 */ /* 0x000fea000383ffff */
.L_x_6766:
[----:B------:R-:W-:Y:S01]  /*15a90*/  BSSY B0, `(.L_x_6809) ;  /* 0x0000008000007945 */ /* 0x000fe20003800000 */
[----:B0-----:R-:W-:Y:S01]  /*15aa0*/  IMAD.MOV.U32 R13, RZ, RZ, R16 ;  /* 0x000000ffff0d7224 */ /* 0x001fe200078e0010 */
[----:B------:R-:W-:Y:S01]  /*15ab0*/  MOV R15, 0xffffffff ;  /* 0xffffffff000f7802 */ /* 0x000fe20000000f00 */
[----:B------:R-:W-:Y:S02]  /*15ac0*/  IMAD.MOV.U32 R12, RZ, RZ, RZ ;  /* 0x000000ffff0c7224 */ /* 0x000fe400078e00ff */
[----:B------:R-:W-:-:S07]  /*15ad0*/  IMAD.MOV.U32 R11, RZ, RZ, 0x1f ;  /* 0x0000001fff0b7424 */ /* 0x000fce00078e00ff */
[----:B-1----:R-:W-:Y:S05]  /*15ae0*/  WARPSYNC.COLLECTIVE R15, `(.L_x_6810) ;  /* 0x000000000f087348 */ /* 0x002fea0003c00000 */
[----:B------:R0:W2:Y:S02]  /*15af0*/  SHFL.IDX P6, R14, R13, R12, R11 ;  /* 0x0000000c0d0e7389 */ /* 0x0000a400000c000b */
[----:B012---:R-:W-:Y:S01]  /*15b00*/  ENDCOLLECTIVE ;  /* 0x000000000000791b */ /* 0x007fe20003800000 */
.L_x_6810:
[----:B------:R-:W-:Y:S05]  /*15b10*/  BSYNC B0 ;  /* 0x0000000000007941 */ /* 0x000fea0003800000 */
.L_x_6809:
        /* <DEDUP_REMOVED lines=8> */
.L_x_6811:
[----:B------:R-:W-:Y:S01]  /*15ba0*/  MOV R16, R14 ;  /* 0x0000000e00107202 */ /* 0x000fe20000000f00 */
[----:B------:R-:W-:Y:S06]  /*15bb0*/  BRA `(.L_x_6812) ;  /* 0xffffffe800087947 */ /* 0x000fec000383ffff */
.L_x_6769:
        /* <DEDUP_REMOVED lines=8> */
.L_x_6814:
[----:B------:R-:W-:Y:S05]  /*15c40*/  BSYNC B0 ;  /* 0x0000000000007941 */ /* 0x000fea0003800000 */
.L_x_6813:
        /* <DEDUP_REMOVED lines=10> */
.L_x_6815:
        /* <DEDUP_REMOVED lines=8> */
.L_x_6816:
        /* <DEDUP_REMOVED lines=8> */
.L_x_6817:
        /* <DEDUP_REMOVED lines=8> */
.L_x_6818:
        /* <DEDUP_REMOVED lines=8> */
.L_x_6819:
[----:B------:R-:W-:Y:S05]  /*15ef0*/  BRA `(.L_x_6820) ;  /* 0xffffffe400d07947 */ /* 0x000fea000383ffff */
.L_x_6774:
        /* <DEDUP_REMOVED lines=8> */
.L_x_6822:
[----:B------:R-:W-:Y:S05]  /*15f80*/  BSYNC B0 ;  /* 0x0000000000007941 */ /* 0x000fea0003800000 */
.L_x_6821:
        /* <DEDUP_REMOVED lines=10> */
.L_x_6823:
        /* <DEDUP_REMOVED lines=8> */
.L_x_6824:
        /* <DEDUP_REMOVED lines=8> */
.L_x_6825:
        /* <DEDUP_REMOVED lines=8> */
.L_x_6826:
        /* <DEDUP_REMOVED lines=8> */
.L_x_6827:
[----:B------:R-:W-:Y:S05]  /*16230*/  BRA `(.L_x_6828) ;  /* 0xffffffe400b87947 */ /* 0x000fea000383ffff */
.L_x_6776:
[----:B------:R-:W-:Y:S01]  /*16240*/  BSSY B0, `(.L_x_6829) ;  /* 0x0000006000007945 */ /* 0x000fe20003800000 */
[----:B------:R-:W-:Y:S01]  /*16250*/  PLOP3.LUT P6, PT, P6, PT, PT, 0x8, 0x0 ;  /* 0x000000000000781c */ /* 0x000fe200037ce170 */
[----:B------:R-:W-:-:S12]  /*16260*/  IMAD.MOV.U32 R15, RZ, RZ, -0x1 ;  /* 0xffffffffff0f7424 */ /* 0x000fd800078e00ff */
[----:B0-----:R-:W-:Y:S05]  /*16270*/  WARPSYNC.COLLECTIVE R15, `(.L_x_6830) ;  /* 0x000000000f087348 */ /* 0x001fea0003c00000 */
[----:B------:R-:W-:Y:S01]  /*16280*/  VOTE.ANY R14, PT, P6 ;  /* 0x00000000000e7806 */ /* 0x000fe200030e0100 */
[----:B0-----:R-:W-:Y:S06]  /*16290*/  ENDCOLLECTIVE ;  /* 0x000000000000791b */ /* 0x001fec0003800000 */
.L_x_6830:
[----:B------:R-:W-:Y:S05]  /*162a0*/  BSYNC B0 ;  /* 0x0000000000007941 */ /* 0x000fea0003800000 */
.L_x_6829:
        /* <DEDUP_REMOVED lines=9> */
.L_x_6831:
[----:B------:R-:W-:Y:S01]  /*16340*/  IMAD.MOV.U32 R17, RZ, RZ, R14 ;  /* 0x000000ffff117224 */ /* 0x000fe200078e000e */
[----:B------:R-:W-:Y:S06]  /*16350*/  BRA `(.L_x_6832) ;  /* 0xffffffe400a87947 */ /* 0x000fec000383ffff */
.L_x_6778:
[----:B------:R-:W-:Y:S01]  /*16360*/  BSSY B0, `(.L_x_6833) ;  /* 0x0000007000007945 */ /* 0x000fe20003800000 */
[----:B------:R-:W-:Y:S02]  /*16370*/  IMAD.MOV.U32 R13, RZ, RZ, R2 ;  /* 0x000000ffff0d7224 */ /* 0x000fe400078e0002 */
[----:B------:R-:W-:Y:S02]  /*16380*/  IMAD.MOV.U32 R11, RZ, RZ, 0x1f ;  /* 0x0000001fff0b7424 */ /* 0x000fe400078e00ff */
[----:B------:R-:W-:-:S07]  /*16390*/  IMAD.MOV.U32 R15, RZ, RZ, -0x1 ;  /* 0xffffffffff0f7424 */ /* 0x000fce00078e00ff */
[----:B012---:R-:W-:Y:S05]  /*163a0*/  WARPSYNC.COLLECTIVE R15, `(.L_x_6834) ;  /* 0x000000000f087348 */ /* 0x007fea0003c00000 */
[----:B------:R3:W4:Y:S02]  /*163b0*/  SHFL.IDX P6, R14, R13, R12, R11 ;  /* 0x0000000c0d0e7389 */ /* 0x00072400000c000b */
[----:B01234-:R-:W-:Y:S01]  /*163c0*/  ENDCOLLECTIVE ;  /* 0x000000000000791b */ /* 0x01ffe20003800000 */
.L_x_6834:
[----:B------:R-:W-:Y:S05]  /*163d0*/  BSYNC B0 ;  /* 0x0000000000007941 */ /* 0x000fea0003800000 */
.L_x_6833:
[----:B------:R-:W-:Y:S01]  /*163e0*/  IMAD.MOV.U32 R8, RZ, RZ, R14 ;  /* 0x000000ffff087224 */ /* 0x000fe200078e000e */
[----:B------:R-:W-:Y:S06]  /*163f0*/  BRA `(.L_x_6777) ;  /* 0xffffffe4009c7947 */ /* 0x000fec000383ffff */
.L_x_6781:
[----:B-1----:R1:W3:Y:S02]  /*16400*/  SYNCS.PHASECHK.TRANS64.TRYWAIT P0, [R0+URZ+0x38820], R3 ;  /* 0x03882003000075a7 */ /* 0x0022e4000800017f */
[----:B---3--:R-:W-:Y:S05]  /*16410*/  @!P0 NANOSLEEP.SYNCS 0x989680 ;  /* 0x009896800000895d */ /* 0x008fea0003900000 */
[----:B------:R-:W3:Y:S02]  /*16420*/  @!P0 SYNCS.PHASECHK.TRANS64 P0, [R0+URZ+0x38820], R3 ;  /* 0x03882003000085a7 */ /* 0x000ee4000800007f */
[----:B---3--:R-:W-:Y:S05]  /*16430*/  @!P0 BRA `(.L_x_6781) ;  /* 0xfffffffc00f08947 */ /* 0x008fea000383ffff */
[----:B------:R-:W-:Y:S05]  /*16440*/  BRA `(.L_x_6835) ;  /* 0xffffffec00147947 */ /* 0x000fea000383ffff */
.L_x_6782:
        /* <DEDUP_REMOVED lines=11> */
.L_x_6837:
[----:B------:R-:W-:Y:S05]  /*16500*/  BSYNC B0 ;  /* 0x0000000000007941 */ /* 0x000fea0003800000 */
.L_x_6836:
[----:B------:R-:W-:Y:S05]  /*16510*/  BRA `(.L_x_6838) ;  /* 0xffffffe800f87947 */ /* 0x000fea000383ffff */
.L_x_6785:
[----:B------:R-:W-:Y:S01]  /*16520*/  BSSY B1, `(.L_x_6839) ;  /* 0x0000006000017945 */ /* 0x000fe20003800000 */
[----:B------:R-:W-:-:S07]  /*16530*/  IMAD.MOV.U32 R15, RZ, RZ, -0x1 ;  /* 0xffffffffff0f7424 */ /* 0x000fce00078e00ff */
[----:B012---:R-:W-:Y:S05]  /*16540*/  WARPSYNC.COLLECTIVE R15, `(.L_x_6840) ;  /* 0x000000000f0c7348 */ /* 0x007fea0003c00000 */
[----:B------:R-:W-:Y:S02]  /*16550*/  ELECT P6, UR62, PT ;  /* 0x00000000003e782f */ /* 0x000fe400038c0000 */
[----:B------:R-:W-:Y:S01]  /*16560*/  MOV R14, UR62 ;  /* 0x0000003e000e7c02 */ /* 0x000fe20008000f00 */
[----:B012---:R-:W-:Y:S10]  /*16570*/  ENDCOLLECTIVE ;  /* 0x000000000000791b */ /* 0x007ff40003800000 */
.L_x_6840:
[----:B------:R-:W-:Y:S05]  /*16580*/  BSYNC B1 ;  /* 0x0000000000017941 */ /* 0x000fea0003800000 */
.L_x_6839:
[----:B------:R-:W-:Y:S05]  /*16590*/  BRA `(.L_x_6841) ;  /* 0xffffffe800f07947 */ /* 0x000fea000383ffff */
.L_x_6787:
[----:B-1----:R1:W2:Y:S02]  /*165a0*/  SYNCS.PHASECHK.TRANS64.TRYWAIT P0, [R6+URZ], R5 ;  /* 0x00000005060075a7 */ /* 0x0022a4000800017f */
[----:B--2---:R-:W-:Y:S05]  /*165b0*/  @!P0 NANOSLEEP.SYNCS 0x989680 ;  /* 0x009896800000895d */ /* 0x004fea0003900000 */
[----:B------:R-:W2:Y:S02]  /*165c0*/  @!P0 SYNCS.PHASECHK.TRANS64 P0, [R6+URZ], R5 ;  /* 0x00000005060085a7 */ /* 0x000ea4000800007f */
[----:B--2---:R-:W-:Y:S05]  /*165d0*/  @!P0 BRA `(.L_x_6787) ;  /* 0xfffffffc00f08947 */ /* 0x004fea000383ffff */
[----:B------:R-:W-:Y:S05]  /*165e0*/  BRA `(.L_x_6842) ;  /* 0xffffffec00347947 */ /* 0x000fea000383ffff */
.L_x_6788:
[----:B--2---:R2:W3:Y:S02]  /*165f0*/  SYNCS.PHASECHK.TRANS64.TRYWAIT P0, [R7+URZ], R2 ;  /* 0x00000002070075a7 */ /* 0x0044e4000800017f */
[----:B---3--:R-:W-:Y:S05]  /*16600*/  @!P0 NANOSLEEP.SYNCS 0x989680 ;  /* 0x009896800000895d */ /* 0x008fea0003900000 */
[----:B------:R-:W3:Y:S02]  /*16610*/  @!P0 SYNCS.PHASECHK.TRANS64 P0, [R7+URZ], R2 ;  /* 0x00000002070085a7 */ /* 0x000ee4000800007f */
[----:B---3--:R-:W-:Y:S05]  /*16620*/  @!P0 BRA `(.L_x_6788) ;  /* 0xfffffffc00f08947 */ /* 0x008fea000383ffff */
[----:B------:R-:W-:Y:S05]  /*16630*/  BRA `(.L_x_6843) ;  /* 0xffffffec00287947 */ /* 0x000fea000383ffff */
.L_x_6790:
[----:B---3--:R3:W4:Y:S02]  /*16640*/  SYNCS.PHASECHK.TRANS64.TRYWAIT P0, [R4+URZ], R5 ;  /* 0x00000005040075a7 */ /* 0x008724000800017f */
[----:B----4-:R-:W-:Y:S05]  /*16650*/  @!P0 NANOSLEEP.SYNCS 0x989680 ;  /* 0x009896800000895d */ /* 0x010fea0003900000 */
[----:B------:R-:W4:Y:S02]  /*16660*/  @!P0 SYNCS.PHASECHK.TRANS64 P0, [R4+URZ], R5 ;  /* 0x00000005040085a7 */ /* 0x000f24000800007f */
[----:B----4-:R-:W-:Y:S05]  /*16670*/  @!P0 BRA `(.L_x_6790) ;  /* 0xfffffffc00f08947 */ /* 0x010fea000383ffff */
[----:B------:R-:W-:Y:S05]  /*16680*/  BRA `(.L_x_6844) ;  /* 0xffffffec00307947 */ /* 0x000fea000383ffff */
.L_x_6845:
        /* <DEDUP_REMOVED lines=15> */
.L_x_11957:


//--------------------- .text._ZN7cutlass13device_kernelIN5flash11enable_sm90INS1_16FlashAttnFwdSm90INS1_25CollectiveMainloopFwdSm90ILi2EN4cute5tupleIJNS5_1CILi1EEES8_S8_EEENS6_IJNS7_ILi64EEESA_SA_EEELi512ENS_10bfloat16_tEfNS_4arch4Sm90ELb1ELb0ELb1ELb1ELb0ELb1ELb1ELb0ELb0ELb0ELb0ELb0EEENS1_21CollectiveEpilogueFwdINS6_IJSA_NS7_ILi512EEESA_EEES9_SC_SE_Li256ELb1ELb0ELb0ELb0EEENS1_36VarlenDynamicPersistentTileSchedulerILi64ELi64ELi256ELi32ELb0ELb0ELb1ELb1ELb1ELb1EEEEEEEEEvNT_6ParamsE --------------------------
	.section	.text._ZN7cutlass13device_kernelIN5flash11enable_sm90INS1_16FlashAttnFwdSm90INS1_25CollectiveMainloopFwdSm90ILi2EN4cute5tupleIJNS5_1CILi1EEES8_S8_EEENS6_IJNS7_ILi64EEESA_SA_EEELi512ENS_10bfloat16_tEfNS_4arch4Sm90ELb1ELb0ELb1ELb1ELb0ELb1ELb1ELb0ELb0ELb0ELb0ELb0EEENS1_21CollectiveEpilogueFwdINS6_IJSA_NS7_ILi512EEESA_EEES9_SC_SE_Li256ELb1ELb0ELb0ELb0EEENS1_36VarlenDynamicPersistentTileSchedulerILi64ELi64ELi256ELi32ELb0ELb0ELb1ELb1ELb1ELb1EEEEEEEEEvNT_6ParamsE,"ax",@progbits
	.align	128
.text._ZN7cutlass13device_kernelIN5flash11enable_sm90INS1_16FlashAttnFwdSm90INS1_25CollectiveMainloopFwdSm90ILi2EN4cute5tupleIJNS5_1CILi1EEES8_S8_EEENS6_IJNS7_ILi64EEESA_SA_EEELi512ENS_10bfloat16_tEfNS_4arch4Sm90ELb1ELb0ELb1ELb1ELb0ELb1ELb1ELb0ELb0ELb0ELb0ELb0EEENS1_21CollectiveEpilogueFwdINS6_IJSA_NS7_ILi512EEESA_EEES9_SC_SE_Li256ELb1ELb0ELb0ELb0EEENS1_36VarlenDynamicPersistentTileSchedulerILi64ELi64ELi256ELi32ELb0ELb0ELb1ELb1ELb1ELb1EEEEEEEEEvNT_6ParamsE:
        .type           _ZN7cutlass13device_kernelIN5flash11enable_sm90INS1_16FlashAttnFwdSm90INS1_25CollectiveMainloopFwdSm90ILi2EN4cute5tupleIJNS5_1CILi1EEES8_S8_EEENS6_IJNS7_ILi64EEESA_SA_EEELi512ENS_10bfloat16_tEfNS_4arch4Sm90ELb1ELb0ELb1ELb1ELb0ELb1ELb1ELb0ELb0ELb0ELb0ELb0EEENS1_21CollectiveEpilogueFwdINS6_IJSA_NS7_ILi512EEESA_EEES9_SC_SE_Li256ELb1ELb0ELb0ELb0EEENS1_36VarlenDynamicPersistentTileSchedulerILi64ELi64ELi256ELi32ELb0ELb0ELb1ELb1ELb1ELb1EEEEEEEEEvNT_6ParamsE,@function
        .size           _ZN7cutlass13device_kernelIN5flash11enable_sm90INS1_16FlashAttnFwdSm90INS1_25CollectiveMainloopFwdSm90ILi2EN4cute5tupleIJNS5_1CILi1EEES8_S8_EEENS6_IJNS7_ILi64EEESA_SA_EEELi512ENS_10bfloat16_tEfNS_4arch4Sm90ELb1ELb0ELb1ELb1ELb0ELb1ELb1ELb0ELb0ELb0ELb0ELb0EEENS1_21CollectiveEpilogueFwdINS6_IJSA_NS7_ILi512EEESA_EEES9_SC_SE_Li256ELb1ELb0ELb0ELb0EEENS1_36VarlenDynamicPersistentTileSchedulerILi64ELi64ELi256ELi32ELb0ELb0ELb1ELb1ELb1ELb1EEEEEEEEEvNT_6ParamsE,(.L_x_11958 - _ZN7cutlass13device_kernelIN5flash11enable_sm90INS1_16FlashAttnFwdSm90INS1_25CollectiveMainloopFwdSm90ILi2EN4cute5tupleIJNS5_1CILi1EEES8_S8_EEENS6_IJNS7_ILi64EEESA_SA_EEELi512ENS_10bfloat16_tEfNS_4arch4Sm90ELb1ELb0ELb1ELb1ELb0ELb1ELb1ELb0ELb0ELb0ELb0ELb0EEENS1_21CollectiveEpilogueFwdINS6_IJSA_NS7_ILi512EEESA_EEES9_SC_SE_Li256ELb1ELb0ELb0ELb0EEENS1_36VarlenDynamicPersistentTileSchedulerILi64ELi64ELi256ELi32ELb0ELb0ELb1ELb1ELb1ELb1EEEEEEEEEvNT_6ParamsE)
        .other          _ZN7cutlass13device_kernelIN5flash11enable_sm90INS1_16FlashAttnFwdSm90INS1_25CollectiveMainloopFwdSm90ILi2EN4cute5tupleIJNS5_1CILi1EEES8_S8_EEENS6_IJNS7_ILi64EEESA_SA_EEELi512ENS_10bfloat16_tEfNS_4arch4Sm90ELb1ELb0ELb1ELb1ELb0ELb1ELb1ELb0ELb0ELb0ELb0ELb0EEENS1_21CollectiveEpilogueFwdINS6_IJSA_NS7_ILi512EEESA_EEES9_SC_SE_Li256ELb1ELb0ELb0ELb0EEENS1_36VarlenDynamicPersistentTileSchedulerILi64ELi64ELi256ELi32ELb0ELb0ELb1ELb1ELb1ELb1EEEEEEEEEvNT_6ParamsE,@"STO_CUDA_ENTRY STV_DEFAULT"
_ZN7cutlass13device_kernelIN5flash11enable_sm90INS1_16FlashAttnFwdSm90INS1_25CollectiveMainloopFwdSm90ILi2EN4cute5tupleIJNS5_1CILi1EEES8_S8_EEENS6_IJNS7_ILi64EEESA_SA_EEELi512ENS_10bfloat16_tEfNS_4arch4Sm90ELb1ELb0ELb1ELb1ELb0ELb1ELb1ELb0ELb0ELb0ELb0ELb0EEENS1_21CollectiveEpilogueFwdINS6_IJSA_NS7_ILi512EEESA_EEES9_SC_SE_Li256ELb1ELb0ELb0ELb0EEENS1_36VarlenDynamicPersistentTileSchedulerILi64ELi64ELi256ELi32ELb0ELb0ELb1ELb1ELb1ELb1EEEEEEEEEvNT_6ParamsE:
        /* <DEDUP_REMOVED lines=29> */
.L_x_6847:
[----:B------:R-:W-:Y:S05]  /*01d0*/  BSYNC B0 ;  /* 0x0000000000007941 */ /* 0x000fea0003800000 */
.L_x_6846:
        /* <DEDUP_REMOVED lines=39> */
.L_x_6848:
        /* <DEDUP_REMOVED lines=22> */
.L_x_6849:
        /* <DEDUP_REMOVED lines=18> */
.L_x_6850:
        /* <DEDUP_REMOVED lines=22> */
.L_x_6851:
        /* <DEDUP_REMOVED lines=22> */
.L_x_6852:
        /* <DEDUP_REMOVED lines=9> */
.L_x_6855:
        /* <DEDUP_REMOVED lines=29> */
[C---:B------:R-:W-:Y:S02]  /*0bf0*/  IMAD.IADD R10, R235.reuse, 0x1, -R8 ;  /* 0x00000001eb0a7824 */ /* 0x040fe400078e0a08 */
[----:B------:R-:W-:Y:S01]  /*0c00*/  IMAD.IADD R6, R235, 0x1, -R6 ;  /* 0x00000001eb067824 */ /* 0x000fe200078e0a06 */
[----:B------:R-:W-:-:S02]  /*0c10*/  SHF.R.S32.HI R212, RZ, 0x5, R3 ;  /* 0x00000005ffd47819 */ /* 0x000fc40000011403 */
[----:B------:R-:W-:Y:S02]  /*0c20*/  SHF.R.S32.HI R11, RZ, 0x1f, R3 ;  /* 0x0000001fff0b7819 */ /* 0x000fe40000011403 */
[----:B------:R-:W-:Y:S02]  /*0c30*/  SHF.R.S32.HI R12, RZ, 0x4, R5 ;  /* 0x00000004ff0c7819 */ /* 0x000fe40000011405 */
[----:B------:R-:W-:Y:S02]  /*0c40*/  SHF.R.S32.HI R7, RZ, 0x1f, R10 ;  /* 0x0000001fff077819 */ /* 0x000fe4000001140a */
[----:B------:R-:W-:Y:S02]  /*0c50*/  SHF.R.S32.HI R3, RZ, 0x1f, R6 ;  /* 0x0000001fff037819 */ /* 0x000fe40000011406 */
[----:B------:R-:W-:Y:S02]  /*0c60*/  LEA.HI R8, R5, R12, RZ, 0x1 ;  /* 0x0000000c05087211 */ /* 0x000fe400078f08ff */
[----:B------:R-:W-:-:S02]  /*0c70*/  LEA.HI R9, R7, R10, RZ, 0x3 ;  /* 0x0000000a07097211 */ /* 0x000fc400078f18ff */
[----:B------:R-:W-:Y:S02]  /*0c80*/  LEA.HI R5, R3, R6, RZ, 0x2 ;  /* 0x0000000603057211 */ /* 0x000fe400078f10ff */
[----:B------:R-:W-:Y:S02]  /*0c90*/  LEA.HI R14, R11, R212, RZ, 0x2 ;  /* 0x000000d40b0e7211 */ /* 0x000fe400078f10ff */
[----:B------:R-:W-:Y:S02]  /*0ca0*/  LOP3.LUT R13, R8, 0x1ffffffe, RZ, 0xc0, !PT ;  /* 0x1ffffffe080d7812 */ /* 0x000fe400078ec0ff */
[----:B------:R-:W-:Y:S02]  /*0cb0*/  LOP3.LUT R11, R9, 0xfffffff8, RZ, 0xc0, !PT ;  /* 0xfffffff8090b7812 */ /* 0x000fe400078ec0ff */
[--C-:B------:R-:W-:Y:S02]  /*0cc0*/  SHF.R.S32.HI R7, RZ, 0x2, R5.reuse ;  /* 0x00000002ff077819 */ /* 0x100fe40000011405 */
[----:B------:R-:W-:-:S02]  /*0cd0*/  SHF.R.S32.HI R8, RZ, 0x1f, R5 ;  /* 0x0000001fff087819 */ /* 0x000fc40000011405 */
[----:B------:R-:W-:Y:S01]  /*0ce0*/  LOP3.LUT R5, R5, 0x7ffffffc, RZ, 0xc0, !PT ;  /* 0x7ffffffc05057812 */ /* 0x000fe200078ec0ff */
[----:B------:R-:W-:Y:S01]  /*0cf0*/  IMAD.IADD R11, R10, 0x1, -R11 ;  /* 0x000000010a0b7824 */ /* 0x000fe200078e0a0b */
[----:B------:R-:W-:Y:S02]  /*0d00*/  SHF.R.S32.HI R223, RZ, 0x7, R4 ;  /* 0x00000007ffdf7819 */ /* 0x000fe40000011404 */
[----:B------:R-:W-:Y:S02]  /*0d10*/  LOP3.LUT R15, R14, 0x3ffffc, RZ, 0xc0, !PT ;  /* 0x003ffffc0e0f7812 */ /* 0x000fe400078ec0ff */
[----:B------:R-:W-:Y:S01]  /*0d20*/  LEA.HI R8, R8, R7, RZ, 0x3 ;  /* 0x0000000708087211 */ /* 0x000fe200078f18ff */
[----:B------:R-:W-:Y:S01]  /*0d30*/  IMAD.IADD R5, R6, 0x1, -R5 ;  /* 0x0000000106057824 */ /* 0x000fe200078e0a05 */
[----:B------:R-:W-:Y:S01]  /*0d40*/  LEA.HI R3, R3, R6, RZ, 0x5 ;  /* 0x0000000603037211 */ /* 0x000fe200078f28ff */
[----:B------:R-:W-:Y:S01]  /*0d50*/  IMAD R14, R223, 0x100, R10 ;  /* 0x00000100df0e7824 */ /* 0x000fe200078e020a */
[----:B------:R-:W-:Y:S01]  /*0d60*/  LOP3.LUT R8, R8, 0xfffffff8, RZ, 0xc0, !PT ;  /* 0xfffffff808087812 */ /* 0x000fe200078ec0ff */
[----:B------:R-:W-:Y:S01]  /*0d70*/  IMAD.IADD R15, R212, 0x1, -R15 ;  /* 0x00000001d40f7824 */ /* 0x000fe200078e0a0f */
[----:B------:R-:W-:Y:S01]  /*0d80*/  LEA.HI R6, R0, R235, RZ, 0x2 ;  /* 0x000000eb00067211 */ /* 0x000fe200078f10ff */
[----:B------:R-:W-:Y:S01]  /*0d90*/  IMAD.IADD R13, R12, 0x1, -R13 ;  /* 0x000000010c0d7824 */ /* 0x000fe200078e0a0d */
[----:B------:R-:W-:Y:S01]  /*0da0*/  SHF.L.U32 R10, R11, 0x6, RZ ;  /* 0x000000060b0a7819 */ /* 0x000fe200000006ff */
[----:B------:R-:W-:Y:S01]  /*0db0*/  IMAD R14, R15, 0x10, R14 ;  /* 0x000000100f0e7824 */ /* 0x000fe200078e020e */
[----:B------:R-:W-:Y:S01]  /*0dc0*/  SHF.R.S32.HI R3, RZ, 0x5, R3 ;  /* 0x00000005ff037819 */ /* 0x000fe20000011403 */
[----:B------:R-:W-:Y:S01]  /*0dd0*/  IMAD.SHL.U32 R13, R13, 0x8, RZ ;  /* 0x000000080d0d7824 */ /* 0x000fe200078e00ff */
[----:B------:R-:W-:Y:S01]  /*0de0*/  SHF.R.S32.HI R23, RZ, 0x2, R6 ;  /* 0x00000002ff177819 */ /* 0x000fe20000011406 */
[----:B------:R-:W-:Y:S01]  /*0df0*/  IMAD.IADD R8, R7, 0x1, -R8 ;  /* 0x0000000107087824 */ /* 0x000fe200078e0a08 */
[----:B------:R-:W-:Y:S01]  /*0e00*/  LOP3.LUT R10, R10, 0x1c0, RZ, 0xc0, !PT ;  /* 0x000001c00a0a7812 */ /* 0x000fe200078ec0ff */
[----:B------:R-:W-:-:S02]  /*0e10*/  IMAD.SHL.U32 R9, R9, 0x40, RZ ;  /* 0x0000004009097824 */ /* 0x000fc400078e00ff */
[--C-:B------:R-:W-:Y:S01]  /*0e20*/  IMAD.U32 R234, R14, 0x40, R13.reuse ;  /* 0x000000400eea7824 */ /* 0x100fe200078e000d */
[----:B------:R-:W-:Y:S01]  /*0e30*/  LOP3.LUT R13, R10, 0x8, R13, 0xf8, !PT ;  /* 0x000000080a0d7812 */ /* 0x000fe200078ef80d */
[----:B------:R-:W-:Y:S01]  /*0e40*/  IMAD R190, R3, 0x10, R8 ;  /* 0x0000001003be7824 */ /* 0x000fe200078e0208 */
[----:B------:R-:W-:Y:S01]  /*0e50*/  LEA.HI R3, R0, R235, RZ, 0x3 ;  /* 0x000000eb00037211 */ /* 0x000fe200078f18ff */
[----:B------:R-:W-:Y:S01]  /*0e60*/  VIADD R236, R23, 0x20 ;  /* 0x0000002017ec7836 */ /* 0x000fe20000000000 */
[----:B------:R-:W-:Y:S02]  /*0e70*/  SHF.R.U32.HI R10, RZ, 0x3, R10 ;  /* 0x00000003ff0a7819 */ /* 0x000fe4000001160a */
[----:B------:R-:W-:Y:S02]  /*0e80*/  LOP3.LUT R9, R9, 0x7ffffe00, RZ, 0xc0, !PT ;  /* 0x7ffffe0009097812 */ /* 0x000fe400078ec0ff */
[----:B------:R-:W-:Y:S02]  /*0e90*/  LOP3.LUT R222, R6, 0xfffffffc, RZ, 0xc0, !PT ;  /* 0xfffffffc06de7812 */ /* 0x000fe400078ec0ff */
[----:B------:R-:W-:-:S02]  /*0ea0*/  SHF.R.S32.HI R214, RZ, 0x3, R3 ;  /* 0x00000003ffd67819 */ /* 0x000fc40000011403 */
[----:B------:R-:W-:Y:S01]  /*0eb0*/  LOP3.LUT R0, R3, 0x1ffffff8, RZ, 0xc0, !PT ;  /* 0x1ffffff803007812 */ /* 0x000fe200078ec0ff */
[----:B------:R-:W-:Y:S01]  /*0ec0*/  IMAD R9, R212, 0x400, R9 ;  /* 0x00000400d4097824 */ /* 0x000fe200078e0209 */
[----:B------:R-:W-:Y:S02]  /*0ed0*/  LOP3.LUT R10, R13, R10, RZ, 0x3c, !PT ;  /* 0x0000000a0d0a7212 */ /* 0x000fe400078e3cff */
[----:B------:R-:W-:Y:S01]  /*0ee0*/  SHF.R.S32.HI R3, RZ, 0x1f, R236 ;  /* 0x0000001fff037819 */ /* 0x000fe200000114ec */
[----:B------:R-:W-:Y:S01]  /*0ef0*/  IMAD.IADD R222, R235, 0x1, -R222 ;  /* 0x00000001ebde7824 */ /* 0x000fe200078e0ade */
[----:B------:R-:W-:Y:S01]  /*0f00*/  R2P PR, R11, 0x6 ;  /* 0x000000060b007804 */ /* 0x000fe20000000000 */
[----:B------:R-:W-:Y:S01]  /*0f10*/  IMAD.SHL.U32 R232, R236, 0x40, RZ ;  /* 0x00000040ece87824 */ /* 0x000fe200078e00ff */
[----:B------:R-:W-:Y:S01]  /*0f20*/  LEA.HI R3, R3, R236, RZ, 0x3 ;  /* 0x000000ec03037211 */ /* 0x000fe200078f18ff */
[----:B------:R-:W-:Y:S01]  /*0f30*/  IMAD.IADD R9, R9, 0x1, R10 ;  /* 0x0000000109097824 */ /* 0x000fe200078e020a */
[----:B------:R-:W-:Y:S01]  /*0f40*/  SHF.R.S32.HI R6, RZ, 0x1f, R6 ;  /* 0x0000001fff067819 */ /* 0x000fe20000011406 */
[----:B------:R-:W-:Y:S01]  /*0f50*/  IMAD.IADD R0, R235, 0x1, -R0 ;  /* 0x00000001eb007824 */ /* 0x000fe200078e0a00 */
[----:B------:R-:W-:Y:S01]  /*0f60*/  LEA.HI R4, R4, R223, RZ, 0x1 ;  /* 0x000000df04047211 */ /* 0x000fe200078f08ff */
[----:B------:R-:W-:Y:S01]  /*0f70*/  IMAD R196, R9, 0x2, R2 ;  /* 0x0000000209c47824 */ /* 0x000fe200078e0202 */
[----:B------:R-:W-:-:S02]  /*0f80*/  LOP3.LUT R232, R232, 0x1c0, RZ, 0xc0, !PT ;  /* 0x000001c0e8e87812 */ /* 0x000fc400078ec0ff */
[----:B------:R-:W-:Y:S01]  /*0f90*/  SHF.L.U32 R3, R3, 0x6, RZ ;  /* 0x0000000603037819 */ /* 0x000fe200000006ff */
[----:B------:R-:W-:Y:S01]  /*0fa0*/  IMAD.MOV.U32 R209, RZ, RZ, 0x20 ;  /* 0x00000020ffd17424 */ /* 0x000fe200078e00ff */
[----:B------:R-:W-:Y:S01]  /*0fb0*/  LEA.HI R6, R6, R23, RZ, 0x3 ;  /* 0x0000001706067211 */ /* 0x000fe200078f18ff */
[----:B------:R-:W-:Y:S01]  /*0fc0*/  IMAD.SHL.U32 R193, R0, 0x8, RZ ;  /* 0x0000000800c17824 */ /* 0x000fe200078e00ff */
[----:B------:R-:W-:Y:S01]  /*0fd0*/  LOP3.LUT R4, R4, 0xfffffe, RZ, 0xc0, !PT ;  /* 0x00fffffe04047812 */ /* 0x000fe200078ec0ff */
[C---:B------:R-:W-:Y:S01]  /*0fe0*/  VIADD R210, R196.reuse, 0x36400 ;  /* 0x00036400c4d27836 */ /* 0x040fe20000000000 */
[----:B------:R-:W-:Y:S02]  /*0ff0*/  SHF.R.U32.HI R237, RZ, 0x3, R232 ;  /* 0x00000003ffed7819 */ /* 0x000fe400000116e8 */
[----:B------:R-:W-:Y:S01]  /*1000*/  LOP3.LUT R233, R3, 0xfffffe00, RZ, 0xc0, !PT ;  /* 0xfffffe0003e97812 */ /* 0x000fe200078ec0ff */
[----:B------:R-:W-:Y:S01]  /*1010*/  VIADD R208, R196, 0x36440 ;  /* 0x00036440c4d07836 */ /* 0x000fe20000000000 */
[----:B------:R-:W-:Y:S01]  /*1020*/  SEL R209, R209, 0xffffffe0, !P1 ;  /* 0xffffffe0d1d17807 */ /* 0x000fe20004800000 */
[----:B------:R-:W-:Y:S01]  /*1030*/  IMAD.IADD R4, R223, 0x1, -R4 ;  /* 0x00000001df047824 */ /* 0x000fe200078e0a04 */
[----:B------:R-:W-:Y:S01]  /*1040*/  LOP3.LUT R6, R6, 0xfffffff8, RZ, 0xc0, !PT ;  /* 0xfffffff806067812 */ /* 0x000fe200078ec0ff */
[C---:B------:R-:W-:Y:S01]  /*1050*/  @P2 VIADD R208, R210.reuse, 0xffffffc0 ;  /* 0xffffffc0d2d02836 */ /* 0x040fe20000000000 */
[----:B------:R-:W-:Y:S01]  /*1060*/  MOV R22, RZ ;  /* 0x000000ff00167202 */ /* 0x000fe20000000f00 */
[----:B------:R-:W-:Y:S01]  /*1070*/  IMAD.IADD R210, R210, 0x1, R209 ;  /* 0x00000001d2d27824 */ /* 0x000fe200078e02d1 */
[----:B------:R-:W-:Y:S01]  /*1080*/  CS2R R18, SRZ ;  /* 0x0000000000127805 */ /* 0x000fe2000001ff00 */
[----:B------:R-:W-:Y:S01]  /*1090*/  IMAD.MOV.U32 R188, RZ, RZ, RZ ;  /* 0x000000ffffbc7224 */ /* 0x000fe200078e00ff */
[----:B------:R-:W-:Y:S01]  /*10a0*/  SHF.R.S32.HI R230, RZ, 0x1f, R23 ;  /* 0x0000001fffe67819 */ /* 0x000fe20000011417 */
[----:B------:R-:W-:-:S02]  /*10b0*/  IMAD.MOV.U32 R219, RZ, RZ, RZ ;  /* 0x000000ffffdb7224 */ /* 0x000fc400078e00ff */
[----:B------:R-:W-:Y:S02]  /*10c0*/  IMAD.IADD R191, R23, 0x1, -R6 ;  /* 0x0000000117bf7824 */ /* 0x000fe400078e0a06 */
        /* <DEDUP_REMOVED lines=9> */
.L_x_6997:
[----:B0----5:R-:W0:Y:S01]  /*1160*/  LDC.64 R4, c[0x0][0xd60] ;  /* 0x00035800ff047b82 */ /* 0x021e220000000a00 */
[----:B------:R-:W-:Y:S01]  /*1170*/  ULDC.64 UR4, c[0x0][0xb20] ;  /* 0x0002c80000047ab9 */ /* 0x000fe20000000a00 */
[----:B------:R-:W-:Y:S01]  /*1180*/  ULDC.64 UR8, c[0x0][0xb10] ;  /* 0x0002c40000087ab9 */ /* 0x000fe20000000a00 */
[----:B------:R-:W-:Y:S01]  /*1190*/  ULDC.64 UR6, c[0x0][0xb00] ;  /* 0x0002c00000067ab9 */ /* 0x000fe20000000a00 */
[----:B0-----:R-:W-:-:S05]  /*11a0*/  IMAD.WIDE R4, R187, 0x4, R4 ;  /* 0x00000004bb047825 */ /* 0x001fca00078e0204 */
[----:B--2---:R-:W2:Y:S01]  /*11b0*/  LDG.E R218, desc[UR54][R4.64] ;  /* 0x0000003604da7981 */ /* 0x004ea2000c1e1900 */
[----:B------:R-:W-:Y:S01]  /*11c0*/  ISETP.NE.U32.AND P2, PT, RZ, UR4, PT ;  /* 0x00000004ff007c0c */ /* 0x000fe2000bf45070 */
[----:B----4-:R-:W-:Y:S01]  /*11d0*/  IMAD.MOV.U32 R27, RZ, RZ, RZ ;  /* 0x000000ffff1b7224 */ /* 0x010fe200078e00ff */
        /* <DEDUP_REMOVED lines=44> */
.L_x_6857:
[----:B------:R-:W-:Y:S02]  /*14a0*/  IMAD.U32 R32, RZ, RZ, UR5 ;  /* 0x00000005ff207e24 */ /* 0x000fe4000f8e00ff */
[----:B------:R-:W-:Y:S01]  /*14b0*/  IMAD.U32 R24, RZ, RZ, UR4 ;  /* 0x00000004ff187e24 */ /* 0x000fe2000f8e00ff */
[----:B------:R-:W-:Y:S06]  /*14c0*/  @!P2 BRA `(.L_x_6858) ;  /* 0x000000000010a947 */ /* 0x000fec0003800000 */
[----:B------:R-:W-:-:S04]  /*14d0*/  IADD3 R4, P0, R216, UR8, RZ ;  /* 0x00000008d8047c10 */ /* 0x000fc8000ff1e0ff */
[----:B------:R-:W-:-:S05]  /*14e0*/  IADD3.X R5, R217, UR9, RZ, P0, !PT ;  /* 0x00000009d9057c10 */ /* 0x000fca00087fe4ff */
[----:B------:R0:W5:Y:S01]  /*14f0*/  LDG.E R24, desc[UR54][R4.64] ;  /* 0x0000003604187981 */ /* 0x000162000c1e1900 */
[----:B------:R-:W-:Y:S05]  /*1500*/  BRA `(.L_x_6859) ;  /* 0x0000000000107947 */ /* 0x000fea0003800000 */
.L_x_6858:
[----:B------:R-:W-:Y:S05]  /*1510*/  @!P0 BRA `(.L_x_6859) ;  /* 0x00000000000c8947 */ /* 0x000fea0003800000 */
[----:B------:R-:W2:Y:S04]  /*1520*/  LDG.E R5, desc[UR54][R8.64] ;  /* 0x0000003608057981 */ /* 0x000ea8000c1e1900 */
[----:B------:R-:W2:Y:S02]  /*1530*/  LDG.E R24, desc[UR54][R8.64+0x4] ;  /* 0x0000043608187981 */ /* 0x000ea4000c1e1900 */
[----:B--2---:R-:W-:-:S07]  /*1540*/  IMAD.IADD R24, R24, 0x1, -R5 ;  /* 0x0000000118187824 */ /* 0x004fce00078e0a05 */
.L_x_6859:
[----:B------:R-:W-:Y:S02]  /*1550*/  ULDC.64 UR4, c[0x0][0xb08] ;  /* 0x0002c20000047ab9 */ /* 0x000fe40000000a00 */
[----:B------:R-:W-:-:S04]  /*1560*/  ISETP.NE.U32.AND P0, PT, RZ, UR4, PT ;  /* 0x00000004ff007c0c */ /* 0x000fc8000bf05070 */
[----:B------:R-:W-:Y:S01]  /*1570*/  ISETP.NE.AND.EX P0, PT, RZ, UR5, PT, P0 ;  /* 0x00000005ff007c0c */ /* 0x000fe2000bf05300 */
[----:B------:R-:W-:-:S12]  /*1580*/  ULDC.64 UR4, c[0x0][0xb28] ;  /* 0x0002ca0000047ab9 */ /* 0x000fd80000000a00 */
[----:B0-----:R-:W0:Y:S02]  /*1590*/  @P0 LDC.64 R4, c[0x0][0xb08] ;  /* 0x0002c200ff040b82 */ /* 0x001e240000000a00 */
[----:B0-----:R-:W-:-:S05]  /*15a0*/  @P0 IMAD.WIDE R4, R25, 0x4, R4 ;  /* 0x0000000419040825 */ /* 0x001fca00078e0204 */
[----:B------:R-:W2:Y:S04]  /*15b0*/  @P0 LDG.E R0, desc[UR54][R4.64] ;  /* 0x0000003604000981 */ /* 0x000ea8000c1e1900 */
[----:B------:R-:W2:Y:S01]  /*15c0*/  @P0 LDG.E R9, desc[UR54][R4.64+0x4] ;  /* 0x0000043604090981 */ /* 0x000ea2000c1e1900 */
[----:B-----5:R-:W-:Y:S01]  /*15d0*/  IADD3 R11, -R3, R24, RZ ;  /* 0x00000018030b7210 */ /* 0x020fe20007ffe1ff */
[----:B------:R-:W-:Y:S01]  /*15e0*/  IMAD.MOV.U32 R33, RZ, RZ, R24 ;  /* 0x000000ffff217224 */ /* 0x000fe200078e0018 */
[----:B------:R-:W-:Y:S02]  /*15f0*/  LEA R3, R185, 0x7f, 0x6 ;  /* 0x0000007fb9037811 */ /* 0x000fe400078e30ff */
[----:B------:R-:W-:Y:S01]  /*1600*/  ISETP.NE.U32.AND P1, PT, RZ, UR4, PT ;  /* 0x00000004ff007c0c */ /* 0x000fe2000bf25070 */
[----:B------:R-:W-:-:S03]  /*1610*/  IMAD.MOV R46, RZ, RZ, -R11 ;  /* 0x000000ffff2e7224 */ /* 0x000fc600078e0a0b */
[----:B------:R-:W-:Y:S02]  /*1620*/  ISETP.NE.AND.EX P1, PT, RZ, UR5, PT, P1 ;  /* 0x00000005ff007c0c */ /* 0x000fe4000bf25310 */
[----:B------:R-:W-:-:S11]  /*1630*/  VIMNMX R46, RZ, R46, !PT ;  /* 0x0000002eff2e7248 */ /* 0x000fd60007fe0100 */
        /* <DEDUP_REMOVED lines=46> */
.L_x_6862:
[----:B------:R-:W-:Y:S05]  /*1920*/  BSYNC B6 ;  /* 0x0000000000067941 */ /* 0x000fea0003800000 */
.L_x_6861:
        /* <DEDUP_REMOVED lines=20> */
.L_x_6864:
[----:B------:R-:W-:Y:S05]  /*1a70*/  BSYNC B6 ;  /* 0x0000000000067941 */ /* 0x000fea0003800000 */
.L_x_6863:
        /* <DEDUP_REMOVED lines=24> */
[C---:B----4-:R-:W-:Y:S01]  /*1c00*/  IMAD.WIDE.U32 R4, R44.reuse, R28, RZ ;  /* 0x0000001c2c047225 */ /* 0x050fe200078e00ff */
[----:B------:R-:W1:Y:S03]  /*1c10*/  LDC R61, c[0x0][0x3d4] ;  /* 0x0000f500ff3d7b82 */ /* 0x000e660000000800 */
[----:B------:R-:W-:Y:S01]  /*1c20*/  IMAD R3, R44, R29, R3 ;  /* 0x0000001d2c037224 */ /* 0x000fe200078e0203 */
[----:B---3--:R-:W-:Y:S01]  /*1c30*/  ISETP.GE.AND P2, PT, R16, R27, PT ;  /* 0x0000001b1000720c */ /* 0x008fe20003f46270 */
[----:B------:R-:W-:-:S02]  /*1c40*/  IMAD.SHL.U32 R58, R191, 0x40, RZ ;  /* 0x00000040bf3a7824 */ /* 0x000fc400078e00ff */
[----:B------:R-:W-:Y:S01]  /*1c50*/  IMAD.IADD R5, R5, 0x1, R3 ;  /* 0x0000000105057824 */ /* 0x000fe200078e0203 */
[----:B------:R-:W2:Y:S01]  /*1c60*/  @P0 LDC R7, c[0x0][0x42c] ;  /* 0x00010b00ff070b82 */ /* 0x000ea20000000800 */
[----:B------:R-:W-:Y:S01]  /*1c70*/  SEL R13, R27, RZ, P2 ;  /* 0x000000ff1b0d7207 */ /* 0x000fe20001000000 */
[----:B------:R-:W-:Y:S01]  /*1c80*/  IMAD.SHL.U32 R51, R28, 0x40, RZ ;  /* 0x000000401c337824 */ /* 0x000fe200078e00ff */
[----:B------:R-:W-:Y:S01]  /*1c90*/  LOP3.LUT R58, R58, 0x1c0, RZ, 0xc0, !PT ;  /* 0x000001c03a3a7812 */ /* 0x000fe200078ec0ff */
[----:B------:R-:W-:Y:S01]  /*1ca0*/  VIADD R80, R16, 0x20 ;  /* 0x0000002010507836 */ /* 0x000fe20000000000 */
[----:B0-----:R-:W-:Y:S01]  /*1cb0*/  SHF.L.U64.HI R53, R42, 0x6, R43 ;  /* 0x000000062a357819 */ /* 0x001fe2000001022b */
[----:B------:R-:W-:Y:S01]  /*1cc0*/  IMAD.IADD R13, R16, 0x1, R13 ;  /* 0x00000001100d7824 */ /* 0x000fe200078e020d */
[----:B------:R-:W-:Y:S01]  /*1cd0*/  SHF.R.U32.HI R60, RZ, 0x3, R58 ;  /* 0x00000003ff3c7819 */ /* 0x000fe2000001163a */
[----:B------:R-:W0:Y:S01]  /*1ce0*/  @P0 LDC R9, c[0x0][0x430] ;  /* 0x00010c00ff090b82 */ /* 0x000e220000000800 */
[----:B------:R-:W-:Y:S01]  /*1cf0*/  IMAD.WIDE.U32 R10, R23, R42, R16 ;  /* 0x0000002a170a7225 */ /* 0x000fe200078e0010 */
[----:B------:R-:W-:-:S02]  /*1d00*/  P2R R72, PR, RZ, 0x4 ;  /* 0x00000004ff487803 */ /* 0x000fc40000000000 */
[----:B------:R-:W-:Y:S01]  /*1d10*/  SHF.R.S32.HI R12, RZ, 0x1f, R13 ;  /* 0x0000001fff0c7819 */ /* 0x000fe2000001140d */
[----:B------:R-:W-:-:S03]  /*1d20*/  IMAD.SHL.U32 R62, R27, 0x2, RZ ;  /* 0x000000021b3e7824 */ /* 0x000fc600078e00ff */
[----:B------:R-:W3:Y:S01]  /*1d30*/  LDC R63, c[0x0][0x2e4] ;  /* 0x0000b900ff3f7b82 */ /* 0x000ee20000000800 */
[----:B------:R-:W-:-:S04]  /*1d40*/  SHF.R.U32.HI R26, RZ, 0x7, R26 ;  /* 0x00000007ff1a7819 */ /* 0x000fc8000001161a */
[----:B------:R-:W-:Y:S01]  /*1d50*/  IADD3 R59, R26, 0x8, RZ ;  /* 0x000000081a3b7810 */ /* 0x000fe20007ffe0ff */
        /* <DEDUP_REMOVED lines=9> */
[----:B------:R-:W-:-:S04]  /*1df0*/  IMAD.WIDE.U32 R6, R186, UR6, R16 ;  /* 0x00000006ba067c25 */ /* 0x000fc8000f8e0010 */
[----:B------:R-:W-:Y:S01]  /*1e00*/  IMAD R3, R186, UR5, R3 ;  /* 0x00000005ba037c24 */ /* 0x000fe2000f8e0203 */
[----:B------:R-:W-:Y:S01]  /*1e10*/  ULDC.64 UR4, c[0x0][0x300] ;  /* 0x0000c00000047ab9 */ /* 0x000fe20000000a00 */
[----:B------:R-:W-:Y:S02]  /*1e20*/  IMAD.IADD R7, R7, 0x1, R9 ;  /* 0x0000000107077824 */ /* 0x000fe400078e0209 */
[----:B------:R-:W-:Y:S01]  /*1e30*/  IMAD.IADD R5, R5, 0x1, R3 ;  /* 0x0000000105057824 */ /* 0x000fe200078e0203 */
[----:B------:R-:W-:Y:S02]  /*1e40*/  SHF.R.S32.HI R0, RZ, 0x1f, R25 ;  /* 0x0000001fff007819 */ /* 0x000fe40000011419 */
[----:B------:R-:W-:Y:S02]  /*1e50*/  SEL R9, R25, RZ, !P0 ;  /* 0x000000ff19097207 */ /* 0x000fe40004000000 */
[----:B------:R-:W-:-:S03]  /*1e60*/  SEL R0, R0, RZ, !P0 ;  /* 0x000000ff00007207 */ /* 0x000fc60004000000 */
[----:B------:R-:W-:-:S04]  /*1e70*/  IMAD.WIDE.U32 R40, R9, UR4, R4 ;  /* 0x0000000409287c25 */ /* 0x000fc8000f8e0004 */
[----:B------:R-:W-:Y:S02]  /*1e80*/  IMAD R8, R0, UR4, RZ ;  /* 0x0000000400087c24 */ /* 0x000fe4000f8e02ff */
[----:B------:R-:W-:Y:S02]  /*1e90*/  IMAD R4, R230, R28, RZ ;  /* 0x0000001ce6047224 */ /* 0x000fe400078e02ff */
[----:B------:R-:W-:Y:S01]  /*1ea0*/  IMAD R3, R9, UR5, R8 ;  /* 0x0000000509037c24 */ /* 0x000fe2000f8e0208 */
[----:B------:R-:W-:Y:S01]  /*1eb0*/  ULDC.64 UR4, c[0x0][0x328] ;  /* 0x0000ca0000047ab9 */ /* 0x000fe20000000a00 */
[----:B------:R-:W-:Y:S02]  /*1ec0*/  IMAD R5, R23, R29, R4 ;  /* 0x0000001d17057224 */ /* 0x000fe400078e0204 */
[----:B------:R-:W-:Y:S01]  /*1ed0*/  IMAD R4, R0, UR4, RZ ;  /* 0x0000000400047c24 */ /* 0x000fe2000f8e02ff */
[----:B------:R-:W-:Y:S01]  /*1ee0*/  IADD3 R0, R41, R3, RZ ;  /* 0x0000000329007210 */ /* 0x000fe20007ffe0ff */
[----:B------:R-:W-:Y:S01]  /*1ef0*/  IMAD.WIDE.U32 R36, R9, UR4, R6 ;  /* 0x0000000409247c25 */ /* 0x000fe2000f8e0006 */
[----:B------:R-:W-:Y:S01]  /*1f00*/  IADD3 R3, P0, R40, R48, RZ ;  /* 0x0000003028037210 */ /* 0x000fe20007f1e0ff */
[----:B------:R-:W-:-:S02]  /*1f10*/  ULDC UR4, c[0x0][0x2e4] ;  /* 0x0000b90000047ab9 */ /* 0x000fc40000000800 */
[----:B------:R-:W-:Y:S01]  /*1f20*/  IMAD R75, R9, UR5, R4 ;  /* 0x00000005094b7c24 */ /* 0x000fe2000f8e0204 */
[----:B------:R-:W-:Y:S01]  /*1f30*/  IADD3.X R48, R0, R49, R5, P0, !PT ;  /* 0x0000003100307210 */ /* 0x000fe200007fe405 */
[-C--:B------:R-:W-:Y:S01]  /*1f40*/  IMAD R4, R230, R54.reuse, RZ ;  /* 0x00000036e6047224 */ /* 0x080fe200078e02ff */
[----:B------:R-:W-:Y:S01]  /*1f50*/  LEA.HI R49, R12, R13, RZ, 0x3 ;  /* 0x0000000d0c317211 */ /* 0x000fe200078f18ff */
[C---:B------:R-:W-:Y:S01]  /*1f60*/  IMAD.WIDE.U32 R8, R23.reuse, R54, R16 ;  /* 0x0000003617087225 */ /* 0x040fe200078e0010 */
[----:B------:R-:W-:Y:S02]  /*1f70*/  IADD3 R44, P0, R23, R44, RZ ;  /* 0x0000002c172c7210 */ /* 0x000fe40007f1e0ff */
[----:B------:R-:W-:Y:S01]  /*1f80*/  LOP3.LUT R69, R49, 0xfffffff8, RZ, 0xc0, !PT ;  /* 0xfffffff831457812 */ /* 0x000fe200078ec0ff */
[C---:B------:R-:W-:Y:S01]  /*1f90*/  IMAD R21, R23.reuse, R55, R4 ;  /* 0x0000003717157224 */ /* 0x040fe200078e0204 */
[----:B------:R-:W-:Y:S01]  /*1fa0*/  ISETP.GE.AND P4, PT, R16, UR4, PT ;  /* 0x0000000410007c0c */ /* 0x000fe2000bf86270 */
[----:B------:R-:W-:Y:S01]  /*1fb0*/  IMAD.WIDE.U32 R4, R23, R54, R38 ;  /* 0x0000003617047225 */ /* 0x000fe200078e0026 */
[----:B------:R-:W-:-:S02]  /*1fc0*/  ISETP.GE.AND P3, PT, R80, UR4, PT ;  /* 0x0000000450007c0c */ /* 0x000fc4000bf66270 */
[----:B------:R-:W-:Y:S01]  /*1fd0*/  SHF.R.S32.HI R73, RZ, 0x1f, R69 ;  /* 0x0000001fff497819 */ /* 0x000fe20000011445 */
        /* <DEDUP_REMOVED lines=13> */
[----:B------:R-:W-:-:S04]  /*20b0*/  IMAD.WIDE.U32 R20, R33, R42, R6 ;  /* 0x0000002a21147225 */ /* 0x000fc800078e0006 */
[----:B------:R-:W-:Y:S02]  /*20c0*/  IMAD.SHL.U32 R55, R42, 0x40, RZ ;  /* 0x000000402a377824 */ /* 0x000fe400078e00ff */
[CC--:B------:R-:W-:Y:S01]  /*20d0*/  IMAD.WIDE.U32 R30, R33.reuse, R54.reuse, R4 ;  /* 0x00000036211e7225 */ /* 0x0c0fe200078e0004 */
[----:B------:R-:W0:Y:S01]  /*20e0*/  LDC.64 R42, c[0x0][0x2d8] ;  /* 0x0000b600ff2a7b82 */ /* 0x000e220000000a00 */
[----:B------:R-:W-:Y:S02]  /*20f0*/  LOP3.LUT R5, R58, 0x18, R16, 0xf8, !PT ;  /* 0x000000183a057812 */ /* 0x000fe400078ef810 */
[----:B------:R-:W-:Y:S02]  /*2100*/  IMAD.WIDE.U32 R34, R33, R54, R8 ;  /* 0x0000003621227225 */ /* 0x000fe400078e0008 */
[----:B------:R-:W-:Y:S02]  /*2110*/  LOP3.LUT R5, R5, R60, RZ, 0x3c, !PT ;  /* 0x0000003c05057212 */ /* 0x000fe400078e3cff */
[----:B------:R-:W-:-:S02]  /*2120*/  IMAD.IADD R67, R71, 0x1, R29 ;  /* 0x0000000147437824 */ /* 0x000fc400078e021d */
        /* <DEDUP_REMOVED lines=9> */
[----:B-1-3--:R-:W-:-:S07]  /*21c0*/  IMAD.IADD R75, R37, 0x1, R75 ;  /* 0x00000001254b7824 */ /* 0x00afce00078e024b */
.L_x_6894:
[----:B------:R-:W-:Y:S01]  /*21d0*/  VIADD R47, R47, 0xffffffff ;  /* 0xffffffff2f2f7836 */ /* 0x000fe20000000000 */
[----:B------:R-:W-:Y:S05]  /*21e0*/  YIELD ;  /* 0x0000000000007946 */ /* 0x000fea0003800000 */
[----:B------:R-:W-:Y:S01]  /*21f0*/  SHF.R.S32.HI R56, RZ, 0x1f, R47 ;  /* 0x0000001fff387819 */ /* 0x000fe2000001142f */
[-C--:B-1----:R-:W-:Y:S01]  /*2200*/  IMAD R4, R50, R47.reuse, RZ ;  /* 0x0000002f32047224 */ /* 0x082fe200078e02ff */
        /* <DEDUP_REMOVED lines=13> */
[----:B----4-:R-:W-:Y:S05]  /*22e0*/  @!P0 BRA `(.L_x_6866) ;  /* 0x0000001400ac8947 */ /* 0x010fea0003800000 */
        /* <DEDUP_REMOVED lines=38> */
.L_x_6869:
[----:B------:R-:W-:Y:S05]  /*2550*/  BSYNC B1 ;  /* 0x0000000000017941 */ /* 0x000fea0003800000 */
.L_x_6868:
[----:B------:R-:W-:Y:S01]  /*2560*/  ISETP.NE.AND P0, PT, R189, 0x3, PT ;  /* 0x00000003bd00780c */ /* 0x000fe20003f05270 */
[----:B-----5:R-:W-:Y:S01]  /*2570*/  IMAD.MOV.U32 R4, RZ, RZ, R8 ;  /* 0x000000ffff047224 */ /* 0x020fe200078e0008 */
[----:B------:R-:W-:Y:S01]  /*2580*/  MOV R5, R9 ;  /* 0x0000000900057202 */ /* 0x000fe20000000f00 */
[----:B0-----:R-:W-:Y:S02]  /*2590*/  IMAD.MOV.U32 R6, RZ, RZ, R26 ;  /* 0x000000ffff067224 */ /* 0x001fe400078e001a */
        /* <DEDUP_REMOVED lines=15> */
.L_x_6870:
[----:B------:R-:W-:Y:S01]  /*2690*/  IMAD R70, R22, 0x8, R2 ;  /* 0x0000000816467824 */ /* 0x000fe200078e0202 */
[----:B------:R-:W-:Y:S01]  /*26a0*/  SHF.L.U32 R57, R188, 0x1f, RZ ;  /* 0x0000001fbc397819 */ /* 0x000fe200000006ff */
[----:B------:R-:W-:Y:S03]  /*26b0*/  BSSY B1, `(.L_x_6871) ;  /* 0x0000003000017945 */ /* 0x000fe60003800000 */
[----:B------:R-:W0:Y:S02]  /*26c0*/  SYNCS.PHASECHK.TRANS64.TRYWAIT P5, [R70+URZ+0x38890], R57 ;  /* 0x03889039460075a7 */ /* 0x000e2400080a017f */
[----:B0-----:R-:W-:Y:S05]  /*26d0*/  @!P5 BRA `(.L_x_6872) ;  /* 0x000001ac0004d947 */ /* 0x001fea0003800000 */
.L_x_7099:
[----:B------:R-:W-:Y:S05]  /*26e0*/  BSYNC B1 ;  /* 0x0000000000017941 */ /* 0x000fea0003800000 */
.L_x_6871:
        /* <DEDUP_REMOVED lines=25> */
[----:B------:R-:W-:Y:S01]  /*2880*/  IMAD.U32 R6, R5, 0x10000, RZ ;  /* 0x0001000005067824 */ /* 0x000fe200078e00ff */
[C---:B------:R-:W-:Y:S01]  /*2890*/  SHF.L.U32 R5, R4.reuse, 0x10, RZ ;  /* 0x0000001004057819 */ /* 0x040fe200000006ff */
[C---:B------:R-:W-:Y:S01]  /*28a0*/  FMUL.FTZ R83, R7.reuse, R78 ;  /* 0x0000004e07537220 */ /* 0x040fe20000410000 */
        /* <DEDUP_REMOVED lines=25> */
.L_x_6877:
[----:B------:R-:W-:Y:S05]  /*2a40*/  BSYNC B2 ;  /* 0x0000000000027941 */ /* 0x000fea0003800000 */
.L_x_6876:
[----:B--2---:R1:W-:Y:S02]  /*2a50*/  STG.E.128 desc[UR54][R12.64], R4 ;  /* 0x000000040c007986 */ /* 0x0043e4000c101d36 */
.L_x_6875:
[----:B------:R-:W-:Y:S05]  /*2a60*/  BSYNC B1 ;  /* 0x0000000000017941 */ /* 0x000fea0003800000 */
.L_x_6874:
        /* <DEDUP_REMOVED lines=13> */
[--C-:B------:R-:W-:Y:S02]  /*2b40*/  SHF.R.U64 R26, R10, 0x10, R11.reuse ;  /* 0x000000100a1a7819 */ /* 0x100fe4000000120b */
[----:B------:R-:W-:Y:S02]  /*2b50*/  SHF.R.U32.HI R56, RZ, 0x10, R11 ;  /* 0x00000010ff387819 */ /* 0x000fe4000001160b */
[----:B------:R-:W-:Y:S02]  /*2b60*/  SHF.R.U32.HI R24, RZ, 0x10, R9 ;  /* 0x00000010ff187819 */ /* 0x000fe40000011609 */
[----:B------:R-:W-:Y:S02]  /*2b70*/  PRMT R14, R82, 0x5432, R14 ;  /* 0x00005432520e7816 */ /* 0x000fe4000000000e */
[----:B------:R-:W-:-:S02]  /*2b80*/  PRMT R26, R86, 0x5432, R26 ;  /* 0x00005432561a7816 */ /* 0x000fc4000000001a */
[----:B------:R-:W-:Y:S02]  /*2b90*/  PRMT R56, R87, 0x5432, R56 ;  /* 0x0000543257387816 */ /* 0x000fe40000000038 */
[----:B------:R-:W-:Y:S02]  /*2ba0*/  PRMT R24, R84, 0x5432, R24 ;  /* 0x0000543254187816 */ /* 0x000fe40000000018 */
[C---:B------:R-:W-:Y:S01]  /*2bb0*/  LOP3.LUT R11, R7.reuse, 0xffff0000, RZ, 0xc0, !PT ;  /* 0xffff0000070b7812 */ /* 0x040fe200078ec0ff */
[----:B------:R-:W-:Y:S01]  /*2bc0*/  IMAD.U32 R74, R56, 0x10000, RZ ;  /* 0x00010000384a7824 */ /* 0x000fe200078e00ff */
[----:B------:R-:W-:Y:S01]  /*2bd0*/  SHF.L.U32 R10, R7, 0x10, RZ ;  /* 0x00000010070a7819 */ /* 0x000fe200000006ff */
[----:B------:R-:W-:Y:S01]  /*2be0*/  IMAD.U32 R25, R24, 0x10000, RZ ;  /* 0x0001000018197824 */ /* 0x000fe200078e00ff */
[----:B------:R-:W-:Y:S02]  /*2bf0*/  LOP3.LUT R7, R5, 0xffff0000, RZ, 0xc0, !PT ;  /* 0xffff000005077812 */ /* 0x000fe400078ec0ff */
        /* <DEDUP_REMOVED lines=10> */
[----:B------:R-:W-:Y:S01]  /*2ca0*/  FMUL.FTZ R9, R9, R25 ;  /* 0x0000001909097220 */ /* 0x000fe20000410000 */
[----:B------:R-:W-:-:S02]  /*2cb0*/  IMAD.U32 R6, R5, 0x10000, RZ ;  /* 0x0001000005067824 */ /* 0x000fc400078e00ff */
[----:B------:R-:W-:Y:S01]  /*2cc0*/  FFMA.FTZ R25, R8, R25, -R7 ;  /* 0x0000001908197223 */ /* 0x000fe20000010807 */
[----:B------:R-:W-:Y:S02]  /*2cd0*/  IMAD.U32 R5, R4, 0x10000, RZ ;  /* 0x0001000004057824 */ /* 0x000fe400078e00ff */
        /* <DEDUP_REMOVED lines=18> */
.L_x_6879:
[----:B------:R-:W-:Y:S05]  /*2e00*/  BSYNC B1 ;  /* 0x0000000000017941 */ /* 0x000fea0003800000 */
.L_x_6878:
[----:B-1----:R1:W-:Y:S01]  /*2e10*/  STG.E.128 desc[UR54][R12.64+0x40], R4 ;  /* 0x000040040c007986 */ /* 0x0023e2000c101d36 */
[----:B------:R-:W-:Y:S05]  /*2e20*/  BRA `(.L_x_6873) ;  /* 0x0000000c003c7947 */ /* 0x000fea0003800000 */
.L_x_6867:
[----:B------:R-:W-:-:S05]  /*2e30*/  IMAD R5, R47, -0x40, R32 ;  /* 0xffffffc02f057824 */ /* 0x000fca00078e0220 */
[----:B------:R-:W-:-:S04]  /*2e40*/  VIMNMX R6, R5, 0x40, PT ;  /* 0x0000004005067848 */ /* 0x000fc80003fe0100 */
[----:B------:R-:W-:-:S04]  /*2e50*/  ISETP.GE.AND P1, PT, R23, R6, PT ;  /* 0x000000061700720c */ /* 0x000fc80003f26270 */
[----:B------:R-:W-:-:S13]  /*2e60*/  ISETP.GE.OR P0, PT, R16, R61, P1 ;  /* 0x0000003d1000720c */ /* 0x000fda0000f06670 */
[----:B------:R-:W0:Y:S01]  /*2e70*/  @!P0 LDC.64 R12, c[0x0][0x3c8] ;  /* 0x0000f200ff0c8b82 */ /* 0x000e220000000a00 */
[----:B------:R-:W-:Y:S01]  /*2e80*/  @!P0 IADD3 R6, P5, R34, R4, RZ ;  /* 0x0000000422068210 */ /* 0x000fe20007fbe0ff */
[----:B------:R-:W-:Y:S01]  /*2e90*/  @!P0 IMAD R4, R53, R47, RZ ;  /* 0x0000002f35048224 */ /* 0x000fe200078e02ff */
[----:B------:R-:W-:-:S03]  /*2ea0*/  @!P0 MOV R5, R67 ;  /* 0x0000004300058202 */ /* 0x000fc60000000f00 */
[-C--:B------:R-:W-:Y:S02]  /*2eb0*/  @!P0 IMAD R9, R56, R55.reuse, R4 ;  /* 0x0000003738098224 */ /* 0x080fe400078e0204 */
[----:B------:R-:W1:Y:S01]  /*2ec0*/  @!P0 LDC.64 R26, c[0x0][0x3e0] ;  /* 0x0000f800ff1a8b82 */ /* 0x000e620000000a00 */
[----:B------:R-:W-:Y:S02]  /*2ed0*/  @!P0 IMAD.MOV.U32 R4, RZ, RZ, R28 ;  /* 0x000000ffff048224 */ /* 0x000fe400078e001c */
[----:B------:R-:W-:Y:S02]  /*2ee0*/  @!P0 IMAD.X R7, R57, 0x1, R64, P5 ;  /* 0x0000000139078824 */ /* 0x000fe400028e0640 */
        /* <DEDUP_REMOVED lines=26> */
[----:B------:R-:W-:Y:S02]  /*3090*/  PRMT R82, R12, 0x5410, R13 ;  /* 0x000054100c527816 */ /* 0x000fe4000000000d */
[----:B------:R-:W-:Y:S02]  /*30a0*/  PRMT R90, R25, 0x7610, R90 ;  /* 0x00007610195a7816 */ /* 0x000fe4000000005a */
[----:B------:R-:W-:Y:S01]  /*30b0*/  PRMT R91, R26, 0x7610, R91 ;  /* 0x000076101a5b7816 */ /* 0x000fe2000000005b */
[----:B------:R-:W-:Y:S06]  /*30c0*/  @!P0 BRA `(.L_x_6880) ;  /* 0x0000000000048947 */ /* 0x000fec0003800000 */
[----:B------:R-:W-:Y:S01]  /*30d0*/  BPT.TRAP 0x1 ;  /* 0x000000040000795c */ /* 0x000fe20000300000 */
.L_x_6880:
[----:B------:R-:W-:Y:S01]  /*30e0*/  IMAD R70, R22, 0x8, R2 ;  /* 0x0000000816467824 */ /* 0x000fe200078e0202 */
[----:B------:R-:W-:Y:S01]  /*30f0*/  SHF.L.U32 R57, R188, 0x1f, RZ ;  /* 0x0000001fbc397819 */ /* 0x000fe200000006ff */
[----:B------:R-:W-:Y:S03]  /*3100*/  BSSY B1, `(.L_x_6881) ;  /* 0x0000003000017945 */ /* 0x000fe60003800000 */
[----:B------:R-:W0:Y:S02]  /*3110*/  SYNCS.PHASECHK.TRANS64.TRYWAIT P5, [R70+URZ+0x38890], R57 ;  /* 0x03889039460075a7 */ /* 0x000e2400080a017f */
[----:B0-----:R-:W-:Y:S05]  /*3120*/  @!P5 BRA `(.L_x_6882) ;  /* 0x000001a00084d947 */ /* 0x001fea0003800000 */
.L_x_7100:
[----:B------:R-:W-:Y:S05]  /*3130*/  BSYNC B1 ;  /* 0x0000000000017941 */ /* 0x000fea0003800000 */
.L_x_6881:
[----:B------:R-:W-:Y:S01]  /*3140*/  ISETP.GE.OR P5, PT, R16, R63, P1 ;  /* 0x0000003f1000720c */ /* 0x000fe20000fa6670 */
[----:B------:R-:W-:Y:S01]  /*3150*/  ULDC.64 UR4, c[0x0][0x2f0] ;  /* 0x0000bc0000047ab9 */ /* 0x000fe20000000a00 */
[----:B------:R-:W-:Y:S01]  /*3160*/  MOV R76, R14 ;  /* 0x0000000e004c7202 */ /* 0x000fe20000000f00 */
[----:B------:R-:W-:-:S04]  /*3170*/  IMAD R12, R230, UR4, RZ ;  /* 0x00000004e60c7c24 */ /* 0x000fc8000f8e02ff */
[----:B------:R-:W-:-:S04]  /*3180*/  IMAD.WIDE.U32 R76, R23, UR4, R76 ;  /* 0x00000004174c7c25 */ /* 0x000fc8000f8e004c */
[----:B------:R-:W-:Y:S02]  /*3190*/  IMAD R13, R23, UR5, R12 ;  /* 0x00000005170d7c24 */ /* 0x000fe4000f8e020c */
        /* <DEDUP_REMOVED lines=18> */
[----:B------:R-:W-:Y:S02]  /*32c0*/  IMAD R15, R212, 0x200, R13 ;  /* 0x00000200d40f7824 */ /* 0x000fe400078e020d */
[----:B------:R-:W-:Y:S02]  /*32d0*/  IMAD.IADD R13, R68, 0x1, R24 ;  /* 0x00000001440d7824 */ /* 0x000fe400078e0218 */
[----:B------:R-:W-:Y:S02]  /*32e0*/  IMAD.IADD R15, R24, 0x1, R15 ;  /* 0x00000001180f7824 */ /* 0x000fe400078e020f */
[--C-:B------:R-:W-:Y:S02]  /*32f0*/  IMAD R13, R13, 0x2, R2.reuse ;  /* 0x000000020d0d7824 */ /* 0x100fe400078e0202 */
[----:B------:R-:W-:-:S04]  /*3300*/  IMAD R24, R15, 0x2, R2 ;  /* 0x000000020f187824 */ /* 0x000fc800078e0202 */
[----:B------:R-:W1:Y:S04]  /*3310*/  LDS.128 R12, [R13+0x22400] ;  /* 0x022400000d0c7984 */ /* 0x000e680000000c00 */
        /* <DEDUP_REMOVED lines=8> */
[----:B------:R-:W-:Y:S02]  /*33a0*/  PRMT R86, R82, 0x5432, R86 ;  /* 0x0000543252567816 */ /* 0x000fe40000000056 */
[----:B------:R-:W-:Y:S01]  /*33b0*/  SHF.R.U64 R85, R8, 0x10, R9 ;  /* 0x0000001008557819 */ /* 0x000fe20000001209 */
[----:B------:R-:W-:Y:S01]  /*33c0*/  IMAD.U32 R8, R15, 0x10000, RZ ;  /* 0x000100000f087824 */ /* 0x000fe200078e00ff */
[----:B------:R-:W-:-:S02]  /*33d0*/  PRMT R74, R90, 0x5432, R74 ;  /* 0x000054325a4a7816 */ /* 0x000fc4000000004a */
[--C-:B------:R-:W-:Y:S02]  /*33e0*/  SHF.R.U32.HI R89, RZ, 0x10, R11.reuse ;  /* 0x00000010ff597819 */ /* 0x100fe4000001160b */
[----:B------:R-:W-:Y:S01]  /*33f0*/  SHF.R.U64 R87, R10, 0x10, R11 ;  /* 0x000000100a577819 */ /* 0x000fe2000000120b */
[----:B--2---:R-:W-:Y:S01]  /*3400*/  IMAD.U32 R10, R24, 0x10000, RZ ;  /* 0x00010000180a7824 */ /* 0x004fe200078e00ff */
[C---:B------:R-:W-:Y:S02]  /*3410*/  PRMT R56, R88.reuse, 0x5432, R56 ;  /* 0x0000543258387816 */ /* 0x040fe40000000038 */
[----:B------:R-:W-:Y:S01]  /*3420*/  PRMT R83, R88, 0x5410, R83 ;  /* 0x0000541058537816 */ /* 0x000fe20000000053 */
[----:B------:R-:W-:Y:S01]  /*3430*/  IMAD.U32 R88, R86, 0x10000, RZ ;  /* 0x0001000056587824 */ /* 0x000fe200078e00ff */
[----:B------:R-:W-:Y:S02]  /*3440*/  LOP3.LUT R6, R13, 0xffff0000, RZ, 0xc0, !PT ;  /* 0xffff00000d067812 */ /* 0x000fe400078ec0ff */
[----:B------:R-:W-:-:S02]  /*3450*/  SHF.L.U32 R11, R25, 0x10, RZ ;  /* 0x00000010190b7819 */ /* 0x000fc400000006ff */
[----:B------:R-:W-:Y:S01]  /*3460*/  PRMT R85, R82, 0x5410, R85 ;  /* 0x0000541052557816 */ /* 0x000fe20000000055 */
[----:B------:R-:W-:Y:S01]  /*3470*/  IMAD.U32 R82, R74, 0x10000, RZ ;  /* 0x000100004a527824 */ /* 0x000fe200078e00ff */
[----:B------:R-:W-:Y:S01]  /*3480*/  SHF.R.U32.HI R84, RZ, 0x10, R7 ;  /* 0x00000010ff547819 */ /* 0x000fe20000011607 */
[----:B------:R-:W-:Y:S01]  /*3490*/  IMAD.U32 R7, R14, 0x10000, RZ ;  /* 0x000100000e077824 */ /* 0x000fe200078e00ff */
[----:B------:R-:W-:Y:S01]  /*34a0*/  LOP3.LUT R13, R25, 0xffff0000, RZ, 0xc0, !PT ;  /* 0xffff0000190d7812 */ /* 0x000fe200078ec0ff */
[----:B------:R-:W-:Y:S01]  /*34b0*/  FMUL.FTZ R92, R11, R82 ;  /* 0x000000520b5c7220 */ /* 0x000fe20000410000 */
[----:B------:R-:W-:Y:S01]  /*34c0*/  PRMT R89, R91, 0x5410, R89 ;  /* 0x000054105b597816 */ /* 0x000fe20000000059 */
[----:B------:R-:W-:Y:S01]  /*34d0*/  IMAD.U32 R25, R27, 0x10000, RZ ;  /* 0x000100001b197824 */ /* 0x000fe200078e00ff */
[----:B------:R-:W-:Y:S01]  /*34e0*/  LOP3.LUT R86, R86, 0xffff0000, RZ, 0xc0, !PT ;  /* 0xffff000056567812 */ /* 0x000fe200078ec0ff */
[----:B------:R-:W-:Y:S01]  /*34f0*/  FFMA.FTZ R92, R5, R88, R92 ;  /* 0x00000058055c7223 */ /* 0x000fe2000001005c */
[----:B------:R-:W-:-:S02]  /*3500*/  LOP3.LUT R74, R74, 0xffff0000, RZ, 0xc0, !PT ;  /* 0xffff00004a4a7812 */ /* 0x000fc400078ec0ff */
[----:B------:R-:W-:Y:S01]  /*3510*/  PRMT R87, R90, 0x5410, R87 ;  /* 0x000054105a577816 */ /* 0x000fe20000000057 */
[----:B------:R-:W-:Y:S01]  /*3520*/  FMUL.FTZ R90, R11, R88 ;  /* 0x000000580b5a7220 */ /* 0x000fe20000410000 */
[----:B------:R-:W-:Y:S01]  /*3530*/  PRMT R84, R91, 0x5432, R84 ;  /* 0x000054325b547816 */ /* 0x000fe20000000054 */
[----:B------:R-:W-:Y:S02]  /*3540*/  IMAD.U32 R11, R89, 0x10000, RZ ;  /* 0x00010000590b7824 */ /* 0x000fe400078e00ff */
[C---:B------:R-:W-:Y:S01]  /*3550*/  FMUL.FTZ R91, R13.reuse, R86 ;  /* 0x000000560d5b7220 */ /* 0x040fe20000410000 */
[----:B------:R-:W-:Y:S01]  /*3560*/  FMUL.FTZ R13, R13, R74 ;  /* 0x0000004a0d0d7220 */ /* 0x000fe20000410000 */
[----:B------:R-:W-:Y:S01]  /*3570*/  FFMA.FTZ R90, R5, R82, -R90 ;  /* 0x00000052055a7223 */ /* 0x000fe2000001085a */
[----:B------:R-:W-:Y:S02]  /*3580*/  IMAD.U32 R5, R84, 0x10000, RZ ;  /* 0x0001000054057824 */ /* 0x000fe400078e00ff */
[C---:B------:R-:W-:Y:S01]  /*3590*/  FFMA.FTZ R91, R6.reuse, R74, -R91 ;  /* 0x0000004a065b7223 */ /* 0x040fe2000001085b */
[----:B------:R-:W-:Y:S01]  /*35a0*/  FMUL.FTZ R93, R25, R11 ;  /* 0x0000000b195d7220 */ /* 0x000fe20000410000 */
[----:B------:R-:W-:Y:S01]  /*35b0*/  LOP3.LUT R74, R89, 0xffff0000, RZ, 0xc0, !PT ;  /* 0xffff0000594a7812 */ /* 0x000fe200078ec0ff */
[----:B------:R-:W-:Y:S01]  /*35c0*/  FFMA.FTZ R89, R6, R86, R13 ;  /* 0x0000005606597223 */ /* 0x000fe2000001000d */
[----:B------:R-:W-:Y:S01]  /*35d0*/  LOP3.LUT R27, R27, 0xffff0000, RZ, 0xc0, !PT ;  /* 0xffff00001b1b7812 */ /* 0x000fe200078ec0ff */
[-C--:B------:R-:W-:Y:S01]  /*35e0*/  FMUL.FTZ R82, R25, R5.reuse ;  /* 0x0000000519527220 */ /* 0x080fe20000410000 */
[----:B------:R-:W-:Y:S01]  /*35f0*/  SHF.L.U32 R13, R85, 0x10, RZ ;  /* 0x00000010550d7819 */ /* 0x000fe200000006ff */
[----:B------:R-:W-:Y:S01]  /*3600*/  FFMA.FTZ R93, R8, R5, -R93 ;  /* 0x00000005085d7223 */ /* 0x000fe2000001085d */
[----:B------:R-:W-:Y:S01]  /*3610*/  LOP3.LUT R84, R84, 0xffff0000, RZ, 0xc0, !PT ;  /* 0xffff000054547812 */ /* 0x000fe200078ec0ff */
[----:B------:R-:W-:Y:S01]  /*3620*/  IMAD.U32 R5, R56, 0x10000, RZ ;  /* 0x0001000038057824 */ /* 0x000fe200078e00ff */
[----:B------:R-:W-:Y:S01]  /*3630*/  LOP3.LUT R9, R15, 0xffff0000, RZ, 0xc0, !PT ;  /* 0xffff00000f097812 */ /* 0x000fe200078ec0ff */
        /* <DEDUP_REMOVED lines=43> */
.L_x_6884:
[----:B------:R-:W-:Y:S05]  /*38f0*/  BSYNC B1 ;  /* 0x0000000000017941 */ /* 0x000fea0003800000 */
.L_x_6883:
        /* <DEDUP_REMOVED lines=10> */
.L_x_6866:
[----:B------:R-:W-:-:S13]  /*39a0*/  ISETP.NE.AND P0, PT, R189, 0x3, PT ;  /* 0x00000003bd00780c */ /* 0x000fda0003f05270 */
[----:B------:R-:W-:Y:S05]  /*39b0*/  @!P0 BRA `(.L_x_6885) ;  /* 0x0000000000048947 */ /* 0x000fea0003800000 */
[----:B------:R-:W-:Y:S01]  /*39c0*/  BPT.TRAP 0x1 ;  /* 0x000000040000795c */ /* 0x000fe20000300000 */
.L_x_6885:
        /* <DEDUP_REMOVED lines=8> */
.L_x_7101:
[----:B------:R-:W-:Y:S05]  /*3a50*/  BSYNC B1 ;  /* 0x0000000000017941 */ /* 0x000fea0003800000 */
.L_x_6886:
[----:B------:R-:W-:Y:S05]  /*3a60*/  @P1 BRA `(.L_x_6873) ;  /* 0x00000000002c1947 */ /* 0x000fea0003800000 */
[----:B------:R-:W-:Y:S01]  /*3a70*/  @!P3 LOP3.LUT P5, RZ, R191, 0x4, RZ, 0xc0, !PT ;  /* 0x00000004bfffb812 */ /* 0x000fe200078ac0ff */
[----:B------:R-:W-:Y:S01]  /*3a80*/  @!P3 VIADD R4, R65, 0x20 ;  /* 0x000000204104b836 */ /* 0x000fe20000000000 */
[----:B------:R-:W-:Y:S02]  /*3a90*/  PLOP3.LUT P6, PT, PT, PT, PT, 0x8, 0x0 ;  /* 0x000000000000781c */ /* 0x000fe40003fce170 */
[----:B------:R-:W-:-:S13]  /*3aa0*/  @!P3 PLOP3.LUT P6, PT, P5, PT, PT, 0x80, 0x0 ;  /* 0x000000000000b81c */ /* 0x000fda0002fcf070 */
[----:B------:R-:W-:-:S04]  /*3ab0*/  @P6 VIADD R4, R65, 0xffffffe0 ;  /* 0xffffffe041046836 */ /* 0x000fc80000000000 */
[----:B------:R-:W-:-:S04]  /*3ac0*/  @!P3 IMAD.IADD R5, R24, 0x1, R4 ;  /* 0x000000011805b824 */ /* 0x000fc800078e0204 */
[----:B------:R-:W-:Y:S02]  /*3ad0*/  @!P3 IMAD R8, R5, 0x2, R2 ;  /* 0x000000020508b824 */ /* 0x000fe400078e0202 */
[----:B------:R-:W1:Y:S04]  /*3ae0*/  @!P4 LDS.128 R4, [R25+0x22400] ;  /* 0x022400001904c984 */ /* 0x000e680000000c00 */
[----:B------:R-:W2:Y:S04]  /*3af0*/  @!P3 LDS.128 R8, [R8+0x22400] ;  /* 0x022400000808b984 */ /* 0x000ea80000000c00 */
[----:B-1----:R1:W-:Y:S04]  /*3b00*/  @!P4 STG.E.128 desc[UR54][R12.64], R4 ;  /* 0x000000040c00c986 */ /* 0x0023e8000c101d36 */
[----:B--2---:R1:W-:Y:S02]  /*3b10*/  @!P3 STG.E.128 desc[UR54][R12.64+0x40], R8 ;  /* 0x000040080c00b986 */ /* 0x0043e4000c101d36 */
.L_x_6873:
[----:B------:R-:W-:Y:S05]  /*3b20*/  BSYNC B0 ;  /* 0x0000000000007941 */ /* 0x000fea0003800000 */
.L_x_6865:
        /* <DEDUP_REMOVED lines=12> */
[----:B------:R-:W-:-:S04]  /*3bf0*/  @!P5 IADD3 R4, R70, 0x388a0, RZ ;  /* 0x000388a04604d810 */ /* 0x000fc80007ffe0ff */
[----:B------:R-:W-:-:S04]  /*3c00*/  @!P5 PRMT R4, RZ, 0x654, R4 ;  /* 0x00000654ff04d816 */ /* 0x000fc80000000004 */
[----:B------:R1:W-:Y:S01]  /*3c10*/  @!P5 SYNCS.ARRIVE.TRANS64.RED.A1T0 RZ, [R4+URZ], RZ ;  /* 0x000000ff04ffd9a7 */ /* 0x0003e2000810043f */
[----:B------:R-:W-:Y:S05]  /*3c20*/  @!P0 BRA `(.L_x_6889) ;  /* 0x0000000000048947 */ /* 0x000fea0003800000 */
[----:B------:R-:W-:Y:S01]  /*3c30*/  BPT.TRAP 0x1 ;  /* 0x000000040000795c */ /* 0x000fe20000300000 */
.L_x_6889:
[----:B------:R-:W-:Y:S05]  /*3c40*/  BSYNC B0 ;  /* 0x0000000000007941 */ /* 0x000fea0003800000 */
.L_x_6888:
[----:B------:R-:W4:Y:S01]  /*3c50*/  SYNCS.PHASECHK.TRANS64.TRYWAIT P0, [R70+URZ+0x388b0], R57 ;  /* 0x0388b039460075a7 */ /* 0x000f22000800017f */
[----:B------:R-:W-:Y:S04]  /*3c60*/  BSSY B0, `(.L_x_6890) ;  /* 0x0000002000007945 */ /* 0x000fe80003800000 */
[----:B----4-:R-:W-:Y:S05]  /*3c70*/  @!P0 BRA `(.L_x_6891) ;  /* 0x0000019400d88947 */ /* 0x010fea0003800000 */
.L_x_7102:
[----:B------:R-:W-:Y:S05]  /*3c80*/  BSYNC B0 ;  /* 0x0000000000007941 */ /* 0x000fea0003800000 */
.L_x_6890:
[----:B------:R-:W-:Y:S04]  /*3c90*/  BSSY B0, `(.L_x_6892) ;  /* 0x0000051000007945 */ /* 0x000fe80003800000 */
[----:B------:R-:W-:Y:S05]  /*3ca0*/  @P1 BRA `(.L_x_6893) ;  /* 0x00000004003c1947 */ /* 0x000fea0003800000 */
[----:B-1----:R-:W-:Y:S01]  /*3cb0*/  IMAD.WIDE R4, R47, 0x40, R44 ;  /* 0x000000402f047825 */ /* 0x002fe200078e022c */
[----:B------:R-:W-:Y:S01]  /*3cc0*/  ULDC.64 UR4, c[0x0][0x318] ;  /* 0x0000c60000047ab9 */ /* 0x000fe20000000a00 */
[----:B------:R-:W-:Y:S02]  /*3cd0*/  LOP3.LUT P0, RZ, R191, 0x4, RZ, 0xc0, !PT ;  /* 0x00000004bfff7812 */ /* 0x000fe4000780c0ff */
[----:B------:R-:W-:Y:S01]  /*3ce0*/  IMAD R5, R5, UR4, RZ ;  /* 0x0000000405057c24 */ /* 0x000fe2000f8e02ff */
[----:B------:R-:W-:Y:S01]  /*3cf0*/  IADD3 R76, R16, 0x140, RZ ;  /* 0x00000140104c7810 */ /* 0x000fe20007ffe0ff */
        /* <DEDUP_REMOVED lines=74> */
.L_x_6893:
[----:B------:R-:W-:Y:S05]  /*41a0*/  BSYNC B0 ;  /* 0x0000000000007941 */ /* 0x000fea0003800000 */
.L_x_6892:
[----:B------:R-:W-:Y:S01]  /*41b0*/  @!PT LDS RZ, [RZ] ;  /* 0x00000000fffff984 */ /* 0x000fe20000000800 */
[----:B------:R-:W-:Y:S01]  /*41c0*/  @!PT LDS RZ, [RZ] ;  /* 0x00000000fffff984 */ /* 0x000fe20000000800 */
[----:B------:R-:W-:Y:S01]  /*41d0*/  @!PT LDS RZ, [RZ] ;  /* 0x00000000fffff984 */ /* 0x000fe20000000800 */
[----:B------:R-:W-:Y:S01]  /*41e0*/  @!PT LDS RZ, [RZ] ;  /* 0x00000000fffff984 */ /* 0x000fe20000000800 */
[----:B------:R5:W-:Y:S06]  /*41f0*/  MEMBAR.ALL.CTA ;  /* 0x0000000000007992 */ /* 0x000bec0000008000 */
[----:B-----5:R-:W5:Y:S01]  /*4200*/  FENCE.VIEW.ASYNC.S ;  /* 0x00000000000073c6 */ /* 0x020f620000000000 */
[----:B------:R-:W-:Y:S01]  /*4210*/  VIADD R22, R22, 0x1 ;  /* 0x0000000116167836 */ /* 0x000fe20000000000 */
[----:B0---4-:R-:W-:Y:S01]  /*4220*/  @!P5 IADD3 R70, R70, 0x388c0, RZ ;  /* 0x000388c04646d810 */ /* 0x011fe20007ffe0ff */
        /* <DEDUP_REMOVED lines=9> */
.L_x_6860:
[----:B-1----:R-:W2:Y:S01]  /*42c0*/  LDL R4, [R1+0x4] ;  /* 0x0000040001047983 */ /* 0x002ea20000100800 */
        /* <DEDUP_REMOVED lines=21> */
[----:B----4-:R-:W-:Y:S02]  /*4420*/  CS2R R70, SRZ ;  /* 0x0000000000467805 */ /* 0x010fe4000001ff00 */
        /* <DEDUP_REMOVED lines=40> */
[----:B--2---:R-:W-:Y:S01]  /*46b0*/  CS2R R24, SRZ ;  /* 0x0000000000187805 */ /* 0x004fe2000001ff00 */
[----:B------:R-:W-:Y:S02]  /*46c0*/  IMAD.MOV.U32 R176, RZ, RZ, RZ ;  /* 0x000000ffffb07224 */ /* 0x000fe400078e00ff */
[----:B------:R-:W-:Y:S02]  /*46d0*/  IMAD.MOV.U32 R31, RZ, RZ, RZ ;  /* 0x000000ffff1f7224 */ /* 0x000fe400078e00ff */
[----:B------:R-:W-:Y:S02]  /*46e0*/  IMAD.MOV.U32 R7, RZ, RZ, RZ ;  /* 0x000000ffff077224 */ /* 0x000fe400078e00ff */
[----:B------:R-:W-:Y:S02]  /*46f0*/  IMAD.MOV.U32 R178, RZ, RZ, RZ ;  /* 0x000000ffffb27224 */ /* 0x000fe400078e00ff */
[----:B------:R-:W-:Y:S02]  /*4700*/  IMAD.MOV.U32 R27, RZ, RZ, RZ ;  /* 0x000000ffff1b7224 */ /* 0x000fe400078e00ff */
[----:B------:R-:W-:Y:S01]  /*4710*/  IMAD.MOV.U32 R5, RZ, RZ, RZ ;  /* 0x000000ffff057224 */ /* 0x000fe200078e00ff */
[----:B------:R-:W-:Y:S01]  /*4720*/  ISETP.NE.AND P1, PT, R4, 0x1, PT ;  /* 0x000000010400780c */ /* 0x000fe20003f25270 */
[----:B------:R-:W-:-:S12]  /*4730*/  @P0 BRA `(.L_x_6896) ;  /* 0x0000000000080947 */ /* 0x000fd80003800000 */
[----:B------:R-:W0:Y:S02]  /*4740*/  FENCE.VIEW.ASYNC.G ;  /* 0x00000000000073c6 */ /* 0x000e240000000100 */
[----:B0-----:R-:W-:Y:S06]  /*4750*/  BAR.ARV 0xc, 0x120 ;  /* 0x0304800000007b1d */ /* 0x001fec0000002000 */
.L_x_6896:
[----:B------:R-:W-:Y:S05]  /*4760*/  BSYNC B0 ;  /* 0x0000000000007941 */ /* 0x000fea0003800000 */
.L_x_6895:
        /* <DEDUP_REMOVED lines=8> */
[----:B------:R-:W-:Y:S01]  /*47f0*/  IMAD.MOV.U32 R5, RZ, RZ, 0x40000040 ;  /* 0x40000040ff057424 */ /* 0x000fe200078e00ff */
[----:B------:R-:W-:Y:S01]  /*4800*/  MOV R9, 0x40000040 ;  /* 0x4000004000097802 */ /* 0x000fe20000000f00 */
[----:B------:R-:W-:Y:S01]  /*4810*/  IMAD.MOV.U32 R7, RZ, RZ, 0x40000040 ;  /* 0x40000040ff077424 */ /* 0x000fe200078e00ff */
[----:B------:R-:W-:Y:S01]  /*4820*/  BAR.SYNC.DEFER_BLOCKING 0xe, 0x100 ;  /* 0x0384000000007b1d */ /* 0x000fe20000010000 */
[----:B------:R-:W-:Y:S01]  /*4830*/  IMAD.MOV.U32 R11, RZ, RZ, 0x40000040 ;  /* 0x40000040ff0b7424 */ /* 0x000fe200078e00ff */
[----:B------:R-:W-:Y:S01]  /*4840*/  R2UR UR5, R5 ;  /* 0x00000000050572ca */ /* 0x000fe200000e0000 */
[----:B------:R-:W-:Y:S01]  /*4850*/  IMAD.MOV.U32 R13, RZ, RZ, 0x40000040 ;  /* 0x40000040ff0d7424 */ /* 0x000fe200078e00ff */
[----:B------:R-:W-:Y:S01]  /*4860*/  R2UR UR7, R7 ;  /* 0x00000000070772ca */ /* 0x000fe200000e0000 */
[----:B------:R-:W-:Y:S01]  /*4870*/  IMAD.MOV.U32 R7, RZ, RZ, 0x40000040 ;  /* 0x40000040ff077424 */ /* 0x000fe200078e00ff */
[----:B------:R-:W-:Y:S01]  /*4880*/  ISETP.GE.AND P0, PT, R168, 0x2, PT ;  /* 0x00000002a800780c */ /* 0x000fe20003f06270 */
[----:B------:R-:W-:Y:S01]  /*4890*/  BSSY B0, `(.L_x_6900) ;  /* 0x00000f5000007945 */ /* 0x000fe20003800000 */
[----:B------:R-:W1:Y:S01]  /*48a0*/  S2R R20, SR_TID.X ;  /* 0x0000000000147919 */ /* 0x000e620000002100 */
        /* <DEDUP_REMOVED lines=15> */
[----:B-1----:R-:W-:-:S03]  /*49a0*/  LOP3.LUT R20, R20, 0x7f, RZ, 0xc0, !PT ;  /* 0x0000007f14147812 */ /* 0x002fc600078ec0ff */
[----:B------:R-:W-:Y:S01]  /*49b0*/  IMAD R6, R18, 0x1000, R15 ;  /* 0x0000100012067824 */ /* 0x000fe200078e020f */
[----:B------:R-:W-:-:S03]  /*49c0*/  ISETP.NE.AND P2, PT, R20, RZ, PT ;  /* 0x000000ff1400720c */ /* 0x000fc60003f45270 */
[C---:B------:R-:W-:Y:S01]  /*49d0*/  VIADD R8, R6.reuse, 0x80 ;  /* 0x0000008006087836 */ /* 0x040fe20000000000 */
[C---:B------:R-:W-:Y:S01]  /*49e0*/  R2UR UR6, R6.reuse ;  /* 0x00000000060672ca */ /* 0x040fe200000e0000 */
[C---:B------:R-:W-:Y:S02]  /*49f0*/  VIADD R12, R6.reuse, 0x100 ;  /* 0x00000100060c7836 */ /* 0x040fe40000000000 */
[----:B------:R-:W-:-:S06]  /*4a00*/  VIADD R6, R6, 0x180 ;  /* 0x0000018006067836 */ /* 0x000fcc0000000000 */
[----:B------:R-:W-:-:S04]  /*4a10*/  @!P2 IMAD R0, R18, 0x8, R2 ;  /* 0x000000081200a824 */ /* 0x000fc800078e0202 */
[----:B------:R-:W-:Y:S01]  /*4a20*/  HGMMA.64x256x16.F32.BF16 R24, gdesc[UR4].tnspB, RZ, !UPT, gsb0 ;  /* 0x43e00000041879f0 */ /* 0x000fe2000c0018ff */
[----:B------:R-:W-:Y:S01]  /*4a30*/  R2UR UR4, R10 ;  /* 0x000000000a0472ca */ /* 0x000fe200000e0000 */
[----:B------:R-:W-:Y:S01]  /*4a40*/  @!P2 VIADD R0, R0, 0x38860 ;  /* 0x000388600000a836 */ /* 0x000fe20000000000 */
[----:B------:R-:W-:Y:S02]  /*4a50*/  R2UR UR5, R11 ;  /* 0x000000000b0572ca */ /* 0x000fe400000e0000 */
[----:B------:R-:W-:Y:S01]  /*4a60*/  R2UR UR6, R8 ;  /* 0x00000000080672ca */ /* 0x000fe200000e0000 */
[----:B------:R-:W-:Y:S01]  /*4a70*/  VIADD R8, R4, 0x4 ;  /* 0x0000000404087836 */ /* 0x000fe20000000000 */
[----:B------:R-:W-:Y:S01]  /*4a80*/  R2UR UR7, R9 ;  /* 0x00000000090772ca */ /* 0x000fe200000e0000 */
[----:B------:R-:W-:Y:S01]  /*4a90*/  IMAD.MOV.U32 R9, RZ, RZ, 0x40000040 ;  /* 0x40000040ff097424 */ /* 0x000fe200078e00ff */
[----:B------:R-:W-:Y:S01]  /*4aa0*/  @!P2 PRMT R0, RZ, 0x654, R0 ;  /* 0x00000654ff00a816 */ /* 0x000fe20000000000 */
[----:B------:R-:W-:-:S02]  /*4ab0*/  WARPGROUP.DEPBAR.LE gsb0, 0x0 ;  /* 0x00008000000079c5 */ /* 0x000fc40000010000 */
[----:B------:R-:W-:-:S15]  /*4ac0*/  WARPGROUP.ARRIVE ;  /* 0x00000000000079c5 */ /* 0x000fde0000000000 */
[----:B------:R-:W-:-:S01]  /*4ad0*/  NOP ;  /* 0x0000000000007918 */ /* 0x000fc20000000000 */
        /* <DEDUP_REMOVED lines=23> */
[----:B------:R-:W-:-:S07]  /*4c50*/  IADD3 R168, R168, -0x2, RZ ;  /* 0xfffffffea8a87810 */ /* 0x000fce0007ffe0ff */
.L_x_6902:
[----:B------:R-:W-:Y:S01]  /*4c60*/  BAR.SYNC.DEFER_BLOCKING 0xe, 0x100 ;  /* 0x0384000000007b1d */ /* 0x000fe20000010000 */
[----:B------:R-:W-:Y:S01]  /*4c70*/  IMAD R3, R18, 0x40, R190 ;  /* 0x0000004012037824 */ /* 0x000fe200078e02be */
[----:B------:R-:W-:Y:S01]  /*4c80*/  R2UR UR4, R4 ;  /* 0x00000000040472ca */ /* 0x000fe200000e0000 */
[----:B------:R-:W-:Y:S01]  /*4c90*/  VIADD R18, R18, 0x1 ;  /* 0x0000000112127836 */ /* 0x000fe20000000000 */
[----:B------:R-:W-:Y:S01]  /*4ca0*/  R2UR UR5, R5 ;  /* 0x00000000050572ca */ /* 0x000fe200000e0000 */
[----:B------:R-:W-:Y:S01]  /*4cb0*/  IMAD R3, R3, 0x4, R2 ;  /* 0x0000000403037824 */ /* 0x000fe200078e0202 */
[----:B------:R-:W-:Y:S01]  /*4cc0*/  ISETP.GT.AND P1, PT, R168, RZ, PT ;  /* 0x000000ffa800720c */ /* 0x000fe20003f24270 */
[----:B------:R-:W-:Y:S01]  /*4cd0*/  IMAD.MOV.U32 R7, RZ, RZ, 0x40000040 ;  /* 0x40000040ff077424 */ /* 0x000fe200078e00ff */
[----:B------:R-:W-:Y:S01]  /*4ce0*/  ISETP.NE.AND P0, PT, R18, 0x2, PT ;  /* 0x000000021200780c */ /* 0x000fe20003f05270 */
[----:B------:R-:W-:Y:S02]  /*4cf0*/  IMAD.MOV.U32 R21, RZ, RZ, 0x40000040 ;  /* 0x40000040ff157424 */ /* 0x000fe400078e00ff */
[----:B------:R-:W-:Y:S01]  /*4d00*/  VIADD R168, R168, 0xffffffff ;  /* 0xffffffffa8a87836 */ /* 0x000fe20000000000 */
[----:B------:R-:W-:-:S02]  /*4d10*/  SEL R18, R18, RZ, P0 ;  /* 0x000000ff12127207 */ /* 0x000fc40000000000 */
[----:B------:R-:W-:Y:S02]  /*4d20*/  R2UR UR7, R7 ;  /* 0x00000000070772ca */ /* 0x000fe400000e0000 */
[----:B------:R-:W-:Y:S01]  /*4d30*/  MOV R7, 0x40000040 ;  /* 0x4000004000077802 */ /* 0x000fe20000000f00 */
        /* <DEDUP_REMOVED lines=133> */
[----:B------:R-:W-:-:S04]  /*5590*/  @!P2 IMAD R0, R18, 0x8, R2 ;  /* 0x000000081200a824 */ /* 0x000fc800078e0202 */
[----:B------:R-:W-:Y:S01]  /*55a0*/  @!P2 VIADD R0, R0, 0x38860 ;  /* 0x000388600000a836 */ /* 0x000fe20000000000 */
[----:B------:R-:W-:-:S04]  /*55b0*/  WARPGROUP.ARRIVE ;  /* 0x00000000000079c5 */ /* 0x000fc80000000000 */
[----:B------:R-:W-:Y:S02]  /*55c0*/  @!P2 PRMT R0, RZ, 0x654, R0 ;  /* 0x00000654ff00a816 */ /* 0x000fe40000000000 */
[----:B------:R-:W-:Y:S01]  /*55d0*/  HGMMA.64x256x16.F32.BF16 R24, gdesc[UR4].tnspB, R24, gsb0 ;  /* 0x43e00000041879f0 */ /* 0x000fe20008001818 */
[----:B------:R-:W-:Y:S02]  /*55e0*/  R2UR UR4, R10 ;  /* 0x000000000a0472ca */ /* 0x000fe400000e0000 */
[----:B------:R-:W-:Y:S02]  /*55f0*/  R2UR UR5, R11 ;  /* 0x000000000b0572ca */ /* 0x000fe400000e0000 */
[----:B------:R-:W-:Y:S01]  /*5600*/  R2UR UR6, R20 ;  /* 0x00000000140672ca */ /* 0x000fe200000e0000 */
[----:B------:R-:W-:Y:S01]  /*5610*/  VIADD R20, R6, 0x100 ;  /* 0x0000010006147836 */ /* 0x000fe20000000000 */
[----:B------:R-:W-:Y:S01]  /*5620*/  R2UR UR7, R21 ;  /* 0x00000000150772ca */ /* 0x000fe200000e0000 */
[----:B------:R-:W-:-:S02]  /*5630*/  IMAD.MOV.U32 R21, RZ, RZ, 0x40000040 ;  /* 0x40000040ff157424 */ /* 0x000fc400078e00ff */
[----:B------:R-:W-:Y:S01]  /*5640*/  VIADD R6, R6, 0x180 ;  /* 0x0000018006067836 */ /* 0x000fe20000000000 */
[----:B------:R-:W-:Y:S02]  /*5650*/  WARPGROUP.DEPBAR.LE gsb0, 0x0 ;  /* 0x00008000000079c5 */ /* 0x000fe40000010000 */
        /* <DEDUP_REMOVED lines=24> */
.L_x_6901:
[----:B------:R-:W-:Y:S05]  /*57e0*/  BSYNC B0 ;  /* 0x0000000000007941 */ /* 0x000fea0003800000 */
.L_x_6900:
        /* <DEDUP_REMOVED lines=141> */
.L_x_6898:
        /* <DEDUP_REMOVED lines=19> */
[----:B------:R-:W-:Y:S01]  /*61f0*/  MOV R4, UR4 ;  /* 0x0000000400047c02 */ /* 0x000fe20008000f00 */
        /* <DEDUP_REMOVED lines=12> */
.L_x_6904:
[----:B------:R-:W-:Y:S05]  /*62c0*/  BSYNC B6 ;  /* 0x0000000000067941 */ /* 0x000fea0003800000 */
.L_x_6903:
        /* <DEDUP_REMOVED lines=12> */
.L_x_6908:
[----:B-1----:R1:W2:Y:S02]  /*6390*/  SYNCS.PHASECHK.TRANS64.TRYWAIT P0, [R2+URZ+0x38800], R3 ;  /* 0x03880003020075a7 */ /* 0x0022a4000800017f */
[----:B--2---:R-:W-:Y:S05]  /*63a0*/  @!P0 NANOSLEEP.SYNCS 0x989680 ;  /* 0x009896800000895d */ /* 0x004fea0003900000 */
[----:B------:R-:W2:Y:S02]  /*63b0*/  @!P0 SYNCS.PHASECHK.TRANS64 P0, [R2+URZ+0x38800], R3 ;  /* 0x03880003020085a7 */ /* 0x000ea4000800007f */
[----:B--2---:R-:W-:Y:S05]  /*63c0*/  @!P0 BRA `(.L_x_6908) ;  /* 0xfffffffc00f08947 */ /* 0x004fea000383ffff */
.L_x_6907:
[----:B------:R-:W-:Y:S05]  /*63d0*/  BSYNC B0 ;  /* 0x0000000000007941 */ /* 0x000fea0003800000 */
.L_x_6906:
[----:B------:R-:W-:Y:S05]  /*63e0*/  BRA `(.L_x_6909) ;  /* 0x0000002c00e87947 */ /* 0x000fea0003800000 */
.L_x_6905:
[----:B------:R-:W0:Y:S01]  /*63f0*/  LDC.64 R44, c[0x0][0x3e8] ;  /* 0x0000fa00ff2c7b82 */ /* 0x000e220000000a00 */
[----:B------:R-:W-:Y:S01]  /*6400*/  VIADD R0, R2, 0x20400 ;  /* 0x0002040002007836 */ /* 0x000fe20000000000 */
[----:B-----5:R-:W-:Y:S01]  /*6410*/  SHF.R.S32.HI R3, RZ, 0x1f, R33 ;  /* 0x0000001fff037819 */ /* 0x020fe20000011421 */
[----:B------:R-:W-:Y:S01]  /*6420*/  IMAD.MOV.U32 R4, RZ, RZ, R16 ;  /* 0x000000ffff047224 */ /* 0x000fe200078e0010 */
[----:B------:R-:W-:Y:S01]  /*6430*/  SHF.L.U32 R24, R222, 0x2, RZ ;  /* 0x00000002de187819 */ /* 0x000fe200000006ff */
        /* <DEDUP_REMOVED lines=50> */
.L_x_6911:
[----:B------:R-:W-:Y:S05]  /*6760*/  BSYNC B6 ;  /* 0x0000000000067941 */ /* 0x000fea0003800000 */
.L_x_6910:
        /* <DEDUP_REMOVED lines=27> */
[----:B------:R-:W-:Y:S01]  /*6920*/  MOV R10, R42 ;  /* 0x0000002a000a7202 */ /* 0x000fe20000000f00 */
        /* <DEDUP_REMOVED lines=40> */
.L_x_6915:
[----:B------:R-:W-:Y:S05]  /*6bb0*/  BSYNC B1 ;  /* 0x0000000000017941 */ /* 0x000fea0003800000 */
.L_x_6914:
        /* <DEDUP_REMOVED lines=24> */
.L_x_6917:
[----:B------:R-:W-:Y:S05]  /*6d40*/  BSYNC B1 ;  /* 0x0000000000017941 */ /* 0x000fea0003800000 */
.L_x_6916:
[----:B------:R-:W-:Y:S01]  /*6d50*/  IMAD.WIDE.U32 R10, R3, R4, R10 ;  /* 0x00000004030a7225 */ /* 0x000fe200078e000a */
[----:B------:R-:W-:Y:S01]  /*6d60*/  LEA.HI R0, R219, R219, RZ, 0x1 ;  /* 0x000000dbdb007211 */ /* 0x000fe200078f08ff */
[----:B------:R-:W-:Y:S01]  /*6d70*/  ULDC.64 UR4, c[0x0][0x3c8] ;  /* 0x0000f20000047ab9 */ /* 0x000fe20000000a00 */
[----:B------:R-:W-:Y:S01]  /*6d80*/  ULDC.64 UR6, c[0x0][0x3e0] ;  /* 0x0000f80000067ab9 */ /* 0x000fe20000000a00 */
[----:B------:R-:W-:Y:S01]  /*6d90*/  IMAD.WIDE.U32 R12, R3, R6, R12 ;  /* 0x00000006030c7225 */ /* 0x000fe200078e000c */
[----:B------:R-:W-:-:S03]  /*6da0*/  LOP3.LUT R56, R0, 0xfffffffe, RZ, 0xc0, !PT ;  /* 0xfffffffe00387812 */ /* 0x000fc600078ec0ff */
[C---:B------:R-:W-:Y:S01]  /*6db0*/  IMAD R4, R41.reuse, R4, RZ ;  /* 0x0000000429047224 */ /* 0x040fe200078e02ff */
[----:B------:R-:W-:Y:S01]  /*6dc0*/  LEA R0, P3, R12, UR6, 0x1 ;  /* 0x000000060c007c11 */ /* 0x000fe2000f8608ff */
[----:B------:R-:W-:Y:S01]  /*6dd0*/  IMAD R6, R41, R6, RZ ;  /* 0x0000000629067224 */ /* 0x000fe200078e02ff */
[----:B------:R-:W-:Y:S01]  /*6de0*/  IADD3 R56, R219, -R56, RZ ;  /* 0x80000038db387210 */ /* 0x000fe20007ffe0ff */
[----:B01----:R-:W-:Y:S02]  /*6df0*/  IMAD.SHL.U32 R14, R191, 0x40, RZ ;  /* 0x00000040bf0e7824 */ /* 0x003fe400078e00ff */
[C---:B------:R-:W-:Y:S01]  /*6e00*/  IMAD R5, R3.reuse, R5, R4 ;  /* 0x0000000503057224 */ /* 0x040fe200078e0204 */
[----:B------:R-:W-:Y:S01]  /*6e10*/  LEA R4, P2, R10, UR4, 0x1 ;  /* 0x000000040a047c11 */ /* 0x000fe2000f8408ff */
[----:B------:R-:W-:Y:S01]  /*6e20*/  IMAD R3, R3, R7, R6 ;  /* 0x0000000703037224 */ /* 0x000fe200078e0206 */
[----:B------:R-:W-:Y:S01]  /*6e30*/  LOP3.LUT R15, R14, 0x1c0, RZ, 0xc0, !PT ;  /* 0x000001c00e0f7812 */ /* 0x000fe200078ec0ff */
[----:B------:R-:W-:Y:S01]  /*6e40*/  IMAD.IADD R5, R11, 0x1, R5 ;  /* 0x000000010b057824 */ /* 0x000fe200078e0205 */
[----:B------:R-:W-:Y:S01]  /*6e50*/  UMOV UR4, 0xffffffff ;  /* 0xffffffff00047882 */ /* 0x000fe20000000000 */
[----:B------:R-:W-:Y:S01]  /*6e60*/  IMAD.IADD R3, R13, 0x1, R3 ;  /* 0x000000010d037824 */ /* 0x000fe200078e0203 */
[----:B------:R-:W-:-:S02]  /*6e70*/  LOP3.LUT R6, R15, 0x18, R16, 0xf8, !PT ;  /* 0x000000180f067812 */ /* 0x000fc400078ef810 */
[----:B------:R-:W-:Y:S02]  /*6e80*/  SHF.R.U32.HI R15, RZ, 0x3, R15 ;  /* 0x00000003ff0f7819 */ /* 0x000fe4000001160f */
[----:B------:R-:W-:Y:S02]  /*6e90*/  LEA.HI.X R5, R10, UR5, R5, 0x1, P2 ;  /* 0x000000050a057c11 */ /* 0x000fe400090f0c05 */
[----:B------:R-:W-:Y:S02]  /*6ea0*/  LEA.HI.X R3, R12, UR7, R3, 0x1, P3 ;  /* 0x000000070c037c11 */ /* 0x000fe400098f0c03 */
[----:B------:R-:W-:Y:S02]  /*6eb0*/  LOP3.LUT R39, R6, R15, RZ, 0x3c, !PT ;  /* 0x0000000f06277212 */ /* 0x000fe400078e3cff */
[----:B------:R-:W-:Y:S01]  /*6ec0*/  SHF.L.U32 R7, R56, 0x1f, RZ ;  /* 0x0000001f38077819 */ /* 0x000fe200000006ff */
[----:B------:R-:W-:Y:S06]  /*6ed0*/  BRA.DIV UR4, `(.L_x_6918) ;  /* 0x0000016604547947 */ /* 0x000fec000b800000 */
.L_x_7105:
[----:B------:R-:W-:-:S03]  /*6ee0*/  UMOV UR4, 0xffffffff ;  /* 0xffffffff00047882 */ /* 0x000fc60000000000 */
[----:B------:R-:W-:Y:S05]  /*6ef0*/  BRA.DIV UR4, `(.L_x_6919) ;  /* 0x0000016604747947 */ /* 0x000fea000b800000 */
.L_x_7108:
[----:B------:R-:W-:-:S03]  /*6f00*/  UMOV UR4, 0xffffffff ;  /* 0xffffffff00047882 */ /* 0x000fc60000000000 */
[----:B------:R-:W-:Y:S05]  /*6f10*/  BRA.DIV UR4, `(.L_x_6920) ;  /* 0x0000016604947947 */ /* 0x000fea000b800000 */
.L_x_7111:
[----:B------:R-:W-:-:S03]  /*6f20*/  UMOV UR4, 0xffffffff ;  /* 0xffffffff00047882 */ /* 0x000fc60000000000 */
[----:B------:R-:W-:Y:S05]  /*6f30*/  BRA.DIV UR4, `(.L_x_6921) ;  /* 0x0000016604b47947 */ /* 0x000fea000b800000 */
.L_x_7114:
[----:B------:R-:W-:-:S03]  /*6f40*/  UMOV UR4, 0xffffffff ;  /* 0xffffffff00047882 */ /* 0x000fc60000000000 */
[----:B------:R-:W-:Y:S05]  /*6f50*/  BRA.DIV UR4, `(.L_x_6922) ;  /* 0x0000016604d47947 */ /* 0x000fea000b800000 */
.L_x_7117:
[----:B------:R-:W-:-:S03]  /*6f60*/  UMOV UR4, 0xffffffff ;  /* 0xffffffff00047882 */ /* 0x000fc60000000000 */
[----:B------:R-:W-:Y:S05]  /*6f70*/  BRA.DIV UR4, `(.L_x_6923) ;  /* 0x0000016604f47947 */ /* 0x000fea000b800000 */
.L_x_7120:
[----:B------:R-:W-:-:S03]  /*6f80*/  UMOV UR4, 0xffffffff ;  /* 0xffffffff00047882 */ /* 0x000fc60000000000 */
[----:B------:R-:W-:Y:S05]  /*6f90*/  BRA.DIV UR4, `(.L_x_6924) ;  /* 0x0000016a04147947 */ /* 0x000fea000b800000 */
.L_x_7123:
[----:B------:R-:W-:-:S03]  /*6fa0*/  UMOV UR4, 0xffffffff ;  /* 0xffffffff00047882 */ /* 0x000fc60000000000 */
[----:B------:R-:W-:Y:S05]  /*6fb0*/  BRA.DIV UR4, `(.L_x_6925) ;  /* 0x0000016a04347947 */ /* 0x000fea000b800000 */
.L_x_7126:
        /* <DEDUP_REMOVED lines=19> */
[----:B------:R-:W-:Y:S02]  /*70f0*/  IMAD.MOV.U32 R10, RZ, RZ, R9 ;  /* 0x000000ffff0a7224 */ /* 0x000fe400078e0009 */
[----:B------:R-:W-:Y:S01]  /*7100*/  VIADD R0, R3, 0x20440 ;  /* 0x0002044003007836 */ /* 0x000fe20000000000 */
[----:B------:R-:W-:Y:S01]  /*7110*/  PRMT R13, R13, 0x5410, R5 ;  /* 0x000054100d0d7816 */ /* 0x000fe20000000005 */
[----:B------:R-:W-:Y:S01]  /*7120*/  @P3 VIADD R0, R4, 0xffffffc0 ;  /* 0xffffffc004003836 */ /* 0x000fe20000000000 */
[----:B------:R-:W-:Y:S01]  /*7130*/  PRMT R43, R6, 0x5410, R10 ;  /* 0x00005410062b7816 */ /* 0x000fe2000000000a */
[----:B------:R-:W-:-:S02]  /*7140*/  IMAD.MOV.U32 R4, RZ, RZ, R26 ;  /* 0x000000ffff047224 */ /* 0x000fc400078e001a */
[----:B------:R-:W-:Y:S02]  /*7150*/  IMAD.MOV.U32 R5, RZ, RZ, R27 ;  /* 0x000000ffff057224 */ /* 0x000fe400078e001b */
[----:B------:R-:W-:Y:S02]  /*7160*/  IMAD.MOV.U32 R6, RZ, RZ, R20 ;  /* 0x000000ffff067224 */ /* 0x000fe400078e0014 */
[----:B------:R-:W-:Y:S01]  /*7170*/  IMAD.MOV.U32 R10, RZ, RZ, R21 ;  /* 0x000000ffff0a7224 */ /* 0x000fe200078e0015 */
[----:B------:R-:W-:Y:S01]  /*7180*/  PRMT R44, R5, 0x5410, R4 ;  /* 0x00005410052c7816 */ /* 0x000fe20000000004 */
[----:B------:R-:W-:Y:S02]  /*7190*/  IMAD.MOV.U32 R4, RZ, RZ, R28 ;  /* 0x000000ffff047224 */ /* 0x000fe400078e001c */
[----:B------:R-:W-:Y:S01]  /*71a0*/  IMAD.MOV.U32 R5, RZ, RZ, R29 ;  /* 0x000000ffff057224 */ /* 0x000fe200078e001d */
[----:B------:R-:W-:Y:S01]  /*71b0*/  PRMT R45, R10, 0x5410, R6 ;  /* 0x000054100a2d7816 */ /* 0x000fe20000000006 */
[----:B0-----:R-:W-:Y:S06]  /*71c0*/  @!P2 BRA `(.L_x_6927) ;  /* 0x0000016400d8a947 */ /* 0x001fec0003800000 */
.L_x_7127:
[----:B------:R-:W-:Y:S05]  /*71d0*/  BSYNC B1 ;  /* 0x0000000000017941 */ /* 0x000fea0003800000 */
.L_x_6926:
[----:B------:R-:W-:Y:S01]  /*71e0*/  BSSY B1, `(.L_x_6928) ;  /* 0x0000067000017945 */ /* 0x000fe20003800000 */
[----:B------:R-:W-:-:S03]  /*71f0*/  PRMT R46, R4, 0x5410, R5 ;  /* 0x00005410042e7816 */ /* 0x000fc60000000005 */
        /* <DEDUP_REMOVED lines=52> */
[----:B------:R1:W-:Y:S02]  /*7540*/  STS.128 [R3+0x20400], R4 ;  /* 0x0204000403007388 */ /* 0x0003e40000000c00 */
.L_x_6931:
[----:B------:R-:W-:Y:S05]  /*7550*/  BSYNC B2 ;  /* 0x0000000000027941 */ /* 0x000fea0003800000 */
.L_x_6930:
        /* <DEDUP_REMOVED lines=46> */
[----:B------:R2:W-:Y:S02]  /*7840*/  STS.128 [R0], R4 ;  /* 0x0000000400007388 */ /* 0x0005e40000000c00 */
.L_x_6929:
[----:B------:R-:W-:Y:S05]  /*7850*/  BSYNC B1 ;  /* 0x0000000000017941 */ /* 0x000fea0003800000 */
.L_x_6928:
        /* <DEDUP_REMOVED lines=53> */
.L_x_6934:
[----:B------:R-:W-:Y:S05]  /*7bb0*/  BSYNC B1 ;  /* 0x0000000000017941 */ /* 0x000fea0003800000 */
.L_x_6933:
        /* <DEDUP_REMOVED lines=28> */
[----:B------:R-:W-:Y:S01]  /*7d80*/  SHF.L.U32 R7, R11, 0x10, RZ ;  /* 0x000000100b077819 */ /* 0x000fe200000006ff */
[----:B------:R-:W-:Y:S01]  /*7d90*/  FFMA.FTZ R25, R10, R12, -R25 ;  /* 0x0000000c0a197223 */ /* 0x000fe20000010819 */
[----:B------:R-:W-:Y:S01]  /*7da0*/  LOP3.LUT R14, R14, 0xffff0000, RZ, 0xc0, !PT ;  /* 0xffff00000e0e7812 */ /* 0x000fe200078ec0ff */
[----:B------:R-:W-:Y:S01]  /*7db0*/  FFMA.FTZ R12, R10, R15, R9 ;  /* 0x0000000f0a0c7223 */ /* 0x000fe20000010009 */
[----:B------:R-:W-:-:S02]  /*7dc0*/  LOP3.LUT R4, R4, 0xffff0000, RZ, 0xc0, !PT ;  /* 0xffff000004047812 */ /* 0x000fc400078ec0ff */
[----:B------:R-:W-:Y:S01]  /*7dd0*/  LOP3.LUT R11, R11, 0xffff0000, RZ, 0xc0, !PT ;  /* 0xffff00000b0b7812 */ /* 0x000fe200078ec0ff */
[C---:B------:R-:W-:Y:S01]  /*7de0*/  FMUL.FTZ R13, R5.reuse, R14 ;  /* 0x0000000e050d7220 */ /* 0x040fe20000410000 */
[----:B------:R-:W-:Y:S01]  /*7df0*/  F2FP.BF16.F32.PACK_AB R15, R12, R25 ;  /* 0x000000190c0f723e */ /* 0x000fe200000010ff */
[CC--:B------:R-:W-:Y:S01]  /*7e00*/  FMUL.FTZ R10, R4.reuse, R8.reuse ;  /* 0x00000008040a7220 */ /* 0x0c0fe20000410000 */
[----:B------:R-:W-:Y:S01]  /*7e10*/  FMUL.FTZ R9, R4, R7 ;  /* 0x0000000704097220 */ /* 0x000fe20000410000 */
[-C--:B------:R-:W-:Y:S01]  /*7e20*/  FMUL.FTZ R5, R5, R11.reuse ;  /* 0x0000000b05057220 */ /* 0x080fe20000410000 */
[C---:B------:R-:W-:Y:S01]  /*7e30*/  FFMA.FTZ R13, R6.reuse, R11, -R13 ;  /* 0x0000000b060d7223 */ /* 0x040fe2000001080d */
[C---:B------:R-:W-:Y:S01]  /*7e40*/  FFMA.FTZ R10, R3.reuse, R7, -R10 ;  /* 0x00000007030a7223 */ /* 0x040fe2000001080a */
[----:B------:R-:W-:Y:S01]  /*7e50*/  FFMA.FTZ R9, R3, R8, R9 ;  /* 0x0000000803097223 */ /* 0x000fe20000010009 */
[----:B------:R-:W-:Y:S01]  /*7e60*/  FFMA.FTZ R6, R6, R14, R5 ;  /* 0x0000000e06067223 */ /* 0x000fe20000010005 */
[----:B------:R-:W-:-:S03]  /*7e70*/  F2FP.BF16.F32.PACK_AB R14, R20, R21 ;  /* 0x00000015140e723e */ /* 0x000fc600000010ff */
[----:B------:R-:W-:Y:S02]  /*7e80*/  F2FP.BF16.F32.PACK_AB R12, R9, R10 ;  /* 0x0000000a090c723e */ /* 0x000fe400000010ff */
[----:B------:R-:W-:-:S05]  /*7e90*/  F2FP.BF16.F32.PACK_AB R13, R6, R13 ;  /* 0x0000000d060d723e */ /* 0x000fca00000010ff */
[----:B------:R3:W-:Y:S01]  /*7ea0*/  STS.128 [R0+0x1000], R12 ;  /* 0x0010000c00007388 */ /* 0x0007e20000000c00 */
[----:B------:R-:W-:Y:S05]  /*7eb0*/  BRA `(.L_x_6932) ;  /* 0x0000001400107947 */ /* 0x000fea0003800000 */
.L_x_6913:
        /* <DEDUP_REMOVED lines=38> */
[----:B------:R-:W-:-:S04]  /*8120*/  IMAD R3, R185, 0x40, R23 ;  /* 0x00000040b9037824 */ /* 0x000fc800078e0217 */
[----:B------:R-:W-:Y:S01]  /*8130*/  IMAD R3, R222, 0x20, R3 ;  /* 0x00000020de037824 */ /* 0x000fe200078e0203 */
        /* <DEDUP_REMOVED lines=25> */
.L_x_7130:
[----:B------:R-:W-:-:S03]  /*82d0*/  UMOV UR4, 0xffffffff ;  /* 0xffffffff00047882 */ /* 0x000fc60000000000 */
[----:B------:R-:W-:Y:S05]  /*82e0*/  BRA.DIV UR4, `(.L_x_6936) ;  /* 0x0000015604cc7947 */ /* 0x000fea000b800000 */
.L_x_7133:
[----:B------:R-:W-:-:S03]  /*82f0*/  UMOV UR4, 0xffffffff ;  /* 0xffffffff00047882 */ /* 0x000fc60000000000 */
[----:B------:R-:W-:Y:S05]  /*8300*/  BRA.DIV UR4, `(.L_x_6937) ;  /* 0x0000015604ec7947 */ /* 0x000fea000b800000 */
.L_x_7136:
[----:B------:R-:W-:-:S03]  /*8310*/  UMOV UR4, 0xffffffff ;  /* 0xffffffff00047882 */ /* 0x000fc60000000000 */
[----:B------:R-:W-:Y:S05]  /*8320*/  BRA.DIV UR4, `(.L_x_6938) ;  /* 0x0000015a040c7947 */ /* 0x000fea000b800000 */
.L_x_7139:
[----:B------:R-:W-:-:S03]  /*8330*/  UMOV UR4, 0xffffffff ;  /* 0xffffffff00047882 */ /* 0x000fc60000000000 */
[----:B------:R-:W-:Y:S05]  /*8340*/  BRA.DIV UR4, `(.L_x_6939) ;  /* 0x0000015a042c7947 */ /* 0x000fea000b800000 */
.L_x_7142:
[----:B------:R-:W-:Y:S01]  /*8350*/  UMOV UR4, 0xffffffff ;  /* 0xffffffff00047882 */ /* 0x000fe20000000000 */
[----:B------:R-:W-:Y:S02]  /*8360*/  LOP3.LUT R6, R6, 0xfffffffe, RZ, 0xc0, !PT ;  /* 0xfffffffe06067812 */ /* 0x000fe400078ec0ff */
[----:B------:R-:W-:Y:S05]  /*8370*/  BRA.DIV UR4, `(.L_x_6940) ;  /* 0x0000015a04487947 */ /* 0x000fea000b800000 */
.L_x_7145:
[----:B------:R-:W-:Y:S01]  /*8380*/  UMOV UR4, 0xffffffff ;  /* 0xffffffff00047882 */ /* 0x000fe20000000000 */
[----:B------:R-:W-:Y:S02]  /*8390*/  IADD3 R56, R219, -R6, RZ ;  /* 0x80000006db387210 */ /* 0x000fe40007ffe0ff */
[----:B------:R-:W-:Y:S05]  /*83a0*/  BRA.DIV UR4, `(.L_x_6941) ;  /* 0x0000015a04647947 */ /* 0x000fea000b800000 */
.L_x_7148:
[----:B------:R-:W-:Y:S01]  /*83b0*/  UMOV UR4, 0xffffffff ;  /* 0xffffffff00047882 */ /* 0x000fe20000000000 */
[----:B------:R-:W-:Y:S02]  /*83c0*/  SHF.L.U32 R3, R56, 0x1f, RZ ;  /* 0x0000001f38037819 */ /* 0x000fe400000006ff */
[----:B------:R-:W-:Y:S05]  /*83d0*/  BRA.DIV UR4, `(.L_x_6942) ;  /* 0x0000015a04807947 */ /* 0x000fea000b800000 */
.L_x_7151:
        /* <DEDUP_REMOVED lines=35> */
.L_x_7152:
[----:B------:R-:W-:Y:S05]  /*8610*/  BSYNC B1 ;  /* 0x0000000000017941 */ /* 0x000fea0003800000 */
.L_x_6943:
        /* <DEDUP_REMOVED lines=8> */
[----:B------:R-:W-:Y:S02]  /*86a0*/  LOP3.LUT R0, R5, 0x38, R16, 0xf8, !PT ;  /* 0x0000003805007812 */ /* 0x000fe400078ef810 */
[----:B------:R-:W-:-:S02]  /*86b0*/  SHF.R.U32.HI R7, RZ, 0x3, R5 ;  /* 0x00000003ff077819 */ /* 0x000fc40000011605 */
[----:B------:R-:W-:Y:S02]  /*86c0*/  LOP3.LUT R4, R5, 0x38, R4, 0xf8, !PT ;  /* 0x0000003805047812 */ /* 0x000fe400078ef804 */
[-C--:B0-----:R-:W-:Y:S02]  /*86d0*/  LOP3.LUT R3, R0, R7.reuse, RZ, 0x3c, !PT ;  /* 0x0000000700037212 */ /* 0x081fe400078e3cff */
[----:B------:R-:W-:Y:S02]  /*86e0*/  LOP3.LUT R5, R4, R7, RZ, 0x3c, !PT ;  /* 0x0000000704057212 */ /* 0x000fe400078e3cff */
[----:B------:R-:W-:Y:S01]  /*86f0*/  SHF.R.U64 R0, R36, 0x10, R37 ;  /* 0x0000001024007819 */ /* 0x000fe20000001225 */
[----:B------:R-:W-:Y:S01]  /*8700*/  IMAD R3, R212, 0x200, R3 ;  /* 0x00000200d4037824 */ /* 0x000fe200078e0203 */
[----:B------:R-:W-:Y:S02]  /*8710*/  PRMT R33, R20, 0x5432, R12 ;  /* 0x0000543214217816 */ /* 0x000fe4000000000c */
[----:B------:R-:W-:Y:S01]  /*8720*/  PRMT R38, R14, 0x5432, R0 ;  /* 0x000054320e267816 */ /* 0x000fe20000000000 */
[----:B------:R-:W-:Y:S01]  /*8730*/  IMAD R46, R3, 0x2, R2 ;  /* 0x00000002032e7824 */ /* 0x000fe200078e0202 */
[----:B------:R-:W-:Y:S01]  /*8740*/  SHF.R.U32.HI R40, RZ, 0x10, R37 ;  /* 0x00000010ff287819 */ /* 0x000fe20000011625 */
[----:B------:R-:W-:Y:S01]  /*8750*/  IMAD R3, R212, 0x200, R5 ;  /* 0x00000200d4037824 */ /* 0x000fe200078e0205 */
[----:B------:R-:W-:Y:S01]  /*8760*/  SHF.R.U32.HI R42, RZ, 0x10, R39 ;  /* 0x00000010ff2a7819 */ /* 0x000fe20000011627 */
[C---:B------:R-:W-:Y:S01]  /*8770*/  IMAD.U32 R39, R38.reuse, 0x10000, RZ ;  /* 0x0001000026277824 */ /* 0x040fe200078e00ff */
[----:B------:R-:W0:Y:S01]  /*8780*/  LDS.128 R4, [R46+0x20400] ;  /* 0x020400002e047984 */ /* 0x000e220000000c00 */
[----:B------:R-:W-:-:S02]  /*8790*/  LOP3.LUT R38, R38, 0xffff0000, RZ, 0xc0, !PT ;  /* 0xffff000026267812 */ /* 0x000fc400078ec0ff */
[----:B------:R-:W-:Y:S02]  /*87a0*/  LEA R47, R3, R2, 0x1 ;  /* 0x00000002032f7211 */ /* 0x000fe400078e08ff */
[--C-:B------:R-:W-:Y:S02]  /*87b0*/  SHF.R.U64 R3, R34, 0x10, R35.reuse ;  /* 0x0000001022037819 */ /* 0x100fe40000001223 */
[----:B------:R-:W-:Y:S01]  /*87c0*/  SHF.R.U32.HI R35, RZ, 0x10, R35 ;  /* 0x00000010ff237819 */ /* 0x000fe20000011623 */
[----:B------:R-:W1:Y:S01]  /*87d0*/  LDS.128 R8, [R47+0x20400] ;  /* 0x020400002f087984 */ /* 0x000e620000000c00 */
[----:B------:R-:W-:Y:S02]  /*87e0*/  PRMT R36, R14, 0x5410, R3 ;  /* 0x000054100e247816 */ /* 0x000fe40000000003 */
[----:B------:R-:W-:Y:S01]  /*87f0*/  PRMT R37, R15, 0x5410, R35 ;  /* 0x000054100f257816 */ /* 0x000fe20000000023 */
[----:B------:R-:W-:Y:S01]  /*8800*/  IMAD.U32 R35, R33, 0x10000, RZ ;  /* 0x0001000021237824 */ /* 0x000fe200078e00ff */
[----:B------:R-:W-:-:S02]  /*8810*/  PRMT R34, R43, 0x5432, R32 ;  /* 0x000054322b227816 */ /* 0x000fc40000000020 */
        /* <DEDUP_REMOVED lines=18> */
[----:B------:R-:W-:Y:S01]  /*8940*/  SHF.L.U32 R14, R40, 0x10, RZ ;  /* 0x00000010280e7819 */ /* 0x000fe200000006ff */
[----:B------:R-:W-:Y:S01]  /*8950*/  FMUL.FTZ R44, R8, R38 ;  /* 0x00000026082c7220 */ /* 0x000fe20000410000 */
[C---:B------:R-:W-:Y:S01]  /*8960*/  FFMA.FTZ R43, R0.reuse, R35, -R43 ;  /* 0x00000023002b7223 */ /* 0x040fe2000001082b */
[----:B------:R-:W-:Y:S01]  /*8970*/  FFMA.FTZ R45, R0, R39, R45 ;  /* 0x00000027002d7223 */ /* 0x000fe2000001002d */
[----:B------:R-:W-:-:S02]  /*8980*/  IMAD.U32 R0, R34, 0x10000, RZ ;  /* 0x0001000022007824 */ /* 0x000fc400078e00ff */
        /* <DEDUP_REMOVED lines=11> */
[C---:B------:R-:W-:Y:S01]  /*8a40*/  IMAD.U32 R20, R10.reuse, 0x10000, RZ ;  /* 0x000100000a147824 */ /* 0x040fe200078e00ff */
[----:B------:R-:W-:Y:S01]  /*8a50*/  LOP3.LUT R10, R10, 0xffff0000, RZ, 0xc0, !PT ;  /* 0xffff00000a0a7812 */ /* 0x000fe200078ec0ff */
        /* <DEDUP_REMOVED lines=8> */
[----:B------:R-:W-:Y:S02]  /*8ae0*/  IMAD.U32 R0, R37, 0x10000, RZ ;  /* 0x0001000025007824 */ /* 0x000fe400078e00ff */
[----:B------:R-:W-:Y:S01]  /*8af0*/  FMUL.FTZ R38, R32, R4 ;  /* 0x0000000420267220 */ /* 0x000fe20000410000 */
        /* <DEDUP_REMOVED lines=11> */
[C---:B------:R-:W-:Y:S01]  /*8bb0*/  FMUL.FTZ R12, R11.reuse, R42 ;  /* 0x0000002a0b0c7220 */ /* 0x040fe20000410000 */
[-C--:B------:R-:W-:Y:S01]  /*8bc0*/  FMUL.FTZ R4, R10, R3.reuse ;  /* 0x000000030a047220 */ /* 0x080fe20000410000 */
[C---:B------:R-:W-:Y:S01]  /*8bd0*/  FFMA.FTZ R10, R6.reuse, R3, -R5 ;  /* 0x00000003060a7223 */ /* 0x040fe20000010805 */
[-C--:B------:R-:W-:Y:S01]  /*8be0*/  FMUL.FTZ R11, R11, R0.reuse ;  /* 0x000000000b0b7220 */ /* 0x080fe20000410000 */
[C---:B------:R-:W-:Y:S01]  /*8bf0*/  FFMA.FTZ R3, R7.reuse, R0, -R12 ;  /* 0x0000000007037223 */ /* 0x040fe2000001080c */
        /* <DEDUP_REMOVED lines=12> */
.L_x_6946:
[----:B------:R-:W-:Y:S05]  /*8cc0*/  BSYNC B1 ;  /* 0x0000000000017941 */ /* 0x000fea0003800000 */
.L_x_6945:
[----:B------:R-:W-:Y:S01]  /*8cd0*/  PRMT R14, R54, 0x5410, R53 ;  /* 0x00005410360e7816 */ /* 0x000fe20000000035 */
[----:B------:R-:W-:Y:S06]  /*8ce0*/  @P0 BRA `(.L_x_6932) ;  /* 0x0000000400840947 */ /* 0x000fec0003800000 */
[----:B------:R-:W-:Y:S01]  /*8cf0*/  IMAD.IADD R21, R16, 0x1, R21 ;  /* 0x0000000110157824 */ /* 0x000fe200078e0215 */
[----:B-1----:R-:W1:Y:S01]  /*8d00*/  LDS.128 R4, [R231+0x20400] ;  /* 0x02040000e7047984 */ /* 0x002e620000000c00 */
[----:B------:R-:W-:Y:S02]  /*8d10*/  SHF.R.U64 R13, R24, 0x10, R25 ;  /* 0x00000010180d7819 */ /* 0x000fe40000001219 */
[----:B------:R-:W-:Y:S02]  /*8d20*/  SHF.R.U64 R34, R30, 0x10, R31 ;  /* 0x000000101e227819 */ /* 0x000fe4000000121f */
[----:B------:R-:W-:Y:S02]  /*8d30*/  LOP3.LUT R0, R232, 0x38, R21, 0xf8, !PT ;  /* 0x00000038e8007812 */ /* 0x000fe400078ef815 */
[----:B------:R-:W-:Y:S02]  /*8d40*/  SHF.R.U32.HI R32, RZ, 0x10, R29 ;  /* 0x00000010ff207819 */ /* 0x000fe4000001161d */
[----:B------:R-:W-:-:S02]  /*8d50*/  LOP3.LUT R0, R0, R237, RZ, 0x3c, !PT ;  /* 0x000000ed00007212 */ /* 0x000fc400078e3cff */
[----:B------:R-:W-:Y:S02]  /*8d60*/  SHF.R.U32.HI R24, RZ, 0x10, R25 ;  /* 0x00000010ff187819 */ /* 0x000fe40000011619 */
[----:B------:R-:W-:Y:S01]  /*8d70*/  SHF.R.U64 R12, R26, 0x10, R27 ;  /* 0x000000101a0c7819 */ /* 0x000fe2000000121b */
[----:B0-----:R-:W-:Y:S01]  /*8d80*/  IMAD.IADD R3, R233, 0x1, R0 ;  /* 0x00000001e9037824 */ /* 0x001fe200078e0200 */
[----:B------:R-:W-:Y:S02]  /*8d90*/  SHF.R.U64 R0, R28, 0x10, R29 ;  /* 0x000000101c007819 */ /* 0x000fe4000000121d */
[----:B------:R-:W-:Y:S01]  /*8da0*/  SHF.R.U32.HI R26, RZ, 0x10, R27 ;  /* 0x00000010ff1a7819 */ /* 0x000fe2000001161b */
[----:B------:R-:W-:Y:S01]  /*8db0*/  IMAD R3, R3, 0x2, R2 ;  /* 0x0000000203037824 */ /* 0x000fe200078e0202 */
[C---:B------:R-:W-:Y:S02]  /*8dc0*/  PRMT R30, R48.reuse, 0x5432, R0 ;  /* 0x00005432301e7816 */ /* 0x040fe40000000000 */
[----:B------:R-:W-:-:S02]  /*8dd0*/  PRMT R25, R48, 0x5410, R13 ;  /* 0x0000541030197816 */ /* 0x000fc4000000000d */
[----:B------:R-:W0:Y:S01]  /*8de0*/  LDS.128 R8, [R3+0x20400] ;  /* 0x0204000003087984 */ /* 0x000e220000000c00 */
[----:B------:R-:W-:Y:S01]  /*8df0*/  SHF.R.U32.HI R35, RZ, 0x10, R31 ;  /* 0x00000010ff237819 */ /* 0x000fe2000001161f */
[----:B------:R-:W-:Y:S01]  /*8e00*/  IMAD.U32 R31, R30, 0x10000, RZ ;  /* 0x000100001e1f7824 */ /* 0x000fe200078e00ff */
[----:B------:R-:W-:Y:S02]  /*8e10*/  PRMT R32, R49, 0x5432, R32 ;  /* 0x0000543231207816 */ /* 0x000fe40000000020 */
[----:B------:R-:W-:Y:S01]  /*8e20*/  PRMT R29, R52, 0x5432, R26 ;  /* 0x00005432341d7816 */ /* 0x000fe2000000001a */
[----:B------:R-:W-:Y:S01]  /*8e30*/  IMAD.U32 R26, R25, 0x10000, RZ ;  /* 0x00010000191a7824 */ /* 0x000fe200078e00ff */
[----:B------:R-:W-:Y:S01]  /*8e40*/  PRMT R27, R50, 0x5432, R24 ;  /* 0x00005432321b7816 */ /* 0x000fe20000000018 */
[----:B------:R-:W-:Y:S01]  /*8e50*/  IMAD.U32 R33, R32, 0x10000, RZ ;  /* 0x0001000020217824 */ /* 0x000fe200078e00ff */
[----:B------:R-:W-:Y:S02]  /*8e60*/  PRMT R35, R14, 0x5410, R35 ;  /* 0x000054100e237816 */ /* 0x000fe40000000023 */
[----:B------:R-:W-:-:S02]  /*8e70*/  PRMT R28, R51, 0x5432, R12 ;  /* 0x00005432331c7816 */ /* 0x000fc4000000000c */
[----:B------:R-:W-:Y:S02]  /*8e80*/  PRMT R34, R14, 0x5432, R34 ;  /* 0x000054320e227816 */ /* 0x000fe40000000022 */
[----:B------:R-:W-:Y:S01]  /*8e90*/  LOP3.LUT R25, R25, 0xffff0000, RZ, 0xc0, !PT ;  /* 0xffff000019197812 */ /* 0x000fe200078ec0ff */
[----:B-1----:R-:W-:Y:S01]  /*8ea0*/  IMAD.U32 R0, R4, 0x10000, RZ ;  /* 0x0001000004007824 */ /* 0x002fe200078e00ff */
[----:B------:R-:W-:Y:S01]  /*8eb0*/  SHF.L.U32 R14, R7, 0x10, RZ ;  /* 0x00000010070e7819 */ /* 0x000fe200000006ff */
[C---:B------:R-:W-:Y:S01]  /*8ec0*/  IMAD.U32 R12, R5.reuse, 0x10000, RZ ;  /* 0x00010000050c7824 */ /* 0x040fe200078e00ff */
[----:B------:R-:W-:Y:S01]  /*8ed0*/  LOP3.LUT R32, R32, 0xffff0000, RZ, 0xc0, !PT ;  /* 0xffff000020207812 */ /* 0x000fe200078ec0ff */
[----:B------:R-:W-:Y:S01]  /*8ee0*/  IMAD.U32 R13, R6, 0x10000, RZ ;  /* 0x00010000060d7824 */ /* 0x000fe200078e00ff */
[----:B------:R-:W-:Y:S02]  /*8ef0*/  LOP3.LUT R4, R4, 0xffff0000, RZ, 0xc0, !PT ;  /* 0xffff000004047812 */ /* 0x000fe400078ec0ff */
        /* <DEDUP_REMOVED lines=14> */
[----:B------:R-:W-:Y:S01]  /*8fe0*/  IMAD.U32 R37, R35, 0x10000, RZ ;  /* 0x0001000023257824 */ /* 0x000fe200078e00ff */
[----:B------:R-:W-:Y:S01]  /*8ff0*/  SHF.L.U32 R31, R29, 0x10, RZ ;  /* 0x000000101d1f7819 */ /* 0x000fe200000006ff */
[-C--:B------:R-:W-:Y:S01]  /*9000*/  FMUL.FTZ R43, R20, R15.reuse ;  /* 0x0000000f142b7220 */ /* 0x080fe20000410000 */
[----:B------:R-:W-:Y:S01]  /*9010*/  FFMA.FTZ R41, R12, R15, -R41 ;  /* 0x0000000f0c297223 */ /* 0x000fe20000010829 */
[----:B------:R-:W-:Y:S01]  /*9020*/  FMUL.FTZ R45, R24, R37 ;  /* 0x00000025182d7220 */ /* 0x000fe20000410000 */
[----:B------:R-:W-:Y:S01]  /*9030*/  LOP3.LUT R15, R30, 0xffff0000, RZ, 0xc0, !PT ;  /* 0xffff00001e0f7812 */ /* 0x000fe200078ec0ff */
[-C--:B------:R-:W-:Y:S01]  /*9040*/  FMUL.FTZ R24, R24, R31.reuse ;  /* 0x0000001f18187220 */ /* 0x080fe20000410000 */
[----:B------:R-:W-:Y:S01]  /*9050*/  LOP3.LUT R0, R27, 0xffff0000, RZ, 0xc0, !PT ;  /* 0xffff00001b007812 */ /* 0x000fe200078ec0ff */
[----:B------:R-:W-:Y:S01]  /*9060*/  FFMA.FTZ R45, R14, R31, -R45 ;  /* 0x0000001f0e2d7223 */ /* 0x000fe2000001082d */
[----:B------:R-:W-:Y:S01]  /*9070*/  FFMA.FTZ R43, R12, R33, R43 ;  /* 0x000000210c2b7223 */ /* 0x000fe2000001002b */
[C---:B------:R-:W-:Y:S01]  /*9080*/  FMUL.FTZ R31, R8.reuse, R15 ;  /* 0x0000000f081f7220 */ /* 0x040fe20000410000 */
[----:B------:R-:W-:Y:S01]  /*9090*/  FMUL.FTZ R27, R8, R25 ;  /* 0x00000019081b7220 */ /* 0x000fe20000410000 */
[----:B------:R-:W-:-:S02]  /*90a0*/  IMAD.U32 R21, R10, 0x10000, RZ ;  /* 0x000100000a157824 */ /* 0x000fc400078e00ff */
[----:B------:R-:W-:Y:S01]  /*90b0*/  FFMA.FTZ R37, R14, R37, R24 ;  /* 0x000000250e257223 */ /* 0x000fe20000010018 */
[----:B------:R-:W-:Y:S02]  /*90c0*/  IMAD.U32 R12, R34, 0x10000, RZ ;  /* 0x00010000220c7824 */ /* 0x000fe400078e00ff */
[C---:B------:R-:W-:Y:S01]  /*90d0*/  FMUL.FTZ R20, R9.reuse, R32 ;  /* 0x0000002009147220 */ /* 0x040fe20000410000 */
[C---:B------:R-:W-:Y:S01]  /*90e0*/  FFMA.FTZ R31, R4.reuse, R25, -R31 ;  /* 0x00000019041f7223 */ /* 0x040fe2000001081f */
[----:B------:R-:W-:Y:S01]  /*90f0*/  FMUL.FTZ R9, R9, R0 ;  /* 0x0000000009097220 */ /* 0x000fe20000410000 */
[----:B------:R-:W-:Y:S01]  /*9100*/  FFMA.FTZ R14, R4, R15, R27 ;  /* 0x0000000f040e7223 */ /* 0x000fe2000001001b */
[----:B------:R-:W-:Y:S02]  /*9110*/  IMAD.U32 R8, R28, 0x10000, RZ ;  /* 0x000100001c087824 */ /* 0x000fe400078e00ff */
[----:B------:R-:W-:Y:S01]  /*9120*/  FMUL.FTZ R4, R21, R12 ;  /* 0x0000000c15047220 */ /* 0x000fe20000410000 */
[C---:B------:R-:W-:Y:S01]  /*9130*/  FFMA.FTZ R32, R5.reuse, R32, R9 ;  /* 0x0000002005207223 */ /* 0x040fe20000010009 */
[----:B------:R-:W-:Y:S01]  /*9140*/  LOP3.LUT R10, R10, 0xffff0000, RZ, 0xc0, !PT ;  /* 0xffff00000a0a7812 */ /* 0x000fe200078ec0ff */
[----:B------:R-:W-:Y:S01]  /*9150*/  FFMA.FTZ R20, R5, R0, -R20 ;  /* 0x0000000005147223 */ /* 0x000fe20000010814 */
[-C--:B------:R-:W-:Y:S01]  /*9160*/  FMUL.FTZ R24, R21, R8.reuse ;  /* 0x0000000815187220 */ /* 0x080fe20000410000 */
[----:B------:R-:W-:Y:S01]  /*9170*/  FFMA.FTZ R15, R13, R8, -R4 ;  /* 0x000000080d0f7223 */ /* 0x000fe20000010804 */
[----:B------:R-:W-:-:S02]  /*9180*/  LOP3.LUT R9, R34, 0xffff0000, RZ, 0xc0, !PT ;  /* 0xffff000022097812 */ /* 0x000fc400078ec0ff */
[----:B------:R-:W-:Y:S01]  /*9190*/  LOP3.LUT R11, R11, 0xffff0000, RZ, 0xc0, !PT ;  /* 0xffff00000b0b7812 */ /* 0x000fe200078ec0ff */
[----:B------:R-:W-:Y:S01]  /*91a0*/  FFMA.FTZ R24, R13, R12, R24 ;  /* 0x0000000c0d187223 */ /* 0x000fe20000010018 */
[----:B------:R-:W-:Y:S01]  /*91b0*/  LOP3.LUT R5, R28, 0xffff0000, RZ, 0xc0, !PT ;  /* 0xffff00001c057812 */ /* 0x000fe200078ec0ff */
[C---:B------:R-:W-:Y:S01]  /*91c0*/  FMUL.FTZ R13, R10.reuse, R9 ;  /* 0x000000090a0d7220 */ /* 0x040fe20000410000 */
[----:B------:R-:W-:Y:S02]  /*91d0*/  LOP3.LUT R4, R35, 0xffff0000, RZ, 0xc0, !PT ;  /* 0xffff000023047812 */ /* 0x000fe400078ec0ff */
[----:B------:R-:W-:Y:S01]  /*91e0*/  LOP3.LUT R0, R29, 0xffff0000, RZ, 0xc0, !PT ;  /* 0xffff00001d007812 */ /* 0x000fe200078ec0ff */
[-C--:B------:R-:W-:Y:S01]  /*91f0*/  FMUL.FTZ R8, R10, R5.reuse ;  /* 0x000000050a087220 */ /* 0x080fe20000410000 */
[----:B------:R-:W-:Y:S01]  /*9200*/  FFMA.FTZ R10, R6, R5, -R13 ;  /* 0x00000005060a7223 */ /* 0x000fe2000001080d */
[C---:B------:R-:W-:Y:S01]  /*9210*/  FMUL.FTZ R12, R11.reuse, R4 ;  /* 0x000000040b0c7220 */ /* 0x040fe20000410000 */
[----:B------:R-:W-:Y:S01]  /*9220*/  F2FP.BF16.F32.PACK_AB R5, R20, R41 ;  /* 0x000000291405723e */ /* 0x000fe200000010ff */
        /* <DEDUP_REMOVED lines=13> */
.L_x_6932:
[----:B------:R-:W-:Y:S05]  /*9300*/  BSYNC B0 ;  /* 0x0000000000007941 */ /* 0x000fea0003800000 */
.L_x_6912:
        /* <DEDUP_REMOVED lines=8> */
.L_x_6909:
[----:B------:R-:W-:-:S13]  /*9390*/  ISETP.NE.AND P0, PT, R189, 0x3, PT ;  /* 0x00000003bd00780c */ /* 0x000fda0003f05270 */
[----:B------:R-:W-:Y:S05]  /*93a0*/  @!P0 BRA `(.L_x_6947) ;  /* 0x0000000000048947 */ /* 0x000fea0003800000 */
[----:B------:R-:W-:Y:S01]  /*93b0*/  BPT.TRAP 0x1 ;  /* 0x000000040000795c */ /* 0x000fe20000300000 */
.L_x_6947:
[----:B------:R-:W-:Y:S01]  /*93c0*/  IMAD R172, R18, 0x8, R2 ;  /* 0x0000000812ac7824 */ /* 0x000fe200078e0202 */
[----:B---3--:R-:W-:-:S04]  /*93d0*/  SHF.L.U32 R15, R19, 0x1f, RZ ;  /* 0x0000001f130f7819 */ /* 0x008fc800000006ff */
[----:B------:R3:W0:Y:S01]  /*93e0*/  SYNCS.PHASECHK.TRANS64.TRYWAIT P1, [R172+URZ+0x38830], R15 ;  /* 0x0388300fac0075a7 */ /* 0x000622000802017f */
[----:B------:R-:W-:Y:S05]  /*93f0*/  @!P0 BRA `(.L_x_6948) ;  /* 0x0000000000048947 */ /* 0x000fea0003800000 */
[----:B------:R-:W-:Y:S01]  /*9400*/  BPT.TRAP 0x1 ;  /* 0x000000040000795c */ /* 0x000fe20000300000 */
.L_x_6948:
        /* <DEDUP_REMOVED lines=10> */
.L_x_6949:
        /* <DEDUP_REMOVED lines=13> */
[----:B------:R-:W-:Y:S01]  /*9580*/  MOV R13, 0x40000040 ;  /* 0x40000040000d7802 */ /* 0x000fe20000000f00 */
[----:B------:R-:W-:Y:S01]  /*9590*/  VIADD R10, R4, 0x4 ;  /* 0x00000004040a7836 */ /* 0x000fe20000000000 */
[----:B------:R-:W-:Y:S01]  /*95a0*/  SHF.L.U32 R3, R56, 0x1f, RZ ;  /* 0x0000001f38037819 */ /* 0x000fe200000006ff */
[----:B------:R-:W-:Y:S01]  /*95b0*/  IMAD.MOV.U32 R11, RZ, RZ, 0x40000040 ;  /* 0x40000040ff0b7424 */ /* 0x000fe200078e00ff */
[----:B------:R-:W-:Y:S01]  /*95c0*/  BSSY B0, `(.L_x_6951) ;  /* 0x0000020000007945 */ /* 0x000fe20003800000 */
[----:B------:R-:W-:-:S06]  /*95d0*/  IMAD.MOV.U32 R7, RZ, RZ, 0x40000040 ;  /* 0x40000040ff077424 */ /* 0x000fcc00078e00ff */
        /* <DEDUP_REMOVED lines=30> */
.L_x_7153:
[----:B------:R-:W-:Y:S05]  /*97c0*/  BSYNC B0 ;  /* 0x0000000000007941 */ /* 0x000fea0003800000 */
.L_x_6951:
[----:B------:R-:W-:Y:S05]  /*97d0*/  @!P0 BRA `(.L_x_6953) ;  /* 0x0000000000048947 */ /* 0x000fea0003800000 */
[----:B------:R-:W-:Y:S01]  /*97e0*/  BPT.TRAP 0x1 ;  /* 0x000000040000795c */ /* 0x000fe20000300000 */
.L_x_6953:
[----:B------:R2:W4:Y:S01]  /*97f0*/  SYNCS.PHASECHK.TRANS64.TRYWAIT P1, [R172+URZ+0x38850], R15 ;  /* 0x0388500fac0075a7 */ /* 0x000522000802017f */
[----:B------:R-:W-:Y:S05]  /*9800*/  @!P0 BRA `(.L_x_6954) ;  /* 0x0000000000048947 */ /* 0x000fea0003800000 */
[----:B------:R-:W-:Y:S01]  /*9810*/  BPT.TRAP 0x1 ;  /* 0x000000040000795c */ /* 0x000fe20000300000 */
.L_x_6954:
[C---:B-1----:R-:W-:Y:S01]  /*9820*/  VIADD R3, R2.reuse, 0x400 ;  /* 0x0000040002037836 */ /* 0x042fe20000000000 */
[----:B------:R-:W-:Y:S01]  /*9830*/  IADD3 R6, R2, 0x26400, RZ ;  /* 0x0002640002067810 */ /* 0x000fe20007ffe0ff */
[----:B------:R-:W-:Y:S03]  /*9840*/  BSSY B0, `(.L_x_6955) ;  /* 0x0000009000007945 */ /* 0x000fe60003800000 */
[----:B------:R-:W-:Y:S02]  /*9850*/  SHF.R.U32.HI R3, RZ, 0x4, R3 ;  /* 0x00000004ff037819 */ /* 0x000fe40000011603 */
[----:B------:R-:W-:Y:S02]  /*9860*/  SHF.R.U32.HI R6, RZ, 0x4, R6 ;  /* 0x00000004ff067819 */ /* 0x000fe40000011606 */
[----:B------:R-:W-:Y:S02]  /*9870*/  LOP3.LUT R3, R3, 0x3fff, RZ, 0xc0, !PT ;  /* 0x00003fff03037812 */ /* 0x000fe400078ec0ff */
[----:B------:R-:W-:-:S02]  /*9880*/  LOP3.LUT R6, R6, 0x3fff, RZ, 0xc0, !PT ;  /* 0x00003fff06067812 */ /* 0x000fc400078ec0ff */
[----:B------:R-:W-:Y:S01]  /*9890*/  LOP3.LUT R3, R3, 0x10000, RZ, 0xfc, !PT ;  /* 0x0001000003037812 */ /* 0x000fe200078efcff */
[----:B----4-:R-:W-:Y:S06]  /*98a0*/  @P1 BRA `(.L_x_6956) ;  /* 0x0000000000081947 */ /* 0x010fec0003800000 */
[----:B------:R-:W1:Y:S02]  /*98b0*/  SYNCS.PHASECHK.TRANS64.TRYWAIT P1, [R172+URZ+0x38850], R15 ;  /* 0x0388500fac0075a7 */ /* 0x000e64000802017f */
[----:B-1----:R-:W-:Y:S05]  /*98c0*/  @!P1 BRA `(.L_x_6957) ;  /* 0x0000014400a89947 */ /* 0x002fea0003800000 */
.L_x_6956:
[----:B------:R-:W-:Y:S05]  /*98d0*/  BSYNC B0 ;  /* 0x0000000000007941 */ /* 0x000fea0003800000 */
.L_x_6955:
[----:B------:R-:W-:Y:S01]  /*98e0*/  IMAD R14, R18, 0x1000, R3 ;  /* 0x00001000120e7824 */ /* 0x000fe200078e0203 */
[----:B------:R-:W-:Y:S01]  /*98f0*/  LOP3.LUT R6, R6, 0x10000, RZ, 0xfc, !PT ;  /* 0x0001000006067812 */ /* 0x000fe200078efcff */
[----:B------:R-:W-:Y:S01]  /*9900*/  IMAD.MOV.U32 R7, RZ, RZ, 0x40000040 ;  /* 0x40000040ff077424 */ /* 0x000fe200078e00ff */
[----:B------:R-:W-:Y:S05]  /*9910*/  WARPSYNC.ALL ;  /* 0x0000000000007948 */ /* 0x000fea0003800000 */
[----:B0123--:R-:W-:Y:S01]  /*9920*/  IMAD.MOV.U32 R15, RZ, RZ, 0x40000040 ;  /* 0x40000040ff0f7424 */ /* 0x00ffe200078e00ff */
[C---:B------:R-:W-:Y:S01]  /*9930*/  R2UR UR4, R6.reuse ;  /* 0x00000000060472ca */ /* 0x040fe200000e0000 */
[----:B------:R-:W-:Y:S01]  /*9940*/  WARPGROUP.ARRIVE ;  /* 0x00000000000079c5 */ /* 0x000fe20000000000 */
[----:B------:R-:W-:Y:S01]  /*9950*/  R2UR UR5, R7 ;  /* 0x00000000070572ca */ /* 0x000fe200000e0000 */
[----:B------:R-:W-:Y:S01]  /*9960*/  VIADD R56, R6, 0x2 ;  /* 0x0000000206387836 */ /* 0x000fe20000000000 */
[C---:B------:R-:W-:Y:S01]  /*9970*/  R2UR UR6, R14.reuse ;  /* 0x000000000e0672ca */ /* 0x040fe200000e0000 */
[C---:B------:R-:W-:Y:S01]  /*9980*/  VIADD R20, R14.reuse, 0x2 ;  /* 0x000000020e147836 */ /* 0x040fe20000000000 */
[----:B------:R-:W-:Y:S01]  /*9990*/  R2UR UR7, R15 ;  /* 0x000000000f0772ca */ /* 0x000fe200000e0000 */
[----:B------:R-:W-:Y:S01]  /*99a0*/  IMAD.MOV.U32 R57, RZ, RZ, 0x40000040 ;  /* 0x40000040ff397424 */ /* 0x000fe200078e00ff */
[----:B------:R-:W0:Y:S01]  /*99b0*/  S2R R58, SR_TID.X ;  /* 0x00000000003a7919 */ /* 0x000e220000002100 */
[----:B------:R-:W-:Y:S01]  /*99c0*/  IMAD.MOV.U32 R21, RZ, RZ, 0x40000040 ;  /* 0x40000040ff157424 */ /* 0x000fe200078e00ff */
[----:B------:R-:W-:Y:S01]  /*99d0*/  MOV R65, 0x40000040 ;  /* 0x4000004000417802 */ /* 0x000fe20000000f00 */
[----:B------:R-:W-:Y:S01]  /*99e0*/  VIADD R60, R14, 0x800 ;  /* 0x000008000e3c7836 */ /* 0x000fe20000000000 */
[----:B------:R-:W1:Y:S01]  /*99f0*/  S2R R66, SR_TID.X ;  /* 0x0000000000427919 */ /* 0x000e620000002100 */
[----:B------:R-:W-:Y:S01]  /*9a00*/  IMAD.MOV.U32 R61, RZ, RZ, 0x4 ;  /* 0x00000004ff3d7424 */ /* 0x000fe200078e00ff */
[----:B------:R-:W-:Y:S01]  /*9a10*/  BSSY B1, `(.L_x_6958) ;  /* 0x0000691000017945 */ /* 0x000fe20003800000 */
[----:B------:R-:W-:-:S04]  /*9a20*/  IMAD.MOV.U32 R63, RZ, RZ, 0x40000040 ;  /* 0x40000040ff3f7424 */ /* 0x000fc800078e00ff */
        /* <DEDUP_REMOVED lines=8> */
[----:B------:R-:W-:Y:S02]  /*9ab0*/  MOV R21, 0x40000040 ;  /* 0x4000004000157802 */ /* 0x000fe40000000f00 */
[----:B0-----:R-:W-:-:S02]  /*9ac0*/  SHF.R.U32.HI R58, RZ, 0x7, R58 ;  /* 0x00000007ff3a7819 */ /* 0x001fc4000001163a */
[----:B-1----:R-:W-:-:S03]  /*9ad0*/  LOP3.LUT R66, R66, 0x7f, RZ, 0xc0, !PT ;  /* 0x0000007f42427812 */ /* 0x002fc600078ec0ff */
        /* <DEDUP_REMOVED lines=181> */
[----:B------:R-:W-:Y:S01]  /*a630*/  VIADD R58, R14, 0xe00 ;  /* 0x00000e000e3a7836 */ /* 0x000fe20000000000 */
[----:B------:R-:W-:Y:S01]  /*a640*/  MOV R21, 0x40000040 ;  /* 0x4000004000157802 */ /* 0x000fe20000000f00 */
[----:B------:R-:W-:-:S02]  /*a650*/  WARPGROUP.DEPBAR.LE gsb0, 0x0 ;  /* 0x00008000000079c5 */ /* 0x000fc40000010000 */
[----:B------:R-:W-:-:S08]  /*a660*/  WARPGROUP.ARRIVE ;  /* 0x00000000000079c5 */ /* 0x000fd00000000000 */
[----:B------:R-:W-:Y:S01]  /*a670*/  HGMMA.64x64x16.F32.BF16 R24, gdesc[UR4], R24, gsb0 ;  /* 0x00e00000041879f0 */ /* 0x000fe20008001818 */
[----:B------:R-:W-:Y:S01]  /*a680*/  R2UR UR4, R20 ;  /* 0x00000000140472ca */ /* 0x000fe200000e0000 */
[----:B------:R-:W-:Y:S01]  /*a690*/  IMAD.MOV.U32 R20, RZ, RZ, 0x28 ;  /* 0x00000028ff147424 */ /* 0x000fe200078e00ff */
[----:B------:R-:W-:Y:S02]  /*a6a0*/  R2UR UR5, R21 ;  /* 0x00000000150572ca */ /* 0x000fe400000e0000 */
[----:B------:R-:W-:Y:S01]  /*a6b0*/  R2UR UR6, R56 ;  /* 0x00000000380672ca */ /* 0x000fe200000e0000 */
[----:B------:R-:W-:Y:S01]  /*a6c0*/  IMAD.MOV.U32 R56, RZ, RZ, 0xa00 ;  /* 0x00000a00ff387424 */ /* 0x000fe200078e00ff */
        /* <DEDUP_REMOVED lines=8> */
[----:B------:R-:W-:Y:S02]  /*a750*/  IMAD.MOV.U32 R21, RZ, RZ, 0x40000040 ;  /* 0x40000040ff157424 */ /* 0x000fe400078e00ff */
[----:B------:R-:W-:-:S04]  /*a760*/  VIADD R56, R14, 0xa00 ;  /* 0x00000a000e387836 */ /* 0x000fc80000000000 */
[----:B------:R-:W-:Y:S01]  /*a770*/  IMAD.IADD R64, R15, 0x1, R56 ;  /* 0x000000010f407824 */ /* 0x000fe200078e0238 */
        /* <DEDUP_REMOVED lines=9> */
[----:B------:R-:W-:Y:S02]  /*a810*/  IMAD.MOV.U32 R21, RZ, RZ, 0x40000040 ;  /* 0x40000040ff157424 */ /* 0x000fe400078e00ff */
[----:B------:R-:W-:Y:S01]  /*a820*/  IMAD.IADD R62, R15, 0x1, R20 ;  /* 0x000000010f3e7824 */ /* 0x000fe200078e0214 */
[----:B------:R-:W-:-:S02]  /*a830*/  WARPGROUP.DEPBAR.LE gsb0, 0x0 ;  /* 0x00008000000079c5 */ /* 0x000fc40000010000 */
        /* <DEDUP_REMOVED lines=61> */
[C---:B------:R-:W-:Y:S01]  /*ac10*/  IMAD.IADD R20, R61.reuse, 0x1, R20 ;  /* 0x000000013d147824 */ /* 0x040fe200078e0214 */
[----:B------:R-:W-:Y:S01]  /*ac20*/  MOV R65, 0x40000040 ;  /* 0x4000004000417802 */ /* 0x000fe20000000f00 */
[----:B------:R-:W-:Y:S01]  /*ac30*/  IMAD.IADD R56, R61, 0x1, R56 ;  /* 0x000000013d387824 */ /* 0x000fe200078e0238 */
[----:B------:R-:W-:-:S02]  /*ac40*/  WARPGROUP.DEPBAR.LE gsb0, 0x0 ;  /* 0x00008000000079c5 */ /* 0x000fc40000010000 */
[----:B------:R-:W-:-:S07]  /*ac50*/  WARPGROUP.ARRIVE ;  /* 0x00000000000079c5 */ /* 0x000fce0000000000 */
[----:B------:R-:W-:Y:S01]  /*ac60*/  HGMMA.64x64x16.F32.BF16 R24, gdesc[UR4], R24, gsb0 ;  /* 0x00e00000041879f0 */ /* 0x000fe20008001818 */
[----:B------:R-:W-:Y:S02]  /*ac70*/  R2UR UR4, R62 ;  /* 0x000000003e0472ca */ /* 0x000fe400000e0000 */
[----:B------:R-:W-:Y:S01]  /*ac80*/  R2UR UR5, R63 ;  /* 0x000000003f0572ca */ /* 0x000fe200000e0000 */
[----:B------:R-:W-:Y:S01]  /*ac90*/  IMAD.MOV.U32 R63, RZ, RZ, 0x40000040 ;  /* 0x40000040ff3f7424 */ /* 0x000fe200078e00ff */
[----:B------:R-:W-:Y:S02]  /*aca0*/  R2UR UR6, R64 ;  /* 0x00000000400672ca */ /* 0x000fe400000e0000 */
[----:B------:R-:W-:Y:S01]  /*acb0*/  R2UR UR7, R65 ;  /* 0x00000000410772ca */ /* 0x000fe200000e0000 */
[----:B------:R-:W-:Y:S02]  /*acc0*/  WARPGROUP.DEPBAR.LE gsb0, 0x0 ;  /* 0x00008000000079c5 */ /* 0x000fe40000010000 */
[----:B------:R-:W-:-:S10]  /*acd0*/  WARPGROUP.ARRIVE ;  /* 0x00000000000079c5 */ /* 0x000fd40000000000 */
[----:B------:R-:W-:Y:S01]  /*ace0*/  HGMMA.64x64x16.F32.BF16 R24, gdesc[UR4], R24, gsb0 ;  /* 0x00e00000041879f0 */ /* 0x000fe20008001818 */
[----:B------:R-:W-:Y:S01]  /*acf0*/  R2UR UR4, R20 ;  /* 0x00000000140472ca */ /* 0x000fe200000e0000 */
[----:B------:R-:W-:Y:S01]  /*ad00*/  IMAD.MOV.U32 R20, RZ, RZ, 0x38 ;  /* 0x00000038ff147424 */ /* 0x000fe200078e00ff */
[----:B------:R-:W-:Y:S02]  /*ad10*/  R2UR UR5, R21 ;  /* 0x00000000150572ca */ /* 0x000fe400000e0000 */
[----:B------:R-:W-:Y:S01]  /*ad20*/  R2UR UR6, R56 ;  /* 0x00000000380672ca */ /* 0x000fe200000e0000 */
[----:B------:R-:W-:Y:S01]  /*ad30*/  IMAD.MOV.U32 R56, RZ, RZ, 0xe00 ;  /* 0x00000e00ff387424 */ /* 0x000fe200078e00ff */
[----:B------:R-:W-:Y:S02]  /*ad40*/  R2UR UR7, R57 ;  /* 0x00000000390772ca */ /* 0x000fe400000e0000 */
[----:B------:R-:W-:Y:S02]  /*ad50*/  SEL R20, R20, 0x36, P1 ;  /* 0x0000003614147807 */ /* 0x000fe40000800000 */
[----:B------:R-:W-:-:S02]  /*ad60*/  SEL R56, R56, 0xd80, P1 ;  /* 0x00000d8038387807 */ /* 0x000fc40000800000 */
[----:B------:R-:W-:Y:S02]  /*ad70*/  LOP3.LUT R21, R20, 0x6, RZ, 0xc0, !PT ;  /* 0x0000000614157812 */ /* 0x000fe400078ec0ff */
[----:B------:R-:W-:Y:S02]  /*ad80*/  LOP3.LUT R56, R56, 0xe00, RZ, 0xc0, !PT ;  /* 0x00000e0038387812 */ /* 0x000fe400078ec0ff */
[----:B------:R-:W-:Y:S02]  /*ad90*/  MOV R57, 0x40000040 ;  /* 0x4000004000397802 */ /* 0x000fe40000000f00 */
[CC--:B------:R-:W-:Y:S02]  /*ada0*/  IADD3 R62, R21.reuse, R56.reuse, R6 ;  /* 0x00000038153e7210 */ /* 0x0c0fe40007ffe006 */
[----:B------:R-:W-:Y:S01]  /*adb0*/  IADD3 R20, R21, R56, R14 ;  /* 0x0000003815147210 */ /* 0x000fe20007ffe00e */
[----:B------:R-:W-:Y:S02]  /*adc0*/  IMAD.MOV.U32 R21, RZ, RZ, 0x40000040 ;  /* 0x40000040ff157424 */ /* 0x000fe400078e00ff */
[----:B------:R-:W-:Y:S01]  /*add0*/  VIADD R56, R6, 0xe00 ;  /* 0x00000e0006387836 */ /* 0x000fe20000000000 */
[----:B------:R-:W-:-:S02]  /*ade0*/  WARPGROUP.DEPBAR.LE gsb0, 0x0 ;  /* 0x00008000000079c5 */ /* 0x000fc40000010000 */
        /* <DEDUP_REMOVED lines=24> */
[----:B------:R-:W-:Y:S02]  /*af70*/  R2UR UR4, R62 ;  /* 0x000000003e0472ca */ /* 0x000fe400000e0000 */
[----:B------:R-:W-:Y:S02]  /*af80*/  R2UR UR5, R63 ;  /* 0x000000003f0572ca */ /* 0x000fe400000e0000 */
[----:B------:R-:W-:Y:S01]  /*af90*/  R2UR UR6, R20 ;  /* 0x00000000140672ca */ /* 0x000fe200000e0000 */
[----:B------:R-:W-:Y:S01]  /*afa0*/  IMAD.IADD R20, R61, 0x1, R56 ;  /* 0x000000013d147824 */ /* 0x000fe200078e0238 */
[----:B------:R-:W-:Y:S01]  /*afb0*/  R2UR UR7, R21 ;  /* 0x00000000150772ca */ /* 0x000fe200000e0000 */
[----:B------:R-:W-:Y:S02]  /*afc0*/  IMAD.IADD R56, R61, 0x1, R58 ;  /* 0x000000013d387824 */ /* 0x000fe400078e023a */
[----:B------:R-:W-:Y:S01]  /*afd0*/  IMAD.MOV.U32 R21, RZ, RZ, 0x40000040 ;  /* 0x40000040ff157424 */ /* 0x000fe200078e00ff */
[----:B------:R-:W-:-:S02]  /*afe0*/  WARPGROUP.DEPBAR.LE gsb0, 0x0 ;  /* 0x00008000000079c5 */ /* 0x000fc40000010000 */
[----:B------:R-:W-:-:S07]  /*aff0*/  WARPGROUP.ARRIVE ;  /* 0x00000000000079c5 */ /* 0x000fce0000000000 */
        /* <DEDUP_REMOVED lines=22> */
[----:B------:R-:W-:Y:S02]  /*b160*/  IMAD R15, R168, -0x40, R21 ;  /* 0xffffffc0a80f7824 */ /* 0x000fe400078e0215 */
[----:B------:R-:W-:-:S03]  /*b170*/  IMAD R21, R185, 0x40, R190 ;  /* 0x00000040b9157824 */ /* 0x000fc600078e02be */
[----:B------:R-:W-:Y:S02]  /*b180*/  IADD3 R14, R194, 0x1, R15 ;  /* 0x00000001c20e7810 */ /* 0x000fe40007ffe00f */
[C---:B------:R-:W-:Y:S02]  /*b190*/  IADD3 R15, -R192.reuse, R15, R194 ;  /* 0x0000000fc00f7210 */ /* 0x040fe40007ffe1c2 */
[----:B------:R-:W-:-:S04]  /*b1a0*/  IADD3 R14, -R192, R14, -R187 ;  /* 0x0000000ec00e7210 */ /* 0x000fc80007ffe9bb */
[----:B------:R-:W-:Y:S02]  /*b1b0*/  VIADDMNMX R20, R21, R14, R15, PT ;  /* 0x0000000e15147246 */ /* 0x000fe4000380010f */
[----:B------:R-:W-:Y:S02]  /*b1c0*/  IADD3 R14, R14, 0x8, R21 ;  /* 0x000000080e0e7810 */ /* 0x000fe40007ffe015 */
[C---:B------:R-:W-:Y:S02]  /*b1d0*/  ISETP.GT.AND P1, PT, R20.reuse, RZ, PT ;  /* 0x000000ff1400720c */ /* 0x040fe40003f24270 */
[C---:B------:R-:W-:Y:S02]  /*b1e0*/  ISETP.GT.AND P2, PT, R20.reuse, 0x1, PT ;  /* 0x000000011400780c */ /* 0x040fe40003f44270 */
[----:B------:R-:W-:Y:S02]  /*b1f0*/  ISETP.GT.AND P3, PT, R20, 0x8, PT ;  /* 0x000000081400780c */ /* 0x000fe40003f64270 */
[----:B------:R-:W-:-:S04]  /*b200*/  VIMNMX R14, R15, R14, PT ;  /* 0x0000000e0f0e7248 */ /* 0x000fc80003fe0100 */
[----:B------:R-:W-:Y:S01]  /*b210*/  ISETP.GT.AND P4, PT, R14, 0x29, PT ;  /* 0x000000290e00780c */ /* 0x000fe20003f84270 */
        /* <DEDUP_REMOVED lines=50> */
[----:B------:R-:W-:Y:S01]  /*b540*/  ULDC UR4, c[0x0][0xa80] ;  /* 0x0002a00000047ab9 */ /* 0x000fe20000000800 */
[----:B------:R-:W2:Y:S01]  /*b550*/  MUFU.TANH R33, R33 ;  /* 0x0000002100217308 */ /* 0x000ea20000002400 */
[----:B0-----:R-:W-:Y:S01]  /*b560*/  FSEL R29, R29, -INF , P1 ;  /* 0xff8000001d1d7808 */ /* 0x001fe20000800000 */
[----:B------:R-:W-:Y:S01]  /*b570*/  IMAD.U32 R170, RZ, RZ, UR4 ;  /* 0x00000004ffaa7e24 */ /* 0x000fe2000f8e00ff */
[----:B------:R-:W-:-:S02]  /*b580*/  ISETP.GT.AND P1, PT, R20, 0x11, PT ;  /* 0x000000111400780c */ /* 0x000fc40003f24270 */
        /* <DEDUP_REMOVED lines=47> */
[----:B------:R-:W-:Y:S02]  /*b880*/  ISETP.GT.AND P1, PT, R14, RZ, PT ;  /* 0x000000ff0e00720c */ /* 0x000fe40003f24270 */
[----:B------:R-:W-:-:S03]  /*b890*/  FMNMX.FTZ R24, R53, R24, !PT ;  /* 0x0000001835187209 */ /* 0x000fc60007810000 */
[----:B------:R-:W0:Y:S01]  /*b8a0*/  MUFU.TANH R30, R30 ;  /* 0x0000001e001e7308 */ /* 0x000e220000002400 */
[----:B-1----:R-:W-:Y:S01]  /*b8b0*/  FSEL R15, R26, -INF , P1 ;  /* 0xff8000001a0f7808 */ /* 0x002fe20000800000 */
[----:B------:R-:W1:Y:S01]  /*b8c0*/  SHFL.BFLY PT, R73, R24, 0x2, 0x1f ;  /* 0x0c401f0018497f89 */ /* 0x000e6200000e0000 */
[----:B------:R-:W-:-:S05]  /*b8d0*/  ISETP.GT.AND P1, PT, R14, 0x9, PT ;  /* 0x000000090e00780c */ /* 0x000fca0003f24270 */
[----:B------:R-:W3:Y:S01]  /*b8e0*/  MUFU.TANH R31, R31 ;  /* 0x0000001f001f7308 */ /* 0x000ee20000002400 */
[----:B--2---:R-:W-:Y:S02]  /*b8f0*/  FSEL R27, R27, -INF , P2 ;  /* 0xff8000001b1b7808 */ /* 0x004fe40001000000 */
[----:B------:R-:W-:-:S05]  /*b900*/  ISETP.GT.AND P2, PT, R14, 0x10, PT ;  /* 0x000000100e00780c */ /* 0x000fca0003f44270 */
[----:B------:R-:W-:Y:S01]  /*b910*/  MUFU.TANH R34, R34 ;  /* 0x0000002200227308 */ /* 0x000fe20000002400 */
[----:B0-----:R-:W-:Y:S02]  /*b920*/  FSEL R21, R30, -INF , P3 ;  /* 0xff8000001e157808 */ /* 0x001fe40001800000 */
[----:B------:R-:W-:-:S05]  /*b930*/  ISETP.GT.AND P3, PT, R14, 0x20, PT ;  /* 0x000000200e00780c */ /* 0x000fca0003f64270 */
[----:B------:R-:W0:Y:S01]  /*b940*/  MUFU.TANH R35, R35 ;  /* 0x0000002300237308 */ /* 0x000e220000002400 */
[----:B---3--:R-:W-:Y:S02]  /*b950*/  FSEL R31, R31, -INF , P1 ;  /* 0xff8000001f1f7808 */ /* 0x008fe40000800000 */
[----:B-1----:R-:W-:Y:S02]  /*b960*/  FMNMX.FTZ R73, R24, R73, !PT ;  /* 0x0000004918497209 */ /* 0x002fe40007810000 */
[----:B------:R-:W-:-:S03]  /*b970*/  ISETP.GT.AND P1, PT, R14, 0x11, PT ;  /* 0x000000110e00780c */ /* 0x000fc60003f24270 */
[----:B------:R-:W1:Y:S01]  /*b980*/  SHFL.BFLY PT, R20, R73, 0x1, 0x1f ;  /* 0x0c201f0049147f89 */ /* 0x000e6200000e0000 */
[----:B------:R-:W2:Y:S08]  /*b990*/  MUFU.TANH R38, R38 ;  /* 0x0000002600267308 */ /* 0x000eb00000002400 */
[----:B------:R-:W3:Y:S01]  /*b9a0*/  MUFU.TANH R39, R39 ;  /* 0x0000002700277308 */ /* 0x000ee20000002400 */
[----:B0-----:R-:W-:-:S02]  /*b9b0*/  FSEL R35, R35, -INF , P1 ;  /* 0xff80000023237808 */ /* 0x001fc40000800000 */
[----:B------:R-:W-:-:S05]  /*b9c0*/  ISETP.GT.AND P1, PT, R14, 0x19, PT ;  /* 0x000000190e00780c */ /* 0x000fca0003f24270 */
[----:B------:R-:W0:Y:S01]  /*b9d0*/  MUFU.TANH R42, R42 ;  /* 0x0000002a002a7308 */ /* 0x000e220000002400 */
[----:B-1----:R-:W-:-:S07]  /*b9e0*/  FMNMX.FTZ R169, R73, R20, !PT ;  /* 0x0000001449a97209 */ /* 0x002fce0007810000 */
[----:B------:R-:W1:Y:S01]  /*b9f0*/  MUFU.TANH R43, R43 ;  /* 0x0000002b002b7308 */ /* 0x000e620000002400 */
[----:B------:R-:W-:Y:S02]  /*ba00*/  FMNMX.FTZ R20, R15, R27, !PT ;  /* 0x0000001b0f147209 */ /* 0x000fe40007810000 */
[----:B------:R-:W-:Y:S01]  /*ba10*/  FSEL R73, R34, -INF , P2 ;  /* 0xff80000022497808 */ /* 0x000fe20001000000 */
[----:B------:R-:W-:Y:S01]  /*ba20*/  FMUL.FTZ R24, R169, R170 ;  /* 0x000000aaa9187220 */ /* 0x000fe20000410000 */
[----:B------:R-:W-:Y:S02]  /*ba30*/  FMNMX.FTZ R20, R21, R20, !PT ;  /* 0x0000001415147209 */ /* 0x000fe40007810000 */
[----:B------:R-:W-:Y:S01]  /*ba40*/  ISETP.GT.AND P2, PT, R14, 0x18, PT ;  /* 0x000000180e00780c */ /* 0x000fe20003f44270 */
[----:B------:R-:W4:Y:S01]  /*ba50*/  MUFU.TANH R46, R46 ;  /* 0x0000002e002e7308 */ /* 0x000f220000002400 */
[----:B------:R-:W-:Y:S02]  /*ba60*/  FMNMX.FTZ R20, R31, R20, !PT ;  /* 0x000000141f147209 */ /* 0x000fe40007810000 */
[----:B--2---:R-:W-:-:S02]  /*ba70*/  FSEL R75, R38, -INF , P2 ;  /* 0xff800000264b7808 */ /* 0x004fc40001000000 */
[----:B------:R-:W-:Y:S02]  /*ba80*/  FMNMX.FTZ R20, R73, R20, !PT ;  /* 0x0000001449147209 */ /* 0x000fe40007810000 */
[----:B---3--:R-:W-:Y:S01]  /*ba90*/  FSEL R39, R39, -INF , P1 ;  /* 0xff80000027277808 */ /* 0x008fe20000800000 */
[----:B------:R-:W2:Y:S01]  /*baa0*/  MUFU.TANH R47, R47 ;  /* 0x0000002f002f7308 */ /* 0x000ea20000002400 */
[----:B------:R-:W-:Y:S02]  /*bab0*/  FMNMX.FTZ R20, R35, R20, !PT ;  /* 0x0000001423147209 */ /* 0x000fe40007810000 */
[----:B------:R-:W-:Y:S02]  /*bac0*/  ISETP.GT.AND P2, PT, R14, 0x21, PT ;  /* 0x000000210e00780c */ /* 0x000fe40003f44270 */
[----:B------:R-:W-:Y:S02]  /*bad0*/  FMNMX.FTZ R20, R75, R20, !PT ;  /* 0x000000144b147209 */ /* 0x000fe40007810000 */
[----:B0-----:R-:W-:Y:S01]  /*bae0*/  FSEL R77, R42, -INF , P3 ;  /* 0xff8000002a4d7808 */ /* 0x001fe20001800000 */
[----:B------:R-:W0:Y:S01]  /*baf0*/  MUFU.TANH R50, R50 ;  /* 0x0000003200327308 */ /* 0x000e220000002400 */
[----:B------:R-:W-:-:S02]  /*bb00*/  FMNMX.FTZ R20, R39, R20, !PT ;  /* 0x0000001427147209 */ /* 0x000fc40007810000 */
[----:B------:R-:W-:Y:S02]  /*bb10*/  ISETP.GT.AND P1, PT, R14, 0x28, PT ;  /* 0x000000280e00780c */ /* 0x000fe40003f24270 */
[----:B-1----:R-:W-:Y:S02]  /*bb20*/  FSEL R43, R43, -INF , P2 ;  /* 0xff8000002b2b7808 */ /* 0x002fe40001000000 */
[----:B------:R-:W-:Y:S01]  /*bb30*/  FMNMX.FTZ R20, R77, R20, !PT ;  /* 0x000000144d147209 */ /* 0x000fe20007810000 */
[----:B------:R-:W1:Y:S01]  /*bb40*/  MUFU.TANH R51, R51 ;  /* 0x0000003300337308 */ /* 0x000e620000002400 */
[----:B----4-:R-:W-:Y:S02]  /*bb50*/  FSEL R79, R46, -INF , P1 ;  /* 0xff8000002e4f7808 */ /* 0x010fe40000800000 */
[----:B------:R-:W-:Y:S02]  /*bb60*/  FMNMX.FTZ R20, R43, R20, !PT ;  /* 0x000000142b147209 */ /* 0x000fe40007810000 */
[----:B------:R-:W-:-:S02]  /*bb70*/  ISETP.GT.AND P3, PT, R14, 0x30, PT ;  /* 0x000000300e00780c */ /* 0x000fc40003f64270 */
[----:B--2---:R-:W-:Y:S01]  /*bb80*/  FSEL R47, R47, -INF , P4 ;  /* 0xff8000002f2f7808 */ /* 0x004fe20002000000 */
[----:B------:R-:W2:Y:S01]  /*bb90*/  MUFU.TANH R54, R54 ;  /* 0x0000003600367308 */ /* 0x000ea20000002400 */
[----:B------:R-:W-:Y:S02]  /*bba0*/  FMNMX.FTZ R20, R79, R20, !PT ;  /* 0x000000144f147209 */ /* 0x000fe40007810000 */
[----:B------:R-:W-:Y:S02]  /*bbb0*/  FSETP.NEU.FTZ.AND P2, PT, R169, -INF , PT ;  /* 0xff800000a900780b */ /* 0x000fe40003f5d000 */
[----:B------:R-:W-:Y:S02]  /*bbc0*/  ISETP.GT.AND P1, PT, R14, 0x31, PT ;  /* 0x000000310e00780c */ /* 0x000fe40003f24270 */
[----:B0-----:R-:W-:Y:S01]  /*bbd0*/  FSEL R81, R50, -INF , P3 ;  /* 0xff80000032517808 */ /* 0x001fe20001800000 */
[----:B------:R-:W0:Y:S01]  /*bbe0*/  MUFU.TANH R55, R55 ;  /* 0x0000003700377308 */ /* 0x000e220000002400 */
[----:B------:R-:W-:-:S02]  /*bbf0*/  FMNMX.FTZ R20, R47, R20, !PT ;  /* 0x000000142f147209 */ /* 0x000fc40007810000 */
[----:B------:R-:W-:Y:S02]  /*bc00*/  FSEL R24, R24, RZ, P2 ;  /* 0x000000ff18187208 */ /* 0x000fe40001000000 */
[C---:B------:R-:W-:Y:S02]  /*bc10*/  ISETP.GT.AND P2, PT, R14.reuse, 0x38, PT ;  /* 0x000000380e00780c */ /* 0x040fe40003f44270 */
[----:B-1----:R-:W-:Y:S01]  /*bc20*/  FSEL R51, R51, -INF , P1 ;  /* 0xff80000033337808 */ /* 0x002fe20000800000 */
[--C-:B------:R-:W-:Y:S01]  /*bc30*/  FFMA.FTZ R26, R57, R170, -R24.reuse ;  /* 0x000000aa391a7223 */ /* 0x100fe20000010818 */
[----:B------:R-:W-:Y:S01]  /*bc40*/  FMNMX.FTZ R20, R81, R20, !PT ;  /* 0x0000001451147209 */ /* 0x000fe20007810000 */
[-CC-:B------:R-:W-:Y:S01]  /*bc50*/  FFMA.FTZ R179, R59, R170.reuse, -R24.reuse ;  /* 0x000000aa3bb37223 */ /* 0x180fe20000010818 */
[----:B------:R-:W-:Y:S01]  /*bc60*/  ISETP.GT.AND P1, PT, R14, 0x39, PT ;  /* 0x000000390e00780c */ /* 0x000fe20003f24270 */
[-CC-:B------:R-:W-:Y:S01]  /*bc70*/  FFMA.FTZ R14, R25, R170.reuse, -R24.reuse ;  /* 0x000000aa190e7223 */ /* 0x180fe20000010818 */
[----:B--2---:R-:W-:Y:S01]  /*bc80*/  FSEL R57, R54, -INF , P2 ;  /* 0xff80000036397808 */ /* 0x004fe20001000000 */
[--C-:B------:R-:W-:Y:S01]  /*bc90*/  FFMA.FTZ R180, R29, R170, -R24.reuse ;  /* 0x000000aa1db47223 */ /* 0x100fe20000010818 */
[----:B------:R-:W-:Y:S01]  /*bca0*/  FMNMX.FTZ R20, R51, R20, !PT ;  /* 0x0000001433147209 */ /* 0x000fe20007810000 */
[----:B------:R-:W-:Y:S01]  /*bcb0*/  MUFU.EX2 R83, R14 ;  /* 0x0000000e00537308 */ /* 0x000fe20000000800 */
[----:B0-----:R-:W-:Y:S01]  /*bcc0*/  FSEL R55, R55, -INF , P1 ;  /* 0xff80000037377808 */ /* 0x001fe20000800000 */
        /* <DEDUP_REMOVED lines=13> */
[-CC-:B------:R-:W-:Y:S01]  /*bda0*/  FFMA.FTZ R176, R71, R170.reuse, -R24.reuse ;  /* 0x000000aa47b07223 */ /* 0x180fe20000010818 */
[----:B------:R-:W-:Y:S01]  /*bdb0*/  FFMA.FTZ R178, R53, R170, -R24 ;  /* 0x000000aa35b27223 */ /* 0x000fe20000010818 */
[----:B------:R-:W1:Y:S08]  /*bdc0*/  MUFU.EX2 R26, R26 ;  /* 0x0000001a001a7308 */ /* 0x000e700000000800 */
[----:B------:R-:W-:Y:S08]  /*bdd0*/  MUFU.EX2 R179, R179 ;  /* 0x000000b300b37308 */ /* 0x000ff00000000800 */
[----:B------:R-:W2:Y:S01]  /*bde0*/  MUFU.EX2 R180, R180 ;  /* 0x000000b400b47308 */ /* 0x000ea20000000800 */
[----:B-1----:R-:W-:Y:S01]  /*bdf0*/  F2FP.BF16.F32.PACK_AB R152, R83, R26 ;  /* 0x0000001a5398723e */ /* 0x002fe200000010ff */
[----:B------:R-:W-:Y:S01]  /*be00*/  FADD.FTZ R228, R26, R83 ;  /* 0x000000531ae47221 */ /* 0x000fe20000010000 */
[----:B0-----:R-:W-:-:S05]  /*be10*/  FMNMX.FTZ R25, R20, R25, !PT ;  /* 0x0000001914197209 */ /* 0x001fca0007810000 */
[----:B------:R-:W0:Y:S01]  /*be20*/  SHFL.BFLY PT, R14, R25, 0x1, 0x1f ;  /* 0x0c201f00190e7f89 */ /* 0x000e2200000e0000 */
[----:B------:R-:W-:Y:S08]  /*be30*/  MUFU.EX2 R181, R181 ;  /* 0x000000b500b57308 */ /* 0x000ff00000000800 */
[----:B------:R-:W1:Y:S01]  /*be40*/  MUFU.EX2 R182, R182 ;  /* 0x000000b600b67308 */ /* 0x000e620000000800 */
[----:B--2---:R-:W-:Y:S01]  /*be50*/  F2FP.BF16.F32.PACK_AB R154, R180, R179 ;  /* 0x000000b3b49a723e */ /* 0x004fe200000010ff */
[----:B------:R-:W-:-:S04]  /*be60*/  FADD.FTZ R179, R179, R228 ;  /* 0x000000e4b3b37221 */ /* 0x000fc80000010000 */
[----:B------:R-:W-:Y:S02]  /*be70*/  FADD.FTZ R180, R180, R179 ;  /* 0x000000b3b4b47221 */ /* 0x000fe40000010000 */
[----:B------:R-:W-:Y:S01]  /*be80*/  MUFU.EX2 R183, R183 ;  /* 0x000000b700b77308 */ /* 0x000fe20000000800 */
[----:B0-----:R-:W-:-:S07]  /*be90*/  FMNMX.FTZ R171, R25, R14, !PT ;  /* 0x0000000e19ab7209 */ /* 0x001fce0007810000 */
[----:B------:R-:W0:Y:S01]  /*bea0*/  MUFU.EX2 R186, R186 ;  /* 0x000000ba00ba7308 */ /* 0x000e220000000800 */
[C---:B-1----:R-:W-:Y:S01]  /*beb0*/  F2FP.BF16.F32.PACK_AB R156, R182.reuse, R181 ;  /* 0x000000b5b69c723e */ /* 0x042fe200000010ff */
[----:B------:R-:W-:Y:S01]  /*bec0*/  FADD.FTZ R181, R181, R180 ;  /* 0x000000b4b5b57221 */ /* 0x000fe20000010000 */
[C---:B------:R-:W-:Y:S01]  /*bed0*/  FSETP.NEU.FTZ.AND P1, PT, R171.reuse, -INF , PT ;  /* 0xff800000ab00780b */ /* 0x040fe20003f3d000 */
[----:B------:R-:W-:Y:S02]  /*bee0*/  FMUL.FTZ R14, R171, R170 ;  /* 0x000000aaab0e7220 */ /* 0x000fe40000410000 */
[----:B------:R-:W-:Y:S02]  /*bef0*/  FADD.FTZ R182, R182, R181 ;  /* 0x000000b5b6b67221 */ /* 0x000fe40000010000 */
[----:B------:R-:W-:Y:S01]  /*bf00*/  MUFU.EX2 R197, R197 ;  /* 0x000000c500c57308 */ /* 0x000fe20000000800 */
[----:B------:R-:W-:Y:S01]  /*bf10*/  FSEL R24, R14, RZ, P1 ;  /* 0x000000ff0e187208 */ /* 0x000fe20000800000 */
[----:B------:R-:W-:Y:S01]  /*bf20*/  IMAD R14, R18, 0x1000, R184 ;  /* 0x00001000120e7824 */ /* 0x000fe200078e02b8 */
[----:B------:R-:W-:-:S03]  /*bf30*/  ISETP.NE.AND P1, PT, R66, RZ, PT ;  /* 0x000000ff4200720c */ /* 0x000fc60003f25270 */
        /* <DEDUP_REMOVED lines=13> */
[----:B-1----:R-:W-:-:S02]  /*c010*/  @!P1 VIADD R15, R172, 0x38840 ;  /* 0x00038840ac0f9836 */ /* 0x002fc40000000000 */
[-CC-:B------:R-:W-:Y:S01]  /*c020*/  FFMA.FTZ R227, R81, R170.reuse, -R24.reuse ;  /* 0x000000aa51e37223 */ /* 0x180fe20000010818 */
[-CC-:B------:R-:W-:Y:S01]  /*c030*/  FFMA.FTZ R175, R51, R170.reuse, -R24.reuse ;  /* 0x000000aa33af7223 */ /* 0x180fe20000010818 */
[-CC-:B------:R-:W-:Y:S01]  /*c040*/  FFMA.FTZ R177, R57, R170.reuse, -R24.reuse ;  /* 0x000000aa39b17223 */ /* 0x180fe20000010818 */
[----:B------:R-:W-:Y:S01]  /*c050*/  FFMA.FTZ R173, R55, R170, -R24 ;  /* 0x000000aa37ad7223 */ /* 0x000fe20000010818 */
[----:B------:R-:W-:Y:S01]  /*c060*/  @!P1 PRMT R15, RZ, 0x654, R15 ;  /* 0x00000654ff0f9816 */ /* 0x000fe2000000000f */
[----:B------:R-:W1:Y:S01]  /*c070*/  MUFU.EX2 R28, R27 ;  /* 0x0000001b001c7308 */ /* 0x000e620000000800 */
[----:B0-----:R-:W-:Y:S01]  /*c080*/  F2FP.BF16.F32.PACK_AB R158, R186, R183 ;  /* 0x000000b7ba9e723e */ /* 0x001fe200000010ff */
[C---:B------:R-:W-:Y:S01]  /*c090*/  VIADD R20, R14.reuse, 0x80 ;  /* 0x000000800e147836 */ /* 0x040fe20000000000 */
[----:B------:R0:W-:Y:S01]  /*c0a0*/  @!P1 SYNCS.ARRIVE.TRANS64.RED.A1T0 RZ, [R15+URZ], RZ ;  /* 0x000000ff0fff99a7 */ /* 0x0001e2000810043f */
[----:B------:R-:W-:Y:S01]  /*c0b0*/  R2UR UR6, R14 ;  /* 0x000000000e0672ca */ /* 0x000fe200000e0000 */
[----:B------:R-:W-:Y:S01]  /*c0c0*/  FADD.FTZ R183, R183, R182 ;  /* 0x000000b6b7b77221 */ /* 0x000fe20000010000 */
[----:B------:R-:W-:Y:S01]  /*c0d0*/  MOV R21, 0x40000040 ;  /* 0x4000004000157802 */ /* 0x000fe20000000f00 */
[----:B------:R-:W-:Y:S01]  /*c0e0*/  @!P1 VIADD R172, R172, 0x38860 ;  /* 0x00038860acac9836 */ /* 0x000fe20000000000 */
[----:B------:R-:W-:Y:S01]  /*c0f0*/  MUFU.EX2 R202, R202 ;  /* 0x000000ca00ca7308 */ /* 0x000fe20000000800 */
[----:B------:R-:W-:Y:S01]  /*c100*/  R2UR UR10, R20 ;  /* 0x00000000140a72ca */ /* 0x000fe200000e0000 */
[----:B------:R-:W-:Y:S01]  /*c110*/  VIADD R20, R14, 0x100 ;  /* 0x000001000e147836 */ /* 0x000fe20000000000 */
[----:B------:R-:W-:Y:S01]  /*c120*/  R2UR UR11, R21 ;  /* 0x00000000150b72ca */ /* 0x000fe200000e0000 */
[----:B0-----:R-:W-:-:S02]  /*c130*/  IMAD.MOV.U32 R15, RZ, RZ, 0x40000040 ;  /* 0x40000040ff0f7424 */ /* 0x001fc400078e00ff */
[----:B------:R-:W-:Y:S01]  /*c140*/  FADD.FTZ R186, R186, R183 ;  /* 0x000000b7baba7221 */ /* 0x000fe20000010000 */
[----:B------:R-:W-:Y:S01]  /*c150*/  IMAD.MOV.U32 R21, RZ, RZ, 0x40000040 ;  /* 0x40000040ff157424 */ /* 0x000fe200078e00ff */
[----:B------:R-:W-:Y:S01]  /*c160*/  @!P1 PRMT R172, RZ, 0x654, R172 ;  /* 0x00000654ffac9816 */ /* 0x000fe200000000ac */
[----:B------:R-:W0:Y:S01]  /*c170*/  MUFU.EX2 R203, R203 ;  /* 0x000000cb00cb7308 */ /* 0x000e220000000800 */
[----:B-1----:R-:W-:Y:S01]  /*c180*/  FADD.FTZ R229, R153, R28 ;  /* 0x0000001c99e57221 */ /* 0x002fe20000010000 */
[----:B------:R-:W-:Y:S01]  /*c190*/  F2FP.BF16.F32.PACK_AB R153, R28, R153 ;  /* 0x000000991c99723e */ /* 0x000fe200000010ff */
[----:B------:R-:W-:Y:S01]  /*c1a0*/  VIADD R14, R14, 0x180 ;  /* 0x000001800e0e7836 */ /* 0x000fe20000000000 */
[----:B------:R-:W-:Y:S01]  /*c1b0*/  R2UR UR7, R15 ;  /* 0x000000000f0772ca */ /* 0x000fe200000e0000 */
[----:B------:R-:W-:-:S03]  /*c1c0*/  IMAD.MOV.U32 R15, RZ, RZ, 0x40000040 ;  /* 0x40000040ff0f7424 */ /* 0x000fc600078e00ff */
[----:B------:R-:W-:Y:S08]  /*c1d0*/  MUFU.EX2 R204, R204 ;  /* 0x000000cc00cc7308 */ /* 0x000ff00000000800 */
[----:B------:R-:W1:Y:S01]  /*c1e0*/  MUFU.EX2 R205, R205 ;  /* 0x000000cd00cd7308 */ /* 0x000e620000000800 */
[----:B0-----:R-:W-:Y:S01]  /*c1f0*/  F2FP.BF16.F32.PACK_AB R155, R203, R202 ;  /* 0x000000cacb9b723e */ /* 0x001fe200000010ff */
[----:B------:R-:W-:Y:S01]  /*c200*/  BAR.SYNC.DEFER_BLOCKING 0xf, 0x100 ;  /* 0x03c4000000007b1d */ /* 0x000fe20000010000 */
[----:B------:R-:W-:-:S04]  /*c210*/  FADD.FTZ R202, R202, R229 ;  /* 0x000000e5caca7221 */ /* 0x000fc80000010000 */
[----:B------:R-:W-:Y:S01]  /*c220*/  FADD.FTZ R203, R203, R202 ;  /* 0x000000cacbcb7221 */ /* 0x000fe20000010000 */
[----:B------:R-:W-:Y:S08]  /*c230*/  MUFU.EX2 R206, R206 ;  /* 0x000000ce00ce7308 */ /* 0x000ff00000000800 */
[----:B------:R-:W0:Y:S01]  /*c240*/  MUFU.EX2 R207, R207 ;  /* 0x000000cf00cf7308 */ /* 0x000e220000000800 */
[----:B-1----:R-:W-:Y:S01]  /*c250*/  F2FP.BF16.F32.PACK_AB R157, R205, R204 ;  /* 0x000000cccd9d723e */ /* 0x002fe200000010ff */
[----:B------:R-:W-:-:S04]  /*c260*/  FADD.FTZ R204, R204, R203 ;  /* 0x000000cbcccc7221 */ /* 0x000fc80000010000 */
[----:B------:R-:W-:Y:S02]  /*c270*/  FADD.FTZ R205, R205, R204 ;  /* 0x000000cccdcd7221 */ /* 0x000fe40000010000 */
[----:B------:R-:W1:Y:S01]  /*c280*/  MUFU.EX2 R198, R198 ;  /* 0x000000c600c67308 */ /* 0x000e620000000800 */
[----:B------:R2:W-:Y:S07]  /*c290*/  STSM.16.M88.4 [R196+0x36400], R152 ;  /* 0x03640098c4007844 */ /* 0x0005ee0000000200 */
[----:B------:R-:W-:Y:S01]  /*c2a0*/  MUFU.EX2 R199, R199 ;  /* 0x000000c700c77308 */ /* 0x000fe20000000800 */
[----:B0-----:R-:W-:Y:S01]  /*c2b0*/  F2FP.BF16.F32.PACK_AB R159, R207, R206 ;  /* 0x000000cecf9f723e */ /* 0x001fe200000010ff */
[----:B------:R-:W-:-:S04]  /*c2c0*/  FADD.FTZ R206, R206, R205 ;  /* 0x000000cdcece7221 */ /* 0x000fc80000010000 */
[----:B------:R2:W-:Y:S01]  /*c2d0*/  STSM.16.M88.4 [R210], R156 ;  /* 0x0000009cd2007844 */ /* 0x0005e20000000200 */
[----:B------:R-:W-:Y:S01]  /*c2e0*/  FADD.FTZ R206, R207, R206 ;  /* 0x000000cecfce7221 */ /* 0x000fe20000010000 */
[----:B------:R-:W0:Y:S01]  /*c2f0*/  MUFU.EX2 R200, R200 ;  /* 0x000000c800c87308 */ /* 0x000e220000000800 */
[----:B-1----:R-:W-:Y:S01]  /*c300*/  F2FP.BF16.F32.PACK_AB R160, R198, R197 ;  /* 0x000000c5c6a0723e */ /* 0x002fe200000010ff */
[----:B------:R-:W-:-:S04]  /*c310*/  FADD.FTZ R197, R197, R186 ;  /* 0x000000bac5c57221 */ /* 0x000fc80000010000 */
[----:B------:R-:W-:Y:S02]  /*c320*/  FADD.FTZ R198, R198, R197 ;  /* 0x000000c5c6c67221 */ /* 0x000fe40000010000 */
[----:B------:R-:W-:Y:S08]  /*c330*/  MUFU.EX2 R211, R211 ;  /* 0x000000d300d37308 */ /* 0x000ff00000000800 */
[----:B------:R-:W1:Y:S01]  /*c340*/  MUFU.EX2 R224, R224 ;  /* 0x000000e000e07308 */ /* 0x000e620000000800 */
[----:B0-----:R-:W-:Y:S01]  /*c350*/  F2FP.BF16.F32.PACK_AB R162, R200, R199 ;  /* 0x000000c7c8a2723e */ /* 0x001fe200000010ff */
[----:B------:R-:W-:-:S04]  /*c360*/  FADD.FTZ R199, R199, R198 ;  /* 0x000000c6c7c77221 */ /* 0x000fc80000010000 */
[----:B------:R-:W-:Y:S02]  /*c370*/  FADD.FTZ R200, R200, R199 ;  /* 0x000000c7c8c87221 */ /* 0x000fe40000010000 */
[----:B------:R-:W-:Y:S08]  /*c380*/  MUFU.EX2 R225, R225 ;  /* 0x000000e100e17308 */ /* 0x000ff00000000800 */
        /* <DEDUP_REMOVED lines=8> */
[----:B------:R2:W-:Y:S01]  /*c410*/  STSM.16.M88.4 [R208], R160 ;  /* 0x000000a0d0007844 */ /* 0x0005e20000000200 */
[----:B------:R-:W-:Y:S01]  /*c420*/  FADD.FTZ R226, R226, R225 ;  /* 0x000000e1e2e27221 */ /* 0x000fe20000010000 */
[----:B------:R-:W0:Y:S08]  /*c430*/  MUFU.EX2 R176, R176 ;  /* 0x000000b000b07308 */ /* 0x000e300000000800 */
[----:B------:R-:W3:Y:S01]  /*c440*/  MUFU.EX2 R178, R178 ;  /* 0x000000b200b27308 */ /* 0x000ee20000000800 */
[----:B-1----:R-:W-:Y:S01]  /*c450*/  F2FP.BF16.F32.PACK_AB R164, R174, R201 ;  /* 0x000000c9aea4723e */ /* 0x002fe200000010ff */
[----:B------:R-:W-:-:S04]  /*c460*/  FADD.FTZ R201, R201, R200 ;  /* 0x000000c8c9c97221 */ /* 0x000fc80000010000 */
[----:B------:R-:W-:Y:S02]  /*c470*/  FADD.FTZ R201, R174, R201 ;  /* 0x000000c9aec97221 */ /* 0x000fe40000010000 */
[----:B------:R-:W1:Y:S02]  /*c480*/  MUFU.EX2 R227, R227 ;  /* 0x000000e300e37308 */ /* 0x000e640000000800 */
[----:B0-----:R-:W-:-:S06]  /*c490*/  FADD.FTZ R201, R176, R201 ;  /* 0x000000c9b0c97221 */ /* 0x001fcc0000010000 */
[----:B------:R-:W0:Y:S01]  /*c4a0*/  MUFU.EX2 R175, R175 ;  /* 0x000000af00af7308 */ /* 0x000e220000000800 */
[----:B---3--:R-:W-:-:S07]  /*c4b0*/  F2FP.BF16.F32.PACK_AB R166, R178, R176 ;  /* 0x000000b0b2a6723e */ /* 0x008fce00000010ff */
[----:B------:R-:W3:Y:S01]  /*c4c0*/  MUFU.EX2 R177, R177 ;  /* 0x000000b100b17308 */ /* 0x000ee20000000800 */
[----:B-1----:R-:W-:-:S07]  /*c4d0*/  FADD.FTZ R226, R227, R226 ;  /* 0x000000e2e3e27221 */ /* 0x002fce0000010000 */
[----:B------:R-:W1:Y:S01]  /*c4e0*/  MUFU.EX2 R173, R173 ;  /* 0x000000ad00ad7308 */ /* 0x000e620000000800 */
[C---:B0-----:R-:W-:Y:S01]  /*c4f0*/  F2FP.BF16.F32.PACK_AB R165, R175.reuse, R227 ;  /* 0x000000e3afa5723e */ /* 0x041fe200000010ff */
[----:B------:R-:W-:-:S04]  /*c500*/  FADD.FTZ R226, R175, R226 ;  /* 0x000000e2afe27221 */ /* 0x000fc80000010000 */
[----:B---3--:R-:W-:Y:S01]  /*c510*/  FADD.FTZ R226, R177, R226 ;  /* 0x000000e2b1e27221 */ /* 0x008fe20000010000 */
[----:B-1----:R-:W-:-:S05]  /*c520*/  F2FP.BF16.F32.PACK_AB R167, R173, R177 ;  /* 0x000000b1ada7723e */ /* 0x002fca00000010ff */
[----:B------:R2:W-:Y:S01]  /*c530*/  STSM.16.M88.4 [R209], R164 ;  /* 0x000000a4d1007844 */ /* 0x0005e20000000200 */
[----:B------:R-:W-:-:S06]  /*c540*/  WARPGROUP.ARRIVE ;  /* 0x00000000000079c5 */ /* 0x000fcc0000000000 */
[----:B------:R-:W-:Y:S01]  /*c550*/  HGMMA.64x256x16.F32.BF16 R24, R152, gdesc[UR4].tnspB, RZ, !UPT, gsb0 ;  /* 0x43e0000498187df0 */ /* 0x000fe2000c0018ff */
[----:B------:R-:W-:Y:S02]  /*c560*/  R2UR UR6, R20 ;  /* 0x00000000140672ca */ /* 0x000fe400000e0000 */
[----:B------:R-:W-:Y:S01]  /*c570*/  R2UR UR7, R21 ;  /* 0x00000000150772ca */ /* 0x000fe200000e0000 */
[----:B------:R-:W-:Y:S01]  /*c580*/  VIADD R21, R168, 0xfffffffe ;  /* 0xfffffffea8157836 */ /* 0x000fe20000000000 */
[----:B------:R-:W-:Y:S02]  /*c590*/  WARPGROUP.DEPBAR.LE gsb0, 0x0 ;  /* 0x00008000000079c5 */ /* 0x000fe40000010000 */
[----:B------:R-:W-:-:S15]  /*c5a0*/  WARPGROUP.ARRIVE ;  /* 0x00000000000079c5 */ /* 0x000fde0000000000 */
[----:B------:R-:W-:-:S06]  /*c5b0*/  NOP ;  /* 0x0000000000007918 */ /* 0x000fcc0000000000 */
[----:B------:R-:W-:Y:S03]  /*c5c0*/  HGMMA.64x256x16.F32.BF16 R24, R156, gdesc[UR8].tnspB, R24, gsb0 ;  /* 0x43e000089c187df0 */ /* 0x000fe60008001818 */
[----:B------:R-:W-:Y:S02]  /*c5d0*/  WARPGROUP.DEPBAR.LE gsb0, 0x0 ;  /* 0x00008000000079c5 */ /* 0x000fe40000010000 */
[----:B------:R-:W-:-:S15]  /*c5e0*/  WARPGROUP.ARRIVE ;  /* 0x00000000000079c5 */ /* 0x000fde0000000000 */
[----:B------:R-:W-:-:S08]  /*c5f0*/  NOP ;  /* 0x0000000000007918 */ /* 0x000fd00000000000 */
[----:B------:R-:W-:Y:S01]  /*c600*/  HGMMA.64x256x16.F32.BF16 R24, R160, gdesc[UR4].tnspB, R24, gsb0 ;  /* 0x43e00004a0187df0 */ /* 0x000fe20008001818 */
[----:B------:R-:W-:Y:S01]  /*c610*/  R2UR UR6, R14 ;  /* 0x000000000e0672ca */ /* 0x000fe200000e0000 */
[----:B------:R-:W-:Y:S01]  /*c620*/  IMAD.IADD R14, R194, 0x1, -R187 ;  /* 0x00000001c20e7824 */ /* 0x000fe200078e0abb */
[----:B------:R-:W-:-:S03]  /*c630*/  R2UR UR7, R15 ;  /* 0x000000000f0772ca */ /* 0x000fc600000e0000 */
[----:B------:R-:W-:-:S05]  /*c640*/  IMAD R14, R185, 0x40, R14 ;  /* 0x00000040b90e7824 */ /* 0x000fca00078e020e */
[----:B------:R-:W-:-:S04]  /*c650*/  SHF.R.S32.HI R15, RZ, 0x1f, R14 ;  /* 0x0000001fff0f7819 */ /* 0x000fc8000001140e */
[----:B------:R-:W-:Y:S01]  /*c660*/  LEA.HI R15, R15, R14, RZ, 0x6 ;  /* 0x0000000e0f0f7211 */ /* 0x000fe200078f30ff */
[----:B------:R-:W-:-:S03]  /*c670*/  FADD.FTZ R14, R173, R226 ;  /* 0x000000e2ad0e7221 */ /* 0x000fc60000010000 */
[----:B------:R-:W-:-:S04]  /*c680*/  SHF.R.S32.HI R15, RZ, 0x6, R15 ;  /* 0x00000006ff0f7819 */ /* 0x000fc8000001140f */
[----:B------:R-:W-:Y:S01]  /*c690*/  VIMNMX R211, RZ, R15, !PT ;  /* 0x0000000fffd37248 */ /* 0x000fe20007fe0100 */
[----:B------:R-:W-:-:S03]  /*c6a0*/  FADD.FTZ R15, R178, R201 ;  /* 0x000000c9b20f7221 */ /* 0x000fc60000010000 */
        /* <DEDUP_REMOVED lines=16> */
[----:B------:R-:W-:Y:S01]  /*c7b0*/  IMAD.MOV.U32 R200, RZ, RZ, R171 ;  /* 0x000000ffffc87224 */ /* 0x000fe200078e00ab */
[----:B------:R-:W-:Y:S01]  /*c7c0*/  MOV R197, R18 ;  /* 0x0000001200c57202 */ /* 0x000fe20000000f00 */
[----:B------:R-:W-:-:S07]  /*c7d0*/  IMAD.MOV.U32 R186, RZ, RZ, R169 ;  /* 0x000000ffffba7224 */ /* 0x000fce00078e00a9 */
.L_x_6971:
[----:B------:R-:W-:-:S05]  /*c7e0*/  VIADD R18, R197, 0x1 ;  /* 0x00000001c5127836 */ /* 0x000fca0000000000 */
[----:B------:R-:W-:-:S04]  /*c7f0*/  ISETP.NE.AND P2, PT, R18, 0x2, PT ;  /* 0x000000021200780c */ /* 0x000fc80003f45270 */
[----:B------:R-:W-:Y:S02]  /*c800*/  SEL R20, RZ, 0x1, P2 ;  /* 0x00000001ff147807 */ /* 0x000fe40001000000 */
[----:B------:R-:W-:Y:S02]  /*c810*/  SEL R18, R18, RZ, P2 ;  /* 0x000000ff12127207 */ /* 0x000fe40001000000 */
[----:B------:R-:W-:Y:S01]  /*c820*/  LOP3.LUT R19, R19, R20, RZ, 0x3c, !PT ;  /* 0x0000001413137212 */ /* 0x000fe200078e3cff */
[----:B------:R-:W-:Y:S06]  /*c830*/  @!P0 BRA `(.L_x_6961) ;  /* 0x0000000000048947 */ /* 0x000fec0003800000 */
[----:B------:R-:W-:Y:S01]  /*c840*/  BPT.TRAP 0x1 ;  /* 0x000000040000795c */ /* 0x000fe20000300000 */
.L_x_6961:
[----:B------:R-:W-:Y:S01]  /*c850*/  IMAD R20, R18, 0x8, R2 ;  /* 0x0000000812147824 */ /* 0x000fe200078e0202 */
[----:B------:R-:W-:-:S04]  /*c860*/  SHF.L.U32 R201, R19, 0x1f, RZ ;  /* 0x0000001f13c97819 */ /* 0x000fc800000006ff */
[----:B------:R0:W1:Y:S01]  /*c870*/  SYNCS.PHASECHK.TRANS64.TRYWAIT P2, [R20+URZ+0x38830], R201 ;  /* 0x038830c9140075a7 */ /* 0x000062000804017f */
[----:B------:R-:W-:Y:S05]  /*c880*/  @!P0 BRA `(.L_x_6962) ;  /* 0x0000000000048947 */ /* 0x000fea0003800000 */
[----:B------:R-:W-:Y:S01]  /*c890*/  BPT.TRAP 0x1 ;  /* 0x000000040000795c */ /* 0x000fe20000300000 */
.L_x_6962:
[----:B------:R-:W-:Y:S01]  /*c8a0*/  BSSY B2, `(.L_x_6963) ;  /* 0x0000006000027945 */ /* 0x000fe20003800000 */
[----:B------:R-:W-:Y:S02]  /*c8b0*/  IMAD R198, R18, 0x200, R0 ;  /* 0x0000020012c67824 */ /* 0x000fe400078e0200 */
[----:B------:R-:W-:Y:S01]  /*c8c0*/  IMAD.MOV.U32 R199, RZ, RZ, 0x40000040 ;  /* 0x40000040ffc77424 */ /* 0x000fe200078e00ff */
[----:B-1----:R-:W-:Y:S06]  /*c8d0*/  @P2 BRA `(.L_x_6964) ;  /* 0x0000000000082947 */ /* 0x002fec0003800000 */
[----:B------:R-:W1:Y:S02]  /*c8e0*/  SYNCS.PHASECHK.TRANS64.TRYWAIT P2, [R20+URZ+0x38830], R201 ;  /* 0x038830c9140075a7 */ /* 0x000e64000804017f */
[----:B-1----:R-:W-:Y:S05]  /*c8f0*/  @!P2 BRA `(.L_x_6965) ;  /* 0x0000011400b0a947 */ /* 0x002fea0003800000 */
.L_x_6964:
[----:B------:R-:W-:Y:S05]  /*c900*/  BSYNC B2 ;  /* 0x0000000000027941 */ /* 0x000fea0003800000 */
.L_x_6963:
[C---:B------:R-:W-:Y:S01]  /*c910*/  R2UR UR6, R198.reuse ;  /* 0x00000000c60672ca */ /* 0x040fe200000e0000 */
[----:B--2---:R-:W-:Y:S01]  /*c920*/  WARPGROUP.ARRIVE ;  /* 0x00000000000079c5 */ /* 0x004fe20000000000 */
        /* <DEDUP_REMOVED lines=34> */
.L_x_6966:
[----:B------:R2:W3:Y:S01]  /*cb50*/  SYNCS.PHASECHK.TRANS64.TRYWAIT P2, [R20+URZ+0x38850], R201 ;  /* 0x038850c9140075a7 */ /* 0x0004e2000804017f */
[----:B------:R-:W-:Y:S05]  /*cb60*/  @!P0 BRA `(.L_x_6967) ;  /* 0x0000000000048947 */ /* 0x000fea0003800000 */
[----:B------:R-:W-:Y:S01]  /*cb70*/  BPT.TRAP 0x1 ;  /* 0x000000040000795c */ /* 0x000fe20000300000 */
.L_x_6967:
[----:B------:R-:W-:Y:S04]  /*cb80*/  BSSY B2, `(.L_x_6968) ;  /* 0x0000004000027945 */ /* 0x000fe80003800000 */
[----:B---3--:R-:W-:Y:S05]  /*cb90*/  @P2 BRA `(.L_x_6969) ;  /* 0x0000000000082947 */ /* 0x008fea0003800000 */
[----:B------:R-:W3:Y:S02]  /*cba0*/  SYNCS.PHASECHK.TRANS64.TRYWAIT P2, [R20+URZ+0x38850], R201 ;  /* 0x038850c9140075a7 */ /* 0x000ee4000804017f */
[----:B---3--:R-:W-:Y:S05]  /*cbb0*/  @!P2 BRA `(.L_x_6970) ;  /* 0x000001140014a947 */ /* 0x008fea0003800000 */
.L_x_6969:
[----:B------:R-:W-:Y:S05]  /*cbc0*/  BSYNC B2 ;  /* 0x0000000000027941 */ /* 0x000fea0003800000 */
.L_x_6968:
[----:B------:R-:W-:Y:S01]  /*cbd0*/  IMAD.MOV.U32 R203, RZ, RZ, 0x40000040 ;  /* 0x40000040ffcb7424 */ /* 0x000fe200078e00ff */
[----:B------:R-:W-:Y:S01]  /*cbe0*/  LEA R202, R18, R3, 0xc ;  /* 0x0000000312ca7211 */ /* 0x000fe200078e60ff */
[----:B------:R-:W-:Y:S01]  /*cbf0*/  WARPGROUP.ARRIVE ;  /* 0x00000000000079c5 */ /* 0x000fe20000000000 */
[C---:B------:R-:W-:Y:S01]  /*cc00*/  R2UR UR4, R6.reuse ;  /* 0x00000000060472ca */ /* 0x040fe200000e0000 */
[----:B------:R-:W-:Y:S01]  /*cc10*/  VIADD R198, R6, 0x2 ;  /* 0x0000000206c67836 */ /* 0x000fe20000000000 */
[C---:B------:R-:W-:Y:S01]  /*cc20*/  R2UR UR6, R202.reuse ;  /* 0x00000000ca0672ca */ /* 0x040fe200000e0000 */
[----:B------:R-:W-:Y:S01]  /*cc30*/  IMAD.MOV.U32 R199, RZ, RZ, 0x40000040 ;  /* 0x40000040ffc77424 */ /* 0x000fe200078e00ff */
[----:B------:R-:W-:Y:S01]  /*cc40*/  R2UR UR7, R203 ;  /* 0x00000000cb0772ca */ /* 0x000fe200000e0000 */
[----:B------:R-:W4:Y:S01]  /*cc50*/  S2R R204, SR_TID.X ;  /* 0x0000000000cc7919 */ /* 0x000f220000002100 */
[----:B------:R-:W-:Y:S01]  /*cc60*/  R2UR UR5, R7 ;  /* 0x00000000070572ca */ /* 0x000fe200000e0000 */
[----:B------:R-:W-:-:S02]  /*cc70*/  VIADD R203, R202, 0x800 ;  /* 0x00000800cacb7836 */ /* 0x000fc40000000000 */
[----:B------:R-:W-:Y:S02]  /*cc80*/  IMAD.MOV.U32 R205, RZ, RZ, 0x40000040 ;  /* 0x40000040ffcd7424 */ /* 0x000fe400078e00ff */
[----:B------:R-:W-:Y:S02]  /*cc90*/  VIADD R206, R6, 0x800 ;  /* 0x0000080006ce7836 */ /* 0x000fe40000000000 */
[----:B------:R-:W-:-:S06]  /*cca0*/  IMAD.MOV.U32 R207, RZ, RZ, 0x40000040 ;  /* 0x40000040ffcf7424 */ /* 0x000fcc00078e00ff */
        /* <DEDUP_REMOVED lines=162> */
[----:B------:R-:W4:Y:S01]  /*d6d0*/  SHFL.IDX PT, R198, R204, RZ, 0x1f ;  /* 0x00001fffccc67589 */ /* 0x000f2200000e0000 */
[----:B------:R-:W-:Y:S01]  /*d6e0*/  IMAD.MOV.U32 R199, RZ, RZ, 0x4 ;  /* 0x00000004ffc77424 */ /* 0x000fe200078e00ff */
[----:B----4-:R-:W-:-:S04]  /*d6f0*/  ISETP.GT.AND P2, PT, R198, 0x7f, PT ;  /* 0x0000007fc600780c */ /* 0x010fc80003f44270 */
[----:B------:R-:W-:Y:S02]  /*d700*/  SEL R198, RZ, 0x2, !P2 ;  /* 0x00000002ffc67807 */ /* 0x000fe40005000000 */
[C---:B0123--:R-:W-:Y:S02]  /*d710*/  SEL R201, R199.reuse, 0x2, P2 ;  /* 0x00000002c7c97807 */ /* 0x04ffe40001000000 */
[----:B------:R-:W-:Y:S01]  /*d720*/  SEL R199, R199, 0x6, !P2 ;  /* 0x00000006c7c77807 */ /* 0x000fe20005000000 */
[----:B------:R-:W-:Y:S01]  /*d730*/  IMAD.IADD R204, R198, 0x1, R203 ;  /* 0x00000001c6cc7824 */ /* 0x000fe200078e02cb */
[----:B------:R-:W-:Y:S02]  /*d740*/  WARPGROUP.DEPBAR.LE gsb0, 0x0 ;  /* 0x00008000000079c5 */ /* 0x000fe40000010000 */
[----:B------:R-:W-:-:S06]  /*d750*/  WARPGROUP.ARRIVE ;  /* 0x00000000000079c5 */ /* 0x000fcc0000000000 */
        /* <DEDUP_REMOVED lines=8> */
[----:B------:R-:W-:Y:S01]  /*d7e0*/  IMAD.IADD R204, R203, 0x1, R201 ;  /* 0x00000001cbcc7824 */ /* 0x000fe200078e02c9 */
        /* <DEDUP_REMOVED lines=50> */
[----:B------:R-:W-:Y:S02]  /*db10*/  R2UR UR7, R205 ;  /* 0x00000000cd0772ca */ /* 0x000fe400000e0000 */
[----:B------:R-:W-:Y:S01]  /*db20*/  MOV R205, 0x40000040 ;  /* 0x4000004000cd7802 */ /* 0x000fe20000000f00 */
        /* <DEDUP_REMOVED lines=96> */
[----:B------:R-:W-:Y:S01]  /*e130*/  IMAD.MOV.U32 R205, RZ, RZ, 0x40000040 ;  /* 0x40000040ffcd7424 */ /* 0x000fe200078e00ff */
[----:B------:R-:W-:Y:S02]  /*e140*/  R2UR UR6, R204 ;  /* 0x00000000cc0672ca */ /* 0x000fe400000e0000 */
[C---:B------:R-:W-:Y:S01]  /*e150*/  IADD3 R204, R206.reuse, R198, RZ ;  /* 0x000000c6cecc7210 */ /* 0x040fe20007ffe0ff */
[----:B------:R-:W-:Y:S01]  /*e160*/  IMAD.IADD R198, R206, 0x1, R199 ;  /* 0x00000001cec67824 */ /* 0x000fe200078e02c7 */
        /* <DEDUP_REMOVED lines=21> */
[----:B------:R-:W-:Y:S02]  /*e2c0*/  R2UR UR5, R199 ;  /* 0x00000000c70572ca */ /* 0x000fe400000e0000 */
[----:B------:R-:W-:Y:S02]  /*e2d0*/  R2UR UR6, R204 ;  /* 0x00000000cc0672ca */ /* 0x000fe400000e0000 */
[----:B------:R-:W-:Y:S02]  /*e2e0*/  R2UR UR7, R205 ;  /* 0x00000000cd0772ca */ /* 0x000fe400000e0000 */
[----:B------:R-:W-:Y:S02]  /*e2f0*/  MOV R199, 0x1000 ;  /* 0x0000100000c77802 */ /* 0x000fe40000000f00 */
[----:B------:R-:W-:-:S02]  /*e300*/  SEL R198, R198, 0x3e, P2 ;  /* 0x0000003ec6c67807 */ /* 0x000fc40001000000 */
        /* <DEDUP_REMOVED lines=10> */
[----:B------:R-:W-:Y:S01]  /*e3b0*/  R2UR UR4, R198 ;  /* 0x00000000c60472ca */ /* 0x000fe200000e0000 */
[----:B------:R-:W-:Y:S01]  /*e3c0*/  IMAD R198, R18, 0x1000, R184 ;  /* 0x0000100012c67824 */ /* 0x000fe200078e02b8 */
[----:B------:R-:W-:Y:S01]  /*e3d0*/  R2UR UR5, R199 ;  /* 0x00000000c70572ca */ /* 0x000fe200000e0000 */
[----:B------:R-:W-:Y:S01]  /*e3e0*/  IMAD.MOV.U32 R199, RZ, RZ, 0x40000040 ;  /* 0x40000040ffc77424 */ /* 0x000fe200078e00ff */
[----:B------:R-:W-:Y:S02]  /*e3f0*/  R2UR UR6, R202 ;  /* 0x00000000ca0672ca */ /* 0x000fe400000e0000 */
[----:B------:R-:W-:Y:S01]  /*e400*/  R2UR UR7, R203 ;  /* 0x00000000cb0772ca */ /* 0x000fe200000e0000 */
[----:B------:R-:W-:Y:S02]  /*e410*/  WARPGROUP.DEPBAR.LE gsb0, 0x0 ;  /* 0x00008000000079c5 */ /* 0x000fe40000010000 */
[----:B------:R-:W-:-:S10]  /*e420*/  WARPGROUP.ARRIVE ;  /* 0x00000000000079c5 */ /* 0x000fd40000000000 */
[----:B------:R-:W-:Y:S01]  /*e430*/  HGMMA.64x64x16.F32.BF16 R152, gdesc[UR4], R152, gsb0 ;  /* 0x00e00000049879f0 */ /* 0x000fe20008001898 */
[----:B------:R-:W-:Y:S01]  /*e440*/  ULDC UR4, c[0x0][0xad0] ;  /* 0x0002b40000047ab9 */ /* 0x000fe20000000800 */
[----:B------:R-:W-:Y:S01]  /*e450*/  R2UR UR7, R199 ;  /* 0x00000000c70772ca */ /* 0x000fe200000e0000 */
[----:B------:R-:W-:Y:S01]  /*e460*/  ULDC UR5, c[0x0][0xa80] ;  /* 0x0002a00000057ab9 */ /* 0x000fe20000000800 */
[----:B------:R-:W-:Y:S01]  /*e470*/  R2UR UR6, R198 ;  /* 0x00000000c60672ca */ /* 0x000fe200000e0000 */
[----:B------:R-:W-:Y:S02]  /*e480*/  WARPGROUP.DEPBAR.LE gsb0, 0x0 ;  /* 0x00008000000079c5 */ /* 0x000fe40000010000 */
[----:B------:R-:W-:Y:S01]  /*e490*/  FMUL.FTZ R206, R153, UR4 ;  /* 0x0000000499ce7c20 */ /* 0x000fe20008410000 */
[----:B------:R-:W-:Y:S01]  /*e4a0*/  FMUL.FTZ R153, R160, UR4 ;  /* 0x00000004a0997c20 */ /* 0x000fe20008410000 */
[----:B------:R-:W-:Y:S02]  /*e4b0*/  IMAD.MOV.U32 R160, RZ, RZ, -0x40 ;  /* 0xffffffc0ffa07424 */ /* 0x000fe400078e00ff */
[----:B------:R-:W-:Y:S01]  /*e4c0*/  FMUL.FTZ R207, R152, UR4 ;  /* 0x0000000498cf7c20 */ /* 0x000fe20008410000 */
[----:B------:R-:W-:Y:S01]  /*e4d0*/  FMUL.FTZ R204, R156, UR4 ;  /* 0x000000049ccc7c20 */ /* 0x000fe20008410000 */
[----:B------:R-:W-:Y:S01]  /*e4e0*/  FMUL.FTZ R199, R154, UR4 ;  /* 0x000000049ac77c20 */ /* 0x000fe20008410000 */
[----:B------:R-:W-:Y:S01]  /*e4f0*/  IMAD R160, R21, R160, 0x1 ;  /* 0x0000000115a07424 */ /* 0x000fe200078e02a0 */
        /* <DEDUP_REMOVED lines=8> */
[----:B------:R-:W1:Y:S01]  /*e580*/  MUFU.TANH R207, R207 ;  /* 0x000000cf00cf7308 */ /* 0x000e620000002400 */
[----:B------:R-:W-:Y:S01]  /*e590*/  IADD3 R161, -R187, R160, R194 ;  /* 0x000000a0bba17210 */ /* 0x000fe20007ffe1c2 */
[----:B------:R-:W-:Y:S01]  /*e5a0*/  FMUL.FTZ R165, R168, UR4 ;  /* 0x00000004a8a57c20 */ /* 0x000fe20008410000 */
[----:B------:R-:W-:Y:S01]  /*e5b0*/  FMUL.FTZ R160, R172, UR4 ;  /* 0x00000004aca07c20 */ /* 0x000fe20008410000 */
[----:B------:R-:W-:Y:S01]  /*e5c0*/  FMUL.FTZ R176, R176, UR4 ;  /* 0x00000004b0b07c20 */ /* 0x000fe20008410000 */
[----:B------:R-:W-:Y:S01]  /*e5d0*/  IADD3 R169, R190, R161, -R192 ;  /* 0x000000a1bea97210 */ /* 0x000fe20007ffe8c0 */
[----:B------:R-:W-:Y:S01]  /*e5e0*/  FMUL.FTZ R162, R162, UR4 ;  /* 0x00000004a2a27c20 */ /* 0x000fe20008410000 */
[----:B------:R-:W-:Y:S01]  /*e5f0*/  FMUL.FTZ R174, R174, UR4 ;  /* 0x00000004aeae7c20 */ /* 0x000fe20008410000 */
[----:B------:R-:W2:Y:S01]  /*e600*/  MUFU.TANH R204, R204 ;  /* 0x000000cc00cc7308 */ /* 0x000ea20000002400 */
        /* <DEDUP_REMOVED lines=8> */
[----:B-1----:R-:W-:Y:S01]  /*e690*/  FSEL R207, R207, -INF , P2 ;  /* 0xff800000cfcf7808 */ /* 0x002fe20001000000 */
[----:B------:R-:W-:Y:S01]  /*e6a0*/  FMUL.FTZ R225, R178, UR4 ;  /* 0x00000004b2e17c20 */ /* 0x000fe20008410000 */
[----:B------:R-:W-:Y:S01]  /*e6b0*/  ISETP.GT.AND P2, PT, R169, 0x9, PT ;  /* 0x00000009a900780c */ /* 0x000fe20003f44270 */
[----:B------:R-:W-:Y:S01]  /*e6c0*/  FMUL.FTZ R227, R179, UR4 ;  /* 0x00000004b3e37c20 */ /* 0x000fe20008410000 */
[----:B------:R-:W-:Y:S01]  /*e6d0*/  FMNMX.FTZ R161, R207, R186, !PT ;  /* 0x000000bacfa17209 */ /* 0x000fe20007810000 */
[----:B------:R-:W-:Y:S01]  /*e6e0*/  FMUL.FTZ R228, R182, UR4 ;  /* 0x00000004b6e47c20 */ /* 0x000fe20008410000 */
[----:B------:R-:W-:Y:S01]  /*e6f0*/  ISETP.GT.AND P3, PT, R169, 0x10, PT ;  /* 0x00000010a900780c */ /* 0x000fe20003f64270 */
[----:B------:R-:W1:Y:S01]  /*e700*/  MUFU.TANH R153, R153 ;  /* 0x0000009900997308 */ /* 0x000e620000002400 */
[----:B--2---:R-:W-:Y:S01]  /*e710*/  FSEL R204, R204, -INF , P4 ;  /* 0xff800000cccc7808 */ /* 0x004fe20002000000 */
[----:B------:R-:W-:Y:S01]  /*e720*/  FMUL.FTZ R229, R183, UR4 ;  /* 0x00000004b7e57c20 */ /* 0x000fe20008410000 */
[----:B------:R-:W-:-:S05]  /*e730*/  FMNMX.FTZ R173, R206, R161, !PT ;  /* 0x000000a1cead7209 */ /* 0x000fca0007810000 */
[----:B------:R-:W2:Y:S01]  /*e740*/  MUFU.TANH R154, R154 ;  /* 0x0000009a009a7308 */ /* 0x000ea20000002400 */
[----:B0-----:R-:W-:Y:S02]  /*e750*/  FSEL R161, R156, -INF , P2 ;  /* 0xff8000009ca17808 */ /* 0x001fe40001000000 */
[----:B------:R-:W-:Y:S02]  /*e760*/  FMNMX.FTZ R156, R204, R173, !PT ;  /* 0x000000adcc9c7209 */ /* 0x000fe40007810000 */
[----:B------:R-:W-:Y:S02]  /*e770*/  ISETP.GT.AND P2, PT, R169, 0x11, PT ;  /* 0x00000011a900780c */ /* 0x000fe40003f44270 */
[----:B------:R-:W-:Y:S01]  /*e780*/  FMNMX.FTZ R173, R161, R156, !PT ;  /* 0x0000009ca1ad7209 */ /* 0x000fe20007810000 */
[----:B------:R-:W0:Y:S01]  /*e790*/  MUFU.TANH R152, R152 ;  /* 0x0000009800987308 */ /* 0x000e220000002400 */
[----:B-1----:R-:W-:Y:S02]  /*e7a0*/  FSEL R172, R153, -INF , P3 ;  /* 0xff80000099ac7808 */ /* 0x002fe40001800000 */
[----:B------:R-:W-:-:S02]  /*e7b0*/  ISETP.GT.AND P3, PT, R169, 0x18, PT ;  /* 0x00000018a900780c */ /* 0x000fc40003f64270 */
[----:B------:R-:W-:-:S03]  /*e7c0*/  FMNMX.FTZ R203, R172, R173, !PT ;  /* 0x000000adaccb7209 */ /* 0x000fc60007810000 */
[----:B------:R-:W1:Y:S01]  /*e7d0*/  MUFU.TANH R164, R164 ;  /* 0x000000a400a47308 */ /* 0x000e620000002400 */
[----:B--2---:R-:W-:Y:S01]  /*e7e0*/  FSEL R168, R154, -INF , P2 ;  /* 0xff8000009aa87808 */ /* 0x004fe20001000000 */
[----:B------:R-:W-:Y:S01]  /*e7f0*/  FMUL.FTZ R154, R177, UR4 ;  /* 0x00000004b19a7c20 */ /* 0x000fe20008410000 */
[----:B------:R-:W-:-:S05]  /*e800*/  ISETP.GT.AND P2, PT, R169, 0x19, PT ;  /* 0x00000019a900780c */ /* 0x000fca0003f44270 */
[----:B------:R-:W2:Y:S01]  /*e810*/  MUFU.TANH R165, R165 ;  /* 0x000000a500a57308 */ /* 0x000ea20000002400 */
[----:B0-----:R-:W-:Y:S02]  /*e820*/  FSEL R173, R152, -INF , P3 ;  /* 0xff80000098ad7808 */ /* 0x001fe40001800000 */
[----:B------:R-:W-:Y:S01]  /*e830*/  FMNMX.FTZ R152, R168, R203, !PT ;  /* 0x000000cba8987209 */ /* 0x000fe20007810000 */
[----:B------:R-:W-:Y:S01]  /*e840*/  FMUL.FTZ R203, R170, UR4 ;  /* 0x00000004aacb7c20 */ /* 0x000fe20008410000 */
[----:B------:R-:W-:Y:S02]  /*e850*/  ISETP.GT.AND P3, PT, R169, 0x20, PT ;  /* 0x00000020a900780c */ /* 0x000fe40003f64270 */
[----:B------:R-:W-:Y:S01]  /*e860*/  FMNMX.FTZ R177, R173, R152, !PT ;  /* 0x00000098adb17209 */ /* 0x000fe20007810000 */
[----:B------:R-:W0:Y:S01]  /*e870*/  MUFU.TANH R157, R157 ;  /* 0x0000009d009d7308 */ /* 0x000e220000002400 */
[----:B-1----:R-:W-:Y:S01]  /*e880*/  FSEL R164, R164, -INF , P2 ;  /* 0xff800000a4a47808 */ /* 0x002fe20001000000 */
[----:B------:R-:W-:Y:S01]  /*e890*/  FMUL.FTZ R152, R180, UR4 ;  /* 0x00000004b4987c20 */ /* 0x000fe20008410000 */
[----:B------:R-:W-:-:S02]  /*e8a0*/  ISETP.GT.AND P2, PT, R169, 0x21, PT ;  /* 0x00000021a900780c */ /* 0x000fc40003f44270 */
[----:B------:R-:W-:Y:S01]  /*e8b0*/  FMNMX.FTZ R156, R164, R177, !PT ;  /* 0x000000b1a49c7209 */ /* 0x000fe20007810000 */
[----:B------:R-:W-:Y:S02]  /*e8c0*/  FMUL.FTZ R177, R181, UR4 ;  /* 0x00000004b5b17c20 */ /* 0x000fe40008410000 */
        /* <DEDUP_REMOVED lines=8> */
[----:B------:R0:W3:Y:S01]  /*e950*/  MUFU.TANH R153, R176 ;  /* 0x000000b000997308 */ /* 0x0000e20000002400 */
[----:B-1----:R-:W-:Y:S02]  /*e960*/  FSEL R160, R160, -INF , P3 ;  /* 0xff800000a0a07808 */ /* 0x002fe40001800000 */
[----:B------:R-:W-:Y:S02]  /*e970*/  ISETP.GT.AND P3, PT, R169, 0x30, PT ;  /* 0x00000030a900780c */ /* 0x000fe40003f64270 */
[----:B------:R-:W-:-:S03]  /*e980*/  FMNMX.FTZ R181, R160, R181, !PT ;  /* 0x000000b5a0b57209 */ /* 0x000fc60007810000 */
[----:B------:R-:W1:Y:S01]  /*e990*/  MUFU.TANH R154, R154 ;  /* 0x0000009a009a7308 */ /* 0x000e620000002400 */
[----:B--2---:R-:W-:Y:S01]  /*e9a0*/  FSEL R156, R201, -INF , P2 ;  /* 0xff800000c99c7808 */ /* 0x004fe20001000000 */
[----:B0-----:R-:W-:Y:S01]  /*e9b0*/  FMUL.FTZ R176, R155, UR4 ;  /* 0x000000049bb07c20 */ /* 0x001fe20008410000 */
[----:B------:R-:W-:Y:S02]  /*e9c0*/  ISETP.GT.AND P2, PT, R169, 0x31, PT ;  /* 0x00000031a900780c */ /* 0x000fe40003f44270 */
[----:B------:R-:W-:Y:S01]  /*e9d0*/  FMNMX.FTZ R180, R156, R181, !PT ;  /* 0x000000b59cb47209 */ /* 0x000fe20007810000 */
[----:B------:R-:W-:Y:S02]  /*e9e0*/  FMUL.FTZ R181, R158, UR4 ;  /* 0x000000049eb57c20 */ /* 0x000fe40008410000 */
[----:B------:R-:W0:Y:S01]  /*e9f0*/  MUFU.TANH R152, R152 ;  /* 0x0000009800987308 */ /* 0x000e220000002400 */
[----:B---3--:R-:W-:Y:S02]  /*ea00*/  FSEL R155, R153, -INF , P3 ;  /* 0xff800000999b7808 */ /* 0x008fe40001800000 */
[----:B------:R-:W-:-:S02]  /*ea10*/  ISETP.GT.AND P3, PT, R169, 0x38, PT ;  /* 0x00000038a900780c */ /* 0x000fc40003f64270 */
[----:B------:R-:W-:Y:S01]  /*ea20*/  FMNMX.FTZ R153, R155, R180, !PT ;  /* 0x000000b49b997209 */ /* 0x000fe20007810000 */
[----:B------:R-:W-:Y:S02]  /*ea30*/  FMUL.FTZ R180, R163, UR4 ;  /* 0x00000004a3b47c20 */ /* 0x000fe40008410000 */
[----:B------:R-:W2:Y:S01]  /*ea40*/  MUFU.TANH R177, R177 ;  /* 0x000000b100b17308 */ /* 0x000ea20000002400 */
[----:B-1----:R-:W-:Y:S02]  /*ea50*/  FSEL R154, R154, -INF , P2 ;  /* 0xff8000009a9a7808 */ /* 0x002fe40001000000 */
[C---:B------:R-:W-:Y:S01]  /*ea60*/  ISETP.GT.AND P2, PT, R169.reuse, 0x39, PT ;  /* 0x00000039a900780c */ /* 0x040fe20003f44270 */
[----:B------:R-:W-:Y:S01]  /*ea70*/  VIADD R169, R169, 0x8 ;  /* 0x00000008a9a97836 */ /* 0x000fe20000000000 */
[----:B------:R-:W-:-:S03]  /*ea80*/  FMNMX.FTZ R201, R154, R153, !PT ;  /* 0x000000999ac97209 */ /* 0x000fc60007810000 */
[----:B------:R-:W-:Y:S01]  /*ea90*/  MUFU.TANH R199, R199 ;  /* 0x000000c700c77308 */ /* 0x000fe20000002400 */
[----:B0-----:R-:W-:Y:S02]  /*eaa0*/  FSEL R152, R152, -INF , P3 ;  /* 0xff80000098987808 */ /* 0x001fe40001800000 */
[C---:B------:R-:W-:Y:S02]  /*eab0*/  ISETP.GT.AND P3, PT, R169.reuse, RZ, PT ;  /* 0x000000ffa900720c */ /* 0x040fe40003f64270 */
[----:B------:R-:W-:Y:S01]  /*eac0*/  FMNMX.FTZ R158, R152, R201, !PT ;  /* 0x000000c9989e7209 */ /* 0x000fe20007810000 */
[----:B------:R-:W-:Y:S01]  /*ead0*/  FMUL.FTZ R201, R166, UR4 ;  /* 0x00000004a6c97c20 */ /* 0x000fe20008410000 */
[----:B------:R-:W-:Y:S01]  /*eae0*/  ISETP.GT.AND P4, PT, R169, 0x10, PT ;  /* 0x00000010a900780c */ /* 0x000fe20003f84270 */
[----:B------:R-:W0:Y:S01]  /*eaf0*/  MUFU.TANH R162, R162 ;  /* 0x000000a200a27308 */ /* 0x000e220000002400 */
[----:B--2---:R-:W-:Y:S01]  /*eb00*/  FSEL R153, R177, -INF , P2 ;  /* 0xff800000b1997808 */ /* 0x004fe20001000000 */
[----:B------:R-:W-:Y:S01]  /*eb10*/  FMUL.FTZ R177, R159, UR4 ;  /* 0x000000049fb17c20 */ /* 0x000fe20008410000 */
[----:B------:R-:W-:-:S02]  /*eb20*/  ISETP.GT.AND P2, PT, R169, 0x9, PT ;  /* 0x00000009a900780c */ /* 0x000fc40003f44270 */
[----:B------:R-:W-:Y:S02]  /*eb30*/  FMNMX.FTZ R158, R153, R158, !PT ;  /* 0x0000009e999e7209 */ /* 0x000fe40007810000 */
[C---:B------:R-:W-:Y:S01]  /*eb40*/  ISETP.GT.AND P5, PT, R169.reuse, 0x8, PT ;  /* 0x00000008a900780c */ /* 0x040fe20003fa4270 */
[----:B------:R-:W1:Y:S01]  /*eb50*/  MUFU.TANH R177, R177 ;  /* 0x000000b100b17308 */ /* 0x000e620000002400 */
[----:B------:R-:W-:Y:S01]  /*eb60*/  ISETP.GT.AND P6, PT, R169, 0x1, PT ;  /* 0x00000001a900780c */ /* 0x000fe20003fc4270 */
[----:B------:R-:W2:Y:S06]  /*eb70*/  SHFL.BFLY PT, R159, R158, 0x2, 0x1f ;  /* 0x0c401f009e9f7f89 */ /* 0x000eac00000e0000 */
[----:B------:R-:W-:Y:S01]  /*eb80*/  MUFU.TANH R180, R180 ;  /* 0x000000b400b47308 */ /* 0x000fe20000002400 */
[----:B0-----:R-:W-:-:S02]  /*eb90*/  FSEL R166, R162, -INF , P4 ;  /* 0xff800000a2a67808 */ /* 0x001fc40002000000 */
[----:B------:R-:W-:-:S05]  /*eba0*/  ISETP.GT.AND P4, PT, R169, 0x21, PT ;  /* 0x00000021a900780c */ /* 0x000fca0003f84270 */
[----:B------:R-:W0:Y:S01]  /*ebb0*/  MUFU.TANH R181, R181 ;  /* 0x000000b500b57308 */ /* 0x000e220000002400 */
[----:B-1----:R-:W-:Y:S02]  /*ebc0*/  FSEL R167, R177, -INF , P2 ;  /* 0xff800000b1a77808 */ /* 0x002fe40001000000 */
[----:B------:R-:W-:-:S05]  /*ebd0*/  ISETP.GT.AND P2, PT, R169, 0x20, PT ;  /* 0x00000020a900780c */ /* 0x000fca0003f44270 */
[----:B------:R-:W1:Y:S01]  /*ebe0*/  MUFU.TANH R203, R203 ;  /* 0x000000cb00cb7308 */ /* 0x000e620000002400 */
[----:B--2---:R-:W-:Y:S02]  /*ebf0*/  FMNMX.FTZ R170, R158, R159, !PT ;  /* 0x0000009f9eaa7209 */ /* 0x004fe40007810000 */
[----:B------:R-:W-:Y:S02]  /*ec00*/  FSEL R158, R199, -INF , P3 ;  /* 0xff800000c79e7808 */ /* 0x000fe40001800000 */
[----:B------:R-:W-:Y:S01]  /*ec10*/  ISETP.GT.AND P3, PT, R169, 0x11, PT ;  /* 0x00000011a900780c */ /* 0x000fe20003f64270 */
[----:B------:R-:W2:Y:S02]  /*ec20*/  SHFL.BFLY PT, R175, R170, 0x1, 0x1f ;  /* 0x0c201f00aaaf7f89 */ /* 0x000ea400000e0000 */
[----:B------:R-:W3:Y:S01]  /*ec30*/  MUFU.TANH R174, R174 ;  /* 0x000000ae00ae7308 */ /* 0x000ee20000002400 */
[----:B0-----:R-:W-:Y:S02]  /*ec40*/  FSEL R163, R181, -INF , P5 ;  /* 0xff800000b5a37808 */ /* 0x001fe40002800000 */
[----:B------:R-:W-:-:S02]  /*ec50*/  FSEL R162, R180, -INF , P3 ;  /* 0xff800000b4a27808 */ /* 0x000fc40001800000 */
[C---:B------:R-:W-:Y:S02]  /*ec60*/  ISETP.GT.AND P3, PT, R169.reuse, 0x28, PT ;  /* 0x00000028a900780c */ /* 0x040fe40003f64270 */
[----:B------:R-:W-:Y:S01]  /*ec70*/  ISETP.GT.AND P5, PT, R169, 0x19, PT ;  /* 0x00000019a900780c */ /* 0x000fe20003fa4270 */
[----:B------:R-:W0:Y:S01]  /*ec80*/  MUFU.TANH R176, R176 ;  /* 0x000000b000b07308 */ /* 0x000e220000002400 */
[----:B-1----:R-:W-:Y:S02]  /*ec90*/  FSEL R181, R203, -INF , P2 ;  /* 0xff800000cbb57808 */ /* 0x002fe40001000000 */
[----:B------:R-:W-:-:S05]  /*eca0*/  ISETP.GT.AND P2, PT, R169, 0x31, PT ;  /* 0x00000031a900780c */ /* 0x000fca0003f44270 */
[----:B------:R-:W1:Y:S01]  /*ecb0*/  MUFU.TANH R202, R202 ;  /* 0x000000ca00ca7308 */ /* 0x000e620000002400 */
[----:B---3--:R-:W-:Y:S02]  /*ecc0*/  FSEL R203, R174, -INF , P3 ;  /* 0xff800000aecb7808 */ /* 0x008fe40001800000 */
[----:B------:R-:W-:Y:S02]  /*ecd0*/  FMNMX.FTZ R174, R158, R200, !PT ;  /* 0x000000c89eae7209 */ /* 0x000fe40007810000 */
[----:B------:R-:W-:-:S03]  /*ece0*/  ISETP.GT.AND P3, PT, R169, 0x39, PT ;  /* 0x00000039a900780c */ /* 0x000fc60003f64270 */
[----:B------:R-:W3:Y:S01]  /*ecf0*/  MUFU.TANH R171, R171 ;  /* 0x000000ab00ab7308 */ /* 0x000ee20000002400 */
[----:B0-----:R-:W-:Y:S02]  /*ed00*/  FSEL R159, R176, -INF , P6 ;  /* 0xff800000b09f7808 */ /* 0x001fe40003000000 */
[----:B------:R-:W-:Y:S02]  /*ed10*/  ISETP.GT.AND P6, PT, R169, 0x18, PT ;  /* 0x00000018a900780c */ /* 0x000fe40003fc4270 */
[----:B------:R-:W-:-:S03]  /*ed20*/  FMNMX.FTZ R174, R159, R174, !PT ;  /* 0x000000ae9fae7209 */ /* 0x000fc60007810000 */
[----:B------:R-:W0:Y:S01]  /*ed30*/  MUFU.TANH R201, R201 ;  /* 0x000000c900c97308 */ /* 0x000e220000002400 */
[----:B------:R-:W-:Y:S02]  /*ed40*/  FMNMX.FTZ R174, R163, R174, !PT ;  /* 0x000000aea3ae7209 */ /* 0x000fe40007810000 */
[----:B-1----:R-:W-:Y:S02]  /*ed50*/  FSEL R199, R202, -INF , P5 ;  /* 0xff800000cac77808 */ /* 0x002fe40002800000 */
[----:B------:R-:W-:-:S03]  /*ed60*/  ISETP.GT.AND P5, PT, R169, 0x30, PT ;  /* 0x00000030a900780c */ /* 0x000fc60003fa4270 */
[----:B------:R-:W1:Y:S01]  /*ed70*/  MUFU.TANH R205, R205 ;  /* 0x000000cd00cd7308 */ /* 0x000e620000002400 */
[----:B---3--:R-:W-:Y:S02]  /*ed80*/  FSEL R202, R171, -INF , P4 ;  /* 0xff800000abca7808 */ /* 0x008fe40002000000 */
[----:B------:R-:W-:Y:S02]  /*ed90*/  FMNMX.FTZ R171, R167, R174, !PT ;  /* 0x000000aea7ab7209 */ /* 0x000fe40007810000 */
[----:B------:R-:W-:Y:S02]  /*eda0*/  ISETP.GT.AND P4, PT, R169, 0x38, PT ;  /* 0x00000038a900780c */ /* 0x000fe40003f84270 */
[----:B------:R-:W-:Y:S01]  /*edb0*/  FMNMX.FTZ R171, R166, R171, !PT ;  /* 0x000000aba6ab7209 */ /* 0x000fe20007810000 */
[----:B------:R-:W3:Y:S01]  /*edc0*/  MUFU.TANH R225, R225 ;  /* 0x000000e100e17308 */ /* 0x000ee20000002400 */
[----:B0-----:R-:W-:Y:S02]  /*edd0*/  FSEL R201, R201, -INF , P6 ;  /* 0xff800000c9c97808 */ /* 0x001fe40003000000 */
[----:B------:R-:W-:-:S02]  /*ede0*/  FMNMX.FTZ R174, R162, R171, !PT ;  /* 0x000000aba2ae7209 */ /* 0x000fc40007810000 */
[----:B------:R-:W-:Y:S02]  /*edf0*/  ISETP.GT.AND P6, PT, R169, 0x29, PT ;  /* 0x00000029a900780c */ /* 0x000fe40003fc4270 */
[----:B------:R-:W-:Y:S01]  /*ee00*/  FMNMX.FTZ R174, R201, R174, !PT ;  /* 0x000000aec9ae7209 */ /* 0x000fe20007810000 */
[----:B------:R-:W0:Y:S01]  /*ee10*/  MUFU.TANH R227, R227 ;  /* 0x000000e300e37308 */ /* 0x000e220000002400 */
[----:B-1----:R-:W-:Y:S02]  /*ee20*/  FSEL R205, R205, -INF , P6 ;  /* 0xff800000cdcd7808 */ /* 0x002fe40003000000 */
[----:B------:R-:W-:Y:S02]  /*ee30*/  FMNMX.FTZ R174, R199, R174, !PT ;  /* 0x000000aec7ae7209 */ /* 0x000fe40007810000 */
[----:B--2---:R-:W-:Y:S01]  /*ee40*/  FMNMX.FTZ R169, R170, R175, !PT ;  /* 0x000000afaaa97209 */ /* 0x004fe20007810000 */
[----:B------:R-:W-:Y:S01]  /*ee50*/  IMAD.U32 R170, RZ, RZ, UR5 ;  /* 0x00000005ffaa7e24 */ /* 0x000fe2000f8e00ff */
[----:B------:R-:W-:Y:S01]  /*ee60*/  FMNMX.FTZ R171, R181, R174, !PT ;  /* 0x000000aeb5ab7209 */ /* 0x000fe20007810000 */
[----:B------:R-:W1:Y:S01]  /*ee70*/  MUFU.TANH R228, R228 ;  /* 0x000000e400e47308 */ /* 0x000e620000002400 */
[----:B---3--:R-:W-:Y:S01]  /*ee80*/  FSEL R225, R225, -INF , P5 ;  /* 0xff800000e1e17808 */ /* 0x008fe20002800000 */
[----:B------:R-:W-:Y:S01]  /*ee90*/  FMUL.FTZ R179, R169, R170 ;  /* 0x000000aaa9b37220 */ /* 0x000fe20000410000 */
[----:B------:R-:W-:-:S02]  /*eea0*/  FMNMX.FTZ R174, R202, R171, !PT ;  /* 0x000000abcaae7209 */ /* 0x000fc40007810000 */
[----:B------:R-:W-:Y:S02]  /*eeb0*/  FSETP.NEU.FTZ.AND P6, PT, R169, -INF , PT ;  /* 0xff800000a900780b */ /* 0x000fe40003fdd000 */
[----:B------:R-:W-:Y:S01]  /*eec0*/  FMNMX.FTZ R174, R203, R174, !PT ;  /* 0x000000aecbae7209 */ /* 0x000fe20007810000 */
[----:B------:R-:W2:Y:S01]  /*eed0*/  MUFU.TANH R229, R229 ;  /* 0x000000e500e57308 */ /* 0x000ea20000002400 */
[----:B0-----:R-:W-:Y:S02]  /*eee0*/  FSEL R227, R227, -INF , P2 ;  /* 0xff800000e3e37808 */ /* 0x001fe40001000000 */
[----:B------:R-:W-:Y:S02]  /*eef0*/  FMNMX.FTZ R174, R205, R174, !PT ;  /* 0x000000aecdae7209 */ /* 0x000fe40007810000 */
[----:B------:R-:W-:Y:S02]  /*ef00*/  FSEL R179, R179, RZ, P6 ;  /* 0x000000ffb3b37208 */ /* 0x000fe40003000000 */
[----:B------:R-:W-:-:S02]  /*ef10*/  FMNMX.FTZ R174, R225, R174, !PT ;  /* 0x000000aee1ae7209 */ /* 0x000fc40007810000 */
[----:B-1----:R-:W-:Y:S01]  /*ef20*/  FSEL R228, R228, -INF , P4 ;  /* 0xff800000e4e47808 */ /* 0x002fe20002000000 */
[--C-:B------:R-:W-:Y:S01]  /*ef30*/  FFMA.FTZ R224, R207, R170, -R179.reuse ;  /* 0x000000aacfe07223 */ /* 0x100fe200000108b3 */
[----:B------:R-:W-:Y:S01]  /*ef40*/  FMNMX.FTZ R171, R227, R174, !PT ;  /* 0x000000aee3ab7209 */ /* 0x000fe20007810000 */
[-CC-:B------:R-:W-:Y:S01]  /*ef50*/  FFMA.FTZ R207, R161, R170.reuse, -R179.reuse ;  /* 0x000000aaa1cf7223 */ /* 0x180fe200000108b3 */
[-CC-:B------:R-:W-:Y:S01]  /*ef60*/  FFMA.FTZ R161, R172, R170.reuse, -R179.reuse ;  /* 0x000000aaaca17223 */ /* 0x180fe200000108b3 */
[-CC-:B------:R-:W-:Y:S01]  /*ef70*/  FFMA.FTZ R172, R164, R170.reuse, -R179.reuse ;  /* 0x000000aaa4ac7223 */ /* 0x180fe200000108b3 */
[----:B------:R-:W-:Y:S01]  /*ef80*/  FMNMX.FTZ R174, R228, R171, !PT ;  /* 0x000000abe4ae7209 */ /* 0x000fe20007810000 */
[-CC-:B------:R-:W-:Y:S01]  /*ef90*/  FFMA.FTZ R176, R156, R170.reuse, -R179.reuse ;  /* 0x000000aa9cb07223 */ /* 0x180fe200000108b3 */
[----:B--2---:R-:W-:Y:S01]  /*efa0*/  FSEL R229, R229, -INF , P3 ;  /* 0xff800000e5e57808 */ /* 0x004fe20001800000 */
[-CC-:B------:R-:W-:Y:S01]  /*efb0*/  FFMA.FTZ R156, R152, R170.reuse, -R179.reuse ;  /* 0x000000aa989c7223 */ /* 0x180fe200000108b3 */
[-CC-:B------:R-:W-:Y:S01]  /*efc0*/  FFMA.FTZ R178, R154, R170.reuse, -R179.reuse ;  /* 0x000000aa9ab27223 */ /* 0x180fe200000108b3 */
[--C-:B------:R-:W-:Y:S01]  /*efd0*/  FFMA.FTZ R177, R155, R170, -R179.reuse ;  /* 0x000000aa9bb17223 */ /* 0x100fe200000108b3 */
[----:B------:R-:W-:Y:S01]  /*efe0*/  FMNMX.FTZ R171, R229, R174, !PT ;  /* 0x000000aee5ab7209 */ /* 0x000fe20007810000 */
[-CC-:B------:R-:W-:Y:S01]  /*eff0*/  FFMA.FTZ R180, R153, R170.reuse, -R179.reuse ;  /* 0x000000aa99b47223 */ /* 0x180fe200000108b3 */
[-CC-:B------:R-:W-:Y:S01]  /*f000*/  FFMA.FTZ R226, R206, R170.reuse, -R179.reuse ;  /* 0x000000aacee27223 */ /* 0x180fe200000108b3 */
[----:B------:R-:W-:Y:S01]  /*f010*/  MUFU.EX2 R224, R224 ;  /* 0x000000e000e07308 */ /* 0x000fe20000000800 */
[-CC-:B------:R-:W-:Y:S01]  /*f020*/  FFMA.FTZ R206, R168, R170.reuse, -R179.reuse ;  /* 0x000000aaa8ce7223 */ /* 0x180fe200000108b3 */
[----:B------:R-:W0:Y:S01]  /*f030*/  SHFL.BFLY PT, R174, R171, 0x2, 0x1f ;  /* 0x0c401f00abae7f89 */ /* 0x000e2200000e0000 */
[-CC-:B------:R-:W-:Y:S01]  /*f040*/  FFMA.FTZ R183, R204, R170.reuse, -R179.reuse ;  /* 0x000000aaccb77223 */ /* 0x180fe200000108b3 */
[-CC-:B------:R-:W-:Y:S01]  /*f050*/  FFMA.FTZ R168, R173, R170.reuse, -R179.reuse ;  /* 0x000000aaada87223 */ /* 0x180fe200000108b3 */
[----:B------:R-:W-:Y:S01]  /*f060*/  FFMA.FTZ R173, R165, R170, -R179 ;  /* 0x000000aaa5ad7223 */ /* 0x000fe200000108b3 */
[----:B------:R-:W-:-:S02]  /*f070*/  IMAD.MOV R165, RZ, RZ, -R195 ;  /* 0x000000ffffa57224 */ /* 0x000fc400078e0ac3 */
[--C-:B------:R-:W-:Y:S01]  /*f080*/  FFMA.FTZ R175, R160, R170, -R179.reuse ;  /* 0x000000aaa0af7223 */ /* 0x100fe200000108b3 */
[----:B------:R-:W-:Y:S08]  /*f090*/  MUFU.EX2 R226, R226 ;  /* 0x000000e200e27308 */ /* 0x000ff00000000800 */
[----:B------:R-:W-:Y:S08]  /*f0a0*/  MUFU.EX2 R183, R183 ;  /* 0x000000b700b77308 */ /* 0x000ff00000000800 */
[----:B------:R-:W-:Y:S01]  /*f0b0*/  MUFU.EX2 R207, R207 ;  /* 0x000000cf00cf7308 */ /* 0x000fe20000000800 */
[----:B0-----:R-:W-:Y:S01]  /*f0c0*/  FMNMX.FTZ R164, R171, R174, !PT ;  /* 0x000000aeaba47209 */ /* 0x001fe20007810000 */
[----:B------:R-:W-:-:S04]  /*f0d0*/  FFMA.FTZ R174, R157, R170, -R179 ;  /* 0x000000aa9dae7223 */ /* 0x000fc800000108b3 */
[----:B------:R-:W0:Y:S02]  /*f0e0*/  SHFL.BFLY PT, R171, R164, 0x1, 0x1f ;  /* 0x0c201f00a4ab7f89 */ /* 0x000e2400000e0000 */
[----:B------:R-:W-:Y:S08]  /*f0f0*/  MUFU.EX2 R161, R161 ;  /* 0x000000a100a17308 */ /* 0x000ff00000000800 */
[----:B------:R-:W-:Y:S08]  /*f100*/  MUFU.EX2 R179, R156 ;  /* 0x0000009c00b37308 */ /* 0x000ff00000000800 */
[----:B------:R-:W-:Y:S01]  /*f110*/  MUFU.EX2 R206, R206 ;  /* 0x000000ce00ce7308 */ /* 0x000fe20000000800 */
[----:B0-----:R-:W-:-:S07]  /*f120*/  FMNMX.FTZ R171, R164, R171, !PT ;  /* 0x000000aba4ab7209 */ /* 0x001fce0007810000 */
[----:B------:R-:W-:Y:S01]  /*f130*/  MUFU.EX2 R168, R168 ;  /* 0x000000a800a87308 */ /* 0x000fe20000000800 */
[C---:B------:R-:W-:Y:S01]  /*f140*/  FSETP.NEU.FTZ.AND P2, PT, R171.reuse, -INF , PT ;  /* 0xff800000ab00780b */ /* 0x040fe20003f5d000 */
[----:B------:R-:W-:-:S06]  /*f150*/  FMUL.FTZ R152, R171, R170 ;  /* 0x000000aaab987220 */ /* 0x000fcc0000410000 */
[----:B------:R-:W-:Y:S01]  /*f160*/  MUFU.EX2 R172, R172 ;  /* 0x000000ac00ac7308 */ /* 0x000fe20000000800 */
[----:B------:R-:W-:-:S05]  /*f170*/  FSEL R152, R152, RZ, P2 ;  /* 0x000000ff98987208 */ /* 0x000fca0001000000 */
[-CC-:B------:R-:W-:Y:S01]  /*f180*/  FFMA.FTZ R154, R159, R170.reuse, -R152.reuse ;  /* 0x000000aa9f9a7223 */ /* 0x180fe20000010898 */
[----:B------:R-:W-:Y:S01]  /*f190*/  FSEL R159, R169, RZ, P6 ;  /* 0x000000ffa99f7208 */ /* 0x000fe20003000000 */
[-CC-:B------:R-:W-:Y:S01]  /*f1a0*/  FFMA.FTZ R153, R158, R170.reuse, -R152.reuse ;  /* 0x000000aa9e997223 */ /* 0x180fe20000010898 */
[-CC-:B------:R-:W-:Y:S01]  /*f1b0*/  FFMA.FTZ R155, R163, R170.reuse, -R152.reuse ;  /* 0x000000aaa39b7223 */ /* 0x180fe20000010898 */
[----:B------:R-:W-:Y:S01]  /*f1c0*/  FSEL R163, R171, RZ, P2 ;  /* 0x000000ffaba37208 */ /* 0x000fe20001000000 */
[-C--:B------:R-:W-:Y:S01]  /*f1d0*/  FFMA.FTZ R182, R162, R170.reuse, -R152 ;  /* 0x000000aaa2b67223 */ /* 0x080fe20000010898 */
[----:B------:R-:W-:Y:S01]  /*f1e0*/  FADD.FTZ R159, -R159, R186 ;  /* 0x000000ba9f9f7221 */ /* 0x000fe20000010100 */
[----:B------:R-:W-:Y:S01]  /*f1f0*/  ISETP.NE.AND P2, PT, R192, R165, PT ;  /* 0x000000a5c000720c */ /* 0x000fe20003f45270 */
[----:B------:R-:W-:Y:S01]  /*f200*/  MUFU.EX2 R153, R153 ;  /* 0x0000009900997308 */ /* 0x000fe20000000800 */
[----:B------:R-:W-:Y:S01]  /*f210*/  FADD.FTZ R163, -R163, R200 ;  /* 0x000000c8a3a37221 */ /* 0x000fe20000010100 */
[----:B------:R-:W-:Y:S01]  /*f220*/  FMUL.FTZ R158, R159, R170 ;  /* 0x000000aa9f9e7220 */ /* 0x000fe20000410000 */
[----:B------:R-:W-:-:S02]  /*f230*/  @!P1 VIADD R159, R20, 0x38840 ;  /* 0x00038840149f9836 */ /* 0x000fc40000000000 */
[-CC-:B------:R-:W-:Y:S01]  /*f240*/  FFMA.FTZ R167, R167, R170.reuse, -R152.reuse ;  /* 0x000000aaa7a77223 */ /* 0x180fe20000010898 */
[-C--:B------:R-:W-:Y:S01]  /*f250*/  FMUL.FTZ R162, R163, R170.reuse ;  /* 0x000000aaa3a27220 */ /* 0x080fe20000410000 */
[-CC-:B------:R-:W-:Y:S01]  /*f260*/  FFMA.FTZ R202, R202, R170.reuse, -R152.reuse ;  /* 0x000000aacaca7223 */ /* 0x180fe20000010898 */
[-CC-:B------:R-:W-:Y:S01]  /*f270*/  FFMA.FTZ R203, R203, R170.reuse, -R152.reuse ;  /* 0x000000aacbcb7223 */ /* 0x180fe20000010898 */
[----:B------:R-:W0:Y:S01]  /*f280*/  MUFU.EX2 R158, R158 ;  /* 0x0000009e009e7308 */ /* 0x000e220000000800 */
[----:B------:R-:W-:Y:S01]  /*f290*/  @!P1 PRMT R160, RZ, 0x654, R159 ;  /* 0x00000654ffa09816 */ /* 0x000fe2000000009f */
[-CC-:B------:R-:W-:Y:S01]  /*f2a0*/  FFMA.FTZ R157, R166, R170.reuse, -R152.reuse ;  /* 0x000000aaa69d7223 */ /* 0x180fe20000010898 */
[--C-:B------:R-:W-:Y:S01]  /*f2b0*/  FFMA.FTZ R201, R201, R170, -R152.reuse ;  /* 0x000000aac9c97223 */ /* 0x100fe20000010898 */
[----:B------:R-:W-:Y:S01]  /*f2c0*/  @!P2 LEA R163, R197, R190, 0x6 ;  /* 0x000000bec5a3a211 */ /* 0x000fe200078e30ff */
[----:B------:R1:W-:Y:S01]  /*f2d0*/  @!P1 SYNCS.ARRIVE.TRANS64.RED.A1T0 RZ, [R160+URZ], RZ ;  /* 0x000000ffa0ff99a7 */ /* 0x0003e2000810043f */
[-CC-:B------:R-:W-:Y:S01]  /*f2e0*/  FFMA.FTZ R204, R199, R170.reuse, -R152.reuse ;  /* 0x000000aac7cc7223 */ /* 0x180fe20000010898 */
[----:B------:R-:W-:Y:S01]  /*f2f0*/  FFMA.FTZ R181, R181, R170, -R152 ;  /* 0x000000aab5b57223 */ /* 0x000fe20000010898 */
[----:B------:R-:W2:Y:S01]  /*f300*/  MUFU.EX2 R159, R162 ;  /* 0x000000a2009f7308 */ /* 0x000ea20000000800 */
[----:B------:R-:W-:-:S02]  /*f310*/  @!P2 IMAD R163, R163, 0x4, R2 ;  /* 0x00000004a3a3a824 */ /* 0x000fc400078e0202 */
[-CC-:B------:R-:W-:Y:S01]  /*f320*/  FFMA.FTZ R200, R205, R170.reuse, -R152.reuse ;  /* 0x000000aacdc87223 */ /* 0x180fe20000010898 */
[-CC-:B------:R-:W-:Y:S01]  /*f330*/  FFMA.FTZ R205, R228, R170.reuse, -R152.reuse ;  /* 0x000000aae4cd7223 */ /* 0x180fe20000010898 */
[-CC-:B------:R-:W-:Y:S01]  /*f340*/  FFMA.FTZ R227, R227, R170.reuse, -R152.reuse ;  /* 0x000000aae3e37223 */ /* 0x180fe20000010898 */
[----:B------:R-:W-:Y:S01]  /*f350*/  FFMA.FTZ R229, R229, R170, -R152 ;  /* 0x000000aae5e57223 */ /* 0x000fe20000010898 */
[----:B------:R-:W-:Y:S01]  /*f360*/  IMAD.MOV.U32 R199, RZ, RZ, 0x40000040 ;  /* 0x40000040ffc77424 */ /* 0x000fe200078e00ff */
[----:B------:R-:W3:Y:S01]  /*f370*/  MUFU.EX2 R154, R154 ;  /* 0x0000009a009a7308 */ /* 0x000ee20000000800 */
[----:B0-----:R-:W-:Y:S01]  /*f380*/  FFMA.FTZ R15, R158, R15, R224 ;  /* 0x0000000f9e0f7223 */ /* 0x001fe200000100e0 */
[----:B------:R0:W-:Y:S01]  /*f390*/  @!P2 STS [R163+0x38400], R158 ;  /* 0x0384009ea300a388 */ /* 0x0001e20000000800 */
[-C--:B------:R-:W-:Y:S01]  /*f3a0*/  FMUL.FTZ R24, R24, R158.reuse ;  /* 0x0000009e18187220 */ /* 0x080fe20000410000 */
[-C--:B------:R-:W-:Y:S01]  /*f3b0*/  FMUL.FTZ R25, R25, R158.reuse ;  /* 0x0000009e19197220 */ /* 0x080fe20000410000 */
[----:B-1----:R-:W-:Y:S01]  /*f3c0*/  FADD.FTZ R160, R226, R15 ;  /* 0x0000000fe2a07221 */ /* 0x002fe20000010000 */
[-C--:B------:R-:W-:Y:S01]  /*f3d0*/  FMUL.FTZ R28, R28, R158.reuse ;  /* 0x0000009e1c1c7220 */ /* 0x080fe20000410000 */
[----:B------:R-:W-:Y:S01]  /*f3e0*/  FMUL.FTZ R29, R29, R158 ;  /* 0x0000009e1d1d7220 */ /* 0x000fe20000410000 */
[----:B------:R-:W1:Y:S01]  /*f3f0*/  MUFU.EX2 R155, R155 ;  /* 0x0000009b009b7308 */ /* 0x000e620000000800 */
[----:B--2---:R-:W-:Y:S01]  /*f400*/  FFMA.FTZ R15, R159, R14, R153 ;  /* 0x0000000e9f0f7223 */ /* 0x004fe20000010099 */
[----:B------:R-:W-:Y:S01]  /*f410*/  FADD.FTZ R160, R183, R160 ;  /* 0x000000a0b7a07221 */ /* 0x000fe20000010000 */
[----:B------:R2:W-:Y:S01]  /*f420*/  @!P2 STS [R163+0x38420], R159 ;  /* 0x0384209fa300a388 */ /* 0x0005e20000000800 */
[-C--:B------:R-:W-:Y:S01]  /*f430*/  FMUL.FTZ R32, R32, R158.reuse ;  /* 0x0000009e20207220 */ /* 0x080fe20000410000 */
[-C--:B------:R-:W-:Y:S01]  /*f440*/  FMUL.FTZ R33, R33, R158.reuse ;  /* 0x0000009e21217220 */ /* 0x080fe20000410000 */
[----:B------:R-:W-:Y:S01]  /*f450*/  FADD.FTZ R160, R207, R160 ;  /* 0x000000a0cfa07221 */ /* 0x000fe20000010000 */
[-C--:B------:R-:W-:Y:S01]  /*f460*/  FMUL.FTZ R36, R36, R158.reuse ;  /* 0x0000009e24247220 */ /* 0x080fe20000410000 */
[----:B------:R-:W4:Y:S01]  /*f470*/  MUFU.EX2 R156, R167 ;  /* 0x000000a7009c7308 */ /* 0x000f220000000800 */
[C---:B---3--:R-:W-:Y:S01]  /*f480*/  FADD.FTZ R14, R154.reuse, R15 ;  /* 0x0000000f9a0e7221 */ /* 0x048fe20000010000 */
[----:B------:R-:W-:Y:S01]  /*f490*/  F2FP.BF16.F32.PACK_AB R153, R154, R153 ;  /* 0x000000999a99723e */ /* 0x000fe200000010ff */
[-C--:B------:R-:W-:Y:S01]  /*f4a0*/  FMUL.FTZ R37, R37, R158.reuse ;  /* 0x0000009e25257220 */ /* 0x080fe20000410000 */
[----:B------:R-:W-:Y:S01]  /*f4b0*/  F2FP.BF16.F32.PACK_AB R154, R207, R183 ;  /* 0x000000b7cf9a723e */ /* 0x000fe200000010ff */
[-C--:B------:R-:W-:Y:S01]  /*f4c0*/  FMUL.FTZ R40, R40, R158.reuse ;  /* 0x0000009e28287220 */ /* 0x080fe20000410000 */
[-C--:B------:R-:W-:Y:S01]  /*f4d0*/  FMUL.FTZ R41, R41, R158.reuse ;  /* 0x0000009e29297220 */ /* 0x080fe20000410000 */
        /* <DEDUP_REMOVED lines=9> */
[----:B------:R1:W-:Y:S01]  /*f570*/  MUFU.EX2 R197, R203 ;  /* 0x000000cb00c57308 */ /* 0x0003e20000000800 */
[----:B---3--:R-:W-:Y:S01]  /*f580*/  FFMA.FTZ R202, R225, R170, -R152 ;  /* 0x000000aae1ca7223 */ /* 0x008fe20000010898 */
[C---:B----4-:R-:W-:Y:S01]  /*f590*/  FADD.FTZ R14, R156.reuse, R15 ;  /* 0x0000000f9c0e7221 */ /* 0x050fe20000010000 */
[----:B------:R-:W-:Y:S01]  /*f5a0*/  F2FP.BF16.F32.PACK_AB R155, R156, R155 ;  /* 0x0000009b9c9b723e */ /* 0x000fe200000010ff */
[-C--:B------:R-:W-:Y:S01]  /*f5b0*/  FMUL.FTZ R57, R57, R158.reuse ;  /* 0x0000009e39397220 */ /* 0x080fe20000410000 */
[----:B------:R-:W-:Y:S01]  /*f5c0*/  F2FP.BF16.F32.PACK_AB R156, R206, R161 ;  /* 0x000000a1ce9c723e */ /* 0x000fe200000010ff */
[----:B------:R-:W-:Y:S01]  /*f5d0*/  FMUL.FTZ R60, R60, R158 ;  /* 0x0000009e3c3c7220 */ /* 0x000fe20000410000 */
[----:B------:R-:W-:Y:S01]  /*f5e0*/  F2FP.BF16.F32.PACK_AB R152, R226, R224 ;  /* 0x000000e0e298723e */ /* 0x000fe200000010ff */
[----:B------:R-:W-:Y:S01]  /*f5f0*/  BAR.SYNC.DEFER_BLOCKING 0xf, 0x100 ;  /* 0x03c4000000007b1d */ /* 0x000fe20000010000 */
[----:B-1----:R-:W-:Y:S01]  /*f600*/  FADD.FTZ R203, R161, R160 ;  /* 0x000000a0a1cb7221 */ /* 0x002fe20000010000 */
[-C--:B------:R-:W-:Y:S01]  /*f610*/  FMUL.FTZ R61, R61, R158.reuse ;  /* 0x0000009e3d3d7220 */ /* 0x080fe20000410000 */
[-C--:B------:R-:W-:Y:S01]  /*f620*/  FMUL.FTZ R64, R64, R158.reuse ;  /* 0x0000009e40407220 */ /* 0x080fe20000410000 */
[-C--:B------:R-:W-:Y:S01]  /*f630*/  FMUL.FTZ R65, R65, R158.reuse ;  /* 0x0000009e41417220 */ /* 0x080fe20000410000 */
[----:B------:R-:W-:Y:S01]  /*f640*/  FADD.FTZ R203, R206, R203 ;  /* 0x000000cbcecb7221 */ /* 0x000fe20000010000 */
        /* <DEDUP_REMOVED lines=122> */
[----:B-1----:R-:W-:Y:S01]  /*fdf0*/  FADD.FTZ R207, R157, R14 ;  /* 0x0000000e9dcf7221 */ /* 0x002fe20000010000 */
[----:B---3--:R-:W-:Y:S01]  /*fe00*/  F2FP.BF16.F32.PACK_AB R157, R182, R157 ;  /* 0x0000009db69d723e */ /* 0x008fe200000010ff */
[----:B------:R1:W-:Y:S01]  /*fe10*/  STSM.16.M88.4 [R196+0x36400], R152 ;  /* 0x03640098c4007844 */ /* 0x0003e20000000200 */
[----:B0-----:R-:W-:Y:S01]  /*fe20*/  F2FP.BF16.F32.PACK_AB R158, R172, R168 ;  /* 0x000000a8ac9e723e */ /* 0x001fe200000010ff */
[----:B------:R-:W-:Y:S01]  /*fe30*/  VIADD R14, R198, 0x80 ;  /* 0x00000080c60e7836 */ /* 0x000fe20000000000 */
[----:B--2---:R-:W-:Y:S01]  /*fe40*/  F2FP.BF16.F32.PACK_AB R159, R204, R201 ;  /* 0x000000c9cc9f723e */ /* 0x004fe200000010ff */
[----:B------:R-:W0:Y:S01]  /*fe50*/  MUFU.EX2 R206, R229 ;  /* 0x000000e500ce7308 */ /* 0x000e220000000800 */
[----:B----4-:R-:W-:Y:S01]  /*fe60*/  F2FP.BF16.F32.PACK_AB R160, R174, R173 ;  /* 0x000000adaea0723e */ /* 0x010fe200000010ff */
[----:B------:R-:W-:Y:S01]  /*fe70*/  IMAD.MOV.U32 R15, RZ, RZ, 0x40000040 ;  /* 0x40000040ff0f7424 */ /* 0x000fe200078e00ff */
[----:B-----5:R-:W-:Y:S01]  /*fe80*/  F2FP.BF16.F32.PACK_AB R161, R186, R181 ;  /* 0x000000b5baa1723e */ /* 0x020fe200000010ff */
[----:B------:R1:W-:Y:S01]  /*fe90*/  STSM.16.M88.4 [R210], R156 ;  /* 0x0000009cd2007844 */ /* 0x0003e20000000200 */
[----:B------:R-:W-:Y:S01]  /*fea0*/  F2FP.BF16.F32.PACK_AB R162, R176, R175 ;  /* 0x000000afb0a2723e */ /* 0x000fe200000010ff */
[----:B------:R-:W-:Y:S01]  /*feb0*/  FADD.FTZ R182, R182, R207 ;  /* 0x000000cfb6b67221 */ /* 0x000fe20000010000 */
[----:B------:R-:W-:Y:S01]  /*fec0*/  F2FP.BF16.F32.PACK_AB R163, R200, R197 ;  /* 0x000000c5c8a3723e */ /* 0x000fe200000010ff */
[----:B------:R-:W-:Y:S01]  /*fed0*/  FADD.FTZ R203, R168, R203 ;  /* 0x000000cba8cb7221 */ /* 0x000fe20000010000 */
[----:B------:R-:W-:Y:S01]  /*fee0*/  F2FP.BF16.F32.PACK_AB R164, R178, R177 ;  /* 0x000000b1b2a4723e */ /* 0x000fe200000010ff */
[----:B------:R-:W-:Y:S01]  /*fef0*/  FADD.FTZ R201, R201, R182 ;  /* 0x000000b6c9c97221 */ /* 0x000fe20000010000 */
[----:B------:R-:W-:Y:S01]  /*ff00*/  F2FP.BF16.F32.PACK_AB R165, R183, R202 ;  /* 0x000000cab7a5723e */ /* 0x000fe200000010ff */
[----:B------:R1:W-:Y:S01]  /*ff10*/  STSM.16.M88.4 [R208], R160 ;  /* 0x000000a0d0007844 */ /* 0x0003e20000000200 */
[----:B------:R-:W-:Y:S01]  /*ff20*/  F2FP.BF16.F32.PACK_AB R166, R180, R179 ;  /* 0x000000b3b4a6723e */ /* 0x000fe200000010ff */
[----:B------:R-:W-:Y:S01]  /*ff30*/  FADD.FTZ R172, R172, R203 ;  /* 0x000000cbacac7221 */ /* 0x000fe20000010000 */
[----:B------:R-:W-:Y:S01]  /*ff40*/  FADD.FTZ R204, R204, R201 ;  /* 0x000000c9cccc7221 */ /* 0x000fe20000010000 */
[----:B------:R-:W-:Y:S01]  /*ff50*/  ISETP.GT.AND P2, PT, R21, R211, PT ;  /* 0x000000d31500720c */ /* 0x000fe20003f44270 */
[----:B------:R-:W-:Y:S01]  /*ff60*/  @!P1 VIADD R20, R20, 0x38860 ;  /* 0x0003886014149836 */ /* 0x000fe20000000000 */
[----:B0-----:R-:W-:Y:S01]  /*ff70*/  F2FP.BF16.F32.PACK_AB R167, R206, R205 ;  /* 0x000000cdcea7723e */ /* 0x001fe200000010ff */
[----:B------:R-:W-:Y:S01]  /*ff80*/  FADD.FTZ R173, R173, R172 ;  /* 0x000000acadad7221 */ /* 0x000fe20000010000 */
[----:B------:R-:W-:-:S02]  /*ff90*/  FADD.FTZ R181, R181, R204 ;  /* 0x000000ccb5b57221 */ /* 0x000fc40000010000 */
[----:B------:R-:W-:Y:S01]  /*ffa0*/  @!P1 PRMT R20, RZ, 0x654, R20 ;  /* 0x00000654ff149816 */ /* 0x000fe20000000014 */
[----:B------:R1:W-:Y:S01]  /*ffb0*/  STSM.16.M88.4 [R209], R164 ;  /* 0x000000a4d1007844 */ /* 0x0003e20000000200 */
[----:B------:R-:W-:Y:S01]  /*ffc0*/  WARPGROUP.ARRIVE ;  /* 0x00000000000079c5 */ /* 0x000fe20000000000 */
[----:B------:R-:W-:Y:S01]  /*ffd0*/  FADD.FTZ R174, R174, R173 ;  /* 0x000000adaeae7221 */ /* 0x000fe20000010000 */
[----:B------:R-:W-:-:S03]  /*ffe0*/  FADD.FTZ R186, R186, R181 ;  /* 0x000000b5baba7221 */ /* 0x000fc60000010000 */
[----:B------:R-:W-:Y:S01]  /*fff0*/  FADD.FTZ R175, R175, R174 ;  /* 0x000000aeafaf7221 */ /* 0x000fe20000010000 */
[----:B------:R-:W-:Y:S01]  /*10000*/  HGMMA.64x256x16.F32.BF16 R24, R152, gdesc[UR4].tnspB, R24, gsb0 ;  /* 0x43e0000498187df0 */ /* 0x000fe20008001818 */
[----:B------:R-:W-:Y:S01]  /*10010*/  R2UR UR6, R14 ;  /* 0x000000000e0672ca */ /* 0x000fe200000e0000 */
[C---:B------:R-:W-:Y:S01]  /*10020*/  VIADD R14, R198.reuse, 0x100 ;  /* 0x00000100c60e7836 */ /* 0x040fe20000000000 */
[----:B------:R-:W-:Y:S01]  /*10030*/  R2UR UR7, R15 ;  /* 0x000000000f0772ca */ /* 0x000fe200000e0000 */
[----:B------:R-:W-:Y:S02]  /*10040*/  IMAD.MOV.U32 R15, RZ, RZ, 0x40000040 ;  /* 0x40000040ff0f7424 */ /* 0x000fe400078e00ff */
[----:B------:R-:W-:Y:S01]  /*10050*/  FADD.FTZ R197, R197, R186 ;  /* 0x000000bac5c57221 */ /* 0x000fe20000010000 */
[----:B------:R-:W-:Y:S02]  /*10060*/  VIADD R198, R198, 0x180 ;  /* 0x00000180c6c67836 */ /* 0x000fe40000000000 */
[----:B------:R-:W-:Y:S01]  /*10070*/  FADD.FTZ R176, R176, R175 ;  /* 0x000000afb0b07221 */ /* 0x000fe20000010000 */
[----:B------:R-:W-:-:S02]  /*10080*/  IMAD.MOV.U32 R186, RZ, RZ, R169 ;  /* 0x000000ffffba7224 */ /* 0x000fc400078e00a9 */
[----:B------:R-:W-:Y:S01]  /*10090*/  FADD.FTZ R197, R200, R197 ;  /* 0x000000c5c8c57221 */ /* 0x000fe20000010000 */
[----:B------:R-:W-:Y:S02]  /*100a0*/  IMAD.MOV.U32 R200, RZ, RZ, R171 ;  /* 0x000000ffffc87224 */ /* 0x000fe400078e00ab */
[----:B------:R-:W-:Y:S01]  /*100b0*/  FADD.FTZ R177, R177, R176 ;  /* 0x000000b0b1b17221 */ /* 0x000fe20000010000 */
[----:B------:R-:W-:Y:S01]  /*100c0*/  FADD.FTZ R202, R202, R197 ;  /* 0x000000c5caca7221 */ /* 0x000fe20000010000 */
[----:B------:R-:W-:Y:S02]  /*100d0*/  MOV R197, R18 ;  /* 0x0000001200c57202 */ /* 0x000fe40000000f00 */
[----:B------:R-:W-:Y:S01]  /*100e0*/  FADD.FTZ R178, R178, R177 ;  /* 0x000000b1b2b27221 */ /* 0x000fe20000010000 */
[----:B------:R-:W-:-:S04]  /*100f0*/  FADD.FTZ R202, R183, R202 ;  /* 0x000000cab7ca7221 */ /* 0x000fc80000010000 */
[----:B------:R-:W-:Y:S01]  /*10100*/  FADD.FTZ R205, R205, R202 ;  /* 0x000000cacdcd7221 */ /* 0x000fe20000010000 */
[----:B------:R-:W-:Y:S02]  /*10110*/  WARPGROUP.DEPBAR.LE gsb0, 0x0 ;  /* 0x00008000000079c5 */ /* 0x000fe40000010000 */
[----:B------:R-:W-:-:S06]  /*10120*/  WARPGROUP.ARRIVE ;  /* 0x00000000000079c5 */ /* 0x000fcc0000000000 */
[----:B------:R-:W-:Y:S01]  /*10130*/  HGMMA.64x256x16.F32.BF16 R24, R156, gdesc[UR4].tnspB, R24, gsb0 ;  /* 0x43e000049c187df0 */ /* 0x000fe20008001818 */
[----:B------:R-:W-:Y:S01]  /*10140*/  R2UR UR6, R14 ;  /* 0x000000000e0672ca */ /* 0x000fe200000e0000 */
[----:B------:R-:W-:Y:S01]  /*10150*/  FADD.FTZ R14, R206, R205 ;  /* 0x000000cdce0e7221 */ /* 0x000fe20000010000 */
[----:B------:R-:W-:Y:S01]  /*10160*/  R2UR UR7, R15 ;  /* 0x000000000f0772ca */ /* 0x000fe200000e0000 */
[----:B------:R-:W-:-:S04]  /*10170*/  FADD.FTZ R15, R179, R178 ;  /* 0x000000b2b30f7221 */ /* 0x000fc80000010000 */
[----:B------:R-:W-:Y:S01]  /*10180*/  FADD.FTZ R15, R180, R15 ;  /* 0x0000000fb40f7221 */ /* 0x000fe20000010000 */
[----:B------:R-:W-:Y:S02]  /*10190*/  WARPGROUP.DEPBAR.LE gsb0, 0x0 ;  /* 0x00008000000079c5 */ /* 0x000fe40000010000 */
[----:B------:R-:W-:-:S15]  /*101a0*/  WARPGROUP.ARRIVE ;  /* 0x00000000000079c5 */ /* 0x000fde0000000000 */
[----:B------:R-:W-:-:S02]  /*101b0*/  NOP ;  /* 0x0000000000007918 */ /* 0x000fc40000000000 */
        /* <DEDUP_REMOVED lines=17> */
[----:B0-----:R-:W-:-:S04]  /*102d0*/  VIADD R20, R21, 0xffffffff ;  /* 0xffffffff15147836 */ /* 0x001fc80000000000 */
[----:B------:R-:W-:Y:S01]  /*102e0*/  IMAD.MOV.U32 R21, RZ, RZ, R20 ;  /* 0x000000ffff157224 */ /* 0x000fe200078e0014 */
[----:B-1----:R-:W-:Y:S06]  /*102f0*/  @P2 BRA `(.L_x_6971) ;  /* 0xffffffc400382947 */ /* 0x002fec000383ffff */
[----:B------:R-:W-:Y:S05]  /*10300*/  BSYNC B0 ;  /* 0x0000000000007941 */ /* 0x000fea0003800000 */
.L_x_6960:
[----:B------:R-:W-:-:S07]  /*10310*/  IMAD.MOV.U32 R21, RZ, RZ, R20 ;  /* 0x000000ffff157224 */ /* 0x000fce00078e0014 */
.L_x_6959:
[----:B------:R-:W-:Y:S05]  /*10320*/  BSYNC B1 ;  /* 0x0000000000017941 */ /* 0x000fea0003800000 */
.L_x_6958:
[----:B------:R-:W-:Y:S01]  /*10330*/  ISETP.GE.AND P2, PT, R21, RZ, PT ;  /* 0x000000ff1500720c */ /* 0x000fe20003f46270 */
[----:B------:R-:W-:-:S12]  /*10340*/  BSSY B0, `(.L_x_6972) ;  /* 0x000036c000007945 */ /* 0x000fd80003800000 */
[----:B------:R-:W-:Y:S05]  /*10350*/  @!P2 BRA `(.L_x_6973) ;  /* 0x0000003400a8a947 */ /* 0x000fea0003800000 */
[----:B------:R-:W-:Y:S02]  /*10360*/  IMAD.MOV.U32 R194, RZ, RZ, R171 ;  /* 0x000000ffffc27224 */ /* 0x000fe400078e00ab */
[----:B------:R-:W-:Y:S02]  /*10370*/  IMAD.MOV.U32 R185, RZ, RZ, R169 ;  /* 0x000000ffffb97224 */ /* 0x000fe400078e00a9 */
[----:B------:R-:W-:-:S07]  /*10380*/  IMAD.MOV.U32 R197, RZ, RZ, R18 ;  /* 0x000000ffffc57224 */ /* 0x000fce00078e0012 */
.L_x_6984:
[----:B------:R-:W-:-:S05]  /*10390*/  VIADD R18, R197, 0x1 ;  /* 0x00000001c5127836 */ /* 0x000fca0000000000 */
[----:B------:R-:W-:-:S04]  /*103a0*/  ISETP.NE.AND P2, PT, R18, 0x2, PT ;  /* 0x000000021200780c */ /* 0x000fc80003f45270 */
[----:B------:R-:W-:Y:S02]  /*103b0*/  SEL R20, RZ, 0x1, P2 ;  /* 0x00000001ff147807 */ /* 0x000fe40001000000 */
[----:B------:R-:W-:Y:S02]  /*103c0*/  SEL R18, R18, RZ, P2 ;  /* 0x000000ff12127207 */ /* 0x000fe40001000000 */
[----:B------:R-:W-:Y:S01]  /*103d0*/  LOP3.LUT R19, R19, R20, RZ, 0x3c, !PT ;  /* 0x0000001413137212 */ /* 0x000fe200078e3cff */
[----:B------:R-:W-:Y:S06]  /*103e0*/  @!P0 BRA `(.L_x_6974) ;  /* 0x0000000000048947 */ /* 0x000fec0003800000 */
[----:B------:R-:W-:Y:S01]  /*103f0*/  BPT.TRAP 0x1 ;  /* 0x000000040000795c */ /* 0x000fe20000300000 */
.L_x_6974:
[----:B------:R-:W-:Y:S01]  /*10400*/  IMAD R20, R18, 0x8, R2 ;  /* 0x0000000812147824 */ /* 0x000fe200078e0202 */
[----:B------:R-:W-:-:S04]  /*10410*/  SHF.L.U32 R201, R19, 0x1f, RZ ;  /* 0x0000001f13c97819 */ /* 0x000fc800000006ff */
[----:B------:R0:W1:Y:S01]  /*10420*/  SYNCS.PHASECHK.TRANS64.TRYWAIT P2, [R20+URZ+0x38830], R201 ;  /* 0x038830c9140075a7 */ /* 0x000062000804017f */
[----:B------:R-:W-:Y:S05]  /*10430*/  @!P0 BRA `(.L_x_6975) ;  /* 0x0000000000048947 */ /* 0x000fea0003800000 */
[----:B------:R-:W-:Y:S01]  /*10440*/  BPT.TRAP 0x1 ;  /* 0x000000040000795c */ /* 0x000fe20000300000 */
.L_x_6975:
[----:B------:R-:W-:Y:S01]  /*10450*/  BSSY B1, `(.L_x_6976) ;  /* 0x0000006000017945 */ /* 0x000fe20003800000 */
[----:B------:R-:W-:Y:S02]  /*10460*/  IMAD R186, R18, 0x200, R0 ;  /* 0x0000020012ba7824 */ /* 0x000fe400078e0200 */
[----:B------:R-:W-:Y:S01]  /*10470*/  IMAD.MOV.U32 R187, RZ, RZ, 0x40000040 ;  /* 0x40000040ffbb7424 */ /* 0x000fe200078e00ff */
[----:B-1----:R-:W-:Y:S06]  /*10480*/  @P2 BRA `(.L_x_6977) ;  /* 0x0000000000082947 */ /* 0x002fec0003800000 */
[----:B------:R-:W1:Y:S02]  /*10490*/  SYNCS.PHASECHK.TRANS64.TRYWAIT P2, [R20+URZ+0x38830], R201 ;  /* 0x038830c9140075a7 */ /* 0x000e64000804017f */
[----:B-1----:R-:W-:Y:S05]  /*104a0*/  @!P2 BRA `(.L_x_6978) ;  /* 0x000000d800eca947 */ /* 0x002fea0003800000 */
.L_x_6977:
[----:B------:R-:W-:Y:S05]  /*104b0*/  BSYNC B1 ;  /* 0x0000000000017941 */ /* 0x000fea0003800000 */
.L_x_6976:
[----:B------:R-:W-:Y:S01]  /*104c0*/  R2UR UR6, R186 ;  /* 0x00000000ba0672ca */ /* 0x000fe200000e0000 */
[----:B--2---:R-:W-:Y:S01]  /*104d0*/  WARPGROUP.ARRIVE ;  /* 0x00000000000079c5 */ /* 0x004fe20000000000 */
        /* <DEDUP_REMOVED lines=34> */
.L_x_6979:
[----:B------:R2:W3:Y:S01]  /*10700*/  SYNCS.PHASECHK.TRANS64.TRYWAIT P2, [R20+URZ+0x38850], R201 ;  /* 0x038850c9140075a7 */ /* 0x0004e2000804017f */
[----:B------:R-:W-:Y:S05]  /*10710*/  @!P0 BRA `(.L_x_6980) ;  /* 0x0000000000048947 */ /* 0x000fea0003800000 */
[----:B------:R-:W-:Y:S01]  /*10720*/  BPT.TRAP 0x1 ;  /* 0x000000040000795c */ /* 0x000fe20000300000 */
.L_x_6980:
[----:B------:R-:W-:Y:S04]  /*10730*/  BSSY B1, `(.L_x_6981) ;  /* 0x0000004000017945 */ /* 0x000fe80003800000 */
[----:B---3--:R-:W-:Y:S05]  /*10740*/  @P2 BRA `(.L_x_6982) ;  /* 0x0000000000082947 */ /* 0x008fea0003800000 */
[----:B------:R-:W3:Y:S02]  /*10750*/  SYNCS.PHASECHK.TRANS64.TRYWAIT P2, [R20+URZ+0x38850], R201 ;  /* 0x038850c9140075a7 */ /* 0x000ee4000804017f */
[----:B---3--:R-:W-:Y:S05]  /*10760*/  @!P2 BRA `(.L_x_6983) ;  /* 0x000000d80050a947 */ /* 0x008fea0003800000 */
.L_x_6982:
[----:B------:R-:W-:Y:S05]  /*10770*/  BSYNC B1 ;  /* 0x0000000000017941 */ /* 0x000fea0003800000 */
.L_x_6981:
[----:B------:R-:W-:Y:S01]  /*10780*/  IMAD R200, R18, 0x1000, R3 ;  /* 0x0000100012c87824 */ /* 0x000fe200078e0203 */
[----:B------:R-:W-:Y:S01]  /*10790*/  R2UR UR4, R6 ;  /* 0x00000000060472ca */ /* 0x000fe200000e0000 */
[----:B0123--:R-:W-:Y:S01]  /*107a0*/  IMAD.MOV.U32 R201, RZ, RZ, 0x40000040 ;  /* 0x40000040ffc97424 */ /* 0x00ffe200078e00ff */
[----:B------:R-:W-:Y:S01]  /*107b0*/  R2UR UR5, R7 ;  /* 0x00000000070572ca */ /* 0x000fe200000e0000 */
[----:B------:R-:W-:Y:S01]  /*107c0*/  WARPGROUP.ARRIVE ;  /* 0x00000000000079c5 */ /* 0x000fe20000000000 */
[----:B------:R-:W-:Y:S01]  /*107d0*/  R2UR UR6, R200 ;  /* 0x00000000c80672ca */ /* 0x000fe200000e0000 */
[----:B------:R-:W-:Y:S01]  /*107e0*/  VIADD R186, R6, 0x2 ;  /* 0x0000000206ba7836 */ /* 0x000fe20000000000 */
[----:B------:R-:W-:Y:S01]  /*107f0*/  R2UR UR7, R201 ;  /* 0x00000000c90772ca */ /* 0x000fe200000e0000 */
[----:B------:R-:W-:Y:S02]  /*10800*/  IMAD.MOV.U32 R187, RZ, RZ, 0x40000040 ;  /* 0x40000040ffbb7424 */ /* 0x000fe400078e00ff */
[----:B------:R-:W0:Y:S01]  /*10810*/  S2R R198, SR_TID.X ;  /* 0x0000000000c67919 */ /* 0x000e220000002100 */
[----:B------:R-:W-:-:S02]  /*10820*/  VIADD R201, R200, 0x800 ;  /* 0x00000800c8c97836 */ /* 0x000fc40000000000 */
[----:B------:R-:W-:Y:S02]  /*10830*/  IMAD.MOV.U32 R199, RZ, RZ, 0x40000040 ;  /* 0x40000040ffc77424 */ /* 0x000fe400078e00ff */
[----:B------:R-:W-:Y:S02]  /*10840*/  VIADD R205, R6, 0x800 ;  /* 0x0000080006cd7836 */ /* 0x000fe40000000000 */
[----:B------:R-:W-:-:S03]  /*10850*/  IMAD.MOV.U32 R203, RZ, RZ, 0x40000040 ;  /* 0x40000040ffcb7424 */ /* 0x000fc600078e00ff */
        /* <DEDUP_REMOVED lines=9> */
[----:B0-----:R-:W-:Y:S01]  /*108f0*/  SHF.R.U32.HI R198, RZ, 0x7, R198 ;  /* 0x00000007ffc67819 */ /* 0x001fe200000116c6 */
[----:B------:R-:W-:-:S02]  /*10900*/  WARPGROUP.DEPBAR.LE gsb0, 0x0 ;  /* 0x00008000000079c5 */ /* 0x000fc40000010000 */
        /* <DEDUP_REMOVED lines=151> */
[----:B------:R-:W-:Y:S02]  /*11280*/  R2UR UR6, R186 ;  /* 0x00000000ba0672ca */ /* 0x000fe400000e0000 */
[----:B------:R-:W0:Y:S02]  /*11290*/  SHFL.IDX PT, R186, R198, RZ, 0x1f ;  /* 0x00001fffc6ba7589 */ /* 0x000e2400000e0000 */
[----:B0-----:R-:W-:-:S04]  /*112a0*/  ISETP.GT.AND P2, PT, R186, 0x7f, PT ;  /* 0x0000007fba00780c */ /* 0x001fc80003f44270 */
[----:B------:R-:W-:-:S05]  /*112b0*/  SEL R186, RZ, 0x2, !P2 ;  /* 0x00000002ffba7807 */ /* 0x000fca0005000000 */
        /* <DEDUP_REMOVED lines=27> */
[----:B------:R-:W-:Y:S01]  /*11470*/  IMAD.MOV.U32 R205, RZ, RZ, 0x40000040 ;  /* 0x40000040ffcd7424 */ /* 0x000fe200078e00ff */
[----:B------:R-:W-:Y:S02]  /*11480*/  WARPGROUP.DEPBAR.LE gsb0, 0x0 ;  /* 0x00008000000079c5 */ /* 0x000fe40000010000 */
[----:B------:R-:W-:-:S07]  /*11490*/  WARPGROUP.ARRIVE ;  /* 0x00000000000079c5 */ /* 0x000fce0000000000 */
        /* <DEDUP_REMOVED lines=60> */
[----:B------:R-:W-:Y:S02]  /*11860*/  R2UR UR6, R202 ;  /* 0x00000000ca0672ca */ /* 0x000fe400000e0000 */
        /* <DEDUP_REMOVED lines=50> */
[----:B------:R-:W-:Y:S02]  /*11b90*/  R2UR UR7, R203 ;  /* 0x00000000cb0772ca */ /* 0x000fe400000e0000 */
[----:B------:R-:W-:-:S02]  /*11ba0*/  SEL R201, R201, 0xd80, P2 ;  /* 0x00000d80c9c97807 */ /* 0x000fc40001000000 */
[----:B------:R-:W-:Y:S02]  /*11bb0*/  MOV R203, 0x40000040 ;  /* 0x4000004000cb7802 */ /* 0x000fe40000000f00 */
[----:B------:R-:W-:-:S04]  /*11bc0*/  LOP3.LUT R201, R201, 0xe00, RZ, 0xc0, !PT ;  /* 0x00000e00c9c97812 */ /* 0x000fc800078ec0ff */
[CC--:B------:R-:W-:Y:S02]  /*11bd0*/  IADD3 R202, R199.reuse, R201.reuse, R6 ;  /* 0x000000c9c7ca7210 */ /* 0x0c0fe40007ffe006 */
[----:B------:R-:W-:Y:S01]  /*11be0*/  IADD3 R204, R199, R201, R200 ;  /* 0x000000c9c7cc7210 */ /* 0x000fe20007ffe0c8 */
[----:B------:R-:W-:Y:S01]  /*11bf0*/  VIADD R201, R200, 0xe00 ;  /* 0x00000e00c8c97836 */ /* 0x000fe20000000000 */
[----:B------:R-:W-:Y:S01]  /*11c00*/  MOV R199, 0x40000040 ;  /* 0x4000004000c77802 */ /* 0x000fe20000000f00 */
        /* <DEDUP_REMOVED lines=26> */
[----:B------:R-:W-:Y:S02]  /*11db0*/  R2UR UR4, R202 ;  /* 0x00000000ca0472ca */ /* 0x000fe400000e0000 */
[----:B------:R-:W-:Y:S02]  /*11dc0*/  R2UR UR5, R203 ;  /* 0x00000000cb0572ca */ /* 0x000fe400000e0000 */
        /* <DEDUP_REMOVED lines=76> */
[----:B-1----:R-:W-:Y:S01]  /*12290*/  FMNMX.FTZ R169, R159, R198, !PT ;  /* 0x000000c69fa97209 */ /* 0x002fe20007810000 */
[----:B------:R-:W-:Y:S01]  /*122a0*/  FMUL.FTZ R198, R177, UR4 ;  /* 0x00000004b1c67c20 */ /* 0x000fe20008410000 */
[----:B------:R-:W-:-:S05]  /*122b0*/  FMUL.FTZ R177, R180, UR4 ;  /* 0x00000004b4b17c20 */ /* 0x000fca0008410000 */
        /* <DEDUP_REMOVED lines=8> */
[----:B------:R-:W-:-:S06]  /*12340*/  FMUL.FTZ R180, R181, UR4 ;  /* 0x00000004b5b47c20 */ /* 0x000fcc0008410000 */
        /* <DEDUP_REMOVED lines=22> */
[----:B0-----:R-:W-:Y:S01]  /*124b0*/  FMNMX.FTZ R169, R181, R202, !PT ;  /* 0x000000cab5a97209 */ /* 0x001fe20007810000 */
[----:B------:R-:W-:-:S04]  /*124c0*/  FMUL.FTZ R202, R175, UR4 ;  /* 0x00000004afca7c20 */ /* 0x000fc80008410000 */
[----:B------:R-:W0:Y:S01]  /*124d0*/  MUFU.TANH R163, R163 ;  /* 0x000000a300a37308 */ /* 0x000e220000002400 */
[----:B-1----:R-:W-:Y:S01]  /*124e0*/  FMNMX.FTZ R171, R158, R171, !PT ;  /* 0x000000ab9eab7209 */ /* 0x002fe20007810000 */
[----:B------:R-:W-:Y:S01]  /*124f0*/  ULDC UR4, c[0x0][0xa80] ;  /* 0x0002a00000047ab9 */ /* 0x000fe20000000800 */
[----:B------:R-:W1:Y:S05]  /*12500*/  SHFL.BFLY PT, R170, R169, 0x1, 0x1f ;  /* 0x0c201f00a9aa7f89 */ /* 0x000e6a00000e0000 */
[----:B------:R-:W3:Y:S08]  /*12510*/  MUFU.TANH R166, R166 ;  /* 0x000000a600a67308 */ /* 0x000ef00000002400 */
[----:B------:R-:W4:Y:S08]  /*12520*/  MUFU.TANH R167, R167 ;  /* 0x000000a700a77308 */ /* 0x000f300000002400 */
[----:B------:R-:W5:Y:S01]  /*12530*/  MUFU.TANH R199, R199 ;  /* 0x000000c700c77308 */ /* 0x000f620000002400 */
[----:B-1----:R-:W-:-:S02]  /*12540*/  FMNMX.FTZ R169, R169, R170, !PT ;  /* 0x000000aaa9a97209 */ /* 0x002fc40007810000 */
[----:B--2---:R-:W-:-:S05]  /*12550*/  FMNMX.FTZ R170, R162, R171, !PT ;  /* 0x000000aba2aa7209 */ /* 0x004fca0007810000 */
[----:B------:R-:W1:Y:S01]  /*12560*/  MUFU.TANH R200, R200 ;  /* 0x000000c800c87308 */ /* 0x000e620000002400 */
[----:B0-----:R-:W-:Y:S01]  /*12570*/  FMNMX.FTZ R171, R163, R170, !PT ;  /* 0x000000aaa3ab7209 */ /* 0x001fe20007810000 */
[----:B------:R-:W-:Y:S01]  /*12580*/  FADD.FTZ R175, -R169, R185 ;  /* 0x000000b9a9af7221 */ /* 0x000fe20000010100 */
[----:B------:R-:W-:Y:S02]  /*12590*/  MOV R170, UR4 ;  /* 0x0000000400aa7c02 */ /* 0x000fe40008000f00 */
[----:B---3--:R-:W-:-:S03]  /*125a0*/  FMNMX.FTZ R174, R166, R171, !PT ;  /* 0x000000aba6ae7209 */ /* 0x008fc60007810000 */
[----:B------:R-:W0:Y:S01]  /*125b0*/  MUFU.TANH R201, R201 ;  /* 0x000000c900c97308 */ /* 0x000e220000002400 */
[----:B----4-:R-:W-:Y:S01]  /*125c0*/  FMNMX.FTZ R174, R167, R174, !PT ;  /* 0x000000aea7ae7209 */ /* 0x010fe20007810000 */
[-C--:B------:R-:W-:Y:S01]  /*125d0*/  FMUL.FTZ R185, R169, R170.reuse ;  /* 0x000000aaa9b97220 */ /* 0x080fe20000410000 */
[----:B------:R-:W-:Y:S02]  /*125e0*/  FMUL.FTZ R175, R175, R170 ;  /* 0x000000aaafaf7220 */ /* 0x000fe40000410000 */
[----:B-----5:R-:W-:Y:S01]  /*125f0*/  FMNMX.FTZ R171, R199, R174, !PT ;  /* 0x000000aec7ab7209 */ /* 0x020fe20007810000 */
[-C--:B------:R-:W-:Y:S01]  /*12600*/  FFMA.FTZ R178, R161, R170.reuse, -R185 ;  /* 0x000000aaa1b27223 */ /* 0x080fe200000108b9 */
[----:B------:R-:W-:Y:S01]  /*12610*/  IMAD.MOV R161, RZ, RZ, -R195 ;  /* 0x000000ffffa17224 */ /* 0x000fe200078e0ac3 */
[----:B------:R-:W2:Y:S01]  /*12620*/  MUFU.TANH R202, R202 ;  /* 0x000000ca00ca7308 */ /* 0x000ea20000002400 */
[----:B-1----:R-:W-:Y:S01]  /*12630*/  FMNMX.FTZ R174, R200, R171, !PT ;  /* 0x000000abc8ae7209 */ /* 0x002fe20007810000 */
[-CC-:B------:R-:W-:Y:S01]  /*12640*/  FFMA.FTZ R152, R152, R170.reuse, -R185.reuse ;  /* 0x000000aa98987223 */ /* 0x180fe200000108b9 */
[-CC-:B------:R-:W-:Y:S01]  /*12650*/  FFMA.FTZ R187, R187, R170.reuse, -R185.reuse ;  /* 0x000000aabbbb7223 */ /* 0x180fe200000108b9 */
[----:B------:R-:W-:Y:S01]  /*12660*/  ISETP.NE.AND P2, PT, R192, R161, PT ;  /* 0x000000a1c000720c */ /* 0x000fe20003f45270 */
[-CC-:B------:R-:W-:Y:S01]  /*12670*/  FFMA.FTZ R155, R155, R170.reuse, -R185.reuse ;  /* 0x000000aa9b9b7223 */ /* 0x180fe200000108b9 */
[-CC-:B------:R-:W-:Y:S01]  /*12680*/  FFMA.FTZ R157, R157, R170.reuse, -R185.reuse ;  /* 0x000000aa9d9d7223 */ /* 0x180fe200000108b9 */
[--C-:B------:R-:W-:Y:S01]  /*12690*/  FFMA.FTZ R179, R164, R170, -R185.reuse ;  /* 0x000000aaa4b37223 */ /* 0x100fe200000108b9 */
[----:B------:R-:W1:Y:S01]  /*126a0*/  MUFU.TANH R203, R203 ;  /* 0x000000cb00cb7308 */ /* 0x000e620000002400 */
[----:B0-----:R-:W-:Y:S01]  /*126b0*/  FMNMX.FTZ R171, R201, R174, !PT ;  /* 0x000000aec9ab7209 */ /* 0x001fe20007810000 */
[-CC-:B------:R-:W-:Y:S01]  /*126c0*/  FFMA.FTZ R181, R165, R170.reuse, -R185.reuse ;  /* 0x000000aaa5b57223 */ /* 0x180fe200000108b9 */
[-CC-:B------:R-:W-:Y:S01]  /*126d0*/  FFMA.FTZ R168, R168, R170.reuse, -R185.reuse ;  /* 0x000000aaa8a87223 */ /* 0x180fe200000108b9 */
[-CC-:B------:R-:W-:Y:S01]  /*126e0*/  FFMA.FTZ R172, R172, R170.reuse, -R185.reuse ;  /* 0x000000aaacac7223 */ /* 0x180fe200000108b9 */
[-CC-:B------:R-:W-:Y:S01]  /*126f0*/  FFMA.FTZ R173, R173, R170.reuse, -R185.reuse ;  /* 0x000000aaadad7223 */ /* 0x180fe200000108b9 */
[-CC-:B------:R-:W-:Y:S01]  /*12700*/  FFMA.FTZ R176, R176, R170.reuse, -R185.reuse ;  /* 0x000000aab0b07223 */ /* 0x180fe200000108b9 */
[-CC-:B------:R-:W-:Y:S01]  /*12710*/  FFMA.FTZ R177, R177, R170.reuse, -R185.reuse ;  /* 0x000000aab1b17223 */ /* 0x180fe200000108b9 */
[----:B------:R-:W0:Y:S01]  /*12720*/  MUFU.TANH R204, R204 ;  /* 0x000000cc00cc7308 */ /* 0x000e220000002400 */
[----:B--2---:R-:W-:Y:S01]  /*12730*/  FMNMX.FTZ R174, R202, R171, !PT ;  /* 0x000000abcaae7209 */ /* 0x004fe20007810000 */
[----:B------:R-:W-:Y:S01]  /*12740*/  FFMA.FTZ R180, R180, R170, -R185 ;  /* 0x000000aab4b47223 */ /* 0x000fe200000108b9 */
[----:B------:R-:W-:-:S05]  /*12750*/  @!P2 IMAD R161, R197, 0x40, R190 ;  /* 0x00000040c5a1a824 */ /* 0x000fca00078e02be */
[----:B------:R-:W2:Y:S01]  /*12760*/  MUFU.TANH R205, R205 ;  /* 0x000000cd00cd7308 */ /* 0x000ea20000002400 */
[----:B-1----:R-:W-:-:S07]  /*12770*/  FMNMX.FTZ R171, R203, R174, !PT ;  /* 0x000000aecbab7209 */ /* 0x002fce0007810000 */
[----:B------:R-:W1:Y:S01]  /*12780*/  MUFU.TANH R206, R206 ;  /* 0x000000ce00ce7308 */ /* 0x000e620000002400 */
[----:B0-----:R-:W-:-:S07]  /*12790*/  FMNMX.FTZ R174, R204, R171, !PT ;  /* 0x000000abccae7209 */ /* 0x001fce0007810000 */
[----:B------:R0:W3:Y:S01]  /*127a0*/  MUFU.EX2 R183, R175 ;  /* 0x000000af00b77308 */ /* 0x0000e20000000800 */
[----:B--2---:R-:W-:Y:S01]  /*127b0*/  FMNMX.FTZ R171, R205, R174, !PT ;  /* 0x000000aecdab7209 */ /* 0x004fe20007810000 */
[----:B------:R-:W-:-:S06]  /*127c0*/  FFMA.FTZ R174, R159, R170, -R185 ;  /* 0x000000aa9fae7223 */ /* 0x000fcc00000108b9 */
[----:B------:R-:W2:Y:S01]  /*127d0*/  MUFU.EX2 R152, R152 ;  /* 0x0000009800987308 */ /* 0x000ea20000000800 */
[----:B-1----:R-:W-:Y:S01]  /*127e0*/  FMNMX.FTZ R171, R206, R171, !PT ;  /* 0x000000abceab7209 */ /* 0x002fe20007810000 */
[----:B0-----:R-:W-:-:S04]  /*127f0*/  FFMA.FTZ R175, R160, R170, -R185 ;  /* 0x000000aaa0af7223 */ /* 0x001fc800000108b9 */
        /* <DEDUP_REMOVED lines=59> */
[-C--:B------:R-:W-:Y:S01]  /*12bb0*/  FMUL.FTZ R113, R113, R183.reuse ;  /* 0x000000b771717220 */ /* 0x080fe20000410000 */
[----:B------:R-:W-:Y:S01]  /*12bc0*/  FMUL.FTZ R116, R116, R183 ;  /* 0x000000b774747220 */ /* 0x000fe20000410000 */
[-C--:B------:R-:W-:Y:S01]  /*12bd0*/  FMUL.FTZ R159, R159, R170.reuse ;  /* 0x000000aa9f9f7220 */ /* 0x080fe20000410000 */
[----:B------:R-:W-:Y:S01]  /*12be0*/  FFMA.FTZ R185, R158, R170, -R160 ;  /* 0x000000aa9eb97223 */ /* 0x000fe200000108a0 */
[----:B------:R-:W-:-:S02]  /*12bf0*/  @!P1 VIADD R158, R20, 0x38840 ;  /* 0x00038840149e9836 */ /* 0x000fc40000000000 */
[-CC-:B------:R-:W-:Y:S01]  /*12c00*/  FFMA.FTZ R153, R153, R170.reuse, -R160.reuse ;  /* 0x000000aa99997223 */ /* 0x180fe200000108a0 */
[-CC-:B------:R-:W-:Y:S01]  /*12c10*/  FFMA.FTZ R154, R154, R170.reuse, -R160.reuse ;  /* 0x000000aa9a9a7223 */ /* 0x180fe200000108a0 */
[-C--:B------:R-:W-:Y:S01]  /*12c20*/  FFMA.FTZ R156, R156, R170.reuse, -R160 ;  /* 0x000000aa9c9c7223 */ /* 0x080fe200000108a0 */
        /* <DEDUP_REMOVED lines=8> */
[----:B------:R-:W3:Y:S01]  /*12cb0*/  MUFU.EX2 R153, R153 ;  /* 0x0000009900997308 */ /* 0x000ee20000000800 */
[-CC-:B------:R-:W-:Y:S01]  /*12cc0*/  FFMA.FTZ R199, R199, R170.reuse, -R160.reuse ;  /* 0x000000aac7c77223 */ /* 0x180fe200000108a0 */
[-CC-:B------:R-:W-:Y:S01]  /*12cd0*/  FFMA.FTZ R200, R200, R170.reuse, -R160.reuse ;  /* 0x000000aac8c87223 */ /* 0x180fe200000108a0 */
[-CC-:B------:R-:W-:Y:S01]  /*12ce0*/  FFMA.FTZ R201, R202, R170.reuse, -R160.reuse ;  /* 0x000000aacac97223 */ /* 0x180fe200000108a0 */
[----:B------:R-:W-:Y:S01]  /*12cf0*/  FFMA.FTZ R202, R203, R170, -R160 ;  /* 0x000000aacbca7223 */ /* 0x000fe200000108a0 */
[----:B-1----:R-:W-:-:S02]  /*12d00*/  @!P2 IMAD R158, R161, 0x4, R2 ;  /* 0x00000004a19ea824 */ /* 0x002fc400078e0202 */
[-CC-:B------:R-:W-:Y:S01]  /*12d10*/  FFMA.FTZ R204, R204, R170.reuse, -R160.reuse ;  /* 0x000000aacccc7223 */ /* 0x180fe200000108a0 */
[-CC-:B------:R-:W-:Y:S01]  /*12d20*/  FFMA.FTZ R205, R205, R170.reuse, -R160.reuse ;  /* 0x000000aacdcd7223 */ /* 0x180fe200000108a0 */
[----:B------:R-:W1:Y:S01]  /*12d30*/  MUFU.EX2 R154, R154 ;  /* 0x0000009a009a7308 */ /* 0x000e620000000800 */
[----:B------:R-:W-:Y:S01]  /*12d40*/  FFMA.FTZ R163, R206, R170, -R160 ;  /* 0x000000aacea37223 */ /* 0x000fe200000108a0 */
[----:B------:R-:W-:Y:S01]  /*12d50*/  @!P2 STS [R158+0x38400], R183 ;  /* 0x038400b79e00a388 */ /* 0x000fe20000000800 */
[----:B--2---:R-:W-:Y:S01]  /*12d60*/  FFMA.FTZ R160, R183, R15, R152 ;  /* 0x0000000fb7a07223 */ /* 0x004fe20000010098 */
        /* <DEDUP_REMOVED lines=21> */
[----:B------:R-:W-:Y:S01]  /*12ec0*/  FADD.FTZ R160, R187, R160 ;  /* 0x000000a0bba07221 */ /* 0x000fe20000010000 */
[----:B---3--:R-:W-:Y:S01]  /*12ed0*/  FFMA.FTZ R15, R159, R14, R153 ;  /* 0x0000000e9f0f7223 */ /* 0x008fe20000010099 */
[----:B-1----:R-:W-:Y:S01]  /*12ee0*/  F2FP.BF16.F32.PACK_AB R153, R154, R153 ;  /* 0x000000999a99723e */ /* 0x002fe200000010ff */
[----:B------:R-:W-:Y:S01]  /*12ef0*/  FMUL.FTZ R26, R26, R159 ;  /* 0x0000009f1a1a7220 */ /* 0x000fe20000410000 */
[----:B------:R-:W-:Y:S01]  /*12f00*/  FADD.FTZ R160, R155, R160 ;  /* 0x000000a09ba07221 */ /* 0x000fe20000010000 */
[----:B------:R-:W-:Y:S01]  /*12f10*/  FADD.FTZ R15, R154, R15 ;  /* 0x0000000f9a0f7221 */ /* 0x000fe20000010000 */
[----:B------:R-:W-:Y:S01]  /*12f20*/  F2FP.BF16.F32.PACK_AB R154, R157, R155 ;  /* 0x0000009b9d9a723e */ /* 0x000fe200000010ff */
[----:B------:R-:W1:Y:S01]  /*12f30*/  MUFU.EX2 R198, R198 ;  /* 0x000000c600c67308 */ /* 0x000e620000000800 */
[----:B------:R-:W-:Y:S01]  /*12f40*/  F2FP.BF16.F32.PACK_AB R152, R187, R152 ;  /* 0x00000098bb98723e */ /* 0x000fe200000010ff */
[----:B------:R-:W-:Y:S01]  /*12f50*/  FADD.FTZ R203, R157, R160 ;  /* 0x000000a09dcb7221 */ /* 0x000fe20000010000 */
        /* <DEDUP_REMOVED lines=69> */
[----:B------:R5:W5:Y:S01]  /*133b0*/  MUFU.EX2 R197, R162 ;  /* 0x000000a200c57308 */ /* 0x000b620000000800 */
[-C--:B------:R-:W-:Y:S01]  /*133c0*/  FMUL.FTZ R150, R150, R159.reuse ;  /* 0x0000009f96967220 */ /* 0x080fe20000410000 */
[----:B------:R-:W-:Y:S01]  /*133d0*/  FMUL.FTZ R151, R151, R159 ;  /* 0x0000009f97977220 */ /* 0x000fe20000410000 */
[----:B--2---:R-:W-:Y:S01]  /*133e0*/  FADD.FTZ R206, R156, R15 ;  /* 0x0000000f9cce7221 */ /* 0x004fe20000010000 */
[----:B----4-:R-:W-:Y:S01]  /*133f0*/  F2FP.BF16.F32.PACK_AB R155, R185, R156 ;  /* 0x0000009cb99b723e */ /* 0x010fe200000010ff */
[----:B------:R-:W-:Y:S01]  /*13400*/  BAR.SYNC.DEFER_BLOCKING 0xf, 0x100 ;  /* 0x03c4000000007b1d */ /* 0x000fe20000010000 */
[----:B------:R-:W-:Y:S01]  /*13410*/  F2FP.BF16.F32.PACK_AB R156, R175, R174 ;  /* 0x000000aeaf9c723e */ /* 0x000fe200000010ff */
[----:B------:R-:W-:Y:S01]  /*13420*/  VIADD R14, R186, 0x80 ;  /* 0x00000080ba0e7836 */ /* 0x000fe20000000000 */
[----:B-1----:R-:W-:Y:S01]  /*13430*/  F2FP.BF16.F32.PACK_AB R157, R198, R194 ;  /* 0x000000c2c69d723e */ /* 0x002fe200000010ff */
[----:B------:R-:W-:Y:S01]  /*13440*/  IMAD.MOV.U32 R15, RZ, RZ, 0x40000040 ;  /* 0x40000040ff0f7424 */ /* 0x000fe200078e00ff */
[----:B0-----:R-:W-:Y:S01]  /*13450*/  F2FP.BF16.F32.PACK_AB R158, R179, R178 ;  /* 0x000000b2b39e723e */ /* 0x001fe200000010ff */
[----:B------:R-:W-:Y:S01]  /*13460*/  MUFU.EX2 R201, R201 ;  /* 0x000000c900c97308 */ /* 0x000fe20000000800 */
[----:B---3--:R-:W-:Y:S01]  /*13470*/  F2FP.BF16.F32.PACK_AB R159, R211, R207 ;  /* 0x000000cfd39f723e */ /* 0x008fe200000010ff */
[----:B------:R-:W-:Y:S01]  /*13480*/  IMAD.MOV.U32 R187, RZ, RZ, 0x40000040 ;  /* 0x40000040ffbb7424 */ /* 0x000fe200078e00ff */
[----:B-----5:R-:W-:Y:S01]  /*13490*/  F2FP.BF16.F32.PACK_AB R160, R168, R181 ;  /* 0x000000b5a8a0723e */ /* 0x020fe200000010ff */
[----:B------:R-:W-:Y:S01]  /*134a0*/  FADD.FTZ R185, R185, R206 ;  /* 0x000000ceb9b97221 */ /* 0x000fe20000010000 */
[----:B------:R-:W-:Y:S01]  /*134b0*/  F2FP.BF16.F32.PACK_AB R161, R200, R199 ;  /* 0x000000c7c8a1723e */ /* 0x000fe200000010ff */
[----:B------:R-:W-:Y:S01]  /*134c0*/  FADD.FTZ R174, R174, R203 ;  /* 0x000000cbaeae7221 */ /* 0x000fe20000010000 */
[----:B------:R-:W-:Y:S01]  /*134d0*/  F2FP.BF16.F32.PACK_AB R162, R173, R172 ;  /* 0x000000acada2723e */ /* 0x000fe200000010ff */
[----:B------:R-:W-:Y:S01]  /*134e0*/  MUFU.EX2 R183, R205 ;  /* 0x000000cd00b77308 */ /* 0x000fe20000000800 */
[----:B------:R-:W-:Y:S01]  /*134f0*/  FADD.FTZ R185, R194, R185 ;  /* 0x000000b9c2b97221 */ /* 0x000fe20000010000 */
[----:B------:R-:W-:Y:S01]  /*13500*/  FADD.FTZ R175, R175, R174 ;  /* 0x000000aeafaf7221 */ /* 0x000fe20000010000 */
[----:B------:R-:W-:Y:S01]  /*13510*/  ISETP.GT.AND P2, PT, R21, RZ, PT ;  /* 0x000000ff1500720c */ /* 0x000fe20003f44270 */
[----:B------:R-:W-:-:S02]  /*13520*/  IMAD.MOV.U32 R194, RZ, RZ, R171 ;  /* 0x000000ffffc27224 */ /* 0x000fc400078e00ab */
[----:B------:R-:W-:Y:S01]  /*13530*/  FADD.FTZ R198, R198, R185 ;  /* 0x000000b9c6c67221 */ /* 0x000fe20000010000 */
[----:B------:R-:W-:Y:S01]  /*13540*/  FADD.FTZ R178, R178, R175 ;  /* 0x000000afb2b27221 */ /* 0x000fe20000010000 */
[----:B------:R-:W-:Y:S01]  /*13550*/  @!P1 IADD3 R20, R20, 0x38860, RZ ;  /* 0x0003886014149810 */ /* 0x000fe20007ffe0ff */
[----:B------:R-:W0:Y:S01]  /*13560*/  MUFU.EX2 R176, R176 ;  /* 0x000000b000b07308 */ /* 0x000e220000000800 */
[----:B------:R-:W-:Y:S01]  /*13570*/  FADD.FTZ R198, R207, R198 ;  /* 0x000000c6cfc67221 */ /* 0x000fe20000010000 */
[----:B------:R1:W-:Y:S01]  /*13580*/  STSM.16.M88.4 [R196+0x36400], R152 ;  /* 0x03640098c4007844 */ /* 0x0003e20000000200 */
[----:B------:R-:W-:Y:S01]  /*13590*/  FADD.FTZ R178, R179, R178 ;  /* 0x000000b2b3b27221 */ /* 0x000fe20000010000 */
[----:B------:R-:W-:Y:S01]  /*135a0*/  @!P1 PRMT R20, RZ, 0x654, R20 ;  /* 0x00000654ff149816 */ /* 0x000fe20000000014 */
[----:B------:R-:W-:Y:S01]  /*135b0*/  FADD.FTZ R198, R211, R198 ;  /* 0x000000c6d3c67221 */ /* 0x000fe20000010000 */
[----:B------:R1:W-:Y:S01]  /*135c0*/  STSM.16.M88.4 [R210], R156 ;  /* 0x0000009cd2007844 */ /* 0x0003e20000000200 */
[----:B------:R-:W-:Y:S01]  /*135d0*/  FADD.FTZ R181, R181, R178 ;  /* 0x000000b2b5b57221 */ /* 0x000fe20000010000 */
[----:B------:R-:W2:Y:S01]  /*135e0*/  MUFU.EX2 R182, R182 ;  /* 0x000000b600b67308 */ /* 0x000ea20000000800 */
[----:B------:R-:W-:Y:S01]  /*135f0*/  FADD.FTZ R199, R199, R198 ;  /* 0x000000c6c7c77221 */ /* 0x000fe20000010000 */
[----:B------:R-:W-:-:S02]  /*13600*/  IMAD.MOV.U32 R185, RZ, RZ, R169 ;  /* 0x000000ffffb97224 */ /* 0x000fc400078e00a9 */
[----:B------:R-:W-:Y:S01]  /*13610*/  FADD.FTZ R181, R168, R181 ;  /* 0x000000b5a8b57221 */ /* 0x000fe20000010000 */
[----:B------:R-:W-:-:S03]  /*13620*/  FADD.FTZ R200, R200, R199 ;  /* 0x000000c7c8c87221 */ /* 0x000fc60000010000 */
[----:B------:R-:W-:Y:S01]  /*13630*/  FADD.FTZ R172, R172, R181 ;  /* 0x000000b5acac7221 */ /* 0x000fe20000010000 */
[----:B------:R-:W-:Y:S01]  /*13640*/  MUFU.EX2 R177, R177 ;  /* 0x000000b100b17308 */ /* 0x000fe20000000800 */
[----:B------:R-:W-:Y:S02]  /*13650*/  FADD.FTZ R200, R197, R200 ;  /* 0x000000c8c5c87221 */ /* 0x000fe40000010000 */
[----:B------:R-:W-:-:S04]  /*13660*/  FADD.FTZ R173, R173, R172 ;  /* 0x000000acadad7221 */ /* 0x000fc80000010000 */
[----:B0-----:R-:W-:Y:S01]  /*13670*/  FADD.FTZ R173, R176, R173 ;  /* 0x000000adb0ad7221 */ /* 0x001fe20000010000 */
[----:B------:R-:W0:Y:S01]  /*13680*/  MUFU.EX2 R180, R180 ;  /* 0x000000b400b47308 */ /* 0x000e220000000800 */
[C---:B--2---:R-:W-:Y:S02]  /*13690*/  F2FP.BF16.F32.PACK_AB R164, R182.reuse, R176 ;  /* 0x000000b0b6a4723e */ /* 0x044fe400000010ff */
[----:B------:R-:W-:-:S05]  /*136a0*/  FADD.FTZ R182, R182, R173 ;  /* 0x000000adb6b67221 */ /* 0x000fca0000010000 */
[----:B------:R-:W-:Y:S08]  /*136b0*/  MUFU.EX2 R202, R202 ;  /* 0x000000ca00ca7308 */ /* 0x000ff00000000800 */
[----:B------:R-:W2:Y:S01]  /*136c0*/  MUFU.EX2 R204, R204 ;  /* 0x000000cc00cc7308 */ /* 0x000ea20000000800 */
[----:B0-----:R-:W-:-:S07]  /*136d0*/  F2FP.BF16.F32.PACK_AB R166, R180, R177 ;  /* 0x000000b1b4a6723e */ /* 0x001fce00000010ff */
[----:B------:R0:W3:Y:S02]  /*136e0*/  MUFU.EX2 R205, R163 ;  /* 0x000000a300cd7308 */ /* 0x0000e40000000800 */
[C---:B0-----:R-:W-:Y:S01]  /*136f0*/  F2FP.BF16.F32.PACK_AB R163, R201.reuse, R197 ;  /* 0x000000c5c9a3723e */ /* 0x041fe200000010ff */
[----:B------:R-:W-:Y:S01]  /*13700*/  FADD.FTZ R201, R201, R200 ;  /* 0x000000c8c9c97221 */ /* 0x000fe20000010000 */
[----:B--2---:R-:W-:Y:S01]  /*13710*/  F2FP.BF16.F32.PACK_AB R165, R204, R202 ;  /* 0x000000cacca5723e */ /* 0x004fe200000010ff */
[----:B------:R-:W-:Y:S02]  /*13720*/  IMAD.MOV.U32 R197, RZ, RZ, R18 ;  /* 0x000000ffffc57224 */ /* 0x000fe400078e0012 */
[----:B------:R1:W-:Y:S01]  /*13730*/  STSM.16.M88.4 [R208], R160 ;  /* 0x000000a0d0007844 */ /* 0x0003e20000000200 */
[----:B------:R-:W-:Y:S01]  /*13740*/  FADD.FTZ R201, R202, R201 ;  /* 0x000000c9cac97221 */ /* 0x000fe20000010000 */
[----:B---3--:R-:W-:-:S03]  /*13750*/  F2FP.BF16.F32.PACK_AB R167, R205, R183 ;  /* 0x000000b7cda7723e */ /* 0x008fc600000010ff */
[----:B------:R-:W-:Y:S02]  /*13760*/  FADD.FTZ R204, R204, R201 ;  /* 0x000000c9cccc7221 */ /* 0x000fe40000010000 */
[----:B------:R1:W-:Y:S01]  /*13770*/  STSM.16.M88.4 [R209], R164 ;  /* 0x000000a4d1007844 */ /* 0x0003e20000000200 */
[----:B------:R-:W-:Y:S01]  /*13780*/  WARPGROUP.ARRIVE ;  /* 0x00000000000079c5 */ /* 0x000fe20000000000 */
[----:B------:R-:W-:-:S05]  /*13790*/  FADD.FTZ R204, R183, R204 ;  /* 0x000000ccb7cc7221 */ /* 0x000fca0000010000 */
[----:B------:R-:W-:Y:S01]  /*137a0*/  HGMMA.64x256x16.F32.BF16 R24, R152, gdesc[UR4].tnspB, R24, gsb0 ;  /* 0x43e0000498187df0 */ /* 0x000fe20008001818 */
        /* <DEDUP_REMOVED lines=37> */
.L_x_6973:
[----:B------:R-:W-:Y:S05]  /*13a00*/  BSYNC B0 ;  /* 0x0000000000007941 */ /* 0x000fea0003800000 */
.L_x_6972:
[----:B------:R-:W0:Y:S01]  /*13a10*/  SHFL.BFLY PT, R0, R15, 0x2, 0x1f ;  /* 0x0c401f000f007f89 */ /* 0x000e2200000e0000 */
[----:B------:R-:W-:Y:S02]  /*13a20*/  IMAD.MOV.U32 R6, RZ, RZ, RZ ;  /* 0x000000ffff067224 */ /* 0x000fe400078e00ff */
[----:B--2---:R-:W-:Y:S01]  /*13a30*/  IMAD.MOV.U32 R166, RZ, RZ, -0x800000 ;  /* 0xff800000ffa67424 */ /* 0x004fe200078e00ff */
[----:B------:R-:W1:Y:S01]  /*13a40*/  SHFL.BFLY PT, R5, R14, 0x2, 0x1f ;  /* 0x0c401f000e057f89 */ /* 0x000e6200000e0000 */
[----:B------:R-:W-:Y:S02]  /*13a50*/  IMAD.MOV.U32 R167, RZ, RZ, -0x800000 ;  /* 0xff800000ffa77424 */ /* 0x000fe400078e00ff */
[----:B------:R-:W-:Y:S01]  /*13a60*/  VIADD R219, R219, 0x1 ;  /* 0x00000001dbdb7836 */ /* 0x000fe20000000000 */
[----:B------:R-:W-:Y:S08]  /*13a70*/  BAR.ARV 0x8, 0xa0 ;  /* 0x0202800000007b1d */ /* 0x000ff00000002000 */
[----:B------:R-:W-:Y:S01]  /*13a80*/  BAR.SYNC.DEFER_BLOCKING 0xf, 0x100 ;  /* 0x03c4000000007b1d */ /* 0x000fe20000010000 */
[----:B0-----:R-:W-:Y:S01]  /*13a90*/  FADD.FTZ R4, R0, R15 ;  /* 0x0000000f00047221 */ /* 0x001fe20000010000 */
[----:B-1----:R-:W-:-:S04]  /*13aa0*/  FADD.FTZ R5, R5, R14 ;  /* 0x0000000e05057221 */ /* 0x002fc80000010000 */
[----:B------:R-:W0:Y:S04]  /*13ab0*/  SHFL.BFLY PT, R3, R4, 0x1, 0x1f ;  /* 0x0c201f0004037f89 */ /* 0x000e2800000e0000 */
[----:B------:R-:W1:Y:S01]  /*13ac0*/  SHFL.BFLY PT, R0, R5, 0x1, 0x1f ;  /* 0x0c201f0005007f89 */ /* 0x000e6200000e0000 */
[----:B0-----:R-:W-:Y:S01]  /*13ad0*/  FADD.FTZ R7, R4, R3 ;  /* 0x0000000304077221 */ /* 0x001fe20000010000 */
[----:B------:R-:W-:Y:S02]  /*13ae0*/  IMAD.MOV R3, RZ, RZ, -R195 ;  /* 0x000000ffff037224 */ /* 0x000fe400078e0ac3 */
[----:B------:R-:W-:Y:S02]  /*13af0*/  VIADD R4, R18, 0x1 ;  /* 0x0000000112047836 */ /* 0x000fe40000000000 */
[----:B-1----:R-:W-:Y:S01]  /*13b00*/  FADD.FTZ R0, R5, R0 ;  /* 0x0000000005007221 */ /* 0x002fe20000010000 */
[----:B------:R-:W-:-:S02]  /*13b10*/  FSETP.NE.FTZ.AND P2, PT, R7, RZ, PT ;  /* 0x000000ff0700720b */ /* 0x000fc40003f55000 */
[----:B------:R-:W-:Y:S01]  /*13b20*/  ISETP.NE.AND P0, PT, R192, R3, PT ;  /* 0x00000003c000720c */ /* 0x000fe20003f05270 */
[----:B------:R-:W-:Y:S01]  /*13b30*/  IMAD.MOV.U32 R3, RZ, RZ, RZ ;  /* 0x000000ffff037224 */ /* 0x000fe200078e00ff */
[----:B------:R-:W-:Y:S02]  /*13b40*/  FSETP.NE.FTZ.AND P3, PT, R0, RZ, PT ;  /* 0x000000ff0000720b */ /* 0x000fe40003f75000 */
[----:B------:R-:W-:-:S04]  /*13b50*/  ISETP.NE.AND P1, PT, R4, 0x2, PT ;  /* 0x000000020400780c */ /* 0x000fc80003f25270 */
[----:B------:R-:W-:-:S03]  /*13b60*/  SEL R8, RZ, 0x1, P1 ;  /* 0x00000001ff087807 */ /* 0x000fc60000800000 */
[----:B------:R-:W0:Y:S01]  /*13b70*/  @P2 MUFU.RCP R3, R7 ;  /* 0x0000000700032308 */ /* 0x000e220000001000 */
[----:B------:R-:W-:Y:S01]  /*13b80*/  LOP3.LUT R19, R19, R8, RZ, 0x3c, !PT ;  /* 0x0000000813137212 */ /* 0x000fe200078e3cff */
[----:B------:R-:W-:Y:S02]  /*13b90*/  @!P0 IMAD R5, R18, 0x40, R190 ;  /* 0x0000004012058824 */ /* 0x000fe400078e02be */
[C---:B------:R-:W-:Y:S01]  /*13ba0*/  @P2 FMUL.FTZ R18, R170.reuse, 0.69314718246459960938 ;  /* 0x3f317218aa122820 */ /* 0x040fe20000410000 */
[----:B------:R-:W-:Y:S02]  /*13bb0*/  @P3 FMUL.FTZ R170, R170, 0.69314718246459960938 ;  /* 0x3f317218aaaa3820 */ /* 0x000fe40000410000 */
[----:B------:R-:W-:Y:S01]  /*13bc0*/  @!P0 LEA R5, R5, R2, 0x2 ;  /* 0x0000000205058211 */ /* 0x000fe200078e10ff */
[----:B------:R-:W1:Y:S08]  /*13bd0*/  @P3 MUFU.RCP R6, R0 ;  /* 0x0000000000063308 */ /* 0x000e700000001000 */
        /* <DEDUP_REMOVED lines=139> */
.L_x_6899:
[----:B------:R-:W-:Y:S05]  /*14490*/  BSYNC B7 ;  /* 0x0000000000077941 */ /* 0x000fea0003800000 */
.L_x_6897:
        /* <DEDUP_REMOVED lines=9> */
[----:B-----5:R-:W2:Y:S01]  /*14530*/  S2R R33, SR_SWINHI ;  /* 0x0000000000217919 */ /* 0x020ea20000002f00 */
        /* <DEDUP_REMOVED lines=30> */
[----:B------:R-:W-:Y:S02]  /*14720*/  LOP3.LUT R52, R183, 0x380, RZ, 0xc0, !PT ;  /* 0x00000380b7347812 */ /* 0x000fe400078ec0ff */
[----:B------:R-:W-:Y:S01]  /*14730*/  SHF.R.U64 R40, R40, 0x3, RZ ;  /* 0x0000000328287819 */ /* 0x000fe200000012ff */
[----:B------:R-:W-:Y:S01]  /*14740*/  IMAD.X R45, RZ, RZ, R123, P0 ;  /* 0x000000ffff2d7224 */ /* 0x000fe200000e067b */
[----:B------:R-:W-:Y:S02]  /*14750*/  IADD3 R56, P6, R122, 0x2020, RZ ;  /* 0x000020207a387810 */ /* 0x000fe40007fde0ff */
[----:B------:R-:W-:-:S02]  /*14760*/  LOP3.LUT R44, R171, 0x380, RZ, 0xc0, !PT ;  /* 0x00000380ab2c7812 */ /* 0x000fc400078ec0ff */
[----:B------:R-:W-:Y:S01]  /*14770*/  SHF.R.U64 R52, R52, 0x3, RZ ;  /* 0x0000000334347819 */ /* 0x000fe200000012ff */
[--C-:B------:R-:W-:Y:S01]  /*14780*/  IMAD.X R57, RZ, RZ, R123.reuse, P6 ;  /* 0x000000ffff397224 */ /* 0x100fe200030e067b */
[----:B------:R-:W-:Y:S02]  /*14790*/  LOP3.LUT R40, R40, R169, RZ, 0x3c, !PT ;  /* 0x000000a928287212 */ /* 0x000fe400078e3cff */
[----:B------:R-:W-:Y:S02]  /*147a0*/  IADD3 R98, P1, R122, 0x4000, RZ ;  /* 0x000040007a627810 */ /* 0x000fe40007f3e0ff */
[----:B------:R-:W-:Y:S02]  /*147b0*/  LOP3.LUT R169, R56, 0x380, RZ, 0xc0, !PT ;  /* 0x0000038038a97812 */ /* 0x000fe400078ec0ff */
[----:B------:R-:W-:Y:S01]  /*147c0*/  IADD3 R181, P4, R122, 0x60, RZ ;  /* 0x000000607ab57810 */ /* 0x000fe20007f9e0ff */
[----:B------:R-:W-:Y:S01]  /*147d0*/  IMAD.X R99, RZ, RZ, R123, P1 ;  /* 0x000000ffff637224 */ /* 0x000fe200008e067b */
[----:B------:R-:W-:-:S02]  /*147e0*/  SHF.R.U64 R44, R44, 0x3, RZ ;  /* 0x000000032c2c7819 */ /* 0x000fc400000012ff */
[----:B------:R-:W-:Y:S01]  /*147f0*/  LOP3.LUT R52, R52, R183, RZ, 0x3c, !PT ;  /* 0x000000b734347212 */ /* 0x000fe200078e3cff */
[--C-:B------:R-:W-:Y:S01]  /*14800*/  IMAD.X R49, RZ, RZ, R123.reuse, P4 ;  /* 0x000000ffff317224 */ /* 0x100fe200020e067b */
[----:B------:R-:W-:Y:S02]  /*14810*/  IADD3 R60, P5, R122, 0x2040, RZ ;  /* 0x000020407a3c7810 */ /* 0x000fe40007fbe0ff */
[----:B------:R-:W-:Y:S02]  /*14820*/  LOP3.LUT R183, R98, 0x380, RZ, 0xc0, !PT ;  /* 0x0000038062b77812 */ /* 0x000fe400078ec0ff */
[----:B------:R-:W-:Y:S01]  /*14830*/  SHF.R.U64 R169, R169, 0x3, RZ ;  /* 0x00000003a9a97819 */ /* 0x000fe200000012ff */
[----:B------:R-:W-:Y:S01]  /*14840*/  IMAD.X R61, RZ, RZ, R123, P5 ;  /* 0x000000ffff3d7224 */ /* 0x000fe200028e067b */
[----:B------:R-:W-:Y:S02]  /*14850*/  IADD3 R4, P0, R122, 0x4020, RZ ;  /* 0x000040207a047810 */ /* 0x000fe40007f1e0ff */
[----:B------:R-:W-:-:S02]  /*14860*/  LOP3.LUT R48, R181, 0x380, RZ, 0xc0, !PT ;  /* 0x00000380b5307812 */ /* 0x000fc400078ec0ff */
[----:B------:R-:W-:Y:S01]  /*14870*/  LOP3.LUT R44, R44, R171, RZ, 0x3c, !PT ;  /* 0x000000ab2c2c7212 */ /* 0x000fe200078e3cff */
[----:B------:R-:W-:Y:S01]  /*14880*/  IMAD.X R103, RZ, RZ, R123, P0 ;  /* 0x000000ffff677224 */ /* 0x000fe200000e067b */
[----:B------:R-:W-:Y:S02]  /*14890*/  LOP3.LUT R171, R60, 0x380, RZ, 0xc0, !PT ;  /* 0x000003803cab7812 */ /* 0x000fe400078ec0ff */
[----:B------:R-:W-:Y:S02]  /*148a0*/  SHF.R.U64 R183, R183, 0x3, RZ ;  /* 0x00000003b7b77819 */ /* 0x000fe400000012ff */
[----:B------:R-:W-:Y:S02]  /*148b0*/  LOP3.LUT R56, R169, R56, RZ, 0x3c, !PT ;  /* 0x00000038a9387212 */ /* 0x000fe400078e3cff */
[C---:B------:R-:W-:Y:S02]  /*148c0*/  IADD3 R64, P2, R122.reuse, 0x2060, RZ ;  /* 0x000020607a407810 */ /* 0x040fe40007f5e0ff */
[----:B------:R-:W-:-:S02]  /*148d0*/  IADD3 R6, P6, R122, 0x6000, RZ ;  /* 0x000060007a067810 */ /* 0x000fc40007fde0ff */
[----:B------:R-:W-:Y:S02]  /*148e0*/  LOP3.LUT R169, R4, 0x380, RZ, 0xc0, !PT ;  /* 0x0000038004a97812 */ /* 0x000fe400078ec0ff */
[----:B------:R-:W-:Y:S01]  /*148f0*/  LOP3.LUT R33, R122, 0x380, RZ, 0xc0, !PT ;  /* 0x000003807a217812 */ /* 0x000fe200078ec0ff */
[----:B------:R-:W-:Y:S01]  /*14900*/  IMAD.X R115, RZ, RZ, R123, P6 ;  /* 0x000000ffff737224 */ /* 0x000fe200030e067b */
[----:B------:R-:W-:Y:S02]  /*14910*/  SHF.R.U64 R48, R48, 0x3, RZ ;  /* 0x0000000330307819 */ /* 0x000fe400000012ff */
[----:B------:R-:W-:Y:S02]  /*14920*/  SHF.R.U64 R171, R171, 0x3, RZ ;  /* 0x00000003abab7819 */ /* 0x000fe400000012ff */
[----:B------:R-:W-:Y:S02]  /*14930*/  LOP3.LUT R98, R183, R98, RZ, 0x3c, !PT ;  /* 0x00000062b7627212 */ /* 0x000fe400078e3cff */
[----:B------:R-:W-:-:S02]  /*14940*/  IADD3 R32, P4, R122, 0x4040, RZ ;  /* 0x000040407a207810 */ /* 0x000fc40007f9e0ff */
[----:B------:R-:W-:Y:S02]  /*14950*/  IADD3 R26, P5, R122, 0x6020, RZ ;  /* 0x000060207a1a7810 */ /* 0x000fe40007fbe0ff */
[----:B------:R-:W-:Y:S01]  /*14960*/  IADD3.X R65, RZ, R123, RZ, P2, !PT ;  /* 0x0000007bff417210 */ /* 0x000fe200017fe4ff */
[--C-:B------:R-:W-:Y:S01]  /*14970*/  IMAD.X R107, RZ, RZ, R123.reuse, P4 ;  /* 0x000000ffff6b7224 */ /* 0x100fe200020e067b */
[----:B------:R-:W-:Y:S01]  /*14980*/  LOP3.LUT R183, R6, 0x380, RZ, 0xc0, !PT ;  /* 0x0000038006b77812 */ /* 0x000fe200078ec0ff */
[----:B------:R-:W-:Y:S01]  /*14990*/  IMAD.X R119, RZ, RZ, R123, P5 ;  /* 0x000000ffff777224 */ /* 0x000fe200028e067b */
[----:B------:R-:W-:Y:S02]  /*149a0*/  SHF.R.U64 R169, R169, 0x3, RZ ;  /* 0x00000003a9a97819 */ /* 0x000fe400000012ff */
[----:B------:R-:W-:Y:S02]  /*149b0*/  IADD3 R30, P2, R122, 0x6040, RZ ;  /* 0x000060407a1e7810 */ /* 0x000fe40007f5e0ff */
[----:B------:R-:W-:-:S02]  /*149c0*/  SHF.R.U64 R33, R33, 0x3, RZ ;  /* 0x0000000321217819 */ /* 0x000fc400000012ff */
[----:B------:R-:W-:Y:S02]  /*149d0*/  LOP3.LUT R48, R48, R181, RZ, 0x3c, !PT ;  /* 0x000000b530307212 */ /* 0x000fe400078e3cff */
[----:B------:R-:W-:Y:S02]  /*149e0*/  LOP3.LUT R181, R64, 0x380, RZ, 0xc0, !PT ;  /* 0x0000038040b57812 */ /* 0x000fe400078ec0ff */
[C---:B------:R-:W-:Y:S02]  /*149f0*/  IADD3 R110, P3, R122.reuse, 0x4060, RZ ;  /* 0x000040607a6e7810 */ /* 0x040fe40007f7e0ff */
[----:B------:R-:W-:Y:S02]  /*14a00*/  IADD3 R36, P1, R122, 0x6060, RZ ;  /* 0x000060607a247810 */ /* 0x000fe40007f3e0ff */
[----:B------:R-:W-:Y:S01]  /*14a10*/  LOP3.LUT R60, R171, R60, RZ, 0x3c, !PT ;  /* 0x0000003cab3c7212 */ /* 0x000fe200078e3cff */
[--C-:B------:R-:W-:Y:S01]  /*14a20*/  IMAD.X R111, RZ, RZ, R123.reuse, P3 ;  /* 0x000000ffff6f7224 */ /* 0x100fe200018e067b */
[----:B------:R-:W-:Y:S01]  /*14a30*/  LOP3.LUT R171, R32, 0x380, RZ, 0xc0, !PT ;  /* 0x0000038020ab7812 */ /* 0x000fe200078ec0ff */
[----:B------:R-:W-:Y:S01]  /*14a40*/  IMAD.X R37, RZ, RZ, R123, P1 ;  /* 0x000000ffff257224 */ /* 0x000fe200008e067b */
[----:B------:R-:W-:-:S02]  /*14a50*/  SHF.R.U64 R183, R183, 0x3, RZ ;  /* 0x00000003b7b77819 */ /* 0x000fc400000012ff */
[----:B------:R-:W-:Y:S02]  /*14a60*/  LOP3.LUT R102, R169, R4, RZ, 0x3c, !PT ;  /* 0x00000004a9667212 */ /* 0x000fe400078e3cff */
[----:B------:R-:W-:Y:S02]  /*14a70*/  LOP3.LUT R27, R26, 0x380, RZ, 0xc0, !PT ;  /* 0x000003801a1b7812 */ /* 0x000fe400078ec0ff */
[----:B------:R-:W-:Y:S01]  /*14a80*/  LOP3.LUT R122, R33, R122, RZ, 0x3c, !PT ;  /* 0x0000007a217a7212 */ /* 0x000fe200078e3cff */
[----:B------:R-:W-:Y:S01]  /*14a90*/  IMAD.X R33, RZ, RZ, R123, P2 ;  /* 0x000000ffff217224 */ /* 0x000fe200010e067b */
[----:B------:R-:W-:Y:S02]  /*14aa0*/  LOP3.LUT R169, R30, 0x380, RZ, 0xc0, !PT ;  /* 0x000003801ea97812 */ /* 0x000fe400078ec0ff */
[----:B------:R-:W-:Y:S02]  /*14ab0*/  SHF.R.U64 R181, R181, 0x3, RZ ;  /* 0x00000003b5b57819 */ /* 0x000fe400000012ff */
[----:B------:R-:W-:-:S02]  /*14ac0*/  SHF.R.U64 R171, R171, 0x3, RZ ;  /* 0x00000003abab7819 */ /* 0x000fc400000012ff */
[----:B------:R-:W-:Y:S02]  /*14ad0*/  LOP3.LUT R114, R183, R6, RZ, 0x3c, !PT ;  /* 0x00000006b7727212 */ /* 0x000fe400078e3cff */
[----:B------:R-:W-:Y:S02]  /*14ae0*/  SHF.R.U64 R27, R27, 0x3, RZ ;  /* 0x000000031b1b7819 */ /* 0x000fe400000012ff */
[----:B------:R-:W-:Y:S02]  /*14af0*/  MOV R123, R122 ;  /* 0x0000007a007b7202 */ /* 0x000fe40000000f00 */
[----:B------:R-:W-:Y:S02]  /*14b00*/  F2FP.BF16.F32.PACK_AB R4, R177, R179 ;  /* 0x000000b3b104723e */ /* 0x000fe400000010ff */
[----:B------:R-:W-:Y:S01]  /*14b10*/  F2FP.BF16.F32.PACK_AB R6, R175, R178 ;  /* 0x000000b2af06723e */ /* 0x000fe200000010ff */
[----:B------:R-:W-:Y:S01]  /*14b20*/  BAR.SYNC.DEFER_BLOCKING 0x1, 0x100 ;  /* 0x0044000000007b1d */ /* 0x000fe20000010000 */
[----:B------:R-:W-:-:S02]  /*14b30*/  SHF.R.U64 R169, R169, 0x3, RZ ;  /* 0x00000003a9a97819 */ /* 0x000fc400000012ff */
[----:B------:R-:W-:Y:S02]  /*14b40*/  LOP3.LUT R64, R181, R64, RZ, 0x3c, !PT ;  /* 0x00000040b5407212 */ /* 0x000fe400078e3cff */
        /* <DEDUP_REMOVED lines=11> */
[----:B------:R-:W-:-:S02]  /*14c00*/  LOP3.LUT R171, R36, 0x380, RZ, 0xc0, !PT ;  /* 0x0000038024ab7812 */ /* 0x000fc400078ec0ff */
[----:B------:R-:W-:Y:S01]  /*14c10*/  MOV R48, R48 ;  /* 0x0000003000307202 */ /* 0x000fe20000000f00 */
[----:B------:R3:W-:Y:S01]  /*14c20*/  STSM.16.M88.4 [R122], R24 ;  /* 0x000000187a007844 */ /* 0x0007e20000000200 */
[----:B------:R-:W-:Y:S02]  /*14c30*/  MOV R52, R52 ;  /* 0x0000003400347202 */ /* 0x000fe40000000f00 */
[----:B------:R-:W-:Y:S01]  /*14c40*/  MOV R56, R56 ;  /* 0x0000003800387202 */ /* 0x000fe20000000f00 */
[----:B------:R-:W-:Y:S01]  /*14c50*/  STSM.16.M88.4 [R45], R28 ;  /* 0x0000001c2d007844 */ /* 0x000fe20000000200 */
[----:B------:R-:W-:Y:S02]  /*14c60*/  MOV R60, R60 ;  /* 0x0000003c003c7202 */ /* 0x000fe40000000f00 */
[----:B------:R-:W-:Y:S02]  /*14c70*/  F2FP.BF16.F32.PACK_AB R81, R83, R82 ;  /* 0x000000525351723e */ /* 0x000fe400000010ff */
[----:B------:R-:W-:-:S02]  /*14c80*/  F2FP.BF16.F32.PACK_AB R88, R89, R88 ;  /* 0x000000585958723e */ /* 0x000fc400000010ff */
[----:B------:R-:W-:Y:S02]  /*14c90*/  LOP3.LUT R110, R181, R110, RZ, 0x3c, !PT ;  /* 0x0000006eb56e7212 */ /* 0x000fe400078e3cff */
[----:B--2---:R-:W-:Y:S02]  /*14ca0*/  F2FP.BF16.F32.PACK_AB R4, R161, R164 ;  /* 0x000000a4a104723e */ /* 0x004fe400000010ff */
[----:B------:R-:W-:Y:S02]  /*14cb0*/  F2FP.BF16.F32.PACK_AB R5, R51, R50 ;  /* 0x000000323305723e */ /* 0x000fe400000010ff */
[----:B------:R-:W-:Y:S02]  /*14cc0*/  F2FP.BF16.F32.PACK_AB R6, R159, R162 ;  /* 0x000000a29f06723e */ /* 0x000fe400000010ff */
[----:B------:R-:W-:Y:S02]  /*14cd0*/  F2FP.BF16.F32.PACK_AB R7, R55, R54 ;  /* 0x000000363707723e */ /* 0x000fe400000010ff */
[----:B------:R-:W-:-:S02]  /*14ce0*/  SHF.R.U64 R171, R171, 0x3, RZ ;  /* 0x00000003abab7819 */ /* 0x000fc400000012ff */
[----:B------:R-:W-:Y:S01]  /*14cf0*/  MOV R64, R64 ;  /* 0x0000004000407202 */ /* 0x000fe20000000f00 */
[----:B------:R2:W-:Y:S01]  /*14d00*/  STSM.16.M88.4 [R48], R4 ;  /* 0x0000000430007844 */ /* 0x0005e20000000200 */
[----:B------:R-:W-:Y:S02]  /*14d10*/  F2FP.BF16.F32.PACK_AB R82, R85, R84 ;  /* 0x000000545552723e */ /* 0x000fe400000010ff */
[----:B------:R-:W-:Y:S01]  /*14d20*/  F2FP.BF16.F32.PACK_AB R83, R87, R86 ;  /* 0x000000565753723e */ /* 0x000fe200000010ff */
[----:B------:R4:W-:Y:S01]  /*14d30*/  STSM.16.M88.4 [R52], R8 ;  /* 0x0000000834007844 */ /* 0x0009e20000000200 */
[----:B------:R-:W-:Y:S02]  /*14d40*/  F2FP.BF16.F32.PACK_AB R89, R91, R90 ;  /* 0x0000005a5b59723e */ /* 0x000fe400000010ff */
[----:B------:R-:W-:Y:S01]  /*14d50*/  MOV R40, R98 ;  /* 0x0000006200287202 */ /* 0x000fe20000000f00 */
[----:B------:R0:W-:Y:S01]  /*14d60*/  STSM.16.M88.4 [R56], R12 ;  /* 0x0000000c38007844 */ /* 0x0001e20000000200 */
[----:B------:R-:W-:-:S02]  /*14d70*/  F2FP.BF16.F32.PACK_AB R90, R93, R92 ;  /* 0x0000005c5d5a723e */ /* 0x000fc400000010ff */
[----:B------:R-:W-:Y:S01]  /*14d80*/  F2FP.BF16.F32.PACK_AB R91, R95, R94 ;  /* 0x0000005e5f5b723e */ /* 0x000fe200000010ff */
[----:B------:R-:W-:Y:S01]  /*14d90*/  STSM.16.M88.4 [R60], R72 ;  /* 0x000000483c007844 */ /* 0x000fe20000000200 */
[----:B------:R-:W-:Y:S02]  /*14da0*/  F2FP.BF16.F32.PACK_AB R96, R97, R96 ;  /* 0x000000606160723e */ /* 0x000fe400000010ff */
[----:B------:R-:W-:Y:S01]  /*14db0*/  MOV R102, R102 ;  /* 0x0000006600667202 */ /* 0x000fe20000000f00 */
[----:B------:R-:W-:Y:S01]  /*14dc0*/  STSM.16.M88.4 [R64], R80 ;  /* 0x0000005040007844 */ /* 0x000fe20000000200 */
[----:B------:R-:W-:Y:S02]  /*14dd0*/  MOV R41, R106 ;  /* 0x0000006a00297202 */ /* 0x000fe40000000f00 */
[----:B------:R-:W-:Y:S01]  /*14de0*/  F2FP.BF16.F32.PACK_AB R97, R3, R0 ;  /* 0x000000000361723e */ /* 0x000fe200000010ff */
[----:B------:R-:W-:Y:S01]  /*14df0*/  STSM.16.M88.4 [R40], R88 ;  /* 0x0000005828007844 */ /* 0x000fe20000000200 */
[----:B------:R-:W-:-:S02]  /*14e00*/  F2FP.BF16.F32.PACK_AB R98, R101, R100 ;  /* 0x000000646562723e */ /* 0x000fc400000010ff */
[----:B------:R-:W-:Y:S01]  /*14e10*/  F2FP.BF16.F32.PACK_AB R99, R42, R34 ;  /* 0x000000222a63723e */ /* 0x000fe200000010ff */
[----:B------:R-:W-:Y:S01]  /*14e20*/  IMAD.MOV.U32 R0, RZ, RZ, RZ ;  /* 0x000000ffff007224 */ /* 0x000fe200078e00ff */
        /* <DEDUP_REMOVED lines=17> */
[----:B---3--:R-:W-:Y:S02]  /*14f40*/  F2FP.BF16.F32.PACK_AB R122, R125, R124 ;  /* 0x0000007c7d7a723e */ /* 0x008fe400000010ff */
[----:B------:R-:W-:Y:S02]  /*14f50*/  F2FP.BF16.F32.PACK_AB R123, R127, R126 ;  /* 0x0000007e7f7b723e */ /* 0x000fe400000010ff */
[----:B------:R-:W-:-:S02]  /*14f60*/  F2FP.BF16.F32.PACK_AB R129, R131, R130 ;  /* 0x000000828381723e */ /* 0x000fc400000010ff */
[----:B------:R-:W-:Y:S01]  /*14f70*/  F2FP.BF16.F32.PACK_AB R136, R137, R136 ;  /* 0x000000888988723e */ /* 0x000fe200000010ff */
[----:B------:R-:W-:Y:S01]  /*14f80*/  STSM.16.M88.4 [R44], R120 ;  /* 0x000000782c007844 */ /* 0x000fe20000000200 */
[----:B------:R-:W-:Y:S02]  /*14f90*/  ISETP.NE.U32.AND P0, PT, RZ, UR4, PT ;  /* 0x00000004ff007c0c */ /* 0x000fe4000bf05070 */
[----:B--2---:R-:W-:Y:S02]  /*14fa0*/  IADD3 R4, P1, R216, UR4, RZ ;  /* 0x00000004d8047c10 */ /* 0x004fe4000ff3e0ff */
        /* <DEDUP_REMOVED lines=11> */
[----:B------:R2:W-:Y:S01]  /*15060*/  STSM.16.M88.4 [R32], R136 ;  /* 0x0000008820007844 */ /* 0x0005e20000000200 */
        /* <DEDUP_REMOVED lines=16> */
[C---:B----4-:R-:W-:Y:S02]  /*15170*/  IADD3 R9, P1, R20.reuse, 0x1000, RZ ;  /* 0x0000100014097810 */ /* 0x050fe40007f3e0ff */
[C---:B0-----:R-:W-:Y:S01]  /*15180*/  IADD3 R13, P2, R20.reuse, 0x2000, RZ ;  /* 0x00002000140d7810 */ /* 0x041fe20007f5e0ff */
[----:B------:R0:W5:Y:S01]  /*15190*/  @P6 LDG.E R3, desc[UR54][R216.64] ;  /* 0x00000036d8036981 */ /* 0x000162000c1e1900 */
[----:B------:R-:W-:-:S02]  /*151a0*/  IADD3 R25, P3, R20, 0x3000, RZ ;  /* 0x0000300014197810 */ /* 0x000fc40007f7e0ff */
[----:B------:R-:W-:Y:S02]  /*151b0*/  IADD3 R29, P4, R20, 0x4000, RZ ;  /* 0x00004000141d7810 */ /* 0x000fe40007f9e0ff */
        /* <DEDUP_REMOVED lines=8> */
[----:B------:R-:W-:Y:S02]  /*15240*/  IADD3 R33, P5, R20, 0x5000, RZ ;  /* 0x0000500014217810 */ /* 0x000fe40007fbe0ff */
[----:B------:R-:W-:Y:S02]  /*15250*/  LOP3.LUT R8, R8, R9, RZ, 0x3c, !PT ;  /* 0x0000000908087212 */ /* 0x000fe400078e3cff */
[----:B------:R-:W-:Y:S01]  /*15260*/  LOP3.LUT R12, R12, R13, RZ, 0x3c, !PT ;  /* 0x0000000d0c0c7212 */ /* 0x000fe200078e3cff */
[--C-:B------:R-:W-:Y:S01]  /*15270*/  IMAD.X R13, RZ, RZ, R21.reuse, P2 ;  /* 0x000000ffff0d7224 */ /* 0x100fe200010e0615 */
[----:B------:R-:W-:Y:S01]  /*15280*/  LOP3.LUT R24, R24, R25, RZ, 0x3c, !PT ;  /* 0x0000001918187212 */ /* 0x000fe200078e3cff */
[--C-:B------:R-:W-:Y:S01]  /*15290*/  IMAD.X R25, RZ, RZ, R21.reuse, P3 ;  /* 0x000000ffff197224 */ /* 0x100fe200018e0615 */
[----:B------:R-:W-:Y:S01]  /*152a0*/  LOP3.LUT R28, R28, R29, RZ, 0x3c, !PT ;  /* 0x0000001d1c1c7212 */ /* 0x000fe200078e3cff */
[----:B------:R-:W-:Y:S01]  /*152b0*/  IMAD.X R29, RZ, RZ, R21, P4 ;  /* 0x000000ffff1d7224 */ /* 0x000fe200020e0615 */
[----:B------:R-:W-:-:S02]  /*152c0*/  P2R R7, PR, RZ, 0x20 ;  /* 0x00000020ff077803 */ /* 0x000fc40000000000 */
[----:B------:R-:W-:Y:S02]  /*152d0*/  IADD3.X R9, RZ, R21, RZ, P1, !PT ;  /* 0x00000015ff097210 */ /* 0x000fe40000ffe4ff */
[C---:B------:R-:W-:Y:S02]  /*152e0*/  IADD3 R37, P1, R20.reuse, 0x6000, RZ ;  /* 0x0000600014257810 */ /* 0x040fe40007f3e0ff */
[C---:B-1----:R-:W-:Y:S02]  /*152f0*/  IADD3 R41, P2, R20.reuse, 0x7000, RZ ;  /* 0x0000700014297810 */ /* 0x042fe40007f5e0ff */
[C---:B------:R-:W-:Y:S02]  /*15300*/  IADD3 R45, P3, R20.reuse, 0x8000, RZ ;  /* 0x00008000142d7810 */ /* 0x040fe40007f7e0ff */
[C---:B------:R-:W-:Y:S02]  /*15310*/  IADD3 R49, P4, R20.reuse, 0x9000, RZ ;  /* 0x0000900014317810 */ /* 0x040fe40007f9e0ff */
[----:B------:R-:W-:-:S02]  /*15320*/  IADD3 R53, P5, R20, 0xa000, RZ ;  /* 0x0000a00014357810 */ /* 0x000fc40007fbe0ff */
[----:B--2---:R-:W-:Y:S02]  /*15330*/  LOP3.LUT R32, R33, 0x380, RZ, 0xc0, !PT ;  /* 0x0000038021207812 */ /* 0x004fe400078ec0ff */
        /* <DEDUP_REMOVED lines=22> */
.L_x_6987:
        /* <DEDUP_REMOVED lines=57> */
[C---:B------:R-:W-:Y:S01]  /*15830*/  IADD3 R6, R14.reuse, 0x8, RZ ;  /* 0x000000080e067810 */ /* 0x040fe20007ffe0ff */
[----:B------:R-:W-:Y:S01]  /*15840*/  ULDC.64 UR4, c[0x0][0xc40] ;  /* 0x0003100000047ab9 */ /* 0x000fe20000000a00 */
[C---:B------:R-:W-:Y:S02]  /*15850*/  IADD3 R10, P2, R14.reuse, R4, RZ ;  /* 0x000000040e0a7210 */ /* 0x040fe40007f5e0ff */
[-C--:B------:R-:W-:Y:S02]  /*15860*/  ISETP.GE.OR P1, PT, R14, R3.reuse, P0 ;  /* 0x000000030e00720c */ /* 0x080fe40000726670 */
[----:B------:R-:W-:Y:S02]  /*15870*/  ISETP.GE.OR P0, PT, R6, R3, P0 ;  /* 0x000000030600720c */ /* 0x000fe40000706670 */
[----:B------:R-:W-:-:S02]  /*15880*/  IADD3.X R7, R7, R5, R11, P2, !PT ;  /* 0x0000000507077210 */ /* 0x000fc400017fe40b */
[----:B------:R-:W-:-:S04]  /*15890*/  LEA R4, P2, R10, UR4, 0x2 ;  /* 0x000000040a047c11 */ /* 0x000fc8000f8410ff */
[----:B------:R-:W-:-:S05]  /*158a0*/  LEA.HI.X R5, R10, UR5, R7, 0x2, P2 ;  /* 0x000000050a057c11 */ /* 0x000fca00090f1407 */
[----:B------:R0:W-:Y:S04]  /*158b0*/  @!P1 STG.E desc[UR54][R4.64], R166 ;  /* 0x000000a604009986 */ /* 0x0001e8000c101936 */
[----:B------:R0:W-:Y:S02]  /*158c0*/  @!P0 STG.E desc[UR54][R4.64+0x20], R167 ;  /* 0x000020a704008986 */ /* 0x0001e4000c101936 */
.L_x_6988:
[----:B------:R-:W1:Y:S01]  /*158d0*/  LDC R87, c[0x0][0xb8c] ;  /* 0x0002e300ff577b82 */ /* 0x000e620000000800 */
[----:B0-----:R0:W5:Y:S01]  /*158e0*/  LD.E.128 R4, desc[UR54][R20.64] ;  /* 0x0000003614047980 */ /* 0x001162000c101d00 */
[----:B------:R-:W-:Y:S02]  /*158f0*/  ULDC.64 UR4, c[0x0][0xba0] ;  /* 0x0002e80000047ab9 */ /* 0x000fe40000000a00 */
[----:B------:R-:W-:Y:S01]  /*15900*/  IMAD R77, R77, UR4, RZ ;  /* 0x000000044d4d7c24 */ /* 0x000fe2000f8e02ff */
[----:B------:R-:W5:Y:S01]  /*15910*/  LD.E.128 R8, desc[UR54][R8.64] ;  /* 0x0000003608087980 */ /* 0x000f62000c101d00 */
[----:B------:R-:W-:-:S03]  /*15920*/  VIADD R82, R193, 0x40 ;  /* 0x00000040c1527836 */ /* 0x000fc60000000000 */
[----:B------:R-:W5:Y:S01]  /*15930*/  LD.E.128 R12, desc[UR54][R12.64] ;  /* 0x000000360c0c7980 */ /* 0x000f62000c101d00 */
[--C-:B0-----:R-:W-:Y:S01]  /*15940*/  SHF.R.S32.HI R21, RZ, 0x1f, R193.reuse ;  /* 0x0000001fff157819 */ /* 0x101fe200000114c1 */
[----:B------:R-:W-:Y:S02]  /*15950*/  IMAD.MOV.U32 R20, RZ, RZ, R193 ;  /* 0x000000ffff147224 */ /* 0x000fe400078e00c1 */
[----:B------:R-:W5:Y:S01]  /*15960*/  LD.E.128 R24, desc[UR54][R24.64] ;  /* 0x0000003618187980 */ /* 0x000f62000c101d00 */
[C---:B------:R-:W-:Y:S02]  /*15970*/  IMAD R77, R0.reuse, UR5, R77 ;  /* 0x00000005004d7c24 */ /* 0x040fe4000f8e024d */
[----:B------:R-:W-:Y:S01]  /*15980*/  IMAD.WIDE.U32 R20, R0, UR4, R20 ;  /* 0x0000000400147c25 */ /* 0x000fe2000f8e0014 */
[----:B------:R-:W5:Y:S01]  /*15990*/  LD.E.128 R28, desc[UR54][R28.64] ;  /* 0x000000361c1c7980 */ /* 0x000f62000c101d00 */
[----:B------:R-:W-:Y:S02]  /*159a0*/  ULDC.64 UR4, c[0x0][0xbe0] ;  /* 0x0002f80000047ab9 */ /* 0x000fe40000000a00 */
[----:B------:R-:W-:Y:S01]  /*159b0*/  IMAD R3, R220, -0x40, R3 ;  /* 0xffffffc0dc037824 */ /* 0x000fe200078e0203 */
[----:B------:R-:W5:Y:S01]  /*159c0*/  LD.E.128 R32, desc[UR54][R32.64] ;  /* 0x0000003620207980 */ /* 0x000f62000c101d00 */
[----:B------:R-:W-:Y:S01]  /*159d0*/  VIADD R0, R214, 0x20 ;  /* 0x00000020d6007836 */ /* 0x000fe20000000000 */
[----:B-1----:R-:W-:-:S02]  /*159e0*/  ISETP.GE.AND P3, PT, R82, R87, PT ;  /* 0x000000575200720c */ /* 0x002fc40003f66270 */
[----:B------:R-:W5:Y:S01]  /*159f0*/  LD.E.128 R36, desc[UR54][R36.64] ;  /* 0x0000003624247980 */ /* 0x000f62000c101d00 */
[-C--:B------:R-:W-:Y:S02]  /*15a00*/  ISETP.GE.AND P1, PT, R214, R3.reuse, PT ;  /* 0x00000003d600720c */ /* 0x080fe40003f26270 */
[----:B------:R-:W-:Y:S01]  /*15a10*/  ISETP.GE.AND P0, PT, R0, R3, PT ;  /* 0x000000030000720c */ /* 0x000fe20003f06270 */
[----:B------:R-:W5:Y:S01]  /*15a20*/  LD.E.128 R40, desc[UR54][R40.64] ;  /* 0x0000003628287980 */ /* 0x000f62000c101d00 */
[----:B------:R-:W-:Y:S01]  /*15a30*/  SEL R3, RZ, 0xffffffff, P3 ;  /* 0xffffffffff037807 */ /* 0x000fe20001800000 */
[C---:B------:R-:W-:Y:S02]  /*15a40*/  VIADD R83, R193.reuse, 0x80 ;  /* 0x00000080c1537836 */ /* 0x040fe40000000000 */
[----:B------:R-:W5:Y:S01]  /*15a50*/  LD.E.128 R44, desc[UR54][R44.64] ;  /* 0x000000362c2c7980 */ /* 0x000f62000c101d00 */
[C---:B------:R-:W-:Y:S01]  /*15a60*/  ISETP.GE.AND P2, PT, R193.reuse, R87, PT ;  /* 0x00000057c100720c */ /* 0x040fe20003f46270 */
[----:B------:R-:W-:-:S02]  /*15a70*/  VIADD R84, R193, 0xc0 ;  /* 0x000000c0c1547836 */ /* 0x000fc40000000000 */
        /* <DEDUP_REMOVED lines=9> */
[----:B------:R-:W-:Y:S01]  /*15b10*/  IMAD.IADD R21, R21, 0x1, R77 ;  /* 0x0000000115157824 */ /* 0x000fe200078e024d */
[----:B------:R-:W-:Y:S01]  /*15b20*/  @!PT LDS RZ, [RZ] ;  /* 0x00000000fffff984 */ /* 0x000fe20000000800 */
[----:B------:R-:W-:Y:S01]  /*15b30*/  @!PT LDS RZ, [RZ] ;  /* 0x00000000fffff984 */ /* 0x000fe20000000800 */
[----:B------:R-:W-:Y:S01]  /*15b40*/  @!PT LDS RZ, [RZ] ;  /* 0x00000000fffff984 */ /* 0x000fe20000000800 */
[----:B------:R-:W-:Y:S01]  /*15b50*/  @!PT LDS RZ, [RZ] ;  /* 0x00000000fffff984 */ /* 0x000fe20000000800 */
[----:B------:R0:W-:Y:S06]  /*15b60*/  MEMBAR.ALL.CTA ;  /* 0x0000000000007992 */ /* 0x0001ec0000008000 */
[----:B0-----:R-:W0:Y:S01]  /*15b70*/  FENCE.VIEW.ASYNC.S ;  /* 0x00000000000073c6 */ /* 0x001e220000000000 */
[----:B------:R-:W-:Y:S01]  /*15b80*/  IMAD R76, R76, UR4, RZ ;  /* 0x000000044c4c7c24 */ /* 0x000fe2000f8e02ff */
[-C--:B------:R-:W-:Y:S01]  /*15b90*/  ISETP.GE.AND P2, PT, R83, R87.reuse, PT ;  /* 0x000000575300720c */ /* 0x080fe20003f46270 */
[----:B------:R-:W-:Y:S01]  /*15ba0*/  IMAD.WIDE.U32 R20, R213, UR4, R20 ;  /* 0x00000004d5147c25 */ /* 0x000fe2000f8e0014 */
[-C--:B------:R-:W-:Y:S01]  /*15bb0*/  ISETP.GE.AND P3, PT, R84, R87.reuse, PT ;  /* 0x000000575400720c */ /* 0x080fe20003f66270 */
[----:B------:R-:W-:Y:S01]  /*15bc0*/  BSSY B1, `(.L_x_6989) ;  /* 0x000003b000017945 */ /* 0x000fe20003800000 */
[----:B------:R-:W-:Y:S01]  /*15bd0*/  LOP3.LUT R0, R3, 0x2, R0, 0xe2, !PT ;  /* 0x0000000203007812 */ /* 0x000fe200078ee200 */
[----:B------:R-:W-:Y:S01]  /*15be0*/  IMAD R77, R213, UR5, R76 ;  /* 0x00000005d54d7c24 */ /* 0x000fe2000f8e024c */
[----:B------:R-:W-:Y:S01]  /*15bf0*/  SEL R3, RZ, 0x4, P2 ;  /* 0x00000004ff037807 */ /* 0x000fe20001000000 */
[----:B------:R-:W-:Y:S01]  /*15c00*/  VIADD R85, R193, 0x100 ;  /* 0x00000100c1557836 */ /* 0x000fe20000000000 */
[----:B------:R-:W-:Y:S01]  /*15c10*/  SEL R76, RZ, 0x8, P3 ;  /* 0x00000008ff4c7807 */ /* 0x000fe20001800000 */
[----:B------:R-:W-:Y:S01]  /*15c20*/  IMAD.IADD R21, R21, 0x1, R77 ;  /* 0x0000000115157824 */ /* 0x000fe200078e024d */
[C---:B------:R-:W-:Y:S01]  /*15c30*/  IADD3 R86, R193.reuse, 0x140, RZ ;  /* 0x00000140c1567810 */ /* 0x040fe20007ffe0ff */
[----:B------:R-:W-:Y:S01]  /*15c40*/  VIADD R77, R193, 0x180 ;  /* 0x00000180c14d7836 */ /* 0x000fe20000000000 */
[----:B------:R-:W-:Y:S01]  /*15c50*/  LOP3.LUT R3, R76, R0, R3, 0xfe, !PT ;  /* 0x000000004c037212 */ /* 0x000fe200078efe03 */
[----:B------:R-:W-:Y:S01]  /*15c60*/  VIADD R0, R2, 0x38820 ;  /* 0x0003882002007836 */ /* 0x000fe20000000000 */
[-C--:B------:R-:W-:Y:S01]  /*15c70*/  ISETP.GE.AND P2, PT, R85, R87.reuse, PT ;  /* 0x000000575500720c */ /* 0x080fe20003f46270 */
[----:B------:R-:W-:Y:S01]  /*15c80*/  VIADD R78, R193, 0x1c0 ;  /* 0x000001c0c14e7836 */ /* 0x000fe20000000000 */
[-C--:B------:R-:W-:Y:S01]  /*15c90*/  ISETP.GE.AND P3, PT, R86, R87.reuse, PT ;  /* 0x000000575600720c */ /* 0x080fe20003f66270 */
[----:B------:R-:W-:Y:S01]  /*15ca0*/  ULDC.64 UR4, c[0x0][0xbe8] ;  /* 0x0002fa0000047ab9 */ /* 0x000fe20000000a00 */
[----:B------:R-:W-:-:S02]  /*15cb0*/  ISETP.GE.AND P4, PT, R77, R87, PT ;  /* 0x000000574d00720c */ /* 0x000fc40003f86270 */
[----:B------:R-:W-:Y:S02]  /*15cc0*/  SEL R76, RZ, 0x10, P2 ;  /* 0x00000010ff4c7807 */ /* 0x000fe40001000000 */
[----:B------:R-:W-:Y:S02]  /*15cd0*/  SEL R77, RZ, 0x20, P3 ;  /* 0x00000020ff4d7807 */ /* 0x000fe40001800000 */
[----:B------:R-:W-:Y:S02]  /*15ce0*/  PRMT R0, RZ, 0x654, R0 ;  /* 0x00000654ff007816 */ /* 0x000fe40000000000 */
[----:B------:R-:W-:Y:S01]  /*15cf0*/  LOP3.LUT R3, R77, R3, R76, 0xfe, !PT ;  /* 0x000000034d037212 */ /* 0x000fe200078efe4c */
[----:B------:R-:W-:Y:S01]  /*15d00*/  IMAD R76, R221, UR4, RZ ;  /* 0x00000004dd4c7c24 */ /* 0x000fe2000f8e02ff */
[----:B0-----:R0:W-:Y:S01]  /*15d10*/  SYNCS.ARRIVE.TRANS64.RED.A1T0 RZ, [R0+URZ], RZ ;  /* 0x000000ff00ff79a7 */ /* 0x0011e2000810043f */
[----:B------:R-:W-:Y:S02]  /*15d20*/  ISETP.GE.AND P2, PT, R78, R87, PT ;  /* 0x000000574e00720c */ /* 0x000fe40003f46270 */
[----:B------:R-:W-:Y:S01]  /*15d30*/  SHF.R.S32.HI R215, RZ, 0x1f, R214 ;  /* 0x0000001fffd77819 */ /* 0x000fe200000114d6 */
[----:B------:R-:W-:-:S02]  /*15d40*/  IMAD R81, R79, UR5, R76 ;  /* 0x000000054f517c24 */ /* 0x000fc4000f8e024c */
[----:B------:R-:W-:Y:S01]  /*15d50*/  IMAD.WIDE.U32 R78, R79, UR4, R20 ;  /* 0x000000044f4e7c25 */ /* 0x000fe2000f8e0014 */
[----:B0-----:R-:W-:-:S03]  /*15d60*/  SEL R0, RZ, 0x40, P4 ;  /* 0x00000040ff007807 */ /* 0x001fc60002000000 */
[----:B------:R-:W-:Y:S01]  /*15d70*/  IMAD.WIDE R76, R220, 0x40, R214 ;  /* 0x00000040dc4c7825 */ /* 0x000fe200078e02d6 */
[----:B------:R-:W-:Y:S02]  /*15d80*/  LOP3.LUT R0, R3, R0, RZ, 0xfc, !PT ;  /* 0x0000000003007212 */ /* 0x000fe400078efcff */
[----:B------:R-:W-:Y:S01]  /*15d90*/  SEL R3, RZ, 0x80, P2 ;  /* 0x00000080ff037807 */ /* 0x000fe20001000000 */
[----:B------:R-:W-:-:S03]  /*15da0*/  IMAD.IADD R89, R79, 0x1, R81 ;  /* 0x000000014f597824 */ /* 0x000fc600078e0251 */
        /* <DEDUP_REMOVED lines=28> */
.L_x_6990:
[----:B------:R-:W-:Y:S05]  /*15f70*/  BSYNC B1 ;  /* 0x0000000000017941 */ /* 0x000fea0003800000 */
.L_x_6989:
        /* <DEDUP_REMOVED lines=31> */
.L_x_6986:
[----:B------:R-:W-:Y:S01]  /*16170*/  ULDC.64 UR4, c[0x0][0xcd8] ;  /* 0x0003360000047ab9 */ /* 0x000fe20000000a00 */
[----:B------:R-:W-:Y:S01]  /*16180*/  MOV R9, RZ ;  /* 0x000000ff00097202 */ /* 0x000fe20000000f00 */
[----:B------:R-:W2:Y:S01]  /*16190*/  LDC R14, c[0x0][0xb8c] ;  /* 0x0002e300ff0e7b82 */ /* 0x000ea20000000800 */
[----:B------:R-:W-:Y:S02]  /*161a0*/  ISETP.NE.U32.AND P0, PT, RZ, UR4, PT ;  /* 0x00000004ff007c0c */ /* 0x000fe4000bf05070 */
[----:B------:R-:W-:Y:S02]  /*161b0*/  IADD3 R4, P1, R216, UR4, RZ ;  /* 0x00000004d8047c10 */ /* 0x000fe4000ff3e0ff */
[----:B------:R-:W-:Y:S02]  /*161c0*/  ISETP.NE.AND.EX P0, PT, RZ, UR5, PT, P0 ;  /* 0x00000005ff007c0c */ /* 0x000fe4000bf05300 */
[----:B------:R-:W-:Y:S01]  /*161d0*/  IADD3.X R5, R217, UR5, RZ, P1, !PT ;  /* 0x00000005d9057c10 */ /* 0x000fe20008ffe4ff */
[----:B------:R-:W-:-:S02]  /*161e0*/  ULDC.64 UR4, c[0x0][0xce0] ;  /* 0x0003380000047ab9 */ /* 0x000fc40000000a00 */
        /* <DEDUP_REMOVED lines=11> */
[----:B------:R-:W4:Y:S04]  /*162a0*/  LDG.E R0, desc[UR54][R4.64] ;  /* 0x0000003604007981 */ /* 0x000f28000c1e1900 */
[----:B-----5:R-:W4:Y:S02]  /*162b0*/  LDG.E R3, desc[UR54][R4.64+0x4] ;  /* 0x0000043604037981 */ /* 0x020f24000c1e1900 */
[----:B----4-:R-:W-:-:S07]  /*162c0*/  IMAD.IADD R3, R3, 0x1, -R0 ;  /* 0x0000000103037824 */ /* 0x010fce00078e0a00 */
.L_x_6992:
[----:B------:R-:W-:Y:S01]  /*162d0*/  BSSY B1, `(.L_x_6993) ;  /* 0x000001d000017945 */ /* 0x000fe20003800000 */
[----:B------:R-:W-:Y:S02]  /*162e0*/  SHF.R.S32.HI R10, RZ, 0x1f, R213 ;  /* 0x0000001fff0a7819 */ /* 0x000fe400000114d5 */
[----:B------:R-:W-:Y:S02]  /*162f0*/  SHF.R.S32.HI R12, RZ, 0x1f, R193 ;  /* 0x0000001fff0c7819 */ /* 0x000fe400000114c1 */
[----:B------:R-:W-:Y:S02]  /*16300*/  SEL R11, R218, RZ, !P0 ;  /* 0x000000ffda0b7207 */ /* 0x000fe40004000000 */
[----:B------:R-:W-:Y:S02]  /*16310*/  SEL R221, R221, RZ, !P0 ;  /* 0x000000ffdddd7207 */ /* 0x000fe40004000000 */
[----:B-----5:R-:W-:Y:S01]  /*16320*/  SHF.R.S32.HI R8, RZ, 0x1f, R9 ;  /* 0x0000001fff087819 */ /* 0x020fe20000011409 */
[----:B------:R-:W-:Y:S06]  /*16330*/  @P2 BRA `(.L_x_6994) ;  /* 0x0000000000582947 */ /* 0x000fec0003800000 */
[----:B------:R-:W4:Y:S02]  /*16340*/  S2R R0, SR_TID.X ;  /* 0x0000000000007919 */ /* 0x000f240000002100 */
[----:B----4-:R-:W-:-:S04]  /*16350*/  IMAD R0, R220, 0x40, R0 ;  /* 0x00000040dc007824 */ /* 0x010fc800078e0200 */
[----:B------:R-:W-:-:S05]  /*16360*/  VIADD R0, R0, 0xffffff80 ;  /* 0xffffff8000007836 */ /* 0x000fca0000000000 */
[----:B------:R-:W-:-:S13]  /*16370*/  ISETP.GE.AND P0, PT, R0, R3, PT ;  /* 0x000000030000720c */ /* 0x000fda0003f06270 */
[----:B------:R-:W-:Y:S05]  /*16380*/  @P0 BRA `(.L_x_6994) ;  /* 0x0000000000440947 */ /* 0x000fea0003800000 */
[----:B---3--:R-:W-:Y:S01]  /*16390*/  IADD3 R4, P0, R0, R9, RZ ;  /* 0x0000000900047210 */ /* 0x008fe20007f1e0ff */
        /* <DEDUP_REMOVED lines=16> */
.L_x_6994:
[----:B------:R-:W-:Y:S05]  /*164a0*/  BSYNC B1 ;  /* 0x0000000000017941 */ /* 0x000fea0003800000 */
.L_x_6993:
[----:B------:R-:W-:Y:S01]  /*164b0*/  ULDC.64 UR4, c[0x0][0xba0] ;  /* 0x0002e80000047ab9 */ /* 0x000fe20000000a00 */
[----:B---3--:R-:W-:Y:S01]  /*164c0*/  IMAD.MOV.U32 R4, RZ, RZ, R193 ;  /* 0x000000ffff047224 */ /* 0x008fe200078e00c1 */
[----:B--2---:R-:W-:Y:S01]  /*164d0*/  ISETP.GE.AND P2, PT, R193, R14, PT ;  /* 0x0000000ec100720c */ /* 0x004fe20003f46270 */
[----:B----4-:R-:W-:Y:S01]  /*164e0*/  IMAD.MOV.U32 R5, RZ, RZ, R12 ;  /* 0x000000ffff057224 */ /* 0x010fe200078e000c */
[----:B------:R-:W-:Y:S01]  /*164f0*/  BSSY B1, `(.L_x_6995) ;  /* 0x000004d000017945 */ /* 0x000fe20003800000 */
[----:B------:R-:W-:Y:S02]  /*16500*/  IMAD R0, R8, UR4, RZ ;  /* 0x0000000408007c24 */ /* 0x000fe4000f8e02ff */
        /* <DEDUP_REMOVED lines=22> */
[----:B------:R-:W-:Y:S01]  /*16670*/  VIADD R27, R193, 0x140 ;  /* 0x00000140c11b7836 */ /* 0x000fe20000000000 */
[----:B------:R-:W-:Y:S01]  /*16680*/  LOP3.LUT R0, R3, 0x2, R0, 0xe2, !PT ;  /* 0x0000000203007812 */ /* 0x000fe200078ee200 */
[----:B------:R-:W-:Y:S01]  /*16690*/  IMAD.IADD R5, R5, 0x1, R7 ;  /* 0x0000000105057824 */ /* 0x000fe200078e0207 */
[----:B------:R-:W-:Y:S01]  /*166a0*/  SEL R3, RZ, 0x4, P2 ;  /* 0x00000004ff037807 */ /* 0x000fe20001000000 */
[C---:B------:R-:W-:Y:S01]  /*166b0*/  VIADD R7, R193.reuse, 0x180 ;  /* 0x00000180c1077836 */ /* 0x040fe20000000000 */
[----:B------:R-:W-:Y:S01]  /*166c0*/  SEL R6, RZ, 0x8, P3 ;  /* 0x00000008ff067807 */ /* 0x000fe20001800000 */
[----:B------:R-:W-:Y:S01]  /*166d0*/  VIADD R9, R193, 0x1c0 ;  /* 0x000001c0c1097836 */ /* 0x000fe20000000000 */
        /* <DEDUP_REMOVED lines=12> */
[----:B------:R-:W-:-:S02]  /*167a0*/  LOP3.LUT R29, R29, R8, RZ, 0xfc, !PT ;  /* 0x000000081d1d7212 */ /* 0x000fc400078efcff */
[----:B------:R-:W-:Y:S01]  /*167b0*/  SHF.R.S32.HI R9, RZ, 0x1f, R214 ;  /* 0x0000001fff097819 */ /* 0x000fe200000114d6 */
[----:B------:R-:W-:Y:S01]  /*167c0*/  IMAD.IADD R11, R7, 0x1, R3 ;  /* 0x00000001070b7824 */ /* 0x000fe200078e0203 */
[----:B------:R-:W-:Y:S02]  /*167d0*/  MOV R8, R214 ;  /* 0x000000d600087202 */ /* 0x000fe40000000f00 */
        /* <DEDUP_REMOVED lines=30> */
.L_x_6996:
[----:B------:R-:W-:Y:S05]  /*169c0*/  BSYNC B1 ;  /* 0x0000000000017941 */ /* 0x000fea0003800000 */
.L_x_6995:
        /* <DEDUP_REMOVED lines=29> */
.L_x_6991:
[----:B------:R-:W-:Y:S05]  /*16ba0*/  BSYNC B0 ;  /* 0x0000000000007941 */ /* 0x000fea0003800000 */
.L_x_6985:
[----:B------:R-:W-:Y:S02]  /*16bb0*/  ULDC UR4, c[0x0][0xd14] ;  /* 0x0003450000047ab9 */ /* 0x000fe40000000800 */
[----:B-1----:R-:W-:-:S13]  /*16bc0*/  ISETP.GE.AND P0, PT, R187, UR4, PT ;  /* 0x00000004bb007c0c */ /* 0x002fda000bf06270 */
[----:B------:R-:W-:Y:S05]  /*16bd0*/  @!P0 BRA `(.L_x_6997) ;  /* 0xfffffea400608947 */ /* 0x000fea000383ffff */
[----:B------:R-:W-:Y:S05]  /*16be0*/  BRA `(.L_x_6856) ;  /* 0x0000006400b87947 */ /* 0x000fea0003800000 */
.L_x_6854:
        /* <DEDUP_REMOVED lines=28> */
[----:B0-----:R-:W-:-:S04]  /*16db0*/  SEL R5, R4, RZ, P1 ;  /* 0x000000ff04057207 */ /* 0x001fc80000800000 */
[----:B------:R-:W-:-:S05]  /*16dc0*/  IADD3 R5, R10, R5, RZ ;  /* 0x000000050a057210 */ /* 0x000fca0007ffe0ff */
        /* <DEDUP_REMOVED lines=31> */
.L_x_7002:
        /* <DEDUP_REMOVED lines=15> */
.L_x_7001:
[----:B------:R-:W-:Y:S05]  /*170b0*/  BSYNC B0 ;  /* 0x0000000000007941 */ /* 0x000fea0003800000 */
.L_x_7000:
        /* <DEDUP_REMOVED lines=25> */
.L_x_6998:
[----:B------:R-:W-:-:S05]  /*17250*/  IADD3 R7, -R2, R5, RZ ;  /* 0x0000000502077210 */ /* 0x000fca0007ffe1ff */
        /* <DEDUP_REMOVED lines=19> */
.L_x_7003:
        /* <DEDUP_REMOVED lines=56> */
.L_x_6999:
[----:B------:R-:W-:Y:S02]  /*17710*/  IMAD.MOV.U32 R17, RZ, RZ, RZ ;  /* 0x000000ffff117224 */ /* 0x000fe400078e00ff */
[----:B------:R-:W-:Y:S02]  /*17720*/  IMAD.U32 R16, RZ, RZ, UR6 ;  /* 0x00000006ff107e24 */ /* 0x000fe4000f8e00ff */
[----:B------:R-:W-:-:S07]  /*17730*/  IMAD.MOV.U32 R18, RZ, RZ, RZ ;  /* 0x000000ffff127224 */ /* 0x000fce00078e00ff */
.L_x_7004:
        /* <DEDUP_REMOVED lines=15> */
[----:B------:R-:W-:Y:S01]  /*17830*/  STL [R1+0x28], RZ ;  /* 0x000028ff01007387 */ /* 0x000fe20000100800 */
[----:B------:R-:W-:Y:S01]  /*17840*/  ULDC UR4, c[0x0][0xc] ;  /* 0x0000030000047ab9 */ /* 0x000fe20000000800 */
[----:B------:R-:W-:Y:S02]  /*17850*/  IMAD.MOV.U32 R2, RZ, RZ, 0x1 ;  /* 0x00000001ff027424 */ /* 0x000fe400078e00ff */
[----:B------:R1:W-:Y:S04]  /*17860*/  STL [R1+0xc], R0 ;  /* 0x00000c0001007387 */ /* 0x0003e80000100800 */
[----:B------:R2:W-:Y:S04]  /*17870*/  STL [R1+0x4], RZ ;  /* 0x000004ff01007387 */ /* 0x0005e80000100800 */
[----:B------:R2:W-:Y:S01]  /*17880*/  STL [R1], RZ ;  /* 0x000000ff01007387 */ /* 0x0005e20000100800 */
[----:B-1----:R-:W-:-:S03]  /*17890*/  MOV R0, UR4 ;  /* 0x0000000400007c02 */ /* 0x002fc60008000f00 */
[----:B------:R2:W-:Y:S04]  /*178a0*/  STL [R1+0x8], R2 ;  /* 0x0000080201007387 */ /* 0x0005e80000100800 */
[----:B------:R2:W-:Y:S02]  /*178b0*/  STL [R1+0x30], R0 ;  /* 0x0000300001007387 */ /* 0x0005e40000100800 */
.L_x_7089:
[----:B--23--:R-:W1:Y:S02]  /*178c0*/  LDC.64 R2, c[0x0][0xd60] ;  /* 0x00035800ff027b82 */ /* 0x00ce640000000a00 */
[----:B-1----:R-:W-:-:S05]  /*178d0*/  IMAD.WIDE R2, R19, 0x4, R2 ;  /* 0x0000000413027825 */ /* 0x002fca00078e0202 */
[----:B------:R-:W2:Y:S01]  /*178e0*/  LDG.E R11, desc[UR54][R2.64] ;  /* 0x00000036020b7981 */ /* 0x000ea2000c1e1900 */
        /* <DEDUP_REMOVED lines=54> */
.L_x_7006:
        /* <DEDUP_REMOVED lines=14> */
.L_x_7007:
[----:B------:R-:W-:Y:S05]  /*17d30*/  @!P3 BRA `(.L_x_7008) ;  /* 0x00000000000cb947 */ /* 0x000fea0003800000 */
[----:B------:R-:W2:Y:S04]  /*17d40*/  LDG.E R9, desc[UR54][R6.64] ;  /* 0x0000003606097981 */ /* 0x000ea8000c1e1900 */
[----:B------:R-:W2:Y:S02]  /*17d50*/  LDG.E R6, desc[UR54][R6.64+0x4] ;  /* 0x0000043606067981 */ /* 0x000ea4000c1e1900 */
[----:B--2---:R-:W-:-:S07]  /*17d60*/  IMAD.IADD R9, R6, 0x1, -R9 ;  /* 0x0000000106097824 */ /* 0x004fce00078e0a09 */
.L_x_7008:
        /* <DEDUP_REMOVED lines=41> */
.L_x_7156:
[----:B------:R-:W-:-:S03]  /*18000*/  UMOV UR4, 0xffffffff ;  /* 0xffffffff00047882 */ /* 0x000fc60000000000 */
[----:B------:R-:W-:Y:S05]  /*18010*/  BRA.DIV UR4, `(.L_x_7012) ;  /* 0x00000062046c7947 */ /* 0x000fea000b800000 */
[----:B------:R-:W-:-:S13]  /*18020*/  ELECT P6, URZ, PT ;  /* 0x00000000003f782f */ /* 0x000fda00038c0000 */
.L_x_7159:
[----:B------:R-:W2:Y:S01]  /*18030*/  LDL R5, [R1+0x28] ;  /* 0x0000280001057983 */ /* 0x000ea20000100800 */
[----:B------:R-:W0:Y:S01]  /*18040*/  S2R R9, SR_CgaCtaId ;  /* 0x0000000000097919 */ /* 0x000e220000008800 */
[----:B--2---:R-:W-:-:S05]  /*18050*/  VIADD R5, R5, 0x1 ;  /* 0x0000000105057836 */ /* 0x004fca0000000000 */
[----:B------:R-:W-:-:S04]  /*18060*/  LEA.HI R6, R5, R5, RZ, 0x1 ;  /* 0x0000000505067211 */ /* 0x000fc800078f08ff */
[----:B------:R-:W-:-:S04]  /*18070*/  LOP3.LUT R6, R6, 0xfffffffe, RZ, 0xc0, !PT ;  /* 0xfffffffe06067812 */ /* 0x000fc800078ec0ff */
[----:B------:R-:W-:Y:S02]  /*18080*/  IADD3 R5, R5, -R6, RZ ;  /* 0x8000000605057210 */ /* 0x000fe40007ffe0ff */
[----:B------:R-:W-:Y:S02]  /*18090*/  MOV R6, 0x400 ;  /* 0x0000040000067802 */ /* 0x000fe40000000f00 */
[----:B------:R-:W-:Y:S02]  /*180a0*/  SHF.L.U32 R5, R5, 0x1f, RZ ;  /* 0x0000001f05057819 */ /* 0x000fe400000006ff */
[----:B0-----:R-:W-:-:S04]  /*180b0*/  LEA R9, R9, R6, 0x18 ;  /* 0x0000000609097211 */ /* 0x001fc800078ec0ff */
[----:B------:R-:W0:Y:S02]  /*180c0*/  SYNCS.PHASECHK.TRANS64.TRYWAIT P0, [R9+URZ+0x38820], R5 ;  /* 0x03882005090075a7 */ /* 0x000e24000800017f */
[----:B0-----:R-:W-:Y:S05]  /*180d0*/  @!P0 BRA `(.L_x_7013) ;  /* 0x00000060005c8947 */ /* 0x001fea0003800000 */
.L_x_7160:
        /* <DEDUP_REMOVED lines=8> */
.L_x_7161:
        /* <DEDUP_REMOVED lines=11> */
.L_x_7017:
        /* <DEDUP_REMOVED lines=20> */
.L_x_7162:
        /* <DEDUP_REMOVED lines=8> */
.L_x_7019:
        /* <DEDUP_REMOVED lines=52> */
.L_x_7015:
[----:B------:R-:W-:Y:S05]  /*18710*/  BSYNC B1 ;  /* 0x0000000000017941 */ /* 0x000fea0003800000 */
.L_x_7014:
        /* <DEDUP_REMOVED lines=12> */
[----:B0-----:R-:W-:Y:S05]  /*187e0*/  @!P0 BRA `(.L_x_7010) ;  /* 0x0000000400cc8947 */ /* 0x001fea0003800000 */
[C---:B------:R-:W-:Y:S01]  /*187f0*/  LEA R5, R2.reuse, R20, 0x6 ;  /* 0x0000001402057211 */ /* 0x040fe200078e30ff */
[----:B------:R-:W-:-:S04]  /*18800*/  VIADD R2, R2, 0xffffffff ;  /* 0xffffffff02027836 */ /* 0x000fc80000000000 */
[----:B------:R-:W-:-:S07]  /*18810*/  VIADD R5, R5, 0xffffff80 ;  /* 0xffffff8005057836 */ /* 0x000fce0000000000 */
.L_x_7026:
        /* <DEDUP_REMOVED lines=9> */
.L_x_7163:
        /* <DEDUP_REMOVED lines=11> */
.L_x_7023:
        /* <DEDUP_REMOVED lines=18> */
.L_x_7164:
        /* <DEDUP_REMOVED lines=8> */
.L_x_7025:
        /* <DEDUP_REMOVED lines=52> */
.L_x_7021:
[----:B------:R-:W-:Y:S05]  /*18e40*/  BSYNC B1 ;  /* 0x0000000000017941 */ /* 0x000fea0003800000 */
.L_x_7020:
[----:B------:R-:W2:Y:S04]  /*18e50*/  LDL.LU R6, [R1+0x4] ;  /* 0x0000040001067983 */ /* 0x000ea80000300800 */
[----:B------:R-:W3:Y:S01]  /*18e60*/  LDL.LU R8, [R1+0xc] ;  /* 0x00000c0001087983 */ /* 0x000ee20000300800 */
[----:B------:R-:W-:Y:S01]  /*18e70*/  VIADD R2, R2, 0xffffffff ;  /* 0xffffffff02027836 */ /* 0x000fe20000000000 */
[----:B------:R-:W-:Y:S01]  /*18e80*/  IADD3 R5, R5, -0x40, RZ ;  /* 0xffffffc005057810 */ /* 0x000fe20007ffe0ff */
        /* <DEDUP_REMOVED lines=9> */
.L_x_7010:
[----:B------:R-:W-:Y:S05]  /*18f20*/  BSYNC B0 ;  /* 0x0000000000007941 */ /* 0x000fea0003800000 */
.L_x_7009:
[----:B0-----:R-:W2:Y:S01]  /*18f30*/  LDL R6, [R1+0x1c] ;  /* 0x00001c0001067983 */ /* 0x001ea20000100800 */
[----:B------:R-:W-:Y:S05]  /*18f40*/  @!P2 WARPSYNC.ALL ;  /* 0x000000000000a948 */ /* 0x000fea0003800000 */
[----:B------:R-:W-:Y:S01]  /*18f50*/  BSSY B6, `(.L_x_7027) ;  /* 0x000033e000067945 */ /* 0x000fe20003800000 */
[----:B------:R-:W-:Y:S01]  /*18f60*/  @!P2 BAR.SYNC.DEFER_BLOCKING 0xc, 0x120 ;  /* 0x030480000000ab1d */ /* 0x000fe20000010000 */
[----:B--2---:R-:W-:-:S13]  /*18f70*/  ISETP.GT.AND P0, PT, R6, RZ, PT ;  /* 0x000000ff0600720c */ /* 0x004fda0003f04270 */
[----:B------:R-:W-:Y:S05]  /*18f80*/  @P0 BRA `(.L_x_7028) ;  /* 0x00000000004c0947 */ /* 0x000fea0003800000 */
[----:B------:R-:W0:Y:S02]  /*18f90*/  S2R R6, SR_TID.X ;  /* 0x0000000000067919 */ /* 0x000e240000002100 */
[----:B0-----:R-:W-:-:S04]  /*18fa0*/  LOP3.LUT R6, R6, 0x1f, RZ, 0xc0, !PT ;  /* 0x0000001f06067812 */ /* 0x001fc800078ec0ff */
[----:B------:R-:W-:-:S13]  /*18fb0*/  ISETP.NE.AND P1, PT, R6, RZ, PT ;  /* 0x000000ff0600720c */ /* 0x000fda0003f25270 */
[----:B------:R-:W-:Y:S05]  /*18fc0*/  @P1 BRA `(.L_x_7029) ;  /* 0x0000003000d81947 */ /* 0x000fea0003800000 */
[----:B------:R-:W0:Y:S01]  /*18fd0*/  S2R R7, SR_LANEID ;  /* 0x0000000000077919 */ /* 0x000e220000000000 */
[----:B------:R-:W-:Y:S02]  /*18fe0*/  VOTEU.ANY UR4, UPT, PT ;  /* 0x0000000000047886 */ /* 0x000fe400038e0100 */
[----:B------:R-:W0:Y:S01]  /*18ff0*/  FLO.U32 R0, UR4 ;  /* 0x0000000400007d00 */ /* 0x000e2200080e0000 */
[----:B------:R-:W1:Y:S01]  /*19000*/  LDC.64 R2, c[0x0][0xd38] ;  /* 0x00034e00ff027b82 */ /* 0x000e620000000a00 */
[----:B------:R-:W2:Y:S06]  /*19010*/  LDL R6, [R1+0x30] ;  /* 0x0000300001067983 */ /* 0x000eac0000100800 */
[----:B------:R-:W1:Y:S01]  /*19020*/  POPC R5, UR4 ;  /* 0x0000000400057d09 */ /* 0x000e620008000000 */
[----:B0-----:R-:W-:-:S13]  /*19030*/  ISETP.EQ.U32.AND P0, PT, R0, R7, PT ;  /* 0x000000070000720c */ /* 0x001fda0003f02070 */
[----:B-1----:R-:W3:Y:S01]  /*19040*/  @P0 ATOMG.E.ADD.STRONG.GPU PT, R3, desc[UR54][R2.64], R5 ;  /* 0x00000005020309a8 */ /* 0x002ee200081ee1f6 */
[----:B------:R-:W0:Y:S02]  /*19050*/  S2R R4, SR_LTMASK ;  /* 0x0000000000047919 */ /* 0x000e240000003900 */
[----:B0-----:R-:W-:-:S04]  /*19060*/  LOP3.LUT R4, R4, UR4, RZ, 0xc0, !PT ;  /* 0x0000000404047c12 */ /* 0x001fc8000f8ec0ff */
[----:B------:R-:W0:Y:S01]  /*19070*/  POPC R7, R4 ;  /* 0x0000000400077309 */ /* 0x000e220000000000 */
[----:B--2---:R-:W-:Y:S01]  /*19080*/  R2UR UR5, R6 ;  /* 0x00000000060572ca */ /* 0x004fe200000e0000 */
[----:B---3--:R-:W0:-:S12]  /*19090*/  SHFL.IDX PT, R0, R3, R0, 0x1f ;  /* 0x00001f0003007589 */ /* 0x008e1800000e0000 */
[----:B0-----:R-:W-:Y:S01]  /*190a0*/  IADD3 R16, R0, UR5, R7 ;  /* 0x0000000500107c10 */ /* 0x001fe2000fffe007 */
[----:B------:R-:W-:Y:S06]  /*190b0*/  BRA `(.L_x_7029) ;  /* 0x00000030009c7947 */ /* 0x000fec0003800000 */
.L_x_7028:
[----:B------:R-:W0:Y:S01]  /*190c0*/  S2R R0, SR_CgaCtaId ;  /* 0x0000000000007919 */ /* 0x000e220000008800 */
[----:B------:R-:W-:-:S04]  /*190d0*/  MOV R2, 0x400 ;  /* 0x0000040000027802 */ /* 0x000fc80000000f00 */
[----:B0-----:R-:W-:-:S05]  /*190e0*/  LEA R3, R0, R2, 0x18 ;  /* 0x0000000200037211 */ /* 0x001fca00078ec0ff */
        /* <DEDUP_REMOVED lines=20> */
.L_x_7030:
        /* <DEDUP_REMOVED lines=10> */
[----:B------:R-:W-:Y:S01]  /*192d0*/  MOV R13, RZ ;  /* 0x000000ff000d7202 */ /* 0x000fe20000000f00 */
[----:B------:R-:W-:Y:S02]  /*192e0*/  IMAD.U32 R5, RZ, RZ, UR7 ;  /* 0x00000007ff057e24 */ /* 0x000fe4000f8e00ff */
[----:B------:R-:W-:Y:S02]  /*192f0*/  IMAD.U32 R6, RZ, RZ, UR8 ;  /* 0x00000008ff067e24 */ /* 0x000fe4000f8e00ff */
[----:B------:R-:W-:-:S02]  /*19300*/  IMAD.U32 R7, RZ, RZ, UR9 ;  /* 0x00000009ff077e24 */ /* 0x000fc4000f8e00ff */
[----:B------:R-:W-:Y:S02]  /*19310*/  IMAD.U32 R10, RZ, RZ, UR4 ;  /* 0x00000004ff0a7e24 */ /* 0x000fe4000f8e00ff */
[----:B------:R-:W-:Y:S02]  /*19320*/  IMAD.U32 R11, RZ, RZ, UR5 ;  /* 0x00000005ff0b7e24 */ /* 0x000fe4000f8e00ff */
[----:B------:R-:W-:Y:S02]  /*19330*/  IMAD.MOV.U32 R8, RZ, RZ, 0x70 ;  /* 0x00000070ff087424 */ /* 0x000fe400078e00ff */
[----:B0-----:R-:W-:-:S07]  /*19340*/  IMAD.MOV.U32 R12, RZ, RZ, 0x1 ;  /* 0x00000001ff0c7424 */ /* 0x001fce00078e00ff */
[----:B------:R-:W-:-:S07]  /*19350*/  LEPC R20, `(.L_x_7032) ;  /* 0x000000001014794e */ /* 0x000fce0000000000 */
[----:B-1----:R-:W-:Y:S05]  /*19360*/  CALL.ABS.NOINC R2 ;  /* 0x0000000002007343 */ /* 0x002fea0003c00000 */
.L_x_7032:
        /* <DEDUP_REMOVED lines=16> */
.L_x_7031:
        /* <DEDUP_REMOVED lines=26> */
[----:B-1----:R-:W1:Y:S01]  /*19610*/  @P0 LDC R2, c[0x0][0x430] ;  /* 0x00010c00ff020b82 */ /* 0x002e620000000800 */
[----:B0-----:R-:W-:-:S05]  /*19620*/  @P0 IMAD.HI.U32 R3, R18, R5, RZ ;  /* 0x0000000512030227 */ /* 0x001fca00078e00ff */
[----:B-1----:R-:W-:Y:S02]  /*19630*/  @P0 SHF.R.U32.HI R4, RZ, R2, R3 ;  /* 0x00000002ff040219 */ /* 0x002fe40000011603 */
[----:B------:R-:W-:-:S04]  /*19640*/  ISETP.NE.U32.AND P0, PT, RZ, UR4, PT ;  /* 0x00000004ff007c0c */ /* 0x000fc8000bf05070 */
[----:B------:R-:W-:-:S04]  /*19650*/  ISETP.NE.AND.EX P0, PT, RZ, UR5, PT, P0 ;  /* 0x00000005ff007c0c */ /* 0x000fc8000bf05300 */
[----:B------:R-:W-:-:S09]  /*19660*/  SEL R5, R6, RZ, !P0 ;  /* 0x000000ff06057207 */ /* 0x000fd20004000000 */
.L_x_7033:
        /* <DEDUP_REMOVED lines=19> */
.L_x_7167:
[----:B------:R-:W-:Y:S01]  /*197a0*/  UMOV UR4, 0xffffffff ;  /* 0xffffffff00047882 */ /* 0x000fe20000000000 */
[----:B------:R-:W-:Y:S02]  /*197b0*/  SHF.R.S32.HI R8, RZ, 0x1f, R0 ;  /* 0x0000001fff087819 */ /* 0x000fe40000011400 */
[----:B------:R-:W-:Y:S05]  /*197c0*/  BRA.DIV UR4, `(.L_x_7035) ;  /* 0x0000004e04387947 */ /* 0x000fea000b800000 */
[----:B------:R-:W-:-:S13]  /*197d0*/  ELECT P6, URZ, PT ;  /* 0x00000000003f782f */ /* 0x000fda00038c0000 */
.L_x_7170:
        /* <DEDUP_REMOVED lines=22> */
.L_x_7037:
        /* <DEDUP_REMOVED lines=9> */
.L_x_7171:
        /* <DEDUP_REMOVED lines=11> */
.L_x_7039:
        /* <DEDUP_REMOVED lines=14> */
[----:B0-----:R-:W-:-:S04]  /*19b60*/  LEA R12, R13, R12, 0x18 ;  /* 0x0000000c0d0c7211 */ /* 0x001fc800078ec0ff */
[----:B--2---:R-:W-:Y:S02]  /*19b70*/  LEA R9, R11, R12, 0xd ;  /* 0x0000000c0b097211 */ /* 0x004fe400078e68ff */
[----:B---3--:R-:W-:Y:S02]  /*19b80*/  R2UR UR4, R10 ;  /* 0x000000000a0472ca */ /* 0x008fe400000e0000 */
[----:B------:R-:W-:-:S11]  /*19b90*/  R2UR UR8, R9 ;  /* 0x00000000090872ca */ /* 0x000fd600000e0000 */
[----:B------:R-:W-:Y:S02]  /*19ba0*/  ULEA UR11, UR11, UR4, 0x6 ;  /* 0x000000040b0b7291 */ /* 0x000fe4000f8e303f */
[----:B------:R-:W-:Y:S01]  /*19bb0*/  UIADD3 UR8, UR8, 0x22400, URZ ;  /* 0x0002240008087890 */ /* 0x000fe2000fffe03f */
[----:B------:R-:W-:-:S08]  /*19bc0*/  UMOV UR4, 0x0 ;  /* 0x0000000000047882 */ /* 0x000fd00000000000 */
[----:B------:R0:W-:Y:S02]  /*19bd0*/  UTMALDG.4D [UR8], [UR6], desc[UR4] ;  /* 0x00000408060075b4 */ /* 0x0001e40008019000 */
[----:B0-----:R-:W-:Y:S01]  /*19be0*/  NOP ;  /* 0x0000000000007918 */ /* 0x001fe20000000000 */
.L_x_7036:
        /* <DEDUP_REMOVED lines=31> */
[----:B0-----:R-:W-:Y:S01]  /*19de0*/  IMAD.MOV.U32 R5, RZ, RZ, 0x10000 ;  /* 0x00010000ff057424 */ /* 0x001fe200078e00ff */
        /* <DEDUP_REMOVED lines=50> */
.L_x_7041:
[----:B------:R-:W-:Y:S05]  /*1a110*/  BSYNC B0 ;  /* 0x0000000000007941 */ /* 0x000fea0003800000 */
.L_x_7040:
        /* <DEDUP_REMOVED lines=9> */
.L_x_7172:
        /* <DEDUP_REMOVED lines=13> */
.L_x_7173:
        /* <DEDUP_REMOVED lines=11> */
.L_x_7046:
        /* <DEDUP_REMOVED lines=58> */
.L_x_7044:
[----:B------:R-:W-:Y:S05]  /*1a6d0*/  BSYNC B0 ;  /* 0x0000000000007941 */ /* 0x000fea0003800000 */
.L_x_7043:
[----:B------:R-:W2:Y:S01]  /*1a6e0*/  LDL R7, [R1+0x1c] ;  /* 0x00001c0001077983 */ /* 0x000ea20000100800 */
[----:B------:R-:W-:Y:S01]  /*1a6f0*/  BSSY B0, `(.L_x_7047) ;  /* 0x00001a6000007945 */ /* 0x000fe20003800000 */
[----:B--2---:R-:W-:-:S13]  /*1a700*/  ISETP.GE.AND P0, PT, R7, 0x2, PT ;  /* 0x000000020700780c */ /* 0x004fda0003f06270 */
[----:B------:R-:W-:Y:S05]  /*1a710*/  @!P0 BRA `(.L_x_7048) ;  /* 0x00000018008c8947 */ /* 0x000fea0003800000 */
[C---:B0-----:R-:W-:Y:S01]  /*1a720*/  LOP3.LUT R5, R7.reuse, 0x1, RZ, 0xc0, !PT ;  /* 0x0000000107057812 */ /* 0x041fe200078ec0ff */
[----:B------:R-:W-:Y:S01]  /*1a730*/  VIADD R9, R7, 0xfffffffe ;  /* 0xfffffffe07097836 */ /* 0x000fe20000000000 */
[----:B------:R-:W-:Y:S02]  /*1a740*/  BSSY B1, `(.L_x_7049) ;  /* 0x0000090000017945 */ /* 0x000fe40003800000 */
[----:B------:R-:W-:Y:S01]  /*1a750*/  ISETP.NE.U32.AND P0, PT, R5, 0x1, PT ;  /* 0x000000010500780c */ /* 0x000fe20003f05070 */
[----:B------:R-:W-:-:S12]  /*1a760*/  IMAD.MOV.U32 R5, RZ, RZ, R9 ;  /* 0x000000ffff057224 */ /* 0x000fd800078e0009 */
[----:B------:R-:W-:Y:S05]  /*1a770*/  @!P0 BRA `(.L_x_7050) ;  /* 0x0000000800308947 */ /* 0x000fea0003800000 */
        /* <DEDUP_REMOVED lines=33> */
.L_x_7053:
[----:B-1----:R-:W1:Y:S01]  /*1a990*/  S2R R3, SR_CgaCtaId ;  /* 0x0000000000037919 */ /* 0x002e620000008800 */
[----:B------:R-:W-:-:S04]  /*1a9a0*/  MOV R2, 0x400 ;  /* 0x0000040000027802 */ /* 0x000fc80000000f00 */
[----:B-1----:R-:W-:Y:S02]  /*1a9b0*/  LEA R2, R3, R2, 0x18 ;  /* 0x0000000203027211 */ /* 0x002fe400078ec0ff */
[----:B------:R-:W-:-:S03]  /*1a9c0*/  SHF.L.U32 R3, R12, 0x1f, RZ ;  /* 0x0000001f0c037819 */ /* 0x000fc600000006ff */
[----:B------:R-:W-:-:S04]  /*1a9d0*/  IMAD R2, R13, 0x8, R2 ;  /* 0x000000080d027824 */ /* 0x000fc800078e0202 */
[----:B------:R-:W1:Y:S02]  /*1a9e0*/  SYNCS.PHASECHK.TRANS64.TRYWAIT P0, [R2+URZ+0x38840], R3 ;  /* 0x03884003020075a7 */ /* 0x000e64000800017f */
[----:B-1----:R-:W-:Y:S05]  /*1a9f0*/  @!P0 BRA `(.L_x_7054) ;  /* 0x0000003c00148947 */ /* 0x002fea0003800000 */
.L_x_7174:
        /* <DEDUP_REMOVED lines=11> */
.L_x_7055:
[----:B--2---:R-:W2:Y:S01]  /*1aab0*/  LDL R7, [R1] ;  /* 0x0000000001077983 */ /* 0x004ea20000100800 */
[----:B------:R-:W-:-:S03]  /*1aac0*/  MOV R11, 0x400 ;  /* 0x00000400000b7802 */ /* 0x000fc60000000f00 */
[----:B------:R-:W3:Y:S01]  /*1aad0*/  LDL R10, [R1+0x10] ;  /* 0x00001000010a7983 */ /* 0x000ee20000100800 */
        /* <DEDUP_REMOVED lines=20> */
.L_x_7175:
        /* <DEDUP_REMOVED lines=8> */
.L_x_7057:
[----:B01----:R-:W2:Y:S01]  /*1aca0*/  LDL R3, [R1] ;  /* 0x0000000001037983 */ /* 0x003ea20000100800 */
        /* <DEDUP_REMOVED lines=54> */
.L_x_7052:
[----:B------:R-:W-:Y:S05]  /*1b010*/  BSYNC B2 ;  /* 0x0000000000027941 */ /* 0x000fea0003800000 */
.L_x_7051:
[----:B------:R-:W2:Y:S02]  /*1b020*/  LDL.LU R2, [R1+0x1c] ;  /* 0x00001c0001027983 */ /* 0x000ea40000300800 */
[----:B--2---:R-:W-:-:S07]  /*1b030*/  VIADD R5, R2, 0xfffffffd ;  /* 0xfffffffd02057836 */ /* 0x004fce0000000000 */
.L_x_7050:
[----:B------:R-:W-:Y:S05]  /*1b040*/  BSYNC B1 ;  /* 0x0000000000017941 */ /* 0x000fea0003800000 */
.L_x_7049:
[----:B------:R-:W-:-:S13]  /*1b050*/  ISETP.NE.AND P0, PT, R9, RZ, PT ;  /* 0x000000ff0900720c */ /* 0x000fda0003f05270 */
[----:B------:R-:W-:Y:S05]  /*1b060*/  @!P0 BRA `(.L_x_7048) ;  /* 0x0000001000388947 */ /* 0x000fea0003800000 */
.L_x_7072:
        /* <DEDUP_REMOVED lines=14> */
[----:B------:R-:W1:Y:S02]  /*1b150*/  LDC R11, c[0x0][0x41c] ;  /* 0x00010700ff0b7b82 */ /* 0x000e640000000800 */
        /* <DEDUP_REMOVED lines=15> */
.L_x_7060:
[----:B------:R-:W2:Y:S01]  /*1b250*/  S2R R3, SR_CgaCtaId ;  /* 0x0000000000037919 */ /* 0x000ea20000008800 */
[----:B------:R-:W-:-:S04]  /*1b260*/  MOV R2, 0x400 ;  /* 0x0000040000027802 */ /* 0x000fc80000000f00 */
[----:B--2---:R-:W-:Y:S02]  /*1b270*/  LEA R2, R3, R2, 0x18 ;  /* 0x0000000203027211 */ /* 0x004fe400078ec0ff */
[----:B------:R-:W-:-:S03]  /*1b280*/  SHF.L.U32 R3, R9, 0x1f, RZ ;  /* 0x0000001f09037819 */ /* 0x000fc600000006ff */
[----:B------:R-:W-:-:S04]  /*1b290*/  IMAD R2, R10, 0x8, R2 ;  /* 0x000000080a027824 */ /* 0x000fc800078e0202 */
[----:B------:R-:W2:Y:S02]  /*1b2a0*/  SYNCS.PHASECHK.TRANS64.TRYWAIT P0, [R2+URZ+0x38840], R3 ;  /* 0x03884003020075a7 */ /* 0x000ea4000800017f */
[----:B--2---:R-:W-:Y:S05]  /*1b2b0*/  @!P0 BRA `(.L_x_7061) ;  /* 0x00000034000c8947 */ /* 0x004fea0003800000 */
.L_x_7176:
        /* <DEDUP_REMOVED lines=11> */
.L_x_7062:
[----:B0-----:R-:W3:Y:S01]  /*1b370*/  LDL R12, [R1+0x10] ;  /* 0x00001000010c7983 */ /* 0x001ee20000100800 */
[----:B-1----:R-:W-:Y:S01]  /*1b380*/  MOV R7, 0x400 ;  /* 0x0000040000077802 */ /* 0x002fe20000000f00 */
[----:B------:R-:W0:Y:S01]  /*1b390*/  S2R R13, SR_CgaCtaId ;  /* 0x00000000000d7919 */ /* 0x000e220000008800 */
[----:B------:R-:W-:Y:S01]  /*1b3a0*/  R2UR UR9, R2 ;  /* 0x00000000020972ca */ /* 0x000fe200000e0000 */
[----:B------:R-:W-:Y:S01]  /*1b3b0*/  ULDC.64 UR6, c[0x0][0x198] ;  /* 0x0000660000067ab9 */ /* 0x000fe20000000a00 */
[----:B------:R-:W-:Y:S01]  /*1b3c0*/  R2UR UR12, R4 ;  /* 0x00000000040c72ca */ /* 0x000fe200000e0000 */
[----:B------:R-:W-:Y:S01]  /*1b3d0*/  UIADD3 UR4, UP0, UR6, 0x370, URZ ;  /* 0x0000037006047890 */ /* 0x000fe2000ff1e03f */
[----:B-----5:R-:W-:-:S03]  /*1b3e0*/  R2UR UR13, R6 ;  /* 0x00000000060d72ca */ /* 0x020fc600000e0000 */
        /* <DEDUP_REMOVED lines=14> */
.L_x_7177:
        /* <DEDUP_REMOVED lines=8> */
.L_x_7064:
[----:B------:R-:W1:Y:S01]  /*1b550*/  S2R R11, SR_CgaCtaId ;  /* 0x00000000000b7919 */ /* 0x000e620000008800 */
[----:B0-2---:R-:W-:Y:S01]  /*1b560*/  MOV R3, 0x400 ;  /* 0x0000040000037802 */ /* 0x005fe20000000f00 */
        /* <DEDUP_REMOVED lines=52> */
.L_x_7059:
[----:B------:R-:W-:Y:S05]  /*1b8b0*/  BSYNC B1 ;  /* 0x0000000000017941 */ /* 0x000fea0003800000 */
.L_x_7058:
        /* <DEDUP_REMOVED lines=13> */
[----:B------:R-:W1:Y:S02]  /*1b990*/  LDC R6, c[0x0][0x41c] ;  /* 0x00010700ff067b82 */ /* 0x000e640000000800 */
        /* <DEDUP_REMOVED lines=15> */
.L_x_7067:
[----:B------:R-:W2:Y:S01]  /*1ba90*/  S2R R3, SR_CgaCtaId ;  /* 0x0000000000037919 */ /* 0x000ea20000008800 */
[----:B------:R-:W-:-:S04]  /*1baa0*/  MOV R2, 0x400 ;  /* 0x0000040000027802 */ /* 0x000fc80000000f00 */
[----:B--2---:R-:W-:Y:S02]  /*1bab0*/  LEA R2, R3, R2, 0x18 ;  /* 0x0000000203027211 */ /* 0x004fe400078ec0ff */
[----:B------:R-:W-:-:S03]  /*1bac0*/  SHF.L.U32 R3, R11, 0x1f, RZ ;  /* 0x0000001f0b037819 */ /* 0x000fc600000006ff */
[----:B------:R-:W-:-:S04]  /*1bad0*/  IMAD R2, R12, 0x8, R2 ;  /* 0x000000080c027824 */ /* 0x000fc800078e0202 */
[----:B------:R-:W2:Y:S02]  /*1bae0*/  SYNCS.PHASECHK.TRANS64.TRYWAIT P0, [R2+URZ+0x38840], R3 ;  /* 0x03884003020075a7 */ /* 0x000ea4000800017f */
[----:B--2---:R-:W-:Y:S05]  /*1baf0*/  @!P0 BRA `(.L_x_7068) ;  /* 0x0000002c00248947 */ /* 0x004fea0003800000 */
.L_x_7178:
[----:B-1----:R-:W1:Y:S02]  /*1bb00*/  S2R R7, SR_TID.X ;  /* 0x0000000000077919 */ /* 0x002e640000002100 */
        /* <DEDUP_REMOVED lines=10> */
.L_x_7069:
[----:B-1----:R-:W3:Y:S01]  /*1bbb0*/  LDL R7, [R1] ;  /* 0x0000000001077983 */ /* 0x002ee20000100800 */
        /* <DEDUP_REMOVED lines=22> */
.L_x_7179:
        /* <DEDUP_REMOVED lines=8> */
.L_x_7071:
        /* <DEDUP_REMOVED lines=55> */
.L_x_7066:
[----:B------:R-:W-:Y:S05]  /*1c110*/  BSYNC B1 ;  /* 0x0000000000017941 */ /* 0x000fea0003800000 */
.L_x_7065:
[C---:B------:R-:W-:Y:S01]  /*1c120*/  ISETP.GT.AND P0, PT, R5.reuse, 0x1, PT ;  /* 0x000000010500780c */ /* 0x040fe20003f04270 */
[----:B------:R-:W-:-:S12]  /*1c130*/  VIADD R5, R5, 0xfffffffe ;  /* 0xfffffffe05057836 */ /* 0x000fd80000000000 */
[----:B------:R-:W-:Y:S05]  /*1c140*/  @P0 BRA `(.L_x_7072) ;  /* 0xffffffec00c80947 */ /* 0x000fea000383ffff */
.L_x_7048:
[----:B------:R-:W-:Y:S05]  /*1c150*/  BSYNC B0 ;  /* 0x0000000000007941 */ /* 0x000fea0003800000 */
.L_x_7047:
        /* <DEDUP_REMOVED lines=12> */
[----:B------:R-:W-:Y:S02]  /*1c220*/  VOTEU.ANY UR4, UPT, PT ;  /* 0x0000000000047886 */ /* 0x000fe400038e0100 */
[----:B------:R-:W1:Y:S01]  /*1c230*/  FLO.U32 R4, UR4 ;  /* 0x0000000400047d00 */ /* 0x000e6200080e0000 */
[----:B------:R-:W1:Y:S07]  /*1c240*/  S2R R7, SR_LANEID ;  /* 0x0000000000077919 */ /* 0x000e6e0000000000 */
[----:B0-----:R-:W0:Y:S01]  /*1c250*/  POPC R5, UR4 ;  /* 0x0000000400057d09 */ /* 0x001e220008000000 */
[----:B-1----:R-:W-:-:S02]  /*1c260*/  ISETP.EQ.U32.AND P0, PT, R4, R7, PT ;  /* 0x000000070400720c */ /* 0x002fc40003f02070 */
[----:B--2---:R-:W-:Y:S02]  /*1c270*/  R2UR UR5, R2 ;  /* 0x00000000020572ca */ /* 0x004fe400000e0000 */
[----:B------:R-:W0:Y:S09]  /*1c280*/  LDC.64 R2, c[0x0][0xd38] ;  /* 0x00034e00ff027b82 */ /* 0x000e320000000a00 */
[----:B0-----:R-:W2:Y:S01]  /*1c290*/  @P0 ATOMG.E.ADD.STRONG.GPU PT, R3, desc[UR54][R2.64], R5 ;  /* 0x00000005020309a8 */ /* 0x001ea200081ee1f6 */
[----:B------:R-:W0:Y:S02]  /*1c2a0*/  S2R R6, SR_LTMASK ;  /* 0x0000000000067919 */ /* 0x000e240000003900 */
[----:B0-----:R-:W-:-:S04]  /*1c2b0*/  LOP3.LUT R6, R6, UR4, RZ, 0xc0, !PT ;  /* 0x0000000406067c12 */ /* 0x001fc8000f8ec0ff */
[----:B------:R-:W0:Y:S01]  /*1c2c0*/  POPC R7, R6 ;  /* 0x0000000600077309 */ /* 0x000e220000000000 */
[----:B--2---:R-:W0:Y:S02]  /*1c2d0*/  SHFL.IDX PT, R4, R3, R4, 0x1f ;  /* 0x00001f0403047589 */ /* 0x004e2400000e0000 */
[----:B0-----:R-:W-:-:S07]  /*1c2e0*/  IADD3 R16, R4, UR5, R7 ;  /* 0x0000000504107c10 */ /* 0x001fce000fffe007 */
.L_x_7074:
[----:B------:R-:W-:Y:S05]  /*1c2f0*/  BSYNC B0 ;  /* 0x0000000000007941 */ /* 0x000fea0003800000 */
.L_x_7073:
[----:B-1----:R-:W2:Y:S02]  /*1c300*/  LDL.LU R2, [R1+0x8] ;  /* 0x0000080001027983 */ /* 0x002ea40000300800 */
[----:B--2---:R-:W-:-:S05]  /*1c310*/  LOP3.LUT R2, R2, R0, RZ, 0x3c, !PT ;  /* 0x0000000002027212 */ /* 0x004fca00078e3cff */
[----:B------:R1:W-:Y:S02]  /*1c320*/  STL [R1+0x8], R2 ;  /* 0x0000080201007387 */ /* 0x0003e40000100800 */
.L_x_7029:
[----:B------:R-:W-:Y:S05]  /*1c330*/  BSYNC B6 ;  /* 0x0000000000067941 */ /* 0x000fea0003800000 */
.L_x_7027:
[----:B------:R-:W-:-:S03]  /*1c340*/  UMOV UR4, 0xffffffff ;  /* 0xffffffff00047882 */ /* 0x000fc60000000000 */
[----:B------:R-:W-:Y:S05]  /*1c350*/  BRA.DIV UR4, `(.L_x_7075) ;  /* 0x0000002604347947 */ /* 0x000fea000b800000 */
[----:B------:R2:W3:Y:S04]  /*1c360*/  SHFL.IDX PT, R4, R16, RZ, 0x1f ;  /* 0x00001fff10047589 */ /* 0x0004e800000e0000 */
[----:B------:R-:W4:Y:S02]  /*1c370*/  SHFL.IDX PT, R16, R16, 0x1, 0x1f ;  /* 0x00201f0010107f89 */ /* 0x000f2400000e0000 */
.L_x_7183:
[----:B------:R-:W5:Y:S01]  /*1c380*/  S2R R0, SR_TID.X ;  /* 0x0000000000007919 */ /* 0x000f620000002100 */
[----:B------:R-:W-:Y:S01]  /*1c390*/  ULDC UR4, c[0x0][0xd14] ;  /* 0x0003450000047ab9 */ /* 0x000fe20000000800 */
[----:B------:R-:W-:Y:S01]  /*1c3a0*/  BSSY B0, `(.L_x_7076) ;  /* 0x000000b000007945 */ /* 0x000fe20003800000 */
[----:B------:R-:W-:Y:S01]  /*1c3b0*/  IMAD.MOV.U32 R17, RZ, RZ, RZ ;  /* 0x000000ffff117224 */ /* 0x000fe200078e00ff */
[----:B-----5:R-:W-:Y:S01]  /*1c3c0*/  LOP3.LUT R7, R0, 0x1f, RZ, 0xc0, !PT ;  /* 0x0000001f00077812 */ /* 0x020fe200078ec0ff */
[----:B------:R-:W-:-:S03]  /*1c3d0*/  IMAD.U32 R0, RZ, RZ, UR4 ;  /* 0x00000004ff007e24 */ /* 0x000fc6000f8e00ff */
[C---:B------:R-:W-:Y:S01]  /*1c3e0*/  ISETP.NE.AND P0, PT, R7.reuse, 0x1f, PT ;  /* 0x0000001f0700780c */ /* 0x040fe20003f05270 */
[----:B0-----:R-:W-:-:S05]  /*1c3f0*/  IMAD.IADD R5, R7, 0x1, R19 ;  /* 0x0000000107057824 */ /* 0x001fca00078e0213 */
[----:B------:R-:W-:-:S13]  /*1c400*/  ISETP.GE.OR P0, PT, R5, R0, !P0 ;  /* 0x000000000500720c */ /* 0x000fda0004706670 */
[----:B------:R-:W-:Y:S05]  /*1c410*/  @P0 BRA `(.L_x_7077) ;  /* 0x00000000000c0947 */ /* 0x000fea0003800000 */
[----:B-1----:R-:W0:Y:S02]  /*1c420*/  LDC.64 R2, c[0x0][0xd58] ;  /* 0x00035600ff027b82 */ /* 0x002e240000000a00 */
[----:B0-----:R-:W-:-:S05]  /*1c430*/  IMAD.WIDE R2, R5, 0x4, R2 ;  /* 0x0000000405027825 */ /* 0x001fca00078e0202 */
[----:B------:R0:W5:Y:S02]  /*1c440*/  LDG.E R17, desc[UR54][R2.64] ;  /* 0x0000003602117981 */ /* 0x000164000c1e1900 */
.L_x_7077:
[----:B------:R-:W-:Y:S05]  /*1c450*/  BSYNC B0 ;  /* 0x0000000000007941 */ /* 0x000fea0003800000 */
.L_x_7076:
[----:B------:R-:W-:-:S03]  /*1c460*/  UMOV UR4, 0xffffffff ;  /* 0xffffffff00047882 */ /* 0x000fc60000000000 */
[----:B------:R-:W-:Y:S05]  /*1c470*/  BRA.DIV UR4, `(.L_x_7078) ;  /* 0x0000002604387947 */ /* 0x000fea000b800000 */
[----:B-----5:R-:W0:Y:S01]  /*1c480*/  SHFL.UP PT, R14, R17, 0x1, RZ ;  /* 0x04200000110e7989 */ /* 0x020e2200000e00ff */
[C---:B------:R-:W-:Y:S02]  /*1c490*/  ISETP.NE.AND P0, PT, R7.reuse, RZ, PT ;  /* 0x000000ff0700720c */ /* 0x040fe40003f05270 */
[C---:B------:R-:W-:Y:S02]  /*1c4a0*/  ISETP.GE.U32.AND P1, PT, R7.reuse, 0x2, PT ;  /* 0x000000020700780c */ /* 0x040fe40003f26070 */
        /* <DEDUP_REMOVED lines=16> */
[----:B-1----:R-:W-:-:S05]  /*1c5b0*/  IMAD.IADD R2, R6, 0x1, R7 ;  /* 0x0000000106027824 */ /* 0x002fca00078e0207 */
[----:B------:R0:W1:Y:S02]  /*1c5c0*/  SHFL.IDX PT, R14, R2, 0x1f, 0x1f ;  /* 0x03e01f00020e7f89 */ /* 0x00006400000e0000 */
.L_x_7191:
[----:B------:R-:W-:Y:S02]  /*1c5d0*/  ULDC UR4, c[0x0][0xd10] ;  /* 0x0003440000047ab9 */ /* 0x000fe40000000800 */
[----:B------:R-:W-:-:S04]  /*1c5e0*/  IMAD.U32 R5, RZ, RZ, UR4 ;  /* 0x00000004ff057e24 */ /* 0x000fc8000f8e00ff */
[----:B-1----:R-:W-:-:S04]  /*1c5f0*/  IMAD R3, R14, R5, RZ ;  /* 0x000000050e037224 */ /* 0x002fc800078e02ff */
[----:B--2-4-:R-:W-:-:S05]  /*1c600*/  IMAD.IADD R16, R16, 0x1, R3 ;  /* 0x0000000110107824 */ /* 0x014fca00078e0203 */
[----:B---3--:R-:W-:-:S13]  /*1c610*/  ISETP.GT.AND P0, PT, R16, R4, PT ;  /* 0x000000041000720c */ /* 0x008fda0003f04270 */
[----:B------:R-:W-:Y:S05]  /*1c620*/  @P0 BRA `(.L_x_7079) ;  /* 0x0000000000b40947 */ /* 0x000fea0003800000 */
[----:B------:R-:W1:Y:S02]  /*1c630*/  LDC R0, c[0x0][0xd14] ;  /* 0x00034500ff007b82 */ /* 0x000e640000000800 */
.L_x_7084:
        /* <DEDUP_REMOVED lines=12> */
[----:B0-----:R-:W-:-:S05]  /*1c700*/  IMAD.WIDE R2, R5, 0x4, R2 ;  /* 0x0000000405027825 */ /* 0x001fca00078e0202 */
[----:B------:R0:W5:Y:S02]  /*1c710*/  LDG.E R17, desc[UR54][R2.64] ;  /* 0x0000003602117981 */ /* 0x000164000c1e1900 */
.L_x_7082:
[----:B------:R-:W-:Y:S05]  /*1c720*/  BSYNC B0 ;  /* 0x0000000000007941 */ /* 0x000fea0003800000 */
.L_x_7081:
        /* <DEDUP_REMOVED lines=23> */
.L_x_7199:
[----:B------:R-:W-:Y:S02]  /*1c8a0*/  ULDC UR4, c[0x0][0xd10] ;  /* 0x0003440000047ab9 */ /* 0x000fe40000000800 */
[----:B------:R-:W-:-:S04]  /*1c8b0*/  IMAD.U32 R5, RZ, RZ, UR4 ;  /* 0x00000004ff057e24 */ /* 0x000fc8000f8e00ff */
[----:B-1----:R-:W-:-:S04]  /*1c8c0*/  IMAD R3, R14, R5, RZ ;  /* 0x000000050e037224 */ /* 0x002fc800078e02ff */
[----:B------:R-:W-:-:S05]  /*1c8d0*/  IMAD.IADD R16, R3, 0x1, R16 ;  /* 0x0000000103107824 */ /* 0x000fca00078e0210 */
[----:B------:R-:W-:-:S13]  /*1c8e0*/  ISETP.GT.AND P0, PT, R16, R4, PT ;  /* 0x000000041000720c */ /* 0x000fda0003f04270 */
[----:B------:R-:W-:Y:S05]  /*1c8f0*/  @!P0 BRA `(.L_x_7084) ;  /* 0xfffffffc00508947 */ /* 0x000fea000383ffff */
.L_x_7079:
        /* <DEDUP_REMOVED lines=8> */
.L_x_7203:
[----:B------:R-:W-:Y:S01]  /*1c980*/  ISETP.NE.AND P0, PT, R3, RZ, PT ;  /* 0x000000ff0300720c */ /* 0x000fe20003f05270 */
[----:B------:R-:W-:-:S12]  /*1c990*/  IMAD.MOV.U32 R7, RZ, RZ, RZ ;  /* 0x000000ffff077224 */ /* 0x000fd800078e00ff */
[----:B------:R-:W-:Y:S05]  /*1c9a0*/  @!P0 BRA `(.L_x_7086) ;  /* 0x0000000000108947 */ /* 0x000fea0003800000 */
[----:B------:R-:W-:Y:S01]  /*1c9b0*/  UMOV UR4, 0xffffffff ;  /* 0xffffffff00047882 */ /* 0x000fe20000000000 */
[----:B------:R-:W-:Y:S02]  /*1c9c0*/  VIADD R12, R6, 0xffffffff ;  /* 0xffffffff060c7836 */ /* 0x000fe40000000000 */
[----:B------:R-:W-:Y:S05]  /*1c9d0*/  BRA.DIV UR4, `(.L_x_7087) ;  /* 0x0000002604c87947 */ /* 0x000fea000b800000 */
[----:B------:R3:W4:Y:S02]  /*1c9e0*/  SHFL.IDX PT, R7, R2, R12, 0x1f ;  /* 0x00001f0c02077589 */ /* 0x00072400000e0000 */
.L_x_7086:
[----:B0--3--:R-:W0:Y:S01]  /*1c9f0*/  LDC.64 R2, c[0x0][0xd68] ;  /* 0x00035a00ff027b82 */ /* 0x009e220000000a00 */
[----:B------:R-:W-:-:S05]  /*1ca00*/  IADD3 R19, R6, R19, RZ ;  /* 0x0000001306137210 */ /* 0x000fca0007ffe0ff */
        /* <DEDUP_REMOVED lines=65> */
.L_x_7080:
[----:B------:R-:W-:Y:S01]  /*1ce20*/  UMOV UR4, URZ ;  /* 0x0000003f00047c82 */ /* 0x000fe20008000000 */
[----:B------:R-:W-:Y:S01]  /*1ce30*/  UMOV UR5, URZ ;  /* 0x0000003f00057c82 */ /* 0x000fe20008000000 */
[----:B------:R-:W-:Y:S01]  /*1ce40*/  ULDC UR6, c[0x0][0xd14] ;  /* 0x0003450000067ab9 */ /* 0x000fe20000000800 */
[----:B------:R-:W-:Y:S02]  /*1ce50*/  IMAD.MOV.U32 R16, RZ, RZ, R4 ;  /* 0x000000ffff107224 */ /* 0x000fe400078e0004 */
[----:B------:R-:W-:Y:S02]  /*1ce60*/  IMAD.U32 R17, RZ, RZ, UR4 ;  /* 0x00000004ff117e24 */ /* 0x000fe4000f8e00ff */
[----:B------:R-:W-:Y:S02]  /*1ce70*/  IMAD.U32 R18, RZ, RZ, UR5 ;  /* 0x00000005ff127e24 */ /* 0x000fe4000f8e00ff */
[----:B------:R-:W-:-:S07]  /*1ce80*/  IMAD.U32 R19, RZ, RZ, UR6 ;  /* 0x00000006ff137e24 */ /* 0x000fce000f8e00ff */
.L_x_7088:
        /* <DEDUP_REMOVED lines=12> */
.L_x_7005:
[----:B-1----:R-:W2:Y:S01]  /*1cf50*/  LDL.LU R0, [R1+0x28] ;  /* 0x0000280001007983 */ /* 0x002ea20000300800 */
[----:B------:R-:W1:Y:S01]  /*1cf60*/  S2R R5, SR_CgaCtaId ;  /* 0x0000000000057919 */ /* 0x000e620000008800 */
[----:B--2---:R-:W-:-:S05]  /*1cf70*/  VIADD R0, R0, 0x1 ;  /* 0x0000000100007836 */ /* 0x004fca0000000000 */
[----:B---3--:R-:W-:-:S04]  /*1cf80*/  LEA.HI R2, R0, R0, RZ, 0x1 ;  /* 0x0000000000027211 */ /* 0x008fc800078f08ff */
[----:B------:R-:W-:-:S05]  /*1cf90*/  LOP3.LUT R3, R2, 0xfffffffe, RZ, 0xc0, !PT ;  /* 0xfffffffe02037812 */ /* 0x000fca00078ec0ff */
[----:B------:R-:W-:Y:S01]  /*1cfa0*/  IMAD.IADD R3, R0, 0x1, -R3 ;  /* 0x0000000100037824 */ /* 0x000fe200078e0a03 */
[----:B------:R-:W-:-:S04]  /*1cfb0*/  MOV R0, 0x400 ;  /* 0x0000040000007802 */ /* 0x000fc80000000f00 */
[----:B-1----:R-:W-:Y:S02]  /*1cfc0*/  LEA R0, R5, R0, 0x18 ;  /* 0x0000000005007211 */ /* 0x002fe400078ec0ff */
[----:B------:R-:W-:-:S04]  /*1cfd0*/  SHF.L.U32 R3, R3, 0x1f, RZ ;  /* 0x0000001f03037819 */ /* 0x000fc800000006ff */
[----:B------:R-:W1:Y:S02]  /*1cfe0*/  SYNCS.PHASECHK.TRANS64.TRYWAIT P0, [R0+URZ+0x38820], R3 ;  /* 0x03882003000075a7 */ /* 0x000e64000800017f */
[----:B-1----:R-:W-:Y:S05]  /*1cff0*/  @!P0 BRA `(.L_x_7090) ;  /* 0x0000002000688947 */ /* 0x002fea0003800000 */
.L_x_7206:
[----:B------:R-:W-:-:S03]  /*1d000*/  UMOV UR4, 0xffffffff ;  /* 0xffffffff00047882 */ /* 0x000fc60000000000 */
[----:B------:R-:W-:Y:S05]  /*1d010*/  BRA.DIV UR4, `(.L_x_7091) ;  /* 0x0000002204747947 */ /* 0x000fea000b800000 */
[----:B------:R-:W2:Y:S02]  /*1d020*/  S2R R2, SR_TID.X ;  /* 0x0000000000027919 */ /* 0x000ea40000002100 */
[----:B--2---:R-:W-:-:S04]  /*1d030*/  SHF.R.U32.HI R2, RZ, 0x5, R2 ;  /* 0x00000005ff027819 */ /* 0x004fc80000011602 */
[----:B------:R-:W-:-:S05]  /*1d040*/  LOP3.LUT R2, R2, 0x3, RZ, 0xc0, !PT ;  /* 0x0000000302027812 */ /* 0x000fca00078ec0ff */
[----:B------:R2:W3:Y:S02]  /*1d050*/  SHFL.IDX PT, R14, R2, RZ, 0x1f ;  /* 0x00001fff020e7589 */ /* 0x0004e400000e0000 */
.L_x_7209:
[----:B---3--:R-:W-:-:S13]  /*1d060*/  ISETP.NE.AND P0, PT, R14, RZ, PT ;  /* 0x000000ff0e00720c */ /* 0x008fda0003f05270 */
[----:B------:R-:W-:Y:S05]  /*1d070*/  @P0 BRA `(.L_x_6856) ;  /* 0x0000000000940947 */ /* 0x000fea0003800000 */
[----:B------:R-:W-:-:S03]  /*1d080*/  UMOV UR4, 0xffffffff ;  /* 0xffffffff00047882 */ /* 0x000fc60000000000 */
[----:B------:R-:W-:Y:S05]  /*1d090*/  BRA.DIV UR4, `(.L_x_7092) ;  /* 0x0000002204887947 */ /* 0x000fea000b800000 */
[----:B------:R-:W-:-:S13]  /*1d0a0*/  ELECT P6, URZ, PT ;  /* 0x00000000003f782f */ /* 0x000fda00038c0000 */
.L_x_7212:
[----:B------:R-:W-:Y:S05]  /*1d0b0*/  @!P6 BRA `(.L_x_6856) ;  /* 0x000000000084e947 */ /* 0x000fea0003800000 */
[----:B--2---:R-:W2:Y:S02]  /*1d0c0*/  LDL.LU R2, [R1+0x34] ;  /* 0x0000340001027983 */ /* 0x004ea40000300800 */
[----:B--2---:R-:W-:-:S04]  /*1d0d0*/  LOP3.LUT R2, R2, 0x2, RZ, 0xfc, !PT ;  /* 0x0000000202027812 */ /* 0x004fc800078efcff */
[----:B------:R-:W-:-:S13]  /*1d0e0*/  ISETP.NE.AND P2, PT, R2, 0x3, PT ;  /* 0x000000030200780c */ /* 0x000fda0003f45270 */
[----:B------:R-:W-:Y:S05]  /*1d0f0*/  @!P2 BRA `(.L_x_7093) ;  /* 0x000000000004a947 */ /* 0x000fea0003800000 */
[----:B------:R-:W-:Y:S01]  /*1d100*/  BPT.TRAP 0x1 ;  /* 0x000000040000795c */ /* 0x000fe20000300000 */
.L_x_7093:
        /* <DEDUP_REMOVED lines=14> */
.L_x_7213:
[----:B------:R-:W2:Y:S02]  /*1d1f0*/  SYNCS.PHASECHK.TRANS64.TRYWAIT P0, [R7+URZ], R2 ;  /* 0x00000002070075a7 */ /* 0x000ea4000800017f */
[----:B--2---:R-:W-:Y:S05]  /*1d200*/  @!P0 BRA `(.L_x_7095) ;  /* 0x0000002000608947 */ /* 0x004fea0003800000 */
.L_x_7214:
[----:B------:R-:W-:Y:S05]  /*1d210*/  @!P2 BRA `(.L_x_7096) ;  /* 0x000000000004a947 */ /* 0x000fea0003800000 */
[----:B------:R-:W-:Y:S01]  /*1d220*/  BPT.TRAP 0x1 ;  /* 0x000000040000795c */ /* 0x000fe20000300000 */
.L_x_7096:
[----:B------:R-:W3:Y:S01]  /*1d230*/  LDL.LU R4, [R1] ;  /* 0x0000000001047983 */ /* 0x000ee20000300800 */
[----:B------:R-:W-:-:S04]  /*1d240*/  VIADD R0, R0, 0x38860 ;  /* 0x0003886000007836 */ /* 0x000fc80000000000 */
[----:B---3--:R-:W-:-:S04]  /*1d250*/  IMAD R4, R4, 0x8, R0 ;  /* 0x0000000804047824 */ /* 0x008fc800078e0200 */
[----:B------:R-:W3:Y:S02]  /*1d260*/  SYNCS.PHASECHK.TRANS64.TRYWAIT P0, [R4+URZ], R5 ;  /* 0x00000005040075a7 */ /* 0x000ee4000800017f */
[----:B---3--:R-:W-:Y:S05]  /*1d270*/  @!P0 BRA `(.L_x_7097) ;  /* 0x0000002000588947 */ /* 0x008fea0003800000 */
.L_x_7215:
[----:B------:R-:W-:-:S07]  /*1d280*/  IMAD R3, R3, 0x8, R0 ;  /* 0x0000000803037824 */ /* 0x000fce00078e0200 */
.L_x_7098:
[----:B----4-:R4:W0:Y:S02]  /*1d290*/  SYNCS.PHASECHK.TRANS64.TRYWAIT P0, [R3+URZ], R2 ;  /* 0x00000002030075a7 */ /* 0x010824000800017f */
[----:B0-----:R-:W-:Y:S05]  /*1d2a0*/  @!P0 NANOSLEEP.SYNCS 0x989680 ;  /* 0x009896800000895d */ /* 0x001fea0003900000 */
[----:B------:R-:W0:Y:S02]  /*1d2b0*/  @!P0 SYNCS.PHASECHK.TRANS64 P0, [R3+URZ], R2 ;  /* 0x00000002030085a7 */ /* 0x000e24000800007f */
[----:B0-----:R-:W-:Y:S05]  /*1d2c0*/  @!P0 BRA `(.L_x_7098) ;  /* 0xfffffffc00f08947 */ /* 0x001fea000383ffff */
.L_x_6856:
[----:B------:R-:W-:Y:S05]  /*1d2d0*/  BSYNC B8 ;  /* 0x0000000000087941 */ /* 0x000fea0003800000 */
.L_x_6853:
[----:B------:R-:W-:Y:S05]  /*1d2e0*/  EXIT ;  /* 0x000000000000794d */ /* 0x000fea0003800000 */
.L_x_6872:
[----:B0-----:R0:W1:Y:S02]  /*1d2f0*/  SYNCS.PHASECHK.TRANS64.TRYWAIT P5, [R70+URZ+0x38890], R57 ;  /* 0x03889039460075a7 */ /* 0x00106400080a017f */
[----:B-1----:R-:W-:Y:S05]  /*1d300*/  @!P5 NANOSLEEP.SYNCS 0x989680 ;  /* 0x009896800000d95d */ /* 0x002fea0003900000 */
[----:B------:R-:W1:Y:S02]  /*1d310*/  @!P5 SYNCS.PHASECHK.TRANS64 P5, [R70+URZ+0x38890], R57 ;  /* 0x038890394600d5a7 */ /* 0x000e6400080a007f */
[----:B-1----:R-:W-:Y:S05]  /*1d320*/  @!P5 BRA `(.L_x_6872) ;  /* 0xfffffffc00f0d947 */ /* 0x002fea000383ffff */
[----:B------:R-:W-:Y:S05]  /*1d330*/  BRA `(.L_x_7099) ;  /* 0xfffffe5000e87947 */ /* 0x000fea000383ffff */
.L_x_6882:
[----:B0-----:R0:W1:Y:S02]  /*1d340*/  SYNCS.PHASECHK.TRANS64.TRYWAIT P5, [R70+URZ+0x38890], R57 ;  /* 0x03889039460075a7 */ /* 0x00106400080a017f */
[----:B-1----:R-:W-:Y:S05]  /*1d350*/  @!P5 NANOSLEEP.SYNCS 0x989680 ;  /* 0x009896800000d95d */ /* 0x002fea0003900000 */
[----:B------:R-:W1:Y:S02]  /*1d360*/  @!P5 SYNCS.PHASECHK.TRANS64 P5, [R70+URZ+0x38890], R57 ;  /* 0x038890394600d5a7 */ /* 0x000e6400080a007f */
[----:B-1----:R-:W-:Y:S05]  /*1d370*/  @!P5 BRA `(.L_x_6882) ;  /* 0xfffffffc00f0d947 */ /* 0x002fea000383ffff */
[----:B------:R-:W-:Y:S05]  /*1d380*/  BRA `(.L_x_7100) ;  /* 0xfffffe5c00687947 */ /* 0x000fea000383ffff */
.L_x_6887:
[----:B0-----:R0:W1:Y:S02]  /*1d390*/  SYNCS.PHASECHK.TRANS64.TRYWAIT P5, [R70+URZ+0x38890], R57 ;  /* 0x03889039460075a7 */ /* 0x00106400080a017f */
[----:B-1----:R-:W-:Y:S05]  /*1d3a0*/  @!P5 NANOSLEEP.SYNCS 0x989680 ;  /* 0x009896800000d95d */ /* 0x002fea0003900000 */
[----:B------:R-:W1:Y:S02]  /*1d3b0*/  @!P5 SYNCS.PHASECHK.TRANS64 P5, [R70+URZ+0x38890], R57 ;  /* 0x038890394600d5a7 */ /* 0x000e6400080a007f */
[----:B-1----:R-:W-:Y:S05]  /*1d3c0*/  @!P5 BRA `(.L_x_6887) ;  /* 0xfffffffc00f0d947 */ /* 0x002fea000383ffff */
[----:B------:R-:W-:Y:S05]  /*1d3d0*/  BRA `(.L_x_7101) ;  /* 0xfffffe64009c7947 */ /* 0x000fea000383ffff */
.L_x_6891:
[----:B----4-:R4:W0:Y:S02]  /*1d3e0*/  SYNCS.PHASECHK.TRANS64.TRYWAIT P0, [R70+URZ+0x388b0], R57 ;  /* 0x0388b039460075a7 */ /* 0x010824000800017f */
[----:B0-----:R-:W-:Y:S05]  /*1d3f0*/  @!P0 NANOSLEEP.SYNCS 0x989680 ;  /* 0x009896800000895d */ /* 0x001fea0003900000 */
[----:B------:R-:W0:Y:S02]  /*1d400*/  @!P0 SYNCS.PHASECHK.TRANS64 P0, [R70+URZ+0x388b0], R57 ;  /* 0x0388b039460085a7 */ /* 0x000e24000800007f */
[----:B0-----:R-:W-:Y:S05]  /*1d410*/  @!P0 BRA `(.L_x_6891) ;  /* 0xfffffffc00f08947 */ /* 0x001fea000383ffff */
[----:B------:R-:W-:Y:S05]  /*1d420*/  BRA `(.L_x_7102) ;  /* 0xfffffe6800147947 */ /* 0x000fea000383ffff */
.L_x_6918:
        /* <DEDUP_REMOVED lines=8> */
.L_x_7104:
[----:B------:R-:W-:Y:S05]  /*1d4b0*/  BSYNC B1 ;  /* 0x0000000000017941 */ /* 0x000fea0003800000 */
.L_x_7103:
[----:B------:R-:W-:Y:S05]  /*1d4c0*/  BRA `(.L_x_7105) ;  /* 0xfffffe9800847947 */ /* 0x000fea000383ffff */
.L_x_6919:
        /* <DEDUP_REMOVED lines=8> */
.L_x_7107:
[----:B------:R-:W-:Y:S05]  /*1d550*/  BSYNC B1 ;  /* 0x0000000000017941 */ /* 0x000fea0003800000 */
.L_x_7106:
[----:B------:R-:W-:Y:S05]  /*1d560*/  BRA `(.L_x_7108) ;  /* 0xfffffe9800647947 */ /* 0x000fea000383ffff */
.L_x_6920:
        /* <DEDUP_REMOVED lines=8> */
.L_x_7110:
[----:B------:R-:W-:Y:S05]  /*1d5f0*/  BSYNC B1 ;  /* 0x0000000000017941 */ /* 0x000fea0003800000 */
.L_x_7109:
[----:B------:R-:W-:Y:S05]  /*1d600*/  BRA `(.L_x_7111) ;  /* 0xfffffe9800447947 */ /* 0x000fea000383ffff */
.L_x_6921:
        /* <DEDUP_REMOVED lines=8> */
.L_x_7113:
[----:B------:R-:W-:Y:S05]  /*1d690*/  BSYNC B1 ;  /* 0x0000000000017941 */ /* 0x000fea0003800000 */
.L_x_7112:
[----:B------:R-:W-:Y:S05]  /*1d6a0*/  BRA `(.L_x_7114) ;  /* 0xfffffe9800247947 */ /* 0x000fea000383ffff */
.L_x_6922:
        /* <DEDUP_REMOVED lines=8> */
.L_x_7116:
[----:B------:R-:W-:Y:S05]  /*1d730*/  BSYNC B1 ;  /* 0x0000000000017941 */ /* 0x000fea0003800000 */
.L_x_7115:
[----:B------:R-:W-:Y:S05]  /*1d740*/  BRA `(.L_x_7117) ;  /* 0xfffffe9800047947 */ /* 0x000fea000383ffff */
.L_x_6923:
        /* <DEDUP_REMOVED lines=8> */
.L_x_7119:
[----:B------:R-:W-:Y:S05]  /*1d7d0*/  BSYNC B1 ;  /* 0x0000000000017941 */ /* 0x000fea0003800000 */
.L_x_7118:
[----:B------:R-:W-:Y:S05]  /*1d7e0*/  BRA `(.L_x_7120) ;  /* 0xfffffe9400e47947 */ /* 0x000fea000383ffff */
.L_x_6924:
        /* <DEDUP_REMOVED lines=8> */
.L_x_7122:
[----:B------:R-:W-:Y:S05]  /*1d870*/  BSYNC B1 ;  /* 0x0000000000017941 */ /* 0x000fea0003800000 */
.L_x_7121:
[----:B------:R-:W-:Y:S05]  /*1d880*/  BRA `(.L_x_7123) ;  /* 0xfffffe9400c47947 */ /* 0x000fea000383ffff */
.L_x_6925:
        /* <DEDUP_REMOVED lines=8> */
.L_x_7125:
[----:B------:R-:W-:Y:S05]  /*1d910*/  BSYNC B1 ;  /* 0x0000000000017941 */ /* 0x000fea0003800000 */
.L_x_7124:
[----:B------:R-:W-:Y:S05]  /*1d920*/  BRA `(.L_x_7126) ;  /* 0xfffffe9400a47947 */ /* 0x000fea000383ffff */
.L_x_6927:
[----:B0-----:R0:W1:Y:S02]  /*1d930*/  SYNCS.PHASECHK.TRANS64.TRYWAIT P2, [R2+URZ+0x38800], R7 ;  /* 0x03880007020075a7 */ /* 0x001064000804017f */
[----:B-1----:R-:W-:Y:S05]  /*1d940*/  @!P2 NANOSLEEP.SYNCS 0x989680 ;  /* 0x009896800000a95d */ /* 0x002fea0003900000 */
[----:B------:R-:W1:Y:S02]  /*1d950*/  @!P2 SYNCS.PHASECHK.TRANS64 P2, [R2+URZ+0x38800], R7 ;  /* 0x038800070200a5a7 */ /* 0x000e64000804007f */
[----:B-1----:R-:W-:Y:S05]  /*1d960*/  @!P2 BRA `(.L_x_6927) ;  /* 0xfffffffc00f0a947 */ /* 0x002fea000383ffff */
[----:B------:R-:W-:Y:S05]  /*1d970*/  BRA `(.L_x_7127) ;  /* 0xfffffe9800147947 */ /* 0x000fea000383ffff */
.L_x_6935:
        /* <DEDUP_REMOVED lines=8> */
.L_x_7129:
[----:B------:R-:W-:Y:S05]  /*1da00*/  BSYNC B1 ;  /* 0x0000000000017941 */ /* 0x000fea0003800000 */
.L_x_7128:
[----:B------:R-:W-:Y:S05]  /*1da10*/  BRA `(.L_x_7130) ;  /* 0xfffffea8002c7947 */ /* 0x000fea000383ffff */
.L_x_6936:
        /* <DEDUP_REMOVED lines=8> */
.L_x_7132:
[----:B------:R-:W-:Y:S05]  /*1daa0*/  BSYNC B1 ;  /* 0x0000000000017941 */ /* 0x000fea0003800000 */
.L_x_7131:
[----:B------:R-:W-:Y:S05]  /*1dab0*/  BRA `(.L_x_7133) ;  /* 0xfffffea8000c7947 */ /* 0x000fea000383ffff */
.L_x_6937:
        /* <DEDUP_REMOVED lines=8> */
.L_x_7135:
[----:B------:R-:W-:Y:S05]  /*1db40*/  BSYNC B1 ;  /* 0x0000000000017941 */ /* 0x000fea0003800000 */
.L_x_7134:
[----:B------:R-:W-:Y:S05]  /*1db50*/  BRA `(.L_x_7136) ;  /* 0xfffffea400ec7947 */ /* 0x000fea000383ffff */
.L_x_6938:
        /* <DEDUP_REMOVED lines=8> */
.L_x_7138:
[----:B------:R-:W-:Y:S05]  /*1dbe0*/  BSYNC B1 ;  /* 0x0000000000017941 */ /* 0x000fea0003800000 */
.L_x_7137:
[----:B------:R-:W-:Y:S05]  /*1dbf0*/  BRA `(.L_x_7139) ;  /* 0xfffffea400cc7947 */ /* 0x000fea000383ffff */
.L_x_6939:
        /* <DEDUP_REMOVED lines=8> */
.L_x_7141:
[----:B------:R-:W-:Y:S05]  /*1dc80*/  BSYNC B1 ;  /* 0x0000000000017941 */ /* 0x000fea0003800000 */
.L_x_7140:
[----:B------:R-:W-:Y:S05]  /*1dc90*/  BRA `(.L_x_7142) ;  /* 0xfffffea400ac7947 */ /* 0x000fea000383ffff */
.L_x_6940:
        /* <DEDUP_REMOVED lines=8> */
.L_x_7144:
[----:B------:R-:W-:Y:S05]  /*1dd20*/  BSYNC B1 ;  /* 0x0000000000017941 */ /* 0x000fea0003800000 */
.L_x_7143:
[----:B------:R-:W-:Y:S05]  /*1dd30*/  BRA `(.L_x_7145) ;  /* 0xfffffea400907947 */ /* 0x000fea000383ffff */
.L_x_6941:
        /* <DEDUP_REMOVED lines=8> */
.L_x_7147:
[----:B------:R-:W-:Y:S05]  /*1ddc0*/  BSYNC B1 ;  /* 0x0000000000017941 */ /* 0x000fea0003800000 */
.L_x_7146:
[----:B------:R-:W-:Y:S05]  /*1ddd0*/  BRA `(.L_x_7148) ;  /* 0xfffffea400747947 */ /* 0x000fea000383ffff */
.L_x_6942:
        /* <DEDUP_REMOVED lines=8> */
.L_x_7150:
[----:B------:R-:W-:Y:S05]  /*1de60*/  BSYNC B1 ;  /* 0x0000000000017941 */ /* 0x000fea0003800000 */
.L_x_7149:
[----:B------:R-:W-:Y:S05]  /*1de70*/  BRA `(.L_x_7151) ;  /* 0xfffffea400587947 */ /* 0x000fea000383ffff */
.L_x_6944:
[----:B0-----:R0:W1:Y:S02]  /*1de80*/  SYNCS.PHASECHK.TRANS64.TRYWAIT P1, [R2+URZ+0x38800], R3 ;  /* 0x03880003020075a7 */ /* 0x001064000802017f */
[----:B-1----:R-:W-:Y:S05]  /*1de90*/  @!P1 NANOSLEEP.SYNCS 0x989680 ;  /* 0x009896800000995d */ /* 0x002fea0003900000 */
[----:B------:R-:W1:Y:S02]  /*1dea0*/  @!P1 SYNCS.PHASECHK.TRANS64 P1, [R2+URZ+0x38800], R3 ;  /* 0x03880003020095a7 */ /* 0x000e64000802007f */
[----:B-1----:R-:W-:Y:S05]  /*1deb0*/  @!P1 BRA `(.L_x_6944) ;  /* 0xfffffffc00f09947 */ /* 0x002fea000383ffff */
[----:B------:R-:W-:Y:S05]  /*1dec0*/  BRA `(.L_x_7152) ;  /* 0xfffffea400d07947 */ /* 0x000fea000383ffff */
.L_x_6950:
[----:B0-----:R0:W1:Y:S02]  /*1ded0*/  SYNCS.PHASECHK.TRANS64.TRYWAIT P1, [R172+URZ+0x38830], R15 ;  /* 0x0388300fac0075a7 */ /* 0x001064000802017f */
[----:B-1----:R-:W-:Y:S05]  /*1dee0*/  @!P1 NANOSLEEP.SYNCS 0x989680 ;  /* 0x009896800000995d */ /* 0x002fea0003900000 */
[----:B------:R-:W1:Y:S02]  /*1def0*/  @!P1 SYNCS.PHASECHK.TRANS64 P1, [R172+URZ+0x38830], R15 ;  /* 0x0388300fac0095a7 */ /* 0x000e64000802007f */
[----:B-1----:R-:W-:Y:S05]  /*1df00*/  @!P1 BRA `(.L_x_6950) ;  /* 0xfffffffc00f09947 */ /* 0x002fea000383ffff */
[----:B------:R-:W-:Y:S05]  /*1df10*/  BRA `(.L_x_6949) ;  /* 0xfffffeb400647947 */ /* 0x000fea000383ffff */
.L_x_6952:
[----:B-1----:R1:W2:Y:S02]  /*1df20*/  SYNCS.PHASECHK.TRANS64.TRYWAIT P1, [R2+URZ+0x38810], R3 ;  /* 0x03881003020075a7 */ /* 0x0022a4000802017f */
[----:B--2---:R-:W-:Y:S05]  /*1df30*/  @!P1 NANOSLEEP.SYNCS 0x989680 ;  /* 0x009896800000995d */ /* 0x004fea0003900000 */
[----:B------:R-:W2:Y:S02]  /*1df40*/  @!P1 SYNCS.PHASECHK.TRANS64 P1, [R2+URZ+0x38810], R3 ;  /* 0x03881003020095a7 */ /* 0x000ea4000802007f */
[----:B--2---:R-:W-:Y:S05]  /*1df50*/  @!P1 BRA `(.L_x_6952) ;  /* 0xfffffffc00f09947 */ /* 0x004fea000383ffff */
[----:B------:R-:W-:Y:S05]  /*1df60*/  BRA `(.L_x_7153) ;  /* 0xfffffeb800147947 */ /* 0x000fea000383ffff */
.L_x_6957:
[----:B-1----:R1:W4:Y:S02]  /*1df70*/  SYNCS.PHASECHK.TRANS64.TRYWAIT P1, [R172+URZ+0x38850], R15 ;  /* 0x0388500fac0075a7 */ /* 0x002324000802017f */
[----:B----4-:R-:W-:Y:S05]  /*1df80*/  @!P1 NANOSLEEP.SYNCS 0x989680 ;  /* 0x009896800000995d */ /* 0x010fea0003900000 */
[----:B------:R-:W4:Y:S02]  /*1df90*/  @!P1 SYNCS.PHASECHK.TRANS64 P1, [R172+URZ+0x38850], R15 ;  /* 0x0388500fac0095a7 */ /* 0x000f24000802007f */
[----:B----4-:R-:W-:Y:S05]  /*1dfa0*/  @!P1 BRA `(.L_x_6957) ;  /* 0xfffffffc00f09947 */ /* 0x010fea000383ffff */
[----:B------:R-:W-:Y:S05]  /*1dfb0*/  BRA `(.L_x_6956) ;  /* 0xfffffeb800447947 */ /* 0x000fea000383ffff */
.L_x_6965:
[----:B-1----:R1:W3:Y:S02]  /*1dfc0*/  SYNCS.PHASECHK.TRANS64.TRYWAIT P2, [R20+URZ+0x38830], R201 ;  /* 0x038830c9140075a7 */ /* 0x0022e4000804017f */
[----:B---3--:R-:W-:Y:S05]  /*1dfd0*/  @!P2 NANOSLEEP.SYNCS 0x989680 ;  /* 0x009896800000a95d */ /* 0x008fea0003900000 */
[----:B------:R-:W3:Y:S02]  /*1dfe0*/  @!P2 SYNCS.PHASECHK.TRANS64 P2, [R20+URZ+0x38830], R201 ;  /* 0x038830c91400a5a7 */ /* 0x000ee4000804007f */
[----:B---3--:R-:W-:Y:S05]  /*1dff0*/  @!P2 BRA `(.L_x_6965) ;  /* 0xfffffffc00f0a947 */ /* 0x008fea000383ffff */
[----:B------:R-:W-:Y:S05]  /*1e000*/  BRA `(.L_x_6964) ;  /* 0xfffffee8003c7947 */ /* 0x000fea000383ffff */
.L_x_6970:
[----:B---3--:R3:W4:Y:S02]  /*1e010*/  SYNCS.PHASECHK.TRANS64.TRYWAIT P2, [R20+URZ+0x38850], R201 ;  /* 0x038850c9140075a7 */ /* 0x008724000804017f */
[----:B----4-:R-:W-:Y:S05]  /*1e020*/  @!P2 NANOSLEEP.SYNCS 0x989680 ;  /* 0x009896800000a95d */ /* 0x010fea0003900000 */
[----:B------:R-:W4:Y:S02]  /*1e030*/  @!P2 SYNCS.PHASECHK.TRANS64 P2, [R20+URZ+0x38850], R201 ;  /* 0x038850c91400a5a7 */ /* 0x000f24000804007f */
[----:B----4-:R-:W-:Y:S05]  /*1e040*/  @!P2 BRA `(.L_x_6970) ;  /* 0xfffffffc00f0a947 */ /* 0x010fea000383ffff */
[----:B------:R-:W-:Y:S05]  /*1e050*/  BRA `(.L_x_6969) ;  /* 0xfffffee800d87947 */ /* 0x000fea000383ffff */
.L_x_6978:
[----:B-1----:R1:W3:Y:S02]  /*1e060*/  SYNCS.PHASECHK.TRANS64.TRYWAIT P2, [R20+URZ+0x38830], R201 ;  /* 0x038830c9140075a7 */ /* 0x0022e4000804017f */
[----:B---3--:R-:W-:Y:S05]  /*1e070*/  @!P2 NANOSLEEP.SYNCS 0x989680 ;  /* 0x009896800000a95d */ /* 0x008fea0003900000 */
[----:B------:R-:W3:Y:S02]  /*1e080*/  @!P2 SYNCS.PHASECHK.TRANS64 P2, [R20+URZ+0x38830], R201 ;  /* 0x038830c91400a5a7 */ /* 0x000ee4000804007f */
[----:B---3--:R-:W-:Y:S05]  /*1e090*/  @!P2 BRA `(.L_x_6978) ;  /* 0xfffffffc00f0a947 */ /* 0x008fea000383ffff */
[----:B------:R-:W-:Y:S05]  /*1e0a0*/  BRA `(.L_x_6977) ;  /* 0xffffff2400007947 */ /* 0x000fea000383ffff */
.L_x_6983:
[----:B---3--:R3:W4:Y:S02]  /*1e0b0*/  SYNCS.PHASECHK.TRANS64.TRYWAIT P2, [R20+URZ+0x38850], R201 ;  /* 0x038850c9140075a7 */ /* 0x008724000804017f */
[----:B----4-:R-:W-:Y:S05]  /*1e0c0*/  @!P2 NANOSLEEP.SYNCS 0x989680 ;  /* 0x009896800000a95d */ /* 0x010fea0003900000 */
[----:B------:R-:W4:Y:S02]  /*1e0d0*/  @!P2 SYNCS.PHASECHK.TRANS64 P2, [R20+URZ+0x38850], R201 ;  /* 0x038850c91400a5a7 */ /* 0x000f24000804007f */
[----:B----4-:R-:W-:Y:S05]  /*1e0e0*/  @!P2 BRA `(.L_x_6983) ;  /* 0xfffffffc00f0a947 */ /* 0x010fea000383ffff */
[----:B------:R-:W-:Y:S05]  /*1e0f0*/  BRA `(.L_x_6982) ;  /* 0xffffff24009c7947 */ /* 0x000fea000383ffff */
.L_x_7011:
        /* <DEDUP_REMOVED lines=11> */
.L_x_7155:
[----:B------:R-:W-:Y:S05]  /*1e1b0*/  BSYNC B1 ;  /* 0x0000000000017941 */ /* 0x000fea0003800000 */
.L_x_7154:
[----:B------:R-:W-:Y:S05]  /*1e1c0*/  BRA `(.L_x_7156) ;  /* 0xffffff9c008c7947 */ /* 0x000fea000383ffff */
.L_x_7012:
[----:B------:R-:W-:Y:S01]  /*1e1d0*/  BSSY B1, `(.L_x_7157) ;  /* 0x0000006000017945 */ /* 0x000fe20003800000 */
[----:B------:R-:W-:-:S07]  /*1e1e0*/  IMAD.MOV.U32 R15, RZ, RZ, -0x1 ;  /* 0xffffffffff0f7424 */ /* 0x000fce00078e00ff */
[----:B------:R-:W-:Y:S05]  /*1e1f0*/  WARPSYNC.COLLECTIVE R15, `(.L_x_7158) ;  /* 0x000000000f0c7348 */ /* 0x000fea0003c00000 */
[----:B------:R-:W-:Y:S02]  /*1e200*/  ELECT P6, UR62, PT ;  /* 0x00000000003e782f */ /* 0x000fe400038c0000 */
[----:B------:R-:W-:Y:S01]  /*1e210*/  MOV R14, UR62 ;  /* 0x0000003e000e7c02 */ /* 0x000fe20008000f00 */
[----:B------:R-:W-:Y:S10]  /*1e220*/  ENDCOLLECTIVE ;  /* 0x000000000000791b */ /* 0x000ff40003800000 */
.L_x_7158:
[----:B------:R-:W-:Y:S05]  /*1e230*/  BSYNC B1 ;  /* 0x0000000000017941 */ /* 0x000fea0003800000 */
.L_x_7157:
[----:B------:R-:W-:Y:S05]  /*1e240*/  BRA `(.L_x_7159) ;  /* 0xffffff9c00787947 */ /* 0x000fea000383ffff */
.L_x_7013:
[----:B0-----:R0:W1:Y:S02]  /*1e250*/  SYNCS.PHASECHK.TRANS64.TRYWAIT P0, [R9+URZ+0x38820], R5 ;  /* 0x03882005090075a7 */ /* 0x001064000800017f */
[----:B-1----:R-:W-:Y:S05]  /*1e260*/  @!P0 NANOSLEEP.SYNCS 0x989680 ;  /* 0x009896800000895d */ /* 0x002fea0003900000 */
[----:B------:R-:W1:Y:S02]  /*1e270*/  @!P0 SYNCS.PHASECHK.TRANS64 P0, [R9+URZ+0x38820], R5 ;  /* 0x03882005090085a7 */ /* 0x000e64000800007f */
[----:B-1----:R-:W-:Y:S05]  /*1e280*/  @!P0 BRA `(.L_x_7013) ;  /* 0xfffffffc00f08947 */ /* 0x002fea000383ffff */
[----:B------:R-:W-:Y:S05]  /*1e290*/  BRA `(.L_x_7160) ;  /* 0xffffff9c00907947 */ /* 0x000fea000383ffff */
.L_x_7016:
[----:B0-----:R0:W1:Y:S02]  /*1e2a0*/  SYNCS.PHASECHK.TRANS64.TRYWAIT P0, [R5+URZ+0x388a0], R7 ;  /* 0x0388a007050075a7 */ /* 0x001064000800017f */
[----:B-1----:R-:W-:Y:S05]  /*1e2b0*/  @!P0 NANOSLEEP.SYNCS 0x989680 ;  /* 0x009896800000895d */ /* 0x002fea0003900000 */
[----:B------:R-:W1:Y:S02]  /*1e2c0*/  @!P0 SYNCS.PHASECHK.TRANS64 P0, [R5+URZ+0x388a0], R7 ;  /* 0x0388a007050085a7 */ /* 0x000e64000800007f */
[----:B-1----:R-:W-:Y:S05]  /*1e2d0*/  @!P0 BRA `(.L_x_7016) ;  /* 0xfffffffc00f08947 */ /* 0x002fea000383ffff */
[----:B------:R-:W-:Y:S05]  /*1e2e0*/  BRA `(.L_x_7161) ;  /* 0xffffff9c009c7947 */ /* 0x000fea000383ffff */
.L_x_7018:
[----:B-1----:R1:W2:Y:S02]  /*1e2f0*/  SYNCS.PHASECHK.TRANS64.TRYWAIT P0, [R5+URZ+0x388c0], R7 ;  /* 0x0388c007050075a7 */ /* 0x0022a4000800017f */
[----:B--2---:R-:W-:Y:S05]  /*1e300*/  @!P0 NANOSLEEP.SYNCS 0x989680 ;  /* 0x009896800000895d */ /* 0x004fea0003900000 */
[----:B------:R-:W2:Y:S02]  /*1e310*/  @!P0 SYNCS.PHASECHK.TRANS64 P0, [R5+URZ+0x388c0], R7 ;  /* 0x0388c007050085a7 */ /* 0x000ea4000800007f */
[----:B--2---:R-:W-:Y:S05]  /*1e320*/  @!P0 BRA `(.L_x_7018) ;  /* 0xfffffffc00f08947 */ /* 0x004fea000383ffff */
[----:B------:R-:W-:Y:S05]  /*1e330*/  BRA `(.L_x_7162) ;  /* 0xffffffa000047947 */ /* 0x000fea000383ffff */
.L_x_7022:
[----:B0-----:R0:W1:Y:S02]  /*1e340*/  SYNCS.PHASECHK.TRANS64.TRYWAIT P0, [R6+URZ+0x388a0], R7 ;  /* 0x0388a007060075a7 */ /* 0x001064000800017f */
[----:B-1----:R-:W-:Y:S05]  /*1e350*/  @!P0 NANOSLEEP.SYNCS 0x989680 ;  /* 0x009896800000895d */ /* 0x002fea0003900000 */
[----:B------:R-:W1:Y:S02]  /*1e360*/  @!P0 SYNCS.PHASECHK.TRANS64 P0, [R6+URZ+0x388a0], R7 ;  /* 0x0388a007060085a7 */ /* 0x000e64000800007f */
[----:B-1----:R-:W-:Y:S05]  /*1e370*/  @!P0 BRA `(.L_x_7022) ;  /* 0xfffffffc00f08947 */ /* 0x002fea000383ffff */
[----:B------:R-:W-:Y:S05]  /*1e380*/  BRA `(.L_x_7163) ;  /* 0xffffffa400487947 */ /* 0x000fea000383ffff */
.L_x_7024:
[----:B-1----:R1:W2:Y:S02]  /*1e390*/  SYNCS.PHASECHK.TRANS64.TRYWAIT P1, [R6+URZ+0x388c0], R7 ;  /* 0x0388c007060075a7 */ /* 0x0022a4000802017f */
[----:B--2---:R-:W-:Y:S05]  /*1e3a0*/  @!P1 NANOSLEEP.SYNCS 0x989680 ;  /* 0x009896800000995d */ /* 0x004fea0003900000 */
[----:B------:R-:W2:Y:S02]  /*1e3b0*/  @!P1 SYNCS.PHASECHK.TRANS64 P1, [R6+URZ+0x388c0], R7 ;  /* 0x0388c007060095a7 */ /* 0x000ea4000802007f */
[----:B--2---:R-:W-:Y:S05]  /*1e3c0*/  @!P1 BRA `(.L_x_7024) ;  /* 0xfffffffc00f09947 */ /* 0x004fea000383ffff */
[----:B------:R-:W-:Y:S05]  /*1e3d0*/  BRA `(.L_x_7164) ;  /* 0xffffffa400a87947 */ /* 0x000fea000383ffff */
.L_x_7034:
        /* <DEDUP_REMOVED lines=11> */
.L_x_7166:
[----:B------:R-:W-:Y:S05]  /*1e490*/  BSYNC B0 ;  /* 0x0000000000007941 */ /* 0x000fea0003800000 */
.L_x_7165:
[----:B------:R-:W-:Y:S05]  /*1e4a0*/  BRA `(.L_x_7167) ;  /* 0xffffffb000bc7947 */ /* 0x000fea000383ffff */
.L_x_7035:
[----:B------:R-:W-:Y:S01]  /*1e4b0*/  BSSY B0, `(.L_x_7168) ;  /* 0x0000006000007945 */ /* 0x000fe20003800000 */
[----:B------:R-:W-:-:S07]  /*1e4c0*/  MOV R15, 0xffffffff ;  /* 0xffffffff000f7802 */ /* 0x000fce0000000f00 */
[----:B------:R-:W-:Y:S05]  /*1e4d0*/  WARPSYNC.COLLECTIVE R15, `(.L_x_7169) ;  /* 0x000000000f0c7348 */ /* 0x000fea0003c00000 */
[----:B------:R-:W-:Y:S02]  /*1e4e0*/  ELECT P6, UR62, PT ;  /* 0x00000000003e782f */ /* 0x000fe400038c0000 */
[----:B------:R-:W-:Y:S01]  /*1e4f0*/  MOV R14, UR62 ;  /* 0x0000003e000e7c02 */ /* 0x000fe20008000f00 */
[----:B------:R-:W-:Y:S10]  /*1e500*/  ENDCOLLECTIVE ;  /* 0x000000000000791b */ /* 0x000ff40003800000 */
.L_x_7169:
[----:B------:R-:W-:Y:S05]  /*1e510*/  BSYNC B0 ;  /* 0x0000000000007941 */ /* 0x000fea0003800000 */
.L_x_7168:
[----:B------:R-:W-:Y:S05]  /*1e520*/  BRA `(.L_x_7170) ;  /* 0xffffffb000ac7947 */ /* 0x000fea000383ffff */
.L_x_7038:
[----:B0-----:R0:W1:Y:S02]  /*1e530*/  SYNCS.PHASECHK.TRANS64.TRYWAIT P0, [R9+URZ+0x38840], R10 ;  /* 0x0388400a090075a7 */ /* 0x001064000800017f */
[----:B-1----:R-:W-:Y:S05]  /*1e540*/  @!P0 NANOSLEEP.SYNCS 0x989680 ;  /* 0x009896800000895d */ /* 0x002fea0003900000 */
[----:B------:R-:W1:Y:S02]  /*1e550*/  @!P0 SYNCS.PHASECHK.TRANS64 P0, [R9+URZ+0x38840], R10 ;  /* 0x0388400a090085a7 */ /* 0x000e64000800007f */
[----:B-1----:R-:W-:Y:S05]  /*1e560*/  @!P0 BRA `(.L_x_7038) ;  /* 0xfffffffc00f08947 */ /* 0x002fea000383ffff */
[----:B------:R-:W-:Y:S05]  /*1e570*/  BRA `(.L_x_7171) ;  /* 0xffffffb400147947 */ /* 0x000fea000383ffff */
.L_x_7042:
        /* <DEDUP_REMOVED lines=8> */
.L_x_7045:
[----:B0-----:R0:W1:Y:S02]  /*1e600*/  SYNCS.PHASECHK.TRANS64.TRYWAIT P0, [R5+URZ+0x38860], R9 ;  /* 0x03886009050075a7 */ /* 0x001064000800017f */
[----:B-1----:R-:W-:Y:S05]  /*1e610*/  @!P0 NANOSLEEP.SYNCS 0x989680 ;  /* 0x009896800000895d */ /* 0x002fea0003900000 */
[----:B------:R-:W1:Y:S02]  /*1e620*/  @!P0 SYNCS.PHASECHK.TRANS64 P0, [R5+URZ+0x38860], R9 ;  /* 0x03886009050085a7 */ /* 0x000e64000800007f */
[----:B-1----:R-:W-:Y:S05]  /*1e630*/  @!P0 BRA `(.L_x_7045) ;  /* 0xfffffffc00f08947 */ /* 0x002fea000383ffff */
[----:B------:R-:W-:Y:S05]  /*1e640*/  BRA `(.L_x_7173) ;  /* 0xffffffbc000c7947 */ /* 0x000fea000383ffff */
.L_x_7054:
[----:B-1----:R1:W2:Y:S02]  /*1e650*/  SYNCS.PHASECHK.TRANS64.TRYWAIT P0, [R2+URZ+0x38840], R3 ;  /* 0x03884003020075a7 */ /* 0x0022a4000800017f */
[----:B--2---:R-:W-:Y:S05]  /*1e660*/  @!P0 NANOSLEEP.SYNCS 0x989680 ;  /* 0x009896800000895d */ /* 0x004fea0003900000 */
[----:B------:R-:W2:Y:S02]  /*1e670*/  @!P0 SYNCS.PHASECHK.TRANS64 P0, [R2+URZ+0x38840], R3 ;  /* 0x03884003020085a7 */ /* 0x000ea4000800007f */
[----:B--2---:R-:W-:Y:S05]  /*1e680*/  @!P0 BRA `(.L_x_7054) ;  /* 0xfffffffc00f08947 */ /* 0x004fea000383ffff */
[----:B------:R-:W-:Y:S05]  /*1e690*/  BRA `(.L_x_7174) ;  /* 0xffffffc000d87947 */ /* 0x000fea000383ffff */
.L_x_7056:
[----:B0-----:R0:W2:Y:S02]  /*1e6a0*/  SYNCS.PHASECHK.TRANS64.TRYWAIT P0, [R2+URZ+0x38860], R3 ;  /* 0x03886003020075a7 */ /* 0x0010a4000800017f */
[----:B--2---:R-:W-:Y:S05]  /*1e6b0*/  @!P0 NANOSLEEP.SYNCS 0x989680 ;  /* 0x009896800000895d */ /* 0x004fea0003900000 */
[----:B------:R-:W2:Y:S02]  /*1e6c0*/  @!P0 SYNCS.PHASECHK.TRANS64 P0, [R2+URZ+0x38860], R3 ;  /* 0x03886003020085a7 */ /* 0x000ea4000800007f */
[----:B--2---:R-:W-:Y:S05]  /*1e6d0*/  @!P0 BRA `(.L_x_7056) ;  /* 0xfffffffc00f08947 */ /* 0x004fea000383ffff */
[----:B------:R-:W-:Y:S05]  /*1e6e0*/  BRA `(.L_x_7175) ;  /* 0xffffffc4004c7947 */ /* 0x000fea000383ffff */
.L_x_7061:
[----:B--2---:R2:W3:Y:S02]  /*1e6f0*/  SYNCS.PHASECHK.TRANS64.TRYWAIT P0, [R2+URZ+0x38840], R3 ;  /* 0x03884003020075a7 */ /* 0x0044e4000800017f */
[----:B---3--:R-:W-:Y:S05]  /*1e700*/  @!P0 NANOSLEEP.SYNCS 0x989680 ;  /* 0x009896800000895d */ /* 0x008fea0003900000 */
[----:B------:R-:W3:Y:S02]  /*1e710*/  @!P0 SYNCS.PHASECHK.TRANS64 P0, [R2+URZ+0x38840], R3 ;  /* 0x03884003020085a7 */ /* 0x000ee4000800007f */
[----:B---3--:R-:W-:Y:S05]  /*1e720*/  @!P0 BRA `(.L_x_7061) ;  /* 0xfffffffc00f08947 */ /* 0x008fea000383ffff */
[----:B------:R-:W-:Y:S05]  /*1e730*/  BRA `(.L_x_7176) ;  /* 0xffffffc800e07947 */ /* 0x000fea000383ffff */
.L_x_7063:
[----:B0-----:R0:W1:Y:S02]  /*1e740*/  SYNCS.PHASECHK.TRANS64.TRYWAIT P1, [R2+URZ+0x38860], R3 ;  /* 0x03886003020075a7 */ /* 0x001064000802017f */
[----:B-1----:R-:W-:Y:S05]  /*1e750*/  @!P1 NANOSLEEP.SYNCS 0x989680 ;  /* 0x009896800000995d */ /* 0x002fea0003900000 */
[----:B------:R-:W1:Y:S02]  /*1e760*/  @!P1 SYNCS.PHASECHK.TRANS64 P1, [R2+URZ+0x38860], R3 ;  /* 0x03886003020095a7 */ /* 0x000e64000802007f */
[----:B-1----:R-:W-:Y:S05]  /*1e770*/  @!P1 BRA `(.L_x_7063) ;  /* 0xfffffffc00f09947 */ /* 0x002fea000383ffff */
[----:B------:R-:W-:Y:S05]  /*1e780*/  BRA `(.L_x_7177) ;  /* 0xffffffcc00507947 */ /* 0x000fea000383ffff */
.L_x_7068:
[----:B--2---:R2:W3:Y:S02]  /*1e790*/  SYNCS.PHASECHK.TRANS64.TRYWAIT P0, [R2+URZ+0x38840], R3 ;  /* 0x03884003020075a7 */ /* 0x0044e4000800017f */
[----:B---3--:R-:W-:Y:S05]  /*1e7a0*/  @!P0 NANOSLEEP.SYNCS 0x989680 ;  /* 0x009896800000895d */ /* 0x008fea0003900000 */
[----:B------:R-:W3:Y:S02]  /*1e7b0*/  @!P0 SYNCS.PHASECHK.TRANS64 P0, [R2+URZ+0x38840], R3 ;  /* 0x03884003020085a7 */ /* 0x000ee4000800007f */
[----:B---3--:R-:W-:Y:S05]  /*1e7c0*/  @!P0 BRA `(.L_x_7068) ;  /* 0xfffffffc00f08947 */ /* 0x008fea000383ffff */
[----:B------:R-:W-:Y:S05]  /*1e7d0*/  BRA `(.L_x_7178) ;  /* 0xffffffd000c87947 */ /* 0x000fea000383ffff */
.L_x_7070:
[----:B0-----:R0:W1:Y:S02]  /*1e7e0*/  SYNCS.PHASECHK.TRANS64.TRYWAIT P1, [R2+URZ+0x38860], R3 ;  /* 0x03886003020075a7 */ /* 0x001064000802017f */
[----:B-1----:R-:W-:Y:S05]  /*1e7f0*/  @!P1 NANOSLEEP.SYNCS 0x989680 ;  /* 0x009896800000995d */ /* 0x002fea0003900000 */
[----:B------:R-:W1:Y:S02]  /*1e800*/  @!P1 SYNCS.PHASECHK.TRANS64 P1, [R2+URZ+0x38860], R3 ;  /* 0x03886003020095a7 */ /* 0x000e64000802007f */
[----:B-1----:R-:W-:Y:S05]  /*1e810*/  @!P1 BRA `(.L_x_7070) ;  /* 0xfffffffc00f09947 */ /* 0x002fea000383ffff */
[----:B------:R-:W-:Y:S05]  /*1e820*/  BRA `(.L_x_7179) ;  /* 0xffffffd4003c7947 */ /* 0x000fea000383ffff */
.L_x_7075:
        /* <DEDUP_REMOVED lines=8> */
.L_x_7181:
[----:B------:R-:W-:Y:S05]  /*1e8b0*/  BSYNC B0 ;  /* 0x0000000000007941 */ /* 0x000fea0003800000 */
.L_x_7180:
        /* <DEDUP_REMOVED lines=8> */
.L_x_7182:
[----:B------:R-:W-:Y:S01]  /*1e940*/  MOV R16, R14 ;  /* 0x0000000e00107202 */ /* 0x000fe20000000f00 */
[----:B------:R-:W-:Y:S06]  /*1e950*/  BRA `(.L_x_7183) ;  /* 0xffffffd800887947 */ /* 0x000fec000383ffff */
.L_x_7078:
        /* <DEDUP_REMOVED lines=8> */
.L_x_7185:
[----:B------:R-:W-:Y:S05]  /*1e9e0*/  BSYNC B0 ;  /* 0x0000000000007941 */ /* 0x000fea0003800000 */
.L_x_7184:
        /* <DEDUP_REMOVED lines=10> */
.L_x_7186:
        /* <DEDUP_REMOVED lines=8> */
.L_x_7187:
        /* <DEDUP_REMOVED lines=8> */
.L_x_7188:
        /* <DEDUP_REMOVED lines=8> */
.L_x_7189:
        /* <DEDUP_REMOVED lines=8> */
.L_x_7190:
[----:B------:R-:W-:Y:S05]  /*1ec90*/  BRA `(.L_x_7191) ;  /* 0xffffffd8004c7947 */ /* 0x000fea000383ffff */
.L_x_7083:
        /* <DEDUP_REMOVED lines=8> */
.L_x_7193:
[----:B------:R-:W-:Y:S05]  /*1ed20*/  BSYNC B0 ;  /* 0x0000000000007941 */ /* 0x000fea0003800000 */
.L_x_7192:
        /* <DEDUP_REMOVED lines=10> */
.L_x_7194:
        /* <DEDUP_REMOVED lines=8> */
.L_x_7195:
        /* <DEDUP_REMOVED lines=8> */
.L_x_7196:
        /* <DEDUP_REMOVED lines=8> */
.L_x_7197:
        /* <DEDUP_REMOVED lines=8> */
.L_x_7198:
[----:B------:R-:W-:Y:S05]  /*1efd0*/  BRA `(.L_x_7199) ;  /* 0xffffffd800307947 */ /* 0x000fea000383ffff */
.L_x_7085:
[----:B------:R-:W-:Y:S01]  /*1efe0*/  BSSY B0, `(.L_x_7200) ;  /* 0x0000006000007945 */ /* 0x000fe20003800000 */
[----:B------:R-:W-:Y:S01]  /*1eff0*/  PLOP3.LUT P6, PT, P6, PT, PT, 0x8, 0x0 ;  /* 0x000000000000781c */ /* 0x000fe200037ce170 */
[----:B------:R-:W-:-:S12]  /*1f000*/  IMAD.MOV.U32 R15, RZ, RZ, -0x1 ;  /* 0xffffffffff0f7424 */ /* 0x000fd800078e00ff */
[----:B0-----:R-:W-:Y:S05]  /*1f010*/  WARPSYNC.COLLECTIVE R15, `(.L_x_7201) ;  /* 0x000000000f087348 */ /* 0x001fea0003c00000 */
[----:B------:R-:W-:Y:S01]  /*1f020*/  VOTE.ANY R14, PT, P6 ;  /* 0x00000000000e7806 */ /* 0x000fe200030e0100 */
[----:B0-----:R-:W-:Y:S06]  /*1f030*/  ENDCOLLECTIVE ;  /* 0x000000000000791b */ /* 0x001fec0003800000 */
.L_x_7201:
[----:B------:R-:W-:Y:S05]  /*1f040*/  BSYNC B0 ;  /* 0x0000000000007941 */ /* 0x000fea0003800000 */
.L_x_7200:
        /* <DEDUP_REMOVED lines=9> */
.L_x_7202:
[----:B------:R-:W-:Y:S01]  /*1f0e0*/  IMAD.MOV.U32 R17, RZ, RZ, R14 ;  /* 0x000000ffff117224 */ /* 0x000fe200078e000e */
[----:B------:R-:W-:Y:S06]  /*1f0f0*/  BRA `(.L_x_7203) ;  /* 0xffffffd800207947 */ /* 0x000fec000383ffff */
.L_x_7087:
[----:B------:R-:W-:Y:S01]  /*1f100*/  BSSY B0, `(.L_x_7204) ;  /* 0x0000007000007945 */ /* 0x000fe20003800000 */
[----:B------:R-:W-:Y:S01]  /*1f110*/  MOV R13, R2 ;  /* 0x00000002000d7202 */ /* 0x000fe20000000f00 */
[----:B------:R-:W-:Y:S02]  /*1f120*/  IMAD.MOV.U32 R11, RZ, RZ, 0x1f ;  /* 0x0000001fff0b7424 */ /* 0x000fe400078e00ff */
[----:B------:R-:W-:-:S07]  /*1f130*/  IMAD.MOV.U32 R15, RZ, RZ, -0x1 ;  /* 0xffffffffff0f7424 */ /* 0x000fce00078e00ff */
[----:B012---:R-:W-:Y:S05]  /*1f140*/  WARPSYNC.COLLECTIVE R15, `(.L_x_7205) ;  /* 0x000000000f087348 */ /* 0x007fea0003c00000 */
[----:B------:R3:W4:Y:S02]  /*1f150*/  SHFL.IDX P6, R14, R13, R12, R11 ;  /* 0x0000000c0d0e7389 */ /* 0x00072400000c000b */
[----:B01234-:R-:W-:Y:S01]  /*1f160*/  ENDCOLLECTIVE ;  /* 0x000000000000791b */ /* 0x01ffe20003800000 */
.L_x_7205:
[----:B------:R-:W-:Y:S05]  /*1f170*/  BSYNC B0 ;  /* 0x0000000000007941 */ /* 0x000fea0003800000 */
.L_x_7204:
[----:B------:R-:W-:Y:S01]  /*1f180*/  IMAD.MOV.U32 R7, RZ, RZ, R14 ;  /* 0x000000ffff077224 */ /* 0x000fe200078e000e */
[----:B------:R-:W-:Y:S06]  /*1f190*/  BRA `(.L_x_7086) ;  /* 0xffffffd800147947 */ /* 0x000fec000383ffff */
.L_x_7090:
[----:B-1----:R1:W2:Y:S02]  /*1f1a0*/  SYNCS.PHASECHK.TRANS64.TRYWAIT P0, [R0+URZ+0x38820], R3 ;  /* 0x03882003000075a7 */ /* 0x0022a4000800017f */
[----:B--2---:R-:W-:Y:S05]  /*1f1b0*/  @!P0 NANOSLEEP.SYNCS 0x989680 ;  /* 0x009896800000895d */ /* 0x004fea0003900000 */
[----:B------:R-:W2:Y:S02]  /*1f1c0*/  @!P0 SYNCS.PHASECHK.TRANS64 P0, [R0+URZ+0x38820], R3 ;  /* 0x03882003000085a7 */ /* 0x000ea4000800007f */
[----:B--2---:R-:W-:Y:S05]  /*1f1d0*/  @!P0 BRA `(.L_x_7090) ;  /* 0xfffffffc00f08947 */ /* 0x004fea000383ffff */
[----:B------:R-:W-:Y:S05]  /*1f1e0*/  BRA `(.L_x_7206) ;  /* 0xffffffdc00847947 */ /* 0x000fea000383ffff */
.L_x_7091:
        /* <DEDUP_REMOVED lines=11> */
.L_x_7208:
[----:B------:R-:W-:Y:S05]  /*1f2a0*/  BSYNC B0 ;  /* 0x0000000000007941 */ /* 0x000fea0003800000 */
.L_x_7207:
[----:B------:R-:W-:Y:S05]  /*1f2b0*/  BRA `(.L_x_7209) ;  /* 0xffffffdc00687947 */ /* 0x000fea000383ffff */
.L_x_7092:
[----:B------:R-:W-:Y:S01]  /*1f2c0*/  BSSY B0, `(.L_x_7210) ;  /* 0x0000006000007945 */ /* 0x000fe20003800000 */
[----:B------:R-:W-:-:S07]  /*1f2d0*/  IMAD.MOV.U32 R15, RZ, RZ, -0x1 ;  /* 0xffffffffff0f7424 */ /* 0x000fce00078e00ff */
[----:B012---:R-:W-:Y:S05]  /*1f2e0*/  WARPSYNC.COLLECTIVE R15, `(.L_x_7211) ;  /* 0x000000000f0c7348 */ /* 0x007fea0003c00000 */
[----:B------:R-:W-:Y:S02]  /*1f2f0*/  ELECT P6, UR62, PT ;  /* 0x00000000003e782f */ /* 0x000fe400038c0000 */
[----:B------:R-:W-:Y:S01]  /*1f300*/  MOV R14, UR62 ;  /* 0x0000003e000e7c02 */ /* 0x000fe20008000f00 */
[----:B012---:R-:W-:Y:S10]  /*1f310*/  ENDCOLLECTIVE ;  /* 0x000000000000791b */ /* 0x007ff40003800000 */
.L_x_7211:
[----:B------:R-:W-:Y:S05]  /*1f320*/  BSYNC B0 ;  /* 0x0000000000007941 */ /* 0x000fea0003800000 */
.L_x_7210:
[----:B------:R-:W-:Y:S05]  /*1f330*/  BRA `(.L_x_7212) ;  /* 0xffffffdc005c7947 */ /* 0x000fea000383ffff */
.L_x_7094:
[----:B-1----:R1:W2:Y:S02]  /*1f340*/  SYNCS.PHASECHK.TRANS64.TRYWAIT P0, [R6+URZ], R5 ;  /* 0x00000005060075a7 */ /* 0x0022a4000800017f */
[----:B--2---:R-:W-:Y:S05]  /*1f350*/  @!P0 NANOSLEEP.SYNCS 0x989680 ;  /* 0x009896800000895d */ /* 0x004fea0003900000 */
[----:B------:R-:W2:Y:S02]  /*1f360*/  @!P0 SYNCS.PHASECHK.TRANS64 P0, [R6+URZ], R5 ;  /* 0x00000005060085a7 */ /* 0x000ea4000800007f */
[----:B--2---:R-:W-:Y:S05]  /*1f370*/  @!P0 BRA `(.L_x_7094) ;  /* 0xfffffffc00f08947 */ /* 0x004fea000383ffff */
[----:B------:R-:W-:Y:S05]  /*1f380*/  BRA `(.L_x_7213) ;  /* 0xffffffdc00987947 */ /* 0x000fea000383ffff */
.L_x_7095:
[----:B--2---:R2:W3:Y:S02]  /*1f390*/  SYNCS.PHASECHK.TRANS64.TRYWAIT P0, [R7+URZ], R2 ;  /* 0x00000002070075a7 */ /* 0x0044e4000800017f */
[----:B---3--:R-:W-:Y:S05]  /*1f3a0*/  @!P0 NANOSLEEP.SYNCS 0x989680 ;  /* 0x009896800000895d */ /* 0x008fea0003900000 */
[----:B------:R-:W3:Y:S02]  /*1f3b0*/  @!P0 SYNCS.PHASECHK.TRANS64 P0, [R7+URZ], R2 ;  /* 0x00000002070085a7 */ /* 0x000ee4000800007f */
[----:B---3--:R-:W-:Y:S05]  /*1f3c0*/  @!P0 BRA `(.L_x_7095) ;  /* 0xfffffffc00f08947 */ /* 0x008fea000383ffff */
[----:B------:R-:W-:Y:S05]  /*1f3d0*/  BRA `(.L_x_7214) ;  /* 0xffffffdc008c7947 */ /* 0x000fea000383ffff */
.L_x_7097:
[----:B---3--:R3:W4:Y:S02]  /*1f3e0*/  SYNCS.PHASECHK.TRANS64.TRYWAIT P0, [R4+URZ], R5 ;  /* 0x00000005040075a7 */ /* 0x008724000800017f */
[----:B----4-:R-:W-:Y:S05]  /*1f3f0*/  @!P0 NANOSLEEP.SYNCS 0x989680 ;  /* 0x009896800000895d */ /* 0x010fea0003900000 */
[----:B------:R-:W4:Y:S02]  /*1f400*/  @!P0 SYNCS.PHASECHK.TRANS64 P0, [R4+URZ], R5 ;  /* 0x00000005040085a7 */ /* 0x000f24000800007f */
[----:B----4-:R-:W-:Y:S05]  /*1f410*/  @!P0 BRA `(.L_x_7097) ;  /* 0xfffffffc00f08947 */ /* 0x010fea000383ffff */
[----:B------:R-:W-:Y:S05]  /*1f420*/  BRA `(.L_x_7215) ;  /* 0xffffffdc00947947 */ /* 0x000fea000383ffff */
.L_x_7216:
        /* <DEDUP_REMOVED lines=13> */
.L_x_11958:


//--------------------- .text._ZN7cutlass13device_kernelIN5flash11enable_sm90INS1_16FlashAttnFwdSm90INS1_25CollectiveMainloopFwdSm90ILi2EN4cute5tupleIJNS5_1CILi1EEES8_S8_EEENS6_IJNS7_ILi128EEENS7_ILi96EEENS7_ILi64EEEEEELi256ENS_10bfloat16_tEfNS_4arch4Sm90ELb0ELb0ELb1ELb0ELb0ELb0ELb0ELb1ELb0ELb0ELb0ELb0EEENS1_21CollectiveEpilogueFwdINS6_IJSA_NS7_ILi256EEESB_EEES9_SE_SG_Li256ELb0ELb0ELb0ELb0EEENS1_29StaticPersistentTileSchedulerILb0EEEEEEEEEvNT_6ParamsE --------------------------
	.section	.text._ZN7cutlass13device_kernelIN5flash11enable_sm90INS1_16FlashAttnFwdSm90INS1_25CollectiveMainloopFwdSm90ILi2EN4cute5tupleIJNS5_1CILi1EEES8_S8_EEENS6_IJNS7_ILi128EEENS7_ILi96EEENS7_ILi64EEEEEELi256ENS_10bfloat16_tEfNS_4arch4Sm90ELb0ELb0ELb1ELb0ELb0ELb0ELb0ELb1ELb0ELb0ELb0ELb0EEENS1_21CollectiveEpilogueFwdINS6_IJSA_NS7_ILi256EEESB_EEES9_SE_SG_Li256ELb0ELb0ELb0ELb0EEENS1_29StaticPersistentTileSchedulerILb0EEEEEEEEEvNT_6ParamsE,"ax",@progbits
	.align	128
.text._ZN7cutlass13device_kernelIN5flash11enable_sm90INS1_16FlashAttnFwdSm90INS1_25CollectiveMainloopFwdSm90ILi2EN4cute5tupleIJNS5_1CILi1EEES8_S8_EEENS6_IJNS7_ILi128EEENS7_ILi96EEENS7_ILi64EEEEEELi256ENS_10bfloat16_tEfNS_4arch4Sm90ELb0ELb0ELb1ELb0ELb0ELb0ELb0ELb1ELb0ELb0ELb0ELb0EEENS1_21CollectiveEpilogueFwdINS6_IJSA_NS7_ILi256EEESB_EEES9_SE_SG_Li256ELb0ELb0ELb0ELb0EEENS1_29StaticPersistentTileSchedulerILb0EEEEEEEEEvNT_6ParamsE:
        .type           _ZN7cutlass13device_kernelIN5flash11enable_sm90INS1_16FlashAttnFwdSm90INS1_25CollectiveMainloopFwdSm90ILi2EN4cute5tupleIJNS5_1CILi1EEES8_S8_EEENS6_IJNS7_ILi128EEENS7_ILi96EEENS7_ILi64EEEEEELi256ENS_10bfloat16_tEfNS_4arch4Sm90ELb0ELb0ELb1ELb0ELb0ELb0ELb0ELb1ELb0ELb0ELb0ELb0EEENS1_21CollectiveEpilogueFwdINS6_IJSA_NS7_ILi256EEESB_EEES9_SE_SG_Li256ELb0ELb0ELb0ELb0EEENS1_29StaticPersistentTileSchedulerILb0EEEEEEEEEvNT_6ParamsE,@function
        .size           _ZN7cutlass13device_kernelIN5flash11enable_sm90INS1_16FlashAttnFwdSm90INS1_25CollectiveMainloopFwdSm90ILi2EN4cute5tupleIJNS5_1CILi1EEES8_S8_EEENS6_IJNS7_ILi128EEENS7_ILi96EEENS7_ILi64EEEEEELi256ENS_10bfloat16_tEfNS_4arch4Sm90ELb0ELb0ELb1ELb0ELb0ELb0ELb0ELb1ELb0ELb0ELb0ELb0EEENS1_21CollectiveEpilogueFwdINS6_IJSA_NS7_ILi256EEESB_EEES9_SE_SG_Li256ELb0ELb0ELb0ELb0EEENS1_29StaticPersistentTileSchedulerILb0EEEEEEEEEvNT_6ParamsE,(.L_x_11959 - _ZN7cutlass13device_kernelIN5flash11enable_sm90INS1_16FlashAttnFwdSm90INS1_25CollectiveMainloopFwdSm90ILi2EN4cute5tupleIJNS5_1CILi1EEES8_S8_EEENS6_IJNS7_ILi128EEENS7_ILi96EEENS7_ILi64EEEEEELi256ENS_10bfloat16_tEfNS_4arch4Sm90ELb0ELb0ELb1ELb0ELb0ELb0ELb0ELb1ELb0ELb0ELb0ELb0EEENS1_21CollectiveEpilogueFwdINS6_IJSA_NS7_ILi256EEESB_EEES9_SE_SG_Li256ELb0ELb0ELb0ELb0EEENS1_29StaticPersistentTileSchedulerILb0EEEEEEEEEvNT_6ParamsE)
        .other          _ZN7cutlass13device_kernelIN5flash11enable_sm90INS1_16FlashAttnFwdSm90INS1_25CollectiveMainloopFwdSm90ILi2EN4cute5tupleIJNS5_1CILi1EEES8_S8_EEENS6_IJNS7_ILi128EEENS7_ILi96EEENS7_ILi64EEEEEELi256ENS_10bfloat16_tEfNS_4arch4Sm90ELb0ELb0ELb1ELb0ELb0ELb0ELb0ELb1ELb0ELb0ELb0ELb0EEENS1_21CollectiveEpilogueFwdINS6_IJSA_NS7_ILi256EEESB_EEES9_SE_SG_Li256ELb0ELb0ELb0ELb0EEENS1_29StaticPersistentTileSchedulerILb0EEEEEEEEEvNT_6ParamsE,@"STO_CUDA_ENTRY STV_DEFAULT"
_ZN7cutlass13device_kernelIN5flash11enable_sm90INS1_16FlashAttnFwdSm90INS1_25CollectiveMainloopFwdSm90ILi2EN4cute5tupleIJNS5_1CILi1EEES8_S8_EEENS6_IJNS7_ILi128EEENS7_ILi96EEENS7_ILi64EEEEEELi256ENS_10bfloat16_tEfNS_4arch4Sm90ELb0ELb0ELb1ELb0ELb0ELb0ELb0ELb1ELb0ELb0ELb0ELb0EEENS1_21CollectiveEpilogueFwdINS6_IJSA_NS7_ILi256EEESB_EEES9_SE_SG_Li256ELb0ELb0ELb0ELb0EEENS1_29StaticPersistentTileSchedulerILb0EEEEEEEEEvNT_6ParamsE:
        /* <DEDUP_REMOVED lines=24> */
.L_x_7218:
[----:B------:R-:W-:Y:S05]  /*0180*/  BSYNC B0 ;  /* 0x0000000000007941 */ /* 0x000fea0003800000 */
.L_x_7217:
        /* <DEDUP_REMOVED lines=37> */
.L_x_7219:
        /* <DEDUP_REMOVED lines=22> */
.L_x_7220:
        /* <DEDUP_REMOVED lines=18> */
.L_x_7221:
        /* <DEDUP_REMOVED lines=22> */
.L_x_7222:
        /* <DEDUP_REMOVED lines=22> */
.L_x_7223:
[----:B------:R-:W-:Y:S01]  /*0920*/  PLOP3.LUT P0, PT, PT, PT, UP0, 0x80, 0x0 ;  /* 0x000000000000781c */ /* 0x000fe20003f0f008 */
[----:B------:R-:W-:Y:S01]  /*0930*/  UMOV UR38, 0x1 ;  /* 0x0000000100267882 */ /* 0x000fe20000000000 */
[----:B------:R-:W-:Y:S01]  /*0940*/  NOP ;  /* 0x0000000000007918 */ /* 0x000fe20000000000 */
[----:B------:R-:W-:Y:S01]  /*0950*/  USEL UR38, UR38, 0x2, !UP0 ;  /* 0x0000000226267887 */ /* 0x000fe2000c000000 */
[----:B------:R-:W-:Y:S01]  /*0960*/  ULDC.64 UR40, c[0x0][0x208] ;  /* 0x0000820000287ab9 */ /* 0x000fe20000000a00 */
[----:B-123--:R-:W-:Y:S08]  /*0970*/  BAR.SYNC.DEFER_BLOCKING 0x0 ;  /* 0x0000000000007b1d */ /* 0x00eff00000010000 */
[----:B------:R-:W-:Y:S05]  /*0980*/  @!P0 BRA `(.L_x_7224) ;  /* 0x0000006400388947 */ /* 0x000fea0003800000 */
.L_x_7225:
[----:B------:R-:W-:-:S08]  /*0990*/  NOP ;  /* 0x0000000000007918 */ /* 0x000fd00000000000 */
[----:B------:R-:W1:Y:S02]  /*09a0*/  USETMAXREG.TRY_ALLOC.CTAPOOL UP0, 0xf0 ;  /* 0x000000f0000079c8 */ /* 0x000e640008000600 */
[----:B-1----:R-:W-:-:S13]  /*09b0*/  PLOP3.LUT P0, PT, PT, PT, UP0, 0x80, 0x0 ;  /* 0x000000000000781c */ /* 0x002fda0003f0f008 */
[----:B------:R-:W-:Y:S05]  /*09c0*/  @!P0 BRA `(.L_x_7225) ;  /* 0xfffffffc00f08947 */ /* 0x000fea000383ffff */
[----:B------:R-:W1:Y:S08]  /*09d0*/  S2UR UR44, SR_CTAID.X ;  /* 0x00000000002c79c3 */ /* 0x000e700000002500 */
[----:B------:R-:W-:Y:S06]  /*09e0*/  BAR.ARV 0x8, 0x120 ;  /* 0x0204800000007b1d */ /* 0x000fec0000002000 */
[----:B------:R-:W-:-:S02]  /*09f0*/  ISETP.NE.AND P0, PT, R18, 0x1, PT ;  /* 0x000000011200780c */ /* 0x000fc40003f05270 */
[----:B------:R-:W1:Y:S11]  /*0a00*/  LDC R0, c[0x0][0xda4] ;  /* 0x00036900ff007b82 */ /* 0x000e760000000800 */
[----:B------:R-:W-:Y:S06]  /*0a10*/  @!P0 BAR.ARV 0x9, 0x100 ;  /* 0x0244000000008b1d */ /* 0x000fec0000002000 */
[----:B-1----:R-:W-:-:S13]  /*0a20*/  ISETP.LE.AND P0, PT, R0, UR44, PT ;  /* 0x0000002c00007c0c */ /* 0x002fda000bf03270 */
[----:B------:R-:W-:Y:S05]  /*0a30*/  @P0 EXIT ;  /* 0x000000000000094d */ /* 0x000fea0003800000 */
[----:B------:R-:W-:Y:S01]  /*0a40*/  VIADD R0, R3, 0xffffff80 ;  /* 0xffffff8003007836 */ /* 0x000fe20000000000 */
[----:B------:R-:W1:Y:S01]  /*0a50*/  S2UR UR4, SR_CgaCtaId ;  /* 0x00000000000479c3 */ /* 0x000e620000008800 */
[----:B------:R-:W-:Y:S01]  /*0a60*/  UMOV UR46, 0x400 ;  /* 0x00000400002e7882 */ /* 0x000fe20000000000 */
[----:B------:R-:W-:Y:S02]  /*0a70*/  ULOP3.LUT UR45, UR38, 0x1, URZ, 0xfc, !UPT ;  /* 0x00000001262d7892 */ /* 0x000fe4000f8efc3f */
[----:B------:R-:W-:Y:S01]  /*0a80*/  SHF.R.S32.HI R3, RZ, 0x1f, R0 ;  /* 0x0000001fff037819 */ /* 0x000fe20000011400 */
[----:B------:R-:W-:Y:S01]  /*0a90*/  ULDC.64 UR48, c[0x0][0x198] ;  /* 0x0000660000307ab9 */ /* 0x000fe20000000a00 */
[----:B------:R-:W-:Y:S01]  /*0aa0*/  UMOV UR43, URZ ;  /* 0x0000003f002b7c82 */ /* 0x000fe20008000000 */
[----:B------:R-:W-:Y:S01]  /*0ab0*/  UMOV UR42, URZ ;  /* 0x0000003f002a7c82 */ /* 0x000fe20008000000 */
[CC--:B------:R-:W-:Y:S01]  /*0ac0*/  LEA.HI R4, R3.reuse, R0.reuse, RZ, 0x7 ;  /* 0x0000000003047211 */ /* 0x0c0fe200078f38ff */
[----:B------:R-:W2:Y:S01]  /*0ad0*/  S2UR UR6, SR_SWINHI ;  /* 0x00000000000679c3 */ /* 0x000ea20000002f00 */
[----:B------:R-:W-:Y:S01]  /*0ae0*/  LEA.HI R6, R3, R0, RZ, 0x4 ;  /* 0x0000000003067211 */ /* 0x000fe200078f20ff */
[----:B------:R-:W-:Y:S01]  /*0af0*/  UMOV UR39, URZ ;  /* 0x0000003f00277c82 */ /* 0x000fe20008000000 */
[----:B------:R-:W-:-:S02]  /*0b00*/  LOP3.LUT R5, R4, 0xffffff80, RZ, 0xc0, !PT ;  /* 0xffffff8004057812 */ /* 0x000fc400078ec0ff */
[----:B------:R-:W-:Y:S02]  /*0b10*/  SHF.R.S32.HI R7, RZ, 0x4, R6 ;  /* 0x00000004ff077819 */ /* 0x000fe40000011406 */
[----:B------:R-:W-:Y:S02]  /*0b20*/  IADD3 R2, R0, -R5, RZ ;  /* 0x8000000500027210 */ /* 0x000fe40007ffe0ff */
[----:B------:R-:W-:Y:S02]  /*0b30*/  LOP3.LUT R5, R6, 0x3fffff0, RZ, 0xc0, !PT ;  /* 0x03fffff006057812 */ /* 0x000fe400078ec0ff */
[----:B------:R-:W-:Y:S02]  /*0b40*/  SHF.R.S32.HI R9, RZ, 0x1f, R2 ;  /* 0x0000001fff097819 */ /* 0x000fe40000011402 */
[----:B------:R-:W-:Y:S01]  /*0b50*/  LEA.HI R22, R3, R0, RZ, 0x5 ;  /* 0x0000000003167211 */ /* 0x000fe200078f28ff */
[----:B------:R-:W-:Y:S01]  /*0b60*/  IMAD.IADD R5, R0, 0x1, -R5 ;  /* 0x0000000100057824 */ /* 0x000fe200078e0a05 */
[----:B------:R-:W-:Y:S01]  /*0b70*/  LEA.HI R0, R9, R2, RZ, 0x2 ;  /* 0x0000000209007211 */ /* 0x000fe200078f10ff */
[----:B-1----:R-:W-:Y:S01]  /*0b80*/  ULEA UR46, UR4, UR46, 0x18 ;  /* 0x0000002e042e7291 */ /* 0x002fe2000f8ec03f */
[----:B------:R-:W-:-:S02]  /*0b90*/  LEA.HI R8, R6, R7, RZ, 0x1 ;  /* 0x0000000706087211 */ /* 0x000fc400078f08ff */
[--C-:B------:R-:W-:Y:S02]  /*0ba0*/  SHF.R.S32.HI R3, RZ, 0x2, R0.reuse ;  /* 0x00000002ff037819 */ /* 0x100fe40000011400 */
[----:B------:R-:W-:Y:S02]  /*0bb0*/  SHF.R.S32.HI R6, RZ, 0x1f, R0 ;  /* 0x0000001fff067819 */ /* 0x000fe40000011400 */
[----:B------:R-:W-:Y:S01]  /*0bc0*/  LOP3.LUT R8, R8, 0x1ffffffe, RZ, 0xc0, !PT ;  /* 0x1ffffffe08087812 */ /* 0x000fe200078ec0ff */
[----:B------:R-:W-:Y:S01]  /*0bd0*/  UMOV UR4, UR46 ;  /* 0x0000002e00047c82 */ /* 0x000fe20008000000 */
[----:B--2---:R-:W-:Y:S01]  /*0be0*/  UMOV UR5, UR6 ;  /* 0x0000000600057c82 */ /* 0x004fe20008000000 */
[----:B------:R-:W-:Y:S01]  /*0bf0*/  LEA.HI R6, R6, R3, RZ, 0x3 ;  /* 0x0000000306067211 */ /* 0x000fe200078f18ff */
[----:B------:R-:W-:Y:S01]  /*0c00*/  IMAD.U32 R17, RZ, RZ, UR5 ;  /* 0x00000005ff117e24 */ /* 0x000fe2000f8e00ff */
[----:B------:R-:W-:Y:S01]  /*0c10*/  SHF.R.S32.HI R22, RZ, 0x5, R22 ;  /* 0x00000005ff167819 */ /* 0x000fe20000011416 */
[----:B------:R-:W-:Y:S01]  /*0c20*/  IMAD.IADD R8, R7, 0x1, -R8 ;  /* 0x0000000107087824 */ /* 0x000fe200078e0a08 */
[----:B------:R-:W-:-:S02]  /*0c30*/  SHF.R.S32.HI R19, RZ, 0x7, R4 ;  /* 0x00000007ff137819 */ /* 0x000fc40000011404 */
[----:B------:R-:W-:Y:S02]  /*0c40*/  LOP3.LUT R6, R6, 0xfffffff8, RZ, 0xc0, !PT ;  /* 0xfffffff806067812 */ /* 0x000fe400078ec0ff */
[----:B------:R-:W-:Y:S02]  /*0c50*/  LEA R5, R22, R5, 0x4 ;  /* 0x0000000516057211 */ /* 0x000fe400078e20ff */
[----:B------:R-:W-:Y:S01]  /*0c60*/  LEA.HI R9, R9, R2, RZ, 0x5 ;  /* 0x0000000209097211 */ /* 0x000fe200078f28ff */
[----:B------:R-:W-:Y:S01]  /*0c70*/  IMAD.IADD R6, R3, 0x1, -R6 ;  /* 0x0000000103067824 */ /* 0x000fe200078e0a06 */
[----:B------:R-:W-:Y:S01]  /*0c80*/  LEA.HI R4, R4, R19, RZ, 0x1 ;  /* 0x0000001304047211 */ /* 0x000fe200078f08ff */
[----:B------:R-:W-:Y:S01]  /*0c90*/  IMAD R5, R5, 0x8, R8 ;  /* 0x0000000805057824 */ /* 0x000fe200078e0208 */
[----:B------:R-:W-:Y:S02]  /*0ca0*/  SHF.R.S32.HI R9, RZ, 0x5, R9 ;  /* 0x00000005ff097819 */ /* 0x000fe40000011409 */
[----:B------:R-:W-:Y:S01]  /*0cb0*/  LOP3.LUT R4, R4, 0x3fffffe, RZ, 0xc0, !PT ;  /* 0x03fffffe04047812 */ /* 0x000fe200078ec0ff */
[----:B------:R-:W-:Y:S01]  /*0cc0*/  IMAD.SHL.U32 R3, R5, 0x8, RZ ;  /* 0x0000000805037824 */ /* 0x000fe200078e00ff */
[----:B------:R-:W-:-:S02]  /*0cd0*/  MOV R16, UR4 ;  /* 0x0000000400107c02 */ /* 0x000fc40008000f00 */
[----:B------:R-:W-:Y:S01]  /*0ce0*/  LEA R9, R9, R6, 0x4 ;  /* 0x0000000609097211 */ /* 0x000fe200078e20ff */
[----:B------:R-:W-:Y:S01]  /*0cf0*/  IMAD.IADD R4, R19, 0x1, -R4 ;  /* 0x0000000113047824 */ /* 0x000fe200078e0a04 */
[----:B------:R-:W-:Y:S01]  /*0d00*/  LOP3.LUT R23, R0, 0x7ffffffc, RZ, 0xc0, !PT ;  /* 0x7ffffffc00177812 */ /* 0x000fe200078ec0ff */
[----:B------:R-:W-:-:S03]  /*0d10*/  IMAD.WIDE R16, R3, 0x2, R16 ;  /* 0x0000000203107825 */ /* 0x000fc600078e0210 */
[----:B------:R-:W-:Y:S01]  /*0d20*/  IADD3 R23, R2, -R23, RZ ;  /* 0x8000001702177210 */ /* 0x000fe20007ffe0ff */
[----:B------:R-:W-:-:S07]  /*0d30*/  IMAD R200, R4, 0x40, R9 ;  /* 0x0000004004c87824 */ /* 0x000fce00078e0209 */
.L_x_7248:
[----:B------:R-:W1:Y:S01]  /*0d40*/  SHFL.IDX PT, R0, R19, RZ, 0x1f ;  /* 0x00001fff13007589 */ /* 0x000e6200000e0000 */
[----:B------:R-:W-:Y:S01]  /*0d50*/  ULDC.64 UR6, c[0x0][0x3f8] ;  /* 0x0000fe0000067ab9 */ /* 0x000fe20000000a00 */
[----:B------:R-:W-:Y:S01]  /*0d60*/  ULDC UR4, c[0x0][0xda8] ;  /* 0x00036a0000047ab9 */ /* 0x000fe20000000800 */
[----:B------:R-:W-:Y:S02]  /*0d70*/  UISETP.NE.U32.AND UP0, UPT, UR6, URZ, UPT ;  /* 0x0000003f0600728c */ /* 0x000fe4000bf05070 */
[----:B------:R-:W-:Y:S02]  /*0d80*/  UISETP.NE.AND UP1, UPT, UR4, 0x1, UPT ;  /* 0x000000010400788c */ /* 0x000fe4000bf25270 */
[----:B------:R-:W-:Y:S01]  /*0d90*/  UISETP.NE.AND.EX UP0, UPT, UR7, URZ, UPT, UP0 ;  /* 0x0000003f0700728c */ /* 0x000fe2000bf05300 */
[----:B------:R-:W-:Y:S01]  /*0da0*/  ULDC UR4, c[0x0][0xdb4] ;  /* 0x00036d0000047ab9 */ /* 0x000fe20000000800 */
[----:B------:R-:W-:Y:S01]  /*0db0*/  ULDC UR50, c[0x0][0x404] ;  /* 0x0001010000327ab9 */ /* 0x000fe20000000800 */
[----:B------:R-:W-:-:S02]  /*0dc0*/  UISETP.NE.AND UP2, UPT, UR4, 0x1, UPT ;  /* 0x000000010400788c */ /* 0x000fc4000bf45270 */
[----:B------:R-:W-:Y:S02]  /*0dd0*/  UIADD3 UR11, UR46, 0x18400, URZ ;  /* 0x000184002e0b7890 */ /* 0x000fe4000fffe03f */
[----:B------:R-:W-:Y:S01]  /*0de0*/  USEL UR50, UR50, 0x1, UP0 ;  /* 0x0000000132327887 */ /* 0x000fe20008000000 */
[----:B------:R-:W-:Y:S01]  /*0df0*/  ULDC UR10, c[0x0][0x2e0] ;  /* 0x0000b800000a7ab9 */ /* 0x000fe20000000800 */
[----:B------:R-:W-:Y:S02]  /*0e00*/  ULOP3.LUT UP0, URZ, UR11, 0x1bf, URZ, 0xc0, !UPT ;  /* 0x000001bf0b3f7892 */ /* 0x000fe4000f80c03f */
[----:B------:R-:W-:Y:S01]  /*0e10*/  UIMAD UR50, UR50, UR10, URZ ;  /* 0x0000000a323272a4 */ /* 0x000fe2000f8e023f */
[----:B------:R-:W-:Y:S01]  /*0e20*/  @UP1 ULDC UR6, c[0x0][0xdac] ;  /* 0x00036b0000061ab9 */ /* 0x000fe20000000800 */
[----:B------:R-:W-:Y:S01]  /*0e30*/  @UP1 ULDC UR12, c[0x0][0xdb0] ;  /* 0x00036c00000c1ab9 */ /* 0x000fe20000000800 */
[----:B-1----:R-:W-:Y:S01]  /*0e40*/  R2UR UR8, R0 ;  /* 0x00000000000872ca */ /* 0x002fe200000e0000 */
[----:B------:R-:W-:Y:S01]  /*0e50*/  UIMAD.WIDE.U32 UR6, UR44, UR6, URZ ;  /* 0x000000062c0672a5 */ /* 0x000fe2000f8e003f */
[----:B------:R-:W-:Y:S01]  /*0e60*/  PLOP3.LUT P0, PT, PT, PT, UP0, 0x80, 0x0 ;  /* 0x000000000000781c */ /* 0x000fe20003f0f008 */
[----:B------:R-:W-:-:S02]  /*0e70*/  UMOV UR37, UR44 ;  /* 0x0000002c00257c82 */ /* 0x000fc40008000000 */
[----:B------:R-:W-:-:S07]  /*0e80*/  @UP1 USHF.R.U32.HI UR37, URZ, UR12, UR7 ;  /* 0x0000000c3f251299 */ /* 0x000fce0008011607 */
[----:B------:R-:W-:Y:S01]  /*0e90*/  UMOV UR36, UR37 ;  /* 0x0000002500247c82 */ /* 0x000fe20008000000 */
[----:B------:R-:W-:-:S04]  /*0ea0*/  ULEA.HI UR4, UR8, UR8, URZ, 0x1 ;  /* 0x0000000808047291 */ /* 0x000fc8000f8f083f */
[----:B------:R-:W-:-:S03]  /*0eb0*/  ULOP3.LUT UR9, UR4, 0x1e, URZ, 0xc0, !UPT ;  /* 0x0000001e04097892 */ /* 0x000fc6000f8ec03f */
[----:B------:R-:W-:Y:S01]  /*0ec0*/  @UP2 ULDC.64 UR4, c[0x0][0xdb8] ;  /* 0x00036e0000042ab9 */ /* 0x000fe20000000a00 */
[----:B------:R-:W-:Y:S02]  /*0ed0*/  UIADD3 UR9, UR8, -UR9, URZ ;  /* 0x8000000908097290 */ /* 0x000fe4000fffe03f */
[----:B------:R-:W-:Y:S02]  /*0ee0*/  UIADD3 UR8, UR50, 0x5f, URZ ;  /* 0x0000005f32087890 */ /* 0x000fe4000fffe03f */
[----:B------:R-:W-:Y:S02]  /*0ef0*/  ULEA UR10, UR9, UR11, 0xd ;  /* 0x0000000b090a7291 */ /* 0x000fe4000f8e683f */
[----:B------:R-:W-:Y:S02]  /*0f00*/  UIMAD.WIDE UR8, UR8, 0x2aaaaaab, URZ ;  /* 0x2aaaaaab080878a5 */ /* 0x000fe4000f8e023f */
[----:B------:R-:W-:Y:S02]  /*0f10*/  UIMAD.WIDE.U32 UR6, UR37, UR4, URZ ;  /* 0x00000004250672a5 */ /* 0x000fe4000f8e003f */
[----:B------:R-:W-:-:S02]  /*0f20*/  USHF.R.U32.HI UR10, URZ, 0x4, UR10 ;  /* 0x000000043f0a7899 */ /* 0x000fc4000801160a */
[----:B------:R-:W-:Y:S02]  /*0f30*/  USHF.R.U32.HI UR47, URZ, 0x1f, UR9 ;  /* 0x0000001f3f2f7899 */ /* 0x000fe40008011609 */
[----:B------:R-:W-:Y:S02]  /*0f40*/  ULOP3.LUT UR51, UR10, 0x3fff, URZ, 0xc0, !UPT ;  /* 0x00003fff0a337892 */ /* 0x000fe4000f8ec03f */
[----:B------:R-:W-:Y:S02]  /*0f50*/  @UP2 USHF.R.U32.HI UR36, URZ, UR5, UR7 ;  /* 0x000000053f242299 */ /* 0x000fe40008011607 */
[----:B------:R-:W-:Y:S01]  /*0f60*/  ULEA.HI.SX32 UR47, UR9, UR47, 0x1c ;  /* 0x0000002f092f7291 */ /* 0x000fe2000f8fe23f */
[----:B--2---:R-:W-:Y:S11]  /*0f70*/  @!P0 BRA `(.L_x_7226) ;  /* 0x0000000000408947 */ /* 0x004ff60003800000 */
        /* <DEDUP_REMOVED lines=16> */
.L_x_7226:
[----:B------:R-:W-:Y:S01]  /*1080*/  ULOP3.LUT UR4, UR43, 0x1, URZ, 0xc0, !UPT ;  /* 0x000000012b047892 */ /* 0x000fe2000f8ec03f */
[----:B------:R-:W-:-:S05]  /*1090*/  VIADD R6, R18, 0x8 ;  /* 0x0000000812067836 */ /* 0x000fca0000000000 */
[----:B------:R-:W-:-:S05]  /*10a0*/  IMAD.U32 R0, RZ, RZ, UR4 ;  /* 0x00000004ff007e24 */ /* 0x000fca000f8e00ff */
[----:B------:R-:W-:-:S04]  /*10b0*/  SHF.L.U32 R0, R0, 0x1f, RZ ;  /* 0x0000001f00007819 */ /* 0x000fc800000006ff */
[----:B------:R-:W1:Y:S02]  /*10c0*/  SYNCS.PHASECHK.TRANS64.TRYWAIT P0, [UR46+0x22800], R0 ;  /* 0x02280000ff0075a7 */ /* 0x000e64000800016e */
[----:B-1----:R-:W-:Y:S05]  /*10d0*/  @!P0 BRA `(.L_x_7227) ;  /* 0x0000008800848947 */ /* 0x002fea0003800000 */
.L_x_7304:
[----:B-1----:R-:W-:Y:S01]  /*10e0*/  MOV R0, UR45 ;  /* 0x0000002d00007c02 */ /* 0x002fe20008000f00 */
[----:B------:R-:W-:Y:S05]  /*10f0*/  WARPSYNC.ALL ;  /* 0x0000000000007948 */ /* 0x000fea0003800000 */
[----:B------:R1:W-:Y:S01]  /*1100*/  BAR.SYNC.DEFER_BLOCKING R6, 0x100 ;  /* 0x000400060000751d */ /* 0x0003e20000010000 */
[----:B------:R-:W-:-:S13]  /*1110*/  ISETP.NE.AND P0, PT, R0, 0x3, PT ;  /* 0x000000030000780c */ /* 0x000fda0003f05270 */
[----:B-1----:R-:W-:Y:S05]  /*1120*/  @!P0 BRA `(.L_x_7228) ;  /* 0x0000000000048947 */ /* 0x002fea0003800000 */
[----:B------:R-:W-:Y:S01]  /*1130*/  BPT.TRAP 0x1 ;  /* 0x000000040000795c */ /* 0x000fe20000300000 */
.L_x_7228:
[----:B------:R-:W-:Y:S01]  /*1140*/  ULEA UR21, UR39, UR46, 0x3 ;  /* 0x0000002e27157291 */ /* 0x000fe2000f8e183f */
[----:B------:R-:W-:-:S05]  /*1150*/  IMAD.U32 R7, RZ, RZ, UR42 ;  /* 0x0000002aff077e24 */ /* 0x000fca000f8e00ff */
[----:B------:R-:W-:-:S04]  /*1160*/  SHF.L.U32 R7, R7, 0x1f, RZ ;  /* 0x0000001f07077819 */ /* 0x000fc800000006ff */
[----:B------:R1:W2:Y:S01]  /*1170*/  SYNCS.PHASECHK.TRANS64.TRYWAIT P1, [UR21+0x22830], R7 ;  /* 0x02283007ff0075a7 */ /* 0x0002a20008020155 */
[----:B------:R-:W-:Y:S05]  /*1180*/  @!P0 BRA `(.L_x_7229) ;  /* 0x0000000000048947 */ /* 0x000fea0003800000 */
[----:B------:R-:W-:Y:S01]  /*1190*/  BPT.TRAP 0x1 ;  /* 0x000000040000795c */ /* 0x000fe20000300000 */
.L_x_7229:
[----:B--2---:R-:W-:Y:S05]  /*11a0*/  @P1 BRA `(.L_x_7230) ;  /* 0x0000000000081947 */ /* 0x004fea0003800000 */
[----:B------:R-:W2:Y:S02]  /*11b0*/  SYNCS.PHASECHK.TRANS64.TRYWAIT P1, [UR21+0x22830], R7 ;  /* 0x02283007ff0075a7 */ /* 0x000ea40008020155 */
[----:B--2---:R-:W-:Y:S05]  /*11c0*/  @!P1 BRA `(.L_x_7231) ;  /* 0x0000008800609947 */ /* 0x004fea0003800000 */
.L_x_7230:
[----:B------:R-:W-:Y:S01]  /*11d0*/  UIADD3 UR4, UR46, 0x1c400, URZ ;  /* 0x0001c4002e047890 */ /* 0x000fe2000fffe03f */
[----:B------:R-:W-:Y:S01]  /*11e0*/  WARPGROUP.ARRIVE ;  /* 0x00000000000079c5 */ /* 0x000fe20000000000 */
[----:B------:R-:W-:Y:S01]  /*11f0*/  ULOP3.LUT UR16, UR51, 0x10000, URZ, 0xfc, !UPT ;  /* 0x0001000033107892 */ /* 0x000fe2000f8efc3f */
[----:B------:R-:W-:Y:S01]  /*1200*/  P2R R15, PR, RZ, 0x1 ;  /* 0x00000001ff0f7803 */ /* 0x000fe20000000000 */
[----:B------:R-:W-:-:S03]  /*1210*/  USHF.R.U32.HI UR4, URZ, 0x4, UR4 ;  /* 0x000000043f047899 */ /* 0x000fc60008011604 */
[----:B------:R-:W3:Y:S01]  /*1220*/  S2R R21, SR_TID.X ;  /* 0x0000000000157919 */ /* 0x000ee20000002100 */
[----:B------:R-:W-:Y:S01]  /*1230*/  UMOV UR17, 0x40000040 ;  /* 0x4000004000117882 */ /* 0x000fe20000000000 */
[----:B------:R-:W-:Y:S01]  /*1240*/  UMOV UR19, 0x40000040 ;  /* 0x4000004000137882 */ /* 0x000fe20000000000 */
[----:B------:R-:W-:Y:S01]  /*1250*/  ULOP3.LUT UR4, UR4, 0x3fff, URZ, 0xc0, !UPT ;  /* 0x00003fff04047892 */ /* 0x000fe2000f8ec03f */
[----:B------:R-:W-:Y:S01]  /*1260*/  UMOV UR5, 0x40000040 ;  /* 0x4000004000057882 */ /* 0x000fe20000000000 */
[----:B------:R-:W-:Y:S02]  /*1270*/  UMOV UR7, 0x40000040 ;  /* 0x4000004000077882 */ /* 0x000fe40000000000 */
[----:B------:R-:W-:Y:S02]  /*1280*/  ULOP3.LUT UR20, UR4, 0x10000, URZ, 0xfc, !UPT ;  /* 0x0001000004147892 */ /* 0x000fe4000f8efc3f */
[----:B------:R-:W-:Y:S02]  /*1290*/  UIADD3 UR4, UR16, 0x2, URZ ;  /* 0x0000000210047890 */ /* 0x000fe4000fffe03f */
[----:B------:R-:W-:-:S02]  /*12a0*/  UIMAD UR18, UR39, 0x300, UR20 ;  /* 0x00000300271278a4 */ /* 0x000fc4000f8e0214 */
[----:B------:R-:W-:Y:S02]  /*12b0*/  UIADD3 UR8, UR16, 0x4, URZ ;  /* 0x0000000410087890 */ /* 0x000fe4000fffe03f */
[----:B------:R-:W-:Y:S02]  /*12c0*/  UIADD3 UR6, UR18, 0x2, URZ ;  /* 0x0000000212067890 */ /* 0x000fe4000fffe03f */
[----:B------:R-:W-:Y:S01]  /*12d0*/  UIADD3 UR10, UR18, 0x4, URZ ;  /* 0x00000004120a7890 */ /* 0x000fe2000fffe03f */
[----:B------:R-:W-:Y:S02]  /*12e0*/  UMOV UR9, 0x40000040 ;  /* 0x4000004000097882 */ /* 0x000fe40000000000 */
[----:B------:R-:W-:Y:S01]  /*12f0*/  HGMMA.64x96x16.F32.BF16 R24, gdesc[UR16], RZ, !UPT, gsb0 ;  /* 0x01600000101879f0 */ /* 0x000fe2000c0018ff */
[----:B------:R-:W-:Y:S01]  /*1300*/  UMOV UR11, 0x40000040 ;  /* 0x40000040000b7882 */ /* 0x000fe20000000000 */
[----:B------:R-:W-:Y:S02]  /*1310*/  UIADD3 UR12, UR16, 0x6, URZ ;  /* 0x00000006100c7890 */ /* 0x000fe4000fffe03f */
[----:B------:R-:W-:Y:S01]  /*1320*/  UIADD3 UR14, UR18, 0x6, URZ ;  /* 0x00000006120e7890 */ /* 0x000fe2000fffe03f */
[----:B------:R-:W-:Y:S01]  /*1330*/  UMOV UR13, 0x40000040 ;  /* 0x40000040000d7882 */ /* 0x000fe20000000000 */
[----:B------:R-:W-:Y:S01]  /*1340*/  UMOV UR15, 0x40000040 ;  /* 0x40000040000f7882 */ /* 0x000fe20000000000 */
[----:B---3--:R-:W-:Y:S01]  /*1350*/  LOP3.LUT R21, R21, 0x7f, RZ, 0xc0, !PT ;  /* 0x0000007f15157812 */ /* 0x008fe200078ec0ff */
[----:B------:R-:W-:-:S02]  /*1360*/  WARPGROUP.DEPBAR.LE gsb0, 0x0 ;  /* 0x00008000000079c5 */ /* 0x000fc40000010000 */
[----:B------:R-:W-:-:S06]  /*1370*/  WARPGROUP.ARRIVE ;  /* 0x00000000000079c5 */ /* 0x000fcc0000000000 */
[----:B------:R-:W-:Y:S01]  /*1380*/  HGMMA.64x96x16.F32.BF16 R24, gdesc[UR4], R24, gsb0 ;  /* 0x01600000041879f0 */ /* 0x000fe20008001818 */
[----:B------:R-:W-:Y:S01]  /*1390*/  ULDC UR7, c[0x0][0x9d8] ;  /* 0x0002760000077ab9 */ /* 0x000fe20000000800 */
[----:B------:R-:W-:-:S04]  /*13a0*/  UIMAD UR6, UR47, -0x60, UR50 ;  /* 0xffffffa02f0678a4 */ /* 0x000fc8000f8e0232 */
[----:B------:R-:W-:-:S06]  /*13b0*/  UIADD3 UR6, UR6, 0x60, URZ ;  /* 0x0000006006067890 */ /* 0x000fcc000fffe03f */
[----:B------:R-:W-:-:S04]  /*13c0*/  IMAD.U32 R4, RZ, RZ, UR6 ;  /* 0x00000006ff047e24 */ /* 0x000fc8000f8e00ff */
[----:B------:R-:W-:-:S05]  /*13d0*/  IMAD R4, R23, -0x2, R4 ;  /* 0xfffffffe17047824 */ /* 0x000fca00078e0204 */
        /* <DEDUP_REMOVED lines=8> */
[----:B------:R-:W-:Y:S01]  /*1460*/  HGMMA.64x96x16.F32.BF16 R24, gdesc[UR8], R24, gsb0 ;  /* 0x01600000081879f0 */ /* 0x000fe20008001818 */
[----:B------:R-:W-:Y:S02]  /*1470*/  ULDC UR10, c[0x0][0x988] ;  /* 0x00026200000a7ab9 */ /* 0x000fe40000000800 */
        /* <DEDUP_REMOVED lines=27> */
[----:B---3--:R-:W-:Y:S01]  /*1630*/  FSEL R24, R24, -INF , P6 ;  /* 0xff80000018187808 */ /* 0x008fe20003000000 */
[----:B------:R-:W-:Y:S01]  /*1640*/  FMUL.FTZ R48, R48, UR7 ;  /* 0x0000000730307c20 */ /* 0x000fe20008410000 */
[----:B------:R-:W-:Y:S01]  /*1650*/  FMUL.FTZ R42, R42, UR7 ;  /* 0x000000072a2a7c20 */ /* 0x000fe20008410000 */
[----:B------:R-:W-:Y:S01]  /*1660*/  FMUL.FTZ R49, R49, UR7 ;  /* 0x0000000731317c20 */ /* 0x000fe20008410000 */
[----:B------:R-:W-:Y:S01]  /*1670*/  FMUL.FTZ R43, R43, UR7 ;  /* 0x000000072b2b7c20 */ /* 0x000fe20008410000 */
[----:B------:R-:W-:Y:S01]  /*1680*/  FMUL.FTZ R52, R52, UR7 ;  /* 0x0000000734347c20 */ /* 0x000fe20008410000 */
[----:B------:R-:W-:Y:S01]  /*1690*/  FMUL.FTZ R47, R47, UR7 ;  /* 0x000000072f2f7c20 */ /* 0x000fe20008410000 */
[----:B------:R-:W3:Y:S01]  /*16a0*/  MUFU.TANH R29, R29 ;  /* 0x0000001d001d7308 */ /* 0x000ee20000002400 */
        /* <DEDUP_REMOVED lines=9> */
[----:B------:R-:W-:Y:S01]  /*1740*/  FMUL.FTZ R51, R51, UR7 ;  /* 0x0000000733337c20 */ /* 0x000fe20008410000 */
[----:B------:R-:W-:Y:S01]  /*1750*/  FMUL.FTZ R60, R60, UR7 ;  /* 0x000000073c3c7c20 */ /* 0x000fe20008410000 */
[----:B------:R-:W-:Y:S01]  /*1760*/  FMUL.FTZ R54, R54, UR7 ;  /* 0x0000000736367c20 */ /* 0x000fe20008410000 */
[----:B------:R-:W-:Y:S01]  /*1770*/  FMNMX.FTZ R12, R28, R5, !PT ;  /* 0x000000051c0c7209 */ /* 0x000fe20007810000 */
[----:B------:R-:W-:Y:S01]  /*1780*/  FMUL.FTZ R61, R61, UR7 ;  /* 0x000000073d3d7c20 */ /* 0x000fe20008410000 */
[----:B------:R-:W-:Y:S01]  /*1790*/  FMUL.FTZ R55, R55, UR7 ;  /* 0x0000000737377c20 */ /* 0x000fe20008410000 */
[----:B--2---:R-:W2:Y:S01]  /*17a0*/  MUFU.TANH R0, R26 ;  /* 0x0000001a00007308 */ /* 0x004ea20000002400 */
        /* <DEDUP_REMOVED lines=16> */
[----:B--2---:R-:W-:Y:S01]  /*18b0*/  FSEL R0, R0, -INF , P6 ;  /* 0xff80000000007808 */ /* 0x004fe20003000000 */
[----:B------:R-:W-:Y:S01]  /*18c0*/  FMUL.FTZ R70, R70, UR7 ;  /* 0x0000000746467c20 */ /* 0x000fe20008410000 */
[----:B------:R-:W-:Y:S01]  /*18d0*/  ISETP.GT.AND P6, PT, R4, 0x18, PT ;  /* 0x000000180400780c */ /* 0x000fe20003fc4270 */
[----:B------:R-:W-:-:S04]  /*18e0*/  FMUL.FTZ R71, R71, UR7 ;  /* 0x0000000747477c20 */ /* 0x000fc80008410000 */
[----:B------:R-:W2:Y:S01]  /*18f0*/  MUFU.TANH R36, R36 ;  /* 0x0000002400247308 */ /* 0x000ea20000002400 */
[----:B---3--:R-:W-:-:S04]  /*1900*/  FSEL R33, R33, -INF , P2 ;  /* 0xff80000021217808 */ /* 0x008fc80001000000 */
[----:B------:R-:W-:-:S03]  /*1910*/  FMNMX.FTZ R5, R33, R12, !PT ;  /* 0x0000000c21057209 */ /* 0x000fc60007810000 */
[----:B------:R-:W3:Y:S01]  /*1920*/  MUFU.TANH R8, R30 ;  /* 0x0000001e00087308 */ /* 0x000ee20000002400 */
[----:B----4-:R-:W-:Y:S02]  /*1930*/  FSEL R3, R3, -INF , P5 ;  /* 0xff80000003037808 */ /* 0x010fe40002800000 */
[----:B------:R-:W-:-:S05]  /*1940*/  ISETP.GT.AND P5, PT, R4, 0x19, PT ;  /* 0x000000190400780c */ /* 0x000fca0003fa4270 */
[----:B------:R-:W4:Y:S01]  /*1950*/  MUFU.TANH R37, R37 ;  /* 0x0000002500257308 */ /* 0x000f220000002400 */
[----:B--2---:R-:W-:-:S04]  /*1960*/  FSEL R36, R36, -INF , P6 ;  /* 0xff80000024247808 */ /* 0x004fc80003000000 */
[----:B------:R-:W-:-:S03]  /*1970*/  FMNMX.FTZ R12, R36, R5, !PT ;  /* 0x00000005240c7209 */ /* 0x000fc60007810000 */
[----:B------:R-:W2:Y:S01]  /*1980*/  MUFU.TANH R9, R31 ;  /* 0x0000001f00097308 */ /* 0x000ea20000002400 */
[----:B---3--:R-:W-:Y:S02]  /*1990*/  FSEL R8, R8, -INF , P4 ;  /* 0xff80000008087808 */ /* 0x008fe40002000000 */
[----:B------:R-:W-:-:S05]  /*19a0*/  ISETP.GT.AND P4, PT, R4, 0x20, PT ;  /* 0x000000200400780c */ /* 0x000fca0003f84270 */
[----:B------:R-:W3:Y:S01]  /*19b0*/  MUFU.TANH R40, R40 ;  /* 0x0000002800287308 */ /* 0x000ee20000002400 */
[----:B----4-:R-:W-:-:S04]  /*19c0*/  FSEL R37, R37, -INF , P5 ;  /* 0xff80000025257808 */ /* 0x010fc80002800000 */
[----:B------:R-:W-:-:S03]  /*19d0*/  FMNMX.FTZ R5, R37, R12, !PT ;  /* 0x0000000c25057209 */ /* 0x000fc60007810000 */
[----:B------:R-:W4:Y:S01]  /*19e0*/  MUFU.TANH R10, R34 ;  /* 0x00000022000a7308 */ /* 0x000f220000002400 */
[----:B--2---:R-:W-:Y:S02]  /*19f0*/  FSEL R9, R9, -INF , P3 ;  /* 0xff80000009097808 */ /* 0x004fe40001800000 */
[----:B------:R-:W-:-:S05]  /*1a00*/  ISETP.GT.AND P3, PT, R4, 0x21, PT ;  /* 0x000000210400780c */ /* 0x000fca0003f64270 */
        /* <DEDUP_REMOVED lines=88> */
[----:B--2---:R-:W-:-:S04]  /*1f90*/  FSEL R69, R69, -INF , P1 ;  /* 0xff80000045457808 */ /* 0x004fc80000800000 */
[----:B------:R-:W-:-:S03]  /*1fa0*/  FMNMX.FTZ R5, R69, R4, !PT ;  /* 0x0000000445057209 */ /* 0x000fc60007810000 */
[----:B------:R-:W2:Y:S01]  /*1fb0*/  MUFU.TANH R66, R66 ;  /* 0x0000004200427308 */ /* 0x000ea20000002400 */
[----:B---3--:R-:W-:Y:S01]  /*1fc0*/  FSEL R62, R62, -INF , P6 ;  /* 0xff8000003e3e7808 */ /* 0x008fe20003000000 */
[----:B------:R-:W3:Y:S06]  /*1fd0*/  SHFL.BFLY PT, R4, R5, 0x2, 0x1f ;  /* 0x0c401f0005047f89 */ /* 0x000eec00000e0000 */
[----:B------:R-:W5:Y:S01]  /*1fe0*/  MUFU.TANH R67, R67 ;  /* 0x0000004300437308 */ /* 0x000f620000002400 */
[----:B----4-:R-:W-:-:S07]  /*1ff0*/  FSEL R63, R63, -INF , P5 ;  /* 0xff8000003f3f7808 */ /* 0x010fce0002800000 */
[----:B------:R-:W4:Y:S01]  /*2000*/  MUFU.TANH R70, R70 ;  /* 0x0000004600467308 */ /* 0x000f220000002400 */
[----:B--2---:R-:W-:-:S07]  /*2010*/  FSEL R66, R66, -INF , P4 ;  /* 0xff80000042427808 */ /* 0x004fce0002000000 */
[----:B------:R-:W2:Y:S01]  /*2020*/  MUFU.TANH R71, R71 ;  /* 0x0000004700477308 */ /* 0x000ea20000002400 */
[----:B-----5:R-:W-:Y:S02]  /*2030*/  FSEL R67, R67, -INF , P3 ;  /* 0xff80000043437808 */ /* 0x020fe40001800000 */
[----:B---3--:R-:W-:Y:S02]  /*2040*/  FMNMX.FTZ R12, R5, R4, !PT ;  /* 0x00000004050c7209 */ /* 0x008fe40007810000 */
[----:B------:R-:W-:-:S03]  /*2050*/  FMNMX.FTZ R5, R0, R3, !PT ;  /* 0x0000000300057209 */ /* 0x000fc60007810000 */
[----:B------:R-:W3:Y:S01]  /*2060*/  SHFL.BFLY PT, R13, R12, 0x1, 0x1f ;  /* 0x0c201f000c0d7f89 */ /* 0x000ee200000e0000 */
[----:B----4-:R-:W-:Y:S02]  /*2070*/  FSEL R70, R70, -INF , P2 ;  /* 0xff80000046467808 */ /* 0x010fe40001000000 */
[----:B--2---:R-:W-:Y:S02]  /*2080*/  FSEL R71, R71, -INF , P1 ;  /* 0xff80000047477808 */ /* 0x004fe40000800000 */
[----:B---3--:R-:W-:Y:S02]  /*2090*/  FMNMX.FTZ R4, R12, R13, !PT ;  /* 0x0000000d0c047209 */ /* 0x008fe40007810000 */
[----:B------:R-:W-:Y:S02]  /*20a0*/  FMNMX.FTZ R12, R8, R5, !PT ;  /* 0x00000005080c7209 */ /* 0x000fe40007810000 */
[C---:B------:R-:W-:Y:S01]  /*20b0*/  FSETP.NEU.FTZ.AND P0, PT, R4.reuse, -INF , PT ;  /* 0xff8000000400780b */ /* 0x040fe20003f1d000 */
[----:B------:R-:W-:Y:S01]  /*20c0*/  FMUL.FTZ R13, R4, UR10 ;  /* 0x0000000a040d7c20 */ /* 0x000fe20008410000 */
[----:B------:R-:W-:-:S04]  /*20d0*/  FMNMX.FTZ R5, R9, R12, !PT ;  /* 0x0000000c09057209 */ /* 0x000fc80007810000 */
[----:B------:R-:W-:Y:S02]  /*20e0*/  FMNMX.FTZ R12, R10, R5, !PT ;  /* 0x000000050a0c7209 */ /* 0x000fe40007810000 */
[----:B------:R-:W-:Y:S02]  /*20f0*/  FSEL R14, R13, RZ, P0 ;  /* 0x000000ff0d0e7208 */ /* 0x000fe40000000000 */
[----:B------:R-:W-:Y:S02]  /*2100*/  FMNMX.FTZ R5, R11, R12, !PT ;  /* 0x0000000c0b057209 */ /* 0x000fe40007810000 */
[----:B------:R-:W-:Y:S01]  /*2110*/  ISETP.NE.AND P0, PT, R15, RZ, PT ;  /* 0x000000ff0f00720c */ /* 0x000fe20003f05270 */
        /* <DEDUP_REMOVED lines=13> */
[----:B------:R-:W-:Y:S01]  /*21f0*/  FMNMX.FTZ R5, R43, R12, !PT ;  /* 0x0000000c2b057209 */ /* 0x000fe20007810000 */
[----:B------:R-:W2:Y:S01]  /*2200*/  MUFU.EX2 R25, R25 ;  /* 0x0000001900197308 */ /* 0x000ea20000000800 */
[--C-:B------:R-:W-:Y:S01]  /*2210*/  FFMA.FTZ R41, R41, UR10, -R14.reuse ;  /* 0x0000000a29297c23 */ /* 0x100fe2000801080e */
        /* <DEDUP_REMOVED lines=14> */
[----:B------:R-:W3:Y:S01]  /*2300*/  MUFU.EX2 R29, R29 ;  /* 0x0000001d001d7308 */ /* 0x000ee20000000800 */
[--C-:B------:R-:W-:Y:S01]  /*2310*/  FFMA.FTZ R61, R61, UR10, -R14.reuse ;  /* 0x0000000a3d3d7c23 */ /* 0x100fe2000801080e */
[--C-:B------:R-:W-:Y:S01]  /*2320*/  FFMA.FTZ R64, R64, UR10, -R14.reuse ;  /* 0x0000000a40407c23 */ /* 0x100fe2000801080e */
[----:B------:R-:W-:Y:S01]  /*2330*/  FMNMX.FTZ R12, R54, R5, !PT ;  /* 0x00000005360c7209 */ /* 0x000fe20007810000 */
[--C-:B------:R-:W-:Y:S01]  /*2340*/  FFMA.FTZ R65, R65, UR10, -R14.reuse ;  /* 0x0000000a41417c23 */ /* 0x100fe2000801080e */
[--C-:B------:R-:W-:Y:S01]  /*2350*/  FFMA.FTZ R68, R68, UR10, -R14.reuse ;  /* 0x0000000a44447c23 */ /* 0x100fe2000801080e */
[----:B------:R-:W-:Y:S01]  /*2360*/  FFMA.FTZ R14, R69, UR10, -R14 ;  /* 0x0000000a450e7c23 */ /* 0x000fe2000801080e */
[----:B------:R-:W-:Y:S01]  /*2370*/  FMNMX.FTZ R5, R55, R12, !PT ;  /* 0x0000000c37057209 */ /* 0x000fe20007810000 */
[----:B------:R-:W-:Y:S01]  /*2380*/  MUFU.EX2 R32, R32 ;  /* 0x0000002000207308 */ /* 0x000fe20000000800 */
[----:B--2---:R-:W-:-:S02]  /*2390*/  F2FP.BF16.F32.PACK_AB R152, R25, R24 ;  /* 0x000000181998723e */ /* 0x004fc400000010ff */
[----:B------:R-:W-:-:S04]  /*23a0*/  FMNMX.FTZ R12, R58, R5, !PT ;  /* 0x000000053a0c7209 */ /* 0x000fc80007810000 */
[----:B------:R-:W-:Y:S01]  /*23b0*/  FMNMX.FTZ R5, R59, R12, !PT ;  /* 0x0000000c3b057209 */ /* 0x000fe20007810000 */
[----:B------:R-:W2:Y:S01]  /*23c0*/  MUFU.EX2 R33, R33 ;  /* 0x0000002100217308 */ /* 0x000ea20000000800 */
[----:B---3--:R-:W-:Y:S02]  /*23d0*/  F2FP.BF16.F32.PACK_AB R154, R29, R28 ;  /* 0x0000001c1d9a723e */ /* 0x008fe400000010ff */
[----:B------:R-:W-:-:S04]  /*23e0*/  FMNMX.FTZ R12, R62, R5, !PT ;  /* 0x000000053e0c7209 */ /* 0x000fc80007810000 */
[----:B------:R-:W-:Y:S01]  /*23f0*/  FMNMX.FTZ R5, R63, R12, !PT ;  /* 0x0000000c3f057209 */ /* 0x000fe20007810000 */
[----:B------:R-:W-:Y:S03]  /*2400*/  MUFU.EX2 R36, R36 ;  /* 0x0000002400247308 */ /* 0x000fe60000000800 */
[----:B------:R-:W-:-:S04]  /*2410*/  FMNMX.FTZ R12, R66, R5, !PT ;  /* 0x00000005420c7209 */ /* 0x000fc80007810000 */
[----:B------:R-:W-:Y:S01]  /*2420*/  FMNMX.FTZ R5, R67, R12, !PT ;  /* 0x0000000c43057209 */ /* 0x000fe20007810000 */
[----:B------:R-:W3:Y:S01]  /*2430*/  MUFU.EX2 R37, R37 ;  /* 0x0000002500257308 */ /* 0x000ee20000000800 */
[----:B--2---:R-:W-:Y:S02]  /*2440*/  F2FP.BF16.F32.PACK_AB R156, R33, R32 ;  /* 0x00000020219c723e */ /* 0x004fe400000010ff */
[----:B------:R-:W-:-:S04]  /*2450*/  FMNMX.FTZ R12, R70, R5, !PT ;  /* 0x00000005460c7209 */ /* 0x000fc80007810000 */
[----:B------:R-:W-:Y:S01]  /*2460*/  FMNMX.FTZ R12, R71, R12, !PT ;  /* 0x0000000c470c7209 */ /* 0x000fe20007810000 */
[----:B------:R-:W-:Y:S04]  /*2470*/  MUFU.EX2 R40, R40 ;  /* 0x0000002800287308 */ /* 0x000fe80000000800 */
[----:B------:R-:W2:Y:S04]  /*2480*/  SHFL.BFLY PT, R5, R12, 0x2, 0x1f ;  /* 0x0c401f000c057f89 */ /* 0x000ea800000e0000 */
[----:B------:R-:W4:Y:S01]  /*2490*/  MUFU.EX2 R41, R41 ;  /* 0x0000002900297308 */ /* 0x000f220000000800 */
[----:B---3--:R-:W-:-:S07]  /*24a0*/  F2FP.BF16.F32.PACK_AB R158, R37, R36 ;  /* 0x00000024259e723e */ /* 0x008fce00000010ff */
[----:B------:R-:W-:Y:S08]  /*24b0*/  MUFU.EX2 R44, R44 ;  /* 0x0000002c002c7308 */ /* 0x000ff00000000800 */
[----:B------:R-:W3:Y:S01]  /*24c0*/  MUFU.EX2 R45, R45 ;  /* 0x0000002d002d7308 */ /* 0x000ee20000000800 */
[----:B----4-:R-:W-:Y:S02]  /*24d0*/  F2FP.BF16.F32.PACK_AB R160, R41, R40 ;  /* 0x0000002829a0723e */ /* 0x010fe400000010ff */
[----:B--2---:R-:W-:-:S05]  /*24e0*/  FMNMX.FTZ R13, R12, R5, !PT ;  /* 0x000000050c0d7209 */ /* 0x004fca0007810000 */
[----:B------:R-:W-:Y:S01]  /*24f0*/  MUFU.EX2 R48, R48 ;  /* 0x0000003000307308 */ /* 0x000fe20000000800 */
[----:B------:R-:W2:Y:S07]  /*2500*/  SHFL.BFLY PT, R12, R13, 0x1, 0x1f ;  /* 0x0c201f000d0c7f89 */ /* 0x000eae00000e0000 */
[----:B------:R-:W4:Y:S01]  /*2510*/  MUFU.EX2 R49, R49 ;  /* 0x0000003100317308 */ /* 0x000f220000000800 */
[----:B---3--:R-:W-:-:S07]  /*2520*/  F2FP.BF16.F32.PACK_AB R162, R45, R44 ;  /* 0x0000002c2da2723e */ /* 0x008fce00000010ff */
[----:B------:R-:W-:Y:S08]  /*2530*/  MUFU.EX2 R52, R52 ;  /* 0x0000003400347308 */ /* 0x000ff00000000800 */
[----:B------:R-:W-:Y:S01]  /*2540*/  MUFU.EX2 R53, R53 ;  /* 0x0000003500357308 */ /* 0x000fe20000000800 */
[----:B--2---:R-:W-:Y:S02]  /*2550*/  FMNMX.FTZ R5, R13, R12, !PT ;  /* 0x0000000c0d057209 */ /* 0x004fe40007810000 */
[----:B----4-:R-:W-:-:S02]  /*2560*/  F2FP.BF16.F32.PACK_AB R164, R49, R48 ;  /* 0x0000003031a4723e */ /* 0x010fc400000010ff */
[C---:B------:R-:W-:Y:S01]  /*2570*/  FSETP.NEU.FTZ.AND P1, PT, R5.reuse, -INF , PT ;  /* 0xff8000000500780b */ /* 0x040fe20003f3d000 */
[----:B------:R-:W-:Y:S02]  /*2580*/  FMUL.FTZ R12, R5, UR10 ;  /* 0x0000000a050c7c20 */ /* 0x000fe40008410000 */
[----:B------:R-:W-:Y:S03]  /*2590*/  MUFU.EX2 R13, R14 ;  /* 0x0000000e000d7308 */ /* 0x000fe60000000800 */
[----:B------:R-:W-:Y:S02]  /*25a0*/  FSEL R12, R12, RZ, P1 ;  /* 0x000000ff0c0c7208 */ /* 0x000fe40000800000 */
[----:B------:R-:W-:-:S03]  /*25b0*/  ISETP.NE.AND P1, PT, R21, RZ, PT ;  /* 0x000000ff1500720c */ /* 0x000fc60003f25270 */
        /* <DEDUP_REMOVED lines=19> */
[--C-:B------:R-:W-:Y:S01]  /*26f0*/  FFMA.FTZ R59, R59, UR10, -R12.reuse ;  /* 0x0000000a3b3b7c23 */ /* 0x100fe2000801080c */
[----:B------:R4:W5:Y:S01]  /*2700*/  MUFU.EX2 R155, R8 ;  /* 0x00000008009b7308 */ /* 0x0009620000000800 */
[----:B--2---:R-:W-:Y:S01]  /*2710*/  FADD.FTZ R3, R24, R25 ;  /* 0x0000001918037221 */ /* 0x004fe20000010000 */
[--C-:B------:R-:W-:Y:S01]  /*2720*/  FFMA.FTZ R62, R62, UR10, -R12.reuse ;  /* 0x0000000a3e3e7c23 */ /* 0x100fe2000801080c */
[--C-:B------:R-:W-:Y:S01]  /*2730*/  FFMA.FTZ R63, R63, UR10, -R12.reuse ;  /* 0x0000000a3f3f7c23 */ /* 0x100fe2000801080c */
[--C-:B------:R-:W-:Y:S01]  /*2740*/  FFMA.FTZ R66, R66, UR10, -R12.reuse ;  /* 0x0000000a42427c23 */ /* 0x100fe2000801080c */
[----:B------:R-:W-:Y:S01]  /*2750*/  FADD.FTZ R0, R28, R3 ;  /* 0x000000031c007221 */ /* 0x000fe20000010000 */
[--C-:B------:R-:W-:Y:S01]  /*2760*/  FFMA.FTZ R67, R67, UR10, -R12.reuse ;  /* 0x0000000a43437c23 */ /* 0x100fe2000801080c */
[----:B------:R-:W-:Y:S01]  /*2770*/  FFMA.FTZ R70, R70, UR10, -R12 ;  /* 0x0000000a46467c23 */ /* 0x000fe2000801080c */
[----:B------:R2:W1:Y:S01]  /*2780*/  MUFU.EX2 R26, R9 ;  /* 0x00000009001a7308 */ /* 0x0004620000000800 */
[----:B------:R-:W-:Y:S01]  /*2790*/  FADD.FTZ R3, R29, R0 ;  /* 0x000000001d037221 */ /* 0x000fe20000010000 */
[----:B---3--:R-:W-:Y:S01]  /*27a0*/  FADD.FTZ R0, R153, R20 ;  /* 0x0000001499007221 */ /* 0x008fe20000010000 */
[----:B------:R-:W-:Y:S01]  /*27b0*/  FFMA.FTZ R12, R71, UR10, -R12 ;  /* 0x0000000a470c7c23 */ /* 0x000fe2000801080c */
[----:B------:R-:W-:Y:S01]  /*27c0*/  F2FP.BF16.F32.PACK_AB R166, R53, R52 ;  /* 0x0000003435a6723e */ /* 0x000fe200000010ff */
[----:B----4-:R-:W-:Y:S01]  /*27d0*/  FADD.FTZ R8, R32, R3 ;  /* 0x0000000320087221 */ /* 0x010fe20000010000 */
[----:B------:R-:W-:-:S02]  /*27e0*/  F2FP.BF16.F32.PACK_AB R153, R20, R153 ;  /* 0x000000991499723e */ /* 0x000fc400000010ff */
[----:B------:R3:W4:Y:S01]  /*27f0*/  MUFU.EX2 R157, R10 ;  /* 0x0000000a009d7308 */ /* 0x0007220000000800 */
[----:B--2---:R-:W-:Y:S01]  /*2800*/  FADD.FTZ R9, R33, R8 ;  /* 0x0000000821097221 */ /* 0x004fe20000010000 */
[----:B-----5:R-:W-:Y:S01]  /*2810*/  FADD.FTZ R3, R155, R0 ;  /* 0x000000009b037221 */ /* 0x020fe20000010000 */
[----:B------:R-:W-:Y:S02]  /*2820*/  IADD3 R8, -R18, 0xb, RZ ;  /* 0x0000000b12087810 */ /* 0x000fe40007ffe1ff */
[----:B------:R-:W-:-:S03]  /*2830*/  FADD.FTZ R0, R36, R9 ;  /* 0x0000000924007221 */ /* 0x000fc60000010000 */
[----:B------:R-:W2:Y:S01]  /*2840*/  MUFU.EX2 R14, R11 ;  /* 0x0000000b000e7308 */ /* 0x000ea20000000800 */
[C---:B-1----:R-:W-:Y:S01]  /*2850*/  FADD.FTZ R30, R26.reuse, R3 ;  /* 0x000000031a1e7221 */ /* 0x042fe20000010000 */
[----:B------:R-:W-:Y:S01]  /*2860*/  FADD.FTZ R9, R37, R0 ;  /* 0x0000000025097221 */ /* 0x000fe20000010000 */
[----:B---3--:R-:W-:Y:S02]  /*2870*/  MOV R10, UR21 ;  /* 0x00000015000a7c02 */ /* 0x008fe40008000f00 */
[----:B------:R-:W-:-:S03]  /*2880*/  F2FP.BF16.F32.PACK_AB R155, R26, R155 ;  /* 0x0000009b1a9b723e */ /* 0x000fc600000010ff */
[----:B------:R-:W1:Y:S01]  /*2890*/  MUFU.EX2 R38, R38 ;  /* 0x0000002600267308 */ /* 0x000e620000000800 */
[----:B----4-:R-:W-:Y:S01]  /*28a0*/  FADD.FTZ R3, R157, R30 ;  /* 0x0000001e9d037221 */ /* 0x010fe20000010000 */
[----:B------:R-:W-:Y:S01]  /*28b0*/  FADD.FTZ R30, R40, R9 ;  /* 0x00000009281e7221 */ /* 0x000fe20000010000 */
[----:B------:R-:W-:-:S03]  /*28c0*/  @!P1 VIADD R0, R10, 0x22840 ;  /* 0x000228400a009836 */ /* 0x000fc60000000000 */
[----:B------:R-:W-:Y:S02]  /*28d0*/  FADD.FTZ R9, R41, R30 ;  /* 0x0000001e29097221 */ /* 0x000fe40000010000 */
[----:B------:R-:W3:Y:S01]  /*28e0*/  MUFU.EX2 R39, R39 ;  /* 0x0000002700277308 */ /* 0x000ee20000000800 */
[----:B--2---:R-:W-:Y:S01]  /*28f0*/  FADD.FTZ R3, R14, R3 ;  /* 0x000000030e037221 */ /* 0x004fe20000010000 */
[----:B------:R-:W-:Y:S01]  /*2900*/  @!P1 PRMT R0, RZ, 0x654, R0 ;  /* 0x00000654ff009816 */ /* 0x000fe20000000000 */
[----:B------:R-:W-:Y:S01]  /*2910*/  FADD.FTZ R34, R44, R9 ;  /* 0x000000092c227221 */ /* 0x000fe20000010000 */
[----:B------:R2:W-:Y:S06]  /*2920*/  BAR.ARV R8, 0x100 ;  /* 0x000400080000751d */ /* 0x0005ec0000002000 */
[----:B------:R-:W4:Y:S01]  /*2930*/  MUFU.EX2 R42, R42 ;  /* 0x0000002a002a7308 */ /* 0x000f220000000800 */
[----:B-1----:R-:W-:Y:S01]  /*2940*/  FADD.FTZ R30, R38, R3 ;  /* 0x00000003261e7221 */ /* 0x002fe20000010000 */
[----:B------:R-:W-:Y:S01]  /*2950*/  FADD.FTZ R9, R45, R34 ;  /* 0x000000222d097221 */ /* 0x000fe20000010000 */
[----:B------:R4:W-:Y:S01]  /*2960*/  @!P1 SYNCS.ARRIVE.TRANS64.RED.A1T0 RZ, [R0+URZ], RZ ;  /* 0x000000ff00ff99a7 */ /* 0x0009e2000810043f */
[----:B------:R-:W-:Y:S01]  /*2970*/  F2FP.BF16.F32.PACK_AB R157, R14, R157 ;  /* 0x0000009d0e9d723e */ /* 0x000fe200000010ff */
[----:B---3--:R-:W-:-:S03]  /*2980*/  FADD.FTZ R3, R39, R30 ;  /* 0x0000001e27037221 */ /* 0x008fc60000010000 */
[----:B------:R-:W1:Y:S01]  /*2990*/  MUFU.EX2 R43, R43 ;  /* 0x0000002b002b7308 */ /* 0x000e620000000800 */
[----:B------:R-:W-:Y:S01]  /*29a0*/  FADD.FTZ R30, R48, R9 ;  /* 0x00000009301e7221 */ /* 0x000fe20000010000 */
[----:B------:R-:W-:-:S03]  /*29b0*/  F2FP.BF16.F32.PACK_AB R159, R39, R38 ;  /* 0x00000026279f723e */ /* 0x000fc600000010ff */
[----:B------:R-:W-:-:S03]  /*29c0*/  FADD.FTZ R9, R49, R30 ;  /* 0x0000001e31097221 */ /* 0x000fc60000010000 */
[----:B------:R-:W3:Y:S01]  /*29d0*/  MUFU.EX2 R46, R46 ;  /* 0x0000002e002e7308 */ /* 0x000ee20000000800 */
[----:B----4-:R-:W-:Y:S01]  /*29e0*/  FADD.FTZ R0, R42, R3 ;  /* 0x000000032a007221 */ /* 0x010fe20000010000 */
[----:B------:R-:W-:-:S04]  /*29f0*/  FADD.FTZ R30, R52, R9 ;  /* 0x00000009341e7221 */ /* 0x000fc80000010000 */
[----:B------:R-:W-:Y:S02]  /*2a00*/  FADD.FTZ R9, R53, R30 ;  /* 0x0000001e35097221 */ /* 0x000fe40000010000 */
[----:B------:R-:W4:Y:S01]  /*2a10*/  MUFU.EX2 R47, R47 ;  /* 0x0000002f002f7308 */ /* 0x000f220000000800 */
[C---:B-1----:R-:W-:Y:S01]  /*2a20*/  FADD.FTZ R3, R43.reuse, R0 ;  /* 0x000000002b037221 */ /* 0x042fe20000010000 */
[----:B------:R-:W-:-:S06]  /*2a30*/  F2FP.BF16.F32.PACK_AB R161, R43, R42 ;  /* 0x0000002a2ba1723e */ /* 0x000fcc00000010ff */
[----:B------:R-:W1:Y:S01]  /*2a40*/  MUFU.EX2 R50, R50 ;  /* 0x0000003200327308 */ /* 0x000e620000000800 */
[----:B---3--:R-:W-:-:S07]  /*2a50*/  FADD.FTZ R0, R46, R3 ;  /* 0x000000032e007221 */ /* 0x008fce0000010000 */
[----:B------:R-:W3:Y:S01]  /*2a60*/  MUFU.EX2 R56, R56 ;  /* 0x0000003800387308 */ /* 0x000ee20000000800 */
[C---:B----4-:R-:W-:Y:S01]  /*2a70*/  FADD.FTZ R3, R47.reuse, R0 ;  /* 0x000000002f037221 */ /* 0x050fe20000010000 */
[----:B------:R-:W-:-:S06]  /*2a80*/  F2FP.BF16.F32.PACK_AB R163, R47, R46 ;  /* 0x0000002e2fa3723e */ /* 0x000fcc00000010ff */
[----:B------:R-:W4:Y:S01]  /*2a90*/  MUFU.EX2 R51, R51 ;  /* 0x0000003300337308 */ /* 0x000f220000000800 */
[----:B-1----:R-:W-:-:S07]  /*2aa0*/  FADD.FTZ R0, R50, R3 ;  /* 0x0000000332007221 */ /* 0x002fce0000010000 */
[----:B------:R-:W1:Y:S01]  /*2ab0*/  MUFU.EX2 R57, R57 ;  /* 0x0000003900397308 */ /* 0x000e620000000800 */
[----:B---3--:R-:W-:-:S07]  /*2ac0*/  FADD.FTZ R24, R56, R9 ;  /* 0x0000000938187221 */ /* 0x008fce0000010000 */
[----:B------:R-:W3:Y:S01]  /*2ad0*/  MUFU.EX2 R54, R54 ;  /* 0x0000003600367308 */ /* 0x000ee20000000800 */
[C---:B----4-:R-:W-:Y:S01]  /*2ae0*/  FADD.FTZ R3, R51.reuse, R0 ;  /* 0x0000000033037221 */ /* 0x050fe20000010000 */
[----:B------:R-:W-:-:S06]  /*2af0*/  F2FP.BF16.F32.PACK_AB R165, R51, R50 ;  /* 0x0000003233a5723e */ /* 0x000fcc00000010ff */
[----:B------:R-:W4:Y:S01]  /*2b00*/  MUFU.EX2 R60, R60 ;  /* 0x0000003c003c7308 */ /* 0x000f220000000800 */
[C---:B-1----:R-:W-:Y:S01]  /*2b10*/  FADD.FTZ R9, R57.reuse, R24 ;  /* 0x0000001839097221 */ /* 0x042fe20000010000 */
[----:B------:R-:W-:-:S06]  /*2b20*/  F2FP.BF16.F32.PACK_AB R168, R57, R56 ;  /* 0x0000003839a8723e */ /* 0x000fcc00000010ff */
[----:B------:R-:W1:Y:S01]  /*2b30*/  MUFU.EX2 R55, R55 ;  /* 0x0000003700377308 */ /* 0x000e620000000800 */
[----:B---3--:R-:W-:-:S07]  /*2b40*/  FADD.FTZ R0, R54, R3 ;  /* 0x0000000336007221 */ /* 0x008fce0000010000 */
[----:B------:R-:W3:Y:S01]  /*2b50*/  MUFU.EX2 R61, R61 ;  /* 0x0000003d003d7308 */ /* 0x000ee20000000800 */
[----:B----4-:R-:W-:-:S07]  /*2b60*/  FADD.FTZ R24, R60, R9 ;  /* 0x000000093c187221 */ /* 0x010fce0000010000 */
[----:B------:R-:W4:Y:S01]  /*2b70*/  MUFU.EX2 R58, R58 ;  /* 0x0000003a003a7308 */ /* 0x000f220000000800 */
[C---:B-1----:R-:W-:Y:S01]  /*2b80*/  FADD.FTZ R3, R55.reuse, R0 ;  /* 0x0000000037037221 */ /* 0x042fe20000010000 */
[----:B------:R-:W-:-:S06]  /*2b90*/  F2FP.BF16.F32.PACK_AB R167, R55, R54 ;  /* 0x0000003637a7723e */ /* 0x000fcc00000010ff */
[----:B------:R-:W1:Y:S01]  /*2ba0*/  MUFU.EX2 R64, R64 ;  /* 0x0000004000407308 */ /* 0x000e620000000800 */
[C---:B---3--:R-:W-:Y:S01]  /*2bb0*/  FADD.FTZ R9, R61.reuse, R24 ;  /* 0x000000183d097221 */ /* 0x048fe20000010000 */
[----:B------:R-:W-:-:S06]  /*2bc0*/  F2FP.BF16.F32.PACK_AB R170, R61, R60 ;  /* 0x0000003c3daa723e */ /* 0x000fcc00000010ff */
[----:B------:R-:W3:Y:S01]  /*2bd0*/  MUFU.EX2 R59, R59 ;  /* 0x0000003b003b7308 */ /* 0x000ee20000000800 */
[----:B----4-:R-:W-:-:S07]  /*2be0*/  FADD.FTZ R0, R58, R3 ;  /* 0x000000033a007221 */ /* 0x010fce0000010000 */
[----:B------:R-:W4:Y:S01]  /*2bf0*/  MUFU.EX2 R65, R65 ;  /* 0x0000004100417308 */ /* 0x000f220000000800 */
[----:B-1----:R-:W-:-:S07]  /*2c00*/  FADD.FTZ R24, R64, R9 ;  /* 0x0000000940187221 */ /* 0x002fce0000010000 */
[----:B------:R-:W1:Y:S01]  /*2c10*/  MUFU.EX2 R62, R62 ;  /* 0x0000003e003e7308 */ /* 0x000e620000000800 */
[C---:B---3--:R-:W-:Y:S01]  /*2c20*/  FADD.FTZ R3, R59.reuse, R0 ;  /* 0x000000003b037221 */ /* 0x048fe20000010000 */
[----:B------:R-:W-:-:S06]  /*2c30*/  F2FP.BF16.F32.PACK_AB R169, R59, R58 ;  /* 0x0000003a3ba9723e */ /* 0x000fcc00000010ff */
[----:B------:R-:W3:Y:S01]  /*2c40*/  MUFU.EX2 R68, R68 ;  /* 0x0000004400447308 */ /* 0x000ee20000000800 */
[C---:B----4-:R-:W-:Y:S01]  /*2c50*/  FADD.FTZ R9, R65.reuse, R24 ;  /* 0x0000001841097221 */ /* 0x050fe20000010000 */
[----:B------:R-:W-:-:S06]  /*2c60*/  F2FP.BF16.F32.PACK_AB R172, R65, R64 ;  /* 0x0000004041ac723e */ /* 0x000fcc00000010ff */
[----:B------:R-:W4:Y:S01]  /*2c70*/  MUFU.EX2 R63, R63 ;  /* 0x0000003f003f7308 */ /* 0x000f220000000800 */
[----:B-1----:R-:W-:-:S07]  /*2c80*/  FADD.FTZ R0, R62, R3 ;  /* 0x000000033e007221 */ /* 0x002fce0000010000 */
[----:B------:R-:W1:Y:S01]  /*2c90*/  MUFU.EX2 R66, R66 ;  /* 0x0000004200427308 */ /* 0x000e620000000800 */
[----:B---3--:R-:W-:Y:S01]  /*2ca0*/  FADD.FTZ R24, R68, R9 ;  /* 0x0000000944187221 */ /* 0x008fe20000010000 */
[----:B------:R-:W-:-:S03]  /*2cb0*/  F2FP.BF16.F32.PACK_AB R174, R13, R68 ;  /* 0x000000440dae723e */ /* 0x000fc600000010ff */
[----:B------:R-:W-:-:S03]  /*2cc0*/  FADD.FTZ R3, R13, R24 ;  /* 0x000000180d037221 */ /* 0x000fc60000010000 */
[----:B------:R-:W3:Y:S01]  /*2cd0*/  MUFU.EX2 R67, R67 ;  /* 0x0000004300437308 */ /* 0x000ee20000000800 */
[C---:B----4-:R-:W-:Y:S01]  /*2ce0*/  FADD.FTZ R9, R63.reuse, R0 ;  /* 0x000000003f097221 */ /* 0x050fe20000010000 */
[----:B------:R-:W-:-:S06]  /*2cf0*/  F2FP.BF16.F32.PACK_AB R171, R63, R62 ;  /* 0x0000003e3fab723e */ /* 0x000fcc00000010ff */
[----:B------:R-:W4:Y:S01]  /*2d00*/  MUFU.EX2 R70, R70 ;  /* 0x0000004600467308 */ /* 0x000f220000000800 */
[----:B-1----:R-:W-:-:S07]  /*2d10*/  FADD.FTZ R0, R66, R9 ;  /* 0x0000000942007221 */ /* 0x002fce0000010000 */
[----:B------:R-:W1:Y:S01]  /*2d20*/  MUFU.EX2 R175, R12 ;  /* 0x0000000c00af7308 */ /* 0x000e620000000800 */
[C---:B---3--:R-:W-:Y:S01]  /*2d30*/  FADD.FTZ R9, R67.reuse, R0 ;  /* 0x0000000043097221 */ /* 0x048fe20000010000 */
[----:B------:R-:W-:-:S03]  /*2d40*/  F2FP.BF16.F32.PACK_AB R173, R67, R66 ;  /* 0x0000004243ad723e */ /* 0x000fc600000010ff */
[----:B----4-:R-:W-:-:S04]  /*2d50*/  FADD.FTZ R0, R70, R9 ;  /* 0x0000000946007221 */ /* 0x010fc80000010000 */
[C---:B-1----:R-:W-:Y:S01]  /*2d60*/  FADD.FTZ R0, R175.reuse, R0 ;  /* 0x00000000af007221 */ /* 0x042fe20000010000 */
[----:B------:R-:W-:Y:S01]  /*2d70*/  F2FP.BF16.F32.PACK_AB R175, R175, R70 ;  /* 0x00000046afaf723e */ /* 0x000fe200000010ff */
[----:B--2---:R-:W-:Y:S06]  /*2d80*/  @!P0 BRA `(.L_x_7232) ;  /* 0x0000000000048947 */ /* 0x004fec0003800000 */
[----:B------:R-:W-:Y:S01]  /*2d90*/  BPT.TRAP 0x1 ;  /* 0x000000040000795c */ /* 0x000fe20000300000 */
.L_x_7232:
[----:B------:R1:W2:Y:S01]  /*2da0*/  SYNCS.PHASECHK.TRANS64.TRYWAIT P2, [UR21+0x22850], R7 ;  /* 0x02285007ff0075a7 */ /* 0x0002a20008040155 */
[----:B------:R-:W-:Y:S05]  /*2db0*/  @!P0 BRA `(.L_x_7233) ;  /* 0x0000000000048947 */ /* 0x000fea0003800000 */
[----:B------:R-:W-:Y:S01]  /*2dc0*/  BPT.TRAP 0x1 ;  /* 0x000000040000795c */ /* 0x000fe20000300000 */
.L_x_7233:
[----:B--2---:R-:W-:Y:S05]  /*2dd0*/  @P2 BRA `(.L_x_7234) ;  /* 0x0000000000082947 */ /* 0x004fea0003800000 */
[----:B------:R-:W2:Y:S02]  /*2de0*/  SYNCS.PHASECHK.TRANS64.TRYWAIT P2, [UR21+0x22850], R7 ;  /* 0x02285007ff0075a7 */ /* 0x000ea40008040155 */
[----:B--2---:R-:W-:Y:S05]  /*2df0*/  @!P2 BRA `(.L_x_7235) ;  /* 0x0000006c006ca947 */ /* 0x004fea0003800000 */
.L_x_7234:
[----:B------:R3:W-:Y:S01]  /*2e00*/  BAR.SYNC.DEFER_BLOCKING R6, 0x100 ;  /* 0x000400060000751d */ /* 0x0007e20000010000 */
[----:B------:R-:W-:Y:S01]  /*2e10*/  UIADD3 UR6, UR46, 0x400, URZ ;  /* 0x000004002e067890 */ /* 0x000fe2000fffe03f */
[----:B--2---:R-:W-:Y:S01]  /*2e20*/  @!P1 VIADD R10, R10, 0x22860 ;  /* 0x000228600a0a9836 */ /* 0x004fe20000000000 */
[----:B------:R-:W-:Y:S02]  /*2e30*/  UISETP.GE.AND UP0, UPT, UR50, 0x61, UPT ;  /* 0x000000613200788c */ /* 0x000fe4000bf06270 */
[----:B------:R-:W-:Y:S01]  /*2e40*/  USHF.R.U32.HI UR6, URZ, 0x4, UR6 ;  /* 0x000000043f067899 */ /* 0x000fe20008011606 */
[----:B------:R-:W-:Y:S01]  /*2e50*/  UMOV UR7, 0x40000040 ;  /* 0x4000004000077882 */ /* 0x000fe20000000000 */
[----:B------:R-:W-:Y:S02]  /*2e60*/  @!P1 PRMT R10, RZ, 0x654, R10 ;  /* 0x00000654ff0a9816 */ /* 0x000fe4000000000a */
[----:B------:R-:W-:Y:S01]  /*2e70*/  ULOP3.LUT UR6, UR6, 0x3fff, URZ, 0xc0, !UPT ;  /* 0x00003fff06067892 */ /* 0x000fe2000f8ec03f */
[----:B------:R-:W-:-:S03]  /*2e80*/  PLOP3.LUT P2, PT, PT, PT, UP0, 0x80, 0x0 ;  /* 0x000000000000781c */ /* 0x000fc60003f4f008 */
[----:B------:R-:W-:-:S04]  /*2e90*/  ULOP3.LUT UR21, UR6, 0x3000000, URZ, 0xfc, !UPT ;  /* 0x0300000006157892 */ /* 0x000fc8000f8efc3f */
[----:B------:R-:W-:Y:S01]  /*2ea0*/  UIMAD UR11, UR39, 0xc00, UR21 ;  /* 0x00000c00270b78a4 */ /* 0x000fe2000f8e0215 */
[----:B------:R-:W-:-:S06]  /*2eb0*/  WARPGROUP.ARRIVE ;  /* 0x00000000000079c5 */ /* 0x000fcc0000000000 */
[----:B------:R-:W-:Y:S02]  /*2ec0*/  UMOV UR6, UR11 ;  /* 0x0000000b00067c82 */ /* 0x000fe40008000000 */
        /* <DEDUP_REMOVED lines=32> */
[----:B------:R3:W-:Y:S01]  /*30d0*/  @!P1 SYNCS.ARRIVE.TRANS64.RED.A1T0 RZ, [R10+URZ], RZ ;  /* 0x000000ff0aff99a7 */ /* 0x0007e2000810043f */
[----:B------:R-:W-:Y:S05]  /*30e0*/  @!P2 BRA `(.L_x_7236) ;  /* 0x0000002000d0a947 */ /* 0x000fea0003800000 */
[----:B---3--:R-:W-:Y:S01]  /*30f0*/  MOV R6, R5 ;  /* 0x0000000500067202 */ /* 0x008fe20000000f00 */
[----:B------:R-:W-:Y:S01]  /*3100*/  IMAD.MOV.U32 R13, RZ, RZ, R4 ;  /* 0x000000ffff0d7224 */ /* 0x000fe200078e0004 */
[----:B------:R-:W-:Y:S01]  /*3110*/  UIADD3 UR47, UR47, -0x2, URZ ;  /* 0xfffffffe2f2f7890 */ /* 0x000fe2000fffe03f */
[----:B------:R-:W-:Y:S01]  /*3120*/  ULDC UR23, c[0x0][0x9d8] ;  /* 0x0002760000177ab9 */ /* 0x000fe20000000800 */
[----:B------:R-:W-:-:S10]  /*3130*/  ULDC UR22, c[0x0][0x988] ;  /* 0x0002620000167ab9 */ /* 0x000fd40000000800 */
.L_x_7245:
[----:B------:R-:W-:Y:S01]  /*3140*/  UIADD3 UR39, UR39, 0x1, URZ ;  /* 0x0000000127277890 */ /* 0x000fe2000fffe03f */
[----:B------:R-:W-:Y:S01]  /*3150*/  IMAD.U32 R4, RZ, RZ, UR47 ;  /* 0x0000002fff047e24 */ /* 0x000fe2000f8e00ff */
[----:B------:R-:W-:Y:S02]  /*3160*/  UIADD3 UR47, UR47, -0x1, URZ ;  /* 0xffffffff2f2f7890 */ /* 0x000fe4000fffe03f */
[----:B------:R-:W-:Y:S02]  /*3170*/  UISETP.NE.AND UP0, UPT, UR39, 0x2, UPT ;  /* 0x000000022700788c */ /* 0x000fe4000bf05270 */
[----:B------:R-:W-:Y:S02]  /*3180*/  ISETP.GT.AND P2, PT, R4, RZ, PT ;  /* 0x000000ff0400720c */ /* 0x000fe40003f44270 */
[----:B------:R-:W-:Y:S02]  /*3190*/  USEL UR6, URZ, 0x1, UP0 ;  /* 0x000000013f067887 */ /* 0x000fe40008000000 */
[----:B------:R-:W-:-:S02]  /*31a0*/  USEL UR39, UR39, URZ, UP0 ;  /* 0x0000003f27277287 */ /* 0x000fc40008000000 */
[----:B------:R-:W-:Y:S01]  /*31b0*/  ULOP3.LUT UR42, UR42, UR6, URZ, 0x3c, !UPT ;  /* 0x000000062a2a7292 */ /* 0x000fe2000f8e3c3f */
[----:B--2---:R-:W-:Y:S11]  /*31c0*/  @!P0 BRA `(.L_x_7237) ;  /* 0x0000000000048947 */ /* 0x004ff60003800000 */
[----:B------:R-:W-:Y:S01]  /*31d0*/  BPT.TRAP 0x1 ;  /* 0x000000040000795c */ /* 0x000fe20000300000 */
.L_x_7237:
[----:B------:R-:W-:Y:S01]  /*31e0*/  MOV R4, UR42 ;  /* 0x0000002a00047c02 */ /* 0x000fe20008000f00 */
[----:B------:R-:W-:-:S03]  /*31f0*/  ULEA UR24, UR39, UR46, 0x3 ;  /* 0x0000002e27187291 */ /* 0x000fc6000f8e183f */
[----:B------:R-:W-:-:S04]  /*3200*/  SHF.L.U32 R4, R4, 0x1f, RZ ;  /* 0x0000001f04047819 */ /* 0x000fc800000006ff */
[----:B------:R-:W-:-:S13]  /*3210*/  R2UR UR25, R4 ;  /* 0x00000000041972ca */ /* 0x000fda00000e0000 */
[----:B------:R-:W-:-:S04]  /*3220*/  IMAD.U32 R4, RZ, RZ, UR25 ;  /* 0x00000019ff047e24 */ /* 0x000fc8000f8e00ff */
[----:B------:R2:W3:Y:S01]  /*3230*/  SYNCS.PHASECHK.TRANS64.TRYWAIT P3, [UR24+0x22830], R4 ;  /* 0x02283004ff0075a7 */ /* 0x0004e20008060158 */
[----:B------:R-:W-:Y:S05]  /*3240*/  @!P0 BRA `(.L_x_7238) ;  /* 0x0000000000048947 */ /* 0x000fea0003800000 */
[----:B------:R-:W-:Y:S01]  /*3250*/  BPT.TRAP 0x1 ;  /* 0x000000040000795c */ /* 0x000fe20000300000 */
.L_x_7238:
[----:B---3--:R-:W-:Y:S05]  /*3260*/  @P3 BRA `(.L_x_7239) ;  /* 0x00000000000c3947 */ /* 0x008fea0003800000 */
[----:B--2---:R-:W-:-:S04]  /*3270*/  IMAD.U32 R4, RZ, RZ, UR25 ;  /* 0x00000019ff047e24 */ /* 0x004fc8000f8e00ff */
[----:B------:R-:W2:Y:S02]  /*3280*/  SYNCS.PHASECHK.TRANS64.TRYWAIT P3, [UR24+0x22830], R4 ;  /* 0x02283004ff0075a7 */ /* 0x000ea40008060158 */
[----:B--2---:R-:W-:Y:S05]  /*3290*/  @!P3 BRA `(.L_x_7240) ;  /* 0x000000680058b947 */ /* 0x004fea0003800000 */
.L_x_7239:
[----:B------:R-:W-:Y:S01]  /*32a0*/  UIMAD UR18, UR39, 0x300, UR20 ;  /* 0x00000300271278a4 */ /* 0x000fe2000f8e0214 */
[----:B------:R-:W-:Y:S01]  /*32b0*/  WARPGROUP.ARRIVE ;  /* 0x00000000000079c5 */ /* 0x000fe20000000000 */
[----:B------:R-:W-:Y:S01]  /*32c0*/  UMOV UR19, 0x40000040 ;  /* 0x4000004000137882 */ /* 0x000fe20000000000 */
[----:B------:R-:W-:Y:S01]  /*32d0*/  UMOV UR7, 0x40000040 ;  /* 0x4000004000077882 */ /* 0x000fe20000000000 */
[----:B------:R-:W-:Y:S02]  /*32e0*/  UIADD3 UR6, UR18, 0x2, URZ ;  /* 0x0000000212067890 */ /* 0x000fe4000fffe03f */
[----:B------:R-:W-:Y:S01]  /*32f0*/  UIADD3 UR10, UR18, 0x4, URZ ;  /* 0x00000004120a7890 */ /* 0x000fe2000fffe03f */
[----:B------:R-:W-:Y:S02]  /*3300*/  UMOV UR11, 0x40000040 ;  /* 0x40000040000b7882 */ /* 0x000fe40000000000 */
[----:B------:R-:W-:Y:S01]  /*3310*/  HGMMA.64x96x16.F32.BF16 R152, gdesc[UR16], RZ, !UPT, gsb0 ;  /* 0x01600000109879f0 */ /* 0x000fe2000c0018ff */
[----:B------:R-:W-:Y:S01]  /*3320*/  UIADD3 UR14, UR18, 0x6, URZ ;  /* 0x00000006120e7890 */ /* 0x000fe2000fffe03f */
[----:B------:R-:W-:Y:S01]  /*3330*/  UMOV UR15, 0x40000040 ;  /* 0x40000040000f7882 */ /* 0x000fe20000000000 */
[----:B------:R-:W-:-:S02]  /*3340*/  WARPGROUP.DEPBAR.LE gsb0, 0x0 ;  /* 0x00008000000079c5 */ /* 0x000fc40000010000 */
[----:B------:R-:W-:-:S06]  /*3350*/  WARPGROUP.ARRIVE ;  /* 0x00000000000079c5 */ /* 0x000fcc0000000000 */
[----:B------:R-:W-:Y:S03]  /*3360*/  HGMMA.64x96x16.F32.BF16 R152, gdesc[UR4], R152, gsb0 ;  /* 0x01600000049879f0 */ /* 0x000fe60008001898 */
[----:B------:R-:W-:Y:S02]  /*3370*/  WARPGROUP.DEPBAR.LE gsb0, 0x0 ;  /* 0x00008000000079c5 */ /* 0x000fe40000010000 */
[----:B------:R-:W-:-:S06]  /*3380*/  WARPGROUP.ARRIVE ;  /* 0x00000000000079c5 */ /* 0x000fcc0000000000 */
[----:B------:R-:W-:Y:S01]  /*3390*/  HGMMA.64x96x16.F32.BF16 R152, gdesc[UR8], R152, gsb0 ;  /* 0x01600000089879f0 */ /* 0x000fe20008001898 */
[----:B------:R-:W-:Y:S02]  /*33a0*/  UMOV UR10, UR22 ;  /* 0x00000016000a7c82 */ /* 0x000fe40008000000 */
[----:B------:R-:W-:Y:S02]  /*33b0*/  WARPGROUP.DEPBAR.LE gsb0, 0x0 ;  /* 0x00008000000079c5 */ /* 0x000fe40000010000 */
[----:B------:R-:W-:-:S06]  /*33c0*/  WARPGROUP.ARRIVE ;  /* 0x00000000000079c5 */ /* 0x000fcc0000000000 */
[----:B------:R-:W-:Y:S03]  /*33d0*/  HGMMA.64x96x16.F32.BF16 R152, gdesc[UR12], R152, gsb0 ;  /* 0x016000000c9879f0 */ /* 0x000fe60008001898 */
[----:B------:R-:W-:Y:S02]  /*33e0*/  WARPGROUP.DEPBAR.LE gsb0, 0x0 ;  /* 0x00008000000079c5 */ /* 0x000fe40000010000 */
[----:B------:R-:W-:Y:S01]  /*33f0*/  FMUL.FTZ R14, R152, UR23 ;  /* 0x00000017980e7c20 */ /* 0x000fe20008410000 */
[----:B--2---:R-:W-:Y:S01]  /*3400*/  FMUL.FTZ R5, R153, UR23 ;  /* 0x0000001799057c20 */ /* 0x004fe20008410000 */
        /* <DEDUP_REMOVED lines=30> */
[----:B-1----:R-:W-:Y:S01]  /*35f0*/  FMUL.FTZ R7, R154, UR23 ;  /* 0x000000179a077c20 */ /* 0x002fe20008410000 */
        /* <DEDUP_REMOVED lines=25> */
[----:B------:R-:W-:-:S04]  /*3790*/  MOV R199, UR24 ;  /* 0x0000001800c77c02 */ /* 0x000fc80008000f00 */
        /* <DEDUP_REMOVED lines=38> */
[----:B---3--:R-:W-:-:S05]  /*3a00*/  FMNMX.FTZ R4, R189, R4, !PT ;  /* 0x00000004bd047209 */ /* 0x008fca0007810000 */
[----:B------:R-:W3:Y:S02]  /*3a10*/  SHFL.BFLY PT, R161, R4, 0x2, 0x1f ;  /* 0x0c401f0004a17f89 */ /* 0x000ee400000e0000 */
[----:B------:R-:W4:Y:S08]  /*3a20*/  MUFU.TANH R9, R9 ;  /* 0x0000000900097308 */ /* 0x000f300000002400 */
[----:B------:R-:W5:Y:S08]  /*3a30*/  MUFU.TANH R10, R10 ;  /* 0x0000000a000a7308 */ /* 0x000f700000002400 */
[----:B------:R-:W5:Y:S01]  /*3a40*/  MUFU.TANH R11, R11 ;  /* 0x0000000b000b7308 */ /* 0x000f620000002400 */
[----:B---3--:R-:W-:Y:S01]  /*3a50*/  FMNMX.FTZ R167, R4, R161, !PT ;  /* 0x000000a104a77209 */ /* 0x008fe20007810000 */
[----:B------:R-:W-:-:S06]  /*3a60*/  FMUL.FTZ R161, R190, UR23 ;  /* 0x00000017bea17c20 */ /* 0x000fcc0008410000 */
[----:B------:R-:W3:Y:S01]  /*3a70*/  MUFU.TANH R12, R12 ;  /* 0x0000000c000c7308 */ /* 0x000ee20000002400 */
[----:B------:R-:W2:Y:S07]  /*3a80*/  SHFL.BFLY PT, R4, R167, 0x1, 0x1f ;  /* 0x0c201f00a7047f89 */ /* 0x000eae00000e0000 */
[----:B------:R-:W3:Y:S08]  /*3a90*/  MUFU.TANH R15, R15 ;  /* 0x0000000f000f7308 */ /* 0x000ef00000002400 */
[----:B------:R-:W3:Y:S08]  /*3aa0*/  MUFU.TANH R20, R20 ;  /* 0x0000001400147308 */ /* 0x000ef00000002400 */
[----:B------:R-:W3:Y:S01]  /*3ab0*/  MUFU.TANH R21, R21 ;  /* 0x0000001500157308 */ /* 0x000ee20000002400 */
[----:B--2---:R-:W-:-:S05]  /*3ac0*/  FMNMX.FTZ R4, R167, R4, !PT ;  /* 0x00000004a7047209 */ /* 0x004fca0007810000 */
[C---:B------:R-:W-:Y:S01]  /*3ad0*/  FADD.FTZ R13, -R4.reuse, R13 ;  /* 0x0000000d040d7221 */ /* 0x040fe20000010100 */
[----:B------:R-:W-:Y:S01]  /*3ae0*/  FMUL.FTZ R178, R4, UR10 ;  /* 0x0000000a04b27c20 */ /* 0x000fe20008410000 */
[----:B------:R-:W2:Y:S02]  /*3af0*/  MUFU.TANH R152, R152 ;  /* 0x0000009800987308 */ /* 0x000ea40000002400 */
[----:B------:R-:W-:Y:S01]  /*3b00*/  FMUL.FTZ R168, R13, UR10 ;  /* 0x0000000a0da87c20 */ /* 0x000fe20008410000 */
[----:B------:R-:W-:Y:S01]  /*3b10*/  FMNMX.FTZ R13, R7, R6, !PT ;  /* 0x00000006070d7209 */ /* 0x000fe20007810000 */
[--C-:B------:R-:W-:Y:S01]  /*3b20*/  FFMA.FTZ R169, R14, UR10, -R178.reuse ;  /* 0x0000000a0ea97c23 */ /* 0x100fe200080108b2 */
[--C-:B------:R-:W-:Y:S01]  /*3b30*/  FFMA.FTZ R186, R177, UR10, -R178.reuse ;  /* 0x0000000ab1ba7c23 */ /* 0x100fe200080108b2 */
[--C-:B------:R-:W-:Y:S01]  /*3b40*/  FFMA.FTZ R177, R180, UR10, -R178.reuse ;  /* 0x0000000ab4b17c23 */ /* 0x100fe200080108b2 */
[----:B-1----:R-:W-:Y:S01]  /*3b50*/  FMNMX.FTZ R14, R8, R13, !PT ;  /* 0x0000000d080e7209 */ /* 0x002fe20007810000 */
[----:B------:R-:W1:Y:S01]  /*3b60*/  MUFU.TANH R153, R153 ;  /* 0x0000009900997308 */ /* 0x000e620000002400 */
[--C-:B------:R-:W-:Y:S01]  /*3b70*/  FFMA.FTZ R180, R181, UR10, -R178.reuse ;  /* 0x0000000ab5b47c23 */ /* 0x100fe200080108b2 */
[--C-:B------:R-:W-:Y:S01]  /*3b80*/  FFMA.FTZ R181, R184, UR10, -R178.reuse ;  /* 0x0000000ab8b57c23 */ /* 0x100fe200080108b2 */
[----:B----4-:R-:W-:Y:S01]  /*3b90*/  FMNMX.FTZ R167, R9, R14, !PT ;  /* 0x0000000e09a77209 */ /* 0x010fe20007810000 */
[--C-:B------:R-:W-:Y:S01]  /*3ba0*/  FFMA.FTZ R14, R5, UR10, -R178.reuse ;  /* 0x0000000a050e7c23 */ /* 0x100fe200080108b2 */
[--C-:B------:R-:W-:Y:S01]  /*3bb0*/  FFMA.FTZ R184, R185, UR10, -R178.reuse ;  /* 0x0000000ab9b87c23 */ /* 0x100fe200080108b2 */
[--C-:B------:R-:W-:Y:S01]  /*3bc0*/  FFMA.FTZ R185, R192, UR10, -R178.reuse ;  /* 0x0000000ac0b97c23 */ /* 0x100fe200080108b2 */
[----:B-----5:R-:W-:Y:S01]  /*3bd0*/  FMNMX.FTZ R170, R10, R167, !PT ;  /* 0x000000a70aaa7209 */ /* 0x020fe20007810000 */
[----:B------:R-:W4:Y:S01]  /*3be0*/  MUFU.TANH R154, R154 ;  /* 0x0000009a009a7308 */ /* 0x000f220000002400 */
[--C-:B------:R-:W-:Y:S01]  /*3bf0*/  FFMA.FTZ R167, R201, UR10, -R178.reuse ;  /* 0x0000000ac9a77c23 */ /* 0x100fe200080108b2 */
[--C-:B------:R-:W-:Y:S01]  /*3c00*/  FFMA.FTZ R183, R188, UR10, -R178.reuse ;  /* 0x0000000abcb77c23 */ /* 0x100fe200080108b2 */
[----:B------:R-:W-:Y:S01]  /*3c10*/  FMNMX.FTZ R5, R11, R170, !PT ;  /* 0x000000aa0b057209 */ /* 0x000fe20007810000 */
[--C-:B------:R-:W-:Y:S01]  /*3c20*/  FFMA.FTZ R192, R189, UR10, -R178.reuse ;  /* 0x0000000abdc07c23 */ /* 0x100fe200080108b2 */
[--C-:B------:R-:W-:Y:S01]  /*3c30*/  FFMA.FTZ R171, R205, UR10, -R178.reuse ;  /* 0x0000000acdab7c23 */ /* 0x100fe200080108b2 */
[--C-:B------:R-:W-:Y:S01]  /*3c40*/  FFMA.FTZ R173, R207, UR10, -R178.reuse ;  /* 0x0000000acfad7c23 */ /* 0x100fe200080108b2 */
[----:B---3--:R-:W-:Y:S01]  /*3c50*/  FMNMX.FTZ R170, R12, R5, !PT ;  /* 0x000000050caa7209 */ /* 0x008fe20007810000 */
[----:B------:R-:W3:Y:S01]  /*3c60*/  MUFU.TANH R155, R155 ;  /* 0x0000009b009b7308 */ /* 0x000ee20000002400 */
[--C-:B------:R-:W-:Y:S01]  /*3c70*/  FFMA.FTZ R175, R209, UR10, -R178.reuse ;  /* 0x0000000ad1af7c23 */ /* 0x100fe200080108b2 */
[--C-:B------:R-:W-:Y:S01]  /*3c80*/  FFMA.FTZ R179, R211, UR10, -R178.reuse ;  /* 0x0000000ad3b37c23 */ /* 0x100fe200080108b2 */
[----:B------:R-:W-:Y:S01]  /*3c90*/  FMNMX.FTZ R5, R15, R170, !PT ;  /* 0x000000aa0f057209 */ /* 0x000fe20007810000 */
[--C-:B------:R-:W-:Y:S01]  /*3ca0*/  FFMA.FTZ R170, R202, UR10, -R178.reuse ;  /* 0x0000000acaaa7c23 */ /* 0x100fe200080108b2 */
[--C-:B------:R-:W-:Y:S01]  /*3cb0*/  FFMA.FTZ R188, R212, UR10, -R178.reuse ;  /* 0x0000000ad4bc7c23 */ /* 0x100fe200080108b2 */
[----:B------:R-:W-:Y:S01]  /*3cc0*/  FFMA.FTZ R193, R193, UR10, -R178 ;  /* 0x0000000ac1c17c23 */ /* 0x000fe200080108b2 */
[----:B------:R-:W-:Y:S01]  /*3cd0*/  FMNMX.FTZ R172, R20, R5, !PT ;  /* 0x0000000514ac7209 */ /* 0x000fe20007810000 */
[----:B------:R-:W5:Y:S03]  /*3ce0*/  MUFU.TANH R156, R156 ;  /* 0x0000009c009c7308 */ /* 0x000f660000002400 */
[----:B------:R-:W-:-:S04]  /*3cf0*/  FMNMX.FTZ R5, R21, R172, !PT ;  /* 0x000000ac15057209 */ /* 0x000fc80007810000 */
[----:B--2---:R-:W-:Y:S01]  /*3d00*/  FMNMX.FTZ R172, R152, R5, !PT ;  /* 0x0000000598ac7209 */ /* 0x004fe20007810000 */
[----:B------:R-:W2:Y:S03]  /*3d10*/  MUFU.TANH R157, R157 ;  /* 0x0000009d009d7308 */ /* 0x000ea60000002400 */
[----:B-1----:R-:W-:Y:S01]  /*3d20*/  FMNMX.FTZ R5, R153, R172, !PT ;  /* 0x000000ac99057209 */ /* 0x002fe20007810000 */
[----:B------:R-:W-:-:S03]  /*3d30*/  FFMA.FTZ R172, R204, UR10, -R178 ;  /* 0x0000000accac7c23 */ /* 0x000fc600080108b2 */
[----:B----4-:R-:W-:Y:S01]  /*3d40*/  FMNMX.FTZ R174, R154, R5, !PT ;  /* 0x000000059aae7209 */ /* 0x010fe20007810000 */
[----:B------:R-:W1:Y:S03]  /*3d50*/  MUFU.TANH R158, R158 ;  /* 0x0000009e009e7308 */ /* 0x000e660000002400 */
[----:B---3--:R-:W-:-:S04]  /*3d60*/  FMNMX.FTZ R5, R155, R174, !PT ;  /* 0x000000ae9b057209 */ /* 0x008fc80007810000 */
[----:B-----5:R-:W-:Y:S01]  /*3d70*/  FMNMX.FTZ R174, R156, R5, !PT ;  /* 0x000000059cae7209 */ /* 0x020fe20007810000 */
[----:B------:R-:W3:Y:S03]  /*3d80*/  MUFU.TANH R159, R159 ;  /* 0x0000009f009f7308 */ /* 0x000ee60000002400 */
[----:B--2---:R-:W-:Y:S01]  /*3d90*/  FMNMX.FTZ R5, R157, R174, !PT ;  /* 0x000000ae9d057209 */ /* 0x004fe20007810000 */
[----:B------:R-:W-:-:S04]  /*3da0*/  FFMA.FTZ R174, R206, UR10, -R178 ;  /* 0x0000000aceae7c23 */ /* 0x000fc800080108b2 */
[----:B------:R-:W2:Y:S01]  /*3db0*/  MUFU.TANH R160, R160 ;  /* 0x000000a000a07308 */ /* 0x000ea20000002400 */
[----:B-1----:R-:W-:-:S07]  /*3dc0*/  FMNMX.FTZ R176, R158, R5, !PT ;  /* 0x000000059eb07209 */ /* 0x002fce0007810000 */
[----:B------:R-:W1:Y:S01]  /*3dd0*/  MUFU.TANH R161, R161 ;  /* 0x000000a100a17308 */ /* 0x000e620000002400 */
[----:B---3--:R-:W-:-:S07]  /*3de0*/  FMNMX.FTZ R5, R159, R176, !PT ;  /* 0x000000b09f057209 */ /* 0x008fce0007810000 */
[----:B------:R-:W3:Y:S01]  /*3df0*/  MUFU.TANH R162, R162 ;  /* 0x000000a200a27308 */ /* 0x000ee20000002400 */
[----:B--2---:R-:W-:-:S07]  /*3e00*/  FMNMX.FTZ R176, R160, R5, !PT ;  /* 0x00000005a0b07209 */ /* 0x004fce0007810000 */
[----:B------:R-:W2:Y:S01]  /*3e10*/  MUFU.TANH R163, R163 ;  /* 0x000000a300a37308 */ /* 0x000ea20000002400 */
[----:B-1----:R-:W-:Y:S01]  /*3e20*/  FMNMX.FTZ R5, R161, R176, !PT ;  /* 0x000000b0a1057209 */ /* 0x002fe20007810000 */
[----:B------:R-:W-:-:S06]  /*3e30*/  FFMA.FTZ R176, R208, UR10, -R178 ;  /* 0x0000000ad0b07c23 */ /* 0x000fcc00080108b2 */
[----:B------:R-:W1:Y:S01]  /*3e40*/  MUFU.TANH R164, R164 ;  /* 0x000000a400a47308 */ /* 0x000e620000002400 */
[----:B---3--:R-:W-:-:S07]  /*3e50*/  FMNMX.FTZ R182, R162, R5, !PT ;  /* 0x00000005a2b67209 */ /* 0x008fce0007810000 */
[----:B------:R-:W3:Y:S01]  /*3e60*/  MUFU.TANH R165, R165 ;  /* 0x000000a500a57308 */ /* 0x000ee20000002400 */
[----:B--2---:R-:W-:-:S07]  /*3e70*/  FMNMX.FTZ R5, R163, R182, !PT ;  /* 0x000000b6a3057209 */ /* 0x004fce0007810000 */
[----:B------:R-:W2:Y:S01]  /*3e80*/  MUFU.TANH R166, R166 ;  /* 0x000000a600a67308 */ /* 0x000ea20000002400 */
[----:B-1----:R-:W-:-:S07]  /*3e90*/  FMNMX.FTZ R182, R164, R5, !PT ;  /* 0x00000005a4b67209 */ /* 0x002fce0007810000 */
[----:B------:R-:W1:Y:S01]  /*3ea0*/  MUFU.EX2 R168, R168 ;  /* 0x000000a800a87308 */ /* 0x000e620000000800 */
[----:B---3--:R-:W-:Y:S01]  /*3eb0*/  FMNMX.FTZ R5, R165, R182, !PT ;  /* 0x000000b6a5057209 */ /* 0x008fe20007810000 */
[----:B------:R-:W-:-:S06]  /*3ec0*/  FFMA.FTZ R182, R210, UR10, -R178 ;  /* 0x0000000ad2b67c23 */ /* 0x000fcc00080108b2 */
[----:B------:R3:W4:Y:S01]  /*3ed0*/  MUFU.EX2 R13, R169 ;  /* 0x000000a9000d7308 */ /* 0x0007220000000800 */
[----:B--2---:R-:W-:-:S05]  /*3ee0*/  FMNMX.FTZ R5, R166, R5, !PT ;  /* 0x00000005a6057209 */ /* 0x004fca0007810000 */
[----:B------:R-:W2:Y:S02]  /*3ef0*/  SHFL.BFLY PT, R190, R5, 0x2, 0x1f ;  /* 0x0c401f0005be7f89 */ /* 0x000ea400000e0000 */
[----:B------:R-:W5:Y:S01]  /*3f00*/  MUFU.EX2 R14, R14 ;  /* 0x0000000e000e7308 */ /* 0x000f620000000800 */
[--C-:B---3--:R-:W-:Y:S01]  /*3f10*/  FFMA.FTZ R169, R203, UR10, -R178.reuse ;  /* 0x0000000acba97c23 */ /* 0x108fe200080108b2 */
        /* <DEDUP_REMOVED lines=19> */
[----:B------:R-:W-:Y:S01]  /*4050*/  FMUL.FTZ R56, R56, R168 ;  /* 0x000000a838387220 */ /* 0x000fe20000410000 */
[----:B--2---:R-:W-:Y:S01]  /*4060*/  FMNMX.FTZ R187, R5, R190, !PT ;  /* 0x000000be05bb7209 */ /* 0x004fe20007810000 */
[----:B------:R-:W-:Y:S01]  /*4070*/  FFMA.FTZ R190, R213, UR10, -R178 ;  /* 0x0000000ad5be7c23 */ /* 0x000fe200080108b2 */
[----:B------:R-:W2:Y:S01]  /*4080*/  MUFU.EX2 R169, R169 ;  /* 0x000000a900a97308 */ /* 0x000ea20000000800 */
[-C--:B------:R-:W-:Y:S01]  /*4090*/  FMUL.FTZ R57, R57, R168.reuse ;  /* 0x000000a839397220 */ /* 0x080fe20000410000 */
[-C--:B------:R-:W-:Y:S01]  /*40a0*/  FMUL.FTZ R60, R60, R168.reuse ;  /* 0x000000a83c3c7220 */ /* 0x080fe20000410000 */
[----:B------:R-:W4:Y:S01]  /*40b0*/  SHFL.BFLY PT, R194, R187, 0x1, 0x1f ;  /* 0x0c201f00bbc27f89 */ /* 0x000f2200000e0000 */
        /* <DEDUP_REMOVED lines=22> */
[----:B------:R-:W-:Y:S01]  /*4220*/  FMUL.FTZ R100, R100, R168 ;  /* 0x000000a864647220 */ /* 0x000fe20000410000 */
[----:B----4-:R-:W-:Y:S01]  /*4230*/  FMNMX.FTZ R5, R187, R194, !PT ;  /* 0x000000c2bb057209 */ /* 0x010fe20007810000 */
[-C--:B------:R-:W-:Y:S01]  /*4240*/  FMUL.FTZ R101, R101, R168.reuse ;  /* 0x000000a865657220 */ /* 0x080fe20000410000 */
[-C--:B------:R-:W-:Y:S01]  /*4250*/  FMUL.FTZ R104, R104, R168.reuse ;  /* 0x000000a868687220 */ /* 0x080fe20000410000 */
[-C--:B------:R-:W-:Y:S01]  /*4260*/  FMUL.FTZ R105, R105, R168.reuse ;  /* 0x000000a869697220 */ /* 0x080fe20000410000 */
[-C--:B------:R-:W-:Y:S01]  /*4270*/  FMUL.FTZ R108, R108, R168.reuse ;  /* 0x000000a86c6c7220 */ /* 0x080fe20000410000 */
[C---:B------:R-:W-:Y:S01]  /*4280*/  FMUL.FTZ R191, R5.reuse, UR10 ;  /* 0x0000000a05bf7c20 */ /* 0x040fe20008410000 */
[----:B------:R-:W-:Y:S01]  /*4290*/  FADD.FTZ R178, -R5, R6 ;  /* 0x0000000605b27221 */ /* 0x000fe20000010100 */
[----:B------:R-:W4:Y:S01]  /*42a0*/  MUFU.EX2 R173, R173 ;  /* 0x000000ad00ad7308 */ /* 0x000f220000000800 */
[----:B------:R-:W-:Y:S01]  /*42b0*/  FMUL.FTZ R109, R109, R168 ;  /* 0x000000a86d6d7220 */ /* 0x000fe20000410000 */
[--C-:B------:R-:W-:Y:S01]  /*42c0*/  FFMA.FTZ R9, R9, UR10, -R191.reuse ;  /* 0x0000000a09097c23 */ /* 0x100fe200080108bf */
[----:B------:R-:W-:Y:S01]  /*42d0*/  FMUL.FTZ R189, R178, UR10 ;  /* 0x0000000ab2bd7c20 */ /* 0x000fe20008410000 */
[--C-:B------:R-:W-:Y:S01]  /*42e0*/  FFMA.FTZ R178, R7, UR10, -R191.reuse ;  /* 0x0000000a07b27c23 */ /* 0x100fe200080108bf */
[--C-:B------:R-:W-:Y:S01]  /*42f0*/  FFMA.FTZ R7, R8, UR10, -R191.reuse ;  /* 0x0000000a08077c23 */ /* 0x100fe200080108bf */
[----:B------:R-:W-:Y:S01]  /*4300*/  IADD3 R8, -R18, 0xb, RZ ;  /* 0x0000000b12087810 */ /* 0x000fe20007ffe1ff */
[--C-:B------:R-:W-:Y:S01]  /*4310*/  FFMA.FTZ R10, R10, UR10, -R191.reuse ;  /* 0x0000000a0a0a7c23 */ /* 0x100fe200080108bf */
        /* <DEDUP_REMOVED lines=8> */
[----:B------:R-:W4:Y:S01]  /*43a0*/  MUFU.EX2 R176, R176 ;  /* 0x000000b000b07308 */ /* 0x000f220000000800 */
[----:B-----5:R-:W-:Y:S01]  /*43b0*/  FFMA.FTZ R192, R152, UR10, -R191 ;  /* 0x0000000a98c07c23 */ /* 0x020fe200080108bf */
[----:B------:R-:W-:-:S02]  /*43c0*/  @!P1 VIADD R152, R199, 0x22840 ;  /* 0x00022840c7989836 */ /* 0x000fc40000000000 */
[--C-:B------:R-:W-:Y:S01]  /*43d0*/  FFMA.FTZ R196, R156, UR10, -R191.reuse ;  /* 0x0000000a9cc47c23 */ /* 0x100fe200080108bf */
[--C-:B------:R-:W-:Y:S01]  /*43e0*/  FFMA.FTZ R197, R157, UR10, -R191.reuse ;  /* 0x0000000a9dc57c23 */ /* 0x100fe200080108bf */
[--C-:B------:R-:W-:Y:S01]  /*43f0*/  FFMA.FTZ R198, R158, UR10, -R191.reuse ;  /* 0x0000000a9ec67c23 */ /* 0x100fe200080108bf */
[--C-:B------:R-:W-:Y:S01]  /*4400*/  FFMA.FTZ R201, R159, UR10, -R191.reuse ;  /* 0x0000000a9fc97c23 */ /* 0x100fe200080108bf */
[----:B------:R-:W-:Y:S01]  /*4410*/  @!P1 PRMT R152, RZ, 0x654, R152 ;  /* 0x00000654ff989816 */ /* 0x000fe20000000098 */
[----:B------:R1:W-:Y:S06]  /*4420*/  BAR.ARV R8, 0x100 ;  /* 0x000400080000751d */ /* 0x0003ec0000002000 */
[----:B------:R5:W-:Y:S01]  /*4430*/  @!P1 SYNCS.ARRIVE.TRANS64.RED.A1T0 RZ, [R152+URZ], RZ ;  /* 0x000000ff98ff99a7 */ /* 0x000be2000810043f */
[----:B------:R-:W-:Y:S01]  /*4440*/  MUFU.EX2 R175, R175 ;  /* 0x000000af00af7308 */ /* 0x000fe20000000800 */
[--C-:B------:R-:W-:Y:S01]  /*4450*/  FFMA.FTZ R202, R160, UR10, -R191.reuse ;  /* 0x0000000aa0ca7c23 */ /* 0x100fe200080108bf */
[--C-:B------:R-:W-:Y:S01]  /*4460*/  FFMA.FTZ R203, R161, UR10, -R191.reuse ;  /* 0x0000000aa1cb7c23 */ /* 0x100fe200080108bf */
[--C-:B------:R-:W-:Y:S01]  /*4470*/  FFMA.FTZ R204, R162, UR10, -R191.reuse ;  /* 0x0000000aa2cc7c23 */ /* 0x100fe200080108bf */
[--C-:B------:R-:W-:Y:S01]  /*4480*/  FFMA.FTZ R163, R163, UR10, -R191.reuse ;  /* 0x0000000aa3a37c23 */ /* 0x100fe200080108bf */
[--C-:B------:R-:W-:Y:S01]  /*4490*/  FFMA.FTZ R165, R165, UR10, -R191.reuse ;  /* 0x0000000aa5a57c23 */ /* 0x100fe200080108bf */
[----:B------:R-:W-:Y:S01]  /*44a0*/  FFMA.FTZ R155, R166, UR10, -R191 ;  /* 0x0000000aa69b7c23 */ /* 0x000fe200080108bf */
[----:B-----5:R-:W-:Y:S01]  /*44b0*/  FADD.FTZ R152, R14, R3 ;  /* 0x000000030e987221 */ /* 0x020fe20000010000 */
[----:B------:R-:W5:Y:S01]  /*44c0*/  MUFU.EX2 R182, R182 ;  /* 0x000000b600b67308 */ /* 0x000f620000000800 */
[-C--:B------:R-:W-:Y:S01]  /*44d0*/  FMUL.FTZ R112, R112, R168.reuse ;  /* 0x000000a870707220 */ /* 0x080fe20000410000 */
[-C--:B------:R-:W-:Y:S01]  /*44e0*/  FMUL.FTZ R113, R113, R168.reuse ;  /* 0x000000a871717220 */ /* 0x080fe20000410000 */
[----:B-1----:R-:W-:Y:S01]  /*44f0*/  FADD.FTZ R3, R167, R152 ;  /* 0x00000098a7037221 */ /* 0x002fe20000010000 */
[-C--:B------:R-:W-:Y:S01]  /*4500*/  FMUL.FTZ R116, R116, R168.reuse ;  /* 0x000000a874747220 */ /* 0x080fe20000410000 */
[-C--:B------:R-:W-:Y:S01]  /*4510*/  FMUL.FTZ R117, R117, R168.reuse ;  /* 0x000000a875757220 */ /* 0x080fe20000410000 */
[-C--:B------:R-:W-:Y:S01]  /*4520*/  FMUL.FTZ R120, R120, R168.reuse ;  /* 0x000000a878787220 */ /* 0x080fe20000410000 */
[----:B---3--:R-:W-:Y:S01]  /*4530*/  FADD.FTZ R152, R170, R3 ;  /* 0x00000003aa987221 */ /* 0x008fe20000010000 */
[----:B------:R-:W1:Y:S01]  /*4540*/  MUFU.EX2 R179, R179 ;  /* 0x000000b300b37308 */ /* 0x000e620000000800 */
[-C--:B------:R-:W-:Y:S01]  /*4550*/  FMUL.FTZ R121, R121, R168.reuse ;  /* 0x000000a879797220 */ /* 0x080fe20000410000 */
[-C--:B------:R-:W-:Y:S01]  /*4560*/  FMUL.FTZ R124, R124, R168.reuse ;  /* 0x000000a87c7c7220 */ /* 0x080fe20000410000 */
[----:B--2---:R-:W-:Y:S01]  /*4570*/  FADD.FTZ R3, R169, R152 ;  /* 0x00000098a9037221 */ /* 0x004fe20000010000 */
[-C--:B------:R-:W-:Y:S01]  /*4580*/  FMUL.FTZ R125, R125, R168.reuse ;  /* 0x000000a87d7d7220 */ /* 0x080fe20000410000 */
[-C--:B------:R-:W-:Y:S01]  /*4590*/  FMUL.FTZ R128, R128, R168.reuse ;  /* 0x000000a880807220 */ /* 0x080fe20000410000 */
[-C--:B------:R-:W-:Y:S01]  /*45a0*/  FMUL.FTZ R129, R129, R168.reuse ;  /* 0x000000a881817220 */ /* 0x080fe20000410000 */
[----:B------:R-:W-:Y:S01]  /*45b0*/  FADD.FTZ R152, R172, R3 ;  /* 0x00000003ac987221 */ /* 0x000fe20000010000 */
        /* <DEDUP_REMOVED lines=8> */
[----:B------:R-:W-:Y:S01]  /*4640*/  MUFU.EX2 R177, R177 ;  /* 0x000000b100b17308 */ /* 0x000fe20000000800 */
[-C--:B------:R-:W-:Y:S01]  /*4650*/  FMUL.FTZ R141, R141, R168.reuse ;  /* 0x000000a88d8d7220 */ /* 0x080fe20000410000 */
[-C--:B------:R-:W-:Y:S01]  /*4660*/  FMUL.FTZ R144, R144, R168.reuse ;  /* 0x000000a890907220 */ /* 0x080fe20000410000 */
[----:B----4-:R-:W-:Y:S01]  /*4670*/  FADD.FTZ R3, R173, R152 ;  /* 0x00000098ad037221 */ /* 0x010fe20000010000 */
[-C--:B------:R-:W-:Y:S01]  /*4680*/  FMUL.FTZ R145, R145, R168.reuse ;  /* 0x000000a891917220 */ /* 0x080fe20000410000 */
[-C--:B------:R-:W-:Y:S01]  /*4690*/  FMUL.FTZ R148, R148, R168.reuse ;  /* 0x000000a894947220 */ /* 0x080fe20000410000 */
[----:B------:R-:W-:Y:S01]  /*46a0*/  FMUL.FTZ R149, R149, R168 ;  /* 0x000000a895957220 */ /* 0x000fe20000410000 */
[----:B------:R-:W-:Y:S01]  /*46b0*/  FADD.FTZ R152, R176, R3 ;  /* 0x00000003b0987221 */ /* 0x000fe20000010000 */
[----:B------:R-:W3:Y:S01]  /*46c0*/  MUFU.EX2 R180, R180 ;  /* 0x000000b400b47308 */ /* 0x000ee20000000800 */
[----:B-----5:R-:W-:-:S02]  /*46d0*/  F2FP.BF16.F32.PACK_AB R162, R182, R175 ;  /* 0x000000afb6a2723e */ /* 0x020fc400000010ff */
[----:B------:R-:W-:Y:S01]  /*46e0*/  FADD.FTZ R3, R175, R152 ;  /* 0x00000098af037221 */ /* 0x000fe20000010000 */
[----:B------:R-:W-:Y:S02]  /*46f0*/  F2FP.BF16.F32.PACK_AB R154, R170, R167 ;  /* 0x000000a7aa9a723e */ /* 0x000fe400000010ff */
[----:B------:R-:W-:Y:S01]  /*4700*/  F2FP.BF16.F32.PACK_AB R156, R172, R169 ;  /* 0x000000a9ac9c723e */ /* 0x000fe200000010ff */
[----:B------:R-:W-:Y:S01]  /*4710*/  FADD.FTZ R152, R182, R3 ;  /* 0x00000003b6987221 */ /* 0x000fe20000010000 */
[----:B------:R-:W4:Y:S01]  /*4720*/  MUFU.EX2 R181, R181 ;  /* 0x000000b500b57308 */ /* 0x000f220000000800 */
[----:B------:R-:W-:Y:S02]  /*4730*/  F2FP.BF16.F32.PACK_AB R160, R176, R173 ;  /* 0x000000adb0a0723e */ /* 0x000fe400000010ff */
[----:B-1----:R-:W-:-:S04]  /*4740*/  FADD.FTZ R3, R179, R152 ;  /* 0x00000098b3037221 */ /* 0x002fc80000010000 */
[----:B--2---:R-:W-:Y:S01]  /*4750*/  FADD.FTZ R152, R186, R3 ;  /* 0x00000003ba987221 */ /* 0x004fe20000010000 */
[----:B------:R-:W1:Y:S01]  /*4760*/  MUFU.EX2 R189, R189 ;  /* 0x000000bd00bd7308 */ /* 0x000e620000000800 */
[----:B---3--:R-:W-:Y:S02]  /*4770*/  F2FP.BF16.F32.PACK_AB R166, R180, R177 ;  /* 0x000000b1b4a6723e */ /* 0x008fe400000010ff */
[----:B------:R-:W-:-:S04]  /*4780*/  FADD.FTZ R3, R177, R152 ;  /* 0x00000098b1037221 */ /* 0x000fc80000010000 */
[----:B------:R-:W-:Y:S01]  /*4790*/  FADD.FTZ R152, R180, R3 ;  /* 0x00000003b4987221 */ /* 0x000fe20000010000 */
[----:B------:R-:W2:Y:S03]  /*47a0*/  MUFU.EX2 R178, R178 ;  /* 0x000000b200b27308 */ /* 0x000ea60000000800 */
[----:B----4-:R-:W-:-:S05]  /*47b0*/  FADD.FTZ R3, R181, R152 ;  /* 0x00000098b5037221 */ /* 0x010fca0000010000 */
[----:B------:R-:W3:Y:S01]  /*47c0*/  MUFU.EX2 R184, R184 ;  /* 0x000000b800b87308 */ /* 0x000ee20000000800 */
[-C--:B-1----:R-:W-:Y:S01]  /*47d0*/  FMUL.FTZ R26, R26, R189.reuse ;  /* 0x000000bd1a1a7220 */ /* 0x082fe20000410000 */
        /* <DEDUP_REMOVED lines=78> */
[----:B------:R1:W-:Y:S01]  /*4cc0*/  MUFU.EX2 R187, R193 ;  /* 0x000000c100bb7308 */ /* 0x0003e20000000800 */
[----:B--2---:R-:W-:Y:S01]  /*4cd0*/  FADD.FTZ R0, R20, R13 ;  /* 0x0000000d14007221 */ /* 0x004fe20000010000 */
[-C--:B------:R-:W-:Y:S01]  /*4ce0*/  FMUL.FTZ R146, R146, R189.reuse ;  /* 0x000000bd92927220 */ /* 0x080fe20000410000 */
[-C--:B------:R-:W-:Y:S01]  /*4cf0*/  FMUL.FTZ R147, R147, R189.reuse ;  /* 0x000000bd93937220 */ /* 0x080fe20000410000 */
[-C--:B------:R-:W-:Y:S01]  /*4d00*/  FMUL.FTZ R150, R150, R189.reuse ;  /* 0x000000bd96967220 */ /* 0x080fe20000410000 */
[----:B------:R-:W-:Y:S01]  /*4d10*/  FMUL.FTZ R151, R151, R189 ;  /* 0x000000bd97977220 */ /* 0x000fe20000410000 */
[----:B------:R-:W-:-:S02]  /*4d20*/  F2FP.BF16.F32.PACK_AB R157, R12, R11 ;  /* 0x0000000b0c9d723e */ /* 0x000fc400000010ff */
[----:B------:R-:W2:Y:S01]  /*4d30*/  MUFU.EX2 R192, R192 ;  /* 0x000000c000c07308 */ /* 0x000ea20000000800 */
[--C-:B-1----:R-:W-:Y:S01]  /*4d40*/  FFMA.FTZ R193, R153, UR10, -R191.reuse ;  /* 0x0000000a99c17c23 */ /* 0x102fe200080108bf */
[----:B---3--:R-:W-:Y:S01]  /*4d50*/  FADD.FTZ R13, R21, R0 ;  /* 0x00000000150d7221 */ /* 0x008fe20000010000 */
[----:B------:R-:W-:Y:S01]  /*4d60*/  FFMA.FTZ R153, R164, UR10, -R191 ;  /* 0x0000000aa4997c23 */ /* 0x000fe200080108bf */
[----:B------:R-:W-:Y:S02]  /*4d70*/  F2FP.BF16.F32.PACK_AB R164, R186, R179 ;  /* 0x000000b3baa4723e */ /* 0x000fe400000010ff */
[----:B------:R-:W-:Y:S02]  /*4d80*/  F2FP.BF16.F32.PACK_AB R159, R20, R15 ;  /* 0x0000000f149f723e */ /* 0x000fe400000010ff */
[----:B------:R-:W1:Y:S08]  /*4d90*/  MUFU.EX2 R193, R193 ;  /* 0x000000c100c17308 */ /* 0x000e700000000800 */
        /* <DEDUP_REMOVED lines=20> */
[----:B---3--:R-:W-:Y:S01]  /*4ee0*/  FADD.FTZ R3, R185, R158 ;  /* 0x0000009eb9037221 */ /* 0x008fe20000010000 */
[----:B------:R-:W-:Y:S02]  /*4ef0*/  F2FP.BF16.F32.PACK_AB R158, R174, R171 ;  /* 0x000000abae9e723e */ /* 0x000fe400000010ff */
[----:B------:R-:W-:-:S04]  /*4f00*/  F2FP.BF16.F32.PACK_AB R174, R6, R187 ;  /* 0x000000bb06ae723e */ /* 0x000fc800000010ff */
[----:B------:R-:W3:Y:S01]  /*4f10*/  MUFU.EX2 R202, R202 ;  /* 0x000000ca00ca7308 */ /* 0x000ee20000000800 */
[----:B--2---:R-:W-:-:S07]  /*4f20*/  FADD.FTZ R13, R201, R0 ;  /* 0x00000000c90d7221 */ /* 0x004fce0000010000 */
[----:B------:R-:W2:Y:S01]  /*4f30*/  MUFU.EX2 R203, R203 ;  /* 0x000000cb00cb7308 */ /* 0x000ea20000000800 */
[C---:B-1----:R-:W-:Y:S01]  /*4f40*/  FADD.FTZ R168, R190.reuse, R3 ;  /* 0x00000003bea87221 */ /* 0x042fe20000010000 */
[----:B------:R-:W-:-:S03]  /*4f50*/  F2FP.BF16.F32.PACK_AB R172, R190, R185 ;  /* 0x000000b9beac723e */ /* 0x000fc600000010ff */
[----:B------:R-:W-:Y:S01]  /*4f60*/  FADD.FTZ R3, R187, R168 ;  /* 0x000000a8bb037221 */ /* 0x000fe20000010000 */
[----:B------:R-:W-:Y:S02]  /*4f70*/  F2FP.BF16.F32.PACK_AB R168, R184, R181 ;  /* 0x000000b5b8a8723e */ /* 0x000fe400000010ff */
[----:B------:R-:W1:Y:S01]  /*4f80*/  MUFU.EX2 R204, R204 ;  /* 0x000000cc00cc7308 */ /* 0x000e620000000800 */
[----:B---3--:R-:W-:Y:S01]  /*4f90*/  FADD.FTZ R0, R202, R13 ;  /* 0x0000000dca007221 */ /* 0x008fe20000010000 */
[----:B------:R-:W-:Y:S01]  /*4fa0*/  FADD.FTZ R3, R6, R3 ;  /* 0x0000000306037221 */ /* 0x000fe20000010000 */
[----:B------:R-:W-:-:S05]  /*4fb0*/  F2FP.BF16.F32.PACK_AB R169, R202, R201 ;  /* 0x000000c9caa9723e */ /* 0x000fca00000010ff */
[----:B------:R3:W4:Y:S01]  /*4fc0*/  MUFU.EX2 R191, R163 ;  /* 0x000000a300bf7308 */ /* 0x0007220000000800 */
[----:B--2---:R-:W-:-:S07]  /*4fd0*/  FADD.FTZ R13, R203, R0 ;  /* 0x00000000cb0d7221 */ /* 0x004fce0000010000 */
[----:B------:R2:W5:Y:S01]  /*4fe0*/  MUFU.EX2 R14, R153 ;  /* 0x00000099000e7308 */ /* 0x0005620000000800 */
[----:B-1----:R-:W-:Y:S01]  /*4ff0*/  FADD.FTZ R0, R204, R13 ;  /* 0x0000000dcc007221 */ /* 0x002fe20000010000 */
[----:B---3--:R-:W-:Y:S02]  /*5000*/  F2FP.BF16.F32.PACK_AB R163, R194, R193 ;  /* 0x000000c1c2a3723e */ /* 0x008fe400000010ff */
[----:B------:R-:W-:-:S04]  /*5010*/  F2FP.BF16.F32.PACK_AB R171, R204, R203 ;  /* 0x000000cbccab723e */ /* 0x000fc800000010ff */
[----:B------:R1:W3:Y:S01]  /*5020*/  MUFU.EX2 R175, R165 ;  /* 0x000000a500af7308 */ /* 0x0002e20000000800 */
[----:B--2---:R-:W-:Y:S01]  /*5030*/  F2FP.BF16.F32.PACK_AB R153, R7, R178 ;  /* 0x000000b20799723e */ /* 0x004fe200000010ff */
[----:B----4-:R-:W-:-:S06]  /*5040*/  FADD.FTZ R7, R191, R0 ;  /* 0x00000000bf077221 */ /* 0x010fcc0000010000 */
[----:B------:R2:W4:Y:S01]  /*5050*/  MUFU.EX2 R6, R155 ;  /* 0x0000009b00067308 */ /* 0x0005220000000800 */
[----:B-----5:R-:W-:Y:S01]  /*5060*/  FADD.FTZ R0, R14, R7 ;  /* 0x000000070e007221 */ /* 0x020fe20000010000 */
[----:B-1----:R-:W-:Y:S02]  /*5070*/  F2FP.BF16.F32.PACK_AB R165, R196, R195 ;  /* 0x000000c3c4a5723e */ /* 0x002fe400000010ff */
[----:B------:R-:W-:Y:S01]  /*5080*/  F2FP.BF16.F32.PACK_AB R173, R14, R191 ;  /* 0x000000bf0ead723e */ /* 0x000fe200000010ff */
[----:B---3--:R-:W-:Y:S01]  /*5090*/  FADD.FTZ R7, R175, R0 ;  /* 0x00000000af077221 */ /* 0x008fe20000010000 */
[----:B--2---:R-:W-:-:S03]  /*50a0*/  F2FP.BF16.F32.PACK_AB R155, R10, R9 ;  /* 0x000000090a9b723e */ /* 0x004fc600000010ff */
[C---:B----4-:R-:W-:Y:S01]  /*50b0*/  FADD.FTZ R0, R6.reuse, R7 ;  /* 0x0000000706007221 */ /* 0x050fe20000010000 */
[----:B------:R-:W-:Y:S01]  /*50c0*/  F2FP.BF16.F32.PACK_AB R175, R6, R175 ;  /* 0x000000af06af723e */ /* 0x000fe200000010ff */
[----:B------:R-:W-:Y:S06]  /*50d0*/  @!P0 BRA `(.L_x_7241) ;  /* 0x0000000000048947 */ /* 0x000fec0003800000 */
[----:B------:R-:W-:Y:S01]  /*50e0*/  BPT.TRAP 0x1 ;  /* 0x000000040000795c */ /* 0x000fe20000300000 */
.L_x_7241:
[----:B------:R-:W-:-:S04]  /*50f0*/  IMAD.U32 R6, RZ, RZ, UR25 ;  /* 0x00000019ff067e24 */ /* 0x000fc8000f8e00ff */
[----:B------:R1:W2:Y:S01]  /*5100*/  SYNCS.PHASECHK.TRANS64.TRYWAIT P3, [UR24+0x22850], R6 ;  /* 0x02285006ff0075a7 */ /* 0x0002a20008060158 */
[----:B------:R-:W-:Y:S05]  /*5110*/  @!P0 BRA `(.L_x_7242) ;  /* 0x0000000000048947 */ /* 0x000fea0003800000 */
[----:B------:R-:W-:Y:S01]  /*5120*/  BPT.TRAP 0x1 ;  /* 0x000000040000795c */ /* 0x000fe20000300000 */
.L_x_7242:
[----:B--2---:R-:W-:Y:S05]  /*5130*/  @P3 BRA `(.L_x_7243) ;  /* 0x00000000000c3947 */ /* 0x004fea0003800000 */
[----:B-1----:R-:W-:-:S04]  /*5140*/  MOV R6, UR25 ;  /* 0x0000001900067c02 */ /* 0x002fc80008000f00 */
[----:B------:R-:W1:Y:S02]  /*5150*/  SYNCS.PHASECHK.TRANS64.TRYWAIT P3, [UR24+0x22850], R6 ;  /* 0x02285006ff0075a7 */ /* 0x000e640008060158 */
[----:B-1----:R-:W-:Y:S05]  /*5160*/  @!P3 BRA `(.L_x_7244) ;  /* 0x0000004800c0b947 */ /* 0x002fea0003800000 */
.L_x_7243:
[----:B-1----:R-:W-:Y:S01]  /*5170*/  VIADD R6, R18, 0x8 ;  /* 0x0000000812067836 */ /* 0x002fe20000000000 */
[----:B------:R-:W-:Y:S01]  /*5180*/  UIMAD UR11, UR39, 0xc00, UR21 ;  /* 0x00000c00270b78a4 */ /* 0x000fe2000f8e0215 */
[----:B------:R-:W-:Y:S01]  /*5190*/  @!P1 VIADD R199, R199, 0x22860 ;  /* 0x00022860c7c79836 */ /* 0x000fe20000000000 */
[----:B------:R-:W-:Y:S01]  /*51a0*/  UMOV UR7, 0x40000040 ;  /* 0x4000004000077882 */ /* 0x000fe20000000000 */
[----:B------:R-:W-:Y:S01]  /*51b0*/  IMAD.MOV.U32 R13, RZ, RZ, R4 ;  /* 0x000000ffff0d7224 */ /* 0x000fe200078e0004 */
[----:B------:R1:W-:Y:S02]  /*51c0*/  BAR.SYNC.DEFER_BLOCKING R6, 0x100 ;  /* 0x000400060000751d */ /* 0x0003e40000010000 */
[----:B------:R-:W-:-:S04]  /*51d0*/  @!P1 PRMT R199, RZ, 0x654, R199 ;  /* 0x00000654ffc79816 */ /* 0x000fc800000000c7 */
[----:B------:R-:W-:Y:S01]  /*51e0*/  UMOV UR6, UR11 ;  /* 0x0000000b00067c82 */ /* 0x000fe20008000000 */
[----:B-1----:R-:W-:Y:S01]  /*51f0*/  MOV R6, R5 ;  /* 0x0000000500067202 */ /* 0x002fe20000000f00 */
[----:B------:R-:W-:-:S06]  /*5200*/  WARPGROUP.ARRIVE ;  /* 0x00000000000079c5 */ /* 0x000fcc0000000000 */
        /* <DEDUP_REMOVED lines=33> */
[----:B------:R-:W-:Y:S05]  /*5420*/  @P2 BRA `(.L_x_7245) ;  /* 0xffffffdc00442947 */ /* 0x000fea000383ffff */
.L_x_7236:
[----:B---3--:R-:W3:Y:S01]  /*5430*/  SHFL.BFLY PT, R6, R3, 0x2, 0x1f ;  /* 0x0c401f0003067f89 */ /* 0x008ee200000e0000 */
[C---:B------:R-:W-:Y:S01]  /*5440*/  IADD3 R11, P0, R16.reuse, 0x20, RZ ;  /* 0x00000020100b7810 */ /* 0x040fe20007f1e0ff */
[----:B------:R-:W-:Y:S01]  /*5450*/  UIADD3 UR34, -UR37, URZ, URZ ;  /* 0x0000003f25227290 */ /* 0x000fe2000fffe13f */
[C---:B------:R-:W-:Y:S01]  /*5460*/  IADD3 R12, P4, R16.reuse, 0x60, RZ ;  /* 0x00000060100c7810 */ /* 0x040fe20007f9e0ff */
[----:B-1----:R-:W1:Y:S01]  /*5470*/  SHFL.BFLY PT, R7, R0, 0x2, 0x1f ;  /* 0x0c401f0000077f89 */ /* 0x002e6200000e0000 */
[----:B------:R-:W-:Y:S01]  /*5480*/  LOP3.LUT R9, R11, 0x380, RZ, 0xc0, !PT ;  /* 0x000003800b097812 */ /* 0x000fe200078ec0ff */
[----:B------:R-:W-:Y:S01]  /*5490*/  ULDC UR4, c[0x0][0xda8] ;  /* 0x00036a0000047ab9 */ /* 0x000fe20000000800 */
[C---:B------:R-:W-:Y:S01]  /*54a0*/  IADD3 R163, P3, R16.reuse, 0x4000, RZ ;  /* 0x0000400010a37810 */ /* 0x040fe20007f7e0ff */
[----:B------:R-:W-:Y:S01]  /*54b0*/  UIMAD UR34, UR4, UR34, UR44 ;  /* 0x00000022042272a4 */ /* 0x000fe2000f8e022c */
[C---:B------:R-:W-:Y:S01]  /*54c0*/  IADD3 R13, P2, R16.reuse, 0x4060, RZ ;  /* 0x00004060100d7810 */ /* 0x040fe20007f5e0ff */
[----:B------:R-:W-:Y:S01]  /*54d0*/  UIADD3 UR35, -UR36, URZ, URZ ;  /* 0x0000003f24237290 */ /* 0x000fe2000fffe13f */
[----:B------:R-:W-:Y:S01]  /*54e0*/  LOP3.LUT R162, R163, 0x380, RZ, 0xc0, !PT ;  /* 0x00000380a3a27812 */ /* 0x000fe200078ec0ff */
[----:B------:R-:W-:Y:S01]  /*54f0*/  ULDC UR4, c[0x0][0xdb4] ;  /* 0x00036d0000047ab9 */ /* 0x000fe20000000800 */
[----:B------:R-:W-:Y:S01]  /*5500*/  IADD3 R161, P1, R16, 0x40, RZ ;  /* 0x0000004010a17810 */ /* 0x000fe20007f3e0ff */
[----:B------:R-:W-:Y:S01]  /*5510*/  USHF.L.U32 UR34, UR34, 0x7, URZ ;  /* 0x0000000722227899 */ /* 0x000fe2000800063f */
[----:B------:R-:W-:Y:S01]  /*5520*/  SHF.R.U64 R162, R162, 0x3, RZ ;  /* 0x00000003a2a27819 */ /* 0x000fe200000012ff */
[----:B------:R-:W-:Y:S01]  /*5530*/  UIMAD UR35, UR4, UR35, UR37 ;  /* 0x00000023042372a4 */ /* 0x000fe2000f8e0225 */
[----:B------:R-:W-:Y:S01]  /*5540*/  LOP3.LUT R160, R161, 0x380, RZ, 0xc0, !PT ;  /* 0x00000380a1a07812 */ /* 0x000fe200078ec0ff */
[----:B------:R-:W-:Y:S01]  /*5550*/  ULDC.64 UR8, c[0x0][0xb70] ;  /* 0x0002dc0000087ab9 */ /* 0x000fe20000000a00 */
[----:B------:R-:W-:Y:S01]  /*5560*/  LOP3.LUT R162, R162, R163, RZ, 0x3c, !PT ;  /* 0x000000a3a2a27212 */ /* 0x000fe200078e3cff */
[----:B------:R-:W-:Y:S01]  /*5570*/  IMAD.X R163, RZ, RZ, R17, P3 ;  /* 0x000000ffffa37224 */ /* 0x000fe200018e0611 */
[----:B------:R-:W-:Y:S01]  /*5580*/  IADD3 R177, P3, R16, 0x8060, RZ ;  /* 0x0000806010b17810 */ /* 0x000fe20007f7e0ff */
[----:B------:R-:W-:Y:S01]  /*5590*/  USHF.R.S32.HI UR4, URZ, 0x1f, UR35 ;  /* 0x0000001f3f047899 */ /* 0x000fe20008011423 */
[----:B------:R-:W-:Y:S01]  /*55a0*/  SHF.R.U64 R160, R160, 0x3, RZ ;  /* 0x00000003a0a07819 */ /* 0x000fe200000012ff */
[----:B---3--:R-:W-:Y:S01]  /*55b0*/  FADD.FTZ R6, R6, R3 ;  /* 0x0000000306067221 */ /* 0x008fe20000010000 */
[----:B------:R-:W-:Y:S01]  /*55c0*/  LOP3.LUT R3, R12, 0x380, RZ, 0xc0, !PT ;  /* 0x000003800c037812 */ /* 0x000fe200078ec0ff */
[----:B------:R-:W-:Y:S01]  /*55d0*/  UIMAD UR6, UR4, UR8, URZ ;  /* 0x00000008040672a4 */ /* 0x000fe2000f8e023f */
[----:B------:R-:W-:Y:S01]  /*55e0*/  LOP3.LUT R176, R177, 0x380, RZ, 0xc0, !PT ;  /* 0x00000380b1b07812 */ /* 0x000fe200078ec0ff */
[----:B-1----:R-:W-:Y:S01]  /*55f0*/  FADD.FTZ R7, R7, R0 ;  /* 0x0000000007077221 */ /* 0x002fe20000010000 */
[----:B------:R-:W1:Y:S01]  /*5600*/  SHFL.BFLY PT, R169, R6, 0x1, 0x1f ;  /* 0x0c201f0006a97f89 */ /* 0x000e6200000e0000 */
[----:B------:R-:W-:Y:S01]  /*5610*/  SHF.R.U64 R0, R9, 0x3, RZ ;  /* 0x0000000309007819 */ /* 0x000fe200000012ff */
[----:B------:R-:W-:Y:S01]  /*5620*/  UIMAD.WIDE.U32 UR4, UR35, UR8, URZ ;  /* 0x00000008230472a5 */ /* 0x000fe2000f8e003f */
[----:B------:R-:W-:Y:S01]  /*5630*/  SHF.R.U64 R9, R3, 0x3, RZ ;  /* 0x0000000303097819 */ /* 0x000fe200000012ff */
[----:B------:R-:W3:Y:S01]  /*5640*/  SHFL.BFLY PT, R10, R7, 0x1, 0x1f ;  /* 0x0c201f00070a7f89 */ /* 0x000ee200000e0000 */
[----:B------:R-:W-:Y:S01]  /*5650*/  SHF.R.U64 R176, R176, 0x3, RZ ;  /* 0x00000003b0b07819 */ /* 0x000fe200000012ff */
[----:B------:R-:W-:Y:S01]  /*5660*/  ULDC UR7, c[0x0][0xa88] ;  /* 0x0002a20000077ab9 */ /* 0x000fe20000000800 */
[----:B------:R-:W-:Y:S01]  /*5670*/  LOP3.LUT R160, R160, R161, RZ, 0x3c, !PT ;  /* 0x000000a1a0a07212 */ /* 0x000fe200078e3cff */
[----:B------:R4:W-:Y:S06]  /*5680*/  BAR.ARV R8, 0x100 ;  /* 0x000400080000751d */ /* 0x0009ec0000002000 */
[----:B------:R-:W-:Y:S01]  /*5690*/  LOP3.LUT R176, R176, R177, RZ, 0x3c, !PT ;  /* 0x000000b1b0b07212 */ /* 0x000fe200078e3cff */
[--C-:B------:R-:W-:Y:S01]  /*56a0*/  IMAD.X R177, RZ, RZ, R17.reuse, P3 ;  /* 0x000000ffffb17224 */ /* 0x100fe200018e0611 */
[----:B----4-:R-:W-:Y:S01]  /*56b0*/  LOP3.LUT R8, R9, R12, RZ, 0x3c, !PT ;  /* 0x0000000c09087212 */ /* 0x010fe200078e3cff */
[----:B------:R-:W-:Y:S01]  /*56c0*/  IMAD.X R9, RZ, RZ, R17, P4 ;  /* 0x000000ffff097224 */ /* 0x000fe200020e0611 */
[----:B------:R-:W-:Y:S01]  /*56d0*/  LOP3.LUT R12, R13, 0x380, RZ, 0xc0, !PT ;  /* 0x000003800d0c7812 */ /* 0x000fe200078ec0ff */
[----:B------:R-:W-:Y:S06]  /*56e0*/  BAR.ARV 0x8, 0x120 ;  /* 0x0204800000007b1d */ /* 0x000fec0000002000 */
[----:B------:R-:W-:Y:S01]  /*56f0*/  SHF.R.U64 R12, R12, 0x3, RZ ;  /* 0x000000030c0c7819 */ /* 0x000fe200000012ff */
[----:B-1----:R-:W-:Y:S01]  /*5700*/  FADD.FTZ R169, R6, R169 ;  /* 0x000000a906a97221 */ /* 0x002fe20000010000 */
[----:B------:R-:W-:Y:S01]  /*5710*/  LOP3.LUT R6, R0, R11, RZ, 0x3c, !PT ;  /* 0x0000000b00067212 */ /* 0x000fe200078e3cff */
[----:B---3--:R-:W-:Y:S01]  /*5720*/  FADD.FTZ R167, R7, R10 ;  /* 0x0000000a07a77221 */ /* 0x008fe20000010000 */
[----:B------:R-:W-:Y:S01]  /*5730*/  LOP3.LUT R12, R12, R13, RZ, 0x3c, !PT ;  /* 0x0000000d0c0c7212 */ /* 0x000fe200078e3cff */
[--C-:B------:R-:W-:Y:S01]  /*5740*/  IMAD.X R13, RZ, RZ, R17.reuse, P2 ;  /* 0x000000ffff0d7224 */ /* 0x100fe200010e0611 */
[C---:B------:R-:W-:Y:S01]  /*5750*/  IADD3 R171, P2, R16.reuse, 0xc040, RZ ;  /* 0x0000c04010ab7810 */ /* 0x040fe20007f5e0ff */
[----:B------:R-:W-:Y:S01]  /*5760*/  IMAD.X R7, RZ, RZ, R17, P0 ;  /* 0x000000ffff077224 */ /* 0x000fe200000e0611 */
[----:B------:R-:W-:Y:S01]  /*5770*/  IADD3 R21, P0, R16, 0x8000, RZ ;  /* 0x0000800010157810 */ /* 0x000fe20007f1e0ff */
[----:B------:R-:W-:Y:S01]  /*5780*/  BAR.SYNC.DEFER_BLOCKING 0x1, 0x100 ;  /* 0x0044000000007b1d */ /* 0x000fe20000010000 */
[----:B------:R-:W-:Y:S01]  /*5790*/  LOP3.LUT R170, R171, 0x380, RZ, 0xc0, !PT ;  /* 0x00000380abaa7812 */ /* 0x000fe200078ec0ff */
[----:B------:R-:W-:Y:S01]  /*57a0*/  UIMAD UR6, UR35, UR9, UR6 ;  /* 0x00000009230672a4 */ /* 0x000fe2000f8e0206 */
[----:B------:R-:W-:-:S02]  /*57b0*/  FSETP.NE.FTZ.AND P3, PT, R169, RZ, PT ;  /* 0x000000ffa900720b */ /* 0x000fc40003f75000 */
[----:B------:R-:W-:Y:S02]  /*57c0*/  SHF.R.U64 R170, R170, 0x3, RZ ;  /* 0x00000003aaaa7819 */ /* 0x000fe400000012ff */
[----:B------:R-:W-:Y:S02]  /*57d0*/  LOP3.LUT R20, R21, 0x380, RZ, 0xc0, !PT ;  /* 0x0000038015147812 */ /* 0x000fe400078ec0ff */
[----:B------:R-:W-:Y:S01]  /*57e0*/  LOP3.LUT R170, R170, R171, RZ, 0x3c, !PT ;  /* 0x000000abaaaa7212 */ /* 0x000fe200078e3cff */
[----:B------:R-:W-:Y:S01]  /*57f0*/  IMAD.X R171, RZ, RZ, R17, P2 ;  /* 0x000000ffffab7224 */ /* 0x000fe200010e0611 */
[----:B------:R-:W-:Y:S02]  /*5800*/  IADD3 R157, P5, R16, 0x4040, RZ ;  /* 0x00004040109d7810 */ /* 0x000fe40007fbe0ff */
[----:B------:R-:W-:Y:S02]  /*5810*/  IADD3.X R161, RZ, R17, RZ, P1, !PT ;  /* 0x00000011ffa17210 */ /* 0x000fe40000ffe4ff */
[----:B------:R-:W-:-:S02]  /*5820*/  FSETP.NE.FTZ.AND P2, PT, R167, RZ, PT ;  /* 0x000000ffa700720b */ /* 0x000fc40003f55000 */
[----:B------:R-:W-:Y:S02]  /*5830*/  IADD3 R153, P1, R16, 0x8020, RZ ;  /* 0x0000802010997810 */ /* 0x000fe40007f3e0ff */
[----:B------:R-:W-:Y:S02]  /*5840*/  SHF.R.U64 R20, R20, 0x3, RZ ;  /* 0x0000000314147819 */ /* 0x000fe400000012ff */
[----:B------:R-:W-:Y:S01]  /*5850*/  MOV R159, R6 ;  /* 0x00000006009f7202 */ /* 0x000fe20000000f00 */
[----:B------:R-:W-:Y:S01]  /*5860*/  IMAD.MOV.U32 R6, RZ, RZ, RZ ;  /* 0x000000ffff067224 */ /* 0x000fe200078e00ff */
[----:B------:R-:W-:Y:S02]  /*5870*/  LOP3.LUT R156, R157, 0x380, RZ, 0xc0, !PT ;  /* 0x000003809d9c7812 */ /* 0x000fe400078ec0ff */
[----:B------:R-:W-:Y:S02]  /*5880*/  LOP3.LUT R152, R153, 0x380, RZ, 0xc0, !PT ;  /* 0x0000038099987812 */ /* 0x000fe400078ec0ff */
[----:B------:R-:W-:Y:S01]  /*5890*/  MOV R160, R160 ;  /* 0x000000a000a07202 */ /* 0x000fe20000000f00 */
[----:B------:R-:W1:Y:S01]  /*58a0*/  @P3 MUFU.RCP R6, R169 ;  /* 0x000000a900063308 */ /* 0x000e620000001000 */
[----:B------:R-:W-:-:S02]  /*58b0*/  LOP3.LUT R20, R20, R21, RZ, 0x3c, !PT ;  /* 0x0000001514147212 */ /* 0x000fc400078e3cff */
[----:B------:R-:W-:Y:S02]  /*58c0*/  MOV R161, R8 ;  /* 0x0000000800a17202 */ /* 0x000fe40000000f00 */
[----:B------:R-:W-:Y:S02]  /*58d0*/  IADD3.X R21, RZ, R17, RZ, P0, !PT ;  /* 0x00000011ff157210 */ /* 0x000fe400007fe4ff */
[----:B------:R-:W-:Y:S01]  /*58e0*/  MOV R8, RZ ;  /* 0x000000ff00087202 */ /* 0x000fe20000000f00 */
[----:B------:R-:W-:Y:S01]  /*58f0*/  @P3 MUFU.LG2 R169, R169 ;  /* 0x000000a900a93308 */ /* 0x000fe20000000c00 */
[----:B------:R-:W-:Y:S02]  /*5900*/  SHF.R.U64 R156, R156, 0x3, RZ ;  /* 0x000000039c9c7819 */ /* 0x000fe400000012ff */
[----:B------:R-:W-:Y:S02]  /*5910*/  IADD3 R165, P0, R16, 0xc060, RZ ;  /* 0x0000c06010a57810 */ /* 0x000fe40007f1e0ff */
[----:B------:R-:W-:-:S02]  /*5920*/  SHF.R.U64 R152, R152, 0x3, RZ ;  /* 0x0000000398987819 */ /* 0x000fc400000012ff */
[----:B------:R-:W-:Y:S01]  /*5930*/  IADD3 R11, P6, R16, 0x4020, RZ ;  /* 0x00004020100b7810 */ /* 0x000fe20007fde0ff */
[----:B------:R-:W3:Y:S01]  /*5940*/  @P2 MUFU.RCP R8, R167 ;  /* 0x000000a700082308 */ /* 0x000ee20000001000 */
[----:B------:R-:W-:Y:S01]  /*5950*/  LOP3.LUT R156, R156, R157, RZ, 0x3c, !PT ;  /* 0x0000009d9c9c7212 */ /* 0x000fe200078e3cff */
[--C-:B------:R-:W-:Y:S01]  /*5960*/  IMAD.X R157, RZ, RZ, R17.reuse, P5 ;  /* 0x000000ffff9d7224 */ /* 0x100fe200028e0611 */
[----:B------:R-:W-:Y:S01]  /*5970*/  LOP3.LUT R164, R165, 0x380, RZ, 0xc0, !PT ;  /* 0x00000380a5a47812 */ /* 0x000fe200078ec0ff */
[-C--:B-1----:R-:W-:Y:S01]  /*5980*/  FMUL.FTZ R25, R25, R6.reuse ;  /* 0x0000000619197220 */ /* 0x082fe20000410000 */
[----:B------:R-:W-:Y:S01]  /*5990*/  LOP3.LUT R152, R152, R153, RZ, 0x3c, !PT ;  /* 0x0000009998987212 */ /* 0x000fe200078e3cff */
[--C-:B------:R-:W-:Y:S01]  /*59a0*/  IMAD.X R153, RZ, RZ, R17.reuse, P1 ;  /* 0x000000ffff997224 */ /* 0x100fe200008e0611 */
[----:B------:R-:W-:Y:S01]  /*59b0*/  LOP3.LUT R10, R11, 0x380, RZ, 0xc0, !PT ;  /* 0x000003800b0a7812 */ /* 0x000fe200078ec0ff */
[----:B------:R-:W1:Y:S01]  /*59c0*/  @P2 MUFU.LG2 R167, R167 ;  /* 0x000000a700a72308 */ /* 0x000e620000000c00 */
[----:B------:R-:W-:Y:S01]  /*59d0*/  SHF.R.U64 R164, R164, 0x3, RZ ;  /* 0x00000003a4a47819 */ /* 0x000fe200000012ff */
[-C--:B------:R-:W-:Y:S01]  /*59e0*/  FMUL.FTZ R24, R24, R6.reuse ;  /* 0x0000000618187220 */ /* 0x080fe20000410000 */
[----:B------:R-:W-:Y:S01]  /*59f0*/  SHF.R.U64 R10, R10, 0x3, RZ ;  /* 0x000000030a0a7819 */ /* 0x000fe200000012ff */
[-C--:B------:R-:W-:Y:S01]  /*5a00*/  FMUL.FTZ R29, R29, R6.reuse ;  /* 0x000000061d1d7220 */ /* 0x080fe20000410000 */
[----:B------:R-:W-:Y:S01]  /*5a10*/  LOP3.LUT R15, R16, 0x380, RZ, 0xc0, !PT ;  /* 0x00000380100f7812 */ /* 0x000fe200078ec0ff */
[----:B------:R-:W-:Y:S01]  /*5a20*/  FMUL.FTZ R168, R32, R6 ;  /* 0x0000000620a87220 */ /* 0x000fe20000410000 */
[----:B------:R-:W-:Y:S01]  /*5a30*/  MOV R156, R156 ;  /* 0x0000009c009c7202 */ /* 0x000fe20000000f00 */
[----:B------:R-:W-:Y:S01]  /*5a40*/  FMUL.FTZ R166, R36, R6 ;  /* 0x0000000624a67220 */ /* 0x000fe20000410000 */
[----:B------:R-:W-:Y:S01]  /*5a50*/  MOV R157, R152 ;  /* 0x00000098009d7202 */ /* 0x000fe20000000f00 */
[----:B------:R-:W-:Y:S01]  /*5a60*/  VIADD R152, R200, UR34 ;  /* 0x00000022c8987c36 */ /* 0x000fe20008000000 */
[----:B------:R-:W-:Y:S01]  /*5a70*/  LOP3.LUT R164, R164, R165, RZ, 0x3c, !PT ;  /* 0x000000a5a4a47212 */ /* 0x000fe200078e3cff */
[-C--:B---3--:R-:W-:Y:S01]  /*5a80*/  FMUL.FTZ R27, R27, R8.reuse ;  /* 0x000000081b1b7220 */ /* 0x088fe20000410000 */
[----:B------:R-:W-:Y:S01]  /*5a90*/  IADD3.X R165, RZ, R17, RZ, P0, !PT ;  /* 0x00000011ffa57210 */ /* 0x000fe200007fe4ff */
[----:B------:R-:W-:Y:S01]  /*5aa0*/  VIADD R7, R152, 0x8 ;  /* 0x0000000898077836 */ /* 0x000fe20000000000 */
[----:B------:R-:W-:Y:S01]  /*5ab0*/  LOP3.LUT R10, R10, R11, RZ, 0x3c, !PT ;  /* 0x0000000b0a0a7212 */ /* 0x000fe200078e3cff */
[----:B------:R-:W-:Y:S01]  /*5ac0*/  FMUL.FTZ R31, R31, R8 ;  /* 0x000000081f1f7220 */ /* 0x000fe20000410000 */
[----:B------:R-:W-:Y:S01]  /*5ad0*/  SHF.R.U64 R15, R15, 0x3, RZ ;  /* 0x000000030f0f7819 */ /* 0x000fe200000012ff */
[-C--:B------:R-:W-:Y:S01]  /*5ae0*/  FMUL.FTZ R9, R41, R6.reuse ;  /* 0x0000000629097220 */ /* 0x080fe20000410000 */
[----:B------:R-:W-:Y:S01]  /*5af0*/  IADD3.X R11, RZ, R17, RZ, P6, !PT ;  /* 0x00000011ff0b7210 */ /* 0x000fe200037fe4ff */
[----:B------:R-:W-:Y:S01]  /*5b00*/  FMUL.FTZ R53, R53, R6 ;  /* 0x0000000635357220 */ /* 0x000fe20000410000 */
[----:B------:R-:W-:Y:S01]  /*5b10*/  MOV R3, R164 ;  /* 0x000000a400037202 */ /* 0x000fe20000000f00 */
[----:B------:R-:W-:Y:S01]  /*5b20*/  FMUL.FTZ R164, R40, R6 ;  /* 0x0000000628a47220 */ /* 0x000fe20000410000 */
[----:B------:R-:W-:Y:S01]  /*5b30*/  LOP3.LUT P0, RZ, R2, 0x3, RZ, 0xc0, !PT ;  /* 0x0000000302ff7812 */ /* 0x000fe2000780c0ff */
[----:B------:R-:W-:Y:S01]  /*5b40*/  IMAD.U32 R40, RZ, RZ, UR10 ;  /* 0x0000000aff287e24 */ /* 0x000fe2000f8e00ff */
[----:B------:R-:W-:Y:S01]  /*5b50*/  LOP3.LUT R14, R15, R16, RZ, 0x3c, !PT ;  /* 0x000000100f0e7212 */ /* 0x000fe200078e3cff */
[----:B------:R-:W-:Y:S01]  /*5b60*/  IMAD.MOV.U32 R15, RZ, RZ, R17 ;  /* 0x000000ffff0f7224 */ /* 0x000fe200078e0011 */
[----:B------:R-:W-:Y:S01]  /*5b70*/  MOV R162, R162 ;  /* 0x000000a200a27202 */ /* 0x000fe20000000f00 */
[----:B------:R-:W-:Y:S01]  /*5b80*/  FMUL.FTZ R165, R44, R6 ;  /* 0x000000062ca57220 */ /* 0x000fe20000410000 */
[----:B------:R-:W-:Y:S01]  /*5b90*/  MOV R163, R10 ;  /* 0x0000000a00a37202 */ /* 0x000fe20000000f00 */
[----:B------:R-:W-:Y:S01]  /*5ba0*/  FMUL.FTZ R10, R45, R6 ;  /* 0x000000062d0a7220 */ /* 0x000fe20000410000 */
[----:B------:R-:W-:Y:S01]  /*5bb0*/  MOV R155, R12 ;  /* 0x0000000c009b7202 */ /* 0x000fe20000000f00 */
[----:B------:R-:W-:Y:S01]  /*5bc0*/  FMUL.FTZ R13, R33, R6 ;  /* 0x00000006210d7220 */ /* 0x000fe20000410000 */
[----:B------:R-:W-:Y:S01]  /*5bd0*/  MOV R158, R20 ;  /* 0x00000014009e7202 */ /* 0x000fe20000000f00 */
[-C--:B------:R-:W-:Y:S01]  /*5be0*/  FMUL.FTZ R12, R49, R6.reuse ;  /* 0x00000006310c7220 */ /* 0x080fe20000410000 */
[----:B------:R-:W-:Y:S01]  /*5bf0*/  ISETP.GE.OR P1, PT, R7, UR7, P0 ;  /* 0x0000000707007c0c */ /* 0x000fe20008726670 */
[----:B------:R-:W-:Y:S01]  /*5c00*/  FMUL.FTZ R45, R64, R6 ;  /* 0x00000006402d7220 */ /* 0x000fe20000410000 */
[----:B------:R-:W-:Y:S01]  /*5c10*/  MOV R20, R170 ;  /* 0x000000aa00147202 */ /* 0x000fe20000000f00 */
[----:B------:R-:W-:Y:S01]  /*5c20*/  FMUL.FTZ R33, R72, R6 ;  /* 0x0000000648217220 */ /* 0x000fe20000410000 */
[----:B------:R-:W-:Y:S01]  /*5c30*/  MOV R49, UR10 ;  /* 0x0000000a00317c02 */ /* 0x000fe20008000f00 */
[----:B------:R-:W-:Y:S01]  /*5c40*/  FMUL.FTZ R64, R26, R8 ;  /* 0x000000081a407220 */ /* 0x000fe20000410000 */
[----:B------:R-:W-:Y:S01]  /*5c50*/  MOV R7, UR5 ;  /* 0x0000000500077c02 */ /* 0x000fe20008000f00 */
[----:B------:R-:W-:Y:S01]  /*5c60*/  FMUL.FTZ R170, R28, R6 ;  /* 0x000000061caa7220 */ /* 0x000fe20000410000 */
[----:B------:R-:W-:Y:S01]  /*5c70*/  @P3 FMUL.FTZ R7, R40, 0.69314718246459960938 ;  /* 0x3f31721828073820 */ /* 0x000fe20000410000 */
[----:B------:R-:W-:Y:S01]  /*5c80*/  FMUL.FTZ R72, R30, R8 ;  /* 0x000000081e487220 */ /* 0x000fe20000410000 */
[----:B------:R-:W-:Y:S01]  /*5c90*/  @P3 FMUL.FTZ R26, R169, 0.69314718246459960938 ;  /* 0x3f317218a91a3820 */ /* 0x000fe20000410000 */
[----:B------:R-:W-:Y:S01]  /*5ca0*/  IADD3 R179, P4, R16, 0x8040, RZ ;  /* 0x0000804010b37810 */ /* 0x000fe20007f9e0ff */
[----:B------:R-:W-:Y:S01]  /*5cb0*/  FMUL.FTZ R11, R37, R6 ;  /* 0x00000006250b7220 */ /* 0x000fe20000410000 */
[----:B------:R-:W-:Y:S01]  /*5cc0*/  MOV R14, R14 ;  /* 0x0000000e000e7202 */ /* 0x000fe20000000f00 */
[-C--:B------:R-:W-:Y:S01]  /*5cd0*/  FMUL.FTZ R15, R48, R6.reuse ;  /* 0x00000006300f7220 */ /* 0x080fe20000410000 */
[----:B------:R-:W-:Y:S01]  /*5ce0*/  IADD3 R175, P6, R16, 0xc000, RZ ;  /* 0x0000c00010af7810 */ /* 0x000fe20007fde0ff */
        /* <DEDUP_REMOVED lines=47> */
[----:B------:R-:W-:Y:S01]  /*5fe0*/  IMAD.MOV.U32 R48, RZ, RZ, -0x800000 ;  /* 0xff800000ff307424 */ /* 0x000fe200078e00ff */
[----:B------:R-:W-:Y:S01]  /*5ff0*/  F2FP.BF16.F32.PACK_AB R24, R25, R24 ;  /* 0x000000181918723e */ /* 0x000fe200000010ff */
[----:B------:R-:W-:Y:S01]  /*6000*/  IMAD.U32 R6, RZ, RZ, UR4 ;  /* 0x00000004ff067e24 */ /* 0x000fe2000f8e00ff */
[----:B------:R-:W-:Y:S01]  /*6010*/  IADD3 R173, P5, R16, 0xc020, RZ ;  /* 0x0000c02010ad7810 */ /* 0x000fe20007fbe0ff */
[----:B------:R-:W-:Y:S01]  /*6020*/  @P2 FMUL.FTZ R49, R49, 0.69314718246459960938 ;  /* 0x3f31721831312820 */ /* 0x000fe20000410000 */
[-C--:B------:R-:W-:Y:S01]  /*6030*/  FMUL.FTZ R35, R35, R8.reuse ;  /* 0x0000000823237220 */ /* 0x080fe20000410000 */
[-C--:B------:R-:W-:Y:S01]  /*6040*/  FMUL.FTZ R34, R34, R8.reuse ;  /* 0x0000000822227220 */ /* 0x080fe20000410000 */
[-C--:B------:R-:W-:Y:S01]  /*6050*/  FMUL.FTZ R39, R39, R8.reuse ;  /* 0x0000000827277220 */ /* 0x080fe20000410000 */
[----:B------:R-:W-:Y:S01]  /*6060*/  FMUL.FTZ R38, R38, R8 ;  /* 0x0000000826267220 */ /* 0x000fe20000410000 */
[----:B-1----:R-:W-:Y:S01]  /*6070*/  @P2 FMUL.FTZ R30, R167, 0.69314718246459960938 ;  /* 0x3f317218a71e2820 */ /* 0x002fe20000410000 */
[----:B------:R-:W-:Y:S01]  /*6080*/  @P3 FFMA.FTZ R48, R7, R4, R26 ;  /* 0x0000000407303223 */ /* 0x000fe2000001001a */
[----:B------:R-:W-:Y:S01]  /*6090*/  F2FP.BF16.F32.PACK_AB R25, R27, R64 ;  /* 0x000000401b19723e */ /* 0x000fe200000010ff */
[-C--:B------:R-:W-:Y:S01]  /*60a0*/  FMUL.FTZ R43, R43, R8.reuse ;  /* 0x000000082b2b7220 */ /* 0x080fe20000410000 */
[----:B------:R-:W-:Y:S01]  /*60b0*/  LOP3.LUT R178, R179, 0x380, RZ, 0xc0, !PT ;  /* 0x00000380b3b27812 */ /* 0x000fe200078ec0ff */
[-C--:B------:R-:W-:Y:S01]  /*60c0*/  FMUL.FTZ R42, R42, R8.reuse ;  /* 0x000000082a2a7220 */ /* 0x080fe20000410000 */
[-C--:B------:R-:W-:Y:S01]  /*60d0*/  FMUL.FTZ R47, R47, R8.reuse ;  /* 0x000000082f2f7220 */ /* 0x080fe20000410000 */
[----:B------:R-:W-:Y:S01]  /*60e0*/  FMUL.FTZ R46, R46, R8 ;  /* 0x000000082e2e7220 */ /* 0x000fe20000410000 */
[----:B------:R-:W-:Y:S01]  /*60f0*/  F2FP.BF16.F32.PACK_AB R26, R29, R170 ;  /* 0x000000aa1d1a723e */ /* 0x000fe200000010ff */
[----:B------:R-:W-:Y:S01]  /*6100*/  FMUL.FTZ R51, R51, R8 ;  /* 0x0000000833337220 */ /* 0x000fe20000410000 */
[----:B------:R-:W-:Y:S01]  /*6110*/  F2FP.BF16.F32.PACK_AB R27, R31, R72 ;  /* 0x000000481f1b723e */ /* 0x000fe200000010ff */
[-C--:B------:R-:W-:Y:S01]  /*6120*/  FMUL.FTZ R50, R50, R8.reuse ;  /* 0x0000000832327220 */ /* 0x080fe20000410000 */
[----:B------:R-:W-:Y:S01]  /*6130*/  LOP3.LUT R174, R175, 0x380, RZ, 0xc0, !PT ;  /* 0x00000380afae7812 */ /* 0x000fe200078ec0ff */
[-C--:B------:R-:W-:Y:S01]  /*6140*/  FMUL.FTZ R55, R55, R8.reuse ;  /* 0x0000000837377220 */ /* 0x080fe20000410000 */
[----:B------:R-:W-:Y:S01]  /*6150*/  FMUL.FTZ R54, R54, R8 ;  /* 0x0000000836367220 */ /* 0x000fe20000410000 */
[----:B------:R-:W-:-:S02]  /*6160*/  IMAD.MOV.U32 R44, RZ, RZ, -0x800000 ;  /* 0xff800000ff2c7424 */ /* 0x000fc400078e00ff */
[-C--:B------:R-:W-:Y:S01]  /*6170*/  FMUL.FTZ R59, R59, R8.reuse ;  /* 0x000000083b3b7220 */ /* 0x080fe20000410000 */
[-C--:B------:R-:W-:Y:S01]  /*6180*/  FMUL.FTZ R58, R58, R8.reuse ;  /* 0x000000083a3a7220 */ /* 0x080fe20000410000 */
[-C--:B------:R-:W-:Y:S01]  /*6190*/  FMUL.FTZ R63, R63, R8.reuse ;  /* 0x000000083f3f7220 */ /* 0x080fe20000410000 */
[-C--:B------:R-:W-:Y:S01]  /*61a0*/  FMUL.FTZ R62, R62, R8.reuse ;  /* 0x000000083e3e7220 */ /* 0x080fe20000410000 */
[----:B------:R-:W-:Y:S01]  /*61b0*/  LOP3.LUT R172, R173, 0x380, RZ, 0xc0, !PT ;  /* 0x00000380adac7812 */ /* 0x000fe200078ec0ff */
        /* <DEDUP_REMOVED lines=45> */
[----:B------:R-:W-:Y:S01]  /*6490*/  IMAD.MOV.U32 R40, RZ, RZ, R6 ;  /* 0x000000ffff287224 */ /* 0x000fe200078e0006 */
[----:B------:R-:W-:Y:S01]  /*64a0*/  SHF.R.U64 R178, R178, 0x3, RZ ;  /* 0x00000003b2b27819 */ /* 0x000fe200000012ff */
[----:B------:R1:W-:Y:S01]  /*64b0*/  STSM.16.M88.4 [R14], R24 ;  /* 0x000000180e007844 */ /* 0x0003e20000000200 */
[----:B------:R-:W-:Y:S01]  /*64c0*/  F2FP.BF16.F32.PACK_AB R4, R13, R168 ;  /* 0x000000a80d04723e */ /* 0x000fe200000010ff */
[----:B------:R-:W-:Y:S01]  /*64d0*/  UIADD3 UR4, UR5, UR6, URZ ;  /* 0x0000000605047290 */ /* 0x000fe2000fffe03f */
[----:B------:R-:W-:-:S02]  /*64e0*/  F2FP.BF16.F32.PACK_AB R5, R35, R34 ;  /* 0x000000222305723e */ /* 0x000fc400000010ff */
[----:B------:R-:W-:Y:S02]  /*64f0*/  F2FP.BF16.F32.PACK_AB R6, R11, R166 ;  /* 0x000000a60b06723e */ /* 0x000fe400000010ff */
[----:B------:R-:W-:Y:S01]  /*6500*/  F2FP.BF16.F32.PACK_AB R7, R39, R38 ;  /* 0x000000262707723e */ /* 0x000fe200000010ff */
[----:B------:R-:W-:Y:S01]  /*6510*/  IMAD.U32 R41, RZ, RZ, UR4 ;  /* 0x00000004ff297e24 */ /* 0x000fe2000f8e00ff */
[----:B------:R-:W-:Y:S01]  /*6520*/  F2FP.BF16.F32.PACK_AB R8, R9, R164 ;  /* 0x000000a40908723e */ /* 0x000fe200000010ff */
[----:B------:R-:W-:Y:S01]  /*6530*/  USHF.R.S32.HI UR4, URZ, 0x1f, UR36 ;  /* 0x0000001f3f047899 */ /* 0x000fe20008011424 */
[----:B------:R-:W-:Y:S01]  /*6540*/  SHF.R.U64 R174, R174, 0x3, RZ ;  /* 0x00000003aeae7819 */ /* 0x000fe200000012ff */
[----:B------:R-:W-:Y:S01]  /*6550*/  STSM.16.M88.4 [R159], R4 ;  /* 0x000000049f007844 */ /* 0x000fe20000000200 */
[----:B------:R-:W-:Y:S02]  /*6560*/  F2FP.BF16.F32.PACK_AB R9, R43, R42 ;  /* 0x0000002a2b09723e */ /* 0x000fe400000010ff */
[----:B------:R-:W-:Y:S01]  /*6570*/  F2FP.BF16.F32.PACK_AB R10, R10, R165 ;  /* 0x000000a50a0a723e */ /* 0x000fe200000010ff */
[----:B------:R-:W3:Y:S01]  /*6580*/  LDC.64 R42, c[0x0][0xb78] ;  /* 0x0002de00ff2a7b82 */ /* 0x000ee20000000a00 */
[----:B------:R-:W-:-:S02]  /*6590*/  F2FP.BF16.F32.PACK_AB R11, R47, R46 ;  /* 0x0000002e2f0b723e */ /* 0x000fc400000010ff */
[----:B------:R-:W-:Y:S02]  /*65a0*/  F2FP.BF16.F32.PACK_AB R12, R12, R15 ;  /* 0x0000000f0c0c723e */ /* 0x000fe400000010ff */
[----:B------:R-:W-:Y:S01]  /*65b0*/  F2FP.BF16.F32.PACK_AB R13, R51, R50 ;  /* 0x00000032330d723e */ /* 0x000fe200000010ff */
[----:B------:R-:W-:Y:S01]  /*65c0*/  STSM.16.M88.4 [R160], R8 ;  /* 0x00000008a0007844 */ /* 0x000fe20000000200 */
[----:B-1----:R-:W-:Y:S02]  /*65d0*/  F2FP.BF16.F32.PACK_AB R14, R53, R52 ;  /* 0x00000034350e723e */ /* 0x002fe400000010ff */
[----:B------:R-:W-:Y:S02]  /*65e0*/  F2FP.BF16.F32.PACK_AB R15, R55, R54 ;  /* 0x00000036370f723e */ /* 0x000fe400000010ff */
[----:B------:R-:W-:Y:S02]  /*65f0*/  SHF.R.U64 R172, R172, 0x3, RZ ;  /* 0x00000003acac7819 */ /* 0x000fe400000012ff */
[----:B------:R-:W-:Y:S01]  /*6600*/  F2FP.BF16.F32.PACK_AB R24, R57, R56 ;  /* 0x000000383918723e */ /* 0x000fe200000010ff */
[----:B------:R1:W-:Y:S01]  /*6610*/  STSM.16.M88.4 [R161], R12 ;  /* 0x0000000ca1007844 */ /* 0x0003e20000000200 */
[----:B------:R-:W-:-:S02]  /*6620*/  F2FP.BF16.F32.PACK_AB R25, R59, R58 ;  /* 0x0000003a3b19723e */ /* 0x000fc400000010ff */
[----:B------:R-:W-:Y:S02]  /*6630*/  F2FP.BF16.F32.PACK_AB R26, R61, R60 ;  /* 0x0000003c3d1a723e */ /* 0x000fe400000010ff */
[----:B------:R-:W-:Y:S02]  /*6640*/  F2FP.BF16.F32.PACK_AB R27, R63, R62 ;  /* 0x0000003e3f1b723e */ /* 0x000fe400000010ff */
[----:B------:R-:W-:Y:S02]  /*6650*/  LOP3.LUT R178, R178, R179, RZ, 0x3c, !PT ;  /* 0x000000b3b2b27212 */ /* 0x000fe400078e3cff */
[----:B------:R-:W-:Y:S01]  /*6660*/  F2FP.BF16.F32.PACK_AB R28, R28, R45 ;  /* 0x0000002d1c1c723e */ /* 0x000fe200000010ff */
[----:B------:R-:W-:Y:S01]  /*6670*/  STSM.16.M88.4 [R162], R24 ;  /* 0x00000018a2007844 */ /* 0x000fe20000000200 */
[----:B------:R-:W-:Y:S01]  /*6680*/  F2FP.BF16.F32.PACK_AB R29, R67, R66 ;  /* 0x00000042431d723e */ /* 0x000fe200000010ff */
[----:B---3--:R-:W-:Y:S01]  /*6690*/  IMAD.WIDE.U32 R40, R42, UR36, R40 ;  /* 0x000000242a287c25 */ /* 0x008fe2000f8e0028 */
[----:B------:R-:W-:-:S02]  /*66a0*/  F2FP.BF16.F32.PACK_AB R30, R69, R68 ;  /* 0x00000044451e723e */ /* 0x000fc400000010ff */
[----:B------:R-:W-:Y:S01]  /*66b0*/  F2FP.BF16.F32.PACK_AB R31, R71, R70 ;  /* 0x00000046471f723e */ /* 0x000fe200000010ff */
[----:B-1----:R-:W-:Y:S01]  /*66c0*/  IMAD R12, R42, UR4, RZ ;  /* 0x000000042a0c7c24 */ /* 0x002fe2000f8e02ff */
[----:B------:R-:W-:Y:S01]  /*66d0*/  F2FP.BF16.F32.PACK_AB R32, R32, R33 ;  /* 0x000000212020723e */ /* 0x000fe200000010ff */
[----:B------:R-:W-:Y:S01]  /*66e0*/  ULDC.64 UR4, c[0x0][0xb40] ;  /* 0x0002d00000047ab9 */ /* 0x000fe20000000a00 */
[----:B------:R-:W-:Y:S01]  /*66f0*/  LOP3.LUT R174, R174, R175, RZ, 0x3c, !PT ;  /* 0x000000afaeae7212 */ /* 0x000fe200078e3cff */
[----:B------:R-:W-:Y:S01]  /*6700*/  IMAD.X R175, RZ, RZ, R17, P6 ;  /* 0x000000ffffaf7224 */ /* 0x000fe200030e0611 */
[----:B------:R-:W-:Y:S01]  /*6710*/  IADD3.X R179, RZ, R17, RZ, P4, !PT ;  /* 0x00000011ffb37210 */ /* 0x000fe200027fe4ff */
[----:B------:R-:W-:Y:S01]  /*6720*/  STSM.16.M88.4 [R163], R28 ;  /* 0x0000001ca3007844 */ /* 0x000fe20000000200 */
[----:B------:R-:W-:Y:S01]  /*6730*/  F2FP.BF16.F32.PACK_AB R33, R75, R74 ;  /* 0x0000004a4b21723e */ /* 0x000fe200000010ff */
[----:B------:R-:W-:Y:S01]  /*6740*/  IMAD R12, R43, UR36, R12 ;  /* 0x000000242b0c7c24 */ /* 0x000fe2000f8e020c */
[----:B------:R-:W-:-:S02]  /*6750*/  F2FP.BF16.F32.PACK_AB R34, R77, R76 ;  /* 0x0000004c4d22723e */ /* 0x000fc400000010ff */
[----:B------:R-:W-:Y:S02]  /*6760*/  F2FP.BF16.F32.PACK_AB R35, R79, R78 ;  /* 0x0000004e4f23723e */ /* 0x000fe400000010ff */
[----:B------:R-:W-:Y:S02]  /*6770*/  F2FP.BF16.F32.PACK_AB R36, R36, R37 ;  /* 0x000000252424723e */ /* 0x000fe400000010ff */
[----:B------:R-:W-:Y:S01]  /*6780*/  F2FP.BF16.F32.PACK_AB R37, R83, R82 ;  /* 0x000000525325723e */ /* 0x000fe200000010ff */
[----:B------:R-:W-:Y:S01]  /*6790*/  STSM.16.M88.4 [R156], R32 ;  /* 0x000000209c007844 */ /* 0x000fe20000000200 */
[----:B------:R-:W-:Y:S02]  /*67a0*/  F2FP.BF16.F32.PACK_AB R38, R85, R84 ;  /* 0x000000545526723e */ /* 0x000fe400000010ff */
[----:B------:R-:W-:Y:S02]  /*67b0*/  F2FP.BF16.F32.PACK_AB R39, R87, R86 ;  /* 0x000000565727723e */ /* 0x000fe400000010ff */
[----:B------:R-:W-:-:S02]  /*67c0*/  LOP3.LUT R172, R172, R173, RZ, 0x3c, !PT ;  /* 0x000000adacac7212 */ /* 0x000fc400078e3cff */
[----:B------:R-:W-:Y:S01]  /*67d0*/  F2FP.BF16.F32.PACK_AB R4, R89, R88 ;  /* 0x000000585904723e */ /* 0x000fe200000010ff */
[----:B------:R-:W-:Y:S01]  /*67e0*/  STSM.16.M88.4 [R155], R36 ;  /* 0x000000249b007844 */ /* 0x000fe20000000200 */
[----:B------:R-:W-:Y:S02]  /*67f0*/  F2FP.BF16.F32.PACK_AB R5, R91, R90 ;  /* 0x0000005a5b05723e */ /* 0x000fe400000010ff */
[----:B------:R-:W-:Y:S02]  /*6800*/  F2FP.BF16.F32.PACK_AB R6, R93, R92 ;  /* 0x0000005c5d06723e */ /* 0x000fe400000010ff */
[----:B------:R-:W-:Y:S02]  /*6810*/  F2FP.BF16.F32.PACK_AB R7, R95, R94 ;  /* 0x0000005e5f07723e */ /* 0x000fe400000010ff */
[----:B------:R-:W-:Y:S02]  /*6820*/  F2FP.BF16.F32.PACK_AB R104, R105, R104 ;  /* 0x000000686968723e */ /* 0x000fe400000010ff */
[----:B------:R-:W-:Y:S01]  /*6830*/  IADD3.X R173, RZ, R17, RZ, P5, !PT ;  /* 0x00000011ffad7210 */ /* 0x000fe20002ffe4ff */
[----:B------:R1:W-:Y:S01]  /*6840*/  STSM.16.M88.4 [R158], R4 ;  /* 0x000000049e007844 */ /* 0x0003e20000000200 */
[----:B------:R-:W-:-:S02]  /*6850*/  F2FP.BF16.F32.PACK_AB R8, R97, R96 ;  /* 0x000000606108723e */ /* 0x000fc400000010ff */
[----:B------:R-:W-:Y:S01]  /*6860*/  F2FP.BF16.F32.PACK_AB R9, R99, R98 ;  /* 0x000000626309723e */ /* 0x000fe200000010ff */
[----:B------:R-:W3:Y:S01]  /*6870*/  SHFL.IDX PT, R6, R22, RZ, 0x1f ;  /* 0x00001fff16067589 */ /* 0x000ee200000e0000 */
        /* <DEDUP_REMOVED lines=34> */
[----:B------:R-:W-:-:S02]  /*6aa0*/  F2FP.BF16.F32.PACK_AB R147, R151, R150 ;  /* 0x000000969793723e */ /* 0x000fc400000010ff */
[C---:B------:R-:W-:Y:S02]  /*6ab0*/  ISETP.GE.OR P0, PT, R152.reuse, UR7, P0 ;  /* 0x0000000798007c0c */ /* 0x040fe40008706670 */
[----:B-1----:R-:W-:Y:S01]  /*6ac0*/  SHF.R.S32.HI R5, RZ, 0x1f, R152 ;  /* 0x0000001fff057819 */ /* 0x002fe20000011498 */
[----:B------:R4:W-:Y:S01]  /*6ad0*/  STSM.16.M88.4 [R3], R144 ;  /* 0x0000009003007844 */ /* 0x0009e20000000200 */
[----:B------:R-:W-:Y:S01]  /*6ae0*/  IADD3 R152, P2, R152, R40, RZ ;  /* 0x0000002898987210 */ /* 0x000fe20007f5e0ff */
[----:B------:R-:W-:Y:S01]  /*6af0*/  @!PT LDS RZ, [RZ] ;  /* 0x00000000fffff984 */ /* 0x000fe20000000800 */
[----:B------:R-:W-:Y:S01]  /*6b00*/  @!PT LDS RZ, [RZ] ;  /* 0x00000000fffff984 */ /* 0x000fe20000000800 */
[----:B------:R-:W-:Y:S01]  /*6b10*/  @!PT LDS RZ, [RZ] ;  /* 0x00000000fffff984 */ /* 0x000fe20000000800 */
[----:B------:R1:W-:Y:S06]  /*6b20*/  MEMBAR.ALL.CTA ;  /* 0x0000000000007992 */ /* 0x0003ec0000008000 */
[----:B-1----:R-:W1:Y:S01]  /*6b30*/  FENCE.VIEW.ASYNC.S ;  /* 0x00000000000073c6 */ /* 0x002e620000000000 */
[----:B------:R-:W-:Y:S01]  /*6b40*/  IADD3.X R5, R5, R41, R12, P2, !PT ;  /* 0x0000002905057210 */ /* 0x000fe200017fe40c */
[----:B-1----:R-:W-:Y:S06]  /*6b50*/  BAR.ARV 0x1, 0x120 ;  /* 0x0044800000007b1d */ /* 0x002fec0000002000 */
[----:B------:R-:W-:Y:S01]  /*6b60*/  LEA R4, P2, R152, UR4, 0x2 ;  /* 0x0000000498047c11 */ /* 0x000fe2000f8410ff */
[----:B------:R-:W-:-:S02]  /*6b70*/  ULDC UR4, c[0x0][0xc] ;  /* 0x0000030000047ab9 */ /* 0x000fc40000000800 */
[----:B------:R-:W-:Y:S01]  /*6b80*/  UIADD3 UR44, UR4, UR44, URZ ;  /* 0x0000002c042c7290 */ /* 0x000fe2000fffe03f */
[----:B------:R-:W-:-:S05]  /*6b90*/  LEA.HI.X R5, R152, UR5, R5, 0x2, P2 ;  /* 0x0000000598057c11 */ /* 0x000fca00090f1405 */
[----:B------:R4:W-:Y:S04]  /*6ba0*/  @!P1 STG.E desc[UR40][R4.64+0x20], R44 ;  /* 0x0000202c04009986 */ /* 0x0009e8000c101928 */
[----:B------:R4:W-:Y:S01]  /*6bb0*/  @!P0 STG.E desc[UR40][R4.64], R48 ;  /* 0x0000003004008986 */ /* 0x0009e2000c101928 */
[----:B---3--:R-:W-:-:S13]  /*6bc0*/  ISETP.NE.AND P0, PT, R6, 0x7, PT ;  /* 0x000000070600780c */ /* 0x008fda0003f05270 */
[----:B----4-:R-:W-:Y:S05]  /*6bd0*/  @P0 BRA `(.L_x_7246) ;  /* 0x00000000007c0947 */ /* 0x010fea0003800000 */
        /* <DEDUP_REMOVED lines=30> */
.L_x_7247:
[----:B------:R-:W-:Y:S05]  /*6dc0*/  BSYNC B0 ;  /* 0x0000000000007941 */ /* 0x000fea0003800000 */
.L_x_7246:
[----:B------:R-:W1:Y:S01]  /*6dd0*/  LDC R0, c[0x0][0xda4] ;  /* 0x00036900ff007b82 */ /* 0x000e620000000800 */
[----:B------:R-:W-:Y:S02]  /*6de0*/  UIADD3 UR39, UR39, 0x1, URZ ;  /* 0x0000000127277890 */ /* 0x000fe4000fffe03f */
[----:B------:R-:W-:Y:S02]  /*6df0*/  UIADD3 UR43, UR43, 0x1, URZ ;  /* 0x000000012b2b7890 */ /* 0x000fe4000fffe03f */
[----:B------:R-:W-:-:S04]  /*6e00*/  UISETP.NE.AND UP0, UPT, UR39, 0x2, UPT ;  /* 0x000000022700788c */ /* 0x000fc8000bf05270 */
[----:B------:R-:W-:Y:S02]  /*6e10*/  USEL UR4, URZ, 0x1, UP0 ;  /* 0x000000013f047887 */ /* 0x000fe40008000000 */
[----:B------:R-:W-:Y:S02]  /*6e20*/  USEL UR39, UR39, URZ, UP0 ;  /* 0x0000003f27277287 */ /* 0x000fe40008000000 */
[----:B------:R-:W-:Y:S01]  /*6e30*/  ULOP3.LUT UR42, UR42, UR4, URZ, 0x3c, !UPT ;  /* 0x000000042a2a7292 */ /* 0x000fe2000f8e3c3f */
[----:B-1----:R-:W-:-:S13]  /*6e40*/  ISETP.LE.AND P0, PT, R0, UR44, PT ;  /* 0x0000002c00007c0c */ /* 0x002fda000bf03270 */
[----:B------:R-:W-:Y:S05]  /*6e50*/  @!P0 BRA `(.L_x_7248) ;  /* 0xffffff9c00b88947 */ /* 0x000fea000383ffff */
[----:B------:R-:W-:Y:S05]  /*6e60*/  EXIT ;  /* 0x000000000000794d */ /* 0x000fea0003800000 */
.L_x_7224:
        /* <DEDUP_REMOVED lines=14> */
[----:B------:R-:W-:Y:S01]  /*6f50*/  IMAD.MOV.U32 R16, RZ, RZ, RZ ;  /* 0x000000ffff107224 */ /* 0x000fe200078e00ff */
[----:B------:R-:W-:Y:S01]  /*6f60*/  ULDC.64 UR42, c[0x0][0x198] ;  /* 0x00006600002a7ab9 */ /* 0x000fe20000000a00 */
[----:B------:R-:W-:Y:S01]  /*6f70*/  IMAD.MOV.U32 R17, RZ, RZ, 0x1 ;  /* 0x00000001ff117424 */ /* 0x000fe200078e00ff */
[----:B------:R-:W-:Y:S01]  /*6f80*/  ULDC UR36, c[0x0][0xc] ;  /* 0x0000030000247ab9 */ /* 0x000fe20000000800 */
[----:B------:R1:W-:Y:S04]  /*6f90*/  STL [R1+0xc], R0 ;  /* 0x00000c0001007387 */ /* 0x0003e80000100800 */
[----:B------:R1:W-:Y:S02]  /*6fa0*/  STL [R1+0x18], RZ ;  /* 0x000018ff01007387 */ /* 0x0003e40000100800 */
.L_x_7291:
[----:B------:R-:W2:Y:S01]  /*6fb0*/  LDL R2, [R1+0xc] ;  /* 0x00000c0001027983 */ /* 0x000ea20000100800 */
[----:B-1----:R-:W1:Y:S01]  /*6fc0*/  LDC R0, c[0x0][0xda8] ;  /* 0x00036a00ff007b82 */ /* 0x002e620000000800 */
[----:B------:R-:W-:Y:S05]  /*6fd0*/  YIELD ;  /* 0x0000000000007946 */ /* 0x000fea0003800000 */
[----:B------:R-:W3:Y:S01]  /*6fe0*/  S2R R5, SR_CgaCtaId ;  /* 0x0000000000057919 */ /* 0x000ee20000008800 */
[----:B------:R-:W-:Y:S01]  /*6ff0*/  ULDC.64 UR4, c[0x0][0x3f8] ;  /* 0x0000fe0000047ab9 */ /* 0x000fe20000000a00 */
[----:B------:R-:W4:Y:S01]  /*7000*/  LDC R19, c[0x0][0xdb4] ;  /* 0x00036d00ff137b82 */ /* 0x000f220000000800 */
[----:B------:R-:W-:-:S03]  /*7010*/  UISETP.NE.U32.AND UP0, UPT, UR4, URZ, UPT ;  /* 0x0000003f0400728c */ /* 0x000fc6000bf05070 */
[----:B------:R-:W-:Y:S01]  /*7020*/  ULDC UR4, c[0x0][0x404] ;  /* 0x0001010000047ab9 */ /* 0x000fe20000000800 */
[----:B------:R-:W-:-:S04]  /*7030*/  UISETP.NE.AND.EX UP0, UPT, UR5, URZ, UPT, UP0 ;  /* 0x0000003f0500728c */ /* 0x000fc8000bf05300 */
[----:B------:R-:W-:Y:S01]  /*7040*/  USEL UR4, UR4, 0x1, UP0 ;  /* 0x0000000104047887 */ /* 0x000fe20008000000 */
[----:B-1----:R-:W-:Y:S02]  /*7050*/  ISETP.NE.AND P0, PT, R0, 0x1, PT ;  /* 0x000000010000780c */ /* 0x002fe40003f05270 */
[----:B----4-:R-:W-:-:S11]  /*7060*/  ISETP.NE.AND P1, PT, R19, 0x1, PT ;  /* 0x000000011300780c */ /* 0x010fd60003f25270 */
[----:B------:R-:W2:Y:S08]  /*7070*/  @P0 LDC R0, c[0x0][0xdac] ;  /* 0x00036b00ff000b82 */ /* 0x000eb00000000800 */
[----:B------:R-:W1:Y:S01]  /*7080*/  @P0 LDC R3, c[0x0][0xdb0] ;  /* 0x00036c00ff030b82 */ /* 0x000e620000000800 */
[----:B--2---:R-:W-:Y:S01]  /*7090*/  @P0 IMAD.HI.U32 R0, R2, R0, RZ ;  /* 0x0000000002000227 */ /* 0x004fe200078e00ff */
[----:B------:R-:W-:-:S04]  /*70a0*/  MOV R4, R2 ;  /* 0x0000000200047202 */ /* 0x000fc80000000f00 */
[----:B-1----:R-:W-:Y:S02]  /*70b0*/  @P0 SHF.R.U32.HI R4, RZ, R3, R0 ;  /* 0x00000003ff040219 */ /* 0x002fe40000011600 */
[----:B------:R-:W1:Y:S03]  /*70c0*/  LDC R0, c[0x0][0x2e0] ;  /* 0x0000b800ff007b82 */ /* 0x000e660000000800 */
[----:B------:R-:W-:Y:S01]  /*70d0*/  IMAD.MOV.U32 R18, RZ, RZ, R4 ;  /* 0x000000ffff127224 */ /* 0x000fe200078e0004 */
[----:B------:R2:W-:Y:S04]  /*70e0*/  STL [R1+0x4], R4 ;  /* 0x0000040401007387 */ /* 0x0005e80000100800 */
[----:B------:R-:W4:Y:S01]  /*70f0*/  @P1 LDC.64 R2, c[0x0][0xdb8] ;  /* 0x00036e00ff021b82 */ /* 0x000f220000000a00 */
[----:B-1----:R-:W-:Y:S01]  /*7100*/  IMAD R7, R0, UR4, RZ ;  /* 0x0000000400077c24 */ /* 0x002fe2000f8e02ff */
[----:B------:R-:W-:-:S04]  /*7110*/  MOV R0, 0x400 ;  /* 0x0000040000007802 */ /* 0x000fc80000000f00 */
[----:B---3--:R-:W-:Y:S01]  /*7120*/  LEA R6, R5, R0, 0x18 ;  /* 0x0000000005067211 */ /* 0x008fe200078ec0ff */
[----:B------:R-:W-:Y:S01]  /*7130*/  VIADD R0, R7, 0x5f ;  /* 0x0000005f07007836 */ /* 0x000fe20000000000 */
[----:B------:R2:W-:Y:S01]  /*7140*/  STL [R1+0x14], R7 ;  /* 0x0000140701007387 */ /* 0x0005e20000100800 */
[----:B----4-:R-:W-:-:S03]  /*7150*/  @P1 IMAD.HI.U32 R2, R4, R2, RZ ;  /* 0x0000000204021227 */ /* 0x010fc600078e00ff */
[----:B------:R2:W-:Y:S02]  /*7160*/  STL [R1], R6 ;  /* 0x0000000601007387 */ /* 0x0005e40000100800 */
[----:B------:R-:W-:Y:S01]  /*7170*/  @P1 SHF.R.U32.HI R18, RZ, R3, R2 ;  /* 0x00000003ff121219 */ /* 0x000fe20000011602 */
[----:B------:R-:W-:Y:S01]  /*7180*/  IMAD.HI R2, R0, 0x2aaaaaab, RZ ;  /* 0x2aaaaaab00027827 */ /* 0x000fe200078e02ff */
[----:B------:R-:W-:-:S03]  /*7190*/  IADD3 R3, R6, 0x1c400, RZ ;  /* 0x0001c40006037810 */ /* 0x000fc60007ffe0ff */
[----:B------:R-:W-:Y:S01]  /*71a0*/  IMAD.MOV R0, RZ, RZ, -R18 ;  /* 0x000000ffff007224 */ /* 0x000fe200078e0a12 */
[----:B------:R-:W-:Y:S02]  /*71b0*/  LOP3.LUT P0, RZ, R3, 0x3ff, RZ, 0xc0, !PT ;  /* 0x000003ff03ff7812 */ /* 0x000fe4000780c0ff */
[----:B------:R-:W-:Y:S01]  /*71c0*/  SHF.R.U32.HI R3, RZ, 0x1f, R2 ;  /* 0x0000001fff037819 */ /* 0x000fe20000011602 */
[----:B------:R-:W-:-:S03]  /*71d0*/  IMAD R19, R19, R0, R4 ;  /* 0x0000000013137224 */ /* 0x000fc600078e0204 */
[----:B------:R-:W-:-:S05]  /*71e0*/  LEA.HI.SX32 R0, R2, R3, 0x1c ;  /* 0x0000000302007211 */ /* 0x000fca00078fe2ff */
[----:B------:R2:W-:Y:S02]  /*71f0*/  STL [R1+0x8], R0 ;  /* 0x0000080001007387 */ /* 0x0005e40000100800 */
        /* <DEDUP_REMOVED lines=17> */
.L_x_7250:
        /* <DEDUP_REMOVED lines=20> */
.L_x_7252:
        /* <DEDUP_REMOVED lines=16> */
.L_x_7251:
[----:B------:R-:W1:Y:S01]  /*7550*/  LDC R0, c[0x0][0x428] ;  /* 0x00010a00ff007b82 */ /* 0x000e620000000800 */
[----:B------:R-:W-:Y:S01]  /*7560*/  ULDC.64 UR4, c[0x0][0x9f8] ;  /* 0x00027e0000047ab9 */ /* 0x000fe20000000a00 */
[----:B------:R-:W2:Y:S01]  /*7570*/  LDL.LU R5, [R1+0x4] ;  /* 0x0000040001057983 */ /* 0x000ea20000300800 */
[----:B-1----:R-:W-:-:S03]  /*7580*/  ISETP.NE.AND P1, PT, R0, 0x1, PT ;  /* 0x000000010000780c */ /* 0x002fc60003f25270 */
[----:B------:R-:W3:Y:S01]  /*7590*/  LDL R4, [R1+0xc] ;  /* 0x00000c0001047983 */ /* 0x000ee20000100800 */
[----:B------:R-:W-:Y:S01]  /*75a0*/  ISETP.NE.U32.AND P0, PT, RZ, UR4, PT ;  /* 0x00000004ff007c0c */ /* 0x000fe2000bf05070 */
[----:B------:R-:W-:Y:S01]  /*75b0*/  IMAD.MOV.U32 R6, RZ, RZ, R18 ;  /* 0x000000ffff067224 */ /* 0x000fe200078e0012 */
[----:B------:R-:W-:Y:S01]  /*75c0*/  MOV R0, R19 ;  /* 0x0000001300007202 */ /* 0x000fe20000000f00 */
[----:B------:R-:W1:Y:S01]  /*75d0*/  S2R R7, SR_TID.X ;  /* 0x0000000000077919 */ /* 0x000e620000002100 */
[----:B------:R-:W-:Y:S01]  /*75e0*/  ISETP.NE.AND.EX P0, PT, RZ, UR5, PT, P0 ;  /* 0x00000005ff007c0c */ /* 0x000fe2000bf05300 */
[----:B------:R-:W-:-:S04]  /*75f0*/  ULDC UR4, c[0x0][0xda8] ;  /* 0x00036a0000047ab9 */ /* 0x000fc80000000800 */
[----:B------:R-:W4:Y:S08]  /*7600*/  @P1 LDC R2, c[0x0][0x42c] ;  /* 0x00010b00ff021b82 */ /* 0x000f300000000800 */
[----:B------:R-:W1:Y:S01]  /*7610*/  @P1 LDC R3, c[0x0][0x430] ;  /* 0x00010c00ff031b82 */ /* 0x000e620000000800 */
[----:B----4-:R-:W-:Y:S01]  /*7620*/  @P1 IMAD.HI.U32 R2, R19, R2, RZ ;  /* 0x0000000213021227 */ /* 0x010fe200078e00ff */
[----:B-1----:R-:W-:-:S04]  /*7630*/  LOP3.LUT R7, R7, 0x1f, RZ, 0xc0, !PT ;  /* 0x0000001f07077812 */ /* 0x002fc800078ec0ff */
[----:B------:R-:W-:Y:S02]  /*7640*/  @P1 SHF.R.U32.HI R0, RZ, R3, R2 ;  /* 0x00000003ff001219 */ /* 0x000fe40000011602 */
[----:B------:R-:W1:Y:S02]  /*7650*/  @P0 LDC.64 R2, c[0x0][0x9f8] ;  /* 0x00027e00ff020b82 */ /* 0x000e640000000a00 */
[----:B-1----:R-:W-:-:S05]  /*7660*/  @P0 IMAD.WIDE R2, R18, 0x4, R2 ;  /* 0x0000000412020825 */ /* 0x002fca00078e0202 */
[----:B------:R1:W5:Y:S01]  /*7670*/  @P0 LDG.E R6, desc[UR40][R2.64] ;  /* 0x0000002802060981 */ /* 0x000362000c1e1900 */
[----:B------:R-:W-:-:S04]  /*7680*/  ISETP.NE.AND P1, PT, R7, RZ, PT ;  /* 0x000000ff0700720c */ /* 0x000fc80003f25270 */
[----:B------:R-:W-:-:S09]  /*7690*/  PLOP3.LUT P2, PT, P1, PT, PT, 0x8, 0x0 ;  /* 0x000000000000781c */ /* 0x000fd20000f4e170 */
[----:B------:R-:W-:-:S05]  /*76a0*/  VOTEU.ALL UP1, P1 ;  /* 0x00000000003f7886 */ /* 0x000fca0000820000 */
[----:B------:R-:W-:-:S04]  /*76b0*/  @!UP1 UIADD3 UR8, UP0, UR42, 0x270, URZ ;  /* 0x000002702a089890 */ /* 0x000fc8000ff1e03f */
[----:B------:R-:W-:-:S03]  /*76c0*/  @!UP1 UIADD3.X UR9, URZ, UR43, URZ, UP0, !UPT ;  /* 0x0000002b3f099290 */ /* 0x000fc600087fe43f */
[----:B------:R-:W-:Y:S01]  /*76d0*/  VOTEU.ALL UP0, P1 ;  /* 0x00000000003f7886 */ /* 0x000fe20000800000 */
[----:B--2---:R-:W-:-:S04]  /*76e0*/  IMAD.MOV R8, RZ, RZ, -R5 ;  /* 0x000000ffff087224 */ /* 0x004fc800078e0a05 */
[----:B---3--:R-:W-:-:S05]  /*76f0*/  IMAD R8, R8, UR4, R4 ;  /* 0x0000000408087c24 */ /* 0x008fca000f8e0204 */
[----:B-1----:R-:W-:-:S07]  /*7700*/  SHF.L.U32 R8, R8, 0x7, RZ ;  /* 0x0000000708087819 */ /* 0x002fce00000006ff */
.L_x_7253:
        /* <DEDUP_REMOVED lines=16> */
.L_x_7307:
[----:B------:R-:W2:Y:S01]  /*7810*/  LDL R5, [R1+0x8] ;  /* 0x0000080001057983 */ /* 0x000ea20000100800 */
[----:B------:R-:W-:Y:S01]  /*7820*/  UMOV UR4, 0xffffffff ;  /* 0xffffffff00047882 */ /* 0x000fe20000000000 */
[----:B------:R-:W-:Y:S01]  /*7830*/  SHF.R.S32.HI R7, RZ, 0x1f, R6 ;  /* 0x0000001fff077819 */ /* 0x000fe20000011406 */
[----:B--2---:R-:W-:Y:S01]  /*7840*/  VIADD R9, R5, 0xffffffff ;  /* 0xffffffff05097836 */ /* 0x004fe20000000000 */
[----:B------:R-:W-:Y:S06]  /*7850*/  BRA.DIV UR4, `(.L_x_7255) ;  /* 0x0000002604507947 */ /* 0x000fec000b800000 */
[----:B------:R-:W-:-:S13]  /*7860*/  ELECT P6, URZ, PT ;  /* 0x00000000003f782f */ /* 0x000fda00038c0000 */
.L_x_7310:
        /* <DEDUP_REMOVED lines=22> */
.L_x_7257:
[----:B--2---:R-:W2:Y:S01]  /*79d0*/  S2R R10, SR_CgaCtaId ;  /* 0x00000000000a7919 */ /* 0x004ea20000008800 */
[----:B------:R-:W-:-:S04]  /*79e0*/  MOV R5, 0x400 ;  /* 0x0000040000057802 */ /* 0x000fc80000000f00 */
[----:B--2---:R-:W-:Y:S02]  /*79f0*/  LEA R5, R10, R5, 0x18 ;  /* 0x000000050a057211 */ /* 0x004fe400078ec0ff */
[----:B------:R-:W-:Y:S02]  /*7a00*/  SHF.L.U32 R10, R17, 0x1f, RZ ;  /* 0x0000001f110a7819 */ /* 0x000fe400000006ff */
[----:B------:R-:W-:-:S04]  /*7a10*/  LEA R5, R16, R5, 0x3 ;  /* 0x0000000510057211 */ /* 0x000fc800078e18ff */
[----:B------:R-:W2:Y:S02]  /*7a20*/  SYNCS.PHASECHK.TRANS64.TRYWAIT P1, [R5+URZ+0x22840], R10 ;  /* 0x0228400a050075a7 */ /* 0x000ea4000802017f */
[----:B--2---:R-:W-:Y:S05]  /*7a30*/  @!P1 BRA `(.L_x_7258) ;  /* 0x0000002000f89947 */ /* 0x004fea0003800000 */
.L_x_7311:
        /* <DEDUP_REMOVED lines=11> */
.L_x_7259:
        /* <DEDUP_REMOVED lines=8> */
[----:B---3--:R-:W-:-:S05]  /*7b70*/  LEA R11, R12, R11, 0x18 ;  /* 0x0000000b0c0b7211 */ /* 0x008fca00078ec0ff */
[----:B------:R-:W-:-:S05]  /*7b80*/  IMAD R5, R16, 0x3000, R11 ;  /* 0x0000300010057824 */ /* 0x000fca00078e020b */
[----:B------:R-:W-:Y:S01]  /*7b90*/  R2UR UR8, R5 ;  /* 0x00000000050872ca */ /* 0x000fe200000e0000 */
[----:B------:R-:W-:Y:S01]  /*7ba0*/  UIADD3 UR9, UR9, 0x22830, URZ ;  /* 0x0002283009097890 */ /* 0x000fe2000fffe03f */
[----:B------:R-:W-:Y:S01]  /*7bb0*/  UMOV UR6, 0x0 ;  /* 0x0000000000067882 */ /* 0x000fe20000000000 */
[----:B------:R-:W-:Y:S01]  /*7bc0*/  UMOV UR7, 0x14f00000 ;  /* 0x14f0000000077882 */ /* 0x000fe20000000000 */
[----:B------:R-:W-:-:S09]  /*7bd0*/  UMOV UR10, URZ ;  /* 0x0000003f000a7c82 */ /* 0x000fd20008000000 */
[----:B------:R-:W-:Y:S01]  /*7be0*/  UIADD3 UR8, UR8, 0x1c400, URZ ;  /* 0x0001c40008087890 */ /* 0x000fe2000fffe03f */
[----:B--2---:R-:W-:-:S13]  /*7bf0*/  R2UR UR11, R10 ;  /* 0x000000000a0b72ca */ /* 0x004fda00000e0000 */
[----:B------:R-:W-:-:S09]  /*7c00*/  UIMAD UR11, UR11, 0x60, URZ ;  /* 0x000000600b0b78a4 */ /* 0x000fd2000f8e023f */
[----:B------:R2:W-:Y:S02]  /*7c10*/  UTMALDG.4D [UR8], [UR4], desc[UR6] ;  /* 0x00000608040075b4 */ /* 0x0005e40008019000 */
[----:B--2---:R-:W-:Y:S01]  /*7c20*/  NOP ;  /* 0x0000000000007918 */ /* 0x004fe20000000000 */
.L_x_7256:
        /* <DEDUP_REMOVED lines=15> */
[----:B------:R-:W-:Y:S01]  /*7d20*/  @P1 IMAD.MOV.U32 R5, RZ, RZ, 0x4000 ;  /* 0x00004000ff051424 */ /* 0x000fe200078e00ff */
        /* <DEDUP_REMOVED lines=10> */
.L_x_7312:
[----:B------:R-:W-:Y:S05]  /*7dd0*/  BSYNC B0 ;  /* 0x0000000000007941 */ /* 0x000fea0003800000 */
.L_x_7260:
        /* <DEDUP_REMOVED lines=12> */
.L_x_7313:
        /* <DEDUP_REMOVED lines=8> */
.L_x_7265:
        /* <DEDUP_REMOVED lines=19> */
[----:B------:R-:W-:-:S03]  /*8050*/  UIADD3 UR18, UR14, 0x9400, URZ ;  /* 0x000094000e127890 */ /* 0x000fc6000fffe03f */
[----:B------:R-:W-:Y:S01]  /*8060*/  UMOV UR14, 0x80 ;  /* 0x00000080000e7882 */ /* 0x000fe20000000000 */
[----:B---3--:R-:W-:-:S13]  /*8070*/  R2UR UR11, R10 ;  /* 0x000000000a0b72ca */ /* 0x008fda00000e0000 */
[----:B------:R-:W-:-:S09]  /*8080*/  UIMAD UR11, UR11, 0x60, URZ ;  /* 0x000000600b0b78a4 */ /* 0x000fd2000f8e023f */
[----:B------:R2:W-:Y:S02]  /*8090*/  UTMALDG.4D [UR8], [UR4], desc[UR6] ;  /* 0x00000608040075b4 */ /* 0x0005e40008019000 */
        /* <DEDUP_REMOVED lines=11> */
.L_x_7263:
[----:B------:R-:W-:Y:S05]  /*8150*/  BSYNC B0 ;  /* 0x0000000000007941 */ /* 0x000fea0003800000 */
.L_x_7262:
[----:B--2---:R-:W2:Y:S01]  /*8160*/  LDL.LU R5, [R1+0x14] ;  /* 0x0000140001057983 */ /* 0x004ea20000300800 */
[----:B------:R-:W-:-:S05]  /*8170*/  VIADD R16, R16, 0x1 ;  /* 0x0000000110107836 */ /* 0x000fca0000000000 */
[----:B------:R-:W-:-:S04]  /*8180*/  ISETP.NE.AND P1, PT, R16, 0x2, PT ;  /* 0x000000021000780c */ /* 0x000fc80003f25270 */
[----:B------:R-:W-:Y:S02]  /*8190*/  SEL R8, RZ, 0x1, P1 ;  /* 0x00000001ff087807 */ /* 0x000fe40000800000 */
[----:B------:R-:W-:Y:S02]  /*81a0*/  SEL R16, R16, RZ, P1 ;  /* 0x000000ff10107207 */ /* 0x000fe40000800000 */
[----:B------:R-:W-:Y:S02]  /*81b0*/  LOP3.LUT R17, R17, R8, RZ, 0x3c, !PT ;  /* 0x0000000811117212 */ /* 0x000fe400078e3cff */
[----:B--2---:R-:W-:-:S13]  /*81c0*/  ISETP.GE.AND P2, PT, R5, 0x61, PT ;  /* 0x000000610500780c */ /* 0x004fda0003f46270 */
[----:B------:R-:W-:Y:S05]  /*81d0*/  @!P2 BRA `(.L_x_7266) ;  /* 0x000000140048a947 */ /* 0x000fea0003800000 */
[----:B------:R-:W2:Y:S01]  /*81e0*/  LDL R11, [R1+0x8] ;  /* 0x00000800010b7983 */ /* 0x000ea20000100800 */
[----:B------:R-:W-:Y:S01]  /*81f0*/  IMAD.MOV.U32 R5, RZ, RZ, 0x1 ;  /* 0x00000001ff057424 */ /* 0x000fe200078e00ff */
[C---:B--2---:R-:W-:Y:S02]  /*8200*/  IADD3 R10, -R11.reuse, RZ, RZ ;  /* 0x000000ff0b0a7210 */ /* 0x044fe40007ffe1ff */
[----:B------:R-:W-:Y:S02]  /*8210*/  IADD3 R8, R11, -0x2, RZ ;  /* 0xfffffffe0b087810 */ /* 0x000fe40007ffe0ff */
        /* <DEDUP_REMOVED lines=25> */
.L_x_7270:
[----:B--2---:R-:W2:Y:S01]  /*83b0*/  S2R R3, SR_CgaCtaId ;  /* 0x0000000000037919 */ /* 0x004ea20000008800 */
[----:B------:R-:W-:Y:S01]  /*83c0*/  MOV R2, 0x400 ;  /* 0x0000040000027802 */ /* 0x000fe20000000f00 */
[----:B------:R-:W3:Y:S03]  /*83d0*/  S2R R5, SR_TID.X ;  /* 0x0000000000057919 */ /* 0x000ee60000002100 */
[----:B--2---:R-:W-:Y:S02]  /*83e0*/  LEA R2, R3, R2, 0x18 ;  /* 0x0000000203027211 */ /* 0x004fe400078ec0ff */
[----:B------:R-:W-:Y:S02]  /*83f0*/  SHF.L.U32 R3, R17, 0x1f, RZ ;  /* 0x0000001f11037819 */ /* 0x000fe400000006ff */
[----:B---3--:R-:W-:Y:S01]  /*8400*/  LOP3.LUT R5, R5, 0x7f, RZ, 0xc0, !PT ;  /* 0x0000007f05057812 */ /* 0x008fe200078ec0ff */
[----:B------:R-:W-:-:S03]  /*8410*/  IMAD R2, R16, 0x8, R2 ;  /* 0x0000000810027824 */ /* 0x000fc600078e0202 */
[----:B------:R-:W-:Y:S01]  /*8420*/  ISETP.NE.AND P1, PT, R5, RZ, PT ;  /* 0x000000ff0500720c */ /* 0x000fe20003f25270 */
[----:B------:R-:W2:Y:S02]  /*8430*/  SYNCS.PHASECHK.TRANS64.TRYWAIT P2, [R2+URZ+0x22840], R3 ;  /* 0x02284003020075a7 */ /* 0x000ea4000804017f */
[----:B--2---:R-:W-:Y:S10]  /*8440*/  @!P2 BRA `(.L_x_7271) ;  /* 0x0000001800bca947 */ /* 0x004ff40003800000 */
.L_x_7314:
[----:B------:R-:W-:Y:S05]  /*8450*/  @P1 BRA `(.L_x_7272) ;  /* 0x00000000001c1947 */ /* 0x000fea0003800000 */
[----:B------:R-:W3:Y:S01]  /*8460*/  S2R R11, SR_TID.X ;  /* 0x00000000000b7919 */ /* 0x000ee20000002100 */
[----:B------:R-:W-:-:S04]  /*8470*/  MOV R5, 0x3000 ;  /* 0x0000300000057802 */ /* 0x000fc80000000f00 */
[----:B------:R4:W-:Y:S01]  /*8480*/  SYNCS.ARRIVE.TRANS64 RZ, [R2+URZ+0x22830], R5 ;  /* 0x0228300502ff79a7 */ /* 0x0009e2000800003f */
[----:B---3--:R-:W-:-:S04]  /*8490*/  LOP3.LUT R11, R11, 0x1f, RZ, 0xc0, !PT ;  /* 0x0000001f0b0b7812 */ /* 0x008fc800078ec0ff */
[----:B------:R-:W-:-:S13]  /*84a0*/  ISETP.NE.AND P2, PT, R11, RZ, PT ;  /* 0x000000ff0b00720c */ /* 0x000fda0003f45270 */
[----:B----4-:R-:W-:Y:S05]  /*84b0*/  @!P2 BRA `(.L_x_7272) ;  /* 0x000000000004a947 */ /* 0x010fea0003800000 */
[----:B------:R-:W-:Y:S01]  /*84c0*/  BPT.TRAP 0x1 ;  /* 0x000000040000795c */ /* 0x000fe20000300000 */
.L_x_7272:
[----:B------:R-:W3:Y:S01]  /*84d0*/  S2R R11, SR_CgaCtaId ;  /* 0x00000000000b7919 */ /* 0x000ee20000008800 */
[----:B------:R-:W-:Y:S01]  /*84e0*/  MOV R5, 0x400 ;  /* 0x0000040000057802 */ /* 0x000fe20000000f00 */
[----:B------:R-:W-:Y:S01]  /*84f0*/  IMAD R8, R8, 0x60, RZ ;  /* 0x0000006008087824 */ /* 0x000fe200078e02ff */
        /* <DEDUP_REMOVED lines=10> */
[----:B---3--:R-:W-:-:S05]  /*85a0*/  LEA R5, R11, R5, 0x18 ;  /* 0x000000050b057211 */ /* 0x008fca00078ec0ff */
[----:B------:R-:W-:-:S05]  /*85b0*/  IMAD R5, R16, 0x3000, R5 ;  /* 0x0000300010057824 */ /* 0x000fca00078e0205 */
[----:B------:R-:W-:-:S13]  /*85c0*/  R2UR UR8, R5 ;  /* 0x00000000050872ca */ /* 0x000fda00000e0000 */
[----:B------:R-:W-:-:S09]  /*85d0*/  UIADD3 UR8, UR8, 0x1c400, URZ ;  /* 0x0001c40008087890 */ /* 0x000fd2000fffe03f */
[----:B------:R3:W-:Y:S01]  /*85e0*/  UTMALDG.4D [UR8], [UR4], desc[UR6] ;  /* 0x00000608040075b4 */ /* 0x0007e20008019000 */
[----:B------:R-:W4:Y:S02]  /*85f0*/  SYNCS.PHASECHK.TRANS64.TRYWAIT P2, [R2+URZ+0x22860], R3 ;  /* 0x02286003020075a7 */ /* 0x000f24000804017f */
[----:B---34-:R-:W-:Y:S05]  /*8600*/  @!P2 BRA `(.L_x_7273) ;  /* 0x000000180060a947 */ /* 0x018fea0003800000 */
.L_x_7315:
[----:B------:R-:W-:Y:S05]  /*8610*/  @P1 BRA `(.L_x_7274) ;  /* 0x00000000001c1947 */ /* 0x000fea0003800000 */
[----:B------:R-:W4:Y:S01]  /*8620*/  S2R R5, SR_TID.X ;  /* 0x0000000000057919 */ /* 0x000f220000002100 */
[----:B--23--:R-:W-:-:S04]  /*8630*/  IMAD.MOV.U32 R3, RZ, RZ, 0xc000 ;  /* 0x0000c000ff037424 */ /* 0x00cfc800078e00ff */
[----:B------:R2:W-:Y:S01]  /*8640*/  SYNCS.ARRIVE.TRANS64 RZ, [R2+URZ+0x22850], R3 ;  /* 0x0228500302ff79a7 */ /* 0x0005e2000800003f */
[----:B----4-:R-:W-:-:S04]  /*8650*/  LOP3.LUT R5, R5, 0x1f, RZ, 0xc0, !PT ;  /* 0x0000001f05057812 */ /* 0x010fc800078ec0ff */
[----:B------:R-:W-:-:S13]  /*8660*/  ISETP.NE.AND P1, PT, R5, RZ, PT ;  /* 0x000000ff0500720c */ /* 0x000fda0003f25270 */
[----:B--2---:R-:W-:Y:S05]  /*8670*/  @!P1 BRA `(.L_x_7274) ;  /* 0x0000000000049947 */ /* 0x004fea0003800000 */
[----:B------:R-:W-:Y:S01]  /*8680*/  BPT.TRAP 0x1 ;  /* 0x000000040000795c */ /* 0x000fe20000300000 */
.L_x_7274:
        /* <DEDUP_REMOVED lines=11> */
[----:B------:R-:W-:-:S05]  /*8740*/  UMOV UR17, 0x40 ;  /* 0x0000004000117882 */ /* 0x000fca0000000000 */
        /* <DEDUP_REMOVED lines=11> */
[----:B------:R-:W-:Y:S01]  /*8800*/  UMOV UR15, 0x80 ;  /* 0x00000080000f7882 */ /* 0x000fe20000000000 */
        /* <DEDUP_REMOVED lines=8> */
[----:B--2---:R-:W-:Y:S01]  /*8890*/  NOP ;  /* 0x0000000000007918 */ /* 0x004fe20000000000 */
.L_x_7269:
[----:B------:R-:W-:Y:S05]  /*88a0*/  BSYNC B0 ;  /* 0x0000000000007941 */ /* 0x000fea0003800000 */
.L_x_7268:
[----:B------:R-:W2:Y:S01]  /*88b0*/  LDL.LU R3, [R1+0x8] ;  /* 0x0000080001037983 */ /* 0x000ea20000300800 */
[----:B------:R-:W-:-:S04]  /*88c0*/  IADD3 R16, R16, 0x1, RZ ;  /* 0x0000000110107810 */ /* 0x000fc80007ffe0ff */
[----:B------:R-:W-:-:S04]  /*88d0*/  ISETP.NE.AND P1, PT, R16, 0x2, PT ;  /* 0x000000021000780c */ /* 0x000fc80003f25270 */
[----:B------:R-:W-:Y:S02]  /*88e0*/  SEL R2, RZ, 0x1, P1 ;  /* 0x00000001ff027807 */ /* 0x000fe40000800000 */
[----:B------:R-:W-:Y:S02]  /*88f0*/  SEL R16, R16, RZ, P1 ;  /* 0x000000ff10107207 */ /* 0x000fe40000800000 */
[----:B------:R-:W-:Y:S01]  /*8900*/  LOP3.LUT R17, R17, R2, RZ, 0x3c, !PT ;  /* 0x0000000211117212 */ /* 0x000fe200078e3cff */
[----:B--2---:R-:W-:-:S07]  /*8910*/  VIADD R8, R3, 0xfffffffd ;  /* 0xfffffffd03087836 */ /* 0x004fce0000000000 */
.L_x_7267:
[----:B------:R-:W-:Y:S01]  /*8920*/  IADD3 R10, -R10, RZ, RZ ;  /* 0x000000ff0a0a7210 */ /* 0x000fe20007ffe1ff */
[----:B------:R-:W-:Y:S03]  /*8930*/  BSSY B0, `(.L_x_7266) ;  /* 0x00000dc000007945 */ /* 0x000fe60003800000 */
[----:B------:R-:W-:-:S13]  /*8940*/  ISETP.NE.AND P1, PT, R9, R10, PT ;  /* 0x0000000a0900720c */ /* 0x000fda0003f25270 */
[----:B------:R-:W-:Y:S05]  /*8950*/  @!P1 BRA `(.L_x_7275) ;  /* 0x0000000c00649947 */ /* 0x000fea0003800000 */
.L_x_7290:
[----:B------:R-:W-:Y:S04]  /*8960*/  BSSY B1, `(.L_x_7276) ;  /* 0x0000065000017945 */ /* 0x000fe80003800000 */
[----:B------:R-:W-:Y:S05]  /*8970*/  @!P6 BRA `(.L_x_7277) ;  /* 0x00000004008ce947 */ /* 0x000fea0003800000 */
[----:B-1----:R-:W-:Y:S01]  /*8980*/  IMAD.MOV.U32 R9, RZ, RZ, R8 ;  /* 0x000000ffff097224 */ /* 0x002fe200078e0008 */
        /* <DEDUP_REMOVED lines=19> */
.L_x_7278:
[----:B------:R-:W2:Y:S01]  /*8ac0*/  S2R R3, SR_CgaCtaId ;  /* 0x0000000000037919 */ /* 0x000ea20000008800 */
[----:B------:R-:W-:Y:S01]  /*8ad0*/  MOV R2, 0x400 ;  /* 0x0000040000027802 */ /* 0x000fe20000000f00 */
[----:B-1----:R-:W1:Y:S03]  /*8ae0*/  S2R R5, SR_TID.X ;  /* 0x0000000000057919 */ /* 0x002e660000002100 */
[----:B--2---:R-:W-:Y:S02]  /*8af0*/  LEA R2, R3, R2, 0x18 ;  /* 0x0000000203027211 */ /* 0x004fe400078ec0ff */
[----:B-1----:R-:W-:-:S03]  /*8b00*/  LOP3.LUT R5, R5, 0x7f, RZ, 0xc0, !PT ;  /* 0x0000007f05057812 */ /* 0x002fc600078ec0ff */
[----:B------:R-:W-:Y:S01]  /*8b10*/  IMAD R3, R16, 0x8, R2 ;  /* 0x0000000810037824 */ /* 0x000fe200078e0202 */
[----:B------:R-:W-:Y:S02]  /*8b20*/  SHF.L.U32 R2, R17, 0x1f, RZ ;  /* 0x0000001f11027819 */ /* 0x000fe400000006ff */
[----:B------:R-:W-:Y:S02]  /*8b30*/  ISETP.NE.AND P1, PT, R5, RZ, PT ;  /* 0x000000ff0500720c */ /* 0x000fe40003f25270 */
[----:B------:R-:W1:Y:S02]  /*8b40*/  SYNCS.PHASECHK.TRANS64.TRYWAIT P2, [R3+URZ+0x22840], R2 ;  /* 0x02284002030075a7 */ /* 0x000e64000804017f */
[----:B-1----:R-:W-:Y:S09]  /*8b50*/  @!P2 BRA `(.L_x_7279) ;  /* 0x000000140020a947 */ /* 0x002ff20003800000 */
.L_x_7316:
        /* <DEDUP_REMOVED lines=8> */
.L_x_7280:
        /* <DEDUP_REMOVED lines=13> */
[----:B------:R-:W-:Y:S01]  /*8cb0*/  R2UR UR8, R5 ;  /* 0x00000000050872ca */ /* 0x000fe200000e0000 */
[----:B------:R-:W-:-:S05]  /*8cc0*/  IMAD R5, R9, 0x60, RZ ;  /* 0x0000006009057824 */ /* 0x000fca00078e02ff */
[----:B------:R-:W-:-:S07]  /*8cd0*/  R2UR UR11, R5 ;  /* 0x00000000050b72ca */ /* 0x000fce00000e0000 */
[----:B------:R-:W-:-:S09]  /*8ce0*/  UIADD3 UR8, UR8, 0x1c400, URZ ;  /* 0x0001c40008087890 */ /* 0x000fd2000fffe03f */
[----:B------:R2:W-:Y:S01]  /*8cf0*/  UTMALDG.4D [UR8], [UR4], desc[UR6] ;  /* 0x00000608040075b4 */ /* 0x0005e20008019000 */
[----:B------:R-:W3:Y:S02]  /*8d00*/  SYNCS.PHASECHK.TRANS64.TRYWAIT P2, [R3+URZ+0x22860], R2 ;  /* 0x02286002030075a7 */ /* 0x000ee4000804017f */
[----:B--23--:R-:W-:Y:S05]  /*8d10*/  @!P2 BRA `(.L_x_7281) ;  /* 0x0000001000c4a947 */ /* 0x00cfea0003800000 */
.L_x_7317:
        /* <DEDUP_REMOVED lines=8> */
.L_x_7282:
        /* <DEDUP_REMOVED lines=23> */
[----:B------:R-:W-:Y:S01]  /*8f10*/  UMOV UR15, 0x80 ;  /* 0x00000080000f7882 */ /* 0x000fe20000000000 */
        /* <DEDUP_REMOVED lines=9> */
.L_x_7277:
[----:B------:R-:W-:Y:S05]  /*8fb0*/  BSYNC B1 ;  /* 0x0000000000017941 */ /* 0x000fea0003800000 */
.L_x_7276:
[----:B-1----:R-:W-:Y:S01]  /*8fc0*/  IADD3 R9, R16, 0x1, RZ ;  /* 0x0000000110097810 */ /* 0x002fe20007ffe0ff */
[----:B------:R-:W-:Y:S03]  /*8fd0*/  BSSY B1, `(.L_x_7283) ;  /* 0x0000069000017945 */ /* 0x000fe60003800000 */
[----:B------:R-:W-:-:S04]  /*8fe0*/  ISETP.NE.AND P1, PT, R9, 0x2, PT ;  /* 0x000000020900780c */ /* 0x000fc80003f25270 */
[----:B------:R-:W-:Y:S02]  /*8ff0*/  SEL R2, RZ, 0x1, P1 ;  /* 0x00000001ff027807 */ /* 0x000fe40000800000 */
[----:B------:R-:W-:Y:S02]  /*9000*/  SEL R9, R9, RZ, P1 ;  /* 0x000000ff09097207 */ /* 0x000fe40000800000 */
[----:B------:R-:W-:Y:S01]  /*9010*/  LOP3.LUT R17, R17, R2, RZ, 0x3c, !PT ;  /* 0x0000000211117212 */ /* 0x000fe200078e3cff */
[----:B------:R-:W-:Y:S06]  /*9020*/  @!P6 BRA `(.L_x_7284) ;  /* 0x00000004008ce947 */ /* 0x000fec0003800000 */
[----:B------:R-:W-:Y:S01]  /*9030*/  VIADD R10, R8, 0xffffffff ;  /* 0xffffffff080a7836 */ /* 0x000fe20000000000 */
        /* <DEDUP_REMOVED lines=19> */
.L_x_7285:
        /* <DEDUP_REMOVED lines=10> */
.L_x_7318:
        /* <DEDUP_REMOVED lines=8> */
.L_x_7287:
[----:B------:R-:W2:Y:S01]  /*9290*/  S2R R11, SR_CgaCtaId ;  /* 0x00000000000b7919 */ /* 0x000ea20000008800 */
        /* <DEDUP_REMOVED lines=19> */
.L_x_7319:
        /* <DEDUP_REMOVED lines=8> */
.L_x_7289:
        /* <DEDUP_REMOVED lines=33> */
.L_x_7284:
[----:B------:R-:W-:Y:S05]  /*9660*/  BSYNC B1 ;  /* 0x0000000000017941 */ /* 0x000fea0003800000 */
.L_x_7283:
        /* <DEDUP_REMOVED lines=8> */
.L_x_7275:
[----:B------:R-:W-:Y:S05]  /*96f0*/  BSYNC B0 ;  /* 0x0000000000007941 */ /* 0x000fea0003800000 */
.L_x_7266:
[----:B------:R-:W2:Y:S01]  /*9700*/  LDL.LU R2, [R1+0xc] ;  /* 0x00000c0001027983 */ /* 0x000ea20000300800 */
[----:B------:R-:W-:-:S03]  /*9710*/  ULDC UR4, c[0x0][0xda4] ;  /* 0x0003690000047ab9 */ /* 0x000fc60000000800 */
[----:B------:R-:W3:Y:S01]  /*9720*/  LDL.LU R0, [R1+0x18] ;  /* 0x0000180001007983 */ /* 0x000ee20000300800 */
[----:B--2---:R-:W-:Y:S01]  /*9730*/  IADD3 R2, R2, UR36, RZ ;  /* 0x0000002402027c10 */ /* 0x004fe2000fffe0ff */
[----:B---3--:R-:W-:-:S04]  /*9740*/  VIADD R0, R0, 0x1 ;  /* 0x0000000100007836 */ /* 0x008fc80000000000 */
[----:B------:R2:W-:Y:S01]  /*9750*/  STL [R1+0xc], R2 ;  /* 0x00000c0201007387 */ /* 0x0005e20000100800 */
[----:B------:R-:W-:-:S03]  /*9760*/  ISETP.GE.AND P0, PT, R2, UR4, PT ;  /* 0x0000000402007c0c */ /* 0x000fc6000bf06270 */
[----:B------:R2:W-:Y:S10]  /*9770*/  STL [R1+0x18], R0 ;  /* 0x0000180001007387 */ /* 0x0005f40000100800 */
[----:B--2---:R-:W-:Y:S05]  /*9780*/  @!P0 BRA `(.L_x_7291) ;  /* 0xffffffd800088947 */ /* 0x004fea000383ffff */
[----:B------:R-:W-:-:S07]  /*9790*/  LOP3.LUT R2, R0, 0x1, RZ, 0xc, !PT ;  /* 0x0000000100027812 */ /* 0x000fce00078e0cff */
.L_x_7249:
[----:B------:R-:W2:Y:S01]  /*97a0*/  S2R R3, SR_CgaCtaId ;  /* 0x0000000000037919 */ /* 0x000ea20000008800 */
[----:B------:R-:W-:Y:S01]  /*97b0*/  MOV R0, 0x400 ;  /* 0x0000040000007802 */ /* 0x000fe20000000f00 */
[----:B------:R-:W-:Y:S03]  /*97c0*/  BSSY B0, `(.L_x_7292) ;  /* 0x0000005000007945 */ /* 0x000fe60003800000 */
[----:B--2---:R-:W-:Y:S02]  /*97d0*/  LEA R0, R3, R0, 0x18 ;  /* 0x0000000003007211 */ /* 0x004fe400078ec0ff */
[----:B------:R-:W-:-:S04]  /*97e0*/  SHF.L.U32 R3, R2, 0x1f, RZ ;  /* 0x0000001f02037819 */ /* 0x000fc800000006ff */
[----:B------:R-:W2:Y:S02]  /*97f0*/  SYNCS.PHASECHK.TRANS64.TRYWAIT P0, [R0+URZ+0x22820], R3 ;  /* 0x02282003000075a7 */ /* 0x000ea4000800017f */
[----:B--2---:R-:W-:Y:S05]  /*9800*/  @!P0 BRA `(.L_x_7293) ;  /* 0x0000000800448947 */ /* 0x004fea0003800000 */
.L_x_7320:
[----:B------:R-:W-:Y:S05]  /*9810*/  BSYNC B0 ;  /* 0x0000000000007941 */ /* 0x000fea0003800000 */
.L_x_7292:
[----:B------:R-:W-:-:S03]  /*9820*/  UMOV UR4, 0xffffffff ;  /* 0xffffffff00047882 */ /* 0x000fc60000000000 */
[----:B------:R-:W-:Y:S05]  /*9830*/  BRA.DIV UR4, `(.L_x_7294) ;  /* 0x0000000a044c7947 */ /* 0x000fea000b800000 */
[----:B------:R-:W3:Y:S02]  /*9840*/  S2R R2, SR_TID.X ;  /* 0x0000000000027919 */ /* 0x000ee40000002100 */
[----:B---3--:R-:W-:-:S04]  /*9850*/  SHF.R.U32.HI R2, RZ, 0x5, R2 ;  /* 0x00000005ff027819 */ /* 0x008fc80000011602 */
[----:B------:R-:W-:-:S05]  /*9860*/  LOP3.LUT R2, R2, 0x3, RZ, 0xc0, !PT ;  /* 0x0000000302027812 */ /* 0x000fca00078ec0ff */
[----:B------:R3:W4:Y:S02]  /*9870*/  SHFL.IDX PT, R14, R2, RZ, 0x1f ;  /* 0x00001fff020e7589 */ /* 0x00072400000e0000 */
.L_x_7323:
[----:B----4-:R-:W-:Y:S01]  /*9880*/  ISETP.NE.AND P0, PT, R14, RZ, PT ;  /* 0x000000ff0e00720c */ /* 0x010fe20003f05270 */
[----:B------:R-:W-:-:S12]  /*9890*/  BSSY B0, `(.L_x_7295) ;  /* 0x0000024000007945 */ /* 0x000fd80003800000 */
[----:B------:R-:W-:Y:S05]  /*98a0*/  @P0 BRA `(.L_x_7296) ;  /* 0x0000000000880947 */ /* 0x000fea0003800000 */
[----:B------:R-:W-:-:S03]  /*98b0*/  UMOV UR4, 0xffffffff ;  /* 0xffffffff00047882 */ /* 0x000fc60000000000 */
[----:B------:R-:W-:Y:S05]  /*98c0*/  BRA.DIV UR4, `(.L_x_7297) ;  /* 0x0000000a045c7947 */ /* 0x000fea000b800000 */
[----:B------:R-:W-:-:S13]  /*98d0*/  ELECT P6, URZ, PT ;  /* 0x00000000003f782f */ /* 0x000fda00038c0000 */
.L_x_7326:
[----:B------:R-:W-:Y:S05]  /*98e0*/  @!P6 BRA `(.L_x_7296) ;  /* 0x000000000078e947 */ /* 0x000fea0003800000 */
[----:B------:R-:W-:-:S06]  /*98f0*/  ULOP3.LUT UR4, UR38, 0x2, URZ, 0xfc, !UPT ;  /* 0x0000000226047892 */ /* 0x000fcc000f8efc3f */
[----:B---3--:R-:W-:-:S04]  /*9900*/  MOV R2, UR4 ;  /* 0x0000000400027c02 */ /* 0x008fc80008000f00 */
[----:B------:R-:W-:-:S13]  /*9910*/  ISETP.NE.AND P2, PT, R2, 0x3, PT ;  /* 0x000000030200780c */ /* 0x000fda0003f45270 */
[----:B------:R-:W-:Y:S05]  /*9920*/  @!P2 BRA `(.L_x_7298) ;  /* 0x000000000004a947 */ /* 0x000fea0003800000 */
[----:B------:R-:W-:Y:S01]  /*9930*/  BPT.TRAP 0x1 ;  /* 0x000000040000795c */ /* 0x000fe20000300000 */
.L_x_7298:
[----:B--2---:R-:W-:Y:S01]  /*9940*/  VIADD R3, R0, 0x22840 ;  /* 0x0002284000037836 */ /* 0x004fe20000000000 */
[----:B------:R-:W-:Y:S01]  /*9950*/  SHF.L.U32 R5, R17, 0x1f, RZ ;  /* 0x0000001f11057819 */ /* 0x000fe200000006ff */
[----:B------:R-:W-:-:S03]  /*9960*/  VIADD R2, R16, 0x1 ;  /* 0x0000000110027836 */ /* 0x000fc60000000000 */
[----:B------:R-:W-:Y:S02]  /*9970*/  LEA R6, R16, R3, 0x3 ;  /* 0x0000000310067211 */ /* 0x000fe400078e18ff */
[----:B------:R-:W-:Y:S02]  /*9980*/  ISETP.NE.AND P1, PT, R2, 0x2, PT ;  /* 0x000000020200780c */ /* 0x000fe40003f25270 */
[----:B------:R-:W2:Y:S02]  /*9990*/  SYNCS.PHASECHK.TRANS64.TRYWAIT P0, [R6+URZ], R5 ;  /* 0x00000005060075a7 */ /* 0x000ea4000800017f */
[----:B------:R-:W-:-:S04]  /*99a0*/  SEL R4, RZ, 0x1, P1 ;  /* 0x00000001ff047807 */ /* 0x000fc80000800000 */
[----:B------:R-:W-:Y:S02]  /*99b0*/  LOP3.LUT R17, R17, R4, RZ, 0x3c, !PT ;  /* 0x0000000411117212 */ /* 0x000fe400078e3cff */
[----:B------:R-:W-:Y:S02]  /*99c0*/  SEL R4, R2, RZ, P1 ;  /* 0x000000ff02047207 */ /* 0x000fe40000800000 */
[----:B------:R-:W-:Y:S02]  /*99d0*/  SHF.L.U32 R2, R17, 0x1f, RZ ;  /* 0x0000001f11027819 */ /* 0x000fe400000006ff */
[----:B------:R-:W-:Y:S01]  /*99e0*/  LEA R3, R4, R3, 0x3 ;  /* 0x0000000304037211 */ /* 0x000fe200078e18ff */
[----:B--2---:R-:W-:Y:S06]  /*99f0*/  @!P0 BRA `(.L_x_7299) ;  /* 0x0000000800308947 */ /* 0x004fec0003800000 */
.L_x_7327:
[----:B------:R-:W3:Y:S02]  /*9a00*/  SYNCS.PHASECHK.TRANS64.TRYWAIT P0, [R3+URZ], R2 ;  /* 0x00000002030075a7 */ /* 0x000ee4000800017f */
[----:B---3--:R-:W-:Y:S05]  /*9a10*/  @!P0 BRA `(.L_x_7300) ;  /* 0x00000008003c8947 */ /* 0x008fea0003800000 */
.L_x_7328:
[----:B------:R-:W-:Y:S05]  /*9a20*/  @!P2 BRA `(.L_x_7301) ;  /* 0x000000000004a947 */ /* 0x000fea0003800000 */
[----:B------:R-:W-:Y:S01]  /*9a30*/  BPT.TRAP 0x1 ;  /* 0x000000040000795c */ /* 0x000fe20000300000 */
.L_x_7301:
[----:B---3--:R-:W-:-:S05]  /*9a40*/  VIADD R3, R0, 0x22860 ;  /* 0x0002286000037836 */ /* 0x008fca0000000000 */
[----:B------:R-:W-:-:S04]  /*9a50*/  LEA R16, R16, R3, 0x3 ;  /* 0x0000000310107211 */ /* 0x000fc800078e18ff */
[----:B------:R-:W3:Y:S02]  /*9a60*/  SYNCS.PHASECHK.TRANS64.TRYWAIT P0, [R16+URZ], R5 ;  /* 0x00000005100075a7 */ /* 0x000ee4000800017f */
[----:B---3--:R-:W-:Y:S05]  /*9a70*/  @!P0 BRA `(.L_x_7302) ;  /* 0x0000000800388947 */ /* 0x008fea0003800000 */
.L_x_7329:
[----:B------:R-:W-:-:S07]  /*9a80*/  IMAD R3, R4, 0x8, R3 ;  /* 0x0000000804037824 */ /* 0x000fce00078e0203 */
.L_x_7303:
[----:B----4-:R4:W1:Y:S02]  /*9a90*/  SYNCS.PHASECHK.TRANS64.TRYWAIT P0, [R3+URZ], R2 ;  /* 0x00000002030075a7 */ /* 0x010864000800017f */
[----:B-1----:R-:W-:Y:S05]  /*9aa0*/  @!P0 NANOSLEEP.SYNCS 0x989680 ;  /* 0x009896800000895d */ /* 0x002fea0003900000 */
[----:B------:R-:W1:Y:S02]  /*9ab0*/  @!P0 SYNCS.PHASECHK.TRANS64 P0, [R3+URZ], R2 ;  /* 0x00000002030085a7 */ /* 0x000e64000800007f */
[----:B-1----:R-:W-:Y:S05]  /*9ac0*/  @!P0 BRA `(.L_x_7303) ;  /* 0xfffffffc00f08947 */ /* 0x002fea000383ffff */
.L_x_7296:
[----:B------:R-:W-:Y:S05]  /*9ad0*/  BSYNC B0 ;  /* 0x0000000000007941 */ /* 0x000fea0003800000 */
.L_x_7295:
[----:B------:R-:W-:Y:S05]  /*9ae0*/  EXIT ;  /* 0x000000000000794d */ /* 0x000fea0003800000 */
.L_x_7227:
[----:B-1----:R-:W-:-:S04]  /*9af0*/  MOV R3, UR46 ;  /* 0x0000002e00037c02 */ /* 0x002fc80008000f00 */
[----:B------:R1:W2:Y:S03]  /*9b00*/  SYNCS.PHASECHK.TRANS64.TRYWAIT P0, [R3+URZ+0x22800], R0 ;  /* 0x02280000030075a7 */ /* 0x0002a6000800017f */
[----:B--2---:R-:W-:Y:S05]  /*9b10*/  @!P0 NANOSLEEP.SYNCS 0x989680 ;  /* 0x009896800000895d */ /* 0x004fea0003900000 */
[----:B------:R-:W2:Y:S02]  /*9b20*/  @!P0 SYNCS.PHASECHK.TRANS64 P0, [R3+URZ+0x22800], R0 ;  /* 0x02280000030085a7 */ /* 0x000ea4000800007f */
[----:B--2---:R-:W-:Y:S05]  /*9b30*/  @!P0 BRA `(.L_x_7227) ;  /* 0xfffffffc00ec8947 */ /* 0x004fea000383ffff */
[----:B------:R-:W-:Y:S05]  /*9b40*/  BRA `(.L_x_7304) ;  /* 0xffffff7400647947 */ /* 0x000fea000383ffff */
.L_x_7231:
[----:B--2---:R-:W-:-:S04]  /*9b50*/  IMAD.U32 R0, RZ, RZ, UR21 ;  /* 0x00000015ff007e24 */ /* 0x004fc8000f8e00ff */
[----:B------:R2:W3:Y:S03]  /*9b60*/  SYNCS.PHASECHK.TRANS64.TRYWAIT P1, [R0+URZ+0x22830], R7 ;  /* 0x02283007000075a7 */ /* 0x0004e6000802017f */
[----:B---3--:R-:W-:Y:S05]  /*9b70*/  @!P1 NANOSLEEP.SYNCS 0x989680 ;  /* 0x009896800000995d */ /* 0x008fea0003900000 */
[----:B------:R-:W3:Y:S02]  /*9b80*/  @!P1 SYNCS.PHASECHK.TRANS64 P1, [R0+URZ+0x22830], R7 ;  /* 0x02283007000095a7 */ /* 0x000ee4000802007f */
[----:B---3--:R-:W-:Y:S05]  /*9b90*/  @!P1 BRA `(.L_x_7231) ;  /* 0xfffffffc00ec9947 */ /* 0x008fea000383ffff */
[----:B------:R-:W-:Y:S05]  /*9ba0*/  BRA `(.L_x_7230) ;  /* 0xffffff7400887947 */ /* 0x000fea000383ffff */
.L_x_7235:
[----:B--2---:R2:W3:Y:S02]  /*9bb0*/  SYNCS.PHASECHK.TRANS64.TRYWAIT P2, [R10+URZ+0x22850], R7 ;  /* 0x022850070a0075a7 */ /* 0x0044e4000804017f */
[----:B---3--:R-:W-:Y:S05]  /*9bc0*/  @!P2 NANOSLEEP.SYNCS 0x989680 ;  /* 0x009896800000a95d */ /* 0x008fea0003900000 */
[----:B------:R-:W3:Y:S02]  /*9bd0*/  @!P2 SYNCS.PHASECHK.TRANS64 P2, [R10+URZ+0x22850], R7 ;  /* 0x022850070a00a5a7 */ /* 0x000ee4000804007f */
[----:B---3--:R-:W-:Y:S05]  /*9be0*/  @!P2 BRA `(.L_x_7235) ;  /* 0xfffffffc00f0a947 */ /* 0x008fea000383ffff */
[----:B------:R-:W-:Y:S05]  /*9bf0*/  BRA `(.L_x_7234) ;  /* 0xffffff9000807947 */ /* 0x000fea000383ffff */
.L_x_7240:
[----:B--2---:R-:W-:Y:S01]  /*9c00*/  MOV R4, UR24 ;  /* 0x0000001800047c02 */ /* 0x004fe20008000f00 */
[----:B------:R-:W-:-:S04]  /*9c10*/  IMAD.U32 R5, RZ, RZ, UR25 ;  /* 0x00000019ff057e24 */ /* 0x000fc8000f8e00ff */
[----:B------:R2:W3:Y:S03]  /*9c20*/  SYNCS.PHASECHK.TRANS64.TRYWAIT P3, [R4+URZ+0x22830], R5 ;  /* 0x02283005040075a7 */ /* 0x0004e6000806017f */
[----:B---3--:R-:W-:Y:S05]  /*9c30*/  @!P3 NANOSLEEP.SYNCS 0x989680 ;  /* 0x009896800000b95d */ /* 0x008fea0003900000 */
[----:B------:R-:W3:Y:S02]  /*9c40*/  @!P3 SYNCS.PHASECHK.TRANS64 P3, [R4+URZ+0x22830], R5 ;  /* 0x022830050400b5a7 */ /* 0x000ee4000806007f */
[----:B---3--:R-:W-:Y:S05]  /*9c50*/  @!P3 BRA `(.L_x_7240) ;  /* 0xfffffffc00e8b947 */ /* 0x008fea000383ffff */
[----:B------:R-:W-:Y:S05]  /*9c60*/  BRA `(.L_x_7239) ;  /* 0xffffff94008c7947 */ /* 0x000fea000383ffff */
.L_x_7244:
[----:B-1----:R-:W-:-:S04]  /*9c70*/  MOV R6, UR25 ;  /* 0x0000001900067c02 */ /* 0x002fc80008000f00 */
[----:B------:R1:W2:Y:S03]  /*9c80*/  SYNCS.PHASECHK.TRANS64.TRYWAIT P3, [R199+URZ+0x22850], R6 ;  /* 0x02285006c70075a7 */ /* 0x0002a6000806017f */
[----:B--2---:R-:W-:Y:S05]  /*9c90*/  @!P3 NANOSLEEP.SYNCS 0x989680 ;  /* 0x009896800000b95d */ /* 0x004fea0003900000 */
[----:B------:R-:W2:Y:S02]  /*9ca0*/  @!P3 SYNCS.PHASECHK.TRANS64 P3, [R199+URZ+0x22850], R6 ;  /* 0x02285006c700b5a7 */ /* 0x000ea4000806007f */
[----:B--2---:R-:W-:Y:S05]  /*9cb0*/  @!P3 BRA `(.L_x_7244) ;  /* 0xfffffffc00ecb947 */ /* 0x004fea000383ffff */
[----:B------:R-:W-:Y:S05]  /*9cc0*/  BRA `(.L_x_7243) ;  /* 0xffffffb400287947 */ /* 0x000fea000383ffff */
.L_x_7254:
        /* <DEDUP_REMOVED lines=11> */
.L_x_7306:
[----:B------:R-:W-:Y:S05]  /*9d80*/  BSYNC B0 ;  /* 0x0000000000007941 */ /* 0x000fea0003800000 */
.L_x_7305:
[----:B------:R-:W-:Y:S05]  /*9d90*/  BRA `(.L_x_7307) ;  /* 0xffffffd8009c7947 */ /* 0x000fea000383ffff */
.L_x_7255:
[----:B------:R-:W-:Y:S01]  /*9da0*/  BSSY B0, `(.L_x_7308) ;  /* 0x0000006000007945 */ /* 0x000fe20003800000 */
[----:B------:R-:W-:-:S07]  /*9db0*/  IMAD.MOV.U32 R15, RZ, RZ, -0x1 ;  /* 0xffffffffff0f7424 */ /* 0x000fce00078e00ff */
[----:B------:R-:W-:Y:S05]  /*9dc0*/  WARPSYNC.COLLECTIVE R15, `(.L_x_7309) ;  /* 0x000000000f0c7348 */ /* 0x000fea0003c00000 */
[----:B------:R-:W-:Y:S02]  /*9dd0*/  ELECT P6, UR62, PT ;  /* 0x00000000003e782f */ /* 0x000fe400038c0000 */
[----:B------:R-:W-:Y:S01]  /*9de0*/  MOV R14, UR62 ;  /* 0x0000003e000e7c02 */ /* 0x000fe20008000f00 */
[----:B------:R-:W-:Y:S10]  /*9df0*/  ENDCOLLECTIVE ;  /* 0x000000000000791b */ /* 0x000ff40003800000 */
.L_x_7309:
[----:B------:R-:W-:Y:S05]  /*9e00*/  BSYNC B0 ;  /* 0x0000000000007941 */ /* 0x000fea0003800000 */
.L_x_7308:
[----:B------:R-:W-:Y:S05]  /*9e10*/  BRA `(.L_x_7310) ;  /* 0xffffffd800947947 */ /* 0x000fea000383ffff */
.L_x_7258:
[----:B--2---:R2:W3:Y:S02]  /*9e20*/  SYNCS.PHASECHK.TRANS64.TRYWAIT P1, [R5+URZ+0x22840], R10 ;  /* 0x0228400a050075a7 */ /* 0x0044e4000802017f */
[----:B---3--:R-:W-:Y:S05]  /*9e30*/  @!P1 NANOSLEEP.SYNCS 0x989680 ;  /* 0x009896800000995d */ /* 0x008fea0003900000 */
[----:B------:R-:W3:Y:S02]  /*9e40*/  @!P1 SYNCS.PHASECHK.TRANS64 P1, [R5+URZ+0x22840], R10 ;  /* 0x0228400a050095a7 */ /* 0x000ee4000802007f */
[----:B---3--:R-:W-:Y:S05]  /*9e50*/  @!P1 BRA `(.L_x_7258) ;  /* 0xfffffffc00f09947 */ /* 0x008fea000383ffff */
[----:B------:R-:W-:Y:S05]  /*9e60*/  BRA `(.L_x_7311) ;  /* 0xffffffd800f47947 */ /* 0x000fea000383ffff */
.L_x_7261:
        /* <DEDUP_REMOVED lines=8> */
.L_x_7264:
[----:B--2---:R2:W3:Y:S02]  /*9ef0*/  SYNCS.PHASECHK.TRANS64.TRYWAIT P1, [R8+URZ+0x22860], R5 ;  /* 0x02286005080075a7 */ /* 0x0044e4000802017f */
[----:B---3--:R-:W-:Y:S05]  /*9f00*/  @!P1 NANOSLEEP.SYNCS 0x989680 ;  /* 0x009896800000995d */ /* 0x008fea0003900000 */
[----:B------:R-:W3:Y:S02]  /*9f10*/  @!P1 SYNCS.PHASECHK.TRANS64 P1, [R8+URZ+0x22860], R5 ;  /* 0x02286005080095a7 */ /* 0x000ee4000802007f */
[----:B---3--:R-:W-:Y:S05]  /*9f20*/  @!P1 BRA `(.L_x_7264) ;  /* 0xfffffffc00f09947 */ /* 0x008fea000383ffff */
[----:B------:R-:W-:Y:S05]  /*9f30*/  BRA `(.L_x_7313) ;  /* 0xffffffdc00d87947 */ /* 0x000fea000383ffff */
.L_x_7271:
[----:B--2---:R2:W3:Y:S02]  /*9f40*/  SYNCS.PHASECHK.TRANS64.TRYWAIT P2, [R2+URZ+0x22840], R3 ;  /* 0x02284003020075a7 */ /* 0x0044e4000804017f */
[----:B---3--:R-:W-:Y:S05]  /*9f50*/  @!P2 NANOSLEEP.SYNCS 0x989680 ;  /* 0x009896800000a95d */ /* 0x008fea0003900000 */
[----:B------:R-:W3:Y:S02]  /*9f60*/  @!P2 SYNCS.PHASECHK.TRANS64 P2, [R2+URZ+0x22840], R3 ;  /* 0x022840030200a5a7 */ /* 0x000ee4000804007f */
[----:B---3--:R-:W-:Y:S05]  /*9f70*/  @!P2 BRA `(.L_x_7271) ;  /* 0xfffffffc00f0a947 */ /* 0x008fea000383ffff */
[----:B------:R-:W-:Y:S05]  /*9f80*/  BRA `(.L_x_7314) ;  /* 0xffffffe400307947 */ /* 0x000fea000383ffff */
.L_x_7273:
[----:B---3--:R3:W4:Y:S02]  /*9f90*/  SYNCS.PHASECHK.TRANS64.TRYWAIT P2, [R2+URZ+0x22860], R3 ;  /* 0x02286003020075a7 */ /* 0x008724000804017f */
[----:B----4-:R-:W-:Y:S05]  /*9fa0*/  @!P2 NANOSLEEP.SYNCS 0x989680 ;  /* 0x009896800000a95d */ /* 0x010fea0003900000 */
[----:B------:R-:W4:Y:S02]  /*9fb0*/  @!P2 SYNCS.PHASECHK.TRANS64 P2, [R2+URZ+0x22860], R3 ;  /* 0x022860030200a5a7 */ /* 0x000f24000804007f */
[----:B----4-:R-:W-:Y:S05]  /*9fc0*/  @!P2 BRA `(.L_x_7273) ;  /* 0xfffffffc00f0a947 */ /* 0x010fea000383ffff */
[----:B------:R-:W-:Y:S05]  /*9fd0*/  BRA `(.L_x_7315) ;  /* 0xffffffe4008c7947 */ /* 0x000fea000383ffff */
.L_x_7279:
[----:B-1----:R1:W2:Y:S02]  /*9fe0*/  SYNCS.PHASECHK.TRANS64.TRYWAIT P2, [R3+URZ+0x22840], R2 ;  /* 0x02284002030075a7 */ /* 0x0022a4000804017f */
[----:B--2---:R-:W-:Y:S05]  /*9ff0*/  @!P2 NANOSLEEP.SYNCS 0x989680 ;  /* 0x009896800000a95d */ /* 0x004fea0003900000 */
[----:B------:R-:W2:Y:S02]  /*a000*/  @!P2 SYNCS.PHASECHK.TRANS64 P2, [R3+URZ+0x22840], R2 ;  /* 0x022840020300a5a7 */ /* 0x000ea4000804007f */
[----:B--2---:R-:W-:Y:S05]  /*a010*/  @!P2 BRA `(.L_x_7279) ;  /* 0xfffffffc00f0a947 */ /* 0x004fea000383ffff */
[----:B------:R-:W-:Y:S05]  /*a020*/  BRA `(.L_x_7316) ;  /* 0xffffffe800cc7947 */ /* 0x000fea000383ffff */
.L_x_7281:
[----:B--2---:R2:W3:Y:S02]  /*a030*/  SYNCS.PHASECHK.TRANS64.TRYWAIT P2, [R3+URZ+0x22860], R2 ;  /* 0x02286002030075a7 */ /* 0x0044e4000804017f */
[----:B---3--:R-:W-:Y:S05]  /*a040*/  @!P2 NANOSLEEP.SYNCS 0x989680 ;  /* 0x009896800000a95d */ /* 0x008fea0003900000 */
[----:B------:R-:W3:Y:S02]  /*a050*/  @!P2 SYNCS.PHASECHK.TRANS64 P2, [R3+URZ+0x22860], R2 ;  /* 0x022860020300a5a7 */ /* 0x000ee4000804007f */
[----:B---3--:R-:W-:Y:S05]  /*a060*/  @!P2 BRA `(.L_x_7281) ;  /* 0xfffffffc00f0a947 */ /* 0x008fea000383ffff */
[----:B------:R-:W-:Y:S05]  /*a070*/  BRA `(.L_x_7317) ;  /* 0xffffffec00287947 */ /* 0x000fea000383ffff */
.L_x_7286:
[----:B-1----:R1:W2:Y:S02]  /*a080*/  SYNCS.PHASECHK.TRANS64.TRYWAIT P2, [R3+URZ+0x22840], R2 ;  /* 0x02284002030075a7 */ /* 0x0022a4000804017f */
[----:B--2---:R-:W-:Y:S05]  /*a090*/  @!P2 NANOSLEEP.SYNCS 0x989680 ;  /* 0x009896800000a95d */ /* 0x004fea0003900000 */
[----:B------:R-:W2:Y:S02]  /*a0a0*/  @!P2 SYNCS.PHASECHK.TRANS64 P2, [R3+URZ+0x22840], R2 ;  /* 0x022840020300a5a7 */ /* 0x000ea4000804007f */
[----:B--2---:R-:W-:Y:S05]  /*a0b0*/  @!P2 BRA `(.L_x_7286) ;  /* 0xfffffffc00f0a947 */ /* 0x004fea000383ffff */
[----:B------:R-:W-:Y:S05]  /*a0c0*/  BRA `(.L_x_7318) ;  /* 0xfffffff000507947 */ /* 0x000fea000383ffff */
.L_x_7288:
[----:B--2---:R2:W3:Y:S02]  /*a0d0*/  SYNCS.PHASECHK.TRANS64.TRYWAIT P2, [R3+URZ+0x22860], R2 ;  /* 0x02286002030075a7 */ /* 0x0044e4000804017f */
[----:B---3--:R-:W-:Y:S05]  /*a0e0*/  @!P2 NANOSLEEP.SYNCS 0x989680 ;  /* 0x009896800000a95d */ /* 0x008fea0003900000 */
[----:B------:R-:W3:Y:S02]  /*a0f0*/  @!P2 SYNCS.PHASECHK.TRANS64 P2, [R3+URZ+0x22860], R2 ;  /* 0x022860020300a5a7 */ /* 0x000ee4000804007f */
[----:B---3--:R-:W-:Y:S05]  /*a100*/  @!P2 BRA `(.L_x_7288) ;  /* 0xfffffffc00f0a947 */ /* 0x008fea000383ffff */
[----:B------:R-:W-:Y:S05]  /*a110*/  BRA `(.L_x_7319) ;  /* 0xfffffff000ac7947 */ /* 0x000fea000383ffff */
.L_x_7293:
[----:B--2---:R2:W3:Y:S02]  /*a120*/  SYNCS.PHASECHK.TRANS64.TRYWAIT P0, [R0+URZ+0x22820], R3 ;  /* 0x02282003000075a7 */ /* 0x0044e4000800017f */
[----:B---3--:R-:W-:Y:S05]  /*a130*/  @!P0 NANOSLEEP.SYNCS 0x989680 ;  /* 0x009896800000895d */ /* 0x008fea0003900000 */
[----:B------:R-:W3:Y:S02]  /*a140*/  @!P0 SYNCS.PHASECHK.TRANS64 P0, [R0+URZ+0x22820], R3 ;  /* 0x02282003000085a7 */ /* 0x000ee4000800007f */
[----:B---3--:R-:W-:Y:S05]  /*a150*/  @!P0 BRA `(.L_x_7293) ;  /* 0xfffffffc00f08947 */ /* 0x008fea000383ffff */
[----:B------:R-:W-:Y:S05]  /*a160*/  BRA `(.L_x_7320) ;  /* 0xfffffff400a87947 */ /* 0x000fea000383ffff */
.L_x_7294:
        /* <DEDUP_REMOVED lines=11> */
.L_x_7322:
[----:B------:R-:W-:Y:S05]  /*a220*/  BSYNC B0 ;  /* 0x0000000000007941 */ /* 0x000fea0003800000 */
.L_x_7321:
[----:B------:R-:W-:Y:S05]  /*a230*/  BRA `(.L_x_7323) ;  /* 0xfffffff400907947 */ /* 0x000fea000383ffff */
.L_x_7297:
[----:B------:R-:W-:Y:S01]  /*a240*/  BSSY B1, `(.L_x_7324) ;  /* 0x0000006000017945 */ /* 0x000fe20003800000 */
[----:B------:R-:W-:-:S07]  /*a250*/  MOV R15, 0xffffffff ;  /* 0xffffffff000f7802 */ /* 0x000fce0000000f00 */
[----:B-123--:R-:W-:Y:S05]  /*a260*/  WARPSYNC.COLLECTIVE R15, `(.L_x_7325) ;  /* 0x000000000f0c7348 */ /* 0x00efea0003c00000 */
[----:B------:R-:W-:Y:S02]  /*a270*/  ELECT P6, UR62, PT ;  /* 0x00000000003e782f */ /* 0x000fe400038c0000 */
[----:B------:R-:W-:Y:S01]  /*a280*/  MOV R14, UR62 ;  /* 0x0000003e000e7c02 */ /* 0x000fe20008000f00 */
[----:B-123--:R-:W-:Y:S10]  /*a290*/  ENDCOLLECTIVE ;  /* 0x000000000000791b */ /* 0x00eff40003800000 */
.L_x_7325:
[----:B------:R-:W-:Y:S05]  /*a2a0*/  BSYNC B1 ;  /* 0x0000000000017941 */ /* 0x000fea0003800000 */
.L_x_7324:
[----:B------:R-:W-:Y:S05]  /*a2b0*/  BRA `(.L_x_7326) ;  /* 0xfffffff400887947 */ /* 0x000fea000383ffff */
.L_x_7299:
[----:B--2---:R2:W3:Y:S02]  /*a2c0*/  SYNCS.PHASECHK.TRANS64.TRYWAIT P0, [R6+URZ], R5 ;  /* 0x00000005060075a7 */ /* 0x0044e4000800017f */
[----:B---3--:R-:W-:Y:S05]  /*a2d0*/  @!P0 NANOSLEEP.SYNCS 0x989680 ;  /* 0x009896800000895d */ /* 0x008fea0003900000 */
[----:B------:R-:W3:Y:S02]  /*a2e0*/  @!P0 SYNCS.PHASECHK.TRANS64 P0, [R6+URZ], R5 ;  /* 0x00000005060085a7 */ /* 0x000ee4000800007f */
[----:B---3--:R-:W-:Y:S05]  /*a2f0*/  @!P0 BRA `(.L_x_7299) ;  /* 0xfffffffc00f08947 */ /* 0x008fea000383ffff */
[----:B------:R-:W-:Y:S05]  /*a300*/  BRA `(.L_x_7327) ;  /* 0xfffffff400bc7947 */ /* 0x000fea000383ffff */
.L_x_7300:
[----:B---3--:R3:W4:Y:S02]  /*a310*/  SYNCS.PHASECHK.TRANS64.TRYWAIT P0, [R3+URZ], R2 ;  /* 0x00000002030075a7 */ /* 0x008724000800017f */
[----:B----4-:R-:W-:Y:S05]  /*a320*/  @!P0 NANOSLEEP.SYNCS 0x989680 ;  /* 0x009896800000895d */ /* 0x010fea0003900000 */
[----:B------:R-:W4:Y:S02]  /*a330*/  @!P0 SYNCS.PHASECHK.TRANS64 P0, [R3+URZ], R2 ;  /* 0x00000002030085a7 */ /* 0x000f24000800007f */
[----:B----4-:R-:W-:Y:S05]  /*a340*/  @!P0 BRA `(.L_x_7300) ;  /* 0xfffffffc00f08947 */ /* 0x010fea000383ffff */
[----:B------:R-:W-:Y:S05]  /*a350*/  BRA `(.L_x_7328) ;  /* 0xfffffff400b07947 */ /* 0x000fea000383ffff */
.L_x_7302:
[----:B---3--:R3:W4:Y:S02]  /*a360*/  SYNCS.PHASECHK.TRANS64.TRYWAIT P0, [R16+URZ], R5 ;  /* 0x00000005100075a7 */ /* 0x008724000800017f */
[----:B----4-:R-:W-:Y:S05]  /*a370*/  @!P0 NANOSLEEP.SYNCS 0x989680 ;  /* 0x009896800000895d */ /* 0x010fea0003900000 */
[----:B------:R-:W4:Y:S02]  /*a380*/  @!P0 SYNCS.PHASECHK.TRANS64 P0, [R16+URZ], R5 ;  /* 0x00000005100085a7 */ /* 0x000f24000800007f */
[----:B----4-:R-:W-:Y:S05]  /*a390*/  @!P0 BRA `(.L_x_7302) ;  /* 0xfffffffc00f08947 */ /* 0x010fea000383ffff */
[----:B------:R-:W-:Y:S05]  /*a3a0*/  BRA `(.L_x_7329) ;  /* 0xfffffff400b47947 */ /* 0x000fea000383ffff */
.L_x_7330:
        /* <DEDUP_REMOVED lines=13> */
.L_x_11959:


//--------------------- .text._ZN7cutlass13device_kernelIN5flash11enable_sm90INS1_16FlashAttnFwdSm90INS1_25CollectiveMainloopFwdSm90ILi2EN4cute5tupleIJNS5_1CILi1EEES8_S8_EEENS6_IJNS7_ILi128EEENS7_ILi96EEENS7_ILi64EEEEEELi256ENS_10bfloat16_tEfNS_4arch4Sm90ELb0ELb0ELb1ELb0ELb0ELb0ELb1ELb1ELb0ELb0ELb0ELb0EEENS1_21CollectiveEpilogueFwdINS6_IJSA_NS7_ILi256EEESB_EEES9_SE_SG_Li256ELb0ELb0ELb0ELb0EEENS1_29StaticPersistentTileSchedulerILb0EEEEEEEEEvNT_6ParamsE --------------------------
	.section	.text._ZN7cutlass13device_kernelIN5flash11enable_sm90INS1_16FlashAttnFwdSm90INS1_25CollectiveMainloopFwdSm90ILi2EN4cute5tupleIJNS5_1CILi1EEES8_S8_EEENS6_IJNS7_ILi128EEENS7_ILi96EEENS7_ILi64EEEEEELi256ENS_10bfloat16_tEfNS_4arch4Sm90ELb0ELb0ELb1ELb0ELb0ELb0ELb1ELb1ELb0ELb0ELb0ELb0EEENS1_21CollectiveEpilogueFwdINS6_IJSA_NS7_ILi256EEESB_EEES9_SE_SG_Li256ELb0ELb0ELb0ELb0EEENS1_29StaticPersistentTileSchedulerILb0EEEEEEEEEvNT_6ParamsE,"ax",@progbits
	.align	128
.text._ZN7cutlass13device_kernelIN5flash11enable_sm90INS1_16FlashAttnFwdSm90INS1_25CollectiveMainloopFwdSm90ILi2EN4cute5tupleIJNS5_1CILi1EEES8_S8_EEENS6_IJNS7_ILi128EEENS7_ILi96EEENS7_ILi64EEEEEELi256ENS_10bfloat16_tEfNS_4arch4Sm90ELb0ELb0ELb1ELb0ELb0ELb0ELb1ELb1ELb0ELb0ELb0ELb0EEENS1_21CollectiveEpilogueFwdINS6_IJSA_NS7_ILi256EEESB_EEES9_SE_SG_Li256ELb0ELb0ELb0ELb0EEENS1_29StaticPersistentTileSchedulerILb0EEEEEEEEEvNT_6ParamsE:
        .type           _ZN7cutlass13device_kernelIN5flash11enable_sm90INS1_16FlashAttnFwdSm90INS1_25CollectiveMainloopFwdSm90ILi2EN4cute5tupleIJNS5_1CILi1EEES8_S8_EEENS6_IJNS7_ILi128EEENS7_ILi96EEENS7_ILi64EEEEEELi256ENS_10bfloat16_tEfNS_4arch4Sm90ELb0ELb0ELb1ELb0ELb0ELb0ELb1ELb1ELb0ELb0ELb0ELb0EEENS1_21CollectiveEpilogueFwdINS6_IJSA_NS7_ILi256EEESB_EEES9_SE_SG_Li256ELb0ELb0ELb0ELb0EEENS1_29StaticPersistentTileSchedulerILb0EEEEEEEEEvNT_6ParamsE,@function
        .size           _ZN7cutlass13device_kernelIN5flash11enable_sm90INS1_16FlashAttnFwdSm90INS1_25CollectiveMainloopFwdSm90ILi2EN4cute5tupleIJNS5_1CILi1EEES8_S8_EEENS6_IJNS7_ILi128EEENS7_ILi96EEENS7_ILi64EEEEEELi256ENS_10bfloat16_tEfNS_4arch4Sm90ELb0ELb0ELb1ELb0ELb0ELb0ELb1ELb1ELb0ELb0ELb0ELb0EEENS1_21CollectiveEpilogueFwdINS6_IJSA_NS7_ILi256EEESB_EEES9_SE_SG_Li256ELb0ELb0ELb0ELb0EEENS1_29StaticPersistentTileSchedulerILb0EEEEEEEEEvNT_6ParamsE,(.L_x_11960 - _ZN7cutlass13device_kernelIN5flash11enable_sm90INS1_16FlashAttnFwdSm90INS1_25CollectiveMainloopFwdSm90ILi2EN4cute5tupleIJNS5_1CILi1EEES8_S8_EEENS6_IJNS7_ILi128EEENS7_ILi96EEENS7_ILi64EEEEEELi256ENS_10bfloat16_tEfNS_4arch4Sm90ELb0ELb0ELb1ELb0ELb0ELb0ELb1ELb1ELb0ELb0ELb0ELb0EEENS1_21CollectiveEpilogueFwdINS6_IJSA_NS7_ILi256EEESB_EEES9_SE_SG_Li256ELb0ELb0ELb0ELb0EEENS1_29StaticPersistentTileSchedulerILb0EEEEEEEEEvNT_6ParamsE)
        .other          _ZN7cutlass13device_kernelIN5flash11enable_sm90INS1_16FlashAttnFwdSm90INS1_25CollectiveMainloopFwdSm90ILi2EN4cute5tupleIJNS5_1CILi1EEES8_S8_EEENS6_IJNS7_ILi128EEENS7_ILi96EEENS7_ILi64EEEEEELi256ENS_10bfloat16_tEfNS_4arch4Sm90ELb0ELb0ELb1ELb0ELb0ELb0ELb1ELb1ELb0ELb0ELb0ELb0EEENS1_21CollectiveEpilogueFwdINS6_IJSA_NS7_ILi256EEESB_EEES9_SE_SG_Li256ELb0ELb0ELb0ELb0EEENS1_29StaticPersistentTileSchedulerILb0EEEEEEEEEvNT_6ParamsE,@"STO_CUDA_ENTRY STV_DEFAULT"
_ZN7cutlass13device_kernelIN5flash11enable_sm90INS1_16FlashAttnFwdSm90INS1_25CollectiveMainloopFwdSm90ILi2EN4cute5tupleIJNS5_1CILi1EEES8_S8_EEENS6_IJNS7_ILi128EEENS7_ILi96EEENS7_ILi64EEEEEELi256ENS_10bfloat16_tEfNS_4arch4Sm90ELb0ELb0ELb1ELb0ELb0ELb0ELb1ELb1ELb0ELb0ELb0ELb0EEENS1_21CollectiveEpilogueFwdINS6_IJSA_NS7_ILi256EEESB_EEES9_SE_SG_Li256ELb0ELb0ELb0ELb0EEENS1_29StaticPersistentTileSchedulerILb0EEEEEEEEEvNT_6ParamsE:
        /* <DEDUP_REMOVED lines=27> */
.L_x_7332:
[----:B------:R-:W-:Y:S05]  /*01b0*/  BSYNC B0 ;  /* 0x0000000000007941 */ /* 0x000fea0003800000 */
.L_x_7331:
        /* <DEDUP_REMOVED lines=39> */
.L_x_7333:
        /* <DEDUP_REMOVED lines=22> */
.L_x_7334:
        /* <DEDUP_REMOVED lines=18> */
.L_x_7335:
        /* <DEDUP_REMOVED lines=22> */
.L_x_7336:
        /* <DEDUP_REMOVED lines=22> */
.L_x_7337:
[----:B------:R-:W-:Y:S01]  /*0970*/  PLOP3.LUT P0, PT, PT, PT, UP0, 0x80, 0x0 ;  /* 0x000000000000781c */ /* 0x000fe20003f0f008 */
[----:B------:R-:W-:Y:S01]  /*0980*/  UMOV UR46, 0x1 ;  /* 0x00000001002e7882 */ /* 0x000fe20000000000 */
[----:B------:R-:W-:Y:S01]  /*0990*/  NOP ;  /* 0x0000000000007918 */ /* 0x000fe20000000000 */
[----:B------:R-:W-:Y:S01]  /*09a0*/  USEL UR46, UR46, 0x2, !UP0 ;  /* 0x000000022e2e7887 */ /* 0x000fe2000c000000 */
[----:B------:R-:W-:Y:S01]  /*09b0*/  ULDC.64 UR48, c[0x0][0x208] ;  /* 0x0000820000307ab9 */ /* 0x000fe20000000a00 */
[----:B-1234-:R-:W-:Y:S08]  /*09c0*/  BAR.SYNC.DEFER_BLOCKING 0x0 ;  /* 0x0000000000007b1d */ /* 0x01eff00000010000 */
[----:B------:R-:W-:Y:S05]  /*09d0*/  @!P0 BRA `(.L_x_7338) ;  /* 0x0000007000b08947 */ /* 0x000fea0003800000 */
.L_x_7339:
        /* <DEDUP_REMOVED lines=59> */
.L_x_7363:
[----:B------:R-:W1:Y:S01]  /*0d90*/  SHFL.IDX PT, R0, R19, RZ, 0x1f ;  /* 0x00001fff13007589 */ /* 0x000e6200000e0000 */
[----:B------:R-:W-:Y:S01]  /*0da0*/  ULDC UR4, c[0x0][0xea8] ;  /* 0x0003aa0000047ab9 */ /* 0x000fe20000000800 */
[----:B------:R-:W-:Y:S01]  /*0db0*/  ULDC.64 UR6, c[0x0][0x3f8] ;  /* 0x0000fe0000067ab9 */ /* 0x000fe20000000a00 */
[----:B------:R-:W-:Y:S02]  /*0dc0*/  UISETP.NE.AND UP1, UPT, UR4, 0x1, UPT ;  /* 0x000000010400788c */ /* 0x000fe4000bf25270 */
[----:B------:R-:W-:Y:S01]  /*0dd0*/  UISETP.NE.U32.AND UP0, UPT, UR6, URZ, UPT ;  /* 0x0000003f0600728c */ /* 0x000fe2000bf05070 */
[----:B------:R-:W-:Y:S01]  /*0de0*/  ULDC UR4, c[0x0][0xeb4] ;  /* 0x0003ad0000047ab9 */ /* 0x000fe20000000800 */
[----:B------:R-:W-:Y:S02]  /*0df0*/  ULDC UR47, c[0x0][0x404] ;  /* 0x00010100002f7ab9 */ /* 0x000fe40000000800 */
[----:B------:R-:W-:Y:S02]  /*0e00*/  UISETP.NE.AND.EX UP0, UPT, UR7, URZ, UPT, UP0 ;  /* 0x0000003f0700728c */ /* 0x000fe4000bf05300 */
[----:B------:R-:W-:-:S02]  /*0e10*/  UIADD3 UR9, UR41, 0x18400, URZ ;  /* 0x0001840029097890 */ /* 0x000fc4000fffe03f */
[----:B------:R-:W-:Y:S02]  /*0e20*/  UISETP.NE.AND UP2, UPT, UR4, 0x1, UPT ;  /* 0x000000010400788c */ /* 0x000fe4000bf45270 */
[----:B------:R-:W-:Y:S01]  /*0e30*/  USEL UR47, UR47, 0x1, UP0 ;  /* 0x000000012f2f7887 */ /* 0x000fe20008000000 */
[----:B------:R-:W-:Y:S01]  /*0e40*/  @UP1 ULDC UR4, c[0x0][0xeac] ;  /* 0x0003ab0000041ab9 */ /* 0x000fe20000000800 */
[----:B------:R-:W-:Y:S01]  /*0e50*/  ULDC UR7, c[0x0][0x2e0] ;  /* 0x0000b80000077ab9 */ /* 0x000fe20000000800 */
[----:B------:R-:W-:Y:S02]  /*0e60*/  ULOP3.LUT UP0, URZ, UR9, 0x1bf, URZ, 0xc0, !UPT ;  /* 0x000001bf093f7892 */ /* 0x000fe4000f80c03f */
[----:B------:R-:W-:Y:S02]  /*0e70*/  UIMAD.WIDE.U32 UR4, UR43, UR4, URZ ;  /* 0x000000042b0472a5 */ /* 0x000fe4000f8e003f */
[----:B------:R-:W-:Y:S01]  /*0e80*/  UIMAD UR47, UR47, UR7, URZ ;  /* 0x000000072f2f72a4 */ /* 0x000fe2000f8e023f */
[----:B-1----:R-:W-:Y:S01]  /*0e90*/  R2UR UR44, R0 ;  /* 0x00000000002c72ca */ /* 0x002fe200000e0000 */
[----:B------:R-:W-:Y:S01]  /*0ea0*/  @UP1 ULDC UR8, c[0x0][0xeb0] ;  /* 0x0003ac0000081ab9 */ /* 0x000fe20000000800 */
[----:B------:R-:W-:Y:S01]  /*0eb0*/  UMOV UR37, UR43 ;  /* 0x0000002b00257c82 */ /* 0x000fe20008000000 */
[----:B------:R-:W-:Y:S01]  /*0ec0*/  @UP1 USHF.R.U32.HI UR37, URZ, UR8, UR5 ;  /* 0x000000083f251299 */ /* 0x000fe20008011605 */
[----:B------:R-:W-:Y:S01]  /*0ed0*/  PLOP3.LUT P0, PT, PT, PT, UP0, 0x80, 0x0 ;  /* 0x000000000000781c */ /* 0x000fe20003f0f008 */
[----:B------:R-:W-:-:S02]  /*0ee0*/  @UP2 ULDC.64 UR10, c[0x0][0xeb8] ;  /* 0x0003ae00000a2ab9 */ /* 0x000fc40000000a00 */
[----:B------:R-:W-:-:S03]  /*0ef0*/  UIMAD.WIDE.U32 UR4, UR37, UR10, URZ ;  /* 0x0000000a250472a5 */ /* 0x000fc6000f8e003f */
[----:B------:R-:W-:Y:S01]  /*0f00*/  UMOV UR36, UR37 ;  /* 0x0000002500247c82 */ /* 0x000fe20008000000 */
[----:B------:R-:W-:Y:S02]  /*0f10*/  @UP2 USHF.R.U32.HI UR36, URZ, UR11, UR5 ;  /* 0x0000000b3f242299 */ /* 0x000fe40008011605 */
[----:B------:R-:W-:-:S04]  /*0f20*/  ULEA.HI UR6, UR44, UR44, URZ, 0x1 ;  /* 0x0000002c2c067291 */ /* 0x000fc8000f8f083f */
[----:B------:R-:W-:-:S04]  /*0f30*/  ULOP3.LUT UR6, UR6, 0xfffffffe, URZ, 0xc0, !UPT ;  /* 0xfffffffe06067892 */ /* 0x000fc8000f8ec03f */
[----:B------:R-:W-:Y:S02]  /*0f40*/  UIADD3 UR44, UR44, -UR6, URZ ;  /* 0x800000062c2c7290 */ /* 0x000fe4000fffe03f */
[----:B------:R-:W-:Y:S02]  /*0f50*/  UIADD3 UR6, UR47, 0x5f, URZ ;  /* 0x0000005f2f067890 */ /* 0x000fe4000fffe03f */
[----:B------:R-:W-:Y:S02]  /*0f60*/  ULEA UR8, UR44, UR41, 0xd ;  /* 0x000000292c087291 */ /* 0x000fe4000f8e683f */
[----:B------:R-:W-:Y:S02]  /*0f70*/  UIMAD.WIDE UR6, UR6, 0x2aaaaaab, URZ ;  /* 0x2aaaaaab060678a5 */ /* 0x000fe4000f8e023f */
[----:B------:R-:W-:Y:S02]  /*0f80*/  UIADD3 UR8, UR8, 0x22400, URZ ;  /* 0x0002240008087890 */ /* 0x000fe4000fffe03f */
[----:B------:R-:W-:-:S02]  /*0f90*/  USHF.R.U32.HI UR45, URZ, 0x1f, UR7 ;  /* 0x0000001f3f2d7899 */ /* 0x000fc40008011607 */
[----:B------:R-:W-:Y:S02]  /*0fa0*/  USHF.R.U32.HI UR8, URZ, 0x4, UR8 ;  /* 0x000000043f087899 */ /* 0x000fe40008011608 */
[----:B------:R-:W-:Y:S02]  /*0fb0*/  ULEA.HI.SX32 UR45, UR7, UR45, 0x1c ;  /* 0x0000002d072d7291 */ /* 0x000fe4000f8fe23f */
        /* <DEDUP_REMOVED lines=18> */
.L_x_7340:
[----:B------:R-:W-:Y:S01]  /*10e0*/  ULOP3.LUT UR4, UR40, 0x1, URZ, 0xc0, !UPT ;  /* 0x0000000128047892 */ /* 0x000fe2000f8ec03f */
[----:B------:R-:W-:-:S05]  /*10f0*/  VIADD R172, R18, 0x8 ;  /* 0x0000000812ac7836 */ /* 0x000fca0000000000 */
[----:B------:R-:W-:-:S05]  /*1100*/  IMAD.U32 R0, RZ, RZ, UR4 ;  /* 0x00000004ff007e24 */ /* 0x000fca000f8e00ff */
[----:B------:R-:W-:-:S04]  /*1110*/  SHF.L.U32 R0, R0, 0x1f, RZ ;  /* 0x0000001f00007819 */ /* 0x000fc800000006ff */
[----:B------:R-:W1:Y:S02]  /*1120*/  SYNCS.PHASECHK.TRANS64.TRYWAIT P0, [UR41+0x32400], R0 ;  /* 0x03240000ff0075a7 */ /* 0x000e640008000169 */
[----:B-1----:R-:W-:Y:S05]  /*1130*/  @!P0 BRA `(.L_x_7341) ;  /* 0x00000098008c8947 */ /* 0x002fea0003800000 */
.L_x_7421:
[----:B-1----:R-:W-:Y:S01]  /*1140*/  MOV R3, UR42 ;  /* 0x0000002a00037c02 */ /* 0x002fe20008000f00 */
[----:B------:R-:W-:Y:S05]  /*1150*/  WARPSYNC.ALL ;  /* 0x0000000000007948 */ /* 0x000fea0003800000 */
[----:B------:R1:W-:Y:S01]  /*1160*/  BAR.SYNC.DEFER_BLOCKING R172, 0x100 ;  /* 0x000400ac0000751d */ /* 0x0003e20000010000 */
[----:B------:R-:W-:-:S13]  /*1170*/  ISETP.NE.AND P0, PT, R3, 0x3, PT ;  /* 0x000000030300780c */ /* 0x000fda0003f05270 */
[----:B-1----:R-:W-:Y:S05]  /*1180*/  @!P0 BRA `(.L_x_7342) ;  /* 0x0000000000048947 */ /* 0x002fea0003800000 */
[----:B------:R-:W-:Y:S01]  /*1190*/  BPT.TRAP 0x1 ;  /* 0x000000040000795c */ /* 0x000fe20000300000 */
.L_x_7342:
[----:B------:R-:W-:Y:S01]  /*11a0*/  ULEA UR26, UR39, UR41, 0x3 ;  /* 0x00000029271a7291 */ /* 0x000fe2000f8e183f */
[----:B------:R-:W-:-:S05]  /*11b0*/  IMAD.U32 R3, RZ, RZ, UR38 ;  /* 0x00000026ff037e24 */ /* 0x000fca000f8e00ff */
[----:B------:R-:W-:-:S04]  /*11c0*/  SHF.L.U32 R3, R3, 0x1f, RZ ;  /* 0x0000001f03037819 */ /* 0x000fc800000006ff */
[----:B------:R1:W2:Y:S01]  /*11d0*/  SYNCS.PHASECHK.TRANS64.TRYWAIT P1, [UR26+0x32430], R3 ;  /* 0x03243003ff0075a7 */ /* 0x0002a2000802015a */
[----:B------:R-:W-:Y:S05]  /*11e0*/  @!P0 BRA `(.L_x_7343) ;  /* 0x0000000000048947 */ /* 0x000fea0003800000 */
[----:B------:R-:W-:Y:S01]  /*11f0*/  BPT.TRAP 0x1 ;  /* 0x000000040000795c */ /* 0x000fe20000300000 */
.L_x_7343:
[----:B--2---:R-:W-:Y:S05]  /*1200*/  @P1 BRA `(.L_x_7344) ;  /* 0x0000000000081947 */ /* 0x004fea0003800000 */
[----:B------:R-:W2:Y:S02]  /*1210*/  SYNCS.PHASECHK.TRANS64.TRYWAIT P1, [UR26+0x32430], R3 ;  /* 0x03243003ff0075a7 */ /* 0x000ea4000802015a */
[----:B--2---:R-:W-:Y:S05]  /*1220*/  @!P1 BRA `(.L_x_7345) ;  /* 0x0000009800689947 */ /* 0x004fea0003800000 */
.L_x_7344:
[----:B------:R-:W-:Y:S01]  /*1230*/  ULEA UR4, UR44, UR41, 0xd ;  /* 0x000000292c047291 */ /* 0x000fe2000f8e683f */
[----:B------:R-:W-:Y:S01]  /*1240*/  WARPGROUP.ARRIVE ;  /* 0x00000000000079c5 */ /* 0x000fe20000000000 */
[----:B------:R-:W-:Y:S02]  /*1250*/  UIADD3 UR5, UR41, 0x1c400, URZ ;  /* 0x0001c40029057890 */ /* 0x000fe4000fffe03f */
[----:B------:R-:W-:Y:S02]  /*1260*/  UIADD3 UR4, UR4, 0x18400, URZ ;  /* 0x0001840004047890 */ /* 0x000fe4000fffe03f */
[----:B------:R-:W-:Y:S02]  /*1270*/  USHF.R.U32.HI UR5, URZ, 0x4, UR5 ;  /* 0x000000043f057899 */ /* 0x000fe40008011605 */
[----:B------:R-:W-:Y:S02]  /*1280*/  USHF.R.U32.HI UR4, URZ, 0x4, UR4 ;  /* 0x000000043f047899 */ /* 0x000fe40008011604 */
[----:B------:R-:W-:-:S02]  /*1290*/  ULOP3.LUT UR5, UR5, 0x3fff, URZ, 0xc0, !UPT ;  /* 0x00003fff05057892 */ /* 0x000fc4000f8ec03f */
[----:B------:R-:W-:Y:S02]  /*12a0*/  ULOP3.LUT UR4, UR4, 0x3fff, URZ, 0xc0, !UPT ;  /* 0x00003fff04047892 */ /* 0x000fe4000f8ec03f */
[----:B------:R-:W-:Y:S02]  /*12b0*/  ULOP3.LUT UR24, UR5, 0x10000, URZ, 0xfc, !UPT ;  /* 0x0001000005187892 */ /* 0x000fe4000f8efc3f */
[----:B------:R-:W-:Y:S02]  /*12c0*/  ULOP3.LUT UR4, UR4, 0x10000, URZ, 0xfc, !UPT ;  /* 0x0001000004047892 */ /* 0x000fe4000f8efc3f */
[----:B------:R-:W-:Y:S01]  /*12d0*/  UIMAD UR6, UR39, 0x300, UR24 ;  /* 0x00000300270678a4 */ /* 0x000fe2000f8e0218 */
[----:B------:R-:W-:Y:S01]  /*12e0*/  UMOV UR5, 0x40000040 ;  /* 0x4000004000057882 */ /* 0x000fe20000000000 */
[----:B------:R-:W-:Y:S01]  /*12f0*/  UMOV UR7, 0x40000040 ;  /* 0x4000004000077882 */ /* 0x000fe20000000000 */
[----:B------:R-:W-:Y:S02]  /*1300*/  UIADD3 UR8, UR4, 0x2, URZ ;  /* 0x0000000204087890 */ /* 0x000fe4000fffe03f */
[----:B------:R-:W-:Y:S01]  /*1310*/  UIADD3 UR10, UR6, 0x2, URZ ;  /* 0x00000002060a7890 */ /* 0x000fe2000fffe03f */
[----:B------:R-:W-:-:S03]  /*1320*/  UMOV UR9, 0x40000040 ;  /* 0x4000004000097882 */ /* 0x000fc60000000000 */
[----:B------:R-:W-:Y:S01]  /*1330*/  HGMMA.64x96x16.F32.BF16 R24, gdesc[UR4], RZ, !UPT, gsb0 ;  /* 0x01600000041879f0 */ /* 0x000fe2000c0018ff */
        /* <DEDUP_REMOVED lines=19> */
[----:B------:R-:W3:Y:S02]  /*1470*/  SYNCS.PHASECHK.TRANS64.TRYWAIT P1, [UR41+0x32410], R0 ;  /* 0x03241000ff0075a7 */ /* 0x000ee40008020169 */
[----:B---3--:R-:W-:Y:S05]  /*1480*/  @!P1 BRA `(.L_x_7346) ;  /* 0x0000009400e89947 */ /* 0x008fea0003800000 */
.L_x_7422:
[----:B------:R-:W-:Y:S05]  /*1490*/  @!P0 BRA `(.L_x_7347) ;  /* 0x0000000000048947 */ /* 0x000fea0003800000 */
[----:B------:R-:W-:Y:S01]  /*14a0*/  BPT.TRAP 0x1 ;  /* 0x000000040000795c */ /* 0x000fe20000300000 */
.L_x_7347:
[----:B------:R4:W1:Y:S01]  /*14b0*/  SYNCS.PHASECHK.TRANS64.TRYWAIT P1, [UR26+0x32450], R3 ;  /* 0x03245003ff0075a7 */ /* 0x000862000802015a */
[----:B------:R-:W-:Y:S05]  /*14c0*/  @!P0 BRA `(.L_x_7348) ;  /* 0x0000000000048947 */ /* 0x000fea0003800000 */
[----:B------:R-:W-:Y:S01]  /*14d0*/  BPT.TRAP 0x1 ;  /* 0x000000040000795c */ /* 0x000fe20000300000 */
.L_x_7348:
[----:B-1----:R-:W-:Y:S05]  /*14e0*/  @P1 BRA `(.L_x_7349) ;  /* 0x0000000000081947 */ /* 0x002fea0003800000 */
[----:B------:R-:W1:Y:S02]  /*14f0*/  SYNCS.PHASECHK.TRANS64.TRYWAIT P1, [UR26+0x32450], R3 ;  /* 0x03245003ff0075a7 */ /* 0x000e64000802015a */
[----:B-1----:R-:W-:Y:S05]  /*1500*/  @!P1 BRA `(.L_x_7350) ;  /* 0x0000009400e09947 */ /* 0x002fea0003800000 */
.L_x_7349:
[----:B------:R-:W-:Y:S01]  /*1510*/  UIADD3 UR6, UR41, 0x400, URZ ;  /* 0x0000040029067890 */ /* 0x000fe2000fffe03f */
[----:B------:R-:W-:Y:S01]  /*1520*/  WARPGROUP.ARRIVE ;  /* 0x00000000000079c5 */ /* 0x000fe20000000000 */
[----:B------:R-:W-:-:S05]  /*1530*/  ULOP3.LUT UR7, UR52, 0x10000, URZ, 0xfc, !UPT ;  /* 0x0001000034077892 */ /* 0x000fca000f8efc3f */
[----:B------:R-:W5:Y:S01]  /*1540*/  S2R R12, SR_TID.X ;  /* 0x00000000000c7919 */ /* 0x000f620000002100 */
[----:B------:R-:W-:Y:S01]  /*1550*/  USHF.R.U32.HI UR6, URZ, 0x4, UR6 ;  /* 0x000000043f067899 */ /* 0x000fe20008011606 */
[----:B------:R-:W-:Y:S01]  /*1560*/  UMOV UR21, 0x40000040 ;  /* 0x4000004000157882 */ /* 0x000fe20000000000 */
[----:B------:R-:W-:Y:S02]  /*1570*/  UMOV UR23, 0x40000040 ;  /* 0x4000004000177882 */ /* 0x000fe40000000000 */
[----:B------:R-:W-:Y:S01]  /*1580*/  ULOP3.LUT UR6, UR6, 0x3fff, URZ, 0xc0, !UPT ;  /* 0x00003fff06067892 */ /* 0x000fe2000f8ec03f */
[----:B------:R-:W-:Y:S01]  /*1590*/  UMOV UR20, UR7 ;  /* 0x0000000700147c82 */ /* 0x000fe20008000000 */
[----:B------:R-:W-:Y:S02]  /*15a0*/  ULDC UR27, c[0x0][0xa80] ;  /* 0x0002a000001b7ab9 */ /* 0x000fe40000000800 */
[----:B------:R-:W-:Y:S02]  /*15b0*/  ULOP3.LUT UR25, UR6, 0x10000, URZ, 0xfc, !UPT ;  /* 0x0001000006197892 */ /* 0x000fe4000f8efc3f */
[----:B------:R-:W-:-:S02]  /*15c0*/  UISETP.GE.AND UP0, UPT, UR47, 0x61, UPT ;  /* 0x000000612f00788c */ /* 0x000fc4000bf06270 */
[----:B------:R-:W-:-:S07]  /*15d0*/  UIMAD UR10, UR39, 0xc00, UR25 ;  /* 0x00000c00270a78a4 */ /* 0x000fce000f8e0219 */
[----:B------:R-:W-:Y:S02]  /*15e0*/  UMOV UR22, UR10 ;  /* 0x0000000a00167c82 */ /* 0x000fe40008000000 */
[----:B------:R-:W-:Y:S01]  /*15f0*/  HGMMA.64x96x16.F32.BF16 R24, gdesc[UR20], R24, gsb0 ;  /* 0x01600000141879f0 */ /* 0x000fe20008001818 */
[----:B------:R-:W-:Y:S02]  /*1600*/  UIADD3 UR20, UR7, 0x2, URZ ;  /* 0x0000000207147890 */ /* 0x000fe4000fffe03f */
[----:B------:R-:W-:Y:S01]  /*1610*/  UIADD3 UR22, UR10, 0x2, URZ ;  /* 0x000000020a167890 */ /* 0x000fe2000fffe03f */
[----:B------:R-:W-:Y:S01]  /*1620*/  UMOV UR21, 0x40000040 ;  /* 0x4000004000157882 */ /* 0x000fe20000000000 */
[----:B------:R-:W-:Y:S01]  /*1630*/  UMOV UR23, 0x40000040 ;  /* 0x4000004000177882 */ /* 0x000fe20000000000 */
[----:B-----5:R-:W-:Y:S01]  /*1640*/  LOP3.LUT R12, R12, 0x7f, RZ, 0xc0, !PT ;  /* 0x0000007f0c0c7812 */ /* 0x020fe200078ec0ff */
        /* <DEDUP_REMOVED lines=98> */
[----:B------:R-:W-:Y:S01]  /*1c70*/  ULDC UR10, c[0x0][0xad0] ;  /* 0x0002b400000a7ab9 */ /* 0x000fe20000000800 */
[----:B------:R-:W-:-:S04]  /*1c80*/  UIMAD UR7, UR45, -0x60, UR47 ;  /* 0xffffffa02d0778a4 */ /* 0x000fc8000f8e022f */
[----:B------:R-:W-:-:S06]  /*1c90*/  UIADD3 UR7, UR7, 0x60, URZ ;  /* 0x0000006007077890 */ /* 0x000fcc000fffe03f */
[----:B-1-3--:R-:W-:Y:S01]  /*1ca0*/  IMAD.U32 R0, RZ, RZ, UR7 ;  /* 0x00000007ff007e24 */ /* 0x00afe2000f8e00ff */
[----:B------:R-:W-:-:S03]  /*1cb0*/  UMOV UR7, 0x40000040 ;  /* 0x4000004000077882 */ /* 0x000fc60000000000 */
        /* <DEDUP_REMOVED lines=34> */
[----:B--2-4-:R-:W-:Y:S01]  /*1ee0*/  FSEL R3, R24, -INF , P4 ;  /* 0xff80000018037808 */ /* 0x014fe20002000000 */
[----:B------:R-:W-:Y:S01]  /*1ef0*/  FMUL.FTZ R43, R43, UR10 ;  /* 0x0000000a2b2b7c20 */ /* 0x000fe20008410000 */
[----:B------:R-:W-:Y:S01]  /*1f00*/  FMUL.FTZ R45, R45, UR10 ;  /* 0x0000000a2d2d7c20 */ /* 0x000fe20008410000 */
[----:B------:R-:W-:Y:S01]  /*1f10*/  FMUL.FTZ R46, R46, UR10 ;  /* 0x0000000a2e2e7c20 */ /* 0x000fe20008410000 */
[----:B------:R-:W-:Y:S01]  /*1f20*/  FMUL.FTZ R48, R48, UR10 ;  /* 0x0000000a30307c20 */ /* 0x000fe20008410000 */
[----:B------:R-:W-:Y:S01]  /*1f30*/  FMUL.FTZ R47, R47, UR10 ;  /* 0x0000000a2f2f7c20 */ /* 0x000fe20008410000 */
[----:B------:R-:W-:Y:S01]  /*1f40*/  FMUL.FTZ R49, R49, UR10 ;  /* 0x0000000a31317c20 */ /* 0x000fe20008410000 */
[----:B------:R-:W2:Y:S01]  /*1f50*/  MUFU.TANH R26, R26 ;  /* 0x0000001a001a7308 */ /* 0x000ea20000002400 */
        /* <DEDUP_REMOVED lines=36> */
[----:B------:R-:W-:-:S03]  /*21a0*/  FMNMX.FTZ R4, R29, R4, !PT ;  /* 0x000000041d047209 */ /* 0x000fc60007810000 */
[----:B------:R-:W3:Y:S01]  /*21b0*/  MUFU.TANH R31, R31 ;  /* 0x0000001f001f7308 */ /* 0x000ee20000002400 */
[----:B--2---:R-:W-:Y:S02]  /*21c0*/  FSEL R30, R30, -INF , P6 ;  /* 0xff8000001e1e7808 */ /* 0x004fe40003000000 */
[----:B------:R-:W-:Y:S02]  /*21d0*/  ISETP.GT.AND P6, PT, R0, 0x20, PT ;  /* 0x000000200000780c */ /* 0x000fe40003fc4270 */
[----:B------:R-:W-:-:S03]  /*21e0*/  FMNMX.FTZ R5, R30, R5, !PT ;  /* 0x000000051e057209 */ /* 0x000fc60007810000 */
[----:B------:R-:W2:Y:S01]  /*21f0*/  MUFU.TANH R33, R33 ;  /* 0x0000002100217308 */ /* 0x000ea20000002400 */
[----:B-1----:R-:W-:-:S04]  /*2200*/  FSEL R163, R32, -INF , P2 ;  /* 0xff80000020a37808 */ /* 0x002fc80001000000 */
[----:B------:R-:W-:-:S03]  /*2210*/  FMNMX.FTZ R4, R163, R4, !PT ;  /* 0x00000004a3047209 */ /* 0x000fc60007810000 */
[----:B------:R-:W1:Y:S01]  /*2220*/  MUFU.TANH R34, R34 ;  /* 0x0000002200227308 */ /* 0x000e620000002400 */
[----:B---3--:R-:W-:Y:S02]  /*2230*/  FSEL R10, R31, -INF , P1 ;  /* 0xff8000001f0a7808 */ /* 0x008fe40000800000 */
[----:B------:R-:W-:Y:S02]  /*2240*/  ISETP.GT.AND P1, PT, R0, 0x21, PT ;  /* 0x000000210000780c */ /* 0x000fe40003f24270 */
[----:B------:R-:W-:-:S03]  /*2250*/  FMNMX.FTZ R5, R10, R5, !PT ;  /* 0x000000050a057209 */ /* 0x000fc60007810000 */
[----:B------:R-:W3:Y:S01]  /*2260*/  MUFU.TANH R36, R36 ;  /* 0x0000002400247308 */ /* 0x000ee20000002400 */
[----:B--2---:R-:W-:-:S04]  /*2270*/  FSEL R165, R33, -INF , P3 ;  /* 0xff80000021a57808 */ /* 0x004fc80001800000 */
[----:B------:R-:W-:-:S03]  /*2280*/  FMNMX.FTZ R4, R165, R4, !PT ;  /* 0x00000004a5047209 */ /* 0x000fc60007810000 */
[----:B------:R-:W2:Y:S01]  /*2290*/  MUFU.TANH R35, R35 ;  /* 0x0000002300237308 */ /* 0x000ea20000002400 */
[----:B-1----:R-:W-:Y:S02]  /*22a0*/  FSEL R174, R34, -INF , P2 ;  /* 0xff80000022ae7808 */ /* 0x002fe40001000000 */
[----:B------:R-:W-:Y:S02]  /*22b0*/  ISETP.GT.AND P2, PT, R0, 0x28, PT ;  /* 0x000000280000780c */ /* 0x000fe40003f44270 */
[----:B------:R-:W-:-:S03]  /*22c0*/  FMNMX.FTZ R5, R174, R5, !PT ;  /* 0x00000005ae057209 */ /* 0x000fc60007810000 */
[----:B------:R-:W1:Y:S01]  /*22d0*/  MUFU.TANH R37, R37 ;  /* 0x0000002500257308 */ /* 0x000e620000002400 */
[----:B---3--:R-:W-:-:S04]  /*22e0*/  FSEL R167, R36, -INF , P4 ;  /* 0xff80000024a77808 */ /* 0x008fc80002000000 */
        /* <DEDUP_REMOVED lines=80> */
[----:B------:R-:W-:-:S05]  /*27f0*/  ISETP.GT.AND P2, PT, R0, 0x58, PT ;  /* 0x000000580000780c */ /* 0x000fca0003f44270 */
[----:B------:R-:W1:Y:S01]  /*2800*/  MUFU.TANH R61, R61 ;  /* 0x0000003d003d7308 */ /* 0x000e620000002400 */
[----:B---3--:R-:W-:Y:S02]  /*2810*/  FSEL R15, R15, -INF , P3 ;  /* 0xff8000000f0f7808 */ /* 0x008fe40001800000 */
[----:B------:R-:W-:Y:S02]  /*2820*/  ISETP.GT.AND P3, PT, R0, 0x59, PT ;  /* 0x000000590000780c */ /* 0x000fe40003f64270 */
[----:B------:R-:W-:-:S03]  /*2830*/  FMNMX.FTZ R0, R20, R5, !PT ;  /* 0x0000000514007209 */ /* 0x000fc60007810000 */
[----:B------:R-:W3:Y:S01]  /*2840*/  MUFU.TANH R62, R62 ;  /* 0x0000003e003e7308 */ /* 0x000ee20000002400 */
[----:B--2---:R-:W-:Y:S02]  /*2850*/  FSEL R175, R60, -INF , P4 ;  /* 0xff8000003caf7808 */ /* 0x004fe40002000000 */
[----:B------:R-:W-:Y:S02]  /*2860*/  FMNMX.FTZ R5, R15, R0, !PT ;  /* 0x000000000f057209 */ /* 0x000fe40007810000 */
[----:B------:R-:W-:-:S03]  /*2870*/  FMNMX.FTZ R4, R175, R4, !PT ;  /* 0x00000004af047209 */ /* 0x000fc60007810000 */
[----:B------:R-:W2:Y:S01]  /*2880*/  MUFU.TANH R14, R64 ;  /* 0x00000040000e7308 */ /* 0x000ea20000002400 */
[----:B-1----:R-:W-:-:S04]  /*2890*/  FSEL R177, R61, -INF , P5 ;  /* 0xff8000003db17808 */ /* 0x002fc80002800000 */
[----:B------:R-:W-:-:S03]  /*28a0*/  FMNMX.FTZ R7, R177, R4, !PT ;  /* 0x00000004b1077209 */ /* 0x000fc60007810000 */
[----:B------:R-:W1:Y:S01]  /*28b0*/  MUFU.TANH R63, R63 ;  /* 0x0000003f003f7308 */ /* 0x000e620000002400 */
[----:B---3--:R-:W-:-:S04]  /*28c0*/  FSEL R170, R62, -INF , P4 ;  /* 0xff8000003eaa7808 */ /* 0x008fc80002000000 */
[----:B------:R-:W-:-:S03]  /*28d0*/  FMNMX.FTZ R5, R170, R5, !PT ;  /* 0x00000005aa057209 */ /* 0x000fc60007810000 */
[----:B------:R-:W3:Y:S01]  /*28e0*/  MUFU.TANH R21, R65 ;  /* 0x0000004100157308 */ /* 0x000ee20000002400 */
[----:B--2---:R-:W-:-:S04]  /*28f0*/  FSEL R14, R14, -INF , P6 ;  /* 0xff8000000e0e7808 */ /* 0x004fc80003000000 */
        /* <DEDUP_REMOVED lines=18> */
[----:B------:R-:W-:Y:S02]  /*2a20*/  FMNMX.FTZ R4, R161, R4, !PT ;  /* 0x00000004a1047209 */ /* 0x000fe40007810000 */
[----:B-1----:R-:W-:-:S03]  /*2a30*/  FSEL R158, R70, -INF , P2 ;  /* 0xff800000469e7808 */ /* 0x002fc60001000000 */
[----:B------:R-:W1:Y:S01]  /*2a40*/  SHFL.BFLY PT, R7, R4, 0x2, 0x1f ;  /* 0x0c401f0004077f89 */ /* 0x000e6200000e0000 */
[----:B------:R-:W-:Y:S02]  /*2a50*/  PLOP3.LUT P2, PT, PT, PT, UP0, 0x80, 0x0 ;  /* 0x000000000000781c */ /* 0x000fe40003f4f008 */
[----:B------:R-:W-:Y:S02]  /*2a60*/  FMNMX.FTZ R5, R158, R5, !PT ;  /* 0x000000059e057209 */ /* 0x000fe40007810000 */
[----:B---3--:R-:W-:-:S04]  /*2a70*/  FSEL R164, R71, -INF , P3 ;  /* 0xff80000047a47808 */ /* 0x008fc80001800000 */
[----:B------:R-:W-:-:S05]  /*2a80*/  FMNMX.FTZ R0, R164, R5, !PT ;  /* 0x00000005a4007209 */ /* 0x000fca0007810000 */
[----:B------:R-:W2:Y:S01]  /*2a90*/  SHFL.BFLY PT, R11, R0, 0x2, 0x1f ;  /* 0x0c401f00000b7f89 */ /* 0x000ea200000e0000 */
[----:B-1----:R-:W-:-:S05]  /*2aa0*/  FMNMX.FTZ R8, R4, R7, !PT ;  /* 0x0000000704087209 */ /* 0x002fca0007810000 */
[----:B------:R-:W1:Y:S01]  /*2ab0*/  SHFL.BFLY PT, R5, R8, 0x1, 0x1f ;  /* 0x0c201f0008057f89 */ /* 0x000e6200000e0000 */
[----:B--2---:R-:W-:-:S05]  /*2ac0*/  FMNMX.FTZ R11, R0, R11, !PT ;  /* 0x0000000b000b7209 */ /* 0x004fca0007810000 */
[----:B------:R-:W2:Y:S01]  /*2ad0*/  SHFL.BFLY PT, R4, R11, 0x1, 0x1f ;  /* 0x0c201f000b047f89 */ /* 0x000ea200000e0000 */
[----:B-1----:R-:W-:-:S04]  /*2ae0*/  FMNMX.FTZ R5, R8, R5, !PT ;  /* 0x0000000508057209 */ /* 0x002fc80007810000 */
[C---:B------:R-:W-:Y:S01]  /*2af0*/  FSETP.NEU.FTZ.AND P1, PT, R5.reuse, -INF , PT ;  /* 0xff8000000500780b */ /* 0x040fe20003f3d000 */
[----:B------:R-:W-:-:S05]  /*2b00*/  FMUL.FTZ R160, R5, UR27 ;  /* 0x0000001b05a07c20 */ /* 0x000fca0008410000 */
[----:B------:R-:W-:-:S05]  /*2b10*/  FSEL R160, R160, RZ, P1 ;  /* 0x000000ffa0a07208 */ /* 0x000fca0000800000 */
[--C-:B------:R-:W-:Y:S01]  /*2b20*/  FFMA.FTZ R8, R9, UR27, -R160.reuse ;  /* 0x0000001b09087c23 */ /* 0x100fe200080108a0 */
[----:B--2---:R-:W-:Y:S01]  /*2b30*/  FMNMX.FTZ R7, R11, R4, !PT ;  /* 0x000000040b077209 */ /* 0x004fe20007810000 */
[--C-:B------:R-:W-:Y:S01]  /*2b40*/  FFMA.FTZ R3, R3, UR27, -R160.reuse ;  /* 0x0000001b03037c23 */ /* 0x100fe200080108a0 */
[--C-:B------:R-:W-:Y:S01]  /*2b50*/  FFMA.FTZ R0, R25, UR27, -R160.reuse ;  /* 0x0000001b19007c23 */ /* 0x100fe200080108a0 */
[--C-:B------:R-:W-:Y:S01]  /*2b60*/  FFMA.FTZ R11, R29, UR27, -R160.reuse ;  /* 0x0000001b1d0b7c23 */ /* 0x100fe200080108a0 */
[C---:B------:R-:W-:Y:S01]  /*2b70*/  FSETP.NEU.FTZ.AND P1, PT, R7.reuse, -INF , PT ;  /* 0xff8000000700780b */ /* 0x040fe20003f3d000 */
[----:B------:R-:W-:Y:S01]  /*2b80*/  FMUL.FTZ R159, R7, UR27 ;  /* 0x0000001b079f7c20 */ /* 0x000fe20008410000 */
[----:B------:R-:W-:Y:S01]  /*2b90*/  MUFU.EX2 R8, R8 ;  /* 0x0000000800087308 */ /* 0x000fe20000000800 */
[--C-:B------:R-:W-:Y:S01]  /*2ba0*/  FFMA.FTZ R166, R165, UR27, -R160.reuse ;  /* 0x0000001ba5a67c23 */ /* 0x100fe200080108a0 */
[--C-:B------:R-:W-:Y:S01]  /*2bb0*/  FFMA.FTZ R165, R167, UR27, -R160.reuse ;  /* 0x0000001ba7a57c23 */ /* 0x100fe200080108a0 */
[--C-:B------:R-:W-:Y:S01]  /*2bc0*/  FFMA.FTZ R163, R163, UR27, -R160.reuse ;  /* 0x0000001ba3a37c23 */ /* 0x100fe200080108a0 */
[----:B------:R-:W-:Y:S01]  /*2bd0*/  FSEL R159, R159, RZ, P1 ;  /* 0x000000ff9f9f7208 */ /* 0x000fe20000800000 */
[--C-:B------:R-:W-:Y:S01]  /*2be0*/  FFMA.FTZ R171, R171, UR27, -R160.reuse ;  /* 0x0000001babab7c23 */ /* 0x100fe200080108a0 */
[----:B------:R-:W-:Y:S01]  /*2bf0*/  ISETP.NE.AND P1, PT, R12, RZ, PT ;  /* 0x000000ff0c00720c */ /* 0x000fe20003f25270 */
[--C-:B------:R-:W-:Y:S01]  /*2c00*/  FFMA.FTZ R181, R181, UR27, -R160.reuse ;  /* 0x0000001bb5b57c23 */ /* 0x100fe200080108a0 */
[----:B------:R-:W-:Y:S01]  /*2c10*/  MOV R12, UR26 ;  /* 0x0000001a000c7c02 */ /* 0x000fe20008000f00 */
[--C-:B------:R-:W-:Y:S01]  /*2c20*/  FFMA.FTZ R13, R6, UR27, -R159.reuse ;  /* 0x0000001b060d7c23 */ /* 0x100fe2000801089f */
[----:B------:R-:W-:Y:S01]  /*2c30*/  IADD3 R6, -R18, 0xb, RZ ;  /* 0x0000000b12067810 */ /* 0x000fe20007ffe1ff */
[--C-:B------:R-:W-:Y:S01]  /*2c40*/  FFMA.FTZ R4, R26, UR27, -R159.reuse ;  /* 0x0000001b1a047c23 */ /* 0x100fe2000801089f */
[--C-:B------:R-:W-:Y:S01]  /*2c50*/  FFMA.FTZ R9, R30, UR27, -R159.reuse ;  /* 0x0000001b1e097c23 */ /* 0x100fe2000801089f */
[--C-:B------:R-:W-:Y:S01]  /*2c60*/  FFMA.FTZ R10, R10, UR27, -R159.reuse ;  /* 0x0000001b0a0a7c23 */ /* 0x100fe2000801089f */
[----:B------:R-:W-:Y:S01]  /*2c70*/  MUFU.EX2 R3, R3 ;  /* 0x0000000300037308 */ /* 0x000fe20000000800 */
[----:B------:R-:W-:Y:S01]  /*2c80*/  ULOP3.LUT UR26, UR6, 0x3000000, URZ, 0xfc, !UPT ;  /* 0x03000000061a7892 */ /* 0x000fe2000f8efc3f */
[--C-:B------:R-:W-:Y:S01]  /*2c90*/  FFMA.FTZ R167, R174, UR27, -R159.reuse ;  /* 0x0000001baea77c23 */ /* 0x100fe2000801089f */
[--C-:B------:R-:W-:Y:S01]  /*2ca0*/  FFMA.FTZ R174, R176, UR27, -R159.reuse ;  /* 0x0000001bb0ae7c23 */ /* 0x100fe2000801089f */
[--C-:B------:R-:W-:Y:S01]  /*2cb0*/  FFMA.FTZ R176, R196, UR27, -R159.reuse ;  /* 0x0000001bc4b07c23 */ /* 0x100fe2000801089f */
[----:B------:R-:W-:Y:S01]  /*2cc0*/  @!P1 VIADD R24, R12, 0x32440 ;  /* 0x000324400c189836 */ /* 0x000fe20000000000 */
[----:B------:R-:W-:Y:S01]  /*2cd0*/  UIMAD UR10, UR39, 0xc00, UR26 ;  /* 0x00000c00270a78a4 */ /* 0x000fe2000f8e021a */
[----:B------:R-:W-:Y:S01]  /*2ce0*/  FFMA.FTZ R196, R193, UR27, -R160 ;  /* 0x0000001bc1c47c23 */ /* 0x000fe200080108a0 */
[----:B------:R-:W1:Y:S01]  /*2cf0*/  MUFU.EX2 R0, R0 ;  /* 0x0000000000007308 */ /* 0x000e620000000800 */
[--C-:B------:R-:W-:Y:S01]  /*2d00*/  FFMA.FTZ R182, R182, UR27, -R159.reuse ;  /* 0x0000001bb6b67c23 */ /* 0x100fe2000801089f */
[----:B------:R-:W-:Y:S01]  /*2d10*/  @!P1 PRMT R24, RZ, 0x654, R24 ;  /* 0x00000654ff189816 */ /* 0x000fe20000000018 */
[----:B------:R2:W-:Y:S06]  /*2d20*/  BAR.ARV R6, 0x100 ;  /* 0x000400060000751d */ /* 0x0005ec0000002000 */
[----:B------:R3:W-:Y:S01]  /*2d30*/  @!P1 SYNCS.ARRIVE.TRANS64.RED.A1T0 RZ, [R24+URZ], RZ ;  /* 0x000000ff18ff99a7 */ /* 0x0007e2000810043f */
[----:B------:R-:W4:Y:S01]  /*2d40*/  MUFU.EX2 R11, R11 ;  /* 0x0000000b000b7308 */ /* 0x000f220000000800 */
[----:B------:R5:W-:Y:S01]  /*2d50*/  BAR.SYNC.DEFER_BLOCKING R172, 0x100 ;  /* 0x000400ac0000751d */ /* 0x000be20000010000 */
[--C-:B------:R-:W-:Y:S01]  /*2d60*/  FFMA.FTZ R193, R192, UR27, -R159.reuse ;  /* 0x0000001bc0c17c23 */ /* 0x100fe2000801089f */
[--C-:B------:R-:W-:Y:S01]  /*2d70*/  FFMA.FTZ R192, R191, UR27, -R160.reuse ;  /* 0x0000001bbfc07c23 */ /* 0x100fe200080108a0 */
[--C-:B------:R-:W-:Y:S01]  /*2d80*/  FFMA.FTZ R178, R178, UR27, -R159.reuse ;  /* 0x0000001bb2b27c23 */ /* 0x100fe2000801089f */
[--C-:B------:R-:W-:Y:S01]  /*2d90*/  FFMA.FTZ R191, R190, UR27, -R159.reuse ;  /* 0x0000001bbebf7c23 */ /* 0x100fe2000801089f */
[--C-:B------:R-:W-:Y:S01]  /*2da0*/  FFMA.FTZ R179, R179, UR27, -R160.reuse ;  /* 0x0000001bb3b37c23 */ /* 0x100fe200080108a0 */
[----:B-1----:R-:W-:Y:S01]  /*2db0*/  F2FP.BF16.F32.PACK_AB R152, R0, R3 ;  /* 0x000000030098723e */ /* 0x002fe200000010ff */
[----:B------:R-:W-:Y:S01]  /*2dc0*/  MUFU.EX2 R4, R4 ;  /* 0x0000000400047308 */ /* 0x000fe20000000800 */
[----:B------:R-:W-:Y:S01]  /*2dd0*/  UMOV UR6, UR10 ;  /* 0x0000000a00067c82 */ /* 0x000fe20008000000 */
[--C-:B-----5:R-:W-:Y:S01]  /*2de0*/  FFMA.FTZ R172, R169, UR27, -R160.reuse ;  /* 0x0000001ba9ac7c23 */ /* 0x120fe200080108a0 */
[--C-:B------:R-:W-:Y:S01]  /*2df0*/  FFMA.FTZ R169, R194, UR27, -R159.reuse ;  /* 0x0000001bc2a97c23 */ /* 0x100fe2000801089f */
[--C-:B------:R-:W-:Y:S01]  /*2e00*/  FFMA.FTZ R194, R185, UR27, -R160.reuse ;  /* 0x0000001bb9c27c23 */ /* 0x100fe200080108a0 */
[--C-:B------:R-:W-:Y:S01]  /*2e10*/  FFMA.FTZ R185, R189, UR27, -R160.reuse ;  /* 0x0000001bbdb97c23 */ /* 0x100fe200080108a0 */
[--C-:B------:R-:W-:Y:S01]  /*2e20*/  FFMA.FTZ R189, R184, UR27, -R159.reuse ;  /* 0x0000001bb8bd7c23 */ /* 0x100fe2000801089f */
[--C-:B------:R-:W-:Y:S01]  /*2e30*/  FFMA.FTZ R184, R188, UR27, -R159.reuse ;  /* 0x0000001bbcb87c23 */ /* 0x100fe2000801089f */
[----:B------:R-:W1:Y:S01]  /*2e40*/  MUFU.EX2 R13, R13 ;  /* 0x0000000d000d7308 */ /* 0x000e620000000800 */
[----:B----4-:R-:W-:Y:S01]  /*2e50*/  F2FP.BF16.F32.PACK_AB R154, R11, R8 ;  /* 0x000000080b9a723e */ /* 0x010fe200000010ff */
        /* <DEDUP_REMOVED lines=15> */
[----:B-1----:R-:W-:Y:S01]  /*2f50*/  F2FP.BF16.F32.PACK_AB R153, R13, R4 ;  /* 0x000000040d99723e */ /* 0x002fe200000010ff */
[--C-:B------:R-:W-:Y:S01]  /*2f60*/  FFMA.FTZ R157, R157, UR27, -R160.reuse ;  /* 0x0000001b9d9d7c23 */ /* 0x100fe200080108a0 */
[----:B------:R-:W-:Y:S01]  /*2f70*/  FFMA.FTZ R160, R161, UR27, -R160 ;  /* 0x0000001ba1a07c23 */ /* 0x000fe200080108a0 */
[--C-:B------:R-:W-:Y:S01]  /*2f80*/  FFMA.FTZ R161, R162, UR27, -R159.reuse ;  /* 0x0000001ba2a17c23 */ /* 0x100fe2000801089f */
[--C-:B------:R-:W-:Y:S01]  /*2f90*/  FFMA.FTZ R156, R156, UR27, -R159.reuse ;  /* 0x0000001b9c9c7c23 */ /* 0x100fe2000801089f */
[--C-:B------:R-:W-:Y:S01]  /*2fa0*/  FFMA.FTZ R158, R158, UR27, -R159.reuse ;  /* 0x0000001b9e9e7c23 */ /* 0x100fe2000801089f */
[----:B------:R-:W-:Y:S01]  /*2fb0*/  FFMA.FTZ R159, R164, UR27, -R159 ;  /* 0x0000001ba49f7c23 */ /* 0x000fe2000801089f */
[----:B------:R-:W-:Y:S01]  /*2fc0*/  MUFU.EX2 R163, R163 ;  /* 0x000000a300a37308 */ /* 0x000fe20000000800 */
[----:B------:R-:W-:Y:S01]  /*2fd0*/  FADD.FTZ R3, R3, R0 ;  /* 0x0000000003037221 */ /* 0x000fe20000010000 */
[----:B------:R-:W-:Y:S01]  /*2fe0*/  FADD.FTZ R4, R4, R13 ;  /* 0x0000000d04047221 */ /* 0x000fe20000010000 */
[----:B------:R-:W-:-:S02]  /*2ff0*/  @!P1 VIADD R12, R12, 0x32460 ;  /* 0x000324600c0c9836 */ /* 0x000fc40000000000 */
[----:B------:R-:W-:-:S03]  /*3000*/  FADD.FTZ R8, R8, R3 ;  /* 0x0000000308087221 */ /* 0x000fc60000010000 */
[----:B------:R-:W1:Y:S01]  /*3010*/  MUFU.EX2 R166, R166 ;  /* 0x000000a600a67308 */ /* 0x000e620000000800 */
[C---:B----4-:R-:W-:Y:S01]  /*3020*/  F2FP.BF16.F32.PACK_AB R155, R10.reuse, R9 ;  /* 0x000000090a9b723e */ /* 0x050fe200000010ff */
[----:B------:R-:W-:Y:S01]  /*3030*/  FADD.FTZ R9, R9, R4 ;  /* 0x0000000409097221 */ /* 0x000fe20000010000 */
[----:B------:R-:W-:Y:S01]  /*3040*/  FADD.FTZ R8, R11, R8 ;  /* 0x000000080b087221 */ /* 0x000fe20000010000 */
[----:B------:R-:W-:Y:S01]  /*3050*/  @!P1 PRMT R12, RZ, 0x654, R12 ;  /* 0x00000654ff0c9816 */ /* 0x000fe2000000000c */
[----:B---3--:R-:W-:Y:S01]  /*3060*/  WARPGROUP.ARRIVE ;  /* 0x00000000000079c5 */ /* 0x008fe20000000000 */
[----:B------:R-:W-:Y:S02]  /*3070*/  FADD.FTZ R10, R10, R9 ;  /* 0x000000090a0a7221 */ /* 0x000fe40000010000 */
[----:B------:R-:W-:Y:S03]  /*3080*/  MUFU.EX2 R165, R165 ;  /* 0x000000a500a57308 */ /* 0x000fe60000000800 */
[----:B------:R-:W-:Y:S01]  /*3090*/  HGMMA.64x256x16.F32.BF16 R24, R152, gdesc[UR4].tnspB, RZ, !UPT, gsb0 ;  /* 0x43e0000498187df0 */ /* 0x000fe2000c0018ff */
[----:B------:R-:W-:Y:S01]  /*30a0*/  UIADD3 UR6, UR10, 0x80, URZ ;  /* 0x000000800a067890 */ /* 0x000fe2000fffe03f */
[----:B------:R-:W-:-:S03]  /*30b0*/  UMOV UR7, 0x40000040 ;  /* 0x4000004000077882 */ /* 0x000fc60000000000 */
[----:B------:R-:W-:Y:S08]  /*30c0*/  MUFU.EX2 R172, R172 ;  /* 0x000000ac00ac7308 */ /* 0x000ff00000000800 */
[----:B------:R-:W-:Y:S08]  /*30d0*/  MUFU.EX2 R167, R167 ;  /* 0x000000a700a77308 */ /* 0x000ff00000000800 */
[----:B------:R-:W3:Y:S08]  /*30e0*/  MUFU.EX2 R174, R174 ;  /* 0x000000ae00ae7308 */ /* 0x000ef00000000800 */
[----:B------:R-:W-:Y:S08]  /*30f0*/  MUFU.EX2 R169, R169 ;  /* 0x000000a900a97308 */ /* 0x000ff00000000800 */
[----:B------:R-:W4:Y:S08]  /*3100*/  MUFU.EX2 R176, R176 ;  /* 0x000000b000b07308 */ /* 0x000f300000000800 */
[----:B------:R-:W-:Y:S08]  /*3110*/  MUFU.EX2 R171, R171 ;  /* 0x000000ab00ab7308 */ /* 0x000ff00000000800 */
[----:B------:R-:W5:Y:S08]  /*3120*/  MUFU.EX2 R194, R194 ;  /* 0x000000c200c27308 */ /* 0x000f700000000800 */
[----:B------:R-:W-:Y:S08]  /*3130*/  MUFU.EX2 R185, R185 ;  /* 0x000000b900b97308 */ /* 0x000ff00000000800 */
[----:B------:R-:W-:Y:S08]  /*3140*/  MUFU.EX2 R196, R196 ;  /* 0x000000c400c47308 */ /* 0x000ff00000000800 */
[----:B------:R-:W-:Y:S08]  /*3150*/  MUFU.EX2 R182, R182 ;  /* 0x000000b600b67308 */ /* 0x000ff00000000800 */
[----:B------:R-:W2:Y:S08]  /*3160*/  MUFU.EX2 R189, R189 ;  /* 0x000000bd00bd7308 */ /* 0x000eb00000000800 */
[----:B------:R-:W-:Y:S08]  /*3170*/  MUFU.EX2 R184, R184 ;  /* 0x000000b800b87308 */ /* 0x000ff00000000800 */
[----:B------:R-:W2:Y:S08]  /*3180*/  MUFU.EX2 R193, R193 ;  /* 0x000000c100c17308 */ /* 0x000eb00000000800 */
[----:B------:R-:W-:Y:S08]  /*3190*/  MUFU.EX2 R181, R181 ;  /* 0x000000b500b57308 */ /* 0x000ff00000000800 */
[----:B------:R-:W2:Y:S08]  /*31a0*/  MUFU.EX2 R188, R188 ;  /* 0x000000bc00bc7308 */ /* 0x000eb00000000800 */
        /* <DEDUP_REMOVED lines=18> */
[----:B------:R-:W-:Y:S01]  /*32d0*/  MUFU.EX2 R161, R161 ;  /* 0x000000a100a17308 */ /* 0x000fe20000000800 */
[----:B------:R-:W-:-:S02]  /*32e0*/  WARPGROUP.DEPBAR.LE gsb0, 0x0 ;  /* 0x00008000000079c5 */ /* 0x000fc40000010000 */
[----:B-1----:R-:W-:Y:S01]  /*32f0*/  F2FP.BF16.F32.PACK_AB R152, R166, R163 ;  /* 0x000000a3a698723e */ /* 0x002fe200000010ff */
[----:B------:R-:W-:Y:S01]  /*3300*/  FADD.FTZ R163, R163, R8 ;  /* 0x00000008a3a37221 */ /* 0x000fe20000010000 */
[----:B---3--:R-:W-:Y:S01]  /*3310*/  F2FP.BF16.F32.PACK_AB R153, R174, R167 ;  /* 0x000000a7ae99723e */ /* 0x008fe200000010ff */
[----:B------:R-:W-:Y:S01]  /*3320*/  FADD.FTZ R167, R167, R10 ;  /* 0x0000000aa7a77221 */ /* 0x000fe20000010000 */
[----:B------:R-:W-:Y:S01]  /*3330*/  F2FP.BF16.F32.PACK_AB R154, R172, R165 ;  /* 0x000000a5ac9a723e */ /* 0x000fe200000010ff */
[----:B------:R-:W1:Y:S01]  /*3340*/  MUFU.EX2 R156, R156 ;  /* 0x0000009c009c7308 */ /* 0x000e620000000800 */
[----:B----4-:R-:W-:Y:S01]  /*3350*/  F2FP.BF16.F32.PACK_AB R155, R176, R169 ;  /* 0x000000a9b09b723e */ /* 0x010fe200000010ff */
[----:B------:R-:W-:Y:S01]  /*3360*/  FADD.FTZ R166, R166, R163 ;  /* 0x000000a3a6a67221 */ /* 0x000fe20000010000 */
[----:B------:R-:W-:Y:S02]  /*3370*/  FADD.FTZ R174, R174, R167 ;  /* 0x000000a7aeae7221 */ /* 0x000fe40000010000 */
[----:B------:R-:W-:Y:S01]  /*3380*/  WARPGROUP.ARRIVE ;  /* 0x00000000000079c5 */ /* 0x000fe20000000000 */
[----:B------:R-:W-:Y:S01]  /*3390*/  FADD.FTZ R165, R165, R166 ;  /* 0x000000a6a5a57221 */ /* 0x000fe20000010000 */
[----:B------:R-:W-:Y:S01]  /*33a0*/  FADD.FTZ R169, R169, R174 ;  /* 0x000000aea9a97221 */ /* 0x000fe20000010000 */
[----:B------:R-:W-:Y:S02]  /*33b0*/  MUFU.EX2 R158, R158 ;  /* 0x0000009e009e7308 */ /* 0x000fe40000000800 */
[----:B------:R-:W-:Y:S01]  /*33c0*/  FADD.FTZ R172, R172, R165 ;  /* 0x000000a5acac7221 */ /* 0x000fe20000010000 */
[----:B------:R-:W-:Y:S01]  /*33d0*/  HGMMA.64x256x16.F32.BF16 R24, R152, gdesc[UR4].tnspB, R24, gsb0 ;  /* 0x43e0000498187df0 */ /* 0x000fe20008001818 */
[----:B------:R-:W-:Y:S01]  /*33e0*/  UIADD3 UR6, UR10, 0x100, URZ ;  /* 0x000001000a067890 */ /* 0x000fe2000fffe03f */
[----:B------:R-:W-:Y:S01]  /*33f0*/  FADD.FTZ R169, R176, R169 ;  /* 0x000000a9b0a97221 */ /* 0x000fe20000010000 */
[----:B------:R-:W-:-:S02]  /*3400*/  UMOV UR7, 0x40000040 ;  /* 0x4000004000077882 */ /* 0x000fc40000000000 */
[----:B------:R-:W3:Y:S01]  /*3410*/  MUFU.EX2 R159, R159 ;  /* 0x0000009f009f7308 */ /* 0x000ee20000000800 */
[----:B------:R-:W-:Y:S02]  /*3420*/  WARPGROUP.DEPBAR.LE gsb0, 0x0 ;  /* 0x00008000000079c5 */ /* 0x000fe40000010000 */
[----:B-----5:R-:W-:Y:S01]  /*3430*/  F2FP.BF16.F32.PACK_AB R152, R194, R171 ;  /* 0x000000abc298723e */ /* 0x020fe200000010ff */
[----:B------:R-:W-:Y:S01]  /*3440*/  FADD.FTZ R171, R171, R172 ;  /* 0x000000acabab7221 */ /* 0x000fe20000010000 */
[----:B--2---:R-:W-:Y:S01]  /*3450*/  F2FP.BF16.F32.PACK_AB R153, R189, R182 ;  /* 0x000000b6bd99723e */ /* 0x004fe200000010ff */
[----:B------:R-:W-:Y:S01]  /*3460*/  FADD.FTZ R182, R182, R169 ;  /* 0x000000a9b6b67221 */ /* 0x000fe20000010000 */
[----:B------:R-:W-:Y:S01]  /*3470*/  F2FP.BF16.F32.PACK_AB R154, R196, R185 ;  /* 0x000000b9c49a723e */ /* 0x000fe200000010ff */
[----:B------:R-:W-:Y:S01]  /*3480*/  FADD.FTZ R194, R194, R171 ;  /* 0x000000abc2c27221 */ /* 0x000fe20000010000 */
[----:B------:R-:W-:Y:S01]  /*3490*/  F2FP.BF16.F32.PACK_AB R155, R193, R184 ;  /* 0x000000b8c19b723e */ /* 0x000fe200000010ff */
[----:B------:R-:W-:-:S02]  /*34a0*/  FADD.FTZ R189, R189, R182 ;  /* 0x000000b6bdbd7221 */ /* 0x000fc40000010000 */
[----:B------:R-:W-:Y:S01]  /*34b0*/  FADD.FTZ R185, R185, R194 ;  /* 0x000000c2b9b97221 */ /* 0x000fe20000010000 */
[----:B------:R-:W-:Y:S01]  /*34c0*/  WARPGROUP.ARRIVE ;  /* 0x00000000000079c5 */ /* 0x000fe20000000000 */
[----:B------:R-:W-:Y:S02]  /*34d0*/  FADD.FTZ R184, R184, R189 ;  /* 0x000000bdb8b87221 */ /* 0x000fe40000010000 */
[----:B------:R-:W-:Y:S02]  /*34e0*/  FADD.FTZ R196, R196, R185 ;  /* 0x000000b9c4c47221 */ /* 0x000fe40000010000 */
[----:B------:R-:W-:-:S05]  /*34f0*/  FADD.FTZ R193, R193, R184 ;  /* 0x000000b8c1c17221 */ /* 0x000fca0000010000 */
[----:B------:R-:W-:Y:S01]  /*3500*/  HGMMA.64x256x16.F32.BF16 R24, R152, gdesc[UR4].tnspB, R24, gsb0 ;  /* 0x43e0000498187df0 */ /* 0x000fe20008001818 */
[----:B------:R-:W-:Y:S01]  /*3510*/  UIADD3 UR6, UR10, 0x180, URZ ;  /* 0x000001800a067890 */ /* 0x000fe2000fffe03f */
[----:B------:R-:W-:Y:S01]  /*3520*/  UMOV UR7, 0x40000040 ;  /* 0x4000004000077882 */ /* 0x000fe20000000000 */
[----:B------:R-:W-:Y:S02]  /*3530*/  WARPGROUP.DEPBAR.LE gsb0, 0x0 ;  /* 0x00008000000079c5 */ /* 0x000fe40000010000 */
[----:B------:R-:W-:Y:S01]  /*3540*/  F2FP.BF16.F32.PACK_AB R152, R188, R181 ;  /* 0x000000b5bc98723e */ /* 0x000fe200000010ff */
[----:B------:R-:W-:Y:S01]  /*3550*/  FADD.FTZ R181, R181, R196 ;  /* 0x000000c4b5b57221 */ /* 0x000fe20000010000 */
[----:B------:R-:W-:Y:S01]  /*3560*/  F2FP.BF16.F32.PACK_AB R153, R187, R178 ;  /* 0x000000b2bb99723e */ /* 0x000fe200000010ff */
        /* <DEDUP_REMOVED lines=9> */
[----:B------:R-:W-:-:S08]  /*3600*/  FADD.FTZ R191, R191, R180 ;  /* 0x000000b4bfbf7221 */ /* 0x000fd00000010000 */
        /* <DEDUP_REMOVED lines=23> */
[----:B-1----:R-:W-:Y:S01]  /*3780*/  F2FP.BF16.F32.PACK_AB R153, R156, R161 ;  /* 0x000000a19c99723e */ /* 0x002fe200000010ff */
[----:B------:R-:W-:Y:S01]  /*3790*/  FADD.FTZ R161, R161, R170 ;  /* 0x000000aaa1a17221 */ /* 0x000fe20000010000 */
[----:B------:R-:W-:Y:S01]  /*37a0*/  F2FP.BF16.F32.PACK_AB R154, R160, R157 ;  /* 0x0000009da09a723e */ /* 0x000fe200000010ff */
[----:B------:R-:W-:Y:S01]  /*37b0*/  FADD.FTZ R14, R21, R14 ;  /* 0x0000000e150e7221 */ /* 0x000fe20000010000 */
[----:B---3--:R-:W-:Y:S01]  /*37c0*/  F2FP.BF16.F32.PACK_AB R155, R159, R158 ;  /* 0x0000009e9f9b723e */ /* 0x008fe200000010ff */
[----:B------:R-:W-:-:S02]  /*37d0*/  FADD.FTZ R161, R156, R161 ;  /* 0x000000a19ca17221 */ /* 0x000fc40000010000 */
[----:B------:R-:W-:Y:S01]  /*37e0*/  FADD.FTZ R157, R157, R14 ;  /* 0x0000000e9d9d7221 */ /* 0x000fe20000010000 */
[----:B------:R-:W-:Y:S01]  /*37f0*/  WARPGROUP.ARRIVE ;  /* 0x00000000000079c5 */ /* 0x000fe20000000000 */
[----:B------:R-:W-:Y:S02]  /*3800*/  FADD.FTZ R158, R158, R161 ;  /* 0x000000a19e9e7221 */ /* 0x000fe40000010000 */
[----:B------:R-:W-:Y:S02]  /*3810*/  FADD.FTZ R0, R160, R157 ;  /* 0x0000009da0007221 */ /* 0x000fe40000010000 */
[----:B------:R-:W-:-:S08]  /*3820*/  FADD.FTZ R3, R159, R158 ;  /* 0x0000009e9f037221 */ /* 0x000fd00000010000 */
[----:B------:R-:W-:Y:S03]  /*3830*/  HGMMA.64x256x16.F32.BF16 R24, R152, gdesc[UR4].tnspB, R24, gsb0 ;  /* 0x43e0000498187df0 */ /* 0x000fe60008001818 */
[----:B------:R-:W-:Y:S02]  /*3840*/  WARPGROUP.DEPBAR.LE gsb0, 0x0 ;  /* 0x00008000000079c5 */ /* 0x000fe40000010000 */
[----:B------:R1:W-:Y:S01]  /*3850*/  @!P1 SYNCS.ARRIVE.TRANS64.RED.A1T0 RZ, [R12+URZ], RZ ;  /* 0x000000ff0cff99a7 */ /* 0x0003e2000810043f */
[----:B------:R-:W-:Y:S05]  /*3860*/  @!P2 BRA `(.L_x_7351) ;  /* 0x00000028007ca947 */ /* 0x000fea0003800000 */
[----:B------:R-:W-:Y:S01]  /*3870*/  MOV R4, R7 ;  /* 0x0000000700047202 */ /* 0x000fe20000000f00 */
[----:B------:R-:W-:Y:S01]  /*3880*/  IMAD.MOV.U32 R8, RZ, RZ, R5 ;  /* 0x000000ffff087224 */ /* 0x000fe200078e0005 */
[----:B------:R-:W-:Y:S01]  /*3890*/  UIADD3 UR45, UR45, -0x2, URZ ;  /* 0xfffffffe2d2d7890 */ /* 0x000fe2000fffe03f */
[----:B------:R-:W-:Y:S01]  /*38a0*/  ULDC UR28, c[0x0][0xad0] ;  /* 0x0002b400001c7ab9 */ /* 0x000fe20000000800 */
[----:B------:R-:W-:-:S10]  /*38b0*/  ULDC UR27, c[0x0][0xa80] ;  /* 0x0002a000001b7ab9 */ /* 0x000fd40000000800 */
.L_x_7360:
        /* <DEDUP_REMOVED lines=10> */
.L_x_7352:
[----:B------:R-:W-:Y:S01]  /*3960*/  ULEA UR29, UR39, UR41, 0x3 ;  /* 0x00000029271d7291 */ /* 0x000fe2000f8e183f */
[----:B------:R-:W-:-:S04]  /*3970*/  MOV R5, UR38 ;  /* 0x0000002600057c02 */ /* 0x000fc80008000f00 */
[----:B------:R-:W-:-:S04]  /*3980*/  SHF.L.U32 R5, R5, 0x1f, RZ ;  /* 0x0000001f05057819 */ /* 0x000fc800000006ff */
[----:B------:R2:W3:Y:S01]  /*3990*/  SYNCS.PHASECHK.TRANS64.TRYWAIT P3, [UR29+0x32430], R5 ;  /* 0x03243005ff0075a7 */ /* 0x0004e2000806015d */
[----:B------:R-:W-:Y:S05]  /*39a0*/  @!P0 BRA `(.L_x_7353) ;  /* 0x0000000000048947 */ /* 0x000fea0003800000 */
[----:B------:R-:W-:Y:S01]  /*39b0*/  BPT.TRAP 0x1 ;  /* 0x000000040000795c */ /* 0x000fe20000300000 */
.L_x_7353:
[----:B---3--:R-:W-:Y:S05]  /*39c0*/  @P3 BRA `(.L_x_7354) ;  /* 0x0000000000083947 */ /* 0x008fea0003800000 */
[----:B------:R-:W3:Y:S02]  /*39d0*/  SYNCS.PHASECHK.TRANS64.TRYWAIT P3, [UR29+0x32430], R5 ;  /* 0x03243005ff0075a7 */ /* 0x000ee4000806015d */
[----:B---3--:R-:W-:Y:S05]  /*39e0*/  @!P3 BRA `(.L_x_7355) ;  /* 0x0000007000c0b947 */ /* 0x008fea0003800000 */
.L_x_7354:
        /* <DEDUP_REMOVED lines=22> */
.L_x_7356:
[----:B------:R4:W1:Y:S01]  /*3b50*/  SYNCS.PHASECHK.TRANS64.TRYWAIT P3, [UR29+0x32450], R5 ;  /* 0x03245005ff0075a7 */ /* 0x000862000806015d */
[----:B------:R-:W-:Y:S05]  /*3b60*/  @!P0 BRA `(.L_x_7357) ;  /* 0x0000000000048947 */ /* 0x000fea0003800000 */
[----:B------:R-:W-:Y:S01]  /*3b70*/  BPT.TRAP 0x1 ;  /* 0x000000040000795c */ /* 0x000fe20000300000 */
.L_x_7357:
[----:B-1----:R-:W-:Y:S05]  /*3b80*/  @P3 BRA `(.L_x_7358) ;  /* 0x0000000000083947 */ /* 0x002fea0003800000 */
[----:B------:R-:W1:Y:S02]  /*3b90*/  SYNCS.PHASECHK.TRANS64.TRYWAIT P3, [UR29+0x32450], R5 ;  /* 0x03245005ff0075a7 */ /* 0x000e64000806015d */
[----:B-1----:R-:W-:Y:S05]  /*3ba0*/  @!P3 BRA `(.L_x_7359) ;  /* 0x000000700068b947 */ /* 0x002fea0003800000 */
.L_x_7358:
[----:B------:R-:W-:Y:S01]  /*3bb0*/  ULEA UR6, UR44, UR41, 0xd ;  /* 0x000000292c067291 */ /* 0x000fe2000f8e683f */
[----:B------:R-:W-:Y:S01]  /*3bc0*/  WARPGROUP.ARRIVE ;  /* 0x00000000000079c5 */ /* 0x000fe20000000000 */
[----:B------:R-:W-:Y:S02]  /*3bd0*/  UIMAD UR7, UR39, 0xc00, UR25 ;  /* 0x00000c00270778a4 */ /* 0x000fe4000f8e0219 */
[----:B------:R-:W-:Y:S01]  /*3be0*/  UIADD3 UR6, UR6, 0x22400, URZ ;  /* 0x0002240006067890 */ /* 0x000fe2000fffe03f */
[----:B------:R-:W-:Y:S01]  /*3bf0*/  UMOV UR23, 0x40000040 ;  /* 0x4000004000177882 */ /* 0x000fe20000000000 */
[----:B------:R-:W-:Y:S02]  /*3c00*/  UMOV UR21, 0x40000040 ;  /* 0x4000004000157882 */ /* 0x000fe40000000000 */
[----:B------:R-:W-:Y:S01]  /*3c10*/  USHF.R.U32.HI UR6, URZ, 0x4, UR6 ;  /* 0x000000043f067899 */ /* 0x000fe20008011606 */
[----:B------:R-:W-:Y:S01]  /*3c20*/  UMOV UR22, UR7 ;  /* 0x0000000700167c82 */ /* 0x000fe20008000000 */
[----:B------:R-:W-:-:S02]  /*3c30*/  UIMAD UR10, UR39, 0xc00, UR26 ;  /* 0x00000c00270a78a4 */ /* 0x000fc4000f8e021a */
[----:B------:R-:W-:-:S04]  /*3c40*/  ULOP3.LUT UR6, UR6, 0x3fff, URZ, 0xc0, !UPT ;  /* 0x00003fff06067892 */ /* 0x000fc8000f8ec03f */
[----:B------:R-:W-:-:S07]  /*3c50*/  ULOP3.LUT UR6, UR6, 0x10000, URZ, 0xfc, !UPT ;  /* 0x0001000006067892 */ /* 0x000fce000f8efc3f */
[----:B------:R-:W-:Y:S02]  /*3c60*/  UMOV UR20, UR6 ;  /* 0x0000000600147c82 */ /* 0x000fe40008000000 */
        /* <DEDUP_REMOVED lines=103> */
[----:B------:R-:W-:Y:S01]  /*42e0*/  UMOV UR6, UR10 ;  /* 0x0000000a00067c82 */ /* 0x000fe20008000000 */
[----:B------:R-:W-:Y:S01]  /*42f0*/  UMOV UR7, 0x40000040 ;  /* 0x4000004000077882 */ /* 0x000fe20000000000 */
        /* <DEDUP_REMOVED lines=16> */
[----:B-1-3--:R-:W-:Y:S01]  /*4400*/  FMUL.FTZ R6, R155, UR28 ;  /* 0x0000001c9b067c20 */ /* 0x00afe20008410000 */
        /* <DEDUP_REMOVED lines=10> */
[----:B-----5:R-:W-:Y:S01]  /*44b0*/  FMNMX.FTZ R180, R11, R8, !PT ;  /* 0x000000080bb47209 */ /* 0x020fe20007810000 */
[----:B------:R-:W-:Y:S01]  /*44c0*/  FMUL.FTZ R159, R166, UR28 ;  /* 0x0000001ca69f7c20 */ /* 0x000fe20008410000 */
[----:B------:R-:W-:Y:S01]  /*44d0*/  FMUL.FTZ R164, R176, UR28 ;  /* 0x0000001cb0a47c20 */ /* 0x000fe20008410000 */
[----:B------:R-:W-:Y:S01]  /*44e0*/  FMUL.FTZ R161, R167, UR28 ;  /* 0x0000001ca7a17c20 */ /* 0x000fe20008410000 */
[----:B------:R-:W-:Y:S01]  /*44f0*/  FMUL.FTZ R166, R177, UR28 ;  /* 0x0000001cb1a67c20 */ /* 0x000fe20008410000 */
[----:B------:R-:W-:Y:S01]  /*4500*/  FMUL.FTZ R160, R170, UR28 ;  /* 0x0000001caaa07c20 */ /* 0x000fe20008410000 */
[----:B------:R-:W-:Y:S01]  /*4510*/  FMUL.FTZ R169, R175, UR28 ;  /* 0x0000001cafa97c20 */ /* 0x000fe20008410000 */
[----:B------:R-:W3:Y:S01]  /*4520*/  MUFU.TANH R152, R152 ;  /* 0x0000009800987308 */ /* 0x000ee20000002400 */
[----:B--2-4-:R-:W-:Y:S01]  /*4530*/  FMNMX.FTZ R5, R7, R180, !PT ;  /* 0x000000b407057209 */ /* 0x014fe20007810000 */
        /* <DEDUP_REMOVED lines=19> */
[----:B------:R-:W-:-:S03]  /*4670*/  FMUL.FTZ R191, R198, UR28 ;  /* 0x0000001cc6bf7c20 */ /* 0x000fc60008410000 */
        /* <DEDUP_REMOVED lines=29> */
[----:B------:R-:W-:-:S06]  /*4850*/  FMUL.FTZ R182, R193, UR28 ;  /* 0x0000001cc1b67c20 */ /* 0x000fcc0008410000 */
        /* <DEDUP_REMOVED lines=18> */
[----:B------:R-:W-:-:S05]  /*4980*/  IMAD.U32 R196, RZ, RZ, UR29 ;  /* 0x0000001dffc47e24 */ /* 0x000fca000f8e00ff */
[----:B------:R-:W2:Y:S01]  /*4990*/  MUFU.TANH R169, R169 ;  /* 0x000000a900a97308 */ /* 0x000ea20000002400 */
[----:B-1----:R-:W-:-:S07]  /*49a0*/  FMNMX.FTZ R188, R167, R188, !PT ;  /* 0x000000bca7bc7209 */ /* 0x002fce0007810000 */
[----:B------:R-:W1:Y:S01]  /*49b0*/  MUFU.TANH R174, R174 ;  /* 0x000000ae00ae7308 */ /* 0x000e620000002400 */
[----:B---3--:R-:W-:-:S07]  /*49c0*/  FMNMX.FTZ R153, R172, R5, !PT ;  /* 0x00000005ac997209 */ /* 0x008fce0007810000 */
[----:B------:R-:W3:Y:S01]  /*49d0*/  MUFU.TANH R168, R168 ;  /* 0x000000a800a87308 */ /* 0x000ee20000002400 */
[----:B--2---:R-:W-:Y:S01]  /*49e0*/  FMNMX.FTZ R5, R169, R188, !PT ;  /* 0x000000bca9057209 */ /* 0x004fe20007810000 */
[----:B------:R-:W-:-:S06]  /*49f0*/  FMUL.FTZ R188, R197, UR28 ;  /* 0x0000001cc5bc7c20 */ /* 0x000fcc0008410000 */
        /* <DEDUP_REMOVED lines=32> */
[----:B-1----:R-:W-:-:S05]  /*4c00*/  FMNMX.FTZ R153, R188, R153, !PT ;  /* 0x00000099bc997209 */ /* 0x002fca0007810000 */
[----:B------:R-:W1:Y:S02]  /*4c10*/  SHFL.BFLY PT, R194, R153, 0x2, 0x1f ;  /* 0x0c401f0099c27f89 */ /* 0x000e6400000e0000 */
[----:B------:R-:W4:Y:S01]  /*4c20*/  MUFU.TANH R192, R192 ;  /* 0x000000c000c07308 */ /* 0x000f220000002400 */
[----:B---3--:R-:W-:-:S04]  /*4c30*/  FMNMX.FTZ R190, R189, R190, !PT ;  /* 0x000000bebdbe7209 */ /* 0x008fc80007810000 */
[----:B--2---:R-:W-:-:S04]  /*4c40*/  FMNMX.FTZ R5, R191, R190, !PT ;  /* 0x000000bebf057209 */ /* 0x004fc80007810000 */
[----:B----4-:R-:W-:-:S05]  /*4c50*/  FMNMX.FTZ R155, R192, R5, !PT ;  /* 0x00000005c09b7209 */ /* 0x010fca0007810000 */
[----:B------:R-:W2:Y:S01]  /*4c60*/  SHFL.BFLY PT, R190, R155, 0x2, 0x1f ;  /* 0x0c401f009bbe7f89 */ /* 0x000ea200000e0000 */
[----:B-1----:R-:W-:-:S05]  /*4c70*/  FMNMX.FTZ R194, R153, R194, !PT ;  /* 0x000000c299c27209 */ /* 0x002fca0007810000 */
[----:B------:R-:W1:Y:S01]  /*4c80*/  SHFL.BFLY PT, R5, R194, 0x1, 0x1f ;  /* 0x0c201f00c2057f89 */ /* 0x000e6200000e0000 */
[----:B--2---:R-:W-:-:S05]  /*4c90*/  FMNMX.FTZ R190, R155, R190, !PT ;  /* 0x000000be9bbe7209 */ /* 0x004fca0007810000 */
[----:B------:R-:W2:Y:S01]  /*4ca0*/  SHFL.BFLY PT, R153, R190, 0x1, 0x1f ;  /* 0x0c201f00be997f89 */ /* 0x000ea200000e0000 */
[----:B-1----:R-:W-:-:S05]  /*4cb0*/  FMNMX.FTZ R5, R194, R5, !PT ;  /* 0x00000005c2057209 */ /* 0x002fca0007810000 */
[C---:B------:R-:W-:Y:S01]  /*4cc0*/  FADD.FTZ R8, -R5.reuse, R8 ;  /* 0x0000000805087221 */ /* 0x040fe20000010100 */
[----:B------:R-:W-:-:S03]  /*4cd0*/  FMUL.FTZ R193, R5, UR27 ;  /* 0x0000001b05c17c20 */ /* 0x000fc60008410000 */
[----:B------:R-:W-:Y:S01]  /*4ce0*/  FMUL.FTZ R187, R8, UR27 ;  /* 0x0000001b08bb7c20 */ /* 0x000fe20008410000 */
[--C-:B------:R-:W-:Y:S01]  /*4cf0*/  FFMA.FTZ R8, R11, UR27, -R193.reuse ;  /* 0x0000001b0b087c23 */ /* 0x100fe200080108c1 */
[--C-:B------:R-:W-:Y:S01]  /*4d00*/  FFMA.FTZ R11, R7, UR27, -R193.reuse ;  /* 0x0000001b070b7c23 */ /* 0x100fe200080108c1 */
[--C-:B------:R-:W-:Y:S01]  /*4d10*/  FFMA.FTZ R195, R152, UR27, -R193.reuse ;  /* 0x0000001b98c37c23 */ /* 0x100fe200080108c1 */
[----:B------:R-:W-:Y:S02]  /*4d20*/  @!P1 VIADD R152, R196, 0x32440 ;  /* 0x00032440c4989836 */ /* 0x000fe40000000000 */
[--C-:B------:R-:W-:Y:S01]  /*4d30*/  FFMA.FTZ R154, R154, UR27, -R193.reuse ;  /* 0x0000001b9a9a7c23 */ /* 0x100fe200080108c1 */
[----:B------:R-:W1:Y:S01]  /*4d40*/  MUFU.EX2 R187, R187 ;  /* 0x000000bb00bb7308 */ /* 0x000e620000000800 */
[--C-:B------:R-:W-:Y:S01]  /*4d50*/  FFMA.FTZ R197, R12, UR27, -R193.reuse ;  /* 0x0000001b0cc57c23 */ /* 0x100fe200080108c1 */
[--C-:B------:R-:W-:Y:S01]  /*4d60*/  FFMA.FTZ R12, R21, UR27, -R193.reuse ;  /* 0x0000001b150c7c23 */ /* 0x100fe200080108c1 */
[----:B------:R-:W-:Y:S01]  /*4d70*/  @!P1 PRMT R152, RZ, 0x654, R152 ;  /* 0x00000654ff989816 */ /* 0x000fe20000000098 */
[--C-:B------:R-:W-:Y:S01]  /*4d80*/  FFMA.FTZ R21, R157, UR27, -R193.reuse ;  /* 0x0000001b9d157c23 */ /* 0x100fe200080108c1 */
[--C-:B------:R-:W-:Y:S01]  /*4d90*/  FFMA.FTZ R10, R10, UR27, -R193.reuse ;  /* 0x0000001b0a0a7c23 */ /* 0x100fe200080108c1 */
[--C-:B------:R-:W-:Y:S01]  /*4da0*/  FFMA.FTZ R156, R156, UR27, -R193.reuse ;  /* 0x0000001b9c9c7c23 */ /* 0x100fe200080108c1 */
[--C-:B------:R-:W-:Y:S01]  /*4db0*/  FFMA.FTZ R164, R164, UR27, -R193.reuse ;  /* 0x0000001ba4a47c23 */ /* 0x100fe200080108c1 */
[----:B--2---:R-:W-:Y:S01]  /*4dc0*/  FMNMX.FTZ R7, R190, R153, !PT ;  /* 0x00000099be077209 */ /* 0x004fe20007810000 */
[----:B------:R-:W-:Y:S01]  /*4dd0*/  MUFU.EX2 R8, R8 ;  /* 0x0000000800087308 */ /* 0x000fe20000000800 */
[----:B------:R-:W-:Y:S01]  /*4de0*/  IADD3 R153, R18, 0x8, RZ ;  /* 0x0000000812997810 */ /* 0x000fe20007ffe0ff */
[--C-:B------:R-:W-:Y:S01]  /*4df0*/  FFMA.FTZ R172, R172, UR27, -R193.reuse ;  /* 0x0000001bacac7c23 */ /* 0x100fe200080108c1 */
[----:B------:R-:W-:Y:S01]  /*4e00*/  FFMA.FTZ R180, R180, UR27, -R193 ;  /* 0x0000001bb4b47c23 */ /* 0x000fe200080108c1 */
[C---:B------:R-:W-:Y:S01]  /*4e10*/  FMUL.FTZ R198, R7.reuse, UR27 ;  /* 0x0000001b07c67c20 */ /* 0x040fe20008410000 */
[----:B------:R-:W-:Y:S01]  /*4e20*/  FADD.FTZ R4, -R7, R4 ;  /* 0x0000000407047221 */ /* 0x000fe20000010100 */
[----:B------:R-:W-:-:S02]  /*4e30*/  @!P1 VIADD R196, R196, 0x32460 ;  /* 0x00032460c4c49836 */ /* 0x000fc40000000000 */
[--C-:B------:R-:W-:Y:S01]  /*4e40*/  FFMA.FTZ R194, R6, UR27, -R198.reuse ;  /* 0x0000001b06c27c23 */ /* 0x100fe200080108c6 */
[----:B------:R-:W-:Y:S01]  /*4e50*/  IADD3 R6, -R18, 0xb, RZ ;  /* 0x0000000b12067810 */ /* 0x000fe20007ffe1ff */
[----:B------:R-:W-:Y:S01]  /*4e60*/  FMUL.FTZ R4, R4, UR27 ;  /* 0x0000001b04047c20 */ /* 0x000fe20008410000 */
[--C-:B------:R-:W-:Y:S01]  /*4e70*/  FFMA.FTZ R9, R9, UR27, -R198.reuse ;  /* 0x0000001b09097c23 */ /* 0x100fe200080108c6 */
[--C-:B------:R-:W-:Y:S01]  /*4e80*/  FFMA.FTZ R14, R14, UR27, -R198.reuse ;  /* 0x0000001b0e0e7c23 */ /* 0x100fe200080108c6 */
[--C-:B------:R-:W-:Y:S01]  /*4e90*/  FFMA.FTZ R15, R15, UR27, -R198.reuse ;  /* 0x0000001b0f0f7c23 */ /* 0x100fe200080108c6 */
[----:B------:R2:W-:Y:S06]  /*4ea0*/  BAR.ARV R6, 0x100 ;  /* 0x000400060000751d */ /* 0x0005ec0000002000 */
[----:B------:R3:W-:Y:S01]  /*4eb0*/  @!P1 SYNCS.ARRIVE.TRANS64.RED.A1T0 RZ, [R152+URZ], RZ ;  /* 0x000000ff98ff99a7 */ /* 0x0007e2000810043f */
[----:B------:R-:W4:Y:S01]  /*4ec0*/  MUFU.EX2 R4, R4 ;  /* 0x0000000400047308 */ /* 0x000f220000000800 */
[-C--:B-1----:R-:W-:Y:S01]  /*4ed0*/  FMUL.FTZ R24, R24, R187.reuse ;  /* 0x000000bb18187220 */ /* 0x082fe20000410000 */
        /* <DEDUP_REMOVED lines=39> */
[----:B------:R5:W-:Y:S01]  /*5150*/  BAR.SYNC.DEFER_BLOCKING R153, 0x100 ;  /* 0x000400990000751d */ /* 0x000be20000010000 */
        /* <DEDUP_REMOVED lines=95> */
[----:B---3--:R-:W-:Y:S01]  /*5750*/  F2FP.BF16.F32.PACK_AB R152, R11, R8 ;  /* 0x000000080b98723e */ /* 0x008fe200000010ff */
[--C-:B------:R-:W-:Y:S01]  /*5760*/  FFMA.FTZ R13, R13, UR27, -R198.reuse ;  /* 0x0000001b0d0d7c23 */ /* 0x100fe200080108c6 */
[----:B-1----:R-:W-:Y:S01]  /*5770*/  F2FP.BF16.F32.PACK_AB R154, R195, R190 ;  /* 0x000000bec39a723e */ /* 0x002fe200000010ff */
[--C-:B------:R-:W-:Y:S01]  /*5780*/  FFMA.FTZ R20, R20, UR27, -R198.reuse ;  /* 0x0000001b14147c23 */ /* 0x100fe200080108c6 */
[----:B-----5:R-:W-:Y:S01]  /*5790*/  F2FP.BF16.F32.PACK_AB R153, R194, R9 ;  /* 0x00000009c299723e */ /* 0x020fe200000010ff */
[--C-:B------:R-:W-:Y:S01]  /*57a0*/  FFMA.FTZ R157, R159, UR27, -R198.reuse ;  /* 0x0000001b9f9d7c23 */ /* 0x100fe200080108c6 */
[----:B--2---:R-:W-:Y:S01]  /*57b0*/  F2FP.BF16.F32.PACK_AB R155, R15, R14 ;  /* 0x0000000e0f9b723e */ /* 0x004fe200000010ff */
[--C-:B------:R-:W-:Y:S01]  /*57c0*/  FFMA.FTZ R202, R161, UR27, -R198.reuse ;  /* 0x0000001ba1ca7c23 */ /* 0x100fe200080108c6 */
[----:B------:R-:W-:Y:S01]  /*57d0*/  MUFU.EX2 R10, R10 ;  /* 0x0000000a000a7308 */ /* 0x000fe20000000800 */
[--C-:B------:R-:W-:Y:S01]  /*57e0*/  FFMA.FTZ R159, R158, UR27, -R193.reuse ;  /* 0x0000001b9e9f7c23 */ /* 0x100fe200080108c1 */
[----:B------:R-:W-:Y:S01]  /*57f0*/  WARPGROUP.ARRIVE ;  /* 0x00000000000079c5 */ /* 0x000fe20000000000 */
[--C-:B------:R-:W-:Y:S01]  /*5800*/  FFMA.FTZ R158, R163, UR27, -R193.reuse ;  /* 0x0000001ba39e7c23 */ /* 0x100fe200080108c1 */
[--C-:B------:R-:W-:Y:S01]  /*5810*/  FFMA.FTZ R161, R165, UR27, -R193.reuse ;  /* 0x0000001ba5a17c23 */ /* 0x100fe200080108c1 */
[--C-:B------:R-:W-:Y:S01]  /*5820*/  FFMA.FTZ R163, R162, UR27, -R198.reuse ;  /* 0x0000001ba2a37c23 */ /* 0x100fe200080108c6 */
[--C-:B------:R-:W-:Y:S01]  /*5830*/  FFMA.FTZ R160, R160, UR27, -R198.reuse ;  /* 0x0000001ba0a07c23 */ /* 0x100fe200080108c6 */
[--C-:B------:R-:W-:Y:S01]  /*5840*/  FFMA.FTZ R162, R167, UR27, -R198.reuse ;  /* 0x0000001ba7a27c23 */ /* 0x100fe200080108c6 */
[----:B------:R-:W-:Y:S01]  /*5850*/  HGMMA.64x256x16.F32.BF16 R24, R152, gdesc[UR4].tnspB, R24, gsb0 ;  /* 0x43e0000498187df0 */ /* 0x000fe20008001818 */
[----:B------:R-:W1:Y:S01]  /*5860*/  MUFU.EX2 R197, R197 ;  /* 0x000000c500c57308 */ /* 0x000e620000000800 */
[----:B------:R-:W-:Y:S01]  /*5870*/  UIADD3 UR6, UR10, 0x80, URZ ;  /* 0x000000800a067890 */ /* 0x000fe2000fffe03f */
[--C-:B------:R-:W-:Y:S01]  /*5880*/  FFMA.FTZ R165, R169, UR27, -R198.reuse ;  /* 0x0000001ba9a57c23 */ /* 0x100fe200080108c6 */
[----:B------:R-:W-:Y:S01]  /*5890*/  UMOV UR7, 0x40000040 ;  /* 0x4000004000077882 */ /* 0x000fe20000000000 */
        /* <DEDUP_REMOVED lines=21> */
[--C-:B------:R-:W-:Y:S01]  /*59f0*/  FFMA.FTZ R184, R184, UR27, -R198.reuse ;  /* 0x0000001bb8b87c23 */ /* 0x100fe200080108c6 */
[--C-:B------:R-:W-:Y:S01]  /*5a00*/  FFMA.FTZ R189, R189, UR27, -R198.reuse ;  /* 0x0000001bbdbd7c23 */ /* 0x100fe200080108c6 */
[----:B------:R-:W-:Y:S01]  /*5a10*/  FFMA.FTZ R191, R192, UR27, -R198 ;  /* 0x0000001bc0bf7c23 */ /* 0x000fe200080108c6 */
[----:B------:R-:W-:Y:S01]  /*5a20*/  FFMA.FTZ R0, R187, R0, R8 ;  /* 0x00000000bb007223 */ /* 0x000fe20000010008 */
[----:B------:R-:W-:Y:S01]  /*5a30*/  FFMA.FTZ R3, R4, R3, R9 ;  /* 0x0000000304037223 */ /* 0x000fe20000010009 */
[----:B------:R-:W-:Y:S01]  /*5a40*/  @!P1 PRMT R196, RZ, 0x654, R196 ;  /* 0x00000654ffc49816 */ /* 0x000fe200000000c4 */
[----:B------:R-:W-:Y:S01]  /*5a50*/  IMAD.MOV.U32 R4, RZ, RZ, R7 ;  /* 0x000000ffff047224 */ /* 0x000fe200078e0007 */
[----:B------:R-:W2:Y:S01]  /*5a60*/  MUFU.EX2 R20, R20 ;  /* 0x0000001400147308 */ /* 0x000ea20000000800 */
[----:B------:R-:W-:Y:S01]  /*5a70*/  FADD.FTZ R11, R11, R0 ;  /* 0x000000000b0b7221 */ /* 0x000fe20000010000 */
[----:B------:R-:W-:Y:S01]  /*5a80*/  FADD.FTZ R3, R194, R3 ;  /* 0x00000003c2037221 */ /* 0x000fe20000010000 */
[----:B------:R-:W-:-:S02]  /*5a90*/  MOV R8, R5 ;  /* 0x0000000500087202 */ /* 0x000fc40000000f00 */
[----:B------:R-:W-:Y:S01]  /*5aa0*/  FADD.FTZ R190, R190, R11 ;  /* 0x0000000bbebe7221 */ /* 0x000fe20000010000 */
[----:B------:R-:W-:Y:S02]  /*5ab0*/  FADD.FTZ R14, R14, R3 ;  /* 0x000000030e0e7221 */ /* 0x000fe40000010000 */
[----:B------:R-:W-:Y:S01]  /*5ac0*/  MUFU.EX2 R157, R157 ;  /* 0x0000009d009d7308 */ /* 0x000fe20000000800 */
[----:B------:R-:W-:Y:S01]  /*5ad0*/  FADD.FTZ R195, R195, R190 ;  /* 0x000000bec3c37221 */ /* 0x000fe20000010000 */
[----:B------:R-:W-:-:S06]  /*5ae0*/  FADD.FTZ R14, R15, R14 ;  /* 0x0000000e0f0e7221 */ /* 0x000fcc0000010000 */
[----:B------:R-:W3:Y:S08]  /*5af0*/  MUFU.EX2 R202, R202 ;  /* 0x000000ca00ca7308 */ /* 0x000ef00000000800 */
[----:B------:R-:W-:Y:S08]  /*5b00*/  MUFU.EX2 R156, R156 ;  /* 0x0000009c009c7308 */ /* 0x000ff00000000800 */
[----:B------:R-:W4:Y:S08]  /*5b10*/  MUFU.EX2 R159, R159 ;  /* 0x0000009f009f7308 */ /* 0x000f300000000800 */
[----:B------:R-:W-:Y:S08]  /*5b20*/  MUFU.EX2 R158, R158 ;  /* 0x0000009e009e7308 */ /* 0x000ff00000000800 */
[----:B------:R-:W-:Y:S08]  /*5b30*/  MUFU.EX2 R161, R161 ;  /* 0x000000a100a17308 */ /* 0x000ff00000000800 */
[----:B------:R-:W-:Y:S08]  /*5b40*/  MUFU.EX2 R160, R160 ;  /* 0x000000a000a07308 */ /* 0x000ff00000000800 */
[----:B------:R-:W5:Y:S08]  /*5b50*/  MUFU.EX2 R163, R163 ;  /* 0x000000a300a37308 */ /* 0x000f700000000800 */
[----:B------:R-:W-:Y:S08]  /*5b60*/  MUFU.EX2 R162, R162 ;  /* 0x000000a200a27308 */ /* 0x000ff00000000800 */
[----:B------:R-:W5:Y:S08]  /*5b70*/  MUFU.EX2 R165, R165 ;  /* 0x000000a500a57308 */ /* 0x000f700000000800 */
[----:B------:R-:W-:Y:S08]  /*5b80*/  MUFU.EX2 R164, R164 ;  /* 0x000000a400a47308 */ /* 0x000ff00000000800 */
[----:B------:R-:W5:Y:S08]  /*5b90*/  MUFU.EX2 R167, R167 ;  /* 0x000000a700a77308 */ /* 0x000f700000000800 */
        /* <DEDUP_REMOVED lines=16> */
[----:B------:R-:W-:Y:S01]  /*5ca0*/  MUFU.EX2 R182, R182 ;  /* 0x000000b600b67308 */ /* 0x000fe20000000800 */
[----:B------:R-:W-:-:S02]  /*5cb0*/  WARPGROUP.DEPBAR.LE gsb0, 0x0 ;  /* 0x00008000000079c5 */ /* 0x000fc40000010000 */
[----:B-1----:R-:W-:-:S05]  /*5cc0*/  F2FP.BF16.F32.PACK_AB R152, R197, R10 ;  /* 0x0000000ac598723e */ /* 0x002fca00000010ff */
[----:B------:R-:W-:Y:S01]  /*5cd0*/  MUFU.EX2 R185, R185 ;  /* 0x000000b900b97308 */ /* 0x000fe20000000800 */
[----:B--2---:R-:W-:Y:S01]  /*5ce0*/  F2FP.BF16.F32.PACK_AB R153, R20, R13 ;  /* 0x0000000d1499723e */ /* 0x004fe200000010ff */
[----:B------:R-:W-:Y:S01]  /*5cf0*/  FADD.FTZ R10, R10, R195 ;  /* 0x000000c30a0a7221 */ /* 0x000fe20000010000 */
[----:B------:R-:W-:Y:S01]  /*5d00*/  F2FP.BF16.F32.PACK_AB R154, R21, R12 ;  /* 0x0000000c159a723e */ /* 0x000fe200000010ff */
[----:B------:R-:W-:Y:S01]  /*5d10*/  FADD.FTZ R13, R13, R14 ;  /* 0x0000000e0d0d7221 */ /* 0x000fe20000010000 */
[----:B---3--:R-:W-:Y:S01]  /*5d20*/  F2FP.BF16.F32.PACK_AB R155, R202, R157 ;  /* 0x0000009dca9b723e */ /* 0x008fe200000010ff */
[----:B------:R-:W-:Y:S02]  /*5d30*/  FADD.FTZ R197, R197, R10 ;  /* 0x0000000ac5c57221 */ /* 0x000fe40000010000 */
[----:B------:R-:W-:Y:S01]  /*5d40*/  MUFU.EX2 R184, R184 ;  /* 0x000000b800b87308 */ /* 0x000fe20000000800 */
[----:B------:R-:W-:Y:S01]  /*5d50*/  WARPGROUP.ARRIVE ;  /* 0x00000000000079c5 */ /* 0x000fe20000000000 */
[----:B------:R-:W-:Y:S01]  /*5d60*/  FADD.FTZ R20, R20, R13 ;  /* 0x0000000d14147221 */ /* 0x000fe20000010000 */
[----:B------:R-:W-:-:S03]  /*5d70*/  FADD.FTZ R12, R12, R197 ;  /* 0x000000c50c0c7221 */ /* 0x000fc60000010000 */
[----:B------:R-:W-:Y:S01]  /*5d80*/  FADD.FTZ R157, R157, R20 ;  /* 0x000000149d9d7221 */ /* 0x000fe20000010000 */
[----:B------:R-:W-:Y:S01]  /*5d90*/  HGMMA.64x256x16.F32.BF16 R24, R152, gdesc[UR4].tnspB, R24, gsb0 ;  /* 0x43e0000498187df0 */ /* 0x000fe20008001818 */
[----:B------:R-:W-:Y:S01]  /*5da0*/  UIADD3 UR6, UR10, 0x100, URZ ;  /* 0x000001000a067890 */ /* 0x000fe2000fffe03f */
[----:B------:R-:W1:Y:S01]  /*5db0*/  MUFU.EX2 R189, R189 ;  /* 0x000000bd00bd7308 */ /* 0x000e620000000800 */
[----:B------:R-:W-:Y:S01]  /*5dc0*/  UMOV UR7, 0x40000040 ;  /* 0x4000004000077882 */ /* 0x000fe20000000000 */
[----:B------:R-:W-:Y:S01]  /*5dd0*/  FADD.FTZ R21, R21, R12 ;  /* 0x0000000c15157221 */ /* 0x000fe20000010000 */
[----:B------:R-:W-:-:S05]  /*5de0*/  FADD.FTZ R157, R202, R157 ;  /* 0x0000009dca9d7221 */ /* 0x000fca0000010000 */
[----:B------:R-:W-:Y:S08]  /*5df0*/  MUFU.EX2 R186, R186 ;  /* 0x000000ba00ba7308 */ /* 0x000ff00000000800 */
[----:B------:R-:W2:Y:S01]  /*5e00*/  MUFU.EX2 R191, R191 ;  /* 0x000000bf00bf7308 */ /* 0x000ea20000000800 */
[----:B------:R-:W-:Y:S02]  /*5e10*/  WARPGROUP.DEPBAR.LE gsb0, 0x0 ;  /* 0x00008000000079c5 */ /* 0x000fe40000010000 */
[----:B----4-:R-:W-:Y:S01]  /*5e20*/  F2FP.BF16.F32.PACK_AB R152, R159, R156 ;  /* 0x0000009c9f98723e */ /* 0x010fe200000010ff */
[----:B------:R-:W-:Y:S01]  /*5e30*/  FADD.FTZ R156, R156, R21 ;  /* 0x000000159c9c7221 */ /* 0x000fe20000010000 */
[----:B-----5:R-:W-:Y:S01]  /*5e40*/  F2FP.BF16.F32.PACK_AB R153, R163, R160 ;  /* 0x000000a0a399723e */ /* 0x020fe200000010ff */
        /* <DEDUP_REMOVED lines=9> */
[----:B------:R-:W-:Y:S01]  /*5ee0*/  FADD.FTZ R165, R165, R162 ;  /* 0x000000a2a5a57221 */ /* 0x000fe20000010000 */
[----:B------:R-:W-:Y:S01]  /*5ef0*/  HGMMA.64x256x16.F32.BF16 R24, R152, gdesc[UR4].tnspB, R24, gsb0 ;  /* 0x43e0000498187df0 */ /* 0x000fe20008001818 */
[----:B------:R-:W-:Y:S01]  /*5f00*/  UIADD3 UR6, UR10, 0x180, URZ ;  /* 0x000001800a067890 */ /* 0x000fe2000fffe03f */
[----:B------:R-:W-:Y:S01]  /*5f10*/  UMOV UR7, 0x40000040 ;  /* 0x4000004000077882 */ /* 0x000fe20000000000 */
[----:B------:R-:W-:-:S02]  /*5f20*/  WARPGROUP.DEPBAR.LE gsb0, 0x0 ;  /* 0x00008000000079c5 */ /* 0x000fc40000010000 */
[----:B------:R-:W-:Y:S01]  /*5f30*/  F2FP.BF16.F32.PACK_AB R152, R167, R164 ;  /* 0x000000a4a798723e */ /* 0x000fe200000010ff */
[----:B------:R-:W-:Y:S01]  /*5f40*/  FADD.FTZ R164, R164, R161 ;  /* 0x000000a1a4a47221 */ /* 0x000fe20000010000 */
[----:B------:R-:W-:Y:S01]  /*5f50*/  F2FP.BF16.F32.PACK_AB R153, R171, R168 ;  /* 0x000000a8ab99723e */ /* 0x000fe200000010ff */
[----:B------:R-:W-:Y:S01]  /*5f60*/  FADD.FTZ R168, R168, R165 ;  /* 0x000000a5a8a87221 */ /* 0x000fe20000010000 */
[----:B------:R-:W-:Y:S01]  /*5f70*/  F2FP.BF16.F32.PACK_AB R154, R169, R166 ;  /* 0x000000a6a99a723e */ /* 0x000fe200000010ff */
[----:B------:R-:W-:Y:S01]  /*5f80*/  FADD.FTZ R167, R167, R164 ;  /* 0x000000a4a7a77221 */ /* 0x000fe20000010000 */
[----:B------:R-:W-:Y:S01]  /*5f90*/  F2FP.BF16.F32.PACK_AB R155, R173, R170 ;  /* 0x000000aaad9b723e */ /* 0x000fe200000010ff */
[----:B------:R-:W-:Y:S02]  /*5fa0*/  FADD.FTZ R171, R171, R168 ;  /* 0x000000a8abab7221 */ /* 0x000fe40000010000 */
[----:B------:R-:W-:Y:S01]  /*5fb0*/  FADD.FTZ R166, R166, R167 ;  /* 0x000000a7a6a67221 */ /* 0x000fe20000010000 */
[----:B------:R-:W-:Y:S01]  /*5fc0*/  WARPGROUP.ARRIVE ;  /* 0x00000000000079c5 */ /* 0x000fe20000000000 */
[----:B------:R-:W-:-:S02]  /*5fd0*/  FADD.FTZ R170, R170, R171 ;  /* 0x000000abaaaa7221 */ /* 0x000fc40000010000 */
        /* <DEDUP_REMOVED lines=29> */
[----:B--2---:R-:W-:Y:S01]  /*61b0*/  F2FP.BF16.F32.PACK_AB R155, R191, R186 ;  /* 0x000000babf9b723e */ /* 0x004fe200000010ff */
        /* <DEDUP_REMOVED lines=9> */
[----:B------:R-:W-:Y:S05]  /*6250*/  @P2 BRA `(.L_x_7360) ;  /* 0xffffffd400982947 */ /* 0x000fea000383ffff */
.L_x_7351:
[----:B------:R-:W3:Y:S01]  /*6260*/  SHFL.BFLY PT, R9, R0, 0x2, 0x1f ;  /* 0x0c401f0000097f89 */ /* 0x000ee200000e0000 */
[C---:B------:R-:W-:Y:S01]  /*6270*/  IADD3 R163, P3, R16.reuse, 0x4000, RZ ;  /* 0x0000400010a37810 */ /* 0x040fe20007f7e0ff */
[----:B------:R-:W-:Y:S01]  /*6280*/  UIADD3 UR34, -UR37, URZ, URZ ;  /* 0x0000003f25227290 */ /* 0x000fe2000fffe13f */
[----:B------:R-:W-:Y:S01]  /*6290*/  IADD3 R21, P2, R16, 0x4060, RZ ;  /* 0x0000406010157810 */ /* 0x000fe20007f5e0ff */
[----:B------:R-:W4:Y:S01]  /*62a0*/  SHFL.BFLY PT, R4, R3, 0x2, 0x1f ;  /* 0x0c401f0003047f89 */ /* 0x000f2200000e0000 */
[----:B------:R-:W-:Y:S01]  /*62b0*/  LOP3.LUT R162, R163, 0x380, RZ, 0xc0, !PT ;  /* 0x00000380a3a27812 */ /* 0x000fe200078ec0ff */
[----:B------:R-:W-:Y:S01]  /*62c0*/  ULDC UR4, c[0x0][0xea8] ;  /* 0x0003aa0000047ab9 */ /* 0x000fe20000000800 */
[----:B------:R-:W-:Y:S01]  /*62d0*/  LOP3.LUT R20, R21, 0x380, RZ, 0xc0, !PT ;  /* 0x0000038015147812 */ /* 0x000fe200078ec0ff */
[----:B------:R-:W-:Y:S01]  /*62e0*/  UIMAD UR34, UR4, UR34, UR43 ;  /* 0x00000022042272a4 */ /* 0x000fe2000f8e022b */
[----:B------:R-:W-:Y:S01]  /*62f0*/  SHF.R.U64 R162, R162, 0x3, RZ ;  /* 0x00000003a2a27819 */ /* 0x000fe200000012ff */
[----:B------:R-:W-:Y:S01]  /*6300*/  UIADD3 UR35, -UR36, URZ, URZ ;  /* 0x0000003f24237290 */ /* 0x000fe2000fffe13f */
[----:B------:R-:W-:Y:S01]  /*6310*/  SHF.R.U64 R20, R20, 0x3, RZ ;  /* 0x0000000314147819 */ /* 0x000fe200000012ff */
[----:B------:R-:W-:Y:S01]  /*6320*/  USHF.L.U32 UR34, UR34, 0x7, URZ ;  /* 0x0000000722227899 */ /* 0x000fe2000800063f */
[----:B------:R-:W-:Y:S01]  /*6330*/  LOP3.LUT R162, R162, R163, RZ, 0x3c, !PT ;  /* 0x000000a3a2a27212 */ /* 0x000fe200078e3cff */
[--C-:B------:R-:W-:Y:S01]  /*6340*/  IMAD.X R163, RZ, RZ, R17.reuse, P3 ;  /* 0x000000ffffa37224 */ /* 0x100fe200018e0611 */
[----:B------:R-:W-:Y:S01]  /*6350*/  IADD3 R179, P3, R16, 0x8060, RZ ;  /* 0x0000806010b37810 */ /* 0x000fe20007f7e0ff */
[----:B------:R-:W-:Y:S01]  /*6360*/  ULDC UR4, c[0x0][0xeb4] ;  /* 0x0003ad0000047ab9 */ /* 0x000fe20000000800 */
[----:B------:R-:W-:Y:S01]  /*6370*/  LOP3.LUT R20, R20, R21, RZ, 0x3c, !PT ;  /* 0x0000001514147212 */ /* 0x000fe200078e3cff */
[----:B------:R-:W-:Y:S01]  /*6380*/  IMAD.X R21, RZ, RZ, R17, P2 ;  /* 0x000000ffff157224 */ /* 0x000fe200010e0611 */
[C---:B------:R-:W-:Y:S01]  /*6390*/  IADD3 R11, P0, R16.reuse, 0x20, RZ ;  /* 0x00000020100b7810 */ /* 0x040fe20007f1e0ff */
[----:B------:R-:W-:Y:S01]  /*63a0*/  UIMAD UR35, UR4, UR35, UR37 ;  /* 0x00000023042372a4 */ /* 0x000fe2000f8e0225 */
[----:B------:R-:W-:Y:S01]  /*63b0*/  LOP3.LUT R178, R179, 0x380, RZ, 0xc0, !PT ;  /* 0x00000380b3b27812 */ /* 0x000fe200078ec0ff */
[----:B------:R-:W-:Y:S01]  /*63c0*/  ULDC.64 UR8, c[0x0][0xc70] ;  /* 0x00031c0000087ab9 */ /* 0x000fe20000000a00 */
[----:B------:R-:W-:Y:S01]  /*63d0*/  IADD3 R173, P2, R16, 0xc040, RZ ;  /* 0x0000c04010ad7810 */ /* 0x000fe20007f5e0ff */
[----:B---3--:R-:W-:Y:S01]  /*63e0*/  FADD.FTZ R9, R9, R0 ;  /* 0x0000000009097221 */ /* 0x008fe20000010000 */
[----:B------:R-:W-:Y:S01]  /*63f0*/  LOP3.LUT R8, R11, 0x380, RZ, 0xc0, !PT ;  /* 0x000003800b087812 */ /* 0x000fe200078ec0ff */
[----:B------:R-:W-:Y:S01]  /*6400*/  USHF.R.S32.HI UR4, URZ, 0x1f, UR35 ;  /* 0x0000001f3f047899 */ /* 0x000fe20008011423 */
[----:B------:R-:W-:Y:S01]  /*6410*/  SHF.R.U64 R178, R178, 0x3, RZ ;  /* 0x00000003b2b27819 */ /* 0x000fe200000012ff */
[----:B----4-:R-:W-:Y:S01]  /*6420*/  FADD.FTZ R4, R4, R3 ;  /* 0x0000000304047221 */ /* 0x010fe20000010000 */
[----:B------:R-:W3:Y:S01]  /*6430*/  SHFL.BFLY PT, R168, R9, 0x1, 0x1f ;  /* 0x0c201f0009a87f89 */ /* 0x000ee200000e0000 */
[----:B------:R-:W-:Y:S01]  /*6440*/  LOP3.LUT R172, R173, 0x380, RZ, 0xc0, !PT ;  /* 0x00000380adac7812 */ /* 0x000fe200078ec0ff */
[----:B------:R-:W-:Y:S01]  /*6450*/  UIMAD UR6, UR4, UR8, URZ ;  /* 0x00000008040672a4 */ /* 0x000fe2000f8e023f */
[----:B------:R-:W-:Y:S01]  /*6460*/  SHF.R.U64 R8, R8, 0x3, RZ ;  /* 0x0000000308087819 */ /* 0x000fe200000012ff */
[----:B------:R-:W4:Y:S01]  /*6470*/  SHFL.BFLY PT, R167, R4, 0x1, 0x1f ;  /* 0x0c201f0004a77f89 */ /* 0x000f2200000e0000 */
[----:B------:R-:W-:Y:S01]  /*6480*/  LOP3.LUT R178, R178, R179, RZ, 0x3c, !PT ;  /* 0x000000b3b2b27212 */ /* 0x000fe200078e3cff */
[----:B------:R-:W-:Y:S01]  /*6490*/  UIMAD.WIDE.U32 UR4, UR35, UR8, URZ ;  /* 0x00000008230472a5 */ /* 0x000fe2000f8e003f */
[----:B------:R-:W-:Y:S01]  /*64a0*/  SHF.R.U64 R172, R172, 0x3, RZ ;  /* 0x00000003acac7819 */ /* 0x000fe200000012ff */
[----:B------:R-:W-:Y:S01]  /*64b0*/  ULDC UR7, c[0x0][0xb88] ;  /* 0x0002e20000077ab9 */ /* 0x000fe20000000800 */
[----:B------:R-:W-:Y:S01]  /*64c0*/  IADD3.X R179, RZ, R17, RZ, P3, !PT ;  /* 0x00000011ffb37210 */ /* 0x000fe20001ffe4ff */
[----:B------:R-:W-:Y:S01]  /*64d0*/  UIMAD UR6, UR35, UR9, UR6 ;  /* 0x00000009230672a4 */ /* 0x000fe2000f8e0206 */
[----:B------:R-:W-:-:S02]  /*64e0*/  LOP3.LUT R8, R8, R11, RZ, 0x3c, !PT ;  /* 0x0000000b08087212 */ /* 0x000fc400078e3cff */
[----:B------:R-:W-:Y:S02]  /*64f0*/  LOP3.LUT R172, R172, R173, RZ, 0x3c, !PT ;  /* 0x000000adacac7212 */ /* 0x000fe400078e3cff */
[----:B------:R-:W-:Y:S02]  /*6500*/  IADD3.X R173, RZ, R17, RZ, P2, !PT ;  /* 0x00000011ffad7210 */ /* 0x000fe400017fe4ff */
[C---:B------:R-:W-:Y:S02]  /*6510*/  IADD3 R161, P1, R16.reuse, 0x40, RZ ;  /* 0x0000004010a17810 */ /* 0x040fe40007f3e0ff */
[C---:B------:R-:W-:Y:S02]  /*6520*/  IADD3 R13, P4, R16.reuse, 0x60, RZ ;  /* 0x00000060100d7810 */ /* 0x040fe40007f9e0ff */
[----:B------:R-:W-:Y:S02]  /*6530*/  LOP3.LUT R160, R161, 0x380, RZ, 0xc0, !PT ;  /* 0x00000380a1a07812 */ /* 0x000fe400078ec0ff */
[----:B------:R-:W-:Y:S01]  /*6540*/  LOP3.LUT R10, R13, 0x380, RZ, 0xc0, !PT ;  /* 0x000003800d0a7812 */ /* 0x000fe200078ec0ff */
[----:B---3--:R-:W-:Y:S01]  /*6550*/  FADD.FTZ R168, R9, R168 ;  /* 0x000000a809a87221 */ /* 0x008fe20000010000 */
[----:B------:R-:W-:Y:S01]  /*6560*/  IMAD.X R9, RZ, RZ, R17, P0 ;  /* 0x000000ffff097224 */ /* 0x000fe200000e0611 */
[----:B------:R-:W-:Y:S01]  /*6570*/  IADD3 R153, P0, R16, 0x8000, RZ ;  /* 0x0000800010997810 */ /* 0x000fe20007f1e0ff */
[----:B----4-:R-:W-:-:S02]  /*6580*/  FADD.FTZ R167, R4, R167 ;  /* 0x000000a704a77221 */ /* 0x010fc40000010000 */
[----:B------:R-:W-:Y:S01]  /*6590*/  FSETP.NE.FTZ.AND P3, PT, R168, RZ, PT ;  /* 0x000000ffa800720b */ /* 0x000fe20003f75000 */
[----:B------:R-:W-:Y:S01]  /*65a0*/  IMAD.MOV.U32 R4, RZ, RZ, RZ ;  /* 0x000000ffff047224 */ /* 0x000fe200078e00ff */
[----:B------:R-:W-:Y:S01]  /*65b0*/  MOV R159, R8 ;  /* 0x00000008009f7202 */ /* 0x000fe20000000f00 */
[----:B------:R-:W-:Y:S01]  /*65c0*/  IMAD.MOV.U32 R8, RZ, RZ, RZ ;  /* 0x000000ffff087224 */ /* 0x000fe200078e00ff */
[----:B------:R-:W-:Y:S01]  /*65d0*/  FSETP.NE.FTZ.AND P2, PT, R167, RZ, PT ;  /* 0x000000ffa700720b */ /* 0x000fe20003f55000 */
[----:B------:R-:W-:Y:S01]  /*65e0*/  IMAD.U32 R9, RZ, RZ, UR5 ;  /* 0x00000005ff097e24 */ /* 0x000fe2000f8e00ff */
[----:B------:R-:W-:Y:S02]  /*65f0*/  LOP3.LUT R152, R153, 0x380, RZ, 0xc0, !PT ;  /* 0x0000038099987812 */ /* 0x000fe400078ec0ff */
[----:B------:R-:W-:Y:S02]  /*6600*/  SHF.R.U64 R160, R160, 0x3, RZ ;  /* 0x00000003a0a07819 */ /* 0x000fe400000012ff */
[----:B------:R-:W-:-:S02]  /*6610*/  SHF.R.U64 R152, R152, 0x3, RZ ;  /* 0x0000000398987819 */ /* 0x000fc400000012ff */
[----:B------:R-:W-:Y:S01]  /*6620*/  SHF.R.U64 R10, R10, 0x3, RZ ;  /* 0x000000030a0a7819 */ /* 0x000fe200000012ff */
[----:B------:R-:W3:Y:S01]  /*6630*/  @P3 MUFU.RCP R8, R168 ;  /* 0x000000a800083308 */ /* 0x000ee20000001000 */
[----:B------:R-:W-:Y:S01]  /*6640*/  LOP3.LUT R160, R160, R161, RZ, 0x3c, !PT ;  /* 0x000000a1a0a07212 */ /* 0x000fe200078e3cff */
[--C-:B------:R-:W-:Y:S01]  /*6650*/  IMAD.X R161, RZ, RZ, R17.reuse, P1 ;  /* 0x000000ffffa17224 */ /* 0x100fe200008e0611 */
[----:B------:R-:W-:Y:S01]  /*6660*/  LOP3.LUT R152, R152, R153, RZ, 0x3c, !PT ;  /* 0x0000009998987212 */ /* 0x000fe200078e3cff */
[----:B------:R-:W-:Y:S01]  /*6670*/  IMAD.X R153, RZ, RZ, R17, P0 ;  /* 0x000000ffff997224 */ /* 0x000fe200000e0611 */
[----:B------:R-:W-:Y:S02]  /*6680*/  LOP3.LUT R10, R10, R13, RZ, 0x3c, !PT ;  /* 0x0000000d0a0a7212 */ /* 0x000fe400078e3cff */
[C---:B------:R-:W-:Y:S01]  /*6690*/  IADD3 R13, P6, R16.reuse, 0x4020, RZ ;  /* 0x00004020100d7810 */ /* 0x040fe20007fde0ff */
[----:B------:R-:W4:Y:S01]  /*66a0*/  @P2 MUFU.RCP R4, R167 ;  /* 0x000000a700042308 */ /* 0x000f220000001000 */
[----:B------:R-:W-:-:S02]  /*66b0*/  IADD3 R157, P5, R16, 0x4040, RZ ;  /* 0x00004040109d7810 */ /* 0x000fc40007fbe0ff */
[C---:B------:R-:W-:Y:S02]  /*66c0*/  IADD3 R165, P1, R16.reuse, 0x8020, RZ ;  /* 0x0000802010a57810 */ /* 0x040fe40007f3e0ff */
[C---:B------:R-:W-:Y:S02]  /*66d0*/  LOP3.LUT R15, R16.reuse, 0x380, RZ, 0xc0, !PT ;  /* 0x00000380100f7812 */ /* 0x040fe400078ec0ff */
[----:B------:R-:W-:Y:S01]  /*66e0*/  IADD3 R171, P0, R16, 0xc060, RZ ;  /* 0x0000c06010ab7810 */ /* 0x000fe20007f1e0ff */
[----:B------:R-:W5:Y:S01]  /*66f0*/  @P2 MUFU.LG2 R167, R167 ;  /* 0x000000a700a72308 */ /* 0x000f620000000c00 */
[----:B-1----:R-:W-:Y:S01]  /*6700*/  LOP3.LUT R12, R13, 0x380, RZ, 0xc0, !PT ;  /* 0x000003800d0c7812 */ /* 0x002fe200078ec0ff */
[-C--:B---3--:R-:W-:Y:S01]  /*6710*/  FMUL.FTZ R166, R28, R8.reuse ;  /* 0x000000081ca67220 */ /* 0x088fe20000410000 */
[----:B------:R-:W-:Y:S01]  /*6720*/  LOP3.LUT R156, R157, 0x380, RZ, 0xc0, !PT ;  /* 0x000003809d9c7812 */ /* 0x000fe200078ec0ff */
[-C--:B------:R-:W-:Y:S01]  /*6730*/  FMUL.FTZ R28, R65, R8.reuse ;  /* 0x00000008411c7220 */ /* 0x080fe20000410000 */
[----:B------:R-:W-:Y:S01]  /*6740*/  LOP3.LUT R164, R165, 0x380, RZ, 0xc0, !PT ;  /* 0x00000380a5a47812 */ /* 0x000fe200078ec0ff */
[----:B------:R-:W-:Y:S01]  /*6750*/  IMAD.U32 R65, RZ, RZ, UR27 ;  /* 0x0000001bff417e24 */ /* 0x000fe2000f8e00ff */
[----:B------:R-:W-:Y:S01]  /*6760*/  SHF.R.U64 R15, R15, 0x3, RZ ;  /* 0x000000030f0f7819 */ /* 0x000fe200000012ff */
[----:B------:R-:W1:Y:S01]  /*6770*/  @P3 MUFU.LG2 R168, R168 ;  /* 0x000000a800a83308 */ /* 0x000e620000000c00 */
[----:B------:R-:W-:Y:S01]  /*6780*/  LOP3.LUT R170, R171, 0x380, RZ, 0xc0, !PT ;  /* 0x00000380abaa7812 */ /* 0x000fe200078ec0ff */
[----:B------:R-:W-:Y:S01]  /*6790*/  FMUL.FTZ R25, R25, R8 ;  /* 0x0000000819197220 */ /* 0x000fe20000410000 */
[----:B------:R-:W-:Y:S01]  /*67a0*/  MOV R158, R152 ;  /* 0x00000098009e7202 */ /* 0x000fe20000000f00 */
[----:B------:R-:W-:Y:S01]  /*67b0*/  FMUL.FTZ R24, R24, R8 ;  /* 0x0000000818187220 */ /* 0x000fe20000410000 */
[----:B------:R-:W-:Y:S01]  /*67c0*/  SHF.R.U64 R12, R12, 0x3, RZ ;  /* 0x000000030c0c7819 */ /* 0x000fe200000012ff */
[----:B----4-:R-:W-:Y:S01]  /*67d0*/  FMUL.FTZ R27, R27, R4 ;  /* 0x000000041b1b7220 */ /* 0x010fe20000410000 */
[----:B------:R-:W-:Y:S01]  /*67e0*/  SHF.R.U64 R156, R156, 0x3, RZ ;  /* 0x000000039c9c7819 */ /* 0x000fe200000012ff */
[----:B------:R-:W-:Y:S01]  /*67f0*/  FMUL.FTZ R29, R29, R8 ;  /* 0x000000081d1d7220 */ /* 0x000fe20000410000 */
[----:B------:R-:W-:Y:S01]  /*6800*/  SHF.R.U64 R164, R164, 0x3, RZ ;  /* 0x00000003a4a47819 */ /* 0x000fe200000012ff */
[----:B------:R-:W-:Y:S01]  /*6810*/  @P2 FMUL.FTZ R65, R65, 0.69314718246459960938 ;  /* 0x3f31721841412820 */ /* 0x000fe20000410000 */
[----:B------:R-:W-:Y:S01]  /*6820*/  LOP3.LUT R14, R15, R16, RZ, 0x3c, !PT ;  /* 0x000000100f0e7212 */ /* 0x000fe200078e3cff */
[-C--:B------:R-:W-:Y:S01]  /*6830*/  FMUL.FTZ R31, R31, R4.reuse ;  /* 0x000000041f1f7220 */ /* 0x080fe20000410000 */
[----:B------:R-:W-:Y:S01]  /*6840*/  SHF.R.U64 R170, R170, 0x3, RZ ;  /* 0x00000003aaaa7819 */ /* 0x000fe200000012ff */
[----:B------:R-:W-:Y:S01]  /*6850*/  FMUL.FTZ R30, R30, R4 ;  /* 0x000000041e1e7220 */ /* 0x000fe20000410000 */
[----:B------:R-:W-:Y:S01]  /*6860*/  IADD3 R152, R200, UR34, RZ ;  /* 0x00000022c8987c10 */ /* 0x000fe2000fffe0ff */
[----:B------:R3:W-:Y:S06]  /*6870*/  BAR.ARV R6, 0x100 ;  /* 0x000400060000751d */ /* 0x0007ec0000002000 */
[-C--:B------:R-:W-:Y:S01]  /*6880*/  IADD3.X R11, RZ, R17.reuse, RZ, P4, !PT ;  /* 0x00000011ff0b7210 */ /* 0x080fe200027fe4ff */
[-C--:B------:R-:W-:Y:S01]  /*6890*/  FMUL.FTZ R45, R45, R8.reuse ;  /* 0x000000082d2d7220 */ /* 0x080fe20000410000 */
[----:B------:R-:W-:Y:S06]  /*68a0*/  BAR.ARV 0x8, 0x120 ;  /* 0x0204800000007b1d */ /* 0x000fec0000002000 */
[----:B------:R-:W-:Y:S01]  /*68b0*/  MOV R15, R17 ;  /* 0x00000011000f7202 */ /* 0x000fe20000000f00 */
[----:B---3--:R-:W-:Y:S01]  /*68c0*/  VIADD R6, R152, 0x8 ;  /* 0x0000000898067836 */ /* 0x008fe20000000000 */
[----:B------:R-:W-:Y:S01]  /*68d0*/  BAR.SYNC.DEFER_BLOCKING 0x1, 0x100 ;  /* 0x0044000000007b1d */ /* 0x000fe20000010000 */
[----:B------:R-:W-:Y:S01]  /*68e0*/  LOP3.LUT R12, R12, R13, RZ, 0x3c, !PT ;  /* 0x0000000d0c0c7212 */ /* 0x000fe200078e3cff */
[--C-:B------:R-:W-:Y:S01]  /*68f0*/  IMAD.X R13, RZ, RZ, R17.reuse, P6 ;  /* 0x000000ffff0d7224 */ /* 0x100fe200030e0611 */
[----:B------:R-:W-:Y:S01]  /*6900*/  LOP3.LUT R156, R156, R157, RZ, 0x3c, !PT ;  /* 0x0000009d9c9c7212 */ /* 0x000fe200078e3cff */
[----:B------:R-:W-:Y:S01]  /*6910*/  FMUL.FTZ R44, R44, R8 ;  /* 0x000000082c2c7220 */ /* 0x000fe20000410000 */
[----:B------:R-:W-:Y:S01]  /*6920*/  LOP3.LUT R164, R164, R165, RZ, 0x3c, !PT ;  /* 0x000000a5a4a47212 */ /* 0x000fe200078e3cff */
[--C-:B------:R-:W-:Y:S01]  /*6930*/  IMAD.X R165, RZ, RZ, R17.reuse, P1 ;  /* 0x000000ffffa57224 */ /* 0x100fe200008e0611 */
[----:B------:R-:W-:Y:S01]  /*6940*/  LOP3.LUT R170, R170, R171, RZ, 0x3c, !PT ;  /* 0x000000abaaaa7212 */ /* 0x000fe200078e3cff */
[----:B------:R-:W-:Y:S01]  /*6950*/  IMAD.X R171, RZ, RZ, R17, P0 ;  /* 0x000000ffffab7224 */ /* 0x000fe200000e0611 */
[----:B------:R-:W-:Y:S01]  /*6960*/  MOV R160, R160 ;  /* 0x000000a000a07202 */ /* 0x000fe20000000f00 */
[-C--:B------:R-:W-:Y:S01]  /*6970*/  FMUL.FTZ R53, R53, R8.reuse ;  /* 0x0000000835357220 */ /* 0x080fe20000410000 */
[----:B------:R-:W-:Y:S01]  /*6980*/  IADD3.X R157, RZ, R17, RZ, P5, !PT ;  /* 0x00000011ff9d7210 */ /* 0x000fe20002ffe4ff */
[----:B------:R-:W-:Y:S01]  /*6990*/  FMUL.FTZ R52, R52, R8 ;  /* 0x0000000834347220 */ /* 0x000fe20000410000 */
[----:B------:R-:W-:Y:S01]  /*69a0*/  MOV R14, R14 ;  /* 0x0000000e000e7202 */ /* 0x000fe20000000f00 */
[----:B------:R-:W-:Y:S01]  /*69b0*/  FMUL.FTZ R15, R40, R8 ;  /* 0x00000008280f7220 */ /* 0x000fe20000410000 */
[----:B------:R-:W-:Y:S01]  /*69c0*/  MOV R161, R10 ;  /* 0x0000000a00a17202 */ /* 0x000fe20000000f00 */
[-C--:B------:R-:W-:Y:S01]  /*69d0*/  FMUL.FTZ R11, R33, R8.reuse ;  /* 0x00000008210b7220 */ /* 0x080fe20000410000 */
[----:B------:R-:W-:Y:S01]  /*69e0*/  LOP3.LUT P0, RZ, R2, 0x3, RZ, 0xc0, !PT ;  /* 0x0000000302ff7812 */ /* 0x000fe2000780c0ff */
[----:B------:R-:W-:Y:S01]  /*69f0*/  FMUL.FTZ R33, R72, R8 ;  /* 0x0000000848217220 */ /* 0x000fe20000410000 */
[----:B------:R-:W-:Y:S01]  /*6a00*/  MOV R40, UR27 ;  /* 0x0000001b00287c02 */ /* 0x000fe20008000f00 */
[----:B------:R-:W-:Y:S01]  /*6a10*/  FMUL.FTZ R72, R26, R4 ;  /* 0x000000041a487220 */ /* 0x000fe20000410000 */
[----:B------:R-:W-:Y:S01]  /*6a20*/  IADD3 R181, P4, R16, 0x8040, RZ ;  /* 0x0000804010b57810 */ /* 0x000fe20007f9e0ff */
[----:B-----5:R-:W-:Y:S01]  /*6a30*/  @P2 FMUL.FTZ R26, R167, 0.69314718246459960938 ;  /* 0x3f317218a71a2820 */ /* 0x020fe20000410000 */
        /* <DEDUP_REMOVED lines=9> */
[-C--:B------:R-:W-:Y:S01]  /*6ad0*/  FMUL.FTZ R6, R37, R8.reuse ;  /* 0x0000000825067220 */ /* 0x080fe20000410000 */
[----:B------:R-:W-:Y:S01]  /*6ae0*/  IADD3 R177, P6, R16, 0xc000, RZ ;  /* 0x0000c00010b17810 */ /* 0x000fe20007fde0ff */
[-C--:B------:R-:W-:Y:S01]  /*6af0*/  FMUL.FTZ R165, R36, R8.reuse ;  /* 0x0000000824a57220 */ /* 0x080fe20000410000 */
        /* <DEDUP_REMOVED lines=47> */
[----:B------:R-:W-:Y:S01]  /*6df0*/  MOV R48, 0xff800000 ;  /* 0xff80000000307802 */ /* 0x000fe20000000f00 */
[----:B------:R-:W-:Y:S01]  /*6e00*/  @P3 FMUL.FTZ R40, R40, 0.69314718246459960938 ;  /* 0x3f31721828283820 */ /* 0x000fe20000410000 */
[----:B-1----:R-:W-:Y:S01]  /*6e10*/  @P3 FMUL.FTZ R9, R168, 0.69314718246459960938 ;  /* 0x3f317218a8093820 */ /* 0x002fe20000410000 */
[----:B------:R-:W-:Y:S01]  /*6e20*/  F2FP.BF16.F32.PACK_AB R24, R25, R24 ;  /* 0x000000181918723e */ /* 0x000fe200000010ff */
[----:B------:R-:W-:Y:S01]  /*6e30*/  IMAD.U32 R8, RZ, RZ, UR4 ;  /* 0x00000004ff087e24 */ /* 0x000fe2000f8e00ff */
[----:B------:R-:W-:Y:S01]  /*6e40*/  LOP3.LUT R180, R181, 0x380, RZ, 0xc0, !PT ;  /* 0x00000380b5b47812 */ /* 0x000fe200078ec0ff */
[-C--:B------:R-:W-:Y:S01]  /*6e50*/  FMUL.FTZ R35, R35, R4.reuse ;  /* 0x0000000423237220 */ /* 0x080fe20000410000 */
[-C--:B------:R-:W-:Y:S01]  /*6e60*/  FMUL.FTZ R34, R34, R4.reuse ;  /* 0x0000000422227220 */ /* 0x080fe20000410000 */
[-C--:B------:R-:W-:Y:S01]  /*6e70*/  FMUL.FTZ R39, R39, R4.reuse ;  /* 0x0000000427277220 */ /* 0x080fe20000410000 */
[----:B------:R-:W-:Y:S01]  /*6e80*/  FMUL.FTZ R38, R38, R4 ;  /* 0x0000000426267220 */ /* 0x000fe20000410000 */
[----:B------:R-:W-:Y:S01]  /*6e90*/  @P2 FFMA.FTZ R48, R65, R7, R26 ;  /* 0x0000000741302223 */ /* 0x000fe2000001001a */
[----:B------:R-:W-:Y:S01]  /*6ea0*/  F2FP.BF16.F32.PACK_AB R25, R27, R72 ;  /* 0x000000481b19723e */ /* 0x000fe200000010ff */
[-C--:B------:R-:W-:Y:S01]  /*6eb0*/  FMUL.FTZ R43, R43, R4.reuse ;  /* 0x000000042b2b7220 */ /* 0x080fe20000410000 */
[-C--:B------:R-:W-:Y:S01]  /*6ec0*/  FMUL.FTZ R42, R42, R4.reuse ;  /* 0x000000042a2a7220 */ /* 0x080fe20000410000 */
[-C--:B------:R-:W-:Y:S01]  /*6ed0*/  FMUL.FTZ R47, R47, R4.reuse ;  /* 0x000000042f2f7220 */ /* 0x080fe20000410000 */
[----:B------:R-:W-:Y:S01]  /*6ee0*/  FMUL.FTZ R46, R46, R4 ;  /* 0x000000042e2e7220 */ /* 0x000fe20000410000 */
[----:B------:R-:W-:Y:S01]  /*6ef0*/  F2FP.BF16.F32.PACK_AB R26, R29, R166 ;  /* 0x000000a61d1a723e */ /* 0x000fe200000010ff */
[----:B------:R-:W-:Y:S01]  /*6f00*/  IMAD.MOV.U32 R64, RZ, RZ, -0x800000 ;  /* 0xff800000ff407424 */ /* 0x000fe200078e00ff */
[----:B------:R-:W-:Y:S01]  /*6f10*/  F2FP.BF16.F32.PACK_AB R27, R31, R30 ;  /* 0x0000001e1f1b723e */ /* 0x000fe200000010ff */
[-C--:B------:R-:W-:Y:S01]  /*6f20*/  FMUL.FTZ R51, R51, R4.reuse ;  /* 0x0000000433337220 */ /* 0x080fe20000410000 */
[----:B------:R-:W-:Y:S01]  /*6f30*/  LOP3.LUT R176, R177, 0x380, RZ, 0xc0, !PT ;  /* 0x00000380b1b07812 */ /* 0x000fe200078ec0ff */
        /* <DEDUP_REMOVED lines=8> */
[----:B------:R-:W-:Y:S01]  /*6fc0*/  @P3 FFMA.FTZ R64, R40, R5, R9 ;  /* 0x0000000528403223 */ /* 0x000fe20000010009 */
[----:B------:R-:W-:Y:S01]  /*6fd0*/  SHF.R.U64 R180, R180, 0x3, RZ ;  /* 0x00000003b4b47819 */ /* 0x000fe200000012ff */
        /* <DEDUP_REMOVED lines=44> */
[----:B------:R-:W-:Y:S01]  /*72a0*/  IMAD.MOV.U32 R40, RZ, RZ, R8 ;  /* 0x000000ffff287224 */ /* 0x000fe200078e0008 */
[----:B------:R-:W-:Y:S01]  /*72b0*/  F2FP.BF16.F32.PACK_AB R4, R11, R164 ;  /* 0x000000a40b04723e */ /* 0x000fe200000010ff */
[----:B------:R1:W-:Y:S01]  /*72c0*/  STSM.16.M88.4 [R14], R24 ;  /* 0x000000180e007844 */ /* 0x0003e20000000200 */
[----:B------:R-:W-:Y:S01]  /*72d0*/  F2FP.BF16.F32.PACK_AB R5, R35, R34 ;  /* 0x000000222305723e */ /* 0x000fe200000010ff */
[----:B------:R-:W-:Y:S01]  /*72e0*/  UIADD3 UR4, UR5, UR6, URZ ;  /* 0x0000000605047290 */ /* 0x000fe2000fffe03f */
[----:B------:R-:W-:-:S02]  /*72f0*/  F2FP.BF16.F32.PACK_AB R6, R6, R165 ;  /* 0x000000a50606723e */ /* 0x000fc400000010ff */
[----:B------:R-:W-:Y:S02]  /*7300*/  F2FP.BF16.F32.PACK_AB R7, R39, R38 ;  /* 0x000000262707723e */ /* 0x000fe400000010ff */
[----:B------:R-:W-:Y:S02]  /*7310*/  F2FP.BF16.F32.PACK_AB R8, R10, R15 ;  /* 0x0000000f0a08723e */ /* 0x000fe400000010ff */
[----:B------:R-:W-:Y:S01]  /*7320*/  SHF.R.U64 R176, R176, 0x3, RZ ;  /* 0x00000003b0b07819 */ /* 0x000fe200000012ff */
[----:B------:R3:W-:Y:S01]  /*7330*/  STSM.16.M88.4 [R159], R4 ;  /* 0x000000049f007844 */ /* 0x0007e20000000200 */
[----:B------:R-:W-:Y:S02]  /*7340*/  F2FP.BF16.F32.PACK_AB R9, R43, R42 ;  /* 0x0000002a2b09723e */ /* 0x000fe400000010ff */
[----:B------:R-:W-:Y:S01]  /*7350*/  F2FP.BF16.F32.PACK_AB R10, R45, R44 ;  /* 0x0000002c2d0a723e */ /* 0x000fe200000010ff */
[----:B------:R-:W4:Y:S01]  /*7360*/  LDC.64 R42, c[0x0][0xc78] ;  /* 0x00031e00ff2a7b82 */ /* 0x000f220000000a00 */
[----:B------:R-:W-:-:S02]  /*7370*/  F2FP.BF16.F32.PACK_AB R11, R47, R46 ;  /* 0x0000002e2f0b723e */ /* 0x000fc400000010ff */
[----:B------:R-:W-:Y:S02]  /*7380*/  F2FP.BF16.F32.PACK_AB R12, R12, R13 ;  /* 0x0000000d0c0c723e */ /* 0x000fe400000010ff */
[----:B------:R-:W-:Y:S01]  /*7390*/  SHF.R.U64 R174, R174, 0x3, RZ ;  /* 0x00000003aeae7819 */ /* 0x000fe200000012ff */
[----:B------:R5:W-:Y:S01]  /*73a0*/  STSM.16.M88.4 [R160], R8 ;  /* 0x00000008a0007844 */ /* 0x000be20000000200 */
[----:B------:R-:W-:Y:S02]  /*73b0*/  F2FP.BF16.F32.PACK_AB R13, R51, R50 ;  /* 0x00000032330d723e */ /* 0x000fe400000010ff */
[----:B-1----:R-:W-:Y:S02]  /*73c0*/  F2FP.BF16.F32.PACK_AB R14, R53, R52 ;  /* 0x00000034350e723e */ /* 0x002fe400000010ff */
[----:B------:R-:W-:Y:S02]  /*73d0*/  F2FP.BF16.F32.PACK_AB R15, R55, R54 ;  /* 0x00000036370f723e */ /* 0x000fe400000010ff */
[----:B------:R-:W-:Y:S01]  /*73e0*/  LOP3.LUT R180, R180, R181, RZ, 0x3c, !PT ;  /* 0x000000b5b4b47212 */ /* 0x000fe200078e3cff */
[----:B------:R-:W-:Y:S01]  /*73f0*/  IMAD.X R181, RZ, RZ, R17, P4 ;  /* 0x000000ffffb57224 */ /* 0x000fe200020e0611 */
[----:B------:R-:W-:Y:S01]  /*7400*/  F2FP.BF16.F32.PACK_AB R24, R57, R56 ;  /* 0x000000383918723e */ /* 0x000fe200000010ff */
[----:B------:R-:W-:Y:S01]  /*7410*/  STSM.16.M88.4 [R161], R12 ;  /* 0x0000000ca1007844 */ /* 0x000fe20000000200 */
        /* <DEDUP_REMOVED lines=9> */
[----:B------:R-:W-:Y:S01]  /*74b0*/  LOP3.LUT R176, R176, R177, RZ, 0x3c, !PT ;  /* 0x000000b1b0b07212 */ /* 0x000fe200078e3cff */
[----:B------:R-:W-:Y:S01]  /*74c0*/  IMAD.X R177, RZ, RZ, R17, P6 ;  /* 0x000000ffffb17224 */ /* 0x000fe200030e0611 */
[----:B------:R-:W-:Y:S01]  /*74d0*/  F2FP.BF16.F32.PACK_AB R33, R75, R74 ;  /* 0x0000004a4b21723e */ /* 0x000fe200000010ff */
[----:B------:R-:W-:Y:S01]  /*74e0*/  STSM.16.M88.4 [R163], R28 ;  /* 0x0000001ca3007844 */ /* 0x000fe20000000200 */
[----:B------:R-:W-:Y:S02]  /*74f0*/  F2FP.BF16.F32.PACK_AB R34, R77, R76 ;  /* 0x0000004c4d22723e */ /* 0x000fe400000010ff */
[----:B------:R-:W-:Y:S02]  /*7500*/  F2FP.BF16.F32.PACK_AB R35, R79, R78 ;  /* 0x0000004e4f23723e */ /* 0x000fe400000010ff */
[----:B------:R-:W-:-:S02]  /*7510*/  F2FP.BF16.F32.PACK_AB R36, R36, R37 ;  /* 0x000000252424723e */ /* 0x000fc400000010ff */
[----:B------:R-:W-:Y:S01]  /*7520*/  LOP3.LUT R174, R174, R175, RZ, 0x3c, !PT ;  /* 0x000000afaeae7212 */ /* 0x000fe200078e3cff */
[----:B------:R-:W-:Y:S01]  /*7530*/  IMAD.X R175, RZ, RZ, R17, P5 ;  /* 0x000000ffffaf7224 */ /* 0x000fe200028e0611 */
[----:B------:R-:W-:Y:S01]  /*7540*/  MOV R155, R20 ;  /* 0x00000014009b7202 */ /* 0x000fe20000000f00 */
[----:B------:R-:W-:Y:S01]  /*7550*/  STSM.16.M88.4 [R156], R32 ;  /* 0x000000209c007844 */ /* 0x000fe20000000200 */
[----:B------:R-:W-:Y:S02]  /*7560*/  F2FP.BF16.F32.PACK_AB R37, R83, R82 ;  /* 0x000000525325723e */ /* 0x000fe400000010ff */
[----:B------:R-:W-:Y:S02]  /*7570*/  F2FP.BF16.F32.PACK_AB R38, R85, R84 ;  /* 0x000000545526723e */ /* 0x000fe400000010ff */
[----:B------:R-:W-:Y:S02]  /*7580*/  F2FP.BF16.F32.PACK_AB R39, R87, R86 ;  /* 0x000000565727723e */ /* 0x000fe400000010ff */
[----:B---3--:R-:W-:-:S02]  /*7590*/  F2FP.BF16.F32.PACK_AB R4, R89, R88 ;  /* 0x000000585904723e */ /* 0x008fc400000010ff */
[----:B------:R-:W-:Y:S01]  /*75a0*/  F2FP.BF16.F32.PACK_AB R5, R91, R90 ;  /* 0x0000005a5b05723e */ /* 0x000fe200000010ff */
[----:B------:R-:W-:Y:S01]  /*75b0*/  STSM.16.M88.4 [R155], R36 ;  /* 0x000000249b007844 */ /* 0x000fe20000000200 */
[----:B------:R-:W-:Y:S02]  /*75c0*/  F2FP.BF16.F32.PACK_AB R6, R93, R92 ;  /* 0x0000005c5d06723e */ /* 0x000fe400000010ff */
[----:B------:R-:W-:Y:S02]  /*75d0*/  F2FP.BF16.F32.PACK_AB R7, R95, R94 ;  /* 0x0000005e5f07723e */ /* 0x000fe400000010ff */
[----:B------:R-:W-:Y:S02]  /*75e0*/  F2FP.BF16.F32.PACK_AB R104, R105, R104 ;  /* 0x000000686968723e */ /* 0x000fe400000010ff */
[----:B-----5:R-:W-:Y:S01]  /*75f0*/  F2FP.BF16.F32.PACK_AB R8, R97, R96 ;  /* 0x000000606108723e */ /* 0x020fe200000010ff */
[----:B------:R1:W-:Y:S01]  /*7600*/  STSM.16.M88.4 [R158], R4 ;  /* 0x000000049e007844 */ /* 0x0003e20000000200 */
[----:B------:R-:W-:-:S02]  /*7610*/  F2FP.BF16.F32.PACK_AB R9, R99, R98 ;  /* 0x000000626309723e */ /* 0x000fc400000010ff */
[----:B------:R-:W-:Y:S01]  /*7620*/  F2FP.BF16.F32.PACK_AB R10, R101, R100 ;  /* 0x00000064650a723e */ /* 0x000fe200000010ff */
[----:B------:R-:W3:Y:S01]  /*7630*/  SHFL.IDX PT, R6, R22, RZ, 0x1f ;  /* 0x00001fff16067589 */ /* 0x000ee200000e0000 */
        /* <DEDUP_REMOVED lines=34> */
[----:B------:R-:W-:Y:S02]  /*7860*/  F2FP.BF16.F32.PACK_AB R146, R149, R148 ;  /* 0x000000949592723e */ /* 0x000fe400000010ff */
[----:B------:R-:W-:-:S02]  /*7870*/  F2FP.BF16.F32.PACK_AB R147, R151, R150 ;  /* 0x000000969793723e */ /* 0x000fc400000010ff */
[----:B------:R-:W-:Y:S01]  /*7880*/  MOV R41, UR4 ;  /* 0x0000000400297c02 */ /* 0x000fe20008000f00 */
[----:B------:R-:W-:Y:S01]  /*7890*/  USHF.R.S32.HI UR4, URZ, 0x1f, UR36 ;  /* 0x0000001f3f047899 */ /* 0x000fe20008011424 */
[----:B------:R-:W-:Y:S01]  /*78a0*/  ISETP.GE.OR P0, PT, R152, UR7, P0 ;  /* 0x0000000798007c0c */ /* 0x000fe20008706670 */
[----:B------:R2:W-:Y:S01]  /*78b0*/  STSM.16.M88.4 [R3], R144 ;  /* 0x0000009003007844 */ /* 0x0005e20000000200 */
[----:B-1----:R-:W-:Y:S01]  /*78c0*/  SHF.R.S32.HI R5, RZ, 0x1f, R152 ;  /* 0x0000001fff057819 */ /* 0x002fe20000011498 */
[C---:B----4-:R-:W-:Y:S01]  /*78d0*/  IMAD.WIDE.U32 R40, R42.reuse, UR36, R40 ;  /* 0x000000242a287c25 */ /* 0x050fe2000f8e0028 */
[----:B------:R-:W-:Y:S01]  /*78e0*/  @!PT LDS RZ, [RZ] ;  /* 0x00000000fffff984 */ /* 0x000fe20000000800 */
[----:B------:R-:W-:Y:S01]  /*78f0*/  @!PT LDS RZ, [RZ] ;  /* 0x00000000fffff984 */ /* 0x000fe20000000800 */
[----:B------:R-:W-:Y:S01]  /*7900*/  @!PT LDS RZ, [RZ] ;  /* 0x00000000fffff984 */ /* 0x000fe20000000800 */
[----:B------:R1:W-:Y:S06]  /*7910*/  MEMBAR.ALL.CTA ;  /* 0x0000000000007992 */ /* 0x0003ec0000008000 */
[----:B-1----:R-:W1:Y:S01]  /*7920*/  FENCE.VIEW.ASYNC.S ;  /* 0x00000000000073c6 */ /* 0x002e620000000000 */
[----:B------:R-:W-:Y:S01]  /*7930*/  IMAD R12, R42, UR4, RZ ;  /* 0x000000042a0c7c24 */ /* 0x000fe2000f8e02ff */
[----:B-1----:R-:W-:Y:S06]  /*7940*/  BAR.ARV 0x1, 0x120 ;  /* 0x0044800000007b1d */ /* 0x002fec0000002000 */
[----:B------:R-:W-:Y:S01]  /*7950*/  IMAD R12, R43, UR36, R12 ;  /* 0x000000242b0c7c24 */ /* 0x000fe2000f8e020c */
[----:B------:R-:W-:Y:S01]  /*7960*/  IADD3 R152, P2, R152, R40, RZ ;  /* 0x0000002898987210 */ /* 0x000fe20007f5e0ff */
[----:B------:R-:W-:-:S03]  /*7970*/  ULDC.64 UR4, c[0x0][0xc40] ;  /* 0x0003100000047ab9 */ /* 0x000fc60000000a00 */
[----:B------:R-:W-:Y:S02]  /*7980*/  IADD3.X R5, R5, R41, R12, P2, !PT ;  /* 0x0000002905057210 */ /* 0x000fe400017fe40c */
[C---:B------:R-:W-:Y:S01]  /*7990*/  LEA R4, P2, R152.reuse, UR4, 0x2 ;  /* 0x0000000498047c11 */ /* 0x040fe2000f8410ff */
[----:B------:R-:W-:Y:S02]  /*79a0*/  ULDC UR4, c[0x0][0xc] ;  /* 0x0000030000047ab9 */ /* 0x000fe40000000800 */
[----:B------:R-:W-:Y:S01]  /*79b0*/  UIADD3 UR43, UR4, UR43, URZ ;  /* 0x0000002b042b7290 */ /* 0x000fe2000fffe03f */
[----:B------:R-:W-:-:S05]  /*79c0*/  LEA.HI.X R5, R152, UR5, R5, 0x2, P2 ;  /* 0x0000000598057c11 */ /* 0x000fca00090f1405 */
[----:B------:R2:W-:Y:S04]  /*79d0*/  @!P1 STG.E desc[UR48][R4.64+0x20], R48 ;  /* 0x0000203004009986 */ /* 0x0005e8000c101930 */
[----:B------:R2:W-:Y:S01]  /*79e0*/  @!P0 STG.E desc[UR48][R4.64], R64 ;  /* 0x0000004004008986 */ /* 0x0005e2000c101930 */
[----:B---3--:R-:W-:-:S13]  /*79f0*/  ISETP.NE.AND P0, PT, R6, 0x7, PT ;  /* 0x000000070600780c */ /* 0x008fda0003f05270 */
[----:B--2---:R-:W-:Y:S05]  /*7a00*/  @P0 BRA `(.L_x_7361) ;  /* 0x00000000007c0947 */ /* 0x004fea0003800000 */
        /* <DEDUP_REMOVED lines=30> */
.L_x_7362:
[----:B------:R-:W-:Y:S05]  /*7bf0*/  BSYNC B0 ;  /* 0x0000000000007941 */ /* 0x000fea0003800000 */
.L_x_7361:
        /* <DEDUP_REMOVED lines=10> */
.L_x_7338:
[----:B------:R-:W-:-:S08]  /*7ca0*/  NOP ;  /* 0x0000000000007918 */ /* 0x000fd00000000000 */
[----:B------:R-:W1:-:S00]  /*7cb0*/  USETMAXREG.DEALLOC.CTAPOOL 0x18 ;  /* 0x00000018000079c8 */ /* 0x000e4000080e0500 */
[----:B-1----:R-:W-:-:S06]  /*7cc0*/  LOP3.LUT R0, R0, 0x3, RZ, 0xc0, !PT ;  /* 0x0000000300007812 */ /* 0x002fcc00078ec0ff */
[----:B------:R-:W1:Y:S02]  /*7cd0*/  SHFL.IDX PT, R0, R0, RZ, 0x1f ;  /* 0x00001fff00007589 */ /* 0x000e6400000e0000 */
[----:B-1----:R-:W-:-:S13]  /*7ce0*/  ISETP.NE.AND P0, PT, R0, RZ, PT ;  /* 0x000000ff0000720c */ /* 0x002fda0003f05270 */
[----:B------:R-:W-:Y:S05]  /*7cf0*/  @P0 EXIT ;  /* 0x000000000000094d */ /* 0x000fea0003800000 */
        /* <DEDUP_REMOVED lines=14> */
.L_x_7408:
        /* <DEDUP_REMOVED lines=14> */
[----:B--2---:R-:W-:-:S04]  /*7ec0*/  @P0 IMAD.HI.U32 R0, R2, R0, RZ ;  /* 0x0000000002000227 */ /* 0x004fc800078e00ff */
[----:B------:R-:W-:Y:S01]  /*7ed0*/  IMAD.MOV.U32 R4, RZ, RZ, R2 ;  /* 0x000000ffff047224 */ /* 0x000fe200078e0002 */
[----:B-1----:R-:W-:Y:S02]  /*7ee0*/  @P0 SHF.R.U32.HI R4, RZ, R3, R0 ;  /* 0x00000003ff040219 */ /* 0x002fe40000011600 */
[----:B------:R-:W1:Y:S02]  /*7ef0*/  LDC R0, c[0x0][0x2e0] ;  /* 0x0000b800ff007b82 */ /* 0x000e640000000800 */
[----:B------:R-:W-:Y:S01]  /*7f00*/  MOV R18, R4 ;  /* 0x0000000400127202 */ /* 0x000fe20000000f00 */
[----:B------:R2:W-:Y:S05]  /*7f10*/  STL [R1+0x4], R4 ;  /* 0x0000040401007387 */ /* 0x0005ea0000100800 */
        /* <DEDUP_REMOVED lines=9> */
[----:B------:R-:W-:Y:S02]  /*7fb0*/  VIADD R3, R6, 0x1c400 ;  /* 0x0001c40006037836 */ /* 0x000fe40000000000 */
[----:B------:R-:W-:Y:S01]  /*7fc0*/  IMAD.HI R2, R0, 0x2aaaaaab, RZ ;  /* 0x2aaaaaab00027827 */ /* 0x000fe200078e02ff */
[----:B------:R-:W-:Y:S02]  /*7fd0*/  IADD3 R0, -R18, RZ, RZ ;  /* 0x000000ff12007210 */ /* 0x000fe40007ffe1ff */
        /* <DEDUP_REMOVED lines=22> */
.L_x_7365:
        /* <DEDUP_REMOVED lines=20> */
.L_x_7367:
        /* <DEDUP_REMOVED lines=16> */
.L_x_7366:
        /* <DEDUP_REMOVED lines=27> */
[----:B---3--:R-:W-:-:S04]  /*8530*/  IMAD R8, R8, UR4, R4 ;  /* 0x0000000408087c24 */ /* 0x008fc8000f8e0204 */
[----:B-1----:R-:W-:-:S07]  /*8540*/  IMAD.SHL.U32 R8, R8, 0x80, RZ ;  /* 0x0000008008087824 */ /* 0x002fce00078e00ff */
.L_x_7368:
        /* <DEDUP_REMOVED lines=17> */
.L_x_7425:
[----:B------:R-:W2:Y:S01]  /*8660*/  LDL R5, [R1+0x8] ;  /* 0x0000080001057983 */ /* 0x000ea20000100800 */
[----:B------:R-:W-:Y:S01]  /*8670*/  UMOV UR4, 0xffffffff ;  /* 0xffffffff00047882 */ /* 0x000fe20000000000 */
[----:B------:R-:W-:Y:S02]  /*8680*/  SHF.R.S32.HI R7, RZ, 0x1f, R6 ;  /* 0x0000001fff077819 */ /* 0x000fe40000011406 */
[----:B--2---:R-:W-:Y:S01]  /*8690*/  IADD3 R9, R5, -0x1, RZ ;  /* 0xffffffff05097810 */ /* 0x004fe20007ffe0ff */
[----:B------:R-:W-:Y:S06]  /*86a0*/  BRA.DIV UR4, `(.L_x_7370) ;  /* 0x0000002604f47947 */ /* 0x000fec000b800000 */
[----:B------:R-:W-:-:S13]  /*86b0*/  ELECT P6, URZ, PT ;  /* 0x00000000003f782f */ /* 0x000fda00038c0000 */
.L_x_7428:
        /* <DEDUP_REMOVED lines=22> */
.L_x_7372:
[----:B--2---:R-:W2:Y:S01]  /*8820*/  S2R R10, SR_CgaCtaId ;  /* 0x00000000000a7919 */ /* 0x004ea20000008800 */
[----:B------:R-:W-:-:S04]  /*8830*/  MOV R5, 0x400 ;  /* 0x0000040000057802 */ /* 0x000fc80000000f00 */
[----:B--2---:R-:W-:Y:S02]  /*8840*/  LEA R5, R10, R5, 0x18 ;  /* 0x000000050a057211 */ /* 0x004fe400078ec0ff */
[----:B------:R-:W-:-:S03]  /*8850*/  SHF.L.U32 R10, R17, 0x1f, RZ ;  /* 0x0000001f110a7819 */ /* 0x000fc600000006ff */
[----:B------:R-:W-:-:S04]  /*8860*/  IMAD R5, R16, 0x8, R5 ;  /* 0x0000000810057824 */ /* 0x000fc800078e0205 */
[----:B------:R-:W2:Y:S02]  /*8870*/  SYNCS.PHASECHK.TRANS64.TRYWAIT P1, [R5+URZ+0x32440], R10 ;  /* 0x0324400a050075a7 */ /* 0x000ea4000802017f */
[----:B--2---:R-:W-:Y:S05]  /*8880*/  @!P1 BRA `(.L_x_7373) ;  /* 0x00000024009c9947 */ /* 0x004fea0003800000 */
.L_x_7429:
[----:B------:R-:W3:Y:S02]  /*8890*/  S2R R11, SR_TID.X ;  /* 0x00000000000b7919 */ /* 0x000ee40000002100 */
[----:B---3--:R-:W-:-:S04]  /*88a0*/  LOP3.LUT R11, R11, 0x7f, RZ, 0xc0, !PT ;  /* 0x0000007f0b0b7812 */ /* 0x008fc800078ec0ff */
[----:B------:R-:W-:-:S13]  /*88b0*/  ISETP.NE.AND P1, PT, R11, RZ, PT ;  /* 0x000000ff0b00720c */ /* 0x000fda0003f25270 */
        /* <DEDUP_REMOVED lines=8> */
.L_x_7374:
        /* <DEDUP_REMOVED lines=20> */
.L_x_7371:
        /* <DEDUP_REMOVED lines=19> */
[----:B------:R-:W-:-:S02]  /*8bb0*/  UIADD3.X UR7, URZ, UR51, URZ, UP0, !UPT ;  /* 0x000000333f077290 */ /* 0x000fc400087fe43f */
[----:B------:R-:W-:Y:S02]  /*8bc0*/  UIADD3 UR8, UR16, 0x18400, URZ ;  /* 0x0001840010087890 */ /* 0x000fe4000fffe03f */
[----:B------:R-:W-:Y:S02]  /*8bd0*/  UIADD3 UR9, UR16, 0x32400, URZ ;  /* 0x0003240010097890 */ /* 0x000fe4000fffe03f */
[----:B------:R-:W-:Y:S01]  /*8be0*/  UIADD3 UR40, UR16, 0x22400, URZ ;  /* 0x0002240010287890 */ /* 0x000fe2000fffe03f */
[----:B--2---:R-:W-:Y:S01]  /*8bf0*/  IMAD.MOV.U32 R5, RZ, RZ, 0x10000 ;  /* 0x00010000ff057424 */ /* 0x004fe200078e00ff */
[----:B------:R-:W-:Y:S02]  /*8c00*/  UIADD3 UR41, UR16, 0x32410, URZ ;  /* 0x0003241010297890 */ /* 0x000fe4000fffe03f */
[----:B------:R-:W-:Y:S02]  /*8c10*/  UIADD3 UR32, UR16, 0x26400, URZ ;  /* 0x0002640010207890 */ /* 0x000fe4000fffe03f */
[----:B------:R-:W-:-:S02]  /*8c20*/  UIADD3 UR24, UR16, 0x2a400, URZ ;  /* 0x0002a40010187890 */ /* 0x000fc4000fffe03f */
[----:B------:R-:W-:Y:S01]  /*8c30*/  UIADD3 UR16, UR16, 0x2e400, URZ ;  /* 0x0002e40010107890 */ /* 0x000fe2000fffe03f */
[----:B------:R-:W-:Y:S01]  /*8c40*/  UMOV UR10, URZ ;  /* 0x0000003f000a7c82 */ /* 0x000fe20008000000 */
[----:B------:R-:W-:Y:S01]  /*8c50*/  UMOV UR43, UR11 ;  /* 0x0000000b002b7c82 */ /* 0x000fe20008000000 */
[----:B------:R2:W-:Y:S01]  /*8c60*/  UTMALDG.4D [UR8], [UR4], desc[UR14] ;  /* 0x00000e08040075b4 */ /* 0x0005e20008019000 */
[----:B------:R-:W-:Y:S01]  /*8c70*/  UMOV UR44, UR12 ;  /* 0x0000000c002c7c82 */ /* 0x000fe20008000000 */
[----:B------:R-:W-:Y:S01]  /*8c80*/  UMOV UR45, UR13 ;  /* 0x0000000d002d7c82 */ /* 0x000fe20008000000 */
[----:B------:R-:W-:Y:S01]  /*8c90*/  UMOV UR42, UR10 ;  /* 0x0000000a002a7c82 */ /* 0x000fe20008000000 */
[----:B------:R2:W-:Y:S01]  /*8ca0*/  SYNCS.ARRIVE.TRANS64 RZ, [R10+URZ+0x32410], R5 ;  /* 0x032410050aff79a7 */ /* 0x0005e2000800003f */
[----:B------:R-:W-:Y:S01]  /*8cb0*/  UMOV UR34, 0x40 ;  /* 0x0000004000227882 */ /* 0x000fe20000000000 */
[----:B------:R-:W-:Y:S01]  /*8cc0*/  UMOV UR35, UR11 ;  /* 0x0000000b00237c82 */ /* 0x000fe20008000000 */
[----:B------:R-:W-:Y:S01]  /*8cd0*/  UMOV UR36, UR12 ;  /* 0x0000000c00247c82 */ /* 0x000fe20008000000 */
[----:B------:R-:W-:Y:S01]  /*8ce0*/  UMOV UR37, UR13 ;  /* 0x0000000d00257c82 */ /* 0x000fe20008000000 */
[----:B------:R-:W-:Y:S01]  /*8cf0*/  UMOV UR33, UR41 ;  /* 0x0000002900217c82 */ /* 0x000fe20008000000 */
        /* <DEDUP_REMOVED lines=10> */
[----:B------:R2:W-:Y:S01]  /*8da0*/  UTMALDG.4D [UR32], [UR6], desc[UR14] ;  /* 0x00000e20060075b4 */ /* 0x0005e20008019000 */
[----:B------:R-:W-:Y:S01]  /*8db0*/  UMOV UR17, UR41 ;  /* 0x0000002900117c82 */ /* 0x000fe20008000000 */
[----:B------:R2:W-:Y:S01]  /*8dc0*/  UTMALDG.4D [UR24], [UR6], desc[UR14] ;  /* 0x00000e18060075b4 */ /* 0x0005e20008019000 */
[----:B------:R2:W-:Y:S02]  /*8dd0*/  UTMALDG.4D [UR16], [UR6], desc[UR14] ;  /* 0x00000e10060075b4 */ /* 0x0005e40008019000 */
[----:B--2---:R-:W-:Y:S01]  /*8de0*/  NOP ;  /* 0x0000000000007918 */ /* 0x004fe20000000000 */
.L_x_7376:
[----:B------:R-:W-:Y:S05]  /*8df0*/  BSYNC B0 ;  /* 0x0000000000007941 */ /* 0x000fea0003800000 */
.L_x_7375:
[----:B------:R-:W2:Y:S01]  /*8e00*/  LDL R5, [R1+0x18] ;  /* 0x0000180001057983 */ /* 0x000ea20000100800 */
[----:B------:R-:W-:Y:S01]  /*8e10*/  ULDC.64 UR38, c[0x0][0x408] ;  /* 0x0001020000267ab9 */ /* 0x000fe20000000a00 */
[----:B------:R-:W-:Y:S01]  /*8e20*/  BSSY B0, `(.L_x_7377) ;  /* 0x0000005000007945 */ /* 0x000fe20003800000 */
[----:B--2---:R-:W-:-:S04]  /*8e30*/  LOP3.LUT R5, R5, 0x1, RZ, 0xc, !PT ;  /* 0x0000000105057812 */ /* 0x004fc800078e0cff */
[----:B------:R-:W-:-:S04]  /*8e40*/  SHF.L.U32 R5, R5, 0x1f, RZ ;  /* 0x0000001f05057819 */ /* 0x000fc800000006ff */
[----:B------:R-:W2:Y:S02]  /*8e50*/  SYNCS.PHASECHK.TRANS64.TRYWAIT P1, [R10+URZ+0x32420], R5 ;  /* 0x032420050a0075a7 */ /* 0x000ea4000802017f */
[----:B--2---:R-:W-:Y:S05]  /*8e60*/  @!P1 BRA `(.L_x_7378) ;  /* 0x0000002000389947 */ /* 0x004fea0003800000 */
.L_x_7430:
[----:B------:R-:W-:Y:S05]  /*8e70*/  BSYNC B0 ;  /* 0x0000000000007941 */ /* 0x000fea0003800000 */
.L_x_7377:
        /* <DEDUP_REMOVED lines=12> */
.L_x_7431:
        /* <DEDUP_REMOVED lines=8> */
.L_x_7382:
        /* <DEDUP_REMOVED lines=20> */
[----:B---3--:R-:W-:-:S13]  /*9100*/  R2UR UR11, R10 ;  /* 0x000000000a0b72ca */ /* 0x008fda00000e0000 */
[----:B------:R-:W-:-:S09]  /*9110*/  UIMAD UR11, UR11, 0x60, URZ ;  /* 0x000000600b0b78a4 */ /* 0x000fd2000f8e023f */
        /* <DEDUP_REMOVED lines=13> */
.L_x_7380:
[----:B------:R-:W-:Y:S05]  /*91f0*/  BSYNC B0 ;  /* 0x0000000000007941 */ /* 0x000fea0003800000 */
.L_x_7379:
        /* <DEDUP_REMOVED lines=27> */
[----:B------:R-:W-:-:S05]  /*93b0*/  IADD3 R5, -R4, RZ, RZ ;  /* 0x000000ff04057210 */ /* 0x000fca0007ffe1ff */
[----:B------:R-:W-:Y:S01]  /*93c0*/  IMAD R8, R11, R5, R8 ;  /* 0x000000050b087224 */ /* 0x000fe200078e0208 */
[--C-:B------:R-:W-:Y:S01]  /*93d0*/  SHF.R.S32.HI R5, RZ, 0x1f, R4.reuse ;  /* 0x0000001fff057819 */ /* 0x100fe20000011404 */
[----:B------:R-:W-:Y:S02]  /*93e0*/  IMAD R11, R7, UR4, RZ ;  /* 0x00000004070b7c24 */ /* 0x000fe4000f8e02ff */
[----:B------:R-:W-:-:S04]  /*93f0*/  IMAD.WIDE.U32 R4, R6, UR4, R4 ;  /* 0x0000000406047c25 */ /* 0x000fc8000f8e0004 */
[----:B------:R-:W-:Y:S01]  /*9400*/  IMAD R11, R6, UR5, R11 ;  /* 0x00000005060b7c24 */ /* 0x000fe2000f8e020b */
[----:B------:R-:W-:-:S03]  /*9410*/  LEA R2, P1, R4, R2, 0x2 ;  /* 0x0000000204027211 */ /* 0x000fc600078210ff */
[----:B------:R-:W-:-:S05]  /*9420*/  IMAD.IADD R11, R11, 0x1, R5 ;  /* 0x000000010b0b7824 */ /* 0x000fca00078e0205 */
[----:B------:R-:W-:-:S05]  /*9430*/  LEA.HI.X R3, R4, R3, R11, 0x2, P1 ;  /* 0x0000000304037211 */ /* 0x000fca00008f140b */
[----:B------:R2:W5:Y:S02]  /*9440*/  LDG.E R4, desc[UR48][R2.64] ;  /* 0x0000003002047981 */ /* 0x000564000c1e1900 */
.L_x_7387:
        /* <DEDUP_REMOVED lines=10> */
.L_x_7432:
        /* <DEDUP_REMOVED lines=8> */
.L_x_7389:
        /* <DEDUP_REMOVED lines=20> */
.L_x_7433:
        /* <DEDUP_REMOVED lines=8> */
.L_x_7391:
        /* <DEDUP_REMOVED lines=33> */
.L_x_7386:
[----:B------:R-:W-:Y:S05]  /*9940*/  BSYNC B0 ;  /* 0x0000000000007941 */ /* 0x000fea0003800000 */
.L_x_7385:
[----:B------:R-:W2:Y:S01]  /*9950*/  LDL.LU R3, [R1+0x8] ;  /* 0x0000080001037983 */ /* 0x000ea20000300800 */
[----:B------:R-:W-:-:S05]  /*9960*/  VIADD R16, R16, 0x1 ;  /* 0x0000000110107836 */ /* 0x000fca0000000000 */
[----:B------:R-:W-:-:S04]  /*9970*/  ISETP.NE.AND P1, PT, R16, 0x2, PT ;  /* 0x000000021000780c */ /* 0x000fc80003f25270 */
[----:B------:R-:W-:Y:S02]  /*9980*/  SEL R2, RZ, 0x1, P1 ;  /* 0x00000001ff027807 */ /* 0x000fe40000800000 */
[----:B------:R-:W-:Y:S02]  /*9990*/  SEL R16, R16, RZ, P1 ;  /* 0x000000ff10107207 */ /* 0x000fe40000800000 */
[----:B------:R-:W-:Y:S02]  /*99a0*/  LOP3.LUT R17, R17, R2, RZ, 0x3c, !PT ;  /* 0x0000000211117212 */ /* 0x000fe400078e3cff */
[----:B--2---:R-:W-:-:S07]  /*99b0*/  IADD3 R8, R3, -0x3, RZ ;  /* 0xfffffffd03087810 */ /* 0x004fce0007ffe0ff */
.L_x_7384:
[----:B------:R-:W-:Y:S01]  /*99c0*/  IMAD.MOV R10, RZ, RZ, -R10 ;  /* 0x000000ffff0a7224 */ /* 0x000fe200078e0a0a */
[----:B------:R-:W-:Y:S04]  /*99d0*/  BSSY B0, `(.L_x_7383) ;  /* 0x00000da000007945 */ /* 0x000fe80003800000 */
[----:B------:R-:W-:-:S13]  /*99e0*/  ISETP.NE.AND P1, PT, R9, R10, PT ;  /* 0x0000000a0900720c */ /* 0x000fda0003f25270 */
[----:B------:R-:W-:Y:S05]  /*99f0*/  @!P1 BRA `(.L_x_7392) ;  /* 0x0000000c005c9947 */ /* 0x000fea0003800000 */
.L_x_7407:
[----:B------:R-:W-:Y:S04]  /*9a00*/  BSSY B1, `(.L_x_7393) ;  /* 0x0000064000017945 */ /* 0x000fe80003800000 */
[----:B------:R-:W-:Y:S05]  /*9a10*/  @!P6 BRA `(.L_x_7394) ;  /* 0x000000040088e947 */ /* 0x000fea0003800000 */
[----:B-1----:R-:W-:Y:S01]  /*9a20*/  MOV R9, R8 ;  /* 0x0000000800097202 */ /* 0x002fe20000000f00 */
        /* <DEDUP_REMOVED lines=8> */
[----:B------:R-:W-:Y:S02]  /*9ab0*/  @P1 SHF.R.U32.HI R2, RZ, R3, R4 ;  /* 0x00000003ff021219 */ /* 0x000fe40000011604 */
[----:B------:R-:W1:Y:S02]  /*9ac0*/  LDC.64 R4, c[0x0][0x3f8] ;  /* 0x0000fe00ff047b82 */ /* 0x000e640000000a00 */
[--C-:B------:R-:W-:Y:S02]  /*9ad0*/  SHF.R.S32.HI R3, RZ, 0x1f, R2.reuse ;  /* 0x0000001fff037819 */ /* 0x100fe40000011402 */
[----:B------:R-:W-:Y:S01]  /*9ae0*/  IADD3 R9, -R2, RZ, RZ ;  /* 0x000000ff02097210 */ /* 0x000fe20007ffe1ff */
[----:B------:R-:W-:-:S04]  /*9af0*/  IMAD.WIDE.U32 R2, R6, UR38, R2 ;  /* 0x0000002606027c25 */ /* 0x000fc8000f8e0002 */
[----:B------:R-:W-:Y:S02]  /*9b00*/  IMAD.IADD R11, R11, 0x1, R3 ;  /* 0x000000010b0b7824 */ /* 0x000fe400078e0203 */
[----:B------:R-:W-:Y:S01]  /*9b10*/  IMAD R9, R10, R9, R8 ;  /* 0x000000090a097224 */ /* 0x000fe200078e0208 */
[----:B-1----:R-:W-:-:S04]  /*9b20*/  LEA R4, P1, R2, R4, 0x2 ;  /* 0x0000000402047211 */ /* 0x002fc800078210ff */
[----:B------:R-:W-:-:S05]  /*9b30*/  LEA.HI.X R5, R2, R5, R11, 0x2, P1 ;  /* 0x0000000502057211 */ /* 0x000fca00008f140b */
[----:B------:R1:W5:Y:S04]  /*9b40*/  LDG.E R4, desc[UR48][R4.64] ;  /* 0x0000003004047981 */ /* 0x000368000c1e1900 */
.L_x_7395:
        /* <DEDUP_REMOVED lines=10> */
.L_x_7434:
        /* <DEDUP_REMOVED lines=8> */
.L_x_7397:
        /* <DEDUP_REMOVED lines=20> */
.L_x_7435:
        /* <DEDUP_REMOVED lines=8> */
.L_x_7399:
        /* <DEDUP_REMOVED lines=33> */
.L_x_7394:
[----:B------:R-:W-:Y:S05]  /*a040*/  BSYNC B1 ;  /* 0x0000000000017941 */ /* 0x000fea0003800000 */
.L_x_7393:
        /* <DEDUP_REMOVED lines=26> */
.L_x_7402:
        /* <DEDUP_REMOVED lines=10> */
.L_x_7436:
        /* <DEDUP_REMOVED lines=8> */
.L_x_7404:
        /* <DEDUP_REMOVED lines=20> */
.L_x_7437:
        /* <DEDUP_REMOVED lines=8> */
.L_x_7406:
        /* <DEDUP_REMOVED lines=33> */
.L_x_7401:
[----:B------:R-:W-:Y:S05]  /*a6e0*/  BSYNC B1 ;  /* 0x0000000000017941 */ /* 0x000fea0003800000 */
.L_x_7400:
[C---:B------:R-:W-:Y:S01]  /*a6f0*/  ISETP.GT.AND P2, PT, R8.reuse, 0x1, PT ;  /* 0x000000010800780c */ /* 0x040fe20003f44270 */
[----:B------:R-:W-:Y:S01]  /*a700*/  VIADD R9, R9, 0x1 ;  /* 0x0000000109097836 */ /* 0x000fe20000000000 */
[----:B------:R-:W-:-:S04]  /*a710*/  IADD3 R8, R8, -0x2, RZ ;  /* 0xfffffffe08087810 */ /* 0x000fc80007ffe0ff */
[----:B------:R-:W-:-:S04]  /*a720*/  ISETP.NE.AND P1, PT, R9, 0x2, PT ;  /* 0x000000020900780c */ /* 0x000fc80003f25270 */
[----:B------:R-:W-:Y:S02]  /*a730*/  SEL R2, RZ, 0x1, P1 ;  /* 0x00000001ff027807 */ /* 0x000fe40000800000 */
[----:B------:R-:W-:Y:S02]  /*a740*/  SEL R16, R9, RZ, P1 ;  /* 0x000000ff09107207 */ /* 0x000fe40000800000 */
[----:B------:R-:W-:Y:S01]  /*a750*/  LOP3.LUT R17, R17, R2, RZ, 0x3c, !PT ;  /* 0x0000000211117212 */ /* 0x000fe200078e3cff */
[----:B------:R-:W-:Y:S06]  /*a760*/  @P2 BRA `(.L_x_7407) ;  /* 0xfffffff000a42947 */ /* 0x000fec000383ffff */
.L_x_7392:
[----:B------:R-:W-:Y:S05]  /*a770*/  BSYNC B0 ;  /* 0x0000000000007941 */ /* 0x000fea0003800000 */
.L_x_7383:
[----:B------:R-:W2:Y:S01]  /*a780*/  LDL.LU R2, [R1+0xc] ;  /* 0x00000c0001027983 */ /* 0x000ea20000300800 */
[----:B------:R-:W-:-:S03]  /*a790*/  ULDC UR4, c[0x0][0xea4] ;  /* 0x0003a90000047ab9 */ /* 0x000fc60000000800 */
[----:B------:R-:W3:Y:S01]  /*a7a0*/  LDL.LU R0, [R1+0x18] ;  /* 0x0000180001007983 */ /* 0x000ee20000300800 */
[----:B--2---:R-:W-:Y:S01]  /*a7b0*/  VIADD R2, R2, UR47 ;  /* 0x0000002f02027c36 */ /* 0x004fe20008000000 */
[----:B---3--:R-:W-:-:S04]  /*a7c0*/  IADD3 R0, R0, 0x1, RZ ;  /* 0x0000000100007810 */ /* 0x008fc80007ffe0ff */
[----:B------:R2:W-:Y:S01]  /*a7d0*/  STL [R1+0xc], R2 ;  /* 0x00000c0201007387 */ /* 0x0005e20000100800 */
[----:B------:R-:W-:-:S03]  /*a7e0*/  ISETP.GE.AND P0, PT, R2, UR4, PT ;  /* 0x0000000402007c0c */ /* 0x000fc6000bf06270 */
[----:B------:R2:W-:Y:S10]  /*a7f0*/  STL [R1+0x18], R0 ;  /* 0x0000180001007387 */ /* 0x0005f40000100800 */
[----:B--2---:R-:W-:Y:S05]  /*a800*/  @!P0 BRA `(.L_x_7408) ;  /* 0xffffffd400748947 */ /* 0x004fea000383ffff */
[----:B------:R-:W-:-:S07]  /*a810*/  LOP3.LUT R2, R0, 0x1, RZ, 0xc, !PT ;  /* 0x0000000100027812 */ /* 0x000fce00078e0cff */
.L_x_7364:
[----:B------:R-:W2:Y:S01]  /*a820*/  S2R R3, SR_CgaCtaId ;  /* 0x0000000000037919 */ /* 0x000ea20000008800 */
[----:B------:R-:W-:Y:S01]  /*a830*/  MOV R0, 0x400 ;  /* 0x0000040000007802 */ /* 0x000fe20000000f00 */
[----:B------:R-:W-:Y:S03]  /*a840*/  BSSY B0, `(.L_x_7409) ;  /* 0x0000005000007945 */ /* 0x000fe60003800000 */
[----:B--2---:R-:W-:Y:S02]  /*a850*/  LEA R0, R3, R0, 0x18 ;  /* 0x0000000003007211 */ /* 0x004fe400078ec0ff */
[----:B------:R-:W-:-:S04]  /*a860*/  SHF.L.U32 R3, R2, 0x1f, RZ ;  /* 0x0000001f02037819 */ /* 0x000fc800000006ff */
[----:B------:R-:W2:Y:S02]  /*a870*/  SYNCS.PHASECHK.TRANS64.TRYWAIT P0, [R0+URZ+0x32420], R3 ;  /* 0x03242003000075a7 */ /* 0x000ea4000800017f */
[----:B--2---:R-:W-:Y:S05]  /*a880*/  @!P0 BRA `(.L_x_7410) ;  /* 0x00000008005c8947 */ /* 0x004fea0003800000 */
.L_x_7438:
[----:B------:R-:W-:Y:S05]  /*a890*/  BSYNC B0 ;  /* 0x0000000000007941 */ /* 0x000fea0003800000 */
.L_x_7409:
[----:B------:R-:W-:-:S03]  /*a8a0*/  UMOV UR4, 0xffffffff ;  /* 0xffffffff00047882 */ /* 0x000fc60000000000 */
[----:B------:R-:W-:Y:S05]  /*a8b0*/  BRA.DIV UR4, `(.L_x_7411) ;  /* 0x0000000a04647947 */ /* 0x000fea000b800000 */
[----:B------:R-:W3:Y:S02]  /*a8c0*/  S2R R2, SR_TID.X ;  /* 0x0000000000027919 */ /* 0x000ee40000002100 */
[----:B---3--:R-:W-:-:S04]  /*a8d0*/  SHF.R.U32.HI R2, RZ, 0x5, R2 ;  /* 0x00000005ff027819 */ /* 0x008fc80000011602 */
[----:B------:R-:W-:-:S05]  /*a8e0*/  LOP3.LUT R2, R2, 0x3, RZ, 0xc0, !PT ;  /* 0x0000000302027812 */ /* 0x000fca00078ec0ff */
[----:B------:R3:W4:Y:S02]  /*a8f0*/  SHFL.IDX PT, R14, R2, RZ, 0x1f ;  /* 0x00001fff020e7589 */ /* 0x00072400000e0000 */
.L_x_7441:
[----:B----4-:R-:W-:Y:S01]  /*a900*/  ISETP.NE.AND P0, PT, R14, RZ, PT ;  /* 0x000000ff0e00720c */ /* 0x010fe20003f05270 */
[----:B------:R-:W-:-:S12]  /*a910*/  BSSY B0, `(.L_x_7412) ;  /* 0x0000024000007945 */ /* 0x000fd80003800000 */
[----:B------:R-:W-:Y:S05]  /*a920*/  @P0 BRA `(.L_x_7413) ;  /* 0x0000000000880947 */ /* 0x000fea0003800000 */
[----:B------:R-:W-:-:S03]  /*a930*/  UMOV UR4, 0xffffffff ;  /* 0xffffffff00047882 */ /* 0x000fc60000000000 */
[----:B------:R-:W-:Y:S05]  /*a940*/  BRA.DIV UR4, `(.L_x_7414) ;  /* 0x0000000a04747947 */ /* 0x000fea000b800000 */
[----:B------:R-:W-:-:S13]  /*a950*/  ELECT P6, URZ, PT ;  /* 0x00000000003f782f */ /* 0x000fda00038c0000 */
.L_x_7444:
[----:B------:R-:W-:Y:S05]  /*a960*/  @!P6 BRA `(.L_x_7413) ;  /* 0x000000000078e947 */ /* 0x000fea0003800000 */
[----:B------:R-:W-:-:S06]  /*a970*/  ULOP3.LUT UR4, UR46, 0x2, URZ, 0xfc, !UPT ;  /* 0x000000022e047892 */ /* 0x000fcc000f8efc3f */
[----:B---3--:R-:W-:-:S05]  /*a980*/  IMAD.U32 R2, RZ, RZ, UR4 ;  /* 0x00000004ff027e24 */ /* 0x008fca000f8e00ff */
[----:B------:R-:W-:-:S13]  /*a990*/  ISETP.NE.AND P2, PT, R2, 0x3, PT ;  /* 0x000000030200780c */ /* 0x000fda0003f45270 */
[----:B------:R-:W-:Y:S05]  /*a9a0*/  @!P2 BRA `(.L_x_7415) ;  /* 0x000000000004a947 */ /* 0x000fea0003800000 */
[----:B------:R-:W-:Y:S01]  /*a9b0*/  BPT.TRAP 0x1 ;  /* 0x000000040000795c */ /* 0x000fe20000300000 */
.L_x_7415:
        /* <DEDUP_REMOVED lines=12> */
.L_x_7445:
[----:B------:R-:W3:Y:S02]  /*aa80*/  SYNCS.PHASECHK.TRANS64.TRYWAIT P0, [R3+URZ], R2 ;  /* 0x00000002030075a7 */ /* 0x000ee4000800017f */
[----:B---3--:R-:W-:Y:S05]  /*aa90*/  @!P0 BRA `(.L_x_7417) ;  /* 0x0000000800548947 */ /* 0x008fea0003800000 */
.L_x_7446:
[----:B------:R-:W-:Y:S05]  /*aaa0*/  @!P2 BRA `(.L_x_7418) ;  /* 0x000000000004a947 */ /* 0x000fea0003800000 */
[----:B------:R-:W-:Y:S01]  /*aab0*/  BPT.TRAP 0x1 ;  /* 0x000000040000795c */ /* 0x000fe20000300000 */
.L_x_7418:
[----:B---3--:R-:W-:-:S05]  /*aac0*/  IADD3 R3, R0, 0x32460, RZ ;  /* 0x0003246000037810 */ /* 0x008fca0007ffe0ff */
[----:B------:R-:W-:-:S04]  /*aad0*/  IMAD R16, R16, 0x8, R3 ;  /* 0x0000000810107824 */ /* 0x000fc800078e0203 */
[----:B------:R-:W3:Y:S02]  /*aae0*/  SYNCS.PHASECHK.TRANS64.TRYWAIT P0, [R16+URZ], R5 ;  /* 0x00000005100075a7 */ /* 0x000ee4000800017f */
[----:B---3--:R-:W-:Y:S05]  /*aaf0*/  @!P0 BRA `(.L_x_7419) ;  /* 0x0000000800508947 */ /* 0x008fea0003800000 */
.L_x_7447:
[----:B------:R-:W-:-:S07]  /*ab00*/  LEA R3, R4, R3, 0x3 ;  /* 0x0000000304037211 */ /* 0x000fce00078e18ff */
.L_x_7420:
[----:B----4-:R4:W1:Y:S02]  /*ab10*/  SYNCS.PHASECHK.TRANS64.TRYWAIT P0, [R3+URZ], R2 ;  /* 0x00000002030075a7 */ /* 0x010864000800017f */
[----:B-1----:R-:W-:Y:S05]  /*ab20*/  @!P0 NANOSLEEP.SYNCS 0x989680 ;  /* 0x009896800000895d */ /* 0x002fea0003900000 */
[----:B------:R-:W1:Y:S02]  /*ab30*/  @!P0 SYNCS.PHASECHK.TRANS64 P0, [R3+URZ], R2 ;  /* 0x00000002030085a7 */ /* 0x000e64000800007f */
[----:B-1----:R-:W-:Y:S05]  /*ab40*/  @!P0 BRA `(.L_x_7420) ;  /* 0xfffffffc00f08947 */ /* 0x002fea000383ffff */
.L_x_7413:
[----:B------:R-:W-:Y:S05]  /*ab50*/  BSYNC B0 ;  /* 0x0000000000007941 */ /* 0x000fea0003800000 */
.L_x_7412:
[----:B------:R-:W-:Y:S05]  /*ab60*/  EXIT ;  /* 0x000000000000794d */ /* 0x000fea0003800000 */
.L_x_7341:
[----:B-1----:R-:W-:-:S04]  /*ab70*/  IMAD.U32 R3, RZ, RZ, UR41 ;  /* 0x00000029ff037e24 */ /* 0x002fc8000f8e00ff */
[----:B------:R1:W2:Y:S03]  /*ab80*/  SYNCS.PHASECHK.TRANS64.TRYWAIT P0, [R3+URZ+0x32400], R0 ;  /* 0x03240000030075a7 */ /* 0x0002a6000800017f */
[----:B--2---:R-:W-:Y:S05]  /*ab90*/  @!P0 NANOSLEEP.SYNCS 0x989680 ;  /* 0x009896800000895d */ /* 0x004fea0003900000 */
[----:B------:R-:W2:Y:S02]  /*aba0*/  @!P0 SYNCS.PHASECHK.TRANS64 P0, [R3+URZ+0x32400], R0 ;  /* 0x03240000030085a7 */ /* 0x000ea4000800007f */
[----:B--2---:R-:W-:Y:S05]  /*abb0*/  @!P0 BRA `(.L_x_7341) ;  /* 0xfffffffc00ec8947 */ /* 0x004fea000383ffff */
[----:B------:R-:W-:Y:S05]  /*abc0*/  BRA `(.L_x_7421) ;  /* 0xffffff64005c7947 */ /* 0x000fea000383ffff */
.L_x_7345:
[----:B--2---:R-:W-:-:S04]  /*abd0*/  MOV R4, UR26 ;  /* 0x0000001a00047c02 */ /* 0x004fc80008000f00 */
[----:B------:R2:W3:Y:S03]  /*abe0*/  SYNCS.PHASECHK.TRANS64.TRYWAIT P1, [R4+URZ+0x32430], R3 ;  /* 0x03243003040075a7 */ /* 0x0004e6000802017f */
[----:B---3--:R-:W-:Y:S05]  /*abf0*/  @!P1 NANOSLEEP.SYNCS 0x989680 ;  /* 0x009896800000995d */ /* 0x008fea0003900000 */
[----:B------:R-:W3:Y:S02]  /*ac00*/  @!P1 SYNCS.PHASECHK.TRANS64 P1, [R4+URZ+0x32430], R3 ;  /* 0x03243003040095a7 */ /* 0x000ee4000802007f */
[----:B---3--:R-:W-:Y:S05]  /*ac10*/  @!P1 BRA `(.L_x_7345) ;  /* 0xfffffffc00ec9947 */ /* 0x008fea000383ffff */
[----:B------:R-:W-:Y:S05]  /*ac20*/  BRA `(.L_x_7344) ;  /* 0xffffff6400807947 */ /* 0x000fea000383ffff */
.L_x_7346:
[----:B---3--:R-:W-:-:S04]  /*ac30*/  IMAD.U32 R5, RZ, RZ, UR41 ;  /* 0x00000029ff057e24 */ /* 0x008fc8000f8e00ff */
[----:B------:R3:W4:Y:S03]  /*ac40*/  SYNCS.PHASECHK.TRANS64.TRYWAIT P1, [R5+URZ+0x32410], R0 ;  /* 0x03241000050075a7 */ /* 0x000726000802017f */
[----:B----4-:R-:W-:Y:S05]  /*ac50*/  @!P1 NANOSLEEP.SYNCS 0x989680 ;  /* 0x009896800000995d */ /* 0x010fea0003900000 */
[----:B------:R-:W4:Y:S02]  /*ac60*/  @!P1 SYNCS.PHASECHK.TRANS64 P1, [R5+URZ+0x32410], R0 ;  /* 0x03241000050095a7 */ /* 0x000f24000802007f */
[----:B----4-:R-:W-:Y:S05]  /*ac70*/  @!P1 BRA `(.L_x_7346) ;  /* 0xfffffffc00ec9947 */ /* 0x010fea000383ffff */
[----:B------:R-:W-:Y:S05]  /*ac80*/  BRA `(.L_x_7422) ;  /* 0xffffff6800007947 */ /* 0x000fea000383ffff */
.L_x_7350:
[----:B-1-3--:R-:W-:-:S04]  /*ac90*/  MOV R0, UR26 ;  /* 0x0000001a00007c02 */ /* 0x00afc80008000f00 */
[----:B------:R1:W3:Y:S03]  /*aca0*/  SYNCS.PHASECHK.TRANS64.TRYWAIT P1, [R0+URZ+0x32450], R3 ;  /* 0x03245003000075a7 */ /* 0x0002e6000802017f */
[----:B---3--:R-:W-:Y:S05]  /*acb0*/  @!P1 NANOSLEEP.SYNCS 0x989680 ;  /* 0x009896800000995d */ /* 0x008fea0003900000 */
[----:B------:R-:W3:Y:S02]  /*acc0*/  @!P1 SYNCS.PHASECHK.TRANS64 P1, [R0+URZ+0x32450], R3 ;  /* 0x03245003000095a7 */ /* 0x000ee4000802007f */
[----:B---3--:R-:W-:Y:S05]  /*acd0*/  @!P1 BRA `(.L_x_7350) ;  /* 0xfffffffc00ec9947 */ /* 0x008fea000383ffff */
[----:B------:R-:W-:Y:S05]  /*ace0*/  BRA `(.L_x_7349) ;  /* 0xffffff6800087947 */ /* 0x000fea000383ffff */
.L_x_7355:
[----:B---3--:R-:W-:-:S04]  /*acf0*/  IMAD.U32 R6, RZ, RZ, UR29 ;  /* 0x0000001dff067e24 */ /* 0x008fc8000f8e00ff */
[----:B------:R3:W4:Y:S03]  /*ad00*/  SYNCS.PHASECHK.TRANS64.TRYWAIT P3, [R6+URZ+0x32430], R5 ;  /* 0x03243005060075a7 */ /* 0x000726000806017f */
[----:B----4-:R-:W-:Y:S05]  /*ad10*/  @!P3 NANOSLEEP.SYNCS 0x989680 ;  /* 0x009896800000b95d */ /* 0x010fea0003900000 */
[----:B------:R-:W4:Y:S02]  /*ad20*/  @!P3 SYNCS.PHASECHK.TRANS64 P3, [R6+URZ+0x32430], R5 ;  /* 0x032430050600b5a7 */ /* 0x000f24000806007f */
[----:B----4-:R-:W-:Y:S05]  /*ad30*/  @!P3 BRA `(.L_x_7355) ;  /* 0xfffffffc00ecb947 */ /* 0x010fea000383ffff */
[----:B------:R-:W-:Y:S05]  /*ad40*/  BRA `(.L_x_7354) ;  /* 0xffffff8c00287947 */ /* 0x000fea000383ffff */
.L_x_7359:
[----:B-1-3--:R-:W-:-:S04]  /*ad50*/  MOV R6, UR29 ;  /* 0x0000001d00067c02 */ /* 0x00afc80008000f00 */
[----:B------:R1:W3:Y:S03]  /*ad60*/  SYNCS.PHASECHK.TRANS64.TRYWAIT P3, [R6+URZ+0x32450], R5 ;  /* 0x03245005060075a7 */ /* 0x0002e6000806017f */
[----:B---3--:R-:W-:Y:S05]  /*ad70*/  @!P3 NANOSLEEP.SYNCS 0x989680 ;  /* 0x009896800000b95d */ /* 0x008fea0003900000 */
[----:B------:R-:W3:Y:S02]  /*ad80*/  @!P3 SYNCS.PHASECHK.TRANS64 P3, [R6+URZ+0x32450], R5 ;  /* 0x032450050600b5a7 */ /* 0x000ee4000806007f */
[----:B---3--:R-:W-:Y:S05]  /*ad90*/  @!P3 BRA `(.L_x_7359) ;  /* 0xfffffffc00ecb947 */ /* 0x008fea000383ffff */
[----:B------:R-:W-:Y:S05]  /*ada0*/  BRA `(.L_x_7358) ;  /* 0xffffff8c00807947 */ /* 0x000fea000383ffff */
.L_x_7369:
        /* <DEDUP_REMOVED lines=11> */
.L_x_7424:
[----:B------:R-:W-:Y:S05]  /*ae60*/  BSYNC B0 ;  /* 0x0000000000007941 */ /* 0x000fea0003800000 */
.L_x_7423:
[----:B------:R-:W-:Y:S05]  /*ae70*/  BRA `(.L_x_7425) ;  /* 0xffffffd400f87947 */ /* 0x000fea000383ffff */
.L_x_7370:
[----:B------:R-:W-:Y:S01]  /*ae80*/  BSSY B0, `(.L_x_7426) ;  /* 0x0000006000007945 */ /* 0x000fe20003800000 */
[----:B------:R-:W-:-:S07]  /*ae90*/  IMAD.MOV.U32 R15, RZ, RZ, -0x1 ;  /* 0xffffffffff0f7424 */ /* 0x000fce00078e00ff */
[----:B------:R-:W-:Y:S05]  /*aea0*/  WARPSYNC.COLLECTIVE R15, `(.L_x_7427) ;  /* 0x000000000f0c7348 */ /* 0x000fea0003c00000 */
[----:B------:R-:W-:Y:S02]  /*aeb0*/  ELECT P6, UR62, PT ;  /* 0x00000000003e782f */ /* 0x000fe400038c0000 */
[----:B------:R-:W-:Y:S01]  /*aec0*/  MOV R14, UR62 ;  /* 0x0000003e000e7c02 */ /* 0x000fe20008000f00 */
[----:B------:R-:W-:Y:S10]  /*aed0*/  ENDCOLLECTIVE ;  /* 0x000000000000791b */ /* 0x000ff40003800000 */
.L_x_7427:
[----:B------:R-:W-:Y:S05]  /*aee0*/  BSYNC B0 ;  /* 0x0000000000007941 */ /* 0x000fea0003800000 */
.L_x_7426:
[----:B------:R-:W-:Y:S05]  /*aef0*/  BRA `(.L_x_7428) ;  /* 0xffffffd400f07947 */ /* 0x000fea000383ffff */
.L_x_7373:
[----:B--2---:R2:W3:Y:S02]  /*af00*/  SYNCS.PHASECHK.TRANS64.TRYWAIT P1, [R5+URZ+0x32440], R10 ;  /* 0x0324400a050075a7 */ /* 0x0044e4000802017f */
[----:B---3--:R-:W-:Y:S05]  /*af10*/  @!P1 NANOSLEEP.SYNCS 0x989680 ;  /* 0x009896800000995d */ /* 0x008fea0003900000 */
[----:B------:R-:W3:Y:S02]  /*af20*/  @!P1 SYNCS.PHASECHK.TRANS64 P1, [R5+URZ+0x32440], R10 ;  /* 0x0324400a050095a7 */ /* 0x000ee4000802007f */
[----:B---3--:R-:W-:Y:S05]  /*af30*/  @!P1 BRA `(.L_x_7373) ;  /* 0xfffffffc00f09947 */ /* 0x008fea000383ffff */
[----:B------:R-:W-:Y:S05]  /*af40*/  BRA `(.L_x_7429) ;  /* 0xffffffd800507947 */ /* 0x000fea000383ffff */
.L_x_7378:
        /* <DEDUP_REMOVED lines=8> */
.L_x_7381:
[----:B--2---:R2:W3:Y:S02]  /*afd0*/  SYNCS.PHASECHK.TRANS64.TRYWAIT P1, [R8+URZ+0x32460], R5 ;  /* 0x03246005080075a7 */ /* 0x0044e4000802017f */
[----:B---3--:R-:W-:Y:S05]  /*afe0*/  @!P1 NANOSLEEP.SYNCS 0x989680 ;  /* 0x009896800000995d */ /* 0x008fea0003900000 */
[----:B------:R-:W3:Y:S02]  /*aff0*/  @!P1 SYNCS.PHASECHK.TRANS64 P1, [R8+URZ+0x32460], R5 ;  /* 0x03246005080095a7 */ /* 0x000ee4000802007f */
[----:B---3--:R-:W-:Y:S05]  /*b000*/  @!P1 BRA `(.L_x_7381) ;  /* 0xfffffffc00f09947 */ /* 0x008fea000383ffff */
[----:B------:R-:W-:Y:S05]  /*b010*/  BRA `(.L_x_7431) ;  /* 0xffffffdc00c87947 */ /* 0x000fea000383ffff */
.L_x_7388:
[----:B--2---:R2:W3:Y:S02]  /*b020*/  SYNCS.PHASECHK.TRANS64.TRYWAIT P2, [R2+URZ+0x32440], R3 ;  /* 0x03244003020075a7 */ /* 0x0044e4000804017f */
[----:B---3--:R-:W-:Y:S05]  /*b030*/  @!P2 NANOSLEEP.SYNCS 0x989680 ;  /* 0x009896800000a95d */ /* 0x008fea0003900000 */
[----:B------:R-:W3:Y:S02]  /*b040*/  @!P2 SYNCS.PHASECHK.TRANS64 P2, [R2+URZ+0x32440], R3 ;  /* 0x032440030200a5a7 */ /* 0x000ee4000804007f */
[----:B---3--:R-:W-:Y:S05]  /*b050*/  @!P2 BRA `(.L_x_7388) ;  /* 0xfffffffc00f0a947 */ /* 0x008fea000383ffff */
[----:B------:R-:W-:Y:S05]  /*b060*/  BRA `(.L_x_7432) ;  /* 0xffffffe400207947 */ /* 0x000fea000383ffff */
.L_x_7390:
[----:B---3--:R3:W4:Y:S02]  /*b070*/  SYNCS.PHASECHK.TRANS64.TRYWAIT P2, [R2+URZ+0x32460], R3 ;  /* 0x03246003020075a7 */ /* 0x008724000804017f */
[----:B----4-:R-:W-:Y:S05]  /*b080*/  @!P2 NANOSLEEP.SYNCS 0x989680 ;  /* 0x009896800000a95d */ /* 0x010fea0003900000 */
[----:B------:R-:W4:Y:S02]  /*b090*/  @!P2 SYNCS.PHASECHK.TRANS64 P2, [R2+URZ+0x32460], R3 ;  /* 0x032460030200a5a7 */ /* 0x000f24000804007f */
[----:B----4-:R-:W-:Y:S05]  /*b0a0*/  @!P2 BRA `(.L_x_7390) ;  /* 0xfffffffc00f0a947 */ /* 0x010fea000383ffff */
[----:B------:R-:W-:Y:S05]  /*b0b0*/  BRA `(.L_x_7433) ;  /* 0xffffffe4007c7947 */ /* 0x000fea000383ffff */
.L_x_7396:
[----:B-1----:R1:W2:Y:S02]  /*b0c0*/  SYNCS.PHASECHK.TRANS64.TRYWAIT P2, [R3+URZ+0x32440], R2 ;  /* 0x03244002030075a7 */ /* 0x0022a4000804017f */
[----:B--2---:R-:W-:Y:S05]  /*b0d0*/  @!P2 NANOSLEEP.SYNCS 0x989680 ;  /* 0x009896800000a95d */ /* 0x004fea0003900000 */
[----:B------:R-:W2:Y:S02]  /*b0e0*/  @!P2 SYNCS.PHASECHK.TRANS64 P2, [R3+URZ+0x32440], R2 ;  /* 0x032440020300a5a7 */ /* 0x000ea4000804007f */
[----:B--2---:R-:W-:Y:S05]  /*b0f0*/  @!P2 BRA `(.L_x_7396) ;  /* 0xfffffffc00f0a947 */ /* 0x004fea000383ffff */
[----:B------:R-:W-:Y:S05]  /*b100*/  BRA `(.L_x_7434) ;  /* 0xffffffe800b87947 */ /* 0x000fea000383ffff */
.L_x_7398:
[----:B--2---:R2:W3:Y:S02]  /*b110*/  SYNCS.PHASECHK.TRANS64.TRYWAIT P2, [R3+URZ+0x32460], R2 ;  /* 0x03246002030075a7 */ /* 0x0044e4000804017f */
[----:B---3--:R-:W-:Y:S05]  /*b120*/  @!P2 NANOSLEEP.SYNCS 0x989680 ;  /* 0x009896800000a95d */ /* 0x008fea0003900000 */
[----:B------:R-:W3:Y:S02]  /*b130*/  @!P2 SYNCS.PHASECHK.TRANS64 P2, [R3+URZ+0x32460], R2 ;  /* 0x032460020300a5a7 */ /* 0x000ee4000804007f */
[----:B---3--:R-:W-:Y:S05]  /*b140*/  @!P2 BRA `(.L_x_7398) ;  /* 0xfffffffc00f0a947 */ /* 0x008fea000383ffff */
[----:B------:R-:W-:Y:S05]  /*b150*/  BRA `(.L_x_7435) ;  /* 0xffffffec00147947 */ /* 0x000fea000383ffff */
.L_x_7403:
[----:B-1----:R1:W2:Y:S02]  /*b160*/  SYNCS.PHASECHK.TRANS64.TRYWAIT P2, [R3+URZ+0x32440], R2 ;  /* 0x03244002030075a7 */ /* 0x0022a4000804017f */
[----:B--2---:R-:W-:Y:S05]  /*b170*/  @!P2 NANOSLEEP.SYNCS 0x989680 ;  /* 0x009896800000a95d */ /* 0x004fea0003900000 */
[----:B------:R-:W2:Y:S02]  /*b180*/  @!P2 SYNCS.PHASECHK.TRANS64 P2, [R3+URZ+0x32440], R2 ;  /* 0x032440020300a5a7 */ /* 0x000ea4000804007f */
[----:B--2---:R-:W-:Y:S05]  /*b190*/  @!P2 BRA `(.L_x_7403) ;  /* 0xfffffffc00f0a947 */ /* 0x004fea000383ffff */
[----:B------:R-:W-:Y:S05]  /*b1a0*/  BRA `(.L_x_7436) ;  /* 0xfffffff000387947 */ /* 0x000fea000383ffff */
.L_x_7405:
[----:B--2---:R2:W3:Y:S02]  /*b1b0*/  SYNCS.PHASECHK.TRANS64.TRYWAIT P2, [R3+URZ+0x32460], R2 ;  /* 0x03246002030075a7 */ /* 0x0044e4000804017f */
[----:B---3--:R-:W-:Y:S05]  /*b1c0*/  @!P2 NANOSLEEP.SYNCS 0x989680 ;  /* 0x009896800000a95d */ /* 0x008fea0003900000 */
[----:B------:R-:W3:Y:S02]  /*b1d0*/  @!P2 SYNCS.PHASECHK.TRANS64 P2, [R3+URZ+0x32460], R2 ;  /* 0x032460020300a5a7 */ /* 0x000ee4000804007f */
[----:B---3--:R-:W-:Y:S05]  /*b1e0*/  @!P2 BRA `(.L_x_7405) ;  /* 0xfffffffc00f0a947 */ /* 0x008fea000383ffff */
[----:B------:R-:W-:Y:S05]  /*b1f0*/  BRA `(.L_x_7437) ;  /* 0xfffffff000947947 */ /* 0x000fea000383ffff */
.L_x_7410:
[----:B--2---:R2:W3:Y:S02]  /*b200*/  SYNCS.PHASECHK.TRANS64.TRYWAIT P0, [R0+URZ+0x32420], R3 ;  /* 0x03242003000075a7 */ /* 0x0044e4000800017f */
[----:B---3--:R-:W-:Y:S05]  /*b210*/  @!P0 NANOSLEEP.SYNCS 0x989680 ;  /* 0x009896800000895d */ /* 0x008fea0003900000 */
[----:B------:R-:W3:Y:S02]  /*b220*/  @!P0 SYNCS.PHASECHK.TRANS64 P0, [R0+URZ+0x32420], R3 ;  /* 0x03242003000085a7 */ /* 0x000ee4000800007f */
[----:B---3--:R-:W-:Y:S05]  /*b230*/  @!P0 BRA `(.L_x_7410) ;  /* 0xfffffffc00f08947 */ /* 0x008fea000383ffff */
[----:B------:R-:W-:Y:S05]  /*b240*/  BRA `(.L_x_7438) ;  /* 0xfffffff400907947 */ /* 0x000fea000383ffff */
.L_x_7411:
        /* <DEDUP_REMOVED lines=11> */
.L_x_7440:
[----:B------:R-:W-:Y:S05]  /*b300*/  BSYNC B0 ;  /* 0x0000000000007941 */ /* 0x000fea0003800000 */
.L_x_7439:
[----:B------:R-:W-:Y:S05]  /*b310*/  BRA `(.L_x_7441) ;  /* 0xfffffff400787947 */ /* 0x000fea000383ffff */
.L_x_7414:
[----:B------:R-:W-:Y:S01]  /*b320*/  BSSY B1, `(.L_x_7442) ;  /* 0x0000006000017945 */ /* 0x000fe20003800000 */
[----:B------:R-:W-:-:S07]  /*b330*/  MOV R15, 0xffffffff ;  /* 0xffffffff000f7802 */ /* 0x000fce0000000f00 */
[----:B-123--:R-:W-:Y:S05]  /*b340*/  WARPSYNC.COLLECTIVE R15, `(.L_x_7443) ;  /* 0x000000000f0c7348 */ /* 0x00efea0003c00000 */
[----:B------:R-:W-:Y:S02]  /*b350*/  ELECT P6, UR62, PT ;  /* 0x00000000003e782f */ /* 0x000fe400038c0000 */
[----:B------:R-:W-:Y:S01]  /*b360*/  MOV R14, UR62 ;  /* 0x0000003e000e7c02 */ /* 0x000fe20008000f00 */
[----:B-123--:R-:W-:Y:S10]  /*b370*/  ENDCOLLECTIVE ;  /* 0x000000000000791b */ /* 0x00eff40003800000 */
.L_x_7443:
[----:B------:R-:W-:Y:S05]  /*b380*/  BSYNC B1 ;  /* 0x0000000000017941 */ /* 0x000fea0003800000 */
.L_x_7442:
[----:B------:R-:W-:Y:S05]  /*b390*/  BRA `(.L_x_7444) ;  /* 0xfffffff400707947 */ /* 0x000fea000383ffff */
.L_x_7416:
[----:B--2---:R2:W3:Y:S02]  /*b3a0*/  SYNCS.PHASECHK.TRANS64.TRYWAIT P0, [R6+URZ], R5 ;  /* 0x00000005060075a7 */ /* 0x0044e4000800017f */
[----:B---3--:R-:W-:Y:S05]  /*b3b0*/  @!P0 NANOSLEEP.SYNCS 0x989680 ;  /* 0x009896800000895d */ /* 0x008fea0003900000 */
[----:B------:R-:W3:Y:S02]  /*b3c0*/  @!P0 SYNCS.PHASECHK.TRANS64 P0, [R6+URZ], R5 ;  /* 0x00000005060085a7 */ /* 0x000ee4000800007f */
[----:B---3--:R-:W-:Y:S05]  /*b3d0*/  @!P0 BRA `(.L_x_7416) ;  /* 0xfffffffc00f08947 */ /* 0x008fea000383ffff */
[----:B------:R-:W-:Y:S05]  /*b3e0*/  BRA `(.L_x_7445) ;  /* 0xfffffff400a47947 */ /* 0x000fea000383ffff */
.L_x_7417:
[----:B---3--:R3:W4:Y:S02]  /*b3f0*/  SYNCS.PHASECHK.TRANS64.TRYWAIT P0, [R3+URZ], R2 ;  /* 0x00000002030075a7 */ /* 0x008724000800017f */
[----:B----4-:R-:W-:Y:S05]  /*b400*/  @!P0 NANOSLEEP.SYNCS 0x989680 ;  /* 0x009896800000895d */ /* 0x010fea0003900000 */
[----:B------:R-:W4:Y:S02]  /*b410*/  @!P0 SYNCS.PHASECHK.TRANS64 P0, [R3+URZ], R2 ;  /* 0x00000002030085a7 */ /* 0x000f24000800007f */
[----:B----4-:R-:W-:Y:S05]  /*b420*/  @!P0 BRA `(.L_x_7417) ;  /* 0xfffffffc00f08947 */ /* 0x010fea000383ffff */
[----:B------:R-:W-:Y:S05]  /*b430*/  BRA `(.L_x_7446) ;  /* 0xfffffff400987947 */ /* 0x000fea000383ffff */
.L_x_7419:
[----:B---3--:R3:W4:Y:S02]  /*b440*/  SYNCS.PHASECHK.TRANS64.TRYWAIT P0, [R16+URZ], R5 ;  /* 0x00000005100075a7 */ /* 0x008724000800017f */
[----:B----4-:R-:W-:Y:S05]  /*b450*/  @!P0 NANOSLEEP.SYNCS 0x989680 ;  /* 0x009896800000895d */ /* 0x010fea0003900000 */
[----:B------:R-:W4:Y:S02]  /*b460*/  @!P0 SYNCS.PHASECHK.TRANS64 P0, [R16+URZ], R5 ;  /* 0x00000005100085a7 */ /* 0x000f24000800007f */
[----:B----4-:R-:W-:Y:S05]  /*b470*/  @!P0 BRA `(.L_x_7419) ;  /* 0xfffffffc00f08947 */ /* 0x010fea000383ffff */
[----:B------:R-:W-:Y:S05]  /*b480*/  BRA `(.L_x_7447) ;  /* 0xfffffff4009c7947 */ /* 0x000fea000383ffff */
.L_x_7448:
        /* <DEDUP_REMOVED lines=15> */
.L_x_11960:


//--------------------- .text._ZN7cutlass13device_kernelIN5flash11enable_sm90INS1_16FlashAttnFwdSm90INS1_25CollectiveMainloopFwdSm90ILi2EN4cute5tupleIJNS5_1CILi1EEES8_S8_EEENS6_IJNS7_ILi128EEENS7_ILi96EEENS7_ILi64EEEEEELi256ENS_10bfloat16_tEfNS_4arch4Sm90ELb0ELb0ELb1ELb1ELb0ELb0ELb0ELb1ELb0ELb0ELb0ELb0EEENS1_21CollectiveEpilogueFwdINS6_IJSA_NS7_ILi256EEESB_EEES9_SE_SG_Li256ELb1ELb0ELb0ELb0EEENS1_36VarlenDynamicPersistentTileSchedulerILi128ELi96ELi256ELi32ELb0ELb0ELb1ELb0ELb1ELb1EEEEEEEEEvNT_6ParamsE --------------------------
	.section	.text._ZN7cutlass13device_kernelIN5flash11enable_sm90INS1_16FlashAttnFwdSm90INS1_25CollectiveMainloopFwdSm90ILi2EN4cute5tupleIJNS5_1CILi1EEES8_S8_EEENS6_IJNS7_ILi128EEENS7_ILi96EEENS7_ILi64EEEEEELi256ENS_10bfloat16_tEfNS_4arch4Sm90ELb0ELb0ELb1ELb1ELb0ELb0ELb0ELb1ELb0ELb0ELb0ELb0EEENS1_21CollectiveEpilogueFwdINS6_IJSA_NS7_ILi256EEESB_EEES9_SE_SG_Li256ELb1ELb0ELb0ELb0EEENS1_36VarlenDynamicPersistentTileSchedulerILi128ELi96ELi256ELi32ELb0ELb0ELb1ELb0ELb1ELb1EEEEEEEEEvNT_6ParamsE,"ax",@progbits
	.align	128
.text._ZN7cutlass13device_kernelIN5flash11enable_sm90INS1_16FlashAttnFwdSm90INS1_25CollectiveMainloopFwdSm90ILi2EN4cute5tupleIJNS5_1CILi1EEES8_S8_EEENS6_IJNS7_ILi128EEENS7_ILi96EEENS7_ILi64EEEEEELi256ENS_10bfloat16_tEfNS_4arch4Sm90ELb0ELb0ELb1ELb1ELb0ELb0ELb0ELb1ELb0ELb0ELb0ELb0EEENS1_21CollectiveEpilogueFwdINS6_IJSA_NS7_ILi256EEESB_EEES9_SE_SG_Li256ELb1ELb0ELb0ELb0EEENS1_36VarlenDynamicPersistentTileSchedulerILi128ELi96ELi256ELi32ELb0ELb0ELb1ELb0ELb1ELb1EEEEEEEEEvNT_6ParamsE:
        .type           _ZN7cutlass13device_kernelIN5flash11enable_sm90INS1_16FlashAttnFwdSm90INS1_25CollectiveMainloopFwdSm90ILi2EN4cute5tupleIJNS5_1CILi1EEES8_S8_EEENS6_IJNS7_ILi128EEENS7_ILi96EEENS7_ILi64EEEEEELi256ENS_10bfloat16_tEfNS_4arch4Sm90ELb0ELb0ELb1ELb1ELb0ELb0ELb0ELb1ELb0ELb0ELb0ELb0EEENS1_21CollectiveEpilogueFwdINS6_IJSA_NS7_ILi256EEESB_EEES9_SE_SG_Li256ELb1ELb0ELb0ELb0EEENS1_36VarlenDynamicPersistentTileSchedulerILi128ELi96ELi256ELi32ELb0ELb0ELb1ELb0ELb1ELb1EEEEEEEEEvNT_6ParamsE,@function
        .size           _ZN7cutlass13device_kernelIN5flash11enable_sm90INS1_16FlashAttnFwdSm90INS1_25CollectiveMainloopFwdSm90ILi2EN4cute5tupleIJNS5_1CILi1EEES8_S8_EEENS6_IJNS7_ILi128EEENS7_ILi96EEENS7_ILi64EEEEEELi256ENS_10bfloat16_tEfNS_4arch4Sm90ELb0ELb0ELb1ELb1ELb0ELb0ELb0ELb1ELb0ELb0ELb0ELb0EEENS1_21CollectiveEpilogueFwdINS6_IJSA_NS7_ILi256EEESB_EEES9_SE_SG_Li256ELb1ELb0ELb0ELb0EEENS1_36VarlenDynamicPersistentTileSchedulerILi128ELi96ELi256ELi32ELb0ELb0ELb1ELb0ELb1ELb1EEEEEEEEEvNT_6ParamsE,(.L_x_11961 - _ZN7cutlass13device_kernelIN5flash11enable_sm90INS1_16FlashAttnFwdSm90INS1_25CollectiveMainloopFwdSm90ILi2EN4cute5tupleIJNS5_1CILi1EEES8_S8_EEENS6_IJNS7_ILi128EEENS7_ILi96EEENS7_ILi64EEEEEELi256ENS_10bfloat16_tEfNS_4arch4Sm90ELb0ELb0ELb1ELb1ELb0ELb0ELb0ELb1ELb0ELb0ELb0ELb0EEENS1_21CollectiveEpilogueFwdINS6_IJSA_NS7_ILi256EEESB_EEES9_SE_SG_Li256ELb1ELb0ELb0ELb0EEENS1_36VarlenDynamicPersistentTileSchedulerILi128ELi96ELi256ELi32ELb0ELb0ELb1ELb0ELb1ELb1EEEEEEEEEvNT_6ParamsE)
        .other          _ZN7cutlass13device_kernelIN5flash11enable_sm90INS1_16FlashAttnFwdSm90INS1_25CollectiveMainloopFwdSm90ILi2EN4cute5tupleIJNS5_1CILi1EEES8_S8_EEENS6_IJNS7_ILi128EEENS7_ILi96EEENS7_ILi64EEEEEELi256ENS_10bfloat16_tEfNS_4arch4Sm90ELb0ELb0ELb1ELb1ELb0ELb0ELb0ELb1ELb0ELb0ELb0ELb0EEENS1_21CollectiveEpilogueFwdINS6_IJSA_NS7_ILi256EEESB_EEES9_SE_SG_Li256ELb1ELb0ELb0ELb0EEENS1_36VarlenDynamicPersistentTileSchedulerILi128ELi96ELi256ELi32ELb0ELb0ELb1ELb0ELb1ELb1EEEEEEEEEvNT_6ParamsE,@"STO_CUDA_ENTRY STV_DEFAULT"
_ZN7cutlass13device_kernelIN5flash11enable_sm90INS1_16FlashAttnFwdSm90INS1_25CollectiveMainloopFwdSm90ILi2EN4cute5tupleIJNS5_1CILi1EEES8_S8_EEENS6_IJNS7_ILi128EEENS7_ILi96EEENS7_ILi64EEEEEELi256ENS_10bfloat16_tEfNS_4arch4Sm90ELb0ELb0ELb1ELb1ELb0ELb0ELb0ELb1ELb0ELb0ELb0ELb0EEENS1_21CollectiveEpilogueFwdINS6_IJSA_NS7_ILi256EEESB_EEES9_SE_SG_Li256ELb1ELb0ELb0ELb0EEENS1_36VarlenDynamicPersistentTileSchedulerILi128ELi96ELi256ELi32ELb0ELb0ELb1ELb0ELb1ELb1EEEEEEEEEvNT_6ParamsE:
        /* <DEDUP_REMOVED lines=21> */
.L_x_7450:
[----:B------:R-:W-:Y:S05]  /*0150*/  BSYNC B0 ;  /* 0x0000000000007941 */ /* 0x000fea0003800000 */
.L_x_7449:
        /* <DEDUP_REMOVED lines=41> */
.L_x_7451:
        /* <DEDUP_REMOVED lines=22> */
.L_x_7452:
        /* <DEDUP_REMOVED lines=18> */
.L_x_7453:
        /* <DEDUP_REMOVED lines=22> */
.L_x_7454:
        /* <DEDUP_REMOVED lines=22> */
.L_x_7455:
[----:B------:R-:W-:Y:S01]  /*0930*/  PLOP3.LUT P0, PT, PT, PT, UP0, 0x80, 0x0 ;  /* 0x000000000000781c */ /* 0x000fe20003f0f008 */
[----:B------:R-:W-:Y:S01]  /*0940*/  UMOV UR36, 0x1 ;  /* 0x0000000100247882 */ /* 0x000fe20000000000 */
[----:B------:R-:W-:Y:S01]  /*0950*/  NOP ;  /* 0x0000000000007918 */ /* 0x000fe20000000000 */
[----:B------:R-:W-:Y:S01]  /*0960*/  USEL UR36, UR36, 0x2, !UP0 ;  /* 0x0000000224247887 */ /* 0x000fe2000c000000 */
[----:B------:R-:W-:Y:S01]  /*0970*/  ULDC.64 UR40, c[0x0][0x208] ;  /* 0x0000820000287ab9 */ /* 0x000fe20000000a00 */
[----:B012-4-:R-:W-:Y:S08]  /*0980*/  BAR.SYNC.DEFER_BLOCKING 0x0 ;  /* 0x0000000000007b1d */ /* 0x017ff00000010000 */
[----:B------:R-:W-:Y:S05]  /*0990*/  @!P0 BRA `(.L_x_7456) ;  /* 0x0000008400b08947 */ /* 0x000fea0003800000 */
.L_x_7457:
[----:B------:R-:W-:-:S08]  /*09a0*/  NOP ;  /* 0x0000000000007918 */ /* 0x000fd00000000000 */
[----:B------:R-:W0:Y:S02]  /*09b0*/  USETMAXREG.TRY_ALLOC.CTAPOOL UP0, 0xf0 ;  /* 0x000000f0000079c8 */ /* 0x000e240008000600 */
[----:B0-----:R-:W-:-:S13]  /*09c0*/  PLOP3.LUT P0, PT, PT, PT, UP0, 0x80, 0x0 ;  /* 0x000000000000781c */ /* 0x001fda0003f0f008 */
[----:B------:R-:W-:Y:S05]  /*09d0*/  @!P0 BRA `(.L_x_7457) ;  /* 0xfffffffc00f08947 */ /* 0x000fea000383ffff */
[----:B------:R-:W-:Y:S06]  /*09e0*/  BAR.ARV 0x8, 0x120 ;  /* 0x0204800000007b1d */ /* 0x000fec0000002000 */
[----:B------:R-:W-:Y:S02]  /*09f0*/  ISETP.NE.AND P0, PT, R22, 0x1, PT ;  /* 0x000000011600780c */ /* 0x000fe40003f05270 */
[----:B------:R-:W0:Y:S01]  /*0a00*/  S2UR UR5, SR_CgaCtaId ;  /* 0x00000000000579c3 */ /* 0x000e220000008800 */
[----:B------:R-:W-:-:S10]  /*0a10*/  UMOV UR4, 0x400 ;  /* 0x0000040000047882 */ /* 0x000fd40000000000 */
[----:B------:R-:W-:Y:S08]  /*0a20*/  @!P0 BAR.ARV 0x9, 0x100 ;  /* 0x0244000000008b1d */ /* 0x000ff00000002000 */
[----:B------:R-:W-:Y:S01]  /*0a30*/  BAR.SYNC.DEFER_BLOCKING 0x5, 0x120 ;  /* 0x0144800000007b1d */ /* 0x000fe20000010000 */
[----:B0-----:R-:W-:-:S09]  /*0a40*/  ULEA UR4, UR5, UR4, 0x18 ;  /* 0x0000000405047291 */ /* 0x001fd2000f8ec03f */
[----:B------:R-:W0:Y:S01]  /*0a50*/  LDS.128 R40, [UR4+0x228d0] ;  /* 0x0228d004ff287984 */ /* 0x000e220008000c00 */
[----:B------:R-:W-:Y:S01]  /*0a60*/  ULDC UR4, c[0x0][0xc14] ;  /* 0x0003050000047ab9 */ /* 0x000fe20000000800 */
[----:B------:R-:W-:Y:S06]  /*0a70*/  BAR.ARV 0x4, 0x120 ;  /* 0x0104800000007b1d */ /* 0x000fec0000002000 */
[----:B0-----:R-:W-:-:S13]  /*0a80*/  ISETP.GE.AND P0, PT, R43, UR4, PT ;  /* 0x000000042b007c0c */ /* 0x001fda000bf06270 */
[----:B------:R-:W-:Y:S05]  /*0a90*/  @P0 EXIT ;  /* 0x000000000000094d */ /* 0x000fea0003800000 */
[----:B------:R-:W0:Y:S01]  /*0aa0*/  S2R R0, SR_TID.X ;  /* 0x0000000000007919 */ /* 0x000e220000002100 */
[----:B------:R-:W-:Y:S01]  /*0ab0*/  R2UR UR5, R42 ;  /* 0x000000002a0572ca */ /* 0x000fe200000e0000 */
[----:B------:R-:W-:Y:S01]  /*0ac0*/  ULOP3.LUT UR47, UR36, 0x1, URZ, 0xfc, !UPT ;  /* 0x00000001242f7892 */ /* 0x000fe2000f8efc3f */
[----:B------:R-:W-:Y:S01]  /*0ad0*/  UMOV UR39, URZ ;  /* 0x0000003f00277c82 */ /* 0x000fe20008000000 */
[----:B------:R-:W-:Y:S01]  /*0ae0*/  UMOV UR38, URZ ;  /* 0x0000003f00267c82 */ /* 0x000fe20008000000 */
[----:B------:R-:W-:Y:S01]  /*0af0*/  UMOV UR37, URZ ;  /* 0x0000003f00257c82 */ /* 0x000fe20008000000 */
[----:B0-----:R-:W-:-:S05]  /*0b00*/  VIADD R203, R0, 0xffffff80 ;  /* 0xffffff8000cb7836 */ /* 0x001fca0000000000 */
[----:B------:R-:W-:-:S04]  /*0b10*/  SHF.R.S32.HI R0, RZ, 0x1f, R203 ;  /* 0x0000001fff007819 */ /* 0x000fc800000114cb */
[CC--:B------:R-:W-:Y:S02]  /*0b20*/  LEA.HI R2, R0.reuse, R203.reuse, RZ, 0x7 ;  /* 0x000000cb00027211 */ /* 0x0c0fe400078f38ff */
[----:B------:R-:W-:Y:S02]  /*0b30*/  LEA.HI R3, R0, R203, RZ, 0x4 ;  /* 0x000000cb00037211 */ /* 0x000fe400078f20ff */
[C---:B------:R-:W-:Y:S02]  /*0b40*/  LOP3.LUT R4, R2.reuse, 0xffffff80, RZ, 0xc0, !PT ;  /* 0xffffff8002047812 */ /* 0x040fe400078ec0ff */
[----:B------:R-:W-:Y:S02]  /*0b50*/  SHF.R.S32.HI R23, RZ, 0x7, R2 ;  /* 0x00000007ff177819 */ /* 0x000fe40000011402 */
[----:B------:R-:W-:Y:S01]  /*0b60*/  SHF.R.S32.HI R6, RZ, 0x4, R3 ;  /* 0x00000004ff067819 */ /* 0x000fe20000011403 */
[----:B------:R-:W-:Y:S01]  /*0b70*/  IMAD.IADD R19, R203, 0x1, -R4 ;  /* 0x00000001cb137824 */ /* 0x000fe200078e0a04 */
[----:B------:R-:W-:-:S04]  /*0b80*/  LEA.HI R2, R2, R23, RZ, 0x1 ;  /* 0x0000001702027211 */ /* 0x000fc800078f08ff */
[----:B------:R-:W-:Y:S02]  /*0b90*/  SHF.R.S32.HI R8, RZ, 0x1f, R19 ;  /* 0x0000001fff087819 */ /* 0x000fe40000011413 */
[----:B------:R-:W-:Y:S02]  /*0ba0*/  LOP3.LUT R2, R2, 0x3fffffe, RZ, 0xc0, !PT ;  /* 0x03fffffe02027812 */ /* 0x000fe400078ec0ff */
[CC--:B------:R-:W-:Y:S02]  /*0bb0*/  LEA.HI R7, R8.reuse, R19.reuse, RZ, 0x2 ;  /* 0x0000001308077211 */ /* 0x0c0fe400078f10ff */
[----:B------:R-:W-:Y:S01]  /*0bc0*/  LEA.HI R8, R8, R19, RZ, 0x5 ;  /* 0x0000001308087211 */ /* 0x000fe200078f28ff */
[----:B------:R-:W-:Y:S01]  /*0bd0*/  IMAD.IADD R2, R23, 0x1, -R2 ;  /* 0x0000000117027824 */ /* 0x000fe200078e0a02 */
[--C-:B------:R-:W-:Y:S02]  /*0be0*/  SHF.R.S32.HI R9, RZ, 0x2, R7.reuse ;  /* 0x00000002ff097819 */ /* 0x100fe40000011407 */
[----:B------:R-:W-:-:S02]  /*0bf0*/  SHF.R.S32.HI R4, RZ, 0x1f, R7 ;  /* 0x0000001fff047819 */ /* 0x000fc40000011407 */
[----:B------:R-:W-:Y:S02]  /*0c00*/  SHF.R.S32.HI R8, RZ, 0x5, R8 ;  /* 0x00000005ff087819 */ /* 0x000fe40000011408 */
[----:B------:R-:W-:Y:S02]  /*0c10*/  LEA.HI R5, R4, R9, RZ, 0x3 ;  /* 0x0000000904057211 */ /* 0x000fe400078f18ff */
[CC--:B------:R-:W-:Y:S02]  /*0c20*/  LEA.HI R4, R0.reuse, R203.reuse, RZ, 0x5 ;  /* 0x000000cb00047211 */ /* 0x0c0fe400078f28ff */
[----:B------:R-:W-:Y:S02]  /*0c30*/  LOP3.LUT R10, R5, 0xfffffff8, RZ, 0xc0, !PT ;  /* 0xfffffff8050a7812 */ /* 0x000fe400078ec0ff */
[----:B------:R-:W-:Y:S01]  /*0c40*/  LEA.HI R0, R0, R203, RZ, 0x3 ;  /* 0x000000cb00007211 */ /* 0x000fe200078f18ff */
[----:B------:R-:W-:Y:S01]  /*0c50*/  IMAD.SHL.U32 R5, R4, 0x20, RZ ;  /* 0x0000002004057824 */ /* 0x000fe200078e00ff */
[----:B------:R-:W-:Y:S01]  /*0c60*/  LOP3.LUT R4, R3, 0x3fffff0, RZ, 0xc0, !PT ;  /* 0x03fffff003047812 */ /* 0x000fe200078ec0ff */
[----:B------:R-:W-:Y:S01]  /*0c70*/  IMAD.IADD R9, R9, 0x1, -R10 ;  /* 0x0000000109097824 */ /* 0x000fe200078e0a0a */
[----:B------:R-:W-:-:S02]  /*0c80*/  LEA.HI R3, R3, R6, RZ, 0x1 ;  /* 0x0000000603037211 */ /* 0x000fc400078f08ff */
[----:B------:R-:W-:Y:S01]  /*0c90*/  LOP3.LUT R5, R5, 0xfffffc00, RZ, 0xc0, !PT ;  /* 0xfffffc0005057812 */ /* 0x000fe200078ec0ff */
[----:B------:R-:W-:Y:S01]  /*0ca0*/  IMAD R9, R8, 0x10, R9 ;  /* 0x0000001008097824 */ /* 0x000fe200078e0209 */
[----:B------:R-:W-:Y:S01]  /*0cb0*/  LOP3.LUT R3, R3, 0x1ffffffe, RZ, 0xc0, !PT ;  /* 0x1ffffffe03037812 */ /* 0x000fe200078ec0ff */
[----:B------:R-:W-:Y:S01]  /*0cc0*/  IMAD.IADD R4, R203, 0x1, -R4 ;  /* 0x00000001cb047824 */ /* 0x000fe200078e0a04 */
[----:B------:R-:W-:Y:S01]  /*0cd0*/  LOP3.LUT R200, R7, 0x7ffffffc, RZ, 0xc0, !PT ;  /* 0x7ffffffc07c87812 */ /* 0x000fe200078ec0ff */
[----:B------:R-:W-:Y:S01]  /*0ce0*/  IMAD R201, R2, 0x40, R9 ;  /* 0x0000004002c97824 */ /* 0x000fe200078e0209 */
[----:B------:R-:W-:Y:S01]  /*0cf0*/  LOP3.LUT R2, R0, 0x1ffffff8, RZ, 0xc0, !PT ;  /* 0x1ffffff800027812 */ /* 0x000fe200078ec0ff */
[----:B------:R-:W-:Y:S01]  /*0d00*/  IMAD R4, R4, 0x40, R5 ;  /* 0x0000004004047824 */ /* 0x000fe200078e0205 */
[----:B------:R-:W-:Y:S01]  /*0d10*/  SHF.R.S32.HI R16, RZ, 0x3, R0 ;  /* 0x00000003ff107819 */ /* 0x000fe20000011400 */
[----:B------:R-:W-:Y:S01]  /*0d20*/  IMAD.IADD R3, R6, 0x1, -R3 ;  /* 0x0000000106037824 */ /* 0x000fe200078e0a03 */
[----:B------:R-:W-:Y:S01]  /*0d30*/  IADD3 R200, R19, -R200, RZ ;  /* 0x800000c813c87210 */ /* 0x000fe20007ffe0ff */
[----:B------:R-:W-:-:S02]  /*0d40*/  IMAD.IADD R2, R203, 0x1, -R2 ;  /* 0x00000001cb027824 */ /* 0x000fc400078e0a02 */
[----:B------:R-:W-:Y:S02]  /*0d50*/  IMAD R202, R3, 0x8, R4 ;  /* 0x0000000803ca7824 */ /* 0x000fe400078e0204 */
[----:B------:R-:W-:-:S07]  /*0d60*/  IMAD.SHL.U32 R2, R2, 0x8, RZ ;  /* 0x0000000802027824 */ /* 0x000fce00078e00ff */
.L_x_7499:
[----:B0---45:R-:W0:Y:S01]  /*0d70*/  LDC.64 R4, c[0x0][0xc60] ;  /* 0x00031800ff047b82 */ /* 0x031e220000000a00 */
        /* <DEDUP_REMOVED lines=16> */
[----:B------:R-:W-:Y:S01]  /*0e80*/  @UP1 ULEA.HI.X UR9, UR46, UR9, UR45, 0x2, UP3 ;  /* 0x000000092e091291 */ /* 0x000fe200098f142d */
[----:B------:R-:W-:Y:S02]  /*0e90*/  IMAD.U32 R4, RZ, RZ, UR6 ;  /* 0x00000006ff047e24 */ /* 0x000fe4000f8e00ff */
[----:B---3--:R-:W-:-:S02]  /*0ea0*/  IMAD.U32 R6, RZ, RZ, UR8 ;  /* 0x00000008ff067e24 */ /* 0x008fc4000f8e00ff */
[----:B------:R-:W-:Y:S01]  /*0eb0*/  IMAD.U32 R5, RZ, RZ, UR7 ;  /* 0x00000007ff057e24 */ /* 0x000fe2000f8e00ff */
[----:B------:R-:W-:Y:S01]  /*0ec0*/  ULDC.64 UR6, c[0x0][0x3f8] ;  /* 0x0000fe0000067ab9 */ /* 0x000fe20000000a00 */
[----:B------:R-:W-:-:S03]  /*0ed0*/  IMAD.U32 R7, RZ, RZ, UR9 ;  /* 0x00000009ff077e24 */ /* 0x000fc6000f8e00ff */
[----:B------:R-:W2:Y:S04]  /*0ee0*/  @P0 LDG.E R4, desc[UR40][R4.64] ;  /* 0x0000002804040981 */ /* 0x000ea8000c1e1900 */
[----:B------:R-:W3:Y:S01]  /*0ef0*/  @P1 LDG.E R6, desc[UR40][R6.64] ;  /* 0x0000002806061981 */ /* 0x000ee2000c1e1900 */
[----:B------:R-:W-:Y:S01]  /*0f00*/  UISETP.NE.U32.AND UP0, UPT, UR6, URZ, UPT ;  /* 0x0000003f0600728c */ /* 0x000fe2000bf05070 */
[----:B------:R-:W-:Y:S01]  /*0f10*/  IMAD.MOV.U32 R18, RZ, RZ, R41 ;  /* 0x000000ffff127224 */ /* 0x000fe200078e0029 */
[----:B------:R-:W-:Y:S01]  /*0f20*/  UMOV UR43, URZ ;  /* 0x0000003f002b7c82 */ /* 0x000fe20008000000 */
[----:B------:R-:W-:Y:S01]  /*0f30*/  ULDC UR6, c[0x0][0x2e0] ;  /* 0x0000b80000067ab9 */ /* 0x000fe20000000800 */
[----:B------:R-:W-:Y:S01]  /*0f40*/  UISETP.NE.AND.EX UP0, UPT, UR7, URZ, UPT, UP0 ;  /* 0x0000003f0700728c */ /* 0x000fe2000bf05300 */
[----:B------:R-:W-:Y:S01]  /*0f50*/  CS2R R44, SRZ ;  /* 0x00000000002c7805 */ /* 0x000fe2000001ff00 */
[----:B------:R-:W-:Y:S01]  /*0f60*/  UMOV UR44, UR5 ;  /* 0x00000005002c7c82 */ /* 0x000fe20008000000 */
[----:B------:R-:W-:Y:S01]  /*0f70*/  CS2R R150, SRZ ;  /* 0x0000000000967805 */ /* 0x000fe2000001ff00 */
        /* <DEDUP_REMOVED lines=43> */
[----:B-1----:R-:W-:Y:S02]  /*1230*/  CS2R R68, SRZ ;  /* 0x0000000000447805 */ /* 0x002fe4000001ff00 */
[----:B------:R-:W-:-:S02]  /*1240*/  CS2R R166, SRZ ;  /* 0x0000000000a67805 */ /* 0x000fc4000001ff00 */
[----:B------:R-:W-:Y:S01]  /*1250*/  CS2R R154, SRZ ;  /* 0x00000000009a7805 */ /* 0x000fe2000001ff00 */
[----:B------:R-:W-:Y:S01]  /*1260*/  IMAD.MOV.U32 R28, RZ, RZ, RZ ;  /* 0x000000ffff1c7224 */ /* 0x000fe200078e00ff */
        /* <DEDUP_REMOVED lines=11> */
[----:B--2---:R-:W-:Y:S02]  /*1320*/  @P0 R2UR UR43, R4 ;  /* 0x00000000042b02ca */ /* 0x004fe400000e0000 */
[----:B------:R-:W-:-:S02]  /*1330*/  PLOP3.LUT P0, PT, PT, PT, PT, 0x80, 0x0 ;  /* 0x000000000000781c */ /* 0x000fc40003f0f070 */
[----:B---3--:R-:W-:Y:S01]  /*1340*/  @P1 R2UR UR4, R6 ;  /* 0x00000000060412ca */ /* 0x008fe200000e0000 */
[----:B------:R-:W-:-:S14]  /*1350*/  @P1 BRA `(.L_x_7458) ;  /* 0x0000000000341947 */ /* 0x000fdc0003800000 */
        /* <DEDUP_REMOVED lines=13> */
.L_x_7458:
[----:B------:R-:W-:Y:S01]  /*1430*/  UIADD3 UR43, -UR43, UR4, URZ ;  /* 0x000000042b2b7290 */ /* 0x000fe2000fffe13f */
[----:B------:R-:W-:Y:S01]  /*1440*/  IMAD.MOV.U32 R9, RZ, RZ, RZ ;  /* 0x000000ffff097224 */ /* 0x000fe200078e00ff */
[----:B------:R-:W-:Y:S02]  /*1450*/  CS2R R174, SRZ ;  /* 0x0000000000ae7805 */ /* 0x000fe4000001ff00 */
[----:B------:R-:W-:Y:S01]  /*1460*/  CS2R R172, SRZ ;  /* 0x0000000000ac7805 */ /* 0x000fe2000001ff00 */
[----:B------:R-:W-:Y:S01]  /*1470*/  UISETP.GE.AND UP0, UPT, UR43, 0x1, UPT ;  /* 0x000000012b00788c */ /* 0x000fe2000bf06270 */
[----:B------:R-:W-:Y:S01]  /*1480*/  CS2R R36, SRZ ;  /* 0x0000000000247805 */ /* 0x000fe2000001ff00 */
[----:B------:R-:W-:Y:S01]  /*1490*/  UIADD3 UR4, UR43, 0x5f, URZ ;  /* 0x0000005f2b047890 */ /* 0x000fe2000fffe03f */
[----:B------:R-:W-:Y:S02]  /*14a0*/  CS2R R176, SRZ ;  /* 0x0000000000b07805 */ /* 0x000fe4000001ff00 */
[----:B------:R-:W-:Y:S01]  /*14b0*/  CS2R R32, SRZ ;  /* 0x0000000000207805 */ /* 0x000fe2000001ff00 */
[----:B------:R-:W-:Y:S01]  /*14c0*/  IMAD.MOV.U32 R26, RZ, RZ, RZ ;  /* 0x000000ffff1a7224 */ /* 0x000fe200078e00ff */
[----:B------:R-:W-:Y:S01]  /*14d0*/  PLOP3.LUT P1, PT, PT, PT, UP0, 0x80, 0x0 ;  /* 0x000000000000781c */ /* 0x000fe20003f2f008 */
[----:B------:R-:W-:Y:S01]  /*14e0*/  UIMAD.WIDE UR4, UR4, 0x2aaaaaab, URZ ;  /* 0x2aaaaaab040478a5 */ /* 0x000fe2000f8e023f */
[----:B------:R-:W-:Y:S01]  /*14f0*/  IMAD.MOV.U32 R29, RZ, RZ, RZ ;  /* 0x000000ffff1d7224 */ /* 0x000fe200078e00ff */
[----:B------:R-:W-:Y:S01]  /*1500*/  MOV R179, RZ ;  /* 0x000000ff00b37202 */ /* 0x000fe20000000f00 */
[----:B------:R-:W-:Y:S01]  /*1510*/  IMAD.MOV.U32 R6, RZ, RZ, RZ ;  /* 0x000000ffff067224 */ /* 0x000fe200078e00ff */
[----:B------:R-:W-:Y:S01]  /*1520*/  USHF.R.U32.HI UR42, URZ, 0x1f, UR5 ;  /* 0x0000001f3f2a7899 */ /* 0x000fe20008011605 */
[----:B------:R-:W-:-:S03]  /*1530*/  CS2R R4, SRZ ;  /* 0x0000000000047805 */ /* 0x000fc6000001ff00 */
[----:B------:R-:W-:-:S04]  /*1540*/  ULEA.HI.SX32 UR42, UR5, UR42, 0x1c ;  /* 0x0000002a052a7291 */ /* 0x000fc8000f8fe23f */
[----:B------:R-:W-:Y:S08]  /*1550*/  @!P1 BRA `(.L_x_7459) ;  /* 0x0000005000149947 */ /* 0x000ff00003800000 */
        /* <DEDUP_REMOVED lines=31> */
.L_x_7460:
[----:B------:R-:W0:Y:S01]  /*1750*/  S2R R3, SR_CgaCtaId ;  /* 0x0000000000037919 */ /* 0x000e220000008800 */
[----:B------:R-:W-:Y:S01]  /*1760*/  ULEA.HI UR4, UR39, UR39, URZ, 0x1 ;  /* 0x0000002727047291 */ /* 0x000fe2000f8f083f */
[----:B------:R-:W-:Y:S01]  /*1770*/  MOV R6, 0x400 ;  /* 0x0000040000067802 */ /* 0x000fe20000000f00 */
[----:B------:R-:W-:Y:S02]  /*1780*/  VIADD R9, R22, 0x8 ;  /* 0x0000000816097836 */ /* 0x000fe40000000000 */
[----:B------:R-:W-:-:S04]  /*1790*/  ULOP3.LUT UR4, UR4, 0xfffffffe, URZ, 0xc0, !UPT ;  /* 0xfffffffe04047892 */ /* 0x000fc8000f8ec03f */
[----:B------:R-:W-:-:S06]  /*17a0*/  UIADD3 UR4, UR39, -UR4, URZ ;  /* 0x8000000427047290 */ /* 0x000fcc000fffe03f */
[----:B------:R-:W-:Y:S01]  /*17b0*/  IMAD.U32 R0, RZ, RZ, UR4 ;  /* 0x00000004ff007e24 */ /* 0x000fe2000f8e00ff */
[----:B0-----:R-:W-:-:S04]  /*17c0*/  LEA R6, R3, R6, 0x18 ;  /* 0x0000000603067211 */ /* 0x001fc800078ec0ff */
[----:B------:R-:W-:-:S04]  /*17d0*/  SHF.L.U32 R3, R0, 0x1f, RZ ;  /* 0x0000001f00037819 */ /* 0x000fc800000006ff */
[----:B------:R-:W0:Y:S02]  /*17e0*/  SYNCS.PHASECHK.TRANS64.TRYWAIT P0, [R6+URZ+0x22800], R3 ;  /* 0x02280003060075a7 */ /* 0x000e24000800017f */
[----:B0-----:R-:W-:Y:S05]  /*17f0*/  @!P0 BRA `(.L_x_7461) ;  /* 0x000000bc00cc8947 */ /* 0x001fea0003800000 */
.L_x_7583:
[----:B------:R-:W-:Y:S01]  /*1800*/  IMAD.U32 R0, RZ, RZ, UR47 ;  /* 0x0000002fff007e24 */ /* 0x000fe2000f8e00ff */
[----:B------:R-:W-:Y:S05]  /*1810*/  WARPSYNC.ALL ;  /* 0x0000000000007948 */ /* 0x000fea0003800000 */
[----:B------:R1:W-:Y:S01]  /*1820*/  BAR.SYNC.DEFER_BLOCKING R9, 0x100 ;  /* 0x000400090000751d */ /* 0x0003e20000010000 */
[----:B------:R-:W-:-:S13]  /*1830*/  ISETP.NE.AND P0, PT, R0, 0x3, PT ;  /* 0x000000030000780c */ /* 0x000fda0003f05270 */
[----:B-1----:R-:W-:Y:S05]  /*1840*/  @!P0 BRA `(.L_x_7462) ;  /* 0x0000000000048947 */ /* 0x002fea0003800000 */
[----:B------:R-:W-:Y:S01]  /*1850*/  BPT.TRAP 0x1 ;  /* 0x000000040000795c */ /* 0x000fe20000300000 */
.L_x_7462:
[----:B------:R-:W-:Y:S02]  /*1860*/  IMAD.U32 R5, RZ, RZ, UR37 ;  /* 0x00000025ff057e24 */ /* 0x000fe4000f8e00ff */
[----:B------:R-:W-:-:S03]  /*1870*/  IMAD.U32 R10, RZ, RZ, UR38 ;  /* 0x00000026ff0a7e24 */ /* 0x000fc6000f8e00ff */
[----:B------:R-:W-:Y:S02]  /*1880*/  LEA R5, R5, R6, 0x3 ;  /* 0x0000000605057211 */ /* 0x000fe400078e18ff */
[----:B------:R-:W-:-:S04]  /*1890*/  SHF.L.U32 R10, R10, 0x1f, RZ ;  /* 0x0000001f0a0a7819 */ /* 0x000fc800000006ff */
[----:B------:R1:W2:Y:S01]  /*18a0*/  SYNCS.PHASECHK.TRANS64.TRYWAIT P1, [R5+URZ+0x22830], R10 ;  /* 0x0228300a050075a7 */ /* 0x0002a2000802017f */
[----:B------:R-:W-:Y:S05]  /*18b0*/  @!P0 BRA `(.L_x_7463) ;  /* 0x0000000000048947 */ /* 0x000fea0003800000 */
[----:B------:R-:W-:Y:S01]  /*18c0*/  BPT.TRAP 0x1 ;  /* 0x000000040000795c */ /* 0x000fe20000300000 */
.L_x_7463:
[----:B--2---:R-:W-:Y:S05]  /*18d0*/  @P1 BRA `(.L_x_7464) ;  /* 0x0000000000081947 */ /* 0x004fea0003800000 */
[----:B------:R-:W2:Y:S02]  /*18e0*/  SYNCS.PHASECHK.TRANS64.TRYWAIT P1, [R5+URZ+0x22830], R10 ;  /* 0x0228300a050075a7 */ /* 0x000ea4000802017f */
[----:B--2---:R-:W-:Y:S05]  /*18f0*/  @!P1 BRA `(.L_x_7465) ;  /* 0x000000bc00a09947 */ /* 0x004fea0003800000 */
.L_x_7464:
[----:B------:R-:W-:Y:S01]  /*1900*/  R2UR UR4, R6 ;  /* 0x00000000060472ca */ /* 0x000fe200000e0000 */
[----:B------:R-:W-:Y:S01]  /*1910*/  WARPGROUP.ARRIVE ;  /* 0x00000000000079c5 */ /* 0x000fe20000000000 */
        /* <DEDUP_REMOVED lines=8> */
[----:B------:R-:W-:Y:S01]  /*19a0*/  P2R R72, PR, RZ, 0x1 ;  /* 0x00000001ff487803 */ /* 0x000fe20000000000 */
[----:B------:R-:W3:Y:S02]  /*19b0*/  S2R R73, SR_TID.X ;  /* 0x0000000000497919 */ /* 0x000ee40000002100 */
[----:B------:R-:W-:-:S04]  /*19c0*/  UIADD3 UR4, UR4, 0x1c400, URZ ;  /* 0x0001c40004047890 */ /* 0x000fc8000fffe03f */
[----:B------:R-:W-:-:S04]  /*19d0*/  USHF.R.U32.HI UR4, URZ, 0x4, UR4 ;  /* 0x000000043f047899 */ /* 0x000fc80008011604 */
[----:B------:R-:W-:-:S04]  /*19e0*/  ULOP3.LUT UR4, UR4, 0x3fff, URZ, 0xc0, !UPT ;  /* 0x00003fff04047892 */ /* 0x000fc8000f8ec03f */
[----:B------:R-:W-:Y:S02]  /*19f0*/  ULOP3.LUT UR20, UR4, 0x10000, URZ, 0xfc, !UPT ;  /* 0x0001000004147892 */ /* 0x000fe4000f8efc3f */
[----:B------:R-:W-:Y:S02]  /*1a00*/  ULOP3.LUT UR4, UR48, 0x10000, URZ, 0xfc, !UPT ;  /* 0x0001000030047892 */ /* 0x000fe4000f8efc3f */
[----:B------:R-:W-:Y:S02]  /*1a10*/  UIMAD UR6, UR37, 0x300, UR20 ;  /* 0x00000300250678a4 */ /* 0x000fe4000f8e0214 */
[----:B------:R-:W-:Y:S02]  /*1a20*/  UIADD3 UR8, UR4, 0x2, URZ ;  /* 0x0000000204087890 */ /* 0x000fe4000fffe03f */
[----:B------:R-:W-:Y:S02]  /*1a30*/  UIADD3 UR10, UR6, 0x2, URZ ;  /* 0x00000002060a7890 */ /* 0x000fe4000fffe03f */
[----:B------:R-:W-:-:S02]  /*1a40*/  UIADD3 UR12, UR4, 0x4, URZ ;  /* 0x00000004040c7890 */ /* 0x000fc4000fffe03f */
[----:B------:R-:W-:Y:S02]  /*1a50*/  UIADD3 UR14, UR6, 0x4, URZ ;  /* 0x00000004060e7890 */ /* 0x000fe4000fffe03f */
[----:B------:R-:W-:Y:S01]  /*1a60*/  HGMMA.64x96x16.F32.BF16 R24, gdesc[UR4], RZ, !UPT, gsb0 ;  /* 0x01600000041879f0 */ /* 0x000fe2000c0018ff */
[----:B------:R-:W-:Y:S02]  /*1a70*/  UIADD3 UR16, UR4, 0x6, URZ ;  /* 0x0000000604107890 */ /* 0x000fe4000fffe03f */
[----:B------:R-:W-:Y:S01]  /*1a80*/  UIADD3 UR18, UR6, 0x6, URZ ;  /* 0x0000000606127890 */ /* 0x000fe2000fffe03f */
        /* <DEDUP_REMOVED lines=45> */
[----:B----4-:R-:W-:Y:S01]  /*1d60*/  FSEL R24, R24, -INF , P6 ;  /* 0xff80000018187808 */ /* 0x010fe20003000000 */
[----:B------:R-:W-:Y:S01]  /*1d70*/  FMUL.FTZ R39, R39, UR7 ;  /* 0x0000000727277c20 */ /* 0x000fe20008410000 */
[----:B------:R-:W-:Y:S01]  /*1d80*/  FMUL.FTZ R49, R49, UR7 ;  /* 0x0000000731317c20 */ /* 0x000fe20008410000 */
[----:B------:R-:W-:Y:S01]  /*1d90*/  FMUL.FTZ R42, R42, UR7 ;  /* 0x000000072a2a7c20 */ /* 0x000fe20008410000 */
[----:B------:R-:W-:Y:S01]  /*1da0*/  FMUL.FTZ R43, R43, UR7 ;  /* 0x000000072b2b7c20 */ /* 0x000fe20008410000 */
        /* <DEDUP_REMOVED lines=13> */
[----:B------:R-:W-:Y:S01]  /*1e80*/  FMUL.FTZ R60, R60, UR7 ;  /* 0x000000073c3c7c20 */ /* 0x000fe20008410000 */
[----:B------:R-:W-:Y:S01]  /*1e90*/  FMUL.FTZ R54, R54, UR7 ;  /* 0x0000000736367c20 */ /* 0x000fe20008410000 */
[----:B------:R-:W-:Y:S01]  /*1ea0*/  FMUL.FTZ R61, R61, UR7 ;  /* 0x000000073d3d7c20 */ /* 0x000fe20008410000 */
[----:B------:R-:W-:Y:S01]  /*1eb0*/  FMUL.FTZ R55, R55, UR7 ;  /* 0x0000000737377c20 */ /* 0x000fe20008410000 */
[----:B------:R-:W-:Y:S01]  /*1ec0*/  FMUL.FTZ R64, R64, UR7 ;  /* 0x0000000740407c20 */ /* 0x000fe20008410000 */
[----:B------:R0:W1:Y:S01]  /*1ed0*/  MUFU.TANH R3, R26 ;  /* 0x0000001a00037308 */ /* 0x0000620000002400 */
        /* <DEDUP_REMOVED lines=10> */
[----:B-----5:R-:W-:Y:S01]  /*1f80*/  FSEL R32, R32, -INF , P1 ;  /* 0xff80000020207808 */ /* 0x020fe20000800000 */
[----:B------:R-:W-:Y:S01]  /*1f90*/  FMUL.FTZ R66, R66, UR7 ;  /* 0x0000000742427c20 */ /* 0x000fe20008410000 */
[----:B------:R-:W-:Y:S01]  /*1fa0*/  FMNMX.FTZ R7, R29, R26, !PT ;  /* 0x0000001a1d077209 */ /* 0x000fe20007810000 */
[----:B------:R-:W-:Y:S01]  /*1fb0*/  FMUL.FTZ R67, R67, UR7 ;  /* 0x0000000743437c20 */ /* 0x000fe20008410000 */
[----:B------:R-:W-:Y:S01]  /*1fc0*/  FMUL.FTZ R70, R70, UR7 ;  /* 0x0000000746467c20 */ /* 0x000fe20008410000 */
[----:B------:R-:W0:Y:S01]  /*1fd0*/  MUFU.TANH R4, R27 ;  /* 0x0000001b00047308 */ /* 0x000e220000002400 */
[----:B-1----:R-:W-:Y:S01]  /*1fe0*/  FSEL R3, R3, -INF , P6 ;  /* 0xff80000003037808 */ /* 0x002fe20003000000 */
[----:B------:R-:W-:Y:S01]  /*1ff0*/  FMUL.FTZ R71, R71, UR7 ;  /* 0x0000000747477c20 */ /* 0x000fe20008410000 */
[----:B------:R-:W-:-:S02]  /*2000*/  ISETP.GT.AND P6, PT, R0, 0x18, PT ;  /* 0x000000180000780c */ /* 0x000fc40003fc4270 */
[----:B------:R-:W-:-:S03]  /*2010*/  FMNMX.FTZ R26, R32, R7, !PT ;  /* 0x00000007201a7209 */ /* 0x000fc60007810000 */
[----:B------:R-:W1:Y:S01]  /*2020*/  MUFU.TANH R36, R36 ;  /* 0x0000002400247308 */ /* 0x000e620000002400 */
[----:B----4-:R-:W-:-:S04]  /*2030*/  FSEL R33, R33, -INF , P2 ;  /* 0xff80000021217808 */ /* 0x010fc80001000000 */
[----:B------:R-:W-:-:S03]  /*2040*/  FMNMX.FTZ R7, R33, R26, !PT ;  /* 0x0000001a21077209 */ /* 0x000fc60007810000 */
[----:B------:R-:W4:Y:S01]  /*2050*/  MUFU.TANH R8, R30 ;  /* 0x0000001e00087308 */ /* 0x000f220000002400 */
[----:B0-----:R-:W-:Y:S02]  /*2060*/  FSEL R4, R4, -INF , P5 ;  /* 0xff80000004047808 */ /* 0x001fe40002800000 */
[----:B------:R-:W-:-:S05]  /*2070*/  ISETP.GT.AND P5, PT, R0, 0x19, PT ;  /* 0x000000190000780c */ /* 0x000fca0003fa4270 */
[----:B------:R-:W0:Y:S01]  /*2080*/  MUFU.TANH R37, R37 ;  /* 0x0000002500257308 */ /* 0x000e220000002400 */
[----:B-1----:R-:W-:-:S04]  /*2090*/  FSEL R36, R36, -INF , P6 ;  /* 0xff80000024247808 */ /* 0x002fc80003000000 */
[----:B------:R-:W-:-:S03]  /*20a0*/  FMNMX.FTZ R26, R36, R7, !PT ;  /* 0x00000007241a7209 */ /* 0x000fc60007810000 */
[----:B------:R-:W1:Y:S01]  /*20b0*/  MUFU.TANH R11, R31 ;  /* 0x0000001f000b7308 */ /* 0x000e620000002400 */
[----:B----4-:R-:W-:Y:S02]  /*20c0*/  FSEL R8, R8, -INF , P4 ;  /* 0xff80000008087808 */ /* 0x010fe40002000000 */
[----:B------:R-:W-:-:S05]  /*20d0*/  ISETP.GT.AND P4, PT, R0, 0x20, PT ;  /* 0x000000200000780c */ /* 0x000fca0003f84270 */
[----:B------:R-:W4:Y:S01]  /*20e0*/  MUFU.TANH R40, R40 ;  /* 0x0000002800287308 */ /* 0x000f220000002400 */
[----:B0-----:R-:W-:-:S04]  /*20f0*/  FSEL R37, R37, -INF , P5 ;  /* 0xff80000025257808 */ /* 0x001fc80002800000 */
[----:B------:R-:W-:-:S03]  /*2100*/  FMNMX.FTZ R7, R37, R26, !PT ;  /* 0x0000001a25077209 */ /* 0x000fc60007810000 */
[----:B------:R-:W0:Y:S01]  /*2110*/  MUFU.TANH R12, R34 ;  /* 0x00000022000c7308 */ /* 0x000e220000002400 */
[----:B-1----:R-:W-:Y:S02]  /*2120*/  FSEL R11, R11, -INF , P3 ;  /* 0xff8000000b0b7808 */ /* 0x002fe40001800000 */
[----:B------:R-:W-:-:S05]  /*2130*/  ISETP.GT.AND P3, PT, R0, 0x21, PT ;  /* 0x000000210000780c */ /* 0x000fca0003f64270 */
        /* <DEDUP_REMOVED lines=88> */
[----:B-1----:R-:W-:-:S04]  /*26c0*/  FSEL R69, R69, -INF , P1 ;  /* 0xff80000045457808 */ /* 0x002fc80000800000 */
[----:B------:R-:W-:-:S03]  /*26d0*/  FMNMX.FTZ R7, R69, R0, !PT ;  /* 0x0000000045077209 */ /* 0x000fc60007810000 */
[----:B------:R-:W1:Y:S01]  /*26e0*/  MUFU.TANH R66, R66 ;  /* 0x0000004200427308 */ /* 0x000e620000002400 */
[----:B----4-:R-:W-:Y:S01]  /*26f0*/  FSEL R62, R62, -INF , P6 ;  /* 0xff8000003e3e7808 */ /* 0x010fe20003000000 */
[----:B------:R-:W4:Y:S06]  /*2700*/  SHFL.BFLY PT, R0, R7, 0x2, 0x1f ;  /* 0x0c401f0007007f89 */ /* 0x000f2c00000e0000 */
[----:B------:R-:W5:Y:S01]  /*2710*/  MUFU.TANH R67, R67 ;  /* 0x0000004300437308 */ /* 0x000f620000002400 */
[----:B0-----:R-:W-:-:S07]  /*2720*/  FSEL R63, R63, -INF , P5 ;  /* 0xff8000003f3f7808 */ /* 0x001fce0002800000 */
[----:B------:R-:W0:Y:S01]  /*2730*/  MUFU.TANH R70, R70 ;  /* 0x0000004600467308 */ /* 0x000e220000002400 */
[----:B-1----:R-:W-:-:S07]  /*2740*/  FSEL R66, R66, -INF , P4 ;  /* 0xff80000042427808 */ /* 0x002fce0002000000 */
[----:B------:R-:W1:Y:S01]  /*2750*/  MUFU.TANH R71, R71 ;  /* 0x0000004700477308 */ /* 0x000e620000002400 */
[----:B-----5:R-:W-:Y:S02]  /*2760*/  FSEL R67, R67, -INF , P3 ;  /* 0xff80000043437808 */ /* 0x020fe40001800000 */
[----:B----4-:R-:W-:Y:S02]  /*2770*/  FMNMX.FTZ R21, R7, R0, !PT ;  /* 0x0000000007157209 */ /* 0x010fe40007810000 */
[----:B------:R-:W-:-:S03]  /*2780*/  FMNMX.FTZ R7, R3, R4, !PT ;  /* 0x0000000403077209 */ /* 0x000fc60007810000 */
[----:B------:R-:W4:Y:S01]  /*2790*/  SHFL.BFLY PT, R0, R21, 0x1, 0x1f ;  /* 0x0c201f0015007f89 */ /* 0x000f2200000e0000 */
[----:B0-----:R-:W-:Y:S02]  /*27a0*/  FSEL R70, R70, -INF , P2 ;  /* 0xff80000046467808 */ /* 0x001fe40001000000 */
[----:B-1----:R-:W-:Y:S02]  /*27b0*/  FSEL R71, R71, -INF , P1 ;  /* 0xff80000047477808 */ /* 0x002fe40000800000 */
[----:B----4-:R-:W-:-:S04]  /*27c0*/  FMNMX.FTZ R0, R21, R0, !PT ;  /* 0x0000000015007209 */ /* 0x010fc80007810000 */
        /* <DEDUP_REMOVED lines=33> */
[----:B------:R-:W0:Y:S01]  /*29e0*/  MUFU.EX2 R29, R29 ;  /* 0x0000001d001d7308 */ /* 0x000e220000000800 */
        /* <DEDUP_REMOVED lines=9> */
[----:B------:R-:W-:-:S03]  /*2a80*/  FFMA.FTZ R27, R69, UR10, -R27 ;  /* 0x0000000a451b7c23 */ /* 0x000fc6000801081b */
[----:B------:R-:W-:-:S03]  /*2a90*/  FMNMX.FTZ R7, R51, R24, !PT ;  /* 0x0000001833077209 */ /* 0x000fc60007810000 */
[----:B------:R-:W1:Y:S01]  /*2aa0*/  MUFU.EX2 R33, R33 ;  /* 0x0000002100217308 */ /* 0x000e620000000800 */
[----:B------:R-:W-:Y:S02]  /*2ab0*/  FMNMX.FTZ R24, R54, R7, !PT ;  /* 0x0000000736187209 */ /* 0x000fe40007810000 */
[----:B0-----:R-:W-:Y:S02]  /*2ac0*/  F2FP.BF16.F32.PACK_AB R154, R29, R28 ;  /* 0x0000001c1d9a723e */ /* 0x001fe400000010ff */
[----:B------:R-:W-:-:S03]  /*2ad0*/  FMNMX.FTZ R7, R55, R24, !PT ;  /* 0x0000001837077209 */ /* 0x000fc60007810000 */
[----:B------:R-:W-:Y:S01]  /*2ae0*/  MUFU.EX2 R36, R36 ;  /* 0x0000002400247308 */ /* 0x000fe20000000800 */
[----:B------:R-:W-:-:S04]  /*2af0*/  FMNMX.FTZ R24, R58, R7, !PT ;  /* 0x000000073a187209 */ /* 0x000fc80007810000 */
[----:B------:R-:W-:-:S03]  /*2b00*/  FMNMX.FTZ R7, R59, R24, !PT ;  /* 0x000000183b077209 */ /* 0x000fc60007810000 */
[----:B------:R-:W0:Y:S01]  /*2b10*/  MUFU.EX2 R37, R37 ;  /* 0x0000002500257308 */ /* 0x000e220000000800 */
[----:B------:R-:W-:Y:S02]  /*2b20*/  FMNMX.FTZ R24, R62, R7, !PT ;  /* 0x000000073e187209 */ /* 0x000fe40007810000 */
[----:B-1----:R-:W-:Y:S02]  /*2b30*/  F2FP.BF16.F32.PACK_AB R156, R33, R32 ;  /* 0x00000020219c723e */ /* 0x002fe400000010ff */
[----:B------:R-:W-:-:S03]  /*2b40*/  FMNMX.FTZ R7, R63, R24, !PT ;  /* 0x000000183f077209 */ /* 0x000fc60007810000 */
[----:B------:R-:W-:Y:S01]  /*2b50*/  MUFU.EX2 R40, R40 ;  /* 0x0000002800287308 */ /* 0x000fe20000000800 */
[----:B------:R-:W-:-:S04]  /*2b60*/  FMNMX.FTZ R24, R66, R7, !PT ;  /* 0x0000000742187209 */ /* 0x000fc80007810000 */
[----:B------:R-:W-:-:S03]  /*2b70*/  FMNMX.FTZ R7, R67, R24, !PT ;  /* 0x0000001843077209 */ /* 0x000fc60007810000 */
[----:B------:R-:W1:Y:S01]  /*2b80*/  MUFU.EX2 R41, R41 ;  /* 0x0000002900297308 */ /* 0x000e620000000800 */
[----:B------:R-:W-:Y:S02]  /*2b90*/  FMNMX.FTZ R24, R70, R7, !PT ;  /* 0x0000000746187209 */ /* 0x000fe40007810000 */
[----:B0-----:R-:W-:Y:S02]  /*2ba0*/  F2FP.BF16.F32.PACK_AB R158, R37, R36 ;  /* 0x00000024259e723e */ /* 0x001fe400000010ff */
[----:B------:R-:W-:-:S03]  /*2bb0*/  FMNMX.FTZ R24, R71, R24, !PT ;  /* 0x0000001847187209 */ /* 0x000fc60007810000 */
[----:B------:R-:W-:Y:S02]  /*2bc0*/  MUFU.EX2 R44, R44 ;  /* 0x0000002c002c7308 */ /* 0x000fe40000000800 */
[----:B------:R-:W0:Y:S06]  /*2bd0*/  SHFL.BFLY PT, R7, R24, 0x2, 0x1f ;  /* 0x0c401f0018077f89 */ /* 0x000e2c00000e0000 */
[----:B------:R-:W4:Y:S01]  /*2be0*/  MUFU.EX2 R45, R45 ;  /* 0x0000002d002d7308 */ /* 0x000f220000000800 */
[----:B-1----:R-:W-:-:S07]  /*2bf0*/  F2FP.BF16.F32.PACK_AB R160, R41, R40 ;  /* 0x0000002829a0723e */ /* 0x002fce00000010ff */
[----:B------:R-:W-:Y:S08]  /*2c00*/  MUFU.EX2 R48, R48 ;  /* 0x0000003000307308 */ /* 0x000ff00000000800 */
[----:B------:R-:W1:Y:S01]  /*2c10*/  MUFU.EX2 R49, R49 ;  /* 0x0000003100317308 */ /* 0x000e620000000800 */
[----:B----4-:R-:W-:Y:S02]  /*2c20*/  F2FP.BF16.F32.PACK_AB R162, R45, R44 ;  /* 0x0000002c2da2723e */ /* 0x010fe400000010ff */
[----:B0-----:R-:W-:-:S05]  /*2c30*/  FMNMX.FTZ R21, R24, R7, !PT ;  /* 0x0000000718157209 */ /* 0x001fca0007810000 */
[----:B------:R-:W0:Y:S01]  /*2c40*/  SHFL.BFLY PT, R24, R21, 0x1, 0x1f ;  /* 0x0c201f0015187f89 */ /* 0x000e2200000e0000 */
[----:B------:R-:W-:Y:S08]  /*2c50*/  MUFU.EX2 R52, R52 ;  /* 0x0000003400347308 */ /* 0x000ff00000000800 */
[----:B------:R-:W4:Y:S01]  /*2c60*/  MUFU.EX2 R53, R53 ;  /* 0x0000003500357308 */ /* 0x000f220000000800 */
[----:B-1----:R-:W-:-:S07]  /*2c70*/  F2FP.BF16.F32.PACK_AB R164, R49, R48 ;  /* 0x0000003031a4723e */ /* 0x002fce00000010ff */
[----:B------:R-:W-:Y:S01]  /*2c80*/  MUFU.EX2 R56, R56 ;  /* 0x0000003800387308 */ /* 0x000fe20000000800 */
[----:B0-----:R-:W-:-:S07]  /*2c90*/  FMNMX.FTZ R7, R21, R24, !PT ;  /* 0x0000001815077209 */ /* 0x001fce0007810000 */
[----:B------:R-:W-:Y:S01]  /*2ca0*/  MUFU.EX2 R57, R57 ;  /* 0x0000003900397308 */ /* 0x000fe20000000800 */
[----:B----4-:R-:W-:Y:S02]  /*2cb0*/  F2FP.BF16.F32.PACK_AB R166, R53, R52 ;  /* 0x0000003435a6723e */ /* 0x010fe400000010ff */
[C---:B------:R-:W-:Y:S01]  /*2cc0*/  FSETP.NEU.FTZ.AND P1, PT, R7.reuse, -INF , PT ;  /* 0xff8000000700780b */ /* 0x040fe20003f3d000 */
[----:B------:R-:W-:-:S04]  /*2cd0*/  FMUL.FTZ R21, R7, UR10 ;  /* 0x0000000a07157c20 */ /* 0x000fc80008410000 */
[----:B------:R-:W-:Y:S01]  /*2ce0*/  MUFU.EX2 R60, R60 ;  /* 0x0000003c003c7308 */ /* 0x000fe20000000800 */
[----:B------:R-:W-:Y:S02]  /*2cf0*/  FSEL R21, R21, RZ, P1 ;  /* 0x000000ff15157208 */ /* 0x000fe40000800000 */
[----:B---3--:R-:W-:-:S03]  /*2d00*/  LOP3.LUT P1, RZ, R73, 0x7f, RZ, 0xc0, !PT ;  /* 0x0000007f49ff7812 */ /* 0x008fc6000782c0ff */
[--C-:B------:R-:W-:Y:S01]  /*2d10*/  FFMA.FTZ R3, R3, UR10, -R21.reuse ;  /* 0x0000000a03037c23 */ /* 0x100fe20008010815 */
[--C-:B------:R-:W-:Y:S01]  /*2d20*/  FFMA.FTZ R4, R4, UR10, -R21.reuse ;  /* 0x0000000a04047c23 */ /* 0x100fe20008010815 */
[--C-:B------:R-:W-:Y:S01]  /*2d30*/  FFMA.FTZ R8, R8, UR10, -R21.reuse ;  /* 0x0000000a08087c23 */ /* 0x100fe20008010815 */
        /* <DEDUP_REMOVED lines=8> */
[----:B------:R-:W-:Y:S01]  /*2dc0*/  FFMA.FTZ R46, R46, UR10, -R21 ;  /* 0x0000000a2e2e7c23 */ /* 0x000fe20008010815 */
[----:B------:R1:W3:Y:S01]  /*2dd0*/  MUFU.EX2 R24, R4 ;  /* 0x0000000400187308 */ /* 0x0002e20000000800 */
[----:B0-----:R-:W-:Y:S01]  /*2de0*/  FADD.FTZ R3, R152, R25 ;  /* 0x0000001998037221 */ /* 0x001fe20000010000 */
[--C-:B------:R-:W-:Y:S01]  /*2df0*/  FFMA.FTZ R47, R47, UR10, -R21.reuse ;  /* 0x0000000a2f2f7c23 */ /* 0x100fe20008010815 */
[--C-:B------:R-:W-:Y:S01]  /*2e00*/  FFMA.FTZ R50, R50, UR10, -R21.reuse ;  /* 0x0000000a32327c23 */ /* 0x100fe20008010815 */
[--C-:B------:R-:W-:Y:S01]  /*2e10*/  FFMA.FTZ R51, R51, UR10, -R21.reuse ;  /* 0x0000000a33337c23 */ /* 0x100fe20008010815 */
[--C-:B------:R-:W-:Y:S01]  /*2e20*/  FFMA.FTZ R54, R54, UR10, -R21.reuse ;  /* 0x0000000a36367c23 */ /* 0x100fe20008010815 */
[--C-:B------:R-:W-:Y:S01]  /*2e30*/  FFMA.FTZ R55, R55, UR10, -R21.reuse ;  /* 0x0000000a37377c23 */ /* 0x100fe20008010815 */
[----:B------:R-:W-:Y:S01]  /*2e40*/  FFMA.FTZ R58, R58, UR10, -R21 ;  /* 0x0000000a3a3a7c23 */ /* 0x000fe20008010815 */
[----:B------:R0:W4:Y:S01]  /*2e50*/  MUFU.EX2 R155, R8 ;  /* 0x00000008009b7308 */ /* 0x0001220000000800 */
[----:B-1----:R-:W-:Y:S01]  /*2e60*/  FADD.FTZ R4, R28, R3 ;  /* 0x000000031c047221 */ /* 0x002fe20000010000 */
[--C-:B------:R-:W-:Y:S01]  /*2e70*/  FFMA.FTZ R59, R59, UR10, -R21.reuse ;  /* 0x0000000a3b3b7c23 */ /* 0x100fe20008010815 */
[--C-:B------:R-:W-:Y:S01]  /*2e80*/  FFMA.FTZ R62, R62, UR10, -R21.reuse ;  /* 0x0000000a3e3e7c23 */ /* 0x100fe20008010815 */
[--C-:B------:R-:W-:Y:S01]  /*2e90*/  FFMA.FTZ R63, R63, UR10, -R21.reuse ;  /* 0x0000000a3f3f7c23 */ /* 0x100fe20008010815 */
[----:B------:R-:W-:Y:S01]  /*2ea0*/  FADD.FTZ R3, R29, R4 ;  /* 0x000000041d037221 */ /* 0x000fe20000010000 */
[--C-:B------:R-:W-:Y:S01]  /*2eb0*/  FFMA.FTZ R66, R66, UR10, -R21.reuse ;  /* 0x0000000a42427c23 */ /* 0x100fe20008010815 */
[----:B------:R-:W-:Y:S01]  /*2ec0*/  FFMA.FTZ R67, R67, UR10, -R21 ;  /* 0x0000000a43437c23 */ /* 0x000fe20008010815 */
[----:B------:R1:W5:Y:S01]  /*2ed0*/  MUFU.EX2 R26, R11 ;  /* 0x0000000b001a7308 */ /* 0x0003620000000800 */
[----:B0-----:R-:W-:Y:S01]  /*2ee0*/  FADD.FTZ R8, R32, R3 ;  /* 0x0000000320087221 */ /* 0x001fe20000010000 */
[----:B---3--:R-:W-:Y:S01]  /*2ef0*/  FADD.FTZ R4, R153, R24 ;  /* 0x0000001899047221 */ /* 0x008fe20000010000 */
[--C-:B------:R-:W-:Y:S01]  /*2f00*/  FFMA.FTZ R70, R70, UR10, -R21.reuse ;  /* 0x0000000a46467c23 */ /* 0x100fe20008010815 */
[----:B------:R-:W-:Y:S01]  /*2f10*/  FFMA.FTZ R21, R71, UR10, -R21 ;  /* 0x0000000a47157c23 */ /* 0x000fe20008010815 */
[----:B------:R-:W-:-:S02]  /*2f20*/  F2FP.BF16.F32.PACK_AB R153, R24, R153 ;  /* 0x000000991899723e */ /* 0x000fc400000010ff */
[----:B------:R-:W-:Y:S01]  /*2f30*/  F2FP.BF16.F32.PACK_AB R152, R25, R152 ;  /* 0x000000981998723e */ /* 0x000fe200000010ff */
[----:B------:R-:W0:Y:S01]  /*2f40*/  MUFU.EX2 R12, R12 ;  /* 0x0000000c000c7308 */ /* 0x000e220000000800 */
[----:B-1----:R-:W-:Y:S01]  /*2f50*/  FADD.FTZ R11, R33, R8 ;  /* 0x00000008210b7221 */ /* 0x002fe20000010000 */
[----:B----4-:R-:W-:Y:S01]  /*2f60*/  FADD.FTZ R3, R155, R4 ;  /* 0x000000049b037221 */ /* 0x010fe20000010000 */
[----:B------:R-:W-:Y:S02]  /*2f70*/  IADD3 R8, -R22, 0xb, RZ ;  /* 0x0000000b16087810 */ /* 0x000fe40007ffe1ff */
[----:B------:R-:W-:Y:S01]  /*2f80*/  FADD.FTZ R4, R36, R11 ;  /* 0x0000000b24047221 */ /* 0x000fe20000010000 */
[----:B------:R-:W-:Y:S02]  /*2f90*/  F2FP.BF16.F32.PACK_AB R168, R57, R56 ;  /* 0x0000003839a8723e */ /* 0x000fe400000010ff */
[----:B------:R-:W1:Y:S01]  /*2fa0*/  MUFU.EX2 R13, R13 ;  /* 0x0000000d000d7308 */ /* 0x000e620000000800 */
[C---:B-----5:R-:W-:Y:S01]  /*2fb0*/  FADD.FTZ R11, R26.reuse, R3 ;  /* 0x000000031a0b7221 */ /* 0x060fe20000010000 */
[----:B------:R-:W-:Y:S01]  /*2fc0*/  FADD.FTZ R31, R37, R4 ;  /* 0x00000004251f7221 */ /* 0x000fe20000010000 */
[----:B------:R-:W-:Y:S01]  /*2fd0*/  @!P1 VIADD R3, R5, 0x22840 ;  /* 0x0002284005039836 */ /* 0x000fe20000000000 */
[----:B------:R-:W-:-:S02]  /*2fe0*/  F2FP.BF16.F32.PACK_AB R155, R26, R155 ;  /* 0x0000009b1a9b723e */ /* 0x000fc400000010ff */
[----:B------:R-:W-:Y:S02]  /*2ff0*/  FADD.FTZ R30, R40, R31 ;  /* 0x0000001f281e7221 */ /* 0x000fe40000010000 */
[----:B------:R-:W3:Y:S01]  /*3000*/  MUFU.EX2 R14, R14 ;  /* 0x0000000e000e7308 */ /* 0x000ee20000000800 */
[----:B0-----:R-:W-:Y:S01]  /*3010*/  FADD.FTZ R4, R12, R11 ;  /* 0x0000000b0c047221 */ /* 0x001fe20000010000 */
[----:B------:R-:W-:Y:S01]  /*3020*/  @!P1 PRMT R3, RZ, 0x654, R3 ;  /* 0x00000654ff039816 */ /* 0x000fe20000000003 */
[----:B------:R0:W-:Y:S06]  /*3030*/  BAR.ARV R8, 0x100 ;  /* 0x000400080000751d */ /* 0x0001ec0000002000 */
[----:B------:R-:W4:Y:S01]  /*3040*/  MUFU.EX2 R15, R15 ;  /* 0x0000000f000f7308 */ /* 0x000f220000000800 */
[----:B-1----:R-:W-:Y:S01]  /*3050*/  FADD.FTZ R11, R13, R4 ;  /* 0x000000040d0b7221 */ /* 0x002fe20000010000 */
[----:B------:R1:W-:Y:S01]  /*3060*/  @!P1 SYNCS.ARRIVE.TRANS64.RED.A1T0 RZ, [R3+URZ], RZ ;  /* 0x000000ff03ff99a7 */ /* 0x0003e2000810043f */
[----:B------:R-:W-:Y:S01]  /*3070*/  FADD.FTZ R31, R41, R30 ;  /* 0x0000001e291f7221 */ /* 0x000fe20000010000 */
[----:B------:R-:W-:-:S03]  /*3080*/  F2FP.BF16.F32.PACK_AB R157, R13, R12 ;  /* 0x0000000c0d9d723e */ /* 0x000fc600000010ff */
[----:B------:R-:W-:Y:S01]  /*3090*/  FADD.FTZ R30, R44, R31 ;  /* 0x0000001f2c1e7221 */ /* 0x000fe20000010000 */
[----:B------:R-:W5:Y:S01]  /*30a0*/  MUFU.EX2 R20, R20 ;  /* 0x0000001400147308 */ /* 0x000f620000000800 */
[----:B---3--:R-:W-:Y:S02]  /*30b0*/  FADD.FTZ R4, R14, R11 ;  /* 0x0000000b0e047221 */ /* 0x008fe40000010000 */
[----:B------:R-:W-:-:S04]  /*30c0*/  FADD.FTZ R31, R45, R30 ;  /* 0x0000001e2d1f7221 */ /* 0x000fc80000010000 */
[----:B------:R-:W-:Y:S01]  /*30d0*/  FADD.FTZ R30, R48, R31 ;  /* 0x0000001f301e7221 */ /* 0x000fe20000010000 */
[----:B------:R-:W1:Y:S01]  /*30e0*/  MUFU.EX2 R43, R43 ;  /* 0x0000002b002b7308 */ /* 0x000e620000000800 */
[C---:B----4-:R-:W-:Y:S01]  /*30f0*/  FADD.FTZ R11, R15.reuse, R4 ;  /* 0x000000040f0b7221 */ /* 0x050fe20000010000 */
[----:B------:R-:W-:-:S06]  /*3100*/  F2FP.BF16.F32.PACK_AB R159, R15, R14 ;  /* 0x0000000e0f9f723e */ /* 0x000fcc00000010ff */
[----:B------:R-:W3:Y:S01]  /*3110*/  MUFU.EX2 R46, R46 ;  /* 0x0000002e002e7308 */ /* 0x000ee20000000800 */
[----:B-----5:R-:W-:Y:S01]  /*3120*/  FADD.FTZ R4, R20, R11 ;  /* 0x0000000b14047221 */ /* 0x020fe20000010000 */
[----:B------:R-:W-:-:S04]  /*3130*/  FADD.FTZ R11, R49, R30 ;  /* 0x0000001e310b7221 */ /* 0x000fc80000010000 */
[----:B------:R-:W-:Y:S02]  /*3140*/  FADD.FTZ R30, R52, R11 ;  /* 0x0000000b341e7221 */ /* 0x000fe40000010000 */
[----:B------:R-:W4:Y:S01]  /*3150*/  MUFU.EX2 R47, R47 ;  /* 0x0000002f002f7308 */ /* 0x000f220000000800 */
[----:B-1----:R-:W-:Y:S01]  /*3160*/  FADD.FTZ R3, R43, R4 ;  /* 0x000000042b037221 */ /* 0x002fe20000010000 */
[----:B------:R-:W-:Y:S01]  /*3170*/  FADD.FTZ R11, R53, R30 ;  /* 0x0000001e350b7221 */ /* 0x000fe20000010000 */
[----:B------:R-:W-:-:S03]  /*3180*/  F2FP.BF16.F32.PACK_AB R161, R43, R20 ;  /* 0x000000142ba1723e */ /* 0x000fc600000010ff */
[----:B------:R-:W-:Y:S02]  /*3190*/  FADD.FTZ R30, R56, R11 ;  /* 0x0000000b381e7221 */ /* 0x000fe40000010000 */
[----:B------:R-:W1:Y:S01]  /*31a0*/  MUFU.EX2 R50, R50 ;  /* 0x0000003200327308 */ /* 0x000e620000000800 */
[----:B---3--:R-:W-:Y:S01]  /*31b0*/  FADD.FTZ R4, R46, R3 ;  /* 0x000000032e047221 */ /* 0x008fe20000010000 */
[----:B------:R-:W-:-:S04]  /*31c0*/  FADD.FTZ R11, R57, R30 ;  /* 0x0000001e390b7221 */ /* 0x000fc80000010000 */
[----:B------:R-:W-:Y:S02]  /*31d0*/  FADD.FTZ R28, R60, R11 ;  /* 0x0000000b3c1c7221 */ /* 0x000fe40000010000 */
[----:B------:R-:W3:Y:S01]  /*31e0*/  MUFU.EX2 R51, R51 ;  /* 0x0000003300337308 */ /* 0x000ee20000000800 */
[C---:B----4-:R-:W-:Y:S01]  /*31f0*/  FADD.FTZ R3, R47.reuse, R4 ;  /* 0x000000042f037221 */ /* 0x050fe20000010000 */
[----:B------:R-:W-:-:S06]  /*3200*/  F2FP.BF16.F32.PACK_AB R163, R47, R46 ;  /* 0x0000002e2fa3723e */ /* 0x000fcc00000010ff */
[----:B------:R-:W4:Y:S01]  /*3210*/  MUFU.EX2 R54, R54 ;  /* 0x0000003600367308 */ /* 0x000f220000000800 */
[----:B-1----:R-:W-:-:S07]  /*3220*/  FADD.FTZ R4, R50, R3 ;  /* 0x0000000332047221 */ /* 0x002fce0000010000 */
[----:B------:R-:W1:Y:S01]  /*3230*/  MUFU.EX2 R55, R55 ;  /* 0x0000003700377308 */ /* 0x000e620000000800 */
[C---:B---3--:R-:W-:Y:S01]  /*3240*/  FADD.FTZ R3, R51.reuse, R4 ;  /* 0x0000000433037221 */ /* 0x048fe20000010000 */
[----:B------:R-:W-:-:S06]  /*3250*/  F2FP.BF16.F32.PACK_AB R165, R51, R50 ;  /* 0x0000003233a5723e */ /* 0x000fcc00000010ff */
[----:B------:R-:W3:Y:S01]  /*3260*/  MUFU.EX2 R58, R58 ;  /* 0x0000003a003a7308 */ /* 0x000ee20000000800 */
[----:B----4-:R-:W-:-:S07]  /*3270*/  FADD.FTZ R4, R54, R3 ;  /* 0x0000000336047221 */ /* 0x010fce0000010000 */
        /* <DEDUP_REMOVED lines=29> */
[----:B----4-:R-:W-:Y:S01]  /*3450*/  FADD.FTZ R12, R70, R3 ;  /* 0x00000003460c7221 */ /* 0x010fe20000010000 */
[C---:B-1----:R-:W-:Y:S01]  /*3460*/  FADD.FTZ R4, R27.reuse, R28 ;  /* 0x0000001c1b047221 */ /* 0x042fe20000010000 */
[----:B------:R-:W-:Y:S02]  /*3470*/  F2FP.BF16.F32.PACK_AB R174, R27, R68 ;  /* 0x000000441bae723e */ /* 0x000fe400000010ff */
[C---:B---3--:R-:W-:Y:S01]  /*3480*/  FADD.FTZ R3, R21.reuse, R12 ;  /* 0x0000000c15037221 */ /* 0x048fe20000010000 */
[----:B------:R-:W-:Y:S01]  /*3490*/  F2FP.BF16.F32.PACK_AB R175, R21, R70 ;  /* 0x0000004615af723e */ /* 0x000fe200000010ff */
[----:B0-----:R-:W-:Y:S06]  /*34a0*/  @!P0 BRA `(.L_x_7466) ;  /* 0x0000000000048947 */ /* 0x001fec0003800000 */
[----:B------:R-:W-:Y:S01]  /*34b0*/  BPT.TRAP 0x1 ;  /* 0x000000040000795c */ /* 0x000fe20000300000 */
.L_x_7466:
[----:B------:R0:W1:Y:S01]  /*34c0*/  SYNCS.PHASECHK.TRANS64.TRYWAIT P2, [R5+URZ+0x22850], R10 ;  /* 0x0228500a050075a7 */ /* 0x000062000804017f */
[----:B------:R-:W-:Y:S05]  /*34d0*/  @!P0 BRA `(.L_x_7467) ;  /* 0x0000000000048947 */ /* 0x000fea0003800000 */
[----:B------:R-:W-:Y:S01]  /*34e0*/  BPT.TRAP 0x1 ;  /* 0x000000040000795c */ /* 0x000fe20000300000 */
.L_x_7467:
[----:B-1----:R-:W-:Y:S05]  /*34f0*/  @P2 BRA `(.L_x_7468) ;  /* 0x0000000000082947 */ /* 0x002fea0003800000 */
[----:B------:R-:W1:Y:S02]  /*3500*/  SYNCS.PHASECHK.TRANS64.TRYWAIT P2, [R5+URZ+0x22850], R10 ;  /* 0x0228500a050075a7 */ /* 0x000e64000804017f */
[----:B-1----:R-:W-:Y:S05]  /*3510*/  @!P2 BRA `(.L_x_7469) ;  /* 0x000000a000aca947 */ /* 0x002fea0003800000 */
.L_x_7468:
[----:B------:R-:W-:Y:S01]  /*3520*/  R2UR UR6, R6 ;  /* 0x00000000060672ca */ /* 0x000fe200000e0000 */
[----:B------:R3:W-:Y:S01]  /*3530*/  BAR.SYNC.DEFER_BLOCKING R9, 0x100 ;  /* 0x000400090000751d */ /* 0x0007e20000010000 */
[----:B------:R-:W-:Y:S01]  /*3540*/  UISETP.GE.AND UP0, UPT, UR43, 0x61, UPT ;  /* 0x000000612b00788c */ /* 0x000fe2000bf06270 */
[----:B012---:R-:W-:-:S04]  /*3550*/  @!P1 VIADD R5, R5, 0x22860 ;  /* 0x0002286005059836 */ /* 0x007fc80000000000 */
[----:B------:R-:W-:Y:S01]  /*3560*/  UMOV UR7, 0x40000040 ;  /* 0x4000004000077882 */ /* 0x000fe20000000000 */
[----:B------:R-:W-:Y:S02]  /*3570*/  PLOP3.LUT P2, PT, PT, PT, UP0, 0x80, 0x0 ;  /* 0x000000000000781c */ /* 0x000fe40003f4f008 */
[----:B------:R-:W-:-:S03]  /*3580*/  @!P1 PRMT R5, RZ, 0x654, R5 ;  /* 0x00000654ff059816 */ /* 0x000fc60000000005 */
[----:B------:R-:W-:-:S04]  /*3590*/  UIADD3 UR6, UR6, 0x400, URZ ;  /* 0x0000040006067890 */ /* 0x000fc8000fffe03f */
[----:B------:R-:W-:-:S04]  /*35a0*/  USHF.R.U32.HI UR6, URZ, 0x4, UR6 ;  /* 0x000000043f067899 */ /* 0x000fc80008011606 */
[----:B------:R-:W-:-:S04]  /*35b0*/  ULOP3.LUT UR6, UR6, 0x3fff, URZ, 0xc0, !UPT ;  /* 0x00003fff06067892 */ /* 0x000fc8000f8ec03f */
[----:B------:R-:W-:Y:S01]  /*35c0*/  ULOP3.LUT UR21, UR6, 0x3000000, URZ, 0xfc, !UPT ;  /* 0x0300000006157892 */ /* 0x000fe2000f8efc3f */
[----:B------:R-:W-:-:S03]  /*35d0*/  WARPGROUP.ARRIVE ;  /* 0x00000000000079c5 */ /* 0x000fc60000000000 */
[----:B------:R-:W-:-:S07]  /*35e0*/  UIMAD UR11, UR37, 0xc00, UR21 ;  /* 0x00000c00250b78a4 */ /* 0x000fce000f8e0215 */
        /* <DEDUP_REMOVED lines=35> */
[----:B------:R-:W-:Y:S01]  /*3820*/  IMAD.MOV.U32 R6, RZ, RZ, R7 ;  /* 0x000000ffff067224 */ /* 0x000fe200078e0007 */
[----:B------:R-:W-:Y:S01]  /*3830*/  UIADD3 UR42, UR42, -0x2, URZ ;  /* 0xfffffffe2a2a7890 */ /* 0x000fe2000fffe03f */
[----:B------:R-:W-:Y:S01]  /*3840*/  IMAD.MOV.U32 R15, RZ, RZ, R0 ;  /* 0x000000ffff0f7224 */ /* 0x000fe200078e0000 */
[----:B------:R-:W-:Y:S01]  /*3850*/  ULDC UR24, c[0x0][0x9d8] ;  /* 0x0002760000187ab9 */ /* 0x000fe20000000800 */
[----:B------:R-:W-:-:S09]  /*3860*/  ULDC UR22, c[0x0][0x988] ;  /* 0x0002620000167ab9 */ /* 0x000fd20000000800 */
.L_x_7479:
        /* <DEDUP_REMOVED lines=8> */
[----:B0-----:R-:W-:Y:S11]  /*38f0*/  @!P0 BRA `(.L_x_7471) ;  /* 0x0000000000048947 */ /* 0x001ff60003800000 */
[----:B------:R-:W-:Y:S01]  /*3900*/  BPT.TRAP 0x1 ;  /* 0x000000040000795c */ /* 0x000fe20000300000 */
.L_x_7471:
[----:B------:R-:W0:Y:S01]  /*3910*/  S2UR UR7, SR_CgaCtaId ;  /* 0x00000000000779c3 */ /* 0x000e220000008800 */
[----:B------:R-:W-:Y:S01]  /*3920*/  IMAD.U32 R0, RZ, RZ, UR38 ;  /* 0x00000026ff007e24 */ /* 0x000fe2000f8e00ff */
[----:B------:R-:W-:-:S04]  /*3930*/  UMOV UR6, 0x400 ;  /* 0x0000040000067882 */ /* 0x000fc80000000000 */
[----:B------:R-:W-:-:S04]  /*3940*/  SHF.L.U32 R0, R0, 0x1f, RZ ;  /* 0x0000001f00007819 */ /* 0x000fc800000006ff */
[----:B------:R-:W-:-:S13]  /*3950*/  R2UR UR25, R0 ;  /* 0x00000000001972ca */ /* 0x000fda00000e0000 */
[----:B------:R-:W-:Y:S01]  /*3960*/  IMAD.U32 R0, RZ, RZ, UR25 ;  /* 0x00000019ff007e24 */ /* 0x000fe2000f8e00ff */
[----:B0-----:R-:W-:-:S04]  /*3970*/  ULEA UR6, UR7, UR6, 0x18 ;  /* 0x0000000607067291 */ /* 0x001fc8000f8ec03f */
[----:B------:R-:W-:-:S09]  /*3980*/  ULEA UR23, UR37, UR6, 0x3 ;  /* 0x0000000625177291 */ /* 0x000fd2000f8e183f */
[----:B------:R0:W1:Y:S01]  /*3990*/  SYNCS.PHASECHK.TRANS64.TRYWAIT P3, [UR23+0x22830], R0 ;  /* 0x02283000ff0075a7 */ /* 0x0000620008060157 */
[----:B------:R-:W-:Y:S05]  /*39a0*/  @!P0 BRA `(.L_x_7472) ;  /* 0x0000000000048947 */ /* 0x000fea0003800000 */
[----:B------:R-:W-:Y:S01]  /*39b0*/  BPT.TRAP 0x1 ;  /* 0x000000040000795c */ /* 0x000fe20000300000 */
.L_x_7472:
[----:B-1----:R-:W-:Y:S05]  /*39c0*/  @P3 BRA `(.L_x_7473) ;  /* 0x00000000000c3947 */ /* 0x002fea0003800000 */
[----:B0-----:R-:W-:-:S04]  /*39d0*/  IMAD.U32 R0, RZ, RZ, UR25 ;  /* 0x00000019ff007e24 */ /* 0x001fc8000f8e00ff */
[----:B------:R-:W0:Y:S02]  /*39e0*/  SYNCS.PHASECHK.TRANS64.TRYWAIT P3, [UR23+0x22830], R0 ;  /* 0x02283000ff0075a7 */ /* 0x000e240008060157 */
[----:B0-----:R-:W-:Y:S05]  /*39f0*/  @!P3 BRA `(.L_x_7474) ;  /* 0x0000009c0088b947 */ /* 0x001fea0003800000 */
.L_x_7473:
        /* <DEDUP_REMOVED lines=12> */
[----:B------:R-:W-:Y:S01]  /*3ac0*/  HGMMA.64x96x16.F32.BF16 R152, gdesc[UR8], R152, gsb0 ;  /* 0x01600000089879f0 */ /* 0x000fe20008001898 */
[----:B------:R-:W-:Y:S02]  /*3ad0*/  UMOV UR10, UR22 ;  /* 0x00000016000a7c82 */ /* 0x000fe40008000000 */
        /* <DEDUP_REMOVED lines=9> */
[----:B0--3--:R-:W-:Y:S01]  /*3b70*/  FMUL.FTZ R5, R154, UR24 ;  /* 0x000000189a057c20 */ /* 0x009fe20008410000 */
        /* <DEDUP_REMOVED lines=54> */
[----:B------:R-:W-:-:S05]  /*3ee0*/  IMAD.U32 R199, RZ, RZ, UR23 ;  /* 0x00000017ffc77e24 */ /* 0x000fca000f8e00ff */
        /* <DEDUP_REMOVED lines=38> */
[----:B--2---:R-:W-:Y:S01]  /*4150*/  FMNMX.FTZ R0, R184, R161, !PT ;  /* 0x000000a1b8007209 */ /* 0x004fe20007810000 */
[----:B------:R-:W-:-:S04]  /*4160*/  FMUL.FTZ R161, R182, UR24 ;  /* 0x00000018b6a17c20 */ /* 0x000fc80008410000 */
[----:B------:R-:W2:Y:S02]  /*4170*/  SHFL.BFLY PT, R165, R0, 0x2, 0x1f ;  /* 0x0c401f0000a57f89 */ /* 0x000ea400000e0000 */
[----:B------:R-:W3:Y:S08]  /*4180*/  MUFU.TANH R9, R9 ;  /* 0x0000000900097308 */ /* 0x000ef00000002400 */
[----:B------:R-:W4:Y:S08]  /*4190*/  MUFU.TANH R10, R10 ;  /* 0x0000000a000a7308 */ /* 0x000f300000002400 */
[----:B------:R-:W5:Y:S01]  /*41a0*/  MUFU.TANH R11, R11 ;  /* 0x0000000b000b7308 */ /* 0x000f620000002400 */
[----:B--2---:R-:W-:Y:S01]  /*41b0*/  FMNMX.FTZ R171, R0, R165, !PT ;  /* 0x000000a500ab7209 */ /* 0x004fe20007810000 */
[----:B------:R-:W-:-:S06]  /*41c0*/  FMUL.FTZ R165, R190, UR24 ;  /* 0x00000018bea57c20 */ /* 0x000fcc0008410000 */
[----:B------:R-:W2:Y:S01]  /*41d0*/  MUFU.TANH R12, R12 ;  /* 0x0000000c000c7308 */ /* 0x000ea20000002400 */
[----:B------:R-:W0:Y:S07]  /*41e0*/  SHFL.BFLY PT, R0, R171, 0x1, 0x1f ;  /* 0x0c201f00ab007f89 */ /* 0x000e2e00000e0000 */
[----:B------:R-:W2:Y:S08]  /*41f0*/  MUFU.TANH R13, R13 ;  /* 0x0000000d000d7308 */ /* 0x000eb00000002400 */
[----:B------:R-:W2:Y:S08]  /*4200*/  MUFU.TANH R14, R14 ;  /* 0x0000000e000e7308 */ /* 0x000eb00000002400 */
[----:B------:R-:W2:Y:S01]  /*4210*/  MUFU.TANH R21, R21 ;  /* 0x0000001500157308 */ /* 0x000ea20000002400 */
[----:B0-----:R-:W-:-:S02]  /*4220*/  FMNMX.FTZ R0, R171, R0, !PT ;  /* 0x00000000ab007209 */ /* 0x001fc40007810000 */
[----:B------:R-:W-:-:S03]  /*4230*/  FMNMX.FTZ R171, R5, R6, !PT ;  /* 0x0000000605ab7209 */ /* 0x000fc60007810000 */
[----:B------:R-:W-:Y:S01]  /*4240*/  FMUL.FTZ R183, R0, UR10 ;  /* 0x0000000a00b77c20 */ /* 0x000fe20008410000 */
[----:B-1----:R-:W-:Y:S01]  /*4250*/  FMNMX.FTZ R172, R8, R171, !PT ;  /* 0x000000ab08ac7209 */ /* 0x002fe20007810000 */
[----:B------:R-:W0:Y:S01]  /*4260*/  MUFU.TANH R152, R152 ;  /* 0x0000009800987308 */ /* 0x000e220000002400 */
[----:B------:R-:W-:Y:S01]  /*4270*/  FADD.FTZ R15, -R0, R15 ;  /* 0x0000000f000f7221 */ /* 0x000fe20000010100 */
[--C-:B------:R-:W-:Y:S01]  /*4280*/  FFMA.FTZ R173, R7, UR10, -R183.reuse ;  /* 0x0000000a07ad7c23 */ /* 0x100fe200080108b7 */
[----:B---3--:R-:W-:Y:S01]  /*4290*/  FMNMX.FTZ R171, R9, R172, !PT ;  /* 0x000000ac09ab7209 */ /* 0x008fe20007810000 */
[--C-:B------:R-:W-:Y:S01]  /*42a0*/  FFMA.FTZ R20, R20, UR10, -R183.reuse ;  /* 0x0000000a14147c23 */ /* 0x100fe200080108b7 */
[----:B------:R-:W-:Y:S01]  /*42b0*/  FMUL.FTZ R15, R15, UR10 ;  /* 0x0000000a0f0f7c20 */ /* 0x000fe20008410000 */
[--C-:B------:R-:W-:Y:S01]  /*42c0*/  FFMA.FTZ R154, R154, UR10, -R183.reuse ;  /* 0x0000000a9a9a7c23 */ /* 0x100fe200080108b7 */
[----:B----4-:R-:W-:Y:S01]  /*42d0*/  FMNMX.FTZ R172, R10, R171, !PT ;  /* 0x000000ab0aac7209 */ /* 0x010fe20007810000 */
[----:B------:R-:W1:Y:S01]  /*42e0*/  MUFU.TANH R155, R155 ;  /* 0x0000009b009b7308 */ /* 0x000e620000002400 */
[--C-:B------:R-:W-:Y:S01]  /*42f0*/  FFMA.FTZ R153, R153, UR10, -R183.reuse ;  /* 0x0000000a99997c23 */ /* 0x100fe200080108b7 */
[--C-:B------:R-:W-:Y:S01]  /*4300*/  FFMA.FTZ R191, R192, UR10, -R183.reuse ;  /* 0x0000000ac0bf7c23 */ /* 0x100fe200080108b7 */
[----:B-----5:R-:W-:Y:S01]  /*4310*/  FMNMX.FTZ R7, R11, R172, !PT ;  /* 0x000000ac0b077209 */ /* 0x020fe20007810000 */
[--C-:B------:R-:W-:Y:S01]  /*4320*/  FFMA.FTZ R157, R157, UR10, -R183.reuse ;  /* 0x0000000a9d9d7c23 */ /* 0x100fe200080108b7 */
[--C-:B------:R-:W-:Y:S01]  /*4330*/  FFMA.FTZ R156, R156, UR10, -R183.reuse ;  /* 0x0000000a9c9c7c23 */ /* 0x100fe200080108b7 */
[--C-:B------:R-:W-:Y:S01]  /*4340*/  FFMA.FTZ R175, R207, UR10, -R183.reuse ;  /* 0x0000000acfaf7c23 */ /* 0x100fe200080108b7 */
[----:B--2---:R-:W-:Y:S01]  /*4350*/  FMNMX.FTZ R172, R12, R7, !PT ;  /* 0x000000070cac7209 */ /* 0x004fe20007810000 */
[----:B------:R-:W2:Y:S01]  /*4360*/  MUFU.TANH R158, R158 ;  /* 0x0000009e009e7308 */ /* 0x000ea20000002400 */
[--C-:B------:R-:W-:Y:S01]  /*4370*/  FFMA.FTZ R177, R209, UR10, -R183.reuse ;  /* 0x0000000ad1b17c23 */ /* 0x100fe200080108b7 */
[--C-:B------:R-:W-:Y:S01]  /*4380*/  FFMA.FTZ R179, R211, UR10, -R183.reuse ;  /* 0x0000000ad3b37c23 */ /* 0x100fe200080108b7 */
[----:B------:R-:W-:Y:S01]  /*4390*/  FMNMX.FTZ R7, R13, R172, !PT ;  /* 0x000000ac0d077209 */ /* 0x000fe20007810000 */
[--C-:B------:R-:W-:Y:S01]  /*43a0*/  FFMA.FTZ R180, R180, UR10, -R183.reuse ;  /* 0x0000000ab4b47c23 */ /* 0x100fe200080108b7 */
[--C-:B------:R-:W-:Y:S01]  /*43b0*/  FFMA.FTZ R181, R181, UR10, -R183.reuse ;  /* 0x0000000ab5b57c23 */ /* 0x100fe200080108b7 */
[--C-:B------:R-:W-:Y:S01]  /*43c0*/  FFMA.FTZ R182, R212, UR10, -R183.reuse ;  /* 0x0000000ad4b67c23 */ /* 0x100fe200080108b7 */
[----:B------:R-:W-:Y:S01]  /*43d0*/  FMNMX.FTZ R172, R14, R7, !PT ;  /* 0x000000070eac7209 */ /* 0x000fe20007810000 */
[----:B------:R-:W3:Y:S01]  /*43e0*/  MUFU.TANH R159, R159 ;  /* 0x0000009f009f7308 */ /* 0x000ee20000002400 */
[--C-:B------:R-:W-:Y:S01]  /*43f0*/  FFMA.FTZ R187, R213, UR10, -R183.reuse ;  /* 0x0000000ad5bb7c23 */ /* 0x100fe200080108b7 */
[--C-:B------:R-:W-:Y:S01]  /*4400*/  FFMA.FTZ R185, R185, UR10, -R183.reuse ;  /* 0x0000000ab9b97c23 */ /* 0x100fe200080108b7 */
[----:B------:R-:W-:Y:S01]  /*4410*/  FMNMX.FTZ R7, R21, R172, !PT ;  /* 0x000000ac15077209 */ /* 0x000fe20007810000 */
[--C-:B------:R-:W-:Y:S01]  /*4420*/  FFMA.FTZ R188, R188, UR10, -R183.reuse ;  /* 0x0000000abcbc7c23 */ /* 0x100fe200080108b7 */
[--C-:B------:R-:W-:Y:S01]  /*4430*/  FFMA.FTZ R189, R189, UR10, -R183.reuse ;  /* 0x0000000abdbd7c23 */ /* 0x100fe200080108b7 */
[----:B------:R-:W-:Y:S01]  /*4440*/  FFMA.FTZ R192, R184, UR10, -R183 ;  /* 0x0000000ab8c07c23 */ /* 0x000fe200080108b7 */
[----:B0-----:R-:W-:Y:S01]  /*4450*/  FMNMX.FTZ R172, R152, R7, !PT ;  /* 0x0000000798ac7209 */ /* 0x001fe20007810000 */
[----:B------:R-:W0:Y:S03]  /*4460*/  MUFU.TANH R160, R160 ;  /* 0x000000a000a07308 */ /* 0x000e260000002400 */
[----:B-1----:R-:W-:-:S04]  /*4470*/  FMNMX.FTZ R7, R155, R172, !PT ;  /* 0x000000ac9b077209 */ /* 0x002fc80007810000 */
[----:B--2---:R-:W-:Y:S01]  /*4480*/  FMNMX.FTZ R172, R158, R7, !PT ;  /* 0x000000079eac7209 */ /* 0x004fe20007810000 */
[----:B------:R-:W1:Y:S03]  /*4490*/  MUFU.TANH R161, R161 ;  /* 0x000000a100a17308 */ /* 0x000e660000002400 */
[----:B---3--:R-:W-:Y:S01]  /*44a0*/  FMNMX.FTZ R7, R159, R172, !PT ;  /* 0x000000ac9f077209 */ /* 0x008fe20007810000 */
[----:B------:R-:W-:-:S04]  /*44b0*/  FFMA.FTZ R172, R204, UR10, -R183 ;  /* 0x0000000accac7c23 */ /* 0x000fc800080108b7 */
        /* <DEDUP_REMOVED lines=8> */
[----:B------:R-:W-:-:S06]  /*4540*/  FFMA.FTZ R174, R206, UR10, -R183 ;  /* 0x0000000aceae7c23 */ /* 0x000fcc00080108b7 */
        /* <DEDUP_REMOVED lines=8> */
[----:B------:R-:W-:-:S06]  /*45d0*/  FFMA.FTZ R176, R208, UR10, -R183 ;  /* 0x0000000ad0b07c23 */ /* 0x000fcc00080108b7 */
[----:B------:R-:W1:Y:S01]  /*45e0*/  MUFU.TANH R170, R170 ;  /* 0x000000aa00aa7308 */ /* 0x000e620000002400 */
[----:B--2---:R-:W-:-:S07]  /*45f0*/  FMNMX.FTZ R178, R168, R7, !PT ;  /* 0x00000007a8b27209 */ /* 0x004fce0007810000 */
[----:B------:R-:W2:Y:S01]  /*4600*/  MUFU.EX2 R15, R15 ;  /* 0x0000000f000f7308 */ /* 0x000ea20000000800 */
[----:B0-----:R-:W-:Y:S01]  /*4610*/  FMNMX.FTZ R7, R169, R178, !PT ;  /* 0x000000b2a9077209 */ /* 0x001fe20007810000 */
[----:B------:R-:W-:-:S06]  /*4620*/  FFMA.FTZ R178, R210, UR10, -R183 ;  /* 0x0000000ad2b27c23 */ /* 0x000fcc00080108b7 */
[----:B------:R-:W0:Y:S01]  /*4630*/  MUFU.EX2 R20, R20 ;  /* 0x0000001400147308 */ /* 0x000e220000000800 */
[----:B-1----:R-:W-:-:S05]  /*4640*/  FMNMX.FTZ R7, R170, R7, !PT ;  /* 0x00000007aa077209 */ /* 0x002fca0007810000 */
[----:B------:R-:W1:Y:S02]  /*4650*/  SHFL.BFLY PT, R186, R7, 0x2, 0x1f ;  /* 0x0c401f0007ba7f89 */ /* 0x000e6400000e0000 */
[----:B------:R3:W4:Y:S01]  /*4660*/  MUFU.EX2 R171, R173 ;  /* 0x000000ad00ab7308 */ /* 0x0007220000000800 */
[-C--:B--2---:R-:W-:Y:S01]  /*4670*/  FMUL.FTZ R24, R24, R15.reuse ;  /* 0x0000000f18187220 */ /* 0x084fe20000410000 */
[-C--:B------:R-:W-:Y:S01]  /*4680*/  FMUL.FTZ R25, R25, R15.reuse ;  /* 0x0000000f19197220 */ /* 0x080fe20000410000 */
[-C--:B------:R-:W-:Y:S01]  /*4690*/  FMUL.FTZ R28, R28, R15.reuse ;  /* 0x0000000f1c1c7220 */ /* 0x080fe20000410000 */
[-C--:B------:R-:W-:Y:S01]  /*46a0*/  FMUL.FTZ R29, R29, R15.reuse ;  /* 0x0000000f1d1d7220 */ /* 0x080fe20000410000 */
[-C--:B------:R-:W-:Y:S01]  /*46b0*/  FMUL.FTZ R32, R32, R15.reuse ;  /* 0x0000000f20207220 */ /* 0x080fe20000410000 */
[-C--:B------:R-:W-:Y:S01]  /*46c0*/  FMUL.FTZ R33, R33, R15.reuse ;  /* 0x0000000f21217220 */ /* 0x080fe20000410000 */
[-C--:B------:R-:W-:Y:S01]  /*46d0*/  FMUL.FTZ R36, R36, R15.reuse ;  /* 0x0000000f24247220 */ /* 0x080fe20000410000 */
[----:B------:R-:W2:Y:S01]  /*46e0*/  MUFU.EX2 R154, R154 ;  /* 0x0000009a009a7308 */ /* 0x000ea20000000800 */
[--C-:B---3--:R-:W-:Y:S01]  /*46f0*/  FFMA.FTZ R173, R205, UR10, -R183.reuse ;  /* 0x0000000acdad7c23 */ /* 0x108fe200080108b7 */
[----:B0-----:R-:W-:Y:S01]  /*4700*/  FFMA.FTZ R4, R15, R4, R20 ;  /* 0x000000040f047223 */ /* 0x001fe20000010014 */
        /* <DEDUP_REMOVED lines=12> */
[----:B------:R-:W-:Y:S01]  /*47d0*/  FFMA.FTZ R186, R214, UR10, -R183 ;  /* 0x0000000ad6ba7c23 */ /* 0x000fe200080108b7 */
[----:B------:R-:W1:Y:S01]  /*47e0*/  MUFU.EX2 R157, R157 ;  /* 0x0000009d009d7308 */ /* 0x000e620000000800 */
[-C--:B------:R-:W-:Y:S01]  /*47f0*/  FMUL.FTZ R57, R57, R15.reuse ;  /* 0x0000000f39397220 */ /* 0x080fe20000410000 */
[-C--:B------:R-:W-:Y:S01]  /*4800*/  FMUL.FTZ R60, R60, R15.reuse ;  /* 0x0000000f3c3c7220 */ /* 0x080fe20000410000 */
[----:B------:R-:W3:Y:S01]  /*4810*/  SHFL.BFLY PT, R7, R190, 0x1, 0x1f ;  /* 0x0c201f00be077f89 */ /* 0x000ee200000e0000 */
        /* <DEDUP_REMOVED lines=27> */
[-C--:B------:R-:W-:Y:S01]  /*49d0*/  FMUL.FTZ R108, R108, R15.reuse ;  /* 0x0000000f6c6c7220 */ /* 0x080fe20000410000 */
[----:B------:R-:W-:Y:S01]  /*49e0*/  FADD.FTZ R183, -R7, R6 ;  /* 0x0000000607b77221 */ /* 0x000fe20000010100 */
[----:B------:R-:W3:Y:S01]  /*49f0*/  MUFU.EX2 R174, R174 ;  /* 0x000000ae00ae7308 */ /* 0x000ee20000000800 */
[-C--:B------:R-:W-:Y:S01]  /*4a00*/  FMUL.FTZ R109, R109, R15.reuse ;  /* 0x0000000f6d6d7220 */ /* 0x080fe20000410000 */
[-C--:B------:R-:W-:Y:S01]  /*4a10*/  FMUL.FTZ R112, R112, R15.reuse ;  /* 0x0000000f70707220 */ /* 0x080fe20000410000 */
[----:B------:R-:W-:Y:S01]  /*4a20*/  FMUL.FTZ R184, R183, UR10 ;  /* 0x0000000ab7b87c20 */ /* 0x000fe20008410000 */
[----:B------:R-:W-:Y:S01]  /*4a30*/  FMUL.FTZ R183, R7, UR10 ;  /* 0x0000000a07b77c20 */ /* 0x000fe20008410000 */
[-C--:B------:R-:W-:Y:S01]  /*4a40*/  FMUL.FTZ R113, R113, R15.reuse ;  /* 0x0000000f71717220 */ /* 0x080fe20000410000 */
[-C--:B------:R-:W-:Y:S01]  /*4a50*/  FMUL.FTZ R116, R116, R15.reuse ;  /* 0x0000000f74747220 */ /* 0x080fe20000410000 */
[----:B------:R-:W-:Y:S01]  /*4a60*/  FMUL.FTZ R117, R117, R15 ;  /* 0x0000000f75757220 */ /* 0x000fe20000410000 */
[--C-:B------:R-:W-:Y:S01]  /*4a70*/  FFMA.FTZ R195, R159, UR10, -R183.reuse ;  /* 0x0000000a9fc37c23 */ /* 0x100fe200080108b7 */
[----:B----4-:R-:W-:Y:S01]  /*4a80*/  FADD.FTZ R159, R171, R4 ;  /* 0x00000004ab9f7221 */ /* 0x010fe20000010000 */
[--C-:B------:R-:W-:Y:S01]  /*4a90*/  FFMA.FTZ R5, R5, UR10, -R183.reuse ;  /* 0x0000000a05057c23 */ /* 0x100fe200080108b7 */
[----:B------:R-:W-:Y:S01]  /*4aa0*/  FFMA.FTZ R190, R8, UR10, -R183 ;  /* 0x0000000a08be7c23 */ /* 0x000fe200080108b7 */
[----:B------:R-:W4:Y:S01]  /*4ab0*/  MUFU.EX2 R175, R175 ;  /* 0x000000af00af7308 */ /* 0x000f220000000800 */
[----:B--2---:R-:W-:Y:S01]  /*4ac0*/  FADD.FTZ R4, R154, R159 ;  /* 0x0000009f9a047221 */ /* 0x004fe20000010000 */
[--C-:B------:R-:W-:Y:S01]  /*4ad0*/  FFMA.FTZ R9, R9, UR10, -R183.reuse ;  /* 0x0000000a09097c23 */ /* 0x100fe200080108b7 */
[--C-:B------:R-:W-:Y:S01]  /*4ae0*/  FFMA.FTZ R10, R10, UR10, -R183.reuse ;  /* 0x0000000a0a0a7c23 */ /* 0x100fe200080108b7 */
[--C-:B------:R-:W-:Y:S01]  /*4af0*/  FFMA.FTZ R11, R11, UR10, -R183.reuse ;  /* 0x0000000a0b0b7c23 */ /* 0x100fe200080108b7 */
[----:B0-----:R-:W-:Y:S01]  /*4b00*/  FADD.FTZ R4, R153, R4 ;  /* 0x0000000499047221 */ /* 0x001fe20000010000 */
[--C-:B------:R-:W-:Y:S01]  /*4b10*/  FFMA.FTZ R12, R12, UR10, -R183.reuse ;  /* 0x0000000a0c0c7c23 */ /* 0x100fe200080108b7 */
[--C-:B------:R-:W-:Y:S01]  /*4b20*/  FFMA.FTZ R13, R13, UR10, -R183.reuse ;  /* 0x0000000a0d0d7c23 */ /* 0x100fe200080108b7 */
[----:B------:R-:W-:Y:S01]  /*4b30*/  MUFU.EX2 R184, R184 ;  /* 0x000000b800b87308 */ /* 0x000fe20000000800 */
[----:B-1----:R-:W-:Y:S01]  /*4b40*/  FADD.FTZ R159, R157, R4 ;  /* 0x000000049d9f7221 */ /* 0x002fe20000010000 */
[--C-:B------:R-:W-:Y:S01]  /*4b50*/  FFMA.FTZ R198, R162, UR10, -R183.reuse ;  /* 0x0000000aa2c67c23 */ /* 0x100fe200080108b7 */
[--C-:B------:R-:W-:Y:S01]  /*4b60*/  FFMA.FTZ R14, R14, UR10, -R183.reuse ;  /* 0x0000000a0e0e7c23 */ /* 0x100fe200080108b7 */
[----:B------:R-:W-:Y:S01]  /*4b70*/  FFMA.FTZ R21, R21, UR10, -R183 ;  /* 0x0000000a15157c23 */ /* 0x000fe200080108b7 */
[----:B-----5:R-:W-:Y:S01]  /*4b80*/  FADD.FTZ R159, R156, R159 ;  /* 0x0000009f9c9f7221 */ /* 0x020fe20000010000 */
[--C-:B------:R-:W-:Y:S01]  /*4b90*/  FFMA.FTZ R193, R155, UR10, -R183.reuse ;  /* 0x0000000a9bc17c23 */ /* 0x100fe200080108b7 */
[----:B------:R-:W-:Y:S01]  /*4ba0*/  FFMA.FTZ R194, R158, UR10, -R183 ;  /* 0x0000000a9ec27c23 */ /* 0x000fe200080108b7 */
[----:B------:R-:W0:Y:S01]  /*4bb0*/  MUFU.EX2 R5, R5 ;  /* 0x0000000500057308 */ /* 0x000e220000000800 */
[----:B------:R-:W-:Y:S01]  /*4bc0*/  FADD.FTZ R4, R172, R159 ;  /* 0x0000009fac047221 */ /* 0x000fe20000010000 */
[--C-:B------:R-:W-:Y:S01]  /*4bd0*/  FFMA.FTZ R196, R160, UR10, -R183.reuse ;  /* 0x0000000aa0c47c23 */ /* 0x100fe200080108b7 */
[--C-:B------:R-:W-:Y:S01]  /*4be0*/  FFMA.FTZ R197, R161, UR10, -R183.reuse ;  /* 0x0000000aa1c57c23 */ /* 0x100fe200080108b7 */
[--C-:B------:R-:W-:Y:S01]  /*4bf0*/  FFMA.FTZ R204, R163, UR10, -R183.reuse ;  /* 0x0000000aa3cc7c23 */ /* 0x100fe200080108b7 */
[----:B------:R-:W-:Y:S01]  /*4c00*/  FADD.FTZ R159, R173, R4 ;  /* 0x00000004ad9f7221 */ /* 0x000fe20000010000 */
[--C-:B------:R-:W-:Y:S01]  /*4c10*/  FFMA.FTZ R205, R164, UR10, -R183.reuse ;  /* 0x0000000aa4cd7c23 */ /* 0x100fe200080108b7 */
[----:B------:R-:W-:Y:S01]  /*4c20*/  FFMA.FTZ R206, R165, UR10, -R183 ;  /* 0x0000000aa5ce7c23 */ /* 0x000fe200080108b7 */
[----:B------:R-:W1:Y:S01]  /*4c30*/  MUFU.EX2 R176, R176 ;  /* 0x000000b000b07308 */ /* 0x000e620000000800 */
[----:B---3--:R-:W-:Y:S01]  /*4c40*/  FADD.FTZ R4, R174, R159 ;  /* 0x0000009fae047221 */ /* 0x008fe20000010000 */
[--C-:B------:R-:W-:Y:S01]  /*4c50*/  FFMA.FTZ R207, R166, UR10, -R183.reuse ;  /* 0x0000000aa6cf7c23 */ /* 0x100fe200080108b7 */
[----:B------:R-:W-:Y:S01]  /*4c60*/  IADD3 R8, -R22, 0xb, RZ ;  /* 0x0000000b16087810 */ /* 0x000fe20007ffe1ff */
[--C-:B------:R-:W-:Y:S01]  /*4c70*/  FFMA.FTZ R167, R167, UR10, -R183.reuse ;  /* 0x0000000aa7a77c23 */ /* 0x100fe200080108b7 */
[----:B----4-:R-:W-:Y:S01]  /*4c80*/  FADD.FTZ R159, R175, R4 ;  /* 0x00000004af9f7221 */ /* 0x010fe20000010000 */
[--C-:B------:R-:W-:Y:S01]  /*4c90*/  FFMA.FTZ R168, R168, UR10, -R183.reuse ;  /* 0x0000000aa8a87c23 */ /* 0x100fe200080108b7 */
[----:B------:R-:W-:Y:S01]  /*4ca0*/  FFMA.FTZ R169, R169, UR10, -R183 ;  /* 0x0000000aa9a97c23 */ /* 0x000fe200080108b7 */
[----:B------:R-:W2:Y:S01]  /*4cb0*/  MUFU.EX2 R177, R177 ;  /* 0x000000b100b17308 */ /* 0x000ea20000000800 */
[----:B0-----:R-:W-:Y:S01]  /*4cc0*/  FFMA.FTZ R3, R184, R3, R5 ;  /* 0x00000003b8037223 */ /* 0x001fe20000010005 */
[----:B------:R-:W-:Y:S01]  /*4cd0*/  FFMA.FTZ R155, R170, UR10, -R183 ;  /* 0x0000000aaa9b7c23 */ /* 0x000fe200080108b7 */
        /* <DEDUP_REMOVED lines=14> */
[C---:B--2---:R-:W-:Y:S01]  /*4dc0*/  F2FP.BF16.F32.PACK_AB R162, R177.reuse, R176 ;  /* 0x000000b0b1a2723e */ /* 0x044fe200000010ff */
[----:B------:R-:W-:Y:S01]  /*4dd0*/  FADD.FTZ R159, R177, R4 ;  /* 0x00000004b19f7221 */ /* 0x000fe20000010000 */
        /* <DEDUP_REMOVED lines=11> */
[----:B------:R-:W-:Y:S01]  /*4e90*/  F2FP.BF16.F32.PACK_AB R156, R156, R157 ;  /* 0x0000009d9c9c723e */ /* 0x000fe200000010ff */
[----:B------:R-:W-:Y:S01]  /*4ea0*/  FMUL.FTZ R30, R30, R184 ;  /* 0x000000b81e1e7220 */ /* 0x000fe20000410000 */
        /* <DEDUP_REMOVED lines=41> */
[----:B-1----:R-:W-:Y:S01]  /*5140*/  FFMA.FTZ R192, R152, UR10, -R183 ;  /* 0x0000000a98c07c23 */ /* 0x002fe200080108b7 */
[----:B0-----:R-:W-:Y:S01]  /*5150*/  FADD.FTZ R176, R14, R3 ;  /* 0x000000030eb07221 */ /* 0x001fe20000010000 */
[----:B------:R-:W-:-:S02]  /*5160*/  @!P1 VIADD R152, R199, 0x22840 ;  /* 0x00022840c7989836 */ /* 0x000fc40000000000 */
[-C--:B------:R-:W-:Y:S01]  /*5170*/  FMUL.FTZ R90, R90, R184.reuse ;  /* 0x000000b85a5a7220 */ /* 0x080fe20000410000 */
[-C--:B------:R-:W-:Y:S01]  /*5180*/  FMUL.FTZ R91, R91, R184.reuse ;  /* 0x000000b85b5b7220 */ /* 0x080fe20000410000 */
[-C--:B------:R-:W-:Y:S01]  /*5190*/  FMUL.FTZ R94, R94, R184.reuse ;  /* 0x000000b85e5e7220 */ /* 0x080fe20000410000 */
[-C--:B------:R-:W-:Y:S01]  /*51a0*/  FMUL.FTZ R95, R95, R184.reuse ;  /* 0x000000b85f5f7220 */ /* 0x080fe20000410000 */
[----:B------:R-:W0:Y:S01]  /*51b0*/  MUFU.EX2 R21, R21 ;  /* 0x0000001500157308 */ /* 0x000e220000000800 */
[----:B------:R-:W-:Y:S01]  /*51c0*/  @!P1 PRMT R152, RZ, 0x654, R152 ;  /* 0x00000654ff989816 */ /* 0x000fe20000000098 */
[----:B------:R1:W-:Y:S06]  /*51d0*/  BAR.ARV R8, 0x100 ;  /* 0x000400080000751d */ /* 0x0003ec0000002000 */
[----:B------:R-:W3:Y:S01]  /*51e0*/  MUFU.EX2 R179, R179 ;  /* 0x000000b300b37308 */ /* 0x000ee20000000800 */
[----:B--2---:R-:W-:Y:S01]  /*51f0*/  FADD.FTZ R4, R178, R159 ;  /* 0x0000009fb2047221 */ /* 0x004fe20000010000 */
[----:B------:R2:W-:Y:S01]  /*5200*/  @!P1 SYNCS.ARRIVE.TRANS64.RED.A1T0 RZ, [R152+URZ], RZ ;  /* 0x000000ff98ff99a7 */ /* 0x0005e2000810043f */
[-C--:B------:R-:W-:Y:S01]  /*5210*/  FMUL.FTZ R98, R98, R184.reuse ;  /* 0x000000b862627220 */ /* 0x080fe20000410000 */
[-C--:B------:R-:W-:Y:S01]  /*5220*/  FMUL.FTZ R99, R99, R184.reuse ;  /* 0x000000b863637220 */ /* 0x080fe20000410000 */
[-C--:B------:R-:W-:Y:S01]  /*5230*/  FMUL.FTZ R102, R102, R184.reuse ;  /* 0x000000b866667220 */ /* 0x080fe20000410000 */
[-C--:B------:R-:W-:Y:S01]  /*5240*/  FMUL.FTZ R103, R103, R184.reuse ;  /* 0x000000b867677220 */ /* 0x080fe20000410000 */
[----:B------:R-:W-:Y:S01]  /*5250*/  FMUL.FTZ R106, R106, R184 ;  /* 0x000000b86a6a7220 */ /* 0x000fe20000410000 */
[----:B------:R-:W4:Y:S01]  /*5260*/  MUFU.EX2 R192, R192 ;  /* 0x000000c000c07308 */ /* 0x000f220000000800 */
[----:B0-----:R-:W-:Y:S01]  /*5270*/  FADD.FTZ R3, R21, R176 ;  /* 0x000000b015037221 */ /* 0x001fe20000010000 */
[----:B--2---:R-:W-:Y:S01]  /*5280*/  F2FP.BF16.F32.PACK_AB R152, R171, R20 ;  /* 0x00000014ab98723e */ /* 0x004fe200000010ff */
        /* <DEDUP_REMOVED lines=31> */
[----:B------:R-:W-:Y:S01]  /*5480*/  FMUL.FTZ R151, R151, R184 ;  /* 0x000000b897977220 */ /* 0x000fe20000410000 */
[----:B------:R-:W-:-:S02]  /*5490*/  F2FP.BF16.F32.PACK_AB R153, R190, R5 ;  /* 0x00000005be99723e */ /* 0x000fc400000010ff */
[----:B------:R-:W-:Y:S02]  /*54a0*/  F2FP.BF16.F32.PACK_AB R157, R12, R11 ;  /* 0x0000000b0c9d723e */ /* 0x000fe400000010ff */
[----:B------:R-:W-:Y:S01]  /*54b0*/  F2FP.BF16.F32.PACK_AB R161, R192, R21 ;  /* 0x00000015c0a1723e */ /* 0x000fe200000010ff */
[----:B------:R-:W2:Y:S01]  /*54c0*/  MUFU.EX2 R182, R182 ;  /* 0x000000b600b67308 */ /* 0x000ea20000000800 */
[C---:B---3--:R-:W-:Y:S01]  /*54d0*/  FADD.FTZ R159, R181.reuse, R4 ;  /* 0x00000004b59f7221 */ /* 0x048fe20000010000 */
[----:B------:R-:W-:-:S06]  /*54e0*/  F2FP.BF16.F32.PACK_AB R166, R181, R180 ;  /* 0x000000b4b5a6723e */ /* 0x000fcc00000010ff */
[----:B------:R-:W3:Y:S01]  /*54f0*/  MUFU.EX2 R195, R195 ;  /* 0x000000c300c37308 */ /* 0x000ee20000000800 */
[C---:B0-----:R-:W-:Y:S01]  /*5500*/  FADD.FTZ R176, R194.reuse, R3 ;  /* 0x00000003c2b07221 */ /* 0x041fe20000010000 */
[----:B------:R-:W-:-:S06]  /*5510*/  F2FP.BF16.F32.PACK_AB R163, R194, R193 ;  /* 0x000000c1c2a3723e */ /* 0x000fcc00000010ff */
[----:B------:R-:W0:Y:S01]  /*5520*/  MUFU.EX2 R187, R187 ;  /* 0x000000bb00bb7308 */ /* 0x000e220000000800 */
[----:B--2---:R-:W-:-:S07]  /*5530*/  FADD.FTZ R4, R182, R159 ;  /* 0x0000009fb6047221 */ /* 0x004fce0000010000 */
[----:B------:R-:W2:Y:S01]  /*5540*/  MUFU.EX2 R196, R196 ;  /* 0x000000c400c47308 */ /* 0x000ea20000000800 */
[----:B---3--:R-:W-:-:S07]  /*5550*/  FADD.FTZ R3, R195, R176 ;  /* 0x000000b0c3037221 */ /* 0x008fce0000010000 */
[----:B------:R-:W3:Y:S01]  /*5560*/  MUFU.EX2 R185, R185 ;  /* 0x000000b900b97308 */ /* 0x000ee20000000800 */
[----:B0-----:R-:W-:-:S07]  /*5570*/  FADD.FTZ R4, R187, R4 ;  /* 0x00000004bb047221 */ /* 0x001fce0000010000 */
[----:B------:R-:W0:Y:S01]  /*5580*/  MUFU.EX2 R197, R197 ;  /* 0x000000c500c57308 */ /* 0x000e220000000800 */
[C---:B--2---:R-:W-:Y:S01]  /*5590*/  FADD.FTZ R176, R196.reuse, R3 ;  /* 0x00000003c4b07221 */ /* 0x044fe20000010000 */
[----:B------:R-:W-:-:S06]  /*55a0*/  F2FP.BF16.F32.PACK_AB R165, R196, R195 ;  /* 0x000000c3c4a5723e */ /* 0x000fcc00000010ff */
        /* <DEDUP_REMOVED lines=10> */
[----:B0-----:R-:W-:Y:S01]  /*5650*/  FADD.FTZ R4, R188, R159 ;  /* 0x0000009fbc047221 */ /* 0x001fe20000010000 */
[----:B------:R-:W-:-:S06]  /*5660*/  F2FP.BF16.F32.PACK_AB R159, R14, R13 ;  /* 0x0000000d0e9f723e */ /* 0x000fcc00000010ff */
[----:B------:R-:W0:Y:S01]  /*5670*/  MUFU.EX2 R205, R205 ;  /* 0x000000cd00cd7308 */ /* 0x000e220000000800 */
[----:B--2---:R-:W-:-:S07]  /*5680*/  FADD.FTZ R176, R204, R3 ;  /* 0x00000003ccb07221 */ /* 0x004fce0000010000 */
[----:B------:R-:W2:Y:S01]  /*5690*/  MUFU.EX2 R189, R189 ;  /* 0x000000bd00bd7308 */ /* 0x000ea20000000800 */
[C---:B---3--:R-:W-:Y:S01]  /*56a0*/  FADD.FTZ R4, R191.reuse, R4 ;  /* 0x00000004bf047221 */ /* 0x048fe20000010000 */
[----:B------:R-:W-:-:S06]  /*56b0*/  F2FP.BF16.F32.PACK_AB R172, R191, R188 ;  /* 0x000000bcbfac723e */ /* 0x000fcc00000010ff */
[----:B------:R-:W3:Y:S01]  /*56c0*/  MUFU.EX2 R206, R206 ;  /* 0x000000ce00ce7308 */ /* 0x000ee20000000800 */
[----:B0-----:R-:W-:-:S07]  /*56d0*/  FADD.FTZ R3, R205, R176 ;  /* 0x000000b0cd037221 */ /* 0x001fce0000010000 */
[----:B------:R-:W0:Y:S01]  /*56e0*/  MUFU.EX2 R207, R207 ;  /* 0x000000cf00cf7308 */ /* 0x000e220000000800 */
[----:B--2---:R-:W-:Y:S01]  /*56f0*/  FADD.FTZ R15, R189, R4 ;  /* 0x00000004bd0f7221 */ /* 0x004fe20000010000 */
[----:B------:R-:W-:-:S03]  /*5700*/  F2FP.BF16.F32.PACK_AB R174, R6, R189 ;  /* 0x000000bd06ae723e */ /* 0x000fc600000010ff */
[----:B------:R-:W-:-:S03]  /*5710*/  FADD.FTZ R4, R6, R15 ;  /* 0x0000000f06047221 */ /* 0x000fc60000010000 */
[----:B------:R2:W4:Y:S01]  /*5720*/  MUFU.EX2 R183, R167 ;  /* 0x000000a700b77308 */ /* 0x0005220000000800 */
[----:B---3--:R-:W-:-:S07]  /*5730*/  FADD.FTZ R176, R206, R3 ;  /* 0x00000003ceb07221 */ /* 0x008fce0000010000 */
[----:B------:R3:W5:Y:S01]  /*5740*/  MUFU.EX2 R20, R168 ;  /* 0x000000a800147308 */ /* 0x0007620000000800 */
[C---:B0-----:R-:W-:Y:S01]  /*5750*/  FADD.FTZ R176, R207.reuse, R176 ;  /* 0x000000b0cfb07221 */ /* 0x041fe20000010000 */
[----:B--2---:R-:W-:Y:S02]  /*5760*/  F2FP.BF16.F32.PACK_AB R167, R198, R197 ;  /* 0x000000c5c6a7723e */ /* 0x004fe400000010ff */
[----:B------:R-:W-:-:S04]  /*5770*/  F2FP.BF16.F32.PACK_AB R171, R207, R206 ;  /* 0x000000cecfab723e */ /* 0x000fc800000010ff */
[----:B------:R0:W2:Y:S01]  /*5780*/  MUFU.EX2 R175, R169 ;  /* 0x000000a900af7308 */ /* 0x0000a20000000800 */
[----:B----4-:R-:W-:Y:S01]  /*5790*/  FADD.FTZ R3, R183, R176 ;  /* 0x000000b0b7037221 */ /* 0x010fe20000010000 */
[----:B---3--:R-:W-:-:S06]  /*57a0*/  F2FP.BF16.F32.PACK_AB R168, R187, R182 ;  /* 0x000000b6bba8723e */ /* 0x008fcc00000010ff */
[----:B------:R3:W4:Y:S01]  /*57b0*/  MUFU.EX2 R6, R155 ;  /* 0x0000009b00067308 */ /* 0x0007220000000800 */
[----:B0-----:R-:W-:Y:S02]  /*57c0*/  F2FP.BF16.F32.PACK_AB R169, R205, R204 ;  /* 0x000000cccda9723e */ /* 0x001fe400000010ff */
[----:B-----5:R-:W-:Y:S02]  /*57d0*/  F2FP.BF16.F32.PACK_AB R173, R20, R183 ;  /* 0x000000b714ad723e */ /* 0x020fe400000010ff */
[----:B---3--:R-:W-:Y:S01]  /*57e0*/  F2FP.BF16.F32.PACK_AB R155, R10, R9 ;  /* 0x000000090a9b723e */ /* 0x008fe200000010ff */
[----:B------:R-:W-:-:S04]  /*57f0*/  FADD.FTZ R10, R20, R3 ;  /* 0x00000003140a7221 */ /* 0x000fc80000010000 */
[----:B--2---:R-:W-:Y:S01]  /*5800*/  FADD.FTZ R3, R175, R10 ;  /* 0x0000000aaf037221 */ /* 0x004fe20000010000 */
[----:B----4-:R-:W-:-:S03]  /*5810*/  F2FP.BF16.F32.PACK_AB R175, R6, R175 ;  /* 0x000000af06af723e */ /* 0x010fc600000010ff */
[----:B------:R-:W-:Y:S01]  /*5820*/  FADD.FTZ R3, R6, R3 ;  /* 0x0000000306037221 */ /* 0x000fe20000010000 */
[----:B-1----:R-:W-:Y:S06]  /*5830*/  @!P0 BRA `(.L_x_7475) ;  /* 0x0000000000048947 */ /* 0x002fec0003800000 */
[----:B------:R-:W-:Y:S01]  /*5840*/  BPT.TRAP 0x1 ;  /* 0x000000040000795c */ /* 0x000fe20000300000 */
.L_x_7475:
[----:B------:R-:W-:-:S04]  /*5850*/  IMAD.U32 R5, RZ, RZ, UR25 ;  /* 0x00000019ff057e24 */ /* 0x000fc8000f8e00ff */
[----:B------:R0:W1:Y:S01]  /*5860*/  SYNCS.PHASECHK.TRANS64.TRYWAIT P3, [UR23+0x22850], R5 ;  /* 0x02285005ff0075a7 */ /* 0x0000620008060157 */
[----:B------:R-:W-:Y:S05]  /*5870*/  @!P0 BRA `(.L_x_7476) ;  /* 0x0000000000048947 */ /* 0x000fea0003800000 */
[----:B------:R-:W-:Y:S01]  /*5880*/  BPT.TRAP 0x1 ;  /* 0x000000040000795c */ /* 0x000fe20000300000 */
.L_x_7476:
[----:B-1----:R-:W-:Y:S05]  /*5890*/  @P3 BRA `(.L_x_7477) ;  /* 0x00000000000c3947 */ /* 0x002fea0003800000 */
[----:B0-----:R-:W-:-:S04]  /*58a0*/  IMAD.U32 R5, RZ, RZ, UR25 ;  /* 0x00000019ff057e24 */ /* 0x001fc8000f8e00ff */
[----:B------:R-:W0:Y:S02]  /*58b0*/  SYNCS.PHASECHK.TRANS64.TRYWAIT P3, [UR23+0x22850], R5 ;  /* 0x02285005ff0075a7 */ /* 0x000e240008060157 */
[----:B0-----:R-:W-:Y:S05]  /*58c0*/  @!P3 BRA `(.L_x_7478) ;  /* 0x0000007c00f0b947 */ /* 0x001fea0003800000 */
.L_x_7477:
[----:B0-----:R-:W-:Y:S01]  /*58d0*/  VIADD R5, R22, 0x8 ;  /* 0x0000000816057836 */ /* 0x001fe20000000000 */
[----:B------:R-:W-:Y:S01]  /*58e0*/  UIMAD UR11, UR37, 0xc00, UR21 ;  /* 0x00000c00250b78a4 */ /* 0x000fe2000f8e0215 */
[----:B------:R-:W-:Y:S01]  /*58f0*/  @!P1 IADD3 R199, R199, 0x22860, RZ ;  /* 0x00022860c7c79810 */ /* 0x000fe20007ffe0ff */
[----:B------:R-:W-:Y:S01]  /*5900*/  UMOV UR7, 0x40000040 ;  /* 0x4000004000077882 */ /* 0x000fe20000000000 */
[----:B------:R-:W-:Y:S01]  /*5910*/  IMAD.MOV.U32 R6, RZ, RZ, R7 ;  /* 0x000000ffff067224 */ /* 0x000fe200078e0007 */
[----:B------:R0:W-:Y:S01]  /*5920*/  BAR.SYNC.DEFER_BLOCKING R5, 0x100 ;  /* 0x000400050000751d */ /* 0x0001e20000010000 */
[----:B------:R-:W-:Y:S01]  /*5930*/  @!P1 PRMT R199, RZ, 0x654, R199 ;  /* 0x00000654ffc79816 */ /* 0x000fe200000000c7 */
[----:B------:R-:W-:-:S04]  /*5940*/  IMAD.MOV.U32 R15, RZ, RZ, R0 ;  /* 0x000000ffff0f7224 */ /* 0x000fc800078e0000 */
[----:B------:R-:W-:Y:S01]  /*5950*/  UMOV UR6, UR11 ;  /* 0x0000000b00067c82 */ /* 0x000fe20008000000 */
        /* <DEDUP_REMOVED lines=35> */
.L_x_7470:
[----:B0--3--:R-:W0:Y:S01]  /*5b90*/  SHFL.BFLY PT, R5, R4, 0x2, 0x1f ;  /* 0x0c401f0004057f89 */ /* 0x009e2200000e0000 */
[----:B------:R-:W-:Y:S01]  /*5ba0*/  CS2R R20, SRZ ;  /* 0x0000000000147805 */ /* 0x000fe2000001ff00 */
[----:B------:R-:W-:Y:S01]  /*5bb0*/  UIADD3 UR37, UR37, 0x1, URZ ;  /* 0x0000000125257890 */ /* 0x000fe2000fffe03f */
[----:B------:R1:W-:Y:S06]  /*5bc0*/  BAR.ARV R8, 0x100 ;  /* 0x000400080000751d */ /* 0x0003ec0000002000 */
[----:B------:R-:W-:Y:S02]  /*5bd0*/  UISETP.NE.AND UP0, UPT, UR37, 0x2, UPT ;  /* 0x000000022500788c */ /* 0x000fe4000bf05270 */
[----:B------:R-:W-:Y:S06]  /*5be0*/  BAR.ARV 0x8, 0x120 ;  /* 0x0204800000007b1d */ /* 0x000fec0000002000 */
[----:B------:R-:W-:Y:S01]  /*5bf0*/  USEL UR4, URZ, 0x1, UP0 ;  /* 0x000000013f047887 */ /* 0x000fe20008000000 */
[----:B------:R-:W-:Y:S01]  /*5c00*/  PLOP3.LUT P0, PT, PT, PT, PT, 0x8, 0x0 ;  /* 0x000000000000781c */ /* 0x000fe20003f0e170 */
[----:B------:R-:W2:Y:S01]  /*5c10*/  SHFL.BFLY PT, R10, R3, 0x2, 0x1f ;  /* 0x0c401f00030a7f89 */ /* 0x000ea200000e0000 */
[----:B------:R-:W-:-:S02]  /*5c20*/  UIADD3 UR39, UR39, 0x1, URZ ;  /* 0x0000000127277890 */ /* 0x000fc4000fffe03f */
[----:B------:R-:W-:Y:S01]  /*5c30*/  USEL UR37, UR37, URZ, UP0 ;  /* 0x0000003f25257287 */ /* 0x000fe20008000000 */
[----:B0-----:R-:W-:Y:S01]  /*5c40*/  FADD.FTZ R5, R5, R4 ;  /* 0x0000000405057221 */ /* 0x001fe20000010000 */
[----:B------:R-:W-:-:S04]  /*5c50*/  ULOP3.LUT UR38, UR38, UR4, URZ, 0x3c, !UPT ;  /* 0x0000000426267292 */ /* 0x000fc8000f8e3c3f */
[----:B------:R-:W0:Y:S01]  /*5c60*/  SHFL.BFLY PT, R6, R5, 0x1, 0x1f ;  /* 0x0c201f0005067f89 */ /* 0x000e2200000e0000 */
[----:B--2---:R-:W-:-:S05]  /*5c70*/  FADD.FTZ R10, R10, R3 ;  /* 0x000000030a0a7221 */ /* 0x004fca0000010000 */
[----:B------:R-:W2:Y:S01]  /*5c80*/  SHFL.BFLY PT, R9, R10, 0x1, 0x1f ;  /* 0x0c201f000a097f89 */ /* 0x000ea200000e0000 */
[----:B0-----:R-:W-:-:S05]  /*5c90*/  FADD.FTZ R152, R5, R6 ;  /* 0x0000000605987221 */ /* 0x001fca0000010000 */
[----:B------:R-:W-:-:S13]  /*5ca0*/  FSETP.NE.FTZ.AND P1, PT, R152, RZ, PT ;  /* 0x000000ff9800720b */ /* 0x000fda0003f35000 */
[----:B------:R-:W0:Y:S01]  /*5cb0*/  @P1 MUFU.RCP R21, R152 ;  /* 0x0000009800151308 */ /* 0x000e220000001000 */
[----:B--2---:R-:W-:-:S05]  /*5cc0*/  FADD.FTZ R153, R10, R9 ;  /* 0x000000090a997221 */ /* 0x004fca0000010000 */
[----:B------:R-:W-:Y:S01]  /*5cd0*/  FSETP.NE.FTZ.AND P2, PT, R153, RZ, PT ;  /* 0x000000ff9900720b */ /* 0x000fe20003f55000 */
[-C--:B0-----:R-:W-:Y:S01]  /*5ce0*/  FMUL.FTZ R9, R40, R21.reuse ;  /* 0x0000001528097220 */ /* 0x081fe20000410000 */
[-C--:B-1----:R-:W-:Y:S01]  /*5cf0*/  FMUL.FTZ R8, R41, R21.reuse ;  /* 0x0000001529087220 */ /* 0x082fe20000410000 */
[----:B------:R-:W-:Y:S01]  /*5d00*/  @P1 MUFU.LG2 R40, R152 ;  /* 0x0000009800281308 */ /* 0x000fe20000000c00 */
[-C--:B------:R-:W-:Y:S01]  /*5d10*/  FMUL.FTZ R5, R24, R21.reuse ;  /* 0x0000001518057220 */ /* 0x080fe20000410000 */
[-C--:B------:R-:W-:Y:S01]  /*5d20*/  FMUL.FTZ R6, R28, R21.reuse ;  /* 0x000000151c067220 */ /* 0x080fe20000410000 */
[-C--:B------:R-:W-:Y:S01]  /*5d30*/  FMUL.FTZ R4, R25, R21.reuse ;  /* 0x0000001519047220 */ /* 0x080fe20000410000 */
[-C--:B------:R-:W-:Y:S01]  /*5d40*/  FMUL.FTZ R29, R29, R21.reuse ;  /* 0x000000151d1d7220 */ /* 0x080fe20000410000 */
[-C--:B------:R-:W-:Y:S01]  /*5d50*/  FMUL.FTZ R32, R32, R21.reuse ;  /* 0x0000001520207220 */ /* 0x080fe20000410000 */
[-C--:B------:R-:W-:Y:S01]  /*5d60*/  FMUL.FTZ R33, R33, R21.reuse ;  /* 0x0000001521217220 */ /* 0x080fe20000410000 */
[----:B------:R-:W-:-:S03]  /*5d70*/  FMUL.FTZ R36, R36, R21 ;  /* 0x0000001524247220 */ /* 0x000fc60000410000 */
[----:B------:R-:W0:Y:S01]  /*5d80*/  @P2 MUFU.RCP R20, R153 ;  /* 0x0000009900142308 */ /* 0x000e220000001000 */
[-C--:B------:R-:W-:Y:S01]  /*5d90*/  FMUL.FTZ R37, R37, R21.reuse ;  /* 0x0000001525257220 */ /* 0x080fe20000410000 */
[-C--:B------:R-:W-:Y:S01]  /*5da0*/  FMUL.FTZ R11, R44, R21.reuse ;  /* 0x000000152c0b7220 */ /* 0x080fe20000410000 */
[-C--:B------:R-:W-:Y:S01]  /*5db0*/  FMUL.FTZ R10, R45, R21.reuse ;  /* 0x000000152d0a7220 */ /* 0x080fe20000410000 */
[-C--:B------:R-:W-:Y:S01]  /*5dc0*/  FMUL.FTZ R13, R48, R21.reuse ;  /* 0x00000015300d7220 */ /* 0x080fe20000410000 */
[-C--:B------:R-:W-:Y:S01]  /*5dd0*/  FMUL.FTZ R12, R49, R21.reuse ;  /* 0x00000015310c7220 */ /* 0x080fe20000410000 */
[-C--:B------:R-:W-:Y:S01]  /*5de0*/  FMUL.FTZ R15, R52, R21.reuse ;  /* 0x00000015340f7220 */ /* 0x080fe20000410000 */
[-C--:B------:R-:W-:Y:S01]  /*5df0*/  FMUL.FTZ R14, R53, R21.reuse ;  /* 0x00000015350e7220 */ /* 0x080fe20000410000 */
[----:B------:R-:W1:Y:S01]  /*5e00*/  @P2 MUFU.LG2 R41, R153 ;  /* 0x0000009900292308 */ /* 0x000e620000000c00 */
        /* <DEDUP_REMOVED lines=48> */
[----:B------:R-:W-:-:S02]  /*6110*/  IMAD.U32 R21, RZ, RZ, UR10 ;  /* 0x0000000aff157e24 */ /* 0x000fc4000f8e00ff */
[-C--:B0-----:R-:W-:Y:S01]  /*6120*/  FMUL.FTZ R174, R26, R20.reuse ;  /* 0x000000141aae7220 */ /* 0x081fe20000410000 */
[----:B------:R-:W-:Y:S02]  /*6130*/  IMAD.U32 R49, RZ, RZ, UR10 ;  /* 0x0000000aff317e24 */ /* 0x000fe4000f8e00ff */
[-C--:B------:R-:W-:Y:S01]  /*6140*/  FMUL.FTZ R26, R30, R20.reuse ;  /* 0x000000141e1a7220 */ /* 0x080fe20000410000 */
[----:B------:R-:W-:Y:S01]  /*6150*/  @P1 FMUL.FTZ R21, R21, 0.69314718246459960938 ;  /* 0x3f31721815151820 */ /* 0x000fe20000410000 */
[----:B------:R-:W-:Y:S01]  /*6160*/  @P1 FMUL.FTZ R40, R40, 0.69314718246459960938 ;  /* 0x3f31721828281820 */ /* 0x000fe20000410000 */
[----:B------:R-:W-:Y:S01]  /*6170*/  @P2 FMUL.FTZ R49, R49, 0.69314718246459960938 ;  /* 0x3f31721831312820 */ /* 0x000fe20000410000 */
[----:B-1----:R-:W-:Y:S01]  /*6180*/  @P2 FMUL.FTZ R30, R41, 0.69314718246459960938 ;  /* 0x3f317218291e2820 */ /* 0x002fe20000410000 */
[-C--:B------:R-:W-:Y:S01]  /*6190*/  FMUL.FTZ R161, R83, R20.reuse ;  /* 0x0000001453a17220 */ /* 0x080fe20000410000 */
[----:B------:R-:W-:Y:S01]  /*61a0*/  FMUL.FTZ R160, R87, R20 ;  /* 0x0000001457a07220 */ /* 0x000fe20000410000 */
[----:B------:R-:W-:-:S02]  /*61b0*/  IMAD.MOV.U32 R44, RZ, RZ, -0x800000 ;  /* 0xff800000ff2c7424 */ /* 0x000fc400078e00ff */
[-C--:B------:R-:W-:Y:S01]  /*61c0*/  FMUL.FTZ R83, R86, R20.reuse ;  /* 0x0000001456537220 */ /* 0x080fe20000410000 */
[----:B------:R-:W-:Y:S02]  /*61d0*/  IMAD.MOV.U32 R45, RZ, RZ, -0x800000 ;  /* 0xff800000ff2d7424 */ /* 0x000fe400078e00ff */
        /* <DEDUP_REMOVED lines=60> */
[----:B------:R-:W-:-:S07]  /*65a0*/  @P2 FFMA.FTZ R45, R49, R7, R30 ;  /* 0x00000007312d2223 */ /* 0x000fce000001001e */
.L_x_7459:
        /* <DEDUP_REMOVED lines=11> */
[----:B------:R-:W-:Y:S01]  /*6660*/  USHF.L.U32 UR8, UR46, 0x2, URZ ;  /* 0x000000022e087899 */ /* 0x000fe2000800063f */
[----:B------:R-:W-:Y:S01]  /*6670*/  F2FP.BF16.F32.PACK_AB R4, R4, R5 ;  /* 0x000000050404723e */ /* 0x000fe200000010ff */
[----:B------:R-:W-:Y:S01]  /*6680*/  BAR.SYNC.DEFER_BLOCKING 0x1, 0x100 ;  /* 0x0044000000007b1d */ /* 0x000fe20000010000 */
[----:B------:R-:W-:Y:S01]  /*6690*/  F2FP.BF16.F32.PACK_AB R5, R179, R174 ;  /* 0x000000aeb305723e */ /* 0x000fe200000010ff */
[----:B------:R-:W-:Y:S01]  /*66a0*/  USHF.L.U64.HI UR9, UR46, 0x2, UR45 ;  /* 0x000000022e097899 */ /* 0x000fe2000801022d */
[----:B------:R-:W-:Y:S02]  /*66b0*/  F2FP.BF16.F32.PACK_AB R8, R8, R9 ;  /* 0x000000090808723e */ /* 0x000fe400000010ff */
[----:B------:R-:W-:Y:S01]  /*66c0*/  F2FP.BF16.F32.PACK_AB R10, R10, R11 ;  /* 0x0000000b0a0a723e */ /* 0x000fe200000010ff */
[----:B------:R-:W-:Y:S01]  /*66d0*/  ULDC.64 UR6, c[0x0][0xbd8] ;  /* 0x0002f60000067ab9 */ /* 0x000fe20000000a00 */
[----:B------:R-:W-:Y:S01]  /*66e0*/  F2FP.BF16.F32.PACK_AB R9, R170, R159 ;  /* 0x0000009faa09723e */ /* 0x000fe200000010ff */
[----:B------:R-:W-:Y:S01]  /*66f0*/  UIADD3 UR4, UP1, UR8, UR6, URZ ;  /* 0x0000000608047290 */ /* 0x000fe2000ff3e03f */
[----:B------:R-:W-:Y:S01]  /*6700*/  F2FP.BF16.F32.PACK_AB R11, R171, R158 ;  /* 0x0000009eab0b723e */ /* 0x000fe200000010ff */
[----:B------:R-:W-:Y:S01]  /*6710*/  UISETP.NE.U32.AND UP0, UPT, UR6, URZ, UPT ;  /* 0x0000003f0600728c */ /* 0x000fe2000bf05070 */
[----:B------:R-:W-:Y:S01]  /*6720*/  F2FP.BF16.F32.PACK_AB R12, R12, R13 ;  /* 0x0000000d0c0c723e */ /* 0x000fe200000010ff */
[----:B------:R-:W-:Y:S01]  /*6730*/  UIADD3.X UR6, UR9, UR7, URZ, UP1, !UPT ;  /* 0x0000000709067290 */ /* 0x000fe20008ffe43f */
[----:B------:R-:W-:Y:S01]  /*6740*/  F2FP.BF16.F32.PACK_AB R14, R14, R15 ;  /* 0x0000000f0e0e723e */ /* 0x000fe200000010ff */
[----:B------:R-:W-:Y:S01]  /*6750*/  UISETP.NE.AND.EX UP0, UPT, UR7, URZ, UPT, UP0 ;  /* 0x0000003f0700728c */ /* 0x000fe2000bf05300 */
        /* <DEDUP_REMOVED lines=8> */
[----:B0-----:R-:W-:Y:S02]  /*67e0*/  MOV R21, R7 ;  /* 0x0000000700157202 */ /* 0x001fe40000000f00 */
[----:B------:R-:W-:Y:S02]  /*67f0*/  F2FP.BF16.F32.PACK_AB R73, R165, R152 ;  /* 0x00000098a549723e */ /* 0x000fe400000010ff */
[----:B------:R-:W-:Y:S01]  /*6800*/  F2FP.BF16.F32.PACK_AB R81, R161, R82 ;  /* 0x00000052a151723e */ /* 0x000fe200000010ff */
[----:B------:R-:W-:Y:S01]  /*6810*/  IMAD.WIDE R78, R202, 0x2, R20 ;  /* 0x00000002ca4e7825 */ /* 0x000fe200078e0214 */
[----:B------:R-:W-:Y:S02]  /*6820*/  F2FP.BF16.F32.PACK_AB R88, R89, R88 ;  /* 0x000000585958723e */ /* 0x000fe400000010ff */
[----:B------:R-:W-:-:S02]  /*6830*/  F2FP.BF16.F32.PACK_AB R82, R85, R84 ;  /* 0x000000545552723e */ /* 0x000fc400000010ff */
[C---:B------:R-:W-:Y:S02]  /*6840*/  IADD3 R30, P1, R78.reuse, 0x20, RZ ;  /* 0x000000204e1e7810 */ /* 0x040fe40007f3e0ff */
[C---:B------:R-:W-:Y:S02]  /*6850*/  LOP3.LUT R7, R78.reuse, 0x380, RZ, 0xc0, !PT ;  /* 0x000003804e077812 */ /* 0x040fe400078ec0ff */
        /* <DEDUP_REMOVED lines=13> */
[----:B------:R-:W-:Y:S01]  /*6930*/  SHF.R.U64 R7, R7, 0x3, RZ ;  /* 0x0000000307077819 */ /* 0x000fe200000012ff */
[--C-:B------:R-:W-:Y:S01]  /*6940*/  IMAD.X R53, RZ, RZ, R79.reuse, P2 ;  /* 0x000000ffff357224 */ /* 0x100fe200010e064f */
[C---:B------:R-:W-:Y:S01]  /*6950*/  IADD3 R58, P0, R78.reuse, 0x8020, RZ ;  /* 0x000080204e3a7810 */ /* 0x040fe20007f1e0ff */
[----:B------:R-:W-:Y:S01]  /*6960*/  IMAD.X R55, RZ, RZ, R79, P1 ;  /* 0x000000ffff377224 */ /* 0x000fe200008e064f */
[----:B------:R-:W-:-:S02]  /*6970*/  IADD3 R191, P4, R78, 0x8040, RZ ;  /* 0x000080404ebf7810 */ /* 0x000fc40007f9e0ff */
        /* <DEDUP_REMOVED lines=27> */
[----:B------:R-:W-:Y:S02]  /*6b30*/  SHF.R.U64 R7, R7, 0x3, RZ ;  /* 0x0000000307077819 */ /* 0x000fe400000012ff */
[----:B------:R-:W-:Y:S02]  /*6b40*/  SHF.R.U64 R42, R42, 0x3, RZ ;  /* 0x000000032a2a7819 */ /* 0x000fe400000012ff */
[----:B------:R-:W-:Y:S02]  /*6b50*/  SHF.R.U64 R40, R40, 0x3, RZ ;  /* 0x0000000328287819 */ /* 0x000fe400000012ff */
[----:B------:R-:W-:Y:S02]  /*6b60*/  LOP3.LUT R58, R7, R58, RZ, 0x3c, !PT ;  /* 0x0000003a073a7212 */ /* 0x000fe400078e3cff */
[----:B------:R-:W-:-:S02]  /*6b70*/  LOP3.LUT R34, R95, 0x380, RZ, 0xc0, !PT ;  /* 0x000003805f227812 */ /* 0x000fc400078ec0ff */
[----:B------:R-:W-:Y:S02]  /*6b80*/  LOP3.LUT R64, R42, R193, RZ, 0x3c, !PT ;  /* 0x000000c12a407212 */ /* 0x000fe400078e3cff */
[----:B------:R-:W-:Y:S02]  /*6b90*/  LOP3.LUT R7, R70, 0x380, RZ, 0xc0, !PT ;  /* 0x0000038046077812 */ /* 0x000fe400078ec0ff */
[----:B------:R-:W-:Y:S02]  /*6ba0*/  LOP3.LUT R38, R181, 0x380, RZ, 0xc0, !PT ;  /* 0x00000380b5267812 */ /* 0x000fe400078ec0ff */
[----:B------:R-:W-:Y:S02]  /*6bb0*/  LOP3.LUT R62, R40, R191, RZ, 0x3c, !PT ;  /* 0x000000bf283e7212 */ /* 0x000fe400078e3cff */
[----:B------:R-:W-:Y:S02]  /*6bc0*/  LOP3.LUT R42, R199, 0x380, RZ, 0xc0, !PT ;  /* 0x00000380c72a7812 */ /* 0x000fe400078ec0ff */
[----:B------:R-:W-:-:S02]  /*6bd0*/  LOP3.LUT R40, R197, 0x380, RZ, 0xc0, !PT ;  /* 0x00000380c5287812 */ /* 0x000fc400078ec0ff */
[----:B------:R-:W-:Y:S02]  /*6be0*/  SHF.R.U64 R34, R34, 0x3, RZ ;  /* 0x0000000322227819 */ /* 0x000fe400000012ff */
[----:B------:R-:W-:Y:S02]  /*6bf0*/  SHF.R.U64 R29, R7, 0x3, RZ ;  /* 0x00000003071d7819 */ /* 0x000fe400000012ff */
[----:B------:R-:W-:Y:S02]  /*6c00*/  SHF.R.U64 R38, R38, 0x3, RZ ;  /* 0x0000000326267819 */ /* 0x000fe400000012ff */
[----:B------:R-:W-:Y:S02]  /*6c10*/  LOP3.LUT R52, R187, 0x380, RZ, 0xc0, !PT ;  /* 0x00000380bb347812 */ /* 0x000fe400078ec0ff */
[----:B------:R-:W-:Y:S02]  /*6c20*/  MOV R78, R78 ;  /* 0x0000004e004e7202 */ /* 0x000fe40000000f00 */
[----:B------:R-:W-:-:S02]  /*6c30*/  SHF.R.U64 R42, R42, 0x3, RZ ;  /* 0x000000032a2a7819 */ /* 0x000fc400000012ff */
[----:B------:R-:W-:Y:S02]  /*6c40*/  F2FP.BF16.F32.PACK_AB R7, R177, R26 ;  /* 0x0000001ab107723e */ /* 0x000fe400000010ff */
[----:B------:R-:W-:Y:S02]  /*6c50*/  LOP3.LUT R54, R189, 0x380, RZ, 0xc0, !PT ;  /* 0x00000380bd367812 */ /* 0x000fe400078ec0ff */
[----:B------:R-:W-:Y:S01]  /*6c60*/  SHF.R.U64 R40, R40, 0x3, RZ ;  /* 0x0000000328287819 */ /* 0x000fe200000012ff */
[----:B------:R0:W-:Y:S01]  /*6c70*/  STSM.16.M88.4 [R78], R4 ;  /* 0x000000044e007844 */ /* 0x0001e20000000200 */
[----:B------:R-:W-:Y:S02]  /*6c80*/  LOP3.LUT R34, R34, R95, RZ, 0x3c, !PT ;  /* 0x0000005f22227212 */ /* 0x000fe400078e3cff */
[----:B------:R-:W-:Y:S02]  /*6c90*/  LOP3.LUT R38, R38, R181, RZ, 0x3c, !PT ;  /* 0x000000b526267212 */ /* 0x000fe400078e3cff */
[----:B------:R-:W-:-:S02]  /*6ca0*/  SHF.R.U64 R52, R52, 0x3, RZ ;  /* 0x0000000334347819 */ /* 0x000fc400000012ff */
[----:B------:R-:W-:Y:S02]  /*6cb0*/  LOP3.LUT R26, R42, R199, RZ, 0x3c, !PT ;  /* 0x000000c72a1a7212 */ /* 0x000fe400078e3cff */
[----:B------:R-:W-:Y:S02]  /*6cc0*/  SHF.R.U64 R54, R54, 0x3, RZ ;  /* 0x0000000336367819 */ /* 0x000fe400000012ff */
[----:B------:R-:W-:Y:S02]  /*6cd0*/  LOP3.LUT R66, R195, 0x380, RZ, 0xc0, !PT ;  /* 0x00000380c3427812 */ /* 0x000fe400078ec0ff */
[----:B------:R-:W-:Y:S02]  /*6ce0*/  LOP3.LUT R74, R40, R197, RZ, 0x3c, !PT ;  /* 0x000000c5284a7212 */ /* 0x000fe400078e3cff */
[----:B------:R-:W-:Y:S02]  /*6cf0*/  MOV R40, R30 ;  /* 0x0000001e00287202 */ /* 0x000fe40000000f00 */
[----:B0-----:R-:W-:-:S02]  /*6d00*/  F2FP.BF16.F32.PACK_AB R4, R33, R32 ;  /* 0x000000202104723e */ /* 0x001fc400000010ff */
[----:B------:R-:W-:Y:S02]  /*6d10*/  F2FP.BF16.F32.PACK_AB R5, R176, R173 ;  /* 0x000000adb005723e */ /* 0x000fe400000010ff */
[----:B------:R-:W-:Y:S02]  /*6d20*/  F2FP.BF16.F32.PACK_AB R6, R37, R36 ;  /* 0x000000242506723e */ /* 0x000fe400000010ff */
[----:B------:R-:W-:Y:S02]  /*6d30*/  F2FP.BF16.F32.PACK_AB R7, R175, R172 ;  /* 0x000000acaf07723e */ /* 0x000fe400000010ff */
[----:B------:R-:W-:Y:S02]  /*6d40*/  MOV R35, R34 ;  /* 0x0000002200237202 */ /* 0x000fe40000000f00 */
[----:B------:R-:W-:Y:S01]  /*6d50*/  LOP3.LUT R52, R52, R187, RZ, 0x3c, !PT ;  /* 0x000000bb34347212 */ /* 0x000fe200078e3cff */
[----:B------:R0:W-:Y:S01]  /*6d60*/  STSM.16.M88.4 [R40], R4 ;  /* 0x0000000428007844 */ /* 0x0001e20000000200 */
[----:B------:R-:W-:-:S02]  /*6d70*/  MOV R38, R38 ;  /* 0x0000002600267202 */ /* 0x000fc40000000f00 */
[----:B------:R-:W-:Y:S01]  /*6d80*/  MOV R32, R26 ;  /* 0x0000001a00207202 */ /* 0x000fe20000000f00 */
[----:B------:R-:W-:Y:S01]  /*6d90*/  STSM.16.M88.4 [R35], R8 ;  /* 0x0000000823007844 */ /* 0x000fe20000000200 */
[----:B------:R-:W-:Y:S02]  /*6da0*/  LOP3.LUT R54, R54, R189, RZ, 0x3c, !PT ;  /* 0x000000bd36367212 */ /* 0x000fe400078e3cff */
[----:B------:R-:W-:Y:S01]  /*6db0*/  SHF.R.U64 R66, R66, 0x3, RZ ;  /* 0x0000000342427819 */ /* 0x000fe200000012ff */
[----:B------:R-:W-:Y:S01]  /*6dc0*/  STSM.16.M88.4 [R38], R12 ;  /* 0x0000000c26007844 */ /* 0x000fe20000000200 */
[----:B------:R-:W-:Y:S02]  /*6dd0*/  LOP3.LUT R70, R29, R70, RZ, 0x3c, !PT ;  /* 0x000000461d467212 */ /* 0x000fe400078e3cff */
[----:B------:R-:W-:Y:S02]  /*6de0*/  MOV R46, R46 ;  /* 0x0000002e002e7202 */ /* 0x000fe40000000f00 */
[----:B------:R-:W-:-:S02]  /*6df0*/  F2FP.BF16.F32.PACK_AB R26, R61, R60 ;  /* 0x0000003c3d1a723e */ /* 0x000fc400000010ff */
[----:B------:R-:W-:Y:S01]  /*6e00*/  F2FP.BF16.F32.PACK_AB R27, R164, R155 ;  /* 0x0000009ba41b723e */ /* 0x000fe200000010ff */
[----:B0-----:R-:W-:Y:S01]  /*6e10*/  IMAD.U32 R5, RZ, RZ, UR6 ;  /* 0x00000006ff057e24 */ /* 0x001fe2000f8e00ff */
[----:B------:R-:W-:Y:S01]  /*6e20*/  IADD3.X R59, RZ, R79, RZ, P0, !PT ;  /* 0x0000004fff3b7210 */ /* 0x000fe200007fe4ff */
[----:B------:R-:W-:Y:S01]  /*6e30*/  ULDC.64 UR6, c[0x0][0xbe0] ;  /* 0x0002f80000067ab9 */ /* 0x000fe20000000a00 */
[----:B------:R-:W-:Y:S01]  /*6e40*/  MOV R48, R48 ;  /* 0x0000003000307202 */ /* 0x000fe20000000f00 */
[----:B------:R-:W-:Y:S01]  /*6e50*/  STSM.16.M88.4 [R46], R24 ;  /* 0x000000182e007844 */ /* 0x000fe20000000200 */
[----:B------:R-:W-:Y:S01]  /*6e60*/  MOV R34, R74 ;  /* 0x0000004a00227202 */ /* 0x000fe20000000f00 */
[----:B------:R-:W-:Y:S01]  /*6e70*/  IMAD.U32 R4, RZ, RZ, UR4 ;  /* 0x00000004ff047e24 */ /* 0x000fe2000f8e00ff */
[----:B------:R-:W-:Y:S02]  /*6e80*/  F2FP.BF16.F32.PACK_AB R29, R167, R154 ;  /* 0x0000009aa71d723e */ /* 0x000fe400000010ff */
[----:B------:R-:W-:-:S02]  /*6e90*/  F2FP.BF16.F32.PACK_AB R30, R69, R68 ;  /* 0x00000044451e723e */ /* 0x000fc400000010ff */
[----:B------:R-:W-:Y:S02]  /*6ea0*/  F2FP.BF16.F32.PACK_AB R31, R162, R153 ;  /* 0x00000099a21f723e */ /* 0x000fe400000010ff */
[----:B------:R-:W-:Y:S02]  /*6eb0*/  MOV R50, R50 ;  /* 0x0000003200327202 */ /* 0x000fe40000000f00 */
[----:B------:R-:W-:Y:S01]  /*6ec0*/  F2FP.BF16.F32.PACK_AB R74, R77, R76 ;  /* 0x0000004c4d4a723e */ /* 0x000fe200000010ff */
[----:B------:R-:W-:Y:S01]  /*6ed0*/  STSM.16.M88.4 [R48], R28 ;  /* 0x0000001c30007844 */ /* 0x000fe20000000200 */
[----:B------:R-:W-:Y:S02]  /*6ee0*/  F2FP.BF16.F32.PACK_AB R75, R163, R56 ;  /* 0x00000038a34b723e */ /* 0x000fe400000010ff */
[----:B------:R-:W-:Y:S02]  /*6ef0*/  MOV R52, R52 ;  /* 0x0000003400347202 */ /* 0x000fe40000000f00 */
[----:B------:R-:W-:Y:S01]  /*6f00*/  F2FP.BF16.F32.PACK_AB R83, R160, R83 ;  /* 0x00000053a053723e */ /* 0x000fe200000010ff */
[----:B------:R-:W-:Y:S01]  /*6f10*/  STSM.16.M88.4 [R50], R72 ;  /* 0x0000004832007844 */ /* 0x000fe20000000200 */
[----:B------:R-:W-:-:S02]  /*6f20*/  F2FP.BF16.F32.PACK_AB R89, R87, R90 ;  /* 0x0000005a5759723e */ /* 0x000fc400000010ff */
[----:B------:R-:W-:Y:S01]  /*6f30*/  F2FP.BF16.F32.PACK_AB R96, R97, R96 ;  /* 0x000000606160723e */ /* 0x000fe200000010ff */
[----:B------:R0:W-:Y:S01]  /*6f40*/  STSM.16.M88.4 [R52], R80 ;  /* 0x0000005034007844 */ /* 0x0001e20000000200 */
[----:B------:R-:W-:Y:S02]  /*6f50*/  LOP3.LUT R66, R66, R195, RZ, 0x3c, !PT ;  /* 0x000000c342427212 */ /* 0x000fe400078e3cff */
        /* <DEDUP_REMOVED lines=49> */
[----:B------:R-:W-:Y:S01]  /*7270*/  @UP1 UIADD3 UR6, UP2, UR8, UR6, URZ ;  /* 0x0000000608061290 */ /* 0x000fe2000ff5e03f */
[----:B------:R-:W-:-:S03]  /*7280*/  IMAD R7, R16, 0x40, R2 ;  /* 0x0000004010077824 */ /* 0x000fc600078e0202 */
[----:B------:R-:W-:Y:S01]  /*7290*/  @UP1 UIADD3.X UR7, UR9, UR7, URZ, UP2, !UPT ;  /* 0x0000000709071290 */ /* 0x000fe200097fe43f */
[----:B------:R-:W-:-:S04]  /*72a0*/  IMAD.WIDE R20, R7, 0x2, R20 ;  /* 0x0000000207147825 */ /* 0x000fc800078e0214 */
[----:B------:R-:W-:Y:S01]  /*72b0*/  IMAD.U32 R6, RZ, RZ, UR6 ;  /* 0x00000006ff067e24 */ /* 0x000fe2000f8e00ff */
[----:B------:R-:W2:Y:S01]  /*72c0*/  @P1 LDG.E R3, desc[UR40][R4.64] ;  /* 0x0000002804031981 */ /* 0x000ea2000c1e1900 */
[----:B------:R-:W-:Y:S01]  /*72d0*/  IMAD.U32 R7, RZ, RZ, UR7 ;  /* 0x00000007ff077e24 */ /* 0x000fe2000f8e00ff */
[----:B------:R-:W-:Y:S01]  /*72e0*/  UMOV UR4, URZ ;  /* 0x0000003f00047c82 */ /* 0x000fe20008000000 */
[----:B------:R-:W-:-:S03]  /*72f0*/  IADD3 R13, P0, R20, 0x1000, RZ ;  /* 0x00001000140d7810 */ /* 0x000fc60007f1e0ff */
[----:B0-----:R1:W5:Y:S01]  /*7300*/  @P2 LDG.E R81, desc[UR40][R6.64] ;  /* 0x0000002806512981 */ /* 0x001362000c1e1900 */
[----:B--2---:R-:W-:Y:S01]  /*7310*/  @P1 R2UR UR4, R3 ;  /* 0x00000000030412ca */ /* 0x004fe200000e0000 */
[----:B-1----:R-:W-:-:S14]  /*7320*/  @P2 BRA `(.L_x_7482) ;  /* 0x0000000000102947 */ /* 0x002fdc0003800000 */
[----:B------:R-:W-:Y:S05]  /*7330*/  @!P1 BRA `(.L_x_7482) ;  /* 0x00000000000c9947 */ /* 0x000fea0003800000 */
[----:B------:R-:W2:Y:S04]  /*7340*/  LDG.E R6, desc[UR40][R4.64] ;  /* 0x0000002804067981 */ /* 0x000ea8000c1e1900 */
[----:B-----5:R-:W2:Y:S02]  /*7350*/  LDG.E R81, desc[UR40][R4.64+0x4] ;  /* 0x0000042804517981 */ /* 0x020ea4000c1e1900 */
[----:B--2---:R-:W-:-:S07]  /*7360*/  IMAD.IADD R81, R81, 0x1, -R6 ;  /* 0x0000000151517824 */ /* 0x004fce00078e0a06 */
.L_x_7482:
[----:B------:R-:W-:Y:S01]  /*7370*/  USHF.R.S32.HI UR11, URZ, 0x1f, UR44 ;  /* 0x0000001f3f0b7899 */ /* 0x000fe2000801142c */
[----:B------:R-:W-:Y:S01]  /*7380*/  IADD3 R5, P2, R20, 0x3000, RZ ;  /* 0x0000300014057810 */ /* 0x000fe20007f5e0ff */
[----:B------:R-:W-:Y:S01]  /*7390*/  ULDC.64 UR12, c[0x0][0xb70] ;  /* 0x0002dc00000c7ab9 */ /* 0x000fe20000000a00 */
[----:B------:R-:W-:Y:S01]  /*73a0*/  USHF.R.S32.HI UR9, URZ, 0x1f, UR4 ;  /* 0x0000001f3f097899 */ /* 0x000fe20008011404 */
[----:B------:R-:W-:Y:S01]  /*73b0*/  IMAD R10, R18, 0x80, R201 ;  /* 0x00000080120a7824 */ /* 0x000fe200078e02c9 */
[----:B------:R-:W-:Y:S01]  /*73c0*/  UIMAD UR10, UR11, UR12, URZ ;  /* 0x0000000c0b0a72a4 */ /* 0x000fe2000f8e023f */
[----:B------:R-:W-:Y:S01]  /*73d0*/  LOP3.LUT R4, R5, 0x380, RZ, 0xc0, !PT ;  /* 0x0000038005047812 */ /* 0x000fe200078ec0ff */
[----:B------:R-:W-:Y:S01]  /*73e0*/  UMOV UR8, UR4 ;  /* 0x0000000400087c82 */ /* 0x000fe20008000000 */
[----:B------:R-:W-:Y:S01]  /*73f0*/  USEL UR45, UR45, URZ, !UP0 ;  /* 0x0000003f2d2d7287 */ /* 0x000fe2000c000000 */
[----:B------:R-:W-:Y:S01]  /*7400*/  LOP3.LUT R12, R13, 0x380, RZ, 0xc0, !PT ;  /* 0x000003800d0c7812 */ /* 0x000fe200078ec0ff */
[----:B------:R-:W-:Y:S01]  /*7410*/  UIMAD.WIDE.U32 UR6, UR44, UR12, UR8 ;  /* 0x0000000c2c0672a5 */ /* 0x000fe2000f8e0008 */
[----:B------:R-:W-:Y:S01]  /*7420*/  SHF.R.U64 R4, R4, 0x3, RZ ;  /* 0x0000000304047819 */ /* 0x000fe200000012ff */
[----:B------:R-:W-:Y:S01]  /*7430*/  UIMAD UR10, UR44, UR13, UR10 ;  /* 0x0000000d2c0a72a4 */ /* 0x000fe2000f8e020a */
[----:B------:R-:W-:Y:S01]  /*7440*/  IADD3 R9, P1, R20, 0x2000, RZ ;  /* 0x0000200014097810 */ /* 0x000fe20007f3e0ff */
[----:B------:R-:W-:Y:S01]  /*7450*/  USEL UR46, UR46, URZ, !UP0 ;  /* 0x0000003f2e2e7287 */ /* 0x000fe2000c000000 */
[----:B------:R-:W-:Y:S01]  /*7460*/  LOP3.LUT R4, R4, R5, RZ, 0x3c, !PT ;  /* 0x0000000504047212 */ /* 0x000fe200078e3cff */
[----:B------:R-:W-:Y:S01]  /*7470*/  ULDC.64 UR12, c[0x0][0xb78] ;  /* 0x0002de00000c7ab9 */ /* 0x000fe20000000a00 */
[----:B------:R-:W-:Y:S01]  /*7480*/  UIADD3 UR7, UR7, UR10, URZ ;  /* 0x0000000a07077290 */ /* 0x000fe2000fffe03f */
[----:B------:R-:W-:Y:S01]  /*7490*/  SHF.R.S32.HI R3, RZ, 0x1f, R10 ;  /* 0x0000001fff037819 */ /* 0x000fe2000001140a */
[----:B------:R-:W-:Y:S01]  /*74a0*/  UIMAD UR8, UR45, UR12, URZ ;  /* 0x0000000c2d0872a4 */ /* 0x000fe2000f8e023f */
[----:B------:R-:W-:Y:S01]  /*74b0*/  SHF.R.U64 R12, R12, 0x3, RZ ;  /* 0x000000030c0c7819 */ /* 0x000fe200000012ff */
[----:B------:R-:W-:Y:S01]  /*74c0*/  UIMAD.WIDE.U32 UR6, UR46, UR12, UR6 ;  /* 0x0000000c2e0672a5 */ /* 0x000fe2000f8e0006 */
[----:B------:R-:W-:Y:S01]  /*74d0*/  LOP3.LUT R8, R9, 0x380, RZ, 0xc0, !PT ;  /* 0x0000038009087812 */ /* 0x000fe200078ec0ff */
[----:B------:R-:W-:Y:S01]  /*74e0*/  UIMAD UR8, UR46, UR13, UR8 ;  /* 0x0000000d2e0872a4 */ /* 0x000fe2000f8e0208 */
[----:B------:R-:W-:-:S02]  /*74f0*/  LOP3.LUT R12, R12, R13, RZ, 0x3c, !PT ;  /* 0x0000000d0c0c7212 */ /* 0x000fc400078e3cff */
[----:B------:R-:W-:Y:S01]  /*7500*/  SHF.R.U64 R8, R8, 0x3, RZ ;  /* 0x0000000308087819 */ /* 0x000fe200000012ff */
[----:B------:R-:W-:Y:S01]  /*7510*/  ULDC.64 UR12, c[0x0][0xaa0] ;  /* 0x0002a800000c7ab9 */ /* 0x000fe20000000a00 */
[----:B------:R-:W-:Y:S01]  /*7520*/  IADD3 R5, P3, R10, UR6, RZ ;  /* 0x000000060a057c10 */ /* 0x000fe2000ff7e0ff */
[----:B------:R-:W-:Y:S01]  /*7530*/  IMAD.U32 R6, RZ, RZ, UR8 ;  /* 0x00000008ff067e24 */ /* 0x000fe2000f8e00ff */
[----:B------:R-:W-:Y:S02]  /*7540*/  IADD3.X R13, RZ, R21, RZ, P0, !PT ;  /* 0x00000015ff0d7210 */ /* 0x000fe400007fe4ff */
[----:B------:R-:W-:Y:S02]  /*7550*/  IADD3 R73, P0, R20, 0x8000, RZ ;  /* 0x0000800014497810 */ /* 0x000fe40007f1e0ff */
[----:B------:R-:W-:Y:S01]  /*7560*/  IADD3.X R6, R3, UR7, R6, P3, !PT ;  /* 0x0000000703067c10 */ /* 0x000fe20009ffe406 */
[----:B------:R-:W-:Y:S01]  /*7570*/  ULDC.64 UR6, c[0x0][0xb40] ;  /* 0x0002d00000067ab9 */ /* 0x000fe20000000a00 */
[----:B------:R-:W-:Y:S01]  /*7580*/  LOP3.LUT R8, R8, R9, RZ, 0x3c, !PT ;  /* 0x0000000908087212 */ /* 0x000fe200078e3cff */
[----:B------:R-:W-:Y:S01]  /*7590*/  IMAD.X R9, RZ, RZ, R21, P1 ;  /* 0x000000ffff097224 */ /* 0x000fe200008e0615 */
[----:B------:R-:W-:-:S02]  /*75a0*/  LEA R38, P3, R5, UR6, 0x2 ;  /* 0x0000000605267c11 */ /* 0x000fc4000f8610ff */
[----:B------:R-:W-:Y:S02]  /*75b0*/  IADD3 R61, P1, R20, 0x9000, RZ ;  /* 0x00009000143d7810 */ /* 0x000fe40007f3e0ff */
[----:B------:R-:W-:Y:S01]  /*75c0*/  LEA.HI.X R39, R5, UR7, R6, 0x2, P3 ;  /* 0x0000000705277c11 */ /* 0x000fe200098f1406 */
[----:B------:R-:W-:Y:S01]  /*75d0*/  IMAD.X R5, RZ, RZ, R21, P2 ;  /* 0x000000ffff057224 */ /* 0x000fe200010e0615 */
[----:B------:R-:W-:Y:S01]  /*75e0*/  LOP3.LUT R72, R73, 0x380, RZ, 0xc0, !PT ;  /* 0x0000038049487812 */ /* 0x000fe200078ec0ff */
[----:B------:R-:W-:Y:S01]  /*75f0*/  VIADD R6, R10, 0x8 ;  /* 0x000000080a067836 */ /* 0x000fe20000000000 */
[C---:B------:R-:W-:Y:S02]  /*7600*/  IADD3 R65, P6, R20.reuse, 0x4000, RZ ;  /* 0x0000400014417810 */ /* 0x040fe40007fde0ff */
[C---:B------:R-:W-:Y:S02]  /*7610*/  IADD3 R53, P5, R20.reuse, 0x5000, RZ ;  /* 0x0000500014357810 */ /* 0x040fe40007fbe0ff */
[----:B------:R-:W-:-:S02]  /*7620*/  IADD3 R33, P4, R20, 0x6000, RZ ;  /* 0x0000600014217810 */ /* 0x000fc40007f9e0ff */
[C---:B------:R-:W-:Y:S02]  /*7630*/  IADD3 R25, P3, R20.reuse, 0x7000, RZ ;  /* 0x0000700014197810 */ /* 0x040fe40007f7e0ff */
[----:B------:R-:W-:Y:S02]  /*7640*/  IADD3 R49, P2, R20, 0xa000, RZ ;  /* 0x0000a00014317810 */ /* 0x000fe40007f5e0ff */
[----:B------:R-:W-:Y:S02]  /*7650*/  LOP3.LUT R60, R61, 0x380, RZ, 0xc0, !PT ;  /* 0x000003803d3c7812 */ /* 0x000fe400078ec0ff */
[----:B------:R-:W-:Y:S02]  /*7660*/  SHF.R.U64 R72, R72, 0x3, RZ ;  /* 0x0000000348487819 */ /* 0x000fe400000012ff */
[----:B------:R-:W-:Y:S02]  /*7670*/  LOP3.LUT R64, R65, 0x380, RZ, 0xc0, !PT ;  /* 0x0000038041407812 */ /* 0x000fe400078ec0ff */
[----:B------:R-:W-:-:S02]  /*7680*/  LOP3.LUT R52, R53, 0x380, RZ, 0xc0, !PT ;  /* 0x0000038035347812 */ /* 0x000fc400078ec0ff */
[----:B------:R-:W-:Y:S02]  /*7690*/  LOP3.LUT R32, R33, 0x380, RZ, 0xc0, !PT ;  /* 0x0000038021207812 */ /* 0x000fe400078ec0ff */
[----:B------:R-:W-:Y:S02]  /*76a0*/  LOP3.LUT R24, R25, 0x380, RZ, 0xc0, !PT ;  /* 0x0000038019187812 */ /* 0x000fe400078ec0ff */
[----:B------:R-:W-:Y:S02]  /*76b0*/  LOP3.LUT R48, R49, 0x380, RZ, 0xc0, !PT ;  /* 0x0000038031307812 */ /* 0x000fe400078ec0ff */
[----:B------:R-:W-:Y:S02]  /*76c0*/  SHF.R.U64 R60, R60, 0x3, RZ ;  /* 0x000000033c3c7819 */ /* 0x000fe400000012ff */
[----:B------:R-:W-:Y:S01]  /*76d0*/  LOP3.LUT R72, R72, R73, RZ, 0x3c, !PT ;  /* 0x0000004948487212 */ /* 0x000fe200078e3cff */
[----:B------:R-:W-:Y:S01]  /*76e0*/  IMAD.X R73, RZ, RZ, R21, P0 ;  /* 0x000000ffff497224 */ /* 0x000fe200000e0615 */
[----:B------:R-:W-:-:S02]  /*76f0*/  SHF.R.U64 R64, R64, 0x3, RZ ;  /* 0x0000000340407819 */ /* 0x000fc400000012ff */
[----:B------:R-:W-:Y:S02]  /*7700*/  SHF.R.U64 R52, R52, 0x3, RZ ;  /* 0x0000000334347819 */ /* 0x000fe400000012ff */
[----:B------:R-:W-:Y:S02]  /*7710*/  SHF.R.U64 R32, R32, 0x3, RZ ;  /* 0x0000000320207819 */ /* 0x000fe400000012ff */
[----:B------:R-:W-:Y:S02]  /*7720*/  SHF.R.U64 R24, R24, 0x3, RZ ;  /* 0x0000000318187819 */ /* 0x000fe400000012ff */
[----:B------:R-:W-:Y:S02]  /*7730*/  SHF.R.U64 R48, R48, 0x3, RZ ;  /* 0x0000000330307819 */ /* 0x000fe400000012ff */
[----:B------:R-:W-:Y:S02]  /*7740*/  LOP3.LUT P0, RZ, R19, 0x3, RZ, 0xc0, !PT ;  /* 0x0000000313ff7812 */ /* 0x000fe4000780c0ff */
        /* <DEDUP_REMOVED lines=12> */
[----:B-----5:R-:W-:-:S02]  /*7810*/  ISETP.GE.OR P1, PT, R10, R81, P0 ;  /* 0x000000510a00720c */ /* 0x020fc40000726670 */
[----:B------:R-:W-:Y:S02]  /*7820*/  ISETP.GE.OR P0, PT, R6, R81, P0 ;  /* 0x000000510600720c */ /* 0x000fe40000706670 */
[C---:B------:R-:W-:Y:S02]  /*7830*/  IADD3 R37, P6, R20.reuse, 0xb000, RZ ;  /* 0x0000b00014257810 */ /* 0x040fe40007fde0ff */
[C---:B------:R-:W-:Y:S02]  /*7840*/  IADD3 R77, P5, R20.reuse, 0xc000, RZ ;  /* 0x0000c000144d7810 */ /* 0x040fe40007fbe0ff */
[C---:B------:R-:W-:Y:S02]  /*7850*/  IADD3 R69, P4, R20.reuse, 0xd000, RZ ;  /* 0x0000d00014457810 */ /* 0x040fe40007f9e0ff */
[C---:B------:R-:W-:Y:S02]  /*7860*/  IADD3 R57, P3, R20.reuse, 0xe000, RZ ;  /* 0x0000e00014397810 */ /* 0x040fe40007f7e0ff */
[C---:B------:R-:W-:Y:S01]  /*7870*/  LOP3.LUT R7, R20.reuse, 0x380, RZ, 0xc0, !PT ;  /* 0x0000038014077812 */ /* 0x040fe200078ec0ff */
[----:B------:R-:W-:Y:S01]  /*7880*/  @!P1 STG.E desc[UR40][R38.64], R44 ;  /* 0x0000002c26009986 */ /* 0x000fe2000c101928 */
[----:B------:R-:W-:-:S02]  /*7890*/  IADD3 R10, P2, R20, 0xf000, RZ ;  /* 0x0000f000140a7810 */ /* 0x000fc40007f5e0ff */
[----:B------:R-:W-:Y:S01]  /*78a0*/  LOP3.LUT R36, R37, 0x380, RZ, 0xc0, !PT ;  /* 0x0000038025247812 */ /* 0x000fe200078ec0ff */
[----:B------:R0:W-:Y:S01]  /*78b0*/  @!P0 STG.E desc[UR40][R38.64+0x20], R45 ;  /* 0x0000202d26008986 */ /* 0x0001e2000c101928 */
[----:B------:R-:W-:Y:S02]  /*78c0*/  LOP3.LUT R76, R77, 0x380, RZ, 0xc0, !PT ;  /* 0x000003804d4c7812 */ /* 0x000fe400078ec0ff */
[----:B------:R-:W-:Y:S01]  /*78d0*/  LOP3.LUT R68, R69, 0x380, RZ, 0xc0, !PT ;  /* 0x0000038045447812 */ /* 0x000fe200078ec0ff */
[----:B------:R-:W-:Y:S01]  /*78e0*/  UIMAD UR6, UR9, UR12, URZ ;  /* 0x0000000c090672a4 */ /* 0x000fe2000f8e023f */
[----:B------:R-:W-:Y:S01]  /*78f0*/  LOP3.LUT R56, R57, 0x380, RZ, 0xc0, !PT ;  /* 0x0000038039387812 */ /* 0x000fe200078ec0ff */
[----:B------:R-:W5:Y:S01]  /*7900*/  LD.E.128 R12, desc[UR40][R12.64] ;  /* 0x000000280c0c7980 */ /* 0x000f62000c101d00 */
[----:B------:R-:W-:Y:S02]  /*7910*/  SHF.R.U64 R7, R7, 0x3, RZ ;  /* 0x0000000307077819 */ /* 0x000fe400000012ff */
[----:B------:R-:W-:Y:S01]  /*7920*/  LOP3.LUT R3, R10, 0x380, RZ, 0xc0, !PT ;  /* 0x000003800a037812 */ /* 0x000fe200078ec0ff */
[----:B------:R-:W5:Y:S01]  /*7930*/  LD.E.128 R64, desc[UR40][R64.64] ;  /* 0x0000002840407980 */ /* 0x000f62000c101d00 */
[----:B------:R-:W-:-:S02]  /*7940*/  SHF.R.U64 R36, R36, 0x3, RZ ;  /* 0x0000000324247819 */ /* 0x000fc400000012ff */
[----:B------:R-:W-:Y:S01]  /*7950*/  SHF.R.U64 R76, R76, 0x3, RZ ;  /* 0x000000034c4c7819 */ /* 0x000fe200000012ff */
[----:B------:R-:W5:Y:S01]  /*7960*/  LD.E.128 R52, desc[UR40][R52.64] ;  /* 0x0000002834347980 */ /* 0x000f62000c101d00 */
[----:B------:R-:W-:Y:S02]  /*7970*/  SHF.R.U64 R68, R68, 0x3, RZ ;  /* 0x0000000344447819 */ /* 0x000fe400000012ff */
[----:B------:R-:W-:Y:S01]  /*7980*/  SHF.R.U64 R56, R56, 0x3, RZ ;  /* 0x0000000338387819 */ /* 0x000fe200000012ff */
[----:B------:R-:W5:Y:S01]  /*7990*/  LD.E.128 R32, desc[UR40][R32.64] ;  /* 0x0000002820207980 */ /* 0x000f62000c101d00 */
[----:B------:R-:W-:Y:S02]  /*79a0*/  LOP3.LUT R20, R7, R20, RZ, 0x3c, !PT ;  /* 0x0000001407147212 */ /* 0x000fe400078e3cff */
[----:B------:R-:W-:Y:S02]  /*79b0*/  SHF.R.U64 R3, R3, 0x3, RZ ;  /* 0x0000000303037819 */ /* 0x000fe400000012ff */
[----:B------:R-:W-:Y:S01]  /*79c0*/  IADD3.X R47, RZ, R21, RZ, P2, !PT ;  /* 0x00000015ff2f7210 */ /* 0x000fe200017fe4ff */
[----:B------:R1:W5:Y:S01]  /*79d0*/  LD.E.128 R28, desc[UR40][R20.64] ;  /* 0x00000028141c7980 */ /* 0x000362000c101d00 */
        /* <DEDUP_REMOVED lines=9> */
[----:B-1----:R-:W-:Y:S01]  /*7a70*/  IMAD.U32 R21, RZ, RZ, UR12 ;  /* 0x0000000cff157e24 */ /* 0x002fe2000f8e00ff */
[--C-:B------:R-:W-:Y:S01]  /*7a80*/  SHF.R.S32.HI R3, RZ, 0x1f, R2.reuse ;  /* 0x0000001fff037819 */ /* 0x100fe20000011402 */
[----:B------:R-:W-:Y:S01]  /*7a90*/  UIMAD UR6, UR4, UR13, UR6 ;  /* 0x0000000d040672a4 */ /* 0x000fe2000f8e0206 */
[----:B------:R-:W5:Y:S01]  /*7aa0*/  LD.E.128 R8, desc[UR40][R8.64] ;  /* 0x0000002808087980 */ /* 0x000f62000c101d00 */
[----:B------:R-:W-:-:S03]  /*7ab0*/  IMAD.WIDE.U32 R20, R21, UR4, R2 ;  /* 0x0000000415147c25 */ /* 0x000fc6000f8e0002 */
[----:B------:R-:W5:Y:S01]  /*7ac0*/  LD.E.128 R4, desc[UR40][R4.64] ;  /* 0x0000002804047980 */ /* 0x000f62000c101d00 */
[----:B------:R-:W-:-:S03]  /*7ad0*/  VIADD R21, R21, UR6 ;  /* 0x0000000615157c36 */ /* 0x000fc60008000000 */
[----:B------:R-:W5:Y:S01]  /*7ae0*/  LD.E.128 R24, desc[UR40][R24.64] ;  /* 0x0000002818187980 */ /* 0x000f62000c101d00 */
[----:B------:R-:W-:-:S03]  /*7af0*/  ULDC.64 UR6, c[0x0][0xae0] ;  /* 0x0002b80000067ab9 */ /* 0x000fc60000000a00 */
[----:B------:R-:W5:Y:S04]  /*7b00*/  LD.E.128 R72, desc[UR40][R72.64] ;  /* 0x0000002848487980 */ /* 0x000f68000c101d00 */
[----:B------:R-:W5:Y:S04]  /*7b10*/  LD.E.128 R60, desc[UR40][R60.64] ;  /* 0x000000283c3c7980 */ /* 0x000f68000c101d00 */
[----:B------:R-:W5:Y:S04]  /*7b20*/  LD.E.128 R48, desc[UR40][R48.64] ;  /* 0x0000002830307980 */ /* 0x000f68000c101d00 */
[----:B0-----:R-:W5:Y:S04]  /*7b30*/  LD.E.128 R36, desc[UR40][R36.64] ;  /* 0x0000002824247980 */ /* 0x001f68000c101d00 */
        /* <DEDUP_REMOVED lines=10> */
[----:B0-----:R-:W0:Y:S01]  /*7be0*/  FENCE.VIEW.ASYNC.S ;  /* 0x00000000000073c6 */ /* 0x001e220000000000 */
[----:B------:R-:W-:-:S02]  /*7bf0*/  IMAD R40, R18, -0x80, R81 ;  /* 0xffffff8012287824 */ /* 0x000fc400078e0251 */
[----:B------:R-:W-:Y:S01]  /*7c00*/  IMAD.U32 R81, RZ, RZ, UR6 ;  /* 0x00000006ff517e24 */ /* 0x000fe2000f8e00ff */
[----:B------:R-:W-:-:S03]  /*7c10*/  UIMAD UR4, UR44, UR7, UR4 ;  /* 0x000000072c0472a4 */ /* 0x000fc6000f8e0204 */
[----:B------:R-:W-:Y:S01]  /*7c20*/  IMAD.WIDE.U32 R20, R81, UR44, R20 ;  /* 0x0000002c51147c25 */ /* 0x000fe2000f8e0014 */
[----:B------:R-:W-:Y:S01]  /*7c30*/  ISETP.GE.AND P3, PT, R16, R40, PT ;  /* 0x000000281000720c */ /* 0x000fe20003f66270 */
[----:B------:R-:W-:Y:S02]  /*7c40*/  ULDC.64 UR6, c[0x0][0xae8] ;  /* 0x0002ba0000067ab9 */ /* 0x000fe40000000a00 */
[----:B------:R-:W-:Y:S01]  /*7c50*/  VIADD R21, R21, UR4 ;  /* 0x0000000415157c36 */ /* 0x000fe20008000000 */
[----:B------:R-:W-:Y:S01]  /*7c60*/  UIMAD UR4, UR45, UR6, URZ ;  /* 0x000000062d0472a4 */ /* 0x000fe2000f8e023f */
[----:B------:R-:W-:Y:S02]  /*7c70*/  VIADD R0, R0, 0x22820 ;  /* 0x0002282000007836 */ /* 0x000fe40000000000 */
[C---:B------:R-:W-:Y:S02]  /*7c80*/  VIADD R3, R16.reuse, 0x20 ;  /* 0x0000002010037836 */ /* 0x040fe40000000000 */
[----:B------:R-:W-:-:S02]  /*7c90*/  VIADD R17, R16, 0x60 ;  /* 0x0000006010117836 */ /* 0x000fc40000000000 */
[----:B------:R-:W-:Y:S01]  /*7ca0*/  IMAD.U32 R83, RZ, RZ, UR6 ;  /* 0x00000006ff537e24 */ /* 0x000fe2000f8e00ff */
[----:B------:R-:W-:Y:S01]  /*7cb0*/  UIMAD UR4, UR46, UR7, UR4 ;  /* 0x000000072e0472a4 */ /* 0x000fe2000f8e0204 */
[----:B------:R-:W-:Y:S02]  /*7cc0*/  PRMT R0, RZ, 0x654, R0 ;  /* 0x00000654ff007816 */ /* 0x000fe40000000000 */
[----:B------:R-:W-:Y:S01]  /*7cd0*/  IMAD.WIDE.U32 R82, R83, UR46, R20 ;  /* 0x0000002e53527c25 */ /* 0x000fe2000f8e0014 */
[-C--:B------:R-:W-:Y:S01]  /*7ce0*/  ISETP.GE.AND P0, PT, R3, R40.reuse, PT ;  /* 0x000000280300720c */ /* 0x080fe20003f06270 */
[----:B0-----:R0:W-:Y:S01]  /*7cf0*/  SYNCS.ARRIVE.TRANS64.RED.A1T0 RZ, [R0+URZ], RZ ;  /* 0x000000ff00ff79a7 */ /* 0x0011e2000810043f */
[-C--:B------:R-:W-:Y:S01]  /*7d00*/  ISETP.GE.AND P2, PT, R17, R40.reuse, PT ;  /* 0x000000281100720c */ /* 0x080fe20003f46270 */
[----:B------:R-:W-:Y:S01]  /*7d10*/  VIADD R3, R16, 0x40 ;  /* 0x0000004010037836 */ /* 0x000fe20000000000 */
[--C-:B------:R-:W-:Y:S01]  /*7d20*/  SHF.R.S32.HI R17, RZ, 0x1f, R16.reuse ;  /* 0x0000001fff117819 */ /* 0x100fe20000011410 */
[----:B------:R-:W-:Y:S01]  /*7d30*/  VIADD R87, R83, UR4 ;  /* 0x0000000453577c36 */ /* 0x000fe20008000000 */
[----:B------:R-:W-:Y:S02]  /*7d40*/  BSSY B1, `(.L_x_7483) ;  /* 0x000001a000017945 */ /* 0x000fe40003800000 */
[----:B------:R-:W-:Y:S01]  /*7d50*/  ISETP.GE.AND P1, PT, R3, R40, PT ;  /* 0x000000280300720c */ /* 0x000fe20003f26270 */
[----:B------:R-:W-:Y:S01]  /*7d60*/  IMAD.WIDE R80, R18, 0x80, R16 ;  /* 0x0000008012507825 */ /* 0x000fe200078e0210 */
[----:B0-----:R-:W-:Y:S11]  /*7d70*/  @P3 BRA `(.L_x_7484) ;  /* 0x0000000000583947 */ /* 0x001ff60003800000 */
[----:B------:R-:W-:Y:S01]  /*7d80*/  ULDC.64 UR6, c[0x0][0xad8] ;  /* 0x0002b60000067ab9 */ /* 0x000fe20000000a00 */
[----:B------:R-:W-:Y:S01]  /*7d90*/  IMAD.MOV.U32 R20, RZ, RZ, R82 ;  /* 0x000000ffff147224 */ /* 0x000fe200078e0052 */
[----:B------:R-:W-:Y:S01]  /*7da0*/  ULDC UR4, c[0x0][0xa8c] ;  /* 0x0002a30000047ab9 */ /* 0x000fe20000000800 */
[----:B------:R-:W-:Y:S01]  /*7db0*/  IMAD R3, R81, UR6, RZ ;  /* 0x0000000651037c24 */ /* 0x000fe2000f8e02ff */
[C---:B------:R-:W-:Y:S01]  /*7dc0*/  ISETP.GE.AND P4, PT, R2.reuse, UR4, PT ;  /* 0x0000000402007c0c */ /* 0x040fe2000bf86270 */
[----:B------:R-:W-:Y:S02]  /*7dd0*/  IMAD.MOV.U32 R21, RZ, RZ, R87 ;  /* 0x000000ffff157224 */ /* 0x000fe400078e0057 */
[----:B------:R-:W-:Y:S02]  /*7de0*/  VIADD R0, R2, 0x40 ;  /* 0x0000004002007836 */ /* 0x000fe40000000000 */
[----:B------:R-:W-:-:S03]  /*7df0*/  IMAD.WIDE.U32 R20, R80, UR6, R20 ;  /* 0x0000000650147c25 */ /* 0x000fc6000f8e0014 */
[----:B------:R-:W-:Y:S01]  /*7e00*/  ISETP.GE.AND P3, PT, R0, UR4, PT ;  /* 0x0000000400007c0c */ /* 0x000fe2000bf66270 */
[----:B------:R-:W-:Y:S01]  /*7e10*/  IMAD R3, R80, UR7, R3 ;  /* 0x0000000750037c24 */ /* 0x000fe2000f8e0203 */
[----:B------:R-:W-:Y:S01]  /*7e20*/  ULDC.64 UR6, c[0x0][0xa80] ;  /* 0x0002a00000067ab9 */ /* 0x000fe20000000a00 */
[----:B------:R-:W-:Y:S01]  /*7e30*/  VIADD R0, R2, 0x80 ;  /* 0x0000008002007836 */ /* 0x000fe20000000000 */
[----:B------:R-:W-:Y:S01]  /*7e40*/  LEA R84, P6, R20, UR6, 0x1 ;  /* 0x0000000614547c11 */ /* 0x000fe2000f8c08ff */
[----:B------:R-:W-:Y:S01]  /*7e50*/  VIADD R18, R2, 0xc0 ;  /* 0x000000c002127836 */ /* 0x000fe20000000000 */
[----:B------:R-:W-:Y:S02]  /*7e60*/  IADD3 R3, R21, R3, RZ ;  /* 0x0000000315037210 */ /* 0x000fe40007ffe0ff */
[----:B------:R-:W-:Y:S02]  /*7e70*/  ISETP.GE.AND P5, PT, R0, UR4, PT ;  /* 0x0000000400007c0c */ /* 0x000fe4000bfa6270 */
[----:B------:R-:W-:-:S02]  /*7e80*/  LEA.HI.X R85, R20, UR7, R3, 0x1, P6 ;  /* 0x0000000714557c11 */ /* 0x000fc4000b0f0c03 */
[----:B------:R-:W-:-:S03]  /*7e90*/  ISETP.GE.AND P6, PT, R18, UR4, PT ;  /* 0x0000000412007c0c */ /* 0x000fc6000bfc6270 */
[----:B-----5:R0:W-:Y:S04]  /*7ea0*/  @!P4 STG.E.128 desc[UR40][R84.64], R28 ;  /* 0x0000001c5400c986 */ /* 0x0201e8000c101d28 */
[----:B------:R0:W-:Y:S04]  /*7eb0*/  @!P3 STG.E.128 desc[UR40][R84.64+0x80], R64 ;  /* 0x000080405400b986 */ /* 0x0001e8000c101d28 */
[----:B------:R0:W-:Y:S04]  /*7ec0*/  @!P5 STG.E.128 desc[UR40][R84.64+0x100], R72 ;  /* 0x000100485400d986 */ /* 0x0001e8000c101d28 */
[----:B------:R0:W-:Y:S02]  /*7ed0*/  @!P6 STG.E.128 desc[UR40][R84.64+0x180], R76 ;  /* 0x0001804c5400e986 */ /* 0x0001e4000c101d28 */
.L_x_7484:
[----:B------:R-:W-:Y:S05]  /*7ee0*/  BSYNC B1 ;  /* 0x0000000000017941 */ /* 0x000fea0003800000 */
.L_x_7483:
[----:B------:R-:W-:Y:S04]  /*7ef0*/  BSSY B1, `(.L_x_7485) ;  /* 0x000001a000017945 */ /* 0x000fe80003800000 */
[----:B------:R-:W-:Y:S05]  /*7f00*/  @P0 BRA `(.L_x_7486) ;  /* 0x0000000000600947 */ /* 0x000fea0003800000 */
[----:B------:R-:W-:Y:S01]  /*7f10*/  IADD3 R3, P0, R80, 0x20, RZ ;  /* 0x0000002050037810 */ /* 0x000fe20007f1e0ff */
[C---:B------:R-:W-:Y:S01]  /*7f20*/  VIADD R20, R2.reuse, 0x80 ;  /* 0x0000008002147836 */ /* 0x040fe20000000000 */
[----:B------:R-:W-:Y:S01]  /*7f30*/  ULDC UR4, c[0x0][0xa8c] ;  /* 0x0002a30000047ab9 */ /* 0x000fe20000000800 */
[----:B------:R-:W-:Y:S01]  /*7f40*/  VIADD R18, R2, 0x40 ;  /* 0x0000004002127836 */ /* 0x000fe20000000000 */
[----:B------:R-:W-:Y:S01]  /*7f50*/  ULDC.64 UR6, c[0x0][0xad8] ;  /* 0x0002b60000067ab9 */ /* 0x000fe20000000a00 */
[----:B------:R-:W-:Y:S01]  /*7f60*/  IMAD.X R0, RZ, RZ, R81, P0 ;  /* 0x000000ffff007224 */ /* 0x000fe200000e0651 */
[----:B------:R-:W-:Y:S01]  /*7f70*/  ISETP.GE.AND P5, PT, R20, UR4, PT ;  /* 0x0000000414007c0c */ /* 0x000fe2000bfa6270 */
[----:B------:R-:W-:Y:S01]  /*7f80*/  IMAD.MOV.U32 R20, RZ, RZ, R82 ;  /* 0x000000ffff147224 */ /* 0x000fe200078e0052 */
[----:B------:R-:W-:Y:S01]  /*7f90*/  ISETP.GE.AND P4, PT, R18, UR4, PT ;  /* 0x0000000412007c0c */ /* 0x000fe2000bf86270 */
[----:B------:R-:W-:Y:S01]  /*7fa0*/  IMAD.MOV.U32 R21, RZ, RZ, R87 ;  /* 0x000000ffff157224 */ /* 0x000fe200078e0057 */
[----:B------:R-:W-:Y:S01]  /*7fb0*/  ISETP.GE.AND P3, PT, R2, UR4, PT ;  /* 0x0000000402007c0c */ /* 0x000fe2000bf66270 */
[----:B------:R-:W-:-:S02]  /*7fc0*/  IMAD R0, R0, UR6, RZ ;  /* 0x0000000600007c24 */ /* 0x000fc4000f8e02ff */
[----:B------:R-:W-:Y:S02]  /*7fd0*/  VIADD R18, R2, 0xc0 ;  /* 0x000000c002127836 */ /* 0x000fe40000000000 */
[----:B------:R-:W-:-:S03]  /*7fe0*/  IMAD.WIDE.U32 R20, R3, UR6, R20 ;  /* 0x0000000603147c25 */ /* 0x000fc6000f8e0014 */
[----:B------:R-:W-:Y:S01]  /*7ff0*/  ISETP.GE.AND P6, PT, R18, UR4, PT ;  /* 0x0000000412007c0c */ /* 0x000fe2000bfc6270 */
[----:B------:R-:W-:Y:S01]  /*8000*/  IMAD R3, R3, UR7, R0 ;  /* 0x0000000703037c24 */ /* 0x000fe2000f8e0200 */
[----:B------:R-:W-:Y:S02]  /*8010*/  ULDC.64 UR6, c[0x0][0xa80] ;  /* 0x0002a00000067ab9 */ /* 0x000fe40000000a00 */
[----:B0----5:R-:W-:Y:S01]  /*8020*/  LEA R28, P0, R20, UR6, 0x1 ;  /* 0x00000006141c7c11 */ /* 0x021fe2000f8008ff */
[----:B------:R-:W-:-:S05]  /*8030*/  IMAD.IADD R3, R21, 0x1, R3 ;  /* 0x0000000115037824 */ /* 0x000fca00078e0203 */
[----:B------:R-:W-:-:S05]  /*8040*/  LEA.HI.X R29, R20, UR7, R3, 0x1, P0 ;  /* 0x00000007141d7c11 */ /* 0x000fca00080f0c03 */
[----:B------:R1:W-:Y:S04]  /*8050*/  @!P3 STG.E.128 desc[UR40][R28.64], R12 ;  /* 0x0000000c1c00b986 */ /* 0x0003e8000c101d28 */
[----:B------:R1:W-:Y:S04]  /*8060*/  @!P4 STG.E.128 desc[UR40][R28.64+0x80], R52 ;  /* 0x000080341c00c986 */ /* 0x0003e8000c101d28 */
[----:B------:R1:W-:Y:S04]  /*8070*/  @!P5 STG.E.128 desc[UR40][R28.64+0x100], R60 ;  /* 0x0001003c1c00d986 */ /* 0x0003e8000c101d28 */
[----:B------:R1:W-:Y:S02]  /*8080*/  @!P6 STG.E.128 desc[UR40][R28.64+0x180], R68 ;  /* 0x000180441c00e986 */ /* 0x0003e4000c101d28 */
.L_x_7486:
[----:B------:R-:W-:Y:S05]  /*8090*/  BSYNC B1 ;  /* 0x0000000000017941 */ /* 0x000fea0003800000 */
.L_x_7485:
[----:B------:R-:W-:Y:S04]  /*80a0*/  BSSY B1, `(.L_x_7487) ;  /* 0x000001a000017945 */ /* 0x000fe80003800000 */
[----:B------:R-:W-:Y:S05]  /*80b0*/  @P1 BRA `(.L_x_7488) ;  /* 0x0000000000601947 */ /* 0x000fea0003800000 */
[----:B------:R-:W-:Y:S01]  /*80c0*/  IADD3 R3, P0, R80, 0x40, RZ ;  /* 0x0000004050037810 */ /* 0x000fe20007f1e0ff */
[C---:B-1---5:R-:W-:Y:S01]  /*80d0*/  VIADD R12, R2.reuse, 0x40 ;  /* 0x00000040020c7836 */ /* 0x062fe20000000000 */
        /* <DEDUP_REMOVED lines=15> */
[----:B------:R-:W-:Y:S02]  /*81d0*/  LEA R14, P0, R12, UR6, 0x1 ;  /* 0x000000060c0e7c11 */ /* 0x000fe4000f8008ff */
[----:B------:R-:W-:-:S04]  /*81e0*/  IADD3 R3, R13, R3, RZ ;  /* 0x000000030d037210 */ /* 0x000fc80007ffe0ff */
[----:B------:R-:W-:-:S05]  /*81f0*/  LEA.HI.X R15, R12, UR7, R3, 0x1, P0 ;  /* 0x000000070c0f7c11 */ /* 0x000fca00080f0c03 */
[----:B------:R2:W-:Y:S04]  /*8200*/  @!P1 STG.E.128 desc[UR40][R14.64], R8 ;  /* 0x000000080e009986 */ /* 0x0005e8000c101d28 */
[----:B------:R2:W-:Y:S04]  /*8210*/  @!P3 STG.E.128 desc[UR40][R14.64+0x80], R32 ;  /* 0x000080200e00b986 */ /* 0x0005e8000c101d28 */
[----:B------:R2:W-:Y:S04]  /*8220*/  @!P4 STG.E.128 desc[UR40][R14.64+0x100], R48 ;  /* 0x000100300e00c986 */ /* 0x0005e8000c101d28 */
[----:B------:R2:W-:Y:S02]  /*8230*/  @!P5 STG.E.128 desc[UR40][R14.64+0x180], R56 ;  /* 0x000180380e00d986 */ /* 0x0005e4000c101d28 */
.L_x_7488:
[----:B------:R-:W-:Y:S05]  /*8240*/  BSYNC B1 ;  /* 0x0000000000017941 */ /* 0x000fea0003800000 */
.L_x_7487:
[----:B------:R-:W-:Y:S05]  /*8250*/  @P2 BRA `(.L_x_7489) ;  /* 0x0000000c006c2947 */ /* 0x000fea0003800000 */
[----:B------:R-:W-:Y:S01]  /*8260*/  IADD3 R3, P0, R80, 0x60, RZ ;  /* 0x0000006050037810 */ /* 0x000fe20007f1e0ff */
[C---:B------:R-:W-:Y:S01]  /*8270*/  VIADD R0, R2.reuse, 0x40 ;  /* 0x0000004002007836 */ /* 0x040fe20000000000 */
[----:B------:R-:W-:Y:S01]  /*8280*/  ULDC UR4, c[0x0][0xa8c] ;  /* 0x0002a30000047ab9 */ /* 0x000fe20000000800 */
[----:B------:R-:W-:Y:S01]  /*8290*/  ULDC.64 UR6, c[0x0][0xad8] ;  /* 0x0002b60000067ab9 */ /* 0x000fe20000000a00 */
[----:B--2--5:R-:W-:Y:S01]  /*82a0*/  IMAD.MOV.U32 R8, RZ, RZ, R82 ;  /* 0x000000ffff087224 */ /* 0x024fe200078e0052 */
[----:B------:R-:W-:Y:S01]  /*82b0*/  ISETP.GE.AND P1, PT, R2, UR4, PT ;  /* 0x0000000402007c0c */ /* 0x000fe2000bf26270 */
[----:B------:R-:W-:Y:S01]  /*82c0*/  IMAD.X R80, RZ, RZ, R81, P0 ;  /* 0x000000ffff507224 */ /* 0x000fe200000e0651 */
[----:B------:R-:W-:Y:S01]  /*82d0*/  ISETP.GE.AND P2, PT, R0, UR4, PT ;  /* 0x0000000400007c0c */ /* 0x000fe2000bf46270 */
[----:B------:R-:W-:Y:S02]  /*82e0*/  IMAD.MOV.U32 R9, RZ, RZ, R87 ;  /* 0x000000ffff097224 */ /* 0x000fe400078e0057 */
[----:B------:R-:W-:-:S02]  /*82f0*/  IMAD R80, R80, UR6, RZ ;  /* 0x0000000650507c24 */ /* 0x000fc4000f8e02ff */
[----:B------:R-:W-:Y:S02]  /*8300*/  VIADD R0, R2, 0x80 ;  /* 0x0000008002007836 */ /* 0x000fe40000000000 */
[----:B------:R-:W-:-:S03]  /*8310*/  IMAD.WIDE.U32 R8, R3, UR6, R8 ;  /* 0x0000000603087c25 */ /* 0x000fc6000f8e0008 */
[----:B------:R-:W-:Y:S01]  /*8320*/  ISETP.GE.AND P3, PT, R0, UR4, PT ;  /* 0x0000000400007c0c */ /* 0x000fe2000bf66270 */
[----:B------:R-:W-:Y:S01]  /*8330*/  IMAD R3, R3, UR7, R80 ;  /* 0x0000000703037c24 */ /* 0x000fe2000f8e0250 */
[----:B------:R-:W-:Y:S01]  /*8340*/  ULDC.64 UR6, c[0x0][0xa80] ;  /* 0x0002a00000067ab9 */ /* 0x000fe20000000a00 */
[----:B------:R-:W-:Y:S01]  /*8350*/  VIADD R0, R2, 0xc0 ;  /* 0x000000c002007836 */ /* 0x000fe20000000000 */
[----:B------:R-:W-:Y:S01]  /*8360*/  LEA R10, P0, R8, UR6, 0x1 ;  /* 0x00000006080a7c11 */ /* 0x000fe2000f8008ff */
[----:B------:R-:W-:-:S05]  /*8370*/  IMAD.IADD R3, R9, 0x1, R3 ;  /* 0x0000000109037824 */ /* 0x000fca00078e0203 */
[----:B------:R-:W-:Y:S02]  /*8380*/  LEA.HI.X R11, R8, UR7, R3, 0x1, P0 ;  /* 0x00000007080b7c11 */ /* 0x000fe400080f0c03 */
[----:B------:R-:W-:-:S03]  /*8390*/  ISETP.GE.AND P0, PT, R0, UR4, PT ;  /* 0x0000000400007c0c */ /* 0x000fc6000bf06270 */
[----:B------:R4:W-:Y:S04]  /*83a0*/  @!P1 STG.E.128 desc[UR40][R10.64], R4 ;  /* 0x000000040a009986 */ /* 0x0009e8000c101d28 */
[----:B------:R4:W-:Y:S04]  /*83b0*/  @!P2 STG.E.128 desc[UR40][R10.64+0x80], R24 ;  /* 0x000080180a00a986 */ /* 0x0009e8000c101d28 */
[----:B------:R4:W-:Y:S02]  /*83c0*/  @!P3 STG.E.128 desc[UR40][R10.64+0x100], R36 ;  /* 0x000100240a00b986 */ /* 0x0009e4000c101d28 */
[----:B------:R-:W-:Y:S05]  /*83d0*/  @P0 BRA `(.L_x_7489) ;  /* 0x0000000c000c0947 */ /* 0x000fea0003800000 */
[----:B------:R2:W-:Y:S01]  /*83e0*/  STG.E.128 desc[UR40][R10.64+0x180], R44 ;  /* 0x0001802c0a007986 */ /* 0x0005e2000c101d28 */
[----:B------:R-:W-:Y:S05]  /*83f0*/  BRA `(.L_x_7489) ;  /* 0x0000000c00047947 */ /* 0x000fea0003800000 */
.L_x_7481:
        /* <DEDUP_REMOVED lines=9> */
[----:B------:R-:W-:-:S02]  /*8490*/  IMAD.U32 R4, RZ, RZ, UR4 ;  /* 0x00000004ff047e24 */ /* 0x000fc4000f8e00ff */
[----:B------:R-:W-:Y:S01]  /*84a0*/  IMAD.U32 R5, RZ, RZ, UR6 ;  /* 0x00000006ff057e24 */ /* 0x000fe2000f8e00ff */
[----:B------:R-:W-:Y:S01]  /*84b0*/  ULDC.64 UR6, c[0x0][0xbe0] ;  /* 0x0002f80000067ab9 */ /* 0x000fe20000000a00 */
[----:B------:R-:W-:Y:S01]  /*84c0*/  PLOP3.LUT P1, PT, PT, PT, UP0, 0x80, 0x0 ;  /* 0x000000000000781c */ /* 0x000fe20003f2f008 */
[----:B------:R-:W-:-:S04]  /*84d0*/  UISETP.NE.U32.AND UP1, UPT, UR6, URZ, UPT ;  /* 0x0000003f0600728c */ /* 0x000fc8000bf25070 */
[----:B------:R-:W-:-:S06]  /*84e0*/  UISETP.NE.AND.EX UP1, UPT, UR7, URZ, UPT, UP1 ;  /* 0x0000003f0700728c */ /* 0x000fcc000bf25310 */
[----:B------:R-:W-:Y:S02]  /*84f0*/  PLOP3.LUT P2, PT, PT, PT, UP1, 0x80, 0x0 ;  /* 0x000000000000781c */ /* 0x000fe40003f4f018 */
[----:B------:R1:W5:Y:S03]  /*8500*/  @P1 LDG.E R11, desc[UR40][R4.64] ;  /* 0x00000028040b1981 */ /* 0x000366000c1e1900 */
[----:B------:R-:W-:-:S04]  /*8510*/  @UP1 UIADD3 UR6, UP2, UR8, UR6, URZ ;  /* 0x0000000608061290 */ /* 0x000fc8000ff5e03f */
[----:B------:R-:W-:Y:S02]  /*8520*/  @UP1 UIADD3.X UR7, UR9, UR7, URZ, UP2, !UPT ;  /* 0x0000000709071290 */ /* 0x000fe400097fe43f */
[----:B------:R-:W-:-:S04]  /*8530*/  IMAD.U32 R6, RZ, RZ, UR6 ;  /* 0x00000006ff067e24 */ /* 0x000fc8000f8e00ff */
[----:B------:R-:W-:-:S05]  /*8540*/  IMAD.U32 R7, RZ, RZ, UR7 ;  /* 0x00000007ff077e24 */ /* 0x000fca000f8e00ff */
[----:B0-----:R1:W5:Y:S01]  /*8550*/  @P2 LDG.E R9, desc[UR40][R6.64] ;  /* 0x0000002806092981 */ /* 0x001362000c1e1900 */
[----:B------:R-:W-:Y:S01]  /*8560*/  ISETP.GE.AND P0, PT, R203, 0x80, PT ;  /* 0x00000080cb00780c */ /* 0x000fe20003f06270 */
[----:B------:R-:W-:-:S12]  /*8570*/  @P2 BRA `(.L_x_7490) ;  /* 0x0000000000102947 */ /* 0x000fd80003800000 */
[----:B------:R-:W-:Y:S05]  /*8580*/  @!P1 BRA `(.L_x_7490) ;  /* 0x00000000000c9947 */ /* 0x000fea0003800000 */
[----:B------:R-:W2:Y:S04]  /*8590*/  LDG.E R0, desc[UR40][R4.64] ;  /* 0x0000002804007981 */ /* 0x000ea8000c1e1900 */
[----:B-----5:R-:W2:Y:S02]  /*85a0*/  LDG.E R9, desc[UR40][R4.64+0x4] ;  /* 0x0000042804097981 */ /* 0x020ea4000c1e1900 */
[----:B--2---:R-:W-:-:S07]  /*85b0*/  IMAD.IADD R9, R9, 0x1, -R0 ;  /* 0x0000000109097824 */ /* 0x004fce00078e0a00 */
.L_x_7490:
[----:B------:R-:W-:Y:S01]  /*85c0*/  USHF.R.S32.HI UR7, URZ, 0x1f, UR44 ;  /* 0x0000001f3f077899 */ /* 0x000fe2000801142c */
[----:B------:R-:W-:Y:S01]  /*85d0*/  BSSY B1, `(.L_x_7491) ;  /* 0x000001e000017945 */ /* 0x000fe20003800000 */
[----:B------:R-:W-:Y:S01]  /*85e0*/  USEL UR46, UR46, URZ, !UP0 ;  /* 0x0000003f2e2e7287 */ /* 0x000fe2000c000000 */
[----:B------:R-:W-:Y:S01]  /*85f0*/  SHF.R.S32.HI R13, RZ, 0x1f, R2 ;  /* 0x0000001fff0d7819 */ /* 0x000fe20000011402 */
[----:B------:R-:W-:Y:S01]  /*8600*/  USEL UR45, UR45, URZ, !UP0 ;  /* 0x0000003f2d2d7287 */ /* 0x000fe2000c000000 */
[----:B-----5:R-:W-:Y:S01]  /*8610*/  SHF.R.S32.HI R8, RZ, 0x1f, R11 ;  /* 0x0000001fff087819 */ /* 0x020fe2000001140b */
[----:B------:R-:W-:Y:S10]  /*8620*/  @P0 BRA `(.L_x_7492) ;  /* 0x0000000000600947 */ /* 0x000ff40003800000 */
[----:B------:R-:W0:Y:S02]  /*8630*/  S2R R0, SR_TID.X ;  /* 0x0000000000007919 */ /* 0x000e240000002100 */
[----:B0-----:R-:W-:-:S05]  /*8640*/  IMAD R0, R18, 0x80, R0 ;  /* 0x0000008012007824 */ /* 0x001fca00078e0200 */
[----:B------:R-:W-:-:S04]  /*8650*/  IADD3 R0, R0, -0x80, RZ ;  /* 0xffffff8000007810 */ /* 0x000fc80007ffe0ff */
[----:B------:R-:W-:-:S13]  /*8660*/  ISETP.GE.AND P0, PT, R0, R9, PT ;  /* 0x000000090000720c */ /* 0x000fda0003f06270 */
[----:B------:R-:W-:Y:S05]  /*8670*/  @P0 BRA `(.L_x_7492) ;  /* 0x00000000004c0947 */ /* 0x000fea0003800000 */
[C---:B-1----:R-:W-:Y:S01]  /*8680*/  IADD3 R4, P0, R0.reuse, R11, RZ ;  /* 0x0000000b00047210 */ /* 0x042fe20007f1e0ff */
[----:B------:R-:W-:Y:S02]  /*8690*/  ULDC.64 UR8, c[0x0][0xb70] ;  /* 0x0002dc0000087ab9 */ /* 0x000fe40000000a00 */
[----:B------:R-:W-:Y:S01]  /*86a0*/  UIMAD UR4, UR7, UR8, URZ ;  /* 0x00000008070472a4 */ /* 0x000fe2000f8e023f */
[----:B------:R-:W-:Y:S01]  /*86b0*/  LEA.HI.X.SX32 R5, R0, R8, 0x1, P0 ;  /* 0x0000000800057211 */ /* 0x000fe200000f0eff */
[----:B------:R-:W-:Y:S02]  /*86c0*/  IMAD.U32 R3, RZ, RZ, UR8 ;  /* 0x00000008ff037e24 */ /* 0x000fe4000f8e00ff */
[----:B------:R-:W-:Y:S02]  /*86d0*/  UIMAD UR4, UR44, UR9, UR4 ;  /* 0x000000092c0472a4 */ /* 0x000fe4000f8e0204 */
[----:B------:R-:W-:Y:S01]  /*86e0*/  IMAD.WIDE.U32 R4, R3, UR44, R4 ;  /* 0x0000002c03047c25 */ /* 0x000fe2000f8e0004 */
[----:B------:R-:W-:-:S02]  /*86f0*/  ULDC.64 UR8, c[0x0][0xb78] ;  /* 0x0002de0000087ab9 */ /* 0x000fc40000000a00 */
        /* <DEDUP_REMOVED lines=11> */
.L_x_7492:
[----:B------:R-:W-:Y:S05]  /*87b0*/  BSYNC B1 ;  /* 0x0000000000017941 */ /* 0x000fea0003800000 */
.L_x_7491:
[----:B------:R-:W-:Y:S01]  /*87c0*/  ULDC.64 UR8, c[0x0][0xaa0] ;  /* 0x0002a80000087ab9 */ /* 0x000fe20000000a00 */
[----:B0-----:R-:W-:Y:S01]  /*87d0*/  IMAD.MOV.U32 R3, RZ, RZ, R13 ;  /* 0x000000ffff037224 */ /* 0x001fe200078e000d */
[----:B------:R-:W-:Y:S01]  /*87e0*/  BSSY B1, `(.L_x_7493) ;  /* 0x0000032000017945 */ /* 0x000fe20003800000 */
[----:B------:R-:W-:Y:S02]  /*87f0*/  IMAD R0, R8, UR8, RZ ;  /* 0x0000000808007c24 */ /* 0x000fe4000f8e02ff */
[----:B-1----:R-:W-:-:S04]  /*8800*/  IMAD.WIDE.U32 R4, R11, UR8, R2 ;  /* 0x000000080b047c25 */ /* 0x002fc8000f8e0002 */
[----:B------:R-:W-:Y:S01]  /*8810*/  IMAD R11, R11, UR9, R0 ;  /* 0x000000090b0b7c24 */ /* 0x000fe2000f8e0200 */
[----:B------:R-:W-:Y:S01]  /*8820*/  ULDC.64 UR8, c[0x0][0xae0] ;  /* 0x0002b80000087ab9 */ /* 0x000fe20000000a00 */
[----:B------:R-:W-:Y:S01]  /*8830*/  VIADD R6, R16, 0x40 ;  /* 0x0000004010067836 */ /* 0x000fe20000000000 */
[----:B------:R-:W-:Y:S01]  /*8840*/  UIMAD UR4, UR7, UR8, URZ ;  /* 0x00000008070472a4 */ /* 0x000fe2000f8e023f */
[----:B------:R-:W-:Y:S02]  /*8850*/  IMAD.IADD R5, R5, 0x1, R11 ;  /* 0x0000000105057824 */ /* 0x000fe400078e020b */
[----:B------:R-:W-:Y:S01]  /*8860*/  IMAD.U32 R3, RZ, RZ, UR8 ;  /* 0x00000008ff037e24 */ /* 0x000fe2000f8e00ff */
[----:B------:R-:W-:Y:S01]  /*8870*/  UIMAD UR4, UR44, UR9, UR4 ;  /* 0x000000092c0472a4 */ /* 0x000fe2000f8e0204 */
[----:B------:R-:W-:Y:S01]  /*8880*/  IMAD R11, R18, -0x80, R9 ;  /* 0xffffff80120b7824 */ /* 0x000fe200078e0209 */
[----:B------:R-:W-:Y:S01]  /*8890*/  ULDC.64 UR6, c[0x0][0xae8] ;  /* 0x0002ba0000067ab9 */ /* 0x000fe20000000a00 */
[----:B------:R-:W-:Y:S01]  /*88a0*/  IMAD.WIDE.U32 R4, R3, UR44, R4 ;  /* 0x0000002c03047c25 */ /* 0x000fe2000f8e0004 */
[----:B------:R-:W-:-:S02]  /*88b0*/  SHF.R.S32.HI R9, RZ, 0x1f, R16 ;  /* 0x0000001fff097819 */ /* 0x000fc40000011410 */
[-C--:B------:R-:W-:Y:S01]  /*88c0*/  ISETP.GE.AND P2, PT, R16, R11.reuse, PT ;  /* 0x0000000b1000720c */ /* 0x080fe20003f46270 */
[----:B------:R-:W-:Y:S01]  /*88d0*/  VIADD R5, R5, UR4 ;  /* 0x0000000405057c36 */ /* 0x000fe20008000000 */
[----:B------:R-:W-:Y:S02]  /*88e0*/  UIMAD UR4, UR45, UR6, URZ ;  /* 0x000000062d0472a4 */ /* 0x000fe4000f8e023f */
[----:B------:R-:W-:Y:S01]  /*88f0*/  IMAD.U32 R7, RZ, RZ, UR6 ;  /* 0x00000006ff077e24 */ /* 0x000fe2000f8e00ff */
[-C--:B------:R-:W-:Y:S01]  /*8900*/  ISETP.GE.AND P0, PT, R6, R11.reuse, PT ;  /* 0x0000000b0600720c */ /* 0x080fe20003f06270 */
[----:B------:R-:W-:Y:S01]  /*8910*/  VIADD R0, R16, 0x20 ;  /* 0x0000002010007836 */ /* 0x000fe20000000000 */
[----:B------:R-:W-:Y:S02]  /*8920*/  UIMAD UR4, UR46, UR7, UR4 ;  /* 0x000000072e0472a4 */ /* 0x000fe4000f8e0204 */
[----:B------:R-:W-:Y:S02]  /*8930*/  IMAD.WIDE.U32 R6, R7, UR46, R4 ;  /* 0x0000002e07067c25 */ /* 0x000fe4000f8e0004 */
[----:B------:R-:W-:-:S02]  /*8940*/  ISETP.GE.AND P1, PT, R0, R11, PT ;  /* 0x0000000b0000720c */ /* 0x000fc40003f26270 */
[----:B------:R-:W-:Y:S01]  /*8950*/  IMAD.MOV.U32 R8, RZ, RZ, R16 ;  /* 0x000000ffff087224 */ /* 0x000fe200078e0010 */
[----:B------:R-:W-:Y:S01]  /*8960*/  IADD3 R13, R7, UR4, RZ ;  /* 0x00000004070d7c10 */ /* 0x000fe2000fffe0ff */
[----:B------:R-:W-:Y:S02]  /*8970*/  VIADD R0, R16, 0x60 ;  /* 0x0000006010007836 */ /* 0x000fe40000000000 */
[----:B------:R-:W-:Y:S01]  /*8980*/  IMAD.WIDE R8, R18, 0x80, R8 ;  /* 0x0000008012087825 */ /* 0x000fe200078e0208 */
[----:B------:R-:W-:Y:S06]  /*8990*/  @P2 BRA `(.L_x_7494) ;  /* 0x0000000000582947 */ /* 0x000fec0003800000 */
[C---:B------:R-:W-:Y:S01]  /*89a0*/  VIADD R3, R2.reuse, 0x40 ;  /* 0x0000004002037836 */ /* 0x040fe20000000000 */
[----:B------:R-:W-:Y:S01]  /*89b0*/  ULDC UR4, c[0x0][0xa8c] ;  /* 0x0002a30000047ab9 */ /* 0x000fe20000000800 */
[C---:B------:R-:W-:Y:S01]  /*89c0*/  VIADD R4, R2.reuse, 0x80 ;  /* 0x0000008002047836 */ /* 0x040fe20000000000 */
[----:B------:R-:W-:Y:S01]  /*89d0*/  ULDC.64 UR6, c[0x0][0xad8] ;  /* 0x0002b60000067ab9 */ /* 0x000fe20000000a00 */
[----:B------:R-:W-:Y:S01]  /*89e0*/  VIADD R10, R2, 0xc0 ;  /* 0x000000c0020a7836 */ /* 0x000fe20000000000 */
[----:B------:R-:W-:Y:S01]  /*89f0*/  ISETP.GE.AND P4, PT, R3, UR4, PT ;  /* 0x0000000403007c0c */ /* 0x000fe2000bf86270 */
[----:B------:R-:W-:Y:S01]  /*8a00*/  IMAD R3, R9, UR6, RZ ;  /* 0x0000000609037c24 */ /* 0x000fe2000f8e02ff */
[----:B------:R-:W-:Y:S01]  /*8a10*/  ISETP.GE.AND P5, PT, R4, UR4, PT ;  /* 0x0000000404007c0c */ /* 0x000fe2000bfa6270 */
[----:B------:R-:W-:Y:S01]  /*8a20*/  IMAD.MOV.U32 R4, RZ, RZ, R6 ;  /* 0x000000ffff047224 */ /* 0x000fe200078e0006 */
[----:B------:R-:W-:Y:S01]  /*8a30*/  ISETP.GE.AND P3, PT, R2, UR4, PT ;  /* 0x0000000402007c0c */ /* 0x000fe2000bf66270 */
[----:B------:R-:W-:Y:S01]  /*8a40*/  IMAD.MOV.U32 R5, RZ, RZ, R13 ;  /* 0x000000ffff057224 */ /* 0x000fe200078e000d */
[----:B------:R-:W-:Y:S01]  /*8a50*/  ISETP.GE.AND P6, PT, R10, UR4, PT ;  /* 0x000000040a007c0c */ /* 0x000fe2000bfc6270 */
[----:B------:R-:W-:-:S02]  /*8a60*/  IMAD R3, R8, UR7, R3 ;  /* 0x0000000708037c24 */ /* 0x000fc4000f8e0203 */
[----:B------:R-:W-:Y:S01]  /*8a70*/  IMAD.WIDE.U32 R4, R8, UR6, R4 ;  /* 0x0000000608047c25 */ /* 0x000fe2000f8e0004 */
[----:B------:R-:W-:-:S03]  /*8a80*/  ULDC.64 UR6, c[0x0][0xa80] ;  /* 0x0002a00000067ab9 */ /* 0x000fc60000000a00 */
[----:B------:R-:W-:Y:S01]  /*8a90*/  IMAD.IADD R3, R5, 0x1, R3 ;  /* 0x0000000105037824 */ /* 0x000fe200078e0203 */
[----:B------:R-:W-:-:S04]  /*8aa0*/  LEA R14, P2, R4, UR6, 0x1 ;  /* 0x00000006040e7c11 */ /* 0x000fc8000f8408ff */
[----:B------:R-:W-:-:S05]  /*8ab0*/  LEA.HI.X R15, R4, UR7, R3, 0x1, P2 ;  /* 0x00000007040f7c11 */ /* 0x000fca00090f0c03 */
[----:B------:R0:W-:Y:S04]  /*8ac0*/  @!P3 STG.E.128 desc[UR40][R14.64], RZ ;  /* 0x000000ff0e00b986 */ /* 0x0001e8000c101d28 */
[----:B------:R0:W-:Y:S04]  /*8ad0*/  @!P4 STG.E.128 desc[UR40][R14.64+0x80], RZ ;  /* 0x000080ff0e00c986 */ /* 0x0001e8000c101d28 */
[----:B------:R0:W-:Y:S04]  /*8ae0*/  @!P5 STG.E.128 desc[UR40][R14.64+0x100], RZ ;  /* 0x000100ff0e00d986 */ /* 0x0001e8000c101d28 */
[----:B------:R0:W-:Y:S02]  /*8af0*/  @!P6 STG.E.128 desc[UR40][R14.64+0x180], RZ ;  /* 0x000180ff0e00e986 */ /* 0x0001e4000c101d28 */
.L_x_7494:
[----:B------:R-:W-:Y:S05]  /*8b00*/  BSYNC B1 ;  /* 0x0000000000017941 */ /* 0x000fea0003800000 */
.L_x_7493:
[----:B------:R-:W-:Y:S01]  /*8b10*/  BSSY B1, `(.L_x_7495) ;  /* 0x000001b000017945 */ /* 0x000fe20003800000 */
[----:B------:R-:W-:-:S03]  /*8b20*/  ISETP.GE.AND P2, PT, R0, R11, PT ;  /* 0x0000000b0000720c */ /* 0x000fc60003f46270 */
[----:B------:R-:W-:Y:S10]  /*8b30*/  @P1 BRA `(.L_x_7496) ;  /* 0x0000000000601947 */ /* 0x000ff40003800000 */
        /* <DEDUP_REMOVED lines=17> */
[----:B------:R-:W-:Y:S01]  /*8c50*/  LEA R10, P1, R4, UR6, 0x1 ;  /* 0x00000006040a7c11 */ /* 0x000fe2000f8208ff */
[----:B------:R-:W-:-:S05]  /*8c60*/  IMAD.IADD R3, R5, 0x1, R3 ;  /* 0x0000000105037824 */ /* 0x000fca00078e0203 */
[----:B------:R-:W-:-:S05]  /*8c70*/  LEA.HI.X R11, R4, UR7, R3, 0x1, P1 ;  /* 0x00000007040b7c11 */ /* 0x000fca00088f0c03 */
[----:B------:R1:W-:Y:S04]  /*8c80*/  @!P3 STG.E.128 desc[UR40][R10.64], RZ ;  /* 0x000000ff0a00b986 */ /* 0x0003e8000c101d28 */
[----:B------:R1:W-:Y:S04]  /*8c90*/  @!P4 STG.E.128 desc[UR40][R10.64+0x80], RZ ;  /* 0x000080ff0a00c986 */ /* 0x0003e8000c101d28 */
[----:B------:R1:W-:Y:S04]  /*8ca0*/  @!P5 STG.E.128 desc[UR40][R10.64+0x100], RZ ;  /* 0x000100ff0a00d986 */ /* 0x0003e8000c101d28 */
[----:B------:R1:W-:Y:S02]  /*8cb0*/  @!P6 STG.E.128 desc[UR40][R10.64+0x180], RZ ;  /* 0x000180ff0a00e986 */ /* 0x0003e4000c101d28 */
.L_x_7496:
[----:B------:R-:W-:Y:S05]  /*8cc0*/  BSYNC B1 ;  /* 0x0000000000017941 */ /* 0x000fea0003800000 */
.L_x_7495:
[----:B------:R-:W-:Y:S04]  /*8cd0*/  BSSY B1, `(.L_x_7497) ;  /* 0x000001a000017945 */ /* 0x000fe80003800000 */
[----:B------:R-:W-:Y:S05]  /*8ce0*/  @P0 BRA `(.L_x_7498) ;  /* 0x0000000000600947 */ /* 0x000fea0003800000 */
[----:B------:R-:W-:Y:S01]  /*8cf0*/  IADD3 R3, P0, R8, 0x40, RZ ;  /* 0x0000004008037810 */ /* 0x000fe20007f1e0ff */
[C---:B------:R-:W-:Y:S01]  /*8d00*/  VIADD R5, R2.reuse, 0x80 ;  /* 0x0000008002057836 */ /* 0x040fe20000000000 */
[----:B------:R-:W-:Y:S01]  /*8d10*/  IADD3 R4, R2, 0x40, RZ ;  /* 0x0000004002047810 */ /* 0x000fe20007ffe0ff */
[----:B------:R-:W-:Y:S01]  /*8d20*/  ULDC UR4, c[0x0][0xa8c] ;  /* 0x0002a30000047ab9 */ /* 0x000fe20000000800 */
        /* <DEDUP_REMOVED lines=8> */
[----:B-1----:R-:W-:Y:S02]  /*8db0*/  VIADD R10, R2, 0xc0 ;  /* 0x000000c0020a7836 */ /* 0x002fe40000000000 */
        /* <DEDUP_REMOVED lines=11> */
.L_x_7498:
[----:B------:R-:W-:Y:S05]  /*8e70*/  BSYNC B1 ;  /* 0x0000000000017941 */ /* 0x000fea0003800000 */
.L_x_7497:
[----:B------:R-:W-:Y:S05]  /*8e80*/  @P2 BRA `(.L_x_7489) ;  /* 0x0000000000602947 */ /* 0x000fea0003800000 */
[----:B------:R-:W-:Y:S01]  /*8e90*/  IADD3 R3, P0, R8, 0x60, RZ ;  /* 0x0000006008037810 */ /* 0x000fe20007f1e0ff */
[C---:B------:R-:W-:Y:S01]  /*8ea0*/  VIADD R0, R2.reuse, 0x40 ;  /* 0x0000004002007836 */ /* 0x040fe20000000000 */
[----:B------:R-:W-:Y:S01]  /*8eb0*/  ULDC UR4, c[0x0][0xa8c] ;  /* 0x0002a30000047ab9 */ /* 0x000fe20000000800 */
[----:B------:R-:W-:Y:S01]  /*8ec0*/  ULDC.64 UR6, c[0x0][0xad8] ;  /* 0x0002b60000067ab9 */ /* 0x000fe20000000a00 */
[----:B------:R-:W-:Y:S01]  /*8ed0*/  IMAD.MOV.U32 R4, RZ, RZ, R6 ;  /* 0x000000ffff047224 */ /* 0x000fe200078e0006 */
[----:B------:R-:W-:Y:S01]  /*8ee0*/  ISETP.GE.AND P1, PT, R2, UR4, PT ;  /* 0x0000000402007c0c */ /* 0x000fe2000bf26270 */
[----:B------:R-:W-:Y:S01]  /*8ef0*/  IMAD.X R8, RZ, RZ, R9, P0 ;  /* 0x000000ffff087224 */ /* 0x000fe200000e0609 */
[----:B------:R-:W-:Y:S01]  /*8f00*/  ISETP.GE.AND P2, PT, R0, UR4, PT ;  /* 0x0000000400007c0c */ /* 0x000fe2000bf46270 */
[----:B------:R-:W-:Y:S02]  /*8f10*/  IMAD.MOV.U32 R5, RZ, RZ, R13 ;  /* 0x000000ffff057224 */ /* 0x000fe400078e000d */
[----:B------:R-:W-:-:S02]  /*8f20*/  VIADD R6, R2, 0x80 ;  /* 0x0000008002067836 */ /* 0x000fc40000000000 */
[----:B------:R-:W-:Y:S02]  /*8f30*/  IMAD R8, R8, UR6, RZ ;  /* 0x0000000608087c24 */ /* 0x000fe4000f8e02ff */
[----:B------:R-:W-:Y:S01]  /*8f40*/  VIADD R0, R2, 0xc0 ;  /* 0x000000c002007836 */ /* 0x000fe20000000000 */
[----:B------:R-:W-:Y:S01]  /*8f50*/  ISETP.GE.AND P3, PT, R6, UR4, PT ;  /* 0x0000000406007c0c */ /* 0x000fe2000bf66270 */
        /* <DEDUP_REMOVED lines=11> */
.L_x_7489:
[----:B------:R-:W-:Y:S05]  /*9010*/  BSYNC B0 ;  /* 0x0000000000007941 */ /* 0x000fea0003800000 */
.L_x_7480:
[----:B------:R-:W-:Y:S02]  /*9020*/  ULDC UR4, c[0x0][0xc14] ;  /* 0x0003050000047ab9 */ /* 0x000fe40000000800 */
[----:B------:R-:W-:-:S13]  /*9030*/  ISETP.GE.AND P0, PT, R43, UR4, PT ;  /* 0x000000042b007c0c */ /* 0x000fda000bf06270 */
[----:B------:R-:W-:Y:S05]  /*9040*/  @!P0 BRA `(.L_x_7499) ;  /* 0xffffff7c00488947 */ /* 0x000fea000383ffff */
[----:B------:R-:W-:Y:S05]  /*9050*/  EXIT ;  /* 0x000000000000794d */ /* 0x000fea0003800000 */
.L_x_7456:
        /* <DEDUP_REMOVED lines=61> */
.L_x_7504:
        /* <DEDUP_REMOVED lines=9> */
[C---:B------:R-:W-:Y:S02]  /*94c0*/  ISETP.NE.AND P1, PT, R8.reuse, 0x1f, PT ;  /* 0x0000001f0800780c */ /* 0x040fe40003f25270 */
[----:B------:R-:W-:-:S04]  /*94d0*/  IADD3 R7, R8, R19, RZ ;  /* 0x0000001308077210 */ /* 0x000fc80007ffe0ff */
[----:B------:R-:W-:-:S13]  /*94e0*/  ISETP.GE.OR P0, PT, R7, UR5, !P1 ;  /* 0x0000000507007c0c */ /* 0x000fda000cf06670 */
[----:B------:R-:W-:Y:S05]  /*94f0*/  @P0 BRA `(.L_x_7503) ;  /* 0x00000000000c0947 */ /* 0x000fea0003800000 */
[----:B------:R-:W0:Y:S02]  /*9500*/  LDC.64 R2, c[0x0][0xc58] ;  /* 0x00031600ff027b82 */ /* 0x000e240000000a00 */
[----:B0-----:R-:W-:-:S05]  /*9510*/  IMAD.WIDE R2, R7, 0x4, R2 ;  /* 0x0000000407027825 */ /* 0x001fca00078e0202 */
[----:B------:R0:W5:Y:S02]  /*9520*/  LDG.E R0, desc[UR40][R2.64] ;  /* 0x0000002802007981 */ /* 0x000164000c1e1900 */
.L_x_7503:
[----:B------:R-:W-:Y:S05]  /*9530*/  BSYNC B0 ;  /* 0x0000000000007941 */ /* 0x000fea0003800000 */
.L_x_7502:
        /* <DEDUP_REMOVED lines=26> */
.L_x_7500:
        /* <DEDUP_REMOVED lines=16> */
.L_x_7505:
        /* <DEDUP_REMOVED lines=25> */
.L_x_7501:
[----:B------:R-:W-:Y:S02]  /*9970*/  IMAD.MOV.U32 R17, RZ, RZ, RZ ;  /* 0x000000ffff117224 */ /* 0x000fe400078e00ff */
[----:B------:R-:W-:Y:S02]  /*9980*/  IMAD.U32 R16, RZ, RZ, UR6 ;  /* 0x00000006ff107e24 */ /* 0x000fe4000f8e00ff */
[----:B------:R-:W-:-:S07]  /*9990*/  IMAD.MOV.U32 R18, RZ, RZ, RZ ;  /* 0x000000ffff127224 */ /* 0x000fce00078e00ff */
.L_x_7506:
        /* <DEDUP_REMOVED lines=20> */
.L_x_7570:
[----:B-12---:R-:W1:Y:S02]  /*9ae0*/  LDC.64 R2, c[0x0][0xc60] ;  /* 0x00031800ff027b82 */ /* 0x006e640000000a00 */
[----:B-1----:R-:W-:-:S05]  /*9af0*/  IMAD.WIDE R2, R19, 0x4, R2 ;  /* 0x0000000413027825 */ /* 0x002fca00078e0202 */
[----:B------:R-:W2:Y:S01]  /*9b00*/  LDG.E R5, desc[UR40][R2.64] ;  /* 0x0000002802057981 */ /* 0x000ea2000c1e1900 */
[----:B------:R-:W-:Y:S05]  /*9b10*/  YIELD ;  /* 0x0000000000007946 */ /* 0x000fea0003800000 */
[----:B------:R-:W-:Y:S01]  /*9b20*/  ULDC.64 UR4, c[0x0][0xa28] ;  /* 0x00028a0000047ab9 */ /* 0x000fe20000000a00 */
[----:B0-----:R-:W-:Y:S01]  /*9b30*/  IMAD.MOV.U32 R0, RZ, RZ, RZ ;  /* 0x000000ffff007224 */ /* 0x001fe200078e00ff */
[----:B------:R-:W-:-:S04]  /*9b40*/  ISETP.NE.U32.AND P0, PT, RZ, UR4, PT ;  /* 0x00000004ff007c0c */ /* 0x000fc8000bf05070 */
[----:B------:R-:W-:Y:S02]  /*9b50*/  ISETP.NE.AND.EX P0, PT, RZ, UR5, PT, P0 ;  /* 0x00000005ff007c0c */ /* 0x000fe4000bf05300 */
[----:B------:R-:W-:Y:S02]  /*9b60*/  MOV R6, RZ ;  /* 0x000000ff00067202 */ /* 0x000fe40000000f00 */
[----:B--2---:R-:W-:Y:S01]  /*9b70*/  SHF.R.S32.HI R4, RZ, 0x1f, R5 ;  /* 0x0000001fff047819 */ /* 0x004fe20000011405 */
[----:B------:R-:W-:-:S08]  /*9b80*/  IMAD.SHL.U32 R7, R5, 0x4, RZ ;  /* 0x0000000405077824 */ /* 0x000fd000078e00ff */
        /* <DEDUP_REMOVED lines=40> */
.L_x_7508:
[--C-:B-1---5:R-:W-:Y:S01]  /*9e10*/  IMAD.IADD R2, R6, 0x1, -R0.reuse ;  /* 0x0000000106027824 */ /* 0x122fe200078e0a00 */
[----:B------:R-:W-:Y:S01]  /*9e20*/  BSSY B6, `(.L_x_7509) ;  /* 0x00002b6000067945 */ /* 0x000fe20003800000 */
[----:B------:R-:W-:Y:S02]  /*9e30*/  IMAD.IADD R3, R7, 0x1, R0 ;  /* 0x0000000107037824 */ /* 0x000fe400078e0200 */
[C---:B------:R-:W-:Y:S01]  /*9e40*/  VIADD R0, R2.reuse, 0x5f ;  /* 0x0000005f02007836 */ /* 0x040fe20000000000 */
[----:B------:R-:W-:Y:S01]  /*9e50*/  STL [R1+0x20], R2 ;  /* 0x0000200201007387 */ /* 0x000fe20000100800 */
[----:B------:R-:W-:Y:S02]  /*9e60*/  ISETP.GT.AND P0, PT, R2, RZ, PT ;  /* 0x000000ff0200720c */ /* 0x000fe40003f04270 */
[----:B------:R-:W-:Y:S01]  /*9e70*/  IMAD.HI R0, R0, 0x2aaaaaab, RZ ;  /* 0x2aaaaaab00007827 */ /* 0x000fe200078e02ff */
[----:B------:R0:W-:Y:S04]  /*9e80*/  STL [R1+0x8], R3 ;  /* 0x0000080301007387 */ /* 0x0001e80000100800 */
[----:B0-----:R-:W-:-:S04]  /*9e90*/  SHF.R.U32.HI R3, RZ, 0x1f, R0 ;  /* 0x0000001fff037819 */ /* 0x001fc80000011600 */
[----:B------:R-:W-:-:S05]  /*9ea0*/  LEA.HI.SX32 R0, R0, R3, 0x1c ;  /* 0x0000000300007211 */ /* 0x000fca00078fe2ff */
        /* <DEDUP_REMOVED lines=19> */
.L_x_7510:
        /* <DEDUP_REMOVED lines=23> */
.L_x_7512:
        /* <DEDUP_REMOVED lines=20> */
.L_x_7514:
        /* <DEDUP_REMOVED lines=16> */
.L_x_7513:
        /* <DEDUP_REMOVED lines=31> */
.L_x_7515:
        /* <DEDUP_REMOVED lines=17> */
.L_x_7586:
[----:B------:R-:W2:Y:S01]  /*a690*/  LDL R8, [R1+0x14] ;  /* 0x0000140001087983 */ /* 0x000ea20000100800 */
[----:B------:R-:W-:Y:S01]  /*a6a0*/  UMOV UR4, 0xffffffff ;  /* 0xffffffff00047882 */ /* 0x000fe20000000000 */
[----:B------:R-:W-:Y:S01]  /*a6b0*/  SHF.R.S32.HI R5, RZ, 0x1f, R0 ;  /* 0x0000001fff057819 */ /* 0x000fe20000011400 */
[----:B--2---:R-:W-:Y:S01]  /*a6c0*/  VIADD R9, R8, 0xffffffff ;  /* 0xffffffff08097836 */ /* 0x004fe20000000000 */
[----:B------:R-:W-:Y:S06]  /*a6d0*/  BRA.DIV UR4, `(.L_x_7517) ;  /* 0x0000003204b87947 */ /* 0x000fec000b800000 */
[----:B------:R-:W-:-:S13]  /*a6e0*/  ELECT P6, URZ, PT ;  /* 0x00000000003f782f */ /* 0x000fda00038c0000 */
.L_x_7589:
        /* <DEDUP_REMOVED lines=24> */
.L_x_7519:
        /* <DEDUP_REMOVED lines=9> */
.L_x_7590:
        /* <DEDUP_REMOVED lines=11> */
.L_x_7521:
        /* <DEDUP_REMOVED lines=19> */
[----:B------:R-:W-:-:S03]  /*aae0*/  UIMAD UR11, UR11, 0x60, UR4 ;  /* 0x000000600b0b78a4 */ /* 0x000fc6000f8e0204 */
[----:B------:R-:W-:-:S06]  /*aaf0*/  UMOV UR4, 0x0 ;  /* 0x0000000000047882 */ /* 0x000fcc0000000000 */
[----:B------:R0:W-:Y:S02]  /*ab00*/  UTMALDG.4D [UR8], [UR6], desc[UR4] ;  /* 0x00000408060075b4 */ /* 0x0001e40008019000 */
[----:B0-----:R-:W-:Y:S01]  /*ab10*/  NOP ;  /* 0x0000000000007918 */ /* 0x001fe20000000000 */
.L_x_7518:
        /* <DEDUP_REMOVED lines=30> */
.L_x_7591:
[----:B------:R-:W-:Y:S05]  /*ad00*/  BSYNC B0 ;  /* 0x0000000000007941 */ /* 0x000fea0003800000 */
.L_x_7522:
        /* <DEDUP_REMOVED lines=11> */
.L_x_7592:
        /* <DEDUP_REMOVED lines=11> */
.L_x_7527:
[----:B0-----:R-:W2:Y:S01]  /*ae70*/  LDL R6, [R1] ;  /* 0x0000000001067983 */ /* 0x001ea20000100800 */
[----:B------:R-:W-:-:S03]  /*ae80*/  MOV R12, 0x400 ;  /* 0x00000400000c7802 */ /* 0x000fc60000000f00 */
[----:B------:R-:W3:Y:S04]  /*ae90*/  LDL R11, [R1+0x28] ;  /* 0x00002800010b7983 */ /* 0x000ee80000100800 */
        /* <DEDUP_REMOVED lines=17> */
[----:B------:R-:W-:Y:S02]  /*afb0*/  UIMAD UR11, UR11, 0x60, UR5 ;  /* 0x000000600b0b78a4 */ /* 0x000fe4000f8e0205 */
[----:B------:R-:W-:Y:S02]  /*afc0*/  UIADD3.X UR5, URZ, UR39, URZ, UP0, !UPT ;  /* 0x000000273f057290 */ /* 0x000fe400087fe43f */
[----:B------:R-:W-:Y:S02]  /*afd0*/  UIADD3 UR15, UR14, 0x3400, URZ ;  /* 0x000034000e0f7890 */ /* 0x000fe4000fffe03f */
[----:B------:R-:W-:Y:S02]  /*afe0*/  UIADD3 UR17, UR14, 0x6400, URZ ;  /* 0x000064000e117890 */ /* 0x000fe4000fffe03f */
[----:B------:R-:W-:-:S03]  /*aff0*/  UIADD3 UR18, UR14, 0x9400, URZ ;  /* 0x000094000e127890 */ /* 0x000fc6000fffe03f */
        /* <DEDUP_REMOVED lines=13> */
.L_x_7525:
[----:B------:R-:W-:Y:S05]  /*b0d0*/  BSYNC B0 ;  /* 0x0000000000007941 */ /* 0x000fea0003800000 */
.L_x_7524:
        /* <DEDUP_REMOVED lines=46> */
.L_x_7534:
[----:B-1----:R-:W1:Y:S01]  /*b3c0*/  S2R R3, SR_CgaCtaId ;  /* 0x0000000000037919 */ /* 0x002e620000008800 */
[----:B------:R-:W-:Y:S02]  /*b3d0*/  MOV R2, 0x400 ;  /* 0x0000040000027802 */ /* 0x000fe40000000f00 */
[----:B------:R-:W-:Y:S02]  /*b3e0*/  SHF.L.U32 R6, R14, 0x1f, RZ ;  /* 0x0000001f0e067819 */ /* 0x000fe400000006ff */
[----:B-1----:R-:W-:-:S05]  /*b3f0*/  LEA R2, R3, R2, 0x18 ;  /* 0x0000000203027211 */ /* 0x002fca00078ec0ff */
[----:B------:R-:W-:-:S04]  /*b400*/  IMAD R3, R15, 0x8, R2 ;  /* 0x000000080f037824 */ /* 0x000fc800078e0202 */
[----:B------:R-:W1:Y:S02]  /*b410*/  SYNCS.PHASECHK.TRANS64.TRYWAIT P0, [R3+URZ+0x22840], R6 ;  /* 0x02284006030075a7 */ /* 0x000e64000800017f */
[----:B-1----:R-:W-:Y:S05]  /*b420*/  @!P0 BRA `(.L_x_7535) ;  /* 0x0000002400cc8947 */ /* 0x002fea0003800000 */
.L_x_7593:
        /* <DEDUP_REMOVED lines=11> */
.L_x_7536:
        /* <DEDUP_REMOVED lines=22> */
.L_x_7594:
        /* <DEDUP_REMOVED lines=8> */
.L_x_7538:
        /* <DEDUP_REMOVED lines=34> */
.L_x_7533:
[----:B------:R-:W-:Y:S05]  /*b8e0*/  BSYNC B2 ;  /* 0x0000000000027941 */ /* 0x000fea0003800000 */
.L_x_7532:
[----:B------:R-:W2:Y:S02]  /*b8f0*/  LDL.LU R2, [R1+0x14] ;  /* 0x0000140001027983 */ /* 0x000ea40000300800 */
[----:B--2---:R-:W-:-:S07]  /*b900*/  VIADD R8, R2, 0xfffffffd ;  /* 0xfffffffd02087836 */ /* 0x004fce0000000000 */
.L_x_7531:
[----:B------:R-:W-:Y:S05]  /*b910*/  BSYNC B1 ;  /* 0x0000000000017941 */ /* 0x000fea0003800000 */
.L_x_7530:
[----:B------:R-:W-:-:S05]  /*b920*/  IMAD.MOV R2, RZ, RZ, -R11 ;  /* 0x000000ffff027224 */ /* 0x000fca00078e0a0b */
[----:B------:R-:W-:-:S13]  /*b930*/  ISETP.NE.AND P0, PT, R9, R2, PT ;  /* 0x000000020900720c */ /* 0x000fda0003f05270 */
[----:B------:R-:W-:Y:S05]  /*b940*/  @!P0 BRA `(.L_x_7529) ;  /* 0x0000000c009c8947 */ /* 0x000fea0003800000 */
.L_x_7553:
        /* <DEDUP_REMOVED lines=28> */
[----:B------:R-:W-:-:S04]  /*bb10*/  LEA R6, P0, R2, UR4, 0x2 ;  /* 0x0000000402067c11 */ /* 0x000fc8000f8010ff */
[----:B------:R-:W-:-:S04]  /*bb20*/  IADD3 R7, R7, R3, RZ ;  /* 0x0000000307077210 */ /* 0x000fc80007ffe0ff */
[----:B------:R-:W-:-:S06]  /*bb30*/  LEA.HI.X R7, R2, UR5, R7, 0x2, P0 ;  /* 0x0000000502077c11 */ /* 0x000fcc00080f1407 */
[----:B------:R1:W5:Y:S02]  /*bb40*/  LDG.E R7, desc[UR40][R6.64] ;  /* 0x0000002806077981 */ /* 0x000364000c1e1900 */
.L_x_7541:
[----:B------:R-:W2:Y:S01]  /*bb50*/  S2R R3, SR_CgaCtaId ;  /* 0x0000000000037919 */ /* 0x000ea20000008800 */
[----:B------:R-:W-:-:S04]  /*bb60*/  MOV R2, 0x400 ;  /* 0x0000040000027802 */ /* 0x000fc80000000f00 */
[----:B--2---:R-:W-:Y:S02]  /*bb70*/  LEA R2, R3, R2, 0x18 ;  /* 0x0000000203027211 */ /* 0x004fe400078ec0ff */
[----:B------:R-:W-:-:S03]  /*bb80*/  SHF.L.U32 R3, R10, 0x1f, RZ ;  /* 0x0000001f0a037819 */ /* 0x000fc600000006ff */
[----:B------:R-:W-:-:S04]  /*bb90*/  IMAD R2, R9, 0x8, R2 ;  /* 0x0000000809027824 */ /* 0x000fc800078e0202 */
[----:B------:R-:W2:Y:S02]  /*bba0*/  SYNCS.PHASECHK.TRANS64.TRYWAIT P0, [R2+URZ+0x22840], R3 ;  /* 0x02284003020075a7 */ /* 0x000ea4000800017f */
[----:B--2---:R-:W-:Y:S05]  /*bbb0*/  @!P0 BRA `(.L_x_7542) ;  /* 0x0000002000108947 */ /* 0x004fea0003800000 */
.L_x_7595:
        /* <DEDUP_REMOVED lines=11> */
.L_x_7543:
        /* <DEDUP_REMOVED lines=21> */
.L_x_7596:
        /* <DEDUP_REMOVED lines=8> */
.L_x_7545:
        /* <DEDUP_REMOVED lines=33> */
.L_x_7540:
[----:B------:R-:W-:Y:S05]  /*c050*/  BSYNC B1 ;  /* 0x0000000000017941 */ /* 0x000fea0003800000 */
.L_x_7539:
        /* <DEDUP_REMOVED lines=26> */
[----:B------:R-:W-:-:S04]  /*c200*/  IMAD.WIDE.U32 R2, R0, UR6, R2 ;  /* 0x0000000600027c25 */ /* 0x000fc8000f8e0002 */
[----:B------:R-:W-:Y:S01]  /*c210*/  IMAD.IADD R7, R7, 0x1, R3 ;  /* 0x0000000107077824 */ /* 0x000fe200078e0203 */
[----:B------:R-:W-:-:S04]  /*c220*/  LEA R6, P0, R2, UR4, 0x2 ;  /* 0x0000000402067c11 */ /* 0x000fc8000f8010ff */
[----:B------:R-:W-:-:S06]  /*c230*/  LEA.HI.X R7, R2, UR5, R7, 0x2, P0 ;  /* 0x0000000502077c11 */ /* 0x000fcc00080f1407 */
[----:B------:R2:W5:Y:S03]  /*c240*/  LDG.E R7, desc[UR40][R6.64] ;  /* 0x0000002806077981 */ /* 0x000566000c1e1900 */
.L_x_7548:
[----:B------:R-:W3:Y:S01]  /*c250*/  S2R R3, SR_CgaCtaId ;  /* 0x0000000000037919 */ /* 0x000ee20000008800 */
[----:B------:R-:W-:-:S04]  /*c260*/  MOV R2, 0x400 ;  /* 0x0000040000027802 */ /* 0x000fc80000000f00 */
[----:B---3--:R-:W-:Y:S02]  /*c270*/  LEA R2, R3, R2, 0x18 ;  /* 0x0000000203027211 */ /* 0x008fe400078ec0ff */
[----:B------:R-:W-:-:S03]  /*c280*/  SHF.L.U32 R3, R11, 0x1f, RZ ;  /* 0x0000001f0b037819 */ /* 0x000fc600000006ff */
[----:B------:R-:W-:-:S04]  /*c290*/  IMAD R2, R12, 0x8, R2 ;  /* 0x000000080c027824 */ /* 0x000fc800078e0202 */
[----:B------:R-:W3:Y:S02]  /*c2a0*/  SYNCS.PHASECHK.TRANS64.TRYWAIT P0, [R2+URZ+0x22840], R3 ;  /* 0x02284003020075a7 */ /* 0x000ee4000800017f */
[----:B---3--:R-:W-:Y:S05]  /*c2b0*/  @!P0 BRA `(.L_x_7549) ;  /* 0x0000001800788947 */ /* 0x008fea0003800000 */
.L_x_7597:
        /* <DEDUP_REMOVED lines=11> */
.L_x_7550:
        /* <DEDUP_REMOVED lines=22> */
.L_x_7598:
        /* <DEDUP_REMOVED lines=8> */
.L_x_7552:
        /* <DEDUP_REMOVED lines=34> */
.L_x_7547:
[----:B------:R-:W-:Y:S05]  /*c770*/  BSYNC B1 ;  /* 0x0000000000017941 */ /* 0x000fea0003800000 */
.L_x_7546:
[C---:B------:R-:W-:Y:S01]  /*c780*/  ISETP.GT.AND P0, PT, R8.reuse, 0x1, PT ;  /* 0x000000010800780c */ /* 0x040fe20003f04270 */
[----:B------:R-:W-:-:S04]  /*c790*/  VIADD R2, R8, 0xfffffffe ;  /* 0xfffffffe08027836 */ /* 0x000fc80000000000 */
[----:B------:R-:W-:-:S08]  /*c7a0*/  IMAD.MOV.U32 R8, RZ, RZ, R2 ;  /* 0x000000ffff087224 */ /* 0x000fd000078e0002 */
[----:B------:R-:W-:Y:S05]  /*c7b0*/  @P0 BRA `(.L_x_7553) ;  /* 0xfffffff000640947 */ /* 0x000fea000383ffff */
.L_x_7529:
[----:B------:R-:W-:Y:S05]  /*c7c0*/  BSYNC B0 ;  /* 0x0000000000007941 */ /* 0x000fea0003800000 */
.L_x_7528:
[----:B------:R-:W2:Y:S01]  /*c7d0*/  LDL.LU R3, [R1] ;  /* 0x0000000001037983 */ /* 0x000ea20000300800 */
[----:B------:R-:W-:Y:S01]  /*c7e0*/  BSSY B0, `(.L_x_7554) ;  /* 0x0000016000007945 */ /* 0x000fe20003800000 */
[----:B------:R-:W3:Y:S02]  /*c7f0*/  S2R R2, SR_TID.X ;  /* 0x0000000000027919 */ /* 0x000ee40000002100 */
[----:B---3--:R-:W-:-:S04]  /*c800*/  LOP3.LUT R2, R2, 0x1f, RZ, 0xc0, !PT ;  /* 0x0000001f02027812 */ /* 0x008fc800078ec0ff */
[----:B------:R-:W-:Y:S02]  /*c810*/  ISETP.NE.AND P1, PT, R2, RZ, PT ;  /* 0x000000ff0200720c */ /* 0x000fe40003f25270 */
[----:B--2---:R-:W-:-:S04]  /*c820*/  IADD3 R0, R3, 0x1, RZ ;  /* 0x0000000103007810 */ /* 0x004fc80007ffe0ff */
        /* <DEDUP_REMOVED lines=17> */
.L_x_7555:
[----:B------:R-:W-:Y:S05]  /*c940*/  BSYNC B0 ;  /* 0x0000000000007941 */ /* 0x000fea0003800000 */
.L_x_7554:
[----:B--2---:R-:W2:Y:S02]  /*c950*/  LDL.LU R2, [R1+0x4] ;  /* 0x0000040001027983 */ /* 0x004ea40000300800 */
[----:B--2---:R-:W-:-:S05]  /*c960*/  LOP3.LUT R2, R2, R0, RZ, 0x3c, !PT ;  /* 0x0000000002027212 */ /* 0x004fca00078e3cff */
[----:B------:R2:W-:Y:S02]  /*c970*/  STL [R1+0x4], R2 ;  /* 0x0000040201007387 */ /* 0x0005e40000100800 */
.L_x_7511:
[----:B------:R-:W-:Y:S05]  /*c980*/  BSYNC B6 ;  /* 0x0000000000067941 */ /* 0x000fea0003800000 */
.L_x_7509:
[----:B------:R-:W-:-:S03]  /*c990*/  UMOV UR4, 0xffffffff ;  /* 0xffffffff00047882 */ /* 0x000fc60000000000 */
[----:B------:R-:W-:Y:S05]  /*c9a0*/  BRA.DIV UR4, `(.L_x_7556) ;  /* 0x0000001204e47947 */ /* 0x000fea000b800000 */
[----:B------:R3:W4:Y:S04]  /*c9b0*/  SHFL.IDX PT, R4, R16, RZ, 0x1f ;  /* 0x00001fff10047589 */ /* 0x00072800000e0000 */
[----:B------:R3:W0:Y:S02]  /*c9c0*/  SHFL.IDX PT, R5, R16, 0x1, 0x1f ;  /* 0x00201f0010057f89 */ /* 0x00062400000e0000 */
.L_x_7602:
[----:B0-----:R-:W0:Y:S01]  /*c9d0*/  S2R R0, SR_TID.X ;  /* 0x0000000000007919 */ /* 0x001e220000002100 */
        /* <DEDUP_REMOVED lines=12> */
.L_x_7558:
[----:B------:R-:W-:Y:S05]  /*caa0*/  BSYNC B0 ;  /* 0x0000000000007941 */ /* 0x000fea0003800000 */
.L_x_7557:
        /* <DEDUP_REMOVED lines=23> */
.L_x_7610:
[----:B------:R-:W-:Y:S02]  /*cc20*/  ULDC UR4, c[0x0][0xc10] ;  /* 0x0003040000047ab9 */ /* 0x000fe40000000800 */
[----:B---3--:R-:W-:-:S04]  /*cc30*/  IMAD.U32 R16, RZ, RZ, UR4 ;  /* 0x00000004ff107e24 */ /* 0x008fc8000f8e00ff */
[----:B--2---:R-:W-:-:S04]  /*cc40*/  IMAD R6, R14, R16, RZ ;  /* 0x000000100e067224 */ /* 0x004fc800078e02ff */
[----:B------:R-:W-:-:S05]  /*cc50*/  IMAD.IADD R5, R5, 0x1, R6 ;  /* 0x0000000105057824 */ /* 0x000fca00078e0206 */
[----:B----4-:R-:W-:-:S13]  /*cc60*/  ISETP.GT.AND P0, PT, R5, R4, PT ;  /* 0x000000040500720c */ /* 0x010fda0003f04270 */
[----:B------:R-:W-:Y:S05]  /*cc70*/  @P0 BRA `(.L_x_7560) ;  /* 0x0000000000b40947 */ /* 0x000fea0003800000 */
[----:B------:R-:W2:Y:S02]  /*cc80*/  LDC R0, c[0x0][0xc14] ;  /* 0x00030500ff007b82 */ /* 0x000ea40000000800 */
.L_x_7565:
[----:B------:R-:W-:-:S05]  /*cc90*/  VIADD R19, R19, 0x1f ;  /* 0x0000001f13137836 */ /* 0x000fca0000000000 */
        /* <DEDUP_REMOVED lines=13> */
.L_x_7563:
[----:B------:R-:W-:Y:S05]  /*cd70*/  BSYNC B0 ;  /* 0x0000000000007941 */ /* 0x000fea0003800000 */
.L_x_7562:
[----:B------:R-:W-:-:S03]  /*cd80*/  UMOV UR4, 0xffffffff ;  /* 0xffffffff00047882 */ /* 0x000fc60000000000 */
[----:B------:R-:W-:Y:S05]  /*cd90*/  BRA.DIV UR4, `(.L_x_7564) ;  /* 0x0000001604047947 */ /* 0x000fea000b800000 */
[----:B-----5:R-:W2:Y:S01]  /*cda0*/  SHFL.UP PT, R14, R3, 0x1, RZ ;  /* 0x04200000030e7989 */ /* 0x020ea200000e00ff */
[C---:B------:R-:W-:Y:S02]  /*cdb0*/  ISETP.NE.AND P0, PT, R8.reuse, RZ, PT ;  /* 0x000000ff0800720c */ /* 0x040fe40003f05270 */
[----:B------:R-:W-:Y:S02]  /*cdc0*/  ISETP.GE.U32.AND P1, PT, R8, 0x2, PT ;  /* 0x000000020800780c */ /* 0x000fe40003f26070 */
        /* <DEDUP_REMOVED lines=18> */
.L_x_7618:
[----:B------:R-:W-:Y:S02]  /*cef0*/  ULDC UR4, c[0x0][0xc10] ;  /* 0x0003040000047ab9 */ /* 0x000fe40000000800 */
[----:B------:R-:W-:-:S04]  /*cf00*/  IMAD.U32 R16, RZ, RZ, UR4 ;  /* 0x00000004ff107e24 */ /* 0x000fc8000f8e00ff */
[----:B--2---:R-:W-:-:S04]  /*cf10*/  IMAD R6, R14, R16, RZ ;  /* 0x000000100e067224 */ /* 0x004fc800078e02ff */
[----:B------:R-:W-:-:S05]  /*cf20*/  IMAD.IADD R5, R6, 0x1, R5 ;  /* 0x0000000106057824 */ /* 0x000fca00078e0205 */
[----:B------:R-:W-:-:S13]  /*cf30*/  ISETP.GT.AND P0, PT, R5, R4, PT ;  /* 0x000000040500720c */ /* 0x000fda0003f04270 */
[----:B------:R-:W-:Y:S05]  /*cf40*/  @!P0 BRA `(.L_x_7565) ;  /* 0xfffffffc00508947 */ /* 0x000fea000383ffff */
.L_x_7560:
        /* <DEDUP_REMOVED lines=8> */
.L_x_7622:
[----:B------:R-:W-:Y:S01]  /*cfd0*/  ISETP.NE.AND P0, PT, R7, RZ, PT ;  /* 0x000000ff0700720c */ /* 0x000fe20003f05270 */
[----:B------:R-:W-:-:S12]  /*cfe0*/  IMAD.MOV.U32 R14, RZ, RZ, RZ ;  /* 0x000000ffff0e7224 */ /* 0x000fd800078e00ff */
[----:B------:R-:W-:Y:S05]  /*cff0*/  @!P0 BRA `(.L_x_7567) ;  /* 0x0000000000108947 */ /* 0x000fea0003800000 */
[----:B------:R-:W-:Y:S01]  /*d000*/  UMOV UR4, 0xffffffff ;  /* 0xffffffff00047882 */ /* 0x000fe20000000000 */
[----:B-1----:R-:W-:Y:S02]  /*d010*/  VIADD R12, R5, 0xffffffff ;  /* 0xffffffff050c7836 */ /* 0x002fe40000000000 */
[----:B------:R-:W-:Y:S05]  /*d020*/  BRA.DIV UR4, `(.L_x_7568) ;  /* 0x0000001604787947 */ /* 0x000fea000b800000 */
[----:B------:R4:W1:Y:S02]  /*d030*/  SHFL.IDX PT, R14, R2, R12, 0x1f ;  /* 0x00001f0c020e7589 */ /* 0x00086400000e0000 */
.L_x_7567:
        /* <DEDUP_REMOVED lines=10> */
[----:B------:R-:W-:-:S04]  /*d0e0*/  IMAD.HI.U32 R6, R3, R9, R2 ;  /* 0x0000000903067227 */ /* 0x000fc800078e0002 */
[----:B------:R-:W-:Y:S01]  /*d0f0*/  IMAD.IADD R2, R4, 0x1, -R16 ;  /* 0x0000000104027824 */ /* 0x000fe200078e0a10 */
[----:B------:R-:W-:-:S04]  /*d100*/  IABS R4, R17 ;  /* 0x0000001100047213 */ /* 0x000fc80000000000 */
[----:B------:R-:W-:Y:S02]  /*d110*/  IABS R3, R2 ;  /* 0x0000000200037213 */ /* 0x000fe40000000000 */
[----:B------:R-:W-:-:S03]  /*d120*/  IADD3 R4, RZ, -R4, RZ ;  /* 0x80000004ff047210 */ /* 0x000fc60007ffe0ff */
        /* <DEDUP_REMOVED lines=16> */
.L_x_7561:
[----:B------:R-:W-:Y:S01]  /*d230*/  UMOV UR4, URZ ;  /* 0x0000003f00047c82 */ /* 0x000fe20008000000 */
[----:B------:R-:W-:Y:S01]  /*d240*/  UMOV UR5, URZ ;  /* 0x0000003f00057c82 */ /* 0x000fe20008000000 */
[----:B------:R-:W-:Y:S01]  /*d250*/  ULDC UR6, c[0x0][0xc14] ;  /* 0x0003050000067ab9 */ /* 0x000fe20000000800 */
[----:B------:R-:W-:Y:S02]  /*d260*/  IMAD.MOV.U32 R16, RZ, RZ, R4 ;  /* 0x000000ffff107224 */ /* 0x000fe400078e0004 */
[----:B------:R-:W-:Y:S02]  /*d270*/  IMAD.U32 R17, RZ, RZ, UR4 ;  /* 0x00000004ff117e24 */ /* 0x000fe4000f8e00ff */
[----:B------:R-:W-:Y:S02]  /*d280*/  IMAD.U32 R18, RZ, RZ, UR5 ;  /* 0x00000005ff127e24 */ /* 0x000fe4000f8e00ff */
[----:B------:R-:W-:-:S07]  /*d290*/  IMAD.U32 R19, RZ, RZ, UR6 ;  /* 0x00000006ff137e24 */ /* 0x000fce000f8e00ff */
.L_x_7569:
        /* <DEDUP_REMOVED lines=12> */
.L_x_7507:
        /* <DEDUP_REMOVED lines=12> */
.L_x_7625:
[----:B------:R-:W-:Y:S05]  /*d420*/  BSYNC B0 ;  /* 0x0000000000007941 */ /* 0x000fea0003800000 */
.L_x_7571:
[----:B------:R-:W-:-:S03]  /*d430*/  UMOV UR4, 0xffffffff ;  /* 0xffffffff00047882 */ /* 0x000fc60000000000 */
[----:B------:R-:W-:Y:S05]  /*d440*/  BRA.DIV UR4, `(.L_x_7573) ;  /* 0x0000001204a87947 */ /* 0x000fea000b800000 */
[----:B------:R-:W2:Y:S02]  /*d450*/  S2R R2, SR_TID.X ;  /* 0x0000000000027919 */ /* 0x000ea40000002100 */
[----:B--2---:R-:W-:-:S04]  /*d460*/  SHF.R.U32.HI R2, RZ, 0x5, R2 ;  /* 0x00000005ff027819 */ /* 0x004fc80000011602 */
[----:B------:R-:W-:-:S05]  /*d470*/  LOP3.LUT R2, R2, 0x3, RZ, 0xc0, !PT ;  /* 0x0000000302027812 */ /* 0x000fca00078ec0ff */
[----:B------:R2:W3:Y:S02]  /*d480*/  SHFL.IDX PT, R14, R2, RZ, 0x1f ;  /* 0x00001fff020e7589 */ /* 0x0004e400000e0000 */
.L_x_7628:
[----:B---3--:R-:W-:Y:S01]  /*d490*/  ISETP.NE.AND P0, PT, R14, RZ, PT ;  /* 0x000000ff0e00720c */ /* 0x008fe20003f05270 */
[----:B------:R-:W-:-:S12]  /*d4a0*/  BSSY B0, `(.L_x_7574) ;  /* 0x0000027000007945 */ /* 0x000fd80003800000 */
[----:B------:R-:W-:Y:S05]  /*d4b0*/  @P0 BRA `(.L_x_7575) ;  /* 0x0000000000940947 */ /* 0x000fea0003800000 */
[----:B------:R-:W-:-:S03]  /*d4c0*/  UMOV UR4, 0xffffffff ;  /* 0xffffffff00047882 */ /* 0x000fc60000000000 */
[----:B------:R-:W-:Y:S05]  /*d4d0*/  BRA.DIV UR4, `(.L_x_7576) ;  /* 0x0000001204b87947 */ /* 0x000fea000b800000 */
[----:B------:R-:W-:-:S13]  /*d4e0*/  ELECT P6, URZ, PT ;  /* 0x00000000003f782f */ /* 0x000fda00038c0000 */
.L_x_7631:
[----:B------:R-:W-:Y:S05]  /*d4f0*/  @!P6 BRA `(.L_x_7575) ;  /* 0x000000000084e947 */ /* 0x000fea0003800000 */
[----:B------:R-:W-:-:S06]  /*d500*/  ULOP3.LUT UR4, UR36, 0x2, URZ, 0xfc, !UPT ;  /* 0x0000000224047892 */ /* 0x000fcc000f8efc3f */
[----:B--2---:R-:W-:-:S04]  /*d510*/  MOV R2, UR4 ;  /* 0x0000000400027c02 */ /* 0x004fc80008000f00 */
[----:B------:R-:W-:-:S13]  /*d520*/  ISETP.NE.AND P2, PT, R2, 0x3, PT ;  /* 0x000000030200780c */ /* 0x000fda0003f45270 */
[----:B------:R-:W-:Y:S05]  /*d530*/  @!P2 BRA `(.L_x_7577) ;  /* 0x000000000004a947 */ /* 0x000fea0003800000 */
[----:B------:R-:W-:Y:S01]  /*d540*/  BPT.TRAP 0x1 ;  /* 0x000000040000795c */ /* 0x000fe20000300000 */
.L_x_7577:
        /* <DEDUP_REMOVED lines=14> */
.L_x_7632:
[----:B------:R-:W2:Y:S02]  /*d630*/  SYNCS.PHASECHK.TRANS64.TRYWAIT P0, [R7+URZ], R2 ;  /* 0x00000002070075a7 */ /* 0x000ea4000800017f */
[----:B--2---:R-:W-:Y:S05]  /*d640*/  @!P0 BRA `(.L_x_7579) ;  /* 0x0000001000908947 */ /* 0x004fea0003800000 */
.L_x_7633:
[----:B------:R-:W-:Y:S05]  /*d650*/  @!P2 BRA `(.L_x_7580) ;  /* 0x000000000004a947 */ /* 0x000fea0003800000 */
[----:B------:R-:W-:Y:S01]  /*d660*/  BPT.TRAP 0x1 ;  /* 0x000000040000795c */ /* 0x000fe20000300000 */
.L_x_7580:
[----:B------:R-:W3:Y:S01]  /*d670*/  LDL.LU R4, [R1] ;  /* 0x0000000001047983 */ /* 0x000ee20000300800 */
[----:B------:R-:W-:-:S04]  /*d680*/  VIADD R0, R0, 0x22860 ;  /* 0x0002286000007836 */ /* 0x000fc80000000000 */
[----:B---3--:R-:W-:-:S04]  /*d690*/  IMAD R4, R4, 0x8, R0 ;  /* 0x0000000804047824 */ /* 0x008fc800078e0200 */
[----:B------:R-:W3:Y:S02]  /*d6a0*/  SYNCS.PHASECHK.TRANS64.TRYWAIT P0, [R4+URZ], R5 ;  /* 0x00000005040075a7 */ /* 0x000ee4000800017f */
[----:B---3--:R-:W-:Y:S05]  /*d6b0*/  @!P0 BRA `(.L_x_7581) ;  /* 0x0000001000888947 */ /* 0x008fea0003800000 */
.L_x_7634:
[----:B------:R-:W-:-:S07]  /*d6c0*/  IMAD R3, R3, 0x8, R0 ;  /* 0x0000000803037824 */ /* 0x000fce00078e0200 */
.L_x_7582:
[----:B----4-:R4:W0:Y:S02]  /*d6d0*/  SYNCS.PHASECHK.TRANS64.TRYWAIT P0, [R3+URZ], R2 ;  /* 0x00000002030075a7 */ /* 0x010824000800017f */
[----:B0-----:R-:W-:Y:S05]  /*d6e0*/  @!P0 NANOSLEEP.SYNCS 0x989680 ;  /* 0x009896800000895d */ /* 0x001fea0003900000 */
[----:B------:R-:W0:Y:S02]  /*d6f0*/  @!P0 SYNCS.PHASECHK.TRANS64 P0, [R3+URZ], R2 ;  /* 0x00000002030085a7 */ /* 0x000e24000800007f */
[----:B0-----:R-:W-:Y:S05]  /*d700*/  @!P0 BRA `(.L_x_7582) ;  /* 0xfffffffc00f08947 */ /* 0x001fea000383ffff */
.L_x_7575:
[----:B------:R-:W-:Y:S05]  /*d710*/  BSYNC B0 ;  /* 0x0000000000007941 */ /* 0x000fea0003800000 */
.L_x_7574:
[----:B------:R-:W-:Y:S05]  /*d720*/  EXIT ;  /* 0x000000000000794d */ /* 0x000fea0003800000 */
.L_x_7461:
[----:B0-----:R0:W1:Y:S02]  /*d730*/  SYNCS.PHASECHK.TRANS64.TRYWAIT P0, [R6+URZ+0x22800], R3 ;  /* 0x02280003060075a7 */ /* 0x001064000800017f */
[----:B-1----:R-:W-:Y:S05]  /*d740*/  @!P0 NANOSLEEP.SYNCS 0x989680 ;  /* 0x009896800000895d */ /* 0x002fea0003900000 */
[----:B------:R-:W1:Y:S02]  /*d750*/  @!P0 SYNCS.PHASECHK.TRANS64 P0, [R6+URZ+0x22800], R3 ;  /* 0x02280003060085a7 */ /* 0x000e64000800007f */
[----:B-1----:R-:W-:Y:S05]  /*d760*/  @!P0 BRA `(.L_x_7461) ;  /* 0xfffffffc00f08947 */ /* 0x002fea000383ffff */
[----:B------:R-:W-:Y:S05]  /*d770*/  BRA `(.L_x_7583) ;  /* 0xffffff4000207947 */ /* 0x000fea000383ffff */
.L_x_7465:
[----:B--2---:R2:W3:Y:S02]  /*d780*/  SYNCS.PHASECHK.TRANS64.TRYWAIT P1, [R5+URZ+0x22830], R10 ;  /* 0x0228300a050075a7 */ /* 0x0044e4000802017f */
[----:B---3--:R-:W-:Y:S05]  /*d790*/  @!P1 NANOSLEEP.SYNCS 0x989680 ;  /* 0x009896800000995d */ /* 0x008fea0003900000 */
[----:B------:R-:W3:Y:S02]  /*d7a0*/  @!P1 SYNCS.PHASECHK.TRANS64 P1, [R5+URZ+0x22830], R10 ;  /* 0x0228300a050095a7 */ /* 0x000ee4000802007f */
[----:B---3--:R-:W-:Y:S05]  /*d7b0*/  @!P1 BRA `(.L_x_7465) ;  /* 0xfffffffc00f09947 */ /* 0x008fea000383ffff */
[----:B------:R-:W-:Y:S05]  /*d7c0*/  BRA `(.L_x_7464) ;  /* 0xffffff40004c7947 */ /* 0x000fea000383ffff */
.L_x_7469:
[----:B-1----:R1:W3:Y:S02]  /*d7d0*/  SYNCS.PHASECHK.TRANS64.TRYWAIT P2, [R5+URZ+0x22850], R10 ;  /* 0x0228500a050075a7 */ /* 0x0022e4000804017f */
[----:B---3--:R-:W-:Y:S05]  /*d7e0*/  @!P2 NANOSLEEP.SYNCS 0x989680 ;  /* 0x009896800000a95d */ /* 0x008fea0003900000 */
[----:B------:R-:W3:Y:S02]  /*d7f0*/  @!P2 SYNCS.PHASECHK.TRANS64 P2, [R5+URZ+0x22850], R10 ;  /* 0x0228500a0500a5a7 */ /* 0x000ee4000804007f */
[----:B---3--:R-:W-:Y:S05]  /*d800*/  @!P2 BRA `(.L_x_7469) ;  /* 0xfffffffc00f0a947 */ /* 0x008fea000383ffff */
[----:B------:R-:W-:Y:S05]  /*d810*/  BRA `(.L_x_7468) ;  /* 0xffffff5c00407947 */ /* 0x000fea000383ffff */
.L_x_7474:
[----:B0-----:R-:W-:Y:S02]  /*d820*/  IMAD.U32 R0, RZ, RZ, UR23 ;  /* 0x00000017ff007e24 */ /* 0x001fe4000f8e00ff */
[----:B---3--:R-:W-:-:S04]  /*d830*/  IMAD.U32 R5, RZ, RZ, UR25 ;  /* 0x00000019ff057e24 */ /* 0x008fc8000f8e00ff */
[----:B------:R0:W1:Y:S03]  /*d840*/  SYNCS.PHASECHK.TRANS64.TRYWAIT P3, [R0+URZ+0x22830], R5 ;  /* 0x02283005000075a7 */ /* 0x000066000806017f */
[----:B-1----:R-:W-:Y:S05]  /*d850*/  @!P3 NANOSLEEP.SYNCS 0x989680 ;  /* 0x009896800000b95d */ /* 0x002fea0003900000 */
[----:B------:R-:W1:Y:S02]  /*d860*/  @!P3 SYNCS.PHASECHK.TRANS64 P3, [R0+URZ+0x22830], R5 ;  /* 0x022830050000b5a7 */ /* 0x000e64000806007f */
[----:B-1----:R-:W-:Y:S05]  /*d870*/  @!P3 BRA `(.L_x_7474) ;  /* 0xfffffffc00e8b947 */ /* 0x002fea000383ffff */
[----:B------:R-:W-:Y:S05]  /*d880*/  BRA `(.L_x_7473) ;  /* 0xffffff60005c7947 */ /* 0x000fea000383ffff */
.L_x_7478:
[----:B0-----:R-:W-:-:S04]  /*d890*/  IMAD.U32 R6, RZ, RZ, UR25 ;  /* 0x00000019ff067e24 */ /* 0x001fc8000f8e00ff */
[----:B------:R0:W1:Y:S03]  /*d8a0*/  SYNCS.PHASECHK.TRANS64.TRYWAIT P3, [R199+URZ+0x22850], R6 ;  /* 0x02285006c70075a7 */ /* 0x000066000806017f */
[----:B-1----:R-:W-:Y:S05]  /*d8b0*/  @!P3 NANOSLEEP.SYNCS 0x989680 ;  /* 0x009896800000b95d */ /* 0x002fea0003900000 */
[----:B------:R-:W1:Y:S02]  /*d8c0*/  @!P3 SYNCS.PHASECHK.TRANS64 P3, [R199+URZ+0x22850], R6 ;  /* 0x02285006c700b5a7 */ /* 0x000e64000806007f */
[----:B-1----:R-:W-:Y:S05]  /*d8d0*/  @!P3 BRA `(.L_x_7478) ;  /* 0xfffffffc00ecb947 */ /* 0x002fea000383ffff */
[----:B------:R-:W-:Y:S05]  /*d8e0*/  BRA `(.L_x_7477) ;  /* 0xffffff7c00f87947 */ /* 0x000fea000383ffff */
.L_x_7516:
        /* <DEDUP_REMOVED lines=11> */
.L_x_7585:
[----:B------:R-:W-:Y:S05]  /*d9a0*/  BSYNC B0 ;  /* 0x0000000000007941 */ /* 0x000fea0003800000 */
.L_x_7584:
[----:B------:R-:W-:Y:S05]  /*d9b0*/  BRA `(.L_x_7586) ;  /* 0xffffffcc00347947 */ /* 0x000fea000383ffff */
.L_x_7517:
[----:B------:R-:W-:Y:S01]  /*d9c0*/  BSSY B0, `(.L_x_7587) ;  /* 0x0000006000007945 */ /* 0x000fe20003800000 */
[----:B------:R-:W-:-:S07]  /*d9d0*/  IMAD.MOV.U32 R15, RZ, RZ, -0x1 ;  /* 0xffffffffff0f7424 */ /* 0x000fce00078e00ff */
[----:B------:R-:W-:Y:S05]  /*d9e0*/  WARPSYNC.COLLECTIVE R15, `(.L_x_7588) ;  /* 0x000000000f0c7348 */ /* 0x000fea0003c00000 */
[----:B------:R-:W-:Y:S02]  /*d9f0*/  ELECT P6, UR62, PT ;  /* 0x00000000003e782f */ /* 0x000fe400038c0000 */
[----:B------:R-:W-:Y:S01]  /*da00*/  MOV R14, UR62 ;  /* 0x0000003e000e7c02 */ /* 0x000fe20008000f00 */
[----:B------:R-:W-:Y:S10]  /*da10*/  ENDCOLLECTIVE ;  /* 0x000000000000791b */ /* 0x000ff40003800000 */
.L_x_7588:
[----:B------:R-:W-:Y:S05]  /*da20*/  BSYNC B0 ;  /* 0x0000000000007941 */ /* 0x000fea0003800000 */
.L_x_7587:
[----:B------:R-:W-:Y:S05]  /*da30*/  BRA `(.L_x_7589) ;  /* 0xffffffcc002c7947 */ /* 0x000fea000383ffff */
.L_x_7520:
[----:B0-----:R0:W1:Y:S02]  /*da40*/  SYNCS.PHASECHK.TRANS64.TRYWAIT P0, [R8+URZ+0x22840], R10 ;  /* 0x0228400a080075a7 */ /* 0x001064000800017f */
[----:B-1----:R-:W-:Y:S05]  /*da50*/  @!P0 NANOSLEEP.SYNCS 0x989680 ;  /* 0x009896800000895d */ /* 0x002fea0003900000 */
[----:B------:R-:W1:Y:S02]  /*da60*/  @!P0 SYNCS.PHASECHK.TRANS64 P0, [R8+URZ+0x22840], R10 ;  /* 0x0228400a080085a7 */ /* 0x000e64000800007f */
[----:B-1----:R-:W-:Y:S05]  /*da70*/  @!P0 BRA `(.L_x_7520) ;  /* 0xfffffffc00f08947 */ /* 0x002fea000383ffff */
[----:B------:R-:W-:Y:S05]  /*da80*/  BRA `(.L_x_7590) ;  /* 0xffffffcc009c7947 */ /* 0x000fea000383ffff */
.L_x_7523:
        /* <DEDUP_REMOVED lines=8> */
.L_x_7526:
[----:B0-----:R0:W1:Y:S02]  /*db10*/  SYNCS.PHASECHK.TRANS64.TRYWAIT P0, [R8+URZ+0x22860], R6 ;  /* 0x02286006080075a7 */ /* 0x001064000800017f */
[----:B-1----:R-:W-:Y:S05]  /*db20*/  @!P0 NANOSLEEP.SYNCS 0x989680 ;  /* 0x009896800000895d */ /* 0x002fea0003900000 */
[----:B------:R-:W1:Y:S02]  /*db30*/  @!P0 SYNCS.PHASECHK.TRANS64 P0, [R8+URZ+0x22860], R6 ;  /* 0x02286006080085a7 */ /* 0x000e64000800007f */
[----:B-1----:R-:W-:Y:S05]  /*db40*/  @!P0 BRA `(.L_x_7526) ;  /* 0xfffffffc00f08947 */ /* 0x002fea000383ffff */
[----:B------:R-:W-:Y:S05]  /*db50*/  BRA `(.L_x_7592) ;  /* 0xffffffd000987947 */ /* 0x000fea000383ffff */
.L_x_7535:
[----:B-1----:R1:W2:Y:S02]  /*db60*/  SYNCS.PHASECHK.TRANS64.TRYWAIT P0, [R3+URZ+0x22840], R6 ;  /* 0x02284006030075a7 */ /* 0x0022a4000800017f */
[----:B--2---:R-:W-:Y:S05]  /*db70*/  @!P0 NANOSLEEP.SYNCS 0x989680 ;  /* 0x009896800000895d */ /* 0x004fea0003900000 */
[----:B------:R-:W2:Y:S02]  /*db80*/  @!P0 SYNCS.PHASECHK.TRANS64 P0, [R3+URZ+0x22840], R6 ;  /* 0x02284006030085a7 */ /* 0x000ea4000800007f */
[----:B--2---:R-:W-:Y:S05]  /*db90*/  @!P0 BRA `(.L_x_7535) ;  /* 0xfffffffc00f08947 */ /* 0x004fea000383ffff */
[----:B------:R-:W-:Y:S05]  /*dba0*/  BRA `(.L_x_7593) ;  /* 0xffffffd800207947 */ /* 0x000fea000383ffff */
.L_x_7537:
[----:B--2---:R2:W3:Y:S02]  /*dbb0*/  SYNCS.PHASECHK.TRANS64.TRYWAIT P0, [R3+URZ+0x22860], R6 ;  /* 0x02286006030075a7 */ /* 0x0044e4000800017f */
[----:B---3--:R-:W-:Y:S05]  /*dbc0*/  @!P0 NANOSLEEP.SYNCS 0x989680 ;  /* 0x009896800000895d */ /* 0x008fea0003900000 */
[----:B------:R-:W3:Y:S02]  /*dbd0*/  @!P0 SYNCS.PHASECHK.TRANS64 P0, [R3+URZ+0x22860], R6 ;  /* 0x02286006030085a7 */ /* 0x000ee4000800007f */
[----:B---3--:R-:W-:Y:S05]  /*dbe0*/  @!P0 BRA `(.L_x_7537) ;  /* 0xfffffffc00f08947 */ /* 0x008fea000383ffff */
[----:B------:R-:W-:Y:S05]  /*dbf0*/  BRA `(.L_x_7594) ;  /* 0xffffffd800907947 */ /* 0x000fea000383ffff */
.L_x_7542:
[----:B--2---:R2:W3:Y:S02]  /*dc00*/  SYNCS.PHASECHK.TRANS64.TRYWAIT P0, [R2+URZ+0x22840], R3 ;  /* 0x02284003020075a7 */ /* 0x0044e4000800017f */
[----:B---3--:R-:W-:Y:S05]  /*dc10*/  @!P0 NANOSLEEP.SYNCS 0x989680 ;  /* 0x009896800000895d */ /* 0x008fea0003900000 */
[----:B------:R-:W3:Y:S02]  /*dc20*/  @!P0 SYNCS.PHASECHK.TRANS64 P0, [R2+URZ+0x22840], R3 ;  /* 0x02284003020085a7 */ /* 0x000ee4000800007f */
[----:B---3--:R-:W-:Y:S05]  /*dc30*/  @!P0 BRA `(.L_x_7542) ;  /* 0xfffffffc00f08947 */ /* 0x008fea000383ffff */
[----:B------:R-:W-:Y:S05]  /*dc40*/  BRA `(.L_x_7595) ;  /* 0xffffffdc00dc7947 */ /* 0x000fea000383ffff */
.L_x_7544:
[----:B-1----:R1:W3:Y:S02]  /*dc50*/  SYNCS.PHASECHK.TRANS64.TRYWAIT P1, [R2+URZ+0x22860], R3 ;  /* 0x02286003020075a7 */ /* 0x0022e4000802017f */
[----:B---3--:R-:W-:Y:S05]  /*dc60*/  @!P1 NANOSLEEP.SYNCS 0x989680 ;  /* 0x009896800000995d */ /* 0x008fea0003900000 */
[----:B------:R-:W3:Y:S02]  /*dc70*/  @!P1 SYNCS.PHASECHK.TRANS64 P1, [R2+URZ+0x22860], R3 ;  /* 0x02286003020095a7 */ /* 0x000ee4000802007f */
[----:B---3--:R-:W-:Y:S05]  /*dc80*/  @!P1 BRA `(.L_x_7544) ;  /* 0xfffffffc00f09947 */ /* 0x008fea000383ffff */
[----:B------:R-:W-:Y:S05]  /*dc90*/  BRA `(.L_x_7596) ;  /* 0xffffffe000487947 */ /* 0x000fea000383ffff */
.L_x_7549:
[----:B---3--:R3:W4:Y:S02]  /*dca0*/  SYNCS.PHASECHK.TRANS64.TRYWAIT P0, [R2+URZ+0x22840], R3 ;  /* 0x02284003020075a7 */ /* 0x008724000800017f */
[----:B----4-:R-:W-:Y:S05]  /*dcb0*/  @!P0 NANOSLEEP.SYNCS 0x989680 ;  /* 0x009896800000895d */ /* 0x010fea0003900000 */
[----:B------:R-:W4:Y:S02]  /*dcc0*/  @!P0 SYNCS.PHASECHK.TRANS64 P0, [R2+URZ+0x22840], R3 ;  /* 0x02284003020085a7 */ /* 0x000f24000800007f */
[----:B----4-:R-:W-:Y:S05]  /*dcd0*/  @!P0 BRA `(.L_x_7549) ;  /* 0xfffffffc00f08947 */ /* 0x010fea000383ffff */
[----:B------:R-:W-:Y:S05]  /*dce0*/  BRA `(.L_x_7597) ;  /* 0xffffffe400747947 */ /* 0x000fea000383ffff */
.L_x_7551:
[----:B-1----:R1:W2:Y:S02]  /*dcf0*/  SYNCS.PHASECHK.TRANS64.TRYWAIT P1, [R2+URZ+0x22860], R3 ;  /* 0x02286003020075a7 */ /* 0x0022a4000802017f */
[----:B--2---:R-:W-:Y:S05]  /*dd00*/  @!P1 NANOSLEEP.SYNCS 0x989680 ;  /* 0x009896800000995d */ /* 0x004fea0003900000 */
[----:B------:R-:W2:Y:S02]  /*dd10*/  @!P1 SYNCS.PHASECHK.TRANS64 P1, [R2+URZ+0x22860], R3 ;  /* 0x02286003020095a7 */ /* 0x000ea4000802007f */
[----:B--2---:R-:W-:Y:S05]  /*dd20*/  @!P1 BRA `(.L_x_7551) ;  /* 0xfffffffc00f09947 */ /* 0x004fea000383ffff */
[----:B------:R-:W-:Y:S05]  /*dd30*/  BRA `(.L_x_7598) ;  /* 0xffffffe400e47947 */ /* 0x000fea000383ffff */
.L_x_7556:
        /* <DEDUP_REMOVED lines=8> */
.L_x_7600:
[----:B------:R-:W-:Y:S05]  /*ddc0*/  BSYNC B0 ;  /* 0x0000000000007941 */ /* 0x000fea0003800000 */
.L_x_7599:
        /* <DEDUP_REMOVED lines=8> */
.L_x_7601:
[----:B------:R-:W-:Y:S01]  /*de50*/  IMAD.MOV.U32 R5, RZ, RZ, R14 ;  /* 0x000000ffff057224 */ /* 0x000fe200078e000e */
[----:B------:R-:W-:Y:S06]  /*de60*/  BRA `(.L_x_7602) ;  /* 0xffffffe800d87947 */ /* 0x000fec000383ffff */
.L_x_7559:
        /* <DEDUP_REMOVED lines=8> */
.L_x_7604:
[----:B------:R-:W-:Y:S05]  /*def0*/  BSYNC B0 ;  /* 0x0000000000007941 */ /* 0x000fea0003800000 */
.L_x_7603:
        /* <DEDUP_REMOVED lines=10> */
.L_x_7605:
        /* <DEDUP_REMOVED lines=8> */
.L_x_7606:
        /* <DEDUP_REMOVED lines=8> */
.L_x_7607:
        /* <DEDUP_REMOVED lines=8> */
.L_x_7608:
        /* <DEDUP_REMOVED lines=8> */
.L_x_7609:
[----:B------:R-:W-:Y:S05]  /*e1a0*/  BRA `(.L_x_7610) ;  /* 0xffffffe8009c7947 */ /* 0x000fea000383ffff */
.L_x_7564:
        /* <DEDUP_REMOVED lines=8> */
.L_x_7612:
[----:B------:R-:W-:Y:S05]  /*e230*/  BSYNC B0 ;  /* 0x0000000000007941 */ /* 0x000fea0003800000 */
.L_x_7611:
        /* <DEDUP_REMOVED lines=10> */
.L_x_7613:
        /* <DEDUP_REMOVED lines=8> */
.L_x_7614:
        /* <DEDUP_REMOVED lines=8> */
.L_x_7615:
        /* <DEDUP_REMOVED lines=8> */
.L_x_7616:
        /* <DEDUP_REMOVED lines=8> */
.L_x_7617:
[----:B------:R-:W-:Y:S05]  /*e4e0*/  BRA `(.L_x_7618) ;  /* 0xffffffe800807947 */ /* 0x000fea000383ffff */
.L_x_7566:
[----:B------:R-:W-:Y:S01]  /*e4f0*/  BSSY B0, `(.L_x_7619) ;  /* 0x0000006000007945 */ /* 0x000fe20003800000 */
[----:B------:R-:W-:Y:S01]  /*e500*/  PLOP3.LUT P6, PT, P6, PT, PT, 0x8, 0x0 ;  /* 0x000000000000781c */ /* 0x000fe200037ce170 */
[----:B------:R-:W-:-:S12]  /*e510*/  IMAD.MOV.U32 R15, RZ, RZ, -0x1 ;  /* 0xffffffffff0f7424 */ /* 0x000fd800078e00ff */
[----:B01----:R-:W-:Y:S05]  /*e520*/  WARPSYNC.COLLECTIVE R15, `(.L_x_7620) ;  /* 0x000000000f087348 */ /* 0x003fea0003c00000 */
[----:B------:R-:W-:Y:S01]  /*e530*/  VOTE.ANY R14, PT, P6 ;  /* 0x00000000000e7806 */ /* 0x000fe200030e0100 */
[----:B01----:R-:W-:Y:S06]  /*e540*/  ENDCOLLECTIVE ;  /* 0x000000000000791b */ /* 0x003fec0003800000 */
.L_x_7620:
[----:B------:R-:W-:Y:S05]  /*e550*/  BSYNC B0 ;  /* 0x0000000000007941 */ /* 0x000fea0003800000 */
.L_x_7619:
        /* <DEDUP_REMOVED lines=9> */
.L_x_7621:
[----:B------:R-:W-:Y:S01]  /*e5f0*/  IMAD.MOV.U32 R17, RZ, RZ, R14 ;  /* 0x000000ffff117224 */ /* 0x000fe200078e000e */
[----:B------:R-:W-:Y:S06]  /*e600*/  BRA `(.L_x_7622) ;  /* 0xffffffe800707947 */ /* 0x000fec000383ffff */
.L_x_7568:
[----:B------:R-:W-:Y:S01]  /*e610*/  BSSY B0, `(.L_x_7623) ;  /* 0x0000007000007945 */ /* 0x000fe20003800000 */
[----:B------:R-:W-:Y:S02]  /*e620*/  IMAD.MOV.U32 R13, RZ, RZ, R2 ;  /* 0x000000ffff0d7224 */ /* 0x000fe400078e0002 */
[----:B------:R-:W-:Y:S02]  /*e630*/  IMAD.MOV.U32 R11, RZ, RZ, 0x1f ;  /* 0x0000001fff0b7424 */ /* 0x000fe400078e00ff */
[----:B------:R-:W-:-:S07]  /*e640*/  IMAD.MOV.U32 R15, RZ, RZ, -0x1 ;  /* 0xffffffffff0f7424 */ /* 0x000fce00078e00ff */
[----:B0-23--:R-:W-:Y:S05]  /*e650*/  WARPSYNC.COLLECTIVE R15, `(.L_x_7624) ;  /* 0x000000000f087348 */ /* 0x00dfea0003c00000 */
[----:B------:R1:W4:Y:S02]  /*e660*/  SHFL.IDX P6, R14, R13, R12, R11 ;  /* 0x0000000c0d0e7389 */ /* 0x00032400000c000b */
[----:B01234-:R-:W-:Y:S01]  /*e670*/  ENDCOLLECTIVE ;  /* 0x000000000000791b */ /* 0x01ffe20003800000 */
.L_x_7624:
[----:B------:R-:W-:Y:S05]  /*e680*/  BSYNC B0 ;  /* 0x0000000000007941 */ /* 0x000fea0003800000 */
.L_x_7623:
[----:B------:R-:W-:Y:S05]  /*e690*/  BRA `(.L_x_7567) ;  /* 0xffffffe800687947 */ /* 0x000fea000383ffff */
.L_x_7572:
[----:B0-----:R0:W2:Y:S02]  /*e6a0*/  SYNCS.PHASECHK.TRANS64.TRYWAIT P0, [R0+URZ+0x22820], R3 ;  /* 0x02282003000075a7 */ /* 0x0010a4000800017f */
[----:B--2---:R-:W-:Y:S05]  /*e6b0*/  @!P0 NANOSLEEP.SYNCS 0x989680 ;  /* 0x009896800000895d */ /* 0x004fea0003900000 */
[----:B------:R-:W2:Y:S02]  /*e6c0*/  @!P0 SYNCS.PHASECHK.TRANS64 P0, [R0+URZ+0x22820], R3 ;  /* 0x02282003000085a7 */ /* 0x000ea4000800007f */
[----:B--2---:R-:W-:Y:S05]  /*e6d0*/  @!P0 BRA `(.L_x_7572) ;  /* 0xfffffffc00f08947 */ /* 0x004fea000383ffff */
[----:B------:R-:W-:Y:S05]  /*e6e0*/  BRA `(.L_x_7625) ;  /* 0xffffffec004c7947 */ /* 0x000fea000383ffff */
.L_x_7573:
        /* <DEDUP_REMOVED lines=11> */
.L_x_7627:
[----:B------:R-:W-:Y:S05]  /*e7a0*/  BSYNC B0 ;  /* 0x0000000000007941 */ /* 0x000fea0003800000 */
.L_x_7626:
[----:B------:R-:W-:Y:S05]  /*e7b0*/  BRA `(.L_x_7628) ;  /* 0xffffffec00347947 */ /* 0x000fea000383ffff */
.L_x_7576:
[----:B------:R-:W-:Y:S01]  /*e7c0*/  BSSY B1, `(.L_x_7629) ;  /* 0x0000006000017945 */ /* 0x000fe20003800000 */
[----:B------:R-:W-:-:S07]  /*e7d0*/  IMAD.MOV.U32 R15, RZ, RZ, -0x1 ;  /* 0xffffffffff0f7424 */ /* 0x000fce00078e00ff */
[----:B012---:R-:W-:Y:S05]  /*e7e0*/  WARPSYNC.COLLECTIVE R15, `(.L_x_7630) ;  /* 0x000000000f0c7348 */ /* 0x007fea0003c00000 */
[----:B------:R-:W-:Y:S02]  /*e7f0*/  ELECT P6, UR62, PT ;  /* 0x00000000003e782f */ /* 0x000fe400038c0000 */
[----:B------:R-:W-:Y:S01]  /*e800*/  MOV R14, UR62 ;  /* 0x0000003e000e7c02 */ /* 0x000fe20008000f00 */
[----:B012---:R-:W-:Y:S10]  /*e810*/  ENDCOLLECTIVE ;  /* 0x000000000000791b */ /* 0x007ff40003800000 */
.L_x_7630:
[----:B------:R-:W-:Y:S05]  /*e820*/  BSYNC B1 ;  /* 0x0000000000017941 */ /* 0x000fea0003800000 */
.L_x_7629:
[----:B------:R-:W-:Y:S05]  /*e830*/  BRA `(.L_x_7631) ;  /* 0xffffffec002c7947 */ /* 0x000fea000383ffff */
.L_x_7578:
[----:B0-----:R0:W2:Y:S02]  /*e840*/  SYNCS.PHASECHK.TRANS64.TRYWAIT P0, [R6+URZ], R5 ;  /* 0x00000005060075a7 */ /* 0x0010a4000800017f */
[----:B--2---:R-:W-:Y:S05]  /*e850*/  @!P0 NANOSLEEP.SYNCS 0x989680 ;  /* 0x009896800000895d */ /* 0x004fea0003900000 */
[----:B------:R-:W2:Y:S02]  /*e860*/  @!P0 SYNCS.PHASECHK.TRANS64 P0, [R6+URZ], R5 ;  /* 0x00000005060085a7 */ /* 0x000ea4000800007f */
[----:B--2---:R-:W-:Y:S05]  /*e870*/  @!P0 BRA `(.L_x_7578) ;  /* 0xfffffffc00f08947 */ /* 0x004fea000383ffff */
[----:B------:R-:W-:Y:S05]  /*e880*/  BRA `(.L_x_7632) ;  /* 0xffffffec00687947 */ /* 0x000fea000383ffff */
.L_x_7579:
[----:B--2---:R2:W3:Y:S02]  /*e890*/  SYNCS.PHASECHK.TRANS64.TRYWAIT P0, [R7+URZ], R2 ;  /* 0x00000002070075a7 */ /* 0x0044e4000800017f */
[----:B---3--:R-:W-:Y:S05]  /*e8a0*/  @!P0 NANOSLEEP.SYNCS 0x989680 ;  /* 0x009896800000895d */ /* 0x008fea0003900000 */
[----:B------:R-:W3:Y:S02]  /*e8b0*/  @!P0 SYNCS.PHASECHK.TRANS64 P0, [R7+URZ], R2 ;  /* 0x00000002070085a7 */ /* 0x000ee4000800007f */
[----:B---3--:R-:W-:Y:S05]  /*e8c0*/  @!P0 BRA `(.L_x_7579) ;  /* 0xfffffffc00f08947 */ /* 0x008fea000383ffff */
[----:B------:R-:W-:Y:S05]  /*e8d0*/  BRA `(.L_x_7633) ;  /* 0xffffffec005c7947 */ /* 0x000fea000383ffff */
.L_x_7581:
[----:B---3--:R3:W4:Y:S02]  /*e8e0*/  SYNCS.PHASECHK.TRANS64.TRYWAIT P0, [R4+URZ], R5 ;  /* 0x00000005040075a7 */ /* 0x008724000800017f */
[----:B----4-:R-:W-:Y:S05]  /*e8f0*/  @!P0 NANOSLEEP.SYNCS 0x989680 ;  /* 0x009896800000895d */ /* 0x010fea0003900000 */
[----:B------:R-:W4:Y:S02]  /*e900*/  @!P0 SYNCS.PHASECHK.TRANS64 P0, [R4+URZ], R5 ;  /* 0x00000005040085a7 */ /* 0x000f24000800007f */
[----:B----4-:R-:W-:Y:S05]  /*e910*/  @!P0 BRA `(.L_x_7581) ;  /* 0xfffffffc00f08947 */ /* 0x010fea000383ffff */
[----:B------:R-:W-:Y:S05]  /*e920*/  BRA `(.L_x_7634) ;  /* 0xffffffec00647947 */ /* 0x000fea000383ffff */
.L_x_7635:
        /* <DEDUP_REMOVED lines=13> */
.L_x_11961:


//--------------------- .text._ZN7cutlass13device_kernelIN5flash11enable_sm90INS1_16FlashAttnFwdSm90INS1_25CollectiveMainloopFwdSm90ILi2EN4cute5tupleIJNS5_1CILi1EEES8_S8_EEENS6_IJNS7_ILi128EEENS7_ILi96EEENS7_ILi64EEEEEELi256ENS_10bfloat16_tEfNS_4arch4Sm90ELb0ELb0ELb1ELb1ELb0ELb1ELb0ELb1ELb0ELb0ELb0ELb0EEENS1_21CollectiveEpilogueFwdINS6_IJSA_NS7_ILi256EEESB_EEES9_SE_SG_Li256ELb1ELb0ELb0ELb0EEENS1_36VarlenDynamicPersistentTileSchedulerILi128ELi96ELi256ELi32ELb0ELb0ELb1ELb0ELb1ELb1EEEEEEEEEvNT_6ParamsE --------------------------
	.section	.text._ZN7cutlass13device_kernelIN5flash11enable_sm90INS1_16FlashAttnFwdSm90INS1_25CollectiveMainloopFwdSm90ILi2EN4cute5tupleIJNS5_1CILi1EEES8_S8_EEENS6_IJNS7_ILi128EEENS7_ILi96EEENS7_ILi64EEEEEELi256ENS_10bfloat16_tEfNS_4arch4Sm90ELb0ELb0ELb1ELb1ELb0ELb1ELb0ELb1ELb0ELb0ELb0ELb0EEENS1_21CollectiveEpilogueFwdINS6_IJSA_NS7_ILi256EEESB_EEES9_SE_SG_Li256ELb1ELb0ELb0ELb0EEENS1_36VarlenDynamicPersistentTileSchedulerILi128ELi96ELi256ELi32ELb0ELb0ELb1ELb0ELb1ELb1EEEEEEEEEvNT_6ParamsE,"ax",@progbits
	.align	128
.text._ZN7cutlass13device_kernelIN5flash11enable_sm90INS1_16FlashAttnFwdSm90INS1_25CollectiveMainloopFwdSm90ILi2EN4cute5tupleIJNS5_1CILi1EEES8_S8_EEENS6_IJNS7_ILi128EEENS7_ILi96EEENS7_ILi64EEEEEELi256ENS_10bfloat16_tEfNS_4arch4Sm90ELb0ELb0ELb1ELb1ELb0ELb1ELb0ELb1ELb0ELb0ELb0ELb0EEENS1_21CollectiveEpilogueFwdINS6_IJSA_NS7_ILi256EEESB_EEES9_SE_SG_Li256ELb1ELb0ELb0ELb0EEENS1_36VarlenDynamicPersistentTileSchedulerILi128ELi96ELi256ELi32ELb0ELb0ELb1ELb0ELb1ELb1EEEEEEEEEvNT_6ParamsE:
        .type           _ZN7cutlass13device_kernelIN5flash11enable_sm90INS1_16FlashAttnFwdSm90INS1_25CollectiveMainloopFwdSm90ILi2EN4cute5tupleIJNS5_1CILi1EEES8_S8_EEENS6_IJNS7_ILi128EEENS7_ILi96EEENS7_ILi64EEEEEELi256ENS_10bfloat16_tEfNS_4arch4Sm90ELb0ELb0ELb1ELb1ELb0ELb1ELb0ELb1ELb0ELb0ELb0ELb0EEENS1_21CollectiveEpilogueFwdINS6_IJSA_NS7_ILi256EEESB_EEES9_SE_SG_Li256ELb1ELb0ELb0ELb0EEENS1_36VarlenDynamicPersistentTileSchedulerILi128ELi96ELi256ELi32ELb0ELb0ELb1ELb0ELb1ELb1EEEEEEEEEvNT_6ParamsE,@function
        .size           _ZN7cutlass13device_kernelIN5flash11enable_sm90INS1_16FlashAttnFwdSm90INS1_25CollectiveMainloopFwdSm90ILi2EN4cute5tupleIJNS5_1CILi1EEES8_S8_EEENS6_IJNS7_ILi128EEENS7_ILi96EEENS7_ILi64EEEEEELi256ENS_10bfloat16_tEfNS_4arch4Sm90ELb0ELb0ELb1ELb1ELb0ELb1ELb0ELb1ELb0ELb0ELb0ELb0EEENS1_21CollectiveEpilogueFwdINS6_IJSA_NS7_ILi256EEESB_EEES9_SE_SG_Li256ELb1ELb0ELb0ELb0EEENS1_36VarlenDynamicPersistentTileSchedulerILi128ELi96ELi256ELi32ELb0ELb0ELb1ELb0ELb1ELb1EEEEEEEEEvNT_6ParamsE,(.L_x_11962 - _ZN7cutlass13device_kernelIN5flash11enable_sm90INS1_16FlashAttnFwdSm90INS1_25CollectiveMainloopFwdSm90ILi2EN4cute5tupleIJNS5_1CILi1EEES8_S8_EEENS6_IJNS7_ILi128EEENS7_ILi96EEENS7_ILi64EEEEEELi256ENS_10bfloat16_tEfNS_4arch4Sm90ELb0ELb0ELb1ELb1ELb0ELb1ELb0ELb1ELb0ELb0ELb0ELb0EEENS1_21CollectiveEpilogueFwdINS6_IJSA_NS7_ILi256EEESB_EEES9_SE_SG_Li256ELb1ELb0ELb0ELb0EEENS1_36VarlenDynamicPersistentTileSchedulerILi128ELi96ELi256ELi32ELb0ELb0ELb1ELb0ELb1ELb1EEEEEEEEEvNT_6ParamsE)
        .other          _ZN7cutlass13device_kernelIN5flash11enable_sm90INS1_16FlashAttnFwdSm90INS1_25CollectiveMainloopFwdSm90ILi2EN4cute5tupleIJNS5_1CILi1EEES8_S8_EEENS6_IJNS7_ILi128EEENS7_ILi96EEENS7_ILi64EEEEEELi256ENS_10bfloat16_tEfNS_4arch4Sm90ELb0ELb0ELb1ELb1ELb0ELb1ELb0ELb1ELb0ELb0ELb0ELb0EEENS1_21CollectiveEpilogueFwdINS6_IJSA_NS7_ILi256EEESB_EEES9_SE_SG_Li256ELb1ELb0ELb0ELb0EEENS1_36VarlenDynamicPersistentTileSchedulerILi128ELi96ELi256ELi32ELb0ELb0ELb1ELb0ELb1ELb1EEEEEEEEEvNT_6ParamsE,@"STO_CUDA_ENTRY STV_DEFAULT"
_ZN7cutlass13device_kernelIN5flash11enable_sm90INS1_16FlashAttnFwdSm90INS1_25CollectiveMainloopFwdSm90ILi2EN4cute5tupleIJNS5_1CILi1EEES8_S8_EEENS6_IJNS7_ILi128EEENS7_ILi96EEENS7_ILi64EEEEEELi256ENS_10bfloat16_tEfNS_4arch4Sm90ELb0ELb0ELb1ELb1ELb0ELb1ELb0ELb1ELb0ELb0ELb0ELb0EEENS1_21CollectiveEpilogueFwdINS6_IJSA_NS7_ILi256EEESB_EEES9_SE_SG_Li256ELb1ELb0ELb0ELb0EEENS1_36VarlenDynamicPersistentTileSchedulerILi128ELi96ELi256ELi32ELb0ELb0ELb1ELb0ELb1ELb1EEEEEEEEEvNT_6ParamsE:
        /* <DEDUP_REMOVED lines=27> */
.L_x_7637:
[----:B------:R-:W-:Y:S05]  /*01b0*/  BSYNC B0 ;  /* 0x0000000000007941 */ /* 0x000fea0003800000 */
.L_x_7636:
        /* <DEDUP_REMOVED lines=41> */
.L_x_7638:
        /* <DEDUP_REMOVED lines=22> */
.L_x_7639:
        /* <DEDUP_REMOVED lines=18> */
.L_x_7640:
        /* <DEDUP_REMOVED lines=22> */
.L_x_7641:
        /* <DEDUP_REMOVED lines=22> */
.L_x_7642:
        /* <DEDUP_REMOVED lines=8> */
.L_x_7645:
[----:B------:R-:W-:-:S08]  /*0a10*/  NOP ;  /* 0x0000000000007918 */ /* 0x000fd00000000000 */
[----:B------:R-:W0:Y:S02]  /*0a20*/  USETMAXREG.TRY_ALLOC.CTAPOOL UP0, 0xf0 ;  /* 0x000000f0000079c8 */ /* 0x000e240008000600 */
[----:B0-----:R-:W-:-:S13]  /*0a30*/  PLOP3.LUT P0, PT, PT, PT, UP0, 0x80, 0x0 ;  /* 0x000000000000781c */ /* 0x001fda0003f0f008 */
[----:B------:R-:W-:Y:S05]  /*0a40*/  @!P0 BRA `(.L_x_7645) ;  /* 0xfffffffc00f08947 */ /* 0x000fea000383ffff */
[----:B------:R-:W0:Y:S01]  /*0a50*/  S2R R0, SR_TID.X ;  /* 0x0000000000007919 */ /* 0x000e220000002100 */
[----:B------:R-:W1:Y:S01]  /*0a60*/  S2UR UR5, SR_CgaCtaId ;  /* 0x00000000000579c3 */ /* 0x000e620000008800 */
[----:B------:R-:W-:-:S07]  /*0a70*/  UMOV UR4, 0x400 ;  /* 0x0000040000047882 */ /* 0x000fce0000000000 */
[----:B------:R-:W-:Y:S06]  /*0a80*/  BAR.ARV 0x8, 0x120 ;  /* 0x0204800000007b1d */ /* 0x000fec0000002000 */
[----:B-1----:R-:W-:-:S06]  /*0a90*/  ULEA UR4, UR5, UR4, 0x18 ;  /* 0x0000000405047291 */ /* 0x002fcc000f8ec03f */
[----:B------:R-:W-:Y:S01]  /*0aa0*/  IMAD.U32 R18, RZ, RZ, UR4 ;  /* 0x00000004ff127e24 */ /* 0x000fe2000f8e00ff */
[----:B0-----:R-:W-:Y:S01]  /*0ab0*/  SHF.R.U32.HI R0, RZ, 0x7, R0 ;  /* 0x00000007ff007819 */ /* 0x001fe20000011600 */
[----:B------:R-:W-:-:S03]  /*0ac0*/  ULDC UR4, c[0x0][0xc14] ;  /* 0x0003050000047ab9 */ /* 0x000fc60000000800 */
[----:B------:R-:W-:-:S13]  /*0ad0*/  ISETP.NE.AND P0, PT, R0, 0x1, PT ;  /* 0x000000010000780c */ /* 0x000fda0003f05270 */
[----:B------:R-:W-:Y:S08]  /*0ae0*/  @!P0 BAR.ARV 0x9, 0x100 ;  /* 0x0244000000008b1d */ /* 0x000ff00000002000 */
[----:B------:R-:W-:Y:S06]  /*0af0*/  BAR.SYNC.DEFER_BLOCKING 0x5, 0x120 ;  /* 0x0144800000007b1d */ /* 0x000fec0000010000 */
[----:B------:R-:W0:Y:S02]  /*0b00*/  LDS.128 R84, [R18+0x228d0] ;  /* 0x0228d00012547984 */ /* 0x000e240000000c00 */
[----:B------:R-:W-:Y:S06]  /*0b10*/  BAR.ARV 0x4, 0x120 ;  /* 0x0104800000007b1d */ /* 0x000fec0000002000 */
[----:B0-----:R-:W-:-:S13]  /*0b20*/  ISETP.GE.AND P0, PT, R87, UR4, PT ;  /* 0x0000000457007c0c */ /* 0x001fda000bf06270 */
[----:B------:R-:W-:Y:S05]  /*0b30*/  @P0 BRA `(.L_x_7646) ;  /* 0x0000014400ac0947 */ /* 0x000fea0003800000 */
[----:B------:R-:W0:Y:S01]  /*0b40*/  S2R R2, SR_TID.X ;  /* 0x0000000000027919 */ /* 0x000e220000002100 */
[----:B------:R-:W-:Y:S01]  /*0b50*/  IMAD.MOV.U32 R212, RZ, RZ, RZ ;  /* 0x000000ffffd47224 */ /* 0x000fe200078e00ff */
[----:B------:R-:W-:Y:S01]  /*0b60*/  CS2R R22, SRZ ;  /* 0x0000000000167805 */ /* 0x000fe2000001ff00 */
[----:B------:R-:W-:Y:S01]  /*0b70*/  IMAD.MOV.U32 R200, RZ, RZ, RZ ;  /* 0x000000ffffc87224 */ /* 0x000fe200078e00ff */
[----:B------:R-:W-:Y:S01]  /*0b80*/  ULOP3.LUT UR44, UR36, 0x1, URZ, 0xfc, !UPT ;  /* 0x00000001242c7892 */ /* 0x000fe2000f8efc3f */
[----:B0-----:R-:W-:-:S05]  /*0b90*/  VIADD R235, R2, 0xffffff80 ;  /* 0xffffff8002eb7836 */ /* 0x001fca0000000000 */
[----:B------:R-:W-:-:S04]  /*0ba0*/  SHF.R.S32.HI R0, RZ, 0x1f, R235 ;  /* 0x0000001fff007819 */ /* 0x000fc800000114eb */
[CC--:B------:R-:W-:Y:S02]  /*0bb0*/  LEA.HI R3, R0.reuse, R235.reuse, RZ, 0x7 ;  /* 0x000000eb00037211 */ /* 0x0c0fe400078f38ff */
[----:B------:R-:W-:Y:S02]  /*0bc0*/  LEA.HI R205, R0, R235, RZ, 0x5 ;  /* 0x000000eb00cd7211 */ /* 0x000fe400078f28ff */
[----:B------:R-:W-:Y:S02]  /*0bd0*/  LOP3.LUT R2, R3, 0xffffff80, RZ, 0xc0, !PT ;  /* 0xffffff8003027812 */ /* 0x000fe400078ec0ff */
[----:B------:R-:W-:Y:S02]  /*0be0*/  SHF.R.S32.HI R230, RZ, 0x7, R3 ;  /* 0x00000007ffe67819 */ /* 0x000fe40000011403 */
[----:B------:R-:W-:Y:S01]  /*0bf0*/  SHF.R.S32.HI R205, RZ, 0x5, R205 ;  /* 0x00000005ffcd7819 */ /* 0x000fe200000114cd */
[----:B------:R-:W-:Y:S01]  /*0c00*/  IMAD.IADD R227, R235, 0x1, -R2 ;  /* 0x00000001ebe37824 */ /* 0x000fe200078e0a02 */
[----:B------:R-:W-:-:S02]  /*0c10*/  LEA.HI R3, R3, R230, RZ, 0x1 ;  /* 0x000000e603037211 */ /* 0x000fc400078f08ff */
[----:B------:R-:W-:Y:S02]  /*0c20*/  LEA.HI R2, R0, R235, RZ, 0x4 ;  /* 0x000000eb00027211 */ /* 0x000fe400078f20ff */
        /* <DEDUP_REMOVED lines=9> */
[----:B------:R-:W-:Y:S02]  /*0cc0*/  LOP3.LUT R9, R5, 0xfffffff8, RZ, 0xc0, !PT ;  /* 0xfffffff805097812 */ /* 0x000fe400078ec0ff */
[----:B------:R-:W-:-:S03]  /*0cd0*/  SHF.R.S32.HI R5, RZ, 0x4, R2 ;  /* 0x00000004ff057819 */ /* 0x000fc60000011402 */
[----:B------:R-:W-:Y:S01]  /*0ce0*/  IMAD.IADD R9, R4, 0x1, -R9 ;  /* 0x0000000104097824 */ /* 0x000fe200078e0a09 */
[C---:B------:R-:W-:Y:S02]  /*0cf0*/  LOP3.LUT R4, R2.reuse, 0x3fffff0, RZ, 0xc0, !PT ;  /* 0x03fffff002047812 */ /* 0x040fe400078ec0ff */
[----:B------:R-:W-:Y:S01]  /*0d00*/  LEA.HI R2, R2, R5, RZ, 0x1 ;  /* 0x0000000502027211 */ /* 0x000fe200078f08ff */
[----:B------:R-:W-:Y:S02]  /*0d10*/  IMAD R6, R6, 0x10, R9 ;  /* 0x0000001006067824 */ /* 0x000fe400078e0209 */
[----:B------:R-:W-:Y:S01]  /*0d20*/  IMAD.IADD R4, R235, 0x1, -R4 ;  /* 0x00000001eb047824 */ /* 0x000fe200078e0a04 */
[----:B------:R-:W-:Y:S01]  /*0d30*/  LOP3.LUT R2, R2, 0x1ffffffe, RZ, 0xc0, !PT ;  /* 0x1ffffffe02027812 */ /* 0x000fe200078ec0ff */
[----:B------:R-:W-:Y:S01]  /*0d40*/  IMAD R232, R3, 0x40, R6 ;  /* 0x0000004003e87824 */ /* 0x000fe200078e0206 */
[CC--:B------:R-:W-:Y:S02]  /*0d50*/  LEA.HI R3, R0.reuse, R235.reuse, RZ, 0x2 ;  /* 0x000000eb00037211 */ /* 0x0c0fe400078f10ff */
[----:B------:R-:W-:Y:S01]  /*0d60*/  LEA.HI R0, R0, R235, RZ, 0x3 ;  /* 0x000000eb00007211 */ /* 0x000fe200078f18ff */
[----:B------:R-:W-:Y:S01]  /*0d70*/  IMAD.IADD R2, R5, 0x1, -R2 ;  /* 0x0000000105027824 */ /* 0x000fe200078e0a02 */
[----:B------:R-:W-:Y:S01]  /*0d80*/  SHF.R.S32.HI R19, RZ, 0x2, R3 ;  /* 0x00000002ff137819 */ /* 0x000fe20000011403 */
[----:B------:R-:W-:Y:S01]  /*0d90*/  IMAD R5, R205, 0x10, R4 ;  /* 0x00000010cd057824 */ /* 0x000fe200078e0204 */
[----:B------:R-:W-:-:S02]  /*0da0*/  LOP3.LUT R4, R3, 0xfffffffc, RZ, 0xc0, !PT ;  /* 0xfffffffc03047812 */ /* 0x000fc400078ec0ff */
[----:B------:R-:W-:Y:S01]  /*0db0*/  SHF.R.S32.HI R202, RZ, 0x3, R0 ;  /* 0x00000003ffca7819 */ /* 0x000fe20000011400 */
[----:B------:R-:W-:Y:S01]  /*0dc0*/  VIADD R211, R19, 0x40 ;  /* 0x0000004013d37836 */ /* 0x000fe20000000000 */
[----:B------:R-:W-:Y:S01]  /*0dd0*/  LOP3.LUT R0, R0, 0x1ffffff8, RZ, 0xc0, !PT ;  /* 0x1ffffff800007812 */ /* 0x000fe200078ec0ff */
[----:B------:R-:W-:Y:S01]  /*0de0*/  IMAD.IADD R217, R235, 0x1, -R4 ;  /* 0x00000001ebd97824 */ /* 0x000fe200078e0a04 */
[----:B------:R-:W-:Y:S01]  /*0df0*/  SHF.R.S32.HI R6, RZ, 0x1f, R3 ;  /* 0x0000001fff067819 */ /* 0x000fe20000011403 */
[----:B------:R-:W-:Y:S01]  /*0e00*/  IMAD.SHL.U32 R204, R211, 0x40, RZ ;  /* 0x00000040d3cc7824 */ /* 0x000fe200078e00ff */
[----:B------:R-:W-:Y:S01]  /*0e10*/  SHF.R.S32.HI R8, RZ, 0x1f, R211 ;  /* 0x0000001fff087819 */ /* 0x000fe200000114d3 */
[----:B------:R-:W-:Y:S01]  /*0e20*/  IMAD.SHL.U32 R16, R217, 0x8, RZ ;  /* 0x00000008d9107824 */ /* 0x000fe200078e00ff */
[----:B------:R-:W-:Y:S01]  /*0e30*/  LEA.HI R6, R6, R19, RZ, 0x3 ;  /* 0x0000001306067211 */ /* 0x000fe200078f18ff */
[----:B------:R-:W-:Y:S01]  /*0e40*/  IMAD.IADD R0, R235, 0x1, -R0 ;  /* 0x00000001eb007824 */ /* 0x000fe200078e0a00 */
[----:B------:R-:W-:Y:S01]  /*0e50*/  LEA.HI R8, R8, R211, RZ, 0x3 ;  /* 0x000000d308087211 */ /* 0x000fe200078f18ff */
[----:B------:R-:W-:Y:S01]  /*0e60*/  IMAD R5, R5, 0x8, R2 ;  /* 0x0000000805057824 */ /* 0x000fe200078e0202 */
[----:B------:R-:W-:Y:S01]  /*0e70*/  LOP3.LUT R204, R204, 0x1c0, RZ, 0xc0, !PT ;  /* 0x000001c0cccc7812 */ /* 0x000fe200078ec0ff */
[----:B------:R-:W-:Y:S01]  /*0e80*/  IMAD.SHL.U32 R201, R0, 0x8, RZ ;  /* 0x0000000800c97824 */ /* 0x000fe200078e00ff */
[----:B------:R-:W-:Y:S01]  /*0e90*/  LOP3.LUT R6, R6, 0xfffffff8, RZ, 0xc0, !PT ;  /* 0xfffffff806067812 */ /* 0x000fe200078ec0ff */
[----:B------:R-:W-:Y:S01]  /*0ea0*/  IMAD.SHL.U32 R8, R8, 0x40, RZ ;  /* 0x0000004008087824 */ /* 0x000fe200078e00ff */
[----:B------:R-:W-:Y:S01]  /*0eb0*/  SHF.R.U32.HI R234, RZ, 0x3, R204 ;  /* 0x00000003ffea7819 */ /* 0x000fe200000116cc */
[----:B------:R-:W-:Y:S01]  /*0ec0*/  IMAD.MOV.U32 R2, RZ, RZ, RZ ;  /* 0x000000ffff027224 */ /* 0x000fe200078e00ff */
[----:B------:R-:W-:Y:S01]  /*0ed0*/  LOP3.LUT R3, R204, 0x38, R16, 0xf8, !PT ;  /* 0x00000038cc037812 */ /* 0x000fe200078ef810 */
[----:B------:R-:W-:Y:S01]  /*0ee0*/  IMAD.IADD R218, R19, 0x1, -R6 ;  /* 0x0000000113da7824 */ /* 0x000fe200078e0a06 */
[----:B------:R-:W-:Y:S01]  /*0ef0*/  LOP3.LUT R206, R8, 0xfffffe00, RZ, 0xc0, !PT ;  /* 0xfffffe0008ce7812 */ /* 0x000fe200078ec0ff */
[----:B------:R-:W-:Y:S01]  /*0f00*/  IMAD.SHL.U32 R233, R5, 0x8, RZ ;  /* 0x0000000805e97824 */ /* 0x000fe200078e00ff */
[----:B------:R-:W-:-:S02]  /*0f10*/  LOP3.LUT R0, R7, 0x7ffffffc, RZ, 0xc0, !PT ;  /* 0x7ffffffc07007812 */ /* 0x000fc400078ec0ff */
[----:B------:R-:W-:Y:S02]  /*0f20*/  LOP3.LUT R3, R206, R3, R234, 0xf6, !PT ;  /* 0x00000003ce037212 */ /* 0x000fe400078ef6ea */
[----:B------:R-:W-:Y:S01]  /*0f30*/  SHF.R.S32.HI R216, RZ, 0x1f, R19 ;  /* 0x0000001fffd87819 */ /* 0x000fe20000011413 */
[----:B------:R-:W-:Y:S01]  /*0f40*/  IMAD.IADD R231, R227, 0x1, -R0 ;  /* 0x00000001e3e77824 */ /* 0x000fe200078e0a00 */
[----:B------:R-:W-:Y:S01]  /*0f50*/  SHF.R.S32.HI R17, RZ, 0x1f, R16 ;  /* 0x0000001fff117819 */ /* 0x000fe20000011410 */
[----:B------:R-:W-:-:S07]  /*0f60*/  IMAD R229, R3, 0x2, R18 ;  /* 0x0000000203e57824 */ /* 0x000fce00078e0212 */
.L_x_7779:
[----:B0--3-5:R-:W0:Y:S02]  /*0f70*/  LDC.64 R4, c[0x0][0xc60] ;  /* 0x00031800ff047b82 */ /* 0x029e240000000a00 */
[----:B0-----:R-:W-:-:S05]  /*0f80*/  IMAD.WIDE R4, R87, 0x4, R4 ;  /* 0x0000000457047825 */ /* 0x001fca00078e0204 */
[----:B--2---:R-:W2:Y:S01]  /*0f90*/  LDG.E R210, desc[UR40][R4.64] ;  /* 0x0000002804d27981 */ /* 0x004ea2000c1e1900 */
[----:B------:R-:W-:Y:S05]  /*0fa0*/  YIELD ;  /* 0x0000000000007946 */ /* 0x000fea0003800000 */
[----:B------:R-:W-:Y:S01]  /*0fb0*/  ULDC.64 UR4, c[0x0][0xa28] ;  /* 0x00028a0000047ab9 */ /* 0x000fe20000000a00 */
[----:B------:R-:W-:Y:S01]  /*0fc0*/  ULDC.64 UR8, c[0x0][0xa18] ;  /* 0x0002860000087ab9 */ /* 0x000fe20000000a00 */
[----:B------:R-:W-:Y:S01]  /*0fd0*/  ISETP.NE.U32.AND P1, PT, RZ, UR4, PT ;  /* 0x00000004ff007c0c */ /* 0x000fe2000bf25070 */
[----:B------:R-:W-:Y:S01]  /*0fe0*/  ULDC.64 UR6, c[0x0][0xa08] ;  /* 0x0002820000067ab9 */ /* 0x000fe20000000a00 */
[----:B------:R-:W-:Y:S01]  /*0ff0*/  IMAD.MOV.U32 R3, RZ, RZ, RZ ;  /* 0x000000ffff037224 */ /* 0x000fe200078e00ff */
[----:B------:R-:W-:Y:S01]  /*1000*/  ISETP.NE.U32.AND P0, PT, RZ, UR6, PT ;  /* 0x00000006ff007c0c */ /* 0x000fe2000bf05070 */
[----:B------:R-:W-:Y:S01]  /*1010*/  IMAD.MOV.U32 R27, RZ, RZ, RZ ;  /* 0x000000ffff1b7224 */ /* 0x000fe200078e00ff */
[----:B------:R-:W-:-:S02]  /*1020*/  ISETP.NE.AND.EX P1, PT, RZ, UR5, PT, P1 ;  /* 0x00000005ff007c0c */ /* 0x000fc4000bf25310 */
[----:B------:R-:W-:Y:S02]  /*1030*/  ISETP.NE.AND.EX P0, PT, RZ, UR7, PT, P0 ;  /* 0x00000007ff007c0c */ /* 0x000fe4000bf05300 */
[----:B--2---:R-:W-:-:S09]  /*1040*/  SHF.R.S32.HI R219, RZ, 0x1f, R210 ;  /* 0x0000001fffdb7819 */ /* 0x004fd200000114d2 */
[C---:B----4-:R-:W-:Y:S02]  /*1050*/  @P1 LEA R6, P2, R210.reuse, UR4, 0x2 ;  /* 0x00000004d2061c11 */ /* 0x050fe4000f8410ff */
[C---:B------:R-:W-:Y:S02]  /*1060*/  SHF.L.U32 R208, R210.reuse, 0x2, RZ ;  /* 0x00000002d2d07819 */ /* 0x040fe400000006ff */
[C-C-:B------:R-:W-:Y:S02]  /*1070*/  @P1 LEA.HI.X R7, R210.reuse, UR5, R219.reuse, 0x2, P2 ;  /* 0x00000005d2071c11 */ /* 0x140fe400090f14db */
[----:B------:R-:W-:Y:S01]  /*1080*/  ISETP.NE.U32.AND P2, PT, RZ, UR8, PT ;  /* 0x00000008ff007c0c */ /* 0x000fe2000bf45070 */
[----:B------:R-:W-:Y:S01]  /*1090*/  ULDC UR4, c[0x0][0x288] ;  /* 0x0000a20000047ab9 */ /* 0x000fe20000000800 */
[----:B------:R-:W-:Y:S01]  /*10a0*/  SHF.L.U64.HI R209, R210, 0x2, R219 ;  /* 0x00000002d2d17819 */ /* 0x000fe200000102db */
[----:B------:R0:W5:Y:S01]  /*10b0*/  @P1 LDG.E R3, desc[UR40][R6.64] ;  /* 0x0000002806031981 */ /* 0x000162000c1e1900 */
[----:B------:R-:W-:-:S02]  /*10c0*/  ISETP.NE.AND.EX P2, PT, RZ, UR9, PT, P2 ;  /* 0x00000009ff007c0c */ /* 0x000fc4000bf45320 */
[----:B------:R-:W-:Y:S01]  /*10d0*/  IADD3 R8, P3, R208, UR6, RZ ;  /* 0x00000006d0087c10 */ /* 0x000fe2000ff7e0ff */
[----:B------:R-:W-:Y:S01]  /*10e0*/  IMAD.U32 R30, RZ, RZ, UR4 ;  /* 0x00000004ff1e7e24 */ /* 0x000fe2000f8e00ff */
[----:B------:R-:W-:Y:S02]  /*10f0*/  ULDC.64 UR4, c[0x0][0x3f8] ;  /* 0x0000fe0000047ab9 */ /* 0x000fe40000000a00 */
[----:B------:R-:W-:-:S05]  /*1100*/  IADD3.X R9, R209, UR7, RZ, P3, !PT ;  /* 0x00000007d1097c10 */ /* 0x000fca0009ffe4ff */
[----:B------:R0:W5:Y:S02]  /*1110*/  @P0 LDG.E R27, desc[UR40][R8.64] ;  /* 0x00000028081b0981 */ /* 0x000164000c1e1900 */
[----:B------:R-:W-:-:S04]  /*1120*/  @P2 IADD3 R4, P1, R208, UR8, RZ ;  /* 0x00000008d0042c10 */ /* 0x000fc8000ff3e0ff */
[----:B------:R-:W-:-:S05]  /*1130*/  @P2 IADD3.X R5, R209, UR9, RZ, P1, !PT ;  /* 0x00000009d1052c10 */ /* 0x000fca0008ffe4ff */
[----:B------:R0:W5:Y:S01]  /*1140*/  @P2 LDG.E R30, desc[UR40][R4.64] ;  /* 0x00000028041e2981 */ /* 0x000162000c1e1900 */
[----:B------:R-:W-:-:S03]  /*1150*/  UISETP.NE.U32.AND UP0, UPT, UR4, URZ, UPT ;  /* 0x0000003f0400728c */ /* 0x000fc6000bf05070 */
[----:B------:R-:W-:Y:S01]  /*1160*/  ULDC UR4, c[0x0][0x404] ;  /* 0x0001010000047ab9 */ /* 0x000fe20000000800 */
[----:B------:R-:W-:-:S03]  /*1170*/  UISETP.NE.AND.EX UP0, UPT, UR5, URZ, UPT, UP0 ;  /* 0x0000003f0500728c */ /* 0x000fc6000bf05300 */
[----:B------:R-:W-:Y:S01]  /*1180*/  ULDC UR5, c[0x0][0x2e0] ;  /* 0x0000b80000057ab9 */ /* 0x000fe20000000800 */
[----:B------:R-:W-:-:S04]  /*1190*/  USEL UR4, UR4, 0x1, UP0 ;  /* 0x0000000104047887 */ /* 0x000fc80008000000 */
[----:B------:R-:W-:-:S03]  /*11a0*/  UIMAD UR4, UR4, UR5, URZ ;  /* 0x00000005040472a4 */ /* 0x000fc6000f8e023f */
[----:B------:R-:W-:Y:S02]  /*11b0*/  ULDC UR5, c[0x0][0x338] ;  /* 0x0000ce0000057ab9 */ /* 0x000fe40000000800 */
[----:B------:R-:W-:Y:S02]  /*11c0*/  IMAD.U32 R62, RZ, RZ, UR5 ;  /* 0x00000005ff3e7e24 */ /* 0x000fe4000f8e00ff */
[----:B------:R-:W-:Y:S02]  /*11d0*/  IMAD.U32 R24, RZ, RZ, UR4 ;  /* 0x00000004ff187e24 */ /* 0x000fe4000f8e00ff */
        /* <DEDUP_REMOVED lines=11> */
.L_x_7647:
[----:B------:R-:W-:Y:S01]  /*1290*/  ULDC.64 UR4, c[0x0][0xa20] ;  /* 0x0002880000047ab9 */ /* 0x000fe20000000a00 */
[----:B------:R-:W-:Y:S01]  /*12a0*/  IMAD.MOV.U32 R213, RZ, RZ, R85 ;  /* 0x000000ffffd57224 */ /* 0x000fe200078e0055 */
[----:B------:R-:W-:Y:S01]  /*12b0*/  ISETP.NE.U32.AND P1, PT, RZ, UR4, PT ;  /* 0x00000004ff007c0c */ /* 0x000fe2000bf25070 */
[----:B------:R-:W-:-:S03]  /*12c0*/  IMAD.MOV.U32 R207, RZ, RZ, R86 ;  /* 0x000000ffffcf7224 */ /* 0x000fc600078e0056 */
[----:B------:R-:W-:-:S13]  /*12d0*/  ISETP.NE.AND.EX P1, PT, RZ, UR5, PT, P1 ;  /* 0x00000005ff007c0c */ /* 0x000fda000bf25310 */
[----:B------:R-:W-:Y:S05]  /*12e0*/  @!P1 BRA `(.L_x_7648) ;  /* 0x0000000000109947 */ /* 0x000fea0003800000 */
[----:B------:R-:W-:-:S04]  /*12f0*/  IADD3 R4, P0, R208, UR4, RZ ;  /* 0x00000004d0047c10 */ /* 0x000fc8000ff1e0ff */
[----:B------:R-:W-:-:S05]  /*1300*/  IADD3.X R5, R209, UR5, RZ, P0, !PT ;  /* 0x00000005d1057c10 */ /* 0x000fca00087fe4ff */
[----:B------:R0:W5:Y:S01]  /*1310*/  LDG.E R24, desc[UR40][R4.64] ;  /* 0x0000002804187981 */ /* 0x000162000c1e1900 */
[----:B------:R-:W-:Y:S05]  /*1320*/  BRA `(.L_x_7649) ;  /* 0x0000000000107947 */ /* 0x000fea0003800000 */
.L_x_7648:
[----:B------:R-:W-:Y:S05]  /*1330*/  @!P0 BRA `(.L_x_7649) ;  /* 0x00000000000c8947 */ /* 0x000fea0003800000 */
[----:B------:R-:W2:Y:S04]  /*1340*/  LDG.E R5, desc[UR40][R8.64] ;  /* 0x0000002808057981 */ /* 0x000ea8000c1e1900 */
[----:B------:R-:W2:Y:S02]  /*1350*/  LDG.E R24, desc[UR40][R8.64+0x4] ;  /* 0x0000042808187981 */ /* 0x000ea4000c1e1900 */
[----:B--2---:R-:W-:-:S07]  /*1360*/  IMAD.IADD R24, R24, 0x1, -R5 ;  /* 0x0000000118187824 */ /* 0x004fce00078e0a05 */
.L_x_7649:
        /* <DEDUP_REMOVED lines=19> */
[----:B------:R-:W-:-:S04]  /*14a0*/  VIADD R0, R176, 0x5f ;  /* 0x0000005fb0007836 */ /* 0x000fc80000000000 */
[----:B------:R-:W-:-:S05]  /*14b0*/  IMAD.HI R0, R0, 0x2aaaaaab, RZ ;  /* 0x2aaaaaab00007827 */ /* 0x000fca00078e02ff */
[----:B------:R-:W-:-:S04]  /*14c0*/  SHF.R.U32.HI R177, RZ, 0x1f, R0 ;  /* 0x0000001fffb17819 */ /* 0x000fc80000011600 */
[----:B------:R-:W-:-:S05]  /*14d0*/  LEA.HI.SX32 R177, R0, R177, 0x1c ;  /* 0x000000b100b17211 */ /* 0x000fca00078fe2ff */
[----:B------:R-:W-:-:S05]  /*14e0*/  IMAD R3, R177, 0x60, -R3 ;  /* 0x00000060b1037824 */ /* 0x000fca00078e0a03 */
[----:B------:R-:W-:-:S04]  /*14f0*/  VIMNMX R3, R3, R62, PT ;  /* 0x0000003e03037248 */ /* 0x000fc80003fe0100 */
[----:B------:R-:W-:Y:S01]  /*1500*/  ISETP.GT.AND P0, PT, R3, R60, PT ;  /* 0x0000003c0300720c */ /* 0x000fe20003f04270 */
[----:B------:R-:W-:-:S05]  /*1510*/  IMAD.WIDE.U32 R60, R60, -0x55555555, RZ ;  /* 0xaaaaaaab3c3c7825 */ /* 0x000fca00078e00ff */
[----:B------:R-:W-:-:S05]  /*1520*/  SHF.R.U32.HI R60, RZ, 0x6, R61 ;  /* 0x00000006ff3c7819 */ /* 0x000fca000001163d */
[----:B------:R-:W-:Y:S02]  /*1530*/  IMAD.MOV.U32 R59, RZ, RZ, R60 ;  /* 0x000000ffff3b7224 */ /* 0x000fe400078e003c */
[----:B------:R-:W-:-:S04]  /*1540*/  @P0 VIADD R0, R3, 0x5f ;  /* 0x0000005f03000836 */ /* 0x000fc80000000000 */
[----:B------:R-:W-:-:S05]  /*1550*/  @P0 IMAD.HI R0, R0, 0x2aaaaaab, RZ ;  /* 0x2aaaaaab00000827 */ /* 0x000fca00078e02ff */
[----:B------:R-:W-:-:S04]  /*1560*/  @P0 SHF.R.U32.HI R3, RZ, 0x1f, R0 ;  /* 0x0000001fff030819 */ /* 0x000fc80000011600 */
[----:B------:R-:W-:Y:S02]  /*1570*/  @P0 LEA.HI.SX32 R59, R0, R3, 0x1c ;  /* 0x00000003003b0211 */ /* 0x000fe400078fe2ff */
        /* <DEDUP_REMOVED lines=23> */
.L_x_7652:
[----:B------:R-:W-:Y:S05]  /*16f0*/  BSYNC B6 ;  /* 0x0000000000067941 */ /* 0x000fea0003800000 */
.L_x_7651:
        /* <DEDUP_REMOVED lines=20> */
.L_x_7654:
[----:B------:R-:W-:Y:S05]  /*1840*/  BSYNC B6 ;  /* 0x0000000000067941 */ /* 0x000fea0003800000 */
.L_x_7653:
[----:B------:R-:W-:Y:S01]  /*1850*/  ULDC.64 UR4, c[0x0][0x9f8] ;  /* 0x00027e0000047ab9 */ /* 0x000fe20000000a00 */
[----:B------:R-:W0:Y:S01]  /*1860*/  LDC R0, c[0x0][0x428] ;  /* 0x00010a00ff007b82 */ /* 0x000e220000000800 */
[----:B------:R-:W-:-:S07]  /*1870*/  ISETP.NE.U32.AND P0, PT, RZ, UR4, PT ;  /* 0x00000004ff007c0c */ /* 0x000fce000bf05070 */
[----:B------:R-:W1:Y:S01]  /*1880*/  LDC.64 R42, c[0x0][0x2f0] ;  /* 0x0000bc00ff2a7b82 */ /* 0x000e620000000a00 */
[----:B------:R-:W-:Y:S01]  /*1890*/  ISETP.NE.AND.EX P0, PT, RZ, UR5, PT, P0 ;  /* 0x00000005ff007c0c */ /* 0x000fe2000bf05300 */
[----:B------:R-:W2:Y:S01]  /*18a0*/  S2R R20, SR_TID.X ;  /* 0x0000000000147919 */ /* 0x000ea20000002100 */
[----:B------:R-:W-:Y:S01]  /*18b0*/  IMAD.IADD R56, R27, 0x1, R24 ;  /* 0x000000011b387824 */ /* 0x000fe200078e0218 */
[----:B------:R-:W-:Y:S01]  /*18c0*/  ULDC.64 UR6, c[0x0][0xa08] ;  /* 0x0002820000067ab9 */ /* 0x000fe20000000a00 */
[C---:B------:R-:W-:Y:S02]  /*18d0*/  VIADD R99, R16.reuse, 0x20 ;  /* 0x0000002010637836 */ /* 0x040fe40000000000 */
[----:B------:R-:W-:Y:S01]  /*18e0*/  VIADD R98, R16, 0x40 ;  /* 0x0000004010627836 */ /* 0x000fe20000000000 */
[----:B------:R-:W3:Y:S06]  /*18f0*/  LDC.64 R54, c[0x0][0x3d8] ;  /* 0x0000f600ff367b82 */ /* 0x000eec0000000a00 */
[----:B------:R-:W-:-:S02]  /*1900*/  @P0 IADD3 R4, P1, R208, UR4, RZ ;  /* 0x00000004d0040c10 */ /* 0x000fc4000ff3e0ff */
[----:B------:R-:W4:Y:S02]  /*1910*/  LDC R27, c[0x0][0x3d4] ;  /* 0x0000f500ff1b7b82 */ /* 0x000f240000000800 */
[----:B------:R-:W-:Y:S01]  /*1920*/  @P0 IADD3.X R5, R209, UR5, RZ, P1, !PT ;  /* 0x00000005d1050c10 */ /* 0x000fe20008ffe4ff */
[----:B------:R-:W-:-:S04]  /*1930*/  ULDC.64 UR4, c[0x0][0x2f8] ;  /* 0x0000be0000047ab9 */ /* 0x000fc80000000a00 */
[----:B------:R2:W4:Y:S01]  /*1940*/  @P0 LDG.E R25, desc[UR40][R4.64] ;  /* 0x0000002804190981 */ /* 0x000522000c1e1900 */
[----:B0-----:R-:W-:Y:S01]  /*1950*/  ISETP.NE.AND P0, PT, R0, 0x1, PT ;  /* 0x000000010000780c */ /* 0x001fe20003f05270 */
[C---:B------:R-:W-:Y:S01]  /*1960*/  VIADD R96, R16.reuse, 0x60 ;  /* 0x0000006010607836 */ /* 0x040fe20000000000 */
[----:B------:R-:W-:Y:S01]  /*1970*/  SHF.R.S32.HI R33, RZ, 0x1f, R56 ;  /* 0x0000001fff217819 */ /* 0x000fe20000011438 */
[C---:B------:R-:W-:Y:S01]  /*1980*/  VIADD R94, R16.reuse, 0x80 ;  /* 0x00000080105e7836 */ /* 0x040fe20000000000 */
[----:B------:R-:W0:Y:S01]  /*1990*/  LDC.64 R48, c[0x0][0x3e8] ;  /* 0x0000fa00ff307b82 */ /* 0x000e220000000a00 */
[----:B------:R-:W-:Y:S01]  /*19a0*/  VIADD R92, R16, 0xa0 ;  /* 0x000000a0105c7836 */ /* 0x000fe20000000000 */
[----:B------:R-:W-:Y:S01]  /*19b0*/  SHF.L.U32 R28, R217, 0x2, RZ ;  /* 0x00000002d91c7819 */ /* 0x000fe200000006ff */
[-C--:B-1----:R-:W-:Y:S01]  /*19c0*/  IMAD R6, R33, R42.reuse, RZ ;  /* 0x0000002a21067224 */ /* 0x082fe200078e02ff */
[----:B------:R-:W-:Y:S01]  /*19d0*/  SHF.L.U64.HI R88, R42, 0x6, R43 ;  /* 0x000000062a587819 */ /* 0x000fe2000001022b */
[----:B--2---:R-:W-:Y:S01]  /*19e0*/  IMAD.WIDE.U32 R4, R56, R42, RZ ;  /* 0x0000002a38047225 */ /* 0x004fe200078e00ff */
[----:B------:R-:W-:-:S02]  /*19f0*/  SHF.R.U32.HI R26, RZ, 0x7, R20 ;  /* 0x00000007ff1a7819 */ /* 0x000fc40000011614 */
[----:B------:R-:W-:Y:S01]  /*1a00*/  SHF.R.S32.HI R29, RZ, 0x1f, R28 ;  /* 0x0000001fff1d7819 */ /* 0x000fe2000001141c */
[----:B------:R-:W1:Y:S01]  /*1a10*/  @P0 LDC R3, c[0x0][0x42c] ;  /* 0x00010b00ff030b82 */ /* 0x000e620000000800 */
[----:B------:R-:W-:Y:S01]  /*1a20*/  ISETP.NE.AND P6, PT, R26, 0x1, PT ;  /* 0x000000011a00780c */ /* 0x000fe20003fc5270 */
[----:B------:R-:W-:Y:S01]  /*1a30*/  IMAD.SHL.U32 R87, R218, 0x40, RZ ;  /* 0x00000040da577824 */ /* 0x000fe200078e00ff */
[C---:B---3--:R-:W-:Y:S01]  /*1a40*/  SHF.L.U64.HI R84, R54.reuse, 0x6, R55 ;  /* 0x0000000636547819 */ /* 0x048fe20000010237 */
[----:B------:R-:W-:Y:S01]  /*1a50*/  IMAD.MOV.U32 R80, RZ, RZ, 0x20 ;  /* 0x00000020ff507424 */ /* 0x000fe200078e00ff */
[----:B------:R-:W-:Y:S01]  /*1a60*/  SHF.R.S32.HI R81, RZ, 0x1f, R211 ;  /* 0x0000001fff517819 */ /* 0x000fe200000114d3 */
[----:B------:R-:W-:Y:S01]  /*1a70*/  IMAD.SHL.U32 R83, R54, 0x40, RZ ;  /* 0x0000004036537824 */ /* 0x000fe200078e00ff */
[----:B------:R-:W-:Y:S01]  /*1a80*/  LOP3.LUT R87, R87, 0x1c0, RZ, 0xc0, !PT ;  /* 0x000001c057577812 */ /* 0x000fe200078ec0ff */
[----:B------:R-:W2:Y:S01]  /*1a90*/  @P0 LDC R7, c[0x0][0x430] ;  /* 0x00010c00ff070b82 */ /* 0x000ea20000000800 */
[----:B------:R-:W-:-:S02]  /*1aa0*/  VIADD R79, R26, 0x8 ;  /* 0x000000081a4f7836 */ /* 0x000fc40000000000 */
[----:B------:R-:W-:Y:S01]  /*1ab0*/  SHF.R.U32.HI R82, RZ, 0x3, R87 ;  /* 0x00000003ff527819 */ /* 0x000fe20000011657 */
[----:B----4-:R-:W-:Y:S02]  /*1ac0*/  IMAD.SHL.U32 R78, R27, 0x2, RZ ;  /* 0x000000021b4e7824 */ /* 0x010fe400078e00ff */
[----:B0-----:R-:W-:Y:S01]  /*1ad0*/  IMAD.WIDE.U32 R10, R19, R48, R16 ;  /* 0x00000030130a7225 */ /* 0x001fe200078e0010 */
[----:B------:R-:W-:-:S03]  /*1ae0*/  SHF.L.U64.HI R91, R48, 0x6, R49 ;  /* 0x00000006305b7819 */ /* 0x000fc60000010231 */
[----:B------:R-:W-:Y:S02]  /*1af0*/  IMAD R75, R49, 0x60, RZ ;  /* 0x00000060314b7824 */ /* 0x000fe400078e02ff */
[----:B------:R-:W-:Y:S02]  /*1b00*/  IMAD.SHL.U32 R89, R48, 0x40, RZ ;  /* 0x0000004030597824 */ /* 0x000fe400078e00ff */
[----:B-1----:R-:W-:-:S04]  /*1b10*/  @P0 IMAD.HI.U32 R0, R86, R3, RZ ;  /* 0x0000000356000227 */ /* 0x002fc800078e00ff */
[----:B------:R-:W-:Y:S02]  /*1b20*/  IMAD R3, R56, R43, R6 ;  /* 0x0000002b38037224 */ /* 0x000fe400078e0206 */
[----:B------:R-:W-:Y:S01]  /*1b30*/  IMAD R6, R216, R42, RZ ;  /* 0x0000002ad8067224 */ /* 0x000fe200078e02ff */
[----:B--2---:R-:W-:Y:S01]  /*1b40*/  @P0 SHF.R.U32.HI R86, RZ, R7, R0 ;  /* 0x00000007ff560219 */ /* 0x004fe20000011600 */
[----:B------:R-:W-:Y:S01]  /*1b50*/  IMAD.IADD R5, R5, 0x1, R3 ;  /* 0x0000000105057824 */ /* 0x000fe200078e0203 */
[----:B------:R-:W-:Y:S01]  /*1b60*/  ISETP.NE.U32.AND P0, PT, RZ, UR6, PT ;  /* 0x00000006ff007c0c */ /* 0x000fe2000bf05070 */
[----:B------:R-:W-:Y:S01]  /*1b70*/  IMAD R6, R19, R43, R6 ;  /* 0x0000002b13067224 */ /* 0x000fe200078e0206 */
[----:B------:R-:W-:Y:S01]  /*1b80*/  SHF.R.S32.HI R7, RZ, 0x1f, R86 ;  /* 0x0000001fff077819 */ /* 0x000fe20000011456 */
[----:B------:R-:W-:Y:S01]  /*1b90*/  IMAD.WIDE.U32 R4, R86, UR4, R4 ;  /* 0x0000000456047c25 */ /* 0x000fe2000f8e0004 */
[----:B------:R-:W-:-:S03]  /*1ba0*/  ISETP.NE.AND.EX P0, PT, RZ, UR7, PT, P0 ;  /* 0x00000007ff007c0c */ /* 0x000fc6000bf05300 */
[----:B------:R-:W-:-:S04]  /*1bb0*/  IMAD R3, R7, UR4, RZ ;  /* 0x0000000407037c24 */ /* 0x000fc8000f8e02ff */
[----:B------:R-:W-:Y:S01]  /*1bc0*/  IMAD R3, R86, UR5, R3 ;  /* 0x0000000556037c24 */ /* 0x000fe2000f8e0203 */
[----:B------:R-:W-:-:S03]  /*1bd0*/  ULDC.64 UR4, c[0x0][0x300] ;  /* 0x0000c00000047ab9 */ /* 0x000fc60000000a00 */
[----:B------:R-:W-:Y:S01]  /*1be0*/  IMAD.IADD R5, R5, 0x1, R3 ;  /* 0x0000000105057824 */ /* 0x000fe200078e0203 */
[----:B------:R-:W-:Y:S02]  /*1bf0*/  SHF.R.S32.HI R0, RZ, 0x1f, R25 ;  /* 0x0000001fff007819 */ /* 0x000fe40000011419 */
[----:B------:R-:W-:Y:S02]  /*1c00*/  SEL R41, R25, RZ, !P0 ;  /* 0x000000ff19297207 */ /* 0x000fe40004000000 */
[----:B------:R-:W-:-:S03]  /*1c10*/  SEL R8, R0, RZ, !P0 ;  /* 0x000000ff00087207 */ /* 0x000fc60004000000 */
[----:B------:R-:W-:-:S04]  /*1c20*/  IMAD.WIDE.U32 R20, R41, UR4, R4 ;  /* 0x0000000429147c25 */ /* 0x000fc8000f8e0004 */
[----:B------:R-:W-:Y:S02]  /*1c30*/  IMAD R0, R8, UR4, RZ ;  /* 0x0000000408007c24 */ /* 0x000fe4000f8e02ff */
[----:B------:R-:W-:-:S04]  /*1c40*/  IMAD.WIDE.U32 R4, R19, R42, R16 ;  /* 0x0000002a13047225 */ /* 0x000fc800078e0010 */
[----:B------:R-:W-:Y:S01]  /*1c50*/  IMAD R97, R41, UR5, R0 ;  /* 0x0000000529617c24 */ /* 0x000fe2000f8e0200 */
[----:B------:R-:W-:Y:S05]  /*1c60*/  @!P6 WARPSYNC.ALL ;  /* 0x000000000000e948 */ /* 0x000fea0003800000 */
[----:B------:R-:W-:Y:S01]  /*1c70*/  ULDC UR4, c[0x0][0x310] ;  /* 0x0000c40000047ab9 */ /* 0x000fe20000000800 */
[----:B------:R-:W-:Y:S01]  /*1c80*/  IMAD.IADD R97, R21, 0x1, R97 ;  /* 0x0000000115617824 */ /* 0x000fe200078e0261 */
[----:B------:R-:W-:Y:S01]  /*1c90*/  @!P6 BAR.SYNC.DEFER_BLOCKING 0x9, 0x100 ;  /* 0x024400000000eb1d */ /* 0x000fe20000010000 */
[----:B------:R-:W-:Y:S02]  /*1ca0*/  ISETP.GE.AND P1, PT, R99, UR4, PT ;  /* 0x0000000463007c0c */ /* 0x000fe4000bf26270 */
[----:B------:R-:W-:Y:S01]  /*1cb0*/  IADD3 R95, P0, R20, R4, RZ ;  /* 0x00000004145f7210 */ /* 0x000fe20007f1e0ff */
[C---:B------:R-:W-:Y:S01]  /*1cc0*/  VIADD R4, R16.reuse, 0xc0 ;  /* 0x000000c010047836 */ /* 0x040fe20000000000 */
[----:B------:R-:W-:Y:S01]  /*1cd0*/  SEL R3, RZ, 0xffffffff, P1 ;  /* 0xffffffffff037807 */ /* 0x000fe20000800000 */
[----:B------:R-:W-:Y:S01]  /*1ce0*/  ULDC.64 UR6, c[0x0][0x320] ;  /* 0x0000c80000067ab9 */ /* 0x000fe20000000a00 */
[----:B------:R-:W-:Y:S01]  /*1cf0*/  IADD3.X R93, R97, R5, R6, P0, !PT ;  /* 0x00000005615d7210 */ /* 0x000fe200007fe406 */
[C---:B------:R-:W-:Y:S01]  /*1d00*/  VIADD R6, R16.reuse, 0xe0 ;  /* 0x000000e010067836 */ /* 0x040fe20000000000 */
[----:B------:R-:W-:Y:S01]  /*1d10*/  ISETP.GE.AND P0, PT, R16, UR4, PT ;  /* 0x0000000410007c0c */ /* 0x000fe2000bf06270 */
[----:B------:R-:W-:Y:S01]  /*1d20*/  IMAD.SHL.U32 R5, R3, 0x2, RZ ;  /* 0x0000000203057824 */ /* 0x000fe200078e00ff */
[----:B------:R-:W-:Y:S01]  /*1d30*/  ISETP.GE.AND P1, PT, R96, UR4, PT ;  /* 0x0000000460007c0c */ /* 0x000fe2000bf26270 */
[----:B------:R-:W-:Y:S01]  /*1d40*/  IMAD R3, R7, UR6, RZ ;  /* 0x0000000607037c24 */ /* 0x000fe2000f8e02ff */
[----:B------:R-:W-:-:S02]  /*1d50*/  SEL R0, RZ, 0x1, P0 ;  /* 0x00000001ff007807 */ /* 0x000fc40000000000 */
[----:B------:R-:W-:Y:S01]  /*1d60*/  ISETP.GE.AND P0, PT, R98, UR4, PT ;  /* 0x0000000462007c0c */ /* 0x000fe2000bf06270 */
[----:B------:R-:W-:Y:S01]  /*1d70*/  IMAD R7, R86, UR7, R3 ;  /* 0x0000000756077c24 */ /* 0x000fe2000f8e0203 */
[----:B------:R-:W-:Y:S02]  /*1d80*/  ISETP.GE.AND P3, PT, R6, UR4, PT ;  /* 0x0000000406007c0c */ /* 0x000fe4000bf66270 */
[----:B------:R-:W-:Y:S02]  /*1d90*/  LOP3.LUT R0, R5, 0x2, R0, 0xe2, !PT ;  /* 0x0000000205007812 */ /* 0x000fe400078ee200 */
[----:B------:R-:W-:Y:S02]  /*1da0*/  SEL R3, RZ, 0x4, P0 ;  /* 0x00000004ff037807 */ /* 0x000fe40000000000 */
[----:B------:R-:W-:Y:S02]  /*1db0*/  SEL R6, RZ, 0x8, P1 ;  /* 0x00000008ff067807 */ /* 0x000fe40000800000 */
[----:B------:R-:W-:-:S02]  /*1dc0*/  ISETP.GE.AND P0, PT, R94, UR4, PT ;  /* 0x000000045e007c0c */ /* 0x000fc4000bf06270 */
[----:B------:R-:W-:Y:S02]  /*1dd0*/  ISETP.GE.AND P1, PT, R92, UR4, PT ;  /* 0x000000045c007c0c */ /* 0x000fe4000bf26270 */
[----:B------:R-:W-:Y:S02]  /*1de0*/  LOP3.LUT R0, R6, R0, R3, 0xfe, !PT ;  /* 0x0000000006007212 */ /* 0x000fe400078efe03 */
[----:B------:R-:W-:Y:S01]  /*1df0*/  ISETP.GE.AND P2, PT, R4, UR4, PT ;  /* 0x0000000404007c0c */ /* 0x000fe2000bf46270 */
[----:B------:R-:W-:Y:S01]  /*1e00*/  IMAD.WIDE.U32 R4, R86, UR6, R16 ;  /* 0x0000000656047c25 */ /* 0x000fe2000f8e0010 */
[----:B------:R-:W-:Y:S01]  /*1e10*/  SEL R3, RZ, 0x10, P0 ;  /* 0x00000010ff037807 */ /* 0x000fe20000000000 */
[----:B------:R-:W-:Y:S01]  /*1e20*/  ULDC.64 UR4, c[0x0][0x328] ;  /* 0x0000ca0000047ab9 */ /* 0x000fe20000000a00 */
[----:B------:R-:W-:Y:S01]  /*1e30*/  SEL R6, RZ, 0x20, P1 ;  /* 0x00000020ff067807 */ /* 0x000fe20000800000 */
[----:B------:R-:W-:Y:S01]  /*1e40*/  IMAD.IADD R5, R5, 0x1, R7 ;  /* 0x0000000105057824 */ /* 0x000fe200078e0207 */
[----:B------:R-:W-:Y:S01]  /*1e50*/  ISETP.GE.AND P0, PT, R16, R27, PT ;  /* 0x0000001b1000720c */ /* 0x000fe20003f06270 */
[----:B------:R-:W-:Y:S01]  /*1e60*/  IMAD R7, R8, UR4, RZ ;  /* 0x0000000408077c24 */ /* 0x000fe2000f8e02ff */
[----:B------:R-:W-:Y:S01]  /*1e70*/  LOP3.LUT R3, R6, R0, R3, 0xfe, !PT ;  /* 0x0000000006037212 */ /* 0x000fe200078efe03 */
[----:B------:R-:W-:Y:S01]  /*1e80*/  IMAD.WIDE.U32 R8, R19, R54, R16 ;  /* 0x0000003613087225 */ /* 0x000fe200078e0010 */
[----:B------:R-:W-:-:S02]  /*1e90*/  SEL R0, RZ, 0x40, P2 ;  /* 0x00000040ff007807 */ /* 0x000fc40001000000 */
[----:B------:R-:W-:Y:S01]  /*1ea0*/  LOP3.LUT P1, RZ, R218, 0x4, RZ, 0xc0, !PT ;  /* 0x00000004daff7812 */ /* 0x000fe2000782c0ff */
[----:B------:R-:W-:Y:S01]  /*1eb0*/  IMAD R63, R41, UR5, R7 ;  /* 0x00000005293f7c24 */ /* 0x000fe2000f8e0207 */
[----:B------:R-:W-:Y:S01]  /*1ec0*/  LOP3.LUT R0, R3, R0, RZ, 0xfc, !PT ;  /* 0x0000000003007212 */ /* 0x000fe200078efcff */
[----:B------:R-:W-:Y:S01]  /*1ed0*/  IMAD.WIDE.U32 R40, R41, UR4, R4 ;  /* 0x0000000429287c25 */ /* 0x000fe2000f8e0004 */
[----:B------:R-:W-:Y:S01]  /*1ee0*/  SEL R3, R27, RZ, P0 ;  /* 0x000000ff1b037207 */ /* 0x000fe20000000000 */
[----:B------:R-:W-:Y:S01]  /*1ef0*/  ULDC UR4, c[0x0][0x2e4] ;  /* 0x0000b90000047ab9 */ /* 0x000fe20000000800 */
[C---:B------:R-:W-:Y:S01]  /*1f00*/  IADD3 R56, P2, R19.reuse, R56, RZ ;  /* 0x0000003813387210 */ /* 0x040fe20007f5e0ff */
[----:B------:R-:W-:Y:S01]  /*1f10*/  IMAD R4, R216, R54, RZ ;  /* 0x00000036d8047224 */ /* 0x000fe200078e02ff */
[----:B------:R-:W-:Y:S01]  /*1f20*/  SEL R80, R80, 0xffffffe0, !P1 ;  /* 0xffffffe050507807 */ /* 0x000fe20004800000 */
[C---:B------:R-:W-:Y:S01]  /*1f30*/  IMAD.IADD R3, R16.reuse, 0x1, R3 ;  /* 0x0000000110037824 */ /* 0x040fe200078e0203 */
[----:B------:R-:W-:Y:S01]  /*1f40*/  ISETP.GE.AND P1, PT, R16, UR4, PT ;  /* 0x0000000410007c0c */ /* 0x000fe2000bf26270 */
[----:B------:R-:W-:-:S02]  /*1f50*/  IMAD R13, R19, R55, R4 ;  /* 0x00000037130d7224 */ /* 0x000fc400078e0204 */
[----:B------:R-:W-:Y:S01]  /*1f60*/  IMAD.WIDE.U32 R4, R19, R54, R28 ;  /* 0x0000003613047225 */ /* 0x000fe200078e001c */
[----:B------:R-:W-:-:S03]  /*1f70*/  SHF.R.S32.HI R12, RZ, 0x1f, R3 ;  /* 0x0000001fff0c7819 */ /* 0x000fc60000011403 */
[----:B------:R-:W-:Y:S01]  /*1f80*/  IMAD.IADD R9, R13, 0x1, R9 ;  /* 0x000000010d097824 */ /* 0x000fe200078e0209 */
[----:B------:R-:W-:Y:S01]  /*1f90*/  LEA.HI R12, R12, R3, RZ, 0x3 ;  /* 0x000000030c0c7211 */ /* 0x000fe200078f18ff */
[----:B------:R-:W-:Y:S01]  /*1fa0*/  IMAD.IADD R5, R5, 0x1, R13 ;  /* 0x0000000105057824 */ /* 0x000fe200078e020d */
[----:B-----5:R-:W-:Y:S01]  /*1fb0*/  SHF.R.S32.HI R13, RZ, 0x1f, R31 ;  /* 0x0000001fff0d7819 */ /* 0x020fe2000001141f */
[----:B------:R-:W-:Y:S01]  /*1fc0*/  IMAD R6, R216, R48, RZ ;  /* 0x00000030d8067224 */ /* 0x000fe200078e02ff */
[----:B------:R-:W-:Y:S01]  /*1fd0*/  LOP3.LUT R3, R87, 0x18, R16, 0xf8, !PT ;  /* 0x0000001857037812 */ /* 0x000fe200078ef810 */
[----:B------:R-:W-:Y:S01]  /*1fe0*/  IMAD.WIDE.U32 R52, R31, R54, R4 ;  /* 0x000000361f347225 */ /* 0x000fe200078e0004 */
[----:B------:R-:W-:Y:S02]  /*1ff0*/  LOP3.LUT R5, R204, 0x38, R12, 0xf8, !PT ;  /* 0x00000038cc057812 */ /* 0x000fe400078ef80c */
[----:B------:R-:W-:Y:S01]  /*2000*/  LOP3.LUT R4, R3, R82, RZ, 0x3c, !PT ;  /* 0x0000005203047212 */ /* 0x000fe200078e3cff */
[----:B------:R-:W-:Y:S01]  /*2010*/  IMAD R15, R19, R49, R6 ;  /* 0x00000031130f7224 */ /* 0x000fe200078e0206 */
[----:B------:R-:W-:Y:S01]  /*2020*/  LOP3.LUT R3, R87, 0x38, R12, 0xf8, !PT ;  /* 0x0000003857037812 */ /* 0x000fe200078ef80c */
[----:B------:R-:W-:Y:S01]  /*2030*/  IMAD.WIDE.U32 R6, R19, R48, R28 ;  /* 0x0000003013067225 */ /* 0x000fe200078e001c */
[----:B------:R-:W-:-:S02]  /*2040*/  LOP3.LUT R5, R5, R234, RZ, 0x3c, !PT ;  /* 0x000000ea05057212 */ /* 0x000fc400078e3cff */
[----:B------:R-:W-:Y:S01]  /*2050*/  LOP3.LUT R69, R12, 0xfffffff8, RZ, 0xc0, !PT ;  /* 0xfffffff80c457812 */ /* 0x000fe200078ec0ff */
[----:B------:R-:W-:Y:S01]  /*2060*/  IMAD R14, R13, R48, RZ ;  /* 0x000000300d0e7224 */ /* 0x000fe200078e02ff */
[----:B------:R-:W-:Y:S01]  /*2070*/  SHF.R.S32.HI R70, RZ, 0x3, R12 ;  /* 0x00000003ff467819 */ /* 0x000fe2000001140c */
[----:B------:R-:W-:Y:S01]  /*2080*/  IMAD.IADD R11, R15, 0x1, R11 ;  /* 0x000000010f0b7824 */ /* 0x000fe200078e020b */
[----:B------:R-:W-:Y:S01]  /*2090*/  SHF.R.S32.HI R64, RZ, 0x1f, R69 ;  /* 0x0000001fff407819 */ /* 0x000fe20000011445 */
[----:B------:R-:W-:Y:S02]  /*20a0*/  IMAD.IADD R7, R7, 0x1, R15 ;  /* 0x0000000107077824 */ /* 0x000fe400078e020f */
[----:B------:R-:W-:Y:S02]  /*20b0*/  IMAD R25, R31, R49, R14 ;  /* 0x000000311f197224 */ /* 0x000fe400078e020e */
[----:B------:R-:W-:Y:S02]  /*20c0*/  IMAD R14, R13, R54, RZ ;  /* 0x000000360d0e7224 */ /* 0x000fe400078e02ff */
[----:B------:R-:W-:Y:S01]  /*20d0*/  IMAD R77, R205, 0x200, R4 ;  /* 0x00000200cd4d7824 */ /* 0x000fe200078e0204 */
[----:B------:R-:W-:Y:S01]  /*20e0*/  LOP3.LUT R4, R3, R82, RZ, 0x3c, !PT ;  /* 0x0000005203047212 */ /* 0x000fe200078e3cff */
[----:B------:R-:W-:Y:S01]  /*20f0*/  IMAD.WIDE.U32 R44, R31, R48, R10 ;  /* 0x000000301f2c7225 */ /* 0x000fe200078e000a */
[----:B------:R-:W-:-:S03]  /*2100*/  SEL R3, RZ, 0xffffff80, P3 ;  /* 0xffffff80ff037807 */ /* 0x000fc60001800000 */
[----:B------:R-:W-:Y:S01]  /*2110*/  IMAD.WIDE.U32 R46, R31, R48, R6 ;  /* 0x000000301f2e7225 */ /* 0x000fe200078e0006 */
[C---:B------:R-:W-:Y:S02]  /*2120*/  LOP3.LUT R3, R0.reuse, 0x80, R3, 0xc8, !PT ;  /* 0x0000008000037812 */ /* 0x040fe400078ec803 */
[----:B------:R-:W-:Y:S01]  /*2130*/  LOP3.LUT R0, R0, 0x40, RZ, 0xc0, !PT ;  /* 0x0000004000007812 */ /* 0x000fe200078ec0ff */
[----:B------:R-:W-:Y:S02]  /*2140*/  IMAD R15, R43, 0x60, RZ ;  /* 0x000000602b0f7824 */ /* 0x000fe400078e02ff */
[----:B------:R-:W-:Y:S02]  /*2150*/  IMAD.SHL.U32 R86, R42, 0x40, RZ ;  /* 0x000000402a567824 */ /* 0x000fe400078e00ff */
[----:B------:R-:W-:Y:S02]  /*2160*/  IMAD R7, R31, R55, R14 ;  /* 0x000000371f077224 */ /* 0x000fe400078e020e */
[----:B------:R-:W-:-:S02]  /*2170*/  IMAD R11, R55, 0x60, RZ ;  /* 0x00000060370b7824 */ /* 0x000fc400078e02ff */
[----:B------:R-:W-:-:S04]  /*2180*/  IMAD.WIDE.U32 R50, R31, R54, R8 ;  /* 0x000000361f327225 */ /* 0x000fc800078e0008 */
[----:B------:R-:W-:-:S04]  /*2190*/  IMAD.WIDE.U32 R42, R42, 0x60, RZ ;  /* 0x000000602a2a7825 */ /* 0x000fc800078e00ff */
[----:B------:R-:W-:-:S04]  /*21a0*/  IMAD.WIDE.U32 R48, R48, 0x60, RZ ;  /* 0x0000006030307825 */ /* 0x000fc800078e00ff */
[----:B------:R-:W-:-:S04]  /*21b0*/  IMAD.WIDE.U32 R54, R54, 0x60, RZ ;  /* 0x0000006036367825 */ /* 0x000fc800078e00ff */
[----:B------:R-:W-:Y:S01]  /*21c0*/  IMAD.X R57, R216, 0x1, R33, P2 ;  /* 0x00000001d8397824 */ /* 0x000fe200010e0621 */
[----:B------:R-:W-:Y:S01]  /*21d0*/  ISETP.GE.AND P2, PT, R99, UR4, PT ;  /* 0x0000000463007c0c */ /* 0x000fe2000bf46270 */
[----:B------:R-:W-:Y:S02]  /*21e0*/  IMAD.IADD R76, R43, 0x1, R15 ;  /* 0x000000012b4c7824 */ /* 0x000fe400078e020f */
[----:B------:R-:W-:Y:S02]  /*21f0*/  IMAD.IADD R75, R49, 0x1, R75 ;  /* 0x00000001314b7824 */ /* 0x000fe400078e024b */
[----:B------:R-:W-:Y:S02]  /*2200*/  IMAD.IADD R74, R55, 0x1, R11 ;  /* 0x00000001374a7824 */ /* 0x000fe400078e020b */
[----:B------:R-:W-:Y:S02]  /*2210*/  IMAD.IADD R73, R80, 0x1, R77 ;  /* 0x0000000150497824 */ /* 0x000fe400078e024d */
[----:B------:R-:W-:-:S02]  /*2220*/  IMAD.IADD R72, R25, 0x1, R45 ;  /* 0x0000000119487824 */ /* 0x000fc400078e022d */
[----:B------:R-:W-:Y:S02]  /*2230*/  IMAD.IADD R71, R7, 0x1, R51 ;  /* 0x0000000107477824 */ /* 0x000fe400078e0233 */
[----:B------:R-:W-:Y:S02]  /*2240*/  IMAD.IADD R68, R47, 0x1, R25 ;  /* 0x000000012f447824 */ /* 0x000fe400078e0219 */
[----:B------:R-:W-:Y:S02]  /*2250*/  IMAD.IADD R66, R53, 0x1, R7 ;  /* 0x0000000135427824 */ /* 0x000fe400078e0207 */
[----:B------:R-:W-:Y:S02]  /*2260*/  IMAD R67, R205, 0x200, R4 ;  /* 0x00000200cd437824 */ /* 0x000fe400078e0204 */
[----:B------:R-:W-:Y:S02]  /*2270*/  IMAD.IADD R65, R206, 0x1, R5 ;  /* 0x00000001ce417824 */ /* 0x000fe400078e0205 */
[----:B------:R-:W-:-:S07]  /*2280*/  IMAD.IADD R63, R41, 0x1, R63 ;  /* 0x00000001293f7824 */ /* 0x000fce00078e023f */
.L_x_7702:
[----:B------:R-:W0:Y:S01]  /*2290*/  LDC.64 R102, c[0x0][0x2d8] ;  /* 0x0000b600ff667b82 */ /* 0x000e220000000a00 */
[----:B------:R-:W-:Y:S01]  /*22a0*/  IADD3 R59, R59, -0x1, RZ ;  /* 0xffffffff3b3b7810 */ /* 0x000fe20007ffe0ff */
[----:B------:R-:W-:Y:S01]  /*22b0*/  IMAD R107, R2, 0x1800, R77 ;  /* 0x00001800026b7824 */ /* 0x000fe200078e024d */
[----:B------:R-:W-:Y:S05]  /*22c0*/  YIELD ;  /* 0x0000000000007946 */ /* 0x000fea0003800000 */
[----:B------:R-:W1:Y:S01]  /*22d0*/  LDC R105, c[0x0][0x3d4] ;  /* 0x0000f500ff697b82 */ /* 0x000e620000000800 */
[----:B------:R-:W-:Y:S01]  /*22e0*/  SHF.R.S32.HI R11, RZ, 0x1f, R59 ;  /* 0x0000001fff0b7819 */ /* 0x000fe2000001143b */
[-C--:B------:R-:W-:Y:S01]  /*22f0*/  IMAD R5, R76, R59.reuse, RZ ;  /* 0x0000003b4c057224 */ /* 0x080fe200078e02ff */
[----:B------:R-:W-:Y:S01]  /*2300*/  BSSY B0, `(.L_x_7655) ;  /* 0x00002d2000007945 */ /* 0x000fe20003800000 */
[----:B------:R-:W-:-:S04]  /*2310*/  IMAD.WIDE.U32 R108, R42, R59, RZ ;  /* 0x0000003b2a6c7225 */ /* 0x000fc800078e00ff */
[----:B------:R-:W-:Y:S01]  /*2320*/  IMAD R5, R11, R42, R5 ;  /* 0x0000002a0b057224 */ /* 0x000fe200078e0205 */
[-C--:B------:R-:W-:Y:S01]  /*2330*/  IADD3 R4, P3, P4, R95, R108.reuse, R86 ;  /* 0x0000006c5f047210 */ /* 0x080fe20007c7e056 */
[----:B------:R-:W-:Y:S01]  /*2340*/  IMAD R107, R107, 0x2, R58 ;  /* 0x000000026b6b7824 */ /* 0x000fe200078e023a */
[----:B------:R-:W-:Y:S01]  /*2350*/  IADD3 R6, P5, R95, R108, RZ ;  /* 0x0000006c5f067210 */ /* 0x000fe20007fbe0ff */
[----:B------:R-:W-:-:S04]  /*2360*/  IMAD.IADD R38, R109, 0x1, R5 ;  /* 0x000000016d267824 */ /* 0x000fc800078e0205 */
[----:B------:R-:W-:Y:S01]  /*2370*/  IMAD.X R7, R38, 0x1, R93, P5 ;  /* 0x0000000126077824 */ /* 0x000fe200028e065d */
[----:B------:R-:W-:Y:S02]  /*2380*/  IADD3.X R5, R93, R38, R88, P3, P4 ;  /* 0x000000265d057210 */ /* 0x000fe40001fe8458 */
[-C--:B0-----:R-:W-:Y:S02]  /*2390*/  LEA R12, P3, R4, R102.reuse, 0x1 ;  /* 0x00000066040c7211 */ /* 0x081fe400078608ff */
[----:B------:R-:W-:Y:S02]  /*23a0*/  LEA R14, P5, R6, R102, 0x1 ;  /* 0x00000066060e7211 */ /* 0x000fe400078a08ff */
[-C--:B------:R-:W-:Y:S01]  /*23b0*/  LEA.HI.X R13, R4, R103.reuse, R5, 0x1, P3 ;  /* 0x00000067040d7211 */ /* 0x080fe200018f0c05 */
[----:B------:R-:W-:Y:S01]  /*23c0*/  IMAD R5, R2, 0x1800, R73 ;  /* 0x0000180002057824 */ /* 0x000fe200078e0249 */
[----:B-1----:R-:W-:Y:S02]  /*23d0*/  ISETP.GE.AND P3, PT, R105, 0x1, PT ;  /* 0x000000016900780c */ /* 0x002fe40003f66270 */
[----:B------:R-:W-:Y:S01]  /*23e0*/  ISETP.GT.AND P4, PT, R59, R60, PT ;  /* 0x0000003c3b00720c */ /* 0x000fe20003f84270 */
[----:B------:R-:W-:Y:S01]  /*23f0*/  IMAD R106, R5, 0x2, R58 ;  /* 0x00000002056a7824 */ /* 0x000fe200078e023a */
[----:B------:R-:W-:-:S02]  /*2400*/  LEA.HI.X R15, R6, R103, R7, 0x1, P5 ;  /* 0x00000067060f7211 */ /* 0x000fc400028f0c07 */
[----:B------:R-:W-:-:S07]  /*2410*/  P2R R100, PR, RZ, 0x10 ;  /* 0x00000010ff647803 */ /* 0x000fce0000000000 */
[----:B--234-:R-:W-:Y:S05]  /*2420*/  @!P3 BRA `(.L_x_7656) ;  /* 0x000000280094b947 */ /* 0x01cfea0003800000 */
        /* <DEDUP_REMOVED lines=19> */
[----:B------:R-:W-:-:S03]  /*2560*/  CS2R R36, SRZ ;  /* 0x0000000000247805 */ /* 0x000fc6000001ff00 */
[----:B------:R-:W-:Y:S05]  /*2570*/  @P4 BRA `(.L_x_7659) ;  /* 0x0000000000544947 */ /* 0x000fea0003800000 */
[----:B------:R-:W-:Y:S01]  /*2580*/  IADD3 R9, P3, R52, R6, RZ ;  /* 0x0000000634097210 */ /* 0x000fe20007f7e0ff */
[----:B------:R-:W-:Y:S01]  /*2590*/  ULDC.64 UR4, c[0x0][0x3c8] ;  /* 0x0000f20000047ab9 */ /* 0x000fe20000000a00 */
[----:B------:R-:W-:Y:S02]  /*25a0*/  CS2R R38, SRZ ;  /* 0x0000000000267805 */ /* 0x000fe4000001ff00 */
[----:B------:R-:W-:Y:S01]  /*25b0*/  CS2R R36, SRZ ;  /* 0x0000000000247805 */ /* 0x000fe2000001ff00 */
[----:B------:R-:W-:Y:S01]  /*25c0*/  IMAD.X R24, R101, 0x1, R66, P3 ;  /* 0x0000000165187824 */ /* 0x000fe200018e0642 */
[----:B------:R-:W-:-:S04]  /*25d0*/  LEA R8, P3, R9, UR4, 0x1 ;  /* 0x0000000409087c11 */ /* 0x000fc8000f8608ff */
[----:B------:R-:W-:Y:S01]  /*25e0*/  LEA.HI.X R9, R9, UR5, R24, 0x1, P3 ;  /* 0x0000000509097c11 */ /* 0x000fe200098f0c18 */
[----:B------:R-:W-:Y:S01]  /*25f0*/  ULDC.64 UR4, c[0x0][0x3e0] ;  /* 0x0000f80000047ab9 */ /* 0x000fe20000000a00 */
[----:B------:R-:W-:-:S05]  /*2600*/  IADD3 R25, P3, R46, R4, RZ ;  /* 0x000000042e197210 */ /* 0x000fca0007f7e0ff */
[----:B------:R-:W-:Y:S01]  /*2610*/  IMAD.X R26, R111, 0x1, R68, P3 ;  /* 0x000000016f1a7824 */ /* 0x000fe200018e0644 */
        /* <DEDUP_REMOVED lines=8> */
[----:B------:R-:W-:-:S13]  /*26a0*/  ISETP.GE.AND P3, PT, R26, R105, PT ;  /* 0x000000691a00720c */ /* 0x000fda0003f66270 */
[----:B------:R0:W5:Y:S04]  /*26b0*/  @!P3 LDG.E.64 R32, desc[UR40][R8.64+0x20] ;  /* 0x000020280820b981 */ /* 0x000168000c1e1b00 */
[----:B------:R0:W5:Y:S02]  /*26c0*/  @!P3 LDG.E.64 R34, desc[UR40][R24.64+0x20] ;  /* 0x000020281822b981 */ /* 0x000164000c1e1b00 */
.L_x_7659:
[----:B------:R-:W-:Y:S05]  /*26d0*/  BSYNC B1 ;  /* 0x0000000000017941 */ /* 0x000fea0003800000 */
.L_x_7658:
[----:B------:R-:W-:Y:S01]  /*26e0*/  ISETP.GE.AND P5, PT, R211, R104, PT ;  /* 0x00000068d300720c */ /* 0x000fe20003fa6270 */
[----:B------:R-:W-:Y:S01]  /*26f0*/  BSSY B1, `(.L_x_7660) ;  /* 0x000001c000017945 */ /* 0x000fe20003800000 */
[----:B------:R-:W-:Y:S02]  /*2700*/  CS2R R26, SRZ ;  /* 0x00000000001a7805 */ /* 0x000fe4000001ff00 */
[----:B0-----:R-:W-:Y:S01]  /*2710*/  CS2R R8, SRZ ;  /* 0x0000000000087805 */ /* 0x001fe2000001ff00 */
[----:B-----5:R-:W-:Y:S01]  /*2720*/  IMAD.MOV.U32 R102, RZ, RZ, R32 ;  /* 0x000000ffff667224 */ /* 0x020fe200078e0020 */
[----:B------:R-:W-:Y:S01]  /*2730*/  CS2R R24, SRZ ;  /* 0x0000000000187805 */ /* 0x000fe2000001ff00 */
[----:B------:R-:W-:-:S06]  /*2740*/  IMAD.MOV.U32 R103, RZ, RZ, R33 ;  /* 0x000000ffff677224 */ /* 0x000fcc00078e0021 */
[----:B------:R-:W-:Y:S05]  /*2750*/  @P5 BRA `(.L_x_7661) ;  /* 0x0000000000545947 */ /* 0x000fea0003800000 */
[----:B------:R-:W-:Y:S01]  /*2760*/  IADD3 R6, P3, P6, R52, R6, R83 ;  /* 0x0000000634067210 */ /* 0x000fe20007e7e053 */
[----:B------:R-:W-:Y:S01]  /*2770*/  ULDC.64 UR4, c[0x0][0x3c8] ;  /* 0x0000f20000047ab9 */ /* 0x000fe20000000a00 */
[----:B------:R-:W-:Y:S02]  /*2780*/  CS2R R26, SRZ ;  /* 0x00000000001a7805 */ /* 0x000fe4000001ff00 */
[----:B------:R-:W-:Y:S02]  /*2790*/  CS2R R24, SRZ ;  /* 0x0000000000187805 */ /* 0x000fe4000001ff00 */
[----:B------:R-:W-:Y:S02]  /*27a0*/  IADD3.X R5, R66, R101, R84, P3, P6 ;  /* 0x0000006542057210 */ /* 0x000fe40001fec454 */
[----:B------:R-:W-:-:S04]  /*27b0*/  IADD3 R7, P3, P6, R46, R4, R89 ;  /* 0x000000042e077210 */ /* 0x000fc80007e7e059 */
[----:B------:R-:W-:Y:S02]  /*27c0*/  IADD3.X R8, R68, R111, R91, P3, P6 ;  /* 0x0000006f44087210 */ /* 0x000fe40001fec45b */
[----:B------:R-:W-:-:S04]  /*27d0*/  LEA R4, P3, R6, UR4, 0x1 ;  /* 0x0000000406047c11 */ /* 0x000fc8000f8608ff */
[----:B------:R-:W-:Y:S01]  /*27e0*/  LEA.HI.X R5, R6, UR5, R5, 0x1, P3 ;  /* 0x0000000506057c11 */ /* 0x000fe200098f0c05 */
[----:B------:R-:W-:Y:S02]  /*27f0*/  ULDC.64 UR4, c[0x0][0x3e0] ;  /* 0x0000f80000047ab9 */ /* 0x000fe40000000a00 */
[----:B------:R-:W-:-:S04]  /*2800*/  LEA R6, P3, R7, UR4, 0x1 ;  /* 0x0000000407067c11 */ /* 0x000fc8000f8608ff */
[----:B------:R-:W-:Y:S02]  /*2810*/  LEA.HI.X R7, R7, UR5, R8, 0x1, P3 ;  /* 0x0000000507077c11 */ /* 0x000fe400098f0c08 */
[C---:B------:R-:W-:Y:S01]  /*2820*/  ISETP.GE.AND P3, PT, R28.reuse, R105, PT ;  /* 0x000000691c00720c */ /* 0x040fe20003f66270 */
        /* <DEDUP_REMOVED lines=8> */
.L_x_7661:
[----:B------:R-:W-:Y:S05]  /*28b0*/  BSYNC B1 ;  /* 0x0000000000017941 */ /* 0x000fea0003800000 */
.L_x_7660:
[----:B0-----:R-:W-:Y:S01]  /*28c0*/  IMAD.MOV.U32 R4, RZ, RZ, R38 ;  /* 0x000000ffff047224 */ /* 0x001fe200078e0026 */
        /* <DEDUP_REMOVED lines=8> */
[----:B------:R-:W-:Y:S01]  /*2950*/  PLOP3.LUT P3, PT, PT, PT, UP0, 0x80, 0x0 ;  /* 0x000000000000781c */ /* 0x000fe20003f6f008 */
        /* <DEDUP_REMOVED lines=13> */
[----:B------:R-:W-:Y:S01]  /*2a30*/  IMAD.MOV.U32 R5, RZ, RZ, R9 ;  /* 0x000000ffff057224 */ /* 0x000fe200078e0009 */
[----:B------:R-:W-:Y:S01]  /*2a40*/  PRMT R113, R6, 0x7610, R113 ;  /* 0x0000761006717816 */ /* 0x000fe20000000071 */
[----:B------:R-:W-:Y:S01]  /*2a50*/  IMAD.MOV.U32 R6, RZ, RZ, R24 ;  /* 0x000000ffff067224 */ /* 0x000fe200078e0018 */
[----:B------:R-:W-:Y:S02]  /*2a60*/  PRMT R112, R7, 0x7610, R112 ;  /* 0x0000761007707816 */ /* 0x000fe40000000070 */
[----:B------:R-:W-:Y:S02]  /*2a70*/  MOV R7, R25 ;  /* 0x0000001900077202 */ /* 0x000fe40000000f00 */
[----:B------:R-:W-:-:S02]  /*2a80*/  PRMT R108, R4, 0x7610, R108 ;  /* 0x00007610046c7816 */ /* 0x000fc4000000006c */
[----:B------:R-:W-:Y:S02]  /*2a90*/  PRMT R109, R5, 0x7610, R109 ;  /* 0x00007610056d7816 */ /* 0x000fe4000000006d */
[----:B------:R-:W-:Y:S02]  /*2aa0*/  PRMT R111, R6, 0x7610, R111 ;  /* 0x00007610066f7816 */ /* 0x000fe4000000006f */
[----:B------:R-:W-:Y:S01]  /*2ab0*/  PRMT R110, R7, 0x7610, R110 ;  /* 0x00007610076e7816 */ /* 0x000fe2000000006e */
[----:B------:R-:W-:Y:S06]  /*2ac0*/  @!P3 BRA `(.L_x_7662) ;  /* 0x000000000004b947 */ /* 0x000fec0003800000 */
[----:B------:R-:W-:Y:S01]  /*2ad0*/  BPT.TRAP 0x1 ;  /* 0x000000040000795c */ /* 0x000fe20000300000 */
.L_x_7662:
[----:B------:R-:W-:Y:S01]  /*2ae0*/  IMAD R90, R2, 0x8, R18 ;  /* 0x00000008025a7824 */ /* 0x000fe200078e0212 */
[----:B------:R-:W-:Y:S01]  /*2af0*/  SHF.L.U32 R101, R23, 0x1f, RZ ;  /* 0x0000001f17657819 */ /* 0x000fe200000006ff */
[----:B------:R-:W-:Y:S03]  /*2b00*/  BSSY B1, `(.L_x_7663) ;  /* 0x0000003000017945 */ /* 0x000fe60003800000 */
[----:B------:R-:W0:Y:S02]  /*2b10*/  SYNCS.PHASECHK.TRANS64.TRYWAIT P6, [R90+URZ+0x22890], R101 ;  /* 0x022890655a0075a7 */ /* 0x000e2400080c017f */
[----:B0-----:R-:W-:Y:S05]  /*2b20*/  @!P6 BRA `(.L_x_7664) ;  /* 0x0000012400b8e947 */ /* 0x001fea0003800000 */
.L_x_7880:
[----:B------:R-:W-:Y:S05]  /*2b30*/  BSYNC B1 ;  /* 0x0000000000017941 */ /* 0x000fea0003800000 */
.L_x_7663:
[----:B------:R-:W-:Y:S04]  /*2b40*/  BSSY B1, `(.L_x_7665) ;  /* 0x000006f000017945 */ /* 0x000fe80003800000 */
[----:B------:R-:W-:Y:S05]  /*2b50*/  @P4 BRA `(.L_x_7666) ;  /* 0x0000000400b44947 */ /* 0x000fea0003800000 */
[----:B------:R-:W-:Y:S04]  /*2b60*/  BSSY B2, `(.L_x_7667) ;  /* 0x0000036000027945 */ /* 0x000fe80003800000 */
[----:B------:R-:W-:Y:S05]  /*2b70*/  @P1 BRA `(.L_x_7668) ;  /* 0x0000000000d01947 */ /* 0x000fea0003800000 */
[----:B------:R1:W2:Y:S01]  /*2b80*/  LDS.128 R4, [R107] ;  /* 0x000000006b047984 */ /* 0x0002a20000000c00 */
        /* <DEDUP_REMOVED lines=49> */
.L_x_7670:
[----:B------:R-:W-:Y:S05]  /*2ea0*/  BSYNC B3 ;  /* 0x0000000000037941 */ /* 0x000fea0003800000 */
.L_x_7669:
[----:B--2---:R1:W-:Y:S02]  /*2eb0*/  STG.E.128 desc[UR40][R14.64], R4 ;  /* 0x000000040e007986 */ /* 0x0043e4000c101d28 */
.L_x_7668:
[----:B------:R-:W-:Y:S05]  /*2ec0*/  BSYNC B2 ;  /* 0x0000000000027941 */ /* 0x000fea0003800000 */
.L_x_7667:
[----:B------:R-:W-:Y:S05]  /*2ed0*/  @P2 BRA `(.L_x_7666) ;  /* 0x0000000000d42947 */ /* 0x000fea0003800000 */
[----:B-1----:R1:W2:Y:S01]  /*2ee0*/  LDS.128 R4, [R106] ;  /* 0x000000006a047984 */ /* 0x0022a20000000c00 */
[----:B------:R-:W-:Y:S01]  /*2ef0*/  VIADD R36, R28, 0x10 ;  /* 0x000000101c247836 */ /* 0x000fe20000000000 */
[----:B------:R-:W-:Y:S04]  /*2f00*/  BSSY B2, `(.L_x_7671) ;  /* 0x0000031000027945 */ /* 0x000fe80003800000 */
[----:B------:R-:W-:-:S13]  /*2f10*/  ISETP.GE.AND P4, PT, R36, R105, PT ;  /* 0x000000692400720c */ /* 0x000fda0003f86270 */
        /* <DEDUP_REMOVED lines=47> */
.L_x_7672:
[----:B------:R-:W-:Y:S05]  /*3210*/  BSYNC B2 ;  /* 0x0000000000027941 */ /* 0x000fea0003800000 */
.L_x_7671:
[----:B--2---:R2:W-:Y:S02]  /*3220*/  STG.E.128 desc[UR40][R14.64+0x40], R4 ;  /* 0x000040040e007986 */ /* 0x0045e4000c101d28 */
.L_x_7666:
[----:B------:R-:W-:Y:S05]  /*3230*/  BSYNC B1 ;  /* 0x0000000000017941 */ /* 0x000fea0003800000 */
.L_x_7665:
[----:B------:R-:W-:Y:S05]  /*3240*/  @P5 BRA `(.L_x_7673) ;  /* 0x0000001c00745947 */ /* 0x000fea0003800000 */
[----:B------:R-:W-:Y:S04]  /*3250*/  BSSY B1, `(.L_x_7674) ;  /* 0x0000036000017945 */ /* 0x000fe80003800000 */
[----:B------:R-:W-:Y:S05]  /*3260*/  @P1 BRA `(.L_x_7675) ;  /* 0x0000000000d01947 */ /* 0x000fea0003800000 */
[----:B-12---:R1:W2:Y:S01]  /*3270*/  LDS.128 R4, [R107+0x2000] ;  /* 0x002000006b047984 */ /* 0x0062a20000000c00 */
        /* <DEDUP_REMOVED lines=26> */
[C---:B------:R-:W-:Y:S01]  /*3420*/  FMUL.FTZ R37, R15.reuse, R33 ;  /* 0x000000210f257220 */ /* 0x040fe20000410000 */
        /* <DEDUP_REMOVED lines=22> */
.L_x_7677:
[----:B------:R-:W-:Y:S05]  /*3590*/  BSYNC B2 ;  /* 0x0000000000027941 */ /* 0x000fea0003800000 */
.L_x_7676:
[----:B--2---:R3:W-:Y:S02]  /*35a0*/  STG.E.128 desc[UR40][R12.64], R4 ;  /* 0x000000040c007986 */ /* 0x0047e4000c101d28 */
.L_x_7675:
[----:B------:R-:W-:Y:S05]  /*35b0*/  BSYNC B1 ;  /* 0x0000000000017941 */ /* 0x000fea0003800000 */
.L_x_7674:
[----:B------:R-:W-:Y:S05]  /*35c0*/  @P2 BRA `(.L_x_7673) ;  /* 0x0000001800942947 */ /* 0x000fea0003800000 */
[----:B-123--:R1:W2:Y:S01]  /*35d0*/  LDS.128 R4, [R106+0x2000] ;  /* 0x002000006a047984 */ /* 0x00e2a20000000c00 */
        /* <DEDUP_REMOVED lines=50> */
.L_x_7679:
[----:B------:R-:W-:Y:S05]  /*3900*/  BSYNC B1 ;  /* 0x0000000000017941 */ /* 0x000fea0003800000 */
.L_x_7678:
[----:B--2---:R1:W-:Y:S01]  /*3910*/  STG.E.128 desc[UR40][R12.64+0x40], R4 ;  /* 0x000040040c007986 */ /* 0x0043e2000c101d28 */
[----:B------:R-:W-:Y:S05]  /*3920*/  BRA `(.L_x_7673) ;  /* 0x0000001400bc7947 */ /* 0x000fea0003800000 */
.L_x_7657:
[----:B------:R-:W-:Y:S02]  /*3930*/  ISETP.GE.AND P3, PT, R211, R104, PT ;  /* 0x00000068d300720c */ /* 0x000fe40003f66270 */
[----:B------:R-:W-:Y:S02]  /*3940*/  CS2R R14, SRZ ;  /* 0x00000000000e7805 */ /* 0x000fe4000001ff00 */
[----:B------:R-:W-:Y:S02]  /*3950*/  CS2R R12, SRZ ;  /* 0x00000000000c7805 */ /* 0x000fe4000001ff00 */
[----:B------:R-:W-:-:S13]  /*3960*/  ISETP.GE.OR P3, PT, R16, R105, P3 ;  /* 0x000000691000720c */ /* 0x000fda0001f66670 */
[----:B------:R-:W-:Y:S01]  /*3970*/  @!P3 IADD3 R5, P4, P5, R50, R6, R83 ;  /* 0x000000063205b210 */ /* 0x000fe20007d9e053 */
[----:B------:R-:W0:Y:S03]  /*3980*/  @!P3 LDC.64 R34, c[0x0][0x3c8] ;  /* 0x0000f200ff22bb82 */ /* 0x000e260000000a00 */
[----:B------:R-:W-:Y:S02]  /*3990*/  @!P3 IADD3.X R36, R71, R101, R84, P4, P5 ;  /* 0x000000654724b210 */ /* 0x000fe400027ea454 */
[----:B------:R-:W-:-:S03]  /*39a0*/  @!P3 IADD3 R10, P4, P5, R44, R4, R89 ;  /* 0x000000042c0ab210 */ /* 0x000fc60007d9e059 */
[----:B------:R-:W1:Y:S01]  /*39b0*/  @!P3 LDC.64 R106, c[0x0][0x3e0] ;  /* 0x0000f800ff6abb82 */ /* 0x000e620000000a00 */
[----:B------:R-:W-:Y:S02]  /*39c0*/  @!P3 IADD3.X R11, R72, R111, R91, P4, P5 ;  /* 0x0000006f480bb210 */ /* 0x000fe400027ea45b */
[----:B------:R-:W-:-:S04]  /*39d0*/  ISETP.GE.AND P4, PT, R19, R104, PT ;  /* 0x000000681300720c */ /* 0x000fc80003f86270 */
[----:B------:R-:W-:-:S13]  /*39e0*/  ISETP.GE.OR P4, PT, R16, R105, P4 ;  /* 0x000000691000720c */ /* 0x000fda0002786670 */
[----:B------:R-:W2:Y:S01]  /*39f0*/  @!P4 LDC.64 R8, c[0x0][0x3c8] ;  /* 0x0000f200ff08cb82 */ /* 0x000ea20000000a00 */
[----:B------:R-:W-:-:S05]  /*3a00*/  @!P4 IADD3 R6, P5, R50, R6, RZ ;  /* 0x000000063206c210 */ /* 0x000fca0007fbe0ff */
[----:B------:R-:W-:Y:S02]  /*3a10*/  @!P4 IMAD.X R7, R101, 0x1, R71, P5 ;  /* 0x000000016507c824 */ /* 0x000fe400028e0647 */
[----:B------:R-:W3:Y:S01]  /*3a20*/  @!P4 LDC.64 R32, c[0x0][0x3e0] ;  /* 0x0000f800ff20cb82 */ /* 0x000ee20000000a00 */
[----:B------:R-:W-:Y:S02]  /*3a30*/  CS2R R26, SRZ ;  /* 0x00000000001a7805 */ /* 0x000fe4000001ff00 */
[----:B------:R-:W-:Y:S02]  /*3a40*/  CS2R R24, SRZ ;  /* 0x0000000000187805 */ /* 0x000fe4000001ff00 */
[----:B--2---:R-:W-:-:S04]  /*3a50*/  @!P4 LEA R8, P5, R6, R8, 0x1 ;  /* 0x000000080608c211 */ /* 0x004fc800078a08ff */
[----:B------:R-:W-:Y:S02]  /*3a60*/  @!P4 LEA.HI.X R9, R6, R9, R7, 0x1, P5 ;  /* 0x000000090609c211 */ /* 0x000fe400028f0c07 */
[----:B------:R-:W-:-:S03]  /*3a70*/  @!P4 IADD3 R4, P5, R44, R4, RZ ;  /* 0x000000042c04c210 */ /* 0x000fc60007fbe0ff */
[----:B------:R2:W4:Y:S02]  /*3a80*/  @!P4 LDG.E.128 R12, desc[UR40][R8.64] ;  /* 0x00000028080cc981 */ /* 0x000524000c1e1d00 */
[----:B------:R-:W-:Y:S01]  /*3a90*/  @!P4 IMAD.X R6, R111, 0x1, R72, P5 ;  /* 0x000000016f06c824 */ /* 0x000fe200028e0648 */
[----:B---3--:R-:W-:-:S04]  /*3aa0*/  @!P4 LEA R32, P5, R4, R32, 0x1 ;  /* 0x000000200420c211 */ /* 0x008fc800078a08ff */
[----:B------:R-:W-:-:S05]  /*3ab0*/  @!P4 LEA.HI.X R33, R4, R33, R6, 0x1, P5 ;  /* 0x000000210421c211 */ /* 0x000fca00028f0c06 */
[----:B------:R4:W3:Y:S01]  /*3ac0*/  @!P4 LDG.E.128 R24, desc[UR40][R32.64] ;  /* 0x000000282018c981 */ /* 0x0008e2000c1e1d00 */
[C---:B0-----:R-:W-:Y:S02]  /*3ad0*/  @!P3 LEA R34, P4, R5.reuse, R34, 0x1 ;  /* 0x000000220522b211 */ /* 0x041fe400078808ff */
[----:B------:R-:W-:Y:S02]  /*3ae0*/  CS2R R6, SRZ ;  /* 0x0000000000067805 */ /* 0x000fe4000001ff00 */
[----:B------:R-:W-:Y:S02]  /*3af0*/  @!P3 LEA.HI.X R35, R5, R35, R36, 0x1, P4 ;  /* 0x000000230523b211 */ /* 0x000fe400020f0c24 */
[----:B------:R-:W-:Y:S02]  /*3b00*/  CS2R R4, SRZ ;  /* 0x0000000000047805 */ /* 0x000fe4000001ff00 */
[----:B-1----:R-:W-:Y:S02]  /*3b10*/  @!P3 LEA R36, P4, R10, R106, 0x1 ;  /* 0x0000006a0a24b211 */ /* 0x002fe400078808ff */
[----:B--2---:R-:W-:-:S02]  /*3b20*/  CS2R R8, SRZ ;  /* 0x0000000000087805 */ /* 0x004fc4000001ff00 */
[----:B------:R-:W-:Y:S01]  /*3b30*/  @!P3 LEA.HI.X R37, R10, R107, R11, 0x1, P4 ;  /* 0x0000006b0a25b211 */ /* 0x000fe200020f0c0b */
[----:B------:R0:W2:Y:S01]  /*3b40*/  @!P3 LDG.E.128 R4, desc[UR40][R34.64] ;  /* 0x000000282204b981 */ /* 0x0000a2000c1e1d00 */
[----:B------:R-:W-:-:S06]  /*3b50*/  CS2R R10, SRZ ;  /* 0x00000000000a7805 */ /* 0x000fcc000001ff00 */
[----:B------:R-:W5:Y:S01]  /*3b60*/  @!P3 LDG.E.128 R8, desc[UR40][R36.64] ;  /* 0x000000282408b981 */ /* 0x000f62000c1e1d00 */
[----:B------:R-:W-:-:S06]  /*3b70*/  UISETP.NE.AND UP0, UPT, UR44, 0x3, UPT ;  /* 0x000000032c00788c */ /* 0x000fcc000bf05270 */
[----:B------:R-:W-:Y:S02]  /*3b80*/  PLOP3.LUT P3, PT, PT, PT, UP0, 0x80, 0x0 ;  /* 0x000000000000781c */ /* 0x000fe40003f6f008 */
[----:B------:R-:W-:Y:S01]  /*3b90*/  ISETP.GE.AND P4, PT, R16, R105, PT ;  /* 0x000000691000720c */ /* 0x000fe20003f86270 */
[----:B----4-:R-:W-:Y:S02]  /*3ba0*/  IMAD.MOV.U32 R32, RZ, RZ, R14 ;  /* 0x000000ffff207224 */ /* 0x010fe400078e000e */
[----:B------:R-:W-:-:S03]  /*3bb0*/  IMAD.MOV.U32 R33, RZ, RZ, R15 ;  /* 0x000000ffff217224 */ /* 0x000fc600078e000f */
[----:B------:R-:W-:Y:S02]  /*3bc0*/  PRMT R128, R32, 0x7610, R128 ;  /* 0x0000761020807816 */ /* 0x000fe40000000080 */
[----:B------:R-:W-:Y:S01]  /*3bd0*/  PRMT R135, R33, 0x7610, R135 ;  /* 0x0000761021877816 */ /* 0x000fe20000000087 */
[----:B------:R-:W-:Y:S02]  /*3be0*/  IMAD.MOV.U32 R90, RZ, RZ, R13 ;  /* 0x000000ffff5a7224 */ /* 0x000fe400078e000d */
[----:B---3--:R-:W-:Y:S01]  /*3bf0*/  IMAD.MOV.U32 R32, RZ, RZ, R26 ;  /* 0x000000ffff207224 */ /* 0x008fe200078e001a */
[----:B0-----:R-:W-:Y:S01]  /*3c00*/  MOV R34, R24 ;  /* 0x0000001800227202 */ /* 0x001fe20000000f00 */
[----:B------:R-:W-:Y:S02]  /*3c10*/  IMAD.MOV.U32 R33, RZ, RZ, R27 ;  /* 0x000000ffff217224 */ /* 0x000fe400078e001b */
[----:B------:R-:W-:Y:S01]  /*3c20*/  IMAD.MOV.U32 R35, RZ, RZ, R25 ;  /* 0x000000ffff237224 */ /* 0x000fe200078e0019 */
[----:B------:R-:W-:-:S02]  /*3c30*/  PRMT R136, R32, 0x7610, R136 ;  /* 0x0000761020887816 */ /* 0x000fc40000000088 */
[----:B------:R-:W-:Y:S02]  /*3c40*/  PRMT R114, R114, 0x5410, R33 ;  /* 0x0000541072727816 */ /* 0x000fe40000000021 */
[----:B------:R-:W-:Y:S02]  /*3c50*/  PRMT R115, R115, 0x5410, R34 ;  /* 0x0000541073737816 */ /* 0x000fe40000000022 */
[----:B------:R-:W-:Y:S01]  /*3c60*/  PRMT R137, R35, 0x7610, R137 ;  /* 0x0000761023897816 */ /* 0x000fe20000000089 */
[----:B--2---:R-:W-:Y:S01]  /*3c70*/  IMAD.MOV.U32 R32, RZ, RZ, R6 ;  /* 0x000000ffff207224 */ /* 0x004fe200078e0006 */
[----:B------:R-:W-:Y:S01]  /*3c80*/  PRMT R112, R112, 0x5410, R90 ;  /* 0x0000541070707816 */ /* 0x000fe2000000005a */
[----:B------:R-:W-:Y:S02]  /*3c90*/  IMAD.MOV.U32 R33, RZ, RZ, R7 ;  /* 0x000000ffff217224 */ /* 0x000fe400078e0007 */
[----:B------:R-:W-:Y:S02]  /*3ca0*/  IMAD.MOV.U32 R34, RZ, RZ, R4 ;  /* 0x000000ffff227224 */ /* 0x000fe400078e0004 */
        /* <DEDUP_REMOVED lines=8> */
[----:B------:R-:W-:-:S02]  /*3d30*/  IMAD.MOV.U32 R34, RZ, RZ, R8 ;  /* 0x000000ffff227224 */ /* 0x000fc400078e0008 */
[----:B------:R-:W-:Y:S01]  /*3d40*/  IMAD.MOV.U32 R35, RZ, RZ, R9 ;  /* 0x000000ffff237224 */ /* 0x000fe200078e0009 */
[----:B------:R-:W-:Y:S02]  /*3d50*/  PRMT R132, R39, 0x7610, R132 ;  /* 0x0000761027847816 */ /* 0x000fe40000000084 */
[----:B------:R-:W-:Y:S02]  /*3d60*/  PRMT R117, R32, 0x7610, R117 ;  /* 0x0000761020757816 */ /* 0x000fe40000000075 */
[----:B------:R-:W-:Y:S02]  /*3d70*/  PRMT R118, R33, 0x7610, R118 ;  /* 0x0000761021767816 */ /* 0x000fe40000000076 */
[----:B------:R-:W-:Y:S02]  /*3d80*/  PRMT R119, R34, 0x7610, R119 ;  /* 0x0000761022777816 */ /* 0x000fe40000000077 */
[----:B------:R-:W-:Y:S01]  /*3d90*/  PRMT R120, R35, 0x7610, R120 ;  /* 0x0000761023787816 */ /* 0x000fe20000000078 */
[----:B------:R-:W-:Y:S06]  /*3da0*/  @!P3 BRA `(.L_x_7680) ;  /* 0x000000000004b947 */ /* 0x000fec0003800000 */
[----:B------:R-:W-:Y:S01]  /*3db0*/  BPT.TRAP 0x1 ;  /* 0x000000040000795c */ /* 0x000fe20000300000 */
.L_x_7680:
[----:B------:R-:W-:Y:S01]  /*3dc0*/  IMAD R90, R2, 0x8, R18 ;  /* 0x00000008025a7824 */ /* 0x000fe200078e0212 */
[----:B------:R-:W-:Y:S01]  /*3dd0*/  SHF.L.U32 R101, R23, 0x1f, RZ ;  /* 0x0000001f17657819 */ /* 0x000fe200000006ff */
[----:B------:R-:W0:Y:S01]  /*3de0*/  LDC R105, c[0x0][0x2e4] ;  /* 0x0000b900ff697b82 */ /* 0x000e220000000800 */
[----:B------:R-:W-:Y:S01]  /*3df0*/  BSSY B1, `(.L_x_7681) ;  /* 0x0000006000017945 */ /* 0x000fe20003800000 */
[----:B------:R-:W-:Y:S01]  /*3e00*/  IMAD.MOV.U32 R109, RZ, RZ, R38 ;  /* 0x000000ffff6d7224 */ /* 0x000fe200078e0026 */
[----:B------:R-:W1:Y:S05]  /*3e10*/  SYNCS.PHASECHK.TRANS64.TRYWAIT P5, [R90+URZ+0x22890], R101 ;  /* 0x022890655a0075a7 */ /* 0x000e6a00080a017f */
[----:B------:R-:W2:Y:S01]  /*3e20*/  LDC.64 R106, c[0x0][0x2f0] ;  /* 0x0000bc00ff6a7b82 */ /* 0x000ea20000000a00 */
[----:B0-----:R-:W-:Y:S01]  /*3e30*/  IMAD.IADD R113, R105, 0x1, -R78 ;  /* 0x0000000169717824 */ /* 0x001fe200078e0a4e */
[----:B-1----:R-:W-:Y:S06]  /*3e40*/  @!P5 BRA `(.L_x_7682) ;  /* 0x000001140004d947 */ /* 0x002fec0003800000 */
.L_x_7881:
[----:B------:R-:W-:Y:S05]  /*3e50*/  BSYNC B1 ;  /* 0x0000000000017941 */ /* 0x000fea0003800000 */
.L_x_7681:
[----:B------:R-:W-:Y:S01]  /*3e60*/  ISETP.GE.OR P5, PT, R19, R104, P1 ;  /* 0x000000681300720c */ /* 0x000fe20000fa6670 */
[----:B------:R-:W-:-:S12]  /*3e70*/  BSSY B1, `(.L_x_7683) ;  /* 0x0000080000017945 */ /* 0x000fd80003800000 */
[----:B------:R-:W-:Y:S05]  /*3e80*/  @P5 BRA `(.L_x_7684) ;  /* 0x0000000400f85947 */ /* 0x000fea0003800000 */
[-C--:B--2---:R-:W-:Y:S01]  /*3e90*/  IMAD R32, R216, R106.reuse, RZ ;  /* 0x0000006ad8207224 */ /* 0x084fe200078e02ff */
[----:B------:R-:W-:Y:S01]  /*3ea0*/  BSSY B2, `(.L_x_7685) ;  /* 0x0000070000027945 */ /* 0x000fe20003800000 */
[----:B------:R-:W-:-:S04]  /*3eb0*/  IMAD.WIDE.U32 R110, R19, R106, R108 ;  /* 0x0000006a136e7225 */ /* 0x000fc800078e006c */
[----:B------:R-:W-:Y:S01]  /*3ec0*/  IMAD R33, R19, R107, R32 ;  /* 0x0000006b13217224 */ /* 0x000fe200078e0220 */
[----:B------:R-:W-:Y:S02]  /*3ed0*/  SEL R32, R78, R113, !P0 ;  /* 0x000000714e207207 */ /* 0x000fe40004000000 */
[----:B------:R-:W-:Y:S01]  /*3ee0*/  IADD3 R121, P5, P6, R20, R110, R69 ;  /* 0x0000006e14797210 */ /* 0x000fe20007ebe045 */
[----:B------:R-:W-:Y:S01]  /*3ef0*/  IMAD.IADD R124, R33, 0x1, R111 ;  /* 0x00000001217c7824 */ /* 0x000fe200078e026f */
[----:B------:R-:W-:-:S04]  /*3f00*/  SHF.R.S32.HI R33, RZ, 0x1f, R32 ;  /* 0x0000001fff217819 */ /* 0x000fc80000011420 */
[----:B------:R-:W-:Y:S02]  /*3f10*/  LEA.HI R33, R33, R32, RZ, 0x4 ;  /* 0x0000002021217211 */ /* 0x000fe400078f20ff */
[----:B------:R-:W-:Y:S02]  /*3f20*/  IADD3.X R122, R97, R124, R64, P5, P6 ;  /* 0x0000007c617a7210 */ /* 0x000fe40002fec440 */
[----:B------:R-:W-:-:S05]  /*3f30*/  LEA.HI.SX32 R33, R33, R70, 0x1c ;  /* 0x0000004621217211 */ /* 0x000fca00078fe2ff */
[----:B------:R-:W-:-:S05]  /*3f40*/  IMAD.SHL.U32 R123, R33, 0x8, RZ ;  /* 0x00000008217b7824 */ /* 0x000fca00078e00ff */
[----:B------:R-:W-:-:S04]  /*3f50*/  LOP3.LUT R33, R87, 0x38, R123, 0xf8, !PT ;  /* 0x0000003857217812 */ /* 0x000fc800078ef87b */
[----:B------:R-:W-:Y:S01]  /*3f60*/  LOP3.LUT R32, R33, R82, RZ, 0x3c, !PT ;  /* 0x0000005221207212 */ /* 0x000fe200078e3cff */
[----:B------:R-:W-:-:S04]  /*3f70*/  IMAD R33, R2, 0x1800, R67 ;  /* 0x0000180002217824 */ /* 0x000fc800078e0243 */
[----:B------:R-:W-:Y:S02]  /*3f80*/  IMAD R35, R205, 0x200, R32 ;  /* 0x00000200cd237824 */ /* 0x000fe400078e0220 */
[----:B------:R-:W-:Y:S02]  /*3f90*/  IMAD R33, R33, 0x2, R18 ;  /* 0x0000000221217824 */ /* 0x000fe400078e0212 */
[----:B------:R-:W-:-:S04]  /*3fa0*/  IMAD R35, R2, 0x1800, R35 ;  /* 0x0000180002237824 */ /* 0x000fc800078e0223 */
        /* <DEDUP_REMOVED lines=12> */
[----:B------:R-:W-:Y:S02]  /*4070*/  PRMT R125, R132, 0x5410, R125 ;  /* 0x00005410847d7816 */ /* 0x000fe4000000007d */
[--C-:B------:R-:W-:Y:S01]  /*4080*/  SHF.R.U64 R133, R26, 0x10, R27.reuse ;  /* 0x000000101a857819 */ /* 0x100fe2000000121b */
[----:B--2---:R-:W-:Y:S01]  /*4090*/  IMAD.U32 R26, R36, 0x10000, RZ ;  /* 0x00010000241a7824 */ /* 0x004fe200078e00ff */
[----:B------:R-:W-:Y:S01]  /*40a0*/  SHF.R.U32.HI R134, RZ, 0x10, R27 ;  /* 0x00000010ff867819 */ /* 0x000fe2000001161b */
[----:B------:R-:W-:Y:S01]  /*40b0*/  IMAD.U32 R27, R37, 0x10000, RZ ;  /* 0x00010000251b7824 */ /* 0x000fe200078e00ff */
[----:B------:R-:W-:Y:S01]  /*40c0*/  PRMT R127, R128, 0x5410, R127 ;  /* 0x00005410807f7816 */ /* 0x000fe2000000007f */
[----:B------:R-:W-:Y:S01]  /*40d0*/  IMAD.U32 R128, R126, 0x10000, RZ ;  /* 0x000100007e807824 */ /* 0x000fe200078e00ff */
[----:B------:R-:W-:Y:S02]  /*40e0*/  SHF.L.U32 R132, R131, 0x10, RZ ;  /* 0x0000001083847819 */ /* 0x000fe400000006ff */
[----:B------:R-:W-:Y:S01]  /*40f0*/  SHF.R.U32.HI R129, RZ, 0x10, R15 ;  /* 0x00000010ff817819 */ /* 0x000fe2000001160f */
[----:B------:R-:W-:Y:S01]  /*4100*/  FMUL.FTZ R138, R27, R128 ;  /* 0x000000801b8a7220 */ /* 0x000fe20000410000 */
        /* <DEDUP_REMOVED lines=9> */
[----:B------:R-:W-:Y:S01]  /*41a0*/  FFMA.FTZ R136, R13, R128, -R136 ;  /* 0x000000800d887223 */ /* 0x000fe20000010888 */
[----:B------:R-:W-:Y:S01]  /*41b0*/  PRMT R134, R114, 0x5432, R134 ;  /* 0x0000543272867816 */ /* 0x000fe20000000086 */
[----:B------:R-:W-:Y:S01]  /*41c0*/  FMUL.FTZ R135, R33, R131 ;  /* 0x0000008321877220 */ /* 0x000fe20000410000 */
[----:B------:R-:W-:Y:S01]  /*41d0*/  LOP3.LUT R126, R126, 0xffff0000, RZ, 0xc0, !PT ;  /* 0xffff00007e7e7812 */ /* 0x000fe200078ec0ff */
[----:B------:R-:W-:Y:S01]  /*41e0*/  IMAD.U32 R13, R129, 0x10000, RZ ;  /* 0x00010000810d7824 */ /* 0x000fe200078e00ff */
[----:B------:R-:W-:Y:S01]  /*41f0*/  SHF.R.U64 R130, R24, 0x10, R25 ;  /* 0x0000001018827819 */ /* 0x000fe20000001219 */
[----:B------:R-:W-:Y:S01]  /*4200*/  IMAD.U32 R27, R134, 0x10000, RZ ;  /* 0x00010000861b7824 */ /* 0x000fe200078e00ff */
[----:B------:R-:W-:Y:S01]  /*4210*/  LOP3.LUT R39, R39, 0xffff0000, RZ, 0xc0, !PT ;  /* 0xffff000027277812 */ /* 0x000fe200078ec0ff */
[-C--:B------:R-:W-:Y:S01]  /*4220*/  FMUL.FTZ R33, R33, R126.reuse ;  /* 0x0000007e21217220 */ /* 0x080fe20000410000 */
[----:B------:R-:W-:Y:S01]  /*4230*/  FFMA.FTZ R135, R14, R126, -R135 ;  /* 0x0000007e0e877223 */ /* 0x000fe20000010887 */
[----:B------:R-:W-:Y:S01]  /*4240*/  IMAD.U32 R24, R35, 0x10000, RZ ;  /* 0x0001000023187824 */ /* 0x000fe200078e00ff */
[----:B------:R-:W-:Y:S01]  /*4250*/  PRMT R130, R115, 0x5432, R130 ;  /* 0x0000543273827816 */ /* 0x000fe20000000082 */
        /* <DEDUP_REMOVED lines=52> */
.L_x_7686:
[----:B------:R-:W-:Y:S05]  /*45a0*/  BSYNC B2 ;  /* 0x0000000000027941 */ /* 0x000fea0003800000 */
.L_x_7685:
[----:B------:R-:W-:Y:S02]  /*45b0*/  ISETP.GE.AND P5, PT, R123, R105, PT ;  /* 0x000000697b00720c */ /* 0x000fe40003fa6270 */
[----:B------:R-:W-:-:S11]  /*45c0*/  P2R R13, PR, RZ, 0x1 ;  /* 0x00000001ff0d7803 */ /* 0x000fd60000000000 */
[--C-:B------:R-:W-:Y:S02]  /*45d0*/  @!P5 SHF.R.S32.HI R12, RZ, 0x1f, R123.reuse ;  /* 0x0000001fff0cd819 */ /* 0x100fe4000001147b */
[----:B------:R-:W-:-:S04]  /*45e0*/  @!P5 IADD3 R110, P0, P6, R20, R110, R123 ;  /* 0x0000006e146ed210 */ /* 0x000fc80007e1e07b */
[----:B------:R-:W-:Y:S02]  /*45f0*/  @!P5 IADD3.X R124, R97, R124, R12, P0, P6 ;  /* 0x0000007c617cd210 */ /* 0x000fe400007ec40c */
[-C--:B------:R-:W-:Y:S02]  /*4600*/  LEA R12, P6, R121, R102.reuse, 0x1 ;  /* 0x00000066790c7211 */ /* 0x080fe400078c08ff */
[----:B------:R-:W-:Y:S02]  /*4610*/  ISETP.NE.AND P0, PT, R13, RZ, PT ;  /* 0x000000ff0d00720c */ /* 0x000fe40003f05270 */
[----:B------:R-:W-:Y:S02]  /*4620*/  LEA.HI.X R13, R121, R103, R122, 0x1, P6 ;  /* 0x00000067790d7211 */ /* 0x000fe400030f0c7a */
[----:B------:R-:W-:-:S03]  /*4630*/  @!P5 LEA R14, P6, R110, R102, 0x1 ;  /* 0x000000666e0ed211 */ /* 0x000fc600078c08ff */
[----:B-1----:R1:W-:Y:S01]  /*4640*/  STG.E.128 desc[UR40][R12.64], R32 ;  /* 0x000000200c007986 */ /* 0x0023e2000c101d28 */
[----:B------:R-:W-:-:S05]  /*4650*/  @!P5 LEA.HI.X R15, R110, R103, R124, 0x1, P6 ;  /* 0x000000676e0fd211 */ /* 0x000fca00030f0c7c */
[----:B--2---:R1:W-:Y:S04]  /*4660*/  @!P5 STG.E.128 desc[UR40][R14.64], R36 ;  /* 0x000000240e00d986 */ /* 0x0043e8000c101d28 */
.L_x_7684:
[----:B------:R-:W-:Y:S05]  /*4670*/  BSYNC B1 ;  /* 0x0000000000017941 */ /* 0x000fea0003800000 */
.L_x_7683:
[----:B------:R-:W-:Y:S01]  /*4680*/  ISETP.GE.OR P5, PT, R211, R104, P1 ;  /* 0x00000068d300720c */ /* 0x000fe20000fa6670 */
[-C--:B-12---:R-:W-:Y:S02]  /*4690*/  IMAD R12, R81, R106.reuse, RZ ;  /* 0x0000006a510c7224 */ /* 0x086fe400078e02ff */
[----:B------:R-:W-:-:S04]  /*46a0*/  IMAD.WIDE.U32 R108, R211, R106, R108 ;  /* 0x0000006ad36c7225 */ /* 0x000fc800078e006c */
[----:B------:R-:W-:-:S06]  /*46b0*/  IMAD R107, R211, R107, R12 ;  /* 0x0000006bd36b7224 */ /* 0x000fcc00078e020c */
[----:B------:R-:W-:Y:S05]  /*46c0*/  @P5 BRA `(.L_x_7673) ;  /* 0x0000000800545947 */ /* 0x000fea0003800000 */
[----:B------:R-:W-:Y:S01]  /*46d0*/  IMAD.IADD R34, R109, 0x1, R107 ;  /* 0x000000016d227824 */ /* 0x000fe200078e026b */
[----:B------:R-:W-:Y:S01]  /*46e0*/  IADD3 R12, P5, P6, R20, R108, R69 ;  /* 0x0000006c140c7210 */ /* 0x000fe20007ebe045 */
[----:B------:R-:W-:Y:S01]  /*46f0*/  BSSY B1, `(.L_x_7687) ;  /* 0x000006e000017945 */ /* 0x000fe20003800000 */
[----:B------:R-:W-:Y:S02]  /*4700*/  SEL R113, R78, R113, !P0 ;  /* 0x000000714e717207 */ /* 0x000fe40004000000 */
[----:B------:R-:W-:Y:S02]  /*4710*/  IADD3.X R13, R97, R34, R64, P5, P6 ;  /* 0x00000022610d7210 */ /* 0x000fe40002fec440 */
[----:B------:R-:W-:-:S04]  /*4720*/  LEA R32, P5, R12, R102, 0x1 ;  /* 0x000000660c207211 */ /* 0x000fc800078a08ff */
[----:B------:R-:W-:Y:S02]  /*4730*/  LEA.HI.X R33, R12, R103, R13, 0x1, P5 ;  /* 0x000000670c217211 */ /* 0x000fe400028f0c0d */
[----:B------:R-:W-:-:S04]  /*4740*/  SHF.R.S32.HI R12, RZ, 0x1f, R113 ;  /* 0x0000001fff0c7819 */ /* 0x000fc80000011471 */
[----:B------:R-:W-:-:S04]  /*4750*/  LEA.HI R113, R12, R113, RZ, 0x4 ;  /* 0x000000710c717211 */ /* 0x000fc800078f20ff */
[----:B------:R-:W-:-:S05]  /*4760*/  LEA.HI.SX32 R35, R113, R70, 0x1c ;  /* 0x0000004671237211 */ /* 0x000fca00078fe2ff */
[----:B------:R-:W-:-:S05]  /*4770*/  IMAD.SHL.U32 R35, R35, 0x8, RZ ;  /* 0x0000000823237824 */ /* 0x000fca00078e00ff */
[----:B------:R-:W-:-:S04]  /*4780*/  LOP3.LUT R13, R204, 0x38, R35, 0xf8, !PT ;  /* 0x00000038cc0d7812 */ /* 0x000fc800078ef823 */
[----:B------:R-:W-:-:S05]  /*4790*/  LOP3.LUT R13, R13, R234, RZ, 0x3c, !PT ;  /* 0x000000ea0d0d7212 */ /* 0x000fca00078e3cff */
[----:B------:R-:W-:Y:S02]  /*47a0*/  IMAD.IADD R15, R206, 0x1, R13 ;  /* 0x00000001ce0f7824 */ /* 0x000fe400078e020d */
[C---:B------:R-:W-:Y:S02]  /*47b0*/  IMAD R13, R2.reuse, 0x1800, R65 ;  /* 0x00001800020d7824 */ /* 0x040fe400078e0241 */
[----:B------:R-:W-:Y:S02]  /*47c0*/  IMAD R15, R2, 0x1800, R15 ;  /* 0x00001800020f7824 */ /* 0x000fe400078e020f */
        /* <DEDUP_REMOVED lines=22> */
[----:B------:R-:W-:Y:S02]  /*4930*/  SHF.R.U32.HI R107, RZ, 0x10, R7 ;  /* 0x00000010ff6b7819 */ /* 0x000fe40000011607 */
[----:B------:R-:W-:Y:S01]  /*4940*/  PRMT R117, R117, 0x5410, R106 ;  /* 0x0000541075757816 */ /* 0x000fe2000000006a */
[C---:B------:R-:W-:Y:S01]  /*4950*/  FMUL.FTZ R106, R11.reuse, R38 ;  /* 0x000000260b6a7220 */ /* 0x040fe20000410000 */
[----:B------:R-:W-:Y:S01]  /*4960*/  PRMT R114, R114, 0x5410, R107 ;  /* 0x0000541072727816 */ /* 0x000fe2000000006b */
[-C--:B------:R-:W-:Y:S01]  /*4970*/  FMUL.FTZ R110, R11, R36.reuse ;  /* 0x000000240b6e7220 */ /* 0x080fe20000410000 */
[----:B------:R-:W-:Y:S01]  /*4980*/  PRMT R118, R118, 0x5410, R37 ;  /* 0x0000541076767816 */ /* 0x000fe20000000025 */
[C---:B------:R-:W-:Y:S01]  /*4990*/  FFMA.FTZ R106, R5.reuse, R36, -R106 ;  /* 0x00000024056a7223 */ /* 0x040fe2000001086a */
[----:B------:R-:W-:Y:S01]  /*49a0*/  SHF.R.U64 R111, R6, 0x10, R7 ;  /* 0x00000010066f7819 */ /* 0x000fe20000001207 */
[----:B------:R-:W-:Y:S01]  /*49b0*/  FFMA.FTZ R110, R5, R38, R110 ;  /* 0x00000026056e7223 */ /* 0x000fe2000001006e */
[----:B------:R-:W-:Y:S01]  /*49c0*/  LOP3.LUT R6, R13, 0xffff0000, RZ, 0xc0, !PT ;  /* 0xffff00000d067812 */ /* 0x000fe200078ec0ff */
[----:B------:R-:W-:Y:S01]  /*49d0*/  IMAD.U32 R5, R114, 0x10000, RZ ;  /* 0x0001000072057824 */ /* 0x000fe200078e00ff */
[----:B------:R-:W-:Y:S01]  /*49e0*/  LOP3.LUT R13, R25, 0xffff0000, RZ, 0xc0, !PT ;  /* 0xffff0000190d7812 */ /* 0x000fe200078ec0ff */
[----:B------:R-:W-:Y:S01]  /*49f0*/  IMAD.U32 R25, R27, 0x10000, RZ ;  /* 0x000100001b197824 */ /* 0x000fe200078e00ff */
[----:B------:R-:W-:Y:S01]  /*4a00*/  SHF.L.U32 R11, R118, 0x10, RZ ;  /* 0x00000010760b7819 */ /* 0x000fe200000006ff */
        /* <DEDUP_REMOVED lines=8> */
[----:B------:R-:W-:Y:S01]  /*4a90*/  FMUL.FTZ R13, R13, R116 ;  /* 0x000000740d0d7220 */ /* 0x000fe20000410000 */
[C---:B------:R-:W-:Y:S01]  /*4aa0*/  FFMA.FTZ R36, R8.reuse, R11, R36 ;  /* 0x0000000b08247223 */ /* 0x040fe20000010024 */
[----:B------:R-:W-:Y:S01]  /*4ab0*/  FFMA.FTZ R39, R8, R5, -R39 ;  /* 0x0000000508277223 */ /* 0x000fe20000010827 */
[----:B------:R-:W-:Y:S01]  /*4ac0*/  LOP3.LUT R114, R114, 0xffff0000, RZ, 0xc0, !PT ;  /* 0xffff000072727812 */ /* 0x000fe200078ec0ff */
[----:B------:R-:W-:Y:S01]  /*4ad0*/  IMAD.U32 R11, R119, 0x10000, RZ ;  /* 0x00010000770b7824 */ /* 0x000fe200078e00ff */
[----:B------:R-:W-:Y:S01]  /*4ae0*/  LOP3.LUT R9, R15, 0xffff0000, RZ, 0xc0, !PT ;  /* 0xffff00000f097812 */ /* 0x000fe200078ec0ff */
[----:B------:R-:W-:-:S02]  /*4af0*/  IMAD.U32 R5, R115, 0x10000, RZ ;  /* 0x0001000073057824 */ /* 0x000fc400078e00ff */
[C---:B------:R-:W-:Y:S01]  /*4b00*/  FFMA.FTZ R37, R6.reuse, R116, -R37 ;  /* 0x0000007406257223 */ /* 0x040fe20000010825 */
        /* <DEDUP_REMOVED lines=8> */
[C---:B------:R-:W-:Y:S01]  /*4b90*/  FFMA.FTZ R114, R9.reuse, R114, -R6 ;  /* 0x0000007209727223 */ /* 0x040fe20000010806 */
[----:B------:R-:W-:Y:S01]  /*4ba0*/  PRMT R112, R112, 0x5410, R111 ;  /* 0x0000541070707816 */ /* 0x000fe2000000006f */
[----:B------:R-:W-:Y:S01]  /*4bb0*/  IMAD.U32 R15, R26, 0x10000, RZ ;  /* 0x000100001a0f7824 */ /* 0x000fe200078e00ff */
[----:B------:R-:W-:Y:S01]  /*4bc0*/  LOP3.LUT R12, R12, 0xffff0000, RZ, 0xc0, !PT ;  /* 0xffff00000c0c7812 */ /* 0x000fe200078ec0ff */
[----:B------:R-:W-:Y:S01]  /*4bd0*/  FFMA.FTZ R27, R9, R118, R8 ;  /* 0x00000076091b7223 */ /* 0x000fe20000010008 */
[----:B------:R-:W-:Y:S01]  /*4be0*/  FFMA.FTZ R10, R4, R11, R10 ;  /* 0x0000000b040a7223 */ /* 0x000fe2000001000a */
[C---:B------:R-:W-:Y:S01]  /*4bf0*/  IMAD.U32 R6, R117.reuse, 0x10000, RZ ;  /* 0x0001000075067824 */ /* 0x040fe200078e00ff */
[----:B------:R-:W-:Y:S01]  /*4c00*/  LOP3.LUT R26, R26, 0xffff0000, RZ, 0xc0, !PT ;  /* 0xffff00001a1a7812 */ /* 0x000fe200078ec0ff */
[----:B------:R-:W-:Y:S01]  /*4c10*/  FMUL.FTZ R9, R24, R119 ;  /* 0x0000007718097220 */ /* 0x000fe20000410000 */
[----:B------:R-:W-:Y:S01]  /*4c20*/  FFMA.FTZ R13, R4, R5, -R13 ;  /* 0x00000005040d7223 */ /* 0x000fe2000001080d */
[-C--:B------:R-:W-:Y:S01]  /*4c30*/  FMUL.FTZ R11, R24, R115.reuse ;  /* 0x00000073180b7220 */ /* 0x080fe20000410000 */
[----:B------:R-:W-:Y:S01]  /*4c40*/  LOP3.LUT R117, R117, 0xffff0000, RZ, 0xc0, !PT ;  /* 0xffff000075757812 */ /* 0x000fe200078ec0ff */
[C---:B------:R-:W-:Y:S01]  /*4c50*/  IMAD.U32 R4, R112.reuse, 0x10000, RZ ;  /* 0x0001000070047824 */ /* 0x040fe200078e00ff */
[----:B------:R-:W-:Y:S01]  /*4c60*/  LOP3.LUT R5, R112, 0xffff0000, RZ, 0xc0, !PT ;  /* 0xffff000070057812 */ /* 0x000fe200078ec0ff */
[C---:B------:R-:W-:Y:S01]  /*4c70*/  FFMA.FTZ R8, R12.reuse, R115, -R9 ;  /* 0x000000730c087223 */ /* 0x040fe20000010809 */
        /* <DEDUP_REMOVED lines=15> */
[----:B------:R-:W-:Y:S02]  /*4d70*/  F2FP.BF16.F32.PACK_AB R14, R9, R12 ;  /* 0x0000000c090e723e */ /* 0x000fe400000010ff */
[----:B------:R-:W-:Y:S01]  /*4d80*/  F2FP.BF16.F32.PACK_AB R26, R26, R15 ;  /* 0x0000000f1a1a723e */ /* 0x000fe200000010ff */
[----:B------:R-:W-:Y:S01]  /*4d90*/  IMAD.MOV.U32 R12, RZ, RZ, R36 ;  /* 0x000000ffff0c7224 */ /* 0x000fe200078e0024 */
[----:B------:R-:W-:Y:S01]  /*4da0*/  F2FP.BF16.F32.PACK_AB R25, R25, R110 ;  /* 0x0000006e1919723e */ /* 0x000fe200000010ff */
[----:B------:R-:W-:Y:S01]  /*4db0*/  IMAD.MOV.U32 R15, RZ, RZ, R39 ;  /* 0x000000ffff0f7224 */ /* 0x000fe200078e0027 */
[----:B------:R-:W-:-:S07]  /*4dc0*/  F2FP.BF16.F32.PACK_AB R24, R11, R10 ;  /* 0x0000000a0b18723e */ /* 0x000fce00000010ff */
.L_x_7688:
[----:B------:R-:W-:Y:S05]  /*4dd0*/  BSYNC B1 ;  /* 0x0000000000017941 */ /* 0x000fea0003800000 */
.L_x_7687:
        /* <DEDUP_REMOVED lines=10> */
.L_x_7656:
[----:B------:R-:W-:-:S06]  /*4e80*/  UISETP.NE.AND UP0, UPT, UR44, 0x3, UPT ;  /* 0x000000032c00788c */ /* 0x000fcc000bf05270 */
[----:B------:R-:W-:-:S13]  /*4e90*/  PLOP3.LUT P3, PT, PT, PT, UP0, 0x80, 0x0 ;  /* 0x000000000000781c */ /* 0x000fda0003f6f008 */
[----:B------:R-:W-:Y:S05]  /*4ea0*/  @!P3 BRA `(.L_x_7689) ;  /* 0x000000000004b947 */ /* 0x000fea0003800000 */
[----:B------:R-:W-:Y:S01]  /*4eb0*/  BPT.TRAP 0x1 ;  /* 0x000000040000795c */ /* 0x000fe20000300000 */
.L_x_7689:
[----:B------:R-:W-:Y:S01]  /*4ec0*/  IMAD R90, R2, 0x8, R18 ;  /* 0x00000008025a7824 */ /* 0x000fe200078e0212 */
[----:B------:R-:W-:Y:S01]  /*4ed0*/  SHF.L.U32 R101, R23, 0x1f, RZ ;  /* 0x0000001f17657819 */ /* 0x000fe200000006ff */
[----:B------:R-:W-:Y:S01]  /*4ee0*/  IMAD R104, R59, -0x60, R62 ;  /* 0xffffffa03b687824 */ /* 0x000fe200078e023e */
[----:B------:R-:W-:Y:S02]  /*4ef0*/  BSSY B1, `(.L_x_7690) ;  /* 0x0000004000017945 */ /* 0x000fe40003800000 */
[----:B------:R-:W0:Y:S02]  /*4f00*/  SYNCS.PHASECHK.TRANS64.TRYWAIT P4, [R90+URZ+0x22890], R101 ;  /* 0x022890655a0075a7 */ /* 0x000e24000808017f */
[----:B------:R-:W-:Y:S01]  /*4f10*/  VIMNMX R104, R104, 0x60, PT ;  /* 0x0000006068687848 */ /* 0x000fe20003fe0100 */
[----:B0-----:R-:W-:Y:S06]  /*4f20*/  @!P4 BRA `(.L_x_7691) ;  /* 0x0000010000e0c947 */ /* 0x001fec0003800000 */
.L_x_7882:
[----:B------:R-:W-:Y:S05]  /*4f30*/  BSYNC B1 ;  /* 0x0000000000017941 */ /* 0x000fea0003800000 */
.L_x_7690:
[-C--:B------:R-:W-:Y:S01]  /*4f40*/  ISETP.GE.AND P5, PT, R19, R104.reuse, PT ;  /* 0x000000681300720c */ /* 0x080fe20003fa6270 */
[----:B------:R-:W-:Y:S01]  /*4f50*/  BSSY B1, `(.L_x_7692) ;  /* 0x0000007000017945 */ /* 0x000fe20003800000 */
[----:B------:R-:W-:-:S11]  /*4f60*/  ISETP.GE.AND P4, PT, R211, R104, PT ;  /* 0x00000068d300720c */ /* 0x000fd60003f86270 */
[----:B------:R-:W-:Y:S05]  /*4f70*/  @P5 BRA `(.L_x_7693) ;  /* 0x0000000000105947 */ /* 0x000fea0003800000 */
[----:B------:R-:W1:Y:S04]  /*4f80*/  @!P1 LDS.128 R4, [R107] ;  /* 0x000000006b049984 */ /* 0x000e680000000c00 */
[----:B------:R-:W2:Y:S04]  /*4f90*/  @!P2 LDS.128 R8, [R106] ;  /* 0x000000006a08a984 */ /* 0x000ea80000000c00 */
[----:B-1----:R1:W-:Y:S04]  /*4fa0*/  @!P1 STG.E.128 desc[UR40][R14.64], R4 ;  /* 0x000000040e009986 */ /* 0x0023e8000c101d28 */
[----:B--2---:R1:W-:Y:S02]  /*4fb0*/  @!P2 STG.E.128 desc[UR40][R14.64+0x40], R8 ;  /* 0x000040080e00a986 */ /* 0x0043e4000c101d28 */
.L_x_7693:
[----:B------:R-:W-:Y:S05]  /*4fc0*/  BSYNC B1 ;  /* 0x0000000000017941 */ /* 0x000fea0003800000 */
.L_x_7692:
[----:B------:R-:W-:Y:S05]  /*4fd0*/  @P4 BRA `(.L_x_7673) ;  /* 0x0000000000104947 */ /* 0x000fea0003800000 */
[----:B-1----:R-:W1:Y:S04]  /*4fe0*/  @!P1 LDS.128 R4, [R107+0x2000] ;  /* 0x002000006b049984 */ /* 0x002e680000000c00 */
[----:B------:R-:W2:Y:S04]  /*4ff0*/  @!P2 LDS.128 R8, [R106+0x2000] ;  /* 0x002000006a08a984 */ /* 0x000ea80000000c00 */
[----:B-1----:R3:W-:Y:S04]  /*5000*/  @!P1 STG.E.128 desc[UR40][R12.64], R4 ;  /* 0x000000040c009986 */ /* 0x0027e8000c101d28 */
[----:B--2---:R3:W-:Y:S02]  /*5010*/  @!P2 STG.E.128 desc[UR40][R12.64+0x40], R8 ;  /* 0x000040080c00a986 */ /* 0x0047e4000c101d28 */
.L_x_7673:
[----:B------:R-:W-:Y:S05]  /*5020*/  BSYNC B0 ;  /* 0x0000000000007941 */ /* 0x000fea0003800000 */
.L_x_7655:
[----:B-123--:R-:W1:Y:S01]  /*5030*/  S2R R4, SR_TID.X ;  /* 0x0000000000047919 */ /* 0x00ee620000002100 */
        /* <DEDUP_REMOVED lines=16> */
.L_x_7695:
[----:B------:R-:W-:Y:S05]  /*5140*/  BSYNC B0 ;  /* 0x0000000000007941 */ /* 0x000fea0003800000 */
.L_x_7694:
[----:B------:R-:W2:Y:S01]  /*5150*/  SYNCS.PHASECHK.TRANS64.TRYWAIT P3, [R90+URZ+0x228b0], R101 ;  /* 0x0228b0655a0075a7 */ /* 0x000ea2000806017f */
[----:B------:R-:W-:Y:S01]  /*5160*/  ULDC UR45, c[0x0][0x310] ;  /* 0x0000c400002d7ab9 */ /* 0x000fe20000000800 */
[----:B------:R-:W-:Y:S01]  /*5170*/  ULDC.64 UR42, c[0x0][0x318] ;  /* 0x0000c600002a7ab9 */ /* 0x000fe20000000a00 */
[----:B------:R-:W-:Y:S01]  /*5180*/  ULDC.64 UR38, c[0x0][0x308] ;  /* 0x0000c20000267ab9 */ /* 0x000fe20000000a00 */
[----:B------:R-:W-:Y:S01]  /*5190*/  BSSY B0, `(.L_x_7696) ;  /* 0x0000003000007945 */ /* 0x000fe20003800000 */
[----:B-1----:R-:W-:-:S03]  /*51a0*/  IMAD R4, R2, 0x6000, R77 ;  /* 0x0000600002047824 */ /* 0x002fc600078e024d */
[----:B--2---:R-:W-:Y:S05]  /*51b0*/  @!P3 BRA `(.L_x_7697) ;  /* 0x000001000050b947 */ /* 0x004fea0003800000 */
.L_x_7883:
[----:B------:R-:W-:Y:S05]  /*51c0*/  BSYNC B0 ;  /* 0x0000000000007941 */ /* 0x000fea0003800000 */
.L_x_7696:
[----:B------:R-:W-:Y:S01]  /*51d0*/  ISETP.GE.AND P3, PT, R19, R104, PT ;  /* 0x000000681300720c */ /* 0x000fe20003f66270 */
[----:B------:R-:W-:Y:S01]  /*51e0*/  IMAD.IADD R6, R80, 0x1, R4 ;  /* 0x0000000150067824 */ /* 0x000fe200078e0204 */
[----:B------:R-:W-:Y:S01]  /*51f0*/  BSSY B0, `(.L_x_7698) ;  /* 0x0000025000007945 */ /* 0x000fe20003800000 */
[----:B------:R-:W-:Y:S02]  /*5200*/  IMAD R36, R4, 0x2, R61 ;  /* 0x0000000204247824 */ /* 0x000fe400078e023d */
[----:B----4-:R-:W-:-:S04]  /*5210*/  IMAD.WIDE R32, R59, 0x60, R56 ;  /* 0x000000603b207825 */ /* 0x010fc800078e0238 */
[----:B------:R-:W-:-:S04]  /*5220*/  IMAD R37, R6, 0x2, R61 ;  /* 0x0000000206257824 */ /* 0x000fc800078e023d */
[----:B------:R-:W-:Y:S05]  /*5230*/  @P3 BRA `(.L_x_7699) ;  /* 0x0000000000803947 */ /* 0x000fea0003800000 */
[----:B------:R-:W-:Y:S02]  /*5240*/  IMAD R7, R33, UR42, RZ ;  /* 0x0000002a21077c24 */ /* 0x000fe4000f8e02ff */
[----:B------:R-:W-:Y:S02]  /*5250*/  IMAD.MOV.U32 R4, RZ, RZ, R40 ;  /* 0x000000ffff047224 */ /* 0x000fe400078e0028 */
[----:B------:R-:W-:Y:S02]  /*5260*/  IMAD.MOV.U32 R5, RZ, RZ, R63 ;  /* 0x000000ffff057224 */ /* 0x000fe400078e003f */
[C---:B------:R-:W-:Y:S02]  /*5270*/  IMAD R7, R32.reuse, UR43, R7 ;  /* 0x0000002b20077c24 */ /* 0x040fe4000f8e0207 */
[----:B------:R-:W-:-:S04]  /*5280*/  IMAD.WIDE.U32 R4, R32, UR42, R4 ;  /* 0x0000002a20047c25 */ /* 0x000fc8000f8e0004 */
[----:B------:R-:W-:Y:S01]  /*5290*/  IMAD.IADD R5, R5, 0x1, R7 ;  /* 0x0000000105057824 */ /* 0x000fe200078e0207 */
[----:B------:R-:W-:-:S04]  /*52a0*/  LEA R34, P3, R4, UR38, 0x1 ;  /* 0x0000002604227c11 */ /* 0x000fc8000f8608ff */
[----:B------:R-:W-:Y:S02]  /*52b0*/  LEA.HI.X R35, R4, UR39, R5, 0x1, P3 ;  /* 0x0000002704237c11 */ /* 0x000fe400098f0c05 */
[----:B------:R-:W-:-:S13]  /*52c0*/  ISETP.GE.AND P3, PT, R16, UR45, PT ;  /* 0x0000002d10007c0c */ /* 0x000fda000bf66270 */
[----:B------:R-:W2:Y:S04]  /*52d0*/  @!P3 LDS.128 R4, [R36] ;  /* 0x000000002404b984 */ /* 0x000ea80000000c00 */
[----:B--2---:R-:W-:Y:S01]  /*52e0*/  @!P3 STG.E.128 desc[UR40][R34.64], R4 ;  /* 0x000000042200b986 */ /* 0x004fe2000c101d28 */
[----:B------:R-:W-:-:S13]  /*52f0*/  ISETP.GE.AND P3, PT, R99, UR45, PT ;  /* 0x0000002d63007c0c */ /* 0x000fda000bf66270 */
[----:B------:R-:W2:Y:S04]  /*5300*/  @!P3 LDS.128 R8, [R37] ;  /* 0x000000002508b984 */ /* 0x000ea80000000c00 */
[----:B--2---:R-:W-:Y:S01]  /*5310*/  @!P3 STG.E.128 desc[UR40][R34.64+0x40], R8 ;  /* 0x000040082200b986 */ /* 0x004fe2000c101d28 */
[----:B------:R-:W-:-:S13]  /*5320*/  ISETP.GE.AND P3, PT, R98, UR45, PT ;  /* 0x0000002d62007c0c */ /* 0x000fda000bf66270 */
[----:B------:R-:W2:Y:S04]  /*5330*/  @!P3 LDS.128 R12, [R36+0x3000] ;  /* 0x00300000240cb984 */ /* 0x000ea80000000c00 */
        /* <DEDUP_REMOVED lines=10> */
[----:B------:R-:W-:-:S13]  /*53e0*/  ISETP.NE.AND P3, PT, R0, RZ, PT ;  /* 0x000000ff0000720c */ /* 0x000fda0003f65270 */
[----:B------:R-:W2:Y:S04]  /*53f0*/  @P3 LDS.128 R12, [R36+0x9000] ;  /* 0x00900000240c3984 */ /* 0x000ea80000000c00 */
[----:B--2---:R-:W-:Y:S01]  /*5400*/  @P3 STG.E.128 desc[UR40][R34.64+0x180], R12 ;  /* 0x0001800c22003986 */ /* 0x004fe2000c101d28 */
[----:B------:R-:W-:-:S13]  /*5410*/  ISETP.NE.AND P3, PT, R3, RZ, PT ;  /* 0x000000ff0300720c */ /* 0x000fda0003f65270 */
[----:B------:R-:W2:Y:S04]  /*5420*/  @P3 LDS.128 R24, [R37+0x9000] ;  /* 0x0090000025183984 */ /* 0x000ea80000000c00 */
[----:B--2---:R2:W-:Y:S02]  /*5430*/  @P3 STG.E.128 desc[UR40][R34.64+0x1c0], R24 ;  /* 0x0001c01822003986 */ /* 0x0045e4000c101d28 */
.L_x_7699:
[----:B------:R-:W-:Y:S05]  /*5440*/  BSYNC B0 ;  /* 0x0000000000007941 */ /* 0x000fea0003800000 */
.L_x_7698:
[----:B------:R-:W-:Y:S01]  /*5450*/  ISETP.GE.AND P3, PT, R211, R104, PT ;  /* 0x00000068d300720c */ /* 0x000fe20003f66270 */
[----:B------:R-:W-:-:S12]  /*5460*/  BSSY B0, `(.L_x_7700) ;  /* 0x0000024000007945 */ /* 0x000fd80003800000 */
[----:B------:R-:W-:Y:S05]  /*5470*/  @P3 BRA `(.L_x_7701) ;  /* 0x0000000000883947 */ /* 0x000fea0003800000 */
[----:B------:R-:W-:Y:S01]  /*5480*/  IADD3 R7, P3, R32, 0x40, RZ ;  /* 0x0000004020077810 */ /* 0x000fe20007f7e0ff */
[----:B------:R-:W-:Y:S02]  /*5490*/  IMAD.MOV.U32 R4, RZ, RZ, R40 ;  /* 0x000000ffff047224 */ /* 0x000fe400078e0028 */
[----:B------:R-:W-:Y:S02]  /*54a0*/  IMAD.MOV.U32 R5, RZ, RZ, R63 ;  /* 0x000000ffff057224 */ /* 0x000fe400078e003f */
[----:B------:R-:W-:Y:S02]  /*54b0*/  IMAD.X R32, RZ, RZ, R33, P3 ;  /* 0x000000ffff207224 */ /* 0x000fe400018e0621 */
[----:B------:R-:W-:-:S04]  /*54c0*/  IMAD.WIDE.U32 R4, R7, UR42, R4 ;  /* 0x0000002a07047c25 */ /* 0x000fc8000f8e0004 */
[----:B------:R-:W-:-:S04]  /*54d0*/  IMAD R32, R32, UR42, RZ ;  /* 0x0000002a20207c24 */ /* 0x000fc8000f8e02ff */
[----:B------:R-:W-:Y:S01]  /*54e0*/  IMAD R7, R7, UR43, R32 ;  /* 0x0000002b07077c24 */ /* 0x000fe2000f8e0220 */
[----:B------:R-:W-:-:S03]  /*54f0*/  LEA R32, P3, R4, UR38, 0x1 ;  /* 0x0000002604207c11 */ /* 0x000fc6000f8608ff */
[----:B------:R-:W-:-:S05]  /*5500*/  IMAD.IADD R5, R5, 0x1, R7 ;  /* 0x0000000105057824 */ /* 0x000fca00078e0207 */
[----:B------:R-:W-:Y:S02]  /*5510*/  LEA.HI.X R33, R4, UR39, R5, 0x1, P3 ;  /* 0x0000002704217c11 */ /* 0x000fe400098f0c05 */
[----:B------:R-:W-:-:S13]  /*5520*/  ISETP.GE.AND P3, PT, R16, UR45, PT ;  /* 0x0000002d10007c0c */ /* 0x000fda000bf66270 */
[----:B------:R-:W3:Y:S04]  /*5530*/  @!P3 LDS.128 R4, [R36+0x2000] ;  /* 0x002000002404b984 */ /* 0x000ee80000000c00 */
[----:B---3--:R-:W-:Y:S01]  /*5540*/  @!P3 STG.E.128 desc[UR40][R32.64], R4 ;  /* 0x000000042000b986 */ /* 0x008fe2000c101d28 */
[----:B------:R-:W-:-:S13]  /*5550*/  ISETP.GE.AND P3, PT, R98, UR45, PT ;  /* 0x0000002d62007c0c */ /* 0x000fda000bf66270 */
[----:B------:R-:W3:Y:S04]  /*5560*/  @!P3 LDS.128 R8, [R36+0x5000] ;  /* 0x005000002408b984 */ /* 0x000ee80000000c00 */
[----:B---3--:R-:W-:Y:S01]  /*5570*/  @!P3 STG.E.128 desc[UR40][R32.64+0x80], R8 ;  /* 0x000080082000b986 */ /* 0x008fe2000c101d28 */
[----:B------:R-:W-:-:S13]  /*5580*/  ISETP.GE.AND P3, PT, R94, UR45, PT ;  /* 0x0000002d5e007c0c */ /* 0x000fda000bf66270 */
[----:B------:R-:W3:Y:S04]  /*5590*/  @!P3 LDS.128 R12, [R36+0x8000] ;  /* 0x00800000240cb984 */ /* 0x000ee80000000c00 */
[----:B---3--:R-:W-:Y:S01]  /*55a0*/  @!P3 STG.E.128 desc[UR40][R32.64+0x100], R12 ;  /* 0x0001000c2000b986 */ /* 0x008fe2000c101d28 */
[----:B------:R-:W-:-:S13]  /*55b0*/  ISETP.NE.AND P3, PT, R0, RZ, PT ;  /* 0x000000ff0000720c */ /* 0x000fda0003f65270 */
[----:B--2---:R-:W2:Y:S04]  /*55c0*/  @P3 LDS.128 R24, [R36+0xb000] ;  /* 0x00b0000024183984 */ /* 0x004ea80000000c00 */
[----:B--2---:R-:W-:Y:S01]  /*55d0*/  @P3 STG.E.128 desc[UR40][R32.64+0x180], R24 ;  /* 0x0001801820003986 */ /* 0x004fe2000c101d28 */
        /* <DEDUP_REMOVED lines=11> */
[----:B--2---:R3:W-:Y:S02]  /*5690*/  @P3 STG.E.128 desc[UR40][R32.64+0x1c0], R24 ;  /* 0x0001c01820003986 */ /* 0x0047e4000c101d28 */
.L_x_7701:
[----:B------:R-:W-:Y:S05]  /*56a0*/  BSYNC B0 ;  /* 0x0000000000007941 */ /* 0x000fea0003800000 */
.L_x_7700:
[----:B------:R-:W-:Y:S01]  /*56b0*/  @!PT LDS RZ, [RZ] ;  /* 0x00000000fffff984 */ /* 0x000fe20000000800 */
[----:B------:R-:W-:Y:S01]  /*56c0*/  @!PT LDS RZ, [RZ] ;  /* 0x00000000fffff984 */ /* 0x000fe20000000800 */
[----:B------:R-:W-:Y:S01]  /*56d0*/  @!PT LDS RZ, [RZ] ;  /* 0x00000000fffff984 */ /* 0x000fe20000000800 */
[----:B------:R-:W-:Y:S01]  /*56e0*/  @!PT LDS RZ, [RZ] ;  /* 0x00000000fffff984 */ /* 0x000fe20000000800 */
[----:B------:R4:W-:Y:S06]  /*56f0*/  MEMBAR.ALL.CTA ;  /* 0x0000000000007992 */ /* 0x0009ec0000008000 */
[----:B----4-:R-:W4:Y:S02]  /*5700*/  FENCE.VIEW.ASYNC.S ;  /* 0x00000000000073c6 */ /* 0x010f240000000000 */
[----:B----4-:R4:W-:Y:S01]  /*5710*/  BAR.SYNC.DEFER_BLOCKING R79, 0x80 ;  /* 0x0002004f0000751d */ /* 0x0109e20000010000 */
[----:B------:R-:W-:Y:S01]  /*5720*/  ISETP.NE.AND P5, PT, R100, RZ, PT ;  /* 0x000000ff6400720c */ /* 0x000fe20003fa5270 */
[----:B------:R-:W-:-:S02]  /*5730*/  VIADD R2, R2, 0x1 ;  /* 0x0000000102027836 */ /* 0x000fc40000000000 */
[----:B01----:R-:W-:-:S03]  /*5740*/  @!P4 VIADD R90, R90, 0x228c0 ;  /* 0x000228c05a5ac836 */ /* 0x003fc60000000000 */
[C---:B------:R-:W-:Y:S02]  /*5750*/  ISETP.NE.AND P3, PT, R2.reuse, 0x2, PT ;  /* 0x000000020200780c */ /* 0x040fe40003f65270 */
[----:B------:R-:W-:Y:S02]  /*5760*/  @!P4 PRMT R90, RZ, 0x654, R90 ;  /* 0x00000654ff5ac816 */ /* 0x000fe4000000005a */
[----:B------:R-:W-:Y:S02]  /*5770*/  SEL R4, RZ, 0x1, P3 ;  /* 0x00000001ff047807 */ /* 0x000fe40001800000 */
[----:B------:R-:W-:Y:S02]  /*5780*/  SEL R2, R2, RZ, P3 ;  /* 0x000000ff02027207 */ /* 0x000fe40001800000 */
[----:B------:R-:W-:Y:S01]  /*5790*/  LOP3.LUT R23, R23, R4, RZ, 0x3c, !PT ;  /* 0x0000000417177212 */ /* 0x000fe200078e3cff */
[----:B------:R4:W-:Y:S01]  /*57a0*/  @!P4 SYNCS.ARRIVE.TRANS64.RED.A1T0 RZ, [R90+URZ], RZ ;  /* 0x000000ff5affc9a7 */ /* 0x0009e2000810043f */
[----:B------:R-:W-:Y:S05]  /*57b0*/  @P5 BRA `(.L_x_7702) ;  /* 0xffffffc800b45947 */ /* 0x000fea000383ffff */
[----:B------:R-:W0:Y:S01]  /*57c0*/  S2R R5, SR_TID.X ;  /* 0x0000000000057919 */ /* 0x000e220000002100 */
[----:B------:R-:W-:Y:S02]  /*57d0*/  PLOP3.LUT P0, PT, PT, PT, PT, 0x8, 0x0 ;  /* 0x000000000000781c */ /* 0x000fe40003f0e170 */
[----:B0-----:R-:W-:-:S04]  /*57e0*/  SHF.R.U32.HI R5, RZ, 0x7, R5 ;  /* 0x00000007ff057819 */ /* 0x001fc80000011605 */
[----:B------:R-:W-:-:S13]  /*57f0*/  ISETP.NE.AND P5, PT, R5, 0x1, PT ;  /* 0x000000010500780c */ /* 0x000fda0003fa5270 */
[----:B------:R-:W-:Y:S06]  /*5800*/  @!P5 BAR.ARV 0x9, 0x100 ;  /* 0x024400000000db1d */ /* 0x000fec0000002000 */
.L_x_7650:
[----:B------:R-:W-:Y:S02]  /*5810*/  ISETP.GE.AND P2, PT, R176, 0x1, PT ;  /* 0x00000001b000780c */ /* 0x000fe40003f46270 */
[----:B------:R-:W-:Y:S02]  /*5820*/  CS2R R4, SRZ ;  /* 0x0000000000047805 */ /* 0x000fe4000001ff00 */
[----:B------:R-:W-:Y:S01]  /*5830*/  PLOP3.LUT P1, PT, PT, PT, PT, 0x80, 0x0 ;  /* 0x000000000000781c */ /* 0x000fe20003f2f070 */
        /* <DEDUP_REMOVED lines=38> */
[----:B------:R-:W-:Y:S02]  /*5aa0*/  MOV R3, RZ ;  /* 0x000000ff00037202 */ /* 0x000fe40000000f00 */
[----:B------:R-:W-:Y:S02]  /*5ab0*/  CS2R R164, SRZ ;  /* 0x0000000000a47805 */ /* 0x000fe4000001ff00 */
[----:B------:R-:W-:Y:S02]  /*5ac0*/  CS2R R82, SRZ ;  /* 0x0000000000527805 */ /* 0x000fe4000001ff00 */
[----:B------:R-:W-:-:S02]  /*5ad0*/  CS2R R80, SRZ ;  /* 0x0000000000507805 */ /* 0x000fc4000001ff00 */
[----:B----4-:R-:W-:Y:S02]  /*5ae0*/  CS2R R78, SRZ ;  /* 0x00000000004e7805 */ /* 0x010fe4000001ff00 */
        /* <DEDUP_REMOVED lines=17> */
[----:B--2---:R-:W-:Y:S02]  /*5c00*/  CS2R R34, SRZ ;  /* 0x0000000000227805 */ /* 0x004fe4000001ff00 */
[----:B------:R-:W-:Y:S02]  /*5c10*/  CS2R R36, SRZ ;  /* 0x0000000000247805 */ /* 0x000fe4000001ff00 */
[----:B---3--:R-:W-:Y:S02]  /*5c20*/  CS2R R32, SRZ ;  /* 0x0000000000207805 */ /* 0x008fe4000001ff00 */
[----:B------:R-:W-:Y:S02]  /*5c30*/  CS2R R26, SRZ ;  /* 0x00000000001a7805 */ /* 0x000fe4000001ff00 */
[----:B------:R-:W-:Y:S01]  /*5c40*/  CS2R R28, SRZ ;  /* 0x00000000001c7805 */ /* 0x000fe2000001ff00 */
[----:B------:R-:W-:Y:S06]  /*5c50*/  @P0 BRA `(.L_x_7703) ;  /* 0x00000000000c0947 */ /* 0x000fec0003800000 */
[----:B------:R-:W0:Y:S01]  /*5c60*/  FENCE.VIEW.ASYNC.G ;  /* 0x00000000000073c6 */ /* 0x000e220000000100 */
[----:B------:R-:W-:Y:S05]  /*5c70*/  WARPSYNC.ALL ;  /* 0x0000000000007948 */ /* 0x000fea0003800000 */
[----:B0-----:R-:W-:Y:S06]  /*5c80*/  BAR.ARV 0xc, 0x120 ;  /* 0x0304800000007b1d */ /* 0x001fec0000002000 */
.L_x_7703:
[----:B------:R-:W-:Y:S01]  /*5c90*/  CS2R R24, SRZ ;  /* 0x0000000000187805 */ /* 0x000fe2000001ff00 */
[----:B------:R-:W-:Y:S06]  /*5ca0*/  @!P2 BRA `(.L_x_7704) ;  /* 0x000000740078a947 */ /* 0x000fec0003800000 */
[----:B------:R-:W-:-:S03]  /*5cb0*/  UMOV UR4, 0xffffffff ;  /* 0xffffffff00047882 */ /* 0x000fc60000000000 */
[----:B------:R-:W-:Y:S05]  /*5cc0*/  BRA.DIV UR4, `(.L_x_7705) ;  /* 0x000000f604a07947 */ /* 0x000fea000b800000 */
[----:B------:R0:W1:Y:S02]  /*5cd0*/  SHFL.IDX PT, R14, R230, RZ, 0x1f ;  /* 0x00001fffe60e7589 */ /* 0x00006400000e0000 */
.L_x_7886:
[----:B-1----:R-:W-:Y:S01]  /*5ce0*/  LEA.HI R0, R14, R14, RZ, 0x1 ;  /* 0x0000000e0e007211 */ /* 0x002fe200078f08ff */
[----:B------:R-:W-:Y:S01]  /*5cf0*/  VIADD R24, R18, 0x18400 ;  /* 0x0001840012187836 */ /* 0x000fe20000000000 */
[----:B------:R-:W-:Y:S02]  /*5d00*/  BSSY B6, `(.L_x_7706) ;  /* 0x0000018000067945 */ /* 0x000fe40003800000 */
[----:B------:R-:W-:Y:S02]  /*5d10*/  LOP3.LUT R3, R0, 0x1e, RZ, 0xc0, !PT ;  /* 0x0000001e00037812 */ /* 0x000fe400078ec0ff */
[----:B------:R-:W-:-:S03]  /*5d20*/  LOP3.LUT P0, RZ, R24, 0x1bf, RZ, 0xc0, !PT ;  /* 0x000001bf18ff7812 */ /* 0x000fc6000780c0ff */
        /* <DEDUP_REMOVED lines=20> */
[----:B0-2--5:R-:W-:Y:S05]  /*5e70*/  CALL.ABS.NOINC R14 ;  /* 0x000000000e007343 */ /* 0x025fea0003c00000 */
.L_x_7707:
[----:B------:R-:W-:Y:S05]  /*5e80*/  BSYNC B6 ;  /* 0x0000000000067941 */ /* 0x000fea0003800000 */
.L_x_7706:
[----:B------:R-:W-:Y:S02]  /*5e90*/  ULDC UR4, c[0x0][0x3d4] ;  /* 0x0000f50000047ab9 */ /* 0x000fe40000000800 */
[----:B------:R-:W-:-:S13]  /*5ea0*/  ISETP.LT.AND P0, PT, RZ, UR4, PT ;  /* 0x00000004ff007c0c */ /* 0x000fda000bf01270 */
[----:B------:R-:W-:Y:S05]  /*5eb0*/  @P0 BRA `(.L_x_7708) ;  /* 0x00000000003c0947 */ /* 0x000fea0003800000 */
[----:B------:R-:W-:-:S04]  /*5ec0*/  LEA.HI R0, R212, R212, RZ, 0x1 ;  /* 0x000000d4d4007211 */ /* 0x000fc800078f08ff */
[----:B------:R-:W-:-:S05]  /*5ed0*/  LOP3.LUT R3, R0, 0xfffffffe, RZ, 0xc0, !PT ;  /* 0xfffffffe00037812 */ /* 0x000fca00078ec0ff */
[----:B------:R-:W-:-:S05]  /*5ee0*/  IMAD.IADD R3, R212, 0x1, -R3 ;  /* 0x00000001d4037824 */ /* 0x000fca00078e0a03 */
[----:B------:R-:W-:-:S04]  /*5ef0*/  SHF.L.U32 R3, R3, 0x1f, RZ ;  /* 0x0000001f03037819 */ /* 0x000fc800000006ff */
[----:B------:R1:W2:Y:S03]  /*5f00*/  SYNCS.PHASECHK.TRANS64.TRYWAIT P0, [R18+URZ+0x22800], R3 ;  /* 0x02280003120075a7 */ /* 0x0002a6000800017f */
[----:B--2---:R-:W-:Y:S05]  /*5f10*/  @!P0 NANOSLEEP.SYNCS 0x989680 ;  /* 0x009896800000895d */ /* 0x004fea0003900000 */
[----:B------:R-:W2:Y:S01]  /*5f20*/  @!P0 SYNCS.PHASECHK.TRANS64 P0, [R18+URZ+0x22800], R3 ;  /* 0x02280003120085a7 */ /* 0x000ea2000800007f */
[----:B------:R-:W-:Y:S04]  /*5f30*/  BSSY B0, `(.L_x_7709) ;  /* 0x0000006000007945 */ /* 0x000fe80003800000 */
[----:B--2---:R-:W-:Y:S05]  /*5f40*/  @P0 BRA `(.L_x_7710) ;  /* 0x0000000000100947 */ /* 0x004fea0003800000 */
.L_x_7711:
[----:B--2---:R2:W3:Y:S02]  /*5f50*/  SYNCS.PHASECHK.TRANS64.TRYWAIT P0, [R18+URZ+0x22800], R3 ;  /* 0x02280003120075a7 */ /* 0x0044e4000800017f */
[----:B---3--:R-:W-:Y:S05]  /*5f60*/  @!P0 NANOSLEEP.SYNCS 0x989680 ;  /* 0x009896800000895d */ /* 0x008fea0003900000 */
[----:B------:R-:W3:Y:S02]  /*5f70*/  @!P0 SYNCS.PHASECHK.TRANS64 P0, [R18+URZ+0x22800], R3 ;  /* 0x02280003120085a7 */ /* 0x000ee4000800007f */
[----:B---3--:R-:W-:Y:S05]  /*5f80*/  @!P0 BRA `(.L_x_7711) ;  /* 0xfffffffc00f08947 */ /* 0x008fea000383ffff */
.L_x_7710:
[----:B------:R-:W-:Y:S05]  /*5f90*/  BSYNC B0 ;  /* 0x0000000000007941 */ /* 0x000fea0003800000 */
.L_x_7709:
[----:B------:R-:W-:Y:S05]  /*5fa0*/  BRA `(.L_x_7712) ;  /* 0x00000020006c7947 */ /* 0x000fea0003800000 */
.L_x_7708:
[----:B-----5:R-:W-:Y:S01]  /*5fb0*/  SHF.R.S32.HI R0, RZ, 0x1f, R31 ;  /* 0x0000001fff007819 */ /* 0x020fe2000001141f */
[----:B------:R-:W-:Y:S01]  /*5fc0*/  ULDC.64 UR4, c[0x0][0x3d8] ;  /* 0x0000f60000047ab9 */ /* 0x000fe20000000a00 */
[----:B------:R-:W-:Y:S01]  /*5fd0*/  ULDC.64 UR6, c[0x0][0x3e8] ;  /* 0x0000fa0000067ab9 */ /* 0x000fe20000000a00 */
[----:B------:R-:W-:Y:S01]  /*5fe0*/  IMAD.WIDE.U32 R4, R31, UR4, RZ ;  /* 0x000000041f047c25 */ /* 0x000fe2000f8e00ff */
[----:B------:R-:W-:Y:S01]  /*5ff0*/  LOP3.LUT P0, RZ, R24, 0x3ff, RZ, 0xc0, !PT ;  /* 0x000003ff18ff7812 */ /* 0x000fe2000780c0ff */
[----:B------:R-:W-:Y:S02]  /*6000*/  BSSY B6, `(.L_x_7713) ;  /* 0x0000031000067945 */ /* 0x000fe40003800000 */
[C---:B------:R-:W-:Y:S02]  /*6010*/  IMAD R6, R0.reuse, UR4, RZ ;  /* 0x0000000400067c24 */ /* 0x040fe4000f8e02ff */
[----:B------:R-:W-:Y:S02]  /*6020*/  IMAD R0, R0, UR6, RZ ;  /* 0x0000000600007c24 */ /* 0x000fe4000f8e02ff */
[----:B------:R-:W-:-:S02]  /*6030*/  IMAD.SHL.U32 R29, R217, 0x4, RZ ;  /* 0x00000004d91d7824 */ /* 0x000fc400078e00ff */
[C---:B------:R-:W-:Y:S01]  /*6040*/  IMAD R9, R31.reuse, UR5, R6 ;  /* 0x000000051f097c24 */ /* 0x040fe2000f8e0206 */
[----:B------:R-:W-:Y:S01]  /*6050*/  ULDC.64 UR4, c[0x0][0x3c8] ;  /* 0x0000f20000047ab9 */ /* 0x000fe20000000a00 */
[----:B------:R-:W-:Y:S01]  /*6060*/  IMAD R27, R31, UR7, R0 ;  /* 0x000000071f1b7c24 */ /* 0x000fe2000f8e0200 */
[-C--:B------:R-:W-:Y:S01]  /*6070*/  IADD3 R0, P3, R29, R4.reuse, RZ ;  /* 0x000000041d007210 */ /* 0x080fe20007f7e0ff */
[----:B------:R-:W-:Y:S01]  /*6080*/  IMAD.IADD R9, R9, 0x1, R5 ;  /* 0x0000000109097824 */ /* 0x000fe200078e0205 */
[----:B------:R-:W-:Y:S01]  /*6090*/  SHF.R.S32.HI R10, RZ, 0x1f, R29 ;  /* 0x0000001fff0a7819 */ /* 0x000fe2000001141d */
[----:B------:R-:W-:Y:S01]  /*60a0*/  IMAD.WIDE.U32 R6, R31, UR6, RZ ;  /* 0x000000061f067c25 */ /* 0x000fe2000f8e00ff */
[----:B------:R-:W-:Y:S01]  /*60b0*/  LEA R24, P2, R4, UR4, 0x1 ;  /* 0x0000000404187c11 */ /* 0x000fe2000f8408ff */
[----:B------:R-:W-:Y:S01]  /*60c0*/  ULDC.64 UR6, c[0x0][0x3e0] ;  /* 0x0000f80000067ab9 */ /* 0x000fe20000000a00 */
[----:B------:R-:W-:Y:S01]  /*60d0*/  IADD3 R5, P1, R16, R4, RZ ;  /* 0x0000000410057210 */ /* 0x000fe20007f3e0ff */
[--C-:B------:R-:W-:Y:S01]  /*60e0*/  IMAD.X R3, R10, 0x1, R9.reuse, P3 ;  /* 0x000000010a037824 */ /* 0x100fe200018e0609 */
[----:B------:R-:W-:Y:S01]  /*60f0*/  LEA.HI.X R25, R4, UR5, R9, 0x1, P2 ;  /* 0x0000000504197c11 */ /* 0x000fe200090f0c09 */
[----:B------:R-:W-:Y:S01]  /*6100*/  IMAD.IADD R27, R27, 0x1, R7 ;  /* 0x000000011b1b7824 */ /* 0x000fe200078e0207 */
[----:B------:R-:W-:Y:S01]  /*6110*/  LEA R32, P2, R0, UR4, 0x1 ;  /* 0x0000000400207c11 */ /* 0x000fe2000f8408ff */
[----:B------:R-:W-:Y:S01]  /*6120*/  IMAD.X R4, R17, 0x1, R9, P1 ;  /* 0x0000000111047824 */ /* 0x000fe200008e0609 */
[----:B------:R-:W-:-:S02]  /*6130*/  IADD3 R8, P4, R29, R6, RZ ;  /* 0x000000061d087210 */ /* 0x000fc40007f9e0ff */
[----:B------:R-:W-:Y:S02]  /*6140*/  LEA.HI.X R33, R0, UR5, R3, 0x1, P2 ;  /* 0x0000000500217c11 */ /* 0x000fe400090f0c03 */
[----:B------:R-:W-:Y:S01]  /*6150*/  IADD3 R0, P3, R16, R6, RZ ;  /* 0x0000000610007210 */ /* 0x000fe20007f7e0ff */
[--C-:B------:R-:W-:Y:S01]  /*6160*/  IMAD.X R7, R10, 0x1, R27.reuse, P4 ;  /* 0x000000010a077824 */ /* 0x100fe200020e061b */
[----:B------:R-:W-:Y:S02]  /*6170*/  LEA R26, P2, R6, UR6, 0x1 ;  /* 0x00000006061a7c11 */ /* 0x000fe4000f8408ff */
[----:B------:R-:W-:Y:S01]  /*6180*/  LEA R34, P5, R8, UR6, 0x1 ;  /* 0x0000000608227c11 */ /* 0x000fe2000f8a08ff */
[----:B------:R-:W-:Y:S01]  /*6190*/  IMAD.X R3, R17, 0x1, R27, P3 ;  /* 0x0000000111037824 */ /* 0x000fe200018e061b */
        /* <DEDUP_REMOVED lines=22> */
[----:B0-2---:R-:W-:Y:S05]  /*6300*/  CALL.ABS.NOINC R14 ;  /* 0x000000000e007343 */ /* 0x005fea0003c00000 */
.L_x_7714:
[----:B------:R-:W-:Y:S05]  /*6310*/  BSYNC B6 ;  /* 0x0000000000067941 */ /* 0x000fea0003800000 */
.L_x_7713:
        /* <DEDUP_REMOVED lines=28> */
.L_x_7718:
[----:B------:R-:W-:Y:S05]  /*64e0*/  BSYNC B1 ;  /* 0x0000000000017941 */ /* 0x000fea0003800000 */
.L_x_7717:
[----:B------:R-:W-:Y:S01]  /*64f0*/  UMOV UR4, 0xffffffff ;  /* 0xffffffff00047882 */ /* 0x000fe20000000000 */
[----:B-1---5:R-:W-:Y:S01]  /*6500*/  IMAD.MOV.U32 R33, RZ, RZ, R6 ;  /* 0x000000ffff217224 */ /* 0x022fe200078e0006 */
[--C-:B------:R-:W-:Y:S01]  /*6510*/  SHF.R.U64 R37, R6, 0x10, R7.reuse ;  /* 0x0000001006257819 */ /* 0x100fe20000001207 */
[--C-:B------:R-:W-:Y:S01]  /*6520*/  IMAD.MOV.U32 R34, RZ, RZ, R7.reuse ;  /* 0x000000ffff227224 */ /* 0x100fe200078e0007 */
[----:B------:R-:W-:Y:S02]  /*6530*/  SHF.R.U32.HI R38, RZ, 0x10, R7 ;  /* 0x00000010ff267819 */ /* 0x000fe40000011607 */
[----:B------:R-:W-:Y:S01]  /*6540*/  LEA.HI R0, R212, R212, RZ, 0x1 ;  /* 0x000000d4d4007211 */ /* 0x000fe200078f08ff */
[----:B------:R-:W-:Y:S06]  /*6550*/  BRA.DIV UR4, `(.L_x_7719) ;  /* 0x000000ee04a47947 */ /* 0x000fec000b800000 */
.L_x_7889:
[----:B------:R-:W-:Y:S01]  /*6560*/  UMOV UR4, 0xffffffff ;  /* 0xffffffff00047882 */ /* 0x000fe20000000000 */
[----:B------:R-:W-:Y:S02]  /*6570*/  LOP3.LUT R3, R0, 0xfffffffe, RZ, 0xc0, !PT ;  /* 0xfffffffe00037812 */ /* 0x000fe400078ec0ff */
[----:B------:R-:W-:Y:S05]  /*6580*/  BRA.DIV UR4, `(.L_x_7720) ;  /* 0x000000ee04c07947 */ /* 0x000fea000b800000 */
.L_x_7892:
[----:B------:R-:W-:Y:S01]  /*6590*/  UMOV UR4, 0xffffffff ;  /* 0xffffffff00047882 */ /* 0x000fe20000000000 */
[----:B------:R-:W-:Y:S02]  /*65a0*/  IMAD.IADD R3, R212, 0x1, -R3 ;  /* 0x00000001d4037824 */ /* 0x000fe400078e0a03 */
[----:B------:R-:W-:Y:S05]  /*65b0*/  BRA.DIV UR4, `(.L_x_7721) ;  /* 0x000000ee04dc7947 */ /* 0x000fea000b800000 */
.L_x_7895:
[----:B------:R-:W-:Y:S01]  /*65c0*/  UMOV UR4, 0xffffffff ;  /* 0xffffffff00047882 */ /* 0x000fe20000000000 */
[----:B------:R-:W-:Y:S02]  /*65d0*/  SHF.L.U32 R7, R3, 0x1f, RZ ;  /* 0x0000001f03077819 */ /* 0x000fe400000006ff */
[----:B------:R-:W-:Y:S05]  /*65e0*/  BRA.DIV UR4, `(.L_x_7722) ;  /* 0x000000ee04f87947 */ /* 0x000fea000b800000 */
.L_x_7898:
[----:B------:R-:W1:Y:S01]  /*65f0*/  SYNCS.PHASECHK.TRANS64.TRYWAIT P1, [R18+URZ+0x22800], R7 ;  /* 0x02280007120075a7 */ /* 0x000e62000802017f */
[----:B------:R-:W-:Y:S01]  /*6600*/  LOP3.LUT P2, RZ, R218, 0x4, RZ, 0xc0, !PT ;  /* 0x00000004daff7812 */ /* 0x000fe2000784c0ff */
[----:B------:R-:W-:Y:S01]  /*6610*/  IMAD R3, R205, 0x200, R10 ;  /* 0x00000200cd037824 */ /* 0x000fe200078e020a */
[--C-:B------:R-:W-:Y:S01]  /*6620*/  SHF.R.U64 R10, R4, 0x10, R5.reuse ;  /* 0x00000010040a7819 */ /* 0x100fe20000001205 */
[--C-:B------:R-:W-:Y:S01]  /*6630*/  IMAD.MOV.U32 R32, RZ, RZ, R5.reuse ;  /* 0x000000ffff207224 */ /* 0x100fe200078e0005 */
[----:B------:R-:W-:Y:S01]  /*6640*/  SHF.R.U32.HI R11, RZ, 0x10, R5 ;  /* 0x00000010ff0b7819 */ /* 0x000fe20000011605 */
[----:B------:R-:W-:Y:S01]  /*6650*/  IMAD R3, R3, 0x2, R18 ;  /* 0x0000000203037824 */ /* 0x000fe200078e0212 */
[----:B------:R-:W-:Y:S01]  /*6660*/  SHF.R.U64 R12, R20, 0x10, R21 ;  /* 0x00000010140c7819 */ /* 0x000fe20000001215 */
[----:B------:R-:W-:Y:S01]  /*6670*/  IMAD.MOV.U32 R35, RZ, RZ, R8 ;  /* 0x000000ffff237224 */ /* 0x000fe200078e0008 */
[----:B------:R-:W-:Y:S01]  /*6680*/  SHF.R.U64 R8, R8, 0x10, R9 ;  /* 0x0000001008087819 */ /* 0x000fe20000001209 */
[----:B------:R-:W-:Y:S01]  /*6690*/  IMAD.MOV.U32 R31, RZ, RZ, R4 ;  /* 0x000000ffff1f7224 */ /* 0x000fe200078e0004 */
[--C-:B------:R-:W-:Y:S01]  /*66a0*/  SHF.R.U32.HI R13, RZ, 0x10, R21.reuse ;  /* 0x00000010ff0d7819 */ /* 0x100fe20000011615 */
[----:B------:R-:W-:Y:S01]  /*66b0*/  IMAD.MOV.U32 R5, RZ, RZ, R20 ;  /* 0x000000ffff057224 */ /* 0x000fe200078e0014 */
[----:B------:R-:W-:Y:S01]  /*66c0*/  BSSY B1, `(.L_x_7723) ;  /* 0x0000010000017945 */ /* 0x000fe20003800000 */
[----:B------:R-:W-:Y:S01]  /*66d0*/  IMAD.MOV.U32 R6, RZ, RZ, R21 ;  /* 0x000000ffff067224 */ /* 0x000fe200078e0015 */
[----:B------:R-:W-:Y:S01]  /*66e0*/  PRMT R25, R33, 0x5410, R37 ;  /* 0x0000541021197816 */ /* 0x000fe20000000025 */
[--C-:B------:R-:W-:Y:S01]  /*66f0*/  IMAD.MOV.U32 R36, RZ, RZ, R9.reuse ;  /* 0x000000ffff247224 */ /* 0x100fe200078e0009 */
[----:B------:R-:W-:Y:S01]  /*6700*/  SHF.R.U32.HI R9, RZ, 0x10, R9 ;  /* 0x00000010ff097819 */ /* 0x000fe20000011609 */
[C---:B------:R-:W-:Y:S01]  /*6710*/  VIADD R4, R3.reuse, 0x18400 ;  /* 0x0001840003047836 */ /* 0x040fe20000000000 */
[----:B------:R-:W-:Y:S01]  /*6720*/  PRMT R27, R34, 0x5410, R38 ;  /* 0x00005410221b7816 */ /* 0x000fe20000000026 */
[----:B------:R-:W-:Y:S01]  /*6730*/  VIADD R0, R3, 0x18440 ;  /* 0x0001844003007836 */ /* 0x000fe20000000000 */
[----:B------:R-:W-:Y:S01]  /*6740*/  PRMT R31, R31, 0x5410, R10 ;  /* 0x000054101f1f7816 */ /* 0x000fe2000000000a */
[----:B------:R-:W-:Y:S01]  /*6750*/  @P2 VIADD R0, R4, 0xffffffc0 ;  /* 0xffffffc004002836 */ /* 0x000fe20000000000 */
[----:B------:R-:W-:-:S02]  /*6760*/  PRMT R32, R32, 0x5410, R11 ;  /* 0x0000541020207816 */ /* 0x000fc4000000000b */
[----:B------:R-:W-:Y:S02]  /*6770*/  PRMT R33, R5, 0x5410, R12 ;  /* 0x0000541005217816 */ /* 0x000fe4000000000c */
[----:B------:R-:W-:Y:S02]  /*6780*/  PRMT R34, R6, 0x5410, R13 ;  /* 0x0000541006227816 */ /* 0x000fe4000000000d */
[----:B------:R-:W-:Y:S02]  /*6790*/  PRMT R35, R35, 0x5410, R8 ;  /* 0x0000541023237816 */ /* 0x000fe40000000008 */
[----:B------:R-:W-:Y:S01]  /*67a0*/  PRMT R36, R36, 0x5410, R9 ;  /* 0x0000541024247816 */ /* 0x000fe20000000009 */
[----:B-1----:R-:W-:Y:S06]  /*67b0*/  @!P1 BRA `(.L_x_7724) ;  /* 0x000000ec00ac9947 */ /* 0x002fec0003800000 */
.L_x_7899:
[----:B------:R-:W-:Y:S05]  /*67c0*/  BSYNC B1 ;  /* 0x0000000000017941 */ /* 0x000fea0003800000 */
.L_x_7723:
[----:B------:R-:W-:Y:S04]  /*67d0*/  BSSY B1, `(.L_x_7725) ;  /* 0x0000056000017945 */ /* 0x000fe80003800000 */
[----:B------:R-:W-:Y:S05]  /*67e0*/  @P0 BRA `(.L_x_7726) ;  /* 0x0000000400500947 */ /* 0x000fea0003800000 */
[----:B------:R-:W2:Y:S01]  /*67f0*/  LDC R4, c[0x0][0x3d4] ;  /* 0x0000f500ff047b82 */ /* 0x000ea20000000800 */
[C---:B------:R-:W-:Y:S01]  /*6800*/  VIADD R5, R29.reuse, 0x10 ;  /* 0x000000101d057836 */ /* 0x040fe20000000000 */
[----:B------:R-:W-:Y:S01]  /*6810*/  BSSY B2, `(.L_x_7727) ;  /* 0x000002a000027945 */ /* 0x000fe20003800000 */
[----:B--2---:R-:W-:-:S03]  /*6820*/  ISETP.GE.AND P0, PT, R29, R4, PT ;  /* 0x000000041d00720c */ /* 0x004fc60003f06270 */
[----:B------:R-:W-:-:S10]  /*6830*/  ISETP.GE.AND P1, PT, R5, R4, PT ;  /* 0x000000040500720c */ /* 0x000fd40003f26270 */
[----:B------:R-:W-:Y:S05]  /*6840*/  @P0 BRA `(.L_x_7728) ;  /* 0x0000000000980947 */ /* 0x000fea0003800000 */
[----:B-1----:R-:W1:Y:S01]  /*6850*/  LDS.128 R4, [R3+0x18400] ;  /* 0x0184000003047984 */ /* 0x002e620000000c00 */
        /* <DEDUP_REMOVED lines=8> */
[----:B------:R-:W-:Y:S01]  /*68e0*/  IMAD.U32 R10, R6, 0x10000, RZ ;  /* 0x00010000060a7824 */ /* 0x000fe200078e00ff */
[----:B------:R-:W-:Y:S01]  /*68f0*/  SHF.L.U32 R11, R7, 0x10, RZ ;  /* 0x00000010070b7819 */ /* 0x000fe200000006ff */
[C---:B------:R-:W-:Y:S01]  /*6900*/  FMUL.FTZ R21, R4.reuse, R15 ;  /* 0x0000000f04157220 */ /* 0x040fe20000410000 */
[-C--:B------:R-:W-:Y:S01]  /*6910*/  FMUL.FTZ R4, R4, R13.reuse ;  /* 0x0000000d04047220 */ /* 0x080fe20000410000 */
[----:B------:R-:W-:Y:S01]  /*6920*/  LOP3.LUT R6, R6, 0xffff0000, RZ, 0xc0, !PT ;  /* 0xffff000006067812 */ /* 0x000fe200078ec0ff */
[----:B------:R-:W-:Y:S01]  /*6930*/  FMUL.FTZ R24, R5, R14 ;  /* 0x0000000e05187220 */ /* 0x000fe20000410000 */
        /* <DEDUP_REMOVED lines=8> */
[----:B------:R-:W-:Y:S01]  /*69c0*/  FFMA.FTZ R24, R9, R12, -R24 ;  /* 0x0000000c09187223 */ /* 0x000fe20000010818 */
[C---:B------:R-:W-:Y:S01]  /*69d0*/  FMUL.FTZ R15, R6.reuse, R13 ;  /* 0x0000000d060f7220 */ /* 0x040fe20000410000 */
[C---:B------:R-:W-:Y:S01]  /*69e0*/  FMUL.FTZ R12, R7.reuse, R8 ;  /* 0x00000008070c7220 */ /* 0x040fe20000410000 */
[-C--:B------:R-:W-:Y:S01]  /*69f0*/  FMUL.FTZ R6, R6, R5.reuse ;  /* 0x0000000506067220 */ /* 0x080fe20000410000 */
[----:B------:R-:W-:Y:S01]  /*6a00*/  FMUL.FTZ R7, R7, R4 ;  /* 0x0000000407077220 */ /* 0x000fe20000410000 */
[----:B------:R-:W-:Y:S01]  /*6a10*/  FFMA.FTZ R9, R9, R14, R26 ;  /* 0x0000000e09097223 */ /* 0x000fe2000001001a */
        /* <DEDUP_REMOVED lines=9> */
.L_x_7728:
[----:B------:R-:W-:Y:S05]  /*6ab0*/  BSYNC B2 ;  /* 0x0000000000027941 */ /* 0x000fea0003800000 */
.L_x_7727:
[----:B------:R-:W-:Y:S05]  /*6ac0*/  @P1 BRA `(.L_x_7726) ;  /* 0x0000000000981947 */ /* 0x000fea0003800000 */
[----:B-12---:R-:W1:Y:S01]  /*6ad0*/  LDS.128 R4, [R0] ;  /* 0x0000000000047984 */ /* 0x006e620000000c00 */
        /* <DEDUP_REMOVED lines=8> */
[C---:B------:R-:W-:Y:S01]  /*6b60*/  IMAD.U32 R10, R6.reuse, 0x10000, RZ ;  /* 0x00010000060a7824 */ /* 0x040fe200078e00ff */
[----:B------:R-:W-:Y:S01]  /*6b70*/  LOP3.LUT R6, R6, 0xffff0000, RZ, 0xc0, !PT ;  /* 0xffff000006067812 */ /* 0x000fe200078ec0ff */
[C---:B------:R-:W-:Y:S01]  /*6b80*/  FMUL.FTZ R21, R4.reuse, R15 ;  /* 0x0000000f04157220 */ /* 0x040fe20000410000 */
[-C--:B------:R-:W-:Y:S01]  /*6b90*/  FMUL.FTZ R4, R4, R13.reuse ;  /* 0x0000000d04047220 */ /* 0x080fe20000410000 */
[C---:B------:R-:W-:Y:S01]  /*6ba0*/  IMAD.U32 R11, R7.reuse, 0x10000, RZ ;  /* 0x00010000070b7824 */ /* 0x040fe200078e00ff */
[----:B------:R-:W-:Y:S01]  /*6bb0*/  LOP3.LUT R7, R7, 0xffff0000, RZ, 0xc0, !PT ;  /* 0xffff000007077812 */ /* 0x000fe200078ec0ff */
[C---:B------:R-:W-:Y:S01]  /*6bc0*/  FFMA.FTZ R21, R8.reuse, R13, -R21 ;  /* 0x0000000d08157223 */ /* 0x040fe20000010815 */
[----:B------:R-:W-:Y:S01]  /*6bd0*/  FFMA.FTZ R20, R8, R15, R4 ;  /* 0x0000000f08147223 */ /* 0x000fe20000010004 */
[C---:B------:R-:W-:Y:S01]  /*6be0*/  FMUL.FTZ R24, R5.reuse, R14 ;  /* 0x0000000e05187220 */ /* 0x040fe20000410000 */
[C---:B------:R-:W-:Y:S01]  /*6bf0*/  LOP3.LUT R8, R36.reuse, 0xffff0000, RZ, 0xc0, !PT ;  /* 0xffff000024087812 */ /* 0x040fe200078ec0ff */
[----:B------:R-:W-:Y:S01]  /*6c00*/  FMUL.FTZ R26, R5, R12 ;  /* 0x0000000c051a7220 */ /* 0x000fe20000410000 */
        /* <DEDUP_REMOVED lines=18> */
.L_x_7726:
[----:B------:R-:W-:Y:S05]  /*6d30*/  BSYNC B1 ;  /* 0x0000000000017941 */ /* 0x000fea0003800000 */
.L_x_7725:
[----:B------:R-:W-:-:S13]  /*6d40*/  ISETP.GE.AND P0, PT, R211, R30, PT ;  /* 0x0000001ed300720c */ /* 0x000fda0003f06270 */
[----:B------:R-:W-:Y:S05]  /*6d50*/  @P0 BRA `(.L_x_7729) ;  /* 0x0000001000dc0947 */ /* 0x000fea0003800000 */
[----:B--23--:R-:W2:Y:S01]  /*6d60*/  LDC R4, c[0x0][0x3d4] ;  /* 0x0000f500ff047b82 */ /* 0x00cea20000000800 */
        /* <DEDUP_REMOVED lines=43> */
.L_x_7731:
[----:B------:R-:W-:Y:S05]  /*7020*/  BSYNC B1 ;  /* 0x0000000000017941 */ /* 0x000fea0003800000 */
.L_x_7730:
[----:B------:R-:W-:Y:S05]  /*7030*/  @P1 BRA `(.L_x_7729) ;  /* 0x0000001000241947 */ /* 0x000fea0003800000 */
[----:B-1----:R-:W2:Y:S01]  /*7040*/  LDS.128 R4, [R0+0x2000] ;  /* 0x0020000000047984 */ /* 0x002ea20000000c00 */
[C---:B------:R-:W-:Y:S01]  /*7050*/  IMAD.U32 R15, R35.reuse, 0x10000, RZ ;  /* 0x00010000230f7824 */ /* 0x040fe200078e00ff */
[----:B------:R-:W-:Y:S01]  /*7060*/  LOP3.LUT R20, R35, 0xffff0000, RZ, 0xc0, !PT ;  /* 0xffff000023147812 */ /* 0x000fe200078ec0ff */
[C---:B------:R-:W-:Y:S01]  /*7070*/  IMAD.U32 R13, R31.reuse, 0x10000, RZ ;  /* 0x000100001f0d7824 */ /* 0x040fe200078e00ff */
[----:B------:R-:W-:Y:S01]  /*7080*/  LOP3.LUT R14, R31, 0xffff0000, RZ, 0xc0, !PT ;  /* 0xffff00001f0e7812 */ /* 0x000fe200078ec0ff */
[C---:B--2---:R-:W-:Y:S01]  /*7090*/  IMAD.U32 R3, R4.reuse, 0x10000, RZ ;  /* 0x0001000004037824 */ /* 0x044fe200078e00ff */
        /* <DEDUP_REMOVED lines=11> */
[----:B------:R-:W-:Y:S01]  /*7150*/  SHF.L.U32 R15, R36, 0x10, RZ ;  /* 0x00000010240f7819 */ /* 0x000fe200000006ff */
[----:B------:R-:W-:Y:S01]  /*7160*/  FMUL.FTZ R5, R14, R5 ;  /* 0x000000050e057220 */ /* 0x000fe20000410000 */
[----:B------:R-:W-:Y:S01]  /*7170*/  LOP3.LUT R7, R7, 0xffff0000, RZ, 0xc0, !PT ;  /* 0xffff000007077812 */ /* 0x000fe200078ec0ff */
        /* <DEDUP_REMOVED lines=19> */
.L_x_7716:
[----:B------:R-:W1:Y:S01]  /*72b0*/  LDC R45, c[0x0][0x3d4] ;  /* 0x0000f500ff2d7b82 */ /* 0x000e620000000800 */
[----:B------:R-:W-:Y:S01]  /*72c0*/  IMAD R30, R85, -0x80, R30 ;  /* 0xffffff80551e7824 */ /* 0x000fe200078e021e */
[----:B------:R-:W-:Y:S02]  /*72d0*/  CS2R R32, SRZ ;  /* 0x0000000000207805 */ /* 0x000fe4000001ff00 */
[----:B------:R-:W-:Y:S02]  /*72e0*/  CS2R R34, SRZ ;  /* 0x0000000000227805 */ /* 0x000fe4000001ff00 */
[----:B------:R-:W-:Y:S02]  /*72f0*/  CS2R R4, SRZ ;  /* 0x0000000000047805 */ /* 0x000fe4000001ff00 */
[----:B------:R-:W-:Y:S02]  /*7300*/  CS2R R6, SRZ ;  /* 0x0000000000067805 */ /* 0x000fe4000001ff00 */
[----:B------:R-:W-:-:S02]  /*7310*/  VIMNMX R30, R30, 0x80, PT ;  /* 0x000000801e1e7848 */ /* 0x000fc40003fe0100 */
[----:B-1----:R-:W-:-:S04]  /*7320*/  ISETP.GE.AND P0, PT, R16, R45, PT ;  /* 0x0000002d1000720c */ /* 0x002fc80003f06270 */
[----:B------:R-:W-:-:S13]  /*7330*/  ISETP.GE.OR P1, PT, R19, R30, P0 ;  /* 0x0000001e1300720c */ /* 0x000fda0000726670 */
[----:B------:R1:W5:Y:S04]  /*7340*/  @!P1 LDG.E.128 R32, desc[UR40][R36.64] ;  /* 0x0000002824209981 */ /* 0x000368000c1e1d00 */
[----:B------:R1:W5:Y:S01]  /*7350*/  @!P1 LDG.E.128 R4, desc[UR40][R38.64] ;  /* 0x0000002826049981 */ /* 0x000362000c1e1d00 */
[----:B------:R-:W-:Y:S01]  /*7360*/  UMOV UR4, 0xffffffff ;  /* 0xffffffff00047882 */ /* 0x000fe20000000000 */
[----:B------:R-:W-:Y:S02]  /*7370*/  LEA.HI R0, R212, R212, RZ, 0x1 ;  /* 0x000000d4d4007211 */ /* 0x000fe400078f08ff */
[----:B------:R-:W-:Y:S05]  /*7380*/  BRA.DIV UR4, `(.L_x_7732) ;  /* 0x000000e204cc7947 */ /* 0x000fea000b800000 */
.L_x_7902:
[----:B------:R-:W-:Y:S01]  /*7390*/  UMOV UR4, 0xffffffff ;  /* 0xffffffff00047882 */ /* 0x000fe20000000000 */
[----:B------:R-:W-:Y:S02]  /*73a0*/  LOP3.LUT R3, R0, 0xfffffffe, RZ, 0xc0, !PT ;  /* 0xfffffffe00037812 */ /* 0x000fe400078ec0ff */
[----:B------:R-:W-:Y:S05]  /*73b0*/  BRA.DIV UR4, `(.L_x_7733) ;  /* 0x000000e204e87947 */ /* 0x000fea000b800000 */
.L_x_7905:
[----:B------:R-:W-:Y:S01]  /*73c0*/  UMOV UR4, 0xffffffff ;  /* 0xffffffff00047882 */ /* 0x000fe20000000000 */
[----:B------:R-:W-:Y:S02]  /*73d0*/  IMAD.IADD R3, R212, 0x1, -R3 ;  /* 0x00000001d4037824 */ /* 0x000fe400078e0a03 */
[----:B------:R-:W-:Y:S05]  /*73e0*/  BRA.DIV UR4, `(.L_x_7734) ;  /* 0x000000e604047947 */ /* 0x000fea000b800000 */
.L_x_7908:
[----:B------:R-:W-:Y:S01]  /*73f0*/  UMOV UR4, 0xffffffff ;  /* 0xffffffff00047882 */ /* 0x000fe20000000000 */
[----:B------:R-:W-:Y:S02]  /*7400*/  SHF.L.U32 R3, R3, 0x1f, RZ ;  /* 0x0000001f03037819 */ /* 0x000fe400000006ff */
[----:B------:R-:W-:Y:S05]  /*7410*/  BRA.DIV UR4, `(.L_x_7735) ;  /* 0x000000e604207947 */ /* 0x000fea000b800000 */
.L_x_7911:
[----:B------:R-:W2:Y:S01]  /*7420*/  SYNCS.PHASECHK.TRANS64.TRYWAIT P1, [R18+URZ+0x22800], R3 ;  /* 0x02280003120075a7 */ /* 0x000ea2000802017f */
[----:B-1---5:R-:W-:Y:S01]  /*7430*/  IMAD.MOV.U32 R37, RZ, RZ, R32 ;  /* 0x000000ffff257224 */ /* 0x022fe200078e0020 */
[--C-:B------:R-:W-:Y:S01]  /*7440*/  SHF.R.U64 R0, R32, 0x10, R33.reuse ;  /* 0x0000001020007819 */ /* 0x100fe20000001221 */
[----:B------:R-:W-:Y:S01]  /*7450*/  IMAD.MOV.U32 R41, RZ, RZ, R4 ;  /* 0x000000ffff297224 */ /* 0x000fe200078e0004 */
        /* <DEDUP_REMOVED lines=8> */
[----:B------:R-:W-:Y:S01]  /*74e0*/  SHF.R.U64 R5, R6, 0x10, R7 ;  /* 0x0000001006057819 */ /* 0x000fe20000001207 */
[----:B------:R-:W-:Y:S01]  /*74f0*/  IMAD.MOV.U32 R43, RZ, RZ, R6 ;  /* 0x000000ffff2b7224 */ /* 0x000fe200078e0006 */
[----:B------:R-:W-:Y:S01]  /*7500*/  SHF.R.U64 R9, R34, 0x10, R35 ;  /* 0x0000001022097819 */ /* 0x000fe20000001223 */
[----:B------:R-:W-:Y:S01]  /*7510*/  IMAD.MOV.U32 R44, RZ, RZ, R7 ;  /* 0x000000ffff2c7224 */ /* 0x000fe200078e0007 */
[----:B------:R-:W-:Y:S01]  /*7520*/  SHF.R.U32.HI R10, RZ, 0x10, R35 ;  /* 0x00000010ff0a7819 */ /* 0x000fe20000011623 */
[----:B------:R-:W-:Y:S01]  /*7530*/  BSSY B1, `(.L_x_7736) ;  /* 0x000000c000017945 */ /* 0x000fe20003800000 */
[----:B------:R-:W-:-:S02]  /*7540*/  SHF.R.U32.HI R6, RZ, 0x10, R7 ;  /* 0x00000010ff067819 */ /* 0x000fc40000011607 */
[-C--:B------:R-:W-:Y:S02]  /*7550*/  ISETP.GE.OR P2, PT, R19, R30.reuse, P0 ;  /* 0x0000001e1300720c */ /* 0x080fe40000746670 */
[----:B------:R-:W-:Y:S02]  /*7560*/  ISETP.GE.OR P0, PT, R211, R30, P0 ;  /* 0x0000001ed300720c */ /* 0x000fe40000706670 */
[----:B------:R-:W-:Y:S02]  /*7570*/  PRMT R38, R38, 0x5410, R8 ;  /* 0x0000541026267816 */ /* 0x000fe40000000008 */
[----:B------:R-:W-:Y:S02]  /*7580*/  PRMT R39, R39, 0x5410, R9 ;  /* 0x0000541027277816 */ /* 0x000fe40000000009 */
[----:B------:R-:W-:Y:S02]  /*7590*/  PRMT R40, R40, 0x5410, R10 ;  /* 0x0000541028287816 */ /* 0x000fe4000000000a */
[----:B------:R-:W-:-:S02]  /*75a0*/  PRMT R41, R41, 0x5410, R0 ;  /* 0x0000541029297816 */ /* 0x000fc40000000000 */
[----:B------:R-:W-:Y:S02]  /*75b0*/  PRMT R42, R42, 0x5410, R4 ;  /* 0x000054102a2a7816 */ /* 0x000fe40000000004 */
[----:B------:R-:W-:Y:S02]  /*75c0*/  PRMT R43, R43, 0x5410, R5 ;  /* 0x000054102b2b7816 */ /* 0x000fe40000000005 */
[----:B------:R-:W-:Y:S01]  /*75d0*/  PRMT R44, R44, 0x5410, R6 ;  /* 0x000054102c2c7816 */ /* 0x000fe20000000006 */
[----:B--2---:R-:W-:Y:S06]  /*75e0*/  @!P1 BRA `(.L_x_7737) ;  /* 0x000000e000d49947 */ /* 0x004fec0003800000 */
.L_x_7912:
[----:B------:R-:W-:Y:S05]  /*75f0*/  BSYNC B1 ;  /* 0x0000000000017941 */ /* 0x000fea0003800000 */
.L_x_7736:
[----:B------:R-:W-:Y:S04]  /*7600*/  BSSY B1, `(.L_x_7738) ;  /* 0x000005a000017945 */ /* 0x000fe80003800000 */
[----:B------:R-:W-:Y:S05]  /*7610*/  @P2 BRA `(.L_x_7739) ;  /* 0x0000000400602947 */ /* 0x000fea0003800000 */
[----:B------:R-:W-:Y:S01]  /*7620*/  IMAD.SHL.U32 R0, R218, 0x40, RZ ;  /* 0x00000040da007824 */ /* 0x000fe200078e00ff */
[C---:B------:R-:W-:Y:S01]  /*7630*/  LOP3.LUT R24, R41.reuse, 0xffff0000, RZ, 0xc0, !PT ;  /* 0xffff000029187812 */ /* 0x040fe200078ec0ff */
[----:B-1----:R-:W-:Y:S02]  /*7640*/  IMAD.IADD R3, R16, 0x1, R45 ;  /* 0x0000000110037824 */ /* 0x002fe400078e022d */
[----:B------:R-:W-:Y:S01]  /*7650*/  IMAD.U32 R27, R41, 0x10000, RZ ;  /* 0x00010000291b7824 */ /* 0x000fe200078e00ff */
[----:B------:R-:W-:Y:S01]  /*7660*/  LOP3.LUT R4, R0, 0x1c0, RZ, 0xc0, !PT ;  /* 0x000001c000047812 */ /* 0x000fe200078ec0ff */
[----:B------:R-:W-:-:S03]  /*7670*/  IMAD.U32 R25, R37, 0x10000, RZ ;  /* 0x0001000025197824 */ /* 0x000fc600078e00ff */
        /* <DEDUP_REMOVED lines=8> */
[----:B------:R-:W1:Y:S01]  /*7700*/  LDS.128 R8, [R34+0x18400] ;  /* 0x0184000022087984 */ /* 0x000e620000000c00 */
[----:B------:R-:W-:-:S05]  /*7710*/  IMAD R36, R3, 0x2, R18 ;  /* 0x0000000203247824 */ /* 0x000fca00078e0212 */
[----:B------:R-:W2:Y:S01]  /*7720*/  LDS.128 R4, [R36+0x18400] ;  /* 0x0184000024047984 */ /* 0x000ea20000000c00 */
[C---:B-1----:R-:W-:Y:S01]  /*7730*/  IMAD.U32 R0, R8.reuse, 0x10000, RZ ;  /* 0x0001000008007824 */ /* 0x042fe200078e00ff */
[----:B------:R-:W-:Y:S01]  /*7740*/  LOP3.LUT R3, R8, 0xffff0000, RZ, 0xc0, !PT ;  /* 0xffff000008037812 */ /* 0x000fe200078ec0ff */
        /* <DEDUP_REMOVED lines=17> */
[C---:B------:R-:W-:Y:S01]  /*7860*/  FMUL.FTZ R35, R20.reuse, R29 ;  /* 0x0000001d14237220 */ /* 0x040fe20000410000 */
[----:B------:R-:W-:Y:S01]  /*7870*/  LOP3.LUT R27, R43, 0xffff0000, RZ, 0xc0, !PT ;  /* 0xffff00002b1b7812 */ /* 0x000fe200078ec0ff */
[-C--:B------:R-:W-:Y:S01]  /*7880*/  FMUL.FTZ R20, R20, R25.reuse ;  /* 0x0000001914147220 */ /* 0x080fe20000410000 */
[C---:B------:R-:W-:Y:S01]  /*7890*/  FFMA.FTZ R33, R3.reuse, R14, -R30 ;  /* 0x0000000e03217223 */ /* 0x040fe2000001081e */
[----:B------:R-:W-:Y:S01]  /*78a0*/  FFMA.FTZ R24, R3, R24, R4 ;  /* 0x0000001803187223 */ /* 0x000fe20000010004 */
[C---:B------:R-:W-:Y:S01]  /*78b0*/  FFMA.FTZ R35, R12.reuse, R25, -R35 ;  /* 0x000000190c237223 */ /* 0x040fe20000010823 */
        /* <DEDUP_REMOVED lines=8> */
[----:B------:R-:W-:Y:S01]  /*7940*/  FFMA.FTZ R30, R10, R3, -R25 ;  /* 0x000000030a1e7223 */ /* 0x000fe20000010819 */
[----:B------:R-:W-:Y:S02]  /*7950*/  IMAD.U32 R14, R44, 0x10000, RZ ;  /* 0x000100002c0e7824 */ /* 0x000fe400078e00ff */
[C---:B------:R-:W-:Y:S01]  /*7960*/  FMUL.FTZ R3, R15.reuse, R12 ;  /* 0x0000000c0f037220 */ /* 0x040fe20000410000 */
[----:B------:R-:W-:Y:S02]  /*7970*/  IMAD.U32 R4, R40, 0x10000, RZ ;  /* 0x0001000028047824 */ /* 0x000fe400078e00ff */
[----:B------:R-:W-:Y:S01]  /*7980*/  FMUL.FTZ R15, R15, R0 ;  /* 0x000000000f0f7220 */ /* 0x000fe20000410000 */
[----:B------:R-:W-:-:S02]  /*7990*/  IMAD.U32 R13, R11, 0x10000, RZ ;  /* 0x000100000b0d7824 */ /* 0x000fc400078e00ff */
[C---:B------:R-:W-:Y:S01]  /*79a0*/  FMUL.FTZ R6, R21.reuse, R14 ;  /* 0x0000000e15067220 */ /* 0x040fe20000410000 */
[----:B------:R-:W-:Y:S01]  /*79b0*/  FFMA.FTZ R29, R10, R27, R29 ;  /* 0x0000001b0a1d7223 */ /* 0x000fe2000001001d */
[----:B------:R-:W-:Y:S01]  /*79c0*/  FMUL.FTZ R10, R21, R4 ;  /* 0x00000004150a7220 */ /* 0x000fe20000410000 */
[C---:B------:R-:W-:Y:S01]  /*79d0*/  FFMA.FTZ R3, R8.reuse, R0, -R3 ;  /* 0x0000000008037223 */ /* 0x040fe20000010803 */
[----:B------:R-:W-:Y:S01]  /*79e0*/  FFMA.FTZ R15, R8, R12, R15 ;  /* 0x0000000c080f7223 */ /* 0x000fe2000001000f */
[----:B------:R-:W-:Y:S01]  /*79f0*/  FFMA.FTZ R21, R13, R4, -R6 ;  /* 0x000000040d157223 */ /* 0x000fe20000010806 */
[----:B------:R-:W-:Y:S01]  /*7a00*/  LOP3.LUT R5, R5, 0xffff0000, RZ, 0xc0, !PT ;  /* 0xffff000005057812 */ /* 0x000fe200078ec0ff */
[----:B------:R-:W-:Y:S01]  /*7a10*/  FFMA.FTZ R13, R13, R14, R10 ;  /* 0x0000000e0d0d7223 */ /* 0x000fe2000001000a */
[----:B------:R-:W-:Y:S02]  /*7a20*/  LOP3.LUT R7, R7, 0xffff0000, RZ, 0xc0, !PT ;  /* 0xffff000007077812 */ /* 0x000fe400078ec0ff */
[----:B------:R-:W-:-:S02]  /*7a30*/  LOP3.LUT R6, R42, 0xffff0000, RZ, 0xc0, !PT ;  /* 0xffff00002a067812 */ /* 0x000fc400078ec0ff */
        /* <DEDUP_REMOVED lines=22> */
.L_x_7739:
[----:B------:R-:W-:Y:S05]  /*7ba0*/  BSYNC B1 ;  /* 0x0000000000017941 */ /* 0x000fea0003800000 */
.L_x_7738:
[----:B------:R-:W-:Y:S05]  /*7bb0*/  @P0 BRA `(.L_x_7729) ;  /* 0x0000000400440947 */ /* 0x000fea0003800000 */
[----:B-1----:R-:W-:Y:S01]  /*7bc0*/  IMAD.IADD R3, R16, 0x1, R45 ;  /* 0x0000000110037824 */ /* 0x002fe200078e022d */
[----:B--2---:R-:W1:Y:S01]  /*7bd0*/  LDS.128 R8, [R229+0x18400] ;  /* 0x01840000e5087984 */ /* 0x004e620000000c00 */
[C---:B------:R-:W-:Y:S01]  /*7be0*/  IMAD.U32 R30, R41.reuse, 0x10000, RZ ;  /* 0x00010000291e7824 */ /* 0x040fe200078e00ff */
[----:B------:R-:W-:Y:S01]  /*7bf0*/  LOP3.LUT R32, R41, 0xffff0000, RZ, 0xc0, !PT ;  /* 0xffff000029207812 */ /* 0x000fe200078ec0ff */
[----:B------:R-:W-:Y:S01]  /*7c00*/  IMAD.U32 R26, R37, 0x10000, RZ ;  /* 0x00010000251a7824 */ /* 0x000fe200078e00ff */
[----:B------:R-:W-:Y:S01]  /*7c10*/  LOP3.LUT R3, R204, 0x38, R3, 0xf8, !PT ;  /* 0x00000038cc037812 */ /* 0x000fe200078ef803 */
[----:B------:R-:W-:Y:S01]  /*7c20*/  IMAD.U32 R34, R42, 0x10000, RZ ;  /* 0x000100002a227824 */ /* 0x000fe200078e00ff */
[----:B------:R-:W-:Y:S01]  /*7c30*/  LOP3.LUT R41, R44, 0xffff0000, RZ, 0xc0, !PT ;  /* 0xffff00002c297812 */ /* 0x000fe200078ec0ff */
[----:B------:R-:W-:Y:S01]  /*7c40*/  IMAD.U32 R33, R43, 0x10000, RZ ;  /* 0x000100002b217824 */ /* 0x000fe200078e00ff */
[----:B------:R-:W-:Y:S02]  /*7c50*/  LOP3.LUT R3, R3, R234, RZ, 0x3c, !PT ;  /* 0x000000ea03037212 */ /* 0x000fe400078e3cff */
[----:B------:R-:W-:-:S03]  /*7c60*/  LOP3.LUT R35, R38, 0xffff0000, RZ, 0xc0, !PT ;  /* 0xffff000026237812 */ /* 0x000fc600078ec0ff */
[----:B------:R-:W-:-:S04]  /*7c70*/  IMAD.IADD R3, R206, 0x1, R3 ;  /* 0x00000001ce037824 */ /* 0x000fc800078e0203 */
        /* <DEDUP_REMOVED lines=19> */
[----:B------:R-:W-:Y:S01]  /*7db0*/  LOP3.LUT R26, R37, 0xffff0000, RZ, 0xc0, !PT ;  /* 0xffff0000251a7812 */ /* 0x000fe200078ec0ff */
[----:B------:R-:W-:Y:S01]  /*7dc0*/  FFMA.FTZ R15, R30, R0, R15 ;  /* 0x000000001e0f7223 */ /* 0x000fe2000001000f */
[----:B------:R-:W-:Y:S01]  /*7dd0*/  IMAD.U32 R30, R38, 0x10000, RZ ;  /* 0x00010000261e7824 */ /* 0x000fe200078e00ff */
[----:B------:R-:W-:Y:S01]  /*7de0*/  LOP3.LUT R6, R6, 0xffff0000, RZ, 0xc0, !PT ;  /* 0xffff000006067812 */ /* 0x000fe200078ec0ff */
[----:B------:R-:W-:Y:S02]  /*7df0*/  IMAD.U32 R24, R7, 0x10000, RZ ;  /* 0x0001000007187824 */ /* 0x000fe400078e00ff */
[C---:B------:R-:W-:Y:S01]  /*7e00*/  FMUL.FTZ R29, R26.reuse, R4 ;  /* 0x000000041a1d7220 */ /* 0x040fe20000410000 */
[----:B------:R-:W-:Y:S01]  /*7e10*/  FFMA.FTZ R0, R26, R8, -R27 ;  /* 0x000000081a007223 */ /* 0x000fe2000001081b */
[-C--:B------:R-:W-:Y:S01]  /*7e20*/  FMUL.FTZ R27, R34, R20.reuse ;  /* 0x00000014221b7220 */ /* 0x080fe20000410000 */
[----:B------:R-:W-:Y:S01]  /*7e30*/  FMUL.FTZ R31, R30, R20 ;  /* 0x000000141e1f7220 */ /* 0x000fe20000410000 */
[----:B------:R-:W-:Y:S01]  /*7e40*/  FFMA.FTZ R8, R32, R8, R29 ;  /* 0x0000000820087223 */ /* 0x000fe2000001001d */
[----:B------:R-:W-:-:S02]  /*7e50*/  IMAD.U32 R29, R39, 0x10000, RZ ;  /* 0x00010000271d7824 */ /* 0x000fc400078e00ff */
[-C--:B------:R-:W-:Y:S01]  /*7e60*/  FMUL.FTZ R4, R33, R21.reuse ;  /* 0x0000001521047220 */ /* 0x080fe20000410000 */
[-C--:B------:R-:W-:Y:S01]  /*7e70*/  FFMA.FTZ R27, R30, R12.reuse, -R27 ;  /* 0x0000000c1e1b7223 */ /* 0x080fe2000001081b */
[----:B------:R-:W-:Y:S01]  /*7e80*/  FFMA.FTZ R31, R34, R12, R31 ;  /* 0x0000000c221f7223 */ /* 0x000fe2000001001f */
[----:B------:R-:W-:Y:S01]  /*7e90*/  FMUL.FTZ R20, R29, R21 ;  /* 0x000000151d147220 */ /* 0x000fe20000410000 */
[----:B------:R-:W-:Y:S01]  /*7ea0*/  LOP3.LUT R26, R39, 0xffff0000, RZ, 0xc0, !PT ;  /* 0xffff0000271a7812 */ /* 0x000fe200078ec0ff */
[----:B------:R-:W-:Y:S01]  /*7eb0*/  IMAD.U32 R32, R44, 0x10000, RZ ;  /* 0x000100002c207824 */ /* 0x000fe200078e00ff */
[----:B------:R-:W-:Y:S01]  /*7ec0*/  LOP3.LUT R30, R43, 0xffff0000, RZ, 0xc0, !PT ;  /* 0xffff00002b1e7812 */ /* 0x000fe200078ec0ff */
[-C--:B------:R-:W-:Y:S01]  /*7ed0*/  FFMA.FTZ R12, R29, R13.reuse, -R4 ;  /* 0x0000000d1d0c7223 */ /* 0x080fe20000010804 */
[----:B------:R-:W-:Y:S02]  /*7ee0*/  IMAD.U32 R4, R40, 0x10000, RZ ;  /* 0x0001000028047824 */ /* 0x000fe400078e00ff */
[----:B------:R-:W-:Y:S01]  /*7ef0*/  FFMA.FTZ R20, R33, R13, R20 ;  /* 0x0000000d21147223 */ /* 0x000fe20000010014 */
[----:B------:R-:W-:Y:S01]  /*7f00*/  FMUL.FTZ R13, R32, R24 ;  /* 0x00000018200d7220 */ /* 0x000fe20000410000 */
[----:B------:R-:W-:Y:S01]  /*7f10*/  LOP3.LUT R39, R42, 0xffff0000, RZ, 0xc0, !PT ;  /* 0xffff00002a277812 */ /* 0x000fe200078ec0ff */
[-C--:B------:R-:W-:Y:S01]  /*7f20*/  FMUL.FTZ R21, R30, R6.reuse ;  /* 0x000000061e157220 */ /* 0x080fe20000410000 */
[----:B------:R-:W-:Y:S01]  /*7f30*/  LOP3.LUT R7, R7, 0xffff0000, RZ, 0xc0, !PT ;  /* 0xffff000007077812 */ /* 0x000fe200078ec0ff */
[----:B------:R-:W-:Y:S01]  /*7f40*/  FMUL.FTZ R29, R26, R6 ;  /* 0x000000061a1d7220 */ /* 0x000fe20000410000 */
[----:B------:R-:W-:Y:S01]  /*7f50*/  FMUL.FTZ R33, R4, R24 ;  /* 0x0000001804217220 */ /* 0x000fe20000410000 */
[----:B------:R-:W-:Y:S01]  /*7f60*/  LOP3.LUT R37, R40, 0xffff0000, RZ, 0xc0, !PT ;  /* 0xffff000028257812 */ /* 0x000fe200078ec0ff */
[----:B------:R-:W-:Y:S01]  /*7f70*/  FFMA.FTZ R13, R4, R14, -R13 ;  /* 0x0000000e040d7223 */ /* 0x000fe2000001080d */
[-C--:B------:R-:W-:Y:S01]  /*7f80*/  FFMA.FTZ R21, R26, R10.reuse, -R21 ;  /* 0x0000000a1a157223 */ /* 0x080fe20000010815 */
[----:B------:R-:W-:Y:S01]  /*7f90*/  FFMA.FTZ R29, R30, R10, R29 ;  /* 0x0000000a1e1d7223 */ /* 0x000fe2000001001d */
        /* <DEDUP_REMOVED lines=19> */
.L_x_7729:
[----:B------:R-:W-:Y:S05]  /*80d0*/  BSYNC B0 ;  /* 0x0000000000007941 */ /* 0x000fea0003800000 */
.L_x_7715:
        /* <DEDUP_REMOVED lines=8> */
.L_x_7712:
[----:B---34-:R-:W3:Y:S01]  /*8160*/  S2R R0, SR_TID.X ;  /* 0x0000000000007919 */ /* 0x018ee20000002100 */
[----:B------:R-:W-:Y:S05]  /*8170*/  WARPSYNC.ALL ;  /* 0x0000000000007948 */ /* 0x000fea0003800000 */
[----:B---3--:R-:W-:-:S04]  /*8180*/  SHF.R.U32.HI R0, RZ, 0x7, R0 ;  /* 0x00000007ff007819 */ /* 0x008fc80000011600 */
[----:B------:R-:W-:Y:S01]  /*8190*/  IADD3 R12, R0, 0x8, RZ ;  /* 0x00000008000c7810 */ /* 0x000fe20007ffe0ff */
[----:B------:R-:W-:-:S04]  /*81a0*/  IMAD.U32 R0, RZ, RZ, UR44 ;  /* 0x0000002cff007e24 */ /* 0x000fc8000f8e00ff */
[----:B------:R3:W-:Y:S01]  /*81b0*/  BAR.SYNC.DEFER_BLOCKING R12, 0x100 ;  /* 0x0004000c0000751d */ /* 0x0007e20000010000 */
[----:B------:R-:W-:-:S13]  /*81c0*/  ISETP.NE.AND P0, PT, R0, 0x3, PT ;  /* 0x000000030000780c */ /* 0x000fda0003f05270 */
[----:B---3--:R-:W-:Y:S05]  /*81d0*/  @!P0 BRA `(.L_x_7740) ;  /* 0x0000000000048947 */ /* 0x008fea0003800000 */
[----:B------:R-:W-:Y:S01]  /*81e0*/  BPT.TRAP 0x1 ;  /* 0x000000040000795c */ /* 0x000fe20000300000 */
.L_x_7740:
[----:B-12---:R-:W-:Y:S01]  /*81f0*/  IMAD R3, R22, 0x8, R18 ;  /* 0x0000000816037824 */ /* 0x006fe200078e0212 */
[----:B------:R-:W-:-:S04]  /*8200*/  SHF.L.U32 R72, R200, 0x1f, RZ ;  /* 0x0000001fc8487819 */ /* 0x000fc800000006ff */
[----:B------:R1:W2:Y:S01]  /*8210*/  SYNCS.PHASECHK.TRANS64.TRYWAIT P1, [R3+URZ+0x22830], R72 ;  /* 0x02283048030075a7 */ /* 0x0002a2000802017f */
[----:B------:R-:W-:Y:S05]  /*8220*/  @!P0 BRA `(.L_x_7741) ;  /* 0x0000000000048947 */ /* 0x000fea0003800000 */
[----:B------:R-:W-:Y:S01]  /*8230*/  BPT.TRAP 0x1 ;  /* 0x000000040000795c */ /* 0x000fe20000300000 */
.L_x_7741:
[----:B------:R-:W-:Y:S01]  /*8240*/  VIADD R0, R18, 0x1c400 ;  /* 0x0001c40012007836 */ /* 0x000fe20000000000 */
[----:B------:R-:W-:Y:S01]  /*8250*/  LOP3.LUT R4, R28, 0x10000, RZ, 0xfc, !PT ;  /* 0x000100001c047812 */ /* 0x000fe200078efcff */
[----:B------:R-:W-:-:S03]  /*8260*/  IMAD.MOV.U32 R5, RZ, RZ, 0x40000040 ;  /* 0x40000040ff057424 */ /* 0x000fc600078e00ff */
[----:B------:R-:W-:-:S04]  /*8270*/  SHF.R.U32.HI R0, RZ, 0x4, R0 ;  /* 0x00000004ff007819 */ /* 0x000fc80000011600 */
[----:B------:R-:W-:-:S04]  /*8280*/  LOP3.LUT R0, R0, 0x3fff, RZ, 0xc0, !PT ;  /* 0x00003fff00007812 */ /* 0x000fc800078ec0ff */
[----:B------:R-:W-:Y:S01]  /*8290*/  LOP3.LUT R0, R0, 0x10000, RZ, 0xfc, !PT ;  /* 0x0001000000007812 */ /* 0x000fe200078efcff */
[----:B--2---:R-:W-:Y:S06]  /*82a0*/  @P1 BRA `(.L_x_7742) ;  /* 0x0000000000081947 */ /* 0x004fec0003800000 */
[----:B------:R-:W2:Y:S02]  /*82b0*/  SYNCS.PHASECHK.TRANS64.TRYWAIT P1, [R3+URZ+0x22830], R72 ;  /* 0x02283048030075a7 */ /* 0x000ea4000802017f */
[----:B--2---:R-:W-:Y:S05]  /*82c0*/  @!P1 BRA `(.L_x_7743) ;  /* 0x000000d400b09947 */ /* 0x004fea0003800000 */
.L_x_7742:
[----:B------:R-:W-:Y:S01]  /*82d0*/  IMAD R14, R22, 0x300, R0 ;  /* 0x00000300160e7824 */ /* 0x000fe200078e0200 */
        /* <DEDUP_REMOVED lines=10> */
[----:B------:R-:W3:Y:S01]  /*8380*/  S2R R73, SR_TID.X ;  /* 0x0000000000497919 */ /* 0x000ee20000002100 */
[----:B------:R-:W-:-:S02]  /*8390*/  IMAD.MOV.U32 R7, RZ, RZ, 0x40000040 ;  /* 0x40000040ff077424 */ /* 0x000fc400078e00ff */
[----:B------:R-:W-:Y:S02]  /*83a0*/  VIADD R8, R4, 0x4 ;  /* 0x0000000404087836 */ /* 0x000fe40000000000 */
[----:B------:R-:W-:Y:S02]  /*83b0*/  IMAD.MOV.U32 R9, RZ, RZ, 0x40000040 ;  /* 0x40000040ff097424 */ /* 0x000fe400078e00ff */
[----:B------:R-:W-:-:S04]  /*83c0*/  IMAD.MOV.U32 R15, RZ, RZ, 0x40000040 ;  /* 0x40000040ff0f7424 */ /* 0x000fc800078e00ff */
[----:B------:R-:W-:Y:S01]  /*83d0*/  HGMMA.64x96x16.F32.BF16 R24, gdesc[UR4], RZ, !UPT, gsb0 ;  /* 0x01600000041879f0 */ /* 0x000fe2000c0018ff */
[----:B------:R-:W-:Y:S02]  /*83e0*/  R2UR UR4, R10 ;  /* 0x000000000a0472ca */ /* 0x000fe400000e0000 */
[----:B------:R-:W-:Y:S02]  /*83f0*/  R2UR UR5, R11 ;  /* 0x000000000b0572ca */ /* 0x000fe400000e0000 */
[----:B------:R-:W-:Y:S01]  /*8400*/  R2UR UR6, R6 ;  /* 0x00000000060672ca */ /* 0x000fe200000e0000 */
[C---:B------:R-:W-:Y:S01]  /*8410*/  VIADD R6, R14.reuse, 0x4 ;  /* 0x000000040e067836 */ /* 0x040fe20000000000 */
[----:B------:R-:W-:Y:S01]  /*8420*/  R2UR UR7, R7 ;  /* 0x00000000070772ca */ /* 0x000fe200000e0000 */
[----:B------:R-:W-:Y:S02]  /*8430*/  IMAD.MOV.U32 R7, RZ, RZ, 0x40000040 ;  /* 0x40000040ff077424 */ /* 0x000fe400078e00ff */
[----:B------:R-:W-:Y:S01]  /*8440*/  VIADD R14, R14, 0x6 ;  /* 0x000000060e0e7836 */ /* 0x000fe20000000000 */
[----:B---3--:R-:W-:Y:S01]  /*8450*/  LOP3.LUT R73, R73, 0x7f, RZ, 0xc0, !PT ;  /* 0x0000007f49497812 */ /* 0x008fe200078ec0ff */
[----:B------:R-:W-:-:S02]  /*8460*/  WARPGROUP.DEPBAR.LE gsb0, 0x0 ;  /* 0x00008000000079c5 */ /* 0x000fc40000010000 */
[----:B------:R-:W-:-:S06]  /*8470*/  WARPGROUP.ARRIVE ;  /* 0x00000000000079c5 */ /* 0x000fcc0000000000 */
[----:B------:R-:W-:Y:S01]  /*8480*/  HGMMA.64x96x16.F32.BF16 R24, gdesc[UR4], R24, gsb0 ;  /* 0x01600000041879f0 */ /* 0x000fe20008001818 */
        /* <DEDUP_REMOVED lines=8> */
[----:B------:R-:W-:Y:S01]  /*8510*/  HGMMA.64x96x16.F32.BF16 R24, gdesc[UR4], R24, gsb0 ;  /* 0x01600000041879f0 */ /* 0x000fe20008001818 */
[----:B------:R-:W-:Y:S02]  /*8520*/  R2UR UR4, R6 ;  /* 0x00000000060472ca */ /* 0x000fe400000e0000 */
[----:B------:R-:W-:Y:S02]  /*8530*/  R2UR UR5, R7 ;  /* 0x00000000070572ca */ /* 0x000fe400000e0000 */
[----:B------:R-:W-:Y:S02]  /*8540*/  R2UR UR6, R14 ;  /* 0x000000000e0672ca */ /* 0x000fe400000e0000 */
[----:B------:R-:W-:Y:S01]  /*8550*/  R2UR UR7, R15 ;  /* 0x000000000f0772ca */ /* 0x000fe200000e0000 */
[----:B------:R-:W-:-:S04]  /*8560*/  IMAD R15, R177, -0x60, R176 ;  /* 0xffffffa0b10f7824 */ /* 0x000fc800078e02b0 */
[----:B------:R-:W-:-:S04]  /*8570*/  VIADD R20, R15, 0x60 ;  /* 0x000000600f147836 */ /* 0x000fc80000000000 */
        /* <DEDUP_REMOVED lines=8> */
[----:B------:R-:W-:Y:S01]  /*8600*/  HGMMA.64x96x16.F32.BF16 R24, gdesc[UR4], R24, gsb0 ;  /* 0x01600000041879f0 */ /* 0x000fe20008001818 */
        /* <DEDUP_REMOVED lines=63> */
[----:B------:R-:W-:Y:S01]  /*8a00*/  FMUL.FTZ R63, R63, UR4 ;  /* 0x000000043f3f7c20 */ /* 0x000fe20008410000 */
[----:B------:R-:W-:Y:S01]  /*8a10*/  FMUL.FTZ R66, R66, UR4 ;  /* 0x0000000442427c20 */ /* 0x000fe20008410000 */
[----:B------:R-:W-:Y:S01]  /*8a20*/  FMUL.FTZ R67, R67, UR4 ;  /* 0x0000000443437c20 */ /* 0x000fe20008410000 */
[----:B------:R-:W4:Y:S01]  /*8a30*/  MUFU.TANH R33, R33 ;  /* 0x0000002100217308 */ /* 0x000f220000002400 */
[----:B0-----:R-:W-:Y:S01]  /*8a40*/  FSEL R80, R32, -INF , P1 ;  /* 0xff80000020507808 */ /* 0x001fe20000800000 */
[----:B------:R-:W-:Y:S01]  /*8a50*/  FMUL.FTZ R70, R70, UR4 ;  /* 0x0000000446467c20 */ /* 0x000fe20008410000 */
[----:B------:R-:W-:-:S02]  /*8a60*/  FMUL.FTZ R71, R71, UR4 ;  /* 0x0000000447477c20 */ /* 0x000fc40008410000 */
        /* <DEDUP_REMOVED lines=110> */
[----:B---3--:R-:W-:-:S04]  /*9150*/  FSEL R112, R69, -INF , P5 ;  /* 0xff80000045707808 */ /* 0x008fc80002800000 */
[----:B------:R-:W-:-:S03]  /*9160*/  FMNMX.FTZ R15, R112, R15, !PT ;  /* 0x0000000f700f7209 */ /* 0x000fc60007810000 */
[----:B------:R-:W3:Y:S01]  /*9170*/  MUFU.TANH R67, R67 ;  /* 0x0000004300437308 */ /* 0x000ee20000002400 */
[----:B----4-:R-:W-:Y:S01]  /*9180*/  FSEL R58, R63, -INF , P1 ;  /* 0xff8000003f3a7808 */ /* 0x010fe20000800000 */
[----:B------:R-:W4:Y:S06]  /*9190*/  SHFL.BFLY PT, R20, R15, 0x2, 0x1f ;  /* 0x0c401f000f147f89 */ /* 0x000f2c00000e0000 */
[----:B------:R-:W1:Y:S01]  /*91a0*/  MUFU.TANH R70, R70 ;  /* 0x0000004600467308 */ /* 0x000e620000002400 */
[----:B0-----:R-:W-:-:S07]  /*91b0*/  FSEL R66, R66, -INF , P2 ;  /* 0xff80000042427808 */ /* 0x001fce0001000000 */
[----:B------:R-:W0:Y:S01]  /*91c0*/  MUFU.TANH R71, R71 ;  /* 0x0000004700477308 */ /* 0x000e220000002400 */
[----:B---3--:R-:W-:Y:S02]  /*91d0*/  FSEL R62, R67, -INF , P3 ;  /* 0xff800000433e7808 */ /* 0x008fe40001800000 */
[----:B-1----:R-:W-:Y:S02]  /*91e0*/  FSEL R70, R70, -INF , P4 ;  /* 0xff80000046467808 */ /* 0x002fe40002000000 */
[----:B----4-:R-:W-:Y:S02]  /*91f0*/  FMNMX.FTZ R27, R15, R20, !PT ;  /* 0x000000140f1b7209 */ /* 0x010fe40007810000 */
[----:B------:R-:W-:-:S03]  /*9200*/  FMNMX.FTZ R15, R14, R13, !PT ;  /* 0x0000000d0e0f7209 */ /* 0x000fc60007810000 */
[----:B------:R-:W1:Y:S01]  /*9210*/  SHFL.BFLY PT, R20, R27, 0x1, 0x1f ;  /* 0x0c201f001b147f89 */ /* 0x000e6200000e0000 */
[----:B------:R-:W-:-:S04]  /*9220*/  FMNMX.FTZ R15, R24, R15, !PT ;  /* 0x0000000f180f7209 */ /* 0x000fc80007810000 */
[----:B------:R-:W-:-:S04]  /*9230*/  FMNMX.FTZ R15, R26, R15, !PT ;  /* 0x0000000f1a0f7209 */ /* 0x000fc80007810000 */
[----:B------:R-:W-:Y:S02]  /*9240*/  FMNMX.FTZ R15, R28, R15, !PT ;  /* 0x0000000f1c0f7209 */ /* 0x000fe40007810000 */
[----:B-1----:R-:W-:-:S04]  /*9250*/  FMNMX.FTZ R20, R27, R20, !PT ;  /* 0x000000141b147209 */ /* 0x002fc80007810000 */
[C---:B------:R-:W-:Y:S01]  /*9260*/  FSETP.NEU.FTZ.AND P6, PT, R20.reuse, -INF , PT ;  /* 0xff8000001400780b */ /* 0x040fe20003fdd000 */
[----:B------:R-:W-:-:S05]  /*9270*/  FMUL.FTZ R29, R20, R21 ;  /* 0x00000015141d7220 */ /* 0x000fca0000410000 */
[----:B------:R-:W-:-:S05]  /*9280*/  FSEL R31, R29, RZ, P6 ;  /* 0x000000ff1d1f7208 */ /* 0x000fca0003000000 */
[--C-:B------:R-:W-:Y:S01]  /*9290*/  FFMA.FTZ R29, R25, R21, -R31.reuse ;  /* 0x00000015191d7223 */ /* 0x100fe2000001081f */
[----:B------:R-:W-:Y:S01]  /*92a0*/  FMNMX.FTZ R25, R30, R15, !PT ;  /* 0x0000000f1e197209 */ /* 0x000fe20007810000 */
[--C-:B------:R-:W-:Y:S01]  /*92b0*/  FFMA.FTZ R152, R74, R21, -R31.reuse ;  /* 0x000000154a987223 */ /* 0x100fe2000001081f */
[----:B0-----:R-:W-:Y:S01]  /*92c0*/  FSEL R74, R71, -INF , P5 ;  /* 0xff800000474a7808 */ /* 0x001fe20002800000 */
        /* <DEDUP_REMOVED lines=29> */
[----:B0-----:R-:W-:Y:S01]  /*94a0*/  FMNMX.FTZ R29, R46, R27, !PT ;  /* 0x0000001b2e1d7209 */ /* 0x001fe20007810000 */
[-CC-:B------:R-:W-:Y:S01]  /*94b0*/  FFMA.FTZ R64, R64, R21.reuse, -R31.reuse ;  /* 0x0000001540407223 */ /* 0x180fe2000001081f */
[--C-:B------:R-:W-:Y:S01]  /*94c0*/  FFMA.FTZ R110, R110, R21, -R31.reuse ;  /* 0x000000156e6e7223 */ /* 0x100fe2000001081f */
[----:B------:R-:W-:Y:S01]  /*94d0*/  MUFU.EX2 R156, R156 ;  /* 0x0000009c009c7308 */ /* 0x000fe20000000800 */
[----:B------:R-:W-:Y:S01]  /*94e0*/  FMNMX.FTZ R29, R48, R29, !PT ;  /* 0x0000001d301d7209 */ /* 0x000fe20007810000 */
[-CC-:B------:R-:W-:Y:S01]  /*94f0*/  FFMA.FTZ R68, R68, R21.reuse, -R31.reuse ;  /* 0x0000001544447223 */ /* 0x180fe2000001081f */
[----:B------:R-:W-:-:S02]  /*9500*/  FFMA.FTZ R31, R112, R21, -R31 ;  /* 0x00000015701f7223 */ /* 0x000fc4000001081f */
[----:B------:R-:W-:-:S03]  /*9510*/  FMNMX.FTZ R29, R50, R29, !PT ;  /* 0x0000001d321d7209 */ /* 0x000fc60007810000 */
[----:B------:R-:W-:Y:S01]  /*9520*/  MUFU.EX2 R27, R82 ;  /* 0x00000052001b7308 */ /* 0x000fe20000000800 */
[----:B------:R-:W-:-:S04]  /*9530*/  FMNMX.FTZ R29, R52, R29, !PT ;  /* 0x0000001d341d7209 */ /* 0x000fc80007810000 */
[----:B------:R-:W-:-:S03]  /*9540*/  FMNMX.FTZ R29, R54, R29, !PT ;  /* 0x0000001d361d7209 */ /* 0x000fc60007810000 */
[----:B------:R-:W-:Y:S01]  /*9550*/  MUFU.EX2 R84, R84 ;  /* 0x0000005400547308 */ /* 0x000fe20000000800 */
[----:B------:R-:W-:-:S04]  /*9560*/  FMNMX.FTZ R29, R56, R29, !PT ;  /* 0x0000001d381d7209 */ /* 0x000fc80007810000 */
[----:B------:R-:W-:-:S03]  /*9570*/  FMNMX.FTZ R29, R58, R29, !PT ;  /* 0x0000001d3a1d7209 */ /* 0x000fc60007810000 */
[----:B------:R-:W0:Y:S01]  /*9580*/  MUFU.EX2 R33, R86 ;  /* 0x0000005600217308 */ /* 0x000e220000000800 */
[----:B------:R-:W-:-:S04]  /*9590*/  FMNMX.FTZ R29, R66, R29, !PT ;  /* 0x0000001d421d7209 */ /* 0x000fc80007810000 */
[----:B------:R-:W-:-:S03]  /*95a0*/  FMNMX.FTZ R29, R62, R29, !PT ;  /* 0x0000001d3e1d7209 */ /* 0x000fc60007810000 */
[----:B------:R-:W-:Y:S01]  /*95b0*/  MUFU.EX2 R88, R88 ;  /* 0x0000005800587308 */ /* 0x000fe20000000800 */
[----:B------:R-:W-:-:S04]  /*95c0*/  FMNMX.FTZ R29, R70, R29, !PT ;  /* 0x0000001d461d7209 */ /* 0x000fc80007810000 */
[----:B------:R-:W-:-:S03]  /*95d0*/  FMNMX.FTZ R29, R74, R29, !PT ;  /* 0x0000001d4a1d7209 */ /* 0x000fc60007810000 */
[----:B------:R-:W1:Y:S01]  /*95e0*/  MUFU.EX2 R35, R90 ;  /* 0x0000005a00237308 */ /* 0x000e620000000800 */
[----:B0-----:R-:W-:Y:S01]  /*95f0*/  F2FP.BF16.F32.PACK_AB R158, R33, R84 ;  /* 0x00000054219e723e */ /* 0x001fe200000010ff */
[----:B------:R-:W0:Y:S06]  /*9600*/  SHFL.BFLY PT, R76, R29, 0x2, 0x1f ;  /* 0x0c401f001d4c7f89 */ /* 0x000e2c00000e0000 */
[----:B------:R-:W-:Y:S08]  /*9610*/  MUFU.EX2 R92, R92 ;  /* 0x0000005c005c7308 */ /* 0x000ff00000000800 */
[----:B------:R-:W3:Y:S01]  /*9620*/  MUFU.EX2 R37, R94 ;  /* 0x0000005e00257308 */ /* 0x000ee20000000800 */
[----:B-1----:R-:W-:-:S07]  /*9630*/  F2FP.BF16.F32.PACK_AB R160, R35, R88 ;  /* 0x0000005823a0723e */ /* 0x002fce00000010ff */
[----:B------:R-:W-:Y:S01]  /*9640*/  MUFU.EX2 R96, R96 ;  /* 0x0000006000607308 */ /* 0x000fe20000000800 */
[----:B0-----:R-:W-:-:S05]  /*9650*/  FMNMX.FTZ R76, R29, R76, !PT ;  /* 0x0000004c1d4c7209 */ /* 0x001fca0007810000 */
[----:B------:R-:W0:Y:S02]  /*9660*/  SHFL.BFLY PT, R29, R76, 0x1, 0x1f ;  /* 0x0c201f004c1d7f89 */ /* 0x000e2400000e0000 */
[----:B------:R-:W1:Y:S01]  /*9670*/  MUFU.EX2 R39, R98 ;  /* 0x0000006200277308 */ /* 0x000e620000000800 */
[----:B---3--:R-:W-:-:S07]  /*9680*/  F2FP.BF16.F32.PACK_AB R162, R37, R92 ;  /* 0x0000005c25a2723e */ /* 0x008fce00000010ff */
[----:B------:R-:W-:Y:S08]  /*9690*/  MUFU.EX2 R100, R100 ;  /* 0x0000006400647308 */ /* 0x000ff00000000800 */
[----:B------:R-:W3:Y:S01]  /*96a0*/  MUFU.EX2 R41, R102 ;  /* 0x0000006600297308 */ /* 0x000ee20000000800 */
[----:B-1----:R-:W-:Y:S02]  /*96b0*/  F2FP.BF16.F32.PACK_AB R164, R39, R96 ;  /* 0x0000006027a4723e */ /* 0x002fe400000010ff */
[----:B0-----:R-:W-:-:S05]  /*96c0*/  FMNMX.FTZ R178, R76, R29, !PT ;  /* 0x0000001d4cb27209 */ /* 0x001fca0007810000 */
[----:B------:R-:W-:Y:S01]  /*96d0*/  MUFU.EX2 R104, R104 ;  /* 0x0000006800687308 */ /* 0x000fe20000000800 */
[C---:B------:R-:W-:Y:S01]  /*96e0*/  FSETP.NEU.FTZ.AND P1, PT, R178.reuse, -INF , PT ;  /* 0xff800000b200780b */ /* 0x040fe20003f3d000 */
[----:B------:R-:W-:-:S06]  /*96f0*/  FMUL.FTZ R47, R178, R21 ;  /* 0x00000015b22f7220 */ /* 0x000fcc0000410000 */
[----:B------:R-:W0:Y:S01]  /*9700*/  MUFU.EX2 R43, R106 ;  /* 0x0000006a002b7308 */ /* 0x000e220000000800 */
[----:B------:R-:W-:Y:S02]  /*9710*/  FSEL R47, R47, RZ, P1 ;  /* 0x000000ff2f2f7208 */ /* 0x000fe40000800000 */
[----:B------:R-:W-:Y:S02]  /*9720*/  ISETP.NE.AND P1, PT, R73, RZ, PT ;  /* 0x000000ff4900720c */ /* 0x000fe40003f25270 */
[----:B------:R-:W1:Y:S01]  /*9730*/  S2R R73, SR_TID.X ;  /* 0x0000000000497919 */ /* 0x000e620000002100 */
        /* <DEDUP_REMOVED lines=14> */
[----:B----4-:R-:W-:Y:S01]  /*9820*/  FADD.FTZ R13, R152, R15 ;  /* 0x0000000f980d7221 */ /* 0x010fe20000010000 */
[-CC-:B------:R-:W-:Y:S01]  /*9830*/  FFMA.FTZ R44, R44, R21.reuse, -R47.reuse ;  /* 0x000000152c2c7223 */ /* 0x180fe2000001082f */
[-CC-:B------:R-:W-:Y:S01]  /*9840*/  FFMA.FTZ R46, R46, R21.reuse, -R47.reuse ;  /* 0x000000152e2e7223 */ /* 0x180fe2000001082f */
[-CC-:B------:R-:W-:Y:S01]  /*9850*/  FFMA.FTZ R48, R48, R21.reuse, -R47.reuse ;  /* 0x0000001530307223 */ /* 0x180fe2000001082f */
[-CC-:B------:R-:W-:Y:S01]  /*9860*/  FFMA.FTZ R50, R50, R21.reuse, -R47.reuse ;  /* 0x0000001532327223 */ /* 0x180fe2000001082f */
[-CC-:B------:R-:W-:Y:S01]  /*9870*/  FFMA.FTZ R52, R52, R21.reuse, -R47.reuse ;  /* 0x0000001534347223 */ /* 0x180fe2000001082f */
[-CC-:B------:R-:W-:Y:S01]  /*9880*/  FFMA.FTZ R54, R54, R21.reuse, -R47.reuse ;  /* 0x0000001536367223 */ /* 0x180fe2000001082f */
[----:B------:R-:W4:Y:S01]  /*9890*/  MUFU.EX2 R24, R24 ;  /* 0x0000001800187308 */ /* 0x000f220000000800 */
[-CC-:B------:R-:W-:Y:S01]  /*98a0*/  FFMA.FTZ R56, R56, R21.reuse, -R47.reuse ;  /* 0x0000001538387223 */ /* 0x180fe2000001082f */
[----:B------:R-:W-:Y:S01]  /*98b0*/  F2FP.BF16.F32.PACK_AB R152, R15, R152 ;  /* 0x000000980f98723e */ /* 0x000fe200000010ff */
[-CC-:B------:R-:W-:Y:S01]  /*98c0*/  FFMA.FTZ R58, R58, R21.reuse, -R47.reuse ;  /* 0x000000153a3a7223 */ /* 0x180fe2000001082f */
[-CC-:B------:R-:W-:Y:S01]  /*98d0*/  FFMA.FTZ R66, R66, R21.reuse, -R47.reuse ;  /* 0x0000001542427223 */ /* 0x180fe2000001082f */
[-CC-:B------:R-:W-:Y:S01]  /*98e0*/  FFMA.FTZ R62, R62, R21.reuse, -R47.reuse ;  /* 0x000000153e3e7223 */ /* 0x180fe2000001082f */
[-CC-:B------:R-:W-:Y:S01]  /*98f0*/  FFMA.FTZ R70, R70, R21.reuse, -R47.reuse ;  /* 0x0000001546467223 */ /* 0x180fe2000001082f */
[----:B------:R-:W-:Y:S01]  /*9900*/  FFMA.FTZ R47, R74, R21, -R47 ;  /* 0x000000154a2f7223 */ /* 0x000fe2000001082f */
[----:B------:R2:W4:Y:S01]  /*9910*/  MUFU.EX2 R155, R26 ;  /* 0x0000001a009b7308 */ /* 0x0005220000000800 */
[----:B---3--:R-:W-:-:S02]  /*9920*/  F2FP.BF16.F32.PACK_AB R166, R41, R100 ;  /* 0x0000006429a6723e */ /* 0x008fc400000010ff */
[----:B-1----:R-:W-:Y:S02]  /*9930*/  SHF.R.U32.HI R73, RZ, 0x7, R73 ;  /* 0x00000007ff497819 */ /* 0x002fe40000011649 */
[----:B0-----:R-:W-:Y:S02]  /*9940*/  F2FP.BF16.F32.PACK_AB R168, R43, R104 ;  /* 0x000000682ba8723e */ /* 0x001fe400000010ff */
[----:B------:R-:W-:Y:S01]  /*9950*/  IADD3 R180, -R73, 0xb, RZ ;  /* 0x0000000b49b47810 */ /* 0x000fe20007ffe1ff */
[----:B------:R-:W0:Y:S01]  /*9960*/  MUFU.EX2 R28, R28 ;  /* 0x0000001c001c7308 */ /* 0x000e220000000800 */
[----:B--2---:R-:W-:Y:S01]  /*9970*/  FADD.FTZ R26, R154, R13 ;  /* 0x0000000d9a1a7221 */ /* 0x004fe20000010000 */
[----:B------:R-:W-:-:S03]  /*9980*/  F2FP.BF16.F32.PACK_AB R154, R25, R154 ;  /* 0x0000009a199a723e */ /* 0x000fc600000010ff */
[----:B------:R-:W-:-:S03]  /*9990*/  FADD.FTZ R13, R25, R26 ;  /* 0x0000001a190d7221 */ /* 0x000fc60000010000 */
[----:B------:R1:W2:Y:S01]  /*99a0*/  MUFU.EX2 R157, R30 ;  /* 0x0000001e009d7308 */ /* 0x0002a20000000800 */
[----:B------:R-:W-:Y:S01]  /*99b0*/  FADD.FTZ R26, R156, R13 ;  /* 0x0000000d9c1a7221 */ /* 0x000fe20000010000 */
[----:B------:R-:W-:Y:S01]  /*99c0*/  FADD.FTZ R13, R14, R153 ;  /* 0x000000990e0d7221 */ /* 0x000fe20000010000 */
[----:B------:R-:W-:Y:S02]  /*99d0*/  F2FP.BF16.F32.PACK_AB R153, R153, R14 ;  /* 0x0000000e9999723e */ /* 0x000fe400000010ff */
[----:B------:R-:W-:Y:S01]  /*99e0*/  FADD.FTZ R49, R27, R26 ;  /* 0x0000001a1b317221 */ /* 0x000fe20000010000 */
[----:B----4-:R-:W-:Y:S01]  /*99f0*/  FADD.FTZ R26, R24, R13 ;  /* 0x0000000d181a7221 */ /* 0x010fe20000010000 */
[----:B------:R-:W-:Y:S01]  /*9a00*/  @!P1 VIADD R13, R3, 0x22840 ;  /* 0x00022840030d9836 */ /* 0x000fe20000000000 */
[----:B------:R-:W3:Y:S01]  /*9a10*/  MUFU.EX2 R32, R32 ;  /* 0x0000002000207308 */ /* 0x000ee20000000800 */
[----:B-1----:R-:W-:Y:S01]  /*9a20*/  FADD.FTZ R30, R84, R49 ;  /* 0x00000031541e7221 */ /* 0x002fe20000010000 */
[----:B------:R-:W-:Y:S01]  /*9a30*/  FADD.FTZ R49, R155, R26 ;  /* 0x0000001a9b317221 */ /* 0x000fe20000010000 */
[----:B------:R-:W-:-:S02]  /*9a40*/  F2FP.BF16.F32.PACK_AB R156, R27, R156 ;  /* 0x0000009c1b9c723e */ /* 0x000fc400000010ff */
[----:B------:R-:W-:Y:S01]  /*9a50*/  FADD.FTZ R51, R33, R30 ;  /* 0x0000001e21337221 */ /* 0x000fe20000010000 */
[----:B0-----:R-:W-:Y:S01]  /*9a60*/  FADD.FTZ R26, R28, R49 ;  /* 0x000000311c1a7221 */ /* 0x001fe20000010000 */
[----:B------:R-:W-:Y:S01]  /*9a70*/  @!P1 PRMT R13, RZ, 0x654, R13 ;  /* 0x00000654ff0d9816 */ /* 0x000fe2000000000d */
[----:B------:R-:W0:Y:S01]  /*9a80*/  MUFU.EX2 R159, R34 ;  /* 0x00000022009f7308 */ /* 0x000e220000000800 */
[----:B------:R-:W-:Y:S01]  /*9a90*/  FADD.FTZ R30, R88, R51 ;  /* 0x00000033581e7221 */ /* 0x000fe20000010000 */
[----:B--2---:R-:W-:Y:S01]  /*9aa0*/  FADD.FTZ R49, R157, R26 ;  /* 0x0000001a9d317221 */ /* 0x004fe20000010000 */
[----:B------:R1:W-:Y:S06]  /*9ab0*/  BAR.ARV R180, 0x100 ;  /* 0x000400b40000751d */ /* 0x0003ec0000002000 */
[----:B------:R-:W2:Y:S01]  /*9ac0*/  MUFU.EX2 R36, R36 ;  /* 0x0000002400247308 */ /* 0x000ea20000000800 */
[----:B------:R-:W-:Y:S01]  /*9ad0*/  FADD.FTZ R51, R35, R30 ;  /* 0x0000001e23337221 */ /* 0x000fe20000010000 */
[----:B---3--:R-:W-:Y:S01]  /*9ae0*/  FADD.FTZ R26, R32, R49 ;  /* 0x00000031201a7221 */ /* 0x008fe20000010000 */
[----:B------:R3:W-:Y:S01]  /*9af0*/  @!P1 SYNCS.ARRIVE.TRANS64.RED.A1T0 RZ, [R13+URZ], RZ ;  /* 0x000000ff0dff99a7 */ /* 0x0007e2000810043f */
[----:B------:R-:W-:Y:S01]  /*9b00*/  F2FP.BF16.F32.PACK_AB R155, R155, R24 ;  /* 0x000000189b9b723e */ /* 0x000fe200000010ff */
[----:B------:R-:W-:Y:S01]  /*9b10*/  FADD.FTZ R30, R92, R51 ;  /* 0x000000335c1e7221 */ /* 0x000fe20000010000 */
[----:B------:R-:W-:-:S02]  /*9b20*/  F2FP.BF16.F32.PACK_AB R157, R157, R28 ;  /* 0x0000001c9d9d723e */ /* 0x000fc400000010ff */
[----:B------:R-:W3:Y:S01]  /*9b30*/  MUFU.EX2 R161, R38 ;  /* 0x0000002600a17308 */ /* 0x000ee20000000800 */
[----:B0-----:R-:W-:Y:S01]  /*9b40*/  FADD.FTZ R49, R159, R26 ;  /* 0x0000001a9f317221 */ /* 0x001fe20000010000 */
[----:B------:R-:W-:Y:S01]  /*9b50*/  FADD.FTZ R51, R37, R30 ;  /* 0x0000001e25337221 */ /* 0x000fe20000010000 */
[----:B------:R-:W-:-:S03]  /*9b60*/  F2FP.BF16.F32.PACK_AB R159, R159, R32 ;  /* 0x000000209f9f723e */ /* 0x000fc600000010ff */
[----:B------:R-:W-:Y:S02]  /*9b70*/  FADD.FTZ R30, R96, R51 ;  /* 0x00000033601e7221 */ /* 0x000fe40000010000 */
[----:B------:R-:W0:Y:S01]  /*9b80*/  MUFU.EX2 R40, R40 ;  /* 0x0000002800287308 */ /* 0x000e220000000800 */
[----:B--2---:R-:W-:Y:S01]  /*9b90*/  FADD.FTZ R26, R36, R49 ;  /* 0x00000031241a7221 */ /* 0x004fe20000010000 */
[----:B------:R-:W-:-:S04]  /*9ba0*/  FADD.FTZ R49, R39, R30 ;  /* 0x0000001e27317221 */ /* 0x000fc80000010000 */
[----:B------:R-:W-:Y:S02]  /*9bb0*/  FADD.FTZ R30, R100, R49 ;  /* 0x00000031641e7221 */ /* 0x000fe40000010000 */
[----:B------:R-:W2:Y:S01]  /*9bc0*/  MUFU.EX2 R163, R42 ;  /* 0x0000002a00a37308 */ /* 0x000ea20000000800 */
[----:B---3--:R-:W-:Y:S01]  /*9bd0*/  FADD.FTZ R13, R161, R26 ;  /* 0x0000001aa10d7221 */ /* 0x008fe20000010000 */
[----:B------:R-:W-:Y:S01]  /*9be0*/  FADD.FTZ R49, R41, R30 ;  /* 0x0000001e29317221 */ /* 0x000fe20000010000 */
[----:B------:R-:W-:-:S03]  /*9bf0*/  F2FP.BF16.F32.PACK_AB R161, R161, R36 ;  /* 0x00000024a1a1723e */ /* 0x000fc600000010ff */
[----:B------:R-:W-:Y:S02]  /*9c00*/  FADD.FTZ R30, R104, R49 ;  /* 0x00000031681e7221 */ /* 0x000fe40000010000 */
[----:B------:R-:W3:Y:S01]  /*9c10*/  MUFU.EX2 R44, R44 ;  /* 0x0000002c002c7308 */ /* 0x000ee20000000800 */
[----:B0-----:R-:W-:Y:S01]  /*9c20*/  FADD.FTZ R26, R40, R13 ;  /* 0x0000000d281a7221 */ /* 0x001fe20000010000 */
[----:B------:R-:W-:-:S06]  /*9c30*/  FADD.FTZ R15, R43, R30 ;  /* 0x0000001e2b0f7221 */ /* 0x000fcc0000010000 */
[----:B------:R-:W0:Y:S01]  /*9c40*/  MUFU.EX2 R165, R46 ;  /* 0x0000002e00a57308 */ /* 0x000e220000000800 */
[C---:B--2---:R-:W-:Y:S01]  /*9c50*/  FADD.FTZ R13, R163.reuse, R26 ;  /* 0x0000001aa30d7221 */ /* 0x044fe20000010000 */
[----:B------:R-:W-:-:S06]  /*9c60*/  F2FP.BF16.F32.PACK_AB R163, R163, R40 ;  /* 0x00000028a3a3723e */ /* 0x000fcc00000010ff */
[----:B------:R-:W2:Y:S01]  /*9c70*/  MUFU.EX2 R48, R48 ;  /* 0x0000003000307308 */ /* 0x000ea20000000800 */
[----:B---3--:R-:W-:-:S07]  /*9c80*/  FADD.FTZ R26, R44, R13 ;  /* 0x0000000d2c1a7221 */ /* 0x008fce0000010000 */
        /* <DEDUP_REMOVED lines=8> */
[C---:B0-----:R-:W-:Y:S01]  /*9d10*/  FADD.FTZ R13, R167.reuse, R26 ;  /* 0x0000001aa70d7221 */ /* 0x041fe20000010000 */
[----:B------:R-:W-:-:S06]  /*9d20*/  F2FP.BF16.F32.PACK_AB R167, R167, R48 ;  /* 0x00000030a7a7723e */ /* 0x000fcc00000010ff */
        /* <DEDUP_REMOVED lines=11> */
[C---:B---3--:R-:W-:Y:S01]  /*9de0*/  FADD.FTZ R15, R29.reuse, R30 ;  /* 0x0000001e1d0f7221 */ /* 0x048fe20000010000 */
[----:B------:R-:W-:-:S06]  /*9df0*/  F2FP.BF16.F32.PACK_AB R172, R29, R64 ;  /* 0x000000401dac723e */ /* 0x000fcc00000010ff */
[----:B------:R-:W3:Y:S01]  /*9e00*/  MUFU.EX2 R171, R58 ;  /* 0x0000003a00ab7308 */ /* 0x000ee20000000800 */
[----:B0-----:R-:W-:-:S07]  /*9e10*/  FADD.FTZ R26, R56, R13 ;  /* 0x0000000d381a7221 */ /* 0x001fce0000010000 */
        /* <DEDUP_REMOVED lines=8> */
[C---:B--2---:R-:W-:Y:S01]  /*9ea0*/  FADD.FTZ R15, R173.reuse, R14 ;  /* 0x0000000ead0f7221 */ /* 0x044fe20000010000 */
[----:B------:R-:W-:-:S06]  /*9eb0*/  F2FP.BF16.F32.PACK_AB R173, R173, R66 ;  /* 0x00000042adad723e */ /* 0x000fcc00000010ff */
[----:B------:R-:W2:Y:S01]  /*9ec0*/  MUFU.EX2 R47, R47 ;  /* 0x0000002f002f7308 */ /* 0x000ea20000000800 */
[----:B---3--:R-:W-:Y:S01]  /*9ed0*/  FADD.FTZ R14, R70, R15 ;  /* 0x0000000f460e7221 */ /* 0x008fe20000010000 */
[C---:B0-----:R-:W-:Y:S01]  /*9ee0*/  FADD.FTZ R13, R31.reuse, R30 ;  /* 0x0000001e1f0d7221 */ /* 0x041fe20000010000 */
[----:B------:R-:W-:Y:S02]  /*9ef0*/  F2FP.BF16.F32.PACK_AB R174, R31, R68 ;  /* 0x000000441fae723e */ /* 0x000fe400000010ff */
[C---:B--2---:R-:W-:Y:S01]  /*9f00*/  FADD.FTZ R14, R47.reuse, R14 ;  /* 0x0000000e2f0e7221 */ /* 0x044fe20000010000 */
[----:B------:R-:W-:Y:S01]  /*9f10*/  F2FP.BF16.F32.PACK_AB R175, R47, R70 ;  /* 0x000000462faf723e */ /* 0x000fe200000010ff */
[----:B-1----:R-:W-:Y:S06]  /*9f20*/  @!P0 BRA `(.L_x_7744) ;  /* 0x0000000000048947 */ /* 0x002fec0003800000 */
[----:B------:R-:W-:Y:S01]  /*9f30*/  BPT.TRAP 0x1 ;  /* 0x000000040000795c */ /* 0x000fe20000300000 */
.L_x_7744:
[----:B------:R0:W1:Y:S01]  /*9f40*/  SYNCS.PHASECHK.TRANS64.TRYWAIT P2, [R3+URZ+0x22850], R72 ;  /* 0x02285048030075a7 */ /* 0x000062000804017f */
[----:B------:R-:W-:Y:S05]  /*9f50*/  @!P0 BRA `(.L_x_7745) ;  /* 0x0000000000048947 */ /* 0x000fea0003800000 */
[----:B------:R-:W-:Y:S01]  /*9f60*/  BPT.TRAP 0x1 ;  /* 0x000000040000795c */ /* 0x000fe20000300000 */
.L_x_7745:
[----:B------:R-:W-:Y:S04]  /*9f70*/  BSSY B0, `(.L_x_7746) ;  /* 0x0000004000007945 */ /* 0x000fe80003800000 */
[----:B-1----:R-:W-:Y:S05]  /*9f80*/  @P2 BRA `(.L_x_7747) ;  /* 0x0000000000082947 */ /* 0x002fea0003800000 */
[----:B------:R-:W1:Y:S02]  /*9f90*/  SYNCS.PHASECHK.TRANS64.TRYWAIT P2, [R3+URZ+0x22850], R72 ;  /* 0x02285048030075a7 */ /* 0x000e64000804017f */
[----:B-1----:R-:W-:Y:S05]  /*9fa0*/  @!P2 BRA `(.L_x_7748) ;  /* 0x000000b8008ca947 */ /* 0x002fea0003800000 */
.L_x_7747:
[----:B------:R-:W-:Y:S05]  /*9fb0*/  BSYNC B0 ;  /* 0x0000000000007941 */ /* 0x000fea0003800000 */
.L_x_7746:
[----:B------:R-:W-:Y:S05]  /*9fc0*/  WARPSYNC.ALL ;  /* 0x0000000000007948 */ /* 0x000fea0003800000 */
[----:B------:R-:W-:Y:S01]  /*9fd0*/  R2UR UR4, R18 ;  /* 0x00000000120472ca */ /* 0x000fe200000e0000 */
[----:B------:R2:W-:Y:S01]  /*9fe0*/  BAR.SYNC.DEFER_BLOCKING R12, 0x100 ;  /* 0x0004000c0000751d */ /* 0x0005e20000010000 */
[----:B------:R-:W-:Y:S01]  /*9ff0*/  IMAD.MOV.U32 R183, RZ, RZ, 0xc00 ;  /* 0x00000c00ffb77424 */ /* 0x000fe200078e00ff */
[----:B------:R-:W-:Y:S01]  /*a000*/  ISETP.GE.AND P2, PT, R176, 0x61, PT ;  /* 0x00000061b000780c */ /* 0x000fe20003f46270 */
[----:B01----:R-:W-:-:S03]  /*a010*/  @!P1 VIADD R3, R3, 0x22860 ;  /* 0x0002286003039836 */ /* 0x003fc60000000000 */
[----:B------:R-:W-:Y:S01]  /*a020*/  ULDC UR47, c[0x0][0x9d8] ;  /* 0x00027600002f7ab9 */ /* 0x000fe20000000800 */
[----:B------:R-:W-:Y:S01]  /*a030*/  ULDC UR46, c[0x0][0x988] ;  /* 0x00026200002e7ab9 */ /* 0x000fe20000000800 */
[----:B------:R-:W-:-:S04]  /*a040*/  @!P1 PRMT R3, RZ, 0x654, R3 ;  /* 0x00000654ff039816 */ /* 0x000fc80000000003 */
[----:B------:R-:W-:-:S04]  /*a050*/  UIADD3 UR4, UR4, 0x400, URZ ;  /* 0x0000040004047890 */ /* 0x000fc8000fffe03f */
[----:B------:R-:W-:-:S04]  /*a060*/  USHF.R.U32.HI UR4, URZ, 0x4, UR4 ;  /* 0x000000043f047899 */ /* 0x000fc80008011604 */
[----:B------:R-:W-:-:S04]  /*a070*/  ULOP3.LUT UR4, UR4, 0x3fff, URZ, 0xc0, !UPT ;  /* 0x00003fff04047892 */ /* 0x000fc8000f8ec03f */
[----:B------:R-:W-:Y:S01]  /*a080*/  ULOP3.LUT UR37, UR4, 0x3000000, URZ, 0xfc, !UPT ;  /* 0x0300000004257892 */ /* 0x000fe2000f8efc3f */
[----:B------:R-:W-:-:S05]  /*a090*/  WARPGROUP.ARRIVE ;  /* 0x00000000000079c5 */ /* 0x000fca0000000000 */
[----:B------:R-:W-:Y:S02]  /*a0a0*/  IMAD R182, R22, R183, UR37 ;  /* 0x0000002516b67e24 */ /* 0x000fe4000f8e02b7 */
[----:B------:R-:W-:-:S03]  /*a0b0*/  IMAD.MOV.U32 R183, RZ, RZ, 0x40000040 ;  /* 0x40000040ffb77424 */ /* 0x000fc600078e00ff */
[----:B------:R-:W-:Y:S02]  /*a0c0*/  R2UR UR6, R182 ;  /* 0x00000000b60672ca */ /* 0x000fe400000e0000 */
[----:B------:R-:W-:Y:S01]  /*a0d0*/  R2UR UR7, R183 ;  /* 0x00000000b70772ca */ /* 0x000fe200000e0000 */
[----:B------:R-:W-:-:S12]  /*a0e0*/  IMAD.MOV.U32 R183, RZ, RZ, 0x40000040 ;  /* 0x40000040ffb77424 */ /* 0x000fd800078e00ff */
[----:B------:R-:W-:Y:S03]  /*a0f0*/  HGMMA.64x256x16.F32.BF16 R24, R152, gdesc[UR4].tnspB, RZ, !UPT, gsb0 ;  /* 0x43e0000498187df0 */ /* 0x000fe6000c0018ff */
[----:B------:R-:W-:Y:S02]  /*a100*/  WARPGROUP.DEPBAR.LE gsb0, 0x0 ;  /* 0x00008000000079c5 */ /* 0x000fe40000010000 */
[----:B------:R-:W-:Y:S01]  /*a110*/  VIADD R152, R182, 0x80 ;  /* 0x00000080b6987836 */ /* 0x000fe20000000000 */
[----:B------:R-:W-:Y:S01]  /*a120*/  WARPGROUP.ARRIVE ;  /* 0x00000000000079c5 */ /* 0x000fe20000000000 */
[----:B------:R-:W-:-:S03]  /*a130*/  IMAD.MOV.U32 R153, RZ, RZ, 0x40000040 ;  /* 0x40000040ff997424 */ /* 0x000fc600078e00ff */
[----:B------:R-:W-:Y:S01]  /*a140*/  R2UR UR6, R152 ;  /* 0x00000000980672ca */ /* 0x000fe200000e0000 */
[----:B------:R-:W-:Y:S01]  /*a150*/  VIADD R152, R182, 0x100 ;  /* 0x00000100b6987836 */ /* 0x000fe20000000000 */
[----:B------:R-:W-:Y:S02]  /*a160*/  R2UR UR7, R153 ;  /* 0x00000000990772ca */ /* 0x000fe400000e0000 */
[----:B------:R-:W-:-:S14]  /*a170*/  MOV R153, 0x40000040 ;  /* 0x4000004000997802 */ /* 0x000fdc0000000f00 */
        /* <DEDUP_REMOVED lines=31> */
[----:B------:R2:W-:Y:S01]  /*a370*/  @!P1 SYNCS.ARRIVE.TRANS64.RED.A1T0 RZ, [R3+URZ], RZ ;  /* 0x000000ff03ff99a7 */ /* 0x0005e2000810043f */
[----:B------:R-:W-:Y:S05]  /*a380*/  @!P2 BRA `(.L_x_7749) ;  /* 0x000000240038a947 */ /* 0x000fea0003800000 */
[----:B--2---:R-:W-:Y:S02]  /*a390*/  VIADD R3, R177, 0xfffffffe ;  /* 0xfffffffeb1037836 */ /* 0x004fe40000000000 */
[----:B------:R-:W-:Y:S02]  /*a3a0*/  IMAD.MOV.U32 R220, RZ, RZ, R178 ;  /* 0x000000ffffdc7224 */ /* 0x000fe400078e00b2 */
[----:B------:R-:W-:-:S07]  /*a3b0*/  IMAD.MOV.U32 R221, RZ, RZ, R20 ;  /* 0x000000ffffdd7224 */ /* 0x000fce00078e0014 */
.L_x_7759:
[----:B------:R-:W-:Y:S01]  /*a3c0*/  VIADD R22, R22, 0x1 ;  /* 0x0000000116167836 */ /* 0x000fe20000000000 */
[----:B------:R-:W-:Y:S05]  /*a3d0*/  YIELD ;  /* 0x0000000000007946 */ /* 0x000fea0003800000 */
[----:B------:R-:W-:Y:S02]  /*a3e0*/  ISETP.NE.AND P3, PT, R22, 0x2, PT ;  /* 0x000000021600780c */ /* 0x000fe40003f65270 */
[C---:B------:R-:W-:Y:S01]  /*a3f0*/  ISETP.GT.AND P2, PT, R3.reuse, RZ, PT ;  /* 0x000000ff0300720c */ /* 0x040fe20003f44270 */
[----:B------:R-:W-:Y:S01]  /*a400*/  VIADD R3, R3, 0xffffffff ;  /* 0xffffffff03037836 */ /* 0x000fe20000000000 */
[----:B0-----:R-:W-:-:S02]  /*a410*/  SEL R15, RZ, 0x1, P3 ;  /* 0x00000001ff0f7807 */ /* 0x001fc40001800000 */
[----:B------:R-:W-:Y:S02]  /*a420*/  SEL R22, R22, RZ, P3 ;  /* 0x000000ff16167207 */ /* 0x000fe40001800000 */
[----:B------:R-:W-:Y:S01]  /*a430*/  LOP3.LUT R200, R200, R15, RZ, 0x3c, !PT ;  /* 0x0000000fc8c87212 */ /* 0x000fe200078e3cff */
[----:B------:R-:W-:Y:S06]  /*a440*/  @!P0 BRA `(.L_x_7750) ;  /* 0x0000000000048947 */ /* 0x000fec0003800000 */
[----:B------:R-:W-:Y:S01]  /*a450*/  BPT.TRAP 0x1 ;  /* 0x000000040000795c */ /* 0x000fe20000300000 */
.L_x_7750:
[----:B------:R-:W-:Y:S01]  /*a460*/  IMAD R12, R22, 0x8, R18 ;  /* 0x00000008160c7824 */ /* 0x000fe200078e0212 */
[----:B------:R-:W-:-:S04]  /*a470*/  SHF.L.U32 R15, R200, 0x1f, RZ ;  /* 0x0000001fc80f7819 */ /* 0x000fc800000006ff */
[----:B------:R0:W1:Y:S01]  /*a480*/  SYNCS.PHASECHK.TRANS64.TRYWAIT P3, [R12+URZ+0x22830], R15 ;  /* 0x0228300f0c0075a7 */ /* 0x000062000806017f */
[----:B------:R-:W-:Y:S05]  /*a490*/  @!P0 BRA `(.L_x_7751) ;  /* 0x0000000000048947 */ /* 0x000fea0003800000 */
[----:B------:R-:W-:Y:S01]  /*a4a0*/  BPT.TRAP 0x1 ;  /* 0x000000040000795c */ /* 0x000fe20000300000 */
.L_x_7751:
[----:B------:R-:W-:Y:S02]  /*a4b0*/  IMAD R20, R22, 0x300, R0 ;  /* 0x0000030016147824 */ /* 0x000fe400078e0200 */
[----:B------:R-:W-:Y:S01]  /*a4c0*/  IMAD.MOV.U32 R21, RZ, RZ, 0x40000040 ;  /* 0x40000040ff157424 */ /* 0x000fe200078e00ff */
[----:B-1----:R-:W-:Y:S06]  /*a4d0*/  @P3 BRA `(.L_x_7752) ;  /* 0x0000000000083947 */ /* 0x002fec0003800000 */
[----:B------:R-:W1:Y:S02]  /*a4e0*/  SYNCS.PHASECHK.TRANS64.TRYWAIT P3, [R12+URZ+0x22830], R15 ;  /* 0x0228300f0c0075a7 */ /* 0x000e64000806017f */
[----:B-1----:R-:W-:Y:S05]  /*a4f0*/  @!P3 BRA `(.L_x_7753) ;  /* 0x000000b4004cb947 */ /* 0x002fea0003800000 */
.L_x_7752:
[----:B------:R-:W-:Y:S05]  /*a500*/  WARPSYNC.ALL ;  /* 0x0000000000007948 */ /* 0x000fea0003800000 */
        /* <DEDUP_REMOVED lines=8> */
[----:B------:R-:W2:Y:S11]  /*a590*/  S2R R226, SR_TID.X ;  /* 0x0000000000e27919 */ /* 0x000eb60000002100 */
[----:B------:R-:W-:Y:S01]  /*a5a0*/  HGMMA.64x96x16.F32.BF16 R152, gdesc[UR4], RZ, !UPT, gsb0 ;  /* 0x01600000049879f0 */ /* 0x000fe2000c0018ff */
[----:B------:R-:W-:Y:S01]  /*a5b0*/  R2UR UR6, R214 ;  /* 0x00000000d60672ca */ /* 0x000fe200000e0000 */
[----:B------:R-:W-:Y:S01]  /*a5c0*/  VIADD R214, R20, 0x4 ;  /* 0x0000000414d67836 */ /* 0x000fe20000000000 */
[----:B------:R-:W-:Y:S01]  /*a5d0*/  R2UR UR7, R215 ;  /* 0x00000000d70772ca */ /* 0x000fe200000e0000 */
[----:B------:R-:W-:Y:S01]  /*a5e0*/  IMAD.MOV.U32 R215, RZ, RZ, 0x40000040 ;  /* 0x40000040ffd77424 */ /* 0x000fe200078e00ff */
[----:B------:R-:W-:Y:S01]  /*a5f0*/  R2UR UR4, R10 ;  /* 0x000000000a0472ca */ /* 0x000fe200000e0000 */
[----:B------:R-:W-:Y:S01]  /*a600*/  VIADD R20, R20, 0x6 ;  /* 0x0000000614147836 */ /* 0x000fe20000000000 */
[----:B------:R-:W-:Y:S01]  /*a610*/  R2UR UR5, R11 ;  /* 0x000000000b0572ca */ /* 0x000fe200000e0000 */
[----:B------:R-:W-:-:S02]  /*a620*/  WARPGROUP.DEPBAR.LE gsb0, 0x0 ;  /* 0x00008000000079c5 */ /* 0x000fc40000010000 */
[----:B------:R-:W-:-:S10]  /*a630*/  WARPGROUP.ARRIVE ;  /* 0x00000000000079c5 */ /* 0x000fd40000000000 */
[----:B------:R-:W-:Y:S01]  /*a640*/  HGMMA.64x96x16.F32.BF16 R152, gdesc[UR4], R152, gsb0 ;  /* 0x01600000049879f0 */ /* 0x000fe20008001898 */
[----:B------:R-:W-:Y:S02]  /*a650*/  R2UR UR6, R214 ;  /* 0x00000000d60672ca */ /* 0x000fe400000e0000 */
[----:B------:R-:W-:Y:S02]  /*a660*/  R2UR UR7, R215 ;  /* 0x00000000d70772ca */ /* 0x000fe400000e0000 */
[----:B------:R-:W-:Y:S02]  /*a670*/  R2UR UR4, R8 ;  /* 0x00000000080472ca */ /* 0x000fe400000e0000 */
[----:B------:R-:W-:Y:S01]  /*a680*/  R2UR UR5, R9 ;  /* 0x00000000090572ca */ /* 0x000fe200000e0000 */
[----:B------:R-:W-:Y:S02]  /*a690*/  WARPGROUP.DEPBAR.LE gsb0, 0x0 ;  /* 0x00008000000079c5 */ /* 0x000fe40000010000 */
        /* <DEDUP_REMOVED lines=69> */
[----:B------:R-:W-:-:S03]  /*aaf0*/  FMUL.FTZ R199, R199, UR47 ;  /* 0x0000002fc7c77c20 */ /* 0x000fc60008410000 */
[----:B------:R-:W4:Y:S01]  /*ab00*/  MUFU.TANH R165, R165 ;  /* 0x000000a500a57308 */ /* 0x000f220000002400 */
[----:B-----5:R-:W-:-:S07]  /*ab10*/  FMNMX.FTZ R21, R161, R20, !PT ;  /* 0x00000014a1157209 */ /* 0x020fce0007810000 */
[----:B------:R-:W5:Y:S01]  /*ab20*/  MUFU.TANH R168, R168 ;  /* 0x000000a800a87308 */ /* 0x000f620000002400 */
[----:B---3--:R-:W-:-:S07]  /*ab30*/  FMNMX.FTZ R20, R164, R21, !PT ;  /* 0x00000015a4147209 */ /* 0x008fce0007810000 */
[----:B------:R-:W3:Y:S01]  /*ab40*/  MUFU.TANH R169, R169 ;  /* 0x000000a900a97308 */ /* 0x000ee20000002400 */
[----:B----4-:R-:W-:-:S07]  /*ab50*/  FMNMX.FTZ R21, R165, R20, !PT ;  /* 0x00000014a5157209 */ /* 0x010fce0007810000 */
        /* <DEDUP_REMOVED lines=31> */
[----:B-----5:R-:W-:-:S05]  /*ad50*/  FMNMX.FTZ R20, R196, R21, !PT ;  /* 0x00000015c4147209 */ /* 0x020fca0007810000 */
[----:B------:R-:W5:Y:S02]  /*ad60*/  SHFL.BFLY PT, R21, R20, 0x2, 0x1f ;  /* 0x0c401f0014157f89 */ /* 0x000f6400000e0000 */
[----:B------:R-:W0:Y:S08]  /*ad70*/  MUFU.TANH R158, R158 ;  /* 0x0000009e009e7308 */ /* 0x000e300000002400 */
[----:B------:R-:W1:Y:S08]  /*ad80*/  MUFU.TANH R159, R159 ;  /* 0x0000009f009f7308 */ /* 0x000e700000002400 */
[----:B------:R-:W2:Y:S01]  /*ad90*/  MUFU.TANH R162, R162 ;  /* 0x000000a200a27308 */ /* 0x000ea20000002400 */
[----:B-----5:R-:W-:-:S07]  /*ada0*/  FMNMX.FTZ R21, R20, R21, !PT ;  /* 0x0000001514157209 */ /* 0x020fce0007810000 */
[----:B------:R-:W5:Y:S01]  /*adb0*/  MUFU.TANH R163, R163 ;  /* 0x000000a300a37308 */ /* 0x000f620000002400 */
[----:B------:R-:W3:Y:S07]  /*adc0*/  SHFL.BFLY PT, R20, R21, 0x1, 0x1f ;  /* 0x0c201f0015147f89 */ /* 0x000eee00000e0000 */
[----:B------:R-:W5:Y:S08]  /*add0*/  MUFU.TANH R166, R166 ;  /* 0x000000a600a67308 */ /* 0x000f700000002400 */
[----:B------:R-:W5:Y:S08]  /*ade0*/  MUFU.TANH R167, R167 ;  /* 0x000000a700a77308 */ /* 0x000f700000002400 */
[----:B------:R-:W5:Y:S01]  /*adf0*/  MUFU.TANH R170, R170 ;  /* 0x000000aa00aa7308 */ /* 0x000f620000002400 */
[----:B---3--:R-:W-:Y:S01]  /*ae00*/  FMNMX.FTZ R20, R21, R20, !PT ;  /* 0x0000001415147209 */ /* 0x008fe20007810000 */
[----:B------:R-:W-:-:S04]  /*ae10*/  IMAD.U32 R21, RZ, RZ, UR46 ;  /* 0x0000002eff157e24 */ /* 0x000fc8000f8e00ff */
[C---:B------:R-:W-:Y:S02]  /*ae20*/  FADD.FTZ R178, -R20.reuse, R221 ;  /* 0x000000dd14b27221 */ /* 0x040fe40000010100 */
[----:B------:R-:W3:Y:S01]  /*ae30*/  MUFU.TANH R171, R171 ;  /* 0x000000ab00ab7308 */ /* 0x000ee20000002400 */
[-C--:B------:R-:W-:Y:S01]  /*ae40*/  FMUL.FTZ R222, R20, R21.reuse ;  /* 0x0000001514de7220 */ /* 0x080fe20000410000 */
[-C--:B------:R-:W-:Y:S01]  /*ae50*/  FMUL.FTZ R215, R178, R21.reuse ;  /* 0x00000015b2d77220 */ /* 0x080fe20000410000 */
[----:B------:R-:W-:Y:S02]  /*ae60*/  FMNMX.FTZ R178, R154, R220, !PT ;  /* 0x000000dc9ab27209 */ /* 0x000fe40007810000 */
[-CC-:B------:R-:W-:Y:S01]  /*ae70*/  FFMA.FTZ R152, R152, R21.reuse, -R222.reuse ;  /* 0x0000001598987223 */ /* 0x180fe200000108de */
[-CC-:B------:R-:W-:Y:S01]  /*ae80*/  FFMA.FTZ R153, R153, R21.reuse, -R222.reuse ;  /* 0x0000001599997223 */ /* 0x180fe200000108de */
[-CC-:B------:R-:W-:Y:S01]  /*ae90*/  FFMA.FTZ R156, R156, R21.reuse, -R222.reuse ;  /* 0x000000159c9c7223 */ /* 0x180fe200000108de */
[----:B----4-:R-:W-:Y:S01]  /*aea0*/  FMNMX.FTZ R221, R155, R178, !PT ;  /* 0x000000b29bdd7209 */ /* 0x010fe20007810000 */
[----:B------:R-:W4:Y:S01]  /*aeb0*/  MUFU.TANH R174, R174 ;  /* 0x000000ae00ae7308 */ /* 0x000f220000002400 */
[-CC-:B------:R-:W-:Y:S01]  /*aec0*/  FFMA.FTZ R157, R157, R21.reuse, -R222.reuse ;  /* 0x000000159d9d7223 */ /* 0x180fe200000108de */
[--C-:B------:R-:W-:Y:S01]  /*aed0*/  FFMA.FTZ R160, R160, R21, -R222.reuse ;  /* 0x00000015a0a07223 */ /* 0x100fe200000108de */
[----:B0-----:R-:W-:Y:S01]  /*aee0*/  FMNMX.FTZ R178, R158, R221, !PT ;  /* 0x000000dd9eb27209 */ /* 0x001fe20007810000 */
[-CC-:B------:R-:W-:Y:S01]  /*aef0*/  FFMA.FTZ R161, R161, R21.reuse, -R222.reuse ;  /* 0x00000015a1a17223 */ /* 0x180fe200000108de */
[-CC-:B------:R-:W-:Y:S01]  /*af00*/  FFMA.FTZ R164, R164, R21.reuse, -R222.reuse ;  /* 0x00000015a4a47223 */ /* 0x180fe200000108de */
[-CC-:B------:R-:W-:Y:S01]  /*af10*/  FFMA.FTZ R165, R165, R21.reuse, -R222.reuse ;  /* 0x00000015a5a57223 */ /* 0x180fe200000108de */
[----:B-1----:R-:W-:Y:S01]  /*af20*/  FMNMX.FTZ R221, R159, R178, !PT ;  /* 0x000000b29fdd7209 */ /* 0x002fe20007810000 */
[----:B------:R-:W0:Y:S01]  /*af30*/  MUFU.TANH R175, R175 ;  /* 0x000000af00af7308 */ /* 0x000e220000002400 */
[-CC-:B------:R-:W-:Y:S01]  /*af40*/  FFMA.FTZ R168, R168, R21.reuse, -R222.reuse ;  /* 0x00000015a8a87223 */ /* 0x180fe200000108de */
[--C-:B------:R-:W-:Y:S01]  /*af50*/  FFMA.FTZ R169, R169, R21, -R222.reuse ;  /* 0x00000015a9a97223 */ /* 0x100fe200000108de */
[----:B--2---:R-:W-:Y:S01]  /*af60*/  FMNMX.FTZ R178, R162, R221, !PT ;  /* 0x000000dda2b27209 */ /* 0x004fe20007810000 */
[-CC-:B------:R-:W-:Y:S01]  /*af70*/  FFMA.FTZ R172, R172, R21.reuse, -R222.reuse ;  /* 0x00000015acac7223 */ /* 0x180fe200000108de */
[-CC-:B------:R-:W-:Y:S01]  /*af80*/  FFMA.FTZ R173, R173, R21.reuse, -R222.reuse ;  /* 0x00000015adad7223 */ /* 0x180fe200000108de */
[-CC-:B------:R-:W-:Y:S01]  /*af90*/  FFMA.FTZ R176, R176, R21.reuse, -R222.reuse ;  /* 0x00000015b0b07223 */ /* 0x180fe200000108de */
[----:B-----5:R-:W-:Y:S01]  /*afa0*/  FMNMX.FTZ R221, R163, R178, !PT ;  /* 0x000000b2a3dd7209 */ /* 0x020fe20007810000 */
[----:B------:R-:W1:Y:S01]  /*afb0*/  MUFU.TANH R197, R197 ;  /* 0x000000c500c57308 */ /* 0x000e620000002400 */
[-CC-:B------:R-:W-:Y:S01]  /*afc0*/  FFMA.FTZ R177, R177, R21.reuse, -R222.reuse ;  /* 0x00000015b1b17223 */ /* 0x180fe200000108de */
[--C-:B------:R-:W-:Y:S01]  /*afd0*/  FFMA.FTZ R181, R181, R21, -R222.reuse ;  /* 0x00000015b5b57223 */ /* 0x100fe200000108de */
[----:B------:R-:W-:Y:S01]  /*afe0*/  FMNMX.FTZ R178, R166, R221, !PT ;  /* 0x000000dda6b27209 */ /* 0x000fe20007810000 */
[-CC-:B------:R-:W-:Y:S01]  /*aff0*/  FFMA.FTZ R184, R184, R21.reuse, -R222.reuse ;  /* 0x00000015b8b87223 */ /* 0x180fe200000108de */
[-CC-:B------:R-:W-:Y:S01]  /*b000*/  FFMA.FTZ R185, R185, R21.reuse, -R222.reuse ;  /* 0x00000015b9b97223 */ /* 0x180fe200000108de */
[-CC-:B------:R-:W-:Y:S01]  /*b010*/  FFMA.FTZ R188, R188, R21.reuse, -R222.reuse ;  /* 0x00000015bcbc7223 */ /* 0x180fe200000108de */
[----:B------:R-:W-:Y:S01]  /*b020*/  FMNMX.FTZ R221, R167, R178, !PT ;  /* 0x000000b2a7dd7209 */ /* 0x000fe20007810000 */
[----:B------:R-:W2:Y:S01]  /*b030*/  MUFU.TANH R179, R179 ;  /* 0x000000b300b37308 */ /* 0x000ea20000002400 */
[-CC-:B------:R-:W-:Y:S01]  /*b040*/  FFMA.FTZ R189, R189, R21.reuse, -R222.reuse ;  /* 0x00000015bdbd7223 */ /* 0x180fe200000108de */
[--C-:B------:R-:W-:Y:S01]  /*b050*/  FFMA.FTZ R192, R192, R21, -R222.reuse ;  /* 0x00000015c0c07223 */ /* 0x100fe200000108de */
[----:B------:R-:W-:Y:S01]  /*b060*/  FMNMX.FTZ R178, R170, R221, !PT ;  /* 0x000000ddaab27209 */ /* 0x000fe20007810000 */
[-CC-:B------:R-:W-:Y:S01]  /*b070*/  FFMA.FTZ R214, R214, R21.reuse, -R222.reuse ;  /* 0x00000015d6d67223 */ /* 0x180fe200000108de */
[-CC-:B------:R-:W-:Y:S01]  /*b080*/  FFMA.FTZ R193, R193, R21.reuse, -R222.reuse ;  /* 0x00000015c1c17223 */ /* 0x180fe200000108de */
[----:B------:R-:W-:Y:S01]  /*b090*/  FFMA.FTZ R224, R196, R21, -R222 ;  /* 0x00000015c4e07223 */ /* 0x000fe200000108de */
[----:B---3--:R-:W-:Y:S01]  /*b0a0*/  FMNMX.FTZ R221, R171, R178, !PT ;  /* 0x000000b2abdd7209 */ /* 0x008fe20007810000 */
[----:B------:R-:W3:Y:S03]  /*b0b0*/  MUFU.TANH R182, R182 ;  /* 0x000000b600b67308 */ /* 0x000ee60000002400 */
[----:B----4-:R-:W-:-:S04]  /*b0c0*/  FMNMX.FTZ R178, R174, R221, !PT ;  /* 0x000000ddaeb27209 */ /* 0x010fc80007810000 */
[----:B0-----:R-:W-:Y:S01]  /*b0d0*/  FMNMX.FTZ R178, R175, R178, !PT ;  /* 0x000000b2afb27209 */ /* 0x001fe20007810000 */
[----:B------:R-:W0:Y:S03]  /*b0e0*/  MUFU.TANH R183, R183 ;  /* 0x000000b700b77308 */ /* 0x000e260000002400 */
[----:B-1----:R-:W-:-:S04]  /*b0f0*/  FMNMX.FTZ R178, R197, R178, !PT ;  /* 0x000000b2c5b27209 */ /* 0x002fc80007810000 */
[----:B--2---:R-:W-:Y:S01]  /*b100*/  FMNMX.FTZ R221, R179, R178, !PT ;  /* 0x000000b2b3dd7209 */ /* 0x004fe20007810000 */
[----:B------:R-:W1:Y:S03]  /*b110*/  MUFU.TANH R186, R186 ;  /* 0x000000ba00ba7308 */ /* 0x000e660000002400 */
[----:B---3--:R-:W-:-:S05]  /*b120*/  FMNMX.FTZ R178, R182, R221, !PT ;  /* 0x000000ddb6b27209 */ /* 0x008fca0007810000 */
        /* <DEDUP_REMOVED lines=14> */
[----:B------:R-:W0:Y:S01]  /*b210*/  MUFU.EX2 R215, R215 ;  /* 0x000000d700d77308 */ /* 0x000e220000000800 */
[----:B-1----:R-:W-:Y:S01]  /*b220*/  FMNMX.FTZ R178, R198, R221, !PT ;  /* 0x000000ddc6b27209 */ /* 0x002fe20007810000 */
[----:B------:R-:W-:-:S06]  /*b230*/  FFMA.FTZ R221, R180, R21, -R222 ;  /* 0x00000015b4dd7223 */ /* 0x000fcc00000108de */
[----:B------:R-:W1:Y:S01]  /*b240*/  MUFU.EX2 R152, R152 ;  /* 0x0000009800987308 */ /* 0x000e620000000800 */
[----:B--2---:R-:W-:-:S05]  /*b250*/  FMNMX.FTZ R178, R199, R178, !PT ;  /* 0x000000b2c7b27209 */ /* 0x004fca0007810000 */
[----:B------:R-:W2:Y:S02]  /*b260*/  SHFL.BFLY PT, R223, R178, 0x2, 0x1f ;  /* 0x0c401f00b2df7f89 */ /* 0x000ea400000e0000 */
[----:B------:R-:W3:Y:S01]  /*b270*/  MUFU.EX2 R153, R153 ;  /* 0x0000009900997308 */ /* 0x000ee20000000800 */
        /* <DEDUP_REMOVED lines=59> */
[-CC-:B------:R-:W-:Y:S01]  /*b630*/  FFMA.FTZ R222, R154, R21.reuse, -R228.reuse ;  /* 0x000000159ade7223 */ /* 0x180fe200000108e4 */
[-C--:B------:R-:W-:Y:S01]  /*b640*/  FMUL.FTZ R180, R180, R21.reuse ;  /* 0x00000015b4b47220 */ /* 0x080fe20000410000 */
[-CC-:B------:R-:W-:Y:S01]  /*b650*/  FFMA.FTZ R155, R155, R21.reuse, -R228.reuse ;  /* 0x000000159b9b7223 */ /* 0x180fe200000108e4 */
[-CC-:B------:R-:W-:Y:S01]  /*b660*/  FFMA.FTZ R223, R158, R21.reuse, -R228.reuse ;  /* 0x000000159edf7223 */ /* 0x180fe200000108e4 */
[-CC-:B------:R-:W-:Y:S01]  /*b670*/  FFMA.FTZ R159, R159, R21.reuse, -R228.reuse ;  /* 0x000000159f9f7223 */ /* 0x180fe200000108e4 */
[----:B------:R-:W-:Y:S01]  /*b680*/  @!P1 VIADD R154, R12, 0x22840 ;  /* 0x000228400c9a9836 */ /* 0x000fe20000000000 */
[----:B------:R0:W-:Y:S01]  /*b690*/  MUFU.EX2 R196, R180 ;  /* 0x000000b400c47308 */ /* 0x0001e20000000800 */
[-CC-:B------:R-:W-:Y:S01]  /*b6a0*/  FFMA.FTZ R163, R163, R21.reuse, -R228.reuse ;  /* 0x00000015a3a37223 */ /* 0x180fe200000108e4 */
[-CC-:B------:R-:W-:Y:S01]  /*b6b0*/  FFMA.FTZ R225, R166, R21.reuse, -R228.reuse ;  /* 0x00000015a6e17223 */ /* 0x180fe200000108e4 */
[----:B------:R-:W-:Y:S01]  /*b6c0*/  FFMA.FTZ R166, R182, R21, -R228 ;  /* 0x00000015b6a67223 */ /* 0x000fe200000108e4 */
[----:B-1----:R-:W-:Y:S01]  /*b6d0*/  FFMA.FTZ R182, R215, R13, R152 ;  /* 0x0000000dd7b67223 */ /* 0x002fe20000010098 */
[----:B------:R-:W-:Y:S01]  /*b6e0*/  @!P1 PRMT R154, RZ, 0x654, R154 ;  /* 0x00000654ff9a9816 */ /* 0x000fe2000000009a */
[-C--:B------:R-:W-:Y:S01]  /*b6f0*/  FFMA.FTZ R167, R167, R21.reuse, -R228 ;  /* 0x00000015a7a77223 */ /* 0x080fe200000108e4 */
[C---:B---3--:R-:W-:Y:S01]  /*b700*/  F2FP.BF16.F32.PACK_AB R152, R153.reuse, R152 ;  /* 0x000000989998723e */ /* 0x048fe200000010ff */
[----:B------:R-:W1:Y:S01]  /*b710*/  MUFU.EX2 R222, R222 ;  /* 0x000000de00de7308 */ /* 0x000e620000000800 */
[----:B0-----:R-:W-:Y:S01]  /*b720*/  SHF.R.U32.HI R180, RZ, 0x7, R226 ;  /* 0x00000007ffb47819 */ /* 0x001fe200000116e2 */
[----:B------:R-:W-:Y:S01]  /*b730*/  FADD.FTZ R13, R153, R182 ;  /* 0x000000b6990d7221 */ /* 0x000fe20000010000 */
[-CC-:B------:R-:W-:Y:S01]  /*b740*/  FFMA.FTZ R226, R171, R21.reuse, -R228.reuse ;  /* 0x00000015abe27223 */ /* 0x180fe200000108e4 */
[-CC-:B------:R-:W-:Y:S01]  /*b750*/  FFMA.FTZ R174, R174, R21.reuse, -R228.reuse ;  /* 0x00000015aeae7223 */ /* 0x180fe200000108e4 */
[----:B------:R-:W-:Y:S01]  /*b760*/  IADD3 R180, -R180, 0xb, RZ ;  /* 0x0000000bb4b47810 */ /* 0x000fe20007ffe1ff */
[-CC-:B------:R-:W-:Y:S01]  /*b770*/  FFMA.FTZ R197, R197, R21.reuse, -R228.reuse ;  /* 0x00000015c5c57223 */ /* 0x180fe200000108e4 */
[----:B------:R-:W-:Y:S01]  /*b780*/  FFMA.FTZ R158, R183, R21, -R228 ;  /* 0x00000015b79e7223 */ /* 0x000fe200000108e4 */
[----:B------:R-:W0:Y:S01]  /*b790*/  MUFU.EX2 R155, R155 ;  /* 0x0000009b009b7308 */ /* 0x000e220000000800 */
[-C--:B------:R-:W-:Y:S01]  /*b7a0*/  FMUL.FTZ R117, R117, R215.reuse ;  /* 0x000000d775757220 */ /* 0x080fe20000410000 */
[----:B------:R2:W-:Y:S06]  /*b7b0*/  BAR.ARV R180, 0x100 ;  /* 0x000400b40000751d */ /* 0x0005ec0000002000 */
[----:B------:R-:W3:Y:S01]  /*b7c0*/  MUFU.EX2 R223, R223 ;  /* 0x000000df00df7308 */ /* 0x000ee20000000800 */
[----:B-1----:R-:W-:Y:S01]  /*b7d0*/  FFMA.FTZ R14, R196, R14, R222 ;  /* 0x0000000ec40e7223 */ /* 0x002fe200000100de */
[----:B------:R1:W-:Y:S01]  /*b7e0*/  @!P1 SYNCS.ARRIVE.TRANS64.RED.A1T0 RZ, [R154+URZ], RZ ;  /* 0x000000ff9aff99a7 */ /* 0x0003e2000810043f */
[-C--:B------:R-:W-:Y:S01]  /*b7f0*/  FMUL.FTZ R120, R120, R215.reuse ;  /* 0x000000d778787220 */ /* 0x080fe20000410000 */
[-C--:B------:R-:W-:Y:S01]  /*b800*/  FMUL.FTZ R121, R121, R215.reuse ;  /* 0x000000d779797220 */ /* 0x080fe20000410000 */
[-C--:B------:R-:W-:Y:S01]  /*b810*/  FMUL.FTZ R124, R124, R215.reuse ;  /* 0x000000d77c7c7220 */ /* 0x080fe20000410000 */
[-C--:B------:R-:W-:Y:S01]  /*b820*/  FMUL.FTZ R125, R125, R215.reuse ;  /* 0x000000d77d7d7220 */ /* 0x080fe20000410000 */
[----:B------:R-:W-:Y:S01]  /*b830*/  FMUL.FTZ R128, R128, R215 ;  /* 0x000000d780807220 */ /* 0x000fe20000410000 */
[----:B------:R4:W-:Y:S01]  /*b840*/  MUFU.EX2 R220, R224 ;  /* 0x000000e000dc7308 */ /* 0x0009e20000000800 */
[----:B0-----:R-:W-:Y:S01]  /*b850*/  FADD.FTZ R14, R155, R14 ;  /* 0x0000000e9b0e7221 */ /* 0x001fe20000010000 */
[--C-:B-1----:R-:W-:Y:S01]  /*b860*/  FFMA.FTZ R154, R179, R21, -R228.reuse ;  /* 0x00000015b39a7223 */ /* 0x102fe200000108e4 */
[-C--:B------:R-:W-:Y:S01]  /*b870*/  FMUL.FTZ R129, R129, R215.reuse ;  /* 0x000000d781817220 */ /* 0x080fe20000410000 */
[-C--:B------:R-:W-:Y:S01]  /*b880*/  FMUL.FTZ R132, R132, R215.reuse ;  /* 0x000000d784847220 */ /* 0x080fe20000410000 */
[-C--:B------:R-:W-:Y:S01]  /*b890*/  FMUL.FTZ R133, R133, R215.reuse ;  /* 0x000000d785857220 */ /* 0x080fe20000410000 */
[-C--:B------:R-:W-:Y:S01]  /*b8a0*/  FMUL.FTZ R136, R136, R215.reuse ;  /* 0x000000d788887220 */ /* 0x080fe20000410000 */
[----:B------:R-:W-:Y:S01]  /*b8b0*/  FMUL.FTZ R137, R137, R215 ;  /* 0x000000d789897220 */ /* 0x000fe20000410000 */
[----:B------:R-:W0:Y:S01]  /*b8c0*/  MUFU.EX2 R159, R159 ;  /* 0x0000009f009f7308 */ /* 0x000e220000000800 */
[-CC-:B----4-:R-:W-:Y:S01]  /*b8d0*/  FFMA.FTZ R224, R162, R21.reuse, -R228.reuse ;  /* 0x00000015a2e07223 */ /* 0x190fe200000108e4 */
[-CC-:B------:R-:W-:Y:S01]  /*b8e0*/  FFMA.FTZ R162, R170, R21.reuse, -R228.reuse ;  /* 0x00000015aaa27223 */ /* 0x180fe200000108e4 */
[----:B------:R-:W-:Y:S01]  /*b8f0*/  FFMA.FTZ R170, R175, R21, -R228 ;  /* 0x00000015afaa7223 */ /* 0x000fe200000108e4 */
[----:B---3--:R-:W-:Y:S01]  /*b900*/  FADD.FTZ R14, R223, R14 ;  /* 0x0000000edf0e7221 */ /* 0x008fe20000010000 */
[-C--:B------:R-:W-:Y:S01]  /*b910*/  FMUL.FTZ R140, R140, R215.reuse ;  /* 0x000000d78c8c7220 */ /* 0x080fe20000410000 */
[-C--:B------:R-:W-:Y:S01]  /*b920*/  FMUL.FTZ R141, R141, R215.reuse ;  /* 0x000000d78d8d7220 */ /* 0x080fe20000410000 */
[-C--:B------:R-:W-:Y:S01]  /*b930*/  FMUL.FTZ R144, R144, R215.reuse ;  /* 0x000000d790907220 */ /* 0x080fe20000410000 */
[----:B------:R-:W1:Y:S01]  /*b940*/  MUFU.EX2 R224, R224 ;  /* 0x000000e000e07308 */ /* 0x000e620000000800 */
[-C--:B------:R-:W-:Y:S01]  /*b950*/  FMUL.FTZ R145, R145, R215.reuse ;  /* 0x000000d791917220 */ /* 0x080fe20000410000 */
[-C--:B------:R-:W-:Y:S01]  /*b960*/  FMUL.FTZ R148, R148, R215.reuse ;  /* 0x000000d794947220 */ /* 0x080fe20000410000 */
[----:B------:R-:W-:Y:S01]  /*b970*/  FMUL.FTZ R149, R149, R215 ;  /* 0x000000d795957220 */ /* 0x000fe20000410000 */
[-CC-:B------:R-:W-:Y:S01]  /*b980*/  FFMA.FTZ R187, R187, R21.reuse, -R228.reuse ;  /* 0x00000015bbbb7223 */ /* 0x180fe200000108e4 */
[-CC-:B------:R-:W-:Y:S01]  /*b990*/  FFMA.FTZ R190, R190, R21.reuse, -R228.reuse ;  /* 0x00000015bebe7223 */ /* 0x180fe200000108e4 */
[-CC-:B------:R-:W-:Y:S01]  /*b9a0*/  FFMA.FTZ R191, R191, R21.reuse, -R228.reuse ;  /* 0x00000015bfbf7223 */ /* 0x180fe200000108e4 */
[-C--:B------:R-:W-:Y:S01]  /*b9b0*/  FFMA.FTZ R194, R194, R21.reuse, -R228 ;  /* 0x00000015c2c27223 */ /* 0x080fe200000108e4 */
[----:B------:R-:W3:Y:S01]  /*b9c0*/  MUFU.EX2 R163, R163 ;  /* 0x000000a300a37308 */ /* 0x000ee20000000800 */
[----:B0-----:R-:W-:Y:S01]  /*b9d0*/  FADD.FTZ R153, R159, R14 ;  /* 0x0000000e9f997221 */ /* 0x001fe20000010000 */
[-CC-:B------:R-:W-:Y:S01]  /*b9e0*/  FFMA.FTZ R195, R195, R21.reuse, -R228.reuse ;  /* 0x00000015c3c37223 */ /* 0x180fe200000108e4 */
[-CC-:B------:R-:W-:Y:S01]  /*b9f0*/  FFMA.FTZ R198, R198, R21.reuse, -R228.reuse ;  /* 0x00000015c6c67223 */ /* 0x180fe200000108e4 */
[-C--:B------:R-:W-:Y:S01]  /*ba00*/  FFMA.FTZ R199, R199, R21.reuse, -R228 ;  /* 0x00000015c7c77223 */ /* 0x080fe200000108e4 */
        /* <DEDUP_REMOVED lines=21> */
[----:B0-----:R-:W-:Y:S01]  /*bb60*/  FADD.FTZ R14, R225, R14 ;  /* 0x0000000ee10e7221 */ /* 0x001fe20000010000 */
[-C--:B------:R-:W-:Y:S01]  /*bb70*/  FMUL.FTZ R55, R55, R196.reuse ;  /* 0x000000c437377220 */ /* 0x080fe20000410000 */
[-C--:B------:R-:W-:Y:S01]  /*bb80*/  FMUL.FTZ R58, R58, R196.reuse ;  /* 0x000000c43a3a7220 */ /* 0x080fe20000410000 */
[----:B------:R-:W-:Y:S01]  /*bb90*/  FADD.FTZ R13, R157, R170 ;  /* 0x000000aa9d0d7221 */ /* 0x000fe20000010000 */
[-C--:B------:R-:W-:Y:S01]  /*bba0*/  FMUL.FTZ R59, R59, R196.reuse ;  /* 0x000000c43b3b7220 */ /* 0x080fe20000410000 */
[-C--:B------:R-:W-:Y:S01]  /*bbb0*/  FMUL.FTZ R62, R62, R196.reuse ;  /* 0x000000c43e3e7220 */ /* 0x080fe20000410000 */
[----:B------:R0:W1:Y:S01]  /*bbc0*/  MUFU.EX2 R171, R162 ;  /* 0x000000a200ab7308 */ /* 0x0000620000000800 */
[----:B------:R-:W-:Y:S01]  /*bbd0*/  FADD.FTZ R170, R160, R13 ;  /* 0x0000000da0aa7221 */ /* 0x000fe20000010000 */
[-C--:B------:R-:W-:Y:S01]  /*bbe0*/  FMUL.FTZ R63, R63, R196.reuse ;  /* 0x000000c43f3f7220 */ /* 0x080fe20000410000 */
[-C--:B------:R-:W-:Y:S01]  /*bbf0*/  FMUL.FTZ R66, R66, R196.reuse ;  /* 0x000000c442427220 */ /* 0x080fe20000410000 */
[-C--:B------:R-:W-:Y:S01]  /*bc00*/  FMUL.FTZ R67, R67, R196.reuse ;  /* 0x000000c443437220 */ /* 0x080fe20000410000 */
[----:B------:R-:W-:Y:S01]  /*bc10*/  FADD.FTZ R13, R161, R170 ;  /* 0x000000aaa10d7221 */ /* 0x000fe20000010000 */
[-C--:B------:R-:W-:Y:S01]  /*bc20*/  FMUL.FTZ R70, R70, R196.reuse ;  /* 0x000000c446467220 */ /* 0x080fe20000410000 */
[-C--:B------:R-:W-:Y:S01]  /*bc30*/  FMUL.FTZ R71, R71, R196.reuse ;  /* 0x000000c447477220 */ /* 0x080fe20000410000 */
[----:B------:R-:W-:Y:S01]  /*bc40*/  MUFU.EX2 R169, R169 ;  /* 0x000000a900a97308 */ /* 0x000fe20000000800 */
[----:B------:R-:W-:Y:S01]  /*bc50*/  FADD.FTZ R170, R164, R13 ;  /* 0x0000000da4aa7221 */ /* 0x000fe20000010000 */
[----:B---3--:R-:W-:Y:S01]  /*bc60*/  FADD.FTZ R14, R167, R14 ;  /* 0x0000000ea70e7221 */ /* 0x008fe20000010000 */
[----:B0-----:R-:W-:Y:S01]  /*bc70*/  FFMA.FTZ R162, R186, R21, -R228 ;  /* 0x00000015baa27223 */ /* 0x001fe200000108e4 */
[-C--:B------:R-:W-:Y:S01]  /*bc80*/  FMUL.FTZ R74, R74, R196.reuse ;  /* 0x000000c44a4a7220 */ /* 0x080fe20000410000 */
[----:B------:R-:W-:Y:S01]  /*bc90*/  FADD.FTZ R13, R165, R170 ;  /* 0x000000aaa50d7221 */ /* 0x000fe20000010000 */
        /* <DEDUP_REMOVED lines=39> */
[----:B------:R-:W-:Y:S01]  /*bf10*/  FADD.FTZ R153, R179, R14 ;  /* 0x0000000eb3997221 */ /* 0x000fe20000010000 */
[-C--:B------:R-:W-:Y:S01]  /*bf20*/  FMUL.FTZ R138, R138, R196.reuse ;  /* 0x000000c48a8a7220 */ /* 0x080fe20000410000 */
[----:B------:R-:W-:Y:S01]  /*bf30*/  FMUL.FTZ R139, R139, R196 ;  /* 0x000000c48b8b7220 */ /* 0x000fe20000410000 */
[----:B------:R-:W-:Y:S01]  /*bf40*/  MUFU.EX2 R176, R176 ;  /* 0x000000b000b07308 */ /* 0x000fe20000000800 */
[----:B0-----:R-:W-:Y:S01]  /*bf50*/  F2FP.BF16.F32.PACK_AB R154, R157, R156 ;  /* 0x0000009c9d9a723e */ /* 0x001fe200000010ff */
[----:B------:R-:W-:Y:S01]  /*bf60*/  FMUL.FTZ R142, R142, R196 ;  /* 0x000000c48e8e7220 */ /* 0x000fe20000410000 */
[----:B------:R-:W-:Y:S01]  /*bf70*/  F2FP.BF16.F32.PACK_AB R156, R161, R160 ;  /* 0x000000a0a19c723e */ /* 0x000fe200000010ff */
[----:B------:R-:W-:Y:S01]  /*bf80*/  FADD.FTZ R160, R168, R13 ;  /* 0x0000000da8a07221 */ /* 0x000fe20000010000 */
[----:B------:R-:W-:Y:S01]  /*bf90*/  F2FP.BF16.F32.PACK_AB R161, R226, R171 ;  /* 0x000000abe2a1723e */ /* 0x000fe200000010ff */
[----:B------:R-:W-:Y:S01]  /*bfa0*/  FMUL.FTZ R143, R143, R196 ;  /* 0x000000c48f8f7220 */ /* 0x000fe20000410000 */
[----:B------:R-:W-:Y:S01]  /*bfb0*/  F2FP.BF16.F32.PACK_AB R157, R163, R224 ;  /* 0x000000e0a39d723e */ /* 0x000fe200000010ff */
[----:B------:R-:W0:Y:S01]  /*bfc0*/  MUFU.EX2 R182, R197 ;  /* 0x000000c500b67308 */ /* 0x000e220000000800 */
[C---:B------:R-:W-:Y:S01]  /*bfd0*/  FADD.FTZ R13, R169.reuse, R160 ;  /* 0x000000a0a90d7221 */ /* 0x040fe20000010000 */
[----:B------:R-:W-:Y:S01]  /*bfe0*/  F2FP.BF16.F32.PACK_AB R160, R169, R168 ;  /* 0x000000a8a9a0723e */ /* 0x000fe200000010ff */
[-C--:B------:R-:W-:Y:S01]  /*bff0*/  FMUL.FTZ R146, R146, R196.reuse ;  /* 0x000000c492927220 */ /* 0x080fe20000410000 */
[----:B------:R-:W-:Y:S01]  /*c000*/  F2FP.BF16.F32.PACK_AB R163, R179, R175 ;  /* 0x000000afb3a3723e */ /* 0x000fe200000010ff */
[-C--:B------:R-:W-:Y:S01]  /*c010*/  FMUL.FTZ R147, R147, R196.reuse ;  /* 0x000000c493937220 */ /* 0x080fe20000410000 */
[-C--:B------:R-:W-:Y:S01]  /*c020*/  FMUL.FTZ R150, R150, R196.reuse ;  /* 0x000000c496967220 */ /* 0x080fe20000410000 */
[----:B------:R-:W-:Y:S01]  /*c030*/  FMUL.FTZ R151, R151, R196 ;  /* 0x000000c497977220 */ /* 0x000fe20000410000 */
[----:B------:R-:W1:Y:S08]  /*c040*/  MUFU.EX2 R177, R177 ;  /* 0x000000b100b17308 */ /* 0x000e700000000800 */
[----:B------:R3:W-:Y:S01]  /*c050*/  MUFU.EX2 R197, R158 ;  /* 0x0000009e00c57308 */ /* 0x0007e20000000800 */
[----:B0-----:R-:W-:-:S04]  /*c060*/  FADD.FTZ R14, R182, R153 ;  /* 0x00000099b60e7221 */ /* 0x001fc80000010000 */
[----:B------:R-:W-:-:S03]  /*c070*/  FADD.FTZ R153, R183, R14 ;  /* 0x0000000eb7997221 */ /* 0x000fc60000010000 */
[----:B------:R-:W0:Y:S01]  /*c080*/  MUFU.EX2 R221, R221 ;  /* 0x000000dd00dd7308 */ /* 0x000e220000000800 */
[----:B---3--:R-:W-:Y:S01]  /*c090*/  F2FP.BF16.F32.PACK_AB R158, R165, R164 ;  /* 0x000000a4a59e723e */ /* 0x008fe200000010ff */
[----:B------:R-:W-:-:S04]  /*c0a0*/  FADD.FTZ R164, R172, R13 ;  /* 0x0000000daca47221 */ /* 0x000fc80000010000 */
[----:B------:R-:W-:Y:S02]  /*c0b0*/  FADD.FTZ R13, R173, R164 ;  /* 0x000000a4ad0d7221 */ /* 0x000fe40000010000 */
[----:B------:R0:W3:Y:S02]  /*c0c0*/  MUFU.EX2 R186, R166 ;  /* 0x000000a600ba7308 */ /* 0x0000e40000000800 */
[----:B------:R-:W-:-:S04]  /*c0d0*/  FADD.FTZ R164, R176, R13 ;  /* 0x0000000db0a47221 */ /* 0x000fc80000010000 */
[----:B-1----:R-:W-:Y:S02]  /*c0e0*/  FADD.FTZ R164, R177, R164 ;  /* 0x000000a4b1a47221 */ /* 0x002fe40000010000 */
[----:B------:R-:W1:Y:S02]  /*c0f0*/  MUFU.EX2 R181, R181 ;  /* 0x000000b500b57308 */ /* 0x000e640000000800 */
[----:B0-----:R-:W-:Y:S01]  /*c100*/  FADD.FTZ R166, R221, R164 ;  /* 0x000000a4dda67221 */ /* 0x001fe20000010000 */
[----:B------:R-:W-:-:S05]  /*c110*/  F2FP.BF16.F32.PACK_AB R164, R177, R176 ;  /* 0x000000b0b1a4723e */ /* 0x000fca00000010ff */
[----:B------:R-:W0:Y:S01]  /*c120*/  MUFU.EX2 R184, R184 ;  /* 0x000000b800b87308 */ /* 0x000e220000000800 */
[----:B---3--:R-:W-:-:S04]  /*c130*/  FADD.FTZ R14, R186, R153 ;  /* 0x00000099ba0e7221 */ /* 0x008fc80000010000 */
[----:B------:R-:W-:-:S03]  /*c140*/  FADD.FTZ R14, R197, R14 ;  /* 0x0000000ec50e7221 */ /* 0x000fc60000010000 */
[----:B------:R3:W4:Y:S01]  /*c150*/  MUFU.EX2 R215, R162 ;  /* 0x000000a200d77308 */ /* 0x0007220000000800 */
[C---:B-1----:R-:W-:Y:S01]  /*c160*/  FADD.FTZ R13, R181.reuse, R166 ;  /* 0x000000a6b50d7221 */ /* 0x042fe20000010000 */
[----:B------:R-:W-:-:S06]  /*c170*/  F2FP.BF16.F32.PACK_AB R166, R181, R221 ;  /* 0x000000ddb5a6723e */ /* 0x000fcc00000010ff */
[----:B------:R-:W1:Y:S01]  /*c180*/  MUFU.EX2 R185, R185 ;  /* 0x000000b900b97308 */ /* 0x000e620000000800 */
[----:B---3--:R-:W-:Y:S01]  /*c190*/  F2FP.BF16.F32.PACK_AB R162, R173, R172 ;  /* 0x000000acada2723e */ /* 0x008fe200000010ff */
[----:B0-----:R-:W-:-:S06]  /*c1a0*/  FADD.FTZ R168, R184, R13 ;  /* 0x0000000db8a87221 */ /* 0x001fcc0000010000 */
[----:B------:R-:W0:Y:S01]  /*c1b0*/  MUFU.EX2 R169, R187 ;  /* 0x000000bb00a97308 */ /* 0x000e220000000800 */
[----:B----4-:R-:W-:-:S07]  /*c1c0*/  FADD.FTZ R14, R215, R14 ;  /* 0x0000000ed70e7221 */ /* 0x010fce0000010000 */
[----:B------:R-:W3:Y:S01]  /*c1d0*/  MUFU.EX2 R188, R188 ;  /* 0x000000bc00bc7308 */ /* 0x000ee20000000800 */
[C---:B-1----:R-:W-:Y:S01]  /*c1e0*/  FADD.FTZ R13, R185.reuse, R168 ;  /* 0x000000a8b90d7221 */ /* 0x042fe20000010000 */
[----:B------:R-:W-:-:S06]  /*c1f0*/  F2FP.BF16.F32.PACK_AB R168, R185, R184 ;  /* 0x000000b8b9a8723e */ /* 0x000fcc00000010ff */
[----:B------:R-:W1:Y:S01]  /*c200*/  MUFU.EX2 R190, R190 ;  /* 0x000000be00be7308 */ /* 0x000e620000000800 */
[C---:B0-----:R-:W-:Y:S01]  /*c210*/  FADD.FTZ R153, R169.reuse, R14 ;  /* 0x0000000ea9997221 */ /* 0x041fe20000010000 */
[----:B------:R-:W-:-:S06]  /*c220*/  F2FP.BF16.F32.PACK_AB R169, R169, R215 ;  /* 0x000000d7a9a9723e */ /* 0x000fcc00000010ff */
[----:B------:R-:W0:Y:S01]  /*c230*/  MUFU.EX2 R189, R189 ;  /* 0x000000bd00bd7308 */ /* 0x000e220000000800 */
[----:B---3--:R-:W-:-:S07]  /*c240*/  FADD.FTZ R170, R188, R13 ;  /* 0x0000000dbcaa7221 */ /* 0x008fce0000010000 */
[----:B------:R-:W3:Y:S01]  /*c250*/  MUFU.EX2 R191, R191 ;  /* 0x000000bf00bf7308 */ /* 0x000ee20000000800 */
[----:B-1----:R-:W-:Y:S01]  /*c260*/  FADD.FTZ R14, R190, R153 ;  /* 0x00000099be0e7221 */ /* 0x002fe20000010000 */
[----:B------:R-:W-:Y:S02]  /*c270*/  F2FP.BF16.F32.PACK_AB R153, R155, R222 ;  /* 0x000000de9b99723e */ /* 0x000fe400000010ff */
[----:B------:R-:W-:Y:S02]  /*c280*/  F2FP.BF16.F32.PACK_AB R155, R159, R223 ;  /* 0x000000df9f9b723e */ /* 0x000fe400000010ff */
[----:B------:R-:W-:Y:S02]  /*c290*/  F2FP.BF16.F32.PACK_AB R159, R167, R225 ;  /* 0x000000e1a79f723e */ /* 0x000fe400000010ff */
[----:B------:R-:W1:Y:S01]  /*c2a0*/  MUFU.EX2 R192, R192 ;  /* 0x000000c000c07308 */ /* 0x000e620000000800 */
[C---:B0-----:R-:W-:Y:S01]  /*c2b0*/  FADD.FTZ R13, R189.reuse, R170 ;  /* 0x000000aabd0d7221 */ /* 0x041fe20000010000 */
[----:B------:R-:W-:-:S02]  /*c2c0*/  F2FP.BF16.F32.PACK_AB R170, R189, R188 ;  /* 0x000000bcbdaa723e */ /* 0x000fc400000010ff */
[----:B------:R-:W-:-:S04]  /*c2d0*/  F2FP.BF16.F32.PACK_AB R167, R197, R186 ;  /* 0x000000bac5a7723e */ /* 0x000fc800000010ff */
[----:B------:R-:W0:Y:S01]  /*c2e0*/  MUFU.EX2 R173, R194 ;  /* 0x000000c200ad7308 */ /* 0x000e220000000800 */
[----:B---3--:R-:W-:-:S07]  /*c2f0*/  FADD.FTZ R14, R191, R14 ;  /* 0x0000000ebf0e7221 */ /* 0x008fce0000010000 */
[----:B------:R-:W3:Y:S01]  /*c300*/  MUFU.EX2 R214, R214 ;  /* 0x000000d600d67308 */ /* 0x000ee20000000800 */
[----:B-1----:R-:W-:-:S07]  /*c310*/  FADD.FTZ R13, R192, R13 ;  /* 0x0000000dc00d7221 */ /* 0x002fce0000010000 */
[----:B------:R-:W1:Y:S01]  /*c320*/  MUFU.EX2 R176, R195 ;  /* 0x000000c300b07308 */ /* 0x000e620000000800 */
[----:B0-----:R-:W-:-:S07]  /*c330*/  FADD.FTZ R165, R173, R14 ;  /* 0x0000000eada57221 */ /* 0x001fce0000010000 */
[----:B------:R-:W0:Y:S01]  /*c340*/  MUFU.EX2 R193, R193 ;  /* 0x000000c100c17308 */ /* 0x000e220000000800 */
[----:B---3--:R-:W-:-:S07]  /*c350*/  FADD.FTZ R172, R214, R13 ;  /* 0x0000000dd6ac7221 */ /* 0x008fce0000010000 */
[----:B------:R-:W3:Y:S01]  /*c360*/  MUFU.EX2 R198, R198 ;  /* 0x000000c600c67308 */ /* 0x000ee20000000800 */
[C---:B-1----:R-:W-:Y:S01]  /*c370*/  FADD.FTZ R171, R176.reuse, R165 ;  /* 0x000000a5b0ab7221 */ /* 0x042fe20000010000 */
[----:B------:R-:W-:Y:S02]  /*c380*/  F2FP.BF16.F32.PACK_AB R165, R183, R182 ;  /* 0x000000b6b7a5723e */ /* 0x000fe400000010ff */
[----:B------:R-:W-:-:S04]  /*c390*/  F2FP.BF16.F32.PACK_AB R173, R176, R173 ;  /* 0x000000adb0ad723e */ /* 0x000fc800000010ff */
[----:B------:R-:W1:Y:S01]  /*c3a0*/  MUFU.EX2 R199, R199 ;  /* 0x000000c700c77308 */ /* 0x000e620000000800 */
[----:B0-----:R-:W-:Y:S01]  /*c3b0*/  FADD.FTZ R13, R193, R172 ;  /* 0x000000acc10d7221 */ /* 0x001fe20000010000 */
[----:B------:R-:W-:Y:S02]  /*c3c0*/  F2FP.BF16.F32.PACK_AB R172, R214, R192 ;  /* 0x000000c0d6ac723e */ /* 0x000fe400000010ff */
[C---:B------:R-:W-:Y:S01]  /*c3d0*/  F2FP.BF16.F32.PACK_AB R174, R220.reuse, R193 ;  /* 0x000000c1dcae723e */ /* 0x040fe200000010ff */
[----:B------:R-:W-:Y:S01]  /*c3e0*/  FADD.FTZ R13, R220, R13 ;  /* 0x0000000ddc0d7221 */ /* 0x000fe20000010000 */
[----:B---3--:R-:W-:Y:S01]  /*c3f0*/  FADD.FTZ R14, R198, R171 ;  /* 0x000000abc60e7221 */ /* 0x008fe20000010000 */
[----:B------:R-:W-:-:S03]  /*c400*/  F2FP.BF16.F32.PACK_AB R171, R191, R190 ;  /* 0x000000bebfab723e */ /* 0x000fc600000010ff */
[C---:B-1----:R-:W-:Y:S01]  /*c410*/  FADD.FTZ R14, R199.reuse, R14 ;  /* 0x0000000ec70e7221 */ /* 0x042fe20000010000 */
[----:B------:R-:W-:Y:S01]  /*c420*/  F2FP.BF16.F32.PACK_AB R175, R199, R198 ;  /* 0x000000c6c7af723e */ /* 0x000fe200000010ff */
[----:B--2---:R-:W-:Y:S06]  /*c430*/  @!P0 BRA `(.L_x_7754) ;  /* 0x0000000000048947 */ /* 0x004fec0003800000 */
[----:B------:R-:W-:Y:S01]  /*c440*/  BPT.TRAP 0x1 ;  /* 0x000000040000795c */ /* 0x000fe20000300000 */
.L_x_7754:
[----:B------:R0:W1:Y:S01]  /*c450*/  SYNCS.PHASECHK.TRANS64.TRYWAIT P3, [R12+URZ+0x22850], R15 ;  /* 0x0228500f0c0075a7 */ /* 0x000062000806017f */
[----:B------:R-:W-:Y:S05]  /*c460*/  @!P0 BRA `(.L_x_7755) ;  /* 0x0000000000048947 */ /* 0x000fea0003800000 */
[----:B------:R-:W-:Y:S01]  /*c470*/  BPT.TRAP 0x1 ;  /* 0x000000040000795c */ /* 0x000fe20000300000 */
.L_x_7755:
[----:B------:R-:W-:Y:S04]  /*c480*/  BSSY B0, `(.L_x_7756) ;  /* 0x0000004000007945 */ /* 0x000fe80003800000 */
[----:B-1----:R-:W-:Y:S05]  /*c490*/  @P3 BRA `(.L_x_7757) ;  /* 0x0000000000083947 */ /* 0x002fea0003800000 */
[----:B------:R-:W1:Y:S02]  /*c4a0*/  SYNCS.PHASECHK.TRANS64.TRYWAIT P3, [R12+URZ+0x22850], R15 ;  /* 0x0228500f0c0075a7 */ /* 0x000e64000806017f */
[----:B-1----:R-:W-:Y:S05]  /*c4b0*/  @!P3 BRA `(.L_x_7758) ;  /* 0x000000940070b947 */ /* 0x002fea0003800000 */
.L_x_7757:
[----:B------:R-:W-:Y:S05]  /*c4c0*/  BSYNC B0 ;  /* 0x0000000000007941 */ /* 0x000fea0003800000 */
.L_x_7756:
[----:B------:R-:W2:Y:S01]  /*c4d0*/  S2R R179, SR_TID.X ;  /* 0x0000000000b37919 */ /* 0x000ea20000002100 */
[----:B------:R-:W-:Y:S05]  /*c4e0*/  WARPSYNC.ALL ;  /* 0x0000000000007948 */ /* 0x000fea0003800000 */
[----:B------:R-:W-:Y:S02]  /*c4f0*/  IMAD.MOV.U32 R177, RZ, RZ, 0xc00 ;  /* 0x00000c00ffb17424 */ /* 0x000fe400078e00ff */
[----:B01----:R-:W-:Y:S02]  /*c500*/  @!P1 VIADD R12, R12, 0x22860 ;  /* 0x000228600c0c9836 */ /* 0x003fe40000000000 */
[----:B------:R-:W-:-:S02]  /*c510*/  IMAD R176, R22, R177, UR37 ;  /* 0x0000002516b07e24 */ /* 0x000fc4000f8e02b1 */
[----:B------:R-:W-:Y:S01]  /*c520*/  IMAD.MOV.U32 R177, RZ, RZ, 0x40000040 ;  /* 0x40000040ffb17424 */ /* 0x000fe200078e00ff */
[----:B------:R-:W-:Y:S01]  /*c530*/  @!P1 PRMT R12, RZ, 0x654, R12 ;  /* 0x00000654ff0c9816 */ /* 0x000fe2000000000c */
[----:B------:R-:W-:Y:S01]  /*c540*/  IMAD.MOV.U32 R220, RZ, RZ, R178 ;  /* 0x000000ffffdc7224 */ /* 0x000fe200078e00b2 */
[----:B------:R-:W-:Y:S01]  /*c550*/  R2UR UR6, R176 ;  /* 0x00000000b00672ca */ /* 0x000fe200000e0000 */
[----:B------:R-:W-:Y:S01]  /*c560*/  IMAD.MOV.U32 R221, RZ, RZ, R20 ;  /* 0x000000ffffdd7224 */ /* 0x000fe200078e0014 */
[----:B------:R-:W-:Y:S01]  /*c570*/  R2UR UR7, R177 ;  /* 0x00000000b10772ca */ /* 0x000fe200000e0000 */
[----:B------:R-:W-:Y:S01]  /*c580*/  IMAD.MOV.U32 R177, RZ, RZ, 0x40000040 ;  /* 0x40000040ffb17424 */ /* 0x000fe200078e00ff */
[----:B--2---:R-:W-:-:S05]  /*c590*/  SHF.R.U32.HI R179, RZ, 0x7, R179 ;  /* 0x00000007ffb37819 */ /* 0x004fca00000116b3 */
[----:B------:R-:W-:-:S05]  /*c5a0*/  VIADD R15, R179, 0x8 ;  /* 0x00000008b30f7836 */ /* 0x000fca0000000000 */
[----:B------:R0:W-:Y:S06]  /*c5b0*/  BAR.SYNC.DEFER_BLOCKING R15, 0x100 ;  /* 0x0004000f0000751d */ /* 0x0001ec0000010000 */
[----:B------:R-:W-:-:S06]  /*c5c0*/  WARPGROUP.ARRIVE ;  /* 0x00000000000079c5 */ /* 0x000fcc0000000000 */
[----:B------:R-:W-:Y:S03]  /*c5d0*/  HGMMA.64x256x16.F32.BF16 R24, R152, gdesc[UR4].tnspB, R24, gsb0 ;  /* 0x43e0000498187df0 */ /* 0x000fe60008001818 */
[----:B------:R-:W-:Y:S02]  /*c5e0*/  WARPGROUP.DEPBAR.LE gsb0, 0x0 ;  /* 0x00008000000079c5 */ /* 0x000fe40000010000 */
[----:B------:R-:W-:Y:S01]  /*c5f0*/  IMAD.MOV.U32 R153, RZ, RZ, 0x40000040 ;  /* 0x40000040ff997424 */ /* 0x000fe200078e00ff */
[----:B------:R-:W-:Y:S01]  /*c600*/  IADD3 R152, R176, 0x80, RZ ;  /* 0x00000080b0987810 */ /* 0x000fe20007ffe0ff */
[----:B------:R-:W-:-:S03]  /*c610*/  WARPGROUP.ARRIVE ;  /* 0x00000000000079c5 */ /* 0x000fc60000000000 */
[----:B------:R-:W-:Y:S01]  /*c620*/  R2UR UR6, R152 ;  /* 0x00000000980672ca */ /* 0x000fe200000e0000 */
[----:B------:R-:W-:Y:S01]  /*c630*/  VIADD R152, R176, 0x100 ;  /* 0x00000100b0987836 */ /* 0x000fe20000000000 */
[----:B------:R-:W-:Y:S01]  /*c640*/  R2UR UR7, R153 ;  /* 0x00000000990772ca */ /* 0x000fe200000e0000 */
[----:B------:R-:W-:-:S15]  /*c650*/  IMAD.MOV.U32 R153, RZ, RZ, 0x40000040 ;  /* 0x40000040ff997424 */ /* 0x000fde00078e00ff */
        /* <DEDUP_REMOVED lines=32> */
[----:B------:R-:W-:Y:S05]  /*c860*/  @P2 BRA `(.L_x_7759) ;  /* 0xffffffd800d42947 */ /* 0x000fea000383ffff */
.L_x_7749:
[----:B------:R-:W-:Y:S05]  /*c870*/  WARPSYNC.ALL ;  /* 0x0000000000007948 */ /* 0x000fea0003800000 */
[----:B------:R-:W1:Y:S01]  /*c880*/  SHFL.BFLY PT, R0, R13, 0x2, 0x1f ;  /* 0x0c401f000d007f89 */ /* 0x000e6200000e0000 */
[----:B------:R-:W-:Y:S01]  /*c890*/  IMAD.MOV.U32 R4, RZ, RZ, RZ ;  /* 0x000000ffff047224 */ /* 0x000fe200078e00ff */
[----:B------:R3:W-:Y:S06]  /*c8a0*/  BAR.ARV R180, 0x100 ;  /* 0x000400b40000751d */ /* 0x0007ec0000002000 */
[----:B------:R-:W-:-:S02]  /*c8b0*/  VIADD R22, R22, 0x1 ;  /* 0x0000000116167836 */ /* 0x000fc40000000000 */
[----:B------:R-:W-:Y:S06]  /*c8c0*/  BAR.ARV 0x8, 0x120 ;  /* 0x0204800000007b1d */ /* 0x000fec0000002000 */
[----:B------:R-:W-:Y:S01]  /*c8d0*/  ISETP.NE.AND P0, PT, R22, 0x2, PT ;  /* 0x000000021600780c */ /* 0x000fe20003f05270 */
[----:B------:R-:W-:Y:S01]  /*c8e0*/  VIADD R212, R212, 0x1 ;  /* 0x00000001d4d47836 */ /* 0x000fe20000000000 */
[----:B--2---:R-:W2:Y:S01]  /*c8f0*/  SHFL.BFLY PT, R3, R14, 0x2, 0x1f ;  /* 0x0c401f000e037f89 */ /* 0x004ea200000e0000 */
[----:B------:R-:W-:Y:S02]  /*c900*/  PLOP3.LUT P1, PT, PT, PT, PT, 0x8, 0x0 ;  /* 0x000000000000781c */ /* 0x000fe40003f2e170 */
[----:B------:R-:W-:Y:S01]  /*c910*/  SEL R5, RZ, 0x1, P0 ;  /* 0x00000001ff057807 */ /* 0x000fe20000000000 */
[----:B-1----:R-:W-:Y:S01]  /*c920*/  FADD.FTZ R0, R0, R13 ;  /* 0x0000000d00007221 */ /* 0x002fe20000010000 */
[----:B------:R-:W-:-:S02]  /*c930*/  SEL R22, R22, RZ, P0 ;  /* 0x000000ff16167207 */ /* 0x000fc40000000000 */
[----:B------:R-:W-:Y:S01]  /*c940*/  LOP3.LUT R200, R200, R5, RZ, 0x3c, !PT ;  /* 0x00000005c8c87212 */ /* 0x000fe200078e3cff */
[----:B------:R-:W-:Y:S01]  /*c950*/  IMAD.MOV.U32 R5, RZ, RZ, -0x800000 ;  /* 0xff800000ff057424 */ /* 0x000fe200078e00ff */
[----:B------:R-:W1:Y:S01]  /*c960*/  SHFL.BFLY PT, R7, R0, 0x1, 0x1f ;  /* 0x0c201f0000077f89 */ /* 0x000e6200000e0000 */
[----:B--2---:R-:W-:-:S05]  /*c970*/  FADD.FTZ R3, R3, R14 ;  /* 0x0000000e03037221 */ /* 0x004fca0000010000 */
[----:B------:R-:W2:Y:S01]  /*c980*/  SHFL.BFLY PT, R6, R3, 0x1, 0x1f ;  /* 0x0c201f0003067f89 */ /* 0x000ea200000e0000 */
[----:B-1----:R-:W-:Y:S01]  /*c990*/  FADD.FTZ R7, R0, R7 ;  /* 0x0000000700077221 */ /* 0x002fe20000010000 */
[----:B------:R-:W-:-:S04]  /*c9a0*/  IMAD.MOV.U32 R0, RZ, RZ, RZ ;  /* 0x000000ffff007224 */ /* 0x000fc800078e00ff */
[----:B------:R-:W-:-:S13]  /*c9b0*/  FSETP.NE.FTZ.AND P2, PT, R7, RZ, PT ;  /* 0x000000ff0700720b */ /* 0x000fda0003f55000 */
[----:B------:R-:W1:Y:S01]  /*c9c0*/  @P2 MUFU.LG2 R10, R7 ;  /* 0x00000007000a2308 */ /* 0x000e620000000c00 */
[----:B------:R-:W-:Y:S01]  /*c9d0*/  @P2 FMUL.FTZ R11, R21, 0.69314718246459960938 ;  /* 0x3f317218150b2820 */ /* 0x000fe20000410000 */
[----:B--2---:R-:W-:-:S05]  /*c9e0*/  FADD.FTZ R6, R3, R6 ;  /* 0x0000000603067221 */ /* 0x004fca0000010000 */
[----:B------:R-:W-:Y:S01]  /*c9f0*/  FSETP.NE.FTZ.AND P3, PT, R6, RZ, PT ;  /* 0x000000ff0600720b */ /* 0x000fe20003f75000 */
[----:B------:R-:W2:Y:S01]  /*ca00*/  @P2 MUFU.RCP R4, R7 ;  /* 0x0000000700042308 */ /* 0x000ea20000001000 */
[----:B-1----:R-:W-:-:S11]  /*ca10*/  @P2 FMUL.FTZ R10, R10, 0.69314718246459960938 ;  /* 0x3f3172180a0a2820 */ /* 0x002fd60000410000 */
[----:B0-----:R-:W0:Y:S01]  /*ca20*/  @P3 MUFU.LG2 R12, R6 ;  /* 0x00000006000c3308 */ /* 0x001e220000000c00 */
[----:B------:R-:W-:Y:S01]  /*ca30*/  @P3 FMUL.FTZ R21, R21, 0.69314718246459960938 ;  /* 0x3f31721815153820 */ /* 0x000fe20000410000 */
[----:B------:R-:W-:Y:S01]  /*ca40*/  @P2 FFMA.FTZ R5, R11, R20, R10 ;  /* 0x000000140b052223 */ /* 0x000fe2000001000a */
[-C--:B--2---:R-:W-:Y:S01]  /*ca50*/  FMUL.FTZ R164, R80, R4.reuse ;  /* 0x0000000450a47220 */ /* 0x084fe20000410000 */
[-C--:B------:R-:W-:Y:S01]  /*ca60*/  FMUL.FTZ R167, R92, R4.reuse ;  /* 0x000000045ca77220 */ /* 0x080fe20000410000 */
[----:B------:R-:W-:-:S03]  /*ca70*/  FMUL.FTZ R24, R24, R4 ;  /* 0x0000000418187220 */ /* 0x000fc60000410000 */
[----:B------:R-:W1:Y:S01]  /*ca80*/  @P3 MUFU.RCP R0, R6 ;  /* 0x0000000600003308 */ /* 0x000e620000001000 */
        /* <DEDUP_REMOVED lines=127> */
[----:B---3--:R-:W-:-:S07]  /*d280*/  @P3 FFMA.FTZ R4, R21, R178, R12 ;  /* 0x000000b215043223 */ /* 0x008fce000001000c */
.L_x_7704:
[----:B------:R-:W-:Y:S05]  /*d290*/  WARPSYNC.ALL ;  /* 0x0000000000007948 */ /* 0x000fea0003800000 */
        /* <DEDUP_REMOVED lines=10> */
[----:B------:R-:W-:Y:S05]  /*d340*/  WARPSYNC.ALL ;  /* 0x0000000000007948 */ /* 0x000fea0003800000 */
[----:B------:R-:W-:Y:S01]  /*d350*/  BAR.SYNC.DEFER_BLOCKING 0x1, 0x100 ;  /* 0x0044000000007b1d */ /* 0x000fe20000010000 */
[----:B------:R-:W-:Y:S02]  /*d360*/  F2FP.BF16.F32.PACK_AB R24, R25, R24 ;  /* 0x000000181918723e */ /* 0x000fe400000010ff */
[----:B------:R-:W-:Y:S02]  /*d370*/  F2FP.BF16.F32.PACK_AB R25, R92, R26 ;  /* 0x0000001a5c19723e */ /* 0x000fe400000010ff */
        /* <DEDUP_REMOVED lines=12> */
[----:B------:R-:W-:Y:S02]  /*d440*/  MOV R10, R18 ;  /* 0x00000012000a7202 */ /* 0x000fe40000000f00 */
[----:B--2---:R-:W-:Y:S02]  /*d450*/  MOV R11, R13 ;  /* 0x0000000d000b7202 */ /* 0x004fe40000000f00 */
        /* <DEDUP_REMOVED lines=9> */
[----:B------:R-:W-:Y:S01]  /*d4f0*/  IADD3 R185, P4, R130, 0x4000, RZ ;  /* 0x0000400082b97810 */ /* 0x000fe20007f9e0ff */
[--C-:B------:R-:W-:Y:S01]  /*d500*/  IMAD.X R39, RZ, RZ, R131.reuse, P3 ;  /* 0x000000ffff277224 */ /* 0x100fe200018e0683 */
[----:B------:R-:W-:Y:S01]  /*d510*/  LOP3.LUT R20, R177, 0x380, RZ, 0xc0, !PT ;  /* 0x00000380b1147812 */ /* 0x000fe200078ec0ff */
[--C-:B-----5:R-:W-:Y:S01]  /*d520*/  IMAD.X R31, RZ, RZ, R131.reuse, P2 ;  /* 0x000000ffff1f7224 */ /* 0x120fe200010e0683 */
[----:B------:R-:W-:Y:S01]  /*d530*/  LOP3.LUT R38, R183, 0x380, RZ, 0xc0, !PT ;  /* 0x00000380b7267812 */ /* 0x000fe200078ec0ff */
[----:B------:R-:W-:Y:S01]  /*d540*/  IMAD.X R91, RZ, RZ, R131, P4 ;  /* 0x000000ffff5b7224 */ /* 0x000fe200020e0683 */
[----:B------:R-:W-:-:S02]  /*d550*/  SHF.R.U64 R20, R20, 0x3, RZ ;  /* 0x0000000314147819 */ /* 0x000fc400000012ff */
[----:B------:R-:W-:Y:S02]  /*d560*/  IADD3 R106, P2, R130, 0x8000, RZ ;  /* 0x00008000826a7810 */ /* 0x000fe40007f5e0ff */
[----:B------:R-:W-:Y:S02]  /*d570*/  SHF.R.U64 R38, R38, 0x3, RZ ;  /* 0x0000000326267819 */ /* 0x000fe400000012ff */
[----:B------:R-:W-:Y:S01]  /*d580*/  IADD3 R114, P4, R130, 0x8040, RZ ;  /* 0x0000804082727810 */ /* 0x000fe20007f9e0ff */
[--C-:B------:R-:W-:Y:S01]  /*d590*/  IMAD.X R107, RZ, RZ, R131.reuse, P2 ;  /* 0x000000ffff6b7224 */ /* 0x100fe200010e0683 */
[----:B------:R-:W-:Y:S02]  /*d5a0*/  LOP3.LUT R20, R20, R177, RZ, 0x3c, !PT ;  /* 0x000000b114147212 */ /* 0x000fe400078e3cff */
[C---:B------:R-:W-:Y:S01]  /*d5b0*/  IADD3 R189, P0, R130.reuse, 0x4040, RZ ;  /* 0x0000404082bd7810 */ /* 0x040fe20007f1e0ff */
[----:B------:R-:W-:Y:S01]  /*d5c0*/  IMAD.X R115, RZ, RZ, R131, P4 ;  /* 0x000000ffff737224 */ /* 0x000fe200020e0683 */
[----:B------:R-:W-:-:S02]  /*d5d0*/  IADD3 R110, P3, R130, 0x8020, RZ ;  /* 0x00008020826e7810 */ /* 0x000fc40007f7e0ff */
[----:B------:R-:W-:Y:S02]  /*d5e0*/  LOP3.LUT R38, R38, R183, RZ, 0x3c, !PT ;  /* 0x000000b726267212 */ /* 0x000fe400078e3cff */
[----:B------:R-:W-:Y:S01]  /*d5f0*/  LOP3.LUT R177, R106, 0x380, RZ, 0xc0, !PT ;  /* 0x000003806ab17812 */ /* 0x000fe200078ec0ff */
[----:B------:R-:W-:Y:S01]  /*d600*/  IMAD.X R111, RZ, RZ, R131, P3 ;  /* 0x000000ffff6f7224 */ /* 0x000fe200018e0683 */
[----:B------:R-:W-:Y:S02]  /*d610*/  LOP3.LUT R183, R114, 0x380, RZ, 0xc0, !PT ;  /* 0x0000038072b77812 */ /* 0x000fe400078ec0ff */
[----:B------:R-:W-:Y:S02]  /*d620*/  LOP3.LUT R30, R181, 0x380, RZ, 0xc0, !PT ;  /* 0x00000380b51e7812 */ /* 0x000fe400078ec0ff */
[----:B------:R-:W-:Y:S02]  /*d630*/  LOP3.LUT R15, R130, 0x380, RZ, 0xc0, !PT ;  /* 0x00000380820f7812 */ /* 0x000fe400078ec0ff */
[----:B------:R-:W-:-:S02]  /*d640*/  IADD3.X R99, RZ, R131, RZ, P0, !PT ;  /* 0x00000083ff637210 */ /* 0x000fc400007fe4ff */
[----:B------:R-:W-:Y:S02]  /*d650*/  SHF.R.U64 R177, R177, 0x3, RZ ;  /* 0x00000003b1b17819 */ /* 0x000fe400000012ff */
[C---:B------:R-:W-:Y:S02]  /*d660*/  IADD3 R187, P5, R130.reuse, 0x4020, RZ ;  /* 0x0000402082bb7810 */ /* 0x040fe40007fbe0ff */
[C---:B------:R-:W-:Y:S02]  /*d670*/  IADD3 R191, P1, R130.reuse, 0x4060, RZ ;  /* 0x0000406082bf7810 */ /* 0x040fe40007f3e0ff */
[C---:B------:R-:W-:Y:S01]  /*d680*/  IADD3 R12, P0, R130.reuse, 0xc000, RZ ;  /* 0x0000c000820c7810 */ /* 0x040fe20007f1e0ff */
[--C-:B------:R-:W-:Y:S01]  /*d690*/  IMAD.X R95, RZ, RZ, R131.reuse, P5 ;  /* 0x000000ffff5f7224 */ /* 0x100fe200028e0683 */
[----:B------:R-:W-:Y:S01]  /*d6a0*/  SHF.R.U64 R183, R183, 0x3, RZ ;  /* 0x00000003b7b77819 */ /* 0x000fe200000012ff */
[--C-:B------:R-:W-:Y:S01]  /*d6b0*/  IMAD.X R103, RZ, RZ, R131.reuse, P1 ;  /* 0x000000ffff677224 */ /* 0x100fe200008e0683 */
[C---:B------:R-:W-:Y:S01]  /*d6c0*/  IADD3 R151, P2, R130.reuse, 0xc040, RZ ;  /* 0x0000c04082977810 */ /* 0x040fe20007f5e0ff */
[----:B------:R-:W-:Y:S01]  /*d6d0*/  IMAD.X R123, RZ, RZ, R131, P0 ;  /* 0x000000ffff7b7224 */ /* 0x000fe200000e0683 */
[----:B------:R-:W-:-:S02]  /*d6e0*/  IADD3 R14, P3, R130, 0xc060, RZ ;  /* 0x0000c060820e7810 */ /* 0x000fc40007f7e0ff */
[----:B------:R-:W-:Y:S01]  /*d6f0*/  SHF.R.U64 R30, R30, 0x3, RZ ;  /* 0x000000031e1e7819 */ /* 0x000fe200000012ff */
[----:B------:R-:W-:Y:S01]  /*d700*/  IMAD.X R13, RZ, RZ, R131, P2 ;  /* 0x000000ffff0d7224 */ /* 0x000fe200010e0683 */
[----:B------:R-:W-:Y:S02]  /*d710*/  SHF.R.U64 R15, R15, 0x3, RZ ;  /* 0x000000030f0f7819 */ /* 0x000fe400000012ff */
[----:B------:R-:W-:Y:S02]  /*d720*/  LOP3.LUT R90, R185, 0x380, RZ, 0xc0, !PT ;  /* 0x00000380b95a7812 */ /* 0x000fe400078ec0ff */
[----:B------:R-:W-:Y:S02]  /*d730*/  LOP3.LUT R106, R177, R106, RZ, 0x3c, !PT ;  /* 0x0000006ab16a7212 */ /* 0x000fe400078e3cff */
[----:B------:R-:W-:Y:S02]  /*d740*/  LOP3.LUT R94, R187, 0x380, RZ, 0xc0, !PT ;  /* 0x00000380bb5e7812 */ /* 0x000fe400078ec0ff */
[----:B------:R-:W-:-:S02]  /*d750*/  LOP3.LUT R114, R183, R114, RZ, 0x3c, !PT ;  /* 0x00000072b7727212 */ /* 0x000fc400078e3cff */
[----:B------:R-:W-:Y:S02]  /*d760*/  LOP3.LUT R177, R12, 0x380, RZ, 0xc0, !PT ;  /* 0x000003800cb17812 */ /* 0x000fe400078ec0ff */
[----:B------:R-:W-:Y:S02]  /*d770*/  LOP3.LUT R30, R30, R181, RZ, 0x3c, !PT ;  /* 0x000000b51e1e7212 */ /* 0x000fe400078e3cff */
[----:B------:R-:W-:Y:S02]  /*d780*/  LOP3.LUT R98, R189, 0x380, RZ, 0xc0, !PT ;  /* 0x00000380bd627812 */ /* 0x000fe400078ec0ff */
[----:B------:R-:W-:Y:S02]  /*d790*/  LOP3.LUT R176, R151, 0x380, RZ, 0xc0, !PT ;  /* 0x0000038097b07812 */ /* 0x000fe400078ec0ff */
[----:B------:R-:W-:Y:S02]  /*d7a0*/  LOP3.LUT R183, R14, 0x380, RZ, 0xc0, !PT ;  /* 0x000003800eb77812 */ /* 0x000fe400078ec0ff */
[----:B------:R-:W-:-:S02]  /*d7b0*/  IADD3 R118, P5, R130, 0x8060, RZ ;  /* 0x0000806082767810 */ /* 0x000fc40007fbe0ff */
[----:B-1----:R-:W-:Y:S02]  /*d7c0*/  IADD3 R84, P1, R130, 0xc020, RZ ;  /* 0x0000c02082547810 */ /* 0x002fe40007f3e0ff */
[----:B------:R-:W-:Y:S01]  /*d7d0*/  LOP3.LUT R102, R191, 0x380, RZ, 0xc0, !PT ;  /* 0x00000380bf667812 */ /* 0x000fe200078ec0ff */
[--C-:B------:R-:W-:Y:S01]  /*d7e0*/  IMAD.X R119, RZ, RZ, R131.reuse, P5 ;  /* 0x000000ffff777224 */ /* 0x100fe200028e0683 */
[----:B------:R-:W-:Y:S01]  /*d7f0*/  LOP3.LUT R181, R110, 0x380, RZ, 0xc0, !PT ;  /* 0x000003806eb57812 */ /* 0x000fe200078ec0ff */
[--C-:B------:R-:W-:Y:S01]  /*d800*/  IMAD.X R127, RZ, RZ, R131.reuse, P1 ;  /* 0x000000ffff7f7224 */ /* 0x100fe200008e0683 */
[----:B------:R-:W-:Y:S01]  /*d810*/  LOP3.LUT R130, R15, R130, RZ, 0x3c, !PT ;  /* 0x000000820f827212 */ /* 0x000fe200078e3cff */
[----:B------:R-:W-:Y:S01]  /*d820*/  IMAD.X R15, RZ, RZ, R131, P3 ;  /* 0x000000ffff0f7224 */ /* 0x000fe200018e0683 */
[----:B------:R-:W-:Y:S02]  /*d830*/  SHF.R.U64 R90, R90, 0x3, RZ ;  /* 0x000000035a5a7819 */ /* 0x000fe400000012ff */
[----:B------:R-:W-:-:S02]  /*d840*/  SHF.R.U64 R94, R94, 0x3, RZ ;  /* 0x000000035e5e7819 */ /* 0x000fc400000012ff */
[----:B------:R-:W-:Y:S02]  /*d850*/  SHF.R.U64 R177, R177, 0x3, RZ ;  /* 0x00000003b1b17819 */ /* 0x000fe400000012ff */
[----:B------:R-:W-:Y:S02]  /*d860*/  SHF.R.U64 R98, R98, 0x3, RZ ;  /* 0x0000000362627819 */ /* 0x000fe400000012ff */
[----:B------:R-:W-:Y:S02]  /*d870*/  SHF.R.U64 R176, R176, 0x3, RZ ;  /* 0x00000003b0b07819 */ /* 0x000fe400000012ff */
[----:B------:R-:W-:Y:S02]  /*d880*/  SHF.R.U64 R183, R183, 0x3, RZ ;  /* 0x00000003b7b77819 */ /* 0x000fe400000012ff */
[----:B------:R-:W-:Y:S02]  /*d890*/  SHF.R.U64 R102, R102, 0x3, RZ ;  /* 0x0000000366667819 */ /* 0x000fe400000012ff */
[----:B------:R-:W-:-:S02]  /*d8a0*/  SHF.R.U64 R181, R181, 0x3, RZ ;  /* 0x00000003b5b57819 */ /* 0x000fc400000012ff */
[----:B------:R-:W-:Y:S02]  /*d8b0*/  LOP3.LUT R90, R90, R185, RZ, 0x3c, !PT ;  /* 0x000000b95a5a7212 */ /* 0x000fe400078e3cff */
[----:B------:R-:W-:Y:S02]  /*d8c0*/  MOV R130, R130 ;  /* 0x0000008200827202 */ /* 0x000fe40000000f00 */
[----:B------:R-:W-:Y:S02]  /*d8d0*/  LOP3.LUT R94, R94, R187, RZ, 0x3c, !PT ;  /* 0x000000bb5e5e7212 */ /* 0x000fe400078e3cff */
[----:B------:R-:W-:Y:S01]  /*d8e0*/  LOP3.LUT R122, R177, R12, RZ, 0x3c, !PT ;  /* 0x0000000cb17a7212 */ /* 0x000fe200078e3cff */
[----:B------:R1:W-:Y:S01]  /*d8f0*/  STSM.16.M88.4 [R130], R24 ;  /* 0x0000001882007844 */ /* 0x0003e20000000200 */
[----:B------:R-:W-:Y:S02]  /*d900*/  MOV R28, R20 ;  /* 0x00000014001c7202 */ /* 0x000fe40000000f00 */
[----:B------:R-:W-:-:S02]  /*d910*/  LOP3.LUT R98, R98, R189, RZ, 0x3c, !PT ;  /* 0x000000bd62627212 */ /* 0x000fc400078e3cff */
[----:B------:R-:W-:Y:S01]  /*d920*/  LOP3.LUT R185, R118, 0x380, RZ, 0xc0, !PT ;  /* 0x0000038076b97812 */ /* 0x000fe200078ec0ff */
[----:B------:R2:W-:Y:S01]  /*d930*/  STSM.16.M88.4 [R28], R32 ;  /* 0x000000201c007844 */ /* 0x0005e20000000200 */
[----:B------:R-:W-:Y:S02]  /*d940*/  LOP3.LUT R12, R176, R151, RZ, 0x3c, !PT ;  /* 0x00000097b00c7212 */ /* 0x000fe400078e3cff */
[----:B------:R-:W-:Y:S02]  /*d950*/  LOP3.LUT R14, R183, R14, RZ, 0x3c, !PT ;  /* 0x0000000eb70e7212 */ /* 0x000fe400078e3cff */
[----:B------:R-:W-:Y:S02]  /*d960*/  MOV R30, R30 ;  /* 0x0000001e001e7202 */ /* 0x000fe40000000f00 */
[----:B------:R-:W-:Y:S02]  /*d970*/  LOP3.LUT R102, R102, R191, RZ, 0x3c, !PT ;  /* 0x000000bf66667212 */ /* 0x000fe400078e3cff */
[----:B------:R-:W-:Y:S01]  /*d980*/  LOP3.LUT R110, R181, R110, RZ, 0x3c, !PT ;  /* 0x0000006eb56e7212 */ /* 0x000fe200078e3cff */
[----:B------:R3:W-:Y:S01]  /*d990*/  STSM.16.M88.4 [R30], R40 ;  /* 0x000000281e007844 */ /* 0x0007e20000000200 */
[----:B------:R-:W-:-:S02]  /*d9a0*/  MOV R38, R38 ;  /* 0x0000002600267202 */ /* 0x000fc40000000f00 */
[----:B------:R-:W-:Y:S02]  /*d9b0*/  F2FP.BF16.F32.PACK_AB R57, R7, R58 ;  /* 0x0000003a0739723e */ /* 0x000fe400000010ff */
[----:B------:R-:W-:Y:S01]  /*d9c0*/  F2FP.BF16.F32.PACK_AB R64, R65, R64 ;  /* 0x000000404140723e */ /* 0x000fe200000010ff */
[----:B------:R-:W-:Y:S01]  /*d9d0*/  STSM.16.M88.4 [R38], R48 ;  /* 0x0000003026007844 */ /* 0x000fe20000000200 */
[----:B------:R-:W-:Y:S02]  /*d9e0*/  LOP3.LUT R181, R84, 0x380, RZ, 0xc0, !PT ;  /* 0x0000038054b57812 */ /* 0x000fe400078ec0ff */
        /* <DEDUP_REMOVED lines=10> */
[----:B------:R-:W-:Y:S01]  /*da90*/  SHF.R.U64 R185, R185, 0x3, RZ ;  /* 0x00000003b9b97819 */ /* 0x000fe200000012ff */
[----:B------:R-:W-:Y:S01]  /*daa0*/  STSM.16.M88.4 [R94], R64 ;  /* 0x000000405e007844 */ /* 0x000fe20000000200 */
[----:B------:R-:W-:Y:S02]  /*dab0*/  MOV R98, R98 ;  /* 0x0000006200627202 */ /* 0x000fe40000000f00 */
[----:B------:R-:W-:Y:S02]  /*dac0*/  MOV R21, R12 ;  /* 0x0000000c00157202 */ /* 0x000fe40000000f00 */
[----:B------:R-:W-:Y:S02]  /*dad0*/  MOV R20, R14 ;  /* 0x0000000e00147202 */ /* 0x000fe40000000f00 */
[----:B------:R-:W-:Y:S02]  /*dae0*/  F2FP.BF16.F32.PACK_AB R74, R77, R163 ;  /* 0x000000a34d4a723e */ /* 0x000fe400000010ff */
[----:B------:R-:W-:-:S02]  /*daf0*/  F2FP.BF16.F32.PACK_AB R75, R79, R78 ;  /* 0x0000004e4f4b723e */ /* 0x000fc400000010ff */
[----:B------:R-:W-:Y:S02]  /*db00*/  MOV R102, R102 ;  /* 0x0000006600667202 */ /* 0x000fe40000000f00 */
[----:B------:R-:W-:Y:S01]  /*db10*/  F2FP.BF16.F32.PACK_AB R12, R81, R164 ;  /* 0x000000a4510c723e */ /* 0x000fe200000010ff */
[----:B------:R-:W-:Y:S01]  /*db20*/  STSM.16.M88.4 [R98], R72 ;  /* 0x0000004862007844 */ /* 0x000fe20000000200 */
[----:B------:R-:W-:Y:S02]  /*db30*/  F2FP.BF16.F32.PACK_AB R13, R83, R82 ;  /* 0x00000052530d723e */ /* 0x000fe400000010ff */
[----:B------:R-:W-:Y:S01]  /*db40*/  F2FP.BF16.F32.PACK_AB R14, R3, R165 ;  /* 0x000000a5030e723e */ /* 0x000fe200000010ff */
[----:B------:R-:W-:Y:S01]  /*db50*/  IMAD.MOV.U32 R3, RZ, RZ, RZ ;  /* 0x000000ffff037224 */ /* 0x000fe200078e00ff */
[----:B------:R-:W-:Y:S02]  /*db60*/  F2FP.BF16.F32.PACK_AB R15, R54, R46 ;  /* 0x0000002e360f723e */ /* 0x000fe400000010ff */
[----:B------:R-:W-:-:S02]  /*db70*/  SHF.R.U64 R181, R181, 0x3, RZ ;  /* 0x00000003b5b57819 */ /* 0x000fc400000012ff */
[----:B------:R-:W-:Y:S01]  /*db80*/  LOP3.LUT R118, R185, R118, RZ, 0x3c, !PT ;  /* 0x00000076b9767212 */ /* 0x000fe200078e3cff */
[----:B------:R4:W-:Y:S01]  /*db90*/  STSM.16.M88.4 [R102], R12 ;  /* 0x0000000c66007844 */ /* 0x0009e20000000200 */
[----:B------:R-:W-:Y:S02]  /*dba0*/  MOV R106, R106 ;  /* 0x0000006a006a7202 */ /* 0x000fe40000000f00 */
[----:B-1----:R-:W-:Y:S02]  /*dbb0*/  F2FP.BF16.F32.PACK_AB R24, R89, R166 ;  /* 0x000000a65918723e */ /* 0x002fe400000010ff */
[----:B------:R-:W-:Y:S02]  /*dbc0*/  F2FP.BF16.F32.PACK_AB R25, R71, R62 ;  /* 0x0000003e4719723e */ /* 0x000fe400000010ff */
[----:B------:R-:W-:Y:S02]  /*dbd0*/  F2FP.BF16.F32.PACK_AB R26, R93, R167 ;  /* 0x000000a75d1a723e */ /* 0x000fe400000010ff */
[----:B------:R-:W-:-:S02]  /*dbe0*/  F2FP.BF16.F32.PACK_AB R27, R100, R96 ;  /* 0x00000060641b723e */ /* 0x000fc400000010ff */
[----:B------:R-:W-:Y:S02]  /*dbf0*/  LOP3.LUT R126, R181, R84, RZ, 0x3c, !PT ;  /* 0x00000054b57e7212 */ /* 0x000fe400078e3cff */
[----:B------:R-:W-:Y:S01]  /*dc00*/  MOV R110, R110 ;  /* 0x0000006e006e7202 */ /* 0x000fe20000000f00 */
[----:B------:R-:W-:Y:S01]  /*dc10*/  STSM.16.M88.4 [R106], R24 ;  /* 0x000000186a007844 */ /* 0x000fe20000000200 */
[----:B--2---:R-:W-:Y:S02]  /*dc20*/  F2FP.BF16.F32.PACK_AB R28, R97, R168 ;  /* 0x000000a8611c723e */ /* 0x004fe400000010ff */
[----:B------:R-:W-:Y:S02]  /*dc30*/  F2FP.BF16.F32.PACK_AB R29, R108, R104 ;  /* 0x000000686c1d723e */ /* 0x000fe400000010ff */
[----:B---3--:R-:W-:Y:S02]  /*dc40*/  F2FP.BF16.F32.PACK_AB R30, R101, R169 ;  /* 0x000000a9651e723e */ /* 0x008fe400000010ff */
[----:B------:R-:W-:-:S02]  /*dc50*/  F2FP.BF16.F32.PACK_AB R31, R116, R112 ;  /* 0x00000070741f723e */ /* 0x000fc400000010ff */
[----:B------:R-:W-:Y:S02]  /*dc60*/  MOV R114, R114 ;  /* 0x0000007200727202 */ /* 0x000fe40000000f00 */
[----:B----4-:R-:W-:Y:S01]  /*dc70*/  F2FP.BF16.F32.PACK_AB R12, R105, R170 ;  /* 0x000000aa690c723e */ /* 0x010fe200000010ff */
        /* <DEDUP_REMOVED lines=17> */
[----:B------:R-:W-:Y:S01]  /*dd90*/  F2FP.BF16.F32.PACK_AB R136, R137, R136 ;  /* 0x000000888988723e */ /* 0x000fe200000010ff */
[----:B------:R2:W-:Y:S01]  /*dda0*/  STSM.16.M88.4 [R122], R156 ;  /* 0x0000009c7a007844 */ /* 0x0005e20000000200 */
[----:B------:R-:W-:Y:S02]  /*ddb0*/  ISETP.NE.U32.AND P0, PT, RZ, UR4, PT ;  /* 0x00000004ff007c0c */ /* 0x000fe4000bf05070 */
[----:B------:R-:W-:-:S02]  /*ddc0*/  IADD3 R6, P1, R208, UR4, RZ ;  /* 0x00000004d0067c10 */ /* 0x000fc4000ff3e0ff */
        /* <DEDUP_REMOVED lines=27> */
[----:B------:R-:W-:-:S03]  /*df80*/  IMAD.WIDE R10, R9, 0x2, R10 ;  /* 0x00000002090a7825 */ /* 0x000fc600078e020a */
[----:B-1----:R-:W-:Y:S01]  /*df90*/  IADD3 R13, P4, R10, 0x1000, RZ ;  /* 0x000010000a0d7810 */ /* 0x002fe20007f9e0ff */
[----:B------:R-:W-:-:S12]  /*dfa0*/  @P1 BRA `(.L_x_7762) ;  /* 0x0000000000101947 */ /* 0x000fd80003800000 */
[----:B------:R-:W-:Y:S05]  /*dfb0*/  @!P0 BRA `(.L_x_7762) ;  /* 0x00000000000c8947 */ /* 0x000fea0003800000 */
[----:B------:R-:W3:Y:S04]  /*dfc0*/  LDG.E R9, desc[UR40][R6.64] ;  /* 0x0000002806097981 */ /* 0x000ee8000c1e1900 */
[----:B-----5:R-:W3:Y:S02]  /*dfd0*/  LDG.E R0, desc[UR40][R6.64+0x4] ;  /* 0x0000042806007981 */ /* 0x020ee4000c1e1900 */
[----:B---3--:R-:W-:-:S07]  /*dfe0*/  IMAD.IADD R0, R0, 0x1, -R9 ;  /* 0x0000000100007824 */ /* 0x008fce00078e0a09 */
.L_x_7762:
[----:B------:R-:W-:Y:S01]  /*dff0*/  SHF.R.S32.HI R79, RZ, 0x1f, R207 ;  /* 0x0000001fff4f7819 */ /* 0x000fe200000114cf */
[----:B------:R-:W-:Y:S01]  /*e000*/  ULDC.64 UR4, c[0x0][0xb70] ;  /* 0x0002dc0000047ab9 */ /* 0x000fe20000000a00 */
[--C-:B--2--5:R-:W-:Y:S01]  /*e010*/  SHF.R.S32.HI R21, RZ, 0x1f, R3.reuse ;  /* 0x0000001fff157819 */ /* 0x124fe20000011403 */
[----:B------:R-:W-:Y:S01]  /*e020*/  IMAD.MOV.U32 R20, RZ, RZ, R3 ;  /* 0x000000ffff147224 */ /* 0x000fe200078e0003 */
[----:B------:R-:W-:Y:S01]  /*e030*/  SEL R219, R219, RZ, !P0 ;  /* 0x000000ffdbdb7207 */ /* 0x000fe20004000000 */
[----:B------:R-:W-:Y:S01]  /*e040*/  IMAD R6, R79, UR4, RZ ;  /* 0x000000044f067c24 */ /* 0x000fe2000f8e02ff */
[----:B------:R-:W-:Y:S01]  /*e050*/  SEL R81, R210, RZ, !P0 ;  /* 0x000000ffd2517207 */ /* 0x000fe20004000000 */
[----:B------:R-:W-:Y:S01]  /*e060*/  IMAD R15, R213, 0x80, R232 ;  /* 0x00000080d50f7824 */ /* 0x000fe200078e02e8 */
[C---:B------:R-:W-:Y:S01]  /*e070*/  IADD3 R29, P0, R10.reuse, 0x3000, RZ ;  /* 0x000030000a1d7810 */ /* 0x040fe20007f1e0ff */
[C---:B------:R-:W-:Y:S01]  /*e080*/  IMAD R9, R207.reuse, UR5, R6 ;  /* 0x00000005cf097c24 */ /* 0x040fe2000f8e0206 */
[C---:B------:R-:W-:Y:S01]  /*e090*/  IADD3 R25, P5, R10.reuse, 0x2000, RZ ;  /* 0x000020000a197810 */ /* 0x040fe20007fbe0ff */
[----:B------:R-:W-:Y:S01]  /*e0a0*/  IMAD.WIDE.U32 R6, R207, UR4, R20 ;  /* 0x00000004cf067c25 */ /* 0x000fe2000f8e0014 */
[----:B------:R-:W-:Y:S01]  /*e0b0*/  ULDC.64 UR4, c[0x0][0xb78] ;  /* 0x0002de0000047ab9 */ /* 0x000fe20000000a00 */
[----:B------:R-:W-:-:S02]  /*e0c0*/  IADD3 R33, P1, R10, 0x4000, RZ ;  /* 0x000040000a217810 */ /* 0x000fc40007f3e0ff */
[----:B------:R-:W-:Y:S01]  /*e0d0*/  IMAD.IADD R7, R7, 0x1, R9 ;  /* 0x0000000107077824 */ /* 0x000fe200078e0209 */
[----:B------:R-:W-:Y:S01]  /*e0e0*/  LOP3.LUT R28, R29, 0x380, RZ, 0xc0, !PT ;  /* 0x000003801d1c7812 */ /* 0x000fe200078ec0ff */
[----:B------:R-:W-:Y:S01]  /*e0f0*/  IMAD R8, R219, UR4, RZ ;  /* 0x00000004db087c24 */ /* 0x000fe2000f8e02ff */
[----:B------:R-:W-:Y:S01]  /*e100*/  IADD3 R37, P2, R10, 0x5000, RZ ;  /* 0x000050000a257810 */ /* 0x000fe20007f5e0ff */
[----:B------:R-:W-:Y:S01]  /*e110*/  IMAD.WIDE.U32 R6, R81, UR4, R6 ;  /* 0x0000000451067c25 */ /* 0x000fe2000f8e0006 */
[----:B------:R-:W-:Y:S02]  /*e120*/  LOP3.LUT R12, R13, 0x380, RZ, 0xc0, !PT ;  /* 0x000003800d0c7812 */ /* 0x000fe400078ec0ff */
[----:B------:R-:W-:Y:S01]  /*e130*/  LOP3.LUT R24, R25, 0x380, RZ, 0xc0, !PT ;  /* 0x0000038019187812 */ /* 0x000fe200078ec0ff */
[----:B------:R-:W-:Y:S01]  /*e140*/  IMAD R8, R81, UR5, R8 ;  /* 0x0000000551087c24 */ /* 0x000fe2000f8e0208 */
[----:B------:R-:W-:Y:S01]  /*e150*/  SHF.R.S32.HI R9, RZ, 0x1f, R15 ;  /* 0x0000001fff097819 */ /* 0x000fe2000001140f */
[----:B------:R-:W-:Y:S01]  /*e160*/  ULDC.64 UR4, c[0x0][0xb40] ;  /* 0x0002d00000047ab9 */ /* 0x000fe20000000a00 */
[----:B------:R-:W-:-:S02]  /*e170*/  IADD3 R6, P3, R15, R6, RZ ;  /* 0x000000060f067210 */ /* 0x000fc40007f7e0ff */
[----:B------:R-:W-:Y:S02]  /*e180*/  LOP3.LUT R32, R33, 0x380, RZ, 0xc0, !PT ;  /* 0x0000038021207812 */ /* 0x000fe400078ec0ff */
[----:B------:R-:W-:Y:S02]  /*e190*/  SHF.R.U64 R28, R28, 0x3, RZ ;  /* 0x000000031c1c7819 */ /* 0x000fe400000012ff */
[----:B------:R-:W-:Y:S02]  /*e1a0*/  LOP3.LUT R36, R37, 0x380, RZ, 0xc0, !PT ;  /* 0x0000038025247812 */ /* 0x000fe400078ec0ff */
[----:B------:R-:W-:Y:S02]  /*e1b0*/  SHF.R.U64 R12, R12, 0x3, RZ ;  /* 0x000000030c0c7819 */ /* 0x000fe400000012ff */
[----:B------:R-:W-:Y:S02]  /*e1c0*/  SHF.R.U64 R24, R24, 0x3, RZ ;  /* 0x0000000318187819 */ /* 0x000fe400000012ff */
[----:B------:R-:W-:-:S02]  /*e1d0*/  IADD3.X R9, R9, R7, R8, P3, !PT ;  /* 0x0000000709097210 */ /* 0x000fc40001ffe408 */
[----:B------:R-:W-:Y:S02]  /*e1e0*/  SHF.R.U64 R32, R32, 0x3, RZ ;  /* 0x0000000320207819 */ /* 0x000fe400000012ff */
[----:B------:R-:W-:Y:S01]  /*e1f0*/  LOP3.LUT R28, R28, R29, RZ, 0x3c, !PT ;  /* 0x0000001d1c1c7212 */ /* 0x000fe200078e3cff */
[--C-:B------:R-:W-:Y:S01]  /*e200*/  IMAD.X R29, RZ, RZ, R11.reuse, P0 ;  /* 0x000000ffff1d7224 */ /* 0x100fe200000e060b */
[----:B------:R-:W-:Y:S02]  /*e210*/  SHF.R.U64 R36, R36, 0x3, RZ ;  /* 0x0000000324247819 */ /* 0x000fe400000012ff */
[----:B------:R-:W-:Y:S02]  /*e220*/  LEA R58, P3, R6, UR4, 0x2 ;  /* 0x00000004063a7c11 */ /* 0x000fe4000f8610ff */
[----:B------:R-:W-:Y:S02]  /*e230*/  IADD3 R53, P0, R10, 0x9000, RZ ;  /* 0x000090000a357810 */ /* 0x000fe40007f1e0ff */
        /* <DEDUP_REMOVED lines=8> */
[----:B------:R-:W-:Y:S01]  /*e2c0*/  LEA.HI.X R59, R6, UR5, R9, 0x2, P3 ;  /* 0x00000005063b7c11 */ /* 0x000fe200098f1409 */
[----:B------:R-:W-:Y:S01]  /*e2d0*/  VIADD R9, R15, 0x8 ;  /* 0x000000080f097836 */ /* 0x000fe20000000000 */
[C---:B------:R-:W-:Y:S01]  /*e2e0*/  IADD3 R41, P3, R10.reuse, 0x6000, RZ ;  /* 0x000060000a297810 */ /* 0x040fe20007f7e0ff */
[----:B------:R-:W-:Y:S01]  /*e2f0*/  ULDC.64 UR4, c[0x0][0xaa0] ;  /* 0x0002a80000047ab9 */ /* 0x000fe20000000a00 */
[----:B------:R-:W-:-:S02]  /*e300*/  IADD3 R45, P4, R10, 0x7000, RZ ;  /* 0x000070000a2d7810 */ /* 0x000fc40007f9e0ff */
[C---:B------:R-:W-:Y:S02]  /*e310*/  IADD3 R49, P5, R10.reuse, 0x8000, RZ ;  /* 0x000080000a317810 */ /* 0x040fe40007fbe0ff */
[----:B------:R-:W-:Y:S02]  /*e320*/  LOP3.LUT R52, R53, 0x380, RZ, 0xc0, !PT ;  /* 0x0000038035347812 */ /* 0x000fe400078ec0ff */
[C---:B------:R-:W-:Y:S02]  /*e330*/  IADD3 R7, P1, R10.reuse, 0xa000, RZ ;  /* 0x0000a0000a077810 */ /* 0x040fe40007f3e0ff */
[----:B------:R-:W-:Y:S02]  /*e340*/  IADD3 R57, P2, R10, 0xb000, RZ ;  /* 0x0000b0000a397810 */ /* 0x000fe40007f5e0ff */
[----:B------:R-:W-:Y:S02]  /*e350*/  LOP3.LUT R40, R41, 0x380, RZ, 0xc0, !PT ;  /* 0x0000038029287812 */ /* 0x000fe400078ec0ff */
[----:B------:R-:W-:-:S02]  /*e360*/  LOP3.LUT R44, R45, 0x380, RZ, 0xc0, !PT ;  /* 0x000003802d2c7812 */ /* 0x000fc400078ec0ff */
[----:B------:R-:W-:Y:S02]  /*e370*/  LOP3.LUT R48, R49, 0x380, RZ, 0xc0, !PT ;  /* 0x0000038031307812 */ /* 0x000fe400078ec0ff */
[----:B------:R-:W-:Y:S02]  /*e380*/  SHF.R.U64 R52, R52, 0x3, RZ ;  /* 0x0000000334347819 */ /* 0x000fe400000012ff */
[----:B------:R-:W-:Y:S02]  /*e390*/  LOP3.LUT R6, R7, 0x380, RZ, 0xc0, !PT ;  /* 0x0000038007067812 */ /* 0x000fe400078ec0ff */
[----:B------:R-:W-:Y:S02]  /*e3a0*/  LOP3.LUT R56, R57, 0x380, RZ, 0xc0, !PT ;  /* 0x0000038039387812 */ /* 0x000fe400078ec0ff */
[----:B------:R-:W-:Y:S02]  /*e3b0*/  SHF.R.U64 R40, R40, 0x3, RZ ;  /* 0x0000000328287819 */ /* 0x000fe400000012ff */
[----:B------:R-:W-:-:S02]  /*e3c0*/  SHF.R.U64 R44, R44, 0x3, RZ ;  /* 0x000000032c2c7819 */ /* 0x000fc400000012ff */
[----:B------:R-:W-:Y:S02]  /*e3d0*/  SHF.R.U64 R48, R48, 0x3, RZ ;  /* 0x0000000330307819 */ /* 0x000fe400000012ff */
[----:B------:R-:W-:Y:S02]  /*e3e0*/  LOP3.LUT R52, R52, R53, RZ, 0x3c, !PT ;  /* 0x0000003534347212 */ /* 0x000fe400078e3cff */
[----:B------:R-:W-:Y:S02]  /*e3f0*/  SHF.R.U64 R6, R6, 0x3, RZ ;  /* 0x0000000306067819 */ /* 0x000fe400000012ff */
[----:B------:R-:W-:Y:S02]  /*e400*/  SHF.R.U64 R56, R56, 0x3, RZ ;  /* 0x0000000338387819 */ /* 0x000fe400000012ff */
[----:B------:R-:W-:Y:S02]  /*e410*/  IADD3.X R53, RZ, R11, RZ, P0, !PT ;  /* 0x0000000bff357210 */ /* 0x000fe400007fe4ff */
[----:B------:R-:W-:-:S02]  /*e420*/  LOP3.LUT P0, RZ, R227, 0x3, RZ, 0xc0, !PT ;  /* 0x00000003e3ff7812 */ /* 0x000fc4000780c0ff */
        /* <DEDUP_REMOVED lines=11> */
[C---:B------:R-:W-:Y:S02]  /*e4e0*/  IADD3 R69, P4, R10.reuse, 0xd000, RZ ;  /* 0x0000d0000a457810 */ /* 0x040fe40007f9e0ff */
[C---:B------:R-:W-:Y:S02]  /*e4f0*/  IADD3 R65, P5, R10.reuse, 0xe000, RZ ;  /* 0x0000e0000a417810 */ /* 0x040fe40007fbe0ff */
[-C--:B------:R-:W-:Y:S02]  /*e500*/  ISETP.GE.OR P1, PT, R15, R0.reuse, P0 ;  /* 0x000000000f00720c */ /* 0x080fe40000726670 */
[C---:B------:R-:W-:Y:S02]  /*e510*/  LOP3.LUT R8, R10.reuse, 0x380, RZ, 0xc0, !PT ;  /* 0x000003800a087812 */ /* 0x040fe400078ec0ff */
[----:B------:R-:W-:Y:S02]  /*e520*/  IADD3 R15, P2, R10, 0xf000, RZ ;  /* 0x0000f0000a0f7810 */ /* 0x000fe40007f5e0ff */
[----:B------:R-:W-:-:S02]  /*e530*/  ISETP.GE.OR P0, PT, R9, R0, P0 ;  /* 0x000000000900720c */ /* 0x000fc40000706670 */
[----:B------:R-:W-:Y:S01]  /*e540*/  LOP3.LUT R72, R73, 0x380, RZ, 0xc0, !PT ;  /* 0x0000038049487812 */ /* 0x000fe200078ec0ff */
[----:B------:R-:W-:Y:S01]  /*e550*/  IMAD.X R61, RZ, RZ, R11, P2 ;  /* 0x000000ffff3d7224 */ /* 0x000fe200010e060b */
[----:B------:R-:W-:Y:S02]  /*e560*/  LOP3.LUT R68, R69, 0x380, RZ, 0xc0, !PT ;  /* 0x0000038045447812 */ /* 0x000fe400078ec0ff */
[----:B------:R-:W-:Y:S01]  /*e570*/  LOP3.LUT R64, R65, 0x380, RZ, 0xc0, !PT ;  /* 0x0000038041407812 */ /* 0x000fe200078ec0ff */
[----:B------:R-:W-:Y:S01]  /*e580*/  @!P1 STG.E desc[UR40][R58.64], R5 ;  /* 0x000000053a009986 */ /* 0x000fe2000c101928 */
[----:B------:R-:W-:Y:S02]  /*e590*/  SHF.R.U64 R9, R8, 0x3, RZ ;  /* 0x0000000308097819 */ /* 0x000fe400000012ff */
[----:B------:R-:W-:Y:S02]  /*e5a0*/  LOP3.LUT R8, R15, 0x380, RZ, 0xc0, !PT ;  /* 0x000003800f087812 */ /* 0x000fe400078ec0ff */
[----:B------:R-:W-:Y:S01]  /*e5b0*/  SHF.R.U64 R72, R72, 0x3, RZ ;  /* 0x0000000348487819 */ /* 0x000fe200000012ff */
[----:B------:R1:W-:Y:S01]  /*e5c0*/  @!P0 STG.E desc[UR40][R58.64+0x20], R4 ;  /* 0x000020043a008986 */ /* 0x0003e2000c101928 */
[----:B------:R-:W-:-:S02]  /*e5d0*/  SHF.R.U64 R68, R68, 0x3, RZ ;  /* 0x0000000344447819 */ /* 0x000fc400000012ff */
[----:B------:R-:W-:Y:S01]  /*e5e0*/  SHF.R.U64 R64, R64, 0x3, RZ ;  /* 0x0000000340407819 */ /* 0x000fe200000012ff */
[----:B------:R-:W-:Y:S01]  /*e5f0*/  IMAD.MOV.U32 R76, RZ, RZ, R201 ;  /* 0x000000ffff4c7224 */ /* 0x000fe200078e00c9 */
[----:B------:R-:W-:Y:S01]  /*e600*/  SHF.R.U64 R8, R8, 0x3, RZ ;  /* 0x0000000308087819 */ /* 0x000fe200000012ff */
[----:B------:R-:W5:Y:S01]  /*e610*/  LD.E.128 R24, desc[UR40][R24.64] ;  /* 0x0000002818187980 */ /* 0x000f62000c101d00 */
        /* <DEDUP_REMOVED lines=8> */
[----:B------:R-:W-:-:S02]  /*e6a0*/  LOP3.LUT R60, R8, R15, RZ, 0x3c, !PT ;  /* 0x0000000f083c7212 */ /* 0x000fc400078e3cff */
[----:B------:R-:W-:Y:S01]  /*e6b0*/  SHF.R.S32.HI R77, RZ, 0x1f, R201 ;  /* 0x0000001fff4d7819 */ /* 0x000fe200000114c9 */
[----:B------:R-:W5:Y:S01]  /*e6c0*/  LD.E.128 R12, desc[UR40][R12.64] ;  /* 0x000000280c0c7980 */ /* 0x000f62000c101d00 */
[----:B------:R-:W-:-:S03]  /*e6d0*/  IMAD R78, R21, UR4, RZ ;  /* 0x00000004154e7c24 */ /* 0x000fc6000f8e02ff */
[----:B------:R-:W5:Y:S01]  /*e6e0*/  LD.E.128 R8, desc[UR40][R10.64] ;  /* 0x000000280a087980 */ /* 0x000f62000c101d00 */
[----:B------:R-:W-:-:S03]  /*e6f0*/  IMAD.WIDE.U32 R20, R3, UR4, R76 ;  /* 0x0000000403147c25 */ /* 0x000fc6000f8e004c */
[----:B------:R-:W5:Y:S04]  /*e700*/  LD.E.128 R32, desc[UR40][R32.64] ;  /* 0x0000002820207980 */ /* 0x000f68000c101d00 */
[----:B------:R-:W5:Y:S04]  /*e710*/  LD.E.128 R36, desc[UR40][R36.64] ;  /* 0x0000002824247980 */ /* 0x000f68000c101d00 */
[----:B------:R-:W5:Y:S04]  /*e720*/  LD.E.128 R40, desc[UR40][R40.64] ;  /* 0x0000002828287980 */ /* 0x000f68000c101d00 */
[----:B------:R-:W5:Y:S04]  /*e730*/  LD.E.128 R44, desc[UR40][R44.64] ;  /* 0x000000282c2c7980 */ /* 0x000f68000c101d00 */
[----:B------:R-:W5:Y:S04]  /*e740*/  LD.E.128 R48, desc[UR40][R48.64] ;  /* 0x0000002830307980 */ /* 0x000f68000c101d00 */
[----:B------:R-:W5:Y:S04]  /*e750*/  LD.E.128 R52, desc[UR40][R52.64] ;  /* 0x0000002834347980 */ /* 0x000f68000c101d00 */
[----:B-1----:R-:W5:Y:S04]  /*e760*/  LD.E.128 R4, desc[UR40][R6.64] ;  /* 0x0000002806047980 */ /* 0x002f68000c101d00 */
[----:B------:R-:W5:Y:S04]  /*e770*/  LD.E.128 R56, desc[UR40][R56.64] ;  /* 0x0000002838387980 */ /* 0x000f68000c101d00 */
[----:B------:R-:W5:Y:S04]  /*e780*/  LD.E.128 R72, desc[UR40][R72.64] ;  /* 0x0000002848487980 */ /* 0x000f68000c101d00 */
[----:B------:R-:W5:Y:S04]  /*e790*/  LD.E.128 R68, desc[UR40][R68.64] ;  /* 0x0000002844447980 */ /* 0x000f68000c101d00 */
[----:B------:R-:W5:Y:S04]  /*e7a0*/  LD.E.128 R64, desc[UR40][R64.64] ;  /* 0x0000002840407980 */ /* 0x000f68000c101d00 */
[----:B------:R-:W5:Y:S01]  /*e7b0*/  LD.E.128 R60, desc[UR40][R60.64] ;  /* 0x000000283c3c7980 */ /* 0x000f62000c101d00 */
[----:B------:R-:W-:Y:S01]  /*e7c0*/  IMAD R3, R3, UR5, R78 ;  /* 0x0000000503037c24 */ /* 0x000fe2000f8e024e */
[----:B------:R-:W-:Y:S01]  /*e7d0*/  ULDC.64 UR4, c[0x0][0xae0] ;  /* 0x0002b80000047ab9 */ /* 0x000fe20000000a00 */
[----:B------:R-:W-:Y:S01]  /*e7e0*/  @!PT LDS RZ, [RZ] ;  /* 0x00000000fffff984 */ /* 0x000fe20000000800 */
[----:B------:R-:W-:Y:S01]  /*e7f0*/  @!PT LDS RZ, [RZ] ;  /* 0x00000000fffff984 */ /* 0x000fe20000000800 */
[----:B------:R-:W-:Y:S01]  /*e800*/  @!PT LDS RZ, [RZ] ;  /* 0x00000000fffff984 */ /* 0x000fe20000000800 */
[----:B------:R-:W-:Y:S01]  /*e810*/  @!PT LDS RZ, [RZ] ;  /* 0x00000000fffff984 */ /* 0x000fe20000000800 */
[----:B------:R1:W-:Y:S06]  /*e820*/  MEMBAR.ALL.CTA ;  /* 0x0000000000007992 */ /* 0x0003ec0000008000 */
[----:B-1----:R-:W1:Y:S01]  /*e830*/  FENCE.VIEW.ASYNC.S ;  /* 0x00000000000073c6 */ /* 0x002e620000000000 */
[----:B------:R-:W-:-:S02]  /*e840*/  IMAD R78, R79, UR4, RZ ;  /* 0x000000044f4e7c24 */ /* 0x000fc4000f8e02ff */
[----:B------:R-:W-:Y:S02]  /*e850*/  IMAD R79, R213, -0x80, R0 ;  /* 0xffffff80d54f7824 */ /* 0x000fe400078e0200 */
[C---:B------:R-:W-:Y:S02]  /*e860*/  VIADD R0, R202.reuse, 0x40 ;  /* 0x00000040ca007836 */ /* 0x040fe40000000000 */
[----:B------:R-:W-:Y:S01]  /*e870*/  IMAD.IADD R21, R21, 0x1, R3 ;  /* 0x0000000115157824 */ /* 0x000fe200078e0203 */
[CC--:B------:R-:W-:Y:S01]  /*e880*/  ISETP.GE.AND P3, PT, R202.reuse, R79.reuse, PT ;  /* 0x0000004fca00720c */ /* 0x0c0fe20003f66270 */
[----:B------:R-:W-:Y:S01]  /*e890*/  VIADD R3, R202, 0x20 ;  /* 0x00000020ca037836 */ /* 0x000fe20000000000 */
[----:B------:R-:W-:Y:S01]  /*e8a0*/  ISETP.GE.AND P0, PT, R0, R79, PT ;  /* 0x0000004f0000720c */ /* 0x000fe20003f06270 */
        /* <DEDUP_REMOVED lines=12> */
[----:B-1----:R1:W-:Y:S01]  /*e970*/  SYNCS.ARRIVE.TRANS64.RED.A1T0 RZ, [R0+URZ], RZ ;  /* 0x000000ff00ff79a7 */ /* 0x0023e2000810043f */
[----:B------:R-:W-:Y:S01]  /*e980*/  BSSY B1, `(.L_x_7763) ;  /* 0x000001b000017945 */ /* 0x000fe20003800000 */
[----:B------:R-:W-:-:S02]  /*e990*/  IMAD R3, R81, UR5, R3 ;  /* 0x0000000551037c24 */ /* 0x000fc4000f8e0203 */
[----:B------:R-:W-:-:S04]  /*e9a0*/  IMAD.WIDE R76, R213, 0x80, R202 ;  /* 0x00000080d54c7825 */ /* 0x000fc800078e02ca */
[----:B------:R-:W-:Y:S01]  /*e9b0*/  IMAD.IADD R83, R79, 0x1, R3 ;  /* 0x000000014f537824 */ /* 0x000fe200078e0203 */
[----:B-1----:R-:W-:Y:S06]  /*e9c0*/  @P3 BRA `(.L_x_7764) ;  /* 0x0000000000583947 */ /* 0x002fec0003800000 */
[----:B------:R-:W-:Y:S01]  /*e9d0*/  ULDC.64 UR4, c[0x0][0xad8] ;  /* 0x0002b60000047ab9 */ /* 0x000fe20000000a00 */
[----:B------:R-:W-:Y:S01]  /*e9e0*/  IMAD.MOV.U32 R20, RZ, RZ, R78 ;  /* 0x000000ffff147224 */ /* 0x000fe200078e004e */
[----:B------:R-:W-:Y:S01]  /*e9f0*/  ULDC.64 UR6, c[0x0][0xa80] ;  /* 0x0002a00000067ab9 */ /* 0x000fe20000000a00 */
[----:B------:R-:W-:Y:S02]  /*ea00*/  IMAD.MOV.U32 R21, RZ, RZ, R83 ;  /* 0x000000ffff157224 */ /* 0x000fe400078e0053 */
[----:B------:R-:W-:Y:S02]  /*ea10*/  IMAD R3, R77, UR4, RZ ;  /* 0x000000044d037c24 */ /* 0x000fe4000f8e02ff */
[C---:B------:R-:W-:Y:S01]  /*ea20*/  IMAD.WIDE.U32 R20, R76.reuse, UR4, R20 ;  /* 0x000000044c147c25 */ /* 0x040fe2000f8e0014 */
[----:B------:R-:W-:Y:S02]  /*ea30*/  ULDC UR4, c[0x0][0xa8c] ;  /* 0x0002a30000047ab9 */ /* 0x000fe40000000800 */
[C---:B------:R-:W-:Y:S01]  /*ea40*/  ISETP.GE.AND P5, PT, R201.reuse, UR4, PT ;  /* 0x00000004c9007c0c */ /* 0x040fe2000bfa6270 */
[----:B------:R-:W-:Y:S01]  /*ea50*/  IMAD R3, R76, UR5, R3 ;  /* 0x000000054c037c24 */ /* 0x000fe2000f8e0203 */
[----:B------:R-:W-:Y:S01]  /*ea60*/  LEA R80, P3, R20, UR6, 0x1 ;  /* 0x0000000614507c11 */ /* 0x000fe2000f8608ff */
[----:B------:R-:W-:-:S02]  /*ea70*/  VIADD R0, R201, 0x40 ;  /* 0x00000040c9007836 */ /* 0x000fc40000000000 */
[----:B------:R-:W-:-:S03]  /*ea80*/  IMAD.IADD R3, R21, 0x1, R3 ;  /* 0x0000000115037824 */ /* 0x000fc600078e0203 */
[----:B------:R-:W-:Y:S01]  /*ea90*/  ISETP.GE.AND P4, PT, R0, UR4, PT ;  /* 0x0000000400007c0c */ /* 0x000fe2000bf86270 */
[C---:B------:R-:W-:Y:S01]  /*eaa0*/  VIADD R0, R201.reuse, 0xc0 ;  /* 0x000000c0c9007836 */ /* 0x040fe20000000000 */
[----:B------:R-:W-:Y:S01]  /*eab0*/  LEA.HI.X R81, R20, UR7, R3, 0x1, P3 ;  /* 0x0000000714517c11 */ /* 0x000fe200098f0c03 */
[----:B------:R-:W-:-:S04]  /*eac0*/  VIADD R3, R201, 0x80 ;  /* 0x00000080c9037836 */ /* 0x000fc80000000000 */
[----:B-----5:R1:W-:Y:S01]  /*ead0*/  @!P5 STG.E.128 desc[UR40][R80.64], R8 ;  /* 0x000000085000d986 */ /* 0x0203e2000c101d28 */
[----:B------:R-:W-:Y:S02]  /*eae0*/  ISETP.GE.AND P3, PT, R3, UR4, PT ;  /* 0x0000000403007c0c */ /* 0x000fe4000bf66270 */
[----:B------:R-:W-:-:S03]  /*eaf0*/  ISETP.GE.AND P5, PT, R0, UR4, PT ;  /* 0x0000000400007c0c */ /* 0x000fc6000bfa6270 */
[----:B------:R1:W-:Y:S08]  /*eb00*/  @!P4 STG.E.128 desc[UR40][R80.64+0x80], R32 ;  /* 0x000080205000c986 */ /* 0x0003f0000c101d28 */
[----:B------:R1:W-:Y:S04]  /*eb10*/  @!P3 STG.E.128 desc[UR40][R80.64+0x100], R48 ;  /* 0x000100305000b986 */ /* 0x0003e8000c101d28 */
[----:B------:R1:W-:Y:S02]  /*eb20*/  @!P5 STG.E.128 desc[UR40][R80.64+0x180], R72 ;  /* 0x000180485000d986 */ /* 0x0003e4000c101d28 */
.L_x_7764:
[----:B------:R-:W-:Y:S05]  /*eb30*/  BSYNC B1 ;  /* 0x0000000000017941 */ /* 0x000fea0003800000 */
.L_x_7763:
[----:B------:R-:W-:Y:S04]  /*eb40*/  BSSY B1, `(.L_x_7765) ;  /* 0x000001a000017945 */ /* 0x000fe80003800000 */
[----:B------:R-:W-:Y:S05]  /*eb50*/  @P2 BRA `(.L_x_7766) ;  /* 0x0000000000602947 */ /* 0x000fea0003800000 */
[----:B------:R-:W-:Y:S01]  /*eb60*/  IADD3 R3, P2, R76, 0x20, RZ ;  /* 0x000000204c037810 */ /* 0x000fe20007f5e0ff */
[----:B------:R-:W-:Y:S01]  /*eb70*/  ULDC.64 UR6, c[0x0][0xad8] ;  /* 0x0002b60000067ab9 */ /* 0x000fe20000000a00 */
[----:B-1---5:R-:W-:Y:S01]  /*eb80*/  MOV R9, R83 ;  /* 0x0000005300097202 */ /* 0x022fe20000000f00 */
[----:B------:R-:W-:Y:S01]  /*eb90*/  IMAD.MOV.U32 R8, RZ, RZ, R78 ;  /* 0x000000ffff087224 */ /* 0x000fe200078e004e */
[----:B------:R-:W-:Y:S01]  /*eba0*/  ULDC UR4, c[0x0][0xa8c] ;  /* 0x0002a30000047ab9 */ /* 0x000fe20000000800 */
[----:B------:R-:W-:Y:S01]  /*ebb0*/  IMAD.X R0, RZ, RZ, R77, P2 ;  /* 0x000000ffff007224 */ /* 0x000fe200010e064d */
[C---:B------:R-:W-:Y:S01]  /*ebc0*/  ISETP.GE.AND P4, PT, R201.reuse, UR4, PT ;  /* 0x00000004c9007c0c */ /* 0x040fe2000bf86270 */
[----:B------:R-:W-:Y:S02]  /*ebd0*/  VIADD R10, R201, 0x40 ;  /* 0x00000040c90a7836 */ /* 0x000fe40000000000 */
[----:B------:R-:W-:Y:S02]  /*ebe0*/  IMAD R0, R0, UR6, RZ ;  /* 0x0000000600007c24 */ /* 0x000fe4000f8e02ff */
[----:B------:R-:W-:Y:S01]  /*ebf0*/  IMAD.WIDE.U32 R8, R3, UR6, R8 ;  /* 0x0000000603087c25 */ /* 0x000fe2000f8e0008 */
[----:B------:R-:W-:-:S03]  /*ec00*/  ISETP.GE.AND P3, PT, R10, UR4, PT ;  /* 0x000000040a007c0c */ /* 0x000fc6000bf66270 */
[----:B------:R-:W-:Y:S01]  /*ec10*/  IMAD R3, R3, UR7, R0 ;  /* 0x0000000703037c24 */ /* 0x000fe2000f8e0200 */
[----:B------:R-:W-:Y:S01]  /*ec20*/  ULDC.64 UR6, c[0x0][0xa80] ;  /* 0x0002a00000067ab9 */ /* 0x000fe20000000a00 */
[----:B------:R-:W-:Y:S01]  /*ec30*/  VIADD R0, R201, 0x80 ;  /* 0x00000080c9007836 */ /* 0x000fe20000000000 */
[----:B------:R-:W-:Y:S01]  /*ec40*/  LEA R10, P5, R8, UR6, 0x1 ;  /* 0x00000006080a7c11 */ /* 0x000fe2000f8a08ff */
[----:B------:R-:W-:Y:S02]  /*ec50*/  IMAD.IADD R3, R9, 0x1, R3 ;  /* 0x0000000109037824 */ /* 0x000fe400078e0203 */
[----:B------:R-:W-:Y:S01]  /*ec60*/  VIADD R9, R201, 0xc0 ;  /* 0x000000c0c9097836 */ /* 0x000fe20000000000 */
[----:B------:R-:W-:Y:S02]  /*ec70*/  ISETP.GE.AND P2, PT, R0, UR4, PT ;  /* 0x0000000400007c0c */ /* 0x000fe4000bf46270 */
[----:B------:R-:W-:Y:S02]  /*ec80*/  LEA.HI.X R11, R8, UR7, R3, 0x1, P5 ;  /* 0x00000007080b7c11 */ /* 0x000fe4000a8f0c03 */
[----:B------:R-:W-:-:S03]  /*ec90*/  ISETP.GE.AND P5, PT, R9, UR4, PT ;  /* 0x0000000409007c0c */ /* 0x000fc6000bfa6270 */
[----:B------:R2:W-:Y:S04]  /*eca0*/  @!P4 STG.E.128 desc[UR40][R10.64], R12 ;  /* 0x0000000c0a00c986 */ /* 0x0005e8000c101d28 */
[----:B------:R2:W-:Y:S04]  /*ecb0*/  @!P3 STG.E.128 desc[UR40][R10.64+0x80], R36 ;  /* 0x000080240a00b986 */ /* 0x0005e8000c101d28 */
[----:B------:R2:W-:Y:S04]  /*ecc0*/  @!P2 STG.E.128 desc[UR40][R10.64+0x100], R52 ;  /* 0x000100340a00a986 */ /* 0x0005e8000c101d28 */
[----:B------:R2:W-:Y:S02]  /*ecd0*/  @!P5 STG.E.128 desc[UR40][R10.64+0x180], R68 ;  /* 0x000180440a00d986 */ /* 0x0005e4000c101d28 */
.L_x_7766:
[----:B------:R-:W-:Y:S05]  /*ece0*/  BSYNC B1 ;  /* 0x0000000000017941 */ /* 0x000fea0003800000 */
.L_x_7765:
        /* <DEDUP_REMOVED lines=14> */
[----:B--2---:R-:W-:Y:S02]  /*edd0*/  VIADD R10, R201, 0xc0 ;  /* 0x000000c0c90a7836 */ /* 0x004fe40000000000 */
[----:B------:R-:W-:-:S03]  /*ede0*/  IMAD.WIDE.U32 R8, R3, UR6, R8 ;  /* 0x0000000603087c25 */ /* 0x000fc6000f8e0008 */
[----:B------:R-:W-:Y:S01]  /*edf0*/  ISETP.GE.AND P5, PT, R10, UR4, PT ;  /* 0x000000040a007c0c */ /* 0x000fe2000bfa6270 */
[----:B------:R-:W-:Y:S01]  /*ee00*/  IMAD R3, R3, UR7, R0 ;  /* 0x0000000703037c24 */ /* 0x000fe2000f8e0200 */
[----:B------:R-:W-:Y:S02]  /*ee10*/  ULDC.64 UR6, c[0x0][0xa80] ;  /* 0x0002a00000067ab9 */ /* 0x000fe40000000a00 */
[----:B------:R-:W-:Y:S01]  /*ee20*/  LEA R10, P0, R8, UR6, 0x1 ;  /* 0x00000006080a7c11 */ /* 0x000fe2000f8008ff */
[----:B------:R-:W-:-:S05]  /*ee30*/  IMAD.IADD R3, R9, 0x1, R3 ;  /* 0x0000000109037824 */ /* 0x000fca00078e0203 */
[----:B------:R-:W-:-:S05]  /*ee40*/  LEA.HI.X R11, R8, UR7, R3, 0x1, P0 ;  /* 0x00000007080b7c11 */ /* 0x000fca00080f0c03 */
[----:B------:R3:W-:Y:S04]  /*ee50*/  @!P2 STG.E.128 desc[UR40][R10.64], R24 ;  /* 0x000000180a00a986 */ /* 0x0007e8000c101d28 */
[----:B------:R3:W-:Y:S04]  /*ee60*/  @!P3 STG.E.128 desc[UR40][R10.64+0x80], R40 ;  /* 0x000080280a00b986 */ /* 0x0007e8000c101d28 */
[----:B------:R3:W-:Y:S04]  /*ee70*/  @!P4 STG.E.128 desc[UR40][R10.64+0x100], R4 ;  /* 0x000100040a00c986 */ /* 0x0007e8000c101d28 */
[----:B------:R3:W-:Y:S02]  /*ee80*/  @!P5 STG.E.128 desc[UR40][R10.64+0x180], R64 ;  /* 0x000180400a00d986 */ /* 0x0007e4000c101d28 */
.L_x_7768:
[----:B------:R-:W-:Y:S05]  /*ee90*/  BSYNC B1 ;  /* 0x0000000000017941 */ /* 0x000fea0003800000 */
.L_x_7767:
[----:B------:R-:W-:Y:S05]  /*eea0*/  @P1 BRA `(.L_x_7769) ;  /* 0x0000000c00441947 */ /* 0x000fea0003800000 */
[----:B------:R-:W-:Y:S01]  /*eeb0*/  IADD3 R3, P0, R76, 0x60, RZ ;  /* 0x000000604c037810 */ /* 0x000fe20007f1e0ff */
[C---:B------:R-:W-:Y:S01]  /*eec0*/  VIADD R0, R201.reuse, 0x40 ;  /* 0x00000040c9007836 */ /* 0x040fe20000000000 */
[----:B------:R-:W-:Y:S01]  /*eed0*/  ULDC UR4, c[0x0][0xa8c] ;  /* 0x0002a30000047ab9 */ /* 0x000fe20000000800 */
[----:B------:R-:W-:Y:S01]  /*eee0*/  ULDC.64 UR6, c[0x0][0xad8] ;  /* 0x0002b60000067ab9 */ /* 0x000fe20000000a00 */
[----:B---3-5:R-:W-:Y:S01]  /*eef0*/  IMAD.MOV.U32 R4, RZ, RZ, R78 ;  /* 0x000000ffff047224 */ /* 0x028fe200078e004e */
        /* <DEDUP_REMOVED lines=21> */
.L_x_7761:
        /* <DEDUP_REMOVED lines=21> */
.L_x_7770:
        /* <DEDUP_REMOVED lines=26> */
[----:B------:R-:W-:Y:S02]  /*f340*/  LEA.HI.X R7, R4, UR5, R5, 0x2, P0 ;  /* 0x0000000504077c11 */ /* 0x000fe400080f1405 */
[----:B------:R-:W-:-:S05]  /*f350*/  MOV R5, 0xff800000 ;  /* 0xff80000000057802 */ /* 0x000fca0000000f00 */
[----:B------:R3:W-:Y:S02]  /*f360*/  STG.E desc[UR40][R6.64], R5 ;  /* 0x0000000506007986 */ /* 0x0007e4000c101928 */
.L_x_7772:
[----:B------:R-:W-:Y:S05]  /*f370*/  BSYNC B1 ;  /* 0x0000000000017941 */ /* 0x000fea0003800000 */
.L_x_7771:
        /* <DEDUP_REMOVED lines=8> */
[----:B------:R-:W-:Y:S02]  /*f400*/  IMAD R11, R213, -0x80, R0 ;  /* 0xffffff80d50b7824 */ /* 0x000fe400078e0200 */
[----:B------:R-:W-:Y:S01]  /*f410*/  IMAD R6, R9, UR4, RZ ;  /* 0x0000000409067c24 */ /* 0x000fe2000f8e02ff */
[----:B------:R-:W-:Y:S01]  /*f420*/  SHF.R.S32.HI R9, RZ, 0x1f, R202 ;  /* 0x0000001fff097819 */ /* 0x000fe200000114ca */
[----:B------:R-:W-:Y:S01]  /*f430*/  IMAD.IADD R5, R5, 0x1, R3 ;  /* 0x0000000105057824 */ /* 0x000fe200078e0203 */
[C---:B------:R-:W-:Y:S01]  /*f440*/  ISETP.GE.AND P1, PT, R202.reuse, R11, PT ;  /* 0x0000000bca00720c */ /* 0x040fe20003f26270 */
[----:B------:R-:W-:Y:S02]  /*f450*/  VIADD R0, R202, 0x20 ;  /* 0x00000020ca007836 */ /* 0x000fe40000000000 */
[----:B------:R-:W-:-:S02]  /*f460*/  IMAD R3, R207, UR5, R6 ;  /* 0x00000005cf037c24 */ /* 0x000fc4000f8e0206 */
[----:B------:R-:W-:Y:S01]  /*f470*/  IMAD.WIDE.U32 R4, R207, UR4, R4 ;  /* 0x00000004cf047c25 */ /* 0x000fe2000f8e0004 */
[----:B------:R-:W-:Y:S01]  /*f480*/  ULDC.64 UR4, c[0x0][0xae8] ;  /* 0x0002ba0000047ab9 */ /* 0x000fe20000000a00 */
[----:B------:R-:W-:Y:S02]  /*f490*/  ISETP.GE.AND P0, PT, R0, R11, PT ;  /* 0x0000000b0000720c */ /* 0x000fe40003f06270 */
[----:B------:R-:W-:Y:S02]  /*f4a0*/  IMAD.IADD R5, R5, 0x1, R3 ;  /* 0x0000000105057824 */ /* 0x000fe400078e0203 */
[----:B------:R-:W-:Y:S02]  /*f4b0*/  IMAD R0, R219, UR4, RZ ;  /* 0x00000004db007c24 */ /* 0x000fe4000f8e02ff */
[----:B------:R-:W-:-:S04]  /*f4c0*/  IMAD.WIDE.U32 R6, R13, UR4, R4 ;  /* 0x000000040d067c25 */ /* 0x000fc8000f8e0004 */
[----:B------:R-:W-:Y:S02]  /*f4d0*/  IMAD R3, R13, UR5, R0 ;  /* 0x000000050d037c24 */ /* 0x000fe4000f8e0200 */
[----:B------:R-:W-:Y:S02]  /*f4e0*/  IMAD.MOV.U32 R8, RZ, RZ, R202 ;  /* 0x000000ffff087224 */ /* 0x000fe400078e00ca */
[----:B------:R-:W-:Y:S02]  /*f4f0*/  VIADD R0, R202, 0x40 ;  /* 0x00000040ca007836 */ /* 0x000fe40000000000 */
[----:B------:R-:W-:-:S04]  /*f500*/  IMAD.WIDE R8, R213, 0x80, R8 ;  /* 0x00000080d5087825 */ /* 0x000fc800078e0208 */
[----:B------:R-:W-:Y:S01]  /*f510*/  IMAD.IADD R13, R7, 0x1, R3 ;  /* 0x00000001070d7824 */ /* 0x000fe200078e0203 */
        /* <DEDUP_REMOVED lines=23> */
.L_x_7774:
[----:B------:R-:W-:Y:S05]  /*f690*/  BSYNC B1 ;  /* 0x0000000000017941 */ /* 0x000fea0003800000 */
.L_x_7773:
[----:B------:R-:W-:Y:S01]  /*f6a0*/  BSSY B1, `(.L_x_7775) ;  /* 0x000001c000017945 */ /* 0x000fe20003800000 */
[----:B------:R-:W-:Y:S01]  /*f6b0*/  ISETP.GE.AND P1, PT, R0, R11, PT ;  /* 0x0000000b0000720c */ /* 0x000fe20003f26270 */
[----:B------:R-:W-:Y:S02]  /*f6c0*/  VIADD R10, R202, 0x60 ;  /* 0x00000060ca0a7836 */ /* 0x000fe40000000000 */
        /* <DEDUP_REMOVED lines=18> */
[----:B--2---:R-:W-:Y:S01]  /*f7f0*/  LEA R14, P0, R4, UR6, 0x1 ;  /* 0x00000006040e7c11 */ /* 0x004fe2000f8008ff */
[----:B------:R-:W-:-:S05]  /*f800*/  IMAD.IADD R3, R5, 0x1, R3 ;  /* 0x0000000105037824 */ /* 0x000fca00078e0203 */
[----:B------:R-:W-:-:S05]  /*f810*/  LEA.HI.X R15, R4, UR7, R3, 0x1, P0 ;  /* 0x00000007040f7c11 */ /* 0x000fca00080f0c03 */
[----:B------:R3:W-:Y:S04]  /*f820*/  @!P2 STG.E.128 desc[UR40][R14.64], RZ ;  /* 0x000000ff0e00a986 */ /* 0x0007e8000c101d28 */
[----:B------:R3:W-:Y:S04]  /*f830*/  @!P3 STG.E.128 desc[UR40][R14.64+0x80], RZ ;  /* 0x000080ff0e00b986 */ /* 0x0007e8000c101d28 */
[----:B------:R3:W-:Y:S04]  /*f840*/  @!P4 STG.E.128 desc[UR40][R14.64+0x100], RZ ;  /* 0x000100ff0e00c986 */ /* 0x0007e8000c101d28 */
[----:B------:R3:W-:Y:S02]  /*f850*/  @!P5 STG.E.128 desc[UR40][R14.64+0x180], RZ ;  /* 0x000180ff0e00d986 */ /* 0x0007e4000c101d28 */
.L_x_7776:
[----:B------:R-:W-:Y:S05]  /*f860*/  BSYNC B1 ;  /* 0x0000000000017941 */ /* 0x000fea0003800000 */
.L_x_7775:
[----:B------:R-:W-:Y:S01]  /*f870*/  BSSY B1, `(.L_x_7777) ;  /* 0x000001b000017945 */ /* 0x000fe20003800000 */
[----:B------:R-:W-:-:S03]  /*f880*/  ISETP.GE.AND P0, PT, R10, R11, PT ;  /* 0x0000000b0a00720c */ /* 0x000fc60003f06270 */
[----:B------:R-:W-:Y:S10]  /*f890*/  @P1 BRA `(.L_x_7778) ;  /* 0x0000000000601947 */ /* 0x000ff40003800000 */
[----:B------:R-:W-:Y:S01]  /*f8a0*/  IADD3 R3, P1, R8, 0x40, RZ ;  /* 0x0000004008037810 */ /* 0x000fe20007f3e0ff */
[C---:B------:R-:W-:Y:S01]  /*f8b0*/  VIADD R4, R201.reuse, 0x40 ;  /* 0x00000040c9047836 */ /* 0x040fe20000000000 */
[----:B------:R-:W-:Y:S01]  /*f8c0*/  ULDC UR4, c[0x0][0xa8c] ;  /* 0x0002a30000047ab9 */ /* 0x000fe20000000800 */
[----:B------:R-:W-:Y:S01]  /*f8d0*/  VIADD R5, R201, 0x80 ;  /* 0x00000080c9057836 */ /* 0x000fe20000000000 */
[----:B------:R-:W-:Y:S01]  /*f8e0*/  IADD3.X R0, RZ, R9, RZ, P1, !PT ;  /* 0x00000009ff007210 */ /* 0x000fe20000ffe4ff */
[----:B------:R-:W-:Y:S01]  /*f8f0*/  ULDC.64 UR6, c[0x0][0xad8] ;  /* 0x0002b60000067ab9 */ /* 0x000fe20000000a00 */
        /* <DEDUP_REMOVED lines=18> */
.L_x_7778:
[----:B------:R-:W-:Y:S05]  /*fa20*/  BSYNC B1 ;  /* 0x0000000000017941 */ /* 0x000fea0003800000 */
.L_x_7777:
[----:B------:R-:W-:Y:S05]  /*fa30*/  @P0 BRA `(.L_x_7769) ;  /* 0x0000000000600947 */ /* 0x000fea0003800000 */
[----:B------:R-:W-:Y:S01]  /*fa40*/  IADD3 R3, P0, R8, 0x60, RZ ;  /* 0x0000006008037810 */ /* 0x000fe20007f1e0ff */
[C---:B------:R-:W-:Y:S01]  /*fa50*/  VIADD R0, R201.reuse, 0x40 ;  /* 0x00000040c9007836 */ /* 0x040fe20000000000 */
[----:B------:R-:W-:Y:S01]  /*fa60*/  ULDC UR4, c[0x0][0xa8c] ;  /* 0x0002a30000047ab9 */ /* 0x000fe20000000800 */
[----:B------:R-:W-:Y:S01]  /*fa70*/  ULDC.64 UR6, c[0x0][0xad8] ;  /* 0x0002b60000067ab9 */ /* 0x000fe20000000a00 */
[----:B------:R-:W-:Y:S01]  /*fa80*/  IMAD.MOV.U32 R4, RZ, RZ, R6 ;  /* 0x000000ffff047224 */ /* 0x000fe200078e0006 */
[C---:B------:R-:W-:Y:S01]  /*fa90*/  ISETP.GE.AND P1, PT, R201.reuse, UR4, PT ;  /* 0x00000004c9007c0c */ /* 0x040fe2000bf26270 */
        /* <DEDUP_REMOVED lines=18> */
.L_x_7769:
[----:B------:R-:W-:Y:S05]  /*fbc0*/  BSYNC B0 ;  /* 0x0000000000007941 */ /* 0x000fea0003800000 */
.L_x_7760:
[----:B------:R-:W-:Y:S02]  /*fbd0*/  ULDC UR4, c[0x0][0xc14] ;  /* 0x0003050000047ab9 */ /* 0x000fe40000000800 */
[----:B-1----:R-:W-:-:S13]  /*fbe0*/  ISETP.GE.AND P0, PT, R87, UR4, PT ;  /* 0x0000000457007c0c */ /* 0x002fda000bf06270 */
[----:B------:R-:W-:Y:S05]  /*fbf0*/  @!P0 BRA `(.L_x_7779) ;  /* 0xffffff1000dc8947 */ /* 0x000fea000383ffff */
[----:B------:R-:W-:Y:S05]  /*fc00*/  BRA `(.L_x_7646) ;  /* 0x0000005400787947 */ /* 0x000fea0003800000 */
.L_x_7644:
        /* <DEDUP_REMOVED lines=61> */
.L_x_7784:
[----:B------:R-:W-:Y:S02]  /*ffe0*/  VIADD R2, R19, 0x1f ;  /* 0x0000001f13027836 */ /* 0x000fe40000000000 */
[----:B------:R-:W-:-:S03]  /*fff0*/  IMAD.U32 R19, RZ, RZ, UR7 ;  /* 0x00000007ff137e24 */ /* 0x000fc6000f8e00ff */
[----:B------:R-:W-:-:S13]  /*10000*/  ISETP.GE.AND P0, PT, R2, UR5, PT ;  /* 0x0000000502007c0c */ /* 0x000fda000bf06270 */
[----:B------:R-:W-:Y:S05]  /*10010*/  @P0 BRA `(.L_x_7781) ;  /* 0x0000000400400947 */ /* 0x000fea0003800000 */
[----:B------:R-:W0:Y:S01]  /*10020*/  S2R R3, SR_TID.X ;  /* 0x0000000000037919 */ /* 0x000e220000002100 */
[----:B------:R-:W-:Y:S01]  /*10030*/  MOV R19, R2 ;  /* 0x0000000200137202 */ /* 0x000fe20000000f00 */
        /* <DEDUP_REMOVED lines=10> */
.L_x_7783:
[----:B------:R-:W-:Y:S05]  /*100e0*/  BSYNC B0 ;  /* 0x0000000000007941 */ /* 0x000fea0003800000 */
.L_x_7782:
        /* <DEDUP_REMOVED lines=26> */
.L_x_7780:
        /* <DEDUP_REMOVED lines=16> */
.L_x_7785:
        /* <DEDUP_REMOVED lines=25> */
.L_x_7781:
[----:B------:R-:W-:Y:S01]  /*10520*/  IMAD.MOV.U32 R17, RZ, RZ, RZ ;  /* 0x000000ffff117224 */ /* 0x000fe200078e00ff */
[----:B------:R-:W-:Y:S01]  /*10530*/  MOV R18, RZ ;  /* 0x000000ff00127202 */ /* 0x000fe20000000f00 */
[----:B------:R-:W-:-:S07]  /*10540*/  IMAD.U32 R16, RZ, RZ, UR6 ;  /* 0x00000006ff107e24 */ /* 0x000fce000f8e00ff */
.L_x_7786:
        /* <DEDUP_REMOVED lines=22> */
.L_x_7869:
        /* <DEDUP_REMOVED lines=29> */
[----:B------:R0:W-:Y:S03]  /*10880*/  STL [R1+0x20], R4 ;  /* 0x0000200401007387 */ /* 0x0001e60000100800 */
        /* <DEDUP_REMOVED lines=8> */
[----:B0-----:R-:W-:Y:S01]  /*10910*/  IADD3 R4, P0, R4, UR6, RZ ;  /* 0x0000000604047c10 */ /* 0x001fe2000ff1e0ff */
        /* <DEDUP_REMOVED lines=8> */
[----:B------:R-:W-:-:S06]  /*109a0*/  IMAD.U32 R7, RZ, RZ, UR4 ;  /* 0x00000004ff077e24 */ /* 0x000fcc000f8e00ff */
[----:B------:R0:W5:Y:S01]  /*109b0*/  @P1 LDG.E R7, desc[UR40][R8.64] ;  /* 0x0000002808071981 */ /* 0x000162000c1e1900 */
[----:B------:R-:W-:Y:S01]  /*109c0*/  ISETP.NE.U32.AND P0, PT, RZ, UR6, PT ;  /* 0x00000006ff007c0c */ /* 0x000fe2000bf05070 */
[----:B------:R-:W-:Y:S02]  /*109d0*/  ULDC UR4, c[0x0][0x338] ;  /* 0x0000ce0000047ab9 */ /* 0x000fe40000000800 */
[----:B-1----:R-:W-:Y:S01]  /*109e0*/  IMAD.U32 R0, RZ, RZ, UR4 ;  /* 0x00000004ff007e24 */ /* 0x002fe2000f8e00ff */
[----:B------:R-:W-:Y:S01]  /*109f0*/  ISETP.NE.AND.EX P0, PT, RZ, UR7, PT, P0 ;  /* 0x00000007ff007c0c */ /* 0x000fe2000bf05300 */
[----:B------:R-:W-:-:S12]  /*10a00*/  @P1 BRA `(.L_x_7788) ;  /* 0x0000000000101947 */ /* 0x000fd80003800000 */
[----:B------:R-:W-:Y:S05]  /*10a10*/  @!P2 BRA `(.L_x_7788) ;  /* 0x00000000000ca947 */ /* 0x000fea0003800000 */
[----:B-----5:R-:W2:Y:S04]  /*10a20*/  LDG.E R7, desc[UR40][R2.64] ;  /* 0x0000002802077981 */ /* 0x020ea8000c1e1900 */
[----:B0-----:R-:W2:Y:S02]  /*10a30*/  LDG.E R2, desc[UR40][R2.64+0x4] ;  /* 0x0000042802027981 */ /* 0x001ea4000c1e1900 */
[----:B--2---:R-:W-:-:S07]  /*10a40*/  IMAD.IADD R7, R2, 0x1, -R7 ;  /* 0x0000000102077824 */ /* 0x004fce00078e0a07 */
.L_x_7788:
[----:B0-----:R-:W2:Y:S04]  /*10a50*/  @P0 LDG.E R2, desc[UR40][R4.64] ;  /* 0x0000002804020981 */ /* 0x001ea8000c1e1900 */
[----:B------:R-:W2:Y:S01]  /*10a60*/  @P0 LDG.E R3, desc[UR40][R4.64+0x4] ;  /* 0x0000042804030981 */ /* 0x000ea2000c1e1900 */
[----:B-----5:R-:W-:Y:S02]  /*10a70*/  IMAD.IADD R7, R7, 0x1, -R6 ;  /* 0x0000000107077824 */ /* 0x020fe400078e0a06 */
[----:B--2---:R-:W-:-:S04]  /*10a80*/  @P0 IMAD.IADD R0, R3, 0x1, -R2 ;  /* 0x0000000103000824 */ /* 0x004fc800078e0a02 */
[----:B------:R-:W-:-:S04]  /*10a90*/  IMAD.IADD R8, R7, 0x1, R0 ;  /* 0x0000000107087824 */ /* 0x000fc800078e0200 */
[----:B------:R-:W-:Y:S01]  /*10aa0*/  VIADD R2, R8, 0x5f ;  /* 0x0000005f08027836 */ /* 0x000fe20000000000 */
[----:B------:R0:W-:Y:S03]  /*10ab0*/  STL [R1+0x2c], R8 ;  /* 0x00002c0801007387 */ /* 0x0001e60000100800 */
[----:B------:R-:W-:-:S05]  /*10ac0*/  IMAD.HI R2, R2, 0x2aaaaaab, RZ ;  /* 0x2aaaaaab02027827 */ /* 0x000fca00078e02ff */
[----:B------:R-:W-:-:S04]  /*10ad0*/  SHF.R.U32.HI R3, RZ, 0x1f, R2 ;  /* 0x0000001fff037819 */ /* 0x000fc80000011602 */
[----:B0-----:R-:W-:-:S05]  /*10ae0*/  LEA.HI.SX32 R8, R2, R3, 0x1c ;  /* 0x0000000302087211 */ /* 0x001fca00078fe2ff */
[--C-:B------:R-:W-:Y:S01]  /*10af0*/  IMAD R2, R8, 0x60, -R7.reuse ;  /* 0x0000006008027824 */ /* 0x100fe200078e0a07 */
[----:B------:R0:W-:Y:S01]  /*10b00*/  STL [R1+0x1c], R8 ;  /* 0x00001c0801007387 */ /* 0x0001e20000100800 */
[----:B------:R-:W-:-:S03]  /*10b10*/  IMAD.MOV R7, RZ, RZ, -R7 ;  /* 0x000000ffff077224 */ /* 0x000fc600078e0a07 */
[----:B------:R-:W-:Y:S02]  /*10b20*/  VIMNMX R0, R2, R0, PT ;  /* 0x0000000002007248 */ /* 0x000fe40003fe0100 */
[----:B------:R-:W-:-:S04]  /*10b30*/  VIMNMX R2, RZ, R7, !PT ;  /* 0x00000007ff027248 */ /* 0x000fc80007fe0100 */
[----:B------:R-:W-:Y:S01]  /*10b40*/  ISETP.GT.AND P1, PT, R0, R2, PT ;  /* 0x000000020000720c */ /* 0x000fe20003f24270 */
[----:B0-----:R-:W-:-:S05]  /*10b50*/  IMAD.WIDE.U32 R8, R2, -0x55555555, RZ ;  /* 0xaaaaaaab02087825 */ /* 0x001fca00078e00ff */
[----:B------:R-:W-:-:S07]  /*10b60*/  SHF.R.U32.HI R2, RZ, 0x6, R9 ;  /* 0x00000006ff027819 */ /* 0x000fce0000011609 */
[----:B------:R-:W-:Y:S02]  /*10b70*/  @P1 VIADD R3, R0, 0x5f ;  /* 0x0000005f00031836 */ /* 0x000fe40000000000 */
[----:B------:R-:W-:Y:S02]  /*10b80*/  IMAD.MOV.U32 R0, RZ, RZ, R2 ;  /* 0x000000ffff007224 */ /* 0x000fe400078e0002 */
[----:B------:R-:W-:-:S05]  /*10b90*/  @P1 IMAD.HI R3, R3, 0x2aaaaaab, RZ ;  /* 0x2aaaaaab03031827 */ /* 0x000fca00078e02ff */
[----:B------:R-:W-:-:S04]  /*10ba0*/  @P1 SHF.R.U32.HI R7, RZ, 0x1f, R3 ;  /* 0x0000001fff071819 */ /* 0x000fc80000011603 */
[----:B------:R-:W-:Y:S01]  /*10bb0*/  @P1 LEA.HI.SX32 R0, R3, R7, 0x1c ;  /* 0x0000000703001211 */ /* 0x000fe200078fe2ff */
[----:B------:R-:W-:-:S06]  /*10bc0*/  IMAD.MOV.U32 R7, RZ, RZ, RZ ;  /* 0x000000ffff077224 */ /* 0x000fcc00078e00ff */
[----:B------:R0:W5:Y:S01]  /*10bd0*/  @P0 LDG.E R7, desc[UR40][R4.64] ;  /* 0x0000002804070981 */ /* 0x000162000c1e1900 */
[----:B------:R-:W-:Y:S01]  /*10be0*/  IMAD.IADD R3, R10, 0x1, R6 ;  /* 0x000000010a037824 */ /* 0x000fe200078e0206 */
[----:B------:R-:W-:Y:S01]  /*10bf0*/  ISETP.GT.AND P1, PT, R0, R2, PT ;  /* 0x000000020000720c */ /* 0x000fe20003f24270 */
[----:B------:R-:W-:Y:S01]  /*10c00*/  BSSY B0, `(.L_x_7789) ;  /* 0x00000d6000007945 */ /* 0x000fe20003800000 */
[----:B------:R-:W-:Y:S02]  /*10c10*/  PLOP3.LUT P2, PT, PT, PT, PT, 0x80, 0x0 ;  /* 0x000000000000781c */ /* 0x000fe40003f4f070 */
[----:B------:R0:W-:Y:S09]  /*10c20*/  STL [R1+0x10], R3 ;  /* 0x0000100301007387 */ /* 0x0001f20000100800 */
        /* <DEDUP_REMOVED lines=11> */
.L_x_7915:
[----:B------:R-:W-:-:S03]  /*10ce0*/  UMOV UR4, 0xffffffff ;  /* 0xffffffff00047882 */ /* 0x000fc60000000000 */
[----:B------:R-:W-:Y:S05]  /*10cf0*/  BRA.DIV UR4, `(.L_x_7792) ;  /* 0x0000004e04a87947 */ /* 0x000fea000b800000 */
[----:B------:R-:W-:-:S13]  /*10d00*/  ELECT P6, URZ, PT ;  /* 0x00000000003f782f */ /* 0x000fda00038c0000 */
.L_x_7918:
        /* <DEDUP_REMOVED lines=12> */
.L_x_7919:
[----:B------:R-:W-:Y:S05]  /*10dd0*/  BSYNC B1 ;  /* 0x0000000000017941 */ /* 0x000fea0003800000 */
.L_x_7793:
        /* <DEDUP_REMOVED lines=8> */
.L_x_7920:
        /* <DEDUP_REMOVED lines=11> */
.L_x_7798:
        /* <DEDUP_REMOVED lines=19> */
.L_x_7921:
        /* <DEDUP_REMOVED lines=8> */
.L_x_7800:
        /* <DEDUP_REMOVED lines=31> */
.L_x_7796:
[----:B------:R-:W-:Y:S05]  /*112b0*/  BSYNC B1 ;  /* 0x0000000000017941 */ /* 0x000fea0003800000 */
.L_x_7795:
        /* <DEDUP_REMOVED lines=16> */
.L_x_7807:
        /* <DEDUP_REMOVED lines=9> */
.L_x_7922:
        /* <DEDUP_REMOVED lines=11> */
.L_x_7804:
        /* <DEDUP_REMOVED lines=17> */
.L_x_7923:
        /* <DEDUP_REMOVED lines=8> */
.L_x_7806:
        /* <DEDUP_REMOVED lines=21> */
[----:B------:R-:W-:Y:S01]  /*117e0*/  UMOV UR15, 0x80 ;  /* 0x00000080000f7882 */ /* 0x000fe20000000000 */
        /* <DEDUP_REMOVED lines=8> */
[----:B0-----:R-:W-:Y:S01]  /*11870*/  NOP ;  /* 0x0000000000007918 */ /* 0x001fe20000000000 */
.L_x_7802:
[----:B------:R-:W-:Y:S05]  /*11880*/  BSYNC B1 ;  /* 0x0000000000017941 */ /* 0x000fea0003800000 */
.L_x_7801:
        /* <DEDUP_REMOVED lines=13> */
.L_x_7790:
[----:B------:R-:W-:Y:S05]  /*11960*/  BSYNC B0 ;  /* 0x0000000000007941 */ /* 0x000fea0003800000 */
.L_x_7789:
        /* <DEDUP_REMOVED lines=23> */
.L_x_7809:
        /* <DEDUP_REMOVED lines=18> */
[----:B-1----:R-:W-:Y:S02]  /*11c00*/  IMAD.MOV.U32 R8, RZ, RZ, 0x70 ;  /* 0x00000070ff087424 */ /* 0x002fe400078e00ff */
[----:B------:R-:W-:Y:S02]  /*11c10*/  IMAD.MOV.U32 R12, RZ, RZ, 0x1 ;  /* 0x00000001ff0c7424 */ /* 0x000fe400078e00ff */
[----:B------:R-:W-:-:S07]  /*11c20*/  IMAD.MOV.U32 R13, RZ, RZ, RZ ;  /* 0x000000ffff0d7224 */ /* 0x000fce00078e00ff */
[----:B------:R-:W-:-:S07]  /*11c30*/  LEPC R20, `(.L_x_7811) ;  /* 0x000000001014794e */ /* 0x000fce0000000000 */
[----:B0-----:R-:W-:Y:S05]  /*11c40*/  CALL.ABS.NOINC R2 ;  /* 0x0000000002007343 */ /* 0x001fea0003c00000 */
.L_x_7811:
        /* <DEDUP_REMOVED lines=20> */
.L_x_7813:
        /* <DEDUP_REMOVED lines=16> */
.L_x_7812:
        /* <DEDUP_REMOVED lines=25> */
[----:B--2---:R-:W2:Y:S01]  /*12020*/  @P0 LDC R2, c[0x0][0x430] ;  /* 0x00010c00ff020b82 */ /* 0x004ea20000000800 */
[----:B0-----:R-:W-:-:S05]  /*12030*/  @P0 IMAD.HI.U32 R3, R18, R5, RZ ;  /* 0x0000000512030227 */ /* 0x001fca00078e00ff */
[----:B--2---:R-:W-:Y:S02]  /*12040*/  @P0 SHF.R.U32.HI R4, RZ, R2, R3 ;  /* 0x00000002ff040219 */ /* 0x004fe40000011603 */
[----:B------:R-:W-:-:S04]  /*12050*/  ISETP.NE.U32.AND P0, PT, RZ, UR4, PT ;  /* 0x00000004ff007c0c */ /* 0x000fc8000bf05070 */
[----:B------:R-:W-:-:S04]  /*12060*/  ISETP.NE.AND.EX P0, PT, RZ, UR5, PT, P0 ;  /* 0x00000005ff007c0c */ /* 0x000fc8000bf05300 */
[----:B------:R-:W-:-:S09]  /*12070*/  SEL R2, R6, RZ, !P0 ;  /* 0x000000ff06027207 */ /* 0x000fd20004000000 */
.L_x_7814:
        /* <DEDUP_REMOVED lines=17> */
.L_x_7926:
[----:B------:R-:W2:Y:S01]  /*12190*/  LDL R3, [R1+0x1c] ;  /* 0x00001c0001037983 */ /* 0x000ea20000100800 */
[----:B------:R-:W-:Y:S01]  /*121a0*/  UMOV UR4, 0xffffffff ;  /* 0xffffffff00047882 */ /* 0x000fe20000000000 */
[----:B-1----:R-:W-:Y:S01]  /*121b0*/  SHF.R.S32.HI R8, RZ, 0x1f, R0 ;  /* 0x0000001fff087819 */ /* 0x002fe20000011400 */
[----:B--2---:R-:W-:Y:S01]  /*121c0*/  VIADD R3, R3, 0xffffffff ;  /* 0xffffffff03037836 */ /* 0x004fe20000000000 */
[----:B------:R-:W-:Y:S06]  /*121d0*/  BRA.DIV UR4, `(.L_x_7816) ;  /* 0x0000003e04287947 */ /* 0x000fec000b800000 */
[----:B------:R-:W-:-:S13]  /*121e0*/  ELECT P6, URZ, PT ;  /* 0x00000000003f782f */ /* 0x000fda00038c0000 */
.L_x_7929:
        /* <DEDUP_REMOVED lines=24> */
.L_x_7818:
        /* <DEDUP_REMOVED lines=9> */
.L_x_7930:
        /* <DEDUP_REMOVED lines=11> */
.L_x_7820:
        /* <DEDUP_REMOVED lines=23> */
.L_x_7817:
        /* <DEDUP_REMOVED lines=30> */
.L_x_7931:
[----:B------:R-:W-:Y:S05]  /*12800*/  BSYNC B0 ;  /* 0x0000000000007941 */ /* 0x000fea0003800000 */
.L_x_7821:
        /* <DEDUP_REMOVED lines=11> */
.L_x_7932:
        /* <DEDUP_REMOVED lines=11> */
.L_x_7826:
        /* <DEDUP_REMOVED lines=38> */
.L_x_7824:
[----:B------:R-:W-:Y:S05]  /*12bd0*/  BSYNC B0 ;  /* 0x0000000000007941 */ /* 0x000fea0003800000 */
.L_x_7823:
        /* <DEDUP_REMOVED lines=46> */
.L_x_7833:
[----:B------:R-:W2:Y:S01]  /*12ec0*/  S2R R7, SR_CgaCtaId ;  /* 0x0000000000077919 */ /* 0x000ea20000008800 */
[----:B------:R-:W-:-:S04]  /*12ed0*/  MOV R2, 0x400 ;  /* 0x0000040000027802 */ /* 0x000fc80000000f00 */
[----:B--2---:R-:W-:Y:S02]  /*12ee0*/  LEA R2, R7, R2, 0x18 ;  /* 0x0000000207027211 */ /* 0x004fe400078ec0ff */
[----:B------:R-:W-:-:S03]  /*12ef0*/  SHF.L.U32 R7, R12, 0x1f, RZ ;  /* 0x0000001f0c077819 */ /* 0x000fc600000006ff */
[----:B------:R-:W-:-:S04]  /*12f00*/  IMAD R2, R13, 0x8, R2 ;  /* 0x000000080d027824 */ /* 0x000fc800078e0202 */
[----:B------:R-:W2:Y:S02]  /*12f10*/  SYNCS.PHASECHK.TRANS64.TRYWAIT P0, [R2+URZ+0x22840], R7 ;  /* 0x02284007020075a7 */ /* 0x000ea4000800017f */
[----:B--2---:R-:W-:Y:S05]  /*12f20*/  @!P0 BRA `(.L_x_7834) ;  /* 0x00000030003c8947 */ /* 0x004fea0003800000 */
.L_x_7933:
        /* <DEDUP_REMOVED lines=11> */
.L_x_7835:
        /* <DEDUP_REMOVED lines=22> */
.L_x_7934:
        /* <DEDUP_REMOVED lines=8> */
.L_x_7837:
        /* <DEDUP_REMOVED lines=34> */
.L_x_7832:
[----:B------:R-:W-:Y:S05]  /*133e0*/  BSYNC B2 ;  /* 0x0000000000027941 */ /* 0x000fea0003800000 */
.L_x_7831:
[----:B------:R-:W2:Y:S02]  /*133f0*/  LDL.LU R2, [R1+0x1c] ;  /* 0x00001c0001027983 */ /* 0x000ea40000300800 */
[----:B--2---:R-:W-:-:S07]  /*13400*/  VIADD R5, R2, 0xfffffffd ;  /* 0xfffffffd02057836 */ /* 0x004fce0000000000 */
.L_x_7830:
[----:B------:R-:W-:Y:S05]  /*13410*/  BSYNC B1 ;  /* 0x0000000000017941 */ /* 0x000fea0003800000 */
.L_x_7829:
[----:B------:R-:W-:-:S05]  /*13420*/  IMAD.MOV R2, RZ, RZ, -R9 ;  /* 0x000000ffff027224 */ /* 0x000fca00078e0a09 */
[----:B------:R-:W-:-:S13]  /*13430*/  ISETP.NE.AND P0, PT, R3, R2, PT ;  /* 0x000000020300720c */ /* 0x000fda0003f05270 */
[----:B------:R-:W-:Y:S05]  /*13440*/  @!P0 BRA `(.L_x_7828) ;  /* 0x0000000c00988947 */ /* 0x000fea0003800000 */
.L_x_7852:
[----:B--2---:R-:W2:Y:S04]  /*13450*/  LDL.LU R3, [R1] ;  /* 0x0000000001037983 */ /* 0x004ea80000300800 */
        /* <DEDUP_REMOVED lines=31> */
.L_x_7840:
[----:B------:R-:W3:Y:S01]  /*13650*/  S2R R3, SR_CgaCtaId ;  /* 0x0000000000037919 */ /* 0x000ee20000008800 */
[----:B------:R-:W-:Y:S02]  /*13660*/  MOV R2, 0x400 ;  /* 0x0000040000027802 */ /* 0x000fe40000000f00 */
[----:B--2---:R-:W-:Y:S02]  /*13670*/  SHF.L.U32 R7, R10, 0x1f, RZ ;  /* 0x0000001f0a077819 */ /* 0x004fe400000006ff */
[----:B---3--:R-:W-:-:S05]  /*13680*/  LEA R2, R3, R2, 0x18 ;  /* 0x0000000203027211 */ /* 0x008fca00078ec0ff */
[----:B------:R-:W-:-:S04]  /*13690*/  IMAD R3, R9, 0x8, R2 ;  /* 0x0000000809037824 */ /* 0x000fc800078e0202 */
[----:B------:R-:W2:Y:S02]  /*136a0*/  SYNCS.PHASECHK.TRANS64.TRYWAIT P0, [R3+URZ+0x22840], R7 ;  /* 0x02284007030075a7 */ /* 0x000ea4000800017f */
[----:B--2---:R-:W-:Y:S05]  /*136b0*/  @!P0 BRA `(.L_x_7841) ;  /* 0x0000002800808947 */ /* 0x004fea0003800000 */
.L_x_7935:
        /* <DEDUP_REMOVED lines=11> */
.L_x_7842:
[----:B0-----:R-:W4:Y:S01]  /*13770*/  LDL R12, [R1+0x10] ;  /* 0x00001000010c7983 */ /* 0x001f220000100800 */
[----:B---3--:R-:W-:Y:S01]  /*13780*/  MOV R2, 0x400 ;  /* 0x0000040000027802 */ /* 0x008fe20000000f00 */
        /* <DEDUP_REMOVED lines=17> */
[----:B------:R-:W3:Y:S02]  /*138a0*/  SYNCS.PHASECHK.TRANS64.TRYWAIT P1, [R3+URZ+0x22860], R7 ;  /* 0x02286007030075a7 */ /* 0x000ee4000802017f */
[----:B0--3--:R-:W-:Y:S05]  /*138b0*/  @!P1 BRA `(.L_x_7843) ;  /* 0x0000002800149947 */ /* 0x009fea0003800000 */
.L_x_7936:
        /* <DEDUP_REMOVED lines=8> */
.L_x_7844:
        /* <DEDUP_REMOVED lines=11> */
[----:B------:R-:W-:-:S07]  /*139f0*/  UMOV UR17, 0x40 ;  /* 0x0000004000117882 */ /* 0x000fce0000000000 */
        /* <DEDUP_REMOVED lines=21> */
.L_x_7839:
[----:B------:R-:W-:Y:S05]  /*13b50*/  BSYNC B1 ;  /* 0x0000000000017941 */ /* 0x000fea0003800000 */
.L_x_7838:
        /* <DEDUP_REMOVED lines=31> */
.L_x_7847:
[----:B------:R-:W4:Y:S01]  /*13d50*/  S2R R3, SR_CgaCtaId ;  /* 0x0000000000037919 */ /* 0x000f220000008800 */
[----:B------:R-:W-:Y:S02]  /*13d60*/  MOV R2, 0x400 ;  /* 0x0000040000027802 */ /* 0x000fe40000000f00 */
[----:B---3--:R-:W-:Y:S02]  /*13d70*/  SHF.L.U32 R7, R10, 0x1f, RZ ;  /* 0x0000001f0a077819 */ /* 0x008fe400000006ff */
[----:B----4-:R-:W-:-:S05]  /*13d80*/  LEA R2, R3, R2, 0x18 ;  /* 0x0000000203027211 */ /* 0x010fca00078ec0ff */
[----:B------:R-:W-:-:S04]  /*13d90*/  IMAD R3, R11, 0x8, R2 ;  /* 0x000000080b037824 */ /* 0x000fc800078e0202 */
[----:B------:R-:W3:Y:S02]  /*13da0*/  SYNCS.PHASECHK.TRANS64.TRYWAIT P0, [R3+URZ+0x22840], R7 ;  /* 0x02284007030075a7 */ /* 0x000ee4000800017f */
[----:B---3--:R-:W-:Y:S05]  /*13db0*/  @!P0 BRA `(.L_x_7848) ;  /* 0x0000002000e88947 */ /* 0x008fea0003800000 */
.L_x_7937:
[----:B------:R-:W4:Y:S02]  /*13dc0*/  S2R R2, SR_TID.X ;  /* 0x0000000000027919 */ /* 0x000f240000002100 */
[----:B----4-:R-:W-:-:S04]  /*13dd0*/  LOP3.LUT R2, R2, 0x7f, RZ, 0xc0, !PT ;  /* 0x0000007f02027812 */ /* 0x010fc800078ec0ff */
[----:B------:R-:W-:-:S13]  /*13de0*/  ISETP.NE.AND P0, PT, R2, RZ, PT ;  /* 0x000000ff0200720c */ /* 0x000fda0003f05270 */
[----:B------:R-:W-:Y:S05]  /*13df0*/  @P0 BRA `(.L_x_7849) ;  /* 0x00000000001c0947 */ /* 0x000fea0003800000 */
[----:B------:R-:W4:Y:S02]  /*13e00*/  S2R R2, SR_TID.X ;  /* 0x0000000000027919 */ /* 0x000f240000002100 */
[----:B----4-:R-:W-:-:S04]  /*13e10*/  LOP3.LUT R2, R2, 0x1f, RZ, 0xc0, !PT ;  /* 0x0000001f02027812 */ /* 0x010fc800078ec0ff */
[----:B------:R-:W-:Y:S01]  /*13e20*/  ISETP.NE.AND P1, PT, R2, RZ, PT ;  /* 0x000000ff0200720c */ /* 0x000fe20003f25270 */
[----:B------:R-:W-:-:S04]  /*13e30*/  IMAD.MOV.U32 R2, RZ, RZ, 0x3000 ;  /* 0x00003000ff027424 */ /* 0x000fc800078e00ff */
[----:B------:R4:W-:Y:S08]  /*13e40*/  SYNCS.ARRIVE.TRANS64 RZ, [R3+URZ+0x22830], R2 ;  /* 0x0228300203ff79a7 */ /* 0x0009f0000800003f */
[----:B------:R-:W-:Y:S05]  /*13e50*/  @!P1 BRA `(.L_x_7849) ;  /* 0x0000000000049947 */ /* 0x000fea0003800000 */
[----:B------:R-:W-:Y:S01]  /*13e60*/  BPT.TRAP 0x1 ;  /* 0x000000040000795c */ /* 0x000fe20000300000 */
.L_x_7849:
[----:B----4-:R-:W4:Y:S01]  /*13e70*/  LDL R2, [R1] ;  /* 0x0000000001027983 */ /* 0x010f220000100800 */
        /* <DEDUP_REMOVED lines=13> */
[----:B----4-:R-:W-:-:S05]  /*13f50*/  IMAD R2, R2, 0x3000, R11 ;  /* 0x0000300002027824 */ /* 0x010fca00078e020b */
[----:B------:R-:W-:Y:S01]  /*13f60*/  R2UR UR8, R2 ;  /* 0x00000000020872ca */ /* 0x000fe200000e0000 */
[----:B--2---:R-:W-:-:S05]  /*13f70*/  IMAD R9, R9, 0x60, R10 ;  /* 0x0000006009097824 */ /* 0x004fca00078e020a */
[----:B------:R-:W-:-:S07]  /*13f80*/  R2UR UR11, R9 ;  /* 0x00000000090b72ca */ /* 0x000fce00000e0000 */
[----:B------:R-:W-:-:S09]  /*13f90*/  UIADD3 UR8, UR8, 0x1c400, URZ ;  /* 0x0001c40008087890 */ /* 0x000fd2000fffe03f */
[----:B------:R0:W-:Y:S01]  /*13fa0*/  UTMALDG.4D [UR8], [UR4], desc[UR6] ;  /* 0x00000608040075b4 */ /* 0x0001e20008019000 */
[----:B------:R-:W2:Y:S02]  /*13fb0*/  SYNCS.PHASECHK.TRANS64.TRYWAIT P1, [R3+URZ+0x22860], R7 ;  /* 0x02286007030075a7 */ /* 0x000ea4000802017f */
[----:B0-2---:R-:W-:Y:S05]  /*13fc0*/  @!P1 BRA `(.L_x_7850) ;  /* 0x0000002000789947 */ /* 0x005fea0003800000 */
.L_x_7938:
        /* <DEDUP_REMOVED lines=8> */
.L_x_7851:
[----:B--2---:R-:W2:Y:S01]  /*14050*/  LDL R2, [R1] ;  /* 0x0000000001027983 */ /* 0x004ea20000100800 */
[----:B0--3--:R-:W-:Y:S01]  /*14060*/  MOV R7, 0x400 ;  /* 0x0000040000077802 */ /* 0x009fe20000000f00 */
        /* <DEDUP_REMOVED lines=32> */
.L_x_7846:
[----:B------:R-:W-:Y:S05]  /*14270*/  BSYNC B1 ;  /* 0x0000000000017941 */ /* 0x000fea0003800000 */
.L_x_7845:
[C---:B------:R-:W-:Y:S01]  /*14280*/  ISETP.GT.AND P0, PT, R5.reuse, 0x1, PT ;  /* 0x000000010500780c */ /* 0x040fe20003f04270 */
[----:B------:R-:W-:-:S12]  /*14290*/  VIADD R5, R5, 0xfffffffe ;  /* 0xfffffffe05057836 */ /* 0x000fd80000000000 */
[----:B------:R-:W-:Y:S05]  /*142a0*/  @P0 BRA `(.L_x_7852) ;  /* 0xfffffff000680947 */ /* 0x000fea000383ffff */
.L_x_7828:
[----:B------:R-:W-:Y:S05]  /*142b0*/  BSYNC B0 ;  /* 0x0000000000007941 */ /* 0x000fea0003800000 */
.L_x_7827:
        /* <DEDUP_REMOVED lines=23> */
.L_x_7854:
[----:B------:R-:W-:Y:S05]  /*14430*/  BSYNC B0 ;  /* 0x0000000000007941 */ /* 0x000fea0003800000 */
.L_x_7853:
[----:B---3--:R-:W3:Y:S02]  /*14440*/  LDL.LU R2, [R1+0x8] ;  /* 0x0000080001027983 */ /* 0x008ee40000300800 */
[----:B---3--:R-:W-:-:S05]  /*14450*/  LOP3.LUT R2, R2, R0, RZ, 0x3c, !PT ;  /* 0x0000000002027212 */ /* 0x008fca00078e3cff */
[----:B------:R3:W-:Y:S02]  /*14460*/  STL [R1+0x8], R2 ;  /* 0x0000080201007387 */ /* 0x0007e40000100800 */
.L_x_7810:
[----:B------:R-:W-:Y:S05]  /*14470*/  BSYNC B6 ;  /* 0x0000000000067941 */ /* 0x000fea0003800000 */
.L_x_7808:
[----:B------:R-:W-:-:S03]  /*14480*/  UMOV UR4, 0xffffffff ;  /* 0xffffffff00047882 */ /* 0x000fc60000000000 */
[----:B------:R-:W-:Y:S05]  /*14490*/  BRA.DIV UR4, `(.L_x_7855) ;  /* 0x0000001e04587947 */ /* 0x000fea000b800000 */
[----:B0-----:R0:W4:Y:S04]  /*144a0*/  SHFL.IDX PT, R4, R16, RZ, 0x1f ;  /* 0x00001fff10047589 */ /* 0x00112800000e0000 */
[----:B------:R0:W0:Y:S02]  /*144b0*/  SHFL.IDX PT, R6, R16, 0x1, 0x1f ;  /* 0x00201f0010067f89 */ /* 0x00002400000e0000 */
.L_x_7942:
        /* <DEDUP_REMOVED lines=10> */
[----:B---3--:R-:W1:Y:S02]  /*14560*/  LDC.64 R2, c[0x0][0xc58] ;  /* 0x00031600ff027b82 */ /* 0x008e640000000a00 */
[----:B-1----:R-:W-:-:S05]  /*14570*/  IMAD.WIDE R2, R5, 0x4, R2 ;  /* 0x0000000405027825 */ /* 0x002fca00078e0202 */
[----:B------:R1:W5:Y:S02]  /*14580*/  LDG.E R17, desc[UR40][R2.64] ;  /* 0x0000002802117981 */ /* 0x000364000c1e1900 */
.L_x_7857:
[----:B------:R-:W-:Y:S05]  /*14590*/  BSYNC B0 ;  /* 0x0000000000007941 */ /* 0x000fea0003800000 */
.L_x_7856:
        /* <DEDUP_REMOVED lines=23> */
.L_x_7950:
[----:B------:R-:W-:Y:S02]  /*14710*/  ULDC UR4, c[0x0][0xc10] ;  /* 0x0003040000047ab9 */ /* 0x000fe40000000800 */
[----:B------:R-:W-:-:S04]  /*14720*/  IMAD.U32 R16, RZ, RZ, UR4 ;  /* 0x00000004ff107e24 */ /* 0x000fc8000f8e00ff */
[----:B-1----:R-:W-:-:S04]  /*14730*/  IMAD R3, R14, R16, RZ ;  /* 0x000000100e037224 */ /* 0x002fc800078e02ff */
[----:B------:R-:W-:-:S05]  /*14740*/  IMAD.IADD R6, R6, 0x1, R3 ;  /* 0x0000000106067824 */ /* 0x000fca00078e0203 */
[----:B----4-:R-:W-:-:S13]  /*14750*/  ISETP.GT.AND P0, PT, R6, R4, PT ;  /* 0x000000040600720c */ /* 0x010fda0003f04270 */
[----:B------:R-:W-:Y:S05]  /*14760*/  @P0 BRA `(.L_x_7859) ;  /* 0x0000000000b40947 */ /* 0x000fea0003800000 */
[----:B------:R-:W1:Y:S02]  /*14770*/  LDC R0, c[0x0][0xc14] ;  /* 0x00030500ff007b82 */ /* 0x000e640000000800 */
.L_x_7864:
        /* <DEDUP_REMOVED lines=14> */
.L_x_7862:
[----:B------:R-:W-:Y:S05]  /*14860*/  BSYNC B0 ;  /* 0x0000000000007941 */ /* 0x000fea0003800000 */
.L_x_7861:
[----:B------:R-:W-:-:S03]  /*14870*/  UMOV UR4, 0xffffffff ;  /* 0xffffffff00047882 */ /* 0x000fc60000000000 */
[----:B------:R-:W-:Y:S05]  /*14880*/  BRA.DIV UR4, `(.L_x_7863) ;  /* 0x0000001e04787947 */ /* 0x000fea000b800000 */
[----:B-----5:R-:W1:Y:S01]  /*14890*/  SHFL.UP PT, R14, R17, 0x1, RZ ;  /* 0x04200000110e7989 */ /* 0x020e6200000e00ff */
[C---:B------:R-:W-:Y:S02]  /*148a0*/  ISETP.NE.AND P0, PT, R8.reuse, RZ, PT ;  /* 0x000000ff0800720c */ /* 0x040fe40003f05270 */
[----:B------:R-:W-:Y:S02]  /*148b0*/  ISETP.GE.U32.AND P1, PT, R8, 0x2, PT ;  /* 0x000000020800780c */ /* 0x000fe40003f26070 */
        /* <DEDUP_REMOVED lines=18> */
.L_x_7958:
[----:B------:R-:W-:Y:S02]  /*149e0*/  ULDC UR4, c[0x0][0xc10] ;  /* 0x0003040000047ab9 */ /* 0x000fe40000000800 */
[----:B------:R-:W-:-:S04]  /*149f0*/  IMAD.U32 R16, RZ, RZ, UR4 ;  /* 0x00000004ff107e24 */ /* 0x000fc8000f8e00ff */
[----:B-1----:R-:W-:-:S04]  /*14a00*/  IMAD R3, R14, R16, RZ ;  /* 0x000000100e037224 */ /* 0x002fc800078e02ff */
[----:B------:R-:W-:-:S05]  /*14a10*/  IMAD.IADD R6, R3, 0x1, R6 ;  /* 0x0000000103067824 */ /* 0x000fca00078e0206 */
[----:B------:R-:W-:-:S13]  /*14a20*/  ISETP.GT.AND P0, PT, R6, R4, PT ;  /* 0x000000040600720c */ /* 0x000fda0003f04270 */
[----:B------:R-:W-:Y:S05]  /*14a30*/  @!P0 BRA `(.L_x_7864) ;  /* 0xfffffffc00508947 */ /* 0x000fea000383ffff */
.L_x_7859:
        /* <DEDUP_REMOVED lines=8> */
.L_x_7962:
[----:B------:R-:W-:Y:S01]  /*14ac0*/  ISETP.NE.AND P0, PT, R3, RZ, PT ;  /* 0x000000ff0300720c */ /* 0x000fe20003f05270 */
[----:B------:R-:W-:-:S12]  /*14ad0*/  IMAD.MOV.U32 R14, RZ, RZ, RZ ;  /* 0x000000ffff0e7224 */ /* 0x000fd800078e00ff */
[----:B------:R-:W-:Y:S05]  /*14ae0*/  @!P0 BRA `(.L_x_7866) ;  /* 0x0000000000108947 */ /* 0x000fea0003800000 */
[----:B------:R-:W-:Y:S01]  /*14af0*/  UMOV UR4, 0xffffffff ;  /* 0xffffffff00047882 */ /* 0x000fe20000000000 */
[----:B------:R-:W-:Y:S02]  /*14b00*/  VIADD R12, R5, 0xffffffff ;  /* 0xffffffff050c7836 */ /* 0x000fe40000000000 */
[----:B------:R-:W-:Y:S05]  /*14b10*/  BRA.DIV UR4, `(.L_x_7867) ;  /* 0x0000001e04ec7947 */ /* 0x000fea000b800000 */
[----:B------:R4:W0:Y:S02]  /*14b20*/  SHFL.IDX PT, R14, R2, R12, 0x1f ;  /* 0x00001f0c020e7589 */ /* 0x00082400000e0000 */
.L_x_7866:
[----:B0-----:R-:W-:Y:S01]  /*14b30*/  IMAD R16, R14, R16, R6 ;  /* 0x000000100e107224 */ /* 0x001fe200078e0206 */
[----:B---3--:R-:W-:Y:S01]  /*14b40*/  IABS R6, R17 ;  /* 0x0000001100067213 */ /* 0x008fe20000000000 */
[----:B----4-:R-:W-:Y:S02]  /*14b50*/  IMAD.MOV.U32 R2, RZ, RZ, RZ ;  /* 0x000000ffff027224 */ /* 0x010fe400078e00ff */
[----:B------:R-:W-:Y:S01]  /*14b60*/  IMAD.IADD R19, R5, 0x1, R19 ;  /* 0x0000000105137824 */ /* 0x000fe200078e0213 */
        /* <DEDUP_REMOVED lines=27> */
.L_x_7860:
[----:B------:R-:W-:Y:S01]  /*14d20*/  UMOV UR4, URZ ;  /* 0x0000003f00047c82 */ /* 0x000fe20008000000 */
[----:B------:R-:W-:Y:S01]  /*14d30*/  UMOV UR5, URZ ;  /* 0x0000003f00057c82 */ /* 0x000fe20008000000 */
[----:B------:R-:W-:Y:S01]  /*14d40*/  ULDC UR6, c[0x0][0xc14] ;  /* 0x0003050000067ab9 */ /* 0x000fe20000000800 */
[----:B------:R-:W-:Y:S01]  /*14d50*/  IMAD.MOV.U32 R16, RZ, RZ, R4 ;  /* 0x000000ffff107224 */ /* 0x000fe200078e0004 */
[----:B------:R-:W-:Y:S01]  /*14d60*/  MOV R19, UR6 ;  /* 0x0000000600137c02 */ /* 0x000fe20008000f00 */
[----:B------:R-:W-:Y:S02]  /*14d70*/  IMAD.U32 R17, RZ, RZ, UR4 ;  /* 0x00000004ff117e24 */ /* 0x000fe4000f8e00ff */
[----:B------:R-:W-:-:S07]  /*14d80*/  IMAD.U32 R18, RZ, RZ, UR5 ;  /* 0x00000005ff127e24 */ /* 0x000fce000f8e00ff */
.L_x_7868:
        /* <DEDUP_REMOVED lines=12> */
.L_x_7787:
[----:B0-----:R-:W4:Y:S01]  /*14e50*/  LDL.LU R0, [R1+0x28] ;  /* 0x0000280001007983 */ /* 0x001f220000300800 */
[----:B------:R-:W-:Y:S01]  /*14e60*/  BSSY B0, `(.L_x_7870) ;  /* 0x000000b000007945 */ /* 0x000fe20003800000 */
[----:B-1----:R-:W0:Y:S01]  /*14e70*/  S2R R5, SR_CgaCtaId ;  /* 0x0000000000057919 */ /* 0x002e220000008800 */
        /* <DEDUP_REMOVED lines=9> */
.L_x_7965:
[----:B------:R-:W-:Y:S05]  /*14f10*/  BSYNC B0 ;  /* 0x0000000000007941 */ /* 0x000fea0003800000 */
.L_x_7870:
[----:B------:R-:W-:-:S03]  /*14f20*/  UMOV UR4, 0xffffffff ;  /* 0xffffffff00047882 */ /* 0x000fc60000000000 */
[----:B------:R-:W-:Y:S05]  /*14f30*/  BRA.DIV UR4, `(.L_x_7872) ;  /* 0x0000001e041c7947 */ /* 0x000fea000b800000 */
[----:B------:R-:W1:Y:S02]  /*14f40*/  S2R R2, SR_TID.X ;  /* 0x0000000000027919 */ /* 0x000e640000002100 */
[----:B-1----:R-:W-:-:S04]  /*14f50*/  SHF.R.U32.HI R2, RZ, 0x5, R2 ;  /* 0x00000005ff027819 */ /* 0x002fc80000011602 */
[----:B------:R-:W-:-:S05]  /*14f60*/  LOP3.LUT R2, R2, 0x3, RZ, 0xc0, !PT ;  /* 0x0000000302027812 */ /* 0x000fca00078ec0ff */
[----:B------:R1:W3:Y:S02]  /*14f70*/  SHFL.IDX PT, R14, R2, RZ, 0x1f ;  /* 0x00001fff020e7589 */ /* 0x0002e400000e0000 */
.L_x_7968:
[----:B---3--:R-:W-:-:S13]  /*14f80*/  ISETP.NE.AND P0, PT, R14, RZ, PT ;  /* 0x000000ff0e00720c */ /* 0x008fda0003f05270 */
[----:B------:R-:W-:Y:S05]  /*14f90*/  @P0 BRA `(.L_x_7646) ;  /* 0x0000000000940947 */ /* 0x000fea0003800000 */
[----:B------:R-:W-:-:S03]  /*14fa0*/  UMOV UR4, 0xffffffff ;  /* 0xffffffff00047882 */ /* 0x000fc60000000000 */
[----:B------:R-:W-:Y:S05]  /*14fb0*/  BRA.DIV UR4, `(.L_x_7873) ;  /* 0x0000001e04307947 */ /* 0x000fea000b800000 */
[----:B------:R-:W-:-:S13]  /*14fc0*/  ELECT P6, URZ, PT ;  /* 0x00000000003f782f */ /* 0x000fda00038c0000 */
.L_x_7971:
[----:B------:R-:W-:Y:S05]  /*14fd0*/  @!P6 BRA `(.L_x_7646) ;  /* 0x000000000084e947 */ /* 0x000fea0003800000 */
[----:B------:R-:W-:-:S06]  /*14fe0*/  ULOP3.LUT UR4, UR36, 0x2, URZ, 0xfc, !UPT ;  /* 0x0000000224047892 */ /* 0x000fcc000f8efc3f */
[----:B-1----:R-:W-:-:S05]  /*14ff0*/  IMAD.U32 R2, RZ, RZ, UR4 ;  /* 0x00000004ff027e24 */ /* 0x002fca000f8e00ff */
[----:B------:R-:W-:-:S13]  /*15000*/  ISETP.NE.AND P2, PT, R2, 0x3, PT ;  /* 0x000000030200780c */ /* 0x000fda0003f45270 */
[----:B------:R-:W-:Y:S05]  /*15010*/  @!P2 BRA `(.L_x_7874) ;  /* 0x000000000004a947 */ /* 0x000fea0003800000 */
[----:B------:R-:W-:Y:S01]  /*15020*/  BPT.TRAP 0x1 ;  /* 0x000000040000795c */ /* 0x000fe20000300000 */
.L_x_7874:
        /* <DEDUP_REMOVED lines=14> */
.L_x_7972:
[----:B------:R-:W1:Y:S02]  /*15110*/  SYNCS.PHASECHK.TRANS64.TRYWAIT P0, [R7+URZ], R2 ;  /* 0x00000002070075a7 */ /* 0x000e64000800017f */
[----:B-1----:R-:W-:Y:S05]  /*15120*/  @!P0 BRA `(.L_x_7876) ;  /* 0x0000001c00088947 */ /* 0x002fea0003800000 */
.L_x_7973:
[----:B------:R-:W-:Y:S05]  /*15130*/  @!P2 BRA `(.L_x_7877) ;  /* 0x000000000004a947 */ /* 0x000fea0003800000 */
[----:B------:R-:W-:Y:S01]  /*15140*/  BPT.TRAP 0x1 ;  /* 0x000000040000795c */ /* 0x000fe20000300000 */
.L_x_7877:
[----:B------:R-:W3:Y:S01]  /*15150*/  LDL.LU R4, [R1] ;  /* 0x0000000001047983 */ /* 0x000ee20000300800 */
[----:B------:R-:W-:-:S04]  /*15160*/  VIADD R0, R0, 0x22860 ;  /* 0x0002286000007836 */ /* 0x000fc80000000000 */
[----:B---3--:R-:W-:-:S04]  /*15170*/  IMAD R4, R4, 0x8, R0 ;  /* 0x0000000804047824 */ /* 0x008fc800078e0200 */
[----:B------:R-:W3:Y:S02]  /*15180*/  SYNCS.PHASECHK.TRANS64.TRYWAIT P0, [R4+URZ], R5 ;  /* 0x00000005040075a7 */ /* 0x000ee4000800017f */
[----:B---3--:R-:W-:Y:S05]  /*15190*/  @!P0 BRA `(.L_x_7878) ;  /* 0x0000001c00008947 */ /* 0x008fea0003800000 */
.L_x_7974:
[----:B------:R-:W-:-:S07]  /*151a0*/  IMAD R3, R3, 0x8, R0 ;  /* 0x0000000803037824 */ /* 0x000fce00078e0200 */
.L_x_7879:
[----:B----4-:R4:W0:Y:S02]  /*151b0*/  SYNCS.PHASECHK.TRANS64.TRYWAIT P0, [R3+URZ], R2 ;  /* 0x00000002030075a7 */ /* 0x010824000800017f */
[----:B0-----:R-:W-:Y:S05]  /*151c0*/  @!P0 NANOSLEEP.SYNCS 0x989680 ;  /* 0x009896800000895d */ /* 0x001fea0003900000 */
[----:B------:R-:W0:Y:S02]  /*151d0*/  @!P0 SYNCS.PHASECHK.TRANS64 P0, [R3+URZ], R2 ;  /* 0x00000002030085a7 */ /* 0x000e24000800007f */
[----:B0-----:R-:W-:Y:S05]  /*151e0*/  @!P0 BRA `(.L_x_7879) ;  /* 0xfffffffc00f08947 */ /* 0x001fea000383ffff */
.L_x_7646:
[----:B------:R-:W-:Y:S05]  /*151f0*/  BSYNC B7 ;  /* 0x0000000000077941 */ /* 0x000fea0003800000 */
.L_x_7643:
[----:B------:R-:W-:Y:S05]  /*15200*/  EXIT ;  /* 0x000000000000794d */ /* 0x000fea0003800000 */
.L_x_7664:
[----:B0-----:R0:W1:Y:S02]  /*15210*/  SYNCS.PHASECHK.TRANS64.TRYWAIT P6, [R90+URZ+0x22890], R101 ;  /* 0x022890655a0075a7 */ /* 0x00106400080c017f */
[----:B-1----:R-:W-:Y:S05]  /*15220*/  @!P6 NANOSLEEP.SYNCS 0x989680 ;  /* 0x009896800000e95d */ /* 0x002fea0003900000 */
[----:B------:R-:W1:Y:S02]  /*15230*/  @!P6 SYNCS.PHASECHK.TRANS64 P6, [R90+URZ+0x22890], R101 ;  /* 0x022890655a00e5a7 */ /* 0x000e6400080c007f */
[----:B-1----:R-:W-:Y:S05]  /*15240*/  @!P6 BRA `(.L_x_7664) ;  /* 0xfffffffc00f0e947 */ /* 0x002fea000383ffff */
[----:B------:R-:W-:Y:S05]  /*15250*/  BRA `(.L_x_7880) ;  /* 0xfffffed800347947 */ /* 0x000fea000383ffff */
.L_x_7682:
[----:B0-----:R0:W1:Y:S02]  /*15260*/  SYNCS.PHASECHK.TRANS64.TRYWAIT P5, [R90+URZ+0x22890], R101 ;  /* 0x022890655a0075a7 */ /* 0x00106400080a017f */
[----:B-1----:R-:W-:Y:S05]  /*15270*/  @!P5 NANOSLEEP.SYNCS 0x989680 ;  /* 0x009896800000d95d */ /* 0x002fea0003900000 */
[----:B------:R-:W1:Y:S02]  /*15280*/  @!P5 SYNCS.PHASECHK.TRANS64 P5, [R90+URZ+0x22890], R101 ;  /* 0x022890655a00d5a7 */ /* 0x000e6400080a007f */
[----:B-1----:R-:W-:Y:S05]  /*15290*/  @!P5 BRA `(.L_x_7682) ;  /* 0xfffffffc00f0d947 */ /* 0x002fea000383ffff */
[----:B------:R-:W-:Y:S05]  /*152a0*/  BRA `(.L_x_7881) ;  /* 0xfffffee800e87947 */ /* 0x000fea000383ffff */
.L_x_7691:
[----:B0-----:R0:W1:Y:S02]  /*152b0*/  SYNCS.PHASECHK.TRANS64.TRYWAIT P4, [R90+URZ+0x22890], R101 ;  /* 0x022890655a0075a7 */ /* 0x001064000808017f */
[----:B-1----:R-:W-:Y:S05]  /*152c0*/  @!P4 NANOSLEEP.SYNCS 0x989680 ;  /* 0x009896800000c95d */ /* 0x002fea0003900000 */
[----:B------:R-:W1:Y:S02]  /*152d0*/  @!P4 SYNCS.PHASECHK.TRANS64 P4, [R90+URZ+0x22890], R101 ;  /* 0x022890655a00c5a7 */ /* 0x000e64000808007f */
[----:B-1----:R-:W-:Y:S05]  /*152e0*/  @!P4 BRA `(.L_x_7691) ;  /* 0xfffffffc00f0c947 */ /* 0x002fea000383ffff */
[----:B------:R-:W-:Y:S05]  /*152f0*/  BRA `(.L_x_7882) ;  /* 0xfffffefc000c7947 */ /* 0x000fea000383ffff */
.L_x_7697:
[----:B-1----:R1:W2:Y:S02]  /*15300*/  SYNCS.PHASECHK.TRANS64.TRYWAIT P3, [R90+URZ+0x228b0], R101 ;  /* 0x0228b0655a0075a7 */ /* 0x0022a4000806017f */
[----:B--2---:R-:W-:Y:S05]  /*15310*/  @!P3 NANOSLEEP.SYNCS 0x989680 ;  /* 0x009896800000b95d */ /* 0x004fea0003900000 */
[----:B------:R-:W2:Y:S02]  /*15320*/  @!P3 SYNCS.PHASECHK.TRANS64 P3, [R90+URZ+0x228b0], R101 ;  /* 0x0228b0655a00b5a7 */ /* 0x000ea4000806007f */
[----:B--2---:R-:W-:Y:S05]  /*15330*/  @!P3 BRA `(.L_x_7697) ;  /* 0xfffffffc00f0b947 */ /* 0x004fea000383ffff */
[----:B------:R-:W-:Y:S05]  /*15340*/  BRA `(.L_x_7883) ;  /* 0xfffffefc009c7947 */ /* 0x000fea000383ffff */
.L_x_7705:
        /* <DEDUP_REMOVED lines=8> */
.L_x_7885:
[----:B------:R-:W-:Y:S05]  /*153d0*/  BSYNC B0 ;  /* 0x0000000000007941 */ /* 0x000fea0003800000 */
.L_x_7884:
[----:B------:R-:W-:Y:S05]  /*153e0*/  BRA `(.L_x_7886) ;  /* 0xffffff08003c7947 */ /* 0x000fea000383ffff */
.L_x_7719:
        /* <DEDUP_REMOVED lines=8> */
.L_x_7888:
[----:B------:R-:W-:Y:S05]  /*15470*/  BSYNC B1 ;  /* 0x0000000000017941 */ /* 0x000fea0003800000 */
.L_x_7887:
[----:B------:R-:W-:Y:S05]  /*15480*/  BRA `(.L_x_7889) ;  /* 0xffffff1000347947 */ /* 0x000fea000383ffff */
.L_x_7720:
        /* <DEDUP_REMOVED lines=8> */
.L_x_7891:
[----:B------:R-:W-:Y:S05]  /*15510*/  BSYNC B1 ;  /* 0x0000000000017941 */ /* 0x000fea0003800000 */
.L_x_7890:
[----:B------:R-:W-:Y:S05]  /*15520*/  BRA `(.L_x_7892) ;  /* 0xffffff1000187947 */ /* 0x000fea000383ffff */
.L_x_7721:
[----:B------:R-:W-:Y:S01]  /*15530*/  BSSY B1, `(.L_x_7893) ;  /* 0x0000008000017945 */ /* 0x000fe20003800000 */
[----:B------:R-:W-:Y:S01]  /*15540*/  IMAD.MOV.U32 R13, RZ, RZ, R27 ;  /* 0x000000ffff0d7224 */ /* 0x000fe200078e001b */
[----:B------:R-:W-:Y:S01]  /*15550*/  MOV R11, 0x1c1f ;  /* 0x00001c1f000b7802 */ /* 0x000fe20000000f00 */
[----:B------:R-:W-:Y:S02]  /*15560*/  IMAD.MOV.U32 R12, RZ, RZ, RZ ;  /* 0x000000ffff0c7224 */ /* 0x000fe400078e00ff */
[----:B------:R-:W-:-:S07]  /*15570*/  IMAD.MOV.U32 R15, RZ, RZ, -0x1 ;  /* 0xffffffffff0f7424 */ /* 0x000fce00078e00ff */
[----:B0-----:R-:W-:Y:S05]  /*15580*/  WARPSYNC.COLLECTIVE R15, `(.L_x_7894) ;  /* 0x000000000f087348 */ /* 0x001fea0003c00000 */
[----:B------:R1:W2:Y:S02]  /*15590*/  SHFL.IDX P6, R14, R13, R12, R11 ;  /* 0x0000000c0d0e7389 */ /* 0x0002a400000c000b */
[----:B012---:R-:W-:Y:S01]  /*155a0*/  ENDCOLLECTIVE ;  /* 0x000000000000791b */ /* 0x007fe20003800000 */
.L_x_7894:
[----:B------:R-:W-:Y:S05]  /*155b0*/  BSYNC B1 ;  /* 0x0000000000017941 */ /* 0x000fea0003800000 */
.L_x_7893:
[----:B------:R-:W-:Y:S05]  /*155c0*/  BRA `(.L_x_7895) ;  /* 0xffffff0c00fc7947 */ /* 0x000fea000383ffff */
.L_x_7722:
        /* <DEDUP_REMOVED lines=8> */
.L_x_7897:
[----:B------:R-:W-:Y:S05]  /*15650*/  BSYNC B1 ;  /* 0x0000000000017941 */ /* 0x000fea0003800000 */
.L_x_7896:
[----:B------:R-:W-:Y:S05]  /*15660*/  BRA `(.L_x_7898) ;  /* 0xffffff0c00e07947 */ /* 0x000fea000383ffff */
.L_x_7724:
[----:B-1----:R1:W2:Y:S02]  /*15670*/  SYNCS.PHASECHK.TRANS64.TRYWAIT P1, [R18+URZ+0x22800], R7 ;  /* 0x02280007120075a7 */ /* 0x0022a4000802017f */
[----:B--2---:R-:W-:Y:S05]  /*15680*/  @!P1 NANOSLEEP.SYNCS 0x989680 ;  /* 0x009896800000995d */ /* 0x004fea0003900000 */
[----:B------:R-:W2:Y:S02]  /*15690*/  @!P1 SYNCS.PHASECHK.TRANS64 P1, [R18+URZ+0x22800], R7 ;  /* 0x02280007120095a7 */ /* 0x000ea4000802007f */
[----:B--2---:R-:W-:Y:S05]  /*156a0*/  @!P1 BRA `(.L_x_7724) ;  /* 0xfffffffc00f09947 */ /* 0x004fea000383ffff */
[----:B------:R-:W-:Y:S05]  /*156b0*/  BRA `(.L_x_7899) ;  /* 0xffffff1000407947 */ /* 0x000fea000383ffff */
.L_x_7732:
[----:B------:R-:W-:Y:S01]  /*156c0*/  BSSY B1, `(.L_x_7900) ;  /* 0x0000008000017945 */ /* 0x000fe20003800000 */
[----:B------:R-:W-:Y:S02]  /*156d0*/  IMAD.MOV.U32 R13, RZ, RZ, R25 ;  /* 0x000000ffff0d7224 */ /* 0x000fe400078e0019 */
[----:B------:R-:W-:Y:S02]  /*156e0*/  IMAD.MOV.U32 R12, RZ, RZ, RZ ;  /* 0x000000ffff0c7224 */ /* 0x000fe400078e00ff */
[----:B------:R-:W-:Y:S02]  /*156f0*/  IMAD.MOV.U32 R11, RZ, RZ, 0x1c1f ;  /* 0x00001c1fff0b7424 */ /* 0x000fe400078e00ff */
[----:B------:R-:W-:-:S07]  /*15700*/  IMAD.MOV.U32 R15, RZ, RZ, -0x1 ;  /* 0xffffffffff0f7424 */ /* 0x000fce00078e00ff */
[----:B01---5:R-:W-:Y:S05]  /*15710*/  WARPSYNC.COLLECTIVE R15, `(.L_x_7901) ;  /* 0x000000000f087348 */ /* 0x023fea0003c00000 */
[----:B------:R2:W3:Y:S02]  /*15720*/  SHFL.IDX P6, R14, R13, R12, R11 ;  /* 0x0000000c0d0e7389 */ /* 0x0004e400000c000b */
[----:B0123-5:R-:W-:Y:S01]  /*15730*/  ENDCOLLECTIVE ;  /* 0x000000000000791b */ /* 0x02ffe20003800000 */
.L_x_7901:
[----:B------:R-:W-:Y:S05]  /*15740*/  BSYNC B1 ;  /* 0x0000000000017941 */ /* 0x000fea0003800000 */
.L_x_7900:
[----:B------:R-:W-:Y:S05]  /*15750*/  BRA `(.L_x_7902) ;  /* 0xffffff1c000c7947 */ /* 0x000fea000383ffff */
.L_x_7733:
        /* <DEDUP_REMOVED lines=8> */
.L_x_7904:
[----:B------:R-:W-:Y:S05]  /*157e0*/  BSYNC B1 ;  /* 0x0000000000017941 */ /* 0x000fea0003800000 */
.L_x_7903:
[----:B------:R-:W-:Y:S05]  /*157f0*/  BRA `(.L_x_7905) ;  /* 0xffffff1800f07947 */ /* 0x000fea000383ffff */
.L_x_7734:
        /* <DEDUP_REMOVED lines=8> */
.L_x_7907:
[----:B------:R-:W-:Y:S05]  /*15880*/  BSYNC B1 ;  /* 0x0000000000017941 */ /* 0x000fea0003800000 */
.L_x_7906:
[----:B------:R-:W-:Y:S05]  /*15890*/  BRA `(.L_x_7908) ;  /* 0xffffff1800d47947 */ /* 0x000fea000383ffff */
.L_x_7735:
        /* <DEDUP_REMOVED lines=8> */
.L_x_7910:
[----:B------:R-:W-:Y:S05]  /*15920*/  BSYNC B1 ;  /* 0x0000000000017941 */ /* 0x000fea0003800000 */
.L_x_7909:
[----:B------:R-:W-:Y:S05]  /*15930*/  BRA `(.L_x_7911) ;  /* 0xffffff1800b87947 */ /* 0x000fea000383ffff */
.L_x_7737:
[----:B-1----:R1:W2:Y:S02]  /*15940*/  SYNCS.PHASECHK.TRANS64.TRYWAIT P1, [R18+URZ+0x22800], R3 ;  /* 0x02280003120075a7 */ /* 0x0022a4000802017f */
[----:B--2---:R-:W-:Y:S05]  /*15950*/  @!P1 NANOSLEEP.SYNCS 0x989680 ;  /* 0x009896800000995d */ /* 0x004fea0003900000 */
[----:B------:R-:W2:Y:S02]  /*15960*/  @!P1 SYNCS.PHASECHK.TRANS64 P1, [R18+URZ+0x22800], R3 ;  /* 0x02280003120095a7 */ /* 0x000ea4000802007f */
[----:B--2---:R-:W-:Y:S05]  /*15970*/  @!P1 BRA `(.L_x_7737) ;  /* 0xfffffffc00f09947 */ /* 0x004fea000383ffff */
[----:B------:R-:W-:Y:S05]  /*15980*/  BRA `(.L_x_7912) ;  /* 0xffffff1c00187947 */ /* 0x000fea000383ffff */
.L_x_7743:
[----:B--2---:R2:W3:Y:S02]  /*15990*/  SYNCS.PHASECHK.TRANS64.TRYWAIT P1, [R3+URZ+0x22830], R72 ;  /* 0x02283048030075a7 */ /* 0x0044e4000802017f */
[----:B---3--:R-:W-:Y:S05]  /*159a0*/  @!P1 NANOSLEEP.SYNCS 0x989680 ;  /* 0x009896800000995d */ /* 0x008fea0003900000 */
[----:B------:R-:W3:Y:S02]  /*159b0*/  @!P1 SYNCS.PHASECHK.TRANS64 P1, [R3+URZ+0x22830], R72 ;  /* 0x02283048030095a7 */ /* 0x000ee4000802007f */
[----:B---3--:R-:W-:Y:S05]  /*159c0*/  @!P1 BRA `(.L_x_7743) ;  /* 0xfffffffc00f09947 */ /* 0x008fea000383ffff */
[----:B------:R-:W-:Y:S05]  /*159d0*/  BRA `(.L_x_7742) ;  /* 0xffffff28003c7947 */ /* 0x000fea000383ffff */
.L_x_7748:
[----:B-1----:R1:W2:Y:S02]  /*159e0*/  SYNCS.PHASECHK.TRANS64.TRYWAIT P2, [R3+URZ+0x22850], R72 ;  /* 0x02285048030075a7 */ /* 0x0022a4000804017f */
[----:B--2---:R-:W-:Y:S05]  /*159f0*/  @!P2 NANOSLEEP.SYNCS 0x989680 ;  /* 0x009896800000a95d */ /* 0x004fea0003900000 */
[----:B------:R-:W2:Y:S02]  /*15a00*/  @!P2 SYNCS.PHASECHK.TRANS64 P2, [R3+URZ+0x22850], R72 ;  /* 0x022850480300a5a7 */ /* 0x000ea4000804007f */
[----:B--2---:R-:W-:Y:S05]  /*15a10*/  @!P2 BRA `(.L_x_7748) ;  /* 0xfffffffc00f0a947 */ /* 0x004fea000383ffff */
[----:B------:R-:W-:Y:S05]  /*15a20*/  BRA `(.L_x_7747) ;  /* 0xffffff4400607947 */ /* 0x000fea000383ffff */
.L_x_7753:
[----:B-1----:R1:W2:Y:S02]  /*15a30*/  SYNCS.PHASECHK.TRANS64.TRYWAIT P3, [R12+URZ+0x22830], R15 ;  /* 0x0228300f0c0075a7 */ /* 0x0022a4000806017f */
[----:B--2---:R-:W-:Y:S05]  /*15a40*/  @!P3 NANOSLEEP.SYNCS 0x989680 ;  /* 0x009896800000b95d */ /* 0x004fea0003900000 */
[----:B------:R-:W2:Y:S02]  /*15a50*/  @!P3 SYNCS.PHASECHK.TRANS64 P3, [R12+URZ+0x22830], R15 ;  /* 0x0228300f0c00b5a7 */ /* 0x000ea4000806007f */
[----:B--2---:R-:W-:Y:S05]  /*15a60*/  @!P3 BRA `(.L_x_7753) ;  /* 0xfffffffc00f0b947 */ /* 0x004fea000383ffff */
[----:B------:R-:W-:Y:S05]  /*15a70*/  BRA `(.L_x_7752) ;  /* 0xffffff4800a07947 */ /* 0x000fea000383ffff */
.L_x_7758:
[----:B-1----:R1:W2:Y:S02]  /*15a80*/  SYNCS.PHASECHK.TRANS64.TRYWAIT P3, [R12+URZ+0x22850], R15 ;  /* 0x0228500f0c0075a7 */ /* 0x0022a4000806017f */
[----:B--2---:R-:W-:Y:S05]  /*15a90*/  @!P3 NANOSLEEP.SYNCS 0x989680 ;  /* 0x009896800000b95d */ /* 0x004fea0003900000 */
[----:B------:R-:W2:Y:S02]  /*15aa0*/  @!P3 SYNCS.PHASECHK.TRANS64 P3, [R12+URZ+0x22850], R15 ;  /* 0x0228500f0c00b5a7 */ /* 0x000ea4000806007f */
[----:B--2---:R-:W-:Y:S05]  /*15ab0*/  @!P3 BRA `(.L_x_7758) ;  /* 0xfffffffc00f0b947 */ /* 0x004fea000383ffff */
[----:B------:R-:W-:Y:S05]  /*15ac0*/  BRA `(.L_x_7757) ;  /* 0xffffff68007c7947 */ /* 0x000fea000383ffff */
.L_x_7791:
[----:B------:R-:W0:Y:S01]  /*15ad0*/  S2R R11, SR_TID.X ;  /* 0x00000000000b7919 */ /* 0x000e220000002100 */
[----:B------:R-:W-:Y:S01]  /*15ae0*/  BSSY B1, `(.L_x_7913) ;  /* 0x000000a000017945 */ /* 0x000fe20003800000 */
[----:B------:R-:W-:Y:S01]  /*15af0*/  IMAD.MOV.U32 R12, RZ, RZ, RZ ;  /* 0x000000ffff0c7224 */ /* 0x000fe200078e00ff */
[----:B------:R-:W-:Y:S02]  /*15b00*/  MOV R15, 0xffffffff ;  /* 0xffffffff000f7802 */ /* 0x000fe40000000f00 */
[----:B0-----:R-:W-:-:S04]  /*15b10*/  SHF.R.U32.HI R11, RZ, 0x5, R11 ;  /* 0x00000005ff0b7819 */ /* 0x001fc8000001160b */
[----:B------:R-:W-:-:S05]  /*15b20*/  LOP3.LUT R11, R11, 0x3, RZ, 0xc0, !PT ;  /* 0x000000030b0b7812 */ /* 0x000fca00078ec0ff */
[----:B------:R-:W-:Y:S02]  /*15b30*/  IMAD.MOV.U32 R13, RZ, RZ, R11 ;  /* 0x000000ffff0d7224 */ /* 0x000fe400078e000b */
[----:B------:R-:W-:-:S07]  /*15b40*/  IMAD.MOV.U32 R11, RZ, RZ, 0x1f ;  /* 0x0000001fff0b7424 */ /* 0x000fce00078e00ff */
[----:B-----5:R-:W-:Y:S05]  /*15b50*/  WARPSYNC.COLLECTIVE R15, `(.L_x_7914) ;  /* 0x000000000f087348 */ /* 0x020fea0003c00000 */
[----:B------:R0:W1:Y:S02]  /*15b60*/  SHFL.IDX P6, R14, R13, R12, R11 ;  /* 0x0000000c0d0e7389 */ /* 0x00006400000c000b */
[----:B01---5:R-:W-:Y:S01]  /*15b70*/  ENDCOLLECTIVE ;  /* 0x000000000000791b */ /* 0x023fe20003800000 */
.L_x_7914:
[----:B------:R-:W-:Y:S05]  /*15b80*/  BSYNC B1 ;  /* 0x0000000000017941 */ /* 0x000fea0003800000 */
.L_x_7913:
[----:B------:R-:W-:Y:S05]  /*15b90*/  BRA `(.L_x_7915) ;  /* 0xffffffb000507947 */ /* 0x000fea000383ffff */
.L_x_7792:
[----:B------:R-:W-:Y:S01]  /*15ba0*/  BSSY B1, `(.L_x_7916) ;  /* 0x0000006000017945 */ /* 0x000fe20003800000 */
[----:B------:R-:W-:-:S07]  /*15bb0*/  IMAD.MOV.U32 R15, RZ, RZ, -0x1 ;  /* 0xffffffffff0f7424 */ /* 0x000fce00078e00ff */
[----:B-----5:R-:W-:Y:S05]  /*15bc0*/  WARPSYNC.COLLECTIVE R15, `(.L_x_7917) ;  /* 0x000000000f0c7348 */ /* 0x020fea0003c00000 */
[----:B------:R-:W-:Y:S02]  /*15bd0*/  ELECT P6, UR62, PT ;  /* 0x00000000003e782f */ /* 0x000fe400038c0000 */
[----:B------:R-:W-:Y:S01]  /*15be0*/  MOV R14, UR62 ;  /* 0x0000003e000e7c02 */ /* 0x000fe20008000f00 */
[----:B-----5:R-:W-:Y:S10]  /*15bf0*/  ENDCOLLECTIVE ;  /* 0x000000000000791b */ /* 0x020ff40003800000 */
.L_x_7917:
[----:B------:R-:W-:Y:S05]  /*15c00*/  BSYNC B1 ;  /* 0x0000000000017941 */ /* 0x000fea0003800000 */
.L_x_7916:
[----:B------:R-:W-:Y:S05]  /*15c10*/  BRA `(.L_x_7918) ;  /* 0xffffffb0003c7947 */ /* 0x000fea000383ffff */
.L_x_7794:
[----:B0-----:R0:W1:Y:S02]  /*15c20*/  SYNCS.PHASECHK.TRANS64.TRYWAIT P0, [R5+URZ+0x22820], R6 ;  /* 0x02282006050075a7 */ /* 0x001064000800017f */
[----:B-1----:R-:W-:Y:S05]  /*15c30*/  @!P0 NANOSLEEP.SYNCS 0x989680 ;  /* 0x009896800000895d */ /* 0x002fea0003900000 */
[----:B------:R-:W1:Y:S02]  /*15c40*/  @!P0 SYNCS.PHASECHK.TRANS64 P0, [R5+URZ+0x22820], R6 ;  /* 0x02282006050085a7 */ /* 0x000e64000800007f */
[----:B-1----:R-:W-:Y:S05]  /*15c50*/  @!P0 BRA `(.L_x_7794) ;  /* 0xfffffffc00f08947 */ /* 0x002fea000383ffff */
[----:B------:R-:W-:Y:S05]  /*15c60*/  BRA `(.L_x_7919) ;  /* 0xffffffb000587947 */ /* 0x000fea000383ffff */
.L_x_7797:
[----:B0-----:R0:W1:Y:S02]  /*15c70*/  SYNCS.PHASECHK.TRANS64.TRYWAIT P0, [R6+URZ+0x228a0], R9 ;  /* 0x0228a009060075a7 */ /* 0x001064000800017f */
[----:B-1----:R-:W-:Y:S05]  /*15c80*/  @!P0 NANOSLEEP.SYNCS 0x989680 ;  /* 0x009896800000895d */ /* 0x002fea0003900000 */
[----:B------:R-:W1:Y:S02]  /*15c90*/  @!P0 SYNCS.PHASECHK.TRANS64 P0, [R6+URZ+0x228a0], R9 ;  /* 0x0228a009060085a7 */ /* 0x000e64000800007f */
[----:B-1----:R-:W-:Y:S05]  /*15ca0*/  @!P0 BRA `(.L_x_7797) ;  /* 0xfffffffc00f08947 */ /* 0x002fea000383ffff */
[----:B------:R-:W-:Y:S05]  /*15cb0*/  BRA `(.L_x_7920) ;  /* 0xffffffb000687947 */ /* 0x000fea000383ffff */
.L_x_7799:
[----:B-1----:R1:W2:Y:S02]  /*15cc0*/  SYNCS.PHASECHK.TRANS64.TRYWAIT P0, [R6+URZ+0x228c0], R9 ;  /* 0x0228c009060075a7 */ /* 0x0022a4000800017f */
[----:B--2---:R-:W-:Y:S05]  /*15cd0*/  @!P0 NANOSLEEP.SYNCS 0x989680 ;  /* 0x009896800000895d */ /* 0x004fea0003900000 */
[----:B------:R-:W2:Y:S02]  /*15ce0*/  @!P0 SYNCS.PHASECHK.TRANS64 P0, [R6+URZ+0x228c0], R9 ;  /* 0x0228c009060085a7 */ /* 0x000ea4000800007f */
[----:B--2---:R-:W-:Y:S05]  /*15cf0*/  @!P0 BRA `(.L_x_7799) ;  /* 0xfffffffc00f08947 */ /* 0x004fea000383ffff */
[----:B------:R-:W-:Y:S05]  /*15d00*/  BRA `(.L_x_7921) ;  /* 0xffffffb000cc7947 */ /* 0x000fea000383ffff */
.L_x_7803:
[----:B0-----:R0:W1:Y:S02]  /*15d10*/  SYNCS.PHASECHK.TRANS64.TRYWAIT P0, [R7+URZ+0x228a0], R8 ;  /* 0x0228a008070075a7 */ /* 0x001064000800017f */
[----:B-1----:R-:W-:Y:S05]  /*15d20*/  @!P0 NANOSLEEP.SYNCS 0x989680 ;  /* 0x009896800000895d */ /* 0x002fea0003900000 */
[----:B------:R-:W1:Y:S02]  /*15d30*/  @!P0 SYNCS.PHASECHK.TRANS64 P0, [R7+URZ+0x228a0], R8 ;  /* 0x0228a008070085a7 */ /* 0x000e64000800007f */
[----:B-1----:R-:W-:Y:S05]  /*15d40*/  @!P0 BRA `(.L_x_7803) ;  /* 0xfffffffc00f08947 */ /* 0x002fea000383ffff */
[----:B------:R-:W-:Y:S05]  /*15d50*/  BRA `(.L_x_7922) ;  /* 0xffffffb400bc7947 */ /* 0x000fea000383ffff */
.L_x_7805:
[----:B-1----:R1:W2:Y:S02]  /*15d60*/  SYNCS.PHASECHK.TRANS64.TRYWAIT P1, [R7+URZ+0x228c0], R8 ;  /* 0x0228c008070075a7 */ /* 0x0022a4000802017f */
[----:B--2---:R-:W-:Y:S05]  /*15d70*/  @!P1 NANOSLEEP.SYNCS 0x989680 ;  /* 0x009896800000995d */ /* 0x004fea0003900000 */
[----:B------:R-:W2:Y:S02]  /*15d80*/  @!P1 SYNCS.PHASECHK.TRANS64 P1, [R7+URZ+0x228c0], R8 ;  /* 0x0228c008070095a7 */ /* 0x000ea4000802007f */
[----:B--2---:R-:W-:Y:S05]  /*15d90*/  @!P1 BRA `(.L_x_7805) ;  /* 0xfffffffc00f09947 */ /* 0x004fea000383ffff */
[----:B------:R-:W-:Y:S05]  /*15da0*/  BRA `(.L_x_7923) ;  /* 0xffffffb800187947 */ /* 0x000fea000383ffff */
.L_x_7815:
        /* <DEDUP_REMOVED lines=11> */
.L_x_7925:
[----:B------:R-:W-:Y:S05]  /*15e60*/  BSYNC B0 ;  /* 0x0000000000007941 */ /* 0x000fea0003800000 */
.L_x_7924:
[----:B------:R-:W-:Y:S05]  /*15e70*/  BRA `(.L_x_7926) ;  /* 0xffffffc000c47947 */ /* 0x000fea000383ffff */
.L_x_7816:
[----:B------:R-:W-:Y:S01]  /*15e80*/  BSSY B0, `(.L_x_7927) ;  /* 0x0000006000007945 */ /* 0x000fe20003800000 */
[----:B------:R-:W-:-:S07]  /*15e90*/  IMAD.MOV.U32 R15, RZ, RZ, -0x1 ;  /* 0xffffffffff0f7424 */ /* 0x000fce00078e00ff */
[----:B------:R-:W-:Y:S05]  /*15ea0*/  WARPSYNC.COLLECTIVE R15, `(.L_x_7928) ;  /* 0x000000000f0c7348 */ /* 0x000fea0003c00000 */
[----:B------:R-:W-:Y:S02]  /*15eb0*/  ELECT P6, UR62, PT ;  /* 0x00000000003e782f */ /* 0x000fe400038c0000 */
[----:B------:R-:W-:Y:S01]  /*15ec0*/  MOV R14, UR62 ;  /* 0x0000003e000e7c02 */ /* 0x000fe20008000f00 */
[----:B------:R-:W-:Y:S10]  /*15ed0*/  ENDCOLLECTIVE ;  /* 0x000000000000791b */ /* 0x000ff40003800000 */
.L_x_7928:
[----:B------:R-:W-:Y:S05]  /*15ee0*/  BSYNC B0 ;  /* 0x0000000000007941 */ /* 0x000fea0003800000 */
.L_x_7927:
[----:B------:R-:W-:Y:S05]  /*15ef0*/  BRA `(.L_x_7929) ;  /* 0xffffffc000bc7947 */ /* 0x000fea000383ffff */
.L_x_7819:
[----:B0-----:R0:W1:Y:S02]  /*15f00*/  SYNCS.PHASECHK.TRANS64.TRYWAIT P0, [R5+URZ+0x22840], R7 ;  /* 0x02284007050075a7 */ /* 0x001064000800017f */
[----:B-1----:R-:W-:Y:S05]  /*15f10*/  @!P0 NANOSLEEP.SYNCS 0x989680 ;  /* 0x009896800000895d */ /* 0x002fea0003900000 */
[----:B------:R-:W1:Y:S02]  /*15f20*/  @!P0 SYNCS.PHASECHK.TRANS64 P0, [R5+URZ+0x22840], R7 ;  /* 0x02284007050085a7 */ /* 0x000e64000800007f */
[----:B-1----:R-:W-:Y:S05]  /*15f30*/  @!P0 BRA `(.L_x_7819) ;  /* 0xfffffffc00f08947 */ /* 0x002fea000383ffff */
[----:B------:R-:W-:Y:S05]  /*15f40*/  BRA `(.L_x_7930) ;  /* 0xffffffc4002c7947 */ /* 0x000fea000383ffff */
.L_x_7822:
        /* <DEDUP_REMOVED lines=8> */
.L_x_7825:
[----:B0-----:R0:W1:Y:S02]  /*15fd0*/  SYNCS.PHASECHK.TRANS64.TRYWAIT P0, [R2+URZ+0x22860], R5 ;  /* 0x02286005020075a7 */ /* 0x001064000800017f */
[----:B-1----:R-:W-:Y:S05]  /*15fe0*/  @!P0 NANOSLEEP.SYNCS 0x989680 ;  /* 0x009896800000895d */ /* 0x002fea0003900000 */
[----:B------:R-:W1:Y:S02]  /*15ff0*/  @!P0 SYNCS.PHASECHK.TRANS64 P0, [R2+URZ+0x22860], R5 ;  /* 0x02286005020085a7 */ /* 0x000e64000800007f */
[----:B-1----:R-:W-:Y:S05]  /*16000*/  @!P0 BRA `(.L_x_7825) ;  /* 0xfffffffc00f08947 */ /* 0x002fea000383ffff */
[----:B------:R-:W-:Y:S05]  /*16010*/  BRA `(.L_x_7932) ;  /* 0xffffffc800287947 */ /* 0x000fea000383ffff */
.L_x_7834:
[----:B--2---:R2:W3:Y:S02]  /*16020*/  SYNCS.PHASECHK.TRANS64.TRYWAIT P0, [R2+URZ+0x22840], R7 ;  /* 0x02284007020075a7 */ /* 0x0044e4000800017f */
[----:B---3--:R-:W-:Y:S05]  /*16030*/  @!P0 NANOSLEEP.SYNCS 0x989680 ;  /* 0x009896800000895d */ /* 0x008fea0003900000 */
[----:B------:R-:W3:Y:S02]  /*16040*/  @!P0 SYNCS.PHASECHK.TRANS64 P0, [R2+URZ+0x22840], R7 ;  /* 0x02284007020085a7 */ /* 0x000ee4000800007f */
[----:B---3--:R-:W-:Y:S05]  /*16050*/  @!P0 BRA `(.L_x_7834) ;  /* 0xfffffffc00f08947 */ /* 0x008fea000383ffff */
[----:B------:R-:W-:Y:S05]  /*16060*/  BRA `(.L_x_7933) ;  /* 0xffffffcc00b07947 */ /* 0x000fea000383ffff */
.L_x_7836:
[----:B0-----:R0:W3:Y:S02]  /*16070*/  SYNCS.PHASECHK.TRANS64.TRYWAIT P0, [R2+URZ+0x22860], R7 ;  /* 0x02286007020075a7 */ /* 0x0010e4000800017f */
[----:B---3--:R-:W-:Y:S05]  /*16080*/  @!P0 NANOSLEEP.SYNCS 0x989680 ;  /* 0x009896800000895d */ /* 0x008fea0003900000 */
[----:B------:R-:W3:Y:S02]  /*16090*/  @!P0 SYNCS.PHASECHK.TRANS64 P0, [R2+URZ+0x22860], R7 ;  /* 0x02286007020085a7 */ /* 0x000ee4000800007f */
[----:B---3--:R-:W-:Y:S05]  /*160a0*/  @!P0 BRA `(.L_x_7836) ;  /* 0xfffffffc00f08947 */ /* 0x008fea000383ffff */
[----:B------:R-:W-:Y:S05]  /*160b0*/  BRA `(.L_x_7934) ;  /* 0xffffffd000207947 */ /* 0x000fea000383ffff */
.L_x_7841:
[----:B--2---:R2:W3:Y:S02]  /*160c0*/  SYNCS.PHASECHK.TRANS64.TRYWAIT P0, [R3+URZ+0x22840], R7 ;  /* 0x02284007030075a7 */ /* 0x0044e4000800017f */
[----:B---3--:R-:W-:Y:S05]  /*160d0*/  @!P0 NANOSLEEP.SYNCS 0x989680 ;  /* 0x009896800000895d */ /* 0x008fea0003900000 */
[----:B------:R-:W3:Y:S02]  /*160e0*/  @!P0 SYNCS.PHASECHK.TRANS64 P0, [R3+URZ+0x22840], R7 ;  /* 0x02284007030085a7 */ /* 0x000ee4000800007f */
[----:B---3--:R-:W-:Y:S05]  /*160f0*/  @!P0 BRA `(.L_x_7841) ;  /* 0xfffffffc00f08947 */ /* 0x008fea000383ffff */
[----:B------:R-:W-:Y:S05]  /*16100*/  BRA `(.L_x_7935) ;  /* 0xffffffd4006c7947 */ /* 0x000fea000383ffff */
.L_x_7843:
[----:B0-----:R0:W3:Y:S02]  /*16110*/  SYNCS.PHASECHK.TRANS64.TRYWAIT P1, [R3+URZ+0x22860], R7 ;  /* 0x02286007030075a7 */ /* 0x0010e4000802017f */
[----:B---3--:R-:W-:Y:S05]  /*16120*/  @!P1 NANOSLEEP.SYNCS 0x989680 ;  /* 0x009896800000995d */ /* 0x008fea0003900000 */
[----:B------:R-:W3:Y:S02]  /*16130*/  @!P1 SYNCS.PHASECHK.TRANS64 P1, [R3+URZ+0x22860], R7 ;  /* 0x02286007030095a7 */ /* 0x000ee4000802007f */
[----:B---3--:R-:W-:Y:S05]  /*16140*/  @!P1 BRA `(.L_x_7843) ;  /* 0xfffffffc00f09947 */ /* 0x008fea000383ffff */
[----:B------:R-:W-:Y:S05]  /*16150*/  BRA `(.L_x_7936) ;  /* 0xffffffd400d87947 */ /* 0x000fea000383ffff */
.L_x_7848:
[----:B---3--:R3:W4:Y:S02]  /*16160*/  SYNCS.PHASECHK.TRANS64.TRYWAIT P0, [R3+URZ+0x22840], R7 ;  /* 0x02284007030075a7 */ /* 0x008724000800017f */
[----:B----4-:R-:W-:Y:S05]  /*16170*/  @!P0 NANOSLEEP.SYNCS 0x989680 ;  /* 0x009896800000895d */ /* 0x010fea0003900000 */
[----:B------:R-:W4:Y:S02]  /*16180*/  @!P0 SYNCS.PHASECHK.TRANS64 P0, [R3+URZ+0x22840], R7 ;  /* 0x02284007030085a7 */ /* 0x000f24000800007f */
[----:B----4-:R-:W-:Y:S05]  /*16190*/  @!P0 BRA `(.L_x_7848) ;  /* 0xfffffffc00f08947 */ /* 0x010fea000383ffff */
[----:B------:R-:W-:Y:S05]  /*161a0*/  BRA `(.L_x_7937) ;  /* 0xffffffdc00047947 */ /* 0x000fea000383ffff */
.L_x_7850:
[----:B0-----:R0:W2:Y:S02]  /*161b0*/  SYNCS.PHASECHK.TRANS64.TRYWAIT P1, [R3+URZ+0x22860], R7 ;  /* 0x02286007030075a7 */ /* 0x0010a4000802017f */
[----:B--2---:R-:W-:Y:S05]  /*161c0*/  @!P1 NANOSLEEP.SYNCS 0x989680 ;  /* 0x009896800000995d */ /* 0x004fea0003900000 */
[----:B------:R-:W2:Y:S02]  /*161d0*/  @!P1 SYNCS.PHASECHK.TRANS64 P1, [R3+URZ+0x22860], R7 ;  /* 0x02286007030095a7 */ /* 0x000ea4000802007f */
[----:B--2---:R-:W-:Y:S05]  /*161e0*/  @!P1 BRA `(.L_x_7850) ;  /* 0xfffffffc00f09947 */ /* 0x004fea000383ffff */
[----:B------:R-:W-:Y:S05]  /*161f0*/  BRA `(.L_x_7938) ;  /* 0xffffffdc00747947 */ /* 0x000fea000383ffff */
.L_x_7855:
[----:B------:R-:W-:Y:S01]  /*16200*/  BSSY B0, `(.L_x_7939) ;  /* 0x0000008000007945 */ /* 0x000fe20003800000 */
[----:B0-----:R-:W-:Y:S02]  /*16210*/  IMAD.MOV.U32 R13, RZ, RZ, R16 ;  /* 0x000000ffff0d7224 */ /* 0x001fe400078e0010 */
[----:B------:R-:W-:Y:S02]  /*16220*/  IMAD.MOV.U32 R12, RZ, RZ, RZ ;  /* 0x000000ffff0c7224 */ /* 0x000fe400078e00ff */
[----:B--2---:R-:W-:Y:S02]  /*16230*/  IMAD.MOV.U32 R11, RZ, RZ, 0x1f ;  /* 0x0000001fff0b7424 */ /* 0x004fe400078e00ff */
[----:B------:R-:W-:-:S07]  /*16240*/  IMAD.MOV.U32 R15, RZ, RZ, -0x1 ;  /* 0xffffffffff0f7424 */ /* 0x000fce00078e00ff */
[----:B-1-3--:R-:W-:Y:S05]  /*16250*/  WARPSYNC.COLLECTIVE R15, `(.L_x_7940) ;  /* 0x000000000f087348 */ /* 0x00afea0003c00000 */
[----:B------:R0:W2:Y:S02]  /*16260*/  SHFL.IDX P6, R14, R13, R12, R11 ;  /* 0x0000000c0d0e7389 */ /* 0x0000a400000c000b */
[----:B0123--:R-:W-:Y:S01]  /*16270*/  ENDCOLLECTIVE ;  /* 0x000000000000791b */ /* 0x00ffe20003800000 */
.L_x_7940:
[----:B------:R-:W-:Y:S05]  /*16280*/  BSYNC B0 ;  /* 0x0000000000007941 */ /* 0x000fea0003800000 */
.L_x_7939:
        /* <DEDUP_REMOVED lines=8> */
.L_x_7941:
[----:B------:R-:W-:Y:S01]  /*16310*/  IMAD.MOV.U32 R6, RZ, RZ, R14 ;  /* 0x000000ffff067224 */ /* 0x000fe200078e000e */
[----:B------:R-:W-:Y:S06]  /*16320*/  BRA `(.L_x_7942) ;  /* 0xffffffe000647947 */ /* 0x000fec000383ffff */
.L_x_7858:
[----:B------:R-:W-:Y:S01]  /*16330*/  BSSY B0, `(.L_x_7943) ;  /* 0x0000008000007945 */ /* 0x000fe20003800000 */
[----:B-----5:R-:W-:Y:S02]  /*16340*/  IMAD.MOV.U32 R13, RZ, RZ, R17 ;  /* 0x000000ffff0d7224 */ /* 0x020fe400078e0011 */
[----:B------:R-:W-:Y:S02]  /*16350*/  IMAD.MOV.U32 R12, RZ, RZ, 0x1 ;  /* 0x00000001ff0c7424 */ /* 0x000fe400078e00ff */
[----:B--2---:R-:W-:Y:S02]  /*16360*/  IMAD.MOV.U32 R11, RZ, RZ, RZ ;  /* 0x000000ffff0b7224 */ /* 0x004fe400078e00ff */
[----:B------:R-:W-:-:S07]  /*16370*/  IMAD.MOV.U32 R15, RZ, RZ, -0x1 ;  /* 0xffffffffff0f7424 */ /* 0x000fce00078e00ff */
[----:B01-34-:R-:W-:Y:S05]  /*16380*/  WARPSYNC.COLLECTIVE R15, `(.L_x_7944) ;  /* 0x000000000f087348 */ /* 0x01bfea0003c00000 */
[----:B------:R2:W0:Y:S02]  /*16390*/  SHFL.UP P6, R14, R13, R12, R11 ;  /* 0x0400000c0d0e7389 */ /* 0x00042400000c000b */
[----:B01234-:R-:W-:Y:S01]  /*163a0*/  ENDCOLLECTIVE ;  /* 0x000000000000791b */ /* 0x01ffe20003800000 */
.L_x_7944:
[----:B------:R-:W-:Y:S05]  /*163b0*/  BSYNC B0 ;  /* 0x0000000000007941 */ /* 0x000fea0003800000 */
.L_x_7943:
        /* <DEDUP_REMOVED lines=10> */
.L_x_7945:
        /* <DEDUP_REMOVED lines=8> */
.L_x_7946:
        /* <DEDUP_REMOVED lines=8> */
.L_x_7947:
        /* <DEDUP_REMOVED lines=8> */
.L_x_7948:
        /* <DEDUP_REMOVED lines=8> */
.L_x_7949:
[----:B------:R-:W-:Y:S05]  /*16660*/  BRA `(.L_x_7950) ;  /* 0xffffffe000287947 */ /* 0x000fea000383ffff */
.L_x_7863:
[----:B------:R-:W-:Y:S01]  /*16670*/  BSSY B0, `(.L_x_7951) ;  /* 0x0000008000007945 */ /* 0x000fe20003800000 */
[----:B-----5:R-:W-:Y:S02]  /*16680*/  IMAD.MOV.U32 R13, RZ, RZ, R17 ;  /* 0x000000ffff0d7224 */ /* 0x020fe400078e0011 */
[----:B------:R-:W-:Y:S02]  /*16690*/  IMAD.MOV.U32 R12, RZ, RZ, 0x1 ;  /* 0x00000001ff0c7424 */ /* 0x000fe400078e00ff */
[----:B--2---:R-:W-:Y:S02]  /*166a0*/  IMAD.MOV.U32 R11, RZ, RZ, RZ ;  /* 0x000000ffff0b7224 */ /* 0x004fe400078e00ff */
[----:B------:R-:W-:-:S07]  /*166b0*/  IMAD.MOV.U32 R15, RZ, RZ, -0x1 ;  /* 0xffffffffff0f7424 */ /* 0x000fce00078e00ff */
[----:B0-----:R-:W-:Y:S05]  /*166c0*/  WARPSYNC.COLLECTIVE R15, `(.L_x_7952) ;  /* 0x000000000f087348 */ /* 0x001fea0003c00000 */
[----:B------:R1:W2:Y:S02]  /*166d0*/  SHFL.UP P6, R14, R13, R12, R11 ;  /* 0x0400000c0d0e7389 */ /* 0x0002a400000c000b */
[----:B012---:R-:W-:Y:S01]  /*166e0*/  ENDCOLLECTIVE ;  /* 0x000000000000791b */ /* 0x007fe20003800000 */
.L_x_7952:
[----:B------:R-:W-:Y:S05]  /*166f0*/  BSYNC B0 ;  /* 0x0000000000007941 */ /* 0x000fea0003800000 */
.L_x_7951:
        /* <DEDUP_REMOVED lines=10> */
.L_x_7953:
        /* <DEDUP_REMOVED lines=8> */
.L_x_7954:
        /* <DEDUP_REMOVED lines=8> */
.L_x_7955:
        /* <DEDUP_REMOVED lines=8> */
.L_x_7956:
        /* <DEDUP_REMOVED lines=8> */
.L_x_7957:
[----:B------:R-:W-:Y:S05]  /*169a0*/  BRA `(.L_x_7958) ;  /* 0xffffffe0000c7947 */ /* 0x000fea000383ffff */
.L_x_7865:
[----:B------:R-:W-:Y:S01]  /*169b0*/  BSSY B0, `(.L_x_7959) ;  /* 0x0000006000007945 */ /* 0x000fe20003800000 */
[----:B------:R-:W-:Y:S01]  /*169c0*/  PLOP3.LUT P6, PT, P6, PT, PT, 0x8, 0x0 ;  /* 0x000000000000781c */ /* 0x000fe200037ce170 */
[----:B------:R-:W-:-:S12]  /*169d0*/  IMAD.MOV.U32 R15, RZ, RZ, -0x1 ;  /* 0xffffffffff0f7424 */ /* 0x000fd800078e00ff */
[----:B0-2---:R-:W-:Y:S05]  /*169e0*/  WARPSYNC.COLLECTIVE R15, `(.L_x_7960) ;  /* 0x000000000f087348 */ /* 0x005fea0003c00000 */
[----:B------:R-:W-:Y:S01]  /*169f0*/  VOTE.ANY R14, PT, P6 ;  /* 0x00000000000e7806 */ /* 0x000fe200030e0100 */
[----:B0-2---:R-:W-:Y:S06]  /*16a00*/  ENDCOLLECTIVE ;  /* 0x000000000000791b */ /* 0x005fec0003800000 */
.L_x_7960:
[----:B------:R-:W-:Y:S05]  /*16a10*/  BSYNC B0 ;  /* 0x0000000000007941 */ /* 0x000fea0003800000 */
.L_x_7959:
        /* <DEDUP_REMOVED lines=9> */
.L_x_7961:
[----:B------:R-:W-:Y:S01]  /*16ab0*/  IMAD.MOV.U32 R17, RZ, RZ, R14 ;  /* 0x000000ffff117224 */ /* 0x000fe200078e000e */
[----:B------:R-:W-:Y:S06]  /*16ac0*/  BRA `(.L_x_7962) ;  /* 0xffffffdc00fc7947 */ /* 0x000fec000383ffff */
.L_x_7867:
[----:B------:R-:W-:Y:S01]  /*16ad0*/  BSSY B0, `(.L_x_7963) ;  /* 0x0000007000007945 */ /* 0x000fe20003800000 */
[----:B------:R-:W-:Y:S02]  /*16ae0*/  IMAD.MOV.U32 R13, RZ, RZ, R2 ;  /* 0x000000ffff0d7224 */ /* 0x000fe400078e0002 */
[----:B--2---:R-:W-:Y:S02]  /*16af0*/  IMAD.MOV.U32 R11, RZ, RZ, 0x1f ;  /* 0x0000001fff0b7424 */ /* 0x004fe400078e00ff */
[----:B------:R-:W-:-:S07]  /*16b00*/  IMAD.MOV.U32 R15, RZ, RZ, -0x1 ;  /* 0xffffffffff0f7424 */ /* 0x000fce00078e00ff */
[----:B01-3--:R-:W-:Y:S05]  /*16b10*/  WARPSYNC.COLLECTIVE R15, `(.L_x_7964) ;  /* 0x000000000f087348 */ /* 0x00bfea0003c00000 */
[----:B------:R2:W4:Y:S02]  /*16b20*/  SHFL.IDX P6, R14, R13, R12, R11 ;  /* 0x0000000c0d0e7389 */ /* 0x00052400000c000b */
[----:B01234-:R-:W-:Y:S01]  /*16b30*/  ENDCOLLECTIVE ;  /* 0x000000000000791b */ /* 0x01ffe20003800000 */
.L_x_7964:
[----:B------:R-:W-:Y:S05]  /*16b40*/  BSYNC B0 ;  /* 0x0000000000007941 */ /* 0x000fea0003800000 */
.L_x_7963:
[----:B------:R-:W-:Y:S05]  /*16b50*/  BRA `(.L_x_7866) ;  /* 0xffffffdc00f47947 */ /* 0x000fea000383ffff */
.L_x_7871:
[----:B0-----:R0:W1:Y:S02]  /*16b60*/  SYNCS.PHASECHK.TRANS64.TRYWAIT P0, [R0+URZ+0x22820], R3 ;  /* 0x02282003000075a7 */ /* 0x001064000800017f */
[----:B-1----:R-:W-:Y:S05]  /*16b70*/  @!P0 NANOSLEEP.SYNCS 0x989680 ;  /* 0x009896800000895d */ /* 0x002fea0003900000 */
[----:B------:R-:W1:Y:S02]  /*16b80*/  @!P0 SYNCS.PHASECHK.TRANS64 P0, [R0+URZ+0x22820], R3 ;  /* 0x02282003000085a7 */ /* 0x000e64000800007f */
[----:B-1----:R-:W-:Y:S05]  /*16b90*/  @!P0 BRA `(.L_x_7871) ;  /* 0xfffffffc00f08947 */ /* 0x002fea000383ffff */
[----:B------:R-:W-:Y:S05]  /*16ba0*/  BRA `(.L_x_7965) ;  /* 0xffffffe000d87947 */ /* 0x000fea000383ffff */
.L_x_7872:
[----:B------:R-:W1:Y:S01]  /*16bb0*/  S2R R2, SR_TID.X ;  /* 0x0000000000027919 */ /* 0x000e620000002100 */
[----:B------:R-:W-:Y:S01]  /*16bc0*/  BSSY B0, `(.L_x_7966) ;  /* 0x000000a000007945 */ /* 0x000fe20003800000 */
[----:B------:R-:W-:Y:S02]  /*16bd0*/  IMAD.MOV.U32 R12, RZ, RZ, RZ ;  /* 0x000000ffff0c7224 */ /* 0x000fe400078e00ff */
[----:B--2---:R-:W-:Y:S02]  /*16be0*/  IMAD.MOV.U32 R11, RZ, RZ, 0x1f ;  /* 0x0000001fff0b7424 */ /* 0x004fe400078e00ff */
[----:B------:R-:W-:Y:S01]  /*16bf0*/  IMAD.MOV.U32 R15, RZ, RZ, -0x1 ;  /* 0xffffffffff0f7424 */ /* 0x000fe200078e00ff */
[----:B-1----:R-:W-:-:S04]  /*16c00*/  SHF.R.U32.HI R2, RZ, 0x5, R2 ;  /* 0x00000005ff027819 */ /* 0x002fc80000011602 */
[----:B------:R-:W-:-:S05]  /*16c10*/  LOP3.LUT R2, R2, 0x3, RZ, 0xc0, !PT ;  /* 0x0000000302027812 */ /* 0x000fca00078ec0ff */
[----:B------:R-:W-:-:S07]  /*16c20*/  IMAD.MOV.U32 R13, RZ, RZ, R2 ;  /* 0x000000ffff0d7224 */ /* 0x000fce00078e0002 */
[----:B0-----:R-:W-:Y:S05]  /*16c30*/  WARPSYNC.COLLECTIVE R15, `(.L_x_7967) ;  /* 0x000000000f087348 */ /* 0x001fea0003c00000 */
[----:B------:R1:W2:Y:S02]  /*16c40*/  SHFL.IDX P6, R14, R13, R12, R11 ;  /* 0x0000000c0d0e7389 */ /* 0x0002a400000c000b */
[----:B012---:R-:W-:Y:S01]  /*16c50*/  ENDCOLLECTIVE ;  /* 0x000000000000791b */ /* 0x007fe20003800000 */
.L_x_7967:
[----:B------:R-:W-:Y:S05]  /*16c60*/  BSYNC B0 ;  /* 0x0000000000007941 */ /* 0x000fea0003800000 */
.L_x_7966:
[----:B------:R-:W-:Y:S05]  /*16c70*/  BRA `(.L_x_7968) ;  /* 0xffffffe000c07947 */ /* 0x000fea000383ffff */
.L_x_7873:
[----:B------:R-:W-:Y:S01]  /*16c80*/  BSSY B0, `(.L_x_7969) ;  /* 0x0000006000007945 */ /* 0x000fe20003800000 */
[----:B------:R-:W-:-:S07]  /*16c90*/  IMAD.MOV.U32 R15, RZ, RZ, -0x1 ;  /* 0xffffffffff0f7424 */ /* 0x000fce00078e00ff */
[----:B012---:R-:W-:Y:S05]  /*16ca0*/  WARPSYNC.COLLECTIVE R15, `(.L_x_7970) ;  /* 0x000000000f0c7348 */ /* 0x007fea0003c00000 */
[----:B------:R-:W-:Y:S02]  /*16cb0*/  ELECT P6, UR62, PT ;  /* 0x00000000003e782f */ /* 0x000fe400038c0000 */
[----:B------:R-:W-:Y:S01]  /*16cc0*/  MOV R14, UR62 ;  /* 0x0000003e000e7c02 */ /* 0x000fe20008000f00 */
[----:B012---:R-:W-:Y:S10]  /*16cd0*/  ENDCOLLECTIVE ;  /* 0x000000000000791b */ /* 0x007ff40003800000 */
.L_x_7970:
[----:B------:R-:W-:Y:S05]  /*16ce0*/  BSYNC B0 ;  /* 0x0000000000007941 */ /* 0x000fea0003800000 */
.L_x_7969:
[----:B------:R-:W-:Y:S05]  /*16cf0*/  BRA `(.L_x_7971) ;  /* 0xffffffe000b47947 */ /* 0x000fea000383ffff */
.L_x_7875:
[----:B0-----:R0:W1:Y:S02]  /*16d00*/  SYNCS.PHASECHK.TRANS64.TRYWAIT P0, [R6+URZ], R5 ;  /* 0x00000005060075a7 */ /* 0x001064000800017f */
[----:B-1----:R-:W-:Y:S05]  /*16d10*/  @!P0 NANOSLEEP.SYNCS 0x989680 ;  /* 0x009896800000895d */ /* 0x002fea0003900000 */
[----:B------:R-:W1:Y:S02]  /*16d20*/  @!P0 SYNCS.PHASECHK.TRANS64 P0, [R6+URZ], R5 ;  /* 0x00000005060085a7 */ /* 0x000e64000800007f */
[----:B-1----:R-:W-:Y:S05]  /*16d30*/  @!P0 BRA `(.L_x_7875) ;  /* 0xfffffffc00f08947 */ /* 0x002fea000383ffff */
[----:B------:R-:W-:Y:S05]  /*16d40*/  BRA `(.L_x_7972) ;  /* 0xffffffe000f07947 */ /* 0x000fea000383ffff */
.L_x_7876:
[----:B-1----:R1:W3:Y:S02]  /*16d50*/  SYNCS.PHASECHK.TRANS64.TRYWAIT P0, [R7+URZ], R2 ;  /* 0x00000002070075a7 */ /* 0x0022e4000800017f */
[----:B---3--:R-:W-:Y:S05]  /*16d60*/  @!P0 NANOSLEEP.SYNCS 0x989680 ;  /* 0x009896800000895d */ /* 0x008fea0003900000 */
[----:B------:R-:W3:Y:S02]  /*16d70*/  @!P0 SYNCS.PHASECHK.TRANS64 P0, [R7+URZ], R2 ;  /* 0x00000002070085a7 */ /* 0x000ee4000800007f */
[----:B---3--:R-:W-:Y:S05]  /*16d80*/  @!P0 BRA `(.L_x_7876) ;  /* 0xfffffffc00f08947 */ /* 0x008fea000383ffff */
[----:B------:R-:W-:Y:S05]  /*16d90*/  BRA `(.L_x_7973) ;  /* 0xffffffe000e47947 */ /* 0x000fea000383ffff */
.L_x_7878:
[----:B---3--:R3:W4:Y:S02]  /*16da0*/  SYNCS.PHASECHK.TRANS64.TRYWAIT P0, [R4+URZ], R5 ;  /* 0x00000005040075a7 */ /* 0x008724000800017f */
[----:B----4-:R-:W-:Y:S05]  /*16db0*/  @!P0 NANOSLEEP.SYNCS 0x989680 ;  /* 0x009896800000895d */ /* 0x010fea0003900000 */
[----:B------:R-:W4:Y:S02]  /*16dc0*/  @!P0 SYNCS.PHASECHK.TRANS64 P0, [R4+URZ], R5 ;  /* 0x00000005040085a7 */ /* 0x000f24000800007f */
[----:B----4-:R-:W-:Y:S05]  /*16dd0*/  @!P0 BRA `(.L_x_7878) ;  /* 0xfffffffc00f08947 */ /* 0x010fea000383ffff */
[----:B------:R-:W-:Y:S05]  /*16de0*/  BRA `(.L_x_7974) ;  /* 0xffffffe000ec7947 */ /* 0x000fea000383ffff */
.L_x_7975:
        /* <DEDUP_REMOVED lines=9> */
.L_x_11962:


//--------------------- .text._ZN7cutlass13device_kernelIN5flash11enable_sm90INS1_16FlashAttnFwdSm90INS1_25CollectiveMainloopFwdSm90ILi2EN4cute5tupleIJNS5_1CILi1EEES8_S8_EEENS6_IJNS7_ILi128EEENS7_ILi96EEENS7_ILi64EEEEEELi256ENS_10bfloat16_tEfNS_4arch4Sm90ELb0ELb0ELb1ELb1ELb0ELb0ELb1ELb1ELb0ELb0ELb0ELb0EEENS1_21CollectiveEpilogueFwdINS6_IJSA_NS7_ILi256EEESB_EEES9_SE_SG_Li256ELb1ELb0ELb0ELb0EEENS1_36VarlenDynamicPersistentTileSchedulerILi128ELi96ELi256ELi32ELb0ELb0ELb1ELb0ELb1ELb1EEEEEEEEEvNT_6ParamsE --------------------------
	.section	.text._ZN7cutlass13device_kernelIN5flash11enable_sm90INS1_16FlashAttnFwdSm90INS1_25CollectiveMainloopFwdSm90ILi2EN4cute5tupleIJNS5_1CILi1EEES8_S8_EEENS6_IJNS7_ILi128EEENS7_ILi96EEENS7_ILi64EEEEEELi256ENS_10bfloat16_tEfNS_4arch4Sm90ELb0ELb0ELb1ELb1ELb0ELb0ELb1ELb1ELb0ELb0ELb0ELb0EEENS1_21CollectiveEpilogueFwdINS6_IJSA_NS7_ILi256EEESB_EEES9_SE_SG_Li256ELb1ELb0ELb0ELb0EEENS1_36VarlenDynamicPersistentTileSchedulerILi128ELi96ELi256ELi32ELb0ELb0ELb1ELb0ELb1ELb1EEEEEEEEEvNT_6ParamsE,"ax",@progbits
	.align	128
.text._ZN7cutlass13device_kernelIN5flash11enable_sm90INS1_16FlashAttnFwdSm90INS1_25CollectiveMainloopFwdSm90ILi2EN4cute5tupleIJNS5_1CILi1EEES8_S8_EEENS6_IJNS7_ILi128EEENS7_ILi96EEENS7_ILi64EEEEEELi256ENS_10bfloat16_tEfNS_4arch4Sm90ELb0ELb0ELb1ELb1ELb0ELb0ELb1ELb1ELb0ELb0ELb0ELb0EEENS1_21CollectiveEpilogueFwdINS6_IJSA_NS7_ILi256EEESB_EEES9_SE_SG_Li256ELb1ELb0ELb0ELb0EEENS1_36VarlenDynamicPersistentTileSchedulerILi128ELi96ELi256ELi32ELb0ELb0ELb1ELb0ELb1ELb1EEEEEEEEEvNT_6ParamsE:
        .type           _ZN7cutlass13device_kernelIN5flash11enable_sm90INS1_16FlashAttnFwdSm90INS1_25CollectiveMainloopFwdSm90ILi2EN4cute5tupleIJNS5_1CILi1EEES8_S8_EEENS6_IJNS7_ILi128EEENS7_ILi96EEENS7_ILi64EEEEEELi256ENS_10bfloat16_tEfNS_4arch4Sm90ELb0ELb0ELb1ELb1ELb0ELb0ELb1ELb1ELb0ELb0ELb0ELb0EEENS1_21CollectiveEpilogueFwdINS6_IJSA_NS7_ILi256EEESB_EEES9_SE_SG_Li256ELb1ELb0ELb0ELb0EEENS1_36VarlenDynamicPersistentTileSchedulerILi128ELi96ELi256ELi32ELb0ELb0ELb1ELb0ELb1ELb1EEEEEEEEEvNT_6ParamsE,@function
        .size           _ZN7cutlass13device_kernelIN5flash11enable_sm90INS1_16FlashAttnFwdSm90INS1_25CollectiveMainloopFwdSm90ILi2EN4cute5tupleIJNS5_1CILi1EEES8_S8_EEENS6_IJNS7_ILi128EEENS7_ILi96EEENS7_ILi64EEEEEELi256ENS_10bfloat16_tEfNS_4arch4Sm90ELb0ELb0ELb1ELb1ELb0ELb0ELb1ELb1ELb0ELb0ELb0ELb0EEENS1_21CollectiveEpilogueFwdINS6_IJSA_NS7_ILi256EEESB_EEES9_SE_SG_Li256ELb1ELb0ELb0ELb0EEENS1_36VarlenDynamicPersistentTileSchedulerILi128ELi96ELi256ELi32ELb0ELb0ELb1ELb0ELb1ELb1EEEEEEEEEvNT_6ParamsE,(.L_x_11963 - _ZN7cutlass13device_kernelIN5flash11enable_sm90INS1_16FlashAttnFwdSm90INS1_25CollectiveMainloopFwdSm90ILi2EN4cute5tupleIJNS5_1CILi1EEES8_S8_EEENS6_IJNS7_ILi128EEENS7_ILi96EEENS7_ILi64EEEEEELi256ENS_10bfloat16_tEfNS_4arch4Sm90ELb0ELb0ELb1ELb1ELb0ELb0ELb1ELb1ELb0ELb0ELb0ELb0EEENS1_21CollectiveEpilogueFwdINS6_IJSA_NS7_ILi256EEESB_EEES9_SE_SG_Li256ELb1ELb0ELb0ELb0EEENS1_36VarlenDynamicPersistentTileSchedulerILi128ELi96ELi256ELi32ELb0ELb0ELb1ELb0ELb1ELb1EEEEEEEEEvNT_6ParamsE)
        .other          _ZN7cutlass13device_kernelIN5flash11enable_sm90INS1_16FlashAttnFwdSm90INS1_25CollectiveMainloopFwdSm90ILi2EN4cute5tupleIJNS5_1CILi1EEES8_S8_EEENS6_IJNS7_ILi128EEENS7_ILi96EEENS7_ILi64EEEEEELi256ENS_10bfloat16_tEfNS_4arch4Sm90ELb0ELb0ELb1ELb1ELb0ELb0ELb1ELb1ELb0ELb0ELb0ELb0EEENS1_21CollectiveEpilogueFwdINS6_IJSA_NS7_ILi256EEESB_EEES9_SE_SG_Li256ELb1ELb0ELb0ELb0EEENS1_36VarlenDynamicPersistentTileSchedulerILi128ELi96ELi256ELi32ELb0ELb0ELb1ELb0ELb1ELb1EEEEEEEEEvNT_6ParamsE,@"STO_CUDA_ENTRY STV_DEFAULT"
_ZN7cutlass13device_kernelIN5flash11enable_sm90INS1_16FlashAttnFwdSm90INS1_25CollectiveMainloopFwdSm90ILi2EN4cute5tupleIJNS5_1CILi1EEES8_S8_EEENS6_IJNS7_ILi128EEENS7_ILi96EEENS7_ILi64EEEEEELi256ENS_10bfloat16_tEfNS_4arch4Sm90ELb0ELb0ELb1ELb1ELb0ELb0ELb1ELb1ELb0ELb0ELb0ELb0EEENS1_21CollectiveEpilogueFwdINS6_IJSA_NS7_ILi256EEESB_EEES9_SE_SG_Li256ELb1ELb0ELb0ELb0EEENS1_36VarlenDynamicPersistentTileSchedulerILi128ELi96ELi256ELi32ELb0ELb0ELb1ELb0ELb1ELb1EEEEEEEEEvNT_6ParamsE:
        /* <DEDUP_REMOVED lines=24> */
.L_x_7977:
[----:B------:R-:W-:Y:S05]  /*0180*/  BSYNC B0 ;  /* 0x0000000000007941 */ /* 0x000fea0003800000 */
.L_x_7976:
        /* <DEDUP_REMOVED lines=43> */
.L_x_7978:
        /* <DEDUP_REMOVED lines=22> */
.L_x_7979:
        /* <DEDUP_REMOVED lines=18> */
.L_x_7980:
        /* <DEDUP_REMOVED lines=22> */
.L_x_7981:
        /* <DEDUP_REMOVED lines=22> */
.L_x_7982:
[----:B0-----:R-:W-:Y:S01]  /*0980*/  UMOV UR4, 0x1 ;  /* 0x0000000100047882 */ /* 0x001fe20000000000 */
[----:B------:R-:W-:Y:S01]  /*0990*/  PLOP3.LUT P0, PT, PT, PT, UP0, 0x80, 0x0 ;  /* 0x000000000000781c */ /* 0x000fe20003f0f008 */
[----:B------:R-:W-:Y:S01]  /*09a0*/  USEL UR4, UR4, 0x2, !UP0 ;  /* 0x0000000204047887 */ /* 0x000fe2000c000000 */
[----:B------:R-:W-:Y:S01]  /*09b0*/  NOP ;  /* 0x0000000000007918 */ /* 0x000fe20000000000 */
[----:B------:R-:W-:-:S04]  /*09c0*/  ULDC.64 UR60, c[0x0][0x208] ;  /* 0x00008200003c7ab9 */ /* 0x000fc80000000a00 */
[----:B------:R-:W-:-:S05]  /*09d0*/  IMAD.U32 R2, RZ, RZ, UR4 ;  /* 0x00000004ff027e24 */ /* 0x000fca000f8e00ff */
[----:B------:R0:W-:Y:S01]  /*09e0*/  STL [R1+0x2c], R2 ;  /* 0x00002c0201007387 */ /* 0x0001e20000100800 */
[----:B-123--:R-:W-:Y:S06]  /*09f0*/  BAR.SYNC.DEFER_BLOCKING 0x0 ;  /* 0x0000000000007b1d */ /* 0x00efec0000010000 */
[----:B------:R-:W-:Y:S05]  /*0a00*/  @!P0 BRA `(.L_x_7983) ;  /* 0x0000009400f08947 */ /* 0x000fea0003800000 */
.L_x_7984:
[----:B------:R-:W-:-:S08]  /*0a10*/  NOP ;  /* 0x0000000000007918 */ /* 0x000fd00000000000 */
[----:B------:R-:W1:Y:S02]  /*0a20*/  USETMAXREG.TRY_ALLOC.CTAPOOL UP0, 0xf0 ;  /* 0x000000f0000079c8 */ /* 0x000e640008000600 */
[----:B-1----:R-:W-:-:S13]  /*0a30*/  PLOP3.LUT P0, PT, PT, PT, UP0, 0x80, 0x0 ;  /* 0x000000000000781c */ /* 0x002fda0003f0f008 */
[----:B------:R-:W-:Y:S05]  /*0a40*/  @!P0 BRA `(.L_x_7984) ;  /* 0xfffffffc00f08947 */ /* 0x000fea000383ffff */
[----:B------:R-:W1:Y:S01]  /*0a50*/  S2R R0, SR_TID.X ;  /* 0x0000000000007919 */ /* 0x000e620000002100 */
[----:B------:R-:W2:Y:S01]  /*0a60*/  S2UR UR5, SR_CgaCtaId ;  /* 0x00000000000579c3 */ /* 0x000ea20000008800 */
[----:B------:R-:W-:-:S07]  /*0a70*/  UMOV UR4, 0x400 ;  /* 0x0000040000047882 */ /* 0x000fce0000000000 */
[----:B------:R-:W-:Y:S06]  /*0a80*/  BAR.ARV 0x8, 0x120 ;  /* 0x0204800000007b1d */ /* 0x000fec0000002000 */
[----:B--2---:R-:W-:Y:S01]  /*0a90*/  ULEA UR4, UR5, UR4, 0x18 ;  /* 0x0000000405047291 */ /* 0x004fe2000f8ec03f */
[----:B-1----:R-:W-:-:S04]  /*0aa0*/  SHF.R.U32.HI R0, RZ, 0x7, R0 ;  /* 0x00000007ff007819 */ /* 0x002fc80000011600 */
[----:B------:R-:W-:-:S13]  /*0ab0*/  ISETP.NE.AND P0, PT, R0, 0x1, PT ;  /* 0x000000010000780c */ /* 0x000fda0003f05270 */
[----:B------:R-:W-:Y:S08]  /*0ac0*/  @!P0 BAR.ARV 0x9, 0x100 ;  /* 0x0244000000008b1d */ /* 0x000ff00000002000 */
[----:B------:R-:W-:Y:S06]  /*0ad0*/  BAR.SYNC.DEFER_BLOCKING 0x5, 0x120 ;  /* 0x0144800000007b1d */ /* 0x000fec0000010000 */
        /* <DEDUP_REMOVED lines=8> */
[----:B------:R-:W-:Y:S01]  /*0b60*/  UMOV UR36, URZ ;  /* 0x0000003f00247c82 */ /* 0x000fe20008000000 */
[----:B------:R-:W0:Y:S02]  /*0b70*/  S2R R0, SR_TID.X ;  /* 0x0000000000007919 */ /* 0x000e240000002100 */
[----:B0-----:R-:W-:-:S05]  /*0b80*/  VIADD R223, R0, 0xffffff80 ;  /* 0xffffff8000df7836 */ /* 0x001fca0000000000 */
[----:B------:R-:W-:-:S04]  /*0b90*/  SHF.R.S32.HI R0, RZ, 0x1f, R223 ;  /* 0x0000001fff007819 */ /* 0x000fc800000114df */
[CC--:B------:R-:W-:Y:S02]  /*0ba0*/  LEA.HI R3, R0.reuse, R223.reuse, RZ, 0x7 ;  /* 0x000000df00037211 */ /* 0x0c0fe400078f38ff */
[----:B------:R-:W-:Y:S02]  /*0bb0*/  LEA.HI R4, R0, R223, RZ, 0x5 ;  /* 0x000000df00047211 */ /* 0x000fe400078f28ff */
[----:B------:R-:W-:-:S03]  /*0bc0*/  SHF.R.S32.HI R218, RZ, 0x7, R3 ;  /* 0x00000007ffda7819 */ /* 0x000fc60000011403 */
[----:B------:R-:W-:Y:S01]  /*0bd0*/  IMAD.SHL.U32 R6, R4, 0x20, RZ ;  /* 0x0000002004067824 */ /* 0x000fe200078e00ff */
[----:B--2---:R-:W-:Y:S02]  /*0be0*/  R2UR UR4, R2 ;  /* 0x00000000020472ca */ /* 0x004fe400000e0000 */
[C---:B------:R-:W-:Y:S02]  /*0bf0*/  LOP3.LUT R2, R3.reuse, 0xffffff80, RZ, 0xc0, !PT ;  /* 0xffffff8003027812 */ /* 0x040fe400078ec0ff */
[----:B------:R-:W-:-:S03]  /*0c00*/  LEA.HI R3, R3, R218, RZ, 0x1 ;  /* 0x000000da03037211 */ /* 0x000fc600078f08ff */
[----:B------:R-:W-:Y:S01]  /*0c10*/  IMAD.IADD R205, R223, 0x1, -R2 ;  /* 0x00000001dfcd7824 */ /* 0x000fe200078e0a02 */
[----:B------:R-:W-:-:S04]  /*0c20*/  LOP3.LUT R3, R3, 0x3fffffe, RZ, 0xc0, !PT ;  /* 0x03fffffe03037812 */ /* 0x000fc800078ec0ff */
[----:B------:R-:W-:Y:S01]  /*0c30*/  SHF.R.S32.HI R8, RZ, 0x1f, R205 ;  /* 0x0000001fff087819 */ /* 0x000fe200000114cd */
[----:B------:R-:W-:Y:S01]  /*0c40*/  ULOP3.LUT UR4, UR4, 0x1, URZ, 0xfc, !UPT ;  /* 0x0000000104047892 */ /* 0x000fe2000f8efc3f */
[----:B------:R-:W-:Y:S02]  /*0c50*/  IMAD.IADD R3, R218, 0x1, -R3 ;  /* 0x00000001da037824 */ /* 0x000fe400078e0a03 */
[CC--:B------:R-:W-:Y:S02]  /*0c60*/  LEA.HI R9, R8.reuse, R205.reuse, RZ, 0x2 ;  /* 0x000000cd08097211 */ /* 0x0c0fe400078f10ff */
[----:B------:R-:W-:Y:S01]  /*0c70*/  LEA.HI R8, R8, R205, RZ, 0x5 ;  /* 0x000000cd08087211 */ /* 0x000fe200078f28ff */
[----:B------:R-:W-:Y:S01]  /*0c80*/  IMAD.U32 R222, RZ, RZ, UR4 ;  /* 0x00000004ffde7e24 */ /* 0x000fe2000f8e00ff */
[--C-:B------:R-:W-:Y:S01]  /*0c90*/  SHF.R.S32.HI R7, RZ, 0x2, R9.reuse ;  /* 0x00000002ff077819 */ /* 0x100fe20000011409 */
[----:B------:R-:W-:Y:S01]  /*0ca0*/  UMOV UR4, URZ ;  /* 0x0000003f00047c82 */ /* 0x000fe20008000000 */
[----:B------:R-:W-:Y:S01]  /*0cb0*/  SHF.R.S32.HI R2, RZ, 0x1f, R9 ;  /* 0x0000001fff027819 */ /* 0x000fe20000011409 */
[----:B------:R-:W-:Y:S01]  /*0cc0*/  IMAD.U32 R204, RZ, RZ, UR4 ;  /* 0x00000004ffcc7e24 */ /* 0x000fe2000f8e00ff */
[----:B------:R-:W-:-:S02]  /*0cd0*/  SHF.R.S32.HI R8, RZ, 0x5, R8 ;  /* 0x00000005ff087819 */ /* 0x000fc40000011408 */
[----:B------:R-:W-:Y:S02]  /*0ce0*/  LEA.HI R5, R2, R7, RZ, 0x3 ;  /* 0x0000000702057211 */ /* 0x000fe400078f18ff */
[----:B------:R-:W-:Y:S02]  /*0cf0*/  LEA.HI R2, R0, R223, RZ, 0x4 ;  /* 0x000000df00027211 */ /* 0x000fe400078f20ff */
[----:B------:R-:W-:Y:S02]  /*0d00*/  LOP3.LUT R10, R5, 0xfffffff8, RZ, 0xc0, !PT ;  /* 0xfffffff8050a7812 */ /* 0x000fe400078ec0ff */
[----:B------:R-:W-:Y:S02]  /*0d10*/  SHF.R.S32.HI R5, RZ, 0x4, R2 ;  /* 0x00000004ff057819 */ /* 0x000fe40000011402 */
[C---:B------:R-:W-:Y:S01]  /*0d20*/  LOP3.LUT R4, R2.reuse, 0x3fffff0, RZ, 0xc0, !PT ;  /* 0x03fffff002047812 */ /* 0x040fe200078ec0ff */
[----:B------:R-:W-:Y:S01]  /*0d30*/  IMAD.IADD R11, R7, 0x1, -R10 ;  /* 0x00000001070b7824 */ /* 0x000fe200078e0a0a */
[----:B------:R-:W-:-:S02]  /*0d40*/  LEA.HI R2, R2, R5, RZ, 0x1 ;  /* 0x0000000502027211 */ /* 0x000fc400078f08ff */
[----:B------:R-:W-:Y:S01]  /*0d50*/  LOP3.LUT R7, R6, 0xfffffc00, RZ, 0xc0, !PT ;  /* 0xfffffc0006077812 */ /* 0x000fe200078ec0ff */
[----:B------:R-:W-:Y:S01]  /*0d60*/  IMAD.IADD R4, R223, 0x1, -R4 ;  /* 0x00000001df047824 */ /* 0x000fe200078e0a04 */
[----:B------:R-:W-:Y:S01]  /*0d70*/  LOP3.LUT R2, R2, 0x1ffffffe, RZ, 0xc0, !PT ;  /* 0x1ffffffe02027812 */ /* 0x000fe200078ec0ff */
[----:B------:R-:W-:Y:S01]  /*0d80*/  IMAD R8, R8, 0x10, R11 ;  /* 0x0000001008087824 */ /* 0x000fe200078e020b */
[----:B------:R-:W-:Y:S01]  /*0d90*/  LEA.HI R0, R0, R223, RZ, 0x3 ;  /* 0x000000df00007211 */ /* 0x000fe200078f18ff */
[----:B------:R-:W-:Y:S01]  /*0da0*/  IMAD R7, R4, 0x40, R7 ;  /* 0x0000004004077824 */ /* 0x000fe200078e0207 */
[----:B------:R-:W-:Y:S01]  /*0db0*/  LOP3.LUT R4, R9, 0x7ffffffc, RZ, 0xc0, !PT ;  /* 0x7ffffffc09047812 */ /* 0x000fe200078ec0ff */
[----:B------:R-:W-:Y:S01]  /*0dc0*/  IMAD.IADD R2, R5, 0x1, -R2 ;  /* 0x0000000105027824 */ /* 0x000fe200078e0a02 */
[----:B------:R-:W-:Y:S01]  /*0dd0*/  SHF.R.S32.HI R22, RZ, 0x3, R0 ;  /* 0x00000003ff167819 */ /* 0x000fe20000011400 */
[----:B------:R-:W-:Y:S02]  /*0de0*/  IMAD R220, R3, 0x40, R8 ;  /* 0x0000004003dc7824 */ /* 0x000fe400078e0208 */
[----:B------:R-:W-:Y:S01]  /*0df0*/  IMAD R221, R2, 0x8, R7 ;  /* 0x0000000802dd7824 */ /* 0x000fe200078e0207 */
[----:B------:R-:W-:Y:S01]  /*0e00*/  LOP3.LUT R2, R0, 0x1ffffff8, RZ, 0xc0, !PT ;  /* 0x1ffffff800027812 */ /* 0x000fe200078ec0ff */
[----:B------:R-:W-:-:S02]  /*0e10*/  IMAD.MOV.U32 R5, RZ, RZ, R13 ;  /* 0x000000ffff057224 */ /* 0x000fc400078e000d */
[----:B------:R-:W-:Y:S02]  /*0e20*/  IMAD.MOV.U32 R7, RZ, RZ, R15 ;  /* 0x000000ffff077224 */ /* 0x000fe400078e000f */
[----:B------:R-:W-:Y:S02]  /*0e30*/  IMAD.IADD R2, R223, 0x1, -R2 ;  /* 0x00000001df027824 */ /* 0x000fe400078e0a02 */
[----:B------:R-:W-:-:S03]  /*0e40*/  IMAD.IADD R219, R205, 0x1, -R4 ;  /* 0x00000001cddb7824 */ /* 0x000fc600078e0a04 */
[----:B------:R-:W-:-:S07]  /*0e50*/  SHF.L.U32 R2, R2, 0x3, RZ ;  /* 0x0000000302027819 */ /* 0x000fce00000006ff */
.L_x_8027:
[----:B0---45:R-:W0:Y:S01]  /*0e60*/  LDC.64 R8, c[0x0][0xd60] ;  /* 0x00035800ff087b82 */ /* 0x031e220000000a00 */
        /* <DEDUP_REMOVED lines=13> */
[----:B------:R-:W-:Y:S02]  /*0f40*/  @UP0 ULEA UR6, UP2, UR4, UR6, 0x2 ;  /* 0x0000000604060291 */ /* 0x000fe4000f84103f */
[----:B------:R-:W-:Y:S02]  /*0f50*/  @UP1 ULEA UR8, UP3, UR4, UR8, 0x2 ;  /* 0x0000000804081291 */ /* 0x000fe4000f86103f */
[----:B------:R-:W-:Y:S02]  /*0f60*/  @UP0 ULEA.HI.X UR7, UR4, UR7, UR10, 0x2, UP2 ;  /* 0x0000000704070291 */ /* 0x000fe400090f140a */
[----:B------:R-:W-:Y:S01]  /*0f70*/  IMAD.U32 R203, RZ, RZ, UR10 ;  /* 0x0000000affcb7e24 */ /* 0x000fe2000f8e00ff */
[----:B------:R-:W-:Y:S01]  /*0f80*/  @UP1 ULEA.HI.X UR9, UR4, UR9, UR10, 0x2, UP3 ;  /* 0x0000000904091291 */ /* 0x000fe200098f140a */
[----:B------:R-:W-:-:S02]  /*0f90*/  IMAD.U32 R6, RZ, RZ, UR6 ;  /* 0x00000006ff067e24 */ /* 0x000fc4000f8e00ff */
[----:B------:R-:W-:Y:S01]  /*0fa0*/  IMAD.U32 R8, RZ, RZ, UR8 ;  /* 0x00000008ff087e24 */ /* 0x000fe2000f8e00ff */
[----:B------:R-:W-:Y:S01]  /*0fb0*/  ULDC UR4, c[0x0][0x404] ;  /* 0x0001010000047ab9 */ /* 0x000fe20000000800 */
[----:B------:R-:W-:Y:S01]  /*0fc0*/  IMAD.U32 R7, RZ, RZ, UR7 ;  /* 0x00000007ff077e24 */ /* 0x000fe2000f8e00ff */
[----:B------:R-:W-:Y:S01]  /*0fd0*/  ULDC.64 UR6, c[0x0][0x3f8] ;  /* 0x0000fe0000067ab9 */ /* 0x000fe20000000a00 */
[----:B------:R-:W-:-:S03]  /*0fe0*/  IMAD.U32 R9, RZ, RZ, UR9 ;  /* 0x00000009ff097e24 */ /* 0x000fc6000f8e00ff */
[----:B------:R-:W2:Y:S04]  /*0ff0*/  @P0 LDG.E R6, desc[UR60][R6.64] ;  /* 0x0000003c06060981 */ /* 0x000ea8000c1e1900 */
[----:B---3--:R-:W3:Y:S01]  /*1000*/  @P1 LDG.E R8, desc[UR60][R8.64] ;  /* 0x0000003c08081981 */ /* 0x008ee2000c1e1900 */
        /* <DEDUP_REMOVED lines=9> */
[----:B------:R-:W-:Y:S01]  /*10a0*/  IMAD.MOV.U32 R150, RZ, RZ, RZ ;  /* 0x000000ffff967224 */ /* 0x000fe200078e00ff */
[----:B------:R-:W-:-:S02]  /*10b0*/  CS2R R146, SRZ ;  /* 0x0000000000927805 */ /* 0x000fc4000001ff00 */
[----:B------:R-:W-:Y:S01]  /*10c0*/  CS2R R144, SRZ ;  /* 0x0000000000907805 */ /* 0x000fe2000001ff00 */
[----:B------:R-:W-:Y:S01]  /*10d0*/  UIMAD UR4, UR4, UR6, URZ ;  /* 0x00000006040472a4 */ /* 0x000fe2000f8e023f */
        /* <DEDUP_REMOVED lines=52> */
[----:B------:R-:W-:Y:S01]  /*1420*/  MOV R201, UR5 ;  /* 0x0000000500c97c02 */ /* 0x000fe20008000f00 */
[----:B------:R-:W-:Y:S01]  /*1430*/  IMAD.MOV.U32 R41, RZ, RZ, RZ ;  /* 0x000000ffff297224 */ /* 0x000fe200078e00ff */
[----:B--2---:R-:W-:Y:S02]  /*1440*/  @P0 R2UR UR52, R6 ;  /* 0x00000000063402ca */ /* 0x004fe400000e0000 */
[----:B------:R-:W-:Y:S02]  /*1450*/  PLOP3.LUT P0, PT, PT, PT, PT, 0x80, 0x0 ;  /* 0x000000000000781c */ /* 0x000fe40003f0f070 */
[----:B---3--:R-:W-:-:S02]  /*1460*/  @P1 R2UR UR4, R8 ;  /* 0x00000000080412ca */ /* 0x008fc400000e0000 */
[----:B------:R-:W-:Y:S01]  /*1470*/  CS2R R8, SRZ ;  /* 0x0000000000087805 */ /* 0x000fe2000001ff00 */
[----:B-1----:R-:W-:-:S12]  /*1480*/  @P1 BRA `(.L_x_7985) ;  /* 0x0000000000381947 */ /* 0x002fd80003800000 */
[----:B------:R-:W-:Y:S02]  /*1490*/  ULDC.64 UR6, c[0x0][0xb00] ;  /* 0x0002c00000067ab9 */ /* 0x000fe40000000a00 */
[----:B------:R-:W-:-:S04]  /*14a0*/  ISETP.NE.U32.AND P1, PT, RZ, UR6, PT ;  /* 0x00000006ff007c0c */ /* 0x000fc8000bf25070 */
[----:B------:R-:W-:-:S13]  /*14b0*/  ISETP.NE.AND.EX P1, PT, RZ, UR7, PT, P1 ;  /* 0x00000007ff007c0c */ /* 0x000fda000bf25310 */
[----:B------:R-:W-:Y:S05]  /*14c0*/  @!P1 BRA `(.L_x_7985) ;  /* 0x0000000000289947 */ /* 0x000fea0003800000 */
[----:B------:R-:W-:Y:S01]  /*14d0*/  R2UR UR6, R202 ;  /* 0x00000000ca0672ca */ /* 0x000fe200000e0000 */
[----:B------:R-:W-:-:S12]  /*14e0*/  ULDC.64 UR4, c[0x0][0xb00] ;  /* 0x0002c00000047ab9 */ /* 0x000fd80000000a00 */
        /* <DEDUP_REMOVED lines=8> */
.L_x_7985:
[----:B------:R-:W-:Y:S01]  /*1570*/  UIADD3 UR52, -UR52, UR4, URZ ;  /* 0x0000000434347290 */ /* 0x000fe2000fffe13f */
[----:B------:R-:W-:Y:S01]  /*1580*/  IMAD.MOV.U32 R40, RZ, RZ, RZ ;  /* 0x000000ffff287224 */ /* 0x000fe200078e00ff */
[----:B------:R-:W-:Y:S01]  /*1590*/  CS2R R34, SRZ ;  /* 0x0000000000227805 */ /* 0x000fe2000001ff00 */
[----:B------:R-:W-:Y:S01]  /*15a0*/  IMAD.MOV.U32 R163, RZ, RZ, RZ ;  /* 0x000000ffffa37224 */ /* 0x000fe200078e00ff */
        /* <DEDUP_REMOVED lines=8> */
[----:B------:R-:W-:-:S02]  /*1630*/  CS2R R26, SRZ ;  /* 0x00000000001a7805 */ /* 0x000fc4000001ff00 */
[----:B------:R-:W-:Y:S02]  /*1640*/  CS2R R28, SRZ ;  /* 0x00000000001c7805 */ /* 0x000fe4000001ff00 */
[----:B------:R-:W-:Y:S01]  /*1650*/  CS2R R24, SRZ ;  /* 0x0000000000187805 */ /* 0x000fe2000001ff00 */
[----:B------:R-:W-:-:S04]  /*1660*/  USHF.R.U32.HI UR53, URZ, 0x1f, UR5 ;  /* 0x0000001f3f357899 */ /* 0x000fc80008011605 */
[----:B------:R-:W-:Y:S02]  /*1670*/  ULEA.HI.SX32 UR53, UR5, UR53, 0x1c ;  /* 0x0000003505357291 */ /* 0x000fe4000f8fe23f */
[----:B------:R-:W-:Y:S10]  /*1680*/  @!P1 BRA `(.L_x_7986) ;  /* 0x0000005c00f49947 */ /* 0x000ff40003800000 */
[----:B------:R-:W0:Y:S01]  /*1690*/  S2R R4, SR_CgaCtaId ;  /* 0x0000000000047919 */ /* 0x000e220000008800 */
[----:B------:R-:W-:Y:S01]  /*16a0*/  MOV R3, 0x400 ;  /* 0x0000040000037802 */ /* 0x000fe20000000f00 */
[----:B------:R-:W1:Y:S03]  /*16b0*/  SHFL.IDX PT, R0, R218, RZ, 0x1f ;  /* 0x00001fffda007589 */ /* 0x000e6600000e0000 */
[----:B0-----:R-:W-:Y:S02]  /*16c0*/  LEA R4, R4, R3, 0x18 ;  /* 0x0000000304047211 */ /* 0x001fe400078ec0ff */
[----:B-1----:R-:W-:-:S03]  /*16d0*/  LEA.HI R3, R0, R0, RZ, 0x1 ;  /* 0x0000000000037211 */ /* 0x002fc600078f08ff */
[----:B------:R-:W-:Y:S01]  /*16e0*/  VIADD R4, R4, 0x18400 ;  /* 0x0001840004047836 */ /* 0x000fe20000000000 */
[----:B------:R-:W-:-:S04]  /*16f0*/  LOP3.LUT R3, R3, 0xffffe, RZ, 0xc0, !PT ;  /* 0x000ffffe03037812 */ /* 0x000fc800078ec0ff */
[----:B------:R-:W-:Y:S01]  /*1700*/  LOP3.LUT P0, RZ, R4, 0x1bf, RZ, 0xc0, !PT ;  /* 0x000001bf04ff7812 */ /* 0x000fe2000780c0ff */
[----:B------:R-:W-:-:S12]  /*1710*/  IMAD.IADD R16, R0, 0x1, -R3 ;  /* 0x0000000100107824 */ /* 0x000fd800078e0a03 */
        /* <DEDUP_REMOVED lines=17> */
.L_x_7987:
[----:B------:R-:W0:Y:S01]  /*1830*/  S2R R3, SR_CgaCtaId ;  /* 0x0000000000037919 */ /* 0x000e220000008800 */
[----:B------:R-:W-:Y:S02]  /*1840*/  R2UR UR5, R204 ;  /* 0x00000000cc0572ca */ /* 0x000fe400000e0000 */
[----:B------:R-:W-:Y:S01]  /*1850*/  MOV R0, 0x400 ;  /* 0x0000040000007802 */ /* 0x000fe20000000f00 */
[----:B------:R-:W1:Y:S10]  /*1860*/  S2R R17, SR_TID.X ;  /* 0x0000000000117919 */ /* 0x000e740000002100 */
[----:B------:R-:W-:-:S04]  /*1870*/  ULEA.HI UR4, UR5, UR5, URZ, 0x1 ;  /* 0x0000000505047291 */ /* 0x000fc8000f8f083f */
[----:B------:R-:W-:-:S04]  /*1880*/  ULOP3.LUT UR4, UR4, 0xfffffffe, URZ, 0xc0, !UPT ;  /* 0xfffffffe04047892 */ /* 0x000fc8000f8ec03f */
[----:B------:R-:W-:-:S06]  /*1890*/  UIADD3 UR4, UR5, -UR4, URZ ;  /* 0x8000000405047290 */ /* 0x000fcc000fffe03f */
[----:B------:R-:W-:Y:S02]  /*18a0*/  MOV R5, UR4 ;  /* 0x0000000400057c02 */ /* 0x000fe40008000f00 */
[----:B0-----:R-:W-:Y:S02]  /*18b0*/  LEA R4, R3, R0, 0x18 ;  /* 0x0000000003047211 */ /* 0x001fe400078ec0ff */
[----:B------:R-:W-:Y:S02]  /*18c0*/  SHF.L.U32 R3, R5, 0x1f, RZ ;  /* 0x0000001f05037819 */ /* 0x000fe400000006ff */
[----:B-1----:R-:W-:Y:S02]  /*18d0*/  SHF.R.U32.HI R17, RZ, 0x7, R17 ;  /* 0x00000007ff117819 */ /* 0x002fe40000011611 */
[----:B------:R-:W0:Y:S03]  /*18e0*/  SYNCS.PHASECHK.TRANS64.TRYWAIT P0, [R4+URZ+0x32400], R3 ;  /* 0x03240003040075a7 */ /* 0x000e26000800017f */
[----:B------:R-:W-:Y:S01]  /*18f0*/  VIADD R185, R17, 0x8 ;  /* 0x0000000811b97836 */ /* 0x000fe20000000000 */
[----:B0-----:R-:W-:Y:S06]  /*1900*/  @!P0 BRA `(.L_x_7988) ;  /* 0x000000d000648947 */ /* 0x001fec0003800000 */
.L_x_8111:
[----:B------:R-:W-:Y:S05]  /*1910*/  WARPSYNC.ALL ;  /* 0x0000000000007948 */ /* 0x000fea0003800000 */
[----:B------:R-:W-:Y:S01]  /*1920*/  R2UR UR4, R222 ;  /* 0x00000000de0472ca */ /* 0x000fe200000e0000 */
[----:B------:R1:W-:-:S12]  /*1930*/  BAR.SYNC.DEFER_BLOCKING R185, 0x100 ;  /* 0x000400b90000751d */ /* 0x0003d80000010000 */
[----:B------:R-:W-:-:S05]  /*1940*/  IMAD.U32 R0, RZ, RZ, UR4 ;  /* 0x00000004ff007e24 */ /* 0x000fca000f8e00ff */
[----:B------:R-:W-:-:S13]  /*1950*/  ISETP.NE.AND P0, PT, R0, 0x3, PT ;  /* 0x000000030000780c */ /* 0x000fda0003f05270 */
[----:B-1----:R-:W-:Y:S05]  /*1960*/  @!P0 BRA `(.L_x_7989) ;  /* 0x0000000000048947 */ /* 0x002fea0003800000 */
[----:B------:R-:W-:Y:S01]  /*1970*/  BPT.TRAP 0x1 ;  /* 0x000000040000795c */ /* 0x000fe20000300000 */
.L_x_7989:
[----:B------:R-:W-:Y:S02]  /*1980*/  IMAD.U32 R5, RZ, RZ, UR36 ;  /* 0x00000024ff057e24 */ /* 0x000fe4000f8e00ff */
[----:B------:R-:W-:Y:S02]  /*1990*/  IMAD.U32 R6, RZ, RZ, UR37 ;  /* 0x00000025ff067e24 */ /* 0x000fe4000f8e00ff */
[----:B------:R-:W-:-:S03]  /*19a0*/  IMAD R0, R5, 0x8, R4 ;  /* 0x0000000805007824 */ /* 0x000fc600078e0204 */
[----:B------:R-:W-:-:S04]  /*19b0*/  SHF.L.U32 R5, R6, 0x1f, RZ ;  /* 0x0000001f06057819 */ /* 0x000fc800000006ff */
[----:B------:R1:W2:Y:S01]  /*19c0*/  SYNCS.PHASECHK.TRANS64.TRYWAIT P1, [R0+URZ+0x32430], R5 ;  /* 0x03243005000075a7 */ /* 0x0002a2000802017f */
[----:B------:R-:W-:Y:S05]  /*19d0*/  @!P0 BRA `(.L_x_7990) ;  /* 0x0000000000048947 */ /* 0x000fea0003800000 */
[----:B------:R-:W-:Y:S01]  /*19e0*/  BPT.TRAP 0x1 ;  /* 0x000000040000795c */ /* 0x000fe20000300000 */
.L_x_7990:
[----:B------:R-:W-:Y:S01]  /*19f0*/  IMAD R16, R16, 0x2000, R4 ;  /* 0x0000200010107824 */ /* 0x000fe200078e0204 */
[----:B--2---:R-:W-:Y:S06]  /*1a00*/  @P1 BRA `(.L_x_7991) ;  /* 0x0000000000081947 */ /* 0x004fec0003800000 */
[----:B------:R-:W2:Y:S02]  /*1a10*/  SYNCS.PHASECHK.TRANS64.TRYWAIT P1, [R0+URZ+0x32430], R5 ;  /* 0x03243005000075a7 */ /* 0x000ea4000802017f */
[----:B--2---:R-:W-:Y:S05]  /*1a20*/  @!P1 BRA `(.L_x_7992) ;  /* 0x000000d000309947 */ /* 0x004fea0003800000 */
.L_x_7991:
[----:B------:R-:W-:Y:S01]  /*1a30*/  R2UR UR4, R4 ;  /* 0x00000000040472ca */ /* 0x000fe200000e0000 */
[----:B------:R-:W-:Y:S01]  /*1a40*/  WARPGROUP.ARRIVE ;  /* 0x00000000000079c5 */ /* 0x000fe20000000000 */
[----:B------:R-:W-:Y:S01]  /*1a50*/  R2UR UR5, R16 ;  /* 0x00000000100572ca */ /* 0x000fe200000e0000 */
[----:B------:R-:W-:Y:S01]  /*1a60*/  UMOV UR13, 0x40000040 ;  /* 0x40000040000d7882 */ /* 0x000fe20000000000 */
[----:B------:R-:W-:Y:S01]  /*1a70*/  UMOV UR15, 0x40000040 ;  /* 0x40000040000f7882 */ /* 0x000fe20000000000 */
[----:B------:R-:W-:-:S08]  /*1a80*/  IMAD.U32 R21, RZ, RZ, UR13 ;  /* 0x0000000dff157e24 */ /* 0x000fd0000f8e00ff */
[----:B------:R-:W-:Y:S02]  /*1a90*/  UIADD3 UR4, UR4, 0x1c400, URZ ;  /* 0x0001c40004047890 */ /* 0x000fe4000fffe03f */
[----:B------:R-:W-:Y:S02]  /*1aa0*/  UIADD3 UR6, UR5, 0x18400, URZ ;  /* 0x0001840005067890 */ /* 0x000fe4000fffe03f */
[----:B------:R-:W-:Y:S02]  /*1ab0*/  USHF.R.U32.HI UR4, URZ, 0x4, UR4 ;  /* 0x000000043f047899 */ /* 0x000fe40008011604 */
[----:B------:R-:W-:Y:S02]  /*1ac0*/  USHF.R.U32.HI UR6, URZ, 0x4, UR6 ;  /* 0x000000043f067899 */ /* 0x000fe40008011606 */
[----:B------:R-:W-:Y:S02]  /*1ad0*/  ULOP3.LUT UR4, UR4, 0x3fff, URZ, 0xc0, !UPT ;  /* 0x00003fff04047892 */ /* 0x000fe4000f8ec03f */
[----:B------:R-:W-:-:S02]  /*1ae0*/  ULOP3.LUT UR6, UR6, 0x3fff, URZ, 0xc0, !UPT ;  /* 0x00003fff06067892 */ /* 0x000fc4000f8ec03f */
[----:B------:R-:W-:Y:S02]  /*1af0*/  ULOP3.LUT UR39, UR4, 0x10000, URZ, 0xfc, !UPT ;  /* 0x0001000004277892 */ /* 0x000fe4000f8efc3f */
[----:B------:R-:W-:Y:S02]  /*1b00*/  ULOP3.LUT UR8, UR6, 0x10000, URZ, 0xfc, !UPT ;  /* 0x0001000006087892 */ /* 0x000fe4000f8efc3f */
[----:B------:R-:W-:Y:S02]  /*1b10*/  UIMAD UR4, UR36, 0x300, UR39 ;  /* 0x00000300240478a4 */ /* 0x000fe4000f8e0227 */
        /* <DEDUP_REMOVED lines=15> */
[----:B------:R-:W-:-:S02]  /*1c10*/  WARPGROUP.DEPBAR.LE gsb0, 0x0 ;  /* 0x00008000000079c5 */ /* 0x000fc40000010000 */
[----:B------:R-:W-:-:S06]  /*1c20*/  WARPGROUP.ARRIVE ;  /* 0x00000000000079c5 */ /* 0x000fcc0000000000 */
[----:B------:R-:W-:Y:S01]  /*1c30*/  HGMMA.64x96x16.F32.BF16 R24, gdesc[UR12], R24, gsb0 ;  /* 0x016000000c1879f0 */ /* 0x000fe20008001818 */
[----:B------:R-:W-:Y:S01]  /*1c40*/  UMOV UR12, UR6 ;  /* 0x00000006000c7c82 */ /* 0x000fe20008000000 */
[----:B------:R-:W-:Y:S01]  /*1c50*/  UMOV UR13, 0x40000040 ;  /* 0x40000040000d7882 */ /* 0x000fe20000000000 */
[----:B------:R-:W-:Y:S01]  /*1c60*/  UMOV UR14, UR7 ;  /* 0x00000007000e7c82 */ /* 0x000fe20008000000 */
[----:B------:R-:W-:Y:S01]  /*1c70*/  UMOV UR15, 0x40000040 ;  /* 0x40000040000f7882 */ /* 0x000fe20000000000 */
[----:B------:R-:W-:Y:S01]  /*1c80*/  UIADD3 UR6, UR8, 0x6, URZ ;  /* 0x0000000608067890 */ /* 0x000fe2000fffe03f */
[----:B------:R-:W-:Y:S02]  /*1c90*/  IMAD.U32 R16, RZ, RZ, UR12 ;  /* 0x0000000cff107e24 */ /* 0x000fe4000f8e00ff */
[----:B------:R-:W-:Y:S01]  /*1ca0*/  IMAD.U32 R17, RZ, RZ, UR13 ;  /* 0x0000000dff117e24 */ /* 0x000fe2000f8e00ff */
[----:B------:R-:W-:Y:S02]  /*1cb0*/  WARPGROUP.DEPBAR.LE gsb0, 0x0 ;  /* 0x00008000000079c5 */ /* 0x000fe40000010000 */
        /* <DEDUP_REMOVED lines=10> */
[----:B------:R-:W-:Y:S03]  /*1d60*/  HGMMA.64x96x16.F32.BF16 R24, gdesc[UR12], R24, gsb0 ;  /* 0x016000000c1879f0 */ /* 0x000fe60008001818 */
[----:B------:R-:W-:Y:S02]  /*1d70*/  WARPGROUP.DEPBAR.LE gsb0, 0x0 ;  /* 0x00008000000079c5 */ /* 0x000fe40000010000 */
[----:B------:R-:W3:Y:S02]  /*1d80*/  SYNCS.PHASECHK.TRANS64.TRYWAIT P1, [R4+URZ+0x32410], R3 ;  /* 0x03241003040075a7 */ /* 0x000ee4000802017f */
[----:B---3--:R-:W-:Y:S05]  /*1d90*/  @!P1 BRA `(.L_x_7993) ;  /* 0x000000cc00689947 */ /* 0x008fea0003800000 */
.L_x_8112:
[----:B------:R-:W-:Y:S05]  /*1da0*/  @!P0 BRA `(.L_x_7994) ;  /* 0x0000000000048947 */ /* 0x000fea0003800000 */
[----:B------:R-:W-:Y:S01]  /*1db0*/  BPT.TRAP 0x1 ;  /* 0x000000040000795c */ /* 0x000fe20000300000 */
.L_x_7994:
[----:B------:R4:W0:Y:S01]  /*1dc0*/  SYNCS.PHASECHK.TRANS64.TRYWAIT P1, [R0+URZ+0x32450], R5 ;  /* 0x03245005000075a7 */ /* 0x000822000802017f */
[----:B------:R-:W-:Y:S05]  /*1dd0*/  @!P0 BRA `(.L_x_7995) ;  /* 0x0000000000048947 */ /* 0x000fea0003800000 */
[----:B------:R-:W-:Y:S01]  /*1de0*/  BPT.TRAP 0x1 ;  /* 0x000000040000795c */ /* 0x000fe20000300000 */
.L_x_7995:
[----:B0-----:R-:W-:Y:S05]  /*1df0*/  @P1 BRA `(.L_x_7996) ;  /* 0x0000000000081947 */ /* 0x001fea0003800000 */
[----:B------:R-:W0:Y:S02]  /*1e00*/  SYNCS.PHASECHK.TRANS64.TRYWAIT P1, [R0+URZ+0x32450], R5 ;  /* 0x03245005000075a7 */ /* 0x000e24000802017f */
[----:B0-----:R-:W-:Y:S05]  /*1e10*/  @!P1 BRA `(.L_x_7997) ;  /* 0x000000cc005c9947 */ /* 0x001fea0003800000 */
.L_x_7996:
[----:B------:R-:W-:Y:S01]  /*1e20*/  R2UR UR4, R4 ;  /* 0x00000000040472ca */ /* 0x000fe200000e0000 */
[----:B------:R-:W-:Y:S01]  /*1e30*/  UIADD3 UR5, UR5, 0x22400, URZ ;  /* 0x0002240005057890 */ /* 0x000fe2000fffe03f */
[----:B------:R-:W-:Y:S01]  /*1e40*/  WARPGROUP.ARRIVE ;  /* 0x00000000000079c5 */ /* 0x000fe20000000000 */
[----:B------:R-:W-:Y:S01]  /*1e50*/  UMOV UR9, 0x40000040 ;  /* 0x4000004000097882 */ /* 0x000fe20000000000 */
[----:B------:R-:W-:Y:S01]  /*1e60*/  UMOV UR11, 0x40000040 ;  /* 0x40000040000b7882 */ /* 0x000fe20000000000 */
[----:B------:R-:W-:Y:S01]  /*1e70*/  USHF.R.U32.HI UR5, URZ, 0x4, UR5 ;  /* 0x000000043f057899 */ /* 0x000fe20008011605 */
[----:B-12-4-:R-:W-:Y:S01]  /*1e80*/  IMAD.U32 R5, RZ, RZ, UR9 ;  /* 0x00000009ff057e24 */ /* 0x016fe2000f8e00ff */
[----:B------:R-:W-:Y:S01]  /*1e90*/  UMOV UR13, 0x40000040 ;  /* 0x40000040000d7882 */ /* 0x000fe20000000000 */
[----:B------:R-:W-:Y:S01]  /*1ea0*/  UMOV UR15, 0x40000040 ;  /* 0x40000040000f7882 */ /* 0x000fe20000000000 */
[----:B------:R-:W-:Y:S01]  /*1eb0*/  IMAD.U32 R7, RZ, RZ, UR13 ;  /* 0x0000000dff077e24 */ /* 0x000fe2000f8e00ff */
[----:B------:R-:W-:Y:S01]  /*1ec0*/  UMOV UR17, 0x40000040 ;  /* 0x4000004000117882 */ /* 0x000fe20000000000 */
[----:B------:R-:W-:Y:S01]  /*1ed0*/  UMOV UR19, 0x40000040 ;  /* 0x4000004000137882 */ /* 0x000fe20000000000 */
[----:B------:R-:W-:Y:S01]  /*1ee0*/  UMOV UR21, 0x40000040 ;  /* 0x4000004000157882 */ /* 0x000fe20000000000 */
[----:B------:R-:W-:Y:S01]  /*1ef0*/  UIADD3 UR4, UR4, 0x400, URZ ;  /* 0x0000040004047890 */ /* 0x000fe2000fffe03f */
[----:B------:R-:W0:Y:S01]  /*1f00*/  S2R R74, SR_TID.X ;  /* 0x00000000004a7919 */ /* 0x000e220000002100 */
[----:B------:R-:W-:Y:S01]  /*1f10*/  UMOV UR23, 0x40000040 ;  /* 0x4000004000177882 */ /* 0x000fe20000000000 */
[----:B------:R-:W-:Y:S01]  /*1f20*/  UMOV UR25, 0x40000040 ;  /* 0x4000004000197882 */ /* 0x000fe20000000000 */
[----:B------:R-:W-:Y:S01]  /*1f30*/  USHF.R.U32.HI UR4, URZ, 0x4, UR4 ;  /* 0x000000043f047899 */ /* 0x000fe20008011604 */
[----:B------:R-:W-:Y:S01]  /*1f40*/  UMOV UR27, 0x40000040 ;  /* 0x40000040001b7882 */ /* 0x000fe20000000000 */
[----:B------:R-:W-:-:S02]  /*1f50*/  UMOV UR29, 0x40000040 ;  /* 0x40000040001d7882 */ /* 0x000fc40000000000 */
[----:B------:R-:W-:Y:S02]  /*1f60*/  ULOP3.LUT UR7, UR4, 0x3fff, URZ, 0xc0, !UPT ;  /* 0x00003fff04077892 */ /* 0x000fe4000f8ec03f */
[----:B------:R-:W-:Y:S02]  /*1f70*/  ULOP3.LUT UR4, UR5, 0x3fff, URZ, 0xc0, !UPT ;  /* 0x00003fff05047892 */ /* 0x000fe4000f8ec03f */
[----:B------:R-:W-:Y:S02]  /*1f80*/  ULOP3.LUT UR38, UR7, 0x10000, URZ, 0xfc, !UPT ;  /* 0x0001000007267892 */ /* 0x000fe4000f8efc3f */
[----:B------:R-:W-:Y:S02]  /*1f90*/  ULOP3.LUT UR4, UR4, 0x10000, URZ, 0xfc, !UPT ;  /* 0x0001000004047892 */ /* 0x000fe4000f8efc3f */
[----:B------:R-:W-:Y:S02]  /*1fa0*/  UIMAD UR5, UR36, 0xc00, UR38 ;  /* 0x00000c00240578a4 */ /* 0x000fe4000f8e0226 */
[----:B------:R-:W-:-:S02]  /*1fb0*/  UIADD3 UR6, UR4, 0x2, URZ ;  /* 0x0000000204067890 */ /* 0x000fc4000fffe03f */
[----:B------:R-:W-:Y:S02]  /*1fc0*/  UIADD3 UR16, UR4, 0x406, URZ ;  /* 0x0000040604107890 */ /* 0x000fe4000fffe03f */
[----:B------:R-:W-:Y:S01]  /*1fd0*/  UMOV UR8, UR4 ;  /* 0x0000000400087c82 */ /* 0x000fe20008000000 */
[----:B------:R-:W-:Y:S01]  /*1fe0*/  UMOV UR10, UR5 ;  /* 0x00000005000a7c82 */ /* 0x000fe20008000000 */
[----:B---3--:R-:W-:Y:S01]  /*1ff0*/  IMAD.U32 R4, RZ, RZ, UR8 ;  /* 0x00000008ff047e24 */ /* 0x008fe2000f8e00ff */
[----:B------:R-:W-:Y:S01]  /*2000*/  HGMMA.64x96x16.F32.BF16 R24, gdesc[UR8], R24, gsb0 ;  /* 0x01600000081879f0 */ /* 0x000fe20008001818 */
[----:B------:R-:W-:Y:S01]  /*2010*/  UIADD3 UR8, UR5, 0x2, URZ ;  /* 0x0000000205087890 */ /* 0x000fe2000fffe03f */
[----:B------:R-:W-:Y:S01]  /*2020*/  UMOV UR12, UR6 ;  /* 0x00000006000c7c82 */ /* 0x000fe20008000000 */
[----:B------:R-:W-:Y:S01]  /*2030*/  UIADD3 UR6, UR4, 0x4, URZ ;  /* 0x0000000404067890 */ /* 0x000fe2000fffe03f */
[----:B------:R-:W-:Y:S01]  /*2040*/  MOV R6, UR12 ;  /* 0x0000000c00067c02 */ /* 0x000fe20008000f00 */
[----:B------:R-:W-:-:S03]  /*2050*/  UIADD3 UR10, UR5, 0x302, URZ ;  /* 0x00000302050a7890 */ /* 0x000fc6000fffe03f */
[----:B------:R-:W-:Y:S01]  /*2060*/  UMOV UR14, UR8 ;  /* 0x00000008000e7c82 */ /* 0x000fe20008000000 */
[----:B------:R-:W-:Y:S01]  /*2070*/  UIADD3 UR8, UR5, 0x4, URZ ;  /* 0x0000000405087890 */ /* 0x000fe2000fffe03f */
[----:B------:R-:W-:Y:S01]  /*2080*/  UMOV UR9, 0x40000040 ;  /* 0x4000004000097882 */ /* 0x000fe20000000000 */
[----:B------:R-:W-:Y:S01]  /*2090*/  UMOV UR11, 0x40000040 ;  /* 0x40000040000b7882 */ /* 0x000fe20000000000 */
[----:B------:R-:W-:Y:S02]  /*20a0*/  UIADD3 UR18, UR5, 0x306, URZ ;  /* 0x0000030605127890 */ /* 0x000fe4000fffe03f */
[----:B------:R-:W-:Y:S02]  /*20b0*/  UIADD3 UR20, UR4, 0x800, URZ ;  /* 0x0000080004147890 */ /* 0x000fe4000fffe03f */
[----:B------:R-:W-:Y:S02]  /*20c0*/  UIADD3 UR22, UR5, 0x600, URZ ;  /* 0x0000060005167890 */ /* 0x000fe4000fffe03f */
[----:B------:R-:W-:-:S02]  /*20d0*/  UIADD3 UR24, UR4, 0x802, URZ ;  /* 0x0000080204187890 */ /* 0x000fc4000fffe03f */
[----:B------:R-:W-:Y:S02]  /*20e0*/  UIADD3 UR26, UR5, 0x602, URZ ;  /* 0x00000602051a7890 */ /* 0x000fe4000fffe03f */
[----:B------:R-:W-:Y:S02]  /*20f0*/  UIADD3 UR28, UR4, 0x804, URZ ;  /* 0x00000804041c7890 */ /* 0x000fe4000fffe03f */
[----:B------:R-:W-:Y:S01]  /*2100*/  UIADD3 UR30, UR5, 0x604, URZ ;  /* 0x00000604051e7890 */ /* 0x000fe2000fffe03f */
        /* <DEDUP_REMOVED lines=21> */
[----:B------:R-:W-:Y:S02]  /*2260*/  ULOP3.LUT UR7, UR7, 0x3000000, URZ, 0xfc, !UPT ;  /* 0x0300000007077892 */ /* 0x000fe4000f8efc3f */
[----:B------:R-:W-:Y:S01]  /*2270*/  UISETP.GE.AND UP0, UPT, UR52, 0x61, UPT ;  /* 0x000000613400788c */ /* 0x000fe2000bf06270 */
[----:B------:R-:W-:Y:S02]  /*2280*/  WARPGROUP.DEPBAR.LE gsb0, 0x0 ;  /* 0x00008000000079c5 */ /* 0x000fe40000010000 */
[----:B------:R-:W-:-:S06]  /*2290*/  WARPGROUP.ARRIVE ;  /* 0x00000000000079c5 */ /* 0x000fcc0000000000 */
[----:B------:R-:W-:Y:S01]  /*22a0*/  HGMMA.64x96x16.F32.BF16 R24, gdesc[UR12], R24, gsb0 ;  /* 0x016000000c1879f0 */ /* 0x000fe20008001818 */
        /* <DEDUP_REMOVED lines=28> */
[----:B------:R-:W-:Y:S01]  /*2470*/  ULDC UR6, c[0x0][0xa80] ;  /* 0x0002a00000067ab9 */ /* 0x000fe20000000800 */
        /* <DEDUP_REMOVED lines=11> */
[----:B------:R-:W-:Y:S01]  /*2530*/  IMAD.U32 R72, RZ, RZ, UR4 ;  /* 0x00000004ff487e24 */ /* 0x000fe2000f8e00ff */
[----:B------:R-:W-:-:S03]  /*2540*/  UIMAD UR4, UR36, 0xc00, UR7 ;  /* 0x00000c00240478a4 */ /* 0x000fc6000f8e0207 */
        /* <DEDUP_REMOVED lines=100> */
[----:B------:R-:W-:Y:S01]  /*2b90*/  FMNMX.FTZ R29, R24, R26, !PT ;  /* 0x0000001a181d7209 */ /* 0x000fe20007810000 */
[----:B------:R-:W-:Y:S01]  /*2ba0*/  FMUL.FTZ R67, R67, UR5 ;  /* 0x0000000543437c20 */ /* 0x000fe20008410000 */
[----:B------:R-:W-:Y:S01]  /*2bb0*/  FMUL.FTZ R69, R69, UR5 ;  /* 0x0000000545457c20 */ /* 0x000fe20008410000 */
[----:B------:R-:W-:Y:S01]  /*2bc0*/  FMUL.FTZ R70, R70, UR5 ;  /* 0x0000000546467c20 */ /* 0x000fe20008410000 */
[----:B------:R-:W-:Y:S01]  /*2bd0*/  FMUL.FTZ R71, R71, UR5 ;  /* 0x0000000547477c20 */ /* 0x000fe20008410000 */
[----:B------:R-:W2:Y:S01]  /*2be0*/  MUFU.TANH R27, R27 ;  /* 0x0000001b001b7308 */ /* 0x000ea20000002400 */
[----:B---3--:R-:W-:-:S02]  /*2bf0*/  FSEL R28, R28, -INF , P6 ;  /* 0xff8000001c1c7808 */ /* 0x008fc40003000000 */
[----:B------:R-:W-:Y:S02]  /*2c00*/  ISETP.GT.AND P6, PT, R3, 0x20, PT ;  /* 0x000000200300780c */ /* 0x000fe40003fc4270 */
[----:B------:R-:W-:-:S03]  /*2c10*/  FMNMX.FTZ R29, R28, R29, !PT ;  /* 0x0000001d1c1d7209 */ /* 0x000fc60007810000 */
[----:B------:R-:W3:Y:S01]  /*2c20*/  MUFU.TANH R33, R33 ;  /* 0x0000002100217308 */ /* 0x000ee20000002400 */
[----:B-1----:R-:W-:Y:S02]  /*2c30*/  FSEL R182, R32, -INF , P2 ;  /* 0xff80000020b67808 */ /* 0x002fe40001000000 */
[----:B------:R-:W-:-:S04]  /*2c40*/  FMNMX.FTZ R29, R30, R29, !PT ;  /* 0x0000001d1e1d7209 */ /* 0x000fc80007810000 */
[----:B------:R-:W-:Y:S01]  /*2c50*/  FMNMX.FTZ R29, R182, R29, !PT ;  /* 0x0000001db61d7209 */ /* 0x000fe20007810000 */
[----:B------:R-:W1:Y:S01]  /*2c60*/  MUFU.TANH R36, R36 ;  /* 0x0000002400247308 */ /* 0x000e620000002400 */
[----:B--2---:R-:W-:Y:S02]  /*2c70*/  FSEL R27, R27, -INF , P5 ;  /* 0xff8000001b1b7808 */ /* 0x004fe40002800000 */
[----:B------:R-:W-:Y:S02]  /*2c80*/  ISETP.GT.AND P5, PT, R3, 0x19, PT ;  /* 0x000000190300780c */ /* 0x000fe40003fa4270 */
[----:B------:R-:W-:-:S03]  /*2c90*/  FMNMX.FTZ R32, R73, R27, !PT ;  /* 0x0000001b49207209 */ /* 0x000fc60007810000 */
[----:B------:R-:W2:Y:S01]  /*2ca0*/  MUFU.TANH R31, R31 ;  /* 0x0000001f001f7308 */ /* 0x000ea20000002400 */
[----:B---3--:R-:W-:Y:S02]  /*2cb0*/  FSEL R184, R33, -INF , P3 ;  /* 0xff80000021b87808 */ /* 0x008fe40001800000 */
[----:B------:R-:W-:Y:S02]  /*2cc0*/  FMNMX.FTZ R32, R25, R32, !PT ;  /* 0x0000002019207209 */ /* 0x000fe40007810000 */
[----:B------:R-:W-:-:S03]  /*2cd0*/  FMNMX.FTZ R29, R184, R29, !PT ;  /* 0x0000001db81d7209 */ /* 0x000fc60007810000 */
[----:B------:R-:W3:Y:S01]  /*2ce0*/  MUFU.TANH R37, R37 ;  /* 0x0000002500257308 */ /* 0x000ee20000002400 */
[----:B-1----:R-:W-:-:S04]  /*2cf0*/  FSEL R188, R36, -INF , P4 ;  /* 0xff80000024bc7808 */ /* 0x002fc80002000000 */
[----:B------:R-:W-:-:S03]  /*2d00*/  FMNMX.FTZ R29, R188, R29, !PT ;  /* 0x0000001dbc1d7209 */ /* 0x000fc60007810000 */
[----:B------:R-:W1:Y:S01]  /*2d10*/  MUFU.TANH R34, R34 ;  /* 0x0000002200227308 */ /* 0x000e620000002400 */
[----:B--2---:R-:W-:Y:S02]  /*2d20*/  FSEL R31, R31, -INF , P1 ;  /* 0xff8000001f1f7808 */ /* 0x004fe40000800000 */
[----:B------:R-:W-:Y:S02]  /*2d30*/  ISETP.GT.AND P1, PT, R3, 0x21, PT ;  /* 0x000000210300780c */ /* 0x000fe40003f24270 */
[----:B------:R-:W-:-:S03]  /*2d40*/  FMNMX.FTZ R32, R31, R32, !PT ;  /* 0x000000201f207209 */ /* 0x000fc60007810000 */
[----:B------:R-:W2:Y:S01]  /*2d50*/  MUFU.TANH R40, R40 ;  /* 0x0000002800287308 */ /* 0x000ea20000002400 */
[----:B---3--:R-:W-:-:S04]  /*2d60*/  FSEL R186, R37, -INF , P5 ;  /* 0xff80000025ba7808 */ /* 0x008fc80002800000 */
[----:B------:R-:W-:-:S03]  /*2d70*/  FMNMX.FTZ R29, R186, R29, !PT ;  /* 0x0000001dba1d7209 */ /* 0x000fc60007810000 */
        /* <DEDUP_REMOVED lines=9> */
[----:B------:R-:W-:Y:S02]  /*2e10*/  ISETP.GT.AND P3, PT, R3, 0x29, PT ;  /* 0x000000290300780c */ /* 0x000fe40003f64270 */
        /* <DEDUP_REMOVED lines=92> */
[----:B---3--:R-:W-:-:S04]  /*33e0*/  FSEL R174, R68, -INF , P2 ;  /* 0xff80000044ae7808 */ /* 0x008fc80001000000 */
        /* <DEDUP_REMOVED lines=12> */
[----:B------:R-:W-:Y:S02]  /*34b0*/  FMNMX.FTZ R34, R175, R34, !PT ;  /* 0x00000022af227209 */ /* 0x000fe40007810000 */
[----:B--2---:R-:W-:-:S03]  /*34c0*/  FSEL R178, R70, -INF , P2 ;  /* 0xff80000046b27808 */ /* 0x004fc60001000000 */
        /* <DEDUP_REMOVED lines=27> */
[----:B0-----:R-:W-:Y:S01]  /*3680*/  LOP3.LUT P1, RZ, R74, 0x7f, RZ, 0xc0, !PT ;  /* 0x0000007f4aff7812 */ /* 0x001fe2000782c0ff */
[--C-:B------:R-:W-:Y:S01]  /*3690*/  FFMA.FTZ R166, R166, UR6, -R181.reuse ;  /* 0x00000006a6a67c23 */ /* 0x100fe200080108b5 */
[----:B------:R-:W-:Y:S01]  /*36a0*/  SHF.R.U32.HI R74, RZ, 0x7, R74 ;  /* 0x00000007ff4a7819 */ /* 0x000fe2000001164a */
[--C-:B------:R-:W-:Y:S01]  /*36b0*/  FFMA.FTZ R157, R73, UR6, -R180.reuse ;  /* 0x00000006499d7c23 */ /* 0x100fe200080108b4 */
[--C-:B------:R-:W-:Y:S01]  /*36c0*/  FFMA.FTZ R164, R27, UR6, -R180.reuse ;  /* 0x000000061ba47c23 */ /* 0x100fe200080108b4 */
[--C-:B------:R-:W-:Y:S01]  /*36d0*/  FFMA.FTZ R160, R25, UR6, -R180.reuse ;  /* 0x0000000619a07c23 */ /* 0x100fe200080108b4 */
[----:B------:R-:W-:Y:S01]  /*36e0*/  IADD3 R209, -R74, 0xb, RZ ;  /* 0x0000000b4ad17810 */ /* 0x000fe20007ffe1ff */
[--C-:B------:R-:W-:Y:S01]  /*36f0*/  FFMA.FTZ R161, R31, UR6, -R180.reuse ;  /* 0x000000061fa17c23 */ /* 0x100fe200080108b4 */
[----:B------:R-:W0:Y:S01]  /*3700*/  MUFU.EX2 R3, R3 ;  /* 0x0000000300037308 */ /* 0x000e220000000800 */
[--C-:B------:R-:W-:Y:S01]  /*3710*/  FFMA.FTZ R187, R187, UR6, -R180.reuse ;  /* 0x00000006bbbb7c23 */ /* 0x100fe200080108b4 */
[--C-:B------:R-:W-:Y:S01]  /*3720*/  FFMA.FTZ R188, R211, UR6, -R180.reuse ;  /* 0x00000006d3bc7c23 */ /* 0x100fe200080108b4 */
[----:B------:R-:W-:Y:S01]  /*3730*/  FFMA.FTZ R189, R189, UR6, -R180 ;  /* 0x00000006bdbd7c23 */ /* 0x000fe200080108b4 */
[----:B------:R-:W-:Y:S01]  /*3740*/  FFMA.FTZ R211, R206, UR6, -R181 ;  /* 0x00000006ced37c23 */ /* 0x000fe200080108b5 */
[----:B------:R-:W-:-:S02]  /*3750*/  @!P1 VIADD R24, R0, 0x32440 ;  /* 0x0003244000189836 */ /* 0x000fc40000000000 */
[--C-:B------:R-:W-:Y:S01]  /*3760*/  FFMA.FTZ R206, R210, UR6, -R181.reuse ;  /* 0x00000006d2ce7c23 */ /* 0x100fe200080108b5 */
[--C-:B------:R-:W-:Y:S01]  /*3770*/  FFMA.FTZ R197, R197, UR6, -R180.reuse ;  /* 0x00000006c5c57c23 */ /* 0x100fe200080108b4 */
[----:B------:R-:W-:Y:S01]  /*3780*/  MUFU.EX2 R159, R159 ;  /* 0x0000009f009f7308 */ /* 0x000fe20000000800 */
[----:B------:R-:W-:Y:S01]  /*3790*/  FFMA.FTZ R207, R207, UR6, -R180 ;  /* 0x00000006cfcf7c23 */ /* 0x000fe200080108b4 */
[----:B------:R-:W-:Y:S01]  /*37a0*/  @!P1 PRMT R24, RZ, 0x654, R24 ;  /* 0x00000654ff189816 */ /* 0x000fe20000000018 */
[----:B------:R1:W-:Y:S06]  /*37b0*/  BAR.ARV R209, 0x100 ;  /* 0x000400d10000751d */ /* 0x0003ec0000002000 */
[----:B------:R2:W-:Y:S01]  /*37c0*/  @!P1 SYNCS.ARRIVE.TRANS64.RED.A1T0 RZ, [R24+URZ], RZ ;  /* 0x000000ff18ff99a7 */ /* 0x0005e2000810043f */
[----:B------:R-:W3:Y:S01]  /*37d0*/  MUFU.EX2 R162, R162 ;  /* 0x000000a200a27308 */ /* 0x000ee20000000800 */
[----:B------:R4:W-:Y:S01]  /*37e0*/  BAR.SYNC.DEFER_BLOCKING R185, 0x100 ;  /* 0x000400b90000751d */ /* 0x0009e20000010000 */
[----:B0-----:R-:W-:Y:S01]  /*37f0*/  F2FP.BF16.F32.PACK_AB R152, R3, R158 ;  /* 0x0000009e0398723e */ /* 0x001fe200000010ff */
[--C-:B------:R-:W-:Y:S01]  /*3800*/  FFMA.FTZ R210, R199, UR6, -R180.reuse ;  /* 0x00000006c7d27c23 */ /* 0x100fe200080108b4 */
[--C-:B------:R-:W-:Y:S01]  /*3810*/  FFMA.FTZ R199, R168, UR6, -R181.reuse ;  /* 0x00000006a8c77c23 */ /* 0x100fe200080108b5 */
[--C-:B------:R-:W-:Y:S01]  /*3820*/  FFMA.FTZ R168, R190, UR6, -R181.reuse ;  /* 0x00000006bea87c23 */ /* 0x100fe200080108b5 */
[--C-:B------:R-:W-:Y:S01]  /*3830*/  FFMA.FTZ R190, R167, UR6, -R180.reuse ;  /* 0x00000006a7be7c23 */ /* 0x100fe200080108b4 */
[--C-:B------:R-:W-:Y:S01]  /*3840*/  FFMA.FTZ R165, R165, UR6, -R180.reuse ;  /* 0x00000006a5a57c23 */ /* 0x100fe200080108b4 */
[----:B------:R-:W-:Y:S01]  /*3850*/  MUFU.EX2 R157, R157 ;  /* 0x0000009d009d7308 */ /* 0x000fe20000000800 */
[--C-:B----4-:R-:W-:Y:S01]  /*3860*/  FFMA.FTZ R185, R186, UR6, -R181.reuse ;  /* 0x00000006bab97c23 */ /* 0x110fe200080108b5 */
[--C-:B------:R-:W-:Y:S01]  /*3870*/  FFMA.FTZ R186, R217, UR6, -R180.reuse ;  /* 0x00000006d9ba7c23 */ /* 0x100fe200080108b4 */
[--C-:B------:R-:W-:Y:S01]  /*3880*/  FFMA.FTZ R217, R208, UR6, -R181.reuse ;  /* 0x00000006d0d97c23 */ /* 0x100fe200080108b5 */
[--C-:B------:R-:W-:Y:S01]  /*3890*/  FFMA.FTZ R208, R225, UR6, -R180.reuse ;  /* 0x00000006e1d07c23 */ /* 0x100fe200080108b4 */
[--C-:B------:R-:W-:Y:S01]  /*38a0*/  FFMA.FTZ R225, R192, UR6, -R181.reuse ;  /* 0x00000006c0e17c23 */ /* 0x100fe200080108b5 */
[--C-:B------:R-:W-:Y:S01]  /*38b0*/  FFMA.FTZ R167, R193, UR6, -R180.reuse ;  /* 0x00000006c1a77c23 */ /* 0x100fe200080108b4 */
[--C-:B------:R-:W-:Y:S01]  /*38c0*/  FFMA.FTZ R192, R195, UR6, -R180.reuse ;  /* 0x00000006c3c07c23 */ /* 0x100fe200080108b4 */
[----:B------:R-:W0:Y:S01]  /*38d0*/  MUFU.EX2 R164, R164 ;  /* 0x000000a400a47308 */ /* 0x000e220000000800 */
[----:B---3--:R-:W-:Y:S01]  /*38e0*/  F2FP.BF16.F32.PACK_AB R154, R162, R159 ;  /* 0x0000009fa29a723e */ /* 0x008fe200000010ff */
        /* <DEDUP_REMOVED lines=14> */
[----:B------:R-:W3:Y:S01]  /*39d0*/  MUFU.EX2 R161, R161 ;  /* 0x000000a100a17308 */ /* 0x000ee20000000800 */
[----:B0-----:R-:W-:Y:S01]  /*39e0*/  F2FP.BF16.F32.PACK_AB R153, R164, R157 ;  /* 0x0000009da499723e */ /* 0x001fe200000010ff */
[--C-:B------:R-:W-:Y:S01]  /*39f0*/  FFMA.FTZ R177, R178, UR6, -R180.reuse ;  /* 0x00000006b2b17c23 */ /* 0x100fe200080108b4 */
[----:B------:R-:W-:Y:S01]  /*3a00*/  FFMA.FTZ R163, R163, UR6, -R181 ;  /* 0x00000006a3a37c23 */ /* 0x000fe200080108b5 */
[----:B------:R-:W-:Y:S01]  /*3a10*/  FFMA.FTZ R178, R179, UR6, -R180 ;  /* 0x00000006b3b27c23 */ /* 0x000fe200080108b4 */
[----:B------:R-:W-:Y:S01]  /*3a20*/  FADD.FTZ R158, R158, R3 ;  /* 0x000000039e9e7221 */ /* 0x000fe20000010000 */
[----:B------:R-:W-:Y:S01]  /*3a30*/  FADD.FTZ R157, R157, R164 ;  /* 0x000000a49d9d7221 */ /* 0x000fe20000010000 */
[----:B------:R-:W-:Y:S01]  /*3a40*/  @!P1 VIADD R0, R0, 0x32460 ;  /* 0x0003246000009836 */ /* 0x000fe20000000000 */
[----:B------:R-:W-:Y:S01]  /*3a50*/  MUFU.EX2 R182, R182 ;  /* 0x000000b600b67308 */ /* 0x000fe20000000800 */
[----:B------:R-:W-:-:S03]  /*3a60*/  FADD.FTZ R159, R159, R158 ;  /* 0x0000009e9f9f7221 */ /* 0x000fc60000010000 */
[----:B------:R-:W-:Y:S01]  /*3a70*/  @!P1 PRMT R0, RZ, 0x654, R0 ;  /* 0x00000654ff009816 */ /* 0x000fe20000000000 */
[----:B------:R-:W-:-:S03]  /*3a80*/  FADD.FTZ R159, R162, R159 ;  /* 0x0000009fa29f7221 */ /* 0x000fc60000010000 */
[----:B------:R-:W0:Y:S01]  /*3a90*/  MUFU.EX2 R183, R183 ;  /* 0x000000b700b77308 */ /* 0x000e220000000800 */
[----:B---3--:R-:W-:Y:S01]  /*3aa0*/  F2FP.BF16.F32.PACK_AB R155, R161, R160 ;  /* 0x000000a0a19b723e */ /* 0x008fe200000010ff */
[----:B------:R-:W-:-:S03]  /*3ab0*/  FADD.FTZ R160, R160, R157 ;  /* 0x0000009da0a07221 */ /* 0x000fc60000010000 */
[----:B--2---:R-:W-:Y:S01]  /*3ac0*/  WARPGROUP.ARRIVE ;  /* 0x00000000000079c5 */ /* 0x004fe20000000000 */
[----:B------:R-:W-:Y:S02]  /*3ad0*/  FADD.FTZ R161, R161, R160 ;  /* 0x000000a0a1a17221 */ /* 0x000fe40000010000 */
[----:B------:R-:W-:Y:S03]  /*3ae0*/  MUFU.EX2 R184, R184 ;  /* 0x000000b800b87308 */ /* 0x000fe60000000800 */
[----:B------:R-:W-:Y:S01]  /*3af0*/  HGMMA.64x256x16.F32.BF16 R24, R152, gdesc[UR8].tnspB, RZ, !UPT, gsb0 ;  /* 0x43e0000898187df0 */ /* 0x000fe2000c0018ff */
[----:B------:R-:W-:Y:S01]  /*3b00*/  UIADD3 UR10, UR4, 0x80, URZ ;  /* 0x00000080040a7890 */ /* 0x000fe2000fffe03f */
[----:B------:R-:W-:-:S03]  /*3b10*/  UMOV UR11, 0x40000040 ;  /* 0x40000040000b7882 */ /* 0x000fc60000000000 */
[----:B------:R-:W-:Y:S08]  /*3b20*/  MUFU.EX2 R185, R185 ;  /* 0x000000b900b97308 */ /* 0x000ff00000000800 */
[----:B------:R-:W-:Y:S08]  /*3b30*/  MUFU.EX2 R186, R186 ;  /* 0x000000ba00ba7308 */ /* 0x000ff00000000800 */
[----:B------:R-:W2:Y:S08]  /*3b40*/  MUFU.EX2 R187, R187 ;  /* 0x000000bb00bb7308 */ /* 0x000eb00000000800 */
[----:B------:R-:W-:Y:S08]  /*3b50*/  MUFU.EX2 R188, R188 ;  /* 0x000000bc00bc7308 */ /* 0x000ff00000000800 */
        /* <DEDUP_REMOVED lines=8> */
[----:B------:R-:W1:Y:S08]  /*3be0*/  MUFU.EX2 R210, R210 ;  /* 0x000000d200d27308 */ /* 0x000e700000000800 */
[----:B------:R-:W-:Y:S08]  /*3bf0*/  MUFU.EX2 R166, R166 ;  /* 0x000000a600a67308 */ /* 0x000ff00000000800 */
[----:B------:R-:W1:Y:S08]  /*3c00*/  MUFU.EX2 R199, R199 ;  /* 0x000000c700c77308 */ /* 0x000e700000000800 */
[----:B------:R-:W-:Y:S08]  /*3c10*/  MUFU.EX2 R168, R168 ;  /* 0x000000a800a87308 */ /* 0x000ff00000000800 */
[----:B------:R-:W-:Y:S08]  /*3c20*/  MUFU.EX2 R225, R225 ;  /* 0x000000e100e17308 */ /* 0x000ff00000000800 */
[----:B------:R-:W-:Y:S08]  /*3c30*/  MUFU.EX2 R165, R165 ;  /* 0x000000a500a57308 */ /* 0x000ff00000000800 */
[----:B------:R-:W1:Y:S08]  /*3c40*/  MUFU.EX2 R190, R190 ;  /* 0x000000be00be7308 */ /* 0x000e700000000800 */
        /* <DEDUP_REMOVED lines=14> */
[----:B------:R-:W-:Y:S01]  /*3d30*/  MUFU.EX2 R175, R175 ;  /* 0x000000af00af7308 */ /* 0x000fe20000000800 */
[----:B------:R-:W-:-:S02]  /*3d40*/  WARPGROUP.DEPBAR.LE gsb0, 0x0 ;  /* 0x00008000000079c5 */ /* 0x000fc40000010000 */
[----:B0-----:R-:W-:Y:S01]  /*3d50*/  F2FP.BF16.F32.PACK_AB R152, R183, R182 ;  /* 0x000000b6b798723e */ /* 0x001fe200000010ff */
[----:B------:R-:W-:Y:S01]  /*3d60*/  FADD.FTZ R182, R182, R159 ;  /* 0x0000009fb6b67221 */ /* 0x000fe20000010000 */
[----:B--2---:R-:W-:Y:S01]  /*3d70*/  F2FP.BF16.F32.PACK_AB R153, R187, R186 ;  /* 0x000000babb99723e */ /* 0x004fe200000010ff */
[----:B------:R-:W-:Y:S01]  /*3d80*/  FADD.FTZ R186, R186, R161 ;  /* 0x000000a1baba7221 */ /* 0x000fe20000010000 */
[----:B------:R-:W-:Y:S01]  /*3d90*/  F2FP.BF16.F32.PACK_AB R154, R185, R184 ;  /* 0x000000b8b99a723e */ /* 0x000fe200000010ff */
[----:B------:R-:W0:Y:S01]  /*3da0*/  MUFU.EX2 R176, R176 ;  /* 0x000000b000b07308 */ /* 0x000e220000000800 */
[----:B---3--:R-:W-:Y:S01]  /*3db0*/  F2FP.BF16.F32.PACK_AB R155, R189, R188 ;  /* 0x000000bcbd9b723e */ /* 0x008fe200000010ff */
        /* <DEDUP_REMOVED lines=19> */
[----:B-1----:R-:W-:Y:S01]  /*3ef0*/  F2FP.BF16.F32.PACK_AB R155, R210, R207 ;  /* 0x000000cfd29b723e */ /* 0x002fe200000010ff */
        /* <DEDUP_REMOVED lines=46> */
[----:B0-----:R-:W-:Y:S01]  /*41e0*/  F2FP.BF16.F32.PACK_AB R153, R176, R175 ;  /* 0x000000afb099723e */ /* 0x001fe200000010ff */
[----:B------:R-:W-:Y:S01]  /*41f0*/  FADD.FTZ R175, R175, R196 ;  /* 0x000000c4afaf7221 */ /* 0x000fe20000010000 */
[----:B------:R-:W-:Y:S01]  /*4200*/  F2FP.BF16.F32.PACK_AB R154, R174, R173 ;  /* 0x000000adae9a723e */ /* 0x000fe200000010ff */
[----:B------:R-:W-:Y:S01]  /*4210*/  FADD.FTZ R212, R212, R163 ;  /* 0x000000a3d4d47221 */ /* 0x000fe20000010000 */
[----:B--2---:R-:W-:Y:S01]  /*4220*/  F2FP.BF16.F32.PACK_AB R155, R178, R177 ;  /* 0x000000b1b29b723e */ /* 0x004fe200000010ff */
[----:B------:R-:W-:-:S02]  /*4230*/  FADD.FTZ R176, R176, R175 ;  /* 0x000000afb0b07221 */ /* 0x000fc40000010000 */
[----:B------:R-:W-:Y:S01]  /*4240*/  FADD.FTZ R173, R173, R212 ;  /* 0x000000d4adad7221 */ /* 0x000fe20000010000 */
[----:B------:R-:W-:Y:S01]  /*4250*/  WARPGROUP.ARRIVE ;  /* 0x00000000000079c5 */ /* 0x000fe20000000000 */
[----:B------:R-:W-:-:S04]  /*4260*/  FADD.FTZ R3, R177, R176 ;  /* 0x000000b0b1037221 */ /* 0x000fc80000010000 */
[----:B------:R-:W-:-:S08]  /*4270*/  FADD.FTZ R3, R178, R3 ;  /* 0x00000003b2037221 */ /* 0x000fd00000010000 */
[----:B------:R-:W-:Y:S03]  /*4280*/  HGMMA.64x256x16.F32.BF16 R24, R152, gdesc[UR8].tnspB, R24, gsb0 ;  /* 0x43e0000898187df0 */ /* 0x000fe60008001818 */
[----:B------:R-:W-:Y:S02]  /*4290*/  WARPGROUP.DEPBAR.LE gsb0, 0x0 ;  /* 0x00008000000079c5 */ /* 0x000fe40000010000 */
[----:B------:R0:W-:Y:S02]  /*42a0*/  @!P1 SYNCS.ARRIVE.TRANS64.RED.A1T0 RZ, [R0+URZ], RZ ;  /* 0x000000ff00ff99a7 */ /* 0x0001e4000810043f */
[----:B0-----:R-:W-:Y:S01]  /*42b0*/  FADD.FTZ R0, R174, R173 ;  /* 0x000000adae007221 */ /* 0x001fe20000010000 */
[----:B------:R-:W-:Y:S06]  /*42c0*/  @!P2 BRA `(.L_x_7998) ;  /* 0x000000280050a947 */ /* 0x000fec0003800000 */
[----:B------:R-:W-:Y:S01]  /*42d0*/  IMAD.MOV.U32 R207, RZ, RZ, R156 ;  /* 0x000000ffffcf7224 */ /* 0x000fe200078e009c */
[----:B------:R-:W-:Y:S01]  /*42e0*/  UIADD3 UR4, UR53, -0x2, URZ ;  /* 0xfffffffe35047890 */ /* 0x000fe2000fffe03f */
[----:B------:R-:W-:-:S11]  /*42f0*/  IMAD.MOV.U32 R206, RZ, RZ, R191 ;  /* 0x000000ffffce7224 */ /* 0x000fd600078e00bf */
.L_x_8007:
        /* <DEDUP_REMOVED lines=10> */
.L_x_7999:
[----:B------:R-:W0:Y:S01]  /*43a0*/  S2UR UR6, SR_CgaCtaId ;  /* 0x00000000000679c3 */ /* 0x000e220000008800 */
[----:B------:R-:W-:Y:S01]  /*43b0*/  UMOV UR5, 0x400 ;  /* 0x0000040000057882 */ /* 0x000fe20000000000 */
[----:B------:R-:W-:-:S05]  /*43c0*/  IMAD.U32 R208, RZ, RZ, UR37 ;  /* 0x00000025ffd07e24 */ /* 0x000fca000f8e00ff */
[----:B------:R-:W-:Y:S01]  /*43d0*/  SHF.L.U32 R208, R208, 0x1f, RZ ;  /* 0x0000001fd0d07819 */ /* 0x000fe200000006ff */
[----:B0-----:R-:W-:-:S04]  /*43e0*/  ULEA UR5, UR6, UR5, 0x18 ;  /* 0x0000000506057291 */ /* 0x001fc8000f8ec03f */
[----:B------:R-:W-:-:S09]  /*43f0*/  ULEA UR5, UR36, UR5, 0x3 ;  /* 0x0000000524057291 */ /* 0x000fd2000f8e183f */
[----:B------:R0:W1:Y:S01]  /*4400*/  SYNCS.PHASECHK.TRANS64.TRYWAIT P3, [UR5+0x32430], R208 ;  /* 0x032430d0ff0075a7 */ /* 0x0000620008060145 */
[----:B------:R-:W-:Y:S05]  /*4410*/  @!P0 BRA `(.L_x_8000) ;  /* 0x0000000000048947 */ /* 0x000fea0003800000 */
[----:B------:R-:W-:Y:S01]  /*4420*/  BPT.TRAP 0x1 ;  /* 0x000000040000795c */ /* 0x000fe20000300000 */
.L_x_8000:
[----:B-1----:R-:W-:Y:S05]  /*4430*/  @P3 BRA `(.L_x_8001) ;  /* 0x0000000000083947 */ /* 0x002fea0003800000 */
[----:B------:R-:W1:Y:S02]  /*4440*/  SYNCS.PHASECHK.TRANS64.TRYWAIT P3, [UR5+0x32430], R208 ;  /* 0x032430d0ff0075a7 */ /* 0x000e640008060145 */
[----:B-1----:R-:W-:Y:S05]  /*4450*/  @!P3 BRA `(.L_x_8002) ;  /* 0x000000a400e0b947 */ /* 0x002fea0003800000 */
.L_x_8001:
[----:B------:R-:W-:Y:S01]  /*4460*/  R2UR UR52, R20 ;  /* 0x00000000143472ca */ /* 0x000fe200000e0000 */
[----:B------:R-:W-:Y:S01]  /*4470*/  UIMAD UR6, UR36, 0x300, UR39 ;  /* 0x00000300240678a4 */ /* 0x000fe2000f8e0227 */
[----:B------:R-:W-:Y:S01]  /*4480*/  R2UR UR53, R21 ;  /* 0x00000000153572ca */ /* 0x000fe200000e0000 */
[----:B-1----:R-:W-:Y:S01]  /*4490*/  WARPGROUP.ARRIVE ;  /* 0x00000000000079c5 */ /* 0x002fe20000000000 */
[----:B------:R-:W-:-:S04]  /*44a0*/  UMOV UR55, 0x40000040 ;  /* 0x4000004000377882 */ /* 0x000fc80000000000 */
[----:B------:R-:W-:-:S07]  /*44b0*/  UMOV UR54, UR6 ;  /* 0x0000000600367c82 */ /* 0x000fce0008000000 */
[----:B------:R-:W-:Y:S01]  /*44c0*/  HGMMA.64x96x16.F32.BF16 R152, gdesc[UR52], RZ, !UPT, gsb0 ;  /* 0x01600000349879f0 */ /* 0x000fe2000c0018ff */
[----:B------:R-:W-:Y:S01]  /*44d0*/  R2UR UR52, R18 ;  /* 0x00000000123472ca */ /* 0x000fe200000e0000 */
[----:B------:R-:W-:Y:S01]  /*44e0*/  UIADD3 UR54, UR6, 0x2, URZ ;  /* 0x0000000206367890 */ /* 0x000fe2000fffe03f */
[----:B------:R-:W-:Y:S01]  /*44f0*/  R2UR UR53, R19 ;  /* 0x00000000133572ca */ /* 0x000fe200000e0000 */
[----:B------:R-:W-:Y:S01]  /*4500*/  UMOV UR55, 0x40000040 ;  /* 0x4000004000377882 */ /* 0x000fe20000000000 */
[----:B------:R-:W-:Y:S02]  /*4510*/  WARPGROUP.DEPBAR.LE gsb0, 0x0 ;  /* 0x00008000000079c5 */ /* 0x000fe40000010000 */
[----:B------:R-:W-:-:S09]  /*4520*/  WARPGROUP.ARRIVE ;  /* 0x00000000000079c5 */ /* 0x000fd20000000000 */
        /* <DEDUP_REMOVED lines=14> */
[----:B------:R-:W-:Y:S03]  /*4610*/  HGMMA.64x96x16.F32.BF16 R152, gdesc[UR52], R152, gsb0 ;  /* 0x01600000349879f0 */ /* 0x000fe60008001898 */
[----:B------:R-:W-:Y:S02]  /*4620*/  WARPGROUP.DEPBAR.LE gsb0, 0x0 ;  /* 0x00008000000079c5 */ /* 0x000fe40000010000 */
[----:B------:R-:W-:Y:S05]  /*4630*/  @!P0 BRA `(.L_x_8003) ;  /* 0x0000000000048947 */ /* 0x000fea0003800000 */
[----:B------:R-:W-:Y:S01]  /*4640*/  BPT.TRAP 0x1 ;  /* 0x000000040000795c */ /* 0x000fe20000300000 */
.L_x_8003:
[----:B------:R1:W2:Y:S01]  /*4650*/  SYNCS.PHASECHK.TRANS64.TRYWAIT P3, [UR5+0x32450], R208 ;  /* 0x032450d0ff0075a7 */ /* 0x0002a20008060145 */
[----:B------:R-:W-:Y:S05]  /*4660*/  @!P0 BRA `(.L_x_8004) ;  /* 0x0000000000048947 */ /* 0x000fea0003800000 */
[----:B------:R-:W-:Y:S01]  /*4670*/  BPT.TRAP 0x1 ;  /* 0x000000040000795c */ /* 0x000fe20000300000 */
.L_x_8004:
[----:B--2---:R-:W-:Y:S05]  /*4680*/  @P3 BRA `(.L_x_8005) ;  /* 0x0000000000083947 */ /* 0x004fea0003800000 */
[----:B------:R-:W2:Y:S02]  /*4690*/  SYNCS.PHASECHK.TRANS64.TRYWAIT P3, [UR5+0x32450], R208 ;  /* 0x032450d0ff0075a7 */ /* 0x000ea40008060145 */
[----:B--2---:R-:W-:Y:S05]  /*46a0*/  @!P3 BRA `(.L_x_8006) ;  /* 0x000000a40064b947 */ /* 0x004fea0003800000 */
.L_x_8005:
[----:B------:R-:W-:Y:S01]  /*46b0*/  R2UR UR52, R4 ;  /* 0x00000000043472ca */ /* 0x000fe200000e0000 */
[----:B------:R-:W-:Y:S01]  /*46c0*/  UIMAD UR6, UR36, 0xc00, UR38 ;  /* 0x00000c00240678a4 */ /* 0x000fe2000f8e0226 */
[----:B------:R-:W-:Y:S01]  /*46d0*/  R2UR UR53, R5 ;  /* 0x00000000053572ca */ /* 0x000fe200000e0000 */
[----:B------:R-:W-:Y:S01]  /*46e0*/  WARPGROUP.ARRIVE ;  /* 0x00000000000079c5 */ /* 0x000fe20000000000 */
[----:B------:R-:W-:Y:S01]  /*46f0*/  UMOV UR55, 0x40000040 ;  /* 0x4000004000377882 */ /* 0x000fe20000000000 */
[----:B------:R-:W-:-:S04]  /*4700*/  UIADD3 UR10, UR6, 0x302, URZ ;  /* 0x00000302060a7890 */ /* 0x000fc8000fffe03f */
[----:B------:R-:W3:Y:S01]  /*4710*/  S2R R224, SR_TID.X ;  /* 0x0000000000e07919 */ /* 0x000ee20000002100 */
[----:B------:R-:W-:Y:S01]  /*4720*/  UMOV UR11, 0x40000040 ;  /* 0x40000040000b7882 */ /* 0x000fe20000000000 */
[----:B------:R-:W-:Y:S01]  /*4730*/  UMOV UR54, UR6 ;  /* 0x0000000600367c82 */ /* 0x000fe20008000000 */
[----:B------:R-:W-:Y:S01]  /*4740*/  UIADD3 UR14, UR6, 0x304, URZ ;  /* 0x00000304060e7890 */ /* 0x000fe2000fffe03f */
[----:B------:R-:W-:Y:S01]  /*4750*/  UMOV UR15, 0x40000040 ;  /* 0x40000040000f7882 */ /* 0x000fe20000000000 */
[----:B------:R-:W-:Y:S01]  /*4760*/  UIADD3 UR18, UR6, 0x306, URZ ;  /* 0x0000030606127890 */ /* 0x000fe2000fffe03f */
[----:B------:R-:W-:Y:S01]  /*4770*/  UMOV UR19, 0x40000040 ;  /* 0x4000004000137882 */ /* 0x000fe20000000000 */
[----:B------:R-:W-:Y:S01]  /*4780*/  HGMMA.64x96x16.F32.BF16 R152, gdesc[UR52], R152, gsb0 ;  /* 0x01600000349879f0 */ /* 0x000fe20008001898 */
[----:B------:R-:W-:Y:S01]  /*4790*/  R2UR UR52, R6 ;  /* 0x00000000063472ca */ /* 0x000fe200000e0000 */
[----:B------:R-:W-:Y:S01]  /*47a0*/  UIADD3 UR54, UR6, 0x2, URZ ;  /* 0x0000000206367890 */ /* 0x000fe2000fffe03f */
[----:B------:R-:W-:Y:S01]  /*47b0*/  R2UR UR53, R7 ;  /* 0x00000000073572ca */ /* 0x000fe200000e0000 */
[----:B------:R-:W-:Y:S01]  /*47c0*/  UMOV UR55, 0x40000040 ;  /* 0x4000004000377882 */ /* 0x000fe20000000000 */
[----:B------:R-:W-:Y:S01]  /*47d0*/  UIADD3 UR22, UR6, 0x600, URZ ;  /* 0x0000060006167890 */ /* 0x000fe2000fffe03f */
        /* <DEDUP_REMOVED lines=12> */
[----:B---3--:R-:W-:Y:S01]  /*48a0*/  SHF.R.U32.HI R224, RZ, 0x7, R224 ;  /* 0x00000007ffe07819 */ /* 0x008fe200000116e0 */
[----:B------:R-:W-:Y:S01]  /*48b0*/  UMOV UR51, 0x40000040 ;  /* 0x4000004000337882 */ /* 0x000fe20000000000 */
        /* <DEDUP_REMOVED lines=28> */
[----:B------:R-:W-:Y:S01]  /*4a80*/  ULDC UR6, c[0x0][0xad0] ;  /* 0x0002b40000067ab9 */ /* 0x000fe20000000800 */
[----:B------:R-:W-:Y:S02]  /*4a90*/  WARPGROUP.DEPBAR.LE gsb0, 0x0 ;  /* 0x00008000000079c5 */ /* 0x000fe40000010000 */
[----:B------:R-:W-:-:S06]  /*4aa0*/  WARPGROUP.ARRIVE ;  /* 0x00000000000079c5 */ /* 0x000fcc0000000000 */
[----:B------:R-:W-:Y:S01]  /*4ab0*/  HGMMA.64x96x16.F32.BF16 R152, gdesc[UR8], R152, gsb0 ;  /* 0x01600000089879f0 */ /* 0x000fe20008001898 */
[----:B------:R-:W-:Y:S02]  /*4ac0*/  UMOV UR11, 0x40000040 ;  /* 0x40000040000b7882 */ /* 0x000fe40000000000 */
        /* <DEDUP_REMOVED lines=34> */
[----:B012---:R-:W-:Y:S01]  /*4cf0*/  FMUL.FTZ R208, R157, UR6 ;  /* 0x000000069dd07c20 */ /* 0x007fe20008410000 */
        /* <DEDUP_REMOVED lines=22> */
[----:B0-----:R-:W-:Y:S01]  /*4e60*/  FMNMX.FTZ R186, R152, R206, !PT ;  /* 0x000000ce98ba7209 */ /* 0x001fe20007810000 */
[----:B------:R-:W-:Y:S01]  /*4e70*/  FMUL.FTZ R161, R164, UR6 ;  /* 0x00000006a4a17c20 */ /* 0x000fe20008410000 */
[----:B------:R-:W-:Y:S01]  /*4e80*/  FMUL.FTZ R174, R178, UR6 ;  /* 0x00000006b2ae7c20 */ /* 0x000fe20008410000 */
[----:B------:R-:W-:Y:S01]  /*4e90*/  FMUL.FTZ R155, R155, UR6 ;  /* 0x000000069b9b7c20 */ /* 0x000fe20008410000 */
[----:B------:R-:W0:Y:S01]  /*4ea0*/  MUFU.TANH R208, R208 ;  /* 0x000000d000d07308 */ /* 0x000e220000002400 */
[----:B------:R-:W-:Y:S01]  /*4eb0*/  FMUL.FTZ R178, R184, UR6 ;  /* 0x00000006b8b27c20 */ /* 0x000fe20008410000 */
[----:B------:R-:W-:Y:S01]  /*4ec0*/  FMUL.FTZ R184, R187, UR6 ;  /* 0x00000006bbb87c20 */ /* 0x000fe20008410000 */
[----:B-1----:R-:W-:Y:S01]  /*4ed0*/  FMNMX.FTZ R187, R153, R186, !PT ;  /* 0x000000ba99bb7209 */ /* 0x002fe20007810000 */
        /* <DEDUP_REMOVED lines=14> */
[----:B------:R-:W-:-:S06]  /*4fc0*/  FMUL.FTZ R187, R189, UR6 ;  /* 0x00000006bdbb7c20 */ /* 0x000fcc0008410000 */
        /* <DEDUP_REMOVED lines=75> */
[----:B------:R-:W-:-:S05]  /*5480*/  ULDC UR6, c[0x0][0xa80] ;  /* 0x0002a00000067ab9 */ /* 0x000fca0000000800 */
        /* <DEDUP_REMOVED lines=15> */
[----:B--2---:R-:W-:-:S05]  /*5580*/  FMNMX.FTZ R193, R194, R193, !PT ;  /* 0x000000c1c2c17209 */ /* 0x004fca0007810000 */
[----:B------:R-:W2:Y:S02]  /*5590*/  SHFL.BFLY PT, R214, R193, 0x2, 0x1f ;  /* 0x0c401f00c1d67f89 */ /* 0x000ea400000e0000 */
[----:B------:R-:W3:Y:S01]  /*55a0*/  MUFU.TANH R212, R212 ;  /* 0x000000d400d47308 */ /* 0x000ee20000002400 */
[----:B0-----:R-:W-:-:S04]  /*55b0*/  FMNMX.FTZ R198, R196, R191, !PT ;  /* 0x000000bfc4c67209 */ /* 0x001fc80007810000 */
[----:B-1----:R-:W-:-:S04]  /*55c0*/  FMNMX.FTZ R191, R197, R198, !PT ;  /* 0x000000c6c5bf7209 */ /* 0x002fc80007810000 */
[----:B---3--:R-:W-:-:S05]  /*55d0*/  FMNMX.FTZ R195, R212, R191, !PT ;  /* 0x000000bfd4c37209 */ /* 0x008fca0007810000 */
[----:B------:R-:W0:Y:S01]  /*55e0*/  SHFL.BFLY PT, R198, R195, 0x2, 0x1f ;  /* 0x0c401f00c3c67f89 */ /* 0x000e2200000e0000 */
[----:B--2---:R-:W-:-:S05]  /*55f0*/  FMNMX.FTZ R214, R193, R214, !PT ;  /* 0x000000d6c1d67209 */ /* 0x004fca0007810000 */
[----:B------:R-:W1:Y:S01]  /*5600*/  SHFL.BFLY PT, R191, R214, 0x1, 0x1f ;  /* 0x0c201f00d6bf7f89 */ /* 0x000e6200000e0000 */
[----:B0-----:R-:W-:-:S05]  /*5610*/  FMNMX.FTZ R199, R195, R198, !PT ;  /* 0x000000c6c3c77209 */ /* 0x001fca0007810000 */
[----:B------:R-:W0:Y:S01]  /*5620*/  SHFL.BFLY PT, R216, R199, 0x1, 0x1f ;  /* 0x0c201f00c7d87f89 */ /* 0x000e2200000e0000 */
[----:B-1----:R-:W-:Y:S01]  /*5630*/  FMNMX.FTZ R191, R214, R191, !PT ;  /* 0x000000bfd6bf7209 */ /* 0x002fe20007810000 */
[----:B------:R-:W-:Y:S01]  /*5640*/  IMAD.U32 R214, RZ, RZ, UR5 ;  /* 0x00000005ffd67e24 */ /* 0x000fe2000f8e00ff */
[----:B------:R-:W-:-:S03]  /*5650*/  UIMAD UR5, UR36, 0xc00, UR7 ;  /* 0x00000c00240578a4 */ /* 0x000fc6000f8e0207 */
[C---:B------:R-:W-:Y:S01]  /*5660*/  FADD.FTZ R193, -R191.reuse, R206 ;  /* 0x000000cebfc17221 */ /* 0x040fe20000010100 */
[----:B------:R-:W-:-:S03]  /*5670*/  FMUL.FTZ R206, R191, UR6 ;  /* 0x00000006bfce7c20 */ /* 0x000fc60008410000 */
[----:B------:R-:W-:Y:S01]  /*5680*/  FMUL.FTZ R193, R193, UR6 ;  /* 0x00000006c1c17c20 */ /* 0x000fe20008410000 */
[--C-:B------:R-:W-:Y:S01]  /*5690*/  FFMA.FTZ R198, R153, UR6, -R206.reuse ;  /* 0x0000000699c67c23 */ /* 0x100fe200080108ce */
[--C-:B------:R-:W-:Y:S01]  /*56a0*/  FFMA.FTZ R153, R156, UR6, -R206.reuse ;  /* 0x000000069c997c23 */ /* 0x100fe200080108ce */
[--C-:B------:R-:W-:Y:S01]  /*56b0*/  FFMA.FTZ R213, R152, UR6, -R206.reuse ;  /* 0x0000000698d57c23 */ /* 0x100fe200080108ce */
[--C-:B------:R-:W-:Y:S01]  /*56c0*/  FFMA.FTZ R208, R208, UR6, -R206.reuse ;  /* 0x00000006d0d07c23 */ /* 0x100fe200080108ce */
[----:B------:R-:W-:Y:S01]  /*56d0*/  UMOV UR10, UR5 ;  /* 0x00000005000a7c82 */ /* 0x000fe20008000000 */
        /* <DEDUP_REMOVED lines=8> */
[----:B0-----:R-:W-:Y:S01]  /*5760*/  FMNMX.FTZ R156, R199, R216, !PT ;  /* 0x000000d8c79c7209 */ /* 0x001fe20007810000 */
[----:B------:R0:W-:Y:S01]  /*5770*/  MUFU.EX2 R195, R213 ;  /* 0x000000d500c37308 */ /* 0x0001e20000000800 */
[--C-:B------:R-:W-:Y:S01]  /*5780*/  FFMA.FTZ R171, R171, UR6, -R206.reuse ;  /* 0x00000006abab7c23 */ /* 0x100fe200080108ce */
[--C-:B------:R-:W-:Y:S01]  /*5790*/  FFMA.FTZ R225, R172, UR6, -R206.reuse ;  /* 0x00000006ace17c23 */ /* 0x100fe200080108ce */
[--C-:B------:R-:W-:Y:S01]  /*57a0*/  FFMA.FTZ R172, R177, UR6, -R206.reuse ;  /* 0x00000006b1ac7c23 */ /* 0x100fe200080108ce */
[C---:B------:R-:W-:Y:S01]  /*57b0*/  FADD.FTZ R152, -R156.reuse, R207 ;  /* 0x000000cf9c987221 */ /* 0x040fe20000010100 */
[----:B------:R-:W-:Y:S01]  /*57c0*/  FMUL.FTZ R217, R156, UR6 ;  /* 0x000000069cd97c20 */ /* 0x000fe20008410000 */
[--C-:B------:R-:W-:Y:S01]  /*57d0*/  FFMA.FTZ R177, R179, UR6, -R206.reuse ;  /* 0x00000006b3b17c23 */ /* 0x100fe200080108ce */
[----:B------:R-:W-:Y:S01]  /*57e0*/  FFMA.FTZ R170, R170, UR6, -R206 ;  /* 0x00000006aaaa7c23 */ /* 0x000fe200080108ce */
[----:B------:R-:W-:Y:S01]  /*57f0*/  FMUL.FTZ R207, R152, UR6 ;  /* 0x0000000698cf7c20 */ /* 0x000fe20008410000 */
[----:B------:R-:W-:-:S02]  /*5800*/  @!P1 VIADD R152, R214, 0x32440 ;  /* 0x00032440d6989836 */ /* 0x000fc40000000000 */
[--C-:B------:R-:W-:Y:S01]  /*5810*/  FFMA.FTZ R216, R209, UR6, -R217.reuse ;  /* 0x00000006d1d87c23 */ /* 0x100fe200080108d9 */
[----:B------:R-:W-:Y:S01]  /*5820*/  IADD3 R209, -R224, 0xb, RZ ;  /* 0x0000000be0d17810 */ /* 0x000fe20007ffe1ff */
[----:B------:R2:W-:Y:S01]  /*5830*/  MUFU.EX2 R199, R153 ;  /* 0x0000009900c77308 */ /* 0x0005e20000000800 */
[--C-:B0-----:R-:W-:Y:S01]  /*5840*/  FFMA.FTZ R213, R154, UR6, -R217.reuse ;  /* 0x000000069ad57c23 */ /* 0x101fe200080108d9 */
[----:B------:R-:W-:Y:S01]  /*5850*/  @!P1 PRMT R152, RZ, 0x654, R152 ;  /* 0x00000654ff989816 */ /* 0x000fe20000000098 */
[--C-:B------:R-:W-:Y:S01]  /*5860*/  FFMA.FTZ R215, R155, UR6, -R217.reuse ;  /* 0x000000069bd77c23 */ /* 0x100fe200080108d9 */
[--C-:B------:R-:W-:Y:S01]  /*5870*/  FFMA.FTZ R210, R210, UR6, -R217.reuse ;  /* 0x00000006d2d27c23 */ /* 0x100fe200080108d9 */
[----:B------:R0:W-:Y:S06]  /*5880*/  BAR.ARV R209, 0x100 ;  /* 0x000400d10000751d */ /* 0x0001ec0000002000 */
[----:B--2---:R-:W-:Y:S01]  /*5890*/  IADD3 R153, R224, 0x8, RZ ;  /* 0x00000008e0997810 */ /* 0x004fe20007ffe0ff */
[----:B------:R2:W-:Y:S01]  /*58a0*/  @!P1 SYNCS.ARRIVE.TRANS64.RED.A1T0 RZ, [R152+URZ], RZ ;  /* 0x000000ff98ff99a7 */ /* 0x0005e2000810043f */
        /* <DEDUP_REMOVED lines=136> */
[----:B--2---:R-:W-:Y:S01]  /*6130*/  F2FP.BF16.F32.PACK_AB R152, R198, R195 ;  /* 0x000000c3c698723e */ /* 0x004fe200000010ff */
[--C-:B------:R-:W-:Y:S01]  /*6140*/  FFMA.FTZ R159, R159, UR6, -R217.reuse ;  /* 0x000000069f9f7c23 */ /* 0x100fe200080108d9 */
[----:B-1----:R-:W-:Y:S01]  /*6150*/  F2FP.BF16.F32.PACK_AB R154, R208, R199 ;  /* 0x000000c7d09a723e */ /* 0x002fe200000010ff */
[--C-:B------:R-:W-:Y:S01]  /*6160*/  FFMA.FTZ R160, R160, UR6, -R217.reuse ;  /* 0x00000006a0a07c23 */ /* 0x100fe200080108d9 */
[----:B----4-:R-:W-:Y:S01]  /*6170*/  F2FP.BF16.F32.PACK_AB R153, R215, R213 ;  /* 0x000000d5d799723e */ /* 0x010fe200000010ff */
[--C-:B------:R-:W-:Y:S01]  /*6180*/  FFMA.FTZ R165, R165, UR6, -R217.reuse ;  /* 0x00000006a5a57c23 */ /* 0x100fe200080108d9 */
[----:B-----5:R-:W-:Y:S01]  /*6190*/  F2FP.BF16.F32.PACK_AB R155, R210, R216 ;  /* 0x000000d8d29b723e */ /* 0x020fe200000010ff */
        /* <DEDUP_REMOVED lines=28> */
[--C-:B------:R-:W-:Y:S01]  /*6360*/  FFMA.FTZ R186, R186, UR6, -R206.reuse ;  /* 0x00000006baba7c23 */ /* 0x100fe200080108ce */
[----:B------:R-:W-:Y:S01]  /*6370*/  FFMA.FTZ R227, R194, UR6, -R206 ;  /* 0x00000006c2e37c23 */ /* 0x000fe200080108ce */
[--C-:B------:R-:W-:Y:S01]  /*6380*/  FFMA.FTZ R190, R190, UR6, -R217.reuse ;  /* 0x00000006bebe7c23 */ /* 0x100fe200080108d9 */
[--C-:B------:R-:W-:Y:S01]  /*6390*/  FFMA.FTZ R229, R196, UR6, -R217.reuse ;  /* 0x00000006c4e57c23 */ /* 0x100fe200080108d9 */
[----:B------:R-:W-:Y:S01]  /*63a0*/  FFMA.FTZ R197, R212, UR6, -R217 ;  /* 0x00000006d4c57c23 */ /* 0x000fe200080108d9 */
[----:B------:R-:W-:Y:S01]  /*63b0*/  FFMA.FTZ R193, R193, R0, R195 ;  /* 0x00000000c1c17223 */ /* 0x000fe200000100c3 */
[----:B------:R-:W-:Y:S01]  /*63c0*/  MUFU.EX2 R159, R159 ;  /* 0x0000009f009f7308 */ /* 0x000fe20000000800 */
[----:B------:R-:W-:Y:S01]  /*63d0*/  FFMA.FTZ R0, R207, R3, R213 ;  /* 0x00000003cf007223 */ /* 0x000fe200000100d5 */
[----:B------:R-:W-:-:S02]  /*63e0*/  @!P1 VIADD R214, R214, 0x32460 ;  /* 0x00032460d6d69836 */ /* 0x000fc40000000000 */
[----:B------:R-:W-:Y:S01]  /*63f0*/  FADD.FTZ R198, R198, R193 ;  /* 0x000000c1c6c67221 */ /* 0x000fe20000010000 */
[----:B------:R-:W-:Y:S02]  /*6400*/  IMAD.MOV.U32 R207, RZ, RZ, R156 ;  /* 0x000000ffffcf7224 */ /* 0x000fe400078e009c */
[----:B------:R-:W-:Y:S01]  /*6410*/  FADD.FTZ R215, R215, R0 ;  /* 0x00000000d7d77221 */ /* 0x000fe20000010000 */
[----:B------:R-:W-:Y:S02]  /*6420*/  IMAD.MOV.U32 R206, RZ, RZ, R191 ;  /* 0x000000ffffce7224 */ /* 0x000fe400078e00bf */
[----:B------:R-:W-:Y:S01]  /*6430*/  FADD.FTZ R199, R199, R198 ;  /* 0x000000c6c7c77221 */ /* 0x000fe20000010000 */
[----:B------:R-:W3:Y:S01]  /*6440*/  MUFU.EX2 R160, R160 ;  /* 0x000000a000a07308 */ /* 0x000ee20000000800 */
[----:B------:R-:W-:Y:S01]  /*6450*/  FADD.FTZ R215, R216, R215 ;  /* 0x000000d7d8d77221 */ /* 0x000fe20000010000 */
[----:B------:R-:W-:Y:S01]  /*6460*/  @!P1 PRMT R214, RZ, 0x654, R214 ;  /* 0x00000654ffd69816 */ /* 0x000fe200000000d6 */
[----:B------:R-:W-:-:S02]  /*6470*/  FADD.FTZ R208, R208, R199 ;  /* 0x000000c7d0d07221 */ /* 0x000fc40000010000 */
[----:B------:R-:W-:-:S03]  /*6480*/  FADD.FTZ R210, R210, R215 ;  /* 0x000000d7d2d27221 */ /* 0x000fc60000010000 */
[----:B------:R-:W-:Y:S08]  /*6490*/  MUFU.EX2 R165, R165 ;  /* 0x000000a500a57308 */ /* 0x000ff00000000800 */
[----:B------:R-:W4:Y:S08]  /*64a0*/  MUFU.EX2 R167, R167 ;  /* 0x000000a700a77308 */ /* 0x000f300000000800 */
[----:B------:R-:W5:Y:S08]  /*64b0*/  MUFU.EX2 R162, R162 ;  /* 0x000000a200a27308 */ /* 0x000f700000000800 */
[----:B------:R-:W-:Y:S08]  /*64c0*/  MUFU.EX2 R164, R164 ;  /* 0x000000a400a47308 */ /* 0x000ff00000000800 */
[----:B------:R-:W-:Y:S08]  /*64d0*/  MUFU.EX2 R169, R169 ;  /* 0x000000a900a97308 */ /* 0x000ff00000000800 */
[----:B------:R-:W-:Y:S08]  /*64e0*/  MUFU.EX2 R171, R171 ;  /* 0x000000ab00ab7308 */ /* 0x000ff00000000800 */
[----:B------:R-:W0:Y:S08]  /*64f0*/  MUFU.EX2 R166, R166 ;  /* 0x000000a600a67308 */ /* 0x000e300000000800 */
[----:B------:R-:W0:Y:S08]  /*6500*/  MUFU.EX2 R168, R168 ;  /* 0x000000a800a87308 */ /* 0x000e300000000800 */
[----:B------:R-:W-:Y:S08]  /*6510*/  MUFU.EX2 R173, R173 ;  /* 0x000000ad00ad7308 */ /* 0x000ff00000000800 */
        /* <DEDUP_REMOVED lines=19> */
[----:B------:R-:W-:Y:S01]  /*6650*/  MUFU.EX2 R188, R188 ;  /* 0x000000bc00bc7308 */ /* 0x000fe20000000800 */
[----:B------:R-:W-:-:S02]  /*6660*/  WARPGROUP.DEPBAR.LE gsb0, 0x0 ;  /* 0x00008000000079c5 */ /* 0x000fc40000010000 */
[----:B-1----:R-:W-:-:S05]  /*6670*/  F2FP.BF16.F32.PACK_AB R152, R158, R157 ;  /* 0x0000009d9e98723e */ /* 0x002fca00000010ff */
[----:B------:R-:W1:Y:S01]  /*6680*/  MUFU.EX2 R227, R227 ;  /* 0x000000e300e37308 */ /* 0x000e620000000800 */
[----:B--2---:R-:W-:Y:S01]  /*6690*/  F2FP.BF16.F32.PACK_AB R154, R163, R161 ;  /* 0x000000a1a39a723e */ /* 0x004fe200000010ff */
[----:B------:R-:W-:Y:S01]  /*66a0*/  FADD.FTZ R157, R157, R208 ;  /* 0x000000d09d9d7221 */ /* 0x000fe20000010000 */
[----:B---3--:R-:W-:Y:S01]  /*66b0*/  F2FP.BF16.F32.PACK_AB R153, R160, R159 ;  /* 0x0000009fa099723e */ /* 0x008fe200000010ff */
[----:B------:R-:W-:Y:S01]  /*66c0*/  FADD.FTZ R159, R159, R210 ;  /* 0x000000d29f9f7221 */ /* 0x000fe20000010000 */
[----:B----4-:R-:W-:Y:S01]  /*66d0*/  F2FP.BF16.F32.PACK_AB R155, R167, R165 ;  /* 0x000000a5a79b723e */ /* 0x010fe200000010ff */
        /* <DEDUP_REMOVED lines=8> */
[----:B------:R-:W2:Y:S01]  /*6760*/  MUFU.EX2 R229, R229 ;  /* 0x000000e500e57308 */ /* 0x000ea20000000800 */
[----:B------:R-:W-:Y:S01]  /*6770*/  UMOV UR11, 0x40000040 ;  /* 0x40000040000b7882 */ /* 0x000fe20000000000 */
[----:B------:R-:W-:Y:S01]  /*6780*/  FADD.FTZ R163, R163, R158 ;  /* 0x0000009ea3a37221 */ /* 0x000fe20000010000 */
[----:B------:R-:W-:-:S03]  /*6790*/  FADD.FTZ R167, R167, R160 ;  /* 0x000000a0a7a77221 */ /* 0x000fc60000010000 */
[----:B-----5:R-:W-:Y:S01]  /*67a0*/  FADD.FTZ R163, R162, R163 ;  /* 0x000000a3a2a37221 */ /* 0x020fe20000010000 */
[----:B0-----:R-:W-:Y:S01]  /*67b0*/  FADD.FTZ R167, R166, R167 ;  /* 0x000000a7a6a77221 */ /* 0x001fe20000010000 */
[----:B------:R-:W-:Y:S08]  /*67c0*/  MUFU.EX2 R192, R192 ;  /* 0x000000c000c07308 */ /* 0x000ff00000000800 */
[----:B------:R-:W0:Y:S01]  /*67d0*/  MUFU.EX2 R197, R197 ;  /* 0x000000c500c57308 */ /* 0x000e220000000800 */
[----:B------:R-:W-:-:S02]  /*67e0*/  WARPGROUP.DEPBAR.LE gsb0, 0x0 ;  /* 0x00008000000079c5 */ /* 0x000fc40000010000 */
[C---:B------:R-:W-:Y:S01]  /*67f0*/  F2FP.BF16.F32.PACK_AB R152, R164.reuse, R162 ;  /* 0x000000a2a498723e */ /* 0x040fe200000010ff */
[----:B------:R-:W-:Y:S01]  /*6800*/  FADD.FTZ R164, R164, R163 ;  /* 0x000000a3a4a47221 */ /* 0x000fe20000010000 */
[----:B------:R-:W-:Y:S02]  /*6810*/  F2FP.BF16.F32.PACK_AB R154, R171, R169 ;  /* 0x000000a9ab9a723e */ /* 0x000fe400000010ff */
[C---:B------:R-:W-:Y:S01]  /*6820*/  F2FP.BF16.F32.PACK_AB R153, R168.reuse, R166 ;  /* 0x000000a6a899723e */ /* 0x040fe200000010ff */
[----:B------:R-:W-:Y:S01]  /*6830*/  FADD.FTZ R168, R168, R167 ;  /* 0x000000a7a8a87221 */ /* 0x000fe20000010000 */
[----:B------:R-:W-:Y:S01]  /*6840*/  F2FP.BF16.F32.PACK_AB R155, R175, R173 ;  /* 0x000000adaf9b723e */ /* 0x000fe200000010ff */
[----:B------:R-:W-:Y:S02]  /*6850*/  FADD.FTZ R164, R169, R164 ;  /* 0x000000a4a9a47221 */ /* 0x000fe40000010000 */
[----:B------:R-:W-:Y:S01]  /*6860*/  FADD.FTZ R168, R173, R168 ;  /* 0x000000a8ada87221 */ /* 0x000fe20000010000 */
[----:B------:R-:W-:Y:S01]  /*6870*/  WARPGROUP.ARRIVE ;  /* 0x00000000000079c5 */ /* 0x000fe20000000000 */
[----:B------:R-:W-:-:S02]  /*6880*/  FADD.FTZ R171, R171, R164 ;  /* 0x000000a4abab7221 */ /* 0x000fc40000010000 */
[----:B------:R-:W-:-:S03]  /*6890*/  FADD.FTZ R175, R175, R168 ;  /* 0x000000a8afaf7221 */ /* 0x000fc60000010000 */
[----:B------:R-:W-:Y:S01]  /*68a0*/  HGMMA.64x256x16.F32.BF16 R24, R152, gdesc[UR8].tnspB, R24, gsb0 ;  /* 0x43e0000898187df0 */ /* 0x000fe20008001818 */
[----:B------:R-:W-:Y:S01]  /*68b0*/  UIADD3 UR10, UR5, 0x180, URZ ;  /* 0x00000180050a7890 */ /* 0x000fe2000fffe03f */
[----:B------:R-:W-:Y:S01]  /*68c0*/  UMOV UR11, 0x40000040 ;  /* 0x40000040000b7882 */ /* 0x000fe20000000000 */
[----:B------:R-:W-:Y:S02]  /*68d0*/  WARPGROUP.DEPBAR.LE gsb0, 0x0 ;  /* 0x00008000000079c5 */ /* 0x000fe40000010000 */
[----:B------:R-:W-:Y:S01]  /*68e0*/  F2FP.BF16.F32.PACK_AB R152, R225, R170 ;  /* 0x000000aae198723e */ /* 0x000fe200000010ff */
[----:B------:R-:W-:Y:S01]  /*68f0*/  FADD.FTZ R170, R170, R171 ;  /* 0x000000abaaaa7221 */ /* 0x000fe20000010000 */
[----:B------:R-:W-:Y:S02]  /*6900*/  F2FP.BF16.F32.PACK_AB R154, R177, R172 ;  /* 0x000000acb19a723e */ /* 0x000fe400000010ff */
        /* <DEDUP_REMOVED lines=11> */
[----:B------:R-:W-:Y:S01]  /*69c0*/  FADD.FTZ R181, R181, R176 ;  /* 0x000000b0b5b57221 */ /* 0x000fe20000010000 */
        /* <DEDUP_REMOVED lines=13> */
[----:B------:R-:W-:-:S07]  /*6aa0*/  FADD.FTZ R185, R185, R180 ;  /* 0x000000b4b9b97221 */ /* 0x000fce0000010000 */
[----:B------:R-:W-:Y:S01]  /*6ab0*/  HGMMA.64x256x16.F32.BF16 R24, R152, gdesc[UR8].tnspB, R24, gsb0 ;  /* 0x43e0000898187df0 */ /* 0x000fe20008001818 */
[----:B------:R-:W-:Y:S01]  /*6ac0*/  UIADD3 UR10, UR5, 0x280, URZ ;  /* 0x00000280050a7890 */ /* 0x000fe2000fffe03f */
[----:B------:R-:W-:Y:S01]  /*6ad0*/  FADD.FTZ R189, R189, R184 ;  /* 0x000000b8bdbd7221 */ /* 0x000fe20000010000 */
[----:B------:R-:W-:Y:S01]  /*6ae0*/  UMOV UR11, 0x40000040 ;  /* 0x40000040000b7882 */ /* 0x000fe20000000000 */
[----:B------:R-:W-:Y:S02]  /*6af0*/  WARPGROUP.DEPBAR.LE gsb0, 0x0 ;  /* 0x00008000000079c5 */ /* 0x000fe40000010000 */
[----:B------:R-:W-:Y:S01]  /*6b00*/  F2FP.BF16.F32.PACK_AB R152, R211, R186 ;  /* 0x000000bad398723e */ /* 0x000fe200000010ff */
[----:B------:R-:W-:Y:S01]  /*6b10*/  FADD.FTZ R186, R186, R185 ;  /* 0x000000b9baba7221 */ /* 0x000fe20000010000 */
[----:B-1----:R-:W-:Y:S02]  /*6b20*/  F2FP.BF16.F32.PACK_AB R154, R227, R188 ;  /* 0x000000bce39a723e */ /* 0x002fe400000010ff */
[----:B--2---:R-:W-:Y:S01]  /*6b30*/  F2FP.BF16.F32.PACK_AB R153, R229, R190 ;  /* 0x000000bee599723e */ /* 0x004fe200000010ff */
[----:B------:R-:W-:Y:S01]  /*6b40*/  FADD.FTZ R190, R190, R189 ;  /* 0x000000bdbebe7221 */ /* 0x000fe20000010000 */
[----:B0-----:R-:W-:Y:S01]  /*6b50*/  F2FP.BF16.F32.PACK_AB R155, R197, R192 ;  /* 0x000000c0c59b723e */ /* 0x001fe200000010ff */
[----:B------:R-:W-:-:S02]  /*6b60*/  FADD.FTZ R211, R211, R186 ;  /* 0x000000bad3d37221 */ /* 0x000fc40000010000 */
[----:B------:R-:W-:Y:S01]  /*6b70*/  FADD.FTZ R229, R229, R190 ;  /* 0x000000bee5e57221 */ /* 0x000fe20000010000 */
[----:B------:R-:W-:Y:S01]  /*6b80*/  WARPGROUP.ARRIVE ;  /* 0x00000000000079c5 */ /* 0x000fe20000000000 */
[----:B------:R-:W-:Y:S02]  /*6b90*/  FADD.FTZ R0, R188, R211 ;  /* 0x000000d3bc007221 */ /* 0x000fe40000010000 */
[----:B------:R-:W-:Y:S02]  /*6ba0*/  FADD.FTZ R192, R192, R229 ;  /* 0x000000e5c0c07221 */ /* 0x000fe40000010000 */
[----:B------:R-:W-:-:S07]  /*6bb0*/  FADD.FTZ R0, R227, R0 ;  /* 0x00000000e3007221 */ /* 0x000fce0000010000 */
[----:B------:R-:W-:Y:S01]  /*6bc0*/  HGMMA.64x256x16.F32.BF16 R24, R152, gdesc[UR8].tnspB, R24, gsb0 ;  /* 0x43e0000898187df0 */ /* 0x000fe20008001818 */
[----:B------:R-:W-:Y:S02]  /*6bd0*/  FADD.FTZ R3, R197, R192 ;  /* 0x000000c0c5037221 */ /* 0x000fe40000010000 */
[----:B------:R-:W-:Y:S02]  /*6be0*/  WARPGROUP.DEPBAR.LE gsb0, 0x0 ;  /* 0x00008000000079c5 */ /* 0x000fe40000010000 */
[----:B------:R0:W-:Y:S01]  /*6bf0*/  @!P1 SYNCS.ARRIVE.TRANS64.RED.A1T0 RZ, [R214+URZ], RZ ;  /* 0x000000ffd6ff99a7 */ /* 0x0001e2000810043f */
[----:B------:R-:W-:Y:S05]  /*6c00*/  @P2 BRA `(.L_x_8007) ;  /* 0xffffffd400bc2947 */ /* 0x000fea000383ffff */
.L_x_7998:
[----:B------:R-:W1:Y:S01]  /*6c10*/  SHFL.BFLY PT, R5, R0, 0x2, 0x1f ;  /* 0x0c401f0000057f89 */ /* 0x000e6200000e0000 */
[----:B------:R-:W-:Y:S01]  /*6c20*/  R2UR UR4, R204 ;  /* 0x00000000cc0472ca */ /* 0x000fe200000e0000 */
[----:B------:R-:W-:Y:S01]  /*6c30*/  UIADD3 UR36, UR36, 0x1, URZ ;  /* 0x0000000124247890 */ /* 0x000fe2000fffe03f */
[----:B------:R-:W-:Y:S01]  /*6c40*/  IMAD.U32 R10, RZ, RZ, UR6 ;  /* 0x00000006ff0a7e24 */ /* 0x000fe2000f8e00ff */
[----:B------:R-:W2:Y:S01]  /*6c50*/  SHFL.BFLY PT, R6, R3, 0x2, 0x1f ;  /* 0x0c401f0003067f89 */ /* 0x000ea200000e0000 */
[----:B------:R-:W-:Y:S01]  /*6c60*/  IMAD.MOV.U32 R8, RZ, RZ, -0x800000 ;  /* 0xff800000ff087424 */ /* 0x000fe200078e00ff */
[----:B------:R-:W-:Y:S01]  /*6c70*/  UISETP.NE.AND UP0, UPT, UR36, 0x2, UPT ;  /* 0x000000022400788c */ /* 0x000fe2000bf05270 */
[----:B------:R3:W-:Y:S07]  /*6c80*/  BAR.ARV R209, 0x100 ;  /* 0x000400d10000751d */ /* 0x0007ee0000002000 */
[----:B------:R-:W-:Y:S01]  /*6c90*/  UIADD3 UR4, UR4, 0x1, URZ ;  /* 0x0000000104047890 */ /* 0x000fe2000fffe03f */
[----:B------:R-:W-:Y:S06]  /*6ca0*/  BAR.ARV 0x8, 0x120 ;  /* 0x0204800000007b1d */ /* 0x000fec0000002000 */
[----:B------:R-:W-:Y:S01]  /*6cb0*/  IMAD.U32 R204, RZ, RZ, UR4 ;  /* 0x00000004ffcc7e24 */ /* 0x000fe2000f8e00ff */
[----:B------:R-:W-:Y:S01]  /*6cc0*/  USEL UR4, URZ, 0x1, UP0 ;  /* 0x000000013f047887 */ /* 0x000fe20008000000 */
[----:B-1----:R-:W-:Y:S01]  /*6cd0*/  FADD.FTZ R5, R5, R0 ;  /* 0x0000000005057221 */ /* 0x002fe20000010000 */
[----:B------:R-:W-:Y:S01]  /*6ce0*/  IMAD.MOV.U32 R0, RZ, RZ, RZ ;  /* 0x000000ffff007224 */ /* 0x000fe200078e00ff */
[----:B------:R-:W-:Y:S01]  /*6cf0*/  PLOP3.LUT P0, PT, PT, PT, PT, 0x8, 0x0 ;  /* 0x000000000000781c */ /* 0x000fe20003f0e170 */
[----:B------:R-:W-:Y:S01]  /*6d00*/  USEL UR36, UR36, URZ, UP0 ;  /* 0x0000003f24247287 */ /* 0x000fe20008000000 */
[----:B--2---:R-:W-:Y:S01]  /*6d10*/  FADD.FTZ R6, R6, R3 ;  /* 0x0000000306067221 */ /* 0x004fe20000010000 */
[----:B------:R-:W1:Y:S01]  /*6d20*/  SHFL.BFLY PT, R4, R5, 0x1, 0x1f ;  /* 0x0c201f0005047f89 */ /* 0x000e6200000e0000 */
[----:B------:R-:W-:Y:S01]  /*6d30*/  IMAD.MOV.U32 R3, RZ, RZ, -0x800000 ;  /* 0xff800000ff037424 */ /* 0x000fe200078e00ff */
[----:B------:R-:W-:-:S02]  /*6d40*/  ULOP3.LUT UR37, UR37, UR4, URZ, 0x3c, !UPT ;  /* 0x0000000425257292 */ /* 0x000fc4000f8e3c3f */
[----:B------:R-:W2:Y:S01]  /*6d50*/  SHFL.BFLY PT, R7, R6, 0x1, 0x1f ;  /* 0x0c201f0006077f89 */ /* 0x000ea200000e0000 */
[----:B-1----:R-:W-:Y:S01]  /*6d60*/  FADD.FTZ R9, R5, R4 ;  /* 0x0000000405097221 */ /* 0x002fe20000010000 */
[----:B------:R-:W-:Y:S02]  /*6d70*/  IMAD.MOV.U32 R4, RZ, RZ, RZ ;  /* 0x000000ffff047224 */ /* 0x000fe400078e00ff */
[----:B--2---:R-:W-:Y:S02]  /*6d80*/  FADD.FTZ R7, R6, R7 ;  /* 0x0000000706077221 */ /* 0x004fe40000010000 */
[----:B------:R-:W-:-:S03]  /*6d90*/  FSETP.NE.FTZ.AND P1, PT, R9, RZ, PT ;  /* 0x000000ff0900720b */ /* 0x000fc60003f35000 */
[----:B------:R-:W-:-:S10]  /*6da0*/  FSETP.NE.FTZ.AND P2, PT, R7, RZ, PT ;  /* 0x000000ff0700720b */ /* 0x000fd40003f55000 */
[----:B------:R-:W1:Y:S03]  /*6db0*/  @P1 MUFU.RCP R4, R9 ;  /* 0x0000000900041308 */ /* 0x000e660000001000 */
[----:B------:R-:W-:-:S05]  /*6dc0*/  @P2 FMUL.FTZ R10, R10, 0.69314718246459960938 ;  /* 0x3f3172180a0a2820 */ /* 0x000fca0000410000 */
[----:B------:R-:W2:Y:S08]  /*6dd0*/  @P1 MUFU.LG2 R5, R9 ;  /* 0x0000000900051308 */ /* 0x000eb00000000c00 */
[----:B------:R-:W4:Y:S01]  /*6de0*/  @P2 MUFU.LG2 R6, R7 ;  /* 0x0000000700062308 */ /* 0x000f220000000c00 */
[-C--:B-1----:R-:W-:Y:S01]  /*6df0*/  FMUL.FTZ R24, R24, R4.reuse ;  /* 0x0000000418187220 */ /* 0x082fe20000410000 */
[-C--:B------:R-:W-:Y:S01]  /*6e00*/  FMUL.FTZ R25, R25, R4.reuse ;  /* 0x0000000419197220 */ /* 0x080fe20000410000 */
[-C--:B------:R-:W-:Y:S01]  /*6e10*/  FMUL.FTZ R28, R28, R4.reuse ;  /* 0x000000041c1c7220 */ /* 0x080fe20000410000 */
[-C--:B------:R-:W-:Y:S01]  /*6e20*/  FMUL.FTZ R29, R29, R4.reuse ;  /* 0x000000041d1d7220 */ /* 0x080fe20000410000 */
[-C--:B------:R-:W-:Y:S01]  /*6e30*/  FMUL.FTZ R32, R32, R4.reuse ;  /* 0x0000000420207220 */ /* 0x080fe20000410000 */
[-C--:B------:R-:W-:Y:S01]  /*6e40*/  FMUL.FTZ R33, R33, R4.reuse ;  /* 0x0000000421217220 */ /* 0x080fe20000410000 */
[-C--:B------:R-:W-:Y:S01]  /*6e50*/  FMUL.FTZ R36, R36, R4.reuse ;  /* 0x0000000424247220 */ /* 0x080fe20000410000 */
[----:B------:R4:W1:Y:S01]  /*6e60*/  @P2 MUFU.RCP R0, R7 ;  /* 0x0000000700002308 */ /* 0x0008620000001000 */
        /* <DEDUP_REMOVED lines=58> */
[----:B--2---:R-:W-:Y:S01]  /*7210*/  @P1 FMUL.FTZ R5, R5, 0.69314718246459960938 ;  /* 0x3f31721805051820 */ /* 0x004fe20000410000 */
[----:B----4-:R-:W-:Y:S01]  /*7220*/  @P2 FMUL.FTZ R7, R6, 0.69314718246459960938 ;  /* 0x3f31721806072820 */ /* 0x010fe20000410000 */
[-C--:B-1----:R-:W-:Y:S01]  /*7230*/  FMUL.FTZ R9, R83, R0.reuse ;  /* 0x0000000053097220 */ /* 0x082fe20000410000 */
        /* <DEDUP_REMOVED lines=65> */
[----:B---3--:R-:W-:-:S07]  /*7650*/  @P2 FFMA.FTZ R3, R10, R156, R7 ;  /* 0x0000009c0a032223 */ /* 0x008fce0000010007 */
.L_x_7986:
[----:B------:R-:W1:Y:S01]  /*7660*/  S2R R4, SR_CgaCtaId ;  /* 0x0000000000047919 */ /* 0x000e620000008800 */
[----:B------:R-:W-:Y:S01]  /*7670*/  MOV R151, 0x400 ;  /* 0x0000040000977802 */ /* 0x000fe20000000f00 */
[----:B------:R-:W-:Y:S01]  /*7680*/  BSSY B0, `(.L_x_8008) ;  /* 0x00002b0000007945 */ /* 0x000fe20003800000 */
[----:B------:R-:W-:Y:S02]  /*7690*/  BAR.SYNC.DEFER_BLOCKING 0x5, 0x120 ;  /* 0x0144800000007b1d */ /* 0x000fe40000010000 */
[----:B-1----:R-:W-:-:S05]  /*76a0*/  LEA R151, R4, R151, 0x18 ;  /* 0x0000009704977211 */ /* 0x002fca00078ec0ff */
[----:B------:R-:W1:Y:S02]  /*76b0*/  LDS.128 R4, [R151+0x324d0] ;  /* 0x0324d00097047984 */ /* 0x000e640000000c00 */
[----:B-1----:R-:W-:Y:S01]  /*76c0*/  R2UR UR5, R6 ;  /* 0x00000000060572ca */ /* 0x002fe200000e0000 */
[----:B------:R-:W-:Y:S06]  /*76d0*/  BAR.ARV 0x4, 0x120 ;  /* 0x0104800000007b1d */ /* 0x000fec0000002000 */
[----:B------:R-:W-:Y:S08]  /*76e0*/  @P0 BRA `(.L_x_8009) ;  /* 0x0000001c00840947 */ /* 0x000ff00003800000 */
[----:B------:R-:W1:Y:S01]  /*76f0*/  S2R R4, SR_SWINHI ;  /* 0x0000000000047919 */ /* 0x000e620000002f00 */
[----:B------:R-:W-:Y:S02]  /*7700*/  R2UR UR4, R202 ;  /* 0x00000000ca0472ca */ /* 0x000fe400000e0000 */
[----:B------:R-:W-:Y:S01]  /*7710*/  R2UR UR6, R203 ;  /* 0x00000000cb0672ca */ /* 0x000fe200000e0000 */
[----:B------:R-:W-:Y:S01]  /*7720*/  BAR.SYNC.DEFER_BLOCKING 0x1, 0x100 ;  /* 0x0044000000007b1d */ /* 0x000fe20000010000 */
[----:B------:R-:W-:Y:S02]  /*7730*/  F2FP.BF16.F32.PACK_AB R24, R25, R24 ;  /* 0x000000181918723e */ /* 0x000fe400000010ff */
[----:B------:R-:W-:Y:S02]  /*7740*/  F2FP.BF16.F32.PACK_AB R25, R165, R26 ;  /* 0x0000001aa519723e */ /* 0x000fe400000010ff */
[----:B------:R-:W-:Y:S02]  /*7750*/  F2FP.BF16.F32.PACK_AB R26, R29, R28 ;  /* 0x0000001c1d1a723e */ /* 0x000fe400000010ff */
[----:B------:R-:W-:-:S02]  /*7760*/  F2FP.BF16.F32.PACK_AB R32, R33, R32 ;  /* 0x000000202120723e */ /* 0x000fc400000010ff */
[----:B------:R-:W-:Y:S01]  /*7770*/  F2FP.BF16.F32.PACK_AB R27, R12, R27 ;  /* 0x0000001b0c1b723e */ /* 0x000fe200000010ff */
[----:B------:R-:W-:Y:S01]  /*7780*/  USHF.L.U32 UR8, UR4, 0x2, URZ ;  /* 0x0000000204087899 */ /* 0x000fe2000800063f */
        /* <DEDUP_REMOVED lines=15> */
[----:B------:R-:W-:Y:S02]  /*7880*/  MOV R10, R151 ;  /* 0x00000097000a7202 */ /* 0x000fe40000000f00 */
[----:B-1----:R-:W-:Y:S02]  /*7890*/  MOV R11, R4 ;  /* 0x00000004000b7202 */ /* 0x002fe40000000f00 */
[----:B------:R-:W-:Y:S02]  /*78a0*/  F2FP.BF16.F32.PACK_AB R56, R57, R56 ;  /* 0x000000383938723e */ /* 0x000fe400000010ff */
[----:B------:R-:W-:Y:S01]  /*78b0*/  F2FP.BF16.F32.PACK_AB R50, R53, R52 ;  /* 0x000000343532723e */ /* 0x000fe200000010ff */
[----:B------:R-:W-:Y:S01]  /*78c0*/  IMAD.WIDE R106, R221, 0x2, R10 ;  /* 0x00000002dd6a7825 */ /* 0x000fe200078e020a */
[----:B------:R-:W-:-:S02]  /*78d0*/  F2FP.BF16.F32.PACK_AB R51, R159, R51 ;  /* 0x000000339f33723e */ /* 0x000fc400000010ff */
[----:B------:R-:W-:Y:S02]  /*78e0*/  F2FP.BF16.F32.PACK_AB R57, R158, R58 ;  /* 0x0000003a9e39723e */ /* 0x000fe400000010ff */
[C---:B------:R-:W-:Y:S02]  /*78f0*/  IADD3 R173, P1, R106.reuse, 0x20, RZ ;  /* 0x000000206aad7810 */ /* 0x040fe40007f3e0ff */
[C---:B------:R-:W-:Y:S02]  /*7900*/  IADD3 R175, P0, R106.reuse, 0x40, RZ ;  /* 0x000000406aaf7810 */ /* 0x040fe40007f1e0ff */
[C---:B------:R-:W-:Y:S01]  /*7910*/  IADD3 R183, P5, R106.reuse, 0x4040, RZ ;  /* 0x000040406ab77810 */ /* 0x040fe20007fbe0ff */
[--C-:B------:R-:W-:Y:S01]  /*7920*/  IMAD.X R15, RZ, RZ, R107.reuse, P1 ;  /* 0x000000ffff0f7224 */ /* 0x100fe200008e066b */
[C---:B------:R-:W-:Y:S01]  /*7930*/  IADD3 R177, P4, R106.reuse, 0x60, RZ ;  /* 0x000000606ab17810 */ /* 0x040fe20007f9e0ff */
[--C-:B------:R-:W-:Y:S01]  /*7940*/  IMAD.X R17, RZ, RZ, R107.reuse, P0 ;  /* 0x000000ffff117224 */ /* 0x100fe200000e066b */
[C---:B------:R-:W-:Y:S01]  /*7950*/  LOP3.LUT R13, R106.reuse, 0x380, RZ, 0xc0, !PT ;  /* 0x000003806a0d7812 */ /* 0x040fe200078ec0ff */
[--C-:B------:R-:W-:Y:S01]  /*7960*/  IMAD.X R39, RZ, RZ, R107.reuse, P5 ;  /* 0x000000ffff277224 */ /* 0x100fe200028e066b */
[C---:B------:R-:W-:Y:S01]  /*7970*/  IADD3 R179, P3, R106.reuse, 0x4000, RZ ;  /* 0x000040006ab37810 */ /* 0x040fe20007f7e0ff */
[----:B------:R-:W-:Y:S01]  /*7980*/  IMAD.X R19, RZ, RZ, R107, P4 ;  /* 0x000000ffff137224 */ /* 0x000fe200020e066b */
[----:B------:R-:W-:-:S02]  /*7990*/  IADD3 R181, P6, R106, 0x4020, RZ ;  /* 0x000040206ab57810 */ /* 0x000fc40007fde0ff */
[C---:B------:R-:W-:Y:S01]  /*79a0*/  IADD3 R187, P1, R106.reuse, 0x8000, RZ ;  /* 0x000080006abb7810 */ /* 0x040fe20007f3e0ff */
[--C-:B------:R-:W-:Y:S01]  /*79b0*/  IMAD.X R21, RZ, RZ, R107.reuse, P3 ;  /* 0x000000ffff157224 */ /* 0x100fe200018e066b */
[----:B------:R-:W-:Y:S01]  /*79c0*/  LOP3.LUT R14, R173, 0x380, RZ, 0xc0, !PT ;  /* 0x00000380ad0e7812 */ /* 0x000fe200078ec0ff */
[--C-:B------:R-:W-:Y:S01]  /*79d0*/  IMAD.X R31, RZ, RZ, R107.reuse, P6 ;  /* 0x000000ffff1f7224 */ /* 0x100fe200030e066b */
[C---:B------:R-:W-:Y:S01]  /*79e0*/  IADD3 R185, P2, R106.reuse, 0x4060, RZ ;  /* 0x000040606ab97810 */ /* 0x040fe20007f5e0ff */
[----:B------:R-:W-:Y:S01]  /*79f0*/  IMAD.X R55, RZ, RZ, R107, P1 ;  /* 0x000000ffff377224 */ /* 0x000fe200008e066b */
[----:B------:R-:W-:Y:S02]  /*7a00*/  LOP3.LUT R16, R175, 0x380, RZ, 0xc0, !PT ;  /* 0x00000380af107812 */ /* 0x000fe400078ec0ff */
[----:B------:R-:W-:Y:S02]  /*7a10*/  LOP3.LUT R18, R177, 0x380, RZ, 0xc0, !PT ;  /* 0x00000380b1127812 */ /* 0x000fe400078ec0ff */
[----:B------:R-:W-:-:S02]  /*7a20*/  IADD3 R4, P5, R106, 0xc020, RZ ;  /* 0x0000c0206a047810 */ /* 0x000fc40007fbe0ff */
[----:B------:R-:W-:Y:S02]  /*7a30*/  SHF.R.U64 R13, R13, 0x3, RZ ;  /* 0x000000030d0d7819 */ /* 0x000fe400000012ff */
[----:B------:R-:W-:Y:S01]  /*7a40*/  LOP3.LUT R20, R179, 0x380, RZ, 0xc0, !PT ;  /* 0x00000380b3147812 */ /* 0x000fe200078ec0ff */
[--C-:B------:R-:W-:Y:S01]  /*7a50*/  IMAD.X R99, RZ, RZ, R107.reuse, P5 ;  /* 0x000000ffff637224 */ /* 0x100fe200028e066b */
[----:B------:R-:W-:Y:S02]  /*7a60*/  IADD3 R189, P0, R106, 0x8020, RZ ;  /* 0x000080206abd7810 */ /* 0x000fe40007f1e0ff */
[----:B------:R-:W-:Y:S02]  /*7a70*/  SHF.R.U64 R14, R14, 0x3, RZ ;  /* 0x000000030e0e7819 */ /* 0x000fe400000012ff */
[----:B------:R-:W-:Y:S01]  /*7a80*/  LOP3.LUT R30, R181, 0x380, RZ, 0xc0, !PT ;  /* 0x00000380b51e7812 */ /* 0x000fe200078ec0ff */
[----:B------:R-:W-:Y:S01]  /*7a90*/  IMAD.X R63, RZ, RZ, R107, P0 ;  /* 0x000000ffff3f7224 */ /* 0x000fe200000e066b */
[----:B------:R-:W-:-:S02]  /*7aa0*/  IADD3 R191, P4, R106, 0x8040, RZ ;  /* 0x000080406abf7810 */ /* 0x000fc40007f9e0ff */
[----:B------:R-:W-:Y:S02]  /*7ab0*/  IADD3.X R47, RZ, R107, RZ, P2, !PT ;  /* 0x0000006bff2f7210 */ /* 0x000fe400017fe4ff */
[----:B------:R-:W-:Y:S01]  /*7ac0*/  SHF.R.U64 R16, R16, 0x3, RZ ;  /* 0x0000000310107819 */ /* 0x000fe200000012ff */
[--C-:B------:R-:W-:Y:S01]  /*7ad0*/  IMAD.X R71, RZ, RZ, R107.reuse, P4 ;  /* 0x000000ffff477224 */ /* 0x100fe200020e066b */
[----:B------:R-:W-:Y:S02]  /*7ae0*/  LOP3.LUT R38, R183, 0x380, RZ, 0xc0, !PT ;  /* 0x00000380b7267812 */ /* 0x000fe400078ec0ff */
[C---:B------:R-:W-:Y:S02]  /*7af0*/  IADD3 R193, P3, R106.reuse, 0x8060, RZ ;  /* 0x000080606ac17810 */ /* 0x040fe40007f7e0ff */
[C---:B------:R-:W-:Y:S02]  /*7b00*/  IADD3 R195, P6, R106.reuse, 0xc000, RZ ;  /* 0x0000c0006ac37810 */ /* 0x040fe40007fde0ff */
[C---:B------:R-:W-:Y:S01]  /*7b10*/  IADD3 R102, P2, R106.reuse, 0xc040, RZ ;  /* 0x0000c0406a667810 */ /* 0x040fe20007f5e0ff */
[--C-:B------:R-:W-:Y:S01]  /*7b20*/  IMAD.X R79, RZ, RZ, R107.reuse, P3 ;  /* 0x000000ffff4f7224 */ /* 0x100fe200018e066b */
[----:B------:R-:W-:Y:S01]  /*7b30*/  IADD3 R6, P1, R106, 0xc060, RZ ;  /* 0x0000c0606a067810 */ /* 0x000fe20007f3e0ff */
[--C-:B------:R-:W-:Y:S01]  /*7b40*/  IMAD.X R95, RZ, RZ, R107.reuse, P6 ;  /* 0x000000ffff5f7224 */ /* 0x100fe200030e066b */
[----:B------:R-:W-:Y:S01]  /*7b50*/  SHF.R.U64 R18, R18, 0x3, RZ ;  /* 0x0000000312127819 */ /* 0x000fe200000012ff */
[----:B------:R-:W-:Y:S01]  /*7b60*/  IMAD.X R103, RZ, RZ, R107, P2 ;  /* 0x000000ffff677224 */ /* 0x000fe200010e066b */
[----:B------:R-:W-:-:S02]  /*7b70*/  LOP3.LUT R46, R185, 0x380, RZ, 0xc0, !PT ;  /* 0x00000380b92e7812 */ /* 0x000fc400078ec0ff */
[----:B------:R-:W-:Y:S01]  /*7b80*/  LOP3.LUT R106, R13, R106, RZ, 0x3c, !PT ;  /* 0x0000006a0d6a7212 */ /* 0x000fe200078e3cff */
[----:B------:R-:W-:Y:S01]  /*7b90*/  IMAD.X R13, RZ, RZ, R107, P1 ;  /* 0x000000ffff0d7224 */ /* 0x000fe200008e066b */
[----:B------:R-:W-:Y:S02]  /*7ba0*/  SHF.R.U64 R20, R20, 0x3, RZ ;  /* 0x0000000314147819 */ /* 0x000fe400000012ff */
[----:B------:R-:W-:Y:S02]  /*7bb0*/  LOP3.LUT R54, R187, 0x380, RZ, 0xc0, !PT ;  /* 0x00000380bb367812 */ /* 0x000fe400078ec0ff */
[----:B------:R-:W-:Y:S02]  /*7bc0*/  LOP3.LUT R98, R4, 0x380, RZ, 0xc0, !PT ;  /* 0x0000038004627812 */ /* 0x000fe400078ec0ff */
        /* <DEDUP_REMOVED lines=9> */
[----:B------:R-:W-:Y:S02]  /*7c60*/  LOP3.LUT R165, R6, 0x380, RZ, 0xc0, !PT ;  /* 0x0000038006a57812 */ /* 0x000fe400078ec0ff */
[----:B------:R-:W-:Y:S02]  /*7c70*/  LOP3.LUT R20, R20, R179, RZ, 0x3c, !PT ;  /* 0x000000b314147212 */ /* 0x000fe400078e3cff */
[----:B------:R-:W-:Y:S02]  /*7c80*/  SHF.R.U64 R54, R54, 0x3, RZ ;  /* 0x0000000336367819 */ /* 0x000fe400000012ff */
[----:B------:R-:W-:Y:S02]  /*7c90*/  LOP3.LUT R94, R195, 0x380, RZ, 0xc0, !PT ;  /* 0x00000380c35e7812 */ /* 0x000fe400078ec0ff */
[----:B------:R-:W-:-:S02]  /*7ca0*/  MOV R106, R106 ;  /* 0x0000006a006a7202 */ /* 0x000fc40000000f00 */
[----:B------:R-:W-:Y:S02]  /*7cb0*/  SHF.R.U64 R29, R98, 0x3, RZ ;  /* 0x00000003621d7819 */ /* 0x000fe400000012ff */
[----:B------:R-:W-:Y:S01]  /*7cc0*/  LOP3.LUT R30, R30, R181, RZ, 0x3c, !PT ;  /* 0x000000b51e1e7212 */ /* 0x000fe200078e3cff */
[----:B------:R1:W-:Y:S01]  /*7cd0*/  STSM.16.M88.4 [R106], R24 ;  /* 0x000000186a007844 */ /* 0x0003e20000000200 */
[----:B------:R-:W-:Y:S02]  /*7ce0*/  SHF.R.U64 R62, R62, 0x3, RZ ;  /* 0x000000033e3e7819 */ /* 0x000fe400000012ff */
[----:B------:R-:W-:Y:S02]  /*7cf0*/  LOP3.LUT R107, R102, 0x380, RZ, 0xc0, !PT ;  /* 0x00000380666b7812 */ /* 0x000fe400078ec0ff */
[----:B------:R-:W-:Y:S02]  /*7d00*/  MOV R14, R14 ;  /* 0x0000000e000e7202 */ /* 0x000fe40000000f00 */
[----:B------:R-:W-:-:S02]  /*7d10*/  LOP3.LUT R38, R38, R183, RZ, 0x3c, !PT ;  /* 0x000000b726267212 */ /* 0x000fc400078e3cff */
[----:B------:R-:W-:Y:S01]  /*7d20*/  SHF.R.U64 R70, R70, 0x3, RZ ;  /* 0x0000000346467819 */ /* 0x000fe200000012ff */
[----:B------:R2:W-:Y:S01]  /*7d30*/  STSM.16.M88.4 [R14], R32 ;  /* 0x000000200e007844 */ /* 0x0005e20000000200 */
[----:B------:R-:W-:Y:S02]  /*7d40*/  MOV R16, R16 ;  /* 0x0000001000107202 */ /* 0x000fe40000000f00 */
[----:B------:R-:W-:Y:S02]  /*7d50*/  LOP3.LUT R46, R46, R185, RZ, 0x3c, !PT ;  /* 0x000000b92e2e7212 */ /* 0x000fe400078e3cff */
[----:B------:R-:W-:Y:S01]  /*7d60*/  SHF.R.U64 R78, R78, 0x3, RZ ;  /* 0x000000034e4e7819 */ /* 0x000fe200000012ff */
[----:B------:R3:W-:Y:S01]  /*7d70*/  STSM.16.M88.4 [R16], R40 ;  /* 0x0000002810007844 */ /* 0x0007e20000000200 */
[----:B------:R-:W-:Y:S02]  /*7d80*/  SHF.R.U64 R165, R165, 0x3, RZ ;  /* 0x00000003a5a57819 */ /* 0x000fe400000012ff */
[----:B------:R-:W-:-:S02]  /*7d90*/  MOV R18, R18 ;  /* 0x0000001200127202 */ /* 0x000fc40000000f00 */
[----:B------:R-:W-:Y:S02]  /*7da0*/  F2FP.BF16.F32.PACK_AB R64, R65, R64 ;  /* 0x000000404140723e */ /* 0x000fe400000010ff */
[----:B------:R-:W-:Y:S01]  /*7db0*/  LOP3.LUT R54, R54, R187, RZ, 0x3c, !PT ;  /* 0x000000bb36367212 */ /* 0x000fe200078e3cff */
[----:B------:R3:W-:Y:S01]  /*7dc0*/  STSM.16.M88.4 [R18], R48 ;  /* 0x0000003012007844 */ /* 0x0007e20000000200 */
[----:B------:R-:W-:Y:S02]  /*7dd0*/  SHF.R.U64 R94, R94, 0x3, RZ ;  /* 0x000000035e5e7819 */ /* 0x000fe400000012ff */
[----:B------:R-:W-:Y:S02]  /*7de0*/  LOP3.LUT R98, R29, R4, RZ, 0x3c, !PT ;  /* 0x000000041d627212 */ /* 0x000fe400078e3cff */
[----:B------:R-:W-:Y:S02]  /*7df0*/  MOV R20, R20 ;  /* 0x0000001400147202 */ /* 0x000fe40000000f00 */
[----:B------:R-:W-:-:S02]  /*7e00*/  F2FP.BF16.F32.PACK_AB R58, R61, R60 ;  /* 0x0000003c3d3a723e */ /* 0x000fc400000010ff */
[----:B------:R-:W-:Y:S02]  /*7e10*/  F2FP.BF16.F32.PACK_AB R59, R157, R59 ;  /* 0x0000003b9d3b723e */ /* 0x000fe400000010ff */
[----:B------:R-:W-:Y:S02]  /*7e20*/  F2FP.BF16.F32.PACK_AB R65, R155, R66 ;  /* 0x000000429b41723e */ /* 0x000fe400000010ff */
[----:B------:R-:W-:Y:S01]  /*7e30*/  F2FP.BF16.F32.PACK_AB R72, R73, R72 ;  /* 0x000000484948723e */ /* 0x000fe200000010ff */
[----:B------:R3:W-:Y:S01]  /*7e40*/  STSM.16.M88.4 [R20], R56 ;  /* 0x0000003814007844 */ /* 0x0007e20000000200 */
[----:B------:R-:W-:Y:S02]  /*7e50*/  LOP3.LUT R62, R62, R189, RZ, 0x3c, !PT ;  /* 0x000000bd3e3e7212 */ /* 0x000fe400078e3cff */
[----:B------:R-:W-:Y:S02]  /*7e60*/  SHF.R.U64 R107, R107, 0x3, RZ ;  /* 0x000000036b6b7819 */ /* 0x000fe400000012ff */
[----:B------:R-:W-:-:S02]  /*7e70*/  MOV R30, R30 ;  /* 0x0000001e001e7202 */ /* 0x000fc40000000f00 */
[----:B------:R-:W-:Y:S02]  /*7e80*/  F2FP.BF16.F32.PACK_AB R66, R69, R68 ;  /* 0x000000444542723e */ /* 0x000fe400000010ff */
[----:B------:R-:W-:Y:S02]  /*7e90*/  F2FP.BF16.F32.PACK_AB R67, R154, R67 ;  /* 0x000000439a43723e */ /* 0x000fe400000010ff */
[----:B------:R-:W-:Y:S02]  /*7ea0*/  F2FP.BF16.F32.PACK_AB R73, R153, R74 ;  /* 0x0000004a9949723e */ /* 0x000fe400000010ff */
[----:B------:R-:W-:Y:S01]  /*7eb0*/  F2FP.BF16.F32.PACK_AB R80, R81, R80 ;  /* 0x000000505150723e */ /* 0x000fe200000010ff */
[----:B------:R3:W-:Y:S01]  /*7ec0*/  STSM.16.M88.4 [R30], R64 ;  /* 0x000000401e007844 */ /* 0x0007e20000000200 */
[----:B------:R-:W-:Y:S02]  /*7ed0*/  LOP3.LUT R70, R70, R191, RZ, 0x3c, !PT ;  /* 0x000000bf46467212 */ /* 0x000fe400078e3cff */
[----:B------:R-:W-:-:S02]  /*7ee0*/  MOV R38, R38 ;  /* 0x0000002600267202 */ /* 0x000fc40000000f00 */
[----:B------:R-:W-:Y:S02]  /*7ef0*/  F2FP.BF16.F32.PACK_AB R74, R77, R76 ;  /* 0x0000004c4d4a723e */ /* 0x000fe400000010ff */
[----:B------:R-:W-:Y:S02]  /*7f00*/  F2FP.BF16.F32.PACK_AB R75, R152, R75 ;  /* 0x0000004b984b723e */ /* 0x000fe400000010ff */
[----:B------:R-:W-:Y:S02]  /*7f10*/  F2FP.BF16.F32.PACK_AB R81, R9, R82 ;  /* 0x000000520951723e */ /* 0x000fe400000010ff */
[----:B------:R-:W-:Y:S01]  /*7f20*/  LOP3.LUT R78, R78, R193, RZ, 0x3c, !PT ;  /* 0x000000c14e4e7212 */ /* 0x000fe200078e3cff */
[----:B------:R3:W-:Y:S01]  /*7f30*/  STSM.16.M88.4 [R38], R72 ;  /* 0x0000004826007844 */ /* 0x0007e20000000200 */
[----:B------:R-:W-:Y:S02]  /*7f40*/  LOP3.LUT R12, R165, R6, RZ, 0x3c, !PT ;  /* 0x00000006a50c7212 */ /* 0x000fe400078e3cff */
[----:B------:R-:W-:-:S02]  /*7f50*/  MOV R46, R46 ;  /* 0x0000002e002e7202 */ /* 0x000fc40000000f00 */
[----:B------:R-:W-:Y:S02]  /*7f60*/  F2FP.BF16.F32.PACK_AB R82, R85, R84 ;  /* 0x000000545552723e */ /* 0x000fe400000010ff */
[----:B------:R-:W-:Y:S02]  /*7f70*/  F2FP.BF16.F32.PACK_AB R83, R83, R86 ;  /* 0x000000565353723e */ /* 0x000fe400000010ff */
[----:B------:R-:W-:Y:S02]  /*7f80*/  LOP3.LUT R94, R94, R195, RZ, 0x3c, !PT ;  /* 0x000000c35e5e7212 */ /* 0x000fe400078e3cff */
[----:B------:R-:W-:Y:S01]  /*7f90*/  MOV R54, R54 ;  /* 0x0000003600367202 */ /* 0x000fe20000000f00 */
[----:B------:R3:W-:Y:S01]  /*7fa0*/  STSM.16.M88.4 [R46], R80 ;  /* 0x000000502e007844 */ /* 0x0007e20000000200 */
[----:B------:R-:W-:Y:S02]  /*7fb0*/  MOV R6, R98 ;  /* 0x0000006200067202 */ /* 0x000fe40000000f00 */
[----:B------:R-:W-:-:S02]  /*7fc0*/  F2FP.BF16.F32.PACK_AB R84, R89, R88 ;  /* 0x000000585954723e */ /* 0x000fc400000010ff */
        /* <DEDUP_REMOVED lines=41> */
[----:B------:R-:W-:Y:S01]  /*8260*/  MOV R4, R12 ;  /* 0x0000000c00047202 */ /* 0x000fe20000000f00 */
[----:B------:R-:W-:Y:S01]  /*8270*/  IMAD.U32 R13, RZ, RZ, UR6 ;  /* 0x00000006ff0d7e24 */ /* 0x000fe2000f8e00ff */
[----:B------:R-:W-:Y:S01]  /*8280*/  F2FP.BF16.F32.PACK_AB R146, R149, R148 ;  /* 0x000000949592723e */ /* 0x000fe200000010ff */
[----:B------:R3:W-:Y:S01]  /*8290*/  STSM.16.M88.4 [R102], R136 ;  /* 0x0000008866007844 */ /* 0x0007e20000000200 */
[----:B------:R-:W-:Y:S01]  /*82a0*/  F2FP.BF16.F32.PACK_AB R147, R0, R150 ;  /* 0x000000960093723e */ /* 0x000fe200000010ff */
[----:B------:R-:W-:Y:S01]  /*82b0*/  ULDC.64 UR6, c[0x0][0xce0] ;  /* 0x0003380000067ab9 */ /* 0x000fe20000000a00 */
[----:B------:R-:W1:Y:S01]  /*82c0*/  LDC R77, c[0x0][0xb88] ;  /* 0x0002e200ff4d7b82 */ /* 0x000e620000000800 */
[----:B------:R-:W-:Y:S01]  /*82d0*/  UISETP.NE.U32.AND UP1, UPT, UR6, URZ, UPT ;  /* 0x0000003f0600728c */ /* 0x000fe2000bf25070 */
[----:B------:R-:W-:Y:S01]  /*82e0*/  PLOP3.LUT P1, PT, PT, PT, UP0, 0x80, 0x0 ;  /* 0x000000000000781c */ /* 0x000fe20003f2f008 */
[----:B------:R3:W-:Y:S01]  /*82f0*/  STSM.16.M88.4 [R4], R144 ;  /* 0x0000009004007844 */ /* 0x0007e20000000200 */
[----:B------:R-:W-:-:S04]  /*8300*/  IMAD.U32 R12, RZ, RZ, UR4 ;  /* 0x00000004ff0c7e24 */ /* 0x000fc8000f8e00ff */
[----:B------:R-:W-:Y:S01]  /*8310*/  BAR.SYNC.DEFER_BLOCKING 0x1, 0x100 ;  /* 0x0044000000007b1d */ /* 0x000fe20000010000 */
[----:B------:R-:W-:-:S06]  /*8320*/  UISETP.NE.AND.EX UP1, UPT, UR7, URZ, UPT, UP1 ;  /* 0x0000003f0700728c */ /* 0x000fcc000bf25310 */
[----:B------:R-:W-:-:S05]  /*8330*/  PLOP3.LUT P2, PT, PT, PT, UP1, 0x80, 0x0 ;  /* 0x000000000000781c */ /* 0x000fca0003f4f018 */
[----:B------:R-:W-:-:S04]  /*8340*/  @UP1 UIADD3 UR6, UP2, UR8, UR6, URZ ;  /* 0x0000000608061290 */ /* 0x000fc8000ff5e03f */
[----:B------:R-:W-:Y:S02]  /*8350*/  @UP1 UIADD3.X UR7, UR9, UR7, URZ, UP2, !UPT ;  /* 0x0000000709071290 */ /* 0x000fe400097fe43f */
[----:B--2---:R-:W-:-:S04]  /*8360*/  IMAD.U32 R14, RZ, RZ, UR6 ;  /* 0x00000006ff0e7e24 */ /* 0x004fc8000f8e00ff */
[----:B------:R-:W-:Y:S01]  /*8370*/  IMAD.U32 R15, RZ, RZ, UR7 ;  /* 0x00000007ff0f7e24 */ /* 0x000fe2000f8e00ff */
[----:B------:R-:W2:Y:S01]  /*8380*/  @P1 LDG.E R0, desc[UR60][R12.64] ;  /* 0x0000003c0c001981 */ /* 0x000ea2000c1e1900 */
[----:B------:R-:W-:Y:S01]  /*8390*/  IMAD R9, R22, 0x40, R2 ;  /* 0x0000004016097824 */ /* 0x000fe200078e0202 */
[----:B------:R-:W-:Y:S02]  /*83a0*/  UMOV UR4, URZ ;  /* 0x0000003f00047c82 */ /* 0x000fe40008000000 */
[----:B-1----:R3:W5:Y:S01]  /*83b0*/  @P2 LDG.E R77, desc[UR60][R14.64] ;  /* 0x0000003c0e4d2981 */ /* 0x002762000c1e1900 */
[----:B------:R-:W-:-:S03]  /*83c0*/  IMAD.WIDE R10, R9, 0x2, R10 ;  /* 0x00000002090a7825 */ /* 0x000fc600078e020a */
[----:B------:R-:W-:Y:S02]  /*83d0*/  IADD3 R25, P0, R10, 0x1000, RZ ;  /* 0x000010000a197810 */ /* 0x000fe40007f1e0ff */
[----:B--2---:R-:W-:Y:S01]  /*83e0*/  @P1 R2UR UR4, R0 ;  /* 0x00000000000412ca */ /* 0x004fe200000e0000 */
[----:B---3--:R-:W-:-:S14]  /*83f0*/  @P2 BRA `(.L_x_8010) ;  /* 0x0000000000102947 */ /* 0x008fdc0003800000 */
[----:B------:R-:W-:Y:S05]  /*8400*/  @!P1 BRA `(.L_x_8010) ;  /* 0x00000000000c9947 */ /* 0x000fea0003800000 */
[----:B------:R-:W2:Y:S04]  /*8410*/  LDG.E R0, desc[UR60][R12.64] ;  /* 0x0000003c0c007981 */ /* 0x000ea8000c1e1900 */
[----:B-----5:R-:W2:Y:S02]  /*8420*/  LDG.E R77, desc[UR60][R12.64+0x4] ;  /* 0x0000043c0c4d7981 */ /* 0x020ea4000c1e1900 */
[----:B--2---:R-:W-:-:S07]  /*8430*/  IMAD.IADD R77, R77, 0x1, -R0 ;  /* 0x000000014d4d7824 */ /* 0x004fce00078e0a00 */
.L_x_8010:
[----:B------:R-:W-:Y:S01]  /*8440*/  R2UR UR16, R201 ;  /* 0x00000000c91072ca */ /* 0x000fe200000e0000 */
[----:B------:R-:W-:Y:S01]  /*8450*/  ULDC.64 UR12, c[0x0][0xc70] ;  /* 0x00031c00000c7ab9 */ /* 0x000fe20000000a00 */
[----:B------:R-:W-:Y:S01]  /*8460*/  R2UR UR15, R203 ;  /* 0x00000000cb0f72ca */ /* 0x000fe200000e0000 */
[----:B------:R-:W-:Y:S01]  /*8470*/  USHF.R.S32.HI UR9, URZ, 0x1f, UR4 ;  /* 0x0000001f3f097899 */ /* 0x000fe20008011404 */
[----:B------:R-:W-:Y:S01]  /*8480*/  R2UR UR14, R202 ;  /* 0x00000000ca0e72ca */ /* 0x000fe200000e0000 */
[----:B------:R-:W-:Y:S01]  /*8490*/  UMOV UR8, UR4 ;  /* 0x0000000400087c82 */ /* 0x000fe20008000000 */
[----:B------:R-:W-:Y:S01]  /*84a0*/  LOP3.LUT R24, R25, 0x380, RZ, 0xc0, !PT ;  /* 0x0000038019187812 */ /* 0x000fe200078ec0ff */
[----:B------:R-:W-:Y:S01]  /*84b0*/  IMAD R6, R200, 0x80, R220 ;  /* 0x00000080c8067824 */ /* 0x000fe200078e02dc */
[----:B------:R-:W-:Y:S02]  /*84c0*/  IADD3 R17, P1, R10, 0x2000, RZ ;  /* 0x000020000a117810 */ /* 0x000fe40007f3e0ff */
[----:B------:R-:W-:-:S02]  /*84d0*/  SHF.R.U64 R24, R24, 0x3, RZ ;  /* 0x0000000318187819 */ /* 0x000fc400000012ff */
[----:B------:R-:W-:Y:S01]  /*84e0*/  LOP3.LUT R16, R17, 0x380, RZ, 0xc0, !PT ;  /* 0x0000038011107812 */ /* 0x000fe200078ec0ff */
[----:B------:R-:W-:Y:S01]  /*84f0*/  USHF.R.S32.HI UR11, URZ, 0x1f, UR16 ;  /* 0x0000001f3f0b7899 */ /* 0x000fe20008011410 */
[----:B------:R-:W-:Y:S01]  /*8500*/  IADD3 R13, P2, R10, 0x3000, RZ ;  /* 0x000030000a0d7810 */ /* 0x000fe20007f5e0ff */
[----:B------:R-:W-:Y:S01]  /*8510*/  USEL UR15, UR15, URZ, !UP0 ;  /* 0x0000003f0f0f7287 */ /* 0x000fe2000c000000 */
[----:B------:R-:W-:Y:S01]  /*8520*/  SHF.R.S32.HI R0, RZ, 0x1f, R6 ;  /* 0x0000001fff007819 */ /* 0x000fe20000011406 */
[----:B------:R-:W-:Y:S01]  /*8530*/  UIMAD UR10, UR11, UR12, URZ ;  /* 0x0000000c0b0a72a4 */ /* 0x000fe2000f8e023f */
[----:B------:R-:W-:Y:S01]  /*8540*/  LOP3.LUT R24, R24, R25, RZ, 0x3c, !PT ;  /* 0x0000001918187212 */ /* 0x000fe200078e3cff */
[----:B------:R-:W-:Y:S01]  /*8550*/  UIMAD.WIDE.U32 UR6, UR16, UR12, UR8 ;  /* 0x0000000c100672a5 */ /* 0x000fe2000f8e0008 */
[----:B------:R-:W-:Y:S01]  /*8560*/  SHF.R.U64 R16, R16, 0x3, RZ ;  /* 0x0000000310107819 */ /* 0x000fe200000012ff */
[----:B------:R-:W-:Y:S01]  /*8570*/  UIMAD UR10, UR16, UR13, UR10 ;  /* 0x0000000d100a72a4 */ /* 0x000fe2000f8e020a */
[----:B------:R-:W-:Y:S01]  /*8580*/  LOP3.LUT R12, R13, 0x380, RZ, 0xc0, !PT ;  /* 0x000003800d0c7812 */ /* 0x000fe200078ec0ff */
[----:B------:R-:W-:Y:S01]  /*8590*/  USEL UR14, UR14, URZ, !UP0 ;  /* 0x0000003f0e0e7287 */ /* 0x000fe2000c000000 */
[----:B------:R-:W-:Y:S01]  /*85a0*/  IADD3.X R25, RZ, R11, RZ, P0, !PT ;  /* 0x0000000bff197210 */ /* 0x000fe200007fe4ff */
[----:B------:R-:W-:Y:S01]  /*85b0*/  ULDC.64 UR12, c[0x0][0xc78] ;  /* 0x00031e00000c7ab9 */ /* 0x000fe20000000a00 */
[----:B------:R-:W-:Y:S01]  /*85c0*/  UIADD3 UR7, UR7, UR10, URZ ;  /* 0x0000000a07077290 */ /* 0x000fe2000fffe03f */
[----:B------:R-:W-:Y:S01]  /*85d0*/  IADD3 R69, P0, R10, 0x8000, RZ ;  /* 0x000080000a457810 */ /* 0x000fe20007f1e0ff */
[----:B------:R-:W-:Y:S01]  /*85e0*/  UIMAD UR8, UR15, UR12, URZ ;  /* 0x0000000c0f0872a4 */ /* 0x000fe2000f8e023f */
[----:B------:R-:W-:Y:S01]  /*85f0*/  LOP3.LUT R16, R16, R17, RZ, 0x3c, !PT ;  /* 0x0000001110107212 */ /* 0x000fe200078e3cff */
[----:B------:R-:W-:Y:S01]  /*8600*/  UIMAD.WIDE.U32 UR6, UR14, UR12, UR6 ;  /* 0x0000000c0e0672a5 */ /* 0x000fe2000f8e0006 */
[----:B------:R-:W-:Y:S01]  /*8610*/  SHF.R.U64 R12, R12, 0x3, RZ ;  /* 0x000000030c0c7819 */ /* 0x000fe200000012ff */
[----:B------:R-:W-:Y:S01]  /*8620*/  UIMAD UR8, UR14, UR13, UR8 ;  /* 0x0000000d0e0872a4 */ /* 0x000fe2000f8e0208 */
[----:B------:R-:W-:Y:S01]  /*8630*/  IMAD.X R17, RZ, RZ, R11, P1 ;  /* 0x000000ffff117224 */ /* 0x000fe200008e060b */
[----:B------:R-:W-:Y:S01]  /*8640*/  IADD3 R61, P1, R10, 0x9000, RZ ;  /* 0x000090000a3d7810 */ /* 0x000fe20007f3e0ff */
[----:B------:R-:W-:Y:S01]  /*8650*/  ULDC.64 UR12, c[0x0][0xba0] ;  /* 0x0002e800000c7ab9 */ /* 0x000fe20000000a00 */
[----:B------:R-:W-:-:S02]  /*8660*/  IADD3 R4, P3, R6, UR6, RZ ;  /* 0x0000000606047c10 */ /* 0x000fc4000ff7e0ff */
[----:B------:R-:W-:Y:S01]  /*8670*/  IMAD.U32 R9, RZ, RZ, UR8 ;  /* 0x00000008ff097e24 */ /* 0x000fe2000f8e00ff */
[----:B------:R-:W-:Y:S02]  /*8680*/  LOP3.LUT R68, R69, 0x380, RZ, 0xc0, !PT ;  /* 0x0000038045447812 */ /* 0x000fe400078ec0ff */
[----:B------:R-:W-:Y:S02]  /*8690*/  IADD3 R45, P6, R10, 0x4000, RZ ;  /* 0x000040000a2d7810 */ /* 0x000fe40007fde0ff */
[----:B------:R-:W-:Y:S01]  /*86a0*/  IADD3.X R9, R0, UR7, R9, P3, !PT ;  /* 0x0000000700097c10 */ /* 0x000fe20009ffe409 */
[----:B------:R-:W-:Y:S01]  /*86b0*/  ULDC.64 UR6, c[0x0][0xc40] ;  /* 0x0003100000067ab9 */ /* 0x000fe20000000a00 */
[----:B------:R-:W-:Y:S01]  /*86c0*/  LOP3.LUT R12, R12, R13, RZ, 0x3c, !PT ;  /* 0x0000000d0c0c7212 */ /* 0x000fe200078e3cff */
[----:B------:R-:W-:Y:S01]  /*86d0*/  IMAD.X R13, RZ, RZ, R11, P2 ;  /* 0x000000ffff0d7224 */ /* 0x000fe200010e060b */
[----:B------:R-:W-:Y:S01]  /*86e0*/  LEA R50, P3, R4, UR6, 0x2 ;  /* 0x0000000604327c11 */ /* 0x000fe2000f8610ff */
[----:B------:R-:W-:Y:S01]  /*86f0*/  VIADD R0, R6, 0x8 ;  /* 0x0000000806007836 */ /* 0x000fe20000000000 */
[----:B------:R-:W-:-:S02]  /*8700*/  IADD3 R41, P5, R10, 0x5000, RZ ;  /* 0x000050000a297810 */ /* 0x000fc40007fbe0ff */
[----:B------:R-:W-:Y:S02]  /*8710*/  LEA.HI.X R51, R4, UR7, R9, 0x2, P3 ;  /* 0x0000000704337c11 */ /* 0x000fe400098f1409 */
[C---:B------:R-:W-:Y:S02]  /*8720*/  IADD3 R37, P4, R10.reuse, 0x6000, RZ ;  /* 0x000060000a257810 */ /* 0x040fe40007f9e0ff */
[----:B------:R-:W-:Y:S02]  /*8730*/  IADD3 R29, P3, R10, 0x7000, RZ ;  /* 0x000070000a1d7810 */ /* 0x000fe40007f7e0ff */
[----:B------:R-:W-:Y:S02]  /*8740*/  LOP3.LUT R60, R61, 0x380, RZ, 0xc0, !PT ;  /* 0x000003803d3c7812 */ /* 0x000fe400078ec0ff */
[----:B------:R-:W-:Y:S02]  /*8750*/  SHF.R.U64 R68, R68, 0x3, RZ ;  /* 0x0000000344447819 */ /* 0x000fe400000012ff */
[----:B------:R-:W-:-:S02]  /*8760*/  LOP3.LUT R44, R45, 0x380, RZ, 0xc0, !PT ;  /* 0x000003802d2c7812 */ /* 0x000fc400078ec0ff */
[----:B------:R-:W-:Y:S02]  /*8770*/  IADD3 R49, P2, R10, 0xa000, RZ ;  /* 0x0000a0000a317810 */ /* 0x000fe40007f5e0ff */
[----:B------:R-:W-:Y:S02]  /*8780*/  LOP3.LUT R40, R41, 0x380, RZ, 0xc0, !PT ;  /* 0x0000038029287812 */ /* 0x000fe400078ec0ff */
[----:B------:R-:W-:Y:S02]  /*8790*/  LOP3.LUT R36, R37, 0x380, RZ, 0xc0, !PT ;  /* 0x0000038025247812 */ /* 0x000fe400078ec0ff */
[----:B------:R-:W-:Y:S02]  /*87a0*/  LOP3.LUT R28, R29, 0x380, RZ, 0xc0, !PT ;  /* 0x000003801d1c7812 */ /* 0x000fe400078ec0ff */
[----:B------:R-:W-:Y:S02]  /*87b0*/  SHF.R.U64 R60, R60, 0x3, RZ ;  /* 0x000000033c3c7819 */ /* 0x000fe400000012ff */
[----:B------:R-:W-:Y:S01]  /*87c0*/  LOP3.LUT R68, R68, R69, RZ, 0x3c, !PT ;  /* 0x0000004544447212 */ /* 0x000fe200078e3cff */
[----:B------:R-:W-:Y:S01]  /*87d0*/  IMAD.X R69, RZ, RZ, R11, P0 ;  /* 0x000000ffff457224 */ /* 0x000fe200000e060b */
[----:B------:R-:W-:-:S02]  /*87e0*/  SHF.R.U64 R44, R44, 0x3, RZ ;  /* 0x000000032c2c7819 */ /* 0x000fc400000012ff */
[----:B------:R-:W-:Y:S02]  /*87f0*/  LOP3.LUT R48, R49, 0x380, RZ, 0xc0, !PT ;  /* 0x0000038031307812 */ /* 0x000fe400078ec0ff */
[----:B------:R-:W-:Y:S02]  /*8800*/  LOP3.LUT P0, RZ, R205, 0x3, RZ, 0xc0, !PT ;  /* 0x00000003cdff7812 */ /* 0x000fe4000780c0ff */
[----:B------:R-:W-:Y:S02]  /*8810*/  SHF.R.U64 R40, R40, 0x3, RZ ;  /* 0x0000000328287819 */ /* 0x000fe400000012ff */
[----:B------:R-:W-:Y:S02]  /*8820*/  SHF.R.U64 R36, R36, 0x3, RZ ;  /* 0x0000000324247819 */ /* 0x000fe400000012ff */
[----:B------:R-:W-:Y:S02]  /*8830*/  SHF.R.U64 R28, R28, 0x3, RZ ;  /* 0x000000031c1c7819 */ /* 0x000fe400000012ff */
[----:B------:R-:W-:Y:S01]  /*8840*/  LOP3.LUT R60, R60, R61, RZ, 0x3c, !PT ;  /* 0x0000003d3c3c7212 */ /* 0x000fe200078e3cff */
[--C-:B------:R-:W-:Y:S01]  /*8850*/  IMAD.X R61, RZ, RZ, R11.reuse, P1 ;  /* 0x000000ffff3d7224 */ /* 0x100fe200008e060b */
[----:B------:R-:W-:Y:S01]  /*8860*/  LOP3.LUT R44, R44, R45, RZ, 0x3c, !PT ;  /* 0x0000002d2c2c7212 */ /* 0x000fe200078e3cff */
[----:B------:R-:W-:Y:S01]  /*8870*/  IMAD.X R45, RZ, RZ, R11, P6 ;  /* 0x000000ffff2d7224 */ /* 0x000fe200030e060b */
[----:B------:R-:W-:-:S02]  /*8880*/  SHF.R.U64 R48, R48, 0x3, RZ ;  /* 0x0000000330307819 */ /* 0x000fc400000012ff */
[-C--:B-----5:R-:W-:Y:S02]  /*8890*/  ISETP.GE.OR P1, PT, R6, R77.reuse, P0 ;  /* 0x0000004d0600720c */ /* 0x0a0fe40000726670 */
[----:B------:R-:W-:Y:S02]  /*88a0*/  IADD3 R21, P6, R10, 0xb000, RZ ;  /* 0x0000b0000a157810 */ /* 0x000fe40007fde0ff */
[----:B------:R-:W-:Y:S02]  /*88b0*/  ISETP.GE.OR P0, PT, R0, R77, P0 ;  /* 0x0000004d0000720c */ /* 0x000fe40000706670 */
        /* <DEDUP_REMOVED lines=9> */
[C---:B------:R-:W-:Y:S01]  /*8950*/  LOP3.LUT R15, R10.reuse, 0x380, RZ, 0xc0, !PT ;  /* 0x000003800a0f7812 */ /* 0x040fe200078ec0ff */
[----:B------:R1:W-:Y:S01]  /*8960*/  @!P0 STG.E desc[UR60][R50.64+0x20], R3 ;  /* 0x0000200332008986 */ /* 0x0003e2000c10193c */
[C---:B------:R-:W-:Y:S02]  /*8970*/  IADD3 R65, P4, R10.reuse, 0xd000, RZ ;  /* 0x0000d0000a417810 */ /* 0x040fe40007f9e0ff */
[C---:B------:R-:W-:Y:S01]  /*8980*/  IADD3 R57, P3, R10.reuse, 0xe000, RZ ;  /* 0x0000e0000a397810 */ /* 0x040fe20007f7e0ff */
[----:B------:R-:W-:Y:S01]  /*8990*/  UIMAD UR6, UR9, UR12, URZ ;  /* 0x0000000c090672a4 */ /* 0x000fe2000f8e023f */
[----:B------:R-:W-:Y:S01]  /*89a0*/  LOP3.LUT R20, R21, 0x380, RZ, 0xc0, !PT ;  /* 0x0000038015147812 */ /* 0x000fe200078ec0ff */
[----:B------:R-:W-:Y:S01]  /*89b0*/  IMAD.U32 R23, RZ, RZ, UR12 ;  /* 0x0000000cff177e24 */ /* 0x000fe2000f8e00ff */
[----:B------:R-:W-:Y:S01]  /*89c0*/  IADD3 R9, P2, R10, 0xf000, RZ ;  /* 0x0000f0000a097810 */ /* 0x000fe20007f5e0ff */
[----:B------:R2:W-:Y:S01]  /*89d0*/  @!P1 STG.E desc[UR60][R50.64], R8 ;  /* 0x0000000832009986 */ /* 0x0005e2000c10193c */
[----:B------:R-:W-:-:S02]  /*89e0*/  LOP3.LUT R72, R73, 0x380, RZ, 0xc0, !PT ;  /* 0x0000038049487812 */ /* 0x000fc400078ec0ff */
[----:B------:R-:W-:Y:S01]  /*89f0*/  LOP3.LUT R64, R65, 0x380, RZ, 0xc0, !PT ;  /* 0x0000038041407812 */ /* 0x000fe200078ec0ff */
[----:B------:R-:W-:Y:S01]  /*8a00*/  IMAD.X R53, RZ, RZ, R11, P2 ;  /* 0x000000ffff357224 */ /* 0x000fe200010e060b */
[----:B------:R-:W-:Y:S02]  /*8a10*/  LOP3.LUT R56, R57, 0x380, RZ, 0xc0, !PT ;  /* 0x0000038039387812 */ /* 0x000fe400078ec0ff */
[----:B------:R-:W-:Y:S02]  /*8a20*/  SHF.R.U64 R15, R15, 0x3, RZ ;  /* 0x000000030f0f7819 */ /* 0x000fe400000012ff */
[----:B-1----:R-:W-:Y:S01]  /*8a30*/  SHF.R.S32.HI R3, RZ, 0x1f, R2 ;  /* 0x0000001fff037819 */ /* 0x002fe20000011402 */
[----:B------:R-:W-:Y:S01]  /*8a40*/  UIMAD UR6, UR4, UR13, UR6 ;  /* 0x0000000d040672a4 */ /* 0x000fe2000f8e0206 */
[----:B------:R-:W-:Y:S01]  /*8a50*/  SHF.R.U64 R20, R20, 0x3, RZ ;  /* 0x0000000314147819 */ /* 0x000fe200000012ff */
[----:B------:R-:W5:Y:S01]  /*8a60*/  LD.E.128 R24, desc[UR60][R24.64] ;  /* 0x0000003c18187980 */ /* 0x000f62000c101d00 */
[----:B------:R-:W-:-:S02]  /*8a70*/  LOP3.LUT R0, R9, 0x380, RZ, 0xc0, !PT ;  /* 0x0000038009007812 */ /* 0x000fc400078ec0ff */
[----:B------:R-:W-:Y:S01]  /*8a80*/  SHF.R.U64 R72, R72, 0x3, RZ ;  /* 0x0000000348487819 */ /* 0x000fe200000012ff */
[----:B------:R-:W5:Y:S01]  /*8a90*/  LD.E.128 R16, desc[UR60][R16.64] ;  /* 0x0000003c10107980 */ /* 0x000f62000c101d00 */
[----:B------:R-:W-:Y:S02]  /*8aa0*/  SHF.R.U64 R64, R64, 0x3, RZ ;  /* 0x0000000340407819 */ /* 0x000fe400000012ff */
[----:B------:R-:W-:Y:S01]  /*8ab0*/  SHF.R.U64 R56, R56, 0x3, RZ ;  /* 0x0000000338387819 */ /* 0x000fe200000012ff */
[----:B------:R-:W5:Y:S01]  /*8ac0*/  LD.E.128 R44, desc[UR60][R44.64] ;  /* 0x0000003c2c2c7980 */ /* 0x000f62000c101d00 */
[----:B------:R-:W-:Y:S01]  /*8ad0*/  LOP3.LUT R20, R20, R21, RZ, 0x3c, !PT ;  /* 0x0000001514147212 */ /* 0x000fe200078e3cff */
[----:B------:R-:W-:Y:S01]  /*8ae0*/  IMAD.X R21, RZ, RZ, R11, P6 ;  /* 0x000000ffff157224 */ /* 0x000fe200030e060b */
[----:B------:R-:W-:Y:S01]  /*8af0*/  LOP3.LUT R10, R15, R10, RZ, 0x3c, !PT ;  /* 0x0000000a0f0a7212 */ /* 0x000fe200078e3cff */
[----:B------:R-:W5:Y:S01]  /*8b00*/  LD.E.128 R40, desc[UR60][R40.64] ;  /* 0x0000003c28287980 */ /* 0x000f62000c101d00 */
[----:B------:R-:W-:-:S02]  /*8b10*/  SHF.R.U64 R0, R0, 0x3, RZ ;  /* 0x0000000300007819 */ /* 0x000fc400000012ff */
[----:B------:R-:W-:Y:S01]  /*8b20*/  LOP3.LUT R72, R72, R73, RZ, 0x3c, !PT ;  /* 0x0000004948487212 */ /* 0x000fe200078e3cff */
[--C-:B------:R-:W-:Y:S01]  /*8b30*/  IMAD.X R73, RZ, RZ, R11.reuse, P5 ;  /* 0x000000ffff497224 */ /* 0x100fe200028e060b */
[----:B------:R-:W-:Y:S01]  /*8b40*/  LOP3.LUT R64, R64, R65, RZ, 0x3c, !PT ;  /* 0x0000004140407212 */ /* 0x000fe200078e3cff */
[--C-:B------:R-:W-:Y:S01]  /*8b50*/  IMAD.X R65, RZ, RZ, R11.reuse, P4 ;  /* 0x000000ffff417224 */ /* 0x100fe200020e060b */
[----:B------:R-:W-:Y:S01]  /*8b60*/  LOP3.LUT R56, R56, R57, RZ, 0x3c, !PT ;  /* 0x0000003938387212 */ /* 0x000fe200078e3cff */
[----:B------:R-:W-:Y:S01]  /*8b70*/  IMAD.X R57, RZ, RZ, R11, P3 ;  /* 0x000000ffff397224 */ /* 0x000fe200018e060b */
[----:B------:R-:W-:Y:S01]  /*8b80*/  LOP3.LUT R52, R0, R9, RZ, 0x3c, !PT ;  /* 0x0000000900347212 */ /* 0x000fe200078e3cff */
[----:B------:R-:W5:Y:S04]  /*8b90*/  LD.E.128 R32, desc[UR60][R10.64] ;  /* 0x0000003c0a207980 */ /* 0x000f68000c101d00 */
[----:B------:R-:W5:Y:S04]  /*8ba0*/  LD.E.128 R12, desc[UR60][R12.64] ;  /* 0x0000003c0c0c7980 */ /* 0x000f68000c101d00 */
[----:B------:R-:W5:Y:S04]  /*8bb0*/  LD.E.128 R36, desc[UR60][R36.64] ;  /* 0x0000003c24247980 */ /* 0x000f68000c101d00 */
[----:B--2---:R1:W5:Y:S04]  /*8bc0*/  LD.E.128 R8, desc[UR60][R20.64] ;  /* 0x0000003c14087980 */ /* 0x004368000c101d00 */
[----:B------:R-:W5:Y:S04]  /*8bd0*/  LD.E.128 R28, desc[UR60][R28.64] ;  /* 0x0000003c1c1c7980 */ /* 0x000f68000c101d00 */
[----:B------:R-:W5:Y:S01]  /*8be0*/  LD.E.128 R68, desc[UR60][R68.64] ;  /* 0x0000003c44447980 */ /* 0x000f62000c101d00 */
[----:B-1----:R-:W-:-:S03]  /*8bf0*/  IMAD.WIDE.U32 R20, R23, UR4, R2 ;  /* 0x0000000417147c25 */ /* 0x002fc6000f8e0002 */
[----:B------:R-:W5:Y:S01]  /*8c00*/  LD.E.128 R60, desc[UR60][R60.64] ;  /* 0x0000003c3c3c7980 */ /* 0x000f62000c101d00 */
[----:B------:R-:W-:Y:S01]  /*8c10*/  VIADD R21, R21, UR6 ;  /* 0x0000000615157c36 */ /* 0x000fe20008000000 */
[----:B------:R-:W-:Y:S02]  /*8c20*/  ULDC.64 UR6, c[0x0][0xbe0] ;  /* 0x0002f80000067ab9 */ /* 0x000fe40000000a00 */
[----:B------:R-:W5:Y:S04]  /*8c30*/  LD.E.128 R48, desc[UR60][R48.64] ;  /* 0x0000003c30307980 */ /* 0x000f68000c101d00 */
        /* <DEDUP_REMOVED lines=11> */
[----:B------:R-:W-:Y:S01]  /*8cf0*/  IMAD.U32 R23, RZ, RZ, UR6 ;  /* 0x00000006ff177e24 */ /* 0x000fe2000f8e00ff */
[----:B------:R-:W-:Y:S01]  /*8d00*/  UIMAD UR4, UR16, UR7, UR4 ;  /* 0x00000007100472a4 */ /* 0x000fe2000f8e0204 */
[----:B------:R-:W-:-:S02]  /*8d10*/  IMAD R77, R200, -0x80, R77 ;  /* 0xffffff80c84d7824 */ /* 0x000fc400078e024d */
[----:B------:R-:W-:Y:S01]  /*8d20*/  IMAD.WIDE.U32 R20, R23, UR16, R20 ;  /* 0x0000001017147c25 */ /* 0x000fe2000f8e0014 */
[----:B------:R-:W-:Y:S02]  /*8d30*/  ULDC.64 UR6, c[0x0][0xbe8] ;  /* 0x0002fa0000067ab9 */ /* 0x000fe40000000a00 */
[CC--:B------:R-:W-:Y:S01]  /*8d40*/  ISETP.GE.AND P3, PT, R22.reuse, R77.reuse, PT ;  /* 0x0000004d1600720c */ /* 0x0c0fe20003f66270 */
[----:B------:R-:W-:Y:S01]  /*8d50*/  VIADD R21, R21, UR4 ;  /* 0x0000000415157c36 */ /* 0x000fe20008000000 */
[----:B------:R-:W-:Y:S01]  /*8d60*/  UIMAD UR4, UR15, UR6, URZ ;  /* 0x000000060f0472a4 */ /* 0x000fe2000f8e023f */
[----:B------:R-:W-:Y:S01]  /*8d70*/  VIADD R151, R151, 0x32420 ;  /* 0x0003242097977836 */ /* 0x000fe20000000000 */
[C---:B------:R-:W-:Y:S01]  /*8d80*/  IADD3 R0, R22.reuse, 0x20, RZ ;  /* 0x0000002016007810 */ /* 0x040fe20007ffe0ff */
[----:B------:R-:W-:Y:S01]  /*8d90*/  IMAD.U32 R79, RZ, RZ, UR6 ;  /* 0x00000006ff4f7e24 */ /* 0x000fe2000f8e00ff */
[----:B------:R-:W-:Y:S01]  /*8da0*/  UIMAD UR4, UR14, UR7, UR4 ;  /* 0x000000070e0472a4 */ /* 0x000fe2000f8e0204 */
[----:B------:R-:W-:Y:S01]  /*8db0*/  VIADD R3, R22, 0x60 ;  /* 0x0000006016037836 */ /* 0x000fe20000000000 */
[----:B------:R-:W-:Y:S01]  /*8dc0*/  ISETP.GE.AND P0, PT, R0, R77, PT ;  /* 0x0000004d0000720c */ /* 0x000fe20003f06270 */
[----:B------:R-:W-:Y:S01]  /*8dd0*/  IMAD.WIDE.U32 R78, R79, UR14, R20 ;  /* 0x0000000e4f4e7c25 */ /* 0x000fe2000f8e0014 */
[----:B------:R-:W-:-:S02]  /*8de0*/  PRMT R151, RZ, 0x654, R151 ;  /* 0x00000654ff977816 */ /* 0x000fc40000000097 */
[--C-:B------:R-:W-:Y:S01]  /*8df0*/  SHF.R.S32.HI R23, RZ, 0x1f, R22.reuse ;  /* 0x0000001fff177819 */ /* 0x100fe20000011416 */
[----:B------:R-:W-:Y:S01]  /*8e00*/  VIADD R0, R22, 0x40 ;  /* 0x0000004016007836 */ /* 0x000fe20000000000 */
[----:B------:R-:W-:Y:S01]  /*8e10*/  BSSY B1, `(.L_x_8011) ;  /* 0x000001d000017945 */ /* 0x000fe20003800000 */
[----:B------:R-:W-:Y:S01]  /*8e20*/  VIADD R83, R79, UR4 ;  /* 0x000000044f537c36 */ /* 0x000fe20008000000 */
[----:B-1----:R1:W-:Y:S01]  /*8e30*/  SYNCS.ARRIVE.TRANS64.RED.A1T0 RZ, [R151+URZ], RZ ;  /* 0x000000ff97ff79a7 */ /* 0x0023e2000810043f */
[-C--:B------:R-:W-:Y:S02]  /*8e40*/  ISETP.GE.AND P2, PT, R3, R77.reuse, PT ;  /* 0x0000004d0300720c */ /* 0x080fe40003f46270 */
[----:B------:R-:W-:Y:S01]  /*8e50*/  ISETP.GE.AND P1, PT, R0, R77, PT ;  /* 0x0000004d0000720c */ /* 0x000fe20003f26270 */
[----:B------:R-:W-:Y:S01]  /*8e60*/  IMAD.WIDE R76, R200, 0x80, R22 ;  /* 0x00000080c84c7825 */ /* 0x000fe200078e0216 */
[----:B------:R-:W-:Y:S11]  /*8e70*/  @P3 BRA `(.L_x_8012) ;  /* 0x0000000000583947 */ /* 0x000ff60003800000 */
        /* <DEDUP_REMOVED lines=13> */
[----:B------:R-:W-:Y:S02]  /*8f50*/  IMAD.IADD R3, R21, 0x1, R3 ;  /* 0x0000000115037824 */ /* 0x000fe400078e0203 */
[----:B------:R-:W-:Y:S01]  /*8f60*/  VIADD R4, R2, 0xc0 ;  /* 0x000000c002047836 */ /* 0x000fe20000000000 */
[----:B------:R-:W-:Y:S02]  /*8f70*/  ISETP.GE.AND P5, PT, R0, UR4, PT ;  /* 0x0000000400007c0c */ /* 0x000fe4000bfa6270 */
[----:B------:R-:W-:-:S02]  /*8f80*/  LEA.HI.X R81, R20, UR7, R3, 0x1, P6 ;  /* 0x0000000714517c11 */ /* 0x000fc4000b0f0c03 */
[----:B------:R-:W-:-:S03]  /*8f90*/  ISETP.GE.AND P6, PT, R4, UR4, PT ;  /* 0x0000000404007c0c */ /* 0x000fc6000bfc6270 */
[----:B-----5:R2:W-:Y:S04]  /*8fa0*/  @!P4 STG.E.128 desc[UR60][R80.64], R32 ;  /* 0x000000205000c986 */ /* 0x0205e8000c101d3c */
[----:B------:R2:W-:Y:S04]  /*8fb0*/  @!P3 STG.E.128 desc[UR60][R80.64+0x80], R44 ;  /* 0x0000802c5000b986 */ /* 0x0005e8000c101d3c */
[----:B------:R2:W-:Y:S04]  /*8fc0*/  @!P5 STG.E.128 desc[UR60][R80.64+0x100], R68 ;  /* 0x000100445000d986 */ /* 0x0005e8000c101d3c */
[----:B------:R2:W-:Y:S02]  /*8fd0*/  @!P6 STG.E.128 desc[UR60][R80.64+0x180], R72 ;  /* 0x000180485000e986 */ /* 0x0005e4000c101d3c */
.L_x_8012:
[----:B------:R-:W-:Y:S05]  /*8fe0*/  BSYNC B1 ;  /* 0x0000000000017941 */ /* 0x000fea0003800000 */
.L_x_8011:
[----:B------:R-:W-:Y:S04]  /*8ff0*/  BSSY B1, `(.L_x_8013) ;  /* 0x000001a000017945 */ /* 0x000fe80003800000 */
[----:B------:R-:W-:Y:S05]  /*9000*/  @P0 BRA `(.L_x_8014) ;  /* 0x0000000000600947 */ /* 0x000fea0003800000 */
[----:B------:R-:W-:Y:S01]  /*9010*/  IADD3 R3, P0, R76, 0x20, RZ ;  /* 0x000000204c037810 */ /* 0x000fe20007f1e0ff */
[----:B------:R-:W-:Y:S01]  /*9020*/  VIADD R4, R2, 0x40 ;  /* 0x0000004002047836 */ /* 0x000fe20000000000 */
[----:B------:R-:W-:Y:S01]  /*9030*/  ULDC UR4, c[0x0][0xb8c] ;  /* 0x0002e30000047ab9 */ /* 0x000fe20000000800 */
[----:B------:R-:W-:Y:S01]  /*9040*/  ULDC.64 UR6, c[0x0][0xbd8] ;  /* 0x0002f60000067ab9 */ /* 0x000fe20000000a00 */
[----:B------:R-:W-:Y:S01]  /*9050*/  IADD3.X R0, RZ, R77, RZ, P0, !PT ;  /* 0x0000004dff007210 */ /* 0x000fe200007fe4ff */
[----:B------:R-:W-:Y:S01]  /*9060*/  IMAD.MOV.U32 R20, RZ, RZ, R78 ;  /* 0x000000ffff147224 */ /* 0x000fe200078e004e */
[----:B------:R-:W-:Y:S01]  /*9070*/  ISETP.GE.AND P4, PT, R4, UR4, PT ;  /* 0x0000000404007c0c */ /* 0x000fe2000bf86270 */
[----:B------:R-:W-:Y:S01]  /*9080*/  IMAD.MOV.U32 R21, RZ, RZ, R83 ;  /* 0x000000ffff157224 */ /* 0x000fe200078e0053 */
[C---:B------:R-:W-:Y:S01]  /*9090*/  ISETP.GE.AND P3, PT, R2.reuse, UR4, PT ;  /* 0x0000000402007c0c */ /* 0x040fe2000bf66270 */
[----:B------:R-:W-:Y:S02]  /*90a0*/  VIADD R6, R2, 0x80 ;  /* 0x0000008002067836 */ /* 0x000fe40000000000 */
[----:B------:R-:W-:-:S02]  /*90b0*/  IMAD R0, R0, UR6, RZ ;  /* 0x0000000600007c24 */ /* 0x000fc4000f8e02ff */
[----:B------:R-:W-:Y:S01]  /*90c0*/  VIADD R4, R2, 0xc0 ;  /* 0x000000c002047836 */ /* 0x000fe20000000000 */
[----:B------:R-:W-:Y:S01]  /*90d0*/  ISETP.GE.AND P5, PT, R6, UR4, PT ;  /* 0x0000000406007c0c */ /* 0x000fe2000bfa6270 */
[----:B------:R-:W-:-:S03]  /*90e0*/  IMAD.WIDE.U32 R20, R3, UR6, R20 ;  /* 0x0000000603147c25 */ /* 0x000fc6000f8e0014 */
[----:B------:R-:W-:Y:S01]  /*90f0*/  ISETP.GE.AND P6, PT, R4, UR4, PT ;  /* 0x0000000404007c0c */ /* 0x000fe2000bfc6270 */
[----:B------:R-:W-:Y:S01]  /*9100*/  IMAD R3, R3, UR7, R0 ;  /* 0x0000000703037c24 */ /* 0x000fe2000f8e0200 */
[----:B------:R-:W-:Y:S02]  /*9110*/  ULDC.64 UR6, c[0x0][0xb80] ;  /* 0x0002e00000067ab9 */ /* 0x000fe40000000a00 */
[----:B--2--5:R-:W-:Y:S01]  /*9120*/  LEA R32, P0, R20, UR6, 0x1 ;  /* 0x0000000614207c11 */ /* 0x024fe2000f8008ff */
[----:B------:R-:W-:-:S05]  /*9130*/  IMAD.IADD R3, R21, 0x1, R3 ;  /* 0x0000000115037824 */ /* 0x000fca00078e0203 */
[----:B------:R-:W-:-:S05]  /*9140*/  LEA.HI.X R33, R20, UR7, R3, 0x1, P0 ;  /* 0x0000000714217c11 */ /* 0x000fca00080f0c03 */
[----:B------:R3:W-:Y:S04]  /*9150*/  @!P3 STG.E.128 desc[UR60][R32.64], R24 ;  /* 0x000000182000b986 */ /* 0x0007e8000c101d3c */
[----:B------:R3:W-:Y:S04]  /*9160*/  @!P4 STG.E.128 desc[UR60][R32.64+0x80], R40 ;  /* 0x000080282000c986 */ /* 0x0007e8000c101d3c */
[----:B------:R3:W-:Y:S04]  /*9170*/  @!P5 STG.E.128 desc[UR60][R32.64+0x100], R60 ;  /* 0x0001003c2000d986 */ /* 0x0007e8000c101d3c */
[----:B------:R3:W-:Y:S02]  /*9180*/  @!P6 STG.E.128 desc[UR60][R32.64+0x180], R64 ;  /* 0x000180402000e986 */ /* 0x0007e4000c101d3c */
.L_x_8014:
[----:B------:R-:W-:Y:S05]  /*9190*/  BSYNC B1 ;  /* 0x0000000000017941 */ /* 0x000fea0003800000 */
.L_x_8013:
[----:B------:R-:W-:Y:S04]  /*91a0*/  BSSY B1, `(.L_x_8015) ;  /* 0x000001a000017945 */ /* 0x000fe80003800000 */
        /* <DEDUP_REMOVED lines=18> */
[----:B---3-5:R-:W-:Y:S01]  /*92d0*/  LEA R24, P0, R20, UR6, 0x1 ;  /* 0x0000000614187c11 */ /* 0x028fe2000f8008ff */
[----:B------:R-:W-:-:S05]  /*92e0*/  IMAD.IADD R3, R21, 0x1, R3 ;  /* 0x0000000115037824 */ /* 0x000fca00078e0203 */
[----:B------:R-:W-:-:S05]  /*92f0*/  LEA.HI.X R25, R20, UR7, R3, 0x1, P0 ;  /* 0x0000000714197c11 */ /* 0x000fca00080f0c03 */
[----:B------:R4:W-:Y:S04]  /*9300*/  @!P1 STG.E.128 desc[UR60][R24.64], R16 ;  /* 0x0000001018009986 */ /* 0x0009e8000c101d3c */
[----:B------:R4:W-:Y:S04]  /*9310*/  @!P3 STG.E.128 desc[UR60][R24.64+0x80], R36 ;  /* 0x000080241800b986 */ /* 0x0009e8000c101d3c */
[----:B------:R4:W-:Y:S04]  /*9320*/  @!P4 STG.E.128 desc[UR60][R24.64+0x100], R48 ;  /* 0x000100301800c986 */ /* 0x0009e8000c101d3c */
[----:B------:R4:W-:Y:S02]  /*9330*/  @!P5 STG.E.128 desc[UR60][R24.64+0x180], R56 ;  /* 0x000180381800d986 */ /* 0x0009e4000c101d3c */
.L_x_8016:
[----:B------:R-:W-:Y:S05]  /*9340*/  BSYNC B1 ;  /* 0x0000000000017941 */ /* 0x000fea0003800000 */
.L_x_8015:
[----:B------:R-:W-:Y:S05]  /*9350*/  @P2 BRA `(.L_x_8017) ;  /* 0x0000000c00882947 */ /* 0x000fea0003800000 */
[----:B------:R-:W-:Y:S01]  /*9360*/  IADD3 R3, P0, R76, 0x60, RZ ;  /* 0x000000604c037810 */ /* 0x000fe20007f1e0ff */
[C---:B------:R-:W-:Y:S01]  /*9370*/  VIADD R0, R2.reuse, 0x40 ;  /* 0x0000004002007836 */ /* 0x040fe20000000000 */
[----:B------:R-:W-:Y:S01]  /*9380*/  ULDC UR4, c[0x0][0xb8c] ;  /* 0x0002e30000047ab9 */ /* 0x000fe20000000800 */
[----:B------:R-:W-:Y:S01]  /*9390*/  ULDC.64 UR6, c[0x0][0xbd8] ;  /* 0x0002f60000067ab9 */ /* 0x000fe20000000a00 */
[----:B----45:R-:W-:Y:S01]  /*93a0*/  IMAD.MOV.U32 R16, RZ, RZ, R78 ;  /* 0x000000ffff107224 */ /* 0x030fe200078e004e */
        /* <DEDUP_REMOVED lines=11> */
[----:B------:R-:W-:Y:S02]  /*9460*/  LEA R18, P0, R16, UR6, 0x1 ;  /* 0x0000000610127c11 */ /* 0x000fe4000f8008ff */
[----:B------:R-:W-:-:S04]  /*9470*/  IADD3 R3, R17, R3, RZ ;  /* 0x0000000311037210 */ /* 0x000fc80007ffe0ff */
        /* <DEDUP_REMOVED lines=8> */
.L_x_8009:
[----:B------:R-:W-:Y:S01]  /*9500*/  R2UR UR4, R202 ;  /* 0x00000000ca0472ca */ /* 0x000fe200000e0000 */
[----:B------:R-:W-:Y:S01]  /*9510*/  ULDC.64 UR6, c[0x0][0xcd8] ;  /* 0x0003360000067ab9 */ /* 0x000fe20000000a00 */
[----:B------:R-:W-:Y:S01]  /*9520*/  R2UR UR9, R203 ;  /* 0x00000000cb0972ca */ /* 0x000fe200000e0000 */
[----:B------:R-:W-:Y:S01]  /*9530*/  UISETP.NE.U32.AND UP0, UPT, UR6, URZ, UPT ;  /* 0x0000003f0600728c */ /* 0x000fe2000bf05070 */
[----:B------:R-:W-:-:S03]  /*9540*/  IMAD.MOV.U32 R15, RZ, RZ, RZ ;  /* 0x000000ffff0f7224 */ /* 0x000fc600078e00ff */
[----:B------:R-:W-:-:S06]  /*9550*/  UISETP.NE.AND.EX UP0, UPT, UR7, URZ, UPT, UP0 ;  /* 0x0000003f0700728c */ /* 0x000fcc000bf05300 */
[----:B------:R-:W-:Y:S01]  /*9560*/  USHF.L.U32 UR8, UR4, 0x2, URZ ;  /* 0x0000000204087899 */ /* 0x000fe2000800063f */
[----:B------:R-:W1:Y:S01]  /*9570*/  LDC R13, c[0x0][0xb88] ;  /* 0x0002e200ff0d7b82 */ /* 0x000e620000000800 */
[----:B------:R-:W-:Y:S01]  /*9580*/  USHF.L.U64.HI UR9, UR4, 0x2, UR9 ;  /* 0x0000000204097899 */ /* 0x000fe20008010209 */
[----:B------:R-:W-:Y:S01]  /*9590*/  PLOP3.LUT P1, PT, PT, PT, UP0, 0x80, 0x0 ;  /* 0x000000000000781c */ /* 0x000fe20003f2f008 */
[----:B------:R-:W-:-:S04]  /*95a0*/  UIADD3 UR4, UP1, UR8, UR6, URZ ;  /* 0x0000000608047290 */ /* 0x000fc8000ff3e03f */
        /* <DEDUP_REMOVED lines=11> */
[----:B------:R-:W-:-:S05]  /*9660*/  IMAD.U32 R11, RZ, RZ, UR7 ;  /* 0x00000007ff0b7e24 */ /* 0x000fca000f8e00ff */
[----:B-1----:R2:W5:Y:S01]  /*9670*/  @P2 LDG.E R13, desc[UR60][R10.64] ;  /* 0x0000003c0a0d2981 */ /* 0x002562000c1e1900 */
[----:B------:R-:W-:Y:S01]  /*9680*/  ISETP.GE.AND P0, PT, R223, 0x80, PT ;  /* 0x00000080df00780c */ /* 0x000fe20003f06270 */
[----:B------:R-:W-:-:S12]  /*9690*/  @P2 BRA `(.L_x_8018) ;  /* 0x0000000000102947 */ /* 0x000fd80003800000 */
[----:B------:R-:W-:Y:S05]  /*96a0*/  @!P1 BRA `(.L_x_8018) ;  /* 0x00000000000c9947 */ /* 0x000fea0003800000 */
[----:B------:R-:W3:Y:S04]  /*96b0*/  LDG.E R0, desc[UR60][R8.64] ;  /* 0x0000003c08007981 */ /* 0x000ee8000c1e1900 */
[----:B-----5:R-:W3:Y:S02]  /*96c0*/  LDG.E R13, desc[UR60][R8.64+0x4] ;  /* 0x0000043c080d7981 */ /* 0x020ee4000c1e1900 */
[----:B---3--:R-:W-:-:S07]  /*96d0*/  IMAD.IADD R13, R13, 0x1, -R0 ;  /* 0x000000010d0d7824 */ /* 0x008fce00078e0a00 */
.L_x_8018:
        /* <DEDUP_REMOVED lines=10> */
[----:B------:R-:W1:Y:S02]  /*9780*/  S2R R0, SR_TID.X ;  /* 0x0000000000007919 */ /* 0x000e640000002100 */
[----:B-1----:R-:W-:-:S04]  /*9790*/  IMAD R0, R200, 0x80, R0 ;  /* 0x00000080c8007824 */ /* 0x002fc800078e0200 */
[----:B------:R-:W-:-:S05]  /*97a0*/  VIADD R0, R0, 0xffffff80 ;  /* 0xffffff8000007836 */ /* 0x000fca0000000000 */
[----:B------:R-:W-:-:S13]  /*97b0*/  ISETP.GE.AND P0, PT, R0, R13, PT ;  /* 0x0000000d0000720c */ /* 0x000fda0003f06270 */
[----:B------:R-:W-:Y:S05]  /*97c0*/  @P0 BRA `(.L_x_8020) ;  /* 0x0000000000500947 */ /* 0x000fea0003800000 */
[----:B------:R-:W-:Y:S01]  /*97d0*/  R2UR UR6, R201 ;  /* 0x00000000c90672ca */ /* 0x000fe200000e0000 */
[----:B------:R-:W-:Y:S01]  /*97e0*/  ULDC.64 UR10, c[0x0][0xc70] ;  /* 0x00031c00000a7ab9 */ /* 0x000fe20000000a00 */
[C---:B--2---:R-:W-:Y:S01]  /*97f0*/  IADD3 R8, P0, R0.reuse, R15, RZ ;  /* 0x0000000f00087210 */ /* 0x044fe20007f1e0ff */
[----:B------:R-:W-:Y:S02]  /*9800*/  UIMAD UR4, UR7, UR10, URZ ;  /* 0x0000000a070472a4 */ /* 0x000fe4000f8e023f */
[----:B------:R-:W-:Y:S01]  /*9810*/  IMAD.U32 R3, RZ, RZ, UR10 ;  /* 0x0000000aff037e24 */ /* 0x000fe2000f8e00ff */
[----:B------:R-:W-:-:S07]  /*9820*/  LEA.HI.X.SX32 R9, R0, R4, 0x1, P0 ;  /* 0x0000000400097211 */ /* 0x000fce00000f0eff */
        /* <DEDUP_REMOVED lines=14> */
.L_x_8020:
[----:B------:R-:W-:Y:S05]  /*9910*/  BSYNC B1 ;  /* 0x0000000000017941 */ /* 0x000fea0003800000 */
.L_x_8019:
[----:B------:R-:W-:Y:S01]  /*9920*/  R2UR UR6, R201 ;  /* 0x00000000c90672ca */ /* 0x000fe200000e0000 */
[----:B------:R-:W-:Y:S01]  /*9930*/  ULDC.64 UR10, c[0x0][0xba0] ;  /* 0x0002e800000a7ab9 */ /* 0x000fe20000000a00 */
[----:B-1----:R-:W-:Y:S01]  /*9940*/  IMAD.MOV.U32 R3, RZ, RZ, R17 ;  /* 0x000000ffff037224 */ /* 0x002fe200078e0011 */
[----:B------:R-:W-:Y:S01]  /*9950*/  BSSY B1, `(.L_x_8021) ;  /* 0x0000032000017945 */ /* 0x000fe20003800000 */
[----:B------:R-:W-:Y:S02]  /*9960*/  IMAD R0, R4, UR10, RZ ;  /* 0x0000000a04007c24 */ /* 0x000fe4000f8e02ff */
[----:B--2---:R-:W-:-:S04]  /*9970*/  IMAD.WIDE.U32 R8, R15, UR10, R2 ;  /* 0x0000000a0f087c25 */ /* 0x004fc8000f8e0002 */
[----:B------:R-:W-:Y:S01]  /*9980*/  IMAD R15, R15, UR11, R0 ;  /* 0x0000000b0f0f7c24 */ /* 0x000fe2000f8e0200 */
[----:B------:R-:W-:Y:S01]  /*9990*/  ULDC.64 UR10, c[0x0][0xbe0] ;  /* 0x0002f800000a7ab9 */ /* 0x000fe20000000a00 */
[----:B------:R-:W-:Y:S01]  /*99a0*/  VIADD R0, R22, 0x20 ;  /* 0x0000002016007836 */ /* 0x000fe20000000000 */
[----:B------:R-:W-:Y:S02]  /*99b0*/  UIMAD UR4, UR7, UR10, URZ ;  /* 0x0000000a070472a4 */ /* 0x000fe4000f8e023f */
[----:B------:R-:W-:Y:S01]  /*99c0*/  MOV R3, UR10 ;  /* 0x0000000a00037c02 */ /* 0x000fe20008000f00 */
[----:B------:R-:W-:Y:S01]  /*99d0*/  IMAD.IADD R9, R9, 0x1, R15 ;  /* 0x0000000109097824 */ /* 0x000fe200078e020f */
[----:B------:R-:W-:Y:S01]  /*99e0*/  UIMAD UR4, UR6, UR11, UR4 ;  /* 0x0000000b060472a4 */ /* 0x000fe2000f8e0204 */
[----:B------:R-:W-:Y:S01]  /*99f0*/  IMAD R15, R200, -0x80, R13 ;  /* 0xffffff80c80f7824 */ /* 0x000fe200078e020d */
[----:B------:R-:W-:Y:S01]  /*9a00*/  SHF.R.S32.HI R13, RZ, 0x1f, R22 ;  /* 0x0000001fff0d7819 */ /* 0x000fe20000011416 */
[----:B------:R-:W-:Y:S01]  /*9a10*/  IMAD.WIDE.U32 R8, R3, UR6, R8 ;  /* 0x0000000603087c25 */ /* 0x000fe2000f8e0008 */
[----:B------:R-:W-:-:S02]  /*9a20*/  ULDC.64 UR6, c[0x0][0xbe8] ;  /* 0x0002fa0000067ab9 */ /* 0x000fc40000000a00 */
        /* <DEDUP_REMOVED lines=9> */
[----:B------:R-:W-:Y:S02]  /*9ac0*/  IMAD.MOV.U32 R12, RZ, RZ, R22 ;  /* 0x000000ffff0c7224 */ /* 0x000fe400078e0016 */
[----:B------:R-:W-:Y:S02]  /*9ad0*/  VIADD R17, R11, UR4 ;  /* 0x000000040b117c36 */ /* 0x000fe40008000000 */
[----:B------:R-:W-:-:S04]  /*9ae0*/  IMAD.WIDE R12, R200, 0x80, R12 ;  /* 0x00000080c80c7825 */ /* 0x000fc800078e020c */
[----:B------:R-:W-:Y:S01]  /*9af0*/  VIADD R0, R22, 0x60 ;  /* 0x0000006016007836 */ /* 0x000fe20000000000 */
[----:B------:R-:W-:Y:S06]  /*9b00*/  @P2 BRA `(.L_x_8022) ;  /* 0x0000000000582947 */ /* 0x000fec0003800000 */
[C---:B------:R-:W-:Y:S01]  /*9b10*/  VIADD R3, R2.reuse, 0x40 ;  /* 0x0000004002037836 */ /* 0x040fe20000000000 */
[----:B------:R-:W-:Y:S01]  /*9b20*/  ULDC UR4, c[0x0][0xb8c] ;  /* 0x0002e30000047ab9 */ /* 0x000fe20000000800 */
[----:B------:R-:W-:Y:S01]  /*9b30*/  VIADD R4, R2, 0x80 ;  /* 0x0000008002047836 */ /* 0x000fe20000000000 */
[----:B------:R-:W-:Y:S01]  /*9b40*/  ULDC.64 UR6, c[0x0][0xbd8] ;  /* 0x0002f60000067ab9 */ /* 0x000fe20000000a00 */
[----:B------:R-:W-:Y:S01]  /*9b50*/  IMAD.MOV.U32 R8, RZ, RZ, R10 ;  /* 0x000000ffff087224 */ /* 0x000fe200078e000a */
[----:B------:R-:W-:Y:S01]  /*9b60*/  ISETP.GE.AND P4, PT, R3, UR4, PT ;  /* 0x0000000403007c0c */ /* 0x000fe2000bf86270 */
[----:B------:R-:W-:Y:S01]  /*9b70*/  IMAD R3, R13, UR6, RZ ;  /* 0x000000060d037c24 */ /* 0x000fe2000f8e02ff */
[----:B------:R-:W-:Y:S01]  /*9b80*/  ISETP.GE.AND P5, PT, R4, UR4, PT ;  /* 0x0000000404007c0c */ /* 0x000fe2000bfa6270 */
[C---:B------:R-:W-:Y:S01]  /*9b90*/  VIADD R4, R2.reuse, 0xc0 ;  /* 0x000000c002047836 */ /* 0x040fe20000000000 */
[----:B------:R-:W-:Y:S01]  /*9ba0*/  ISETP.GE.AND P3, PT, R2, UR4, PT ;  /* 0x0000000402007c0c */ /* 0x000fe2000bf66270 */
[----:B------:R-:W-:-:S02]  /*9bb0*/  IMAD.MOV.U32 R9, RZ, RZ, R17 ;  /* 0x000000ffff097224 */ /* 0x000fc400078e0011 */
        /* <DEDUP_REMOVED lines=11> */
.L_x_8022:
[----:B------:R-:W-:Y:S05]  /*9c70*/  BSYNC B1 ;  /* 0x0000000000017941 */ /* 0x000fea0003800000 */
.L_x_8021:
[----:B------:R-:W-:Y:S01]  /*9c80*/  BSSY B1, `(.L_x_8023) ;  /* 0x000001b000017945 */ /* 0x000fe20003800000 */
[----:B------:R-:W-:-:S03]  /*9c90*/  ISETP.GE.AND P2, PT, R0, R15, PT ;  /* 0x0000000f0000720c */ /* 0x000fc60003f46270 */
[----:B------:R-:W-:Y:S10]  /*9ca0*/  @P1 BRA `(.L_x_8024) ;  /* 0x0000000000601947 */ /* 0x000ff40003800000 */
        /* <DEDUP_REMOVED lines=8> */
[----:B------:R-:W-:Y:S01]  /*9d30*/  IMAD.MOV.U32 R9, RZ, RZ, R17 ;  /* 0x000000ffff097224 */ /* 0x000fe200078e0011 */
[C---:B------:R-:W-:Y:S01]  /*9d40*/  IADD3 R4, R2.reuse, 0xc0, RZ ;  /* 0x000000c002047810 */ /* 0x040fe20007ffe0ff */
[----:B------:R-:W-:-:S02]  /*9d50*/  VIADD R6, R2, 0x80 ;  /* 0x0000008002067836 */ /* 0x000fc40000000000 */
[----:B------:R-:W-:Y:S01]  /*9d60*/  IMAD R0, R0, UR6, RZ ;  /* 0x0000000600007c24 */ /* 0x000fe2000f8e02ff */
[----:B------:R-:W-:Y:S01]  /*9d70*/  ISETP.GE.AND P6, PT, R4, UR4, PT ;  /* 0x0000000404007c0c */ /* 0x000fe2000bfc6270 */
        /* <DEDUP_REMOVED lines=11> */
.L_x_8024:
[----:B------:R-:W-:Y:S05]  /*9e30*/  BSYNC B1 ;  /* 0x0000000000017941 */ /* 0x000fea0003800000 */
.L_x_8023:
        /* <DEDUP_REMOVED lines=26> */
.L_x_8026:
[----:B------:R-:W-:Y:S05]  /*9fe0*/  BSYNC B1 ;  /* 0x0000000000017941 */ /* 0x000fea0003800000 */
.L_x_8025:
        /* <DEDUP_REMOVED lines=18> */
[----:B------:R-:W-:Y:S02]  /*a110*/  LEA R10, P0, R8, UR6, 0x1 ;  /* 0x00000006080a7c11 */ /* 0x000fe4000f8008ff */
[----:B------:R-:W-:-:S04]  /*a120*/  IADD3 R3, R9, R3, RZ ;  /* 0x0000000309037210 */ /* 0x000fc80007ffe0ff */
[----:B------:R-:W-:-:S05]  /*a130*/  LEA.HI.X R11, R8, UR7, R3, 0x1, P0 ;  /* 0x00000007080b7c11 */ /* 0x000fca00080f0c03 */
[----:B------:R4:W-:Y:S04]  /*a140*/  @!P1 STG.E.128 desc[UR60][R10.64], RZ ;  /* 0x000000ff0a009986 */ /* 0x0009e8000c101d3c */
[----:B------:R4:W-:Y:S04]  /*a150*/  @!P2 STG.E.128 desc[UR60][R10.64+0x80], RZ ;  /* 0x000080ff0a00a986 */ /* 0x0009e8000c101d3c */
[----:B------:R4:W-:Y:S04]  /*a160*/  @!P3 STG.E.128 desc[UR60][R10.64+0x100], RZ ;  /* 0x000100ff0a00b986 */ /* 0x0009e8000c101d3c */
[----:B------:R4:W-:Y:S02]  /*a170*/  @!P4 STG.E.128 desc[UR60][R10.64+0x180], RZ ;  /* 0x000180ff0a00c986 */ /* 0x0009e4000c101d3c */
.L_x_8017:
[----:B------:R-:W-:Y:S05]  /*a180*/  BSYNC B0 ;  /* 0x0000000000007941 */ /* 0x000fea0003800000 */
.L_x_8008:
[----:B------:R-:W-:Y:S02]  /*a190*/  ULDC UR4, c[0x0][0xd14] ;  /* 0x0003450000047ab9 */ /* 0x000fe40000000800 */
[----:B------:R-:W-:-:S13]  /*a1a0*/  ISETP.GE.AND P0, PT, R7, UR4, PT ;  /* 0x0000000407007c0c */ /* 0x000fda000bf06270 */
[----:B------:R-:W-:Y:S05]  /*a1b0*/  @!P0 BRA `(.L_x_8027) ;  /* 0xffffff6c00288947 */ /* 0x000fea000383ffff */
[----:B------:R-:W-:Y:S05]  /*a1c0*/  EXIT ;  /* 0x000000000000794d */ /* 0x000fea0003800000 */
.L_x_7983:
        /* <DEDUP_REMOVED lines=61> */
.L_x_8032:
        /* <DEDUP_REMOVED lines=16> */
.L_x_8031:
[----:B------:R-:W-:Y:S05]  /*a6a0*/  BSYNC B0 ;  /* 0x0000000000007941 */ /* 0x000fea0003800000 */
.L_x_8030:
        /* <DEDUP_REMOVED lines=26> */
.L_x_8028:
        /* <DEDUP_REMOVED lines=16> */
.L_x_8033:
        /* <DEDUP_REMOVED lines=25> */
.L_x_8029:
[----:B------:R-:W-:Y:S02]  /*aae0*/  IMAD.MOV.U32 R17, RZ, RZ, RZ ;  /* 0x000000ffff117224 */ /* 0x000fe400078e00ff */
[----:B------:R-:W-:Y:S02]  /*aaf0*/  IMAD.U32 R16, RZ, RZ, UR6 ;  /* 0x00000006ff107e24 */ /* 0x000fe4000f8e00ff */
[----:B------:R-:W-:-:S07]  /*ab00*/  IMAD.MOV.U32 R18, RZ, RZ, RZ ;  /* 0x000000ffff127224 */ /* 0x000fce00078e00ff */
.L_x_8034:
        /* <DEDUP_REMOVED lines=12> */
[----:B------:R0:W-:Y:S07]  /*abd0*/  STL [R1+0x4], R0 ;  /* 0x0000040001007387 */ /* 0x0001ee0000100800 */
[----:B------:R-:W-:Y:S05]  /*abe0*/  @P0 BRA `(.L_x_8035) ;  /* 0x0000003800b80947 */ /* 0x000fea0003800000 */
[----:B0-----:R-:W-:Y:S01]  /*abf0*/  IMAD.MOV.U32 R0, RZ, RZ, 0x1 ;  /* 0x00000001ff007424 */ /* 0x001fe200078e00ff */
[----:B------:R0:W-:Y:S01]  /*ac00*/  STL [R1], RZ ;  /* 0x000000ff01007387 */ /* 0x0001e20000100800 */
[----:B------:R-:W-:Y:S01]  /*ac10*/  ULDC UR51, c[0x0][0xc] ;  /* 0x0000030000337ab9 */ /* 0x000fe20000000800 */
[----:B------:R-:W-:Y:S01]  /*ac20*/  ULDC.64 UR48, c[0x0][0x198] ;  /* 0x0000660000307ab9 */ /* 0x000fe20000000a00 */
[----:B------:R-:W-:Y:S01]  /*ac30*/  UMOV UR50, URZ ;  /* 0x0000003f00327c82 */ /* 0x000fe20008000000 */
[----:B------:R0:W-:Y:S04]  /*ac40*/  STL [R1+0x4], R0 ;  /* 0x0000040001007387 */ /* 0x0001e80000100800 */
.L_x_8099:
        /* <DEDUP_REMOVED lines=51> */
.L_x_8036:
        /* <DEDUP_REMOVED lines=29> */
.L_x_8038:
        /* <DEDUP_REMOVED lines=23> */
.L_x_8040:
        /* <DEDUP_REMOVED lines=10> */
[----:B------:R-:W-:Y:S01]  /*b360*/  MOV R8, 0x70 ;  /* 0x0000007000087802 */ /* 0x000fe20000000f00 */
[----:B------:R-:W-:Y:S02]  /*b370*/  IMAD.U32 R5, RZ, RZ, UR7 ;  /* 0x00000007ff057e24 */ /* 0x000fe4000f8e00ff */
[----:B------:R-:W-:Y:S02]  /*b380*/  IMAD.U32 R6, RZ, RZ, UR8 ;  /* 0x00000008ff067e24 */ /* 0x000fe4000f8e00ff */
[----:B------:R-:W-:-:S02]  /*b390*/  IMAD.U32 R7, RZ, RZ, UR9 ;  /* 0x00000009ff077e24 */ /* 0x000fc4000f8e00ff */
[----:B------:R-:W-:Y:S02]  /*b3a0*/  IMAD.U32 R10, RZ, RZ, UR4 ;  /* 0x00000004ff0a7e24 */ /* 0x000fe4000f8e00ff */
[----:B------:R-:W-:Y:S02]  /*b3b0*/  IMAD.U32 R11, RZ, RZ, UR5 ;  /* 0x00000005ff0b7e24 */ /* 0x000fe4000f8e00ff */
[----:B------:R-:W-:Y:S02]  /*b3c0*/  IMAD.MOV.U32 R12, RZ, RZ, 0x1 ;  /* 0x00000001ff0c7424 */ /* 0x000fe400078e00ff */
[----:B0-----:R-:W-:-:S07]  /*b3d0*/  IMAD.MOV.U32 R13, RZ, RZ, RZ ;  /* 0x000000ffff0d7224 */ /* 0x001fce00078e00ff */
[----:B------:R-:W-:-:S07]  /*b3e0*/  LEPC R20, `(.L_x_8042) ;  /* 0x000000001014794e */ /* 0x000fce0000000000 */
[----:B-1----:R-:W-:Y:S05]  /*b3f0*/  CALL.ABS.NOINC R2 ;  /* 0x0000000002007343 */ /* 0x002fea0003c00000 */
.L_x_8042:
        /* <DEDUP_REMOVED lines=16> */
.L_x_8041:
[----:B------:R-:W2:Y:S01]  /*b500*/  LDL.LU R2, [R1+0x18] ;  /* 0x0000180001027983 */ /* 0x000ea20000300800 */
[----:B------:R-:W-:Y:S01]  /*b510*/  ULDC.64 UR4, c[0x0][0xaf0] ;  /* 0x0002bc0000047ab9 */ /* 0x000fe20000000a00 */
[----:B------:R-:W0:Y:S02]  /*b520*/  LDC R4, c[0x0][0x428] ;  /* 0x00010a00ff047b82 */ /* 0x000e240000000800 */
        /* <DEDUP_REMOVED lines=18> */
[----:B------:R-:W-:Y:S01]  /*b650*/  IMAD.MOV.U32 R4, RZ, RZ, R18 ;  /* 0x000000ffff047224 */ /* 0x000fe200078e0012 */
[----:B------:R-:W-:Y:S01]  /*b660*/  PLOP3.LUT P1, PT, P6, PT, PT, 0x8, 0x0 ;  /* 0x000000000000781c */ /* 0x000fe2000372e170 */
[----:B------:R-:W-:-:S10]  /*b670*/  IMAD R17, R17, 0x80, R8 ;  /* 0x0000008011117824 */ /* 0x000fd400078e0208 */
[----:B------:R-:W0:Y:S08]  /*b680*/  @P0 LDC R7, c[0x0][0x42c] ;  /* 0x00010b00ff070b82 */ /* 0x000e300000000800 */
[----:B------:R-:W2:Y:S01]  /*b690*/  @P0 LDC R5, c[0x0][0x430] ;  /* 0x00010c00ff050b82 */ /* 0x000ea20000000800 */
[----:B0-----:R-:W-:-:S05]  /*b6a0*/  @P0 IMAD.HI.U32 R6, R18, R7, RZ ;  /* 0x0000000712060227 */ /* 0x001fca00078e00ff */
[----:B--2---:R-:W-:Y:S02]  /*b6b0*/  @P0 SHF.R.U32.HI R4, RZ, R5, R6 ;  /* 0x00000005ff040219 */ /* 0x004fe40000011606 */
[----:B------:R-:W-:-:S04]  /*b6c0*/  ISETP.NE.U32.AND P0, PT, RZ, UR4, PT ;  /* 0x00000004ff007c0c */ /* 0x000fc8000bf05070 */
[----:B------:R-:W-:-:S04]  /*b6d0*/  ISETP.NE.AND.EX P0, PT, RZ, UR5, PT, P0 ;  /* 0x00000005ff007c0c */ /* 0x000fc8000bf05300 */
[----:B-1----:R-:W-:-:S09]  /*b6e0*/  SEL R6, R9, RZ, !P0 ;  /* 0x000000ff09067207 */ /* 0x002fd20004000000 */
.L_x_8043:
        /* <DEDUP_REMOVED lines=17> */
.L_x_8115:
[----:B------:R-:W2:Y:S01]  /*b800*/  LDL R8, [R1+0x14] ;  /* 0x0000140001087983 */ /* 0x000ea20000100800 */
[----:B------:R-:W-:Y:S01]  /*b810*/  UMOV UR4, 0xffffffff ;  /* 0xffffffff00047882 */ /* 0x000fe20000000000 */
[----:B------:R-:W-:Y:S01]  /*b820*/  SHF.R.S32.HI R5, RZ, 0x1f, R0 ;  /* 0x0000001fff057819 */ /* 0x000fe20000011400 */
[----:B--2---:R-:W-:Y:S01]  /*b830*/  VIADD R9, R8, 0xffffffff ;  /* 0xffffffff08097836 */ /* 0x004fe20000000000 */
[----:B------:R-:W-:Y:S06]  /*b840*/  BRA.DIV UR4, `(.L_x_8045) ;  /* 0x0000003604487947 */ /* 0x000fec000b800000 */
[----:B------:R-:W-:-:S13]  /*b850*/  ELECT P6, URZ, PT ;  /* 0x00000000003f782f */ /* 0x000fda00038c0000 */
.L_x_8118:
        /* <DEDUP_REMOVED lines=24> */
.L_x_8047:
        /* <DEDUP_REMOVED lines=9> */
.L_x_8119:
        /* <DEDUP_REMOVED lines=11> */
.L_x_8049:
        /* <DEDUP_REMOVED lines=23> */
.L_x_8046:
        /* <DEDUP_REMOVED lines=15> */
[----:B------:R-:W-:Y:S01]  /*bd80*/  UIADD3 UR6, UP0, UR48, 0x770, URZ ;  /* 0x0000077030067890 */ /* 0x000fe2000ff1e03f */
[----:B------:R-:W-:Y:S01]  /*bd90*/  IMAD.MOV.U32 R6, RZ, RZ, 0x4000 ;  /* 0x00004000ff067424 */ /* 0x000fe200078e00ff */
[----:B------:R-:W-:Y:S01]  /*bda0*/  UMOV UR15, 0x12f00000 ;  /* 0x12f00000000f7882 */ /* 0x000fe20000000000 */
[----:B------:R-:W-:Y:S01]  /*bdb0*/  UMOV UR10, URZ ;  /* 0x0000003f000a7c82 */ /* 0x000fe20008000000 */
[----:B------:R-:W-:Y:S01]  /*bdc0*/  UIADD3.X UR7, URZ, UR49, URZ, UP0, !UPT ;  /* 0x000000313f077290 */ /* 0x000fe200087fe43f */
[----:B------:R0:W-:Y:S01]  /*bdd0*/  SYNCS.ARRIVE.TRANS64 RZ, [R8+URZ+0x32400], R6 ;  /* 0x0324000608ff79a7 */ /* 0x0001e2000800003f */
[----:B------:R-:W-:-:S02]  /*bde0*/  UIADD3 UR8, UR16, 0x18400, URZ ;  /* 0x0001840010087890 */ /* 0x000fc4000fffe03f */
[----:B------:R-:W-:Y:S02]  /*bdf0*/  UIADD3 UR9, UR16, 0x32400, URZ ;  /* 0x0003240010097890 */ /* 0x000fe4000fffe03f */
[----:B------:R-:W-:Y:S02]  /*be00*/  UIADD3 UR40, UR16, 0x22400, URZ ;  /* 0x0002240010287890 */ /* 0x000fe4000fffe03f */
[----:B------:R-:W-:Y:S02]  /*be10*/  UIADD3 UR41, UR16, 0x32410, URZ ;  /* 0x0003241010297890 */ /* 0x000fe4000fffe03f */
[----:B------:R-:W-:Y:S01]  /*be20*/  UIADD3 UR32, UR16, 0x26400, URZ ;  /* 0x0002640010207890 */ /* 0x000fe2000fffe03f */
[----:B0-----:R-:W-:Y:S01]  /*be30*/  IMAD.MOV.U32 R6, RZ, RZ, 0x10000 ;  /* 0x00010000ff067424 */ /* 0x001fe200078e00ff */
[----:B------:R-:W-:Y:S01]  /*be40*/  UIADD3 UR24, UR16, 0x2a400, URZ ;  /* 0x0002a40010187890 */ /* 0x000fe2000fffe03f */
[----:B------:R0:W-:Y:S01]  /*be50*/  UTMALDG.4D [UR8], [UR4], desc[UR14] ;  /* 0x00000e08040075b4 */ /* 0x0001e20008019000 */
[----:B------:R-:W-:Y:S01]  /*be60*/  UIADD3 UR16, UR16, 0x2e400, URZ ;  /* 0x0002e40010107890 */ /* 0x000fe2000fffe03f */
[----:B------:R-:W-:Y:S01]  /*be70*/  UMOV UR43, UR11 ;  /* 0x0000000b002b7c82 */ /* 0x000fe20008000000 */
        /* <DEDUP_REMOVED lines=23> */
[----:B0-----:R-:W-:Y:S01]  /*bff0*/  NOP ;  /* 0x0000000000007918 */ /* 0x001fe20000000000 */
.L_x_8051:
[----:B------:R-:W-:Y:S05]  /*c000*/  BSYNC B0 ;  /* 0x0000000000007941 */ /* 0x000fea0003800000 */
.L_x_8050:
        /* <DEDUP_REMOVED lines=8> */
.L_x_8120:
[----:B------:R-:W-:Y:S01]  /*c090*/  ULDC.64 UR38, c[0x0][0x3f8] ;  /* 0x0000fe0000267ab9 */ /* 0x000fe20000000a00 */
[----:B------:R-:W-:Y:S01]  /*c0a0*/  ULDC.64 UR46, c[0x0][0x408] ;  /* 0x00010200002e7ab9 */ /* 0x000fe20000000a00 */
        /* <DEDUP_REMOVED lines=11> */
.L_x_8121:
        /* <DEDUP_REMOVED lines=11> */
.L_x_8056:
        /* <DEDUP_REMOVED lines=38> */
.L_x_8054:
[----:B------:R-:W-:Y:S05]  /*c470*/  BSYNC B0 ;  /* 0x0000000000007941 */ /* 0x000fea0003800000 */
.L_x_8053:
        /* <DEDUP_REMOVED lines=46> */
.L_x_8063:
[----:B-1----:R-:W1:Y:S01]  /*c760*/  S2R R3, SR_CgaCtaId ;  /* 0x0000000000037919 */ /* 0x002e620000008800 */
[----:B------:R-:W-:Y:S02]  /*c770*/  MOV R2, 0x400 ;  /* 0x0000040000027802 */ /* 0x000fe40000000f00 */
[----:B------:R-:W-:Y:S02]  /*c780*/  SHF.L.U32 R6, R14, 0x1f, RZ ;  /* 0x0000001f0e067819 */ /* 0x000fe400000006ff */
[----:B-1----:R-:W-:-:S05]  /*c790*/  LEA R2, R3, R2, 0x18 ;  /* 0x0000000203027211 */ /* 0x002fca00078ec0ff */
[----:B------:R-:W-:-:S04]  /*c7a0*/  IMAD R3, R15, 0x8, R2 ;  /* 0x000000080f037824 */ /* 0x000fc800078e0202 */
[----:B------:R-:W1:Y:S02]  /*c7b0*/  SYNCS.PHASECHK.TRANS64.TRYWAIT P0, [R3+URZ+0x32440], R6 ;  /* 0x03244006030075a7 */ /* 0x000e64000800017f */
[----:B-1----:R-:W-:Y:S05]  /*c7c0*/  @!P0 BRA `(.L_x_8064) ;  /* 0x0000002400d08947 */ /* 0x002fea0003800000 */
.L_x_8122:
        /* <DEDUP_REMOVED lines=11> */
.L_x_8065:
        /* <DEDUP_REMOVED lines=22> */
.L_x_8123:
        /* <DEDUP_REMOVED lines=8> */
.L_x_8067:
        /* <DEDUP_REMOVED lines=34> */
.L_x_8062:
[----:B------:R-:W-:Y:S05]  /*cc80*/  BSYNC B2 ;  /* 0x0000000000027941 */ /* 0x000fea0003800000 */
.L_x_8061:
[----:B------:R-:W2:Y:S02]  /*cc90*/  LDL.LU R2, [R1+0x14] ;  /* 0x0000140001027983 */ /* 0x000ea40000300800 */
[----:B--2---:R-:W-:-:S07]  /*cca0*/  VIADD R8, R2, 0xfffffffd ;  /* 0xfffffffd02087836 */ /* 0x004fce0000000000 */
.L_x_8060:
[----:B------:R-:W-:Y:S05]  /*ccb0*/  BSYNC B1 ;  /* 0x0000000000017941 */ /* 0x000fea0003800000 */
.L_x_8059:
[----:B------:R-:W-:-:S05]  /*ccc0*/  IMAD.MOV R2, RZ, RZ, -R11 ;  /* 0x000000ffff027224 */ /* 0x000fca00078e0a0b */
[----:B------:R-:W-:-:S13]  /*ccd0*/  ISETP.NE.AND P0, PT, R9, R2, PT ;  /* 0x000000020900720c */ /* 0x000fda0003f05270 */
[----:B------:R-:W-:Y:S05]  /*cce0*/  @!P0 BRA `(.L_x_8058) ;  /* 0x0000000c00908947 */ /* 0x000fea0003800000 */
.L_x_8082:
        /* <DEDUP_REMOVED lines=15> */
[----:B------:R-:W-:Y:S02]  /*cde0*/  IMAD.MOV.U32 R11, RZ, RZ, R8 ;  /* 0x000000ffff0b7224 */ /* 0x000fe400078e0008 */
        /* <DEDUP_REMOVED lines=15> */
.L_x_8070:
[----:B------:R-:W2:Y:S01]  /*cee0*/  S2R R3, SR_CgaCtaId ;  /* 0x0000000000037919 */ /* 0x000ea20000008800 */
[----:B------:R-:W-:-:S04]  /*cef0*/  MOV R2, 0x400 ;  /* 0x0000040000027802 */ /* 0x000fc80000000f00 */
[----:B--2---:R-:W-:Y:S02]  /*cf00*/  LEA R2, R3, R2, 0x18 ;  /* 0x0000000203027211 */ /* 0x004fe400078ec0ff */
[----:B------:R-:W-:-:S03]  /*cf10*/  SHF.L.U32 R3, R10, 0x1f, RZ ;  /* 0x0000001f0a037819 */ /* 0x000fc600000006ff */
[----:B------:R-:W-:-:S04]  /*cf20*/  IMAD R2, R9, 0x8, R2 ;  /* 0x0000000809027824 */ /* 0x000fc800078e0202 */
[----:B------:R-:W2:Y:S02]  /*cf30*/  SYNCS.PHASECHK.TRANS64.TRYWAIT P0, [R2+URZ+0x32440], R3 ;  /* 0x03244003020075a7 */ /* 0x000ea4000800017f */
[----:B--2---:R-:W-:Y:S05]  /*cf40*/  @!P0 BRA `(.L_x_8071) ;  /* 0x0000002000188947 */ /* 0x004fea0003800000 */
.L_x_8124:
        /* <DEDUP_REMOVED lines=11> */
.L_x_8072:
        /* <DEDUP_REMOVED lines=21> */
.L_x_8125:
        /* <DEDUP_REMOVED lines=8> */
.L_x_8074:
        /* <DEDUP_REMOVED lines=33> */
.L_x_8069:
[----:B------:R-:W-:Y:S05]  /*d3e0*/  BSYNC B1 ;  /* 0x0000000000017941 */ /* 0x000fea0003800000 */
.L_x_8068:
        /* <DEDUP_REMOVED lines=9> */
[----:B------:R-:W-:Y:S02]  /*d480*/  ISETP.NE.U32.AND P0, PT, RZ, UR38, PT ;  /* 0x00000026ff007c0c */ /* 0x000fe4000bf05070 */
[----:B------:R-:W-:Y:S02]  /*d490*/  IADD3 R9, R8, -0x1, RZ ;  /* 0xffffffff08097810 */ /* 0x000fe40007ffe0ff */
[----:B------:R-:W-:-:S13]  /*d4a0*/  ISETP.NE.AND.EX P0, PT, RZ, UR39, PT, P0 ;  /* 0x00000027ff007c0c */ /* 0x000fda000bf05300 */
[----:B------:R-:W-:Y:S05]  /*d4b0*/  @!P0 BRA `(.L_x_8077) ;  /* 0x0000000000408947 */ /* 0x000fea0003800000 */
[----:B------:R-:W2:Y:S01]  /*d4c0*/  LDC R6, c[0x0][0x41c] ;  /* 0x00010700ff067b82 */ /* 0x000ea20000000800 */
        /* <DEDUP_REMOVED lines=15> */
.L_x_8077:
[----:B------:R-:W3:Y:S01]  /*d5c0*/  S2R R3, SR_CgaCtaId ;  /* 0x0000000000037919 */ /* 0x000ee20000008800 */
[----:B------:R-:W-:-:S04]  /*d5d0*/  MOV R2, 0x400 ;  /* 0x0000040000027802 */ /* 0x000fc80000000f00 */
[----:B---3--:R-:W-:Y:S02]  /*d5e0*/  LEA R2, R3, R2, 0x18 ;  /* 0x0000000203027211 */ /* 0x008fe400078ec0ff */
[----:B------:R-:W-:-:S03]  /*d5f0*/  SHF.L.U32 R3, R11, 0x1f, RZ ;  /* 0x0000001f0b037819 */ /* 0x000fc600000006ff */
[----:B------:R-:W-:-:S04]  /*d600*/  IMAD R2, R12, 0x8, R2 ;  /* 0x000000080c027824 */ /* 0x000fc800078e0202 */
[----:B------:R-:W3:Y:S02]  /*d610*/  SYNCS.PHASECHK.TRANS64.TRYWAIT P0, [R2+URZ+0x32440], R3 ;  /* 0x03244003020075a7 */ /* 0x000ee4000800017f */
[----:B---3--:R-:W-:Y:S05]  /*d620*/  @!P0 BRA `(.L_x_8078) ;  /* 0x0000001800888947 */ /* 0x008fea0003800000 */
.L_x_8126:
        /* <DEDUP_REMOVED lines=11> */
.L_x_8079:
        /* <DEDUP_REMOVED lines=22> */
.L_x_8127:
        /* <DEDUP_REMOVED lines=8> */
.L_x_8081:
        /* <DEDUP_REMOVED lines=34> */
.L_x_8076:
[----:B------:R-:W-:Y:S05]  /*dae0*/  BSYNC B1 ;  /* 0x0000000000017941 */ /* 0x000fea0003800000 */
.L_x_8075:
[C---:B------:R-:W-:Y:S01]  /*daf0*/  ISETP.GT.AND P0, PT, R8.reuse, 0x1, PT ;  /* 0x000000010800780c */ /* 0x040fe20003f04270 */
[----:B------:R-:W-:-:S04]  /*db00*/  VIADD R2, R8, 0xfffffffe ;  /* 0xfffffffe08027836 */ /* 0x000fc80000000000 */
[----:B------:R-:W-:-:S08]  /*db10*/  IMAD.MOV.U32 R8, RZ, RZ, R2 ;  /* 0x000000ffff087224 */ /* 0x000fd000078e0002 */
[----:B------:R-:W-:Y:S05]  /*db20*/  @P0 BRA `(.L_x_8082) ;  /* 0xfffffff000700947 */ /* 0x000fea000383ffff */
.L_x_8058:
[----:B------:R-:W-:Y:S05]  /*db30*/  BSYNC B0 ;  /* 0x0000000000007941 */ /* 0x000fea0003800000 */
.L_x_8057:
        /* <DEDUP_REMOVED lines=23> */
.L_x_8084:
[----:B------:R-:W-:Y:S05]  /*dcb0*/  BSYNC B0 ;  /* 0x0000000000007941 */ /* 0x000fea0003800000 */
.L_x_8083:
[----:B--2---:R-:W2:Y:S02]  /*dcc0*/  LDL.LU R2, [R1+0x4] ;  /* 0x0000040001027983 */ /* 0x004ea40000300800 */
[----:B--2---:R-:W-:-:S05]  /*dcd0*/  LOP3.LUT R2, R2, R0, RZ, 0x3c, !PT ;  /* 0x0000000002027212 */ /* 0x004fca00078e3cff */
[----:B------:R2:W-:Y:S02]  /*dce0*/  STL [R1+0x4], R2 ;  /* 0x0000040201007387 */ /* 0x0005e40000100800 */
.L_x_8039:
[----:B------:R-:W-:Y:S05]  /*dcf0*/  BSYNC B6 ;  /* 0x0000000000067941 */ /* 0x000fea0003800000 */
.L_x_8037:
[----:B------:R-:W-:-:S03]  /*dd00*/  UMOV UR4, 0xffffffff ;  /* 0xffffffff00047882 */ /* 0x000fc60000000000 */
[----:B------:R-:W-:Y:S05]  /*dd10*/  BRA.DIV UR4, `(.L_x_8085) ;  /* 0x0000001204f47947 */ /* 0x000fea000b800000 */
[----:B------:R3:W4:Y:S04]  /*dd20*/  SHFL.IDX PT, R4, R16, RZ, 0x1f ;  /* 0x00001fff10047589 */ /* 0x00072800000e0000 */
[----:B------:R3:W0:Y:S02]  /*dd30*/  SHFL.IDX PT, R5, R16, 0x1, 0x1f ;  /* 0x00201f0010057f89 */ /* 0x00062400000e0000 */
.L_x_8131:
        /* <DEDUP_REMOVED lines=13> */
.L_x_8087:
[----:B------:R-:W-:Y:S05]  /*de10*/  BSYNC B0 ;  /* 0x0000000000007941 */ /* 0x000fea0003800000 */
.L_x_8086:
        /* <DEDUP_REMOVED lines=23> */
.L_x_8139:
[----:B------:R-:W-:Y:S02]  /*df90*/  ULDC UR4, c[0x0][0xd10] ;  /* 0x0003440000047ab9 */ /* 0x000fe40000000800 */
[----:B---3--:R-:W-:-:S04]  /*dfa0*/  IMAD.U32 R16, RZ, RZ, UR4 ;  /* 0x00000004ff107e24 */ /* 0x008fc8000f8e00ff */
[----:B--2---:R-:W-:-:S04]  /*dfb0*/  IMAD R6, R14, R16, RZ ;  /* 0x000000100e067224 */ /* 0x004fc800078e02ff */
[----:B------:R-:W-:-:S05]  /*dfc0*/  IMAD.IADD R5, R5, 0x1, R6 ;  /* 0x0000000105057824 */ /* 0x000fca00078e0206 */
[----:B----4-:R-:W-:-:S13]  /*dfd0*/  ISETP.GT.AND P0, PT, R5, R4, PT ;  /* 0x000000040500720c */ /* 0x010fda0003f04270 */
[----:B------:R-:W-:Y:S05]  /*dfe0*/  @P0 BRA `(.L_x_8089) ;  /* 0x0000000000b40947 */ /* 0x000fea0003800000 */
[----:B------:R-:W2:Y:S02]  /*dff0*/  LDC R0, c[0x0][0xd14] ;  /* 0x00034500ff007b82 */ /* 0x000ea40000000800 */
.L_x_8094:
        /* <DEDUP_REMOVED lines=14> */
.L_x_8092:
[----:B------:R-:W-:Y:S05]  /*e0e0*/  BSYNC B0 ;  /* 0x0000000000007941 */ /* 0x000fea0003800000 */
.L_x_8091:
        /* <DEDUP_REMOVED lines=23> */
.L_x_8147:
[----:B------:R-:W-:Y:S02]  /*e260*/  ULDC UR4, c[0x0][0xd10] ;  /* 0x0003440000047ab9 */ /* 0x000fe40000000800 */
[----:B------:R-:W-:-:S04]  /*e270*/  IMAD.U32 R16, RZ, RZ, UR4 ;  /* 0x00000004ff107e24 */ /* 0x000fc8000f8e00ff */
[----:B--2---:R-:W-:-:S04]  /*e280*/  IMAD R6, R14, R16, RZ ;  /* 0x000000100e067224 */ /* 0x004fc800078e02ff */
[----:B------:R-:W-:-:S05]  /*e290*/  IMAD.IADD R5, R6, 0x1, R5 ;  /* 0x0000000106057824 */ /* 0x000fca00078e0205 */
[----:B------:R-:W-:-:S13]  /*e2a0*/  ISETP.GT.AND P0, PT, R5, R4, PT ;  /* 0x000000040500720c */ /* 0x000fda0003f04270 */
[----:B------:R-:W-:Y:S05]  /*e2b0*/  @!P0 BRA `(.L_x_8094) ;  /* 0xfffffffc00508947 */ /* 0x000fea000383ffff */
.L_x_8089:
        /* <DEDUP_REMOVED lines=8> */
.L_x_8151:
[----:B------:R-:W-:Y:S01]  /*e340*/  ISETP.NE.AND P0, PT, R7, RZ, PT ;  /* 0x000000ff0700720c */ /* 0x000fe20003f05270 */
[----:B------:R-:W-:-:S12]  /*e350*/  IMAD.MOV.U32 R14, RZ, RZ, RZ ;  /* 0x000000ffff0e7224 */ /* 0x000fd800078e00ff */
[----:B------:R-:W-:Y:S05]  /*e360*/  @!P0 BRA `(.L_x_8096) ;  /* 0x0000000000108947 */ /* 0x000fea0003800000 */
[----:B------:R-:W-:Y:S01]  /*e370*/  UMOV UR4, 0xffffffff ;  /* 0xffffffff00047882 */ /* 0x000fe20000000000 */
[----:B-1----:R-:W-:Y:S02]  /*e380*/  VIADD R12, R5, 0xffffffff ;  /* 0xffffffff050c7836 */ /* 0x002fe40000000000 */
[----:B------:R-:W-:Y:S05]  /*e390*/  BRA.DIV UR4, `(.L_x_8097) ;  /* 0x0000001604887947 */ /* 0x000fea000b800000 */
[----:B------:R4:W1:Y:S02]  /*e3a0*/  SHFL.IDX PT, R14, R2, R12, 0x1f ;  /* 0x00001f0c020e7589 */ /* 0x00086400000e0000 */
.L_x_8096:
[----:B---3--:R-:W-:Y:S01]  /*e3b0*/  IABS R7, R17 ;  /* 0x0000001100077213 */ /* 0x008fe20000000000 */
[----:B-1----:R-:W-:Y:S02]  /*e3c0*/  IMAD R16, R14, R16, R6 ;  /* 0x000000100e107224 */ /* 0x002fe400078e0206 */
[----:B------:R-:W-:Y:S01]  /*e3d0*/  IMAD.IADD R19, R5, 0x1, R19 ;  /* 0x0000000105137824 */ /* 0x000fe200078e0213 */
[----:B------:R-:W1:Y:S08]  /*e3e0*/  I2F.RP R8, R7 ;  /* 0x0000000700087306 */ /* 0x000e700000209400 */
[----:B-1----:R-:W2:Y:S02]  /*e3f0*/  MUFU.RCP R8, R8 ;  /* 0x0000000800087308 */ /* 0x002ea40000001000 */
[----:B--2---:R-:W-:-:S06]  /*e400*/  VIADD R3, R8, 0xffffffe ;  /* 0x0ffffffe08037836 */ /* 0x004fcc0000000000 */
[----:B------:R-:W0:Y:S02]  /*e410*/  F2I.FTZ.U32.TRUNC.NTZ R3, R3 ;  /* 0x0000000300037305 */ /* 0x000e24000021f000 */
[----:B0---4-:R-:W-:-:S05]  /*e420*/  IADD3 R2, RZ, -R3, RZ ;  /* 0x80000003ff027210 */ /* 0x011fca0007ffe0ff */
        /* <DEDUP_REMOVED lines=23> */
.L_x_8090:
[----:B------:R-:W-:Y:S01]  /*e5a0*/  UMOV UR4, URZ ;  /* 0x0000003f00047c82 */ /* 0x000fe20008000000 */
[----:B------:R-:W-:Y:S01]  /*e5b0*/  UMOV UR5, URZ ;  /* 0x0000003f00057c82 */ /* 0x000fe20008000000 */
[----:B------:R-:W-:Y:S01]  /*e5c0*/  ULDC UR6, c[0x0][0xd14] ;  /* 0x0003450000067ab9 */ /* 0x000fe20000000800 */
[----:B------:R-:W-:Y:S02]  /*e5d0*/  IMAD.MOV.U32 R16, RZ, RZ, R4 ;  /* 0x000000ffff107224 */ /* 0x000fe400078e0004 */
[----:B------:R-:W-:Y:S02]  /*e5e0*/  IMAD.U32 R17, RZ, RZ, UR4 ;  /* 0x00000004ff117e24 */ /* 0x000fe4000f8e00ff */
[----:B------:R-:W-:Y:S02]  /*e5f0*/  IMAD.U32 R18, RZ, RZ, UR5 ;  /* 0x00000005ff127e24 */ /* 0x000fe4000f8e00ff */
[----:B------:R-:W-:-:S07]  /*e600*/  IMAD.U32 R19, RZ, RZ, UR6 ;  /* 0x00000006ff137e24 */ /* 0x000fce000f8e00ff */
.L_x_8098:
        /* <DEDUP_REMOVED lines=12> */
.L_x_8035:
[----:B------:R-:W3:Y:S01]  /*e6d0*/  S2R R3, SR_CgaCtaId ;  /* 0x0000000000037919 */ /* 0x000ee20000008800 */
[----:B------:R-:W-:Y:S01]  /*e6e0*/  UIADD3 UR4, UR50, 0x1, URZ ;  /* 0x0000000132047890 */ /* 0x000fe2000fffe03f */
[----:B0-----:R-:W-:-:S03]  /*e6f0*/  MOV R0, 0x400 ;  /* 0x0000040000007802 */ /* 0x001fc60000000f00 */
[----:B------:R-:W-:-:S04]  /*e700*/  ULEA.HI UR5, UR4, UR4, URZ, 0x1 ;  /* 0x0000000404057291 */ /* 0x000fc8000f8f083f */
[----:B------:R-:W-:-:S04]  /*e710*/  ULOP3.LUT UR5, UR5, 0xfffffffe, URZ, 0xc0, !UPT ;  /* 0xfffffffe05057892 */ /* 0x000fc8000f8ec03f */
[----:B------:R-:W-:Y:S01]  /*e720*/  UIADD3 UR5, UR4, -UR5, URZ ;  /* 0x8000000504057290 */ /* 0x000fe2000fffe03f */
[----:B---3--:R-:W-:-:S05]  /*e730*/  LEA R0, R3, R0, 0x18 ;  /* 0x0000000003007211 */ /* 0x008fca00078ec0ff */
[----:B------:R-:W-:-:S05]  /*e740*/  IMAD.U32 R3, RZ, RZ, UR5 ;  /* 0x00000005ff037e24 */ /* 0x000fca000f8e00ff */
[----:B------:R-:W-:-:S04]  /*e750*/  SHF.L.U32 R3, R3, 0x1f, RZ ;  /* 0x0000001f03037819 */ /* 0x000fc800000006ff */
[----:B------:R-:W0:Y:S02]  /*e760*/  SYNCS.PHASECHK.TRANS64.TRYWAIT P0, [R0+URZ+0x32420], R3 ;  /* 0x03242003000075a7 */ /* 0x000e24000800017f */
[----:B0-----:R-:W-:Y:S05]  /*e770*/  @!P0 BRA `(.L_x_8100) ;  /* 0x0000001000b48947 */ /* 0x001fea0003800000 */
.L_x_8154:
[----:B------:R-:W-:-:S03]  /*e780*/  UMOV UR4, 0xffffffff ;  /* 0xffffffff00047882 */ /* 0x000fc60000000000 */
[----:B------:R-:W-:Y:S05]  /*e790*/  BRA.DIV UR4, `(.L_x_8101) ;  /* 0x0000001204c07947 */ /* 0x000fea000b800000 */
[----:B--2---:R-:W2:Y:S02]  /*e7a0*/  S2R R2, SR_TID.X ;  /* 0x0000000000027919 */ /* 0x004ea40000002100 */
[----:B--2---:R-:W-:-:S04]  /*e7b0*/  SHF.R.U32.HI R2, RZ, 0x5, R2 ;  /* 0x00000005ff027819 */ /* 0x004fc80000011602 */
[----:B------:R-:W-:-:S05]  /*e7c0*/  LOP3.LUT R2, R2, 0x3, RZ, 0xc0, !PT ;  /* 0x0000000302027812 */ /* 0x000fca00078ec0ff */
[----:B------:R2:W3:Y:S02]  /*e7d0*/  SHFL.IDX PT, R14, R2, RZ, 0x1f ;  /* 0x00001fff020e7589 */ /* 0x0004e400000e0000 */
.L_x_8157:
[----:B---3--:R-:W-:Y:S01]  /*e7e0*/  ISETP.NE.AND P0, PT, R14, RZ, PT ;  /* 0x000000ff0e00720c */ /* 0x008fe20003f05270 */
[----:B------:R-:W-:-:S12]  /*e7f0*/  BSSY B0, `(.L_x_8102) ;  /* 0x0000029000007945 */ /* 0x000fd80003800000 */
[----:B------:R-:W-:Y:S05]  /*e800*/  @P0 BRA `(.L_x_8103) ;  /* 0x00000000009c0947 */ /* 0x000fea0003800000 */
[----:B------:R-:W-:-:S03]  /*e810*/  UMOV UR4, 0xffffffff ;  /* 0xffffffff00047882 */ /* 0x000fc60000000000 */
[----:B------:R-:W-:Y:S05]  /*e820*/  BRA.DIV UR4, `(.L_x_8104) ;  /* 0x0000001204d07947 */ /* 0x000fea000b800000 */
[----:B------:R-:W-:-:S13]  /*e830*/  ELECT P6, URZ, PT ;  /* 0x00000000003f782f */ /* 0x000fda00038c0000 */
.L_x_8160:
        /* <DEDUP_REMOVED lines=8> */
.L_x_8105:
        /* <DEDUP_REMOVED lines=14> */
.L_x_8161:
[----:B------:R-:W2:Y:S02]  /*e9a0*/  SYNCS.PHASECHK.TRANS64.TRYWAIT P0, [R7+URZ], R2 ;  /* 0x00000002070075a7 */ /* 0x000ea4000800017f */
[----:B--2---:R-:W-:Y:S05]  /*e9b0*/  @!P0 BRA `(.L_x_8107) ;  /* 0x0000001000a08947 */ /* 0x004fea0003800000 */
.L_x_8162:
[----:B------:R-:W-:Y:S05]  /*e9c0*/  @!P2 BRA `(.L_x_8108) ;  /* 0x000000000004a947 */ /* 0x000fea0003800000 */
[----:B------:R-:W-:Y:S01]  /*e9d0*/  BPT.TRAP 0x1 ;  /* 0x000000040000795c */ /* 0x000fe20000300000 */
.L_x_8108:
[----:B------:R-:W3:Y:S01]  /*e9e0*/  LDL.LU R4, [R1] ;  /* 0x0000000001047983 */ /* 0x000ee20000300800 */
[----:B------:R-:W-:-:S04]  /*e9f0*/  VIADD R0, R0, 0x32460 ;  /* 0x0003246000007836 */ /* 0x000fc80000000000 */
[----:B---3--:R-:W-:-:S04]  /*ea00*/  IMAD R4, R4, 0x8, R0 ;  /* 0x0000000804047824 */ /* 0x008fc800078e0200 */
[----:B------:R-:W3:Y:S02]  /*ea10*/  SYNCS.PHASECHK.TRANS64.TRYWAIT P0, [R4+URZ], R5 ;  /* 0x00000005040075a7 */ /* 0x000ee4000800017f */
[----:B---3--:R-:W-:Y:S05]  /*ea20*/  @!P0 BRA `(.L_x_8109) ;  /* 0x0000001000988947 */ /* 0x008fea0003800000 */
.L_x_8163:
[----:B------:R-:W-:-:S07]  /*ea30*/  IMAD R3, R3, 0x8, R0 ;  /* 0x0000000803037824 */ /* 0x000fce00078e0200 */
.L_x_8110:
[----:B----4-:R4:W0:Y:S02]  /*ea40*/  SYNCS.PHASECHK.TRANS64.TRYWAIT P0, [R3+URZ], R2 ;  /* 0x00000002030075a7 */ /* 0x010824000800017f */
[----:B0-----:R-:W-:Y:S05]  /*ea50*/  @!P0 NANOSLEEP.SYNCS 0x989680 ;  /* 0x009896800000895d */ /* 0x001fea0003900000 */
[----:B------:R-:W0:Y:S02]  /*ea60*/  @!P0 SYNCS.PHASECHK.TRANS64 P0, [R3+URZ], R2 ;  /* 0x00000002030085a7 */ /* 0x000e24000800007f */
[----:B0-----:R-:W-:Y:S05]  /*ea70*/  @!P0 BRA `(.L_x_8110) ;  /* 0xfffffffc00f08947 */ /* 0x001fea000383ffff */
.L_x_8103:
[----:B------:R-:W-:Y:S05]  /*ea80*/  BSYNC B0 ;  /* 0x0000000000007941 */ /* 0x000fea0003800000 */
.L_x_8102:
[----:B------:R-:W-:Y:S05]  /*ea90*/  EXIT ;  /* 0x000000000000794d */ /* 0x000fea0003800000 */
.L_x_7988:
[----:B0-----:R0:W1:Y:S02]  /*eaa0*/  SYNCS.PHASECHK.TRANS64.TRYWAIT P0, [R4+URZ+0x32400], R3 ;  /* 0x03240003040075a7 */ /* 0x001064000800017f */
[----:B-1----:R-:W-:Y:S05]  /*eab0*/  @!P0 NANOSLEEP.SYNCS 0x989680 ;  /* 0x009896800000895d */ /* 0x002fea0003900000 */
[----:B------:R-:W1:Y:S02]  /*eac0*/  @!P0 SYNCS.PHASECHK.TRANS64 P0, [R4+URZ+0x32400], R3 ;  /* 0x03240003040085a7 */ /* 0x000e64000800007f */
[----:B-1----:R-:W-:Y:S05]  /*ead0*/  @!P0 BRA `(.L_x_7988) ;  /* 0xfffffffc00f08947 */ /* 0x002fea000383ffff */
[----:B------:R-:W-:Y:S05]  /*eae0*/  BRA `(.L_x_8111) ;  /* 0xffffff2c00887947 */ /* 0x000fea000383ffff */
.L_x_7992:
[----:B--2---:R2:W3:Y:S02]  /*eaf0*/  SYNCS.PHASECHK.TRANS64.TRYWAIT P1, [R0+URZ+0x32430], R5 ;  /* 0x03243005000075a7 */ /* 0x0044e4000802017f */
[----:B---3--:R-:W-:Y:S05]  /*eb00*/  @!P1 NANOSLEEP.SYNCS 0x989680 ;  /* 0x009896800000995d */ /* 0x008fea0003900000 */
[----:B------:R-:W3:Y:S02]  /*eb10*/  @!P1 SYNCS.PHASECHK.TRANS64 P1, [R0+URZ+0x32430], R5 ;  /* 0x03243005000095a7 */ /* 0x000ee4000802007f */
[----:B---3--:R-:W-:Y:S05]  /*eb20*/  @!P1 BRA `(.L_x_7992) ;  /* 0xfffffffc00f09947 */ /* 0x008fea000383ffff */
[----:B------:R-:W-:Y:S05]  /*eb30*/  BRA `(.L_x_7991) ;  /* 0xffffff2c00bc7947 */ /* 0x000fea000383ffff */
.L_x_7993:
[----:B---3--:R3:W4:Y:S02]  /*eb40*/  SYNCS.PHASECHK.TRANS64.TRYWAIT P1, [R4+URZ+0x32410], R3 ;  /* 0x03241003040075a7 */ /* 0x008724000802017f */
[----:B----4-:R-:W-:Y:S05]  /*eb50*/  @!P1 NANOSLEEP.SYNCS 0x989680 ;  /* 0x009896800000995d */ /* 0x010fea0003900000 */
[----:B------:R-:W4:Y:S02]  /*eb60*/  @!P1 SYNCS.PHASECHK.TRANS64 P1, [R4+URZ+0x32410], R3 ;  /* 0x03241003040095a7 */ /* 0x000f24000802007f */
[----:B----4-:R-:W-:Y:S05]  /*eb70*/  @!P1 BRA `(.L_x_7993) ;  /* 0xfffffffc00f09947 */ /* 0x010fea000383ffff */
[----:B------:R-:W-:Y:S05]  /*eb80*/  BRA `(.L_x_8112) ;  /* 0xffffff3000847947 */ /* 0x000fea000383ffff */
.L_x_7997:
[----:B------:R0:W0:Y:S02]  /*eb90*/  SYNCS.PHASECHK.TRANS64.TRYWAIT P1, [R0+URZ+0x32450], R5 ;  /* 0x03245005000075a7 */ /* 0x000024000802017f */
[----:B0-----:R-:W-:Y:S05]  /*eba0*/  @!P1 NANOSLEEP.SYNCS 0x989680 ;  /* 0x009896800000995d */ /* 0x001fea0003900000 */
[----:B------:R-:W0:Y:S02]  /*ebb0*/  @!P1 SYNCS.PHASECHK.TRANS64 P1, [R0+URZ+0x32450], R5 ;  /* 0x03245005000095a7 */ /* 0x000e24000802007f */
[----:B0-----:R-:W-:Y:S05]  /*ebc0*/  @!P1 BRA `(.L_x_7997) ;  /* 0xfffffffc00f09947 */ /* 0x001fea000383ffff */
[----:B------:R-:W-:Y:S05]  /*ebd0*/  BRA `(.L_x_7996) ;  /* 0xffffff3000907947 */ /* 0x000fea000383ffff */
.L_x_8002:
[----:B-1----:R-:W-:-:S04]  /*ebe0*/  IMAD.U32 R153, RZ, RZ, UR5 ;  /* 0x00000005ff997e24 */ /* 0x002fc8000f8e00ff */
[----:B------:R1:W2:Y:S03]  /*ebf0*/  SYNCS.PHASECHK.TRANS64.TRYWAIT P3, [R153+URZ+0x32430], R208 ;  /* 0x032430d0990075a7 */ /* 0x0002a6000806017f */
[----:B--2---:R-:W-:Y:S05]  /*ec00*/  @!P3 NANOSLEEP.SYNCS 0x989680 ;  /* 0x009896800000b95d */ /* 0x004fea0003900000 */
[----:B------:R-:W2:Y:S02]  /*ec10*/  @!P3 SYNCS.PHASECHK.TRANS64 P3, [R153+URZ+0x32430], R208 ;  /* 0x032430d09900b5a7 */ /* 0x000ea4000806007f */
[----:B--2---:R-:W-:Y:S05]  /*ec20*/  @!P3 BRA `(.L_x_8002) ;  /* 0xfffffffc00ecb947 */ /* 0x004fea000383ffff */
[----:B------:R-:W-:Y:S05]  /*ec30*/  BRA `(.L_x_8001) ;  /* 0xffffff5800087947 */ /* 0x000fea000383ffff */
.L_x_8006:
[----:B--2---:R-:W-:-:S04]  /*ec40*/  IMAD.U32 R209, RZ, RZ, UR5 ;  /* 0x00000005ffd17e24 */ /* 0x004fc8000f8e00ff */
[----:B------:R2:W3:Y:S03]  /*ec50*/  SYNCS.PHASECHK.TRANS64.TRYWAIT P3, [R209+URZ+0x32450], R208 ;  /* 0x032450d0d10075a7 */ /* 0x0004e6000806017f */
[----:B---3--:R-:W-:Y:S05]  /*ec60*/  @!P3 NANOSLEEP.SYNCS 0x989680 ;  /* 0x009896800000b95d */ /* 0x008fea0003900000 */
[----:B------:R-:W3:Y:S02]  /*ec70*/  @!P3 SYNCS.PHASECHK.TRANS64 P3, [R209+URZ+0x32450], R208 ;  /* 0x032450d0d100b5a7 */ /* 0x000ee4000806007f */
[----:B---3--:R-:W-:Y:S05]  /*ec80*/  @!P3 BRA `(.L_x_8006) ;  /* 0xfffffffc00ecb947 */ /* 0x008fea000383ffff */
[----:B------:R-:W-:Y:S05]  /*ec90*/  BRA `(.L_x_8005) ;  /* 0xffffff5800847947 */ /* 0x000fea000383ffff */
.L_x_8044:
        /* <DEDUP_REMOVED lines=11> */
.L_x_8114:
[----:B------:R-:W-:Y:S05]  /*ed50*/  BSYNC B0 ;  /* 0x0000000000007941 */ /* 0x000fea0003800000 */
.L_x_8113:
[----:B------:R-:W-:Y:S05]  /*ed60*/  BRA `(.L_x_8115) ;  /* 0xffffffc800a47947 */ /* 0x000fea000383ffff */
.L_x_8045:
[----:B------:R-:W-:Y:S01]  /*ed70*/  BSSY B0, `(.L_x_8116) ;  /* 0x0000006000007945 */ /* 0x000fe20003800000 */
[----:B------:R-:W-:-:S07]  /*ed80*/  IMAD.MOV.U32 R15, RZ, RZ, -0x1 ;  /* 0xffffffffff0f7424 */ /* 0x000fce00078e00ff */
[----:B------:R-:W-:Y:S05]  /*ed90*/  WARPSYNC.COLLECTIVE R15, `(.L_x_8117) ;  /* 0x000000000f0c7348 */ /* 0x000fea0003c00000 */
[----:B------:R-:W-:Y:S02]  /*eda0*/  ELECT P6, UR62, PT ;  /* 0x00000000003e782f */ /* 0x000fe400038c0000 */
[----:B------:R-:W-:Y:S01]  /*edb0*/  MOV R14, UR62 ;  /* 0x0000003e000e7c02 */ /* 0x000fe20008000f00 */
[----:B------:R-:W-:Y:S10]  /*edc0*/  ENDCOLLECTIVE ;  /* 0x000000000000791b */ /* 0x000ff40003800000 */
.L_x_8117:
[----:B------:R-:W-:Y:S05]  /*edd0*/  BSYNC B0 ;  /* 0x0000000000007941 */ /* 0x000fea0003800000 */
.L_x_8116:
[----:B------:R-:W-:Y:S05]  /*ede0*/  BRA `(.L_x_8118) ;  /* 0xffffffc8009c7947 */ /* 0x000fea000383ffff */
.L_x_8048:
[----:B0-----:R0:W1:Y:S02]  /*edf0*/  SYNCS.PHASECHK.TRANS64.TRYWAIT P0, [R8+URZ+0x32440], R10 ;  /* 0x0324400a080075a7 */ /* 0x001064000800017f */
[----:B-1----:R-:W-:Y:S05]  /*ee00*/  @!P0 NANOSLEEP.SYNCS 0x989680 ;  /* 0x009896800000895d */ /* 0x002fea0003900000 */
[----:B------:R-:W1:Y:S02]  /*ee10*/  @!P0 SYNCS.PHASECHK.TRANS64 P0, [R8+URZ+0x32440], R10 ;  /* 0x0324400a080085a7 */ /* 0x000e64000800007f */
[----:B-1----:R-:W-:Y:S05]  /*ee20*/  @!P0 BRA `(.L_x_8048) ;  /* 0xfffffffc00f08947 */ /* 0x002fea000383ffff */
[----:B------:R-:W-:Y:S05]  /*ee30*/  BRA `(.L_x_8119) ;  /* 0xffffffcc000c7947 */ /* 0x000fea000383ffff */
.L_x_8052:
        /* <DEDUP_REMOVED lines=8> */
.L_x_8055:
[----:B0-----:R0:W1:Y:S02]  /*eec0*/  SYNCS.PHASECHK.TRANS64.TRYWAIT P0, [R8+URZ+0x32460], R6 ;  /* 0x03246006080075a7 */ /* 0x001064000800017f */
[----:B-1----:R-:W-:Y:S05]  /*eed0*/  @!P0 NANOSLEEP.SYNCS 0x989680 ;  /* 0x009896800000895d */ /* 0x002fea0003900000 */
[----:B------:R-:W1:Y:S02]  /*eee0*/  @!P0 SYNCS.PHASECHK.TRANS64 P0, [R8+URZ+0x32460], R6 ;  /* 0x03246006080085a7 */ /* 0x000e64000800007f */
[----:B-1----:R-:W-:Y:S05]  /*eef0*/  @!P0 BRA `(.L_x_8055) ;  /* 0xfffffffc00f08947 */ /* 0x002fea000383ffff */
[----:B------:R-:W-:Y:S05]  /*ef00*/  BRA `(.L_x_8121) ;  /* 0xffffffd000947947 */ /* 0x000fea000383ffff */
.L_x_8064:
[----:B-1----:R1:W2:Y:S02]  /*ef10*/  SYNCS.PHASECHK.TRANS64.TRYWAIT P0, [R3+URZ+0x32440], R6 ;  /* 0x03244006030075a7 */ /* 0x0022a4000800017f */
[----:B--2---:R-:W-:Y:S05]  /*ef20*/  @!P0 NANOSLEEP.SYNCS 0x989680 ;  /* 0x009896800000895d */ /* 0x004fea0003900000 */
[----:B------:R-:W2:Y:S02]  /*ef30*/  @!P0 SYNCS.PHASECHK.TRANS64 P0, [R3+URZ+0x32440], R6 ;  /* 0x03244006030085a7 */ /* 0x000ea4000800007f */
[----:B--2---:R-:W-:Y:S05]  /*ef40*/  @!P0 BRA `(.L_x_8064) ;  /* 0xfffffffc00f08947 */ /* 0x004fea000383ffff */
[----:B------:R-:W-:Y:S05]  /*ef50*/  BRA `(.L_x_8122) ;  /* 0xffffffd8001c7947 */ /* 0x000fea000383ffff */
.L_x_8066:
[----:B--2---:R2:W3:Y:S02]  /*ef60*/  SYNCS.PHASECHK.TRANS64.TRYWAIT P0, [R3+URZ+0x32460], R6 ;  /* 0x03246006030075a7 */ /* 0x0044e4000800017f */
[----:B---3--:R-:W-:Y:S05]  /*ef70*/  @!P0 NANOSLEEP.SYNCS 0x989680 ;  /* 0x009896800000895d */ /* 0x008fea0003900000 */
[----:B------:R-:W3:Y:S02]  /*ef80*/  @!P0 SYNCS.PHASECHK.TRANS64 P0, [R3+URZ+0x32460], R6 ;  /* 0x03246006030085a7 */ /* 0x000ee4000800007f */
[----:B---3--:R-:W-:Y:S05]  /*ef90*/  @!P0 BRA `(.L_x_8066) ;  /* 0xfffffffc00f08947 */ /* 0x008fea000383ffff */
[----:B------:R-:W-:Y:S05]  /*efa0*/  BRA `(.L_x_8123) ;  /* 0xffffffd8008c7947 */ /* 0x000fea000383ffff */
.L_x_8071:
[----:B--2---:R2:W3:Y:S02]  /*efb0*/  SYNCS.PHASECHK.TRANS64.TRYWAIT P0, [R2+URZ+0x32440], R3 ;  /* 0x03244003020075a7 */ /* 0x0044e4000800017f */
[----:B---3--:R-:W-:Y:S05]  /*efc0*/  @!P0 NANOSLEEP.SYNCS 0x989680 ;  /* 0x009896800000895d */ /* 0x008fea0003900000 */
[----:B------:R-:W3:Y:S02]  /*efd0*/  @!P0 SYNCS.PHASECHK.TRANS64 P0, [R2+URZ+0x32440], R3 ;  /* 0x03244003020085a7 */ /* 0x000ee4000800007f */
[----:B---3--:R-:W-:Y:S05]  /*efe0*/  @!P0 BRA `(.L_x_8071) ;  /* 0xfffffffc00f08947 */ /* 0x008fea000383ffff */
[----:B------:R-:W-:Y:S05]  /*eff0*/  BRA `(.L_x_8124) ;  /* 0xffffffdc00d47947 */ /* 0x000fea000383ffff */
.L_x_8073:
[----:B-1----:R1:W3:Y:S02]  /*f000*/  SYNCS.PHASECHK.TRANS64.TRYWAIT P1, [R2+URZ+0x32460], R3 ;  /* 0x03246003020075a7 */ /* 0x0022e4000802017f */
[----:B---3--:R-:W-:Y:S05]  /*f010*/  @!P1 NANOSLEEP.SYNCS 0x989680 ;  /* 0x009896800000995d */ /* 0x008fea0003900000 */
[----:B------:R-:W3:Y:S02]  /*f020*/  @!P1 SYNCS.PHASECHK.TRANS64 P1, [R2+URZ+0x32460], R3 ;  /* 0x03246003020095a7 */ /* 0x000ee4000802007f */
[----:B---3--:R-:W-:Y:S05]  /*f030*/  @!P1 BRA `(.L_x_8073) ;  /* 0xfffffffc00f09947 */ /* 0x008fea000383ffff */
[----:B------:R-:W-:Y:S05]  /*f040*/  BRA `(.L_x_8125) ;  /* 0xffffffe000407947 */ /* 0x000fea000383ffff */
.L_x_8078:
[----:B---3--:R3:W4:Y:S02]  /*f050*/  SYNCS.PHASECHK.TRANS64.TRYWAIT P0, [R2+URZ+0x32440], R3 ;  /* 0x03244003020075a7 */ /* 0x008724000800017f */
[----:B----4-:R-:W-:Y:S05]  /*f060*/  @!P0 NANOSLEEP.SYNCS 0x989680 ;  /* 0x009896800000895d */ /* 0x010fea0003900000 */
[----:B------:R-:W4:Y:S02]  /*f070*/  @!P0 SYNCS.PHASECHK.TRANS64 P0, [R2+URZ+0x32440], R3 ;  /* 0x03244003020085a7 */ /* 0x000f24000800007f */
[----:B----4-:R-:W-:Y:S05]  /*f080*/  @!P0 BRA `(.L_x_8078) ;  /* 0xfffffffc00f08947 */ /* 0x010fea000383ffff */
[----:B------:R-:W-:Y:S05]  /*f090*/  BRA `(.L_x_8126) ;  /* 0xffffffe400647947 */ /* 0x000fea000383ffff */
.L_x_8080:
[----:B-1----:R1:W2:Y:S02]  /*f0a0*/  SYNCS.PHASECHK.TRANS64.TRYWAIT P1, [R2+URZ+0x32460], R3 ;  /* 0x03246003020075a7 */ /* 0x0022a4000802017f */
[----:B--2---:R-:W-:Y:S05]  /*f0b0*/  @!P1 NANOSLEEP.SYNCS 0x989680 ;  /* 0x009896800000995d */ /* 0x004fea0003900000 */
[----:B------:R-:W2:Y:S02]  /*f0c0*/  @!P1 SYNCS.PHASECHK.TRANS64 P1, [R2+URZ+0x32460], R3 ;  /* 0x03246003020095a7 */ /* 0x000ea4000802007f */
[----:B--2---:R-:W-:Y:S05]  /*f0d0*/  @!P1 BRA `(.L_x_8080) ;  /* 0xfffffffc00f09947 */ /* 0x004fea000383ffff */
[----:B------:R-:W-:Y:S05]  /*f0e0*/  BRA `(.L_x_8127) ;  /* 0xffffffe400d47947 */ /* 0x000fea000383ffff */
.L_x_8085:
[----:B------:R-:W-:Y:S01]  /*f0f0*/  BSSY B0, `(.L_x_8128) ;  /* 0x0000008000007945 */ /* 0x000fe20003800000 */
[----:B------:R-:W-:Y:S01]  /*f100*/  IMAD.MOV.U32 R13, RZ, RZ, R16 ;  /* 0x000000ffff0d7224 */ /* 0x000fe200078e0010 */
[----:B0-----:R-:W-:Y:S01]  /*f110*/  MOV R15, 0xffffffff ;  /* 0xffffffff000f7802 */ /* 0x001fe20000000f00 */
[----:B-1----:R-:W-:Y:S02]  /*f120*/  IMAD.MOV.U32 R12, RZ, RZ, RZ ;  /* 0x000000ffff0c7224 */ /* 0x002fe400078e00ff */
[----:B------:R-:W-:-:S07]  /*f130*/  IMAD.MOV.U32 R11, RZ, RZ, 0x1f ;  /* 0x0000001fff0b7424 */ /* 0x000fce00078e00ff */
[----:B--2---:R-:W-:Y:S05]  /*f140*/  WARPSYNC.COLLECTIVE R15, `(.L_x_8129) ;  /* 0x000000000f087348 */ /* 0x004fea0003c00000 */
[----:B------:R0:W1:Y:S02]  /*f150*/  SHFL.IDX P6, R14, R13, R12, R11 ;  /* 0x0000000c0d0e7389 */ /* 0x00006400000c000b */
[----:B012---:R-:W-:Y:S01]  /*f160*/  ENDCOLLECTIVE ;  /* 0x000000000000791b */ /* 0x007fe20003800000 */
.L_x_8129:
[----:B------:R-:W-:Y:S05]  /*f170*/  BSYNC B0 ;  /* 0x0000000000007941 */ /* 0x000fea0003800000 */
.L_x_8128:
        /* <DEDUP_REMOVED lines=8> */
.L_x_8130:
[----:B------:R-:W-:Y:S01]  /*f200*/  IMAD.MOV.U32 R5, RZ, RZ, R14 ;  /* 0x000000ffff057224 */ /* 0x000fe200078e000e */
[----:B------:R-:W-:Y:S06]  /*f210*/  BRA `(.L_x_8131) ;  /* 0xffffffe800c87947 */ /* 0x000fec000383ffff */
.L_x_8088:
        /* <DEDUP_REMOVED lines=8> */
.L_x_8133:
[----:B------:R-:W-:Y:S05]  /*f2a0*/  BSYNC B0 ;  /* 0x0000000000007941 */ /* 0x000fea0003800000 */
.L_x_8132:
        /* <DEDUP_REMOVED lines=10> */
.L_x_8134:
        /* <DEDUP_REMOVED lines=8> */
.L_x_8135:
        /* <DEDUP_REMOVED lines=8> */
.L_x_8136:
        /* <DEDUP_REMOVED lines=8> */
.L_x_8137:
        /* <DEDUP_REMOVED lines=8> */
.L_x_8138:
[----:B------:R-:W-:Y:S05]  /*f550*/  BRA `(.L_x_8139) ;  /* 0xffffffe8008c7947 */ /* 0x000fea000383ffff */
.L_x_8093:
        /* <DEDUP_REMOVED lines=8> */
.L_x_8141:
[----:B------:R-:W-:Y:S05]  /*f5e0*/  BSYNC B0 ;  /* 0x0000000000007941 */ /* 0x000fea0003800000 */
.L_x_8140:
        /* <DEDUP_REMOVED lines=10> */
.L_x_8142:
        /* <DEDUP_REMOVED lines=8> */
.L_x_8143:
        /* <DEDUP_REMOVED lines=8> */
.L_x_8144:
        /* <DEDUP_REMOVED lines=8> */
.L_x_8145:
        /* <DEDUP_REMOVED lines=8> */
.L_x_8146:
[----:B------:R-:W-:Y:S05]  /*f890*/  BRA `(.L_x_8147) ;  /* 0xffffffe800707947 */ /* 0x000fea000383ffff */
.L_x_8095:
[----:B------:R-:W-:Y:S01]  /*f8a0*/  BSSY B0, `(.L_x_8148) ;  /* 0x0000006000007945 */ /* 0x000fe20003800000 */
[----:B------:R-:W-:Y:S02]  /*f8b0*/  PLOP3.LUT P6, PT, P6, PT, PT, 0x8, 0x0 ;  /* 0x000000000000781c */ /* 0x000fe400037ce170 */
[----:B------:R-:W-:-:S11]  /*f8c0*/  MOV R15, 0xffffffff ;  /* 0xffffffff000f7802 */ /* 0x000fd60000000f00 */
[----:B01----:R-:W-:Y:S05]  /*f8d0*/  WARPSYNC.COLLECTIVE R15, `(.L_x_8149) ;  /* 0x000000000f087348 */ /* 0x003fea0003c00000 */
[----:B------:R-:W-:Y:S01]  /*f8e0*/  VOTE.ANY R14, PT, P6 ;  /* 0x00000000000e7806 */ /* 0x000fe200030e0100 */
[----:B01----:R-:W-:Y:S06]  /*f8f0*/  ENDCOLLECTIVE ;  /* 0x000000000000791b */ /* 0x003fec0003800000 */
.L_x_8149:
[----:B------:R-:W-:Y:S05]  /*f900*/  BSYNC B0 ;  /* 0x0000000000007941 */ /* 0x000fea0003800000 */
.L_x_8148:
        /* <DEDUP_REMOVED lines=9> */
.L_x_8150:
[----:B------:R-:W-:Y:S01]  /*f9a0*/  IMAD.MOV.U32 R17, RZ, RZ, R14 ;  /* 0x000000ffff117224 */ /* 0x000fe200078e000e */
[----:B------:R-:W-:Y:S06]  /*f9b0*/  BRA `(.L_x_8151) ;  /* 0xffffffe800607947 */ /* 0x000fec000383ffff */
.L_x_8097:
[----:B------:R-:W-:Y:S01]  /*f9c0*/  BSSY B0, `(.L_x_8152) ;  /* 0x0000007000007945 */ /* 0x000fe20003800000 */
[----:B------:R-:W-:Y:S02]  /*f9d0*/  IMAD.MOV.U32 R13, RZ, RZ, R2 ;  /* 0x000000ffff0d7224 */ /* 0x000fe400078e0002 */
[----:B------:R-:W-:Y:S02]  /*f9e0*/  IMAD.MOV.U32 R11, RZ, RZ, 0x1f ;  /* 0x0000001fff0b7424 */ /* 0x000fe400078e00ff */
[----:B------:R-:W-:-:S07]  /*f9f0*/  IMAD.MOV.U32 R15, RZ, RZ, -0x1 ;  /* 0xffffffffff0f7424 */ /* 0x000fce00078e00ff */
[----:B0-23--:R-:W-:Y:S05]  /*fa00*/  WARPSYNC.COLLECTIVE R15, `(.L_x_8153) ;  /* 0x000000000f087348 */ /* 0x00dfea0003c00000 */
[----:B------:R1:W4:Y:S02]  /*fa10*/  SHFL.IDX P6, R14, R13, R12, R11 ;  /* 0x0000000c0d0e7389 */ /* 0x00032400000c000b */
[----:B01234-:R-:W-:Y:S01]  /*fa20*/  ENDCOLLECTIVE ;  /* 0x000000000000791b */ /* 0x01ffe20003800000 */
.L_x_8153:
[----:B------:R-:W-:Y:S05]  /*fa30*/  BSYNC B0 ;  /* 0x0000000000007941 */ /* 0x000fea0003800000 */
.L_x_8152:
[----:B------:R-:W-:Y:S05]  /*fa40*/  BRA `(.L_x_8096) ;  /* 0xffffffe800587947 */ /* 0x000fea000383ffff */
.L_x_8100:
[----:B0-----:R0:W3:Y:S02]  /*fa50*/  SYNCS.PHASECHK.TRANS64.TRYWAIT P0, [R0+URZ+0x32420], R3 ;  /* 0x03242003000075a7 */ /* 0x0010e4000800017f */
[----:B---3--:R-:W-:Y:S05]  /*fa60*/  @!P0 NANOSLEEP.SYNCS 0x989680 ;  /* 0x009896800000895d */ /* 0x008fea0003900000 */
[----:B------:R-:W3:Y:S02]  /*fa70*/  @!P0 SYNCS.PHASECHK.TRANS64 P0, [R0+URZ+0x32420], R3 ;  /* 0x03242003000085a7 */ /* 0x000ee4000800007f */
[----:B---3--:R-:W-:Y:S05]  /*fa80*/  @!P0 BRA `(.L_x_8100) ;  /* 0xfffffffc00f08947 */ /* 0x008fea000383ffff */
[----:B------:R-:W-:Y:S05]  /*fa90*/  BRA `(.L_x_8154) ;  /* 0xffffffec00387947 */ /* 0x000fea000383ffff */
.L_x_8101:
[----:B--2---:R-:W2:Y:S01]  /*faa0*/  S2R R2, SR_TID.X ;  /* 0x0000000000027919 */ /* 0x004ea20000002100 */
        /* <DEDUP_REMOVED lines=10> */
.L_x_8156:
[----:B------:R-:W-:Y:S05]  /*fb50*/  BSYNC B0 ;  /* 0x0000000000007941 */ /* 0x000fea0003800000 */
.L_x_8155:
[----:B------:R-:W-:Y:S05]  /*fb60*/  BRA `(.L_x_8157) ;  /* 0xffffffec001c7947 */ /* 0x000fea000383ffff */
.L_x_8104:
[----:B------:R-:W-:Y:S01]  /*fb70*/  BSSY B1, `(.L_x_8158) ;  /* 0x0000006000017945 */ /* 0x000fe20003800000 */
[----:B------:R-:W-:-:S07]  /*fb80*/  IMAD.MOV.U32 R15, RZ, RZ, -0x1 ;  /* 0xffffffffff0f7424 */ /* 0x000fce00078e00ff */
[----:B012---:R-:W-:Y:S05]  /*fb90*/  WARPSYNC.COLLECTIVE R15, `(.L_x_8159) ;  /* 0x000000000f0c7348 */ /* 0x007fea0003c00000 */
[----:B------:R-:W-:Y:S02]  /*fba0*/  ELECT P6, UR62, PT ;  /* 0x00000000003e782f */ /* 0x000fe400038c0000 */
[----:B------:R-:W-:Y:S01]  /*fbb0*/  MOV R14, UR62 ;  /* 0x0000003e000e7c02 */ /* 0x000fe20008000f00 */
[----:B012---:R-:W-:Y:S10]  /*fbc0*/  ENDCOLLECTIVE ;  /* 0x000000000000791b */ /* 0x007ff40003800000 */
.L_x_8159:
[----:B------:R-:W-:Y:S05]  /*fbd0*/  BSYNC B1 ;  /* 0x0000000000017941 */ /* 0x000fea0003800000 */
.L_x_8158:
[----:B------:R-:W-:Y:S05]  /*fbe0*/  BRA `(.L_x_8160) ;  /* 0xffffffec00147947 */ /* 0x000fea000383ffff */
.L_x_8106:
[----:B0-----:R0:W2:Y:S02]  /*fbf0*/  SYNCS.PHASECHK.TRANS64.TRYWAIT P0, [R6+URZ], R5 ;  /* 0x00000005060075a7 */ /* 0x0010a4000800017f */
[----:B--2---:R-:W-:Y:S05]  /*fc00*/  @!P0 NANOSLEEP.SYNCS 0x989680 ;  /* 0x009896800000895d */ /* 0x004fea0003900000 */
[----:B------:R-:W2:Y:S02]  /*fc10*/  @!P0 SYNCS.PHASECHK.TRANS64 P0, [R6+URZ], R5 ;  /* 0x00000005060085a7 */ /* 0x000ea4000800007f */
[----:B--2---:R-:W-:Y:S05]  /*fc20*/  @!P0 BRA `(.L_x_8106) ;  /* 0xfffffffc00f08947 */ /* 0x004fea000383ffff */
[----:B------:R-:W-:Y:S05]  /*fc30*/  BRA `(.L_x_8161) ;  /* 0xffffffec00587947 */ /* 0x000fea000383ffff */
.L_x_8107:
[----:B--2---:R2:W3:Y:S02]  /*fc40*/  SYNCS.PHASECHK.TRANS64.TRYWAIT P0, [R7+URZ], R2 ;  /* 0x00000002070075a7 */ /* 0x0044e4000800017f */
[----:B---3--:R-:W-:Y:S05]  /*fc50*/  @!P0 NANOSLEEP.SYNCS 0x989680 ;  /* 0x009896800000895d */ /* 0x008fea0003900000 */
[----:B------:R-:W3:Y:S02]  /*fc60*/  @!P0 SYNCS.PHASECHK.TRANS64 P0, [R7+URZ], R2 ;  /* 0x00000002070085a7 */ /* 0x000ee4000800007f */
[----:B---3--:R-:W-:Y:S05]  /*fc70*/  @!P0 BRA `(.L_x_8107) ;  /* 0xfffffffc00f08947 */ /* 0x008fea000383ffff */
[----:B------:R-:W-:Y:S05]  /*fc80*/  BRA `(.L_x_8162) ;  /* 0xffffffec004c7947 */ /* 0x000fea000383ffff */
.L_x_8109:
[----:B---3--:R3:W4:Y:S02]  /*fc90*/  SYNCS.PHASECHK.TRANS64.TRYWAIT P0, [R4+URZ], R5 ;  /* 0x00000005040075a7 */ /* 0x008724000800017f */
[----:B----4-:R-:W-:Y:S05]  /*fca0*/  @!P0 NANOSLEEP.SYNCS 0x989680 ;  /* 0x009896800000895d */ /* 0x010fea0003900000 */
[----:B------:R-:W4:Y:S02]  /*fcb0*/  @!P0 SYNCS.PHASECHK.TRANS64 P0, [R4+URZ], R5 ;  /* 0x00000005040085a7 */ /* 0x000f24000800007f */
[----:B----4-:R-:W-:Y:S05]  /*fcc0*/  @!P0 BRA `(.L_x_8109) ;  /* 0xfffffffc00f08947 */ /* 0x010fea000383ffff */
[----:B------:R-:W-:Y:S05]  /*fcd0*/  BRA `(.L_x_8163) ;  /* 0xffffffec00547947 */ /* 0x000fea000383ffff */
.L_x_8164:
        /* <DEDUP_REMOVED lines=10> */
.L_x_11963:


//--------------------- .text._ZN7cutlass13device_kernelIN5flash11enable_sm90INS1_16FlashAttnFwdSm90INS1_25CollectiveMainloopFwdSm90ILi2EN4cute5tupleIJNS5_1CILi1EEES8_S8_EEENS6_IJNS7_ILi128EEENS7_ILi96EEENS7_ILi64EEEEEELi256ENS_10bfloat16_tEfNS_4arch4Sm90ELb0ELb0ELb1ELb1ELb0ELb1ELb1ELb1ELb0ELb0ELb0ELb0EEENS1_21CollectiveEpilogueFwdINS6_IJSA_NS7_ILi256EEESB_EEES9_SE_SG_Li256ELb1ELb0ELb0ELb0EEENS1_36VarlenDynamicPersistentTileSchedulerILi128ELi96ELi256ELi32ELb0ELb0ELb1ELb0ELb1ELb1EEEEEEEEEvNT_6ParamsE --------------------------
	.section	.text._ZN7cutlass13device_kernelIN5flash11enable_sm90INS1_16FlashAttnFwdSm90INS1_25CollectiveMainloopFwdSm90ILi2EN4cute5tupleIJNS5_1CILi1EEES8_S8_EEENS6_IJNS7_ILi128EEENS7_ILi96EEENS7_ILi64EEEEEELi256ENS_10bfloat16_tEfNS_4arch4Sm90ELb0ELb0ELb1ELb1ELb0ELb1ELb1ELb1ELb0ELb0ELb0ELb0EEENS1_21CollectiveEpilogueFwdINS6_IJSA_NS7_ILi256EEESB_EEES9_SE_SG_Li256ELb1ELb0ELb0ELb0EEENS1_36VarlenDynamicPersistentTileSchedulerILi128ELi96ELi256ELi32ELb0ELb0ELb1ELb0ELb1ELb1EEEEEEEEEvNT_6ParamsE,"ax",@progbits
	.align	128
.text._ZN7cutlass13device_kernelIN5flash11enable_sm90INS1_16FlashAttnFwdSm90INS1_25CollectiveMainloopFwdSm90ILi2EN4cute5tupleIJNS5_1CILi1EEES8_S8_EEENS6_IJNS7_ILi128EEENS7_ILi96EEENS7_ILi64EEEEEELi256ENS_10bfloat16_tEfNS_4arch4Sm90ELb0ELb0ELb1ELb1ELb0ELb1ELb1ELb1ELb0ELb0ELb0ELb0EEENS1_21CollectiveEpilogueFwdINS6_IJSA_NS7_ILi256EEESB_EEES9_SE_SG_Li256ELb1ELb0ELb0ELb0EEENS1_36VarlenDynamicPersistentTileSchedulerILi128ELi96ELi256ELi32ELb0ELb0ELb1ELb0ELb1ELb1EEEEEEEEEvNT_6ParamsE:
        .type           _ZN7cutlass13device_kernelIN5flash11enable_sm90INS1_16FlashAttnFwdSm90INS1_25CollectiveMainloopFwdSm90ILi2EN4cute5tupleIJNS5_1CILi1EEES8_S8_EEENS6_IJNS7_ILi128EEENS7_ILi96EEENS7_ILi64EEEEEELi256ENS_10bfloat16_tEfNS_4arch4Sm90ELb0ELb0ELb1ELb1ELb0ELb1ELb1ELb1ELb0ELb0ELb0ELb0EEENS1_21CollectiveEpilogueFwdINS6_IJSA_NS7_ILi256EEESB_EEES9_SE_SG_Li256ELb1ELb0ELb0ELb0EEENS1_36VarlenDynamicPersistentTileSchedulerILi128ELi96ELi256ELi32ELb0ELb0ELb1ELb0ELb1ELb1EEEEEEEEEvNT_6ParamsE,@function
        .size           _ZN7cutlass13device_kernelIN5flash11enable_sm90INS1_16FlashAttnFwdSm90INS1_25CollectiveMainloopFwdSm90ILi2EN4cute5tupleIJNS5_1CILi1EEES8_S8_EEENS6_IJNS7_ILi128EEENS7_ILi96EEENS7_ILi64EEEEEELi256ENS_10bfloat16_tEfNS_4arch4Sm90ELb0ELb0ELb1ELb1ELb0ELb1ELb1ELb1ELb0ELb0ELb0ELb0EEENS1_21CollectiveEpilogueFwdINS6_IJSA_NS7_ILi256EEESB_EEES9_SE_SG_Li256ELb1ELb0ELb0ELb0EEENS1_36VarlenDynamicPersistentTileSchedulerILi128ELi96ELi256ELi32ELb0ELb0ELb1ELb0ELb1ELb1EEEEEEEEEvNT_6ParamsE,(.L_x_11964 - _ZN7cutlass13device_kernelIN5flash11enable_sm90INS1_16FlashAttnFwdSm90INS1_25CollectiveMainloopFwdSm90ILi2EN4cute5tupleIJNS5_1CILi1EEES8_S8_EEENS6_IJNS7_ILi128EEENS7_ILi96EEENS7_ILi64EEEEEELi256ENS_10bfloat16_tEfNS_4arch4Sm90ELb0ELb0ELb1ELb1ELb0ELb1ELb1ELb1ELb0ELb0ELb0ELb0EEENS1_21CollectiveEpilogueFwdINS6_IJSA_NS7_ILi256EEESB_EEES9_SE_SG_Li256ELb1ELb0ELb0ELb0EEENS1_36VarlenDynamicPersistentTileSchedulerILi128ELi96ELi256ELi32ELb0ELb0ELb1ELb0ELb1ELb1EEEEEEEEEvNT_6ParamsE)
        .other          _ZN7cutlass13device_kernelIN5flash11enable_sm90INS1_16FlashAttnFwdSm90INS1_25CollectiveMainloopFwdSm90ILi2EN4cute5tupleIJNS5_1CILi1EEES8_S8_EEENS6_IJNS7_ILi128EEENS7_ILi96EEENS7_ILi64EEEEEELi256ENS_10bfloat16_tEfNS_4arch4Sm90ELb0ELb0ELb1ELb1ELb0ELb1ELb1ELb1ELb0ELb0ELb0ELb0EEENS1_21CollectiveEpilogueFwdINS6_IJSA_NS7_ILi256EEESB_EEES9_SE_SG_Li256ELb1ELb0ELb0ELb0EEENS1_36VarlenDynamicPersistentTileSchedulerILi128ELi96ELi256ELi32ELb0ELb0ELb1ELb0ELb1ELb1EEEEEEEEEvNT_6ParamsE,@"STO_CUDA_ENTRY STV_DEFAULT"
_ZN7cutlass13device_kernelIN5flash11enable_sm90INS1_16FlashAttnFwdSm90INS1_25CollectiveMainloopFwdSm90ILi2EN4cute5tupleIJNS5_1CILi1EEES8_S8_EEENS6_IJNS7_ILi128EEENS7_ILi96EEENS7_ILi64EEEEEELi256ENS_10bfloat16_tEfNS_4arch4Sm90ELb0ELb0ELb1ELb1ELb0ELb1ELb1ELb1ELb0ELb0ELb0ELb0EEENS1_21CollectiveEpilogueFwdINS6_IJSA_NS7_ILi256EEESB_EEES9_SE_SG_Li256ELb1ELb0ELb0ELb0EEENS1_36VarlenDynamicPersistentTileSchedulerILi128ELi96ELi256ELi32ELb0ELb0ELb1ELb0ELb1ELb1EEEEEEEEEvNT_6ParamsE:
        /* <DEDUP_REMOVED lines=30> */
.L_x_8166:
[----:B------:R-:W-:Y:S05]  /*01e0*/  BSYNC B0 ;  /* 0x0000000000007941 */ /* 0x000fea0003800000 */
.L_x_8165:
        /* <DEDUP_REMOVED lines=43> */
.L_x_8167:
        /* <DEDUP_REMOVED lines=22> */
.L_x_8168:
        /* <DEDUP_REMOVED lines=18> */
.L_x_8169:
        /* <DEDUP_REMOVED lines=22> */
.L_x_8170:
        /* <DEDUP_REMOVED lines=22> */
.L_x_8171:
        /* <DEDUP_REMOVED lines=10> */
.L_x_8174:
        /* <DEDUP_REMOVED lines=8> */
[----:B--2---:R-:W-:-:S06]  /*0b00*/  ULEA UR4, UR5, UR4, 0x18 ;  /* 0x0000000405047291 */ /* 0x004fcc000f8ec03f */
[----:B------:R-:W-:Y:S01]  /*0b10*/  IMAD.U32 R18, RZ, RZ, UR4 ;  /* 0x00000004ff127e24 */ /* 0x000fe2000f8e00ff */
[----:B-1----:R-:W-:Y:S01]  /*0b20*/  SHF.R.U32.HI R0, RZ, 0x7, R0 ;  /* 0x00000007ff007819 */ /* 0x002fe20000011600 */
[----:B------:R-:W-:-:S03]  /*0b30*/  ULDC UR4, c[0x0][0xd14] ;  /* 0x0003450000047ab9 */ /* 0x000fc60000000800 */
[----:B------:R-:W-:-:S13]  /*0b40*/  ISETP.NE.AND P0, PT, R0, 0x1, PT ;  /* 0x000000010000780c */ /* 0x000fda0003f05270 */
[----:B------:R-:W-:Y:S08]  /*0b50*/  @!P0 BAR.ARV 0x9, 0x100 ;  /* 0x0244000000008b1d */ /* 0x000ff00000002000 */
[----:B------:R-:W-:Y:S06]  /*0b60*/  BAR.SYNC.DEFER_BLOCKING 0x5, 0x120 ;  /* 0x0144800000007b1d */ /* 0x000fec0000010000 */
[----:B------:R-:W1:Y:S02]  /*0b70*/  LDS.128 R32, [R18+0x324d0] ;  /* 0x0324d00012207984 */ /* 0x000e640000000c00 */
[----:B------:R-:W-:Y:S06]  /*0b80*/  BAR.ARV 0x4, 0x120 ;  /* 0x0104800000007b1d */ /* 0x000fec0000002000 */
[----:B-1----:R-:W-:-:S13]  /*0b90*/  ISETP.GE.AND P0, PT, R35, UR4, PT ;  /* 0x0000000423007c0c */ /* 0x002fda000bf06270 */
[----:B------:R-:W-:Y:S05]  /*0ba0*/  @P0 BRA `(.L_x_8175) ;  /* 0x0000016000c40947 */ /* 0x000fea0003800000 */
[----:B------:R-:W2:Y:S01]  /*0bb0*/  LDL R3, [R1+0x98] ;  /* 0x0000980001037983 */ /* 0x000ea20000100800 */
[----:B------:R-:W-:Y:S01]  /*0bc0*/  CS2R R22, SRZ ;  /* 0x0000000000167805 */ /* 0x000fe2000001ff00 */
[----:B------:R-:W-:Y:S01]  /*0bd0*/  IMAD.MOV.U32 R200, RZ, RZ, RZ ;  /* 0x000000ffffc87224 */ /* 0x000fe200078e00ff */
[----:B0-----:R-:W0:Y:S01]  /*0be0*/  S2R R2, SR_TID.X ;  /* 0x0000000000027919 */ /* 0x001e220000002100 */
[----:B------:R-:W-:Y:S02]  /*0bf0*/  IMAD.MOV.U32 R235, RZ, RZ, RZ ;  /* 0x000000ffffeb7224 */ /* 0x000fe400078e00ff */
[----:B0-----:R-:W-:-:S05]  /*0c00*/  VIADD R11, R2, 0xffffff80 ;  /* 0xffffff80020b7836 */ /* 0x001fca0000000000 */
[----:B------:R-:W-:-:S04]  /*0c10*/  SHF.R.S32.HI R0, RZ, 0x1f, R11 ;  /* 0x0000001fff007819 */ /* 0x000fc8000001140b */
[CC--:B------:R-:W-:Y:S02]  /*0c20*/  LEA.HI R2, R0.reuse, R11.reuse, RZ, 0x7 ;  /* 0x0000000b00027211 */ /* 0x0c0fe400078f38ff */
[----:B------:R-:W-:Y:S02]  /*0c30*/  LEA.HI R228, R0, R11, RZ, 0x5 ;  /* 0x0000000b00e47211 */ /* 0x000fe400078f28ff */
[----:B------:R-:W-:Y:S02]  /*0c40*/  SHF.R.S32.HI R12, RZ, 0x7, R2 ;  /* 0x00000007ff0c7819 */ /* 0x000fe40000011402 */
[----:B------:R-:W-:Y:S02]  /*0c50*/  SHF.R.S32.HI R228, RZ, 0x5, R228 ;  /* 0x00000005ffe47819 */ /* 0x000fe400000114e4 */
[----:B--2---:R-:W-:Y:S02]  /*0c60*/  R2UR UR4, R3 ;  /* 0x00000000030472ca */ /* 0x004fe400000e0000 */
[----:B------:R-:W-:-:S02]  /*0c70*/  LOP3.LUT R3, R2, 0xffffff80, RZ, 0xc0, !PT ;  /* 0xffffff8002037812 */ /* 0x000fc400078ec0ff */
[----:B------:R-:W-:-:S03]  /*0c80*/  LEA.HI R2, R2, R12, RZ, 0x1 ;  /* 0x0000000c02027211 */ /* 0x000fc600078f08ff */
[----:B------:R-:W-:Y:S01]  /*0c90*/  IMAD.IADD R10, R11, 0x1, -R3 ;  /* 0x000000010b0a7824 */ /* 0x000fe200078e0a03 */
[----:B------:R-:W-:-:S04]  /*0ca0*/  LOP3.LUT R2, R2, 0x3fffffe, RZ, 0xc0, !PT ;  /* 0x03fffffe02027812 */ /* 0x000fc800078ec0ff */
[----:B------:R-:W-:Y:S01]  /*0cb0*/  SHF.R.S32.HI R5, RZ, 0x1f, R10 ;  /* 0x0000001fff057819 */ /* 0x000fe2000001140a */
[----:B------:R-:W-:Y:S01]  /*0cc0*/  ULOP3.LUT UR4, UR4, 0x1, URZ, 0xfc, !UPT ;  /* 0x0000000104047892 */ /* 0x000fe2000f8efc3f */
[----:B------:R-:W-:Y:S02]  /*0cd0*/  IMAD.IADD R2, R12, 0x1, -R2 ;  /* 0x000000010c027824 */ /* 0x000fe400078e0a02 */
[CC--:B------:R-:W-:Y:S02]  /*0ce0*/  LEA.HI R7, R5.reuse, R10.reuse, RZ, 0x2 ;  /* 0x0000000a05077211 */ /* 0x0c0fe400078f10ff */
[----:B------:R-:W-:Y:S02]  /*0cf0*/  LEA.HI R8, R5, R10, RZ, 0x5 ;  /* 0x0000000a05087211 */ /* 0x000fe400078f28ff */
[--C-:B------:R-:W-:Y:S02]  /*0d00*/  SHF.R.S32.HI R4, RZ, 0x2, R7.reuse ;  /* 0x00000002ff047819 */ /* 0x100fe40000011407 */
[----:B------:R-:W-:-:S02]  /*0d10*/  SHF.R.S32.HI R3, RZ, 0x1f, R7 ;  /* 0x0000001fff037819 */ /* 0x000fc40000011407 */
[----:B------:R-:W-:Y:S02]  /*0d20*/  SHF.R.S32.HI R8, RZ, 0x5, R8 ;  /* 0x00000005ff087819 */ /* 0x000fe40000011408 */
[----:B------:R-:W-:Y:S02]  /*0d30*/  LEA.HI R6, R3, R4, RZ, 0x3 ;  /* 0x0000000403067211 */ /* 0x000fe400078f18ff */
[----:B------:R-:W-:Y:S02]  /*0d40*/  LEA.HI R3, R0, R11, RZ, 0x4 ;  /* 0x0000000b00037211 */ /* 0x000fe400078f20ff */
[----:B------:R-:W-:Y:S02]  /*0d50*/  LOP3.LUT R9, R6, 0xfffffff8, RZ, 0xc0, !PT ;  /* 0xfffffff806097812 */ /* 0x000fe400078ec0ff */
[----:B------:R-:W-:Y:S02]  /*0d60*/  SHF.R.S32.HI R6, RZ, 0x4, R3 ;  /* 0x00000004ff067819 */ /* 0x000fe40000011403 */
[----:B------:R-:W-:Y:S01]  /*0d70*/  LOP3.LUT R7, R7, 0x7ffffffc, RZ, 0xc0, !PT ;  /* 0x7ffffffc07077812 */ /* 0x000fe200078ec0ff */
[----:B------:R-:W-:Y:S01]  /*0d80*/  IMAD.IADD R9, R4, 0x1, -R9 ;  /* 0x0000000104097824 */ /* 0x000fe200078e0a09 */
[----:B------:R-:W-:-:S02]  /*0d90*/  LOP3.LUT R4, R3, 0x3fffff0, RZ, 0xc0, !PT ;  /* 0x03fffff003047812 */ /* 0x000fc400078ec0ff */
[----:B------:R-:W-:Y:S01]  /*0da0*/  LEA.HI R3, R3, R6, RZ, 0x1 ;  /* 0x0000000603037211 */ /* 0x000fe200078f08ff */
[----:B------:R-:W-:-:S03]  /*0db0*/  IMAD R9, R8, 0x10, R9 ;  /* 0x0000001008097824 */ /* 0x000fc600078e0209 */
[----:B------:R-:W-:Y:S01]  /*0dc0*/  LOP3.LUT R5, R3, 0x1ffffffe, RZ, 0xc0, !PT ;  /* 0x1ffffffe03057812 */ /* 0x000fe200078ec0ff */
[----:B------:R-:W-:Y:S02]  /*0dd0*/  IMAD.IADD R3, R11, 0x1, -R4 ;  /* 0x000000010b037824 */ /* 0x000fe400078e0a04 */
[----:B------:R-:W-:Y:S02]  /*0de0*/  IMAD R2, R2, 0x40, R9 ;  /* 0x0000004002027824 */ /* 0x000fe400078e0209 */
[----:B------:R-:W-:Y:S01]  /*0df0*/  IMAD R4, R228, 0x10, R3 ;  /* 0x00000010e4047824 */ /* 0x000fe200078e0203 */
[-C--:B------:R-:W-:Y:S01]  /*0e00*/  LEA.HI R3, R0, R11.reuse, RZ, 0x2 ;  /* 0x0000000b00037211 */ /* 0x080fe200078f10ff */
[----:B------:R-:W-:Y:S01]  /*0e10*/  IMAD.IADD R5, R6, 0x1, -R5 ;  /* 0x0000000106057824 */ /* 0x000fe200078e0a05 */
[----:B------:R0:W-:Y:S01]  /*0e20*/  STL [R1+0x90], R2 ;  /* 0x0000900201007387 */ /* 0x0001e20000100800 */
[----:B------:R-:W-:Y:S02]  /*0e30*/  LEA.HI R0, R0, R11, RZ, 0x3 ;  /* 0x0000000b00007211 */ /* 0x000fe400078f18ff */
[----:B------:R-:W-:Y:S01]  /*0e40*/  SHF.R.S32.HI R19, RZ, 0x2, R3 ;  /* 0x00000002ff137819 */ /* 0x000fe20000011403 */
[----:B------:R-:W-:Y:S01]  /*0e50*/  IMAD R5, R4, 0x8, R5 ;  /* 0x0000000804057824 */ /* 0x000fe200078e0205 */
[----:B------:R-:W-:Y:S01]  /*0e60*/  SHF.R.S32.HI R6, RZ, 0x1f, R3 ;  /* 0x0000001fff067819 */ /* 0x000fe20000011403 */
[----:B------:R-:W-:Y:S01]  /*0e70*/  IMAD.U32 R4, RZ, RZ, UR4 ;  /* 0x00000004ff047e24 */ /* 0x000fe2000f8e00ff */
[----:B------:R-:W-:Y:S01]  /*0e80*/  SHF.R.S32.HI R226, RZ, 0x3, R0 ;  /* 0x00000003ffe27819 */ /* 0x000fe20000011400 */
[----:B------:R-:W-:Y:S01]  /*0e90*/  VIADD R234, R19, 0x40 ;  /* 0x0000004013ea7836 */ /* 0x000fe20000000000 */
[----:B------:R-:W-:Y:S01]  /*0ea0*/  LOP3.LUT R0, R0, 0x1ffffff8, RZ, 0xc0, !PT ;  /* 0x1ffffff800007812 */ /* 0x000fe200078ec0ff */
[----:B0-----:R-:W-:Y:S01]  /*0eb0*/  IMAD.MOV.U32 R2, RZ, RZ, RZ ;  /* 0x000000ffff027224 */ /* 0x001fe200078e00ff */
[----:B------:R0:W-:Y:S01]  /*0ec0*/  STL [R1+0x7c], R4 ;  /* 0x00007c0401007387 */ /* 0x0001e20000100800 */
[----:B------:R-:W-:Y:S01]  /*0ed0*/  IMAD.SHL.U32 R224, R234, 0x40, RZ ;  /* 0x00000040eae07824 */ /* 0x000fe200078e00ff */
[----:B------:R-:W-:Y:S01]  /*0ee0*/  LEA.HI R6, R6, R19, RZ, 0x3 ;  /* 0x0000001306067211 */ /* 0x000fe200078f18ff */
[----:B------:R-:W-:Y:S01]  /*0ef0*/  IMAD.IADD R0, R11, 0x1, -R0 ;  /* 0x000000010b007824 */ /* 0x000fe200078e0a00 */
[----:B------:R-:W-:-:S02]  /*0f00*/  SHF.R.S32.HI R237, RZ, 0x1f, R19 ;  /* 0x0000001fffed7819 */ /* 0x000fc40000011413 */
[----:B------:R-:W-:Y:S02]  /*0f10*/  LOP3.LUT R224, R224, 0x1c0, RZ, 0xc0, !PT ;  /* 0x000001c0e0e07812 */ /* 0x000fe400078ec0ff */
[----:B------:R-:W-:Y:S02]  /*0f20*/  LOP3.LUT R6, R6, 0xfffffff8, RZ, 0xc0, !PT ;  /* 0xfffffff806067812 */ /* 0x000fe400078ec0ff */
[----:B0-----:R-:W-:Y:S02]  /*0f30*/  LOP3.LUT R4, R3, 0xfffffffc, RZ, 0xc0, !PT ;  /* 0xfffffffc03047812 */ /* 0x001fe400078ec0ff */
[----:B------:R-:W-:Y:S02]  /*0f40*/  SHF.R.S32.HI R3, RZ, 0x1f, R234 ;  /* 0x0000001fff037819 */ /* 0x000fe400000114ea */
[----:B------:R-:W-:Y:S01]  /*0f50*/  SHF.R.U32.HI R8, RZ, 0x3, R224 ;  /* 0x00000003ff087819 */ /* 0x000fe200000116e0 */
[----:B------:R-:W-:Y:S01]  /*0f60*/  IMAD.IADD R4, R11, 0x1, -R4 ;  /* 0x000000010b047824 */ /* 0x000fe200078e0a04 */
[----:B------:R-:W-:-:S02]  /*0f70*/  LEA.HI R3, R3, R234, RZ, 0x3 ;  /* 0x000000ea03037211 */ /* 0x000fc400078f18ff */
[----:B------:R-:W-:Y:S01]  /*0f80*/  SHF.L.U32 R201, R0, 0x3, RZ ;  /* 0x0000000300c97819 */ /* 0x000fe200000006ff */
[----:B------:R-:W-:Y:S02]  /*0f90*/  IMAD.SHL.U32 R16, R4, 0x8, RZ ;  /* 0x0000000804107824 */ /* 0x000fe400078e00ff */
[----:B------:R-:W-:Y:S02]  /*0fa0*/  IMAD.SHL.U32 R3, R3, 0x40, RZ ;  /* 0x0000004003037824 */ /* 0x000fe400078e00ff */
[----:B------:R-:W-:Y:S01]  /*0fb0*/  IMAD.IADD R0, R19, 0x1, -R6 ;  /* 0x0000000113007824 */ /* 0x000fe200078e0a06 */
[--C-:B------:R-:W-:Y:S01]  /*0fc0*/  LOP3.LUT R4, R224, 0x38, R16.reuse, 0xf8, !PT ;  /* 0x00000038e0047812 */ /* 0x100fe200078ef810 */
[----:B------:R-:W-:Y:S01]  /*0fd0*/  IMAD.IADD R6, R10, 0x1, -R7 ;  /* 0x000000010a067824 */ /* 0x000fe200078e0a07 */
[----:B------:R-:W-:Y:S02]  /*0fe0*/  LOP3.LUT R229, R3, 0xfffffe00, RZ, 0xc0, !PT ;  /* 0xfffffe0003e57812 */ /* 0x000fe400078ec0ff */
[----:B------:R0:W-:Y:S01]  /*0ff0*/  STL [R1+0x80], R0 ;  /* 0x0000800001007387 */ /* 0x0001e20000100800 */
[----:B------:R-:W-:-:S02]  /*1000*/  SHF.R.S32.HI R17, RZ, 0x1f, R16 ;  /* 0x0000001fff117819 */ /* 0x000fc40000011410 */
[----:B------:R-:W-:Y:S01]  /*1010*/  LOP3.LUT R3, R229, R4, R8, 0xf6, !PT ;  /* 0x00000004e5037212 */ /* 0x000fe200078ef608 */
[----:B------:R-:W-:Y:S01]  /*1020*/  IMAD.SHL.U32 R4, R5, 0x8, RZ ;  /* 0x0000000805047824 */ /* 0x000fe200078e00ff */
[----:B------:R1:W-:Y:S03]  /*1030*/  STL [R1+0x8c], R6 ;  /* 0x00008c0601007387 */ /* 0x0003e60000100800 */
[----:B0-----:R-:W-:-:S05]  /*1040*/  IMAD R0, R3, 0x2, R18 ;  /* 0x0000000203007824 */ /* 0x001fca00078e0212 */
[----:B------:R1:W-:Y:S04]  /*1050*/  STL [R1+0x88], R0 ;  /* 0x0000880001007387 */ /* 0x0003e80000100800 */
[----:B------:R1:W-:Y:S02]  /*1060*/  STL [R1+0x94], R4 ;  /* 0x0000940401007387 */ /* 0x0003e40000100800 */
.L_x_8310:
[----:B01---5:R-:W0:Y:S02]  /*1070*/  LDC.64 R4, c[0x0][0xd60] ;  /* 0x00035800ff047b82 */ /* 0x023e240000000a00 */
[----:B0-----:R-:W-:-:S05]  /*1080*/  IMAD.WIDE R4, R35, 0x4, R4 ;  /* 0x0000000423047825 */ /* 0x001fca00078e0204 */
[----:B--2---:R-:W2:Y:S01]  /*1090*/  LDG.E R233, desc[UR60][R4.64] ;  /* 0x0000003c04e97981 */ /* 0x004ea2000c1e1900 */
[----:B------:R-:W-:Y:S05]  /*10a0*/  YIELD ;  /* 0x0000000000007946 */ /* 0x000fea0003800000 */
[----:B------:R-:W-:Y:S01]  /*10b0*/  ULDC.64 UR4, c[0x0][0xb20] ;  /* 0x0002c80000047ab9 */ /* 0x000fe20000000a00 */
[----:B------:R-:W-:Y:S01]  /*10c0*/  ULDC.64 UR6, c[0x0][0xb00] ;  /* 0x0002c00000067ab9 */ /* 0x000fe20000000a00 */
[----:B------:R-:W-:Y:S01]  /*10d0*/  ISETP.NE.U32.AND P1, PT, RZ, UR4, PT ;  /* 0x00000004ff007c0c */ /* 0x000fe2000bf25070 */
[----:B------:R-:W-:Y:S01]  /*10e0*/  IMAD.MOV.U32 R3, RZ, RZ, RZ ;  /* 0x000000ffff037224 */ /* 0x000fe200078e00ff */
[----:B------:R-:W-:Y:S01]  /*10f0*/  ISETP.NE.U32.AND P0, PT, RZ, UR6, PT ;  /* 0x00000006ff007c0c */ /* 0x000fe2000bf05070 */
[----:B------:R-:W-:Y:S01]  /*1100*/  IMAD.MOV.U32 R35, RZ, RZ, RZ ;  /* 0x000000ffff237224 */ /* 0x000fe200078e00ff */
[----:B------:R-:W-:-:S02]  /*1110*/  ISETP.NE.AND.EX P1, PT, RZ, UR5, PT, P1 ;  /* 0x00000005ff007c0c */ /* 0x000fc4000bf25310 */
[----:B------:R-:W-:Y:S02]  /*1120*/  ISETP.NE.AND.EX P0, PT, RZ, UR7, PT, P0 ;  /* 0x00000007ff007c0c */ /* 0x000fe4000bf05300 */
[----:B--2---:R-:W-:Y:S01]  /*1130*/  SHF.R.S32.HI R0, RZ, 0x1f, R233 ;  /* 0x0000001fff007819 */ /* 0x004fe200000114e9 */
[----:B------:R-:W-:-:S08]  /*1140*/  IMAD.SHL.U32 R231, R233, 0x4, RZ ;  /* 0x00000004e9e77824 */ /* 0x000fd000078e00ff */
[C---:B---3--:R-:W-:Y:S02]  /*1150*/  @P1 LEA R6, P2, R233.reuse, UR4, 0x2 ;  /* 0x00000004e9061c11 */ /* 0x048fe4000f8410ff */
[C-C-:B------:R-:W-:Y:S01]  /*1160*/  SHF.L.U64.HI R232, R233.reuse, 0x2, R0.reuse ;  /* 0x00000002e9e87819 */ /* 0x140fe20000010200 */
[----:B------:R0:W-:Y:S01]  /*1170*/  STL [R1+0x84], R0 ;  /* 0x0000840001007387 */ /* 0x0001e20000100800 */
[----:B------:R-:W-:Y:S01]  /*1180*/  @P1 LEA.HI.X R7, R233, UR5, R0, 0x2, P2 ;  /* 0x00000005e9071c11 */ /* 0x000fe200090f1400 */
[----:B------:R-:W-:Y:S01]  /*1190*/  ULDC.64 UR4, c[0x0][0xb10] ;  /* 0x0002c40000047ab9 */ /* 0x000fe20000000a00 */
[----:B------:R-:W-:Y:S02]  /*11a0*/  IADD3 R8, P3, R231, UR6, RZ ;  /* 0x00000006e7087c10 */ /* 0x000fe4000ff7e0ff */
[----:B------:R-:W-:Y:S01]  /*11b0*/  ISETP.NE.U32.AND P2, PT, RZ, UR4, PT ;  /* 0x00000004ff007c0c */ /* 0x000fe2000bf45070 */
[----:B------:R0:W5:Y:S01]  /*11c0*/  @P1 LDG.E R3, desc[UR60][R6.64] ;  /* 0x0000003c06031981 */ /* 0x000162000c1e1900 */
[----:B------:R-:W-:-:S02]  /*11d0*/  IADD3.X R9, R232, UR7, RZ, P3, !PT ;  /* 0x00000007e8097c10 */ /* 0x000fc40009ffe4ff */
[----:B------:R-:W-:-:S03]  /*11e0*/  ISETP.NE.AND.EX P2, PT, RZ, UR5, PT, P2 ;  /* 0x00000005ff007c0c */ /* 0x000fc6000bf45320 */
[----:B------:R0:W5:Y:S10]  /*11f0*/  @P0 LDG.E R35, desc[UR60][R8.64] ;  /* 0x0000003c08230981 */ /* 0x000174000c1e1900 */
[----:B------:R-:W-:Y:S01]  /*1200*/  @P2 IADD3 R4, P1, R231, UR4, RZ ;  /* 0x00000004e7042c10 */ /* 0x000fe2000ff3e0ff */
[----:B------:R-:W-:-:S02]  /*1210*/  ULDC UR4, c[0x0][0x288] ;  /* 0x0000a20000047ab9 */ /* 0x000fc40000000800 */
[----:B------:R-:W-:Y:S01]  /*1220*/  IMAD.U32 R99, RZ, RZ, UR4 ;  /* 0x00000004ff637e24 */ /* 0x000fe2000f8e00ff */
[----:B------:R-:W-:Y:S01]  /*1230*/  @P2 IADD3.X R5, R232, UR5, RZ, P1, !PT ;  /* 0x00000005e8052c10 */ /* 0x000fe20008ffe4ff */
[----:B------:R-:W-:-:S04]  /*1240*/  ULDC.64 UR4, c[0x0][0x3f8] ;  /* 0x0000fe0000047ab9 */ /* 0x000fc80000000a00 */
        /* <DEDUP_REMOVED lines=11> */
[----:B0---4-:R-:W-:Y:S06]  /*1300*/  @P2 BRA `(.L_x_8176) ;  /* 0x0000000000242947 */ /* 0x011fec0003800000 */
        /* <DEDUP_REMOVED lines=9> */
.L_x_8176:
        /* <DEDUP_REMOVED lines=10> */
.L_x_8177:
[----:B------:R-:W-:Y:S05]  /*1440*/  @!P0 BRA `(.L_x_8178) ;  /* 0x00000000000c8947 */ /* 0x000fea0003800000 */
[----:B------:R-:W2:Y:S04]  /*1450*/  LDG.E R5, desc[UR60][R8.64] ;  /* 0x0000003c08057981 */ /* 0x000ea8000c1e1900 */
[----:B------:R-:W2:Y:S02]  /*1460*/  LDG.E R30, desc[UR60][R8.64+0x4] ;  /* 0x0000043c081e7981 */ /* 0x000ea4000c1e1900 */
[----:B--2---:R-:W-:-:S07]  /*1470*/  IMAD.IADD R30, R30, 0x1, -R5 ;  /* 0x000000011e1e7824 */ /* 0x004fce00078e0a05 */
.L_x_8178:
        /* <DEDUP_REMOVED lines=9> */
[----:B------:R-:W-:Y:S01]  /*1510*/  ISETP.NE.U32.AND P1, PT, RZ, UR4, PT ;  /* 0x00000004ff007c0c */ /* 0x000fe2000bf25070 */
[----:B------:R-:W-:-:S03]  /*1520*/  IMAD.MOV.U32 R28, RZ, RZ, R30 ;  /* 0x000000ffff1c7224 */ /* 0x000fc600078e001e */
[----:B------:R-:W-:Y:S01]  /*1530*/  ISETP.NE.AND.EX P1, PT, RZ, UR5, PT, P1 ;  /* 0x00000005ff007c0c */ /* 0x000fe2000bf25310 */
[----:B0-----:R-:W-:-:S05]  /*1540*/  IMAD.MOV R4, RZ, RZ, -R8 ;  /* 0x000000ffff047224 */ /* 0x001fca00078e0a08 */
[----:B------:R-:W-:-:S07]  /*1550*/  VIMNMX R4, RZ, R4, !PT ;  /* 0x00000004ff047248 */ /* 0x000fce0007fe0100 */
        /* <DEDUP_REMOVED lines=13> */
[----:B------:R-:W-:-:S04]  /*1630*/  SHF.R.U32.HI R27, RZ, 0x6, R5 ;  /* 0x00000006ff1b7819 */ /* 0x000fc80000011605 */
[----:B------:R-:W-:-:S03]  /*1640*/  MOV R26, R27 ;  /* 0x0000001b001a7202 */ /* 0x000fc60000000f00 */
        /* <DEDUP_REMOVED lines=27> */
.L_x_8181:
[----:B------:R-:W-:Y:S05]  /*1800*/  BSYNC B6 ;  /* 0x0000000000067941 */ /* 0x000fea0003800000 */
.L_x_8180:
        /* <DEDUP_REMOVED lines=20> */
.L_x_8183:
[----:B------:R-:W-:Y:S05]  /*1950*/  BSYNC B6 ;  /* 0x0000000000067941 */ /* 0x000fea0003800000 */
.L_x_8182:
[----:B------:R-:W-:Y:S01]  /*1960*/  ULDC.64 UR4, c[0x0][0xaf0] ;  /* 0x0002bc0000047ab9 */ /* 0x000fe20000000a00 */
[----:B------:R-:W2:Y:S01]  /*1970*/  LDL R48, [R1+0x80] ;  /* 0x0000800001307983 */ /* 0x000ea20000100800 */
[----:B------:R-:W-:Y:S01]  /*1980*/  ISETP.NE.U32.AND P0, PT, RZ, UR4, PT ;  /* 0x00000004ff007c0c */ /* 0x000fe2000bf05070 */
[----:B------:R-:W0:Y:S08]  /*1990*/  LDC R0, c[0x0][0x428] ;  /* 0x00010a00ff007b82 */ /* 0x000e300000000800 */
[----:B------:R-:W1:Y:S01]  /*19a0*/  LDC.64 R12, c[0x0][0x2f0] ;  /* 0x0000bc00ff0c7b82 */ /* 0x000e620000000a00 */
[----:B------:R-:W-:Y:S01]  /*19b0*/  ISETP.NE.AND.EX P0, PT, RZ, UR5, PT, P0 ;  /* 0x00000005ff007c0c */ /* 0x000fe2000bf05300 */
[----:B------:R-:W3:Y:S01]  /*19c0*/  S2R R36, SR_TID.X ;  /* 0x0000000000247919 */ /* 0x000ee20000002100 */
[----:B------:R-:W-:Y:S01]  /*19d0*/  IMAD.IADD R72, R35, 0x1, R30 ;  /* 0x0000000123487824 */ /* 0x000fe200078e021e */
[----:B------:R-:W-:-:S04]  /*19e0*/  ULDC.64 UR6, c[0x0][0xb00] ;  /* 0x0002c00000067ab9 */ /* 0x000fc80000000a00 */
[----:B------:R-:W4:Y:S06]  /*19f0*/  LDC R97, c[0x0][0x3d4] ;  /* 0x0000f500ff617b82 */ /* 0x000f2c0000000800 */
[----:B------:R-:W-:Y:S02]  /*1a00*/  @P0 IADD3 R4, P1, R231, UR4, RZ ;  /* 0x00000004e7040c10 */ /* 0x000fe4000ff3e0ff */
[----:B------:R-:W4:Y:S02]  /*1a10*/  LDC.64 R64, c[0x0][0x3e8] ;  /* 0x0000fa00ff407b82 */ /* 0x000f240000000a00 */
[----:B------:R-:W-:Y:S01]  /*1a20*/  @P0 IADD3.X R5, R232, UR5, RZ, P1, !PT ;  /* 0x00000005e8050c10 */ /* 0x000fe20008ffe4ff */
[----:B------:R-:W-:-:S04]  /*1a30*/  ULDC.64 UR4, c[0x0][0x2f8] ;  /* 0x0000be0000047ab9 */ /* 0x000fc80000000a00 */
[----:B------:R3:W2:Y:S01]  /*1a40*/  @P0 LDG.E R31, desc[UR60][R4.64] ;  /* 0x0000003c041f0981 */ /* 0x0006a2000c1e1900 */
[----:B0-----:R-:W-:Y:S01]  /*1a50*/  ISETP.NE.AND P0, PT, R0, 0x1, PT ;  /* 0x000000010000780c */ /* 0x001fe20003f05270 */
[----:B------:R-:W0:Y:S01]  /*1a60*/  LDC.64 R70, c[0x0][0x3d8] ;  /* 0x0000f600ff467b82 */ /* 0x000e220000000a00 */
[----:B------:R-:W-:Y:S01]  /*1a70*/  SHF.R.S32.HI R44, RZ, 0x1f, R72 ;  /* 0x0000001fff2c7819 */ /* 0x000fe20000011448 */
[C---:B------:R-:W-:Y:S02]  /*1a80*/  VIADD R10, R16.reuse, 0xc0 ;  /* 0x000000c0100a7836 */ /* 0x040fe40000000000 */
[----:B------:R-:W-:Y:S02]  /*1a90*/  VIADD R11, R16, 0xe0 ;  /* 0x000000e0100b7836 */ /* 0x000fe40000000000 */
[-C--:B-1----:R-:W-:Y:S02]  /*1aa0*/  IMAD R6, R44, R12.reuse, RZ ;  /* 0x0000000c2c067224 */ /* 0x082fe400078e02ff */
[----:B---3--:R-:W-:Y:S01]  /*1ab0*/  IMAD.WIDE.U32 R4, R72, R12, RZ ;  /* 0x0000000c48047225 */ /* 0x008fe200078e00ff */
[----:B------:R-:W-:-:S03]  /*1ac0*/  SHF.R.U32.HI R46, RZ, 0x7, R36 ;  /* 0x00000007ff2e7819 */ /* 0x000fc60000011624 */
[----:B------:R-:W1:Y:S01]  /*1ad0*/  @P0 LDC R3, c[0x0][0x42c] ;  /* 0x00010b00ff030b82 */ /* 0x000e620000000800 */
[----:B------:R-:W-:Y:S01]  /*1ae0*/  ISETP.NE.AND P6, PT, R46, 0x1, PT ;  /* 0x000000012e00780c */ /* 0x000fe20003fc5270 */
[----:B------:R-:W-:-:S05]  /*1af0*/  VIADD R37, R36, 0xffffff80 ;  /* 0xffffff8024257836 */ /* 0x000fca0000000000 */
[----:B------:R-:W-:Y:S01]  /*1b00*/  SHF.R.S32.HI R36, RZ, 0x1f, R37 ;  /* 0x0000001fff247819 */ /* 0x000fe20000011425 */
[----:B------:R-:W3:Y:S03]  /*1b10*/  @P0 LDC R7, c[0x0][0x430] ;  /* 0x00010c00ff070b82 */ /* 0x000ee60000000800 */
[----:B------:R-:W-:-:S04]  /*1b20*/  LEA.HI R36, R36, R37, RZ, 0x2 ;  /* 0x0000002524247211 */ /* 0x000fc800078f10ff */
[----:B------:R-:W-:-:S05]  /*1b30*/  LOP3.LUT R36, R36, 0xfffffffc, RZ, 0xc0, !PT ;  /* 0xfffffffc24247812 */ /* 0x000fca00078ec0ff */
[----:B------:R-:W-:Y:S02]  /*1b40*/  IMAD.IADD R36, R37, 0x1, -R36 ;  /* 0x0000000125247824 */ /* 0x000fe400078e0a24 */
[----:B-1----:R-:W-:-:S04]  /*1b50*/  @P0 IMAD.HI.U32 R0, R34, R3, RZ ;  /* 0x0000000322000227 */ /* 0x002fc800078e00ff */
[----:B------:R-:W-:Y:S02]  /*1b60*/  IMAD R3, R72, R13, R6 ;  /* 0x0000000d48037224 */ /* 0x000fe400078e0206 */
[----:B------:R-:W-:Y:S01]  /*1b70*/  IMAD R6, R237, R12, RZ ;  /* 0x0000000ced067224 */ /* 0x000fe200078e02ff */
[----:B---3--:R-:W-:Y:S01]  /*1b80*/  @P0 SHF.R.U32.HI R34, RZ, R7, R0 ;  /* 0x00000007ff220219 */ /* 0x008fe20000011600 */
        /* <DEDUP_REMOVED lines=8> */
[----:B------:R-:W-:-:S04]  /*1c10*/  ULDC.64 UR4, c[0x0][0x300] ;  /* 0x0000c00000047ab9 */ /* 0x000fc80000000a00 */
[----:B------:R-:W-:Y:S01]  /*1c20*/  IADD3 R5, R5, R3, RZ ;  /* 0x0000000305057210 */ /* 0x000fe20007ffe0ff */
[----:B----4-:R-:W-:-:S04]  /*1c30*/  IMAD.WIDE.U32 R38, R19, R64, R16 ;  /* 0x0000004013267225 */ /* 0x010fc800078e0010 */
[----:B------:R-:W-:Y:S02]  /*1c40*/  IMAD.MOV.U32 R40, RZ, RZ, R38 ;  /* 0x000000ffff287224 */ /* 0x000fe400078e0026 */
[----:B------:R-:W-:Y:S02]  /*1c50*/  IMAD R79, R13, 0x60, RZ ;  /* 0x000000600d4f7824 */ /* 0x000fe400078e02ff */
[----:B------:R-:W-:Y:S02]  /*1c60*/  IMAD.MOV.U32 R77, RZ, RZ, 0x20 ;  /* 0x00000020ff4d7424 */ /* 0x000fe400078e00ff */
[----:B------:R-:W-:Y:S01]  /*1c70*/  VIADD R100, R46, 0x8 ;  /* 0x000000082e647836 */ /* 0x000fe20000000000 */
[----:B------:R-:W-:Y:S01]  /*1c80*/  SHF.R.U32.HI R46, RZ, 0x3, R224 ;  /* 0x00000003ff2e7819 */ /* 0x000fe200000116e0 */
[----:B------:R-:W-:Y:S01]  /*1c90*/  IMAD R49, R65, 0x60, RZ ;  /* 0x0000006041317824 */ /* 0x000fe200078e02ff */
[----:B0-----:R-:W-:Y:S01]  /*1ca0*/  SHF.L.U64.HI R74, R70, 0x6, R71 ;  /* 0x00000006464a7819 */ /* 0x001fe20000010247 */
[----:B------:R-:W-:-:S02]  /*1cb0*/  IMAD R81, R71, 0x60, RZ ;  /* 0x0000006047517824 */ /* 0x000fc400078e02ff */
[----:B------:R-:W-:Y:S01]  /*1cc0*/  IMAD.SHL.U32 R75, R70, 0x40, RZ ;  /* 0x00000040464b7824 */ /* 0x000fe200078e00ff */
[----:B------:R-:W-:Y:S02]  /*1cd0*/  SHF.R.S32.HI R98, RZ, 0x1f, R234 ;  /* 0x0000001fff627819 */ /* 0x000fe400000114ea */
[----:B--2---:R-:W-:Y:S02]  /*1ce0*/  SHF.R.S32.HI R0, RZ, 0x1f, R31 ;  /* 0x0000001fff007819 */ /* 0x004fe4000001141f */
[----:B------:R-:W-:Y:S02]  /*1cf0*/  SEL R35, R31, RZ, !P0 ;  /* 0x000000ff1f237207 */ /* 0x000fe40004000000 */
[----:B------:R-:W-:-:S03]  /*1d00*/  SEL R32, R0, RZ, !P0 ;  /* 0x000000ff00207207 */ /* 0x000fc60004000000 */
[----:B------:R-:W-:-:S04]  /*1d10*/  IMAD.WIDE.U32 R14, R35, UR4, R4 ;  /* 0x00000004230e7c25 */ /* 0x000fc8000f8e0004 */
[----:B------:R-:W-:Y:S02]  /*1d20*/  IMAD R0, R32, UR4, RZ ;  /* 0x0000000420007c24 */ /* 0x000fe4000f8e02ff */
[----:B------:R-:W-:-:S04]  /*1d30*/  IMAD.WIDE.U32 R4, R19, R12, R16 ;  /* 0x0000000c13047225 */ /* 0x000fc800078e0010 */
[----:B------:R-:W-:Y:S01]  /*1d40*/  IMAD R3, R35, UR5, R0 ;  /* 0x0000000523037c24 */ /* 0x000fe2000f8e0200 */
[----:B------:R-:W-:Y:S05]  /*1d50*/  @!P6 WARPSYNC.ALL ;  /* 0x000000000000e948 */ /* 0x000fea0003800000 */
[----:B------:R-:W-:Y:S01]  /*1d60*/  VIADD R0, R16, 0x20 ;  /* 0x0000002010007836 */ /* 0x000fe20000000000 */
[----:B------:R-:W-:Y:S01]  /*1d70*/  ULDC UR6, c[0x0][0x310] ;  /* 0x0000c40000067ab9 */ /* 0x000fe20000000800 */
[----:B------:R-:W-:Y:S01]  /*1d80*/  IMAD.IADD R3, R15, 0x1, R3 ;  /* 0x000000010f037824 */ /* 0x000fe200078e0203 */
[----:B------:R-:W-:Y:S01]  /*1d90*/  @!P6 BAR.SYNC.DEFER_BLOCKING 0x9, 0x100 ;  /* 0x024400000000eb1d */ /* 0x000fe20000010000 */
[----:B------:R-:W-:-:S02]  /*1da0*/  IADD3 R4, P0, R14, R4, RZ ;  /* 0x000000040e047210 */ /* 0x000fc40007f1e0ff */
[----:B------:R-:W-:Y:S02]  /*1db0*/  ISETP.GE.AND P1, PT, R0, UR6, PT ;  /* 0x0000000600007c0c */ /* 0x000fe4000bf26270 */
[----:B------:R-:W-:Y:S01]  /*1dc0*/  IADD3.X R5, R3, R5, R6, P0, !PT ;  /* 0x0000000503057210 */ /* 0x000fe200007fe406 */
[----:B------:R-:W-:Y:S01]  /*1dd0*/  ULDC.64 UR4, c[0x0][0x320] ;  /* 0x0000c80000047ab9 */ /* 0x000fe20000000a00 */
[----:B------:R-:W-:Y:S02]  /*1de0*/  SEL R7, RZ, 0xffffffff, P1 ;  /* 0xffffffffff077807 */ /* 0x000fe40000800000 */
[----:B------:R-:W-:Y:S02]  /*1df0*/  ISETP.GE.AND P0, PT, R16, UR6, PT ;  /* 0x0000000610007c0c */ /* 0x000fe4000bf06270 */
[----:B------:R-:W-:Y:S01]  /*1e00*/  ISETP.GE.AND P2, PT, R10, UR6, PT ;  /* 0x000000060a007c0c */ /* 0x000fe2000bf46270 */
[----:B------:R-:W-:Y:S01]  /*1e10*/  IMAD.SHL.U32 R9, R7, 0x2, RZ ;  /* 0x0000000207097824 */ /* 0x000fe200078e00ff */
[----:B------:R-:W-:Y:S01]  /*1e20*/  SEL R6, RZ, 0x1, P0 ;  /* 0x00000001ff067807 */ /* 0x000fe20000000000 */
[----:B------:R-:W-:Y:S01]  /*1e30*/  IMAD R7, R8, UR4, RZ ;  /* 0x0000000408077c24 */ /* 0x000fe2000f8e02ff */
[----:B------:R-:W-:Y:S01]  /*1e40*/  ISETP.GE.AND P3, PT, R11, UR6, PT ;  /* 0x000000060b007c0c */ /* 0x000fe2000bf66270 */
[----:B------:R-:W-:Y:S01]  /*1e50*/  VIADD R8, R16, 0x80 ;  /* 0x0000008010087836 */ /* 0x000fe20000000000 */
[----:B------:R-:W-:Y:S01]  /*1e60*/  LOP3.LUT R20, R9, 0x2, R6, 0xe2, !PT ;  /* 0x0000000209147812 */ /* 0x000fe200078ee206 */
[----:B------:R-:W-:-:S02]  /*1e70*/  IMAD R31, R34, UR5, R7 ;  /* 0x00000005221f7c24 */ /* 0x000fc4000f8e0207 */
[C---:B------:R-:W-:Y:S02]  /*1e80*/  VIADD R6, R16.reuse, 0x40 ;  /* 0x0000004010067836 */ /* 0x040fe40000000000 */
[C---:B------:R-:W-:Y:S02]  /*1e90*/  VIADD R7, R16.reuse, 0x60 ;  /* 0x0000006010077836 */ /* 0x040fe40000000000 */
[----:B------:R-:W-:Y:S01]  /*1ea0*/  VIADD R9, R16, 0xa0 ;  /* 0x000000a010097836 */ /* 0x000fe20000000000 */
[----:B------:R-:W-:Y:S01]  /*1eb0*/  ISETP.GE.AND P0, PT, R6, UR6, PT ;  /* 0x0000000606007c0c */ /* 0x000fe2000bf06270 */
[----:B------:R-:W-:Y:S01]  /*1ec0*/  IMAD.WIDE.U32 R10, R34, UR4, R16 ;  /* 0x00000004220a7c25 */ /* 0x000fe2000f8e0010 */
[----:B------:R-:W-:Y:S01]  /*1ed0*/  ISETP.GE.AND P1, PT, R7, UR6, PT ;  /* 0x0000000607007c0c */ /* 0x000fe2000bf26270 */
[----:B------:R-:W-:Y:S01]  /*1ee0*/  ULDC.64 UR4, c[0x0][0x328] ;  /* 0x0000ca0000047ab9 */ /* 0x000fe20000000a00 */
[----:B------:R-:W-:Y:S01]  /*1ef0*/  SEL R21, RZ, 0x4, P0 ;  /* 0x00000004ff157807 */ /* 0x000fe20000000000 */
[----:B------:R-:W-:Y:S01]  /*1f00*/  IMAD.IADD R11, R11, 0x1, R31 ;  /* 0x000000010b0b7824 */ /* 0x000fe200078e021f */
[----:B------:R-:W-:Y:S01]  /*1f10*/  SEL R30, RZ, 0x8, P1 ;  /* 0x00000008ff1e7807 */ /* 0x000fe20000800000 */
[----:B------:R-:W-:Y:S01]  /*1f20*/  IMAD R31, R32, UR4, RZ ;  /* 0x00000004201f7c24 */ /* 0x000fe2000f8e02ff */
[----:B------:R-:W-:-:S02]  /*1f30*/  ISETP.GE.AND P0, PT, R8, UR6, PT ;  /* 0x0000000608007c0c */ /* 0x000fc4000bf06270 */
[----:B------:R-:W-:Y:S02]  /*1f40*/  ISETP.GE.AND P1, PT, R9, UR6, PT ;  /* 0x0000000609007c0c */ /* 0x000fe4000bf26270 */
[----:B------:R-:W-:Y:S02]  /*1f50*/  LOP3.LUT R20, R30, R20, R21, 0xfe, !PT ;  /* 0x000000141e147212 */ /* 0x000fe400078efe15 */
[----:B------:R-:W-:Y:S02]  /*1f60*/  SEL R21, RZ, 0x10, P0 ;  /* 0x00000010ff157807 */ /* 0x000fe40000000000 */
[----:B------:R-:W-:Y:S02]  /*1f70*/  SEL R30, RZ, 0x20, P1 ;  /* 0x00000020ff1e7807 */ /* 0x000fe40000800000 */
[----:B------:R-:W-:Y:S02]  /*1f80*/  ISETP.GE.AND P0, PT, R16, R97, PT ;  /* 0x000000611000720c */ /* 0x000fe40003f06270 */
[----:B------:R-:W-:Y:S01]  /*1f90*/  LOP3.LUT R32, R30, R20, R21, 0xfe, !PT ;  /* 0x000000141e207212 */ /* 0x000fe200078efe15 */
[----:B------:R-:W-:Y:S01]  /*1fa0*/  IMAD.SHL.U32 R20, R36, 0x4, RZ ;  /* 0x0000000424147824 */ /* 0x000fe200078e00ff */
[----:B------:R-:W-:-:S02]  /*1fb0*/  SEL R21, RZ, 0x40, P2 ;  /* 0x00000040ff157807 */ /* 0x000fc40001000000 */
[----:B------:R-:W-:Y:S02]  /*1fc0*/  SEL R43, R97, RZ, P0 ;  /* 0x000000ff612b7207 */ /* 0x000fe40000000000 */
[----:B------:R-:W-:Y:S01]  /*1fd0*/  LOP3.LUT R94, R32, R21, RZ, 0xfc, !PT ;  /* 0x00000015205e7212 */ /* 0x000fe200078efcff */
[----:B------:R-:W-:Y:S02]  /*1fe0*/  IMAD R32, R237, R64, RZ ;  /* 0x00000040ed207224 */ /* 0x000fe400078e02ff */
[----:B------:R-:W-:Y:S02]  /*1ff0*/  IMAD.IADD R43, R16, 0x1, R43 ;  /* 0x00000001102b7824 */ /* 0x000fe400078e022b */
[C---:B------:R-:W-:Y:S02]  /*2000*/  IMAD R47, R35.reuse, UR5, R31 ;  /* 0x00000005232f7c24 */ /* 0x040fe4000f8e021f */
[----:B------:R-:W-:Y:S01]  /*2010*/  IMAD.WIDE.U32 R30, R35, UR4, R10 ;  /* 0x00000004231e7c25 */ /* 0x000fe2000f8e000a */
[----:B------:R-:W-:Y:S01]  /*2020*/  SHF.R.S32.HI R21, RZ, 0x1f, R20 ;  /* 0x0000001fff157819 */ /* 0x000fe20000011414 */
[----:B------:R-:W-:-:S02]  /*2030*/  ULDC UR4, c[0x0][0x2e4] ;  /* 0x0000b90000047ab9 */ /* 0x000fc40000000800 */
[-C--:B------:R-:W-:Y:S02]  /*2040*/  IMAD R10, R237, R70.reuse, RZ ;  /* 0x00000046ed0a7224 */ /* 0x080fe400078e02ff */
[C---:B------:R-:W-:Y:S01]  /*2050*/  IMAD R45, R19.reuse, R65, R32 ;  /* 0x00000041132d7224 */ /* 0x040fe200078e0220 */
[----:B------:R-:W-:Y:S01]  /*2060*/  SHF.R.S32.HI R32, RZ, 0x1f, R43 ;  /* 0x0000001fff207819 */ /* 0x000fe2000001142b */
[----:B------:R-:W-:-:S04]  /*2070*/  IMAD.WIDE.U32 R36, R19, R70, R16 ;  /* 0x0000004613247225 */ /* 0x000fc800078e0010 */
[C---:B------:R-:W-:Y:S01]  /*2080*/  IMAD R69, R19.reuse, R71, R10 ;  /* 0x0000004713457224 */ /* 0x040fe200078e020a */
[----:B------:R-:W-:Y:S01]  /*2090*/  LEA.HI R43, R32, R43, RZ, 0x3 ;  /* 0x0000002b202b7211 */ /* 0x000fe200078f18ff */
[----:B------:R-:W-:Y:S02]  /*20a0*/  IMAD.SHL.U32 R32, R48, 0x40, RZ ;  /* 0x0000004030207824 */ /* 0x000fe400078e00ff */
[----:B------:R-:W-:-:S04]  /*20b0*/  IMAD.WIDE.U32 R10, R19, R70, R20 ;  /* 0x00000046130a7225 */ /* 0x000fc800078e0014 */
[----:B------:R-:W-:Y:S01]  /*20c0*/  IMAD.IADD R67, R69, 0x1, R37 ;  /* 0x0000000145437824 */ /* 0x000fe200078e0225 */
[----:B-----5:R-:W-:Y:S01]  /*20d0*/  SHF.R.S32.HI R37, RZ, 0x1f, R28 ;  /* 0x0000001fff257819 */ /* 0x020fe2000001141c */
[----:B------:R-:W-:Y:S01]  /*20e0*/  IMAD.IADD R41, R45, 0x1, R39 ;  /* 0x000000012d297824 */ /* 0x000fe200078e0227 */
[----:B------:R-:W-:Y:S01]  /*20f0*/  LOP3.LUT R32, R32, 0x1c0, RZ, 0xc0, !PT ;  /* 0x000001c020207812 */ /* 0x000fe200078ec0ff */
[----:B------:R-:W-:Y:S01]  /*2100*/  IMAD.MOV.U32 R68, RZ, RZ, R10 ;  /* 0x000000ffff447224 */ /* 0x000fe200078e000a */
[----:B------:R-:W-:Y:S01]  /*2110*/  SHF.L.U64.HI R10, R12, 0x6, R13 ;  /* 0x000000060c0a7819 */ /* 0x000fe2000001020d */
[----:B------:R-:W-:Y:S02]  /*2120*/  IMAD.MOV.U32 R66, RZ, RZ, R36 ;  /* 0x000000ffff427224 */ /* 0x000fe400078e0024 */
[C---:B------:R-:W-:Y:S02]  /*2130*/  IMAD R13, R37.reuse, R64, RZ ;  /* 0x00000040250d7224 */ /* 0x040fe400078e02ff */
[----:B------:R-:W-:Y:S01]  /*2140*/  IMAD R42, R37, R70, RZ ;  /* 0x00000046252a7224 */ /* 0x000fe200078e02ff */
[----:B------:R-:W-:Y:S01]  /*2150*/  SHF.R.U32.HI R76, RZ, 0x3, R32 ;  /* 0x00000003ff4c7819 */ /* 0x000fe20000011620 */
[----:B------:R-:W-:Y:S01]  /*2160*/  IMAD.WIDE.U32 R36, R28, R64, R40 ;  /* 0x000000401c247225 */ /* 0x000fe200078e0028 */
[----:B------:R-:W-:-:S04]  /*2170*/  LOP3.LUT R41, R32, 0x18, R16, 0xf8, !PT ;  /* 0x0000001820297812 */ /* 0x000fc800078ef810 */
[----:B------:R-:W-:Y:S01]  /*2180*/  LOP3.LUT R41, R41, R76, RZ, 0x3c, !PT ;  /* 0x0000004c29297212 */ /* 0x000fe200078e3cff */
[----:B------:R-:W-:Y:S01]  /*2190*/  IMAD.WIDE.U32 R34, R19, R64, R20 ;  /* 0x0000004013227225 */ /* 0x000fe200078e0014 */
[----:B------:R-:W-:Y:S02]  /*21a0*/  SHF.R.S32.HI R85, RZ, 0x3, R43 ;  /* 0x00000003ff557819 */ /* 0x000fe4000001142b */
[----:B------:R-:W-:Y:S01]  /*21b0*/  LOP3.LUT R86, R43, 0xfffffff8, RZ, 0xc0, !PT ;  /* 0xfffffff82b567812 */ /* 0x000fe200078ec0ff */
[----:B------:R-:W-:Y:S01]  /*21c0*/  IMAD R78, R228, 0x200, R41 ;  /* 0x00000200e44e7824 */ /* 0x000fe200078e0229 */
[----:B------:R-:W-:Y:S01]  /*21d0*/  LOP3.LUT R41, R32, 0x38, R43, 0xf8, !PT ;  /* 0x0000003820297812 */ /* 0x000fe200078ef82b */
[----:B------:R-:W-:Y:S01]  /*21e0*/  IMAD.IADD R39, R35, 0x1, R45 ;  /* 0x0000000123277824 */ /* 0x000fe200078e022d */
[----:B------:R-:W-:Y:S01]  /*21f0*/  LOP3.LUT P1, RZ, R48, 0x4, RZ, 0xc0, !PT ;  /* 0x0000000430ff7812 */ /* 0x000fe2000782c0ff */
[----:B------:R-:W-:Y:S01]  /*2200*/  IMAD.IADD R69, R11, 0x1, R69 ;  /* 0x000000010b457824 */ /* 0x000fe200078e0245 */
[----:B------:R-:W-:Y:S01]  /*2210*/  LOP3.LUT R43, R224, 0x38, R43, 0xf8, !PT ;  /* 0x00000038e02b7812 */ /* 0x000fe200078ef82b */
[----:B------:R-:W-:Y:S01]  /*2220*/  IMAD.MOV.U32 R38, RZ, RZ, R34 ;  /* 0x000000ffff267224 */ /* 0x000fe200078e0022 */
[C---:B------:R-:W-:Y:S01]  /*2230*/  SHF.L.U32 R11, R12.reuse, 0x6, RZ ;  /* 0x000000060c0b7819 */ /* 0x040fe200000006ff */
[----:B------:R-:W-:Y:S01]  /*2240*/  IMAD.WIDE.U32 R34, R12, 0x60, RZ ;  /* 0x000000600c227825 */ /* 0x000fe200078e00ff */
[----:B------:R-:W-:-:S02]  /*2250*/  IADD3 R72, P2, R19, R72, RZ ;  /* 0x0000004813487210 */ /* 0x000fc40007f5e0ff */
[----:B------:R-:W-:Y:S01]  /*2260*/  SHF.L.U64.HI R12, R64, 0x6, R65 ;  /* 0x00000006400c7819 */ /* 0x000fe20000010241 */
[----:B------:R-:W-:Y:S01]  /*2270*/  IMAD R87, R28, R65, R13 ;  /* 0x000000411c577224 */ /* 0x000fe200078e020d */
[----:B------:R-:W-:Y:S01]  /*2280*/  SEL R77, R77, 0xffffffe0, !P1 ;  /* 0xffffffe04d4d7807 */ /* 0x000fe20004800000 */
[----:B------:R-:W-:Y:S01]  /*2290*/  IMAD.SHL.U32 R13, R64, 0x40, RZ ;  /* 0x00000040400d7824 */ /* 0x000fe200078e00ff */
[----:B------:R-:W-:Y:S01]  /*22a0*/  LOP3.LUT R41, R41, R76, RZ, 0x3c, !PT ;  /* 0x0000004c29297212 */ /* 0x000fe200078e3cff */
[C---:B------:R-:W-:Y:S01]  /*22b0*/  IMAD.WIDE.U32 R38, R28.reuse, R64, R38 ;  /* 0x000000401c267225 */ /* 0x040fe200078e0026 */
[----:B------:R-:W-:Y:S02]  /*22c0*/  LOP3.LUT R40, R43, R46, RZ, 0x3c, !PT ;  /* 0x0000002e2b287212 */ /* 0x000fe400078e3cff */
[----:B------:R-:W-:Y:S01]  /*22d0*/  SEL R93, RZ, 0xffffff80, P3 ;  /* 0xffffff80ff5d7807 */ /* 0x000fe20001800000 */
[C---:B------:R-:W-:Y:S02]  /*22e0*/  IMAD R45, R28.reuse, R71, R42 ;  /* 0x000000471c2d7224 */ /* 0x040fe400078e022a */
[----:B------:R-:W-:-:S04]  /*22f0*/  IMAD.WIDE.U32 R66, R28, R70, R66 ;  /* 0x000000461c427225 */ /* 0x000fc800078e0042 */
[----:B------:R-:W-:Y:S01]  /*2300*/  IMAD.WIDE.U32 R68, R28, R70, R68 ;  /* 0x000000461c447225 */ /* 0x000fe200078e0044 */
[----:B------:R-:W-:-:S03]  /*2310*/  LOP3.LUT R93, R94, 0x80, R93, 0xc8, !PT ;  /* 0x000000805e5d7812 */ /* 0x000fc600078ec85d */
[----:B------:R-:W-:-:S04]  /*2320*/  IMAD.WIDE.U32 R64, R64, 0x60, RZ ;  /* 0x0000006040407825 */ /* 0x000fc800078e00ff */
[----:B------:R-:W-:Y:S01]  /*2330*/  IMAD.WIDE.U32 R70, R70, 0x60, RZ ;  /* 0x0000006046467825 */ /* 0x000fe200078e00ff */
[----:B------:R-:W-:Y:S02]  /*2340*/  SHF.R.S32.HI R89, RZ, 0x1f, R86 ;  /* 0x0000001fff597819 */ /* 0x000fe40000011456 */
[----:B------:R-:W-:Y:S01]  /*2350*/  ISETP.GE.AND P1, PT, R16, UR4, PT ;  /* 0x0000000410007c0c */ /* 0x000fe2000bf26270 */
[----:B------:R-:W-:Y:S01]  /*2360*/  IMAD.X R73, R237, 0x1, R44, P2 ;  /* 0x00000001ed497824 */ /* 0x000fe200010e062c */
[----:B------:R-:W-:Y:S01]  /*2370*/  ISETP.GE.AND P2, PT, R0, UR4, PT ;  /* 0x0000000400007c0c */ /* 0x000fe2000bf46270 */
[----:B------:R-:W-:Y:S01]  /*2380*/  IMAD.IADD R83, R87, 0x1, R37 ;  /* 0x0000000157537824 */ /* 0x000fe200078e0225 */
[----:B------:R-:W-:Y:S01]  /*2390*/  LOP3.LUT R94, R94, 0x40, RZ, 0xc0, !PT ;  /* 0x000000405e5e7812 */ /* 0x000fe200078ec0ff */
[----:B------:R-:W-:Y:S02]  /*23a0*/  IMAD.SHL.U32 R97, R97, 0x2, RZ ;  /* 0x0000000261617824 */ /* 0x000fe400078e00ff */
[----:B------:R-:W-:-:S02]  /*23b0*/  IMAD.IADD R79, R35, 0x1, R79 ;  /* 0x00000001234f7824 */ /* 0x000fc400078e024f */
[----:B------:R-:W-:Y:S02]  /*23c0*/  IMAD.IADD R80, R65, 0x1, R49 ;  /* 0x0000000141507824 */ /* 0x000fe400078e0231 */
[----:B------:R-:W-:Y:S02]  /*23d0*/  IMAD.IADD R81, R71, 0x1, R81 ;  /* 0x0000000147517824 */ /* 0x000fe400078e0251 */
[----:B------:R-:W-:Y:S02]  /*23e0*/  IMAD.IADD R82, R77, 0x1, R78 ;  /* 0x000000014d527824 */ /* 0x000fe400078e024e */
[----:B------:R-:W-:Y:S02]  /*23f0*/  IMAD.IADD R84, R45, 0x1, R67 ;  /* 0x000000012d547824 */ /* 0x000fe400078e0243 */
[----:B------:R-:W-:Y:S02]  /*2400*/  IMAD.IADD R87, R39, 0x1, R87 ;  /* 0x0000000127577824 */ /* 0x000fe400078e0257 */
[----:B------:R-:W-:-:S02]  /*2410*/  IMAD.IADD R88, R69, 0x1, R45 ;  /* 0x0000000145587824 */ /* 0x000fc400078e022d */
[----:B------:R-:W-:Y:S02]  /*2420*/  IMAD R90, R228, 0x200, R41 ;  /* 0x00000200e45a7824 */ /* 0x000fe400078e0229 */
[----:B------:R-:W-:Y:S02]  /*2430*/  IMAD.IADD R91, R229, 0x1, R40 ;  /* 0x00000001e55b7824 */ /* 0x000fe400078e0228 */
[----:B------:R-:W-:-:S07]  /*2440*/  IMAD.IADD R92, R31, 0x1, R47 ;  /* 0x000000011f5c7824 */ /* 0x000fce00078e022f */
.L_x_8231:
[----:B------:R-:W0:Y:S01]  /*2450*/  LDC.64 R102, c[0x0][0x2d8] ;  /* 0x0000b600ff667b82 */ /* 0x000e220000000a00 */
[----:B------:R-:W-:Y:S01]  /*2460*/  VIADD R53, R26, 0xffffffff ;  /* 0xffffffff1a357836 */ /* 0x000fe20000000000 */
[----:B------:R-:W-:Y:S05]  /*2470*/  YIELD ;  /* 0x0000000000007946 */ /* 0x000fea0003800000 */
[----:B------:R-:W-:Y:S01]  /*2480*/  SHF.R.S32.HI R47, RZ, 0x1f, R53 ;  /* 0x0000001fff2f7819 */ /* 0x000fe20000011435 */
[----:B------:R-:W1:Y:S01]  /*2490*/  LDC R107, c[0x0][0x3d4] ;  /* 0x0000f500ff6b7b82 */ /* 0x000e620000000800 */
[-C--:B------:R-:W-:Y:S01]  /*24a0*/  IMAD R41, R79, R53.reuse, RZ ;  /* 0x000000354f297224 */ /* 0x080fe200078e02ff */
[----:B------:R-:W-:Y:S01]  /*24b0*/  BSSY B0, `(.L_x_8184) ;  /* 0x00002da000007945 */ /* 0x000fe20003800000 */
[----:B------:R-:W-:-:S04]  /*24c0*/  IMAD.WIDE.U32 R104, R34, R53, RZ ;  /* 0x0000003522687225 */ /* 0x000fc800078e00ff */
[----:B------:R-:W-:Y:S01]  /*24d0*/  IMAD R43, R47, R34, R41 ;  /* 0x000000222f2b7224 */ /* 0x000fe200078e0229 */
[-C--:B------:R-:W-:Y:S01]  /*24e0*/  IADD3 R26, P3, P4, R4, R104.reuse, R11 ;  /* 0x00000068041a7210 */ /* 0x080fe20007c7e00b */
[----:B------:R-:W-:Y:S01]  /*24f0*/  IMAD R108, R2, 0x1800, R78 ;  /* 0x00001800026c7824 */ /* 0x000fe200078e024e */
[----:B------:R-:W-:Y:S01]  /*2500*/  IADD3 R41, P5, R4, R104, RZ ;  /* 0x0000006804297210 */ /* 0x000fe20007fbe0ff */
[----:B------:R-:W-:Y:S02]  /*2510*/  IMAD.IADD R58, R105, 0x1, R43 ;  /* 0x00000001693a7824 */ /* 0x000fe400078e022b */
[----:B------:R-:W-:Y:S01]  /*2520*/  IMAD R106, R2, 0x1800, R82 ;  /* 0x00001800026a7824 */ /* 0x000fe200078e0252 */
[----:B------:R-:W-:Y:S01]  /*2530*/  LEA R108, R108, R25, 0x1 ;  /* 0x000000196c6c7211 */ /* 0x000fe200078e08ff */
[----:B------:R-:W-:Y:S01]  /*2540*/  IMAD.X R42, R58, 0x1, R5, P5 ;  /* 0x000000013a2a7824 */ /* 0x000fe200028e0605 */
[----:B------:R-:W-:Y:S01]  /*2550*/  IADD3.X R40, R5, R58, R10, P3, P4 ;  /* 0x0000003a05287210 */ /* 0x000fe20001fe840a */
[----:B------:R-:W-:Y:S01]  /*2560*/  IMAD R106, R106, 0x2, R25 ;  /* 0x000000026a6a7824 */ /* 0x000fe200078e0219 */
[----:B0-----:R-:W-:-:S02]  /*2570*/  LEA R48, P3, R26, R102, 0x1 ;  /* 0x000000661a307211 */ /* 0x001fc400078608ff */
[----:B------:R-:W-:Y:S02]  /*2580*/  LEA R50, P5, R41, R102, 0x1 ;  /* 0x0000006629327211 */ /* 0x000fe400078a08ff */
[----:B------:R-:W-:Y:S01]  /*2590*/  LEA.HI.X R49, R26, R103, R40, 0x1, P3 ;  /* 0x000000671a317211 */ /* 0x000fe200018f0c28 */
[----:B------:R-:W-:Y:S01]  /*25a0*/  IMAD.MOV.U32 R26, RZ, RZ, R53 ;  /* 0x000000ffff1a7224 */ /* 0x000fe200078e0035 */
[----:B-1----:R-:W-:Y:S02]  /*25b0*/  ISETP.GE.AND P3, PT, R107, 0x1, PT ;  /* 0x000000016b00780c */ /* 0x002fe40003f66270 */
[----:B------:R-:W-:Y:S02]  /*25c0*/  ISETP.GT.AND P4, PT, R53, R27, PT ;  /* 0x0000001b3500720c */ /* 0x000fe40003f84270 */
[----:B------:R-:W-:Y:S02]  /*25d0*/  LEA.HI.X R51, R41, R103, R42, 0x1, P5 ;  /* 0x0000006729337211 */ /* 0x000fe400028f0c2a */
[----:B------:R-:W-:-:S07]  /*25e0*/  P2R R96, PR, RZ, 0x10 ;  /* 0x00000010ff607803 */ /* 0x000fce0000000000 */
[----:B----4-:R-:W-:Y:S05]  /*25f0*/  @!P3 BRA `(.L_x_8185) ;  /* 0x0000002800a4b947 */ /* 0x010fea0003800000 */
        /* <DEDUP_REMOVED lines=42> */
.L_x_8188:
[----:B------:R-:W-:Y:S05]  /*28a0*/  BSYNC B1 ;  /* 0x0000000000017941 */ /* 0x000fea0003800000 */
.L_x_8187:
[----:B------:R-:W-:Y:S01]  /*28b0*/  ISETP.GE.AND P5, PT, R234, R101, PT ;  /* 0x00000065ea00720c */ /* 0x000fe20003fa6270 */
[----:B------:R-:W-:Y:S01]  /*28c0*/  BSSY B1, `(.L_x_8189) ;  /* 0x000001c000017945 */ /* 0x000fe20003800000 */
[----:B0-----:R-:W-:Y:S02]  /*28d0*/  CS2R R52, SRZ ;  /* 0x0000000000347805 */ /* 0x001fe4000001ff00 */
[----:B------:R-:W-:Y:S01]  /*28e0*/  CS2R R44, SRZ ;  /* 0x00000000002c7805 */ /* 0x000fe2000001ff00 */
        /* <DEDUP_REMOVED lines=25> */
.L_x_8190:
[----:B------:R-:W-:Y:S05]  /*2a80*/  BSYNC B1 ;  /* 0x0000000000017941 */ /* 0x000fea0003800000 */
.L_x_8189:
[----:B0-----:R-:W2:Y:S01]  /*2a90*/  LDL R40, [R1+0x7c] ;  /* 0x00007c0001287983 */ /* 0x001ea20000100800 */
        /* <DEDUP_REMOVED lines=24> */
[----:B------:R-:W-:Y:S01]  /*2c20*/  UISETP.NE.AND UP0, UPT, UR4, 0x3, UPT ;  /* 0x000000030400788c */ /* 0x000fe2000bf05270 */
[----:B------:R-:W-:Y:S02]  /*2c30*/  IMAD.MOV.U32 R40, RZ, RZ, R46 ;  /* 0x000000ffff287224 */ /* 0x000fe400078e002e */
[----:B------:R-:W-:Y:S02]  /*2c40*/  PRMT R109, R42, 0x7610, R109 ;  /* 0x000076102a6d7816 */ /* 0x000fe4000000006d */
[----:B------:R-:W-:Y:S02]  /*2c50*/  MOV R42, R54 ;  /* 0x00000036002a7202 */ /* 0x000fe40000000f00 */
[----:B------:R-:W-:Y:S02]  /*2c60*/  PLOP3.LUT P3, PT, PT, PT, UP0, 0x80, 0x0 ;  /* 0x000000000000781c */ /* 0x000fe40003f6f008 */
[----:B------:R-:W-:Y:S01]  /*2c70*/  PRMT R102, R40, 0x7610, R102 ;  /* 0x0000761028667816 */ /* 0x000fe20000000066 */
[----:B------:R-:W-:Y:S01]  /*2c80*/  IMAD.MOV.U32 R40, RZ, RZ, R44 ;  /* 0x000000ffff287224 */ /* 0x000fe200078e002c */
[----:B------:R-:W-:-:S04]  /*2c90*/  PRMT R112, R42, 0x7610, R112 ;  /* 0x000076102a707816 */ /* 0x000fc80000000070 */
[----:B------:R-:W-:-:S05]  /*2ca0*/  PRMT R104, R40, 0x7610, R104 ;  /* 0x0000761028687816 */ /* 0x000fca0000000068 */
[----:B------:R-:W-:Y:S05]  /*2cb0*/  @!P3 BRA `(.L_x_8191) ;  /* 0x000000000004b947 */ /* 0x000fea0003800000 */
[----:B------:R-:W-:Y:S01]  /*2cc0*/  BPT.TRAP 0x1 ;  /* 0x000000040000795c */ /* 0x000fe20000300000 */
.L_x_8191:
[----:B------:R-:W-:Y:S01]  /*2cd0*/  IMAD R95, R2, 0x8, R18 ;  /* 0x00000008025f7824 */ /* 0x000fe200078e0212 */
[----:B------:R-:W-:Y:S01]  /*2ce0*/  SHF.L.U32 R110, R23, 0x1f, RZ ;  /* 0x0000001f176e7819 */ /* 0x000fe200000006ff */
[----:B------:R-:W-:Y:S03]  /*2cf0*/  BSSY B1, `(.L_x_8192) ;  /* 0x0000003000017945 */ /* 0x000fe60003800000 */
[----:B------:R-:W0:Y:S02]  /*2d00*/  SYNCS.PHASECHK.TRANS64.TRYWAIT P6, [R95+URZ+0x32490], R110 ;  /* 0x0324906e5f0075a7 */ /* 0x000e2400080c017f */
[----:B0-----:R-:W-:Y:S05]  /*2d10*/  @!P6 BRA `(.L_x_8193) ;  /* 0x000001400070e947 */ /* 0x001fea0003800000 */
.L_x_8410:
[----:B------:R-:W-:Y:S05]  /*2d20*/  BSYNC B1 ;  /* 0x0000000000017941 */ /* 0x000fea0003800000 */
.L_x_8192:
        /* <DEDUP_REMOVED lines=54> */
.L_x_8199:
[----:B------:R-:W-:Y:S05]  /*3090*/  BSYNC B3 ;  /* 0x0000000000037941 */ /* 0x000fea0003800000 */
.L_x_8198:
[----:B--2---:R1:W-:Y:S02]  /*30a0*/  STG.E.128 desc[UR60][R50.64], R40 ;  /* 0x0000002832007986 */ /* 0x0043e4000c101d3c */
.L_x_8197:
[----:B------:R-:W-:Y:S05]  /*30b0*/  BSYNC B2 ;  /* 0x0000000000027941 */ /* 0x000fea0003800000 */
.L_x_8196:
        /* <DEDUP_REMOVED lines=32> */
[----:B------:R-:W-:Y:S02]  /*32c0*/  IMAD.U32 R41, R40, 0x10000, RZ ;  /* 0x0001000028297824 */ /* 0x000fe400078e00ff */
[----:B------:R-:W-:Y:S01]  /*32d0*/  FFMA.FTZ R63, R56, R63, -R43 ;  /* 0x0000003f383f7223 */ /* 0x000fe2000001082b */
[----:B------:R-:W-:Y:S01]  /*32e0*/  LOP3.LUT R40, R40, 0xffff0000, RZ, 0xc0, !PT ;  /* 0xffff000028287812 */ /* 0x000fe200078ec0ff */
[----:B------:R-:W-:Y:S01]  /*32f0*/  FFMA.FTZ R56, R56, R117, R57 ;  /* 0x0000007538387223 */ /* 0x000fe20000010039 */
[C---:B------:R-:W-:Y:S01]  /*3300*/  FMUL.FTZ R57, R59.reuse, R116 ;  /* 0x000000743b397220 */ /* 0x040fe20000410000 */
[----:B------:R-:W-:Y:S01]  /*3310*/  FMUL.FTZ R59, R59, R62 ;  /* 0x0000003e3b3b7220 */ /* 0x000fe20000410000 */
[C---:B------:R-:W-:Y:S01]  /*3320*/  FFMA.FTZ R119, R42.reuse, R61, -R119 ;  /* 0x0000003d2a777223 */ /* 0x040fe20000010877 */
        /* <DEDUP_REMOVED lines=13> */
.L_x_8201:
[----:B------:R-:W-:Y:S05]  /*3400*/  BSYNC B2 ;  /* 0x0000000000027941 */ /* 0x000fea0003800000 */
.L_x_8200:
[----:B--2---:R2:W-:Y:S02]  /*3410*/  STG.E.128 desc[UR60][R50.64+0x40], R40 ;  /* 0x0000402832007986 */ /* 0x0045e4000c101d3c */
.L_x_8195:
[----:B------:R-:W-:Y:S05]  /*3420*/  BSYNC B1 ;  /* 0x0000000000017941 */ /* 0x000fea0003800000 */
.L_x_8194:
[----:B------:R-:W-:Y:S05]  /*3430*/  @P5 BRA `(.L_x_8202) ;  /* 0x0000001c00845947 */ /* 0x000fea0003800000 */
[----:B------:R-:W-:Y:S04]  /*3440*/  BSSY B1, `(.L_x_8203) ;  /* 0x0000036000017945 */ /* 0x000fe80003800000 */
[----:B------:R-:W-:Y:S05]  /*3450*/  @P1 BRA `(.L_x_8204) ;  /* 0x0000000000d01947 */ /* 0x000fea0003800000 */
[----:B-12---:R1:W2:Y:S01]  /*3460*/  LDS.128 R40, [R108+0x2000] ;  /* 0x002000006c287984 */ /* 0x0062a20000000c00 */
        /* <DEDUP_REMOVED lines=37> */
[CC--:B------:R-:W-:Y:S01]  /*36c0*/  FMUL.FTZ R42, R40.reuse, R112.reuse ;  /* 0x00000070282a7220 */ /* 0x0c0fe20000410000 */
        /* <DEDUP_REMOVED lines=11> */
.L_x_8206:
[----:B------:R-:W-:Y:S05]  /*3780*/  BSYNC B2 ;  /* 0x0000000000027941 */ /* 0x000fea0003800000 */
.L_x_8205:
[----:B--2---:R3:W-:Y:S02]  /*3790*/  STG.E.128 desc[UR60][R48.64], R40 ;  /* 0x0000002830007986 */ /* 0x0047e4000c101d3c */
.L_x_8204:
[----:B------:R-:W-:Y:S05]  /*37a0*/  BSYNC B1 ;  /* 0x0000000000017941 */ /* 0x000fea0003800000 */
.L_x_8203:
        /* <DEDUP_REMOVED lines=52> */
.L_x_8208:
[----:B------:R-:W-:Y:S05]  /*3af0*/  BSYNC B1 ;  /* 0x0000000000017941 */ /* 0x000fea0003800000 */
.L_x_8207:
[----:B--2---:R1:W-:Y:S01]  /*3b00*/  STG.E.128 desc[UR60][R48.64+0x40], R40 ;  /* 0x0000402830007986 */ /* 0x0043e2000c101d3c */
[----:B------:R-:W-:Y:S05]  /*3b10*/  BRA `(.L_x_8202) ;  /* 0x0000001400cc7947 */ /* 0x000fea0003800000 */
.L_x_8186:
[----:B------:R-:W2:Y:S01]  /*3b20*/  LDL R44, [R1+0x7c] ;  /* 0x00007c00012c7983 */ /* 0x000ea20000100800 */
[----:B------:R-:W-:-:S04]  /*3b30*/  ISETP.GE.AND P3, PT, R234, R101, PT ;  /* 0x00000065ea00720c */ /* 0x000fc80003f66270 */
        /* <DEDUP_REMOVED lines=9> */
[----:B------:R-:W3:Y:S01]  /*3bd0*/  @!P4 LDC.64 R48, c[0x0][0x3e0] ;  /* 0x0000f800ff30cb82 */ /* 0x000ee20000000a00 */
[----:B------:R-:W-:-:S05]  /*3be0*/  @!P4 IADD3 R40, P5, R66, R40, RZ ;  /* 0x000000284228c210 */ /* 0x000fca0007fbe0ff */
[----:B------:R-:W-:Y:S01]  /*3bf0*/  @!P4 IMAD.X R41, R95, 0x1, R84, P5 ;  /* 0x000000015f29c824 */ /* 0x000fe200028e0654 */
[----:B------:R-:W-:Y:S02]  /*3c00*/  CS2R R46, SRZ ;  /* 0x00000000002e7805 */ /* 0x000fe4000001ff00 */
[----:B--2---:R-:W-:Y:S02]  /*3c10*/  R2UR UR4, R44 ;  /* 0x000000002c0472ca */ /* 0x004fe400000e0000 */
[----:B------:R-:W2:Y:S02]  /*3c20*/  @!P4 LDC.64 R44, c[0x0][0x3c8] ;  /* 0x0000f200ff2ccb82 */ /* 0x000ea40000000a00 */
[----:B--2---:R-:W-:-:S04]  /*3c30*/  @!P4 LEA R44, P5, R40, R44, 0x1 ;  /* 0x0000002c282cc211 */ /* 0x004fc800078a08ff */
[----:B------:R-:W-:Y:S02]  /*3c40*/  @!P4 LEA.HI.X R45, R40, R45, R41, 0x1, P5 ;  /* 0x0000002d282dc211 */ /* 0x000fe400028f0c29 */
[----:B------:R-:W-:-:S04]  /*3c50*/  @!P4 IADD3 R42, P5, R36, R42, RZ ;  /* 0x0000002a242ac210 */ /* 0x000fc80007fbe0ff */
[----:B------:R-:W-:Y:S02]  /*3c60*/  @!P4 IADD3.X R40, R110, R83, RZ, P5, !PT ;  /* 0x000000536e28c210 */ /* 0x000fe40002ffe4ff */
[----:B---3--:R-:W-:-:S04]  /*3c70*/  @!P4 LEA R48, P5, R42, R48, 0x1 ;  /* 0x000000302a30c211 */ /* 0x008fc800078a08ff */
[----:B------:R-:W-:Y:S02]  /*3c80*/  @!P4 LEA.HI.X R49, R42, R49, R40, 0x1, P5 ;  /* 0x000000312a31c211 */ /* 0x000fe400028f0c28 */
[----:B------:R-:W-:Y:S02]  /*3c90*/  CS2R R42, SRZ ;  /* 0x00000000002a7805 */ /* 0x000fe4000001ff00 */
[----:B------:R-:W-:-:S06]  /*3ca0*/  CS2R R40, SRZ ;  /* 0x0000000000287805 */ /* 0x000fcc000001ff00 */
[----:B------:R2:W3:Y:S02]  /*3cb0*/  @!P4 LDG.E.128 R40, desc[UR60][R44.64] ;  /* 0x0000003c2c28c981 */ /* 0x0004e4000c1e1d00 */
[----:B--2---:R-:W-:-:S06]  /*3cc0*/  CS2R R44, SRZ ;  /* 0x00000000002c7805 */ /* 0x004fcc000001ff00 */
[----:B------:R2:W4:Y:S01]  /*3cd0*/  @!P4 LDG.E.128 R44, desc[UR60][R48.64] ;  /* 0x0000003c302cc981 */ /* 0x000522000c1e1d00 */
[----:B0-----:R-:W-:-:S04]  /*3ce0*/  @!P3 LEA R52, P4, R50, R52, 0x1 ;  /* 0x000000343234b211 */ /* 0x001fc800078808ff */
[----:B------:R-:W-:Y:S02]  /*3cf0*/  @!P3 LEA.HI.X R53, R50, R53, R51, 0x1, P4 ;  /* 0x000000353235b211 */ /* 0x000fe400020f0c33 */
[----:B------:R-:W-:Y:S02]  /*3d00*/  CS2R R50, SRZ ;  /* 0x0000000000327805 */ /* 0x000fe4000001ff00 */
[C---:B-1----:R-:W-:Y:S02]  /*3d10*/  @!P3 LEA R56, P4, R54.reuse, R56, 0x1 ;  /* 0x000000383638b211 */ /* 0x042fe400078808ff */
[----:B--2---:R-:W-:Y:S02]  /*3d20*/  CS2R R48, SRZ ;  /* 0x0000000000307805 */ /* 0x004fe4000001ff00 */
[----:B------:R-:W-:Y:S02]  /*3d30*/  @!P3 LEA.HI.X R57, R54, R57, R55, 0x1, P4 ;  /* 0x000000393639b211 */ /* 0x000fe400020f0c37 */
[----:B------:R-:W-:-:S02]  /*3d40*/  CS2R R54, SRZ ;  /* 0x0000000000367805 */ /* 0x000fc4000001ff00 */
[----:B------:R0:W2:Y:S02]  /*3d50*/  @!P3 LDG.E.128 R48, desc[UR60][R52.64] ;  /* 0x0000003c3430b981 */ /* 0x0000a4000c1e1d00 */
[----:B0-----:R-:W-:-:S06]  /*3d60*/  CS2R R52, SRZ ;  /* 0x0000000000347805 */ /* 0x001fcc000001ff00 */
[----:B------:R0:W5:Y:S01]  /*3d70*/  @!P3 LDG.E.128 R52, desc[UR60][R56.64] ;  /* 0x0000003c3834b981 */ /* 0x000162000c1e1d00 */
[----:B------:R-:W-:Y:S01]  /*3d80*/  UISETP.NE.AND UP0, UPT, UR4, 0x3, UPT ;  /* 0x000000030400788c */ /* 0x000fe2000bf05270 */
[----:B------:R-:W-:-:S05]  /*3d90*/  ISETP.GE.AND P4, PT, R16, R107, PT ;  /* 0x0000006b1000720c */ /* 0x000fca0003f86270 */
[----:B------:R-:W-:Y:S01]  /*3da0*/  PLOP3.LUT P3, PT, PT, PT, UP0, 0x80, 0x0 ;  /* 0x000000000000781c */ /* 0x000fe20003f6f008 */
[----:B---3--:R-:W-:Y:S02]  /*3db0*/  IMAD.MOV.U32 R59, RZ, RZ, R42 ;  /* 0x000000ffff3b7224 */ /* 0x008fe400078e002a */
[----:B------:R-:W-:Y:S02]  /*3dc0*/  IMAD.MOV.U32 R60, RZ, RZ, R43 ;  /* 0x000000ffff3c7224 */ /* 0x000fe400078e002b */
[----:B------:R-:W-:Y:S01]  /*3dd0*/  IMAD.MOV.U32 R61, RZ, RZ, R40 ;  /* 0x000000ffff3d7224 */ /* 0x000fe200078e0028 */
[----:B------:R-:W-:Y:S01]  /*3de0*/  PRMT R113, R113, 0x5410, R59 ;  /* 0x0000541071717816 */ /* 0x000fe2000000003b */
[----:B------:R-:W-:Y:S01]  /*3df0*/  IMAD.MOV.U32 R62, RZ, RZ, R41 ;  /* 0x000000ffff3e7224 */ /* 0x000fe200078e0029 */
[----:B------:R-:W-:Y:S02]  /*3e00*/  PRMT R135, R60, 0x7610, R135 ;  /* 0x000076103c877816 */ /* 0x000fe40000000087 */
[----:B------:R-:W-:-:S02]  /*3e10*/  PRMT R115, R115, 0x5410, R61 ;  /* 0x0000541073737816 */ /* 0x000fc4000000003d */
[----:B------:R-:W-:Y:S01]  /*3e20*/  PRMT R132, R62, 0x7610, R132 ;  /* 0x000076103e847816 */ /* 0x000fe20000000084 */
[----:B----4-:R-:W-:Y:S02]  /*3e30*/  IMAD.MOV.U32 R59, RZ, RZ, R46 ;  /* 0x000000ffff3b7224 */ /* 0x010fe400078e002e */
[----:B0-----:R-:W-:Y:S02]  /*3e40*/  IMAD.MOV.U32 R56, RZ, RZ, R47 ;  /* 0x000000ffff387224 */ /* 0x001fe400078e002f */
[----:B------:R-:W-:Y:S01]  /*3e50*/  IMAD.MOV.U32 R57, RZ, RZ, R44 ;  /* 0x000000ffff397224 */ /* 0x000fe200078e002c */
[----:B------:R-:W-:Y:S01]  /*3e60*/  PRMT R136, R59, 0x7610, R136 ;  /* 0x000076103b887816 */ /* 0x000fe20000000088 */
[----:B------:R-:W-:Y:S01]  /*3e70*/  IMAD.MOV.U32 R60, RZ, RZ, R45 ;  /* 0x000000ffff3c7224 */ /* 0x000fe200078e002d */
[----:B------:R-:W-:Y:S02]  /*3e80*/  PRMT R117, R117, 0x5410, R56 ;  /* 0x0000541075757816 */ /* 0x000fe40000000038 */
[----:B------:R-:W-:-:S02]  /*3e90*/  PRMT R119, R119, 0x5410, R57 ;  /* 0x0000541077777816 */ /* 0x000fc40000000039 */
[----:B------:R-:W-:Y:S01]  /*3ea0*/  PRMT R137, R60, 0x7610, R137 ;  /* 0x000076103c897816 */ /* 0x000fe20000000089 */
[----:B--2---:R-:W-:Y:S02]  /*3eb0*/  IMAD.MOV.U32 R56, RZ, RZ, R50 ;  /* 0x000000ffff387224 */ /* 0x004fe400078e0032 */
[----:B------:R-:W-:Y:S02]  /*3ec0*/  IMAD.MOV.U32 R57, RZ, RZ, R51 ;  /* 0x000000ffff397224 */ /* 0x000fe400078e0033 */
[----:B------:R-:W-:Y:S01]  /*3ed0*/  IMAD.MOV.U32 R59, RZ, RZ, R48 ;  /* 0x000000ffff3b7224 */ /* 0x000fe200078e0030 */
[----:B------:R-:W-:Y:S01]  /*3ee0*/  PRMT R113, R56, 0x7610, R113 ;  /* 0x0000761038717816 */ /* 0x000fe20000000071 */
[----:B------:R-:W-:Y:S01]  /*3ef0*/  IMAD.MOV.U32 R60, RZ, RZ, R49 ;  /* 0x000000ffff3c7224 */ /* 0x000fe200078e0031 */
[----:B------:R-:W-:Y:S02]  /*3f00*/  PRMT R115, R57, 0x7610, R115 ;  /* 0x0000761039737816 */ /* 0x000fe40000000073 */
[----:B------:R-:W-:-:S02]  /*3f10*/  PRMT R117, R59, 0x7610, R117 ;  /* 0x000076103b757816 */ /* 0x000fc40000000075 */
[----:B------:R-:W-:Y:S01]  /*3f20*/  PRMT R119, R60, 0x7610, R119 ;  /* 0x000076103c777816 */ /* 0x000fe20000000077 */
[----:B-----5:R-:W-:Y:S02]  /*3f30*/  IMAD.MOV.U32 R56, RZ, RZ, R54 ;  /* 0x000000ffff387224 */ /* 0x020fe400078e0036 */
[----:B------:R-:W-:Y:S02]  /*3f40*/  IMAD.MOV.U32 R57, RZ, RZ, R55 ;  /* 0x000000ffff397224 */ /* 0x000fe400078e0037 */
[----:B------:R-:W-:Y:S01]  /*3f50*/  IMAD.MOV.U32 R59, RZ, RZ, R52 ;  /* 0x000000ffff3b7224 */ /* 0x000fe200078e0034 */
[----:B------:R-:W-:Y:S01]  /*3f60*/  PRMT R120, R56, 0x7610, R120 ;  /* 0x0000761038787816 */ /* 0x000fe20000000078 */
[----:B------:R-:W-:Y:S01]  /*3f70*/  IMAD.MOV.U32 R60, RZ, RZ, R53 ;  /* 0x000000ffff3c7224 */ /* 0x000fe200078e0035 */
[----:B------:R-:W-:Y:S02]  /*3f80*/  PRMT R121, R57, 0x7610, R121 ;  /* 0x0000761039797816 */ /* 0x000fe40000000079 */
[----:B------:R-:W-:-:S02]  /*3f90*/  PRMT R122, R59, 0x7610, R122 ;  /* 0x000076103b7a7816 */ /* 0x000fc4000000007a */
[----:B------:R-:W-:Y:S01]  /*3fa0*/  PRMT R123, R60, 0x7610, R123 ;  /* 0x000076103c7b7816 */ /* 0x000fe2000000007b */
[----:B------:R-:W-:Y:S06]  /*3fb0*/  @!P3 BRA `(.L_x_8209) ;  /* 0x000000000004b947 */ /* 0x000fec0003800000 */
[----:B------:R-:W-:Y:S01]  /*3fc0*/  BPT.TRAP 0x1 ;  /* 0x000000040000795c */ /* 0x000fe20000300000 */
.L_x_8209:
        /* <DEDUP_REMOVED lines=9> */
.L_x_8411:
[----:B------:R-:W-:Y:S05]  /*4060*/  BSYNC B1 ;  /* 0x0000000000017941 */ /* 0x000fea0003800000 */
.L_x_8210:
        /* <DEDUP_REMOVED lines=16> */
[----:B------:R-:W-:-:S05]  /*4170*/  LOP3.LUT R57, R57, R76, RZ, 0x3c, !PT ;  /* 0x0000004c39397212 */ /* 0x000fca00078e3cff */
[----:B------:R-:W-:Y:S02]  /*4180*/  IMAD R59, R228, 0x200, R57 ;  /* 0x00000200e43b7824 */ /* 0x000fe400078e0239 */
[C---:B------:R-:W-:Y:S02]  /*4190*/  IMAD R57, R2.reuse, 0x1800, R90 ;  /* 0x0000180002397824 */ /* 0x040fe400078e025a */
[----:B------:R-:W-:-:S03]  /*41a0*/  IMAD R59, R2, 0x1800, R59 ;  /* 0x00001800023b7824 */ /* 0x000fc600078e023b */
[----:B------:R-:W-:Y:S01]  /*41b0*/  LEA R57, R57, R18, 0x1 ;  /* 0x0000001239397211 */ /* 0x000fe200078e08ff */
[----:B------:R-:W-:-:S05]  /*41c0*/  IMAD R60, R59, 0x2, R18 ;  /* 0x000000023b3c7824 */ /* 0x000fca00078e0212 */
[----:B------:R-:W1:Y:S04]  /*41d0*/  LDS.128 R56, [R57+0x1c400] ;  /* 0x01c4000039387984 */ /* 0x000e680000000c00 */
[----:B------:R-:W2:Y:S01]  /*41e0*/  LDS.128 R60, [R60+0x1c400] ;  /* 0x01c400003c3c7984 */ /* 0x000ea20000000c00 */
[----:B------:R-:W-:Y:S05]  /*41f0*/  @P4 BRA `(.L_x_8215) ;  /* 0x0000000400684947 */ /* 0x000fea0003800000 */
[----:B------:R-:W-:Y:S02]  /*4200*/  SHF.R.U32.HI R131, RZ, 0x10, R45 ;  /* 0x00000010ff837819 */ /* 0x000fe4000001162d */
[----:B------:R-:W-:Y:S02]  /*4210*/  SHF.R.U32.HI R127, RZ, 0x10, R41 ;  /* 0x00000010ff7f7819 */ /* 0x000fe40000011629 */
[----:B------:R-:W-:Y:S02]  /*4220*/  PRMT R131, R137, 0x5410, R131 ;  /* 0x0000541089837816 */ /* 0x000fe40000000083 */
[----:B------:R-:W-:Y:S01]  /*4230*/  SHF.R.U64 R128, R42, 0x10, R43 ;  /* 0x000000102a807819 */ /* 0x000fe2000000122b */
[----:B--2---:R-:W-:Y:S01]  /*4240*/  IMAD.U32 R42, R62, 0x10000, RZ ;  /* 0x000100003e2a7824 */ /* 0x004fe200078e00ff */
[----:B------:R-:W-:Y:S01]  /*4250*/  PRMT R127, R132, 0x5410, R127 ;  /* 0x00005410847f7816 */ /* 0x000fe2000000007f */
[----:B------:R-:W-:Y:S01]  /*4260*/  IMAD.U32 R132, R131, 0x10000, RZ ;  /* 0x0001000083847824 */ /* 0x000fe200078e00ff */
[----:B------:R-:W-:Y:S01]  /*4270*/  SHF.R.U64 R126, R40, 0x10, R41 ;  /* 0x00000010287e7819 */ /* 0x000fe20000001229 */
[----:B------:R-:W-:Y:S01]  /*4280*/  IMAD.U32 R41, R61, 0x10000, RZ ;  /* 0x000100003d297824 */ /* 0x000fe200078e00ff */
[--C-:B------:R-:W-:Y:S01]  /*4290*/  SHF.R.U64 R133, R46, 0x10, R47.reuse ;  /* 0x000000102e857819 */ /* 0x100fe2000000122f */
[----:B------:R-:W-:Y:S01]  /*42a0*/  IMAD.U32 R46, R60, 0x10000, RZ ;  /* 0x000100003c2e7824 */ /* 0x000fe200078e00ff */
[----:B------:R-:W-:Y:S01]  /*42b0*/  SHF.R.U32.HI R134, RZ, 0x10, R47 ;  /* 0x00000010ff867819 */ /* 0x000fe2000001162f */
[----:B-1----:R-:W-:Y:S01]  /*42c0*/  IMAD.U32 R40, R58, 0x10000, RZ ;  /* 0x000100003a287824 */ /* 0x002fe200078e00ff */
[----:B------:R-:W-:Y:S01]  /*42d0*/  SHF.R.U32.HI R129, RZ, 0x10, R43 ;  /* 0x00000010ff817819 */ /* 0x000fe2000001162b */
[----:B------:R-:W-:Y:S01]  /*42e0*/  IMAD.U32 R43, R57, 0x10000, RZ ;  /* 0x00010000392b7824 */ /* 0x000fe200078e00ff */
[----:B------:R-:W-:Y:S01]  /*42f0*/  SHF.R.U64 R130, R44, 0x10, R45 ;  /* 0x000000102c827819 */ /* 0x000fe2000000122d */
[----:B------:R-:W-:Y:S01]  /*4300*/  IMAD.U32 R44, R56, 0x10000, RZ ;  /* 0x00010000382c7824 */ /* 0x000fe200078e00ff */
[----:B------:R-:W-:Y:S01]  /*4310*/  PRMT R45, R113, 0x5432, R128 ;  /* 0x00005432712d7816 */ /* 0x000fe20000000080 */
[----:B------:R-:W-:Y:S01]  /*4320*/  IMAD.U32 R128, R127, 0x10000, RZ ;  /* 0x000100007f807824 */ /* 0x000fe200078e00ff */
[----:B------:R-:W-:Y:S01]  /*4330*/  LOP3.LUT R124, R61, 0xffff0000, RZ, 0xc0, !PT ;  /* 0xffff00003d7c7812 */ /* 0x000fe200078ec0ff */
[----:B------:R-:W-:Y:S01]  /*4340*/  IMAD.U32 R61, R59, 0x10000, RZ ;  /* 0x000100003b3d7824 */ /* 0x000fe200078e00ff */
[----:B------:R-:W-:Y:S01]  /*4350*/  PRMT R133, R136, 0x5410, R133 ;  /* 0x0000541088857816 */ /* 0x000fe20000000085 */
[----:B------:R-:W-:Y:S01]  /*4360*/  FMUL.FTZ R136, R41, R132 ;  /* 0x0000008429887220 */ /* 0x000fe20000410000 */
[----:B------:R-:W-:Y:S01]  /*4370*/  LOP3.LUT R131, R131, 0xffff0000, RZ, 0xc0, !PT ;  /* 0xffff000083837812 */ /* 0x000fe200078ec0ff */
[-C--:B------:R-:W-:Y:S01]  /*4380*/  FMUL.FTZ R138, R41, R128.reuse ;  /* 0x00000080298a7220 */ /* 0x080fe20000410000 */
[----:B------:R-:W-:Y:S01]  /*4390*/  PRMT R134, R117, 0x5432, R134 ;  /* 0x0000543275867816 */ /* 0x000fe20000000086 */
[----:B------:R-:W-:Y:S01]  /*43a0*/  FFMA.FTZ R41, R43, R128, -R136 ;  /* 0x000000802b297223 */ /* 0x000fe20000010888 */
[----:B------:R-:W-:Y:S01]  /*43b0*/  LOP3.LUT R127, R127, 0xffff0000, RZ, 0xc0, !PT ;  /* 0xffff00007f7f7812 */ /* 0x000fe200078ec0ff */
[----:B------:R-:W-:Y:S01]  /*43c0*/  FMUL.FTZ R140, R124, R131 ;  /* 0x000000837c8c7220 */ /* 0x000fe20000410000 */
[----:B------:R-:W-:Y:S01]  /*43d0*/  PRMT R129, R135, 0x5410, R129 ;  /* 0x0000541087817816 */ /* 0x000fe20000000081 */
[----:B------:R-:W-:Y:S01]  /*43e0*/  IMAD.U32 R136, R134, 0x10000, RZ ;  /* 0x0001000086887824 */ /* 0x000fe200078e00ff */
[----:B------:R-:W-:Y:S01]  /*43f0*/  LOP3.LUT R57, R57, 0xffff0000, RZ, 0xc0, !PT ;  /* 0xffff000039397812 */ /* 0x000fe200078ec0ff */
[----:B------:R-:W-:Y:S01]  /*4400*/  FMUL.FTZ R124, R124, R127 ;  /* 0x0000007f7c7c7220 */ /* 0x000fe20000410000 */
[----:B------:R-:W-:Y:S01]  /*4410*/  LOP3.LUT R47, R59, 0xffff0000, RZ, 0xc0, !PT ;  /* 0xffff00003b2f7812 */ /* 0x000fe200078ec0ff */
[----:B------:R-:W-:-:S02]  /*4420*/  IMAD.U32 R59, R63, 0x10000, RZ ;  /* 0x000100003f3b7824 */ /* 0x000fc400078e00ff */
[----:B------:R-:W-:Y:S01]  /*4430*/  FFMA.FTZ R43, R43, R132, R138 ;  /* 0x000000842b2b7223 */ /* 0x000fe2000001008a */
[----:B------:R-:W-:Y:S02]  /*4440*/  IMAD.U32 R128, R129, 0x10000, RZ ;  /* 0x0001000081807824 */ /* 0x000fe400078e00ff */
[----:B------:R-:W-:Y:S01]  /*4450*/  FFMA.FTZ R132, R57, R131, R124 ;  /* 0x0000008339847223 */ /* 0x000fe2000001007c */
[----:B------:R-:W-:Y:S01]  /*4460*/  FMUL.FTZ R138, R59, R136 ;  /* 0x000000883b8a7220 */ /* 0x000fe20000410000 */
[----:B------:R-:W-:Y:S01]  /*4470*/  LOP3.LUT R63, R63, 0xffff0000, RZ, 0xc0, !PT ;  /* 0xffff00003f3f7812 */ /* 0x000fe200078ec0ff */
[-C--:B------:R-:W-:Y:S01]  /*4480*/  FMUL.FTZ R59, R59, R128.reuse ;  /* 0x000000803b3b7220 */ /* 0x080fe20000410000 */
[----:B------:R-:W-:Y:S01]  /*4490*/  PRMT R130, R119, 0x5432, R130 ;  /* 0x0000543277827816 */ /* 0x000fe20000000082 */
[C---:B------:R-:W-:Y:S01]  /*44a0*/  FFMA.FTZ R138, R61.reuse, R128, -R138 ;  /* 0x000000803d8a7223 */ /* 0x040fe2000001088a */
[----:B------:R-:W-:Y:S01]  /*44b0*/  LOP3.LUT R134, R134, 0xffff0000, RZ, 0xc0, !PT ;  /* 0xffff000086867812 */ /* 0x000fe200078ec0ff */
[----:B------:R-:W-:Y:S01]  /*44c0*/  FFMA.FTZ R136, R61, R136, R59 ;  /* 0x000000883d887223 */ /* 0x000fe2000001003b */
[----:B------:R-:W-:Y:S01]  /*44d0*/  LOP3.LUT R124, R129, 0xffff0000, RZ, 0xc0, !PT ;  /* 0xffff0000817c7812 */ /* 0x000fe200078ec0ff */
[----:B------:R-:W-:Y:S01]  /*44e0*/  FFMA.FTZ R140, R57, R127, -R140 ;  /* 0x0000007f398c7223 */ /* 0x000fe2000001088c */
[----:B------:R-:W-:Y:S01]  /*44f0*/  PRMT R126, R115, 0x5432, R126 ;  /* 0x00005432737e7816 */ /* 0x000fe2000000007e */
[----:B------:R-:W-:Y:S01]  /*4500*/  FMUL.FTZ R128, R63, R134 ;  /* 0x000000863f807220 */ /* 0x000fe20000410000 */
[----:B------:R-:W-:-:S02]  /*4510*/  IMAD.U32 R61, R130, 0x10000, RZ ;  /* 0x00010000823d7824 */ /* 0x000fc400078e00ff */
[-C--:B------:R-:W-:Y:S01]  /*4520*/  FMUL.FTZ R142, R63, R124.reuse ;  /* 0x0000007c3f8e7220 */ /* 0x080fe20000410000 */
[----:B------:R-:W-:Y:S01]  /*4530*/  LOP3.LUT R60, R60, 0xffff0000, RZ, 0xc0, !PT ;  /* 0xffff00003c3c7812 */ /* 0x000fe200078ec0ff */
[----:B------:R-:W-:Y:S01]  /*4540*/  IMAD.U32 R57, R126, 0x10000, RZ ;  /* 0x000100007e397824 */ /* 0x000fe200078e00ff */
[----:B------:R-:W-:Y:S01]  /*4550*/  LOP3.LUT R63, R130, 0xffff0000, RZ, 0xc0, !PT ;  /* 0xffff0000823f7812 */ /* 0x000fe200078ec0ff */
[----:B------:R-:W-:Y:S01]  /*4560*/  FMUL.FTZ R127, R46, R61 ;  /* 0x0000003d2e7f7220 */ /* 0x000fe20000410000 */
[----:B------:R-:W-:Y:S01]  /*4570*/  LOP3.LUT R56, R56, 0xffff0000, RZ, 0xc0, !PT ;  /* 0xffff000038387812 */ /* 0x000fe200078ec0ff */
[C---:B------:R-:W-:Y:S01]  /*4580*/  FFMA.FTZ R129, R47.reuse, R124, -R128 ;  /* 0x0000007c2f817223 */ /* 0x040fe20000010880 */
[----:B------:R-:W-:Y:S01]  /*4590*/  LOP3.LUT R59, R126, 0xffff0000, RZ, 0xc0, !PT ;  /* 0xffff00007e3b7812 */ /* 0x000fe200078ec0ff */
[----:B------:R-:W-:Y:S01]  /*45a0*/  FMUL.FTZ R46, R46, R57 ;  /* 0x000000392e2e7220 */ /* 0x000fe20000410000 */
[----:B------:R-:W-:Y:S01]  /*45b0*/  FFMA.FTZ R131, R47, R134, R142 ;  /* 0x000000862f837223 */ /* 0x000fe2000001008e */
[----:B------:R-:W-:Y:S01]  /*45c0*/  FMUL.FTZ R47, R60, R63 ;  /* 0x0000003f3c2f7220 */ /* 0x000fe20000410000 */
[C---:B------:R-:W-:Y:S01]  /*45d0*/  FFMA.FTZ R127, R44.reuse, R57, -R127 ;  /* 0x000000392c7f7223 */ /* 0x040fe2000001087f */
[----:B------:R-:W-:Y:S01]  /*45e0*/  FFMA.FTZ R46, R44, R61, R46 ;  /* 0x0000003d2c2e7223 */ /* 0x000fe2000001002e */
[----:B------:R-:W-:-:S02]  /*45f0*/  IMAD.U32 R57, R133, 0x10000, RZ ;  /* 0x0001000085397824 */ /* 0x000fc400078e00ff */
[-C--:B------:R-:W-:Y:S01]  /*4600*/  FFMA.FTZ R44, R56, R59.reuse, -R47 ;  /* 0x0000003b382c7223 */ /* 0x080fe2000001082f */
[----:B------:R-:W-:Y:S01]  /*4610*/  LOP3.LUT R62, R62, 0xffff0000, RZ, 0xc0, !PT ;  /* 0xffff00003e3e7812 */ /* 0x000fe200078ec0ff */
[----:B------:R-:W-:Y:S01]  /*4620*/  FMUL.FTZ R61, R60, R59 ;  /* 0x0000003b3c3d7220 */ /* 0x000fe20000410000 */
[----:B------:R-:W-:Y:S01]  /*4630*/  IMAD.U32 R47, R45, 0x10000, RZ ;  /* 0x000100002d2f7824 */ /* 0x000fe200078e00ff */
[----:B------:R-:W-:Y:S01]  /*4640*/  LOP3.LUT R133, R133, 0xffff0000, RZ, 0xc0, !PT ;  /* 0xffff000085857812 */ /* 0x000fe200078ec0ff */
[----:B------:R-:W-:Y:S01]  /*4650*/  FMUL.FTZ R59, R42, R57 ;  /* 0x000000392a3b7220 */ /* 0x000fe20000410000 */
[----:B------:R-:W-:Y:S01]  /*4660*/  LOP3.LUT R45, R45, 0xffff0000, RZ, 0xc0, !PT ;  /* 0xffff00002d2d7812 */ /* 0x000fe200078ec0ff */
[----:B------:R-:W-:Y:S01]  /*4670*/  FFMA.FTZ R61, R56, R63, R61 ;  /* 0x0000003f383d7223 */ /* 0x000fe2000001003d */
[----:B------:R-:W-:Y:S01]  /*4680*/  LOP3.LUT R58, R58, 0xffff0000, RZ, 0xc0, !PT ;  /* 0xffff00003a3a7812 */ /* 0x000fe200078ec0ff */
        /* <DEDUP_REMOVED lines=17> */
.L_x_8215:
[----:B------:R-:W-:Y:S05]  /*47a0*/  BSYNC B2 ;  /* 0x0000000000027941 */ /* 0x000fea0003800000 */
.L_x_8214:
        /* <DEDUP_REMOVED lines=12> */
.L_x_8213:
[----:B------:R-:W-:Y:S05]  /*4870*/  BSYNC B1 ;  /* 0x0000000000017941 */ /* 0x000fea0003800000 */
.L_x_8212:
        /* <DEDUP_REMOVED lines=10> */
[C---:B------:R-:W-:Y:S02]  /*4920*/  LEA R56, P5, R40.reuse, R102, 0x1 ;  /* 0x0000006628387211 */ /* 0x040fe400078a08ff */
[----:B------:R-:W-:Y:S02]  /*4930*/  SHF.R.U32.HI R42, RZ, 0x3, R224 ;  /* 0x00000003ff2a7819 */ /* 0x000fe400000116e0 */
[----:B------:R-:W-:-:S02]  /*4940*/  LEA.HI.X R57, R40, R103, R41, 0x1, P5 ;  /* 0x0000006728397211 */ /* 0x000fc400028f0c29 */
[----:B------:R-:W-:-:S04]  /*4950*/  SHF.R.S32.HI R41, RZ, 0x1f, R114 ;  /* 0x0000001fff297819 */ /* 0x000fc80000011472 */
[----:B------:R-:W-:Y:S01]  /*4960*/  LEA.HI R114, R41, R114, RZ, 0x4 ;  /* 0x0000007229727211 */ /* 0x000fe200078f20ff */
[----:B------:R-:W-:-:S03]  /*4970*/  IMAD R41, R2, 0x1800, R91 ;  /* 0x0000180002297824 */ /* 0x000fc600078e025b */
[----:B------:R-:W-:Y:S02]  /*4980*/  LEA.HI.SX32 R59, R114, R85, 0x1c ;  /* 0x00000055723b7211 */ /* 0x000fe400078fe2ff */
[----:B------:R-:W-:-:S03]  /*4990*/  LEA R41, R41, R18, 0x1 ;  /* 0x0000001229297211 */ /* 0x000fc600078e08ff */
[----:B------:R-:W-:-:S05]  /*49a0*/  IMAD.SHL.U32 R59, R59, 0x8, RZ ;  /* 0x000000083b3b7824 */ /* 0x000fca00078e00ff */
[----:B------:R-:W-:-:S04]  /*49b0*/  LOP3.LUT R40, R224, 0x38, R59, 0xf8, !PT ;  /* 0x00000038e0287812 */ /* 0x000fc800078ef83b */
[----:B------:R-:W-:-:S05]  /*49c0*/  LOP3.LUT R40, R40, R42, RZ, 0x3c, !PT ;  /* 0x0000002a28287212 */ /* 0x000fca00078e3cff */
[----:B------:R-:W-:-:S04]  /*49d0*/  IMAD.IADD R43, R229, 0x1, R40 ;  /* 0x00000001e52b7824 */ /* 0x000fc800078e0228 */
[----:B------:R-:W-:-:S04]  /*49e0*/  IMAD R43, R2, 0x1800, R43 ;  /* 0x00001800022b7824 */ /* 0x000fc800078e022b */
[----:B------:R-:W-:Y:S02]  /*49f0*/  IMAD R44, R43, 0x2, R18 ;  /* 0x000000022b2c7824 */ /* 0x000fe400078e0212 */
[----:B------:R-:W1:Y:S04]  /*4a00*/  LDS.128 R40, [R41+0x1c400] ;  /* 0x01c4000029287984 */ /* 0x000e680000000c00 */
[----:B------:R-:W2:Y:S01]  /*4a10*/  LDS.128 R44, [R44+0x1c400] ;  /* 0x01c400002c2c7984 */ /* 0x000ea20000000c00 */
[----:B------:R-:W-:Y:S05]  /*4a20*/  @P4 BRA `(.L_x_8217) ;  /* 0x00000004006c4947 */ /* 0x000fea0003800000 */
[----:B------:R-:W-:Y:S02]  /*4a30*/  SHF.R.U32.HI R60, RZ, 0x10, R53 ;  /* 0x00000010ff3c7819 */ /* 0x000fe40000011635 */
[----:B------:R-:W-:Y:S02]  /*4a40*/  SHF.R.U32.HI R114, RZ, 0x10, R49 ;  /* 0x00000010ff727819 */ /* 0x000fe40000011631 */
[----:B------:R-:W-:Y:S02]  /*4a50*/  PRMT R123, R123, 0x5410, R60 ;  /* 0x000054107b7b7816 */ /* 0x000fe4000000003c */
[----:B------:R-:W-:Y:S02]  /*4a60*/  PRMT R119, R119, 0x5410, R114 ;  /* 0x0000541077777816 */ /* 0x000fe40000000072 */
[----:B------:R-:W-:Y:S01]  /*4a70*/  SHF.R.U32.HI R62, RZ, 0x10, R51 ;  /* 0x00000010ff3e7819 */ /* 0x000fe20000011633 */
[----:B------:R-:W-:Y:S01]  /*4a80*/  IMAD.U32 R61, R123, 0x10000, RZ ;  /* 0x000100007b3d7824 */ /* 0x000fe200078e00ff */
[----:B------:R-:W-:Y:S01]  /*4a90*/  SHF.R.U64 R107, R52, 0x10, R53 ;  /* 0x00000010346b7819 */ /* 0x000fe20000001235 */
[----:B--2---:R-:W-:Y:S01]  /*4aa0*/  IMAD.U32 R52, R45, 0x10000, RZ ;  /* 0x000100002d347824 */ /* 0x004fe200078e00ff */
[----:B------:R-:W-:Y:S01]  /*4ab0*/  SHF.R.U32.HI R106, RZ, 0x10, R55 ;  /* 0x00000010ff6a7819 */ /* 0x000fe20000011637 */
[----:B------:R-:W-:Y:S01]  /*4ac0*/  IMAD.U32 R60, R119, 0x10000, RZ ;  /* 0x00010000773c7824 */ /* 0x000fe200078e00ff */
[----:B------:R-:W-:Y:S01]  /*4ad0*/  PRMT R115, R115, 0x5410, R62 ;  /* 0x0000541073737816 */ /* 0x000fe2000000003e */
[-C--:B------:R-:W-:Y:S01]  /*4ae0*/  FMUL.FTZ R62, R52, R61.reuse ;  /* 0x0000003d343e7220 */ /* 0x080fe20000410000 */
[----:B------:R-:W-:Y:S01]  /*4af0*/  SHF.R.U64 R116, R48, 0x10, R49 ;  /* 0x0000001030747819 */ /* 0x000fe20000001231 */
[----:B-1----:R-:W-:Y:S01]  /*4b00*/  IMAD.U32 R49, R41, 0x10000, RZ ;  /* 0x0001000029317824 */ /* 0x002fe200078e00ff */
[----:B------:R-:W-:Y:S01]  /*4b10*/  SHF.R.U64 R63, R54, 0x10, R55 ;  /* 0x00000010363f7819 */ /* 0x000fe20000001237 */
[-C--:B------:R-:W-:Y:S01]  /*4b20*/  FMUL.FTZ R52, R52, R60.reuse ;  /* 0x0000003c34347220 */ /* 0x080fe20000410000 */
[----:B------:R-:W-:Y:S01]  /*4b30*/  LOP3.LUT R53, R45, 0xffff0000, RZ, 0xc0, !PT ;  /* 0xffff00002d357812 */ /* 0x000fe200078ec0ff */
[----:B------:R-:W-:Y:S01]  /*4b40*/  FFMA.FTZ R62, R49, R60, -R62 ;  /* 0x0000003c313e7223 */ /* 0x000fe2000001083e */
[----:B------:R-:W-:Y:S01]  /*4b50*/  PRMT R121, R121, 0x5410, R106 ;  /* 0x0000541079797816 */ /* 0x000fe2000000006a */
[----:B------:R-:W-:Y:S01]  /*4b60*/  FFMA.FTZ R61, R49, R61, R52 ;  /* 0x0000003d313d7223 */ /* 0x000fe20000010034 */
[----:B------:R-:W-:Y:S01]  /*4b70*/  LOP3.LUT R123, R123, 0xffff0000, RZ, 0xc0, !PT ;  /* 0xffff00007b7b7812 */ /* 0x000fe200078ec0ff */
[----:B------:R-:W-:Y:S01]  /*4b80*/  IMAD.U32 R54, R47, 0x10000, RZ ;  /* 0x000100002f367824 */ /* 0x000fe200078e00ff */
[----:B------:R-:W-:Y:S01]  /*4b90*/  LOP3.LUT R119, R119, 0xffff0000, RZ, 0xc0, !PT ;  /* 0xffff000077777812 */ /* 0x000fe200078ec0ff */
[----:B------:R-:W-:Y:S01]  /*4ba0*/  IMAD.U32 R49, R115, 0x10000, RZ ;  /* 0x0001000073317824 */ /* 0x000fe200078e00ff */
[----:B------:R-:W-:Y:S01]  /*4bb0*/  SHF.R.U64 R108, R50, 0x10, R51 ;  /* 0x00000010326c7819 */ /* 0x000fe20000001233 */
[----:B------:R-:W-:Y:S01]  /*4bc0*/  IMAD.U32 R45, R44, 0x10000, RZ ;  /* 0x000100002c2d7824 */ /* 0x000fe200078e00ff */
[----:B------:R-:W-:Y:S01]  /*4bd0*/  PRMT R122, R122, 0x5410, R107 ;  /* 0x000054107a7a7816 */ /* 0x000fe2000000006b */
[----:B------:R-:W-:Y:S01]  /*4be0*/  FMUL.FTZ R107, R53, R123 ;  /* 0x0000007b356b7220 */ /* 0x000fe20000410000 */
[----:B------:R-:W-:Y:S01]  /*4bf0*/  PRMT R120, R120, 0x5410, R63 ;  /* 0x0000541078787816 */ /* 0x000fe2000000003f */
[----:B------:R-:W-:Y:S01]  /*4c00*/  IMAD.U32 R63, R121, 0x10000, RZ ;  /* 0x00010000793f7824 */ /* 0x000fe200078e00ff */
[----:B------:R-:W-:Y:S01]  /*4c10*/  LOP3.LUT R50, R41, 0xffff0000, RZ, 0xc0, !PT ;  /* 0xffff000029327812 */ /* 0x000fe200078ec0ff */
[----:B------:R-:W-:Y:S01]  /*4c20*/  FMUL.FTZ R53, R53, R119 ;  /* 0x0000007735357220 */ /* 0x000fe20000410000 */
[----:B------:R-:W-:Y:S01]  /*4c30*/  LOP3.LUT R51, R44, 0xffff0000, RZ, 0xc0, !PT ;  /* 0xffff00002c337812 */ /* 0x000fe200078ec0ff */
[C---:B------:R-:W-:Y:S01]  /*4c40*/  FMUL.FTZ R109, R54.reuse, R63 ;  /* 0x0000003f366d7220 */ /* 0x040fe20000410000 */
[----:B------:R-:W-:Y:S01]  /*4c50*/  FMUL.FTZ R52, R54, R49 ;  /* 0x0000003136347220 */ /* 0x000fe20000410000 */
[----:B------:R-:W-:Y:S01]  /*4c60*/  IMAD.U32 R44, R43, 0x10000, RZ ;  /* 0x000100002b2c7824 */ /* 0x000fe200078e00ff */
[----:B------:R-:W-:Y:S01]  /*4c70*/  LOP3.LUT R55, R47, 0xffff0000, RZ, 0xc0, !PT ;  /* 0xffff00002f377812 */ /* 0x000fe200078ec0ff */
[C---:B------:R-:W-:Y:S01]  /*4c80*/  FFMA.FTZ R107, R50.reuse, R119, -R107 ;  /* 0x00000077326b7223 */ /* 0x040fe2000001086b */
[----:B------:R-:W-:Y:S01]  /*4c90*/  LOP3.LUT R60, R121, 0xffff0000, RZ, 0xc0, !PT ;  /* 0xffff0000793c7812 */ /* 0x000fe200078ec0ff */
[----:B------:R-:W-:Y:S01]  /*4ca0*/  FFMA.FTZ R54, R50, R123, R53 ;  /* 0x0000007b32367223 */ /* 0x000fe20000010035 */
[----:B------:R-:W-:Y:S01]  /*4cb0*/  LOP3.LUT R50, R115, 0xffff0000, RZ, 0xc0, !PT ;  /* 0xffff000073327812 */ /* 0x000fe200078ec0ff */
[----:B------:R-:W-:Y:S01]  /*4cc0*/  FFMA.FTZ R63, R44, R63, R52 ;  /* 0x0000003f2c3f7223 */ /* 0x000fe20000010034 */
[----:B------:R-:W-:Y:S01]  /*4cd0*/  PRMT R117, R117, 0x5410, R116 ;  /* 0x0000541075757816 */ /* 0x000fe20000000074 */
[----:B------:R-:W-:Y:S01]  /*4ce0*/  FMUL.FTZ R106, R55, R60 ;  /* 0x0000003c376a7220 */ /* 0x000fe20000410000 */
[----:B------:R-:W-:Y:S01]  /*4cf0*/  LOP3.LUT R43, R43, 0xffff0000, RZ, 0xc0, !PT ;  /* 0xffff00002b2b7812 */ /* 0x000fe200078ec0ff */
[----:B------:R-:W-:Y:S01]  /*4d00*/  IMAD.U32 R52, R122, 0x10000, RZ ;  /* 0x000100007a347824 */ /* 0x000fe200078e00ff */
[----:B------:R-:W-:Y:S01]  /*4d10*/  PRMT R113, R113, 0x5410, R108 ;  /* 0x0000541071717816 */ /* 0x000fe2000000006c */
[----:B------:R-:W-:Y:S01]  /*4d20*/  FFMA.FTZ R109, R44, R49, -R109 ;  /* 0x000000312c6d7223 */ /* 0x000fe2000001086d */
[----:B------:R-:W-:Y:S01]  /*4d30*/  FMUL.FTZ R108, R55, R50 ;  /* 0x00000032376c7220 */ /* 0x000fe20000410000 */
[----:B------:R-:W-:Y:S01]  /*4d40*/  LOP3.LUT R122, R122, 0xffff0000, RZ, 0xc0, !PT ;  /* 0xffff00007a7a7812 */ /* 0x000fe200078ec0ff */
[----:B------:R-:W-:-:S02]  /*4d50*/  IMAD.U32 R44, R117, 0x10000, RZ ;  /* 0x00010000752c7824 */ /* 0x000fc400078e00ff */
[----:B------:R-:W-:Y:S01]  /*4d60*/  FFMA.FTZ R106, R43, R50, -R106 ;  /* 0x000000322b6a7223 */ /* 0x000fe2000001086a */
[----:B------:R-:W-:Y:S01]  /*4d70*/  LOP3.LUT R117, R117, 0xffff0000, RZ, 0xc0, !PT ;  /* 0xffff000075757812 */ /* 0x000fe200078ec0ff */
[----:B------:R-:W-:Y:S01]  /*4d80*/  FMUL.FTZ R50, R45, R52 ;  /* 0x000000342d327220 */ /* 0x000fe20000410000 */
[C---:B------:R-:W-:Y:S01]  /*4d90*/  LOP3.LUT R48, R40.reuse, 0xffff0000, RZ, 0xc0, !PT ;  /* 0xffff000028307812 */ /* 0x040fe200078ec0ff */
[----:B------:R-:W-:Y:S01]  /*4da0*/  FFMA.FTZ R108, R43, R60, R108 ;  /* 0x0000003c2b6c7223 */ /* 0x000fe2000001006c */
[----:B------:R-:W-:Y:S02]  /*4db0*/  IMAD.U32 R41, R40, 0x10000, RZ ;  /* 0x0001000028297824 */ /* 0x000fe400078e00ff */
[----:B------:R-:W-:Y:S01]  /*4dc0*/  FMUL.FTZ R45, R45, R44 ;  /* 0x0000002c2d2d7220 */ /* 0x000fe20000410000 */
[C---:B------:R-:W-:Y:S01]  /*4dd0*/  FMUL.FTZ R43, R51.reuse, R122 ;  /* 0x0000007a332b7220 */ /* 0x040fe20000410000 */
[----:B------:R-:W-:Y:S01]  /*4de0*/  FMUL.FTZ R51, R51, R117 ;  /* 0x0000007533337220 */ /* 0x000fe20000410000 */
[----:B------:R-:W-:-:S02]  /*4df0*/  IMAD.U32 R47, R46, 0x10000, RZ ;  /* 0x000100002e2f7824 */ /* 0x000fc400078e00ff */
[C---:B------:R-:W-:Y:S01]  /*4e00*/  FFMA.FTZ R50, R41.reuse, R44, -R50 ;  /* 0x0000002c29327223 */ /* 0x040fe20000010832 */
[----:B------:R-:W-:Y:S01]  /*4e10*/  FFMA.FTZ R52, R41, R52, R45 ;  /* 0x0000003429347223 */ /* 0x000fe2000001002d */
[----:B------:R-:W-:Y:S01]  /*4e20*/  FFMA.FTZ R117, R48, R117, -R43 ;  /* 0x0000007530757223 */ /* 0x000fe2000001082b */
[----:B------:R-:W-:Y:S01]  /*4e30*/  LOP3.LUT R46, R46, 0xffff0000, RZ, 0xc0, !PT ;  /* 0xffff00002e2e7812 */ /* 0x000fe200078ec0ff */
[C---:B------:R-:W-:Y:S01]  /*4e40*/  IMAD.U32 R43, R120.reuse, 0x10000, RZ ;  /* 0x00010000782b7824 */ /* 0x040fe200078e00ff */
[----:B------:R-:W-:Y:S01]  /*4e50*/  LOP3.LUT R45, R120, 0xffff0000, RZ, 0xc0, !PT ;  /* 0xffff0000782d7812 */ /* 0x000fe200078ec0ff */
[C---:B------:R-:W-:Y:S01]  /*4e60*/  IMAD.U32 R41, R113.reuse, 0x10000, RZ ;  /* 0x0001000071297824 */ /* 0x040fe200078e00ff */
[----:B------:R-:W-:Y:S01]  /*4e70*/  LOP3.LUT R113, R113, 0xffff0000, RZ, 0xc0, !PT ;  /* 0xffff000071717812 */ /* 0x000fe200078ec0ff */
[C---:B------:R-:W-:Y:S02]  /*4e80*/  IMAD.U32 R40, R42.reuse, 0x10000, RZ ;  /* 0x000100002a287824 */ /* 0x040fe400078e00ff */
        /* <DEDUP_REMOVED lines=21> */
.L_x_8217:
[----:B------:R-:W-:Y:S05]  /*4fe0*/  BSYNC B1 ;  /* 0x0000000000017941 */ /* 0x000fea0003800000 */
.L_x_8216:
[----:B-1----:R4:W-:Y:S01]  /*4ff0*/  STG.E.128 desc[UR60][R56.64], R40 ;  /* 0x0000002838007986 */ /* 0x0029e2000c101d3c */
[----:B------:R-:W-:-:S13]  /*5000*/  ISETP.GE.AND P4, PT, R59, R112, PT ;  /* 0x000000703b00720c */ /* 0x000fda0003f86270 */
[----:B------:R-:W-:Y:S05]  /*5010*/  @P4 BRA `(.L_x_8202) ;  /* 0x00000000008c4947 */ /* 0x000fea0003800000 */
[--C-:B----4-:R-:W-:Y:S02]  /*5020*/  SHF.R.S32.HI R40, RZ, 0x1f, R59.reuse ;  /* 0x0000001fff287819 */ /* 0x110fe4000001143b */
[----:B------:R-:W-:-:S04]  /*5030*/  IADD3 R59, P4, P5, R14, R104, R59 ;  /* 0x000000680e3b7210 */ /* 0x000fc80007d9e03b */
[----:B------:R-:W-:Y:S02]  /*5040*/  IADD3.X R58, R3, R58, R40, P4, P5 ;  /* 0x0000003a033a7210 */ /* 0x000fe400027ea428 */
[----:B------:R-:W-:-:S04]  /*5050*/  LEA R102, P4, R59, R102, 0x1 ;  /* 0x000000663b667211 */ /* 0x000fc800078808ff */
[----:B------:R-:W-:-:S05]  /*5060*/  LEA.HI.X R103, R59, R103, R58, 0x1, P4 ;  /* 0x000000673b677211 */ /* 0x000fca00020f0c3a */
[----:B--2---:R1:W-:Y:S01]  /*5070*/  STG.E.128 desc[UR60][R102.64], R44 ;  /* 0x0000002c66007986 */ /* 0x0043e2000c101d3c */
[----:B------:R-:W-:Y:S05]  /*5080*/  BRA `(.L_x_8202) ;  /* 0x0000000000707947 */ /* 0x000fea0003800000 */
.L_x_8185:
[----:B------:R-:W2:Y:S02]  /*5090*/  LDL R40, [R1+0x7c] ;  /* 0x00007c0001287983 */ /* 0x000ea40000100800 */
[----:B--2---:R-:W-:-:S13]  /*50a0*/  R2UR UR4, R40 ;  /* 0x00000000280472ca */ /* 0x004fda00000e0000 */
[----:B------:R-:W-:-:S06]  /*50b0*/  UISETP.NE.AND UP0, UPT, UR4, 0x3, UPT ;  /* 0x000000030400788c */ /* 0x000fcc000bf05270 */
[----:B------:R-:W-:-:S13]  /*50c0*/  PLOP3.LUT P3, PT, PT, PT, UP0, 0x80, 0x0 ;  /* 0x000000000000781c */ /* 0x000fda0003f6f008 */
[----:B------:R-:W-:Y:S05]  /*50d0*/  @!P3 BRA `(.L_x_8218) ;  /* 0x000000000004b947 */ /* 0x000fea0003800000 */
[----:B------:R-:W-:Y:S01]  /*50e0*/  BPT.TRAP 0x1 ;  /* 0x000000040000795c */ /* 0x000fe20000300000 */
.L_x_8218:
[----:B------:R-:W-:Y:S01]  /*50f0*/  IMAD R95, R2, 0x8, R18 ;  /* 0x00000008025f7824 */ /* 0x000fe200078e0212 */
[----:B------:R-:W-:Y:S01]  /*5100*/  SHF.L.U32 R110, R23, 0x1f, RZ ;  /* 0x0000001f176e7819 */ /* 0x000fe200000006ff */
[----:B------:R-:W-:Y:S01]  /*5110*/  IMAD R101, R26, -0x60, R29 ;  /* 0xffffffa01a657824 */ /* 0x000fe200078e021d */
[----:B------:R-:W-:Y:S02]  /*5120*/  BSSY B1, `(.L_x_8219) ;  /* 0x0000004000017945 */ /* 0x000fe40003800000 */
[----:B------:R-:W0:Y:S02]  /*5130*/  SYNCS.PHASECHK.TRANS64.TRYWAIT P4, [R95+URZ+0x32490], R110 ;  /* 0x0324906e5f0075a7 */ /* 0x000e24000808017f */
[----:B------:R-:W-:Y:S01]  /*5140*/  VIMNMX R101, R101, 0x60, PT ;  /* 0x0000006065657848 */ /* 0x000fe20003fe0100 */
[----:B0-----:R-:W-:Y:S06]  /*5150*/  @!P4 BRA `(.L_x_8220) ;  /* 0x0000011c0088c947 */ /* 0x001fec0003800000 */
.L_x_8412:
[----:B------:R-:W-:Y:S05]  /*5160*/  BSYNC B1 ;  /* 0x0000000000017941 */ /* 0x000fea0003800000 */
.L_x_8219:
        /* <DEDUP_REMOVED lines=8> */
.L_x_8222:
[----:B------:R-:W-:Y:S05]  /*51f0*/  BSYNC B1 ;  /* 0x0000000000017941 */ /* 0x000fea0003800000 */
.L_x_8221:
[----:B------:R-:W-:Y:S05]  /*5200*/  @P4 BRA `(.L_x_8202) ;  /* 0x0000000000104947 */ /* 0x000fea0003800000 */
[----:B-1----:R-:W1:Y:S04]  /*5210*/  @!P1 LDS.128 R40, [R108+0x2000] ;  /* 0x002000006c289984 */ /* 0x002e680000000c00 */
[----:B------:R-:W2:Y:S04]  /*5220*/  @!P2 LDS.128 R44, [R106+0x2000] ;  /* 0x002000006a2ca984 */ /* 0x000ea80000000c00 */
[----:B-1----:R3:W-:Y:S04]  /*5230*/  @!P1 STG.E.128 desc[UR60][R48.64], R40 ;  /* 0x0000002830009986 */ /* 0x0027e8000c101d3c */
[----:B--2---:R3:W-:Y:S02]  /*5240*/  @!P2 STG.E.128 desc[UR60][R48.64+0x40], R44 ;  /* 0x0000402c3000a986 */ /* 0x0047e4000c101d3c */
.L_x_8202:
[----:B------:R-:W-:Y:S05]  /*5250*/  BSYNC B0 ;  /* 0x0000000000007941 */ /* 0x000fea0003800000 */
.L_x_8184:
        /* <DEDUP_REMOVED lines=17> */
.L_x_8224:
[----:B------:R-:W-:Y:S05]  /*5370*/  BSYNC B0 ;  /* 0x0000000000007941 */ /* 0x000fea0003800000 */
.L_x_8223:
[----:B------:R-:W2:Y:S01]  /*5380*/  SYNCS.PHASECHK.TRANS64.TRYWAIT P3, [R95+URZ+0x324b0], R110 ;  /* 0x0324b06e5f0075a7 */ /* 0x000ea2000806017f */
[----:B------:R-:W-:Y:S01]  /*5390*/  ULDC.64 UR56, c[0x0][0x318] ;  /* 0x0000c60000387ab9 */ /* 0x000fe20000000a00 */
[----:B------:R-:W-:Y:S01]  /*53a0*/  ULDC.64 UR58, c[0x0][0x308] ;  /* 0x0000c200003a7ab9 */ /* 0x000fe20000000a00 */
[----:B------:R-:W-:Y:S01]  /*53b0*/  BSSY B0, `(.L_x_8225) ;  /* 0x0000003000007945 */ /* 0x000fe20003800000 */
[----:B-1----:R-:W-:-:S03]  /*53c0*/  IMAD R40, R2, 0x6000, R78 ;  /* 0x0000600002287824 */ /* 0x002fc600078e024e */
[----:B--2---:R-:W-:Y:S05]  /*53d0*/  @!P3 BRA `(.L_x_8226) ;  /* 0x0000011800fcb947 */ /* 0x004fea0003800000 */
.L_x_8413:
[----:B------:R-:W-:Y:S05]  /*53e0*/  BSYNC B0 ;  /* 0x0000000000007941 */ /* 0x000fea0003800000 */
.L_x_8225:
[----:B------:R-:W-:Y:S01]  /*53f0*/  ISETP.GE.AND P3, PT, R19, R101, PT ;  /* 0x000000651300720c */ /* 0x000fe20003f66270 */
[----:B------:R-:W-:Y:S01]  /*5400*/  BSSY B0, `(.L_x_8227) ;  /* 0x0000027000007945 */ /* 0x000fe20003800000 */
[----:B------:R-:W-:Y:S01]  /*5410*/  IADD3 R41, R77, R40, RZ ;  /* 0x000000284d297210 */ /* 0x000fe20007ffe0ff */
[----:B------:R-:W-:Y:S02]  /*5420*/  IMAD R48, R40, 0x2, R24 ;  /* 0x0000000228307824 */ /* 0x000fe400078e0218 */
[----:B------:R-:W-:-:S04]  /*5430*/  IMAD.WIDE R44, R26, 0x60, R72 ;  /* 0x000000601a2c7825 */ /* 0x000fc800078e0248 */
[----:B------:R-:W-:-:S04]  /*5440*/  IMAD R49, R41, 0x2, R24 ;  /* 0x0000000229317824 */ /* 0x000fc800078e0218 */
[----:B------:R-:W-:Y:S05]  /*5450*/  @P3 BRA `(.L_x_8228) ;  /* 0x0000000000843947 */ /* 0x000fea0003800000 */
[----:B------:R-:W-:Y:S01]  /*5460*/  IMAD R43, R45, UR56, RZ ;  /* 0x000000382d2b7c24 */ /* 0x000fe2000f8e02ff */
[----:B------:R-:W-:Y:S01]  /*5470*/  ULDC UR4, c[0x0][0x310] ;  /* 0x0000c40000047ab9 */ /* 0x000fe20000000800 */
        /* <DEDUP_REMOVED lines=31> */
.L_x_8228:
[----:B------:R-:W-:Y:S05]  /*5670*/  BSYNC B0 ;  /* 0x0000000000007941 */ /* 0x000fea0003800000 */
.L_x_8227:
[----:B------:R-:W-:Y:S01]  /*5680*/  ISETP.GE.AND P3, PT, R234, R101, PT ;  /* 0x00000065ea00720c */ /* 0x000fe20003f66270 */
[----:B------:R-:W-:-:S12]  /*5690*/  BSSY B0, `(.L_x_8229) ;  /* 0x0000025000007945 */ /* 0x000fd80003800000 */
[----:B------:R-:W-:Y:S05]  /*56a0*/  @P3 BRA `(.L_x_8230) ;  /* 0x00000000008c3947 */ /* 0x000fea0003800000 */
[----:B--2---:R-:W-:Y:S01]  /*56b0*/  IADD3 R43, P3, R44, 0x40, RZ ;  /* 0x000000402c2b7810 */ /* 0x004fe20007f7e0ff */
[----:B------:R-:W-:Y:S01]  /*56c0*/  IMAD.MOV.U32 R40, RZ, RZ, R30 ;  /* 0x000000ffff287224 */ /* 0x000fe200078e001e */
[----:B------:R-:W-:Y:S01]  /*56d0*/  ULDC UR4, c[0x0][0x310] ;  /* 0x0000c40000047ab9 */ /* 0x000fe20000000800 */
        /* <DEDUP_REMOVED lines=32> */
.L_x_8230:
[----:B------:R-:W-:Y:S05]  /*58e0*/  BSYNC B0 ;  /* 0x0000000000007941 */ /* 0x000fea0003800000 */
.L_x_8229:
        /* <DEDUP_REMOVED lines=12> */
[----:B--23--:R-:W-:Y:S02]  /*59b0*/  SEL R40, RZ, 0x1, P3 ;  /* 0x00000001ff287807 */ /* 0x00cfe40001800000 */
        /* <DEDUP_REMOVED lines=9> */
.L_x_8179:
        /* <DEDUP_REMOVED lines=39> */
[----:B----4-:R-:W-:-:S02]  /*5cc0*/  CS2R R94, SRZ ;  /* 0x00000000005e7805 */ /* 0x010fc4000001ff00 */
        /* <DEDUP_REMOVED lines=30> */
[----:B------:R-:W-:Y:S01]  /*5eb0*/  IMAD.MOV.U32 R9, RZ, RZ, RZ ;  /* 0x000000ffff097224 */ /* 0x000fe200078e00ff */
[----:B------:R-:W-:Y:S06]  /*5ec0*/  @P0 BRA `(.L_x_8232) ;  /* 0x00000000000c0947 */ /* 0x000fec0003800000 */
[----:B------:R-:W0:Y:S01]  /*5ed0*/  FENCE.VIEW.ASYNC.G ;  /* 0x00000000000073c6 */ /* 0x000e220000000100 */
[----:B------:R-:W-:Y:S05]  /*5ee0*/  WARPSYNC.ALL ;  /* 0x0000000000007948 */ /* 0x000fea0003800000 */
[----:B0-----:R-:W-:Y:S06]  /*5ef0*/  BAR.ARV 0xc, 0x120 ;  /* 0x0304800000007b1d */ /* 0x001fec0000002000 */
.L_x_8232:
[----:B------:R-:W-:Y:S01]  /*5f00*/  CS2R R24, SRZ ;  /* 0x0000000000187805 */ /* 0x000fe2000001ff00 */
[----:B------:R-:W-:Y:S06]  /*5f10*/  @!P2 BRA `(.L_x_8233) ;  /* 0x0000008c006ca947 */ /* 0x000fec0003800000 */
[----:B------:R-:W-:-:S03]  /*5f20*/  UMOV UR4, 0xffffffff ;  /* 0xffffffff00047882 */ /* 0x000fc60000000000 */
[----:B------:R-:W-:Y:S05]  /*5f30*/  BRA.DIV UR4, `(.L_x_8234) ;  /* 0x0000011204387947 */ /* 0x000fea000b800000 */
[----:B------:R-:W0:Y:S02]  /*5f40*/  S2R R0, SR_TID.X ;  /* 0x0000000000007919 */ /* 0x000e240000002100 */
[----:B0-----:R-:W-:-:S05]  /*5f50*/  VIADD R3, R0, 0xffffff80 ;  /* 0xffffff8000037836 */ /* 0x001fca0000000000 */
[----:B------:R-:W-:-:S04]  /*5f60*/  SHF.R.S32.HI R0, RZ, 0x1f, R3 ;  /* 0x0000001fff007819 */ /* 0x000fc80000011403 */
[----:B------:R-:W-:-:S04]  /*5f70*/  LEA.HI R0, R0, R3, RZ, 0x7 ;  /* 0x0000000300007211 */ /* 0x000fc800078f38ff */
[----:B------:R-:W-:-:S05]  /*5f80*/  SHF.R.S32.HI R0, RZ, 0x7, R0 ;  /* 0x00000007ff007819 */ /* 0x000fca0000011400 */
[----:B------:R0:W1:Y:S02]  /*5f90*/  SHFL.IDX PT, R14, R0, RZ, 0x1f ;  /* 0x00001fff000e7589 */ /* 0x00006400000e0000 */
.L_x_8416:
[----:B------:R-:W-:Y:S01]  /*5fa0*/  IADD3 R24, R18, 0x18400, RZ ;  /* 0x0001840012187810 */ /* 0x000fe20007ffe0ff */
[----:B------:R-:W-:Y:S01]  /*5fb0*/  BSSY B6, `(.L_x_8235) ;  /* 0x0000016000067945 */ /* 0x000fe20003800000 */
[----:B01----:R-:W-:Y:S02]  /*5fc0*/  LEA.HI R0, R14, R14, RZ, 0x1 ;  /* 0x0000000e0e007211 */ /* 0x003fe400078f08ff */
[----:B------:R-:W-:Y:S02]  /*5fd0*/  LOP3.LUT P0, RZ, R24, 0x1bf, RZ, 0xc0, !PT ;  /* 0x000001bf18ff7812 */ /* 0x000fe4000780c0ff */
[----:B------:R-:W-:-:S05]  /*5fe0*/  LOP3.LUT R35, R0, 0xffffe, RZ, 0xc0, !PT ;  /* 0x000ffffe00237812 */ /* 0x000fca00078ec0ff */
[----:B------:R-:W-:-:S06]  /*5ff0*/  IMAD.IADD R35, R14, 0x1, -R35 ;  /* 0x000000010e237824 */ /* 0x000fcc00078e0a23 */
        /* <DEDUP_REMOVED lines=17> */
.L_x_8236:
[----:B------:R-:W-:Y:S05]  /*6110*/  BSYNC B6 ;  /* 0x0000000000067941 */ /* 0x000fea0003800000 */
.L_x_8235:
        /* <DEDUP_REMOVED lines=12> */
.L_x_8240:
[----:B-1----:R1:W2:Y:S02]  /*61e0*/  SYNCS.PHASECHK.TRANS64.TRYWAIT P0, [R18+URZ+0x32400], R5 ;  /* 0x03240005120075a7 */ /* 0x0022a4000800017f */
[----:B--2---:R-:W-:Y:S05]  /*61f0*/  @!P0 NANOSLEEP.SYNCS 0x989680 ;  /* 0x009896800000895d */ /* 0x004fea0003900000 */
[----:B------:R-:W2:Y:S02]  /*6200*/  @!P0 SYNCS.PHASECHK.TRANS64 P0, [R18+URZ+0x32400], R5 ;  /* 0x03240005120085a7 */ /* 0x000ea4000800007f */
[----:B--2---:R-:W-:Y:S05]  /*6210*/  @!P0 BRA `(.L_x_8240) ;  /* 0xfffffffc00f08947 */ /* 0x004fea000383ffff */
.L_x_8239:
[----:B------:R-:W-:Y:S05]  /*6220*/  BSYNC B0 ;  /* 0x0000000000007941 */ /* 0x000fea0003800000 */
.L_x_8238:
[----:B------:R-:W-:Y:S05]  /*6230*/  BRA `(.L_x_8241) ;  /* 0x0000002000947947 */ /* 0x000fea0003800000 */
.L_x_8237:
[----:B------:R-:W0:Y:S01]  /*6240*/  S2R R4, SR_TID.X ;  /* 0x0000000000047919 */ /* 0x000e220000002100 */
[----:B-----5:R-:W-:Y:S01]  /*6250*/  SHF.R.S32.HI R0, RZ, 0x1f, R28 ;  /* 0x0000001fff007819 */ /* 0x020fe2000001141c */
[----:B------:R-:W-:Y:S01]  /*6260*/  ULDC.64 UR4, c[0x0][0x3d8] ;  /* 0x0000f60000047ab9 */ /* 0x000fe20000000a00 */
[----:B------:R-:W-:Y:S01]  /*6270*/  ULDC.64 UR8, c[0x0][0x3e8] ;  /* 0x0000fa0000087ab9 */ /* 0x000fe20000000a00 */
[----:B------:R-:W-:Y:S01]  /*6280*/  LOP3.LUT P0, RZ, R24, 0x3ff, RZ, 0xc0, !PT ;  /* 0x000003ff18ff7812 */ /* 0x000fe2000780c0ff */
[----:B------:R-:W-:Y:S01]  /*6290*/  ULDC.64 UR6, c[0x0][0x3c8] ;  /* 0x0000f20000067ab9 */ /* 0x000fe20000000a00 */
[C---:B------:R-:W-:Y:S01]  /*62a0*/  IMAD R3, R0.reuse, UR4, RZ ;  /* 0x0000000400037c24 */ /* 0x040fe2000f8e02ff */
[----:B------:R-:W-:Y:S01]  /*62b0*/  BSSY B6, `(.L_x_8242) ;  /* 0x0000035000067945 */ /* 0x000fe20003800000 */
[----:B------:R-:W-:Y:S02]  /*62c0*/  IMAD R7, R0, UR8, RZ ;  /* 0x0000000800077c24 */ /* 0x000fe4000f8e02ff */
[----:B------:R-:W-:-:S02]  /*62d0*/  IMAD R3, R28, UR5, R3 ;  /* 0x000000051c037c24 */ /* 0x000fc4000f8e0203 */
[----:B------:R-:W-:Y:S02]  /*62e0*/  IMAD R31, R28, UR9, R7 ;  /* 0x000000091c1f7c24 */ /* 0x000fe4000f8e0207 */
[----:B0-----:R-:W-:-:S05]  /*62f0*/  VIADD R4, R4, 0xffffff80 ;  /* 0xffffff8004047836 */ /* 0x001fca0000000000 */
[----:B------:R-:W-:-:S04]  /*6300*/  SHF.R.S32.HI R6, RZ, 0x1f, R4 ;  /* 0x0000001fff067819 */ /* 0x000fc80000011404 */
[----:B------:R-:W-:-:S04]  /*6310*/  LEA.HI R6, R6, R4, RZ, 0x2 ;  /* 0x0000000406067211 */ /* 0x000fc800078f10ff */
[----:B------:R-:W-:-:S05]  /*6320*/  LOP3.LUT R6, R6, 0xfffffffc, RZ, 0xc0, !PT ;  /* 0xfffffffc06067812 */ /* 0x000fca00078ec0ff */
[----:B------:R-:W-:Y:S02]  /*6330*/  IMAD.IADD R6, R4, 0x1, -R6 ;  /* 0x0000000104067824 */ /* 0x000fe400078e0a06 */
[----:B------:R-:W-:Y:S01]  /*6340*/  IMAD.WIDE.U32 R4, R28, UR4, RZ ;  /* 0x000000041c047c25 */ /* 0x000fe2000f8e00ff */
[----:B------:R-:W-:-:S03]  /*6350*/  ULDC.64 UR4, c[0x0][0x3e0] ;  /* 0x0000f80000047ab9 */ /* 0x000fc60000000a00 */
[----:B------:R-:W-:Y:S02]  /*6360*/  IMAD.SHL.U32 R24, R6, 0x4, RZ ;  /* 0x0000000406187824 */ /* 0x000fe400078e00ff */
[----:B------:R-:W-:Y:S01]  /*6370*/  IMAD.WIDE.U32 R6, R28, UR8, RZ ;  /* 0x000000081c067c25 */ /* 0x000fe2000f8e00ff */
[----:B------:R-:W-:Y:S02]  /*6380*/  LEA R28, P2, R4, UR6, 0x1 ;  /* 0x00000006041c7c11 */ /* 0x000fe4000f8408ff */
[-C--:B------:R-:W-:Y:S01]  /*6390*/  IADD3 R0, P3, R24, R4.reuse, RZ ;  /* 0x0000000418007210 */ /* 0x080fe20007f7e0ff */
[----:B------:R-:W-:Y:S01]  /*63a0*/  IMAD.IADD R9, R3, 0x1, R5 ;  /* 0x0000000103097824 */ /* 0x000fe200078e0205 */
[----:B------:R-:W-:Y:S01]  /*63b0*/  SHF.R.S32.HI R10, RZ, 0x1f, R24 ;  /* 0x0000001fff0a7819 */ /* 0x000fe20000011418 */
[----:B------:R-:W-:Y:S01]  /*63c0*/  IMAD.IADD R31, R31, 0x1, R7 ;  /* 0x000000011f1f7824 */ /* 0x000fe200078e0207 */
[----:B------:R-:W-:Y:S02]  /*63d0*/  IADD3 R5, P1, R16, R4, RZ ;  /* 0x0000000410057210 */ /* 0x000fe40007f3e0ff */
[--C-:B------:R-:W-:Y:S01]  /*63e0*/  LEA.HI.X R29, R4, UR7, R9.reuse, 0x1, P2 ;  /* 0x00000007041d7c11 */ /* 0x100fe200090f0c09 */
[--C-:B------:R-:W-:Y:S01]  /*63f0*/  IMAD.X R3, R10, 0x1, R9.reuse, P3 ;  /* 0x000000010a037824 */ /* 0x100fe200018e0609 */
        /* <DEDUP_REMOVED lines=32> */
.L_x_8243:
[----:B------:R-:W-:Y:S05]  /*6600*/  BSYNC B6 ;  /* 0x0000000000067941 */ /* 0x000fea0003800000 */
.L_x_8242:
[----:B------:R-:W-:Y:S01]  /*6610*/  ULDC.U8 UR4, c[0x0][0x3f0] ;  /* 0x0000fc0000047ab9 */ /* 0x000fe20000000000 */
[----:B------:R-:W-:Y:S01]  /*6620*/  BSSY B0, `(.L_x_8244) ;  /* 0x00001de000007945 */ /* 0x000fe20003800000 */
[----:B------:R-:W-:-:S13]  /*6630*/  ISETP.NE.AND P0, PT, RZ, UR4, PT ;  /* 0x00000004ff007c0c */ /* 0x000fda000bf05270 */
[----:B------:R-:W-:Y:S05]  /*6640*/  @!P0 BRA `(.L_x_8245) ;  /* 0x0000000c00d88947 */ /* 0x000fea0003800000 */
[----:B------:R-:W2:Y:S01]  /*6650*/  LDL R32, [R1+0x80] ;  /* 0x0000800001207983 */ /* 0x000ea20000100800 */
[----:B------:R-:W-:Y:S01]  /*6660*/  IMAD R99, R33, -0x80, R99 ;  /* 0xffffff8021637824 */ /* 0x000fe200078e0263 */
[----:B------:R-:W-:Y:S01]  /*6670*/  BSSY B1, `(.L_x_8246) ;  /* 0x0000017000017945 */ /* 0x000fe20003800000 */
[----:B------:R-:W-:Y:S02]  /*6680*/  CS2R R4, SRZ ;  /* 0x0000000000047805 */ /* 0x000fe4000001ff00 */
[----:B------:R-:W-:Y:S02]  /*6690*/  CS2R R6, SRZ ;  /* 0x0000000000067805 */ /* 0x000fe4000001ff00 */
[----:B------:R-:W-:Y:S02]  /*66a0*/  CS2R R20, SRZ ;  /* 0x0000000000147805 */ /* 0x000fe4000001ff00 */
[----:B------:R-:W-:Y:S02]  /*66b0*/  VIMNMX R99, R99, 0x80, PT ;  /* 0x0000008063637848 */ /* 0x000fe40003fe0100 */
[----:B------:R-:W-:-:S02]  /*66c0*/  CS2R R26, SRZ ;  /* 0x00000000001a7805 */ /* 0x000fc4000001ff00 */
[----:B------:R-:W-:Y:S01]  /*66d0*/  ISETP.GE.AND P0, PT, R19, R99, PT ;  /* 0x000000631300720c */ /* 0x000fe20003f06270 */
[----:B--2---:R-:W-:-:S05]  /*66e0*/  IMAD.SHL.U32 R0, R32, 0x40, RZ ;  /* 0x0000004020007824 */ /* 0x004fca00078e00ff */
[----:B------:R-:W-:-:S04]  /*66f0*/  LOP3.LUT R3, R0, 0x1c0, RZ, 0xc0, !PT ;  /* 0x000001c000037812 */ /* 0x000fc800078ec0ff */
[----:B------:R-:W-:Y:S02]  /*6700*/  LOP3.LUT R0, R3, 0x18, R16, 0xf8, !PT ;  /* 0x0000001803007812 */ /* 0x000fe400078ef810 */
[----:B------:R-:W-:-:S04]  /*6710*/  SHF.R.U32.HI R3, RZ, 0x3, R3 ;  /* 0x00000003ff037819 */ /* 0x000fc80000011603 */
[----:B------:R-:W-:Y:S01]  /*6720*/  LOP3.LUT R9, R0, R3, RZ, 0x3c, !PT ;  /* 0x0000000300097212 */ /* 0x000fe200078e3cff */
[----:B------:R-:W-:Y:S06]  /*6730*/  @P0 BRA `(.L_x_8247) ;  /* 0x0000000000280947 */ /* 0x000fec0003800000 */
        /* <DEDUP_REMOVED lines=10> */
.L_x_8247:
[----:B------:R-:W-:Y:S05]  /*67e0*/  BSYNC B1 ;  /* 0x0000000000017941 */ /* 0x000fea0003800000 */
.L_x_8246:
[----:B------:R-:W-:Y:S01]  /*67f0*/  UMOV UR4, 0xffffffff ;  /* 0xffffffff00047882 */ /* 0x000fe20000000000 */
[----:B-----5:R-:W-:Y:S01]  /*6800*/  IMAD.MOV.U32 R10, RZ, RZ, R6 ;  /* 0x000000ffff0a7224 */ /* 0x020fe200078e0006 */
[--C-:B------:R-:W-:Y:S01]  /*6810*/  SHF.R.U64 R6, R6, 0x10, R7.reuse ;  /* 0x0000001006067819 */ /* 0x100fe20000001207 */
[--C-:B------:R-:W-:Y:S01]  /*6820*/  IMAD.MOV.U32 R25, RZ, RZ, R7.reuse ;  /* 0x000000ffff197224 */ /* 0x100fe200078e0007 */
[----:B------:R-:W-:Y:S02]  /*6830*/  SHF.R.U32.HI R38, RZ, 0x10, R7 ;  /* 0x00000010ff267819 */ /* 0x000fe40000011607 */
[----:B------:R-:W-:Y:S01]  /*6840*/  LEA.HI R0, R235, R235, RZ, 0x1 ;  /* 0x000000ebeb007211 */ /* 0x000fe200078f08ff */
[----:B------:R-:W-:Y:S06]  /*6850*/  BRA.DIV UR4, `(.L_x_8248) ;  /* 0x0000010a042c7947 */ /* 0x000fec000b800000 */
.L_x_8419:
[----:B------:R-:W-:Y:S01]  /*6860*/  UMOV UR4, 0xffffffff ;  /* 0xffffffff00047882 */ /* 0x000fe20000000000 */
[----:B------:R-:W-:Y:S02]  /*6870*/  LOP3.LUT R0, R0, 0xfffffffe, RZ, 0xc0, !PT ;  /* 0xfffffffe00007812 */ /* 0x000fe400078ec0ff */
[----:B------:R-:W-:Y:S05]  /*6880*/  BRA.DIV UR4, `(.L_x_8249) ;  /* 0x0000010a04487947 */ /* 0x000fea000b800000 */
.L_x_8422:
[----:B------:R-:W-:Y:S01]  /*6890*/  UMOV UR4, 0xffffffff ;  /* 0xffffffff00047882 */ /* 0x000fe20000000000 */
[----:B------:R-:W-:Y:S02]  /*68a0*/  IMAD.IADD R3, R235, 0x1, -R0 ;  /* 0x00000001eb037824 */ /* 0x000fe400078e0a00 */
[----:B------:R-:W-:Y:S05]  /*68b0*/  BRA.DIV UR4, `(.L_x_8250) ;  /* 0x0000010a04647947 */ /* 0x000fea000b800000 */
.L_x_8425:
[----:B------:R-:W-:Y:S01]  /*68c0*/  UMOV UR4, 0xffffffff ;  /* 0xffffffff00047882 */ /* 0x000fe20000000000 */
[----:B------:R-:W-:Y:S02]  /*68d0*/  SHF.L.U32 R7, R3, 0x1f, RZ ;  /* 0x0000001f03077819 */ /* 0x000fe400000006ff */
[----:B------:R-:W-:Y:S05]  /*68e0*/  BRA.DIV UR4, `(.L_x_8251) ;  /* 0x0000010a04807947 */ /* 0x000fea000b800000 */
.L_x_8428:
[----:B------:R-:W1:Y:S01]  /*68f0*/  SYNCS.PHASECHK.TRANS64.TRYWAIT P1, [R18+URZ+0x32400], R7 ;  /* 0x03240007120075a7 */ /* 0x000e62000802017f */
[----:B------:R-:W-:Y:S01]  /*6900*/  LOP3.LUT P2, RZ, R32, 0x4, RZ, 0xc0, !PT ;  /* 0x0000000420ff7812 */ /* 0x000fe2000784c0ff */
[----:B------:R-:W-:Y:S01]  /*6910*/  IMAD R9, R228, 0x200, R9 ;  /* 0x00000200e4097824 */ /* 0x000fe200078e0209 */
[----:B------:R-:W-:Y:S01]  /*6920*/  SHF.R.U64 R11, R4, 0x10, R5 ;  /* 0x00000010040b7819 */ /* 0x000fe20000001205 */
[----:B------:R-:W-:Y:S01]  /*6930*/  IMAD.MOV.U32 R32, RZ, RZ, R4 ;  /* 0x000000ffff207224 */ /* 0x000fe200078e0004 */
[--C-:B------:R-:W-:Y:S01]  /*6940*/  SHF.R.U64 R12, R26, 0x10, R27.reuse ;  /* 0x000000101a0c7819 */ /* 0x100fe2000000121b */
[----:B------:R-:W-:Y:S01]  /*6950*/  IMAD R9, R9, 0x2, R18 ;  /* 0x0000000209097824 */ /* 0x000fe200078e0212 */
[----:B------:R-:W-:Y:S01]  /*6960*/  SHF.R.U32.HI R13, RZ, 0x10, R27 ;  /* 0x00000010ff0d7819 */ /* 0x000fe2000001161b */
[--C-:B------:R-:W-:Y:S01]  /*6970*/  IMAD.MOV.U32 R8, RZ, RZ, R5.reuse ;  /* 0x000000ffff087224 */ /* 0x100fe200078e0005 */
[----:B------:R-:W-:Y:S01]  /*6980*/  SHF.R.U32.HI R5, RZ, 0x10, R5 ;  /* 0x00000010ff057819 */ /* 0x000fe20000011605 */
        /* <DEDUP_REMOVED lines=8> */
[----:B------:R-:W-:Y:S01]  /*6a10*/  VIADD R4, R9, 0x18400 ;  /* 0x0001840009047836 */ /* 0x000fe20000000000 */
        /* <DEDUP_REMOVED lines=10> */
.L_x_8429:
[----:B------:R-:W-:Y:S05]  /*6ac0*/  BSYNC B1 ;  /* 0x0000000000017941 */ /* 0x000fea0003800000 */
.L_x_8252:
[----:B------:R-:W-:Y:S04]  /*6ad0*/  BSSY B1, `(.L_x_8254) ;  /* 0x0000056000017945 */ /* 0x000fe80003800000 */
[----:B------:R-:W-:Y:S05]  /*6ae0*/  @P0 BRA `(.L_x_8255) ;  /* 0x0000000400500947 */ /* 0x000fea0003800000 */
[----:B------:R-:W2:Y:S01]  /*6af0*/  LDC R5, c[0x0][0x3d4] ;  /* 0x0000f500ff057b82 */ /* 0x000ea20000000800 */
[C---:B------:R-:W-:Y:S01]  /*6b00*/  IADD3 R4, R24.reuse, 0x10, RZ ;  /* 0x0000001018047810 */ /* 0x040fe20007ffe0ff */
[----:B------:R-:W-:Y:S01]  /*6b10*/  BSSY B2, `(.L_x_8256) ;  /* 0x000002a000027945 */ /* 0x000fe20003800000 */
[-C--:B--2---:R-:W-:Y:S02]  /*6b20*/  ISETP.GE.AND P0, PT, R24, R5.reuse, PT ;  /* 0x000000051800720c */ /* 0x084fe40003f06270 */
[----:B------:R-:W-:-:S11]  /*6b30*/  ISETP.GE.AND P1, PT, R4, R5, PT ;  /* 0x000000050400720c */ /* 0x000fd60003f26270 */
        /* <DEDUP_REMOVED lines=39> */
.L_x_8257:
[----:B------:R-:W-:Y:S05]  /*6db0*/  BSYNC B2 ;  /* 0x0000000000027941 */ /* 0x000fea0003800000 */
.L_x_8256:
        /* <DEDUP_REMOVED lines=39> */
.L_x_8255:
[----:B------:R-:W-:Y:S05]  /*7030*/  BSYNC B1 ;  /* 0x0000000000017941 */ /* 0x000fea0003800000 */
.L_x_8254:
        /* <DEDUP_REMOVED lines=21> */
[-C--:B------:R-:W-:Y:S01]  /*7190*/  FMUL.FTZ R21, R20, R4.reuse ;  /* 0x0000000414157220 */ /* 0x080fe20000410000 */
[----:B------:R-:W-:Y:S01]  /*71a0*/  FMUL.FTZ R15, R24, R4 ;  /* 0x00000004180f7220 */ /* 0x000fe20000410000 */
[----:B------:R-:W-:Y:S01]  /*71b0*/  LOP3.LUT R6, R6, 0xffff0000, RZ, 0xc0, !PT ;  /* 0xffff000006067812 */ /* 0x000fe200078ec0ff */
[-C--:B------:R-:W-:Y:S01]  /*71c0*/  FMUL.FTZ R14, R33, R5.reuse ;  /* 0x00000005210e7220 */ /* 0x080fe20000410000 */
[-C--:B------:R-:W-:Y:S01]  /*71d0*/  FFMA.FTZ R21, R24, R10.reuse, R21 ;  /* 0x0000000a18157223 */ /* 0x080fe20000010015 */
[----:B------:R-:W-:Y:S01]  /*71e0*/  FFMA.FTZ R4, R20, R10, -R15 ;  /* 0x0000000a14047223 */ /* 0x000fe2000001080f */
[----:B------:R-:W-:Y:S01]  /*71f0*/  IMAD.U32 R24, R31, 0x10000, RZ ;  /* 0x000100001f187824 */ /* 0x000fe200078e00ff */
[----:B------:R-:W-:Y:S01]  /*7200*/  LOP3.LUT R7, R7, 0xffff0000, RZ, 0xc0, !PT ;  /* 0xffff000007077812 */ /* 0x000fe200078ec0ff */
[----:B------:R-:W-:Y:S01]  /*7210*/  FMUL.FTZ R10, R29, R5 ;  /* 0x000000051d0a7220 */ /* 0x000fe20000410000 */
[----:B------:R-:W-:Y:S01]  /*7220*/  LOP3.LUT R31, R31, 0xffff0000, RZ, 0xc0, !PT ;  /* 0xffff00001f1f7812 */ /* 0x000fe200078ec0ff */
[-C--:B------:R-:W-:Y:S01]  /*7230*/  FFMA.FTZ R5, R29, R11.reuse, -R14 ;  /* 0x0000000b1d057223 */ /* 0x080fe2000001080e */
[-C--:B------:R-:W-:Y:S01]  /*7240*/  FMUL.FTZ R15, R24, R6.reuse ;  /* 0x00000006180f7220 */ /* 0x080fe20000410000 */
[----:B------:R-:W-:Y:S01]  /*7250*/  FFMA.FTZ R10, R33, R11, R10 ;  /* 0x0000000b210a7223 */ /* 0x000fe2000001000a */
[C---:B------:R-:W-:Y:S01]  /*7260*/  FMUL.FTZ R11, R26.reuse, R6 ;  /* 0x000000061a0b7220 */ /* 0x040fe20000410000 */
[-C--:B------:R-:W-:Y:S01]  /*7270*/  FMUL.FTZ R14, R25, R7.reuse ;  /* 0x00000007190e7220 */ /* 0x080fe20000410000 */
[C---:B------:R-:W-:Y:S01]  /*7280*/  FMUL.FTZ R20, R31.reuse, R7 ;  /* 0x000000071f147220 */ /* 0x040fe20000410000 */
[-C--:B------:R-:W-:Y:S01]  /*7290*/  FFMA.FTZ R15, R26, R12.reuse, R15 ;  /* 0x0000000c1a0f7223 */ /* 0x080fe2000001000f */
[----:B------:R-:W-:Y:S01]  /*72a0*/  FFMA.FTZ R6, R24, R12, -R11 ;  /* 0x0000000c18067223 */ /* 0x000fe2000001080b */
[-C--:B------:R-:W-:Y:S01]  /*72b0*/  FFMA.FTZ R7, R31, R13.reuse, -R14 ;  /* 0x0000000d1f077223 */ /* 0x080fe2000001080e */
[----:B------:R-:W-:Y:S01]  /*72c0*/  FFMA.FTZ R20, R25, R13, R20 ;  /* 0x0000000d19147223 */ /* 0x000fe20000010014 */
[----:B------:R-:W-:-:S02]  /*72d0*/  F2FP.BF16.F32.PACK_AB R4, R21, R4 ;  /* 0x000000041504723e */ /* 0x000fc400000010ff */
[----:B------:R-:W-:Y:S02]  /*72e0*/  F2FP.BF16.F32.PACK_AB R5, R10, R5 ;  /* 0x000000050a05723e */ /* 0x000fe400000010ff */
[----:B------:R-:W-:Y:S02]  /*72f0*/  F2FP.BF16.F32.PACK_AB R6, R15, R6 ;  /* 0x000000060f06723e */ /* 0x000fe400000010ff */
[----:B------:R-:W-:-:S05]  /*7300*/  F2FP.BF16.F32.PACK_AB R7, R20, R7 ;  /* 0x000000071407723e */ /* 0x000fca00000010ff */
[----:B------:R2:W-:Y:S02]  /*7310*/  STS.128 [R9+0x1a400], R4 ;  /* 0x01a4000409007388 */ /* 0x0005e40000000c00 */
.L_x_8260:
[----:B------:R-:W-:Y:S05]  /*7320*/  BSYNC B1 ;  /* 0x0000000000017941 */ /* 0x000fea0003800000 */
.L_x_8259:
[----:B------:R-:W-:Y:S05]  /*7330*/  @P1 BRA `(.L_x_8258) ;  /* 0x0000001000301947 */ /* 0x000fea0003800000 */
[----:B-12---:R-:W1:Y:S01]  /*7340*/  LDS.128 R4, [R0+0x2000] ;  /* 0x0020000000047984 */ /* 0x006e620000000c00 */
        /* <DEDUP_REMOVED lines=14> */
[C---:B------:R-:W-:Y:S01]  /*7430*/  IMAD.U32 R12, R7.reuse, 0x10000, RZ ;  /* 0x00010000070c7824 */ /* 0x040fe200078e00ff */
[----:B------:R-:W-:Y:S01]  /*7440*/  LOP3.LUT R7, R7, 0xffff0000, RZ, 0xc0, !PT ;  /* 0xffff000007077812 */ /* 0x000fe200078ec0ff */
[----:B------:R-:W-:Y:S01]  /*7450*/  FFMA.FTZ R4, R15, R9, -R14 ;  /* 0x000000090f047223 */ /* 0x000fe2000001080e */
[----:B------:R-:W-:Y:S01]  /*7460*/  FMUL.FTZ R13, R36, R5 ;  /* 0x00000005240d7220 */ /* 0x000fe20000410000 */
[----:B------:R-:W-:Y:S01]  /*7470*/  FFMA.FTZ R9, R21, R9, R20 ;  /* 0x0000000915097223 */ /* 0x000fe20000010014 */
[----:B------:R-:W-:Y:S01]  /*7480*/  FMUL.FTZ R15, R32, R5 ;  /* 0x00000005200f7220 */ /* 0x000fe20000410000 */
[C---:B------:R-:W-:Y:S01]  /*7490*/  LOP3.LUT R20, R8.reuse, 0xffff0000, RZ, 0xc0, !PT ;  /* 0xffff000008147812 */ /* 0x040fe200078ec0ff */
[----:B------:R-:W-:-:S02]  /*74a0*/  IMAD.U32 R21, R8, 0x10000, RZ ;  /* 0x0001000008157824 */ /* 0x000fc400078e00ff */
        /* <DEDUP_REMOVED lines=16> */
.L_x_8245:
        /* <DEDUP_REMOVED lines=14> */
.L_x_8432:
[----:B------:R-:W-:Y:S01]  /*7690*/  UMOV UR4, 0xffffffff ;  /* 0xffffffff00047882 */ /* 0x000fe20000000000 */
[----:B------:R-:W-:Y:S02]  /*76a0*/  LOP3.LUT R8, R3, 0xfffffffe, RZ, 0xc0, !PT ;  /* 0xfffffffe03087812 */ /* 0x000fe400078ec0ff */
[----:B------:R-:W-:Y:S05]  /*76b0*/  BRA.DIV UR4, `(.L_x_8262) ;  /* 0x000000fe04707947 */ /* 0x000fea000b800000 */
.L_x_8435:
[----:B------:R-:W-:Y:S01]  /*76c0*/  UMOV UR4, 0xffffffff ;  /* 0xffffffff00047882 */ /* 0x000fe20000000000 */
[----:B------:R-:W-:Y:S02]  /*76d0*/  IMAD.IADD R3, R235, 0x1, -R8 ;  /* 0x00000001eb037824 */ /* 0x000fe400078e0a08 */
[----:B------:R-:W-:Y:S05]  /*76e0*/  BRA.DIV UR4, `(.L_x_8263) ;  /* 0x000000fe048c7947 */ /* 0x000fea000b800000 */
.L_x_8438:
[----:B------:R-:W-:Y:S01]  /*76f0*/  UMOV UR4, 0xffffffff ;  /* 0xffffffff00047882 */ /* 0x000fe20000000000 */
[----:B------:R-:W-:Y:S02]  /*7700*/  SHF.L.U32 R9, R3, 0x1f, RZ ;  /* 0x0000001f03097819 */ /* 0x000fe400000006ff */
[----:B------:R-:W-:Y:S05]  /*7710*/  BRA.DIV UR4, `(.L_x_8264) ;  /* 0x000000fe04a87947 */ /* 0x000fea000b800000 */
.L_x_8441:
[----:B------:R-:W1:Y:S01]  /*7720*/  SYNCS.PHASECHK.TRANS64.TRYWAIT P1, [R18+URZ+0x32400], R9 ;  /* 0x03240009120075a7 */ /* 0x000e62000802017f */
[-C--:B------:R-:W-:Y:S01]  /*7730*/  ISETP.GE.OR P2, PT, R19, R0.reuse, P0 ;  /* 0x000000001300720c */ /* 0x080fe20000746670 */
[----:B-----5:R-:W-:Y:S01]  /*7740*/  IMAD.MOV.U32 R42, RZ, RZ, R4 ;  /* 0x000000ffff2a7224 */ /* 0x020fe200078e0004 */
[----:B------:R-:W-:Y:S01]  /*7750*/  ISETP.GE.OR P0, PT, R234, R0, P0 ;  /* 0x00000000ea00720c */ /* 0x000fe20000706670 */
[--C-:B------:R-:W-:Y:S01]  /*7760*/  IMAD.MOV.U32 R13, RZ, RZ, R5.reuse ;  /* 0x000000ffff0d7224 */ /* 0x100fe200078e0005 */
[--C-:B------:R-:W-:Y:S01]  /*7770*/  SHF.R.U64 R0, R4, 0x10, R5.reuse ;  /* 0x0000001004007819 */ /* 0x100fe20000001205 */
[----:B------:R-:W-:Y:S01]  /*7780*/  IMAD.MOV.U32 R43, RZ, RZ, R6 ;  /* 0x000000ffff2b7224 */ /* 0x000fe200078e0006 */
[----:B------:R-:W-:Y:S01]  /*7790*/  SHF.R.U32.HI R4, RZ, 0x10, R5 ;  /* 0x00000010ff047819 */ /* 0x000fe20000011605 */
[--C-:B------:R-:W-:Y:S01]  /*77a0*/  IMAD.MOV.U32 R12, RZ, RZ, R7.reuse ;  /* 0x000000ffff0c7224 */ /* 0x100fe200078e0007 */
[--C-:B------:R-:W-:Y:S01]  /*77b0*/  SHF.R.U64 R5, R6, 0x10, R7.reuse ;  /* 0x0000001006057819 */ /* 0x100fe20000001207 */
[----:B------:R-:W-:Y:S01]  /*77c0*/  IMAD.MOV.U32 R44, RZ, RZ, R24 ;  /* 0x000000ffff2c7224 */ /* 0x000fe200078e0018 */
[----:B------:R-:W-:Y:S01]  /*77d0*/  SHF.R.U32.HI R6, RZ, 0x10, R7 ;  /* 0x00000010ff067819 */ /* 0x000fe20000011607 */
[----:B------:R-:W-:Y:S01]  /*77e0*/  IMAD.MOV.U32 R14, RZ, RZ, R25 ;  /* 0x000000ffff0e7224 */ /* 0x000fe200078e0019 */
[----:B------:R-:W-:Y:S01]  /*77f0*/  PRMT R42, R42, 0x5410, R0 ;  /* 0x000054102a2a7816 */ /* 0x000fe20000000000 */
[----:B------:R-:W-:Y:S01]  /*7800*/  IMAD.MOV.U32 R45, RZ, RZ, R26 ;  /* 0x000000ffff2d7224 */ /* 0x000fe200078e001a */
[----:B------:R-:W-:Y:S01]  /*7810*/  PRMT R13, R13, 0x5410, R4 ;  /* 0x000054100d0d7816 */ /* 0x000fe20000000004 */
[----:B------:R-:W-:Y:S01]  /*7820*/  IMAD.MOV.U32 R0, RZ, RZ, R27 ;  /* 0x000000ffff007224 */ /* 0x000fe200078e001b */
[----:B------:R-:W-:Y:S01]  /*7830*/  PRMT R43, R43, 0x5410, R5 ;  /* 0x000054102b2b7816 */ /* 0x000fe20000000005 */
[----:B------:R-:W-:Y:S01]  /*7840*/  BSSY B1, `(.L_x_8265) ;  /* 0x000000b000017945 */ /* 0x000fe20003800000 */
[----:B------:R-:W-:-:S02]  /*7850*/  PRMT R12, R12, 0x5410, R6 ;  /* 0x000054100c0c7816 */ /* 0x000fc40000000006 */
[--C-:B------:R-:W-:Y:S02]  /*7860*/  SHF.R.U64 R4, R24, 0x10, R25.reuse ;  /* 0x0000001018047819 */ /* 0x100fe40000001219 */
[----:B------:R-:W-:Y:S02]  /*7870*/  SHF.R.U32.HI R5, RZ, 0x10, R25 ;  /* 0x00000010ff057819 */ /* 0x000fe40000011619 */
[--C-:B------:R-:W-:Y:S02]  /*7880*/  SHF.R.U64 R6, R26, 0x10, R27.reuse ;  /* 0x000000101a067819 */ /* 0x100fe4000000121b */
[----:B------:R-:W-:Y:S02]  /*7890*/  SHF.R.U32.HI R7, RZ, 0x10, R27 ;  /* 0x00000010ff077819 */ /* 0x000fe4000001161b */
[----:B------:R-:W-:Y:S02]  /*78a0*/  PRMT R44, R44, 0x5410, R4 ;  /* 0x000054102c2c7816 */ /* 0x000fe40000000004 */
[----:B------:R-:W-:-:S02]  /*78b0*/  PRMT R14, R14, 0x5410, R5 ;  /* 0x000054100e0e7816 */ /* 0x000fc40000000005 */
[----:B------:R-:W-:Y:S02]  /*78c0*/  PRMT R45, R45, 0x5410, R6 ;  /* 0x000054102d2d7816 */ /* 0x000fe40000000006 */
[----:B------:R-:W-:Y:S01]  /*78d0*/  PRMT R0, R0, 0x5410, R7 ;  /* 0x0000541000007816 */ /* 0x000fe20000000007 */
[----:B-1----:R-:W-:Y:S06]  /*78e0*/  @!P1 BRA `(.L_x_8266) ;  /* 0x000000fc005c9947 */ /* 0x002fec0003800000 */
.L_x_8442:
[----:B------:R-:W-:Y:S05]  /*78f0*/  BSYNC B1 ;  /* 0x0000000000017941 */ /* 0x000fea0003800000 */
.L_x_8265:
[----:B------:R-:W-:Y:S04]  /*7900*/  BSSY B1, `(.L_x_8267) ;  /* 0x000005b000017945 */ /* 0x000fe80003800000 */
[----:B------:R-:W-:Y:S05]  /*7910*/  @P2 BRA `(.L_x_8268) ;  /* 0x0000000400642947 */ /* 0x000fea0003800000 */
[----:B------:R-:W2:Y:S01]  /*7920*/  LDL R4, [R1+0x80] ;  /* 0x0000800001047983 */ /* 0x000ea20000100800 */
[----:B------:R-:W-:Y:S01]  /*7930*/  IMAD.IADD R6, R16, 0x1, R47 ;  /* 0x0000000110067824 */ /* 0x000fe200078e022f */
[C---:B------:R-:W-:Y:S01]  /*7940*/  LOP3.LUT R29, R44.reuse, 0xffff0000, RZ, 0xc0, !PT ;  /* 0xffff00002c1d7812 */ /* 0x040fe200078ec0ff */
[----:B------:R-:W-:Y:S02]  /*7950*/  IMAD.U32 R32, R44, 0x10000, RZ ;  /* 0x000100002c207824 */ /* 0x000fe400078e00ff */
[----:B------:R-:W-:Y:S02]  /*7960*/  IMAD.U32 R30, R42, 0x10000, RZ ;  /* 0x000100002a1e7824 */ /* 0x000fe400078e00ff */
[----:B--2---:R-:W-:-:S05]  /*7970*/  IMAD.SHL.U32 R4, R4, 0x40, RZ ;  /* 0x0000004004047824 */ /* 0x004fca00078e00ff */
[----:B------:R-:W-:-:S04]  /*7980*/  LOP3.LUT R7, R4, 0x1c0, RZ, 0xc0, !PT ;  /* 0x000001c004077812 */ /* 0x000fc800078ec0ff */
[----:B-1----:R-:W-:Y:S02]  /*7990*/  SHF.R.U32.HI R9, RZ, 0x3, R7 ;  /* 0x00000003ff097819 */ /* 0x002fe40000011607 */
[C---:B------:R-:W-:Y:S02]  /*79a0*/  LOP3.LUT R6, R7.reuse, 0x38, R6, 0xf8, !PT ;  /* 0x0000003807067812 */ /* 0x040fe400078ef806 */
[----:B------:R-:W-:Y:S02]  /*79b0*/  LOP3.LUT R4, R7, 0x38, R16, 0xf8, !PT ;  /* 0x0000003807047812 */ /* 0x000fe400078ef810 */
[-C--:B------:R-:W-:Y:S02]  /*79c0*/  LOP3.LUT R7, R6, R9.reuse, RZ, 0x3c, !PT ;  /* 0x0000000906077212 */ /* 0x080fe400078e3cff */
[----:B------:R-:W-:-:S03]  /*79d0*/  LOP3.LUT R5, R4, R9, RZ, 0x3c, !PT ;  /* 0x0000000904057212 */ /* 0x000fc600078e3cff */
[C---:B------:R-:W-:Y:S02]  /*79e0*/  IMAD R9, R228.reuse, 0x200, R7 ;  /* 0x00000200e4097824 */ /* 0x040fe400078e0207 */
[----:B------:R-:W-:Y:S02]  /*79f0*/  IMAD R5, R228, 0x200, R5 ;  /* 0x00000200e4057824 */ /* 0x000fe400078e0205 */
[----:B------:R-:W-:-:S03]  /*7a00*/  IMAD R40, R9, 0x2, R18 ;  /* 0x0000000209287824 */ /* 0x000fc600078e0212 */
[----:B0-----:R-:W-:Y:S02]  /*7a10*/  LEA R38, R5, R18, 0x1 ;  /* 0x0000001205267211 */ /* 0x001fe400078e08ff */
[----:B------:R-:W0:Y:S04]  /*7a20*/  LDS.128 R8, [R40+0x18400] ;  /* 0x0184000028087984 */ /* 0x000e280000000c00 */
[----:B------:R-:W1:Y:S01]  /*7a30*/  LDS.128 R4, [R38+0x18400] ;  /* 0x0184000026047984 */ /* 0x000e620000000c00 */
        /* <DEDUP_REMOVED lines=9> */
[----:B------:R-:W-:Y:S01]  /*7ad0*/  LOP3.LUT R4, R4, 0xffff0000, RZ, 0xc0, !PT ;  /* 0xffff000004047812 */ /* 0x000fe200078ec0ff */
[----:B------:R-:W-:Y:S01]  /*7ae0*/  FFMA.FTZ R33, R15, R30, -R34 ;  /* 0x0000001e0f217223 */ /* 0x000fe20000010822 */
[----:B------:R-:W-:Y:S02]  /*7af0*/  IMAD.U32 R34, R45, 0x10000, RZ ;  /* 0x000100002d227824 */ /* 0x000fe400078e00ff */
[----:B------:R-:W-:Y:S01]  /*7b00*/  FFMA.FTZ R36, R15, R32, R36 ;  /* 0x000000200f247223 */ /* 0x000fe20000010024 */
[----:B------:R-:W-:Y:S02]  /*7b10*/  IMAD.U32 R30, R43, 0x10000, RZ ;  /* 0x000100002b1e7824 */ /* 0x000fe400078e00ff */
[-C--:B------:R-:W-:Y:S01]  /*7b20*/  FMUL.FTZ R15, R8, R25.reuse ;  /* 0x00000019080f7220 */ /* 0x080fe20000410000 */
[----:B------:R-:W-:Y:S01]  /*7b30*/  FFMA.FTZ R32, R4, R25, -R31 ;  /* 0x0000001904207223 */ /* 0x000fe2000001081f */
[----:B------:R-:W-:Y:S01]  /*7b40*/  FMUL.FTZ R8, R27, R34 ;  /* 0x000000221b087220 */ /* 0x000fe20000410000 */
[C---:B------:R-:W-:Y:S01]  /*7b50*/  IMAD.U32 R21, R6.reuse, 0x10000, RZ ;  /* 0x0001000006157824 */ /* 0x040fe200078e00ff */
[----:B------:R-:W-:Y:S01]  /*7b60*/  LOP3.LUT R31, R45, 0xffff0000, RZ, 0xc0, !PT ;  /* 0xffff00002d1f7812 */ /* 0x000fe200078ec0ff */
[-C--:B------:R-:W-:Y:S01]  /*7b70*/  FMUL.FTZ R27, R27, R30.reuse ;  /* 0x0000001e1b1b7220 */ /* 0x080fe20000410000 */
[----:B------:R-:W-:Y:S01]  /*7b80*/  LOP3.LUT R6, R6, 0xffff0000, RZ, 0xc0, !PT ;  /* 0xffff000006067812 */ /* 0x000fe200078ec0ff */
[----:B------:R-:W-:Y:S01]  /*7b90*/  FFMA.FTZ R30, R21, R30, -R8 ;  /* 0x0000001e151e7223 */ /* 0x000fe20000010808 */
[----:B------:R-:W-:Y:S01]  /*7ba0*/  LOP3.LUT R25, R43, 0xffff0000, RZ, 0xc0, !PT ;  /* 0xffff00002b197812 */ /* 0x000fe200078ec0ff */
[----:B------:R-:W-:Y:S01]  /*7bb0*/  FFMA.FTZ R34, R21, R34, R27 ;  /* 0x0000002215227223 */ /* 0x000fe2000001001b */
[----:B------:R-:W-:-:S02]  /*7bc0*/  IMAD.U32 R26, R9, 0x10000, RZ ;  /* 0x00010000091a7824 */ /* 0x000fc400078e00ff */
[----:B------:R-:W-:Y:S01]  /*7bd0*/  FMUL.FTZ R21, R10, R31 ;  /* 0x0000001f0a157220 */ /* 0x000fe20000410000 */
[----:B------:R-:W-:Y:S02]  /*7be0*/  IMAD.U32 R27, R14, 0x10000, RZ ;  /* 0x000100000e1b7824 */ /* 0x000fe400078e00ff */
[----:B------:R-:W-:Y:S01]  /*7bf0*/  FFMA.FTZ R29, R4, R29, R15 ;  /* 0x0000001d041d7223 */ /* 0x000fe2000001000f */
[----:B------:R-:W-:Y:S02]  /*7c00*/  IMAD.U32 R20, R5, 0x10000, RZ ;  /* 0x0001000005147824 */ /* 0x000fe400078e00ff */
[-C--:B------:R-:W-:Y:S01]  /*7c10*/  FMUL.FTZ R41, R10, R25.reuse ;  /* 0x000000190a297220 */ /* 0x080fe20000410000 */
[----:B------:R-:W-:Y:S02]  /*7c20*/  IMAD.U32 R15, R13, 0x10000, RZ ;  /* 0x000100000d0f7824 */ /* 0x000fe400078e00ff */
[----:B------:R-:W-:Y:S01]  /*7c30*/  FFMA.FTZ R39, R6, R25, -R21 ;  /* 0x0000001906277223 */ /* 0x000fe20000010815 */
[----:B------:R-:W-:Y:S01]  /*7c40*/  FMUL.FTZ R37, R26, R27 ;  /* 0x0000001b1a257220 */ /* 0x000fe20000410000 */
[----:B------:R-:W-:-:S02]  /*7c50*/  IMAD.U32 R28, R11, 0x10000, RZ ;  /* 0x000100000b1c7824 */ /* 0x000fc400078e00ff */
[----:B------:R-:W-:Y:S01]  /*7c60*/  FMUL.FTZ R26, R26, R15 ;  /* 0x0000000f1a1a7220 */ /* 0x000fe20000410000 */
[----:B------:R-:W-:Y:S02]  /*7c70*/  IMAD.U32 R25, R0, 0x10000, RZ ;  /* 0x0001000000197824 */ /* 0x000fe400078e00ff */
[----:B------:R-:W-:Y:S01]  /*7c80*/  FFMA.FTZ R41, R6, R31, R41 ;  /* 0x0000001f06297223 */ /* 0x000fe20000010029 */
[----:B------:R-:W-:Y:S02]  /*7c90*/  IMAD.U32 R21, R12, 0x10000, RZ ;  /* 0x000100000c157824 */ /* 0x000fe400078e00ff */
[----:B------:R-:W-:Y:S01]  /*7ca0*/  FFMA.FTZ R37, R20, R15, -R37 ;  /* 0x0000000f14257223 */ /* 0x000fe20000010825 */
[----:B------:R-:W-:Y:S01]  /*7cb0*/  IMAD.U32 R24, R7, 0x10000, RZ ;  /* 0x0001000007187824 */ /* 0x000fe200078e00ff */
[----:B------:R-:W-:Y:S01]  /*7cc0*/  LOP3.LUT R9, R9, 0xffff0000, RZ, 0xc0, !PT ;  /* 0xffff000009097812 */ /* 0x000fe200078ec0ff */
[C---:B------:R-:W-:Y:S01]  /*7cd0*/  FMUL.FTZ R31, R28.reuse, R25 ;  /* 0x000000191c1f7220 */ /* 0x040fe20000410000 */
[----:B------:R-:W-:Y:S01]  /*7ce0*/  LOP3.LUT R11, R11, 0xffff0000, RZ, 0xc0, !PT ;  /* 0xffff00000b0b7812 */ /* 0x000fe200078ec0ff */
[----:B------:R-:W-:Y:S01]  /*7cf0*/  FMUL.FTZ R15, R28, R21 ;  /* 0x000000151c0f7220 */ /* 0x000fe20000410000 */
[----:B------:R-:W-:Y:S01]  /*7d00*/  LOP3.LUT R8, R14, 0xffff0000, RZ, 0xc0, !PT ;  /* 0xffff00000e087812 */ /* 0x000fe200078ec0ff */
[----:B------:R-:W-:Y:S01]  /*7d10*/  FFMA.FTZ R26, R20, R27, R26 ;  /* 0x0000001b141a7223 */ /* 0x000fe2000001001a */
[----:B------:R-:W-:Y:S01]  /*7d20*/  LOP3.LUT R10, R0, 0xffff0000, RZ, 0xc0, !PT ;  /* 0xffff0000000a7812 */ /* 0x000fe200078ec0ff */
[C---:B------:R-:W-:Y:S01]  /*7d30*/  FFMA.FTZ R31, R24.reuse, R21, -R31 ;  /* 0x00000015181f7223 */ /* 0x040fe2000001081f */
[----:B------:R-:W-:Y:S01]  /*7d40*/  LOP3.LUT R4, R13, 0xffff0000, RZ, 0xc0, !PT ;  /* 0xffff00000d047812 */ /* 0x000fe200078ec0ff */
[----:B------:R-:W-:Y:S01]  /*7d50*/  FFMA.FTZ R15, R24, R25, R15 ;  /* 0x00000019180f7223 */ /* 0x000fe2000001000f */
[----:B------:R-:W-:Y:S01]  /*7d60*/  LOP3.LUT R6, R12, 0xffff0000, RZ, 0xc0, !PT ;  /* 0xffff00000c067812 */ /* 0x000fe200078ec0ff */
[----:B------:R-:W-:Y:S01]  /*7d70*/  FMUL.FTZ R20, R9, R8 ;  /* 0x0000000809147220 */ /* 0x000fe20000410000 */
[----:B------:R-:W-:Y:S01]  /*7d80*/  LOP3.LUT R5, R5, 0xffff0000, RZ, 0xc0, !PT ;  /* 0xffff000005057812 */ /* 0x000fe200078ec0ff */
[----:B------:R-:W-:Y:S01]  /*7d90*/  FMUL.FTZ R24, R11, R10 ;  /* 0x0000000a0b187220 */ /* 0x000fe20000410000 */
[----:B------:R-:W-:Y:S01]  /*7da0*/  LOP3.LUT R7, R7, 0xffff0000, RZ, 0xc0, !PT ;  /* 0xffff000007077812 */ /* 0x000fe200078ec0ff */
[----:B------:R-:W-:Y:S01]  /*7db0*/  FMUL.FTZ R9, R9, R4 ;  /* 0x0000000409097220 */ /* 0x000fe20000410000 */
[----:B------:R-:W-:Y:S01]  /*7dc0*/  FMUL.FTZ R11, R11, R6 ;  /* 0x000000060b0b7220 */ /* 0x000fe20000410000 */
[----:B------:R-:W-:Y:S01]  /*7dd0*/  FFMA.FTZ R20, R5, R4, -R20 ;  /* 0x0000000405147223 */ /* 0x000fe20000010814 */
        /* <DEDUP_REMOVED lines=13> */
.L_x_8268:
[----:B------:R-:W-:Y:S05]  /*7eb0*/  BSYNC B1 ;  /* 0x0000000000017941 */ /* 0x000fea0003800000 */
.L_x_8267:
[----:B------:R-:W-:Y:S05]  /*7ec0*/  @P0 BRA `(.L_x_8258) ;  /* 0x00000004004c0947 */ /* 0x000fea0003800000 */
[----:B0-2---:R-:W2:Y:S01]  /*7ed0*/  LDL R38, [R1+0x88] ;  /* 0x0000880001267983 */ /* 0x005ea20000100800 */
[----:B------:R-:W-:Y:S01]  /*7ee0*/  IMAD.IADD R47, R16, 0x1, R47 ;  /* 0x00000001102f7824 */ /* 0x000fe200078e022f */
[----:B------:R-:W-:-:S04]  /*7ef0*/  SHF.R.U32.HI R5, RZ, 0x3, R224 ;  /* 0x00000003ff057819 */ /* 0x000fc800000116e0 */
[----:B------:R-:W-:-:S04]  /*7f00*/  LOP3.LUT R4, R224, 0x38, R47, 0xf8, !PT ;  /* 0x00000038e0047812 */ /* 0x000fc800078ef82f */
[----:B------:R-:W-:-:S05]  /*7f10*/  LOP3.LUT R4, R4, R5, RZ, 0x3c, !PT ;  /* 0x0000000504047212 */ /* 0x000fca00078e3cff */
[----:B-1----:R-:W-:-:S04]  /*7f20*/  IMAD.IADD R9, R229, 0x1, R4 ;  /* 0x00000001e5097824 */ /* 0x002fc800078e0204 */
[----:B------:R-:W-:-:S05]  /*7f30*/  IMAD R15, R9, 0x2, R18 ;  /* 0x00000002090f7824 */ /* 0x000fca00078e0212 */
[----:B------:R-:W0:Y:S01]  /*7f40*/  LDS.128 R8, [R15+0x18400] ;  /* 0x018400000f087984 */ /* 0x000e220000000c00 */
[C---:B------:R-:W-:Y:S01]  /*7f50*/  IMAD.U32 R32, R44.reuse, 0x10000, RZ ;  /* 0x000100002c207824 */ /* 0x040fe200078e00ff */
[----:B------:R-:W-:Y:S01]  /*7f60*/  LOP3.LUT R44, R44, 0xffff0000, RZ, 0xc0, !PT ;  /* 0xffff00002c2c7812 */ /* 0x000fe200078ec0ff */
[C---:B------:R-:W-:Y:S01]  /*7f70*/  IMAD.U32 R30, R42.reuse, 0x10000, RZ ;  /* 0x000100002a1e7824 */ /* 0x040fe200078e00ff */
[----:B------:R-:W-:Y:S01]  /*7f80*/  LOP3.LUT R42, R42, 0xffff0000, RZ, 0xc0, !PT ;  /* 0xffff00002a2a7812 */ /* 0x000fe200078ec0ff */
[----:B------:R-:W-:Y:S02]  /*7f90*/  IMAD.U32 R47, R14, 0x10000, RZ ;  /* 0x000100000e2f7824 */ /* 0x000fe400078e00ff */
[----:B------:R-:W-:Y:S02]  /*7fa0*/  IMAD.U32 R41, R13, 0x10000, RZ ;  /* 0x000100000d297824 */ /* 0x000fe400078e00ff */
[C---:B------:R-:W-:Y:S01]  /*7fb0*/  IMAD.U32 R34, R45.reuse, 0x10000, RZ ;  /* 0x000100002d227824 */ /* 0x040fe200078e00ff */
[----:B------:R-:W-:-:S02]  /*7fc0*/  LOP3.LUT R36, R45, 0xffff0000, RZ, 0xc0, !PT ;  /* 0xffff00002d247812 */ /* 0x000fc400078ec0ff */
[----:B------:R-:W-:Y:S01]  /*7fd0*/  LOP3.LUT R13, R13, 0xffff0000, RZ, 0xc0, !PT ;  /* 0xffff00000d0d7812 */ /* 0x000fe200078ec0ff */
[C---:B0-----:R-:W-:Y:S01]  /*7fe0*/  IMAD.U32 R26, R8.reuse, 0x10000, RZ ;  /* 0x00010000081a7824 */ /* 0x041fe200078e00ff */
[----:B------:R-:W-:Y:S01]  /*7ff0*/  LOP3.LUT R8, R8, 0xffff0000, RZ, 0xc0, !PT ;  /* 0xffff000008087812 */ /* 0x000fe200078ec0ff */
[----:B------:R-:W-:Y:S02]  /*8000*/  IMAD.U32 R27, R9, 0x10000, RZ ;  /* 0x00010000091b7824 */ /* 0x000fe400078e00ff */
[-C--:B------:R-:W-:Y:S01]  /*8010*/  FMUL.FTZ R31, R32, R26.reuse ;  /* 0x0000001a201f7220 */ /* 0x080fe20000410000 */
[----:B------:R-:W-:Y:S01]  /*8020*/  FMUL.FTZ R33, R30, R26 ;  /* 0x0000001a1e217220 */ /* 0x000fe20000410000 */
[-C--:B------:R-:W-:Y:S01]  /*8030*/  FMUL.FTZ R37, R44, R8.reuse ;  /* 0x000000082c257220 */ /* 0x080fe20000410000 */
[----:B------:R-:W-:Y:S01]  /*8040*/  FMUL.FTZ R39, R42, R8 ;  /* 0x000000082a277220 */ /* 0x000fe20000410000 */
[----:B------:R-:W-:Y:S01]  /*8050*/  FMUL.FTZ R26, R47, R27 ;  /* 0x0000001b2f1a7220 */ /* 0x000fe20000410000 */
[C---:B------:R-:W-:Y:S01]  /*8060*/  IMAD.U32 R28, R10.reuse, 0x10000, RZ ;  /* 0x000100000a1c7824 */ /* 0x040fe200078e00ff */
[----:B------:R-:W-:Y:S01]  /*8070*/  LOP3.LUT R10, R10, 0xffff0000, RZ, 0xc0, !PT ;  /* 0xffff00000a0a7812 */ /* 0x000fe200078ec0ff */
[----:B------:R-:W-:Y:S01]  /*8080*/  IMAD.U32 R29, R11, 0x10000, RZ ;  /* 0x000100000b1d7824 */ /* 0x000fe200078e00ff */
[----:B------:R-:W-:-:S02]  /*8090*/  LOP3.LUT R9, R9, 0xffff0000, RZ, 0xc0, !PT ;  /* 0xffff000009097812 */ /* 0x000fc400078ec0ff */
[----:B------:R-:W-:Y:S01]  /*80a0*/  LOP3.LUT R11, R11, 0xffff0000, RZ, 0xc0, !PT ;  /* 0xffff00000b0b7812 */ /* 0x000fe200078ec0ff */
[----:B--2---:R-:W0:Y:S02]  /*80b0*/  LDS.128 R4, [R38+0x18400] ;  /* 0x0184000026047984 */ /* 0x004e240000000c00 */
[C---:B0-----:R-:W-:Y:S01]  /*80c0*/  IMAD.U32 R20, R4.reuse, 0x10000, RZ ;  /* 0x0001000004147824 */ /* 0x041fe200078e00ff */
[----:B------:R-:W-:Y:S02]  /*80d0*/  LOP3.LUT R4, R4, 0xffff0000, RZ, 0xc0, !PT ;  /* 0xffff000004047812 */ /* 0x000fe400078ec0ff */
[----:B------:R-:W-:Y:S01]  /*80e0*/  SHF.L.U32 R21, R5, 0x10, RZ ;  /* 0x0000001005157819 */ /* 0x000fe200000006ff */
[-C--:B------:R-:W-:Y:S01]  /*80f0*/  FFMA.FTZ R31, R30, R20.reuse, -R31 ;  /* 0x000000141e1f7223 */ /* 0x080fe2000001081f */
[C---:B------:R-:W-:Y:S01]  /*8100*/  FMUL.FTZ R30, R41.reuse, R27 ;  /* 0x0000001b291e7220 */ /* 0x040fe20000410000 */
[----:B------:R-:W-:Y:S01]  /*8110*/  FFMA.FTZ R33, R32, R20, R33 ;  /* 0x0000001420217223 */ /* 0x000fe20000010021 */
[-C--:B------:R-:W-:Y:S01]  /*8120*/  FFMA.FTZ R8, R42, R4.reuse, -R37 ;  /* 0x000000042a087223 */ /* 0x080fe20000010825 */
[----:B------:R-:W-:Y:S01]  /*8130*/  FFMA.FTZ R20, R44, R4, R39 ;  /* 0x000000042c147223 */ /* 0x000fe20000010027 */
[----:B------:R-:W-:Y:S01]  /*8140*/  FFMA.FTZ R26, R41, R21, -R26 ;  /* 0x00000015291a7223 */ /* 0x000fe2000001081a */
[----:B------:R-:W-:-:S02]  /*8150*/  IMAD.U32 R4, R43, 0x10000, RZ ;  /* 0x000100002b047824 */ /* 0x000fc400078e00ff */
[----:B------:R-:W-:Y:S01]  /*8160*/  FFMA.FTZ R30, R47, R21, R30 ;  /* 0x000000152f1e7223 */ /* 0x000fe2000001001e */
[----:B------:R-:W-:Y:S01]  /*8170*/  LOP3.LUT R32, R43, 0xffff0000, RZ, 0xc0, !PT ;  /* 0xffff00002b207812 */ /* 0x000fe200078ec0ff */
[----:B------:R-:W-:Y:S02]  /*8180*/  IMAD.U32 R24, R6, 0x10000, RZ ;  /* 0x0001000006187824 */ /* 0x000fe400078e00ff */
[-C--:B------:R-:W-:Y:S01]  /*8190*/  FMUL.FTZ R21, R34, R28.reuse ;  /* 0x0000001c22157220 */ /* 0x080fe20000410000 */
[----:B------:R-:W-:Y:S01]  /*81a0*/  IMAD.U32 R43, R0, 0x10000, RZ ;  /* 0x00010000002b7824 */ /* 0x000fe200078e00ff */
[----:B------:R-:W-:Y:S01]  /*81b0*/  LOP3.LUT R6, R6, 0xffff0000, RZ, 0xc0, !PT ;  /* 0xffff000006067812 */ /* 0x000fe200078ec0ff */
[C---:B------:R-:W-:Y:S01]  /*81c0*/  FMUL.FTZ R27, R4.reuse, R28 ;  /* 0x0000001c041b7220 */ /* 0x040fe20000410000 */
[----:B------:R-:W-:Y:S01]  /*81d0*/  FFMA.FTZ R21, R4, R24, -R21 ;  /* 0x0000001804157223 */ /* 0x000fe20000010815 */
[-C--:B------:R-:W-:Y:S01]  /*81e0*/  FMUL.FTZ R37, R36, R10.reuse ;  /* 0x0000000a24257220 */ /* 0x080fe20000410000 */
[----:B------:R-:W-:Y:S01]  /*81f0*/  FMUL.FTZ R39, R32, R10 ;  /* 0x0000000a20277220 */ /* 0x000fe20000410000 */
[----:B------:R-:W-:-:S02]  /*8200*/  IMAD.U32 R25, R7, 0x10000, RZ ;  /* 0x0001000007197824 */ /* 0x000fc400078e00ff */
[-C--:B------:R-:W-:Y:S01]  /*8210*/  FMUL.FTZ R4, R43, R29.reuse ;  /* 0x0000001d2b047220 */ /* 0x080fe20000410000 */
[----:B------:R-:W-:Y:S02]  /*8220*/  IMAD.U32 R41, R12, 0x10000, RZ ;  /* 0x000100000c297824 */ /* 0x000fe400078e00ff */
[----:B------:R-:W-:Y:S01]  /*8230*/  FFMA.FTZ R10, R34, R24, R27 ;  /* 0x00000018220a7223 */ /* 0x000fe2000001001b */
[-C--:B------:R-:W-:Y:S01]  /*8240*/  FFMA.FTZ R24, R32, R6.reuse, -R37 ;  /* 0x0000000620187223 */ /* 0x080fe20000010825 */
[----:B------:R-:W-:Y:S01]  /*8250*/  FFMA.FTZ R39, R36, R6, R39 ;  /* 0x0000000624277223 */ /* 0x000fe20000010027 */
[C---:B------:R-:W-:Y:S01]  /*8260*/  FMUL.FTZ R6, R41.reuse, R29 ;  /* 0x0000001d29067220 */ /* 0x040fe20000410000 */
[----:B------:R-:W-:Y:S01]  /*8270*/  FFMA.FTZ R27, R41, R25, -R4 ;  /* 0x00000019291b7223 */ /* 0x000fe20000010804 */
[----:B------:R-:W-:Y:S02]  /*8280*/  LOP3.LUT R37, R14, 0xffff0000, RZ, 0xc0, !PT ;  /* 0xffff00000e257812 */ /* 0x000fe400078ec0ff */
[----:B------:R-:W-:-:S02]  /*8290*/  LOP3.LUT R41, R0, 0xffff0000, RZ, 0xc0, !PT ;  /* 0xffff000000297812 */ /* 0x000fc400078ec0ff */
[----:B------:R-:W-:Y:S01]  /*82a0*/  LOP3.LUT R29, R12, 0xffff0000, RZ, 0xc0, !PT ;  /* 0xffff00000c1d7812 */ /* 0x000fe200078ec0ff */
[----:B------:R-:W-:Y:S01]  /*82b0*/  FFMA.FTZ R25, R43, R25, R6 ;  /* 0x000000192b197223 */ /* 0x000fe20000010006 */
[----:B------:R-:W-:Y:S01]  /*82c0*/  LOP3.LUT R5, R5, 0xffff0000, RZ, 0xc0, !PT ;  /* 0xffff000005057812 */ /* 0x000fe200078ec0ff */
[-C--:B------:R-:W-:Y:S01]  /*82d0*/  FMUL.FTZ R0, R37, R9.reuse ;  /* 0x0000000925007220 */ /* 0x080fe20000410000 */
[----:B------:R-:W-:Y:S01]  /*82e0*/  LOP3.LUT R7, R7, 0xffff0000, RZ, 0xc0, !PT ;  /* 0xffff000007077812 */ /* 0x000fe200078ec0ff */
        /* <DEDUP_REMOVED lines=17> */
.L_x_8258:
[----:B------:R-:W-:Y:S05]  /*8400*/  BSYNC B0 ;  /* 0x0000000000007941 */ /* 0x000fea0003800000 */
.L_x_8244:
        /* <DEDUP_REMOVED lines=8> */
.L_x_8241:
[----:B0-234-:R-:W2:Y:S01]  /*8490*/  LDL R4, [R1+0x7c] ;  /* 0x00007c0001047983 */ /* 0x01dea20000100800 */
[----:B-1----:R-:W0:Y:S02]  /*84a0*/  S2R R5, SR_TID.X ;  /* 0x0000000000057919 */ /* 0x002e240000002100 */
[----:B0-----:R-:W-:-:S05]  /*84b0*/  SHF.R.U32.HI R5, RZ, 0x7, R5 ;  /* 0x00000007ff057819 */ /* 0x001fca0000011605 */
[----:B------:R-:W-:Y:S01]  /*84c0*/  VIADD R199, R5, 0x8 ;  /* 0x0000000805c77836 */ /* 0x000fe20000000000 */
[----:B--2---:R-:W-:-:S13]  /*84d0*/  R2UR UR4, R4 ;  /* 0x00000000040472ca */ /* 0x004fda00000e0000 */
[----:B------:R-:W-:-:S05]  /*84e0*/  IMAD.U32 R4, RZ, RZ, UR4 ;  /* 0x00000004ff047e24 */ /* 0x000fca000f8e00ff */
[----:B------:R-:W-:Y:S01]  /*84f0*/  ISETP.NE.AND P0, PT, R4, 0x3, PT ;  /* 0x000000030400780c */ /* 0x000fe20003f05270 */
[----:B------:R-:W-:Y:S05]  /*8500*/  WARPSYNC.ALL ;  /* 0x0000000000007948 */ /* 0x000fea0003800000 */
[----:B------:R0:W-:Y:S07]  /*8510*/  BAR.SYNC.DEFER_BLOCKING R199, 0x100 ;  /* 0x000400c70000751d */ /* 0x0001ee0000010000 */
[----:B0-----:R-:W-:Y:S05]  /*8520*/  @!P0 BRA `(.L_x_8269) ;  /* 0x0000000000048947 */ /* 0x001fea0003800000 */
[----:B------:R-:W-:Y:S01]  /*8530*/  BPT.TRAP 0x1 ;  /* 0x000000040000795c */ /* 0x000fe20000300000 */
.L_x_8269:
[----:B------:R-:W-:Y:S01]  /*8540*/  IMAD R0, R22, 0x8, R18 ;  /* 0x0000000816007824 */ /* 0x000fe200078e0212 */
[----:B------:R-:W-:-:S04]  /*8550*/  SHF.L.U32 R7, R200, 0x1f, RZ ;  /* 0x0000001fc8077819 */ /* 0x000fc800000006ff */
[----:B------:R0:W1:Y:S01]  /*8560*/  SYNCS.PHASECHK.TRANS64.TRYWAIT P1, [R0+URZ+0x32430], R7 ;  /* 0x03243007000075a7 */ /* 0x000062000802017f */
[----:B------:R-:W-:Y:S05]  /*8570*/  @!P0 BRA `(.L_x_8270) ;  /* 0x0000000000048947 */ /* 0x000fea0003800000 */
[----:B------:R-:W-:Y:S01]  /*8580*/  BPT.TRAP 0x1 ;  /* 0x000000040000795c */ /* 0x000fe20000300000 */
.L_x_8270:
[----:B------:R-:W-:-:S05]  /*8590*/  VIADD R4, R18, 0x1c400 ;  /* 0x0001c40012047836 */ /* 0x000fca0000000000 */
[----:B------:R-:W-:-:S04]  /*85a0*/  SHF.R.U32.HI R4, RZ, 0x4, R4 ;  /* 0x00000004ff047819 */ /* 0x000fc80000011604 */
[----:B------:R-:W-:Y:S01]  /*85b0*/  LOP3.LUT R4, R4, 0x3fff, RZ, 0xc0, !PT ;  /* 0x00003fff04047812 */ /* 0x000fe200078ec0ff */
[----:B-1----:R-:W-:Y:S06]  /*85c0*/  @P1 BRA `(.L_x_8271) ;  /* 0x0000000000081947 */ /* 0x002fec0003800000 */
[----:B------:R-:W1:Y:S02]  /*85d0*/  SYNCS.PHASECHK.TRANS64.TRYWAIT P1, [R0+URZ+0x32430], R7 ;  /* 0x03243007000075a7 */ /* 0x000e64000802017f */
[----:B-1----:R-:W-:Y:S05]  /*85e0*/  @!P1 BRA `(.L_x_8272) ;  /* 0x000000f000309947 */ /* 0x002fea0003800000 */
.L_x_8271:
[----:B------:R-:W-:Y:S05]  /*85f0*/  WARPSYNC.ALL ;  /* 0x0000000000007948 */ /* 0x000fea0003800000 */
[----:B------:R-:W-:Y:S01]  /*8600*/  LOP3.LUT R225, R4, 0x10000, RZ, 0xfc, !PT ;  /* 0x0001000004e17812 */ /* 0x000fe200078efcff */
[----:B------:R-:W-:Y:S01]  /*8610*/  IMAD R35, R35, 0x2000, R18 ;  /* 0x0000200023237824 */ /* 0x000fe200078e0212 */
[----:B------:R-:W-:-:S03]  /*8620*/  UMOV UR9, 0x40000040 ;  /* 0x4000004000097882 */ /* 0x000fc60000000000 */
[----:B------:R-:W-:Y:S01]  /*8630*/  IMAD R4, R22, 0x300, R225 ;  /* 0x0000030016047824 */ /* 0x000fe200078e02e1 */
[----:B------:R-:W-:Y:S01]  /*8640*/  SHF.L.U32 R3, R3, 0x1f, RZ ;  /* 0x0000001f03037819 */ /* 0x000fe200000006ff */
[----:B------:R-:W-:Y:S01]  /*8650*/  IMAD.MOV.U32 R5, RZ, RZ, 0x40000040 ;  /* 0x40000040ff057424 */ /* 0x000fe200078e00ff */
[----:B------:R-:W-:Y:S01]  /*8660*/  R2UR UR4, R35 ;  /* 0x00000000230472ca */ /* 0x000fe200000e0000 */
[----:B------:R-:W-:Y:S01]  /*8670*/  IMAD.MOV.U32 R9, RZ, RZ, 0x40000040 ;  /* 0x40000040ff097424 */ /* 0x000fe200078e00ff */
[C---:B------:R-:W-:Y:S01]  /*8680*/  R2UR UR10, R4.reuse ;  /* 0x00000000040a72ca */ /* 0x040fe200000e0000 */
[----:B-----5:R-:W-:Y:S01]  /*8690*/  WARPGROUP.ARRIVE ;  /* 0x00000000000079c5 */ /* 0x020fe20000000000 */
[----:B------:R-:W-:Y:S01]  /*86a0*/  R2UR UR11, R5 ;  /* 0x00000000050b72ca */ /* 0x000fe200000e0000 */
[----:B------:R-:W-:Y:S01]  /*86b0*/  IMAD.U32 R11, RZ, RZ, UR9 ;  /* 0x00000009ff0b7e24 */ /* 0x000fe2000f8e00ff */
[----:B------:R-:W-:Y:S01]  /*86c0*/  IADD3 R8, R4, 0x2, RZ ;  /* 0x0000000204087810 */ /* 0x000fe20007ffe0ff */
[----:B------:R-:W-:Y:S01]  /*86d0*/  IMAD.MOV.U32 R5, RZ, RZ, 0x40000040 ;  /* 0x40000040ff057424 */ /* 0x000fe200078e00ff */
[----:B------:R-:W-:Y:S05]  /*86e0*/  BSSY B0, `(.L_x_8273) ;  /* 0x0000030000007945 */ /* 0x000fea0003800000 */
[----:B------:R-:W-:-:S04]  /*86f0*/  UIADD3 UR5, UR4, 0x18400, URZ ;  /* 0x0001840004057890 */ /* 0x000fc8000fffe03f */
[----:B------:R-:W-:-:S04]  /*8700*/  USHF.R.U32.HI UR5, URZ, 0x4, UR5 ;  /* 0x000000043f057899 */ /* 0x000fc80008011605 */
[----:B------:R-:W-:-:S04]  /*8710*/  ULOP3.LUT UR5, UR5, 0x3fff, URZ, 0xc0, !UPT ;  /* 0x00003fff05057892 */ /* 0x000fc8000f8ec03f */
[----:B------:R-:W-:-:S04]  /*8720*/  ULOP3.LUT UR6, UR5, 0x10000, URZ, 0xfc, !UPT ;  /* 0x0001000005067892 */ /* 0x000fc8000f8efc3f */
[----:B------:R-:W-:-:S03]  /*8730*/  UIADD3 UR5, UR6, 0x2, URZ ;  /* 0x0000000206057890 */ /* 0x000fc6000fffe03f */
[----:B------:R-:W-:Y:S02]  /*8740*/  UMOV UR8, UR6 ;  /* 0x0000000600087c82 */ /* 0x000fe40008000000 */
[----:B------:R-:W-:Y:S01]  /*8750*/  HGMMA.64x96x16.F32.BF16 R24, gdesc[UR8], RZ, !UPT, gsb0 ;  /* 0x01600000081879f0 */ /* 0x000fe2000c0018ff */
[----:B------:R-:W-:Y:S01]  /*8760*/  R2UR UR10, R8 ;  /* 0x00000000080a72ca */ /* 0x000fe200000e0000 */
[----:B------:R-:W-:Y:S01]  /*8770*/  IMAD.U32 R10, RZ, RZ, UR8 ;  /* 0x00000008ff0a7e24 */ /* 0x000fe2000f8e00ff */
[----:B------:R-:W-:Y:S01]  /*8780*/  R2UR UR11, R9 ;  /* 0x00000000090b72ca */ /* 0x000fe200000e0000 */
[----:B------:R-:W-:Y:S01]  /*8790*/  UMOV UR8, UR5 ;  /* 0x0000000500087c82 */ /* 0x000fe20008000000 */
[----:B------:R-:W-:Y:S01]  /*87a0*/  UMOV UR9, 0x40000040 ;  /* 0x4000004000097882 */ /* 0x000fe20000000000 */
[C---:B------:R-:W-:Y:S01]  /*87b0*/  VIADD R8, R4.reuse, 0x4 ;  /* 0x0000000404087836 */ /* 0x040fe20000000000 */
[----:B------:R-:W-:Y:S01]  /*87c0*/  UIADD3 UR5, UR6, 0x4, URZ ;  /* 0x0000000406057890 */ /* 0x000fe2000fffe03f */
[----:B------:R-:W-:Y:S01]  /*87d0*/  IMAD.MOV.U32 R9, RZ, RZ, 0x40000040 ;  /* 0x40000040ff097424 */ /* 0x000fe200078e00ff */
[----:B------:R2:W-:Y:S01]  /*87e0*/  STL.64 [R1+0x70], R10 ;  /* 0x0000700a01007387 */ /* 0x0005e20000100a00 */
[----:B------:R-:W-:-:S02]  /*87f0*/  VIADD R4, R4, 0x6 ;  /* 0x0000000604047836 */ /* 0x000fc40000000000 */
[----:B--2---:R-:W-:Y:S02]  /*8800*/  IMAD.U32 R10, RZ, RZ, UR8 ;  /* 0x00000008ff0a7e24 */ /* 0x004fe4000f8e00ff */
        /* <DEDUP_REMOVED lines=9> */
[----:B------:R-:W-:Y:S01]  /*88a0*/  UIADD3 UR5, UR6, 0x6, URZ ;  /* 0x0000000606057890 */ /* 0x000fe2000fffe03f */
[----:B------:R-:W-:Y:S02]  /*88b0*/  IMAD.U32 R8, RZ, RZ, UR8 ;  /* 0x00000008ff087e24 */ /* 0x000fe4000f8e00ff */
        /* <DEDUP_REMOVED lines=9> */
[----:B------:R-:W-:Y:S02]  /*8950*/  IMAD.U32 R4, RZ, RZ, UR8 ;  /* 0x00000008ff047e24 */ /* 0x000fe4000f8e00ff */
[----:B------:R-:W-:-:S05]  /*8960*/  IMAD.U32 R5, RZ, RZ, UR9 ;  /* 0x00000009ff057e24 */ /* 0x000fca000f8e00ff */
[----:B------:R2:W-:Y:S01]  /*8970*/  STL.64 [R1+0x58], R4 ;  /* 0x0000580401007387 */ /* 0x0005e20000100a00 */
[----:B------:R-:W-:Y:S02]  /*8980*/  WARPGROUP.DEPBAR.LE gsb0, 0x0 ;  /* 0x00008000000079c5 */ /* 0x000fe40000010000 */
[----:B------:R-:W-:-:S06]  /*8990*/  WARPGROUP.ARRIVE ;  /* 0x00000000000079c5 */ /* 0x000fcc0000000000 */
[----:B------:R-:W-:Y:S03]  /*89a0*/  HGMMA.64x96x16.F32.BF16 R24, gdesc[UR8], R24, gsb0 ;  /* 0x01600000081879f0 */ /* 0x000fe60008001818 */
[----:B------:R-:W-:Y:S02]  /*89b0*/  WARPGROUP.DEPBAR.LE gsb0, 0x0 ;  /* 0x00008000000079c5 */ /* 0x000fe40000010000 */
[----:B------:R-:W3:Y:S02]  /*89c0*/  SYNCS.PHASECHK.TRANS64.TRYWAIT P1, [R18+URZ+0x32410], R3 ;  /* 0x03241003120075a7 */ /* 0x000ee4000802017f */
[----:B--23--:R-:W-:Y:S05]  /*89d0*/  @!P1 BRA `(.L_x_8274) ;  /* 0x000000ec00489947 */ /* 0x00cfea0003800000 */
.L_x_8443:
[----:B------:R-:W-:Y:S05]  /*89e0*/  BSYNC B0 ;  /* 0x0000000000007941 */ /* 0x000fea0003800000 */
.L_x_8273:
[----:B------:R-:W-:Y:S05]  /*89f0*/  @!P0 BRA `(.L_x_8275) ;  /* 0x0000000000048947 */ /* 0x000fea0003800000 */
[----:B------:R-:W-:Y:S01]  /*8a00*/  BPT.TRAP 0x1 ;  /* 0x000000040000795c */ /* 0x000fe20000300000 */
.L_x_8275:
[----:B------:R3:W4:Y:S01]  /*8a10*/  SYNCS.PHASECHK.TRANS64.TRYWAIT P2, [R0+URZ+0x32450], R7 ;  /* 0x03245007000075a7 */ /* 0x000722000804017f */
[----:B------:R-:W-:Y:S05]  /*8a20*/  @!P0 BRA `(.L_x_8276) ;  /* 0x0000000000048947 */ /* 0x000fea0003800000 */
[----:B------:R-:W-:Y:S01]  /*8a30*/  BPT.TRAP 0x1 ;  /* 0x000000040000795c */ /* 0x000fe20000300000 */
.L_x_8276:
[----:B--2---:R-:W2:Y:S01]  /*8a40*/  S2R R3, SR_TID.X ;  /* 0x0000000000037919 */ /* 0x004ea20000002100 */
[----:B------:R-:W-:Y:S01]  /*8a50*/  BSSY B0, `(.L_x_8277) ;  /* 0x0000006000007945 */ /* 0x000fe20003800000 */
[----:B--2---:R-:W-:-:S04]  /*8a60*/  LOP3.LUT R3, R3, 0x7f, RZ, 0xc0, !PT ;  /* 0x0000007f03037812 */ /* 0x004fc800078ec0ff */
[----:B------:R-:W-:Y:S01]  /*8a70*/  ISETP.NE.AND P1, PT, R3, RZ, PT ;  /* 0x000000ff0300720c */ /* 0x000fe20003f25270 */
[----:B----4-:R-:W-:-:S12]  /*8a80*/  @P2 BRA `(.L_x_8278) ;  /* 0x0000000000082947 */ /* 0x010fd80003800000 */
[----:B------:R-:W2:Y:S02]  /*8a90*/  SYNCS.PHASECHK.TRANS64.TRYWAIT P2, [R0+URZ+0x32450], R7 ;  /* 0x03245007000075a7 */ /* 0x000ea4000804017f */
[----:B--2---:R-:W-:Y:S05]  /*8aa0*/  @!P2 BRA `(.L_x_8279) ;  /* 0x000000ec0028a947 */ /* 0x004fea0003800000 */
.L_x_8278:
[----:B------:R-:W-:Y:S05]  /*8ab0*/  BSYNC B0 ;  /* 0x0000000000007941 */ /* 0x000fea0003800000 */
.L_x_8277:
[----:B------:R-:W-:Y:S05]  /*8ac0*/  WARPSYNC.ALL ;  /* 0x0000000000007948 */ /* 0x000fea0003800000 */
[----:B------:R-:W-:Y:S01]  /*8ad0*/  R2UR UR5, R18 ;  /* 0x00000000120572ca */ /* 0x000fe200000e0000 */
[----:B------:R-:W-:Y:S01]  /*8ae0*/  IMAD.MOV.U32 R5, RZ, RZ, 0xc00 ;  /* 0x00000c00ff057424 */ /* 0x000fe200078e00ff */
[----:B------:R-:W-:Y:S01]  /*8af0*/  UIADD3 UR4, UR4, 0x22400, URZ ;  /* 0x0002240004047890 */ /* 0x000fe2000fffe03f */
[----:B------:R-:W-:Y:S01]  /*8b00*/  WARPGROUP.ARRIVE ;  /* 0x00000000000079c5 */ /* 0x000fe20000000000 */
[----:B------:R-:W-:Y:S01]  /*8b10*/  UMOV UR9, 0x40000040 ;  /* 0x4000004000097882 */ /* 0x000fe20000000000 */
[----:B0123--:R-:W-:Y:S01]  /*8b20*/  IMAD.MOV.U32 R7, RZ, RZ, 0x40000040 ;  /* 0x40000040ff077424 */ /* 0x00ffe200078e00ff */
[----:B------:R-:W-:Y:S01]  /*8b30*/  USHF.R.U32.HI UR4, URZ, 0x4, UR4 ;  /* 0x000000043f047899 */ /* 0x000fe20008011604 */
[----:B------:R-:W-:-:S03]  /*8b40*/  IMAD.U32 R9, RZ, RZ, UR9 ;  /* 0x00000009ff097e24 */ /* 0x000fc6000f8e00ff */
[----:B------:R-:W-:-:S03]  /*8b50*/  ULOP3.LUT UR4, UR4, 0x3fff, URZ, 0xc0, !UPT ;  /* 0x00003fff04047892 */ /* 0x000fc6000f8ec03f */
[----:B------:R-:W-:Y:S02]  /*8b60*/  UIADD3 UR5, UR5, 0x400, URZ ;  /* 0x0000040005057890 */ /* 0x000fe4000fffe03f */
[----:B------:R-:W-:Y:S02]  /*8b70*/  ULOP3.LUT UR4, UR4, 0x10000, URZ, 0xfc, !UPT ;  /* 0x0001000004047892 */ /* 0x000fe4000f8efc3f */
[----:B------:R-:W-:-:S04]  /*8b80*/  USHF.R.U32.HI UR5, URZ, 0x4, UR5 ;  /* 0x000000043f057899 */ /* 0x000fc80008011605 */
[----:B------:R-:W-:Y:S01]  /*8b90*/  ULOP3.LUT UR5, UR5, 0x3fff, URZ, 0xc0, !UPT ;  /* 0x00003fff05057892 */ /* 0x000fe2000f8ec03f */
[----:B------:R-:W-:-:S03]  /*8ba0*/  UMOV UR8, UR4 ;  /* 0x0000000400087c82 */ /* 0x000fc60008000000 */
[----:B------:R-:W-:Y:S01]  /*8bb0*/  ULOP3.LUT UR6, UR5, 0x10000, URZ, 0xfc, !UPT ;  /* 0x0001000005067892 */ /* 0x000fe2000f8efc3f */
[----:B------:R-:W-:-:S05]  /*8bc0*/  IMAD.U32 R8, RZ, RZ, UR8 ;  /* 0x00000008ff087e24 */ /* 0x000fca000f8e00ff */
[----:B------:R-:W-:Y:S02]  /*8bd0*/  IMAD R4, R22, R5, UR6 ;  /* 0x0000000616047e24 */ /* 0x000fe4000f8e0205 */
[----:B------:R-:W-:Y:S02]  /*8be0*/  IMAD.MOV.U32 R5, RZ, RZ, 0x40000040 ;  /* 0x40000040ff057424 */ /* 0x000fe400078e00ff */
[C---:B------:R-:W-:Y:S01]  /*8bf0*/  VIADD R6, R4.reuse, 0x2 ;  /* 0x0000000204067836 */ /* 0x040fe20000000000 */
[----:B------:R-:W-:Y:S01]  /*8c00*/  R2UR UR10, R4 ;  /* 0x00000000040a72ca */ /* 0x000fe200000e0000 */
[----:B------:R-:W-:Y:S01]  /*8c10*/  IMAD.U32 R3, RZ, RZ, UR6 ;  /* 0x00000006ff037e24 */ /* 0x000fe2000f8e00ff */
[----:B------:R-:W-:Y:S01]  /*8c20*/  R2UR UR11, R5 ;  /* 0x00000000050b72ca */ /* 0x000fe200000e0000 */
[----:B------:R-:W-:-:S03]  /*8c30*/  UIADD3 UR6, UR4, 0x2, URZ ;  /* 0x0000000204067890 */ /* 0x000fc6000fffe03f */
[----:B------:R-:W-:Y:S04]  /*8c40*/  STL [R1+0x78], R3 ;  /* 0x0000780301007387 */ /* 0x000fe80000100800 */
[----:B------:R0:W-:Y:S05]  /*8c50*/  STL.64 [R1+0x50], R8 ;  /* 0x0000500801007387 */ /* 0x0001ea0000100a00 */
[----:B------:R-:W-:Y:S01]  /*8c60*/  HGMMA.64x96x16.F32.BF16 R24, gdesc[UR8], R24, gsb0 ;  /* 0x01600000081879f0 */ /* 0x000fe20008001818 */
        /* <DEDUP_REMOVED lines=19> */
[----:B------:R-:W-:Y:S01]  /*8da0*/  IMAD.MOV.U32 R7, RZ, RZ, 0x40000040 ;  /* 0x40000040ff077424 */ /* 0x000fe200078e00ff */
[----:B0-----:R-:W-:Y:S01]  /*8db0*/  MOV R8, UR8 ;  /* 0x0000000800087c02 */ /* 0x001fe20008000f00 */
        /* <DEDUP_REMOVED lines=62> */
[----:B------:R-:W-:Y:S01]  /*91a0*/  MOV R7, 0x40000040 ;  /* 0x4000004000077802 */ /* 0x000fe20000000f00 */
[----:B------:R-:W-:Y:S01]  /*91b0*/  UIADD3 UR6, UR4, 0x800, URZ ;  /* 0x0000080004067890 */ /* 0x000fe2000fffe03f */
        /* <DEDUP_REMOVED lines=27> */
[----:B------:R-:W-:Y:S01]  /*9370*/  IMAD.U32 R9, RZ, RZ, UR9 ;  /* 0x00000009ff097e24 */ /* 0x000fe2000f8e00ff */
[----:B------:R-:W-:Y:S01]  /*9380*/  UIADD3 UR52, UR4, 0x806, URZ ;  /* 0x0000080604347890 */ /* 0x000fe2000fffe03f */
[----:B------:R-:W-:Y:S01]  /*9390*/  UMOV UR53, 0x40000040 ;  /* 0x4000004000357882 */ /* 0x000fe20000000000 */
[----:B------:R-:W-:-:S02]  /*93a0*/  UIADD3 UR48, UR4, 0xc00, URZ ;  /* 0x00000c0004307890 */ /* 0x000fc4000fffe03f */
[----:B------:R0:W-:Y:S01]  /*93b0*/  STL.64 [R1+0x8], R8 ;  /* 0x0000080801007387 */ /* 0x0001e20000100a00 */
[----:B------:R-:W-:Y:S01]  /*93c0*/  UMOV UR49, 0x40000040 ;  /* 0x4000004000317882 */ /* 0x000fe20000000000 */
[----:B------:R-:W-:Y:S01]  /*93d0*/  UIADD3 UR44, UR4, 0xc02, URZ ;  /* 0x00000c02042c7890 */ /* 0x000fe2000fffe03f */
[----:B------:R-:W-:Y:S01]  /*93e0*/  UMOV UR45, 0x40000040 ;  /* 0x40000040002d7882 */ /* 0x000fe20000000000 */
[----:B------:R-:W2:Y:S01]  /*93f0*/  LDL R14, [R1+0x8c] ;  /* 0x00008c00010e7983 */ /* 0x000ea20000100800 */
        /* <DEDUP_REMOVED lines=17> */
[----:B0-----:R-:W-:Y:S01]  /*9510*/  IMAD.U32 R8, RZ, RZ, UR8 ;  /* 0x00000008ff087e24 */ /* 0x001fe2000f8e00ff */
[----:B------:R-:W-:Y:S01]  /*9520*/  HGMMA.64x96x16.F32.BF16 R24, gdesc[UR8], R24, gsb0 ;  /* 0x01600000081879f0 */ /* 0x000fe20008001818 */
[----:B------:R-:W-:Y:S01]  /*9530*/  R2UR UR55, R7 ;  /* 0x00000000073772ca */ /* 0x000fe200000e0000 */
[----:B------:R-:W-:Y:S01]  /*9540*/  VIADD R6, R4, 0x900 ;  /* 0x0000090004067836 */ /* 0x000fe20000000000 */
[----:B------:R-:W-:Y:S01]  /*9550*/  R2UR UR39, R5 ;  /* 0x00000000052772ca */ /* 0x000fe200000e0000 */
[----:B------:R-:W-:Y:S01]  /*9560*/  IMAD.MOV.U32 R7, RZ, RZ, 0x40000040 ;  /* 0x40000040ff077424 */ /* 0x000fe200078e00ff */
[----:B------:R-:W-:Y:S01]  /*9570*/  ULDC UR4, c[0x0][0xad0] ;  /* 0x0002b40000047ab9 */ /* 0x000fe20000000800 */
[----:B------:R-:W-:Y:S01]  /*9580*/  IMAD.U32 R9, RZ, RZ, UR9 ;  /* 0x00000009ff097e24 */ /* 0x000fe2000f8e00ff */
[----:B------:R-:W-:-:S02]  /*9590*/  R2UR UR50, R6 ;  /* 0x00000000063272ca */ /* 0x000fc400000e0000 */
        /* <DEDUP_REMOVED lines=22> */
[----:B------:R-:W-:Y:S01]  /*9700*/  HGMMA.64x96x16.F32.BF16 R24, gdesc[UR40], R24, gsb0 ;  /* 0x01600000281879f0 */ /* 0x000fe20008001818 */
[----:B------:R0:W-:Y:S01]  /*9710*/  STL.64 [R1], R8 ;  /* 0x0000000801007387 */ /* 0x0001e20000100a00 */
[----:B------:R-:W-:Y:S01]  /*9720*/  ULDC UR43, c[0x0][0xa80] ;  /* 0x0002a000002b7ab9 */ /* 0x000fe20000000800 */
[----:B------:R-:W-:Y:S02]  /*9730*/  WARPGROUP.DEPBAR.LE gsb0, 0x0 ;  /* 0x00008000000079c5 */ /* 0x000fe40000010000 */
[----:B------:R-:W-:-:S06]  /*9740*/  WARPGROUP.ARRIVE ;  /* 0x00000000000079c5 */ /* 0x000fcc0000000000 */
[----:B------:R-:W-:Y:S01]  /*9750*/  HGMMA.64x96x16.F32.BF16 R24, gdesc[UR36], R24, gsb0 ;  /* 0x01600000241879f0 */ /* 0x000fe20008001818 */
[----:B0-----:R-:W-:Y:S02]  /*9760*/  IMAD R8, R198, -0x60, R197 ;  /* 0xffffffa0c6087824 */ /* 0x001fe400078e02c5 */
[----:B------:R-:W0:Y:S01]  /*9770*/  S2R R72, SR_TID.X ;  /* 0x0000000000487919 */ /* 0x000e220000002100 */
[----:B------:R-:W-:Y:S01]  /*9780*/  ULDC UR39, c[0x0][0xa80] ;  /* 0x0002a00000277ab9 */ /* 0x000fe20000000800 */
[----:B------:R-:W-:Y:S01]  /*9790*/  ULOP3.LUT UR42, UR5, 0x3000000, URZ, 0xfc, !UPT ;  /* 0x03000000052a7892 */ /* 0x000fe2000f8efc3f */
[----:B------:R-:W-:Y:S01]  /*97a0*/  VIADD R8, R8, 0x60 ;  /* 0x0000006008087836 */ /* 0x000fe20000000000 */
[----:B------:R-:W-:-:S03]  /*97b0*/  ULDC UR38, c[0x0][0xad0] ;  /* 0x0002b40000267ab9 */ /* 0x000fc60000000800 */
[----:B--2---:R-:W-:-:S05]  /*97c0*/  IMAD R8, R14, -0x2, R8 ;  /* 0xfffffffe0e087824 */ /* 0x004fca00078e0208 */
[C---:B------:R-:W-:Y:S02]  /*97d0*/  ISETP.GT.AND P4, PT, R8.reuse, RZ, PT ;  /* 0x000000ff0800720c */ /* 0x040fe40003f84270 */
[C---:B------:R-:W-:Y:S02]  /*97e0*/  ISETP.GT.AND P5, PT, R8.reuse, 0x1, PT ;  /* 0x000000010800780c */ /* 0x040fe40003fa4270 */
[C---:B------:R-:W-:Y:S02]  /*97f0*/  ISETP.GT.AND P2, PT, R8.reuse, 0x8, PT ;  /* 0x000000080800780c */ /* 0x040fe40003f44270 */
[----:B------:R-:W-:Y:S01]  /*9800*/  ISETP.GT.AND P3, PT, R8, 0x9, PT ;  /* 0x000000090800780c */ /* 0x000fe20003f64270 */
        /* <DEDUP_REMOVED lines=8> */
[----:B------:R-:W-:-:S05]  /*9890*/  FMUL.FTZ R26, R26, UR4 ;  /* 0x000000041a1a7c20 */ /* 0x000fca0008410000 */
[----:B------:R-:W2:Y:S01]  /*98a0*/  MUFU.TANH R13, R25 ;  /* 0x00000019000d7308 */ /* 0x000ea20000002400 */
[----:B------:R-:W-:-:S07]  /*98b0*/  FMUL.FTZ R32, R32, UR4 ;  /* 0x0000000420207c20 */ /* 0x000fce0008410000 */
[----:B------:R-:W3:Y:S01]  /*98c0*/  MUFU.TANH R30, R30 ;  /* 0x0000001e001e7308 */ /* 0x000ee20000002400 */
[----:B------:R-:W-:-:S07]  /*98d0*/  FMUL.FTZ R33, R33, UR4 ;  /* 0x0000000421217c20 */ /* 0x000fce0008410000 */
[----:B------:R-:W4:Y:S08]  /*98e0*/  MUFU.TANH R28, R28 ;  /* 0x0000001c001c7308 */ /* 0x000f300000002400 */
[----:B------:R3:W5:Y:S08]  /*98f0*/  MUFU.TANH R12, R26 ;  /* 0x0000001a000c7308 */ /* 0x0007700000002400 */
[----:B------:R-:W0:Y:S08]  /*9900*/  MUFU.TANH R27, R27 ;  /* 0x0000001b001b7308 */ /* 0x000e300000002400 */
[----:B------:R-:W0:Y:S01]  /*9910*/  MUFU.TANH R29, R29 ;  /* 0x0000001d001d7308 */ /* 0x000e220000002400 */
[----:B------:R-:W-:Y:S01]  /*9920*/  FMUL.FTZ R31, R31, UR4 ;  /* 0x000000041f1f7c20 */ /* 0x000fe20008410000 */
[----:B-1----:R-:W-:-:S06]  /*9930*/  FSEL R9, R9, -INF , P4 ;  /* 0xff80000009097808 */ /* 0x002fcc0002000000 */
[----:B------:R-:W1:Y:S01]  /*9940*/  MUFU.TANH R7, R32 ;  /* 0x0000002000077308 */ /* 0x000e620000002400 */
[----:B--2---:R-:W-:Y:S01]  /*9950*/  FSEL R13, R13, -INF , P5 ;  /* 0xff8000000d0d7808 */ /* 0x004fe20002800000 */
[----:B------:R-:W-:Y:S01]  /*9960*/  FMUL.FTZ R36, R36, UR4 ;  /* 0x0000000424247c20 */ /* 0x000fe20008410000 */
[----:B---3--:R-:W-:-:S05]  /*9970*/  FSEL R26, R30, -INF , P2 ;  /* 0xff8000001e1a7808 */ /* 0x008fca0001000000 */
[----:B------:R-:W2:Y:S01]  /*9980*/  MUFU.TANH R33, R33 ;  /* 0x0000002100217308 */ /* 0x000ea20000002400 */
[----:B----4-:R-:W-:Y:S01]  /*9990*/  FSEL R25, R28, -INF , P2 ;  /* 0xff8000001c197808 */ /* 0x010fe20001000000 */
[----:B------:R-:W-:Y:S01]  /*99a0*/  FMUL.FTZ R37, R37, UR4 ;  /* 0x0000000425257c20 */ /* 0x000fe20008410000 */
[----:B------:R-:W-:Y:S01]  /*99b0*/  FMNMX.FTZ R30, R9, R13, !PT ;  /* 0x0000000d091e7209 */ /* 0x000fe20007810000 */
[----:B------:R-:W-:Y:S01]  /*99c0*/  FMUL.FTZ R34, R34, UR4 ;  /* 0x0000000422227c20 */ /* 0x000fe20008410000 */
[----:B-----5:R-:W-:Y:S02]  /*99d0*/  FSEL R12, R12, -INF , P4 ;  /* 0xff8000000c0c7808 */ /* 0x020fe40002000000 */
[----:B0-----:R-:W-:Y:S01]  /*99e0*/  FSEL R24, R27, -INF , P5 ;  /* 0xff8000001b187808 */ /* 0x001fe20002800000 */
[----:B------:R-:W0:Y:S01]  /*99f0*/  MUFU.TANH R31, R31 ;  /* 0x0000001f001f7308 */ /* 0x000e220000002400 */
[----:B------:R-:W-:Y:S01]  /*9a00*/  ISETP.GT.AND P4, PT, R8, 0x10, PT ;  /* 0x000000100800780c */ /* 0x000fe20003f84270 */
[----:B------:R-:W-:Y:S01]  /*9a10*/  FMUL.FTZ R40, R40, UR4 ;  /* 0x0000000428287c20 */ /* 0x000fe20008410000 */
[----:B------:R-:W-:-:S02]  /*9a20*/  FSEL R27, R29, -INF , P3 ;  /* 0xff8000001d1b7808 */ /* 0x000fc40001800000 */
[----:B------:R-:W-:-:S03]  /*9a30*/  FMNMX.FTZ R30, R25, R30, !PT ;  /* 0x0000001e191e7209 */ /* 0x000fc60007810000 */
[----:B------:R-:W3:Y:S01]  /*9a40*/  MUFU.TANH R11, R36 ;  /* 0x00000024000b7308 */ /* 0x000ee20000002400 */
[----:B------:R-:W-:Y:S01]  /*9a50*/  FMUL.FTZ R35, R35, UR4 ;  /* 0x0000000423237c20 */ /* 0x000fe20008410000 */
[----:B------:R-:W-:Y:S01]  /*9a60*/  ISETP.GT.AND P5, PT, R8, 0x11, PT ;  /* 0x000000110800780c */ /* 0x000fe20003fa4270 */
[----:B------:R-:W-:Y:S01]  /*9a70*/  FMUL.FTZ R41, R41, UR4 ;  /* 0x0000000429297c20 */ /* 0x000fe20008410000 */
[----:B-1----:R-:W-:Y:S02]  /*9a80*/  FSEL R7, R7, -INF , P4 ;  /* 0xff80000007077808 */ /* 0x002fe40002000000 */
[----:B------:R-:W-:Y:S02]  /*9a90*/  FMNMX.FTZ R30, R27, R30, !PT ;  /* 0x0000001e1b1e7209 */ /* 0x000fe40007810000 */
[----:B------:R-:W1:Y:S01]  /*9aa0*/  MUFU.TANH R5, R34 ;  /* 0x0000002200057308 */ /* 0x000e620000002400 */
[----:B------:R-:W-:Y:S01]  /*9ab0*/  FMUL.FTZ R38, R38, UR4 ;  /* 0x0000000426267c20 */ /* 0x000fe20008410000 */
[----:B------:R-:W-:Y:S01]  /*9ac0*/  FMUL.FTZ R39, R39, UR4 ;  /* 0x0000000427277c20 */ /* 0x000fe20008410000 */
[----:B--2---:R-:W-:-:S05]  /*9ad0*/  FSEL R180, R33, -INF , P5 ;  /* 0xff80000021b47808 */ /* 0x004fca0002800000 */
[----:B------:R-:W2:Y:S01]  /*9ae0*/  MUFU.TANH R37, R37 ;  /* 0x0000002500257308 */ /* 0x000ea20000002400 */
[----:B------:R-:W-:Y:S01]  /*9af0*/  FMNMX.FTZ R29, R7, R30, !PT ;  /* 0x0000001e071d7209 */ /* 0x000fe20007810000 */
[----:B------:R-:W-:-:S06]  /*9b00*/  FMUL.FTZ R44, R44, UR4 ;  /* 0x000000042c2c7c20 */ /* 0x000fcc0008410000 */
[----:B------:R-:W4:Y:S01]  /*9b10*/  MUFU.TANH R6, R35 ;  /* 0x0000002300067308 */ /* 0x000f220000002400 */
[----:B------:R-:W-:Y:S01]  /*9b20*/  FMUL.FTZ R42, R42, UR4 ;  /* 0x000000042a2a7c20 */ /* 0x000fe20008410000 */
[----:B------:R-:W-:-:S06]  /*9b30*/  ISETP.GT.AND P2, PT, R8, 0x18, PT ;  /* 0x000000180800780c */ /* 0x000fcc0003f44270 */
[----:B------:R-:W5:Y:S01]  /*9b40*/  MUFU.TANH R40, R40 ;  /* 0x0000002800287308 */ /* 0x000f620000002400 */
[----:B------:R-:W-:Y:S01]  /*9b50*/  FMNMX.FTZ R30, R180, R29, !PT ;  /* 0x0000001db41e7209 */ /* 0x000fe20007810000 */
[----:B------:R-:W-:Y:S01]  /*9b60*/  FMUL.FTZ R45, R45, UR4 ;  /* 0x000000042d2d7c20 */ /* 0x000fe20008410000 */
[----:B------:R-:W-:-:S05]  /*9b70*/  FMNMX.FTZ R29, R12, R24, !PT ;  /* 0x000000180c1d7209 */ /* 0x000fca0007810000 */
[----:B------:R-:W5:Y:S01]  /*9b80*/  MUFU.TANH R10, R38 ;  /* 0x00000026000a7308 */ /* 0x000f620000002400 */
[----:B0-----:R-:W-:Y:S01]  /*9b90*/  FSEL R28, R31, -INF , P3 ;  /* 0xff8000001f1c7808 */ /* 0x001fe20001800000 */
[----:B------:R-:W-:Y:S01]  /*9ba0*/  FMUL.FTZ R43, R43, UR4 ;  /* 0x000000042b2b7c20 */ /* 0x000fe20008410000 */
[----:B------:R-:W-:-:S05]  /*9bb0*/  ISETP.GT.AND P3, PT, R8, 0x19, PT ;  /* 0x000000190800780c */ /* 0x000fca0003f64270 */
[----:B------:R-:W0:Y:S01]  /*9bc0*/  MUFU.TANH R41, R41 ;  /* 0x0000002900297308 */ /* 0x000e220000002400 */
[----:B---3--:R-:W-:Y:S02]  /*9bd0*/  FSEL R11, R11, -INF , P2 ;  /* 0xff8000000b0b7808 */ /* 0x008fe40001000000 */
[----:B------:R-:W-:-:S05]  /*9be0*/  FMNMX.FTZ R29, R26, R29, !PT ;  /* 0x0000001d1a1d7209 */ /* 0x000fca0007810000 */
[----:B------:R-:W3:Y:S01]  /*9bf0*/  MUFU.TANH R39, R39 ;  /* 0x0000002700277308 */ /* 0x000ee20000002400 */
[----:B------:R-:W-:Y:S01]  /*9c00*/  FMUL.FTZ R48, R48, UR4 ;  /* 0x0000000430307c20 */ /* 0x000fe20008410000 */
[----:B-1----:R-:W-:Y:S01]  /*9c10*/  FSEL R5, R5, -INF , P4 ;  /* 0xff80000005057808 */ /* 0x002fe20002000000 */
[----:B------:R-:W-:-:S05]  /*9c20*/  FMUL.FTZ R46, R46, UR4 ;  /* 0x000000042e2e7c20 */ /* 0x000fca0008410000 */
[----:B------:R-:W1:Y:S01]  /*9c30*/  MUFU.TANH R44, R44 ;  /* 0x0000002c002c7308 */ /* 0x000e620000002400 */
[----:B------:R-:W-:Y:S01]  /*9c40*/  ISETP.GT.AND P4, PT, R8, 0x20, PT ;  /* 0x000000200800780c */ /* 0x000fe20003f84270 */
[----:B------:R-:W-:Y:S01]  /*9c50*/  FMUL.FTZ R49, R49, UR4 ;  /* 0x0000000431317c20 */ /* 0x000fe20008410000 */
[----:B--2---:R-:W-:Y:S02]  /*9c60*/  FSEL R182, R37, -INF , P3 ;  /* 0xff80000025b67808 */ /* 0x004fe40001800000 */
[----:B------:R-:W-:-:S03]  /*9c70*/  FMNMX.FTZ R31, R11, R30, !PT ;  /* 0x0000001e0b1f7209 */ /* 0x000fc60007810000 */
[----:B------:R-:W2:Y:S01]  /*9c80*/  MUFU.TANH R42, R42 ;  /* 0x0000002a002a7308 */ /* 0x000ea20000002400 */
[----:B------:R-:W-:Y:S01]  /*9c90*/  FMNMX.FTZ R30, R28, R29, !PT ;  /* 0x0000001d1c1e7209 */ /* 0x000fe20007810000 */
[----:B------:R-:W-:Y:S01]  /*9ca0*/  FMUL.FTZ R47, R47, UR4 ;  /* 0x000000042f2f7c20 */ /* 0x000fe20008410000 */
[----:B----4-:R-:W-:-:S05]  /*9cb0*/  FSEL R6, R6, -INF , P5 ;  /* 0xff80000006067808 */ /* 0x010fca0002800000 */
[----:B------:R-:W4:Y:S01]  /*9cc0*/  MUFU.TANH R45, R45 ;  /* 0x0000002d002d7308 */ /* 0x000f220000002400 */
[----:B------:R-:W-:Y:S01]  /*9cd0*/  ISETP.GT.AND P5, PT, R8, 0x21, PT ;  /* 0x000000210800780c */ /* 0x000fe20003fa4270 */
[----:B------:R-:W-:Y:S01]  /*9ce0*/  FMUL.FTZ R52, R52, UR4 ;  /* 0x0000000434347c20 */ /* 0x000fe20008410000 */
[----:B-----5:R-:W-:Y:S02]  /*9cf0*/  FSEL R168, R40, -INF , P4 ;  /* 0xff80000028a87808 */ /* 0x020fe40002000000 */
[----:B------:R-:W-:-:S03]  /*9d00*/  FMNMX.FTZ R31, R182, R31, !PT ;  /* 0x0000001fb61f7209 */ /* 0x000fc60007810000 */
[----:B------:R-:W5:Y:S01]  /*9d10*/  MUFU.TANH R43, R43 ;  /* 0x0000002b002b7308 */ /* 0x000f620000002400 */
[----:B------:R-:W-:Y:S02]  /*9d20*/  FMNMX.FTZ R29, R5, R30, !PT ;  /* 0x0000001e051d7209 */ /* 0x000fe40007810000 */
[----:B------:R-:W-:-:S05]  /*9d30*/  FSEL R10, R10, -INF , P2 ;  /* 0xff8000000a0a7808 */ /* 0x000fca0001000000 */
[----:B------:R-:W5:Y:S01]  /*9d40*/  MUFU.TANH R4, R48 ;  /* 0x0000003000047308 */ /* 0x000f620000002400 */
[----:B------:R-:W-:Y:S01]  /*9d50*/  ISETP.GT.AND P2, PT, R8, 0x28, PT ;  /* 0x000000280800780c */ /* 0x000fe20003f44270 */
[----:B------:R-:W-:Y:S01]  /*9d60*/  FMUL.FTZ R53, R53, UR4 ;  /* 0x0000000435357c20 */ /* 0x000fe20008410000 */
[----:B0-----:R-:W-:Y:S02]  /*9d70*/  FSEL R169, R41, -INF , P5 ;  /* 0xff80000029a97808 */ /* 0x001fe40002800000 */
[----:B------:R-:W-:-:S03]  /*9d80*/  FMNMX.FTZ R32, R168, R31, !PT ;  /* 0x0000001fa8207209 */ /* 0x000fc60007810000 */
[----:B------:R-:W0:Y:S01]  /*9d90*/  MUFU.TANH R46, R46 ;  /* 0x0000002e002e7308 */ /* 0x000e220000002400 */
[----:B------:R-:W-:Y:S01]  /*9da0*/  FMNMX.FTZ R29, R6, R29, !PT ;  /* 0x0000001d061d7209 */ /* 0x000fe20007810000 */
[----:B------:R-:W-:Y:S01]  /*9db0*/  FMUL.FTZ R50, R50, UR4 ;  /* 0x0000000432327c20 */ /* 0x000fe20008410000 */
[----:B------:R-:W-:Y:S01]  /*9dc0*/  FMUL.FTZ R51, R51, UR4 ;  /* 0x0000000433337c20 */ /* 0x000fe20008410000 */
[----:B------:R-:W-:-:S04]  /*9dd0*/  FMUL.FTZ R54, R54, UR4 ;  /* 0x0000000436367c20 */ /* 0x000fc80008410000 */
[----:B------:R-:W0:Y:S01]  /*9de0*/  MUFU.TANH R49, R49 ;  /* 0x0000003100317308 */ /* 0x000e220000002400 */
[----:B------:R-:W-:Y:S01]  /*9df0*/  FMUL.FTZ R55, R55, UR4 ;  /* 0x0000000437377c20 */ /* 0x000fe20008410000 */
[----:B---3--:R-:W-:Y:S01]  /*9e00*/  FSEL R181, R39, -INF , P3 ;  /* 0xff80000027b57808 */ /* 0x008fe20001800000 */
[----:B------:R-:W-:Y:S01]  /*9e10*/  FMUL.FTZ R56, R56, UR4 ;  /* 0x0000000438387c20 */ /* 0x000fe20008410000 */
[----:B------:R-:W-:Y:S02]  /*9e20*/  ISETP.GT.AND P3, PT, R8, 0x29, PT ;  /* 0x000000290800780c */ /* 0x000fe40003f64270 */
[----:B-1----:R-:W-:Y:S02]  /*9e30*/  FSEL R170, R44, -INF , P2 ;  /* 0xff8000002caa7808 */ /* 0x002fe40001000000 */
[----:B------:R-:W1:Y:S01]  /*9e40*/  MUFU.TANH R47, R47 ;  /* 0x0000002f002f7308 */ /* 0x000e620000002400 */
[----:B------:R-:W-:Y:S02]  /*9e50*/  FMNMX.FTZ R31, R169, R32, !PT ;  /* 0x00000020a91f7209 */ /* 0x000fe40007810000 */
[----:B------:R-:W-:-:S05]  /*9e60*/  FMNMX.FTZ R30, R10, R29, !PT ;  /* 0x0000001d0a1e7209 */ /* 0x000fca0007810000 */
[----:B------:R-:W3:Y:S01]  /*9e70*/  MUFU.TANH R52, R52 ;  /* 0x0000003400347308 */ /* 0x000ee20000002400 */
[----:B--2---:R-:W-:Y:S01]  /*9e80*/  FSEL R172, R42, -INF , P4 ;  /* 0xff8000002aac7808 */ /* 0x004fe20002000000 */
[----:B------:R-:W-:Y:S01]  /*9e90*/  FMUL.FTZ R58, R58, UR4 ;  /* 0x000000043a3a7c20 */ /* 0x000fe20008410000 */
[----:B------:R-:W-:Y:S01]  /*9ea0*/  ISETP.GT.AND P4, PT, R8, 0x30, PT ;  /* 0x000000300800780c */ /* 0x000fe20003f84270 */
[----:B------:R-:W-:Y:S01]  /*9eb0*/  FMUL.FTZ R61, R61, UR4 ;  /* 0x000000043d3d7c20 */ /* 0x000fe20008410000 */
[----:B----4-:R-:W-:Y:S01]  /*9ec0*/  FSEL R171, R45, -INF , P3 ;  /* 0xff8000002dab7808 */ /* 0x010fe20001800000 */
[----:B------:R-:W-:Y:S02]  /*9ed0*/  FMUL.FTZ R63, R63, UR4 ;  /* 0x000000043f3f7c20 */ /* 0x000fe40008410000 */
[----:B------:R-:W2:Y:S01]  /*9ee0*/  MUFU.TANH R3, R50 ;  /* 0x0000003200037308 */ /* 0x000ea20000002400 */
[----:B------:R-:W-:Y:S01]  /*9ef0*/  FMNMX.FTZ R32, R170, R31, !PT ;  /* 0x0000001faa207209 */ /* 0x000fe20007810000 */
[----:B------:R-:W-:Y:S01]  /*9f00*/  FMUL.FTZ R57, R57, UR4 ;  /* 0x0000000439397c20 */ /* 0x000fe20008410000 */
[----:B------:R-:W-:Y:S01]  /*9f10*/  FMNMX.FTZ R29, R181, R30, !PT ;  /* 0x0000001eb51d7209 */ /* 0x000fe20007810000 */
[----:B------:R-:W-:Y:S01]  /*9f20*/  FMUL.FTZ R59, R59, UR4 ;  /* 0x000000043b3b7c20 */ /* 0x000fe20008410000 */
[----:B------:R-:W-:-:S03]  /*9f30*/  FMUL.FTZ R60, R60, UR4 ;  /* 0x000000043c3c7c20 */ /* 0x000fc60008410000 */
[----:B------:R-:W4:Y:S01]  /*9f40*/  MUFU.TANH R53, R53 ;  /* 0x0000003500357308 */ /* 0x000f220000002400 */
[----:B------:R-:W-:Y:S01]  /*9f50*/  FMUL.FTZ R62, R62, UR4 ;  /* 0x000000043e3e7c20 */ /* 0x000fe20008410000 */
[----:B-----5:R-:W-:Y:S02]  /*9f60*/  FSEL R173, R43, -INF , P5 ;  /* 0xff8000002bad7808 */ /* 0x020fe40002800000 */
[----:B------:R-:W-:-:S04]  /*9f70*/  ISETP.GT.AND P5, PT, R8, 0x31, PT ;  /* 0x000000310800780c */ /* 0x000fc80003fa4270 */
[----:B------:R-:W5:Y:S01]  /*9f80*/  MUFU.TANH R51, R51 ;  /* 0x0000003300337308 */ /* 0x000f620000002400 */
[----:B------:R-:W-:Y:S02]  /*9f90*/  FSEL R4, R4, -INF , P4 ;  /* 0xff80000004047808 */ /* 0x000fe40002000000 */
[----:B------:R-:W-:-:S05]  /*9fa0*/  FMNMX.FTZ R31, R171, R32, !PT ;  /* 0x00000020ab1f7209 */ /* 0x000fca0007810000 */
[----:B------:R-:W5:Y:S01]  /*9fb0*/  MUFU.TANH R54, R54 ;  /* 0x0000003600367308 */ /* 0x000f620000002400 */
[----:B------:R-:W-:-:S07]  /*9fc0*/  FMNMX.FTZ R30, R172, R29, !PT ;  /* 0x0000001dac1e7209 */ /* 0x000fce0007810000 */
[----:B------:R-:W5:Y:S01]  /*9fd0*/  MUFU.TANH R55, R55 ;  /* 0x0000003700377308 */ /* 0x000f620000002400 */
[----:B0-----:R-:W-:Y:S02]  /*9fe0*/  FSEL R174, R46, -INF , P2 ;  /* 0xff8000002eae7808 */ /* 0x001fe40001000000 */
[----:B------:R-:W-:-:S05]  /*9ff0*/  ISETP.GT.AND P2, PT, R8, 0x38, PT ;  /* 0x000000380800780c */ /* 0x000fca0003f44270 */
[----:B------:R-:W0:Y:S01]  /*a000*/  MUFU.TANH R56, R56 ;  /* 0x0000003800387308 */ /* 0x000e220000002400 */
[----:B------:R-:W-:Y:S02]  /*a010*/  FSEL R159, R49, -INF , P5 ;  /* 0xff800000319f7808 */ /* 0x000fe40002800000 */
[----:B------:R-:W-:Y:S02]  /*a020*/  FMNMX.FTZ R32, R4, R31, !PT ;  /* 0x0000001f04207209 */ /* 0x000fe40007810000 */
[----:B------:R-:W-:-:S03]  /*a030*/  FMNMX.FTZ R29, R173, R30, !PT ;  /* 0x0000001ead1d7209 */ /* 0x000fc60007810000 */
[----:B------:R-:W-:Y:S01]  /*a040*/  MUFU.TANH R14, R57 ;  /* 0x00000039000e7308 */ /* 0x000fe20000002400 */
[----:B-1----:R-:W-:-:S07]  /*a050*/  FSEL R175, R47, -INF , P3 ;  /* 0xff8000002faf7808 */ /* 0x002fce0001800000 */
[----:B------:R-:W1:Y:S01]  /*a060*/  MUFU.TANH R58, R58 ;  /* 0x0000003a003a7308 */ /* 0x000e620000002400 */
[----:B------:R-:W-:-:S07]  /*a070*/  ISETP.GT.AND P3, PT, R8, 0x39, PT ;  /* 0x000000390800780c */ /* 0x000fce0003f64270 */
[----:B------:R-:W1:Y:S01]  /*a080*/  MUFU.TANH R15, R59 ;  /* 0x0000003b000f7308 */ /* 0x000e620000002400 */
[----:B---3--:R-:W-:-:S07]  /*a090*/  FSEL R161, R52, -INF , P2 ;  /* 0xff80000034a17808 */ /* 0x008fce0001000000 */
[----:B------:R-:W-:Y:S01]  /*a0a0*/  MUFU.TANH R20, R60 ;  /* 0x0000003c00147308 */ /* 0x000fe20000002400 */
[----:B------:R-:W-:-:S07]  /*a0b0*/  FMNMX.FTZ R32, R159, R32, !PT ;  /* 0x000000209f207209 */ /* 0x000fce0007810000 */
[----:B------:R-:W-:Y:S01]  /*a0c0*/  MUFU.TANH R61, R61 ;  /* 0x0000003d003d7308 */ /* 0x000fe20000002400 */
[----:B------:R-:W-:-:S07]  /*a0d0*/  FMUL.FTZ R64, R64, UR4 ;  /* 0x0000000440407c20 */ /* 0x000fce0008410000 */
[----:B------:R-:W3:Y:S01]  /*a0e0*/  MUFU.TANH R21, R62 ;  /* 0x0000003e00157308 */ /* 0x000ee20000002400 */
[----:B------:R-:W-:-:S07]  /*a0f0*/  FMNMX.FTZ R30, R174, R29, !PT ;  /* 0x0000001dae1e7209 */ /* 0x000fce0007810000 */
[----:B------:R-:W3:Y:S01]  /*a100*/  MUFU.TANH R63, R63 ;  /* 0x0000003f003f7308 */ /* 0x000ee20000002400 */
[----:B--2---:R-:W-:Y:S01]  /*a110*/  FSEL R3, R3, -INF , P4 ;  /* 0xff80000003037808 */ /* 0x004fe20002000000 */
[----:B------:R-:W-:Y:S01]  /*a120*/  FMUL.FTZ R65, R65, UR4 ;  /* 0x0000000441417c20 */ /* 0x000fe20008410000 */
[----:B------:R-:W-:Y:S02]  /*a130*/  ISETP.GT.AND P4, PT, R8, 0x40, PT ;  /* 0x000000400800780c */ /* 0x000fe40003f84270 */
[----:B----4-:R-:W-:Y:S02]  /*a140*/  FSEL R166, R53, -INF , P3 ;  /* 0xff80000035a67808 */ /* 0x010fe40001800000 */
[----:B------:R-:W-:Y:S02]  /*a150*/  FMNMX.FTZ R31, R161, R32, !PT ;  /* 0x00000020a11f7209 */ /* 0x000fe40007810000 */
[----:B------:R-:W-:Y:S01]  /*a160*/  FMNMX.FTZ R30, R175, R30, !PT ;  /* 0x0000001eaf1e7209 */ /* 0x000fe20007810000 */
[----:B------:R-:W2:Y:S01]  /*a170*/  MUFU.TANH R64, R64 ;  /* 0x0000004000407308 */ /* 0x000ea20000002400 */
[----:B-----5:R-:W-:-:S02]  /*a180*/  FSEL R160, R51, -INF , P5 ;  /* 0xff80000033a07808 */ /* 0x020fc40002800000 */
[----:B------:R-:W-:Y:S02]  /*a190*/  FSEL R163, R54, -INF , P2 ;  /* 0xff80000036a37808 */ /* 0x000fe40001000000 */
[----:B------:R-:W-:Y:S02]  /*a1a0*/  FSEL R167, R55, -INF , P3 ;  /* 0xff80000037a77808 */ /* 0x000fe40001800000 */
[C---:B------:R-:W-:Y:S02]  /*a1b0*/  ISETP.GT.AND P5, PT, R8.reuse, 0x41, PT ;  /* 0x000000410800780c */ /* 0x040fe40003fa4270 */
[C---:B------:R-:W-:Y:S02]  /*a1c0*/  ISETP.GT.AND P2, PT, R8.reuse, 0x48, PT ;  /* 0x000000480800780c */ /* 0x040fe40003f44270 */
[----:B------:R-:W-:Y:S01]  /*a1d0*/  ISETP.GT.AND P3, PT, R8, 0x49, PT ;  /* 0x000000490800780c */ /* 0x000fe20003f64270 */
[----:B------:R-:W-:Y:S01]  /*a1e0*/  FMUL.FTZ R68, R68, UR4 ;  /* 0x0000000444447c20 */ /* 0x000fe20008410000 */
[----:B0-----:R-:W-:-:S02]  /*a1f0*/  FSEL R183, R56, -INF , P4 ;  /* 0xff80000038b77808 */ /* 0x001fc40002000000 */
[----:B------:R-:W-:Y:S02]  /*a200*/  FMNMX.FTZ R32, R166, R31, !PT ;  /* 0x0000001fa6207209 */ /* 0x000fe40007810000 */
[----:B------:R-:W-:Y:S01]  /*a210*/  FMNMX.FTZ R29, R3, R30, !PT ;  /* 0x0000001e031d7209 */ /* 0x000fe20007810000 */
[----:B------:R-:W0:Y:S01]  /*a220*/  MUFU.TANH R65, R65 ;  /* 0x0000004100417308 */ /* 0x000e220000002400 */
[----:B-1----:R-:W-:Y:S02]  /*a230*/  FSEL R184, R58, -INF , P4 ;  /* 0xff8000003ab87808 */ /* 0x002fe40002000000 */
[----:B------:R-:W-:Y:S02]  /*a240*/  FSEL R15, R15, -INF , P5 ;  /* 0xff8000000f0f7808 */ /* 0x000fe40002800000 */
[----:B------:R-:W-:Y:S02]  /*a250*/  FSEL R14, R14, -INF , P5 ;  /* 0xff8000000e0e7808 */ /* 0x000fe40002800000 */
[----:B---3--:R-:W-:-:S02]  /*a260*/  FSEL R21, R21, -INF , P2 ;  /* 0xff80000015157808 */ /* 0x008fc40001000000 */
[----:B------:R-:W-:Y:S02]  /*a270*/  FSEL R20, R20, -INF , P2 ;  /* 0xff80000014147808 */ /* 0x000fe40001000000 */
[----:B------:R-:W-:Y:S02]  /*a280*/  FSEL R165, R63, -INF , P3 ;  /* 0xff8000003fa57808 */ /* 0x000fe40001800000 */
[----:B------:R-:W-:Y:S01]  /*a290*/  FSEL R164, R61, -INF , P3 ;  /* 0xff8000003da47808 */ /* 0x000fe20001800000 */
[----:B------:R-:W-:Y:S01]  /*a2a0*/  FMUL.FTZ R69, R69, UR4 ;  /* 0x0000000445457c20 */ /* 0x000fe20008410000 */
[C---:B------:R-:W-:Y:S02]  /*a2b0*/  ISETP.GT.AND P4, PT, R8.reuse, 0x50, PT ;  /* 0x000000500800780c */ /* 0x040fe40003f84270 */
[C---:B------:R-:W-:Y:S02]  /*a2c0*/  ISETP.GT.AND P5, PT, R8.reuse, 0x51, PT ;  /* 0x000000510800780c */ /* 0x040fe40003fa4270 */
[----:B------:R-:W-:-:S02]  /*a2d0*/  ISETP.GT.AND P2, PT, R8, 0x58, PT ;  /* 0x000000580800780c */ /* 0x000fc40003f44270 */
[----:B------:R-:W-:Y:S02]  /*a2e0*/  FMNMX.FTZ R31, R183, R32, !PT ;  /* 0x00000020b71f7209 */ /* 0x000fe40007810000 */
[----:B------:R-:W-:Y:S01]  /*a2f0*/  ISETP.GT.AND P3, PT, R8, 0x59, PT ;  /* 0x000000590800780c */ /* 0x000fe20003f64270 */
[----:B------:R-:W-:Y:S01]  /*a300*/  FMUL.FTZ R66, R66, UR4 ;  /* 0x0000000442427c20 */ /* 0x000fe20008410000 */
[----:B------:R-:W-:Y:S01]  /*a310*/  FMNMX.FTZ R8, R160, R29, !PT ;  /* 0x0000001da0087209 */ /* 0x000fe20007810000 */
[----:B------:R-:W1:Y:S01]  /*a320*/  MUFU.TANH R68, R68 ;  /* 0x0000004400447308 */ /* 0x000e620000002400 */
[----:B------:R-:W-:Y:S01]  /*a330*/  FMNMX.FTZ R31, R14, R31, !PT ;  /* 0x0000001f0e1f7209 */ /* 0x000fe20007810000 */
[----:B------:R-:W-:Y:S01]  /*a340*/  FMUL.FTZ R67, R67, UR4 ;  /* 0x0000000443437c20 */ /* 0x000fe20008410000 */
[----:B------:R-:W-:Y:S02]  /*a350*/  FMNMX.FTZ R8, R163, R8, !PT ;  /* 0x00000008a3087209 */ /* 0x000fe40007810000 */
[----:B------:R-:W-:-:S03]  /*a360*/  FMNMX.FTZ R31, R20, R31, !PT ;  /* 0x0000001f141f7209 */ /* 0x000fc60007810000 */
[----:B------:R-:W3:Y:S01]  /*a370*/  MUFU.TANH R69, R69 ;  /* 0x0000004500457308 */ /* 0x000ee20000002400 */
[----:B------:R-:W-:Y:S01]  /*a380*/  FMNMX.FTZ R29, R167, R8, !PT ;  /* 0x00000008a71d7209 */ /* 0x000fe20007810000 */
[----:B------:R-:W-:Y:S01]  /*a390*/  FMUL.FTZ R70, R70, UR4 ;  /* 0x0000000446467c20 */ /* 0x000fe20008410000 */
[----:B--2---:R-:W-:-:S05]  /*a3a0*/  FSEL R193, R64, -INF , P4 ;  /* 0xff80000040c17808 */ /* 0x004fca0002000000 */
[----:B------:R-:W2:Y:S01]  /*a3b0*/  MUFU.TANH R66, R66 ;  /* 0x0000004200427308 */ /* 0x000ea20000002400 */
[----:B------:R-:W-:Y:S01]  /*a3c0*/  FMNMX.FTZ R30, R164, R31, !PT ;  /* 0x0000001fa41e7209 */ /* 0x000fe20007810000 */
[----:B------:R-:W-:Y:S01]  /*a3d0*/  FMUL.FTZ R71, R71, UR4 ;  /* 0x0000000447477c20 */ /* 0x000fe20008410000 */
[----:B------:R-:W-:-:S05]  /*a3e0*/  FMNMX.FTZ R8, R184, R29, !PT ;  /* 0x0000001db8087209 */ /* 0x000fca0007810000 */
[----:B------:R-:W4:Y:S01]  /*a3f0*/  MUFU.TANH R67, R67 ;  /* 0x0000004300437308 */ /* 0x000f220000002400 */
[----:B0-----:R-:W-:Y:S02]  /*a400*/  FSEL R187, R65, -INF , P5 ;  /* 0xff80000041bb7808 */ /* 0x001fe40002800000 */
[----:B------:R-:W-:Y:S02]  /*a410*/  FMNMX.FTZ R30, R193, R30, !PT ;  /* 0x0000001ec11e7209 */ /* 0x000fe40007810000 */
[----:B------:R-:W-:-:S03]  /*a420*/  FMNMX.FTZ R8, R15, R8, !PT ;  /* 0x000000080f087209 */ /* 0x000fc60007810000 */
[----:B------:R-:W0:Y:S01]  /*a430*/  MUFU.TANH R70, R70 ;  /* 0x0000004600467308 */ /* 0x000e220000002400 */
[----:B-1----:R-:W-:Y:S02]  /*a440*/  FSEL R186, R68, -INF , P2 ;  /* 0xff80000044ba7808 */ /* 0x002fe40001000000 */
[----:B------:R-:W-:Y:S02]  /*a450*/  FMNMX.FTZ R29, R187, R30, !PT ;  /* 0x0000001ebb1d7209 */ /* 0x000fe40007810000 */
[----:B------:R-:W-:-:S03]  /*a460*/  FMNMX.FTZ R8, R21, R8, !PT ;  /* 0x0000000815087209 */ /* 0x000fc60007810000 */
[----:B------:R-:W1:Y:S01]  /*a470*/  MUFU.TANH R71, R71 ;  /* 0x0000004700477308 */ /* 0x000e620000002400 */
[----:B---3--:R-:W-:Y:S02]  /*a480*/  FSEL R158, R69, -INF , P3 ;  /* 0xff800000459e7808 */ /* 0x008fe40001800000 */
[----:B------:R-:W-:Y:S02]  /*a490*/  FMNMX.FTZ R29, R186, R29, !PT ;  /* 0x0000001dba1d7209 */ /* 0x000fe40007810000 */
[----:B--2---:R-:W-:Y:S02]  /*a4a0*/  FSEL R179, R66, -INF , P4 ;  /* 0xff80000042b37808 */ /* 0x004fe40002000000 */
[----:B------:R-:W-:Y:S02]  /*a4b0*/  FMNMX.FTZ R8, R165, R8, !PT ;  /* 0x00000008a5087209 */ /* 0x000fe40007810000 */
[----:B------:R-:W-:Y:S02]  /*a4c0*/  FMNMX.FTZ R30, R158, R29, !PT ;  /* 0x0000001d9e1e7209 */ /* 0x000fe40007810000 */
[----:B----4-:R-:W-:-:S02]  /*a4d0*/  FSEL R178, R67, -INF , P5 ;  /* 0xff80000043b27808 */ /* 0x010fc40002800000 */
[----:B------:R-:W-:Y:S02]  /*a4e0*/  FMNMX.FTZ R29, R179, R8, !PT ;  /* 0x00000008b31d7209 */ /* 0x000fe40007810000 */
[----:B0-----:R-:W-:Y:S02]  /*a4f0*/  FSEL R177, R70, -INF , P2 ;  /* 0xff80000046b17808 */ /* 0x001fe40001000000 */
[----:B------:R-:W-:Y:S02]  /*a500*/  FMNMX.FTZ R8, R178, R29, !PT ;  /* 0x0000001db2087209 */ /* 0x000fe40007810000 */
[----:B-1----:R-:W-:Y:S02]  /*a510*/  FSEL R176, R71, -INF , P3 ;  /* 0xff80000047b07808 */ /* 0x002fe40001800000 */
[----:B------:R-:W-:Y:S01]  /*a520*/  FMNMX.FTZ R29, R177, R8, !PT ;  /* 0x00000008b11d7209 */ /* 0x000fe20007810000 */
[----:B------:R-:W0:Y:S03]  /*a530*/  SHFL.BFLY PT, R31, R30, 0x2, 0x1f ;  /* 0x0c401f001e1f7f89 */ /* 0x000e2600000e0000 */
[----:B------:R-:W-:-:S05]  /*a540*/  FMNMX.FTZ R29, R176, R29, !PT ;  /* 0x0000001db01d7209 */ /* 0x000fca0007810000 */
[----:B------:R-:W1:Y:S01]  /*a550*/  SHFL.BFLY PT, R8, R29, 0x2, 0x1f ;  /* 0x0c401f001d087f89 */ /* 0x000e6200000e0000 */
[----:B0-----:R-:W-:-:S05]  /*a560*/  FMNMX.FTZ R31, R30, R31, !PT ;  /* 0x0000001f1e1f7209 */ /* 0x001fca0007810000 */
[----:B------:R-:W0:Y:S01]  /*a570*/  SHFL.BFLY PT, R162, R31, 0x1, 0x1f ;  /* 0x0c201f001fa27f89 */ /* 0x000e2200000e0000 */
[----:B-1----:R-:W-:-:S05]  /*a580*/  FMNMX.FTZ R30, R29, R8, !PT ;  /* 0x000000081d1e7209 */ /* 0x002fca0007810000 */
[----:B------:R-:W1:Y:S01]  /*a590*/  SHFL.BFLY PT, R33, R30, 0x1, 0x1f ;  /* 0x0c201f001e217f89 */ /* 0x000e6200000e0000 */
[----:B0-----:R-:W-:-:S04]  /*a5a0*/  FMNMX.FTZ R162, R31, R162, !PT ;  /* 0x000000a21fa27209 */ /* 0x001fc80007810000 */
[C---:B------:R-:W-:Y:S01]  /*a5b0*/  FSETP.NEU.FTZ.AND P2, PT, R162.reuse, -INF , PT ;  /* 0xff800000a200780b */ /* 0x040fe20003f5d000 */
[----:B------:R-:W-:Y:S01]  /*a5c0*/  FMUL.FTZ R156, R162, UR39 ;  /* 0x00000027a29c7c20 */ /* 0x000fe20008410000 */
[----:B-1----:R-:W-:-:S04]  /*a5d0*/  FMNMX.FTZ R8, R30, R33, !PT ;  /* 0x000000211e087209 */ /* 0x002fc80007810000 */
[----:B------:R-:W-:Y:S02]  /*a5e0*/  FSEL R156, R156, RZ, P2 ;  /* 0x000000ff9c9c7208 */ /* 0x000fe40001000000 */
[C---:B------:R-:W-:Y:S01]  /*a5f0*/  FSETP.NEU.FTZ.AND P2, PT, R8.reuse, -INF , PT ;  /* 0xff8000000800780b */ /* 0x040fe20003f5d000 */
[----:B------:R-:W-:Y:S01]  /*a600*/  FMUL.FTZ R157, R8, UR39 ;  /* 0x00000027089d7c20 */ /* 0x000fe20008410000 */
[----:B------:R-:W-:-:S04]  /*a610*/  SHF.R.U32.HI R34, RZ, 0x7, R72 ;  /* 0x00000007ff227819 */ /* 0x000fc80000011648 */
[----:B------:R-:W-:Y:S01]  /*a620*/  FSEL R157, R157, RZ, P2 ;  /* 0x000000ff9d9d7208 */ /* 0x000fe20001000000 */
[----:B------:R-:W-:Y:S01]  /*a630*/  FFMA.FTZ R195, R9, UR39, -R156 ;  /* 0x0000002709c37c23 */ /* 0x000fe2000801089c */
[----:B------:R-:W-:-:S03]  /*a640*/  IADD3 R9, -R34, 0xb, RZ ;  /* 0x0000000b22097810 */ /* 0x000fc60007ffe1ff */
[--C-:B------:R-:W-:Y:S01]  /*a650*/  FFMA.FTZ R189, R24, UR39, -R157.reuse ;  /* 0x0000002718bd7c23 */ /* 0x100fe2000801089d */
[----:B------:R-:W-:Y:S01]  /*a660*/  @!P1 IADD3 R24, R0, 0x32440, RZ ;  /* 0x0003244000189810 */ /* 0x000fe20007ffe0ff */
[--C-:B------:R-:W-:Y:S01]  /*a670*/  FFMA.FTZ R194, R13, UR39, -R156.reuse ;  /* 0x000000270dc27c23 */ /* 0x100fe2000801089c */
[----:B------:R-:W-:Y:S02]  /*a680*/  FFMA.FTZ R192, R25, UR39, -R156 ;  /* 0x0000002719c07c23 */ /* 0x000fe4000801089c */
[----:B------:R-:W-:Y:S01]  /*a690*/  @!P1 PRMT R24, RZ, 0x654, R24 ;  /* 0x00000654ff189816 */ /* 0x000fe20000000018 */
[----:B------:R-:W-:Y:S01]  /*a6a0*/  FFMA.FTZ R191, R27, UR39, -R156 ;  /* 0x000000271bbf7c23 */ /* 0x000fe2000801089c */
[--C-:B------:R-:W-:Y:S01]  /*a6b0*/  FFMA.FTZ R190, R12, UR39, -R157.reuse ;  /* 0x000000270cbe7c23 */ /* 0x100fe2000801089d */
[--C-:B------:R-:W-:Y:S01]  /*a6c0*/  FFMA.FTZ R188, R26, UR39, -R157.reuse ;  /* 0x000000271abc7c23 */ /* 0x100fe2000801089d */
[----:B------:R-:W-:Y:S01]  /*a6d0*/  FFMA.FTZ R196, R28, UR39, -R157 ;  /* 0x000000271cc47c23 */ /* 0x000fe2000801089d */
[----:B------:R0:W-:Y:S06]  /*a6e0*/  BAR.ARV R9, 0x100 ;  /* 0x000400090000751d */ /* 0x0001ec0000002000 */
[----:B------:R1:W-:Y:S01]  /*a6f0*/  @!P1 SYNCS.ARRIVE.TRANS64.RED.A1T0 RZ, [R24+URZ], RZ ;  /* 0x000000ff18ff99a7 */ /* 0x0003e2000810043f */
[----:B------:R-:W-:Y:S01]  /*a700*/  MUFU.EX2 R195, R195 ;  /* 0x000000c300c37308 */ /* 0x000fe20000000800 */
[----:B------:R-:W-:-:S07]  /*a710*/  IMAD.MOV.U32 R13, RZ, RZ, 0xc00 ;  /* 0x00000c00ff0d7424 */ /* 0x000fce00078e00ff */
[----:B------:R-:W2:Y:S08]  /*a720*/  MUFU.EX2 R194, R194 ;  /* 0x000000c200c27308 */ /* 0x000eb00000000800 */
[----:B------:R-:W-:Y:S08]  /*a730*/  MUFU.EX2 R192, R192 ;  /* 0x000000c000c07308 */ /* 0x000ff00000000800 */
[----:B------:R-:W3:Y:S08]  /*a740*/  MUFU.EX2 R191, R191 ;  /* 0x000000bf00bf7308 */ /* 0x000ef00000000800 */
[----:B------:R-:W-:Y:S08]  /*a750*/  MUFU.EX2 R190, R190 ;  /* 0x000000be00be7308 */ /* 0x000ff00000000800 */
[----:B------:R-:W4:Y:S08]  /*a760*/  MUFU.EX2 R189, R189 ;  /* 0x000000bd00bd7308 */ /* 0x000f300000000800 */
[----:B------:R-:W-:Y:S08]  /*a770*/  MUFU.EX2 R188, R188 ;  /* 0x000000bc00bc7308 */ /* 0x000ff00000000800 */
[----:B------:R-:W5:Y:S01]  /*a780*/  MUFU.EX2 R196, R196 ;  /* 0x000000c400c47308 */ /* 0x000f620000000800 */
[----:B------:R-:W-:-:S02]  /*a790*/  IMAD R12, R22, R13, UR42 ;  /* 0x0000002a160c7e24 */ /* 0x000fc4000f8e020d */
[----:B------:R-:W-:-:S03]  /*a7a0*/  IMAD.MOV.U32 R13, RZ, RZ, 0x40000040 ;  /* 0x40000040ff0d7424 */ /* 0x000fc600078e00ff */
[----:B------:R-:W-:Y:S02]  /*a7b0*/  R2UR UR6, R12 ;  /* 0x000000000c0672ca */ /* 0x000fe400000e0000 */
[----:B------:R-:W-:Y:S02]  /*a7c0*/  R2UR UR7, R13 ;  /* 0x000000000d0772ca */ /* 0x000fe400000e0000 */
[----:B--2---:R-:W-:Y:S02]  /*a7d0*/  F2FP.BF16.F32.PACK_AB R152, R194, R195 ;  /* 0x000000c3c298723e */ /* 0x004fe400000010ff */
[----:B---3--:R-:W-:Y:S02]  /*a7e0*/  F2FP.BF16.F32.PACK_AB R154, R191, R192 ;  /* 0x000000c0bf9a723e */ /* 0x008fe400000010ff */
[----:B----4-:R-:W-:Y:S02]  /*a7f0*/  F2FP.BF16.F32.PACK_AB R153, R189, R190 ;  /* 0x000000bebd99723e */ /* 0x010fe400000010ff */
[----:B-----5:R-:W-:Y:S01]  /*a800*/  F2FP.BF16.F32.PACK_AB R155, R196, R188 ;  /* 0x000000bcc49b723e */ /* 0x020fe200000010ff */
[----:B------:R0:W-:Y:S06]  /*a810*/  BAR.SYNC.DEFER_BLOCKING R199, 0x100 ;  /* 0x000400c70000751d */ /* 0x0001ec0000010000 */
[----:B-1----:R-:W-:-:S06]  /*a820*/  WARPGROUP.ARRIVE ;  /* 0x00000000000079c5 */ /* 0x002fcc0000000000 */
[----:B------:R-:W-:Y:S01]  /*a830*/  HGMMA.64x256x16.F32.BF16 R24, R152, gdesc[UR4].tnspB, RZ, !UPT, gsb0 ;  /* 0x43e0000498187df0 */ /* 0x000fe2000c0018ff */
        /* <DEDUP_REMOVED lines=8> */
[----:B------:R-:W-:Y:S08]  /*a8c0*/  MUFU.EX2 R185, R185 ;  /* 0x000000b900b97308 */ /* 0x000ff00000000800 */
[----:B------:R-:W1:Y:S08]  /*a8d0*/  MUFU.EX2 R180, R180 ;  /* 0x000000b400b47308 */ /* 0x000e700000000800 */
[----:B------:R-:W-:Y:S08]  /*a8e0*/  MUFU.EX2 R7, R7 ;  /* 0x0000000700077308 */ /* 0x000ff00000000800 */
[----:B------:R-:W-:Y:S08]  /*a8f0*/  MUFU.EX2 R11, R11 ;  /* 0x0000000b000b7308 */ /* 0x000ff00000000800 */
[----:B------:R-:W-:Y:S08]  /*a900*/  MUFU.EX2 R5, R5 ;  /* 0x0000000500057308 */ /* 0x000ff00000000800 */
[----:B------:R-:W2:Y:S08]  /*a910*/  MUFU.EX2 R6, R6 ;  /* 0x0000000600067308 */ /* 0x000eb00000000800 */
[----:B------:R-:W-:Y:S08]  /*a920*/  MUFU.EX2 R10, R10 ;  /* 0x0000000a000a7308 */ /* 0x000ff00000000800 */
[----:B------:R-:W3:Y:S01]  /*a930*/  MUFU.EX2 R13, R13 ;  /* 0x0000000d000d7308 */ /* 0x000ee20000000800 */
[--C-:B------:R-:W-:Y:S01]  /*a940*/  FFMA.FTZ R168, R168, UR39, -R156.reuse ;  /* 0x00000027a8a87c23 */ /* 0x100fe2000801089c */
[--C-:B------:R-:W-:Y:S01]  /*a950*/  FFMA.FTZ R169, R169, UR39, -R156.reuse ;  /* 0x00000027a9a97c23 */ /* 0x100fe2000801089c */
[--C-:B------:R-:W-:Y:S01]  /*a960*/  FFMA.FTZ R170, R170, UR39, -R156.reuse ;  /* 0x00000027aaaa7c23 */ /* 0x100fe2000801089c */
[----:B------:R-:W-:Y:S01]  /*a970*/  FFMA.FTZ R171, R171, UR39, -R156 ;  /* 0x00000027abab7c23 */ /* 0x000fe2000801089c */
[--C-:B------:R-:W-:Y:S01]  /*a980*/  FFMA.FTZ R172, R172, UR39, -R157.reuse ;  /* 0x00000027acac7c23 */ /* 0x100fe2000801089d */
[--C-:B------:R-:W-:Y:S01]  /*a990*/  FFMA.FTZ R173, R173, UR39, -R157.reuse ;  /* 0x00000027adad7c23 */ /* 0x100fe2000801089d */
[--C-:B------:R-:W-:Y:S01]  /*a9a0*/  FFMA.FTZ R174, R174, UR39, -R157.reuse ;  /* 0x00000027aeae7c23 */ /* 0x100fe2000801089d */
[----:B------:R-:W-:Y:S01]  /*a9b0*/  FFMA.FTZ R175, R175, UR39, -R157 ;  /* 0x00000027afaf7c23 */ /* 0x000fe2000801089d */
[----:B------:R-:W-:Y:S08]  /*a9c0*/  MUFU.EX2 R168, R168 ;  /* 0x000000a800a87308 */ /* 0x000ff00000000800 */
[----:B------:R-:W4:Y:S08]  /*a9d0*/  MUFU.EX2 R169, R169 ;  /* 0x000000a900a97308 */ /* 0x000f300000000800 */
[----:B------:R-:W-:Y:S01]  /*a9e0*/  MUFU.EX2 R170, R170 ;  /* 0x000000aa00aa7308 */ /* 0x000fe20000000800 */
[----:B------:R-:W-:-:S02]  /*a9f0*/  WARPGROUP.DEPBAR.LE gsb0, 0x0 ;  /* 0x00008000000079c5 */ /* 0x000fc40000010000 */
[----:B------:R-:W-:Y:S02]  /*aa00*/  VIADD R152, R12, 0x80 ;  /* 0x000000800c987836 */ /* 0x000fe40000000000 */
[----:B------:R-:W-:-:S03]  /*aa10*/  IMAD.MOV.U32 R153, RZ, RZ, 0x40000040 ;  /* 0x40000040ff997424 */ /* 0x000fc600078e00ff */
[----:B------:R-:W-:Y:S02]  /*aa20*/  R2UR UR6, R152 ;  /* 0x00000000980672ca */ /* 0x000fe400000e0000 */
[----:B------:R-:W-:Y:S02]  /*aa30*/  R2UR UR7, R153 ;  /* 0x00000000990772ca */ /* 0x000fe400000e0000 */
[----:B-1----:R-:W-:Y:S02]  /*aa40*/  F2FP.BF16.F32.PACK_AB R152, R180, R185 ;  /* 0x000000b9b498723e */ /* 0x002fe400000010ff */
[----:B--2---:R-:W-:Y:S02]  /*aa50*/  F2FP.BF16.F32.PACK_AB R153, R6, R5 ;  /* 0x000000050699723e */ /* 0x004fe400000010ff */
[----:B------:R-:W-:Y:S02]  /*aa60*/  F2FP.BF16.F32.PACK_AB R154, R11, R7 ;  /* 0x000000070b9a723e */ /* 0x000fe400000010ff */
[----:B---3--:R-:W-:-:S04]  /*aa70*/  F2FP.BF16.F32.PACK_AB R155, R13, R10 ;  /* 0x0000000a0d9b723e */ /* 0x008fc800000010ff */
[----:B------:R-:W-:-:S06]  /*aa80*/  WARPGROUP.ARRIVE ;  /* 0x00000000000079c5 */ /* 0x000fcc0000000000 */
[----:B------:R-:W-:Y:S01]  /*aa90*/  HGMMA.64x256x16.F32.BF16 R24, R152, gdesc[UR4].tnspB, R24, gsb0 ;  /* 0x43e0000498187df0 */ /* 0x000fe20008001818 */
[----:B------:R-:W-:Y:S08]  /*aaa0*/  MUFU.EX2 R171, R171 ;  /* 0x000000ab00ab7308 */ /* 0x000ff00000000800 */
[----:B------:R-:W-:Y:S08]  /*aab0*/  MUFU.EX2 R172, R172 ;  /* 0x000000ac00ac7308 */ /* 0x000ff00000000800 */
[----:B------:R-:W1:Y:S08]  /*aac0*/  MUFU.EX2 R173, R173 ;  /* 0x000000ad00ad7308 */ /* 0x000e700000000800 */
[----:B------:R-:W-:Y:S08]  /*aad0*/  MUFU.EX2 R174, R174 ;  /* 0x000000ae00ae7308 */ /* 0x000ff00000000800 */
[----:B------:R-:W2:Y:S01]  /*aae0*/  MUFU.EX2 R175, R175 ;  /* 0x000000af00af7308 */ /* 0x000ea20000000800 */
        /* <DEDUP_REMOVED lines=9> */
[----:B------:R-:W3:Y:S08]  /*ab80*/  MUFU.EX2 R159, R159 ;  /* 0x0000009f009f7308 */ /* 0x000ef00000000800 */
[----:B------:R-:W-:Y:S08]  /*ab90*/  MUFU.EX2 R161, R161 ;  /* 0x000000a100a17308 */ /* 0x000ff00000000800 */
[----:B------:R-:W-:Y:S08]  /*aba0*/  MUFU.EX2 R166, R166 ;  /* 0x000000a600a67308 */ /* 0x000ff00000000800 */
[----:B------:R-:W-:Y:S08]  /*abb0*/  MUFU.EX2 R3, R3 ;  /* 0x0000000300037308 */ /* 0x000ff00000000800 */
[----:B------:R-:W5:Y:S08]  /*abc0*/  MUFU.EX2 R160, R160 ;  /* 0x000000a000a07308 */ /* 0x000f700000000800 */
[----:B------:R-:W-:Y:S01]  /*abd0*/  MUFU.EX2 R163, R163 ;  /* 0x000000a300a37308 */ /* 0x000fe20000000800 */
[----:B------:R-:W-:-:S02]  /*abe0*/  WARPGROUP.DEPBAR.LE gsb0, 0x0 ;  /* 0x00008000000079c5 */ /* 0x000fc40000010000 */
[----:B------:R-:W-:Y:S02]  /*abf0*/  VIADD R152, R12, 0x100 ;  /* 0x000001000c987836 */ /* 0x000fe40000000000 */
[----:B------:R-:W-:-:S03]  /*ac00*/  IMAD.MOV.U32 R153, RZ, RZ, 0x40000040 ;  /* 0x40000040ff997424 */ /* 0x000fc600078e00ff */
[----:B------:R-:W-:Y:S02]  /*ac10*/  R2UR UR6, R152 ;  /* 0x00000000980672ca */ /* 0x000fe400000e0000 */
[----:B------:R-:W-:Y:S02]  /*ac20*/  R2UR UR7, R153 ;  /* 0x00000000990772ca */ /* 0x000fe400000e0000 */
[----:B----4-:R-:W-:Y:S02]  /*ac30*/  F2FP.BF16.F32.PACK_AB R152, R169, R168 ;  /* 0x000000a8a998723e */ /* 0x010fe400000010ff */
[----:B-1----:R-:W-:Y:S02]  /*ac40*/  F2FP.BF16.F32.PACK_AB R153, R173, R172 ;  /* 0x000000acad99723e */ /* 0x002fe400000010ff */
[----:B------:R-:W-:Y:S02]  /*ac50*/  F2FP.BF16.F32.PACK_AB R154, R171, R170 ;  /* 0x000000aaab9a723e */ /* 0x000fe400000010ff */
[----:B--2---:R-:W-:-:S04]  /*ac60*/  F2FP.BF16.F32.PACK_AB R155, R175, R174 ;  /* 0x000000aeaf9b723e */ /* 0x004fc800000010ff */
[----:B------:R-:W-:-:S06]  /*ac70*/  WARPGROUP.ARRIVE ;  /* 0x00000000000079c5 */ /* 0x000fcc0000000000 */
[----:B------:R-:W-:Y:S01]  /*ac80*/  HGMMA.64x256x16.F32.BF16 R24, R152, gdesc[UR4].tnspB, R24, gsb0 ;  /* 0x43e0000498187df0 */ /* 0x000fe20008001818 */
[----:B------:R-:W1:Y:S01]  /*ac90*/  MUFU.EX2 R167, R167 ;  /* 0x000000a700a77308 */ /* 0x000e620000000800 */
[--C-:B------:R-:W-:Y:S01]  /*aca0*/  FFMA.FTZ R181, R183, UR39, -R156.reuse ;  /* 0x00000027b7b57c23 */ /* 0x100fe2000801089c */
[--C-:B------:R-:W-:Y:S01]  /*acb0*/  FFMA.FTZ R183, R184, UR39, -R157.reuse ;  /* 0x00000027b8b77c23 */ /* 0x100fe2000801089d */
[--C-:B------:R-:W-:Y:S01]  /*acc0*/  FFMA.FTZ R182, R14, UR39, -R156.reuse ;  /* 0x000000270eb67c23 */ /* 0x100fe2000801089c */
[--C-:B------:R-:W-:Y:S01]  /*acd0*/  FFMA.FTZ R20, R20, UR39, -R156.reuse ;  /* 0x0000002714147c23 */ /* 0x100fe2000801089c */
[----:B------:R-:W-:Y:S01]  /*ace0*/  FFMA.FTZ R164, R164, UR39, -R156 ;  /* 0x00000027a4a47c23 */ /* 0x000fe2000801089c */
[--C-:B------:R-:W-:Y:S01]  /*acf0*/  FFMA.FTZ R184, R15, UR39, -R157.reuse ;  /* 0x000000270fb87c23 */ /* 0x100fe2000801089d */
[--C-:B------:R-:W-:Y:S01]  /*ad00*/  FFMA.FTZ R21, R21, UR39, -R157.reuse ;  /* 0x0000002715157c23 */ /* 0x100fe2000801089d */
[----:B------:R-:W-:Y:S01]  /*ad10*/  FFMA.FTZ R165, R165, UR39, -R157 ;  /* 0x00000027a5a57c23 */ /* 0x000fe2000801089d */
[----:B------:R-:W-:Y:S08]  /*ad20*/  MUFU.EX2 R181, R181 ;  /* 0x000000b500b57308 */ /* 0x000ff00000000800 */
[----:B------:R-:W2:Y:S08]  /*ad30*/  MUFU.EX2 R182, R182 ;  /* 0x000000b600b67308 */ /* 0x000eb00000000800 */
[----:B------:R-:W-:Y:S08]  /*ad40*/  MUFU.EX2 R20, R20 ;  /* 0x0000001400147308 */ /* 0x000ff00000000800 */
[----:B------:R-:W-:Y:S08]  /*ad50*/  MUFU.EX2 R164, R164 ;  /* 0x000000a400a47308 */ /* 0x000ff00000000800 */
[----:B------:R-:W-:Y:S08]  /*ad60*/  MUFU.EX2 R183, R183 ;  /* 0x000000b700b77308 */ /* 0x000ff00000000800 */
[----:B------:R-:W4:Y:S08]  /*ad70*/  MUFU.EX2 R184, R184 ;  /* 0x000000b800b87308 */ /* 0x000f300000000800 */
[----:B------:R-:W-:Y:S08]  /*ad80*/  MUFU.EX2 R21, R21 ;  /* 0x0000001500157308 */ /* 0x000ff00000000800 */
[----:B------:R-:W0:Y:S01]  /*ad90*/  MUFU.EX2 R165, R165 ;  /* 0x000000a500a57308 */ /* 0x000e220000000800 */
[----:B------:R-:W-:-:S02]  /*ada0*/  VIADD R14, R12, 0x200 ;  /* 0x000002000c0e7836 */ /* 0x000fc40000000000 */
[----:B------:R-:W-:Y:S01]  /*adb0*/  IMAD.MOV.U32 R15, RZ, RZ, 0x40000040 ;  /* 0x40000040ff0f7424 */ /* 0x000fe200078e00ff */
[----:B------:R-:W-:Y:S02]  /*adc0*/  WARPGROUP.DEPBAR.LE gsb0, 0x0 ;  /* 0x00008000000079c5 */ /* 0x000fe40000010000 */
[----:B------:R-:W-:Y:S02]  /*add0*/  VIADD R152, R12, 0x180 ;  /* 0x000001800c987836 */ /* 0x000fe40000000000 */
[----:B------:R-:W-:-:S03]  /*ade0*/  IMAD.MOV.U32 R153, RZ, RZ, 0x40000040 ;  /* 0x40000040ff997424 */ /* 0x000fc600078e00ff */
[----:B------:R-:W-:Y:S02]  /*adf0*/  R2UR UR6, R152 ;  /* 0x00000000980672ca */ /* 0x000fe400000e0000 */
[----:B------:R-:W-:Y:S02]  /*ae00*/  R2UR UR7, R153 ;  /* 0x00000000990772ca */ /* 0x000fe400000e0000 */
[----:B---3--:R-:W-:Y:S02]  /*ae10*/  F2FP.BF16.F32.PACK_AB R152, R159, R4 ;  /* 0x000000049f98723e */ /* 0x008fe400000010ff */
[----:B-----5:R-:W-:Y:S02]  /*ae20*/  F2FP.BF16.F32.PACK_AB R153, R160, R3 ;  /* 0x00000003a099723e */ /* 0x020fe400000010ff */
[----:B------:R-:W-:Y:S02]  /*ae30*/  F2FP.BF16.F32.PACK_AB R154, R166, R161 ;  /* 0x000000a1a69a723e */ /* 0x000fe400000010ff */
[----:B-1----:R-:W-:-:S04]  /*ae40*/  F2FP.BF16.F32.PACK_AB R155, R167, R163 ;  /* 0x000000a3a79b723e */ /* 0x002fc800000010ff */
[----:B------:R-:W-:-:S06]  /*ae50*/  WARPGROUP.ARRIVE ;  /* 0x00000000000079c5 */ /* 0x000fcc0000000000 */
[----:B------:R-:W-:Y:S01]  /*ae60*/  HGMMA.64x256x16.F32.BF16 R24, R152, gdesc[UR4].tnspB, R24, gsb0 ;  /* 0x43e0000498187df0 */ /* 0x000fe20008001818 */
[----:B------:R-:W-:Y:S02]  /*ae70*/  R2UR UR6, R14 ;  /* 0x000000000e0672ca */ /* 0x000fe400000e0000 */
[----:B------:R-:W-:Y:S01]  /*ae80*/  R2UR UR7, R15 ;  /* 0x000000000f0772ca */ /* 0x000fe200000e0000 */
        /* <DEDUP_REMOVED lines=8> */
[----:B------:R-:W-:Y:S01]  /*af10*/  VIADD R14, R12, 0x280 ;  /* 0x000002800c0e7836 */ /* 0x000fe20000000000 */
[----:B------:R-:W1:Y:S08]  /*af20*/  MUFU.EX2 R193, R193 ;  /* 0x000000c100c17308 */ /* 0x000e700000000800 */
[----:B------:R-:W-:Y:S08]  /*af30*/  MUFU.EX2 R187, R187 ;  /* 0x000000bb00bb7308 */ /* 0x000ff00000000800 */
[----:B------:R-:W-:Y:S08]  /*af40*/  MUFU.EX2 R186, R186 ;  /* 0x000000ba00ba7308 */ /* 0x000ff00000000800 */
[----:B------:R-:W-:Y:S08]  /*af50*/  MUFU.EX2 R156, R156 ;  /* 0x0000009c009c7308 */ /* 0x000ff00000000800 */
[----:B------:R-:W3:Y:S08]  /*af60*/  MUFU.EX2 R158, R158 ;  /* 0x0000009e009e7308 */ /* 0x000ef00000000800 */
[----:B------:R-:W5:Y:S08]  /*af70*/  MUFU.EX2 R178, R178 ;  /* 0x000000b200b27308 */ /* 0x000f700000000800 */
[----:B------:R-:W-:Y:S08]  /*af80*/  MUFU.EX2 R177, R177 ;  /* 0x000000b100b17308 */ /* 0x000ff00000000800 */
[----:B------:R-:W5:Y:S01]  /*af90*/  MUFU.EX2 R12, R157 ;  /* 0x0000009d000c7308 */ /* 0x000f620000000800 */
[----:B------:R-:W-:Y:S01]  /*afa0*/  IMAD.MOV.U32 R15, RZ, RZ, 0x40000040 ;  /* 0x40000040ff0f7424 */ /* 0x000fe200078e00ff */
[----:B------:R-:W-:-:S02]  /*afb0*/  WARPGROUP.DEPBAR.LE gsb0, 0x0 ;  /* 0x00008000000079c5 */ /* 0x000fc40000010000 */
[----:B--2---:R-:W-:Y:S02]  /*afc0*/  F2FP.BF16.F32.PACK_AB R152, R182, R181 ;  /* 0x000000b5b698723e */ /* 0x004fe400000010ff */
[----:B----4-:R-:W-:Y:S02]  /*afd0*/  F2FP.BF16.F32.PACK_AB R153, R184, R183 ;  /* 0x000000b7b899723e */ /* 0x010fe400000010ff */
[----:B------:R-:W-:Y:S02]  /*afe0*/  F2FP.BF16.F32.PACK_AB R154, R164, R20 ;  /* 0x00000014a49a723e */ /* 0x000fe400000010ff */
[----:B0-----:R-:W-:-:S04]  /*aff0*/  F2FP.BF16.F32.PACK_AB R155, R165, R21 ;  /* 0x00000015a59b723e */ /* 0x001fc800000010ff */
[----:B------:R-:W-:-:S06]  /*b000*/  WARPGROUP.ARRIVE ;  /* 0x00000000000079c5 */ /* 0x000fcc0000000000 */
[----:B------:R-:W-:Y:S01]  /*b010*/  HGMMA.64x256x16.F32.BF16 R24, R152, gdesc[UR4].tnspB, R24, gsb0 ;  /* 0x43e0000498187df0 */ /* 0x000fe20008001818 */
[----:B------:R-:W-:Y:S02]  /*b020*/  R2UR UR6, R14 ;  /* 0x000000000e0672ca */ /* 0x000fe400000e0000 */
[----:B------:R-:W-:Y:S01]  /*b030*/  R2UR UR7, R15 ;  /* 0x000000000f0772ca */ /* 0x000fe200000e0000 */
        /* <DEDUP_REMOVED lines=36> */
[----:B------:R-:W-:Y:S02]  /*b280*/  ISETP.GE.AND P2, PT, R197, 0x61, PT ;  /* 0x00000061c500780c */ /* 0x000fe40003f46270 */
[----:B------:R-:W-:Y:S01]  /*b290*/  FADD.FTZ R164, R164, R181 ;  /* 0x000000b5a4a47221 */ /* 0x000fe20000010000 */
[----:B------:R-:W-:Y:S01]  /*b2a0*/  FADD.FTZ R165, R165, R184 ;  /* 0x000000b8a5a57221 */ /* 0x000fe20000010000 */
[----:B------:R-:W-:Y:S02]  /*b2b0*/  @!P1 VIADD R0, R0, 0x32460 ;  /* 0x0003246000009836 */ /* 0x000fe40000000000 */
[----:B-1----:R-:W-:Y:S01]  /*b2c0*/  FADD.FTZ R164, R193, R164 ;  /* 0x000000a4c1a47221 */ /* 0x002fe20000010000 */
[----:B---3--:R-:W-:Y:S02]  /*b2d0*/  FADD.FTZ R165, R158, R165 ;  /* 0x000000a59ea57221 */ /* 0x008fe40000010000 */
[----:B------:R-:W-:Y:S01]  /*b2e0*/  @!P1 PRMT R0, RZ, 0x654, R0 ;  /* 0x00000654ff009816 */ /* 0x000fe20000000000 */
[----:B------:R-:W-:-:S02]  /*b2f0*/  WARPGROUP.DEPBAR.LE gsb0, 0x0 ;  /* 0x00008000000079c5 */ /* 0x000fc40000010000 */
[----:B------:R-:W-:Y:S02]  /*b300*/  F2FP.BF16.F32.PACK_AB R152, R187, R193 ;  /* 0x000000c1bb98723e */ /* 0x000fe400000010ff */
[----:B-----5:R-:W-:Y:S02]  /*b310*/  F2FP.BF16.F32.PACK_AB R153, R178, R158 ;  /* 0x0000009eb299723e */ /* 0x020fe400000010ff */
[----:B------:R-:W-:Y:S02]  /*b320*/  F2FP.BF16.F32.PACK_AB R154, R156, R186 ;  /* 0x000000ba9c9a723e */ /* 0x000fe400000010ff */
[----:B------:R-:W-:-:S04]  /*b330*/  F2FP.BF16.F32.PACK_AB R155, R12, R177 ;  /* 0x000000b10c9b723e */ /* 0x000fc800000010ff */
[----:B------:R-:W-:-:S06]  /*b340*/  WARPGROUP.ARRIVE ;  /* 0x00000000000079c5 */ /* 0x000fcc0000000000 */
[----:B------:R-:W-:Y:S01]  /*b350*/  HGMMA.64x256x16.F32.BF16 R24, R152, gdesc[UR4].tnspB, R24, gsb0 ;  /* 0x43e0000498187df0 */ /* 0x000fe20008001818 */
[----:B------:R-:W-:Y:S01]  /*b360*/  FADD.FTZ R187, R187, R164 ;  /* 0x000000a4bbbb7221 */ /* 0x000fe20000010000 */
[----:B------:R-:W-:-:S03]  /*b370*/  FADD.FTZ R178, R178, R165 ;  /* 0x000000a5b2b27221 */ /* 0x000fc60000010000 */
[----:B------:R-:W-:Y:S01]  /*b380*/  FADD.FTZ R187, R186, R187 ;  /* 0x000000bbbabb7221 */ /* 0x000fe20000010000 */
[----:B------:R-:W-:-:S03]  /*b390*/  FADD.FTZ R177, R177, R178 ;  /* 0x000000b2b1b17221 */ /* 0x000fc60000010000 */
[----:B------:R-:W-:Y:S01]  /*b3a0*/  FADD.FTZ R7, R156, R187 ;  /* 0x000000bb9c077221 */ /* 0x000fe20000010000 */
[----:B------:R-:W-:Y:S01]  /*b3b0*/  FADD.FTZ R4, R12, R177 ;  /* 0x000000b10c047221 */ /* 0x000fe20000010000 */
[----:B------:R-:W-:Y:S02]  /*b3c0*/  WARPGROUP.DEPBAR.LE gsb0, 0x0 ;  /* 0x00008000000079c5 */ /* 0x000fe40000010000 */
[----:B------:R0:W-:Y:S01]  /*b3d0*/  @!P1 SYNCS.ARRIVE.TRANS64.RED.A1T0 RZ, [R0+URZ], RZ ;  /* 0x000000ff00ff99a7 */ /* 0x0001e2000810043f */
[----:B------:R-:W-:Y:S05]  /*b3e0*/  @!P2 BRA `(.L_x_8280) ;  /* 0x0000002c00a8a947 */ /* 0x000fea0003800000 */
[----:B0-----:R-:W-:Y:S02]  /*b3f0*/  VIADD R0, R198, 0xfffffffe ;  /* 0xfffffffec6007836 */ /* 0x001fe40000000000 */
[----:B------:R-:W-:Y:S02]  /*b400*/  IMAD.MOV.U32 R6, RZ, RZ, R8 ;  /* 0x000000ffff067224 */ /* 0x000fe400078e0008 */
[----:B------:R-:W-:-:S07]  /*b410*/  IMAD.MOV.U32 R5, RZ, RZ, R162 ;  /* 0x000000ffff057224 */ /* 0x000fce00078e00a2 */
.L_x_8290:
[----:B------:R-:W-:Y:S01]  /*b420*/  VIADD R22, R22, 0x1 ;  /* 0x0000000116167836 */ /* 0x000fe20000000000 */
[----:B------:R-:W-:Y:S05]  /*b430*/  YIELD ;  /* 0x0000000000007946 */ /* 0x000fea0003800000 */
[----:B------:R-:W-:Y:S02]  /*b440*/  ISETP.NE.AND P3, PT, R22, 0x2, PT ;  /* 0x000000021600780c */ /* 0x000fe40003f65270 */
[C---:B------:R-:W-:Y:S01]  /*b450*/  ISETP.GT.AND P2, PT, R0.reuse, RZ, PT ;  /* 0x000000ff0000720c */ /* 0x040fe20003f44270 */
[----:B------:R-:W-:Y:S01]  /*b460*/  VIADD R0, R0, 0xffffffff ;  /* 0xffffffff00007836 */ /* 0x000fe20000000000 */
[----:B-1----:R-:W-:-:S02]  /*b470*/  SEL R3, RZ, 0x1, P3 ;  /* 0x00000001ff037807 */ /* 0x002fc40001800000 */
[----:B------:R-:W-:Y:S02]  /*b480*/  SEL R22, R22, RZ, P3 ;  /* 0x000000ff16167207 */ /* 0x000fe40001800000 */
[----:B------:R-:W-:Y:S01]  /*b490*/  LOP3.LUT R200, R200, R3, RZ, 0x3c, !PT ;  /* 0x00000003c8c87212 */ /* 0x000fe200078e3cff */
[----:B------:R-:W-:Y:S06]  /*b4a0*/  @!P0 BRA `(.L_x_8281) ;  /* 0x0000000000048947 */ /* 0x000fec0003800000 */
[----:B------:R-:W-:Y:S01]  /*b4b0*/  BPT.TRAP 0x1 ;  /* 0x000000040000795c */ /* 0x000fe20000300000 */
.L_x_8281:
[----:B------:R-:W-:Y:S01]  /*b4c0*/  IMAD R3, R22, 0x8, R18 ;  /* 0x0000000816037824 */ /* 0x000fe200078e0212 */
[----:B------:R-:W-:-:S04]  /*b4d0*/  SHF.L.U32 R12, R200, 0x1f, RZ ;  /* 0x0000001fc80c7819 */ /* 0x000fc800000006ff */
[----:B------:R0:W1:Y:S01]  /*b4e0*/  SYNCS.PHASECHK.TRANS64.TRYWAIT P3, [R3+URZ+0x32430], R12 ;  /* 0x0324300c030075a7 */ /* 0x000062000806017f */
[----:B------:R-:W-:Y:S05]  /*b4f0*/  @!P0 BRA `(.L_x_8282) ;  /* 0x0000000000048947 */ /* 0x000fea0003800000 */
[----:B------:R-:W-:Y:S01]  /*b500*/  BPT.TRAP 0x1 ;  /* 0x000000040000795c */ /* 0x000fe20000300000 */
.L_x_8282:
[----:B------:R-:W-:Y:S02]  /*b510*/  IMAD R8, R22, 0x300, R225 ;  /* 0x0000030016087824 */ /* 0x000fe400078e02e1 */
[----:B------:R-:W-:Y:S01]  /*b520*/  IMAD.MOV.U32 R9, RZ, RZ, 0x40000040 ;  /* 0x40000040ff097424 */ /* 0x000fe200078e00ff */
[----:B-1----:R-:W-:Y:S06]  /*b530*/  @P3 BRA `(.L_x_8283) ;  /* 0x0000000000083947 */ /* 0x002fec0003800000 */
[----:B------:R-:W1:Y:S02]  /*b540*/  SYNCS.PHASECHK.TRANS64.TRYWAIT P3, [R3+URZ+0x32430], R12 ;  /* 0x0324300c030075a7 */ /* 0x000e64000806017f */
[----:B-1----:R-:W-:Y:S05]  /*b550*/  @!P3 BRA `(.L_x_8284) ;  /* 0x000000c00090b947 */ /* 0x002fea0003800000 */
.L_x_8283:
[----:B------:R-:W2:Y:S04]  /*b560*/  LDL.64 R152, [R1+0x70] ;  /* 0x0000700001987983 */ /* 0x000ea80000100a00 */
[----:B------:R-:W3:Y:S04]  /*b570*/  LDL.64 R202, [R1+0x68] ;  /* 0x0000680001ca7983 */ /* 0x000ee80000100a00 */
[----:B------:R-:W4:Y:S01]  /*b580*/  LDL.64 R20, [R1+0x60] ;  /* 0x0000600001147983 */ /* 0x000f220000100a00 */
[----:B------:R-:W-:Y:S05]  /*b590*/  WARPSYNC.ALL ;  /* 0x0000000000007948 */ /* 0x000fea0003800000 */
[----:B------:R-:W5:Y:S01]  /*b5a0*/  LDL.64 R14, [R1+0x58] ;  /* 0x00005800010e7983 */ /* 0x000f620000100a00 */
[C---:B------:R-:W-:Y:S01]  /*b5b0*/  R2UR UR6, R8.reuse ;  /* 0x00000000080672ca */ /* 0x040fe200000e0000 */
[----:B------:R-:W-:Y:S01]  /*b5c0*/  VIADD R10, R8, 0x2 ;  /* 0x00000002080a7836 */ /* 0x000fe20000000000 */
[----:B------:R-:W-:Y:S01]  /*b5d0*/  R2UR UR7, R9 ;  /* 0x00000000090772ca */ /* 0x000fe200000e0000 */
[----:B------:R-:W-:-:S02]  /*b5e0*/  IMAD.MOV.U32 R11, RZ, RZ, 0x40000040 ;  /* 0x40000040ff0b7424 */ /* 0x000fc400078e00ff */
[----:B------:R-:W-:Y:S01]  /*b5f0*/  IMAD.MOV.U32 R9, RZ, RZ, 0x40000040 ;  /* 0x40000040ff097424 */ /* 0x000fe200078e00ff */
[----:B--2---:R-:W-:Y:S02]  /*b600*/  R2UR UR4, R152 ;  /* 0x00000000980472ca */ /* 0x004fe400000e0000 */
[----:B------:R-:W-:Y:S02]  /*b610*/  R2UR UR5, R153 ;  /* 0x00000000990572ca */ /* 0x000fe400000e0000 */
[----:B------:R-:W-:-:S11]  /*b620*/  WARPGROUP.ARRIVE ;  /* 0x00000000000079c5 */ /* 0x000fd60000000000 */
[----:B------:R-:W-:Y:S01]  /*b630*/  HGMMA.64x96x16.F32.BF16 R152, gdesc[UR4], RZ, !UPT, gsb0 ;  /* 0x01600000049879f0 */ /* 0x000fe2000c0018ff */
[----:B------:R-:W-:Y:S01]  /*b640*/  R2UR UR6, R10 ;  /* 0x000000000a0672ca */ /* 0x000fe200000e0000 */
[C---:B------:R-:W-:Y:S01]  /*b650*/  VIADD R10, R8.reuse, 0x4 ;  /* 0x00000004080a7836 */ /* 0x040fe20000000000 */
[----:B------:R-:W-:Y:S01]  /*b660*/  R2UR UR7, R11 ;  /* 0x000000000b0772ca */ /* 0x000fe200000e0000 */
[----:B------:R-:W-:Y:S01]  /*b670*/  VIADD R8, R8, 0x6 ;  /* 0x0000000608087836 */ /* 0x000fe20000000000 */
[----:B---3--:R-:W-:Y:S02]  /*b680*/  R2UR UR4, R202 ;  /* 0x00000000ca0472ca */ /* 0x008fe400000e0000 */
[----:B------:R-:W-:Y:S02]  /*b690*/  R2UR UR5, R203 ;  /* 0x00000000cb0572ca */ /* 0x000fe400000e0000 */
[----:B------:R-:W-:Y:S01]  /*b6a0*/  MOV R11, 0x40000040 ;  /* 0x40000040000b7802 */ /* 0x000fe20000000f00 */
[----:B------:R-:W-:-:S02]  /*b6b0*/  WARPGROUP.DEPBAR.LE gsb0, 0x0 ;  /* 0x00008000000079c5 */ /* 0x000fc40000010000 */
[----:B------:R-:W-:-:S08]  /*b6c0*/  WARPGROUP.ARRIVE ;  /* 0x00000000000079c5 */ /* 0x000fd00000000000 */
[----:B------:R-:W-:Y:S01]  /*b6d0*/  HGMMA.64x96x16.F32.BF16 R152, gdesc[UR4], R152, gsb0 ;  /* 0x01600000049879f0 */ /* 0x000fe20008001898 */
[----:B------:R-:W-:Y:S02]  /*b6e0*/  R2UR UR6, R10 ;  /* 0x000000000a0672ca */ /* 0x000fe400000e0000 */
[----:B------:R-:W-:Y:S02]  /*b6f0*/  R2UR UR7, R11 ;  /* 0x000000000b0772ca */ /* 0x000fe400000e0000 */
[----:B----4-:R-:W-:Y:S02]  /*b700*/  R2UR UR4, R20 ;  /* 0x00000000140472ca */ /* 0x010fe400000e0000 */
[----:B------:R-:W-:Y:S01]  /*b710*/  R2UR UR5, R21 ;  /* 0x00000000150572ca */ /* 0x000fe200000e0000 */
[----:B------:R-:W-:Y:S02]  /*b720*/  WARPGROUP.DEPBAR.LE gsb0, 0x0 ;  /* 0x00008000000079c5 */ /* 0x000fe40000010000 */
[----:B------:R-:W-:-:S10]  /*b730*/  WARPGROUP.ARRIVE ;  /* 0x00000000000079c5 */ /* 0x000fd40000000000 */
[----:B------:R-:W-:Y:S01]  /*b740*/  HGMMA.64x96x16.F32.BF16 R152, gdesc[UR4], R152, gsb0 ;  /* 0x01600000049879f0 */ /* 0x000fe20008001898 */
[----:B------:R-:W-:Y:S02]  /*b750*/  R2UR UR6, R8 ;  /* 0x00000000080672ca */ /* 0x000fe400000e0000 */
[----:B------:R-:W-:Y:S02]  /*b760*/  R2UR UR7, R9 ;  /* 0x00000000090772ca */ /* 0x000fe400000e0000 */
[----:B-----5:R-:W-:Y:S02]  /*b770*/  R2UR UR4, R14 ;  /* 0x000000000e0472ca */ /* 0x020fe400000e0000 */
[----:B------:R-:W-:Y:S01]  /*b780*/  R2UR UR5, R15 ;  /* 0x000000000f0572ca */ /* 0x000fe200000e0000 */
[----:B------:R-:W-:Y:S02]  /*b790*/  WARPGROUP.DEPBAR.LE gsb0, 0x0 ;  /* 0x00008000000079c5 */ /* 0x000fe40000010000 */
[----:B------:R-:W-:-:S10]  /*b7a0*/  WARPGROUP.ARRIVE ;  /* 0x00000000000079c5 */ /* 0x000fd40000000000 */
[----:B------:R-:W-:Y:S03]  /*b7b0*/  HGMMA.64x96x16.F32.BF16 R152, gdesc[UR4], R152, gsb0 ;  /* 0x01600000049879f0 */ /* 0x000fe60008001898 */
[----:B------:R-:W-:Y:S02]  /*b7c0*/  WARPGROUP.DEPBAR.LE gsb0, 0x0 ;  /* 0x00008000000079c5 */ /* 0x000fe40000010000 */
[----:B------:R-:W-:Y:S05]  /*b7d0*/  @!P0 BRA `(.L_x_8285) ;  /* 0x0000000000048947 */ /* 0x000fea0003800000 */
[----:B------:R-:W-:Y:S01]  /*b7e0*/  BPT.TRAP 0x1 ;  /* 0x000000040000795c */ /* 0x000fe20000300000 */
.L_x_8285:
[----:B------:R2:W3:Y:S01]  /*b7f0*/  SYNCS.PHASECHK.TRANS64.TRYWAIT P3, [R3+URZ+0x32450], R12 ;  /* 0x0324500c030075a7 */ /* 0x0004e2000806017f */
[----:B------:R-:W-:Y:S05]  /*b800*/  @!P0 BRA `(.L_x_8286) ;  /* 0x0000000000048947 */ /* 0x000fea0003800000 */
[----:B------:R-:W-:Y:S01]  /*b810*/  BPT.TRAP 0x1 ;  /* 0x000000040000795c */ /* 0x000fe20000300000 */
.L_x_8286:
[----:B------:R-:W-:Y:S04]  /*b820*/  BSSY B0, `(.L_x_8287) ;  /* 0x0000004000007945 */ /* 0x000fe80003800000 */
[----:B---3--:R-:W-:Y:S05]  /*b830*/  @P3 BRA `(.L_x_8288) ;  /* 0x0000000000083947 */ /* 0x008fea0003800000 */
[----:B------:R-:W3:Y:S02]  /*b840*/  SYNCS.PHASECHK.TRANS64.TRYWAIT P3, [R3+URZ+0x32450], R12 ;  /* 0x0324500c030075a7 */ /* 0x000ee4000806017f */
[----:B---3--:R-:W-:Y:S05]  /*b850*/  @!P3 BRA `(.L_x_8289) ;  /* 0x000000bc00e4b947 */ /* 0x008fea0003800000 */
.L_x_8288:
[----:B------:R-:W-:Y:S05]  /*b860*/  BSYNC B0 ;  /* 0x0000000000007941 */ /* 0x000fea0003800000 */
.L_x_8287:
[----:B------:R-:W-:Y:S05]  /*b870*/  WARPSYNC.ALL ;  /* 0x0000000000007948 */ /* 0x000fea0003800000 */
[----:B------:R-:W4:Y:S04]  /*b880*/  LDL R8, [R1+0x78] ;  /* 0x0000780001087983 */ /* 0x000f280000100800 */
[----:B------:R-:W5:Y:S04]  /*b890*/  LDL.64 R204, [R1+0x50] ;  /* 0x0000500001cc7983 */ /* 0x000f680000100a00 */
[----:B------:R-:W5:Y:S04]  /*b8a0*/  LDL.64 R202, [R1+0x48] ;  /* 0x0000480001ca7983 */ /* 0x000f680000100a00 */
[----:B------:R-:W5:Y:S01]  /*b8b0*/  LDL.64 R20, [R1+0x40] ;  /* 0x0000400001147983 */ /* 0x000f620000100a00 */
[----:B------:R-:W-:-:S03]  /*b8c0*/  IMAD.MOV.U32 R9, RZ, RZ, 0x40000040 ;  /* 0x40000040ff097424 */ /* 0x000fc600078e00ff */
[----:B------:R-:W5:Y:S02]  /*b8d0*/  LDL.64 R14, [R1+0x38] ;  /* 0x00003800010e7983 */ /* 0x000f640000100a00 */
[----:B------:R-:W-:Y:S01]  /*b8e0*/  R2UR UR7, R9 ;  /* 0x00000000090772ca */ /* 0x000fe200000e0000 */
[----:B------:R-:W-:Y:S01]  /*b8f0*/  WARPGROUP.ARRIVE ;  /* 0x00000000000079c5 */ /* 0x000fe20000000000 */
[----:B------:R-:W-:Y:S01]  /*b900*/  IMAD.MOV.U32 R11, RZ, RZ, 0x40000040 ;  /* 0x40000040ff0b7424 */ /* 0x000fe200078e00ff */
[----:B0123--:R-:W2:Y:S04]  /*b910*/  LDL.64 R12, [R1+0x30] ;  /* 0x00003000010c7983 */ /* 0x00fea80000100a00 */
[----:B------:R-:W3:Y:S01]  /*b920*/  LDL.64 R206, [R1+0x28] ;  /* 0x0000280001ce7983 */ /* 0x000ee20000100a00 */
[----:B----4-:R-:W-:Y:S01]  /*b930*/  R2UR UR4, R8 ;  /* 0x00000000080472ca */ /* 0x010fe200000e0000 */
[----:B------:R-:W-:Y:S01]  /*b940*/  IMAD.MOV.U32 R8, RZ, RZ, 0xc00 ;  /* 0x00000c00ff087424 */ /* 0x000fe200078e00ff */
[----:B-----5:R-:W-:-:S11]  /*b950*/  R2UR UR5, R205 ;  /* 0x00000000cd0572ca */ /* 0x020fd600000e0000 */
[----:B------:R-:W-:Y:S01]  /*b960*/  IMAD R8, R22, R8, UR4 ;  /* 0x0000000416087e24 */ /* 0x000fe2000f8e0208 */
[----:B------:R-:W-:Y:S02]  /*b970*/  R2UR UR4, R204 ;  /* 0x00000000cc0472ca */ /* 0x000fe400000e0000 */
[----:B------:R-:W4:Y:S02]  /*b980*/  LDL.64 R204, [R1+0x20] ;  /* 0x0000200001cc7983 */ /* 0x000f240000100a00 */
[----:B------:R-:W-:-:S13]  /*b990*/  R2UR UR6, R8 ;  /* 0x00000000080672ca */ /* 0x000fda00000e0000 */
[----:B------:R-:W-:Y:S01]  /*b9a0*/  HGMMA.64x96x16.F32.BF16 R152, gdesc[UR4], R152, gsb0 ;  /* 0x01600000049879f0 */ /* 0x000fe20008001898 */
[----:B------:R-:W-:Y:S01]  /*b9b0*/  VIADD R10, R8, 0x2 ;  /* 0x00000002080a7836 */ /* 0x000fe20000000000 */
[----:B------:R-:W-:Y:S02]  /*b9c0*/  R2UR UR7, R11 ;  /* 0x000000000b0772ca */ /* 0x000fe400000e0000 */
[----:B------:R-:W-:Y:S02]  /*b9d0*/  R2UR UR4, R202 ;  /* 0x00000000ca0472ca */ /* 0x000fe400000e0000 */
[----:B------:R-:W-:Y:S02]  /*b9e0*/  R2UR UR6, R10 ;  /* 0x000000000a0672ca */ /* 0x000fe400000e0000 */
[----:B------:R-:W-:Y:S01]  /*b9f0*/  R2UR UR5, R203 ;  /* 0x00000000cb0572ca */ /* 0x000fe200000e0000 */
[----:B------:R-:W-:Y:S01]  /*ba00*/  VIADD R10, R8, 0x4 ;  /* 0x00000004080a7836 */ /* 0x000fe20000000000 */
[----:B------:R-:W5:Y:S01]  /*ba10*/  LDL.64 R202, [R1+0x18] ;  /* 0x0000180001ca7983 */ /* 0x000f620000100a00 */
        /* <DEDUP_REMOVED lines=26> */
[----:B--2---:R-:W-:Y:S02]  /*bbc0*/  R2UR UR4, R12 ;  /* 0x000000000c0472ca */ /* 0x004fe400000e0000 */
[----:B------:R-:W-:Y:S01]  /*bbd0*/  R2UR UR5, R13 ;  /* 0x000000000d0572ca */ /* 0x000fe200000e0000 */
[----:B------:R-:W-:Y:S01]  /*bbe0*/  VIADD R10, R8, 0x302 ;  /* 0x00000302080a7836 */ /* 0x000fe20000000000 */
[----:B------:R-:W2:Y:S01]  /*bbf0*/  LDL.64 R12, [R1] ;  /* 0x00000000010c7983 */ /* 0x000ea20000100a00 */
[----:B------:R-:W-:Y:S01]  /*bc00*/  IMAD.MOV.U32 R11, RZ, RZ, 0x40000040 ;  /* 0x40000040ff0b7424 */ /* 0x000fe200078e00ff */
[----:B------:R-:W-:-:S02]  /*bc10*/  WARPGROUP.DEPBAR.LE gsb0, 0x0 ;  /* 0x00008000000079c5 */ /* 0x000fc40000010000 */
[----:B------:R-:W-:-:S07]  /*bc20*/  WARPGROUP.ARRIVE ;  /* 0x00000000000079c5 */ /* 0x000fce0000000000 */
[----:B------:R-:W-:Y:S01]  /*bc30*/  HGMMA.64x96x16.F32.BF16 R152, gdesc[UR4], R152, gsb0 ;  /* 0x01600000049879f0 */ /* 0x000fe20008001898 */
        /* <DEDUP_REMOVED lines=40> */
[----:B------:R-:W-:Y:S01]  /*bec0*/  IMAD.MOV.U32 R11, RZ, RZ, 0x40000040 ;  /* 0x40000040ff0b7424 */ /* 0x000fe200078e00ff */
[----:B------:R-:W-:Y:S01]  /*bed0*/  IADD3 R10, R8, 0x604, RZ ;  /* 0x00000604080a7810 */ /* 0x000fe20007ffe0ff */
[----:B------:R-:W-:-:S02]  /*bee0*/  WARPGROUP.DEPBAR.LE gsb0, 0x0 ;  /* 0x00008000000079c5 */ /* 0x000fc40000010000 */
[----:B------:R-:W-:-:S08]  /*bef0*/  WARPGROUP.ARRIVE ;  /* 0x00000000000079c5 */ /* 0x000fd00000000000 */
[----:B------:R-:W-:Y:S01]  /*bf00*/  HGMMA.64x96x16.F32.BF16 R152, gdesc[UR4], R152, gsb0 ;  /* 0x01600000049879f0 */ /* 0x000fe20008001898 */
        /* <DEDUP_REMOVED lines=51> */
[----:B------:R-:W-:Y:S03]  /*c240*/  HGMMA.64x96x16.F32.BF16 R152, gdesc[UR4], R152, gsb0 ;  /* 0x01600000049879f0 */ /* 0x000fe60008001898 */
[----:B------:R-:W-:Y:S02]  /*c250*/  WARPGROUP.DEPBAR.LE gsb0, 0x0 ;  /* 0x00008000000079c5 */ /* 0x000fe40000010000 */
[----:B------:R-:W-:Y:S01]  /*c260*/  FMUL.FTZ R8, R152, UR38 ;  /* 0x0000002698087c20 */ /* 0x000fe20008410000 */
[----:B------:R-:W-:Y:S01]  /*c270*/  FMUL.FTZ R9, R153, UR38 ;  /* 0x0000002699097c20 */ /* 0x000fe20008410000 */
[----:B------:R-:W-:-:S04]  /*c280*/  FMUL.FTZ R12, R156, UR38 ;  /* 0x000000269c0c7c20 */ /* 0x000fc80008410000 */
[----:B------:R-:W0:Y:S01]  /*c290*/  MUFU.TANH R8, R8 ;  /* 0x0000000800087308 */ /* 0x000e220000002400 */
[----:B------:R-:W-:Y:S01]  /*c2a0*/  FMUL.FTZ R15, R157, UR38 ;  /* 0x000000269d0f7c20 */ /* 0x000fe20008410000 */
[----:B------:R-:W-:-:S06]  /*c2b0*/  FMUL.FTZ R13, R160, UR38 ;  /* 0x00000026a00d7c20 */ /* 0x000fcc0008410000 */
[----:B------:R-:W1:Y:S01]  /*c2c0*/  MUFU.TANH R9, R9 ;  /* 0x0000000900097308 */ /* 0x000e620000002400 */
[----:B------:R-:W-:-:S07]  /*c2d0*/  FMUL.FTZ R14, R161, UR38 ;  /* 0x00000026a10e7c20 */ /* 0x000fce0008410000 */
[----:B------:R-:W2:Y:S01]  /*c2e0*/  MUFU.TANH R12, R12 ;  /* 0x0000000c000c7308 */ /* 0x000ea20000002400 */
[----:B0-----:R-:W-:Y:S01]  /*c2f0*/  FMNMX.FTZ R152, R8, R5, !PT ;  /* 0x0000000508987209 */ /* 0x001fe20007810000 */
[----:B------:R-:W-:-:S06]  /*c300*/  FMUL.FTZ R156, R164, UR38 ;  /* 0x00000026a49c7c20 */ /* 0x000fcc0008410000 */
[----:B------:R-:W0:Y:S01]  /*c310*/  MUFU.TANH R15, R15 ;  /* 0x0000000f000f7308 */ /* 0x000e220000002400 */
[----:B-1----:R-:W-:Y:S01]  /*c320*/  FMNMX.FTZ R152, R9, R152, !PT ;  /* 0x0000009809987209 */ /* 0x002fe20007810000 */
[----:B------:R-:W-:-:S06]  /*c330*/  FMUL.FTZ R157, R165, UR38 ;  /* 0x00000026a59d7c20 */ /* 0x000fcc0008410000 */
[----:B------:R-:W1:Y:S01]  /*c340*/  MUFU.TANH R13, R13 ;  /* 0x0000000d000d7308 */ /* 0x000e620000002400 */
[----:B------:R-:W-:Y:S01]  /*c350*/  FMUL.FTZ R10, R154, UR38 ;  /* 0x000000269a0a7c20 */ /* 0x000fe20008410000 */
[----:B--2---:R-:W-:-:S06]  /*c360*/  FMNMX.FTZ R152, R12, R152, !PT ;  /* 0x000000980c987209 */ /* 0x004fcc0007810000 */
[----:B------:R-:W2:Y:S01]  /*c370*/  MUFU.TANH R14, R14 ;  /* 0x0000000e000e7308 */ /* 0x000ea20000002400 */
[----:B------:R-:W-:Y:S01]  /*c380*/  FMUL.FTZ R210, R168, UR38 ;  /* 0x00000026a8d27c20 */ /* 0x000fe20008410000 */
[----:B------:R-:W-:Y:S01]  /*c390*/  FMUL.FTZ R11, R155, UR38 ;  /* 0x000000269b0b7c20 */ /* 0x000fe20008410000 */
[----:B0-----:R-:W-:-:S05]  /*c3a0*/  FMNMX.FTZ R152, R15, R152, !PT ;  /* 0x000000980f987209 */ /* 0x001fca0007810000 */
[----:B------:R-:W0:Y:S01]  /*c3b0*/  MUFU.TANH R156, R156 ;  /* 0x0000009c009c7308 */ /* 0x000e220000002400 */
[----:B------:R-:W-:Y:S01]  /*c3c0*/  FMUL.FTZ R209, R169, UR38 ;  /* 0x00000026a9d17c20 */ /* 0x000fe20008410000 */
[----:B------:R-:W-:Y:S01]  /*c3d0*/  FMUL.FTZ R20, R158, UR38 ;  /* 0x000000269e147c20 */ /* 0x000fe20008410000 */
[----:B-1----:R-:W-:-:S05]  /*c3e0*/  FMNMX.FTZ R152, R13, R152, !PT ;  /* 0x000000980d987209 */ /* 0x002fca0007810000 */
[----:B------:R-:W1:Y:S01]  /*c3f0*/  MUFU.TANH R157, R157 ;  /* 0x0000009d009d7308 */ /* 0x000e620000002400 */
[----:B------:R-:W-:Y:S01]  /*c400*/  FMUL.FTZ R205, R172, UR38 ;  /* 0x00000026accd7c20 */ /* 0x000fe20008410000 */
[----:B------:R-:W-:-:S06]  /*c410*/  FMUL.FTZ R21, R159, UR38 ;  /* 0x000000269f157c20 */ /* 0x000fcc0008410000 */
[----:B------:R-:W3:Y:S01]  /*c420*/  MUFU.TANH R10, R10 ;  /* 0x0000000a000a7308 */ /* 0x000ee20000002400 */
[----:B--2---:R-:W-:Y:S01]  /*c430*/  FMNMX.FTZ R152, R14, R152, !PT ;  /* 0x000000980e987209 */ /* 0x004fe20007810000 */
[----:B------:R-:W-:-:S06]  /*c440*/  FMUL.FTZ R204, R173, UR38 ;  /* 0x00000026adcc7c20 */ /* 0x000fcc0008410000 */
[----:B------:R-:W2:Y:S01]  /*c450*/  MUFU.TANH R210, R210 ;  /* 0x000000d200d27308 */ /* 0x000ea20000002400 */
[----:B------:R-:W-:-:S07]  /*c460*/  FMUL.FTZ R203, R162, UR38 ;  /* 0x00000026a2cb7c20 */ /* 0x000fce0008410000 */
[----:B------:R-:W4:Y:S01]  /*c470*/  MUFU.TANH R11, R11 ;  /* 0x0000000b000b7308 */ /* 0x000f220000002400 */
[----:B0-----:R-:W-:Y:S01]  /*c480*/  FMNMX.FTZ R152, R156, R152, !PT ;  /* 0x000000989c987209 */ /* 0x001fe20007810000 */
[----:B------:R-:W-:-:S06]  /*c490*/  FMUL.FTZ R219, R176, UR38 ;  /* 0x00000026b0db7c20 */ /* 0x000fcc0008410000 */
[----:B------:R-:W0:Y:S01]  /*c4a0*/  MUFU.TANH R209, R209 ;  /* 0x000000d100d17308 */ /* 0x000e220000002400 */
[----:B------:R-:W-:-:S07]  /*c4b0*/  FMUL.FTZ R202, R163, UR38 ;  /* 0x00000026a3ca7c20 */ /* 0x000fce0008410000 */
[----:B------:R-:W5:Y:S01]  /*c4c0*/  MUFU.TANH R20, R20 ;  /* 0x0000001400147308 */ /* 0x000f620000002400 */
[----:B-1----:R-:W-:Y:S01]  /*c4d0*/  FMNMX.FTZ R152, R157, R152, !PT ;  /* 0x000000989d987209 */ /* 0x002fe20007810000 */
[----:B------:R-:W-:-:S06]  /*c4e0*/  FMUL.FTZ R218, R177, UR38 ;  /* 0x00000026b1da7c20 */ /* 0x000fcc0008410000 */
[----:B------:R-:W1:Y:S01]  /*c4f0*/  MUFU.TANH R205, R205 ;  /* 0x000000cd00cd7308 */ /* 0x000e620000002400 */
[----:B---3--:R-:W-:Y:S01]  /*c500*/  FMNMX.FTZ R153, R10, R6, !PT ;  /* 0x000000060a997209 */ /* 0x008fe20007810000 */
[----:B------:R-:W-:-:S06]  /*c510*/  FMUL.FTZ R158, R166, UR38 ;  /* 0x00000026a69e7c20 */ /* 0x000fcc0008410000 */
[----:B------:R-:W3:Y:S01]  /*c520*/  MUFU.TANH R21, R21 ;  /* 0x0000001500157308 */ /* 0x000ee20000002400 */
[----:B--2---:R-:W-:Y:S01]  /*c530*/  FMNMX.FTZ R152, R210, R152, !PT ;  /* 0x00000098d2987209 */ /* 0x004fe20007810000 */
[----:B------:R-:W-:-:S06]  /*c540*/  FMUL.FTZ R214, R180, UR38 ;  /* 0x00000026b4d67c20 */ /* 0x000fcc0008410000 */
[----:B------:R-:W2:Y:S01]  /*c550*/  MUFU.TANH R204, R204 ;  /* 0x000000cc00cc7308 */ /* 0x000ea20000002400 */
[----:B----4-:R-:W-:Y:S01]  /*c560*/  FMNMX.FTZ R153, R11, R153, !PT ;  /* 0x000000990b997209 */ /* 0x010fe20007810000 */
[----:B------:R-:W-:-:S06]  /*c570*/  FMUL.FTZ R159, R167, UR38 ;  /* 0x00000026a79f7c20 */ /* 0x000fcc0008410000 */
[----:B------:R-:W4:Y:S01]  /*c580*/  MUFU.TANH R203, R203 ;  /* 0x000000cb00cb7308 */ /* 0x000f220000002400 */
[----:B0-----:R-:W-:Y:S01]  /*c590*/  FMNMX.FTZ R152, R209, R152, !PT ;  /* 0x00000098d1987209 */ /* 0x001fe20007810000 */
[----:B------:R-:W-:-:S06]  /*c5a0*/  FMUL.FTZ R213, R181, UR38 ;  /* 0x00000026b5d57c20 */ /* 0x000fcc0008410000 */
[----:B------:R-:W0:Y:S01]  /*c5b0*/  MUFU.TANH R219, R219 ;  /* 0x000000db00db7308 */ /* 0x000e220000002400 */
[----:B-----5:R-:W-:Y:S01]  /*c5c0*/  FMNMX.FTZ R153, R20, R153, !PT ;  /* 0x0000009914997209 */ /* 0x020fe20007810000 */
[----:B------:R-:W-:-:S06]  /*c5d0*/  FMUL.FTZ R212, R170, UR38 ;  /* 0x00000026aad47c20 */ /* 0x000fcc0008410000 */
        /* <DEDUP_REMOVED lines=49> */
[----:B0-----:R-:W-:-:S07]  /*c8f0*/  FMNMX.FTZ R152, R163, R152, !PT ;  /* 0x00000098a3987209 */ /* 0x001fce0007810000 */
[----:B------:R-:W0:Y:S01]  /*c900*/  MUFU.TANH R168, R168 ;  /* 0x000000a800a87308 */ /* 0x000e220000002400 */
[----:B-----5:R-:W-:Y:S01]  /*c910*/  FMNMX.FTZ R153, R207, R153, !PT ;  /* 0x00000099cf997209 */ /* 0x020fe20007810000 */
[----:B------:R-:W-:-:S06]  /*c920*/  FMUL.FTZ R220, R187, UR38 ;  /* 0x00000026bbdc7c20 */ /* 0x000fcc0008410000 */
[----:B------:R-:W5:Y:S01]  /*c930*/  MUFU.TANH R217, R217 ;  /* 0x000000d900d97308 */ /* 0x000f620000002400 */
[----:B-1----:R-:W-:-:S07]  /*c940*/  FMNMX.FTZ R152, R164, R152, !PT ;  /* 0x00000098a4987209 */ /* 0x002fce0007810000 */
[----:B------:R-:W1:Y:S01]  /*c950*/  MUFU.TANH R169, R169 ;  /* 0x000000a900a97308 */ /* 0x000e620000002400 */
[----:B---3--:R-:W-:Y:S01]  /*c960*/  FMNMX.FTZ R153, R223, R153, !PT ;  /* 0x00000099df997209 */ /* 0x008fe20007810000 */
[----:B------:R-:W-:-:S06]  /*c970*/  FMUL.FTZ R187, R190, UR38 ;  /* 0x00000026bebb7c20 */ /* 0x000fcc0008410000 */
[----:B------:R-:W3:Y:S01]  /*c980*/  MUFU.TANH R216, R216 ;  /* 0x000000d800d87308 */ /* 0x000ee20000002400 */
[----:B--2---:R-:W-:-:S07]  /*c990*/  FMNMX.FTZ R152, R165, R152, !PT ;  /* 0x00000098a5987209 */ /* 0x004fce0007810000 */
[----:B------:R-:W2:Y:S01]  /*c9a0*/  MUFU.TANH R172, R172 ;  /* 0x000000ac00ac7308 */ /* 0x000ea20000002400 */
[----:B----4-:R-:W-:Y:S01]  /*c9b0*/  FMNMX.FTZ R153, R222, R153, !PT ;  /* 0x00000099de997209 */ /* 0x010fe20007810000 */
[----:B------:R-:W-:-:S06]  /*c9c0*/  FMUL.FTZ R186, R191, UR38 ;  /* 0x00000026bfba7c20 */ /* 0x000fcc0008410000 */
[----:B------:R-:W4:Y:S01]  /*c9d0*/  MUFU.TANH R221, R221 ;  /* 0x000000dd00dd7308 */ /* 0x000f220000002400 */
[----:B0-----:R-:W-:Y:S01]  /*c9e0*/  FMNMX.FTZ R152, R168, R152, !PT ;  /* 0x00000098a8987209 */ /* 0x001fe20007810000 */
[----:B------:R-:W-:Y:S01]  /*c9f0*/  FMUL.FTZ R166, R194, UR38 ;  /* 0x00000026c2a67c20 */ /* 0x000fe20008410000 */
[----:B-----5:R-:W-:-:S05]  /*ca00*/  FMNMX.FTZ R153, R217, R153, !PT ;  /* 0x00000099d9997209 */ /* 0x020fca0007810000 */
[----:B------:R-:W0:Y:S01]  /*ca10*/  MUFU.TANH R220, R220 ;  /* 0x000000dc00dc7308 */ /* 0x000e220000002400 */
[----:B-1----:R-:W-:Y:S01]  /*ca20*/  FMNMX.FTZ R152, R169, R152, !PT ;  /* 0x00000098a9987209 */ /* 0x002fe20007810000 */
[----:B------:R-:W-:Y:S01]  /*ca30*/  FMUL.FTZ R167, R195, UR38 ;  /* 0x00000026c3a77c20 */ /* 0x000fe20008410000 */
[----:B---3--:R-:W-:-:S05]  /*ca40*/  FMNMX.FTZ R153, R216, R153, !PT ;  /* 0x00000099d8997209 */ /* 0x008fca0007810000 */
[----:B------:R-:W1:Y:S01]  /*ca50*/  MUFU.TANH R187, R187 ;  /* 0x000000bb00bb7308 */ /* 0x000e620000002400 */
[----:B--2---:R-:W-:Y:S01]  /*ca60*/  FMNMX.FTZ R152, R172, R152, !PT ;  /* 0x00000098ac987209 */ /* 0x004fe20007810000 */
[----:B------:R-:W-:Y:S01]  /*ca70*/  FMUL.FTZ R170, R198, UR38 ;  /* 0x00000026c6aa7c20 */ /* 0x000fe20008410000 */
[----:B----4-:R-:W-:-:S05]  /*ca80*/  FMNMX.FTZ R153, R221, R153, !PT ;  /* 0x00000099dd997209 */ /* 0x010fca0007810000 */
[----:B------:R-:W2:Y:S01]  /*ca90*/  MUFU.TANH R186, R186 ;  /* 0x000000ba00ba7308 */ /* 0x000ea20000002400 */
[----:B------:R-:W3:Y:S01]  /*caa0*/  SHFL.BFLY PT, R162, R152, 0x2, 0x1f ;  /* 0x0c401f0098a27f89 */ /* 0x000ee200000e0000 */
[----:B0-----:R-:W-:-:S06]  /*cab0*/  FMNMX.FTZ R153, R220, R153, !PT ;  /* 0x00000099dc997209 */ /* 0x001fcc0007810000 */
[----:B------:R-:W0:Y:S01]  /*cac0*/  MUFU.TANH R166, R166 ;  /* 0x000000a600a67308 */ /* 0x000e220000002400 */
[----:B------:R-:W-:Y:S01]  /*cad0*/  FMUL.FTZ R171, R199, UR38 ;  /* 0x00000026c7ab7c20 */ /* 0x000fe20008410000 */
[----:B-1----:R-:W-:-:S06]  /*cae0*/  FMNMX.FTZ R153, R187, R153, !PT ;  /* 0x00000099bb997209 */ /* 0x002fcc0007810000 */
[----:B------:R-:W1:Y:S01]  /*caf0*/  MUFU.TANH R167, R167 ;  /* 0x000000a700a77308 */ /* 0x000e620000002400 */
[----:B--2---:R-:W-:-:S07]  /*cb00*/  FMNMX.FTZ R153, R186, R153, !PT ;  /* 0x00000099ba997209 */ /* 0x004fce0007810000 */
[----:B------:R-:W2:Y:S01]  /*cb10*/  MUFU.TANH R170, R170 ;  /* 0x000000aa00aa7308 */ /* 0x000ea20000002400 */
[----:B0-----:R-:W-:-:S07]  /*cb20*/  FMNMX.FTZ R153, R166, R153, !PT ;  /* 0x00000099a6997209 */ /* 0x001fce0007810000 */
[----:B------:R-:W0:Y:S01]  /*cb30*/  MUFU.TANH R171, R171 ;  /* 0x000000ab00ab7308 */ /* 0x000e220000002400 */
[----:B-1----:R-:W-:Y:S02]  /*cb40*/  FMNMX.FTZ R153, R167, R153, !PT ;  /* 0x00000099a7997209 */ /* 0x002fe40007810000 */
[----:B---3--:R-:W-:Y:S02]  /*cb50*/  FMNMX.FTZ R162, R152, R162, !PT ;  /* 0x000000a298a27209 */ /* 0x008fe40007810000 */
[----:B--2---:R-:W-:-:S03]  /*cb60*/  FMNMX.FTZ R153, R170, R153, !PT ;  /* 0x00000099aa997209 */ /* 0x004fc60007810000 */
[----:B------:R-:W1:Y:S01]  /*cb70*/  SHFL.BFLY PT, R154, R162, 0x1, 0x1f ;  /* 0x0c201f00a29a7f89 */ /* 0x000e6200000e0000 */
[----:B0-----:R-:W-:-:S05]  /*cb80*/  FMNMX.FTZ R152, R171, R153, !PT ;  /* 0x00000099ab987209 */ /* 0x001fca0007810000 */
[----:B------:R-:W0:Y:S01]  /*cb90*/  SHFL.BFLY PT, R153, R152, 0x2, 0x1f ;  /* 0x0c401f0098997f89 */ /* 0x000e2200000e0000 */
[----:B-1----:R-:W-:Y:S02]  /*cba0*/  FMNMX.FTZ R162, R162, R154, !PT ;  /* 0x0000009aa2a27209 */ /* 0x002fe40007810000 */
[----:B0-----:R-:W-:-:S03]  /*cbb0*/  FMNMX.FTZ R152, R152, R153, !PT ;  /* 0x0000009998987209 */ /* 0x001fc60007810000 */
[----:B------:R-:W-:Y:S02]  /*cbc0*/  FADD.FTZ R153, -R162, R5 ;  /* 0x00000005a2997221 */ /* 0x000fe40000010100 */
[----:B------:R-:W0:Y:S01]  /*cbd0*/  SHFL.BFLY PT, R5, R152, 0x1, 0x1f ;  /* 0x0c201f0098057f89 */ /* 0x000e2200000e0000 */
[----:B------:R-:W-:Y:S01]  /*cbe0*/  IMAD.MOV.U32 R161, RZ, RZ, 0x40000040 ;  /* 0x40000040ffa17424 */ /* 0x000fe200078e00ff */
[----:B------:R-:W1:Y:S01]  /*cbf0*/  S2R R155, SR_TID.X ;  /* 0x00000000009b7919 */ /* 0x000e620000002100 */
[----:B------:R-:W-:-:S03]  /*cc00*/  UMOV UR39, UR43 ;  /* 0x0000002b00277c82 */ /* 0x000fc60008000000 */
[----:B------:R-:W-:Y:S01]  /*cc10*/  R2UR UR7, R161 ;  /* 0x00000000a10772ca */ /* 0x000fe200000e0000 */
[----:B------:R-:W-:-:S04]  /*cc20*/  FMUL.FTZ R161, R162, UR39 ;  /* 0x00000027a2a17c20 */ /* 0x000fc80008410000 */
[----:B------:R-:W-:Y:S01]  /*cc30*/  FFMA.FTZ R174, R8, UR39, -R161 ;  /* 0x0000002708ae7c23 */ /* 0x000fe200080108a1 */
[----:B0-----:R-:W-:-:S05]  /*cc40*/  FMNMX.FTZ R8, R152, R5, !PT ;  /* 0x0000000598087209 */ /* 0x001fca0007810000 */
[----:B------:R-:W-:-:S04]  /*cc50*/  FADD.FTZ R6, -R8, R6 ;  /* 0x0000000608067221 */ /* 0x000fc80000010100 */
[----:B------:R-:W-:-:S04]  /*cc60*/  FMUL.FTZ R6, R6, UR39 ;  /* 0x0000002706067c20 */ /* 0x000fc80008410000 */
[----:B------:R0:W-:Y:S01]  /*cc70*/  MUFU.EX2 R178, R6 ;  /* 0x0000000600b27308 */ /* 0x0001e20000000800 */
[----:B-1----:R-:W-:Y:S01]  /*cc80*/  SHF.R.U32.HI R155, RZ, 0x7, R155 ;  /* 0x00000007ff9b7819 */ /* 0x002fe2000001169b */
[----:B------:R-:W-:Y:S01]  /*cc90*/  FFMA.FTZ R175, R9, UR39, -R161 ;  /* 0x0000002709af7c23 */ /* 0x000fe200080108a1 */
[----:B0-----:R-:W-:-:S04]  /*cca0*/  FMUL.FTZ R6, R8, UR39 ;  /* 0x0000002708067c20 */ /* 0x001fc80008410000 */
[--C-:B------:R-:W-:Y:S01]  /*ccb0*/  FFMA.FTZ R179, R10, UR39, -R6.reuse ;  /* 0x000000270ab37c23 */ /* 0x100fe20008010806 */
[----:B------:R-:W-:Y:S02]  /*ccc0*/  @!P1 VIADD R10, R3, 0x32440 ;  /* 0x00032440030a9836 */ /* 0x000fe40000000000 */
[--C-:B------:R-:W-:Y:S01]  /*ccd0*/  FFMA.FTZ R11, R11, UR39, -R6.reuse ;  /* 0x000000270b0b7c23 */ /* 0x100fe20008010806 */
[----:B------:R-:W-:Y:S01]  /*cce0*/  IADD3 R9, -R155, 0xb, RZ ;  /* 0x0000000b9b097810 */ /* 0x000fe20007ffe1ff */
[----:B------:R-:W-:Y:S01]  /*ccf0*/  FFMA.FTZ R5, R15, UR39, -R161 ;  /* 0x000000270f057c23 */ /* 0x000fe200080108a1 */
[----:B------:R-:W-:Y:S01]  /*cd00*/  FFMA.FTZ R15, R20, UR39, -R6 ;  /* 0x00000027140f7c23 */ /* 0x000fe20008010806 */
[----:B------:R-:W-:Y:S01]  /*cd10*/  @!P1 PRMT R10, RZ, 0x654, R10 ;  /* 0x00000654ff0a9816 */ /* 0x000fe2000000000a */
[----:B------:R0:W-:Y:S01]  /*cd20*/  MUFU.EX2 R20, R11 ;  /* 0x0000000b00147308 */ /* 0x0001e20000000800 */
[----:B------:R1:W-:Y:S06]  /*cd30*/  BAR.ARV R9, 0x100 ;  /* 0x000400090000751d */ /* 0x0003ec0000002000 */
[----:B------:R2:W-:Y:S01]  /*cd40*/  @!P1 SYNCS.ARRIVE.TRANS64.RED.A1T0 RZ, [R10+URZ], RZ ;  /* 0x000000ff0aff99a7 */ /* 0x0005e2000810043f */
[----:B0-----:R-:W-:-:S02]  /*cd50*/  VIADD R11, R155, 0x8 ;  /* 0x000000089b0b7836 */ /* 0x001fc40000000000 */
[----:B------:R-:W-:Y:S01]  /*cd60*/  FMUL.FTZ R153, R153, UR39 ;  /* 0x0000002799997c20 */ /* 0x000fe20008410000 */
[----:B------:R-:W-:Y:S02]  /*cd70*/  FFMA.FTZ R12, R12, UR39, -R161 ;  /* 0x000000270c0c7c23 */ /* 0x000fe400080108a1 */
[----:B------:R0:W-:Y:S01]  /*cd80*/  BAR.SYNC.DEFER_BLOCKING R11, 0x100 ;  /* 0x0004000b0000751d */ /* 0x0001e20000010000 */
[----:B--2---:R-:W-:-:S05]  /*cd90*/  FFMA.FTZ R10, R21, UR39, -R6 ;  /* 0x00000027150a7c23 */ /* 0x004fca0008010806 */
[----:B------:R-:W2:Y:S01]  /*cda0*/  MUFU.EX2 R173, R153 ;  /* 0x0000009900ad7308 */ /* 0x000ea20000000800 */
[----:B------:R-:W-:-:S07]  /*cdb0*/  IMAD.MOV.U32 R160, RZ, RZ, 0xc00 ;  /* 0x00000c00ffa07424 */ /* 0x000fce00078e00ff */
[----:B------:R-:W-:Y:S08]  /*cdc0*/  MUFU.EX2 R174, R174 ;  /* 0x000000ae00ae7308 */ /* 0x000ff00000000800 */
[----:B------:R-:W3:Y:S08]  /*cdd0*/  MUFU.EX2 R175, R175 ;  /* 0x000000af00af7308 */ /* 0x000ef00000000800 */
[----:B------:R-:W-:Y:S08]  /*cde0*/  MUFU.EX2 R12, R12 ;  /* 0x0000000c000c7308 */ /* 0x000ff00000000800 */
[----:B------:R-:W4:Y:S08]  /*cdf0*/  MUFU.EX2 R5, R5 ;  /* 0x0000000500057308 */ /* 0x000f300000000800 */
[----:B------:R-:W5:Y:S08]  /*ce00*/  MUFU.EX2 R179, R179 ;  /* 0x000000b300b37308 */ /* 0x000f700000000800 */
[----:B------:R-:W-:Y:S08]  /*ce10*/  MUFU.EX2 R15, R15 ;  /* 0x0000000f000f7308 */ /* 0x000ff00000000800 */
[----:B------:R-:W1:Y:S01]  /*ce20*/  MUFU.EX2 R10, R10 ;  /* 0x0000000a000a7308 */ /* 0x000e620000000800 */
[----:B------:R-:W-:-:S02]  /*ce30*/  IMAD R160, R22, R160, UR42 ;  /* 0x0000002a16a07e24 */ /* 0x000fc4000f8e02a0 */
[-C--:B--2---:R-:W-:Y:S01]  /*ce40*/  FMUL.FTZ R24, R24, R173.reuse ;  /* 0x000000ad18187220 */ /* 0x084fe20000410000 */
[-C--:B------:R-:W-:Y:S01]  /*ce50*/  FMUL.FTZ R25, R25, R173.reuse ;  /* 0x000000ad19197220 */ /* 0x080fe20000410000 */
[-C--:B------:R-:W-:Y:S01]  /*ce60*/  FMUL.FTZ R28, R28, R173.reuse ;  /* 0x000000ad1c1c7220 */ /* 0x080fe20000410000 */
[-C--:B------:R-:W-:Y:S01]  /*ce70*/  FMUL.FTZ R29, R29, R173.reuse ;  /* 0x000000ad1d1d7220 */ /* 0x080fe20000410000 */
[----:B------:R-:W-:Y:S01]  /*ce80*/  R2UR UR6, R160 ;  /* 0x00000000a00672ca */ /* 0x000fe200000e0000 */
        /* <DEDUP_REMOVED lines=124> */
[----:B---3--:R-:W-:-:S02]  /*d650*/  F2FP.BF16.F32.PACK_AB R152, R175, R174 ;  /* 0x000000aeaf98723e */ /* 0x008fc400000010ff */
[----:B----4-:R-:W-:Y:S02]  /*d660*/  F2FP.BF16.F32.PACK_AB R154, R5, R12 ;  /* 0x0000000c059a723e */ /* 0x010fe400000010ff */
[----:B-----5:R-:W-:Y:S02]  /*d670*/  F2FP.BF16.F32.PACK_AB R153, R20, R179 ;  /* 0x000000b31499723e */ /* 0x020fe400000010ff */
[----:B-1----:R-:W-:-:S04]  /*d680*/  F2FP.BF16.F32.PACK_AB R155, R10, R15 ;  /* 0x0000000f0a9b723e */ /* 0x002fc800000010ff */
[----:B------:R-:W-:-:S06]  /*d690*/  WARPGROUP.ARRIVE ;  /* 0x00000000000079c5 */ /* 0x000fcc0000000000 */
[----:B------:R-:W-:Y:S01]  /*d6a0*/  HGMMA.64x256x16.F32.BF16 R24, R152, gdesc[UR4].tnspB, R24, gsb0 ;  /* 0x43e0000498187df0 */ /* 0x000fe20008001818 */
[--C-:B------:R-:W-:Y:S01]  /*d6b0*/  FFMA.FTZ R177, R14, UR39, -R161.reuse ;  /* 0x000000270eb17c23 */ /* 0x100fe200080108a1 */
[--C-:B------:R-:W-:Y:S01]  /*d6c0*/  FFMA.FTZ R176, R13, UR39, -R161.reuse ;  /* 0x000000270db07c23 */ /* 0x100fe200080108a1 */
[--C-:B0-----:R-:W-:Y:S01]  /*d6d0*/  FFMA.FTZ R11, R156, UR39, -R161.reuse ;  /* 0x000000279c0b7c23 */ /* 0x101fe200080108a1 */
[--C-:B------:R-:W-:Y:S01]  /*d6e0*/  FFMA.FTZ R14, R157, UR39, -R161.reuse ;  /* 0x000000279d0e7c23 */ /* 0x100fe200080108a1 */
[--C-:B------:R-:W-:Y:S01]  /*d6f0*/  FFMA.FTZ R157, R203, UR39, -R6.reuse ;  /* 0x00000027cb9d7c23 */ /* 0x100fe20008010806 */
[--C-:B------:R-:W-:Y:S01]  /*d700*/  FFMA.FTZ R13, R202, UR39, -R6.reuse ;  /* 0x00000027ca0d7c23 */ /* 0x100fe20008010806 */
[--C-:B------:R-:W-:Y:S01]  /*d710*/  FFMA.FTZ R21, R158, UR39, -R6.reuse ;  /* 0x000000279e157c23 */ /* 0x100fe20008010806 */
[--C-:B------:R-:W-:Y:S01]  /*d720*/  FFMA.FTZ R156, R159, UR39, -R6.reuse ;  /* 0x000000279f9c7c23 */ /* 0x100fe20008010806 */
[----:B------:R-:W-:Y:S08]  /*d730*/  MUFU.EX2 R176, R176 ;  /* 0x000000b000b07308 */ /* 0x000ff00000000800 */
[----:B------:R-:W0:Y:S08]  /*d740*/  MUFU.EX2 R177, R177 ;  /* 0x000000b100b17308 */ /* 0x000e300000000800 */
[----:B------:R-:W-:Y:S08]  /*d750*/  MUFU.EX2 R11, R11 ;  /* 0x0000000b000b7308 */ /* 0x000ff00000000800 */
        /* <DEDUP_REMOVED lines=15> */
[----:B------:R-:W-:Y:S01]  /*d850*/  MUFU.EX2 R180, R180 ;  /* 0x000000b400b47308 */ /* 0x000fe20000000800 */
[----:B------:R-:W-:-:S02]  /*d860*/  WARPGROUP.DEPBAR.LE gsb0, 0x0 ;  /* 0x00008000000079c5 */ /* 0x000fc40000010000 */
[----:B------:R-:W-:Y:S02]  /*d870*/  VIADD R152, R160, 0x80 ;  /* 0x00000080a0987836 */ /* 0x000fe40000000000 */
[----:B------:R-:W-:-:S03]  /*d880*/  IMAD.MOV.U32 R153, RZ, RZ, 0x40000040 ;  /* 0x40000040ff997424 */ /* 0x000fc600078e00ff */
[----:B------:R-:W-:Y:S02]  /*d890*/  R2UR UR6, R152 ;  /* 0x00000000980672ca */ /* 0x000fe400000e0000 */
[----:B------:R-:W-:Y:S02]  /*d8a0*/  R2UR UR7, R153 ;  /* 0x00000000990772ca */ /* 0x000fe400000e0000 */
[----:B0-----:R-:W-:Y:S02]  /*d8b0*/  F2FP.BF16.F32.PACK_AB R152, R177, R176 ;  /* 0x000000b0b198723e */ /* 0x001fe400000010ff */
[----:B-1----:R-:W-:Y:S02]  /*d8c0*/  F2FP.BF16.F32.PACK_AB R153, R13, R157 ;  /* 0x0000009d0d99723e */ /* 0x002fe400000010ff */
[----:B------:R-:W-:Y:S02]  /*d8d0*/  F2FP.BF16.F32.PACK_AB R154, R14, R11 ;  /* 0x0000000b0e9a723e */ /* 0x000fe400000010ff */
[----:B--2---:R-:W-:-:S04]  /*d8e0*/  F2FP.BF16.F32.PACK_AB R155, R156, R21 ;  /* 0x000000159c9b723e */ /* 0x004fc800000010ff */
[----:B------:R-:W-:-:S06]  /*d8f0*/  WARPGROUP.ARRIVE ;  /* 0x00000000000079c5 */ /* 0x000fcc0000000000 */
[----:B------:R-:W-:Y:S01]  /*d900*/  HGMMA.64x256x16.F32.BF16 R24, R152, gdesc[UR4].tnspB, R24, gsb0 ;  /* 0x43e0000498187df0 */ /* 0x000fe20008001818 */
[----:B------:R-:W-:Y:S08]  /*d910*/  MUFU.EX2 R181, R181 ;  /* 0x000000b500b57308 */ /* 0x000ff00000000800 */
[----:B------:R-:W-:Y:S08]  /*d920*/  MUFU.EX2 R182, R182 ;  /* 0x000000b600b67308 */ /* 0x000ff00000000800 */
[----:B------:R-:W0:Y:S08]  /*d930*/  MUFU.EX2 R183, R183 ;  /* 0x000000b700b77308 */ /* 0x000e300000000800 */
[----:B------:R-:W-:Y:S08]  /*d940*/  MUFU.EX2 R184, R184 ;  /* 0x000000b800b87308 */ /* 0x000ff00000000800 */
[----:B------:R-:W1:Y:S01]  /*d950*/  MUFU.EX2 R185, R185 ;  /* 0x000000b900b97308 */ /* 0x000e620000000800 */
[----:B------:R-:W-:Y:S01]  /*d960*/  FFMA.FTZ R190, R178, R4, R179 ;  /* 0x00000004b2be7223 */ /* 0x000fe200000100b3 */
[----:B------:R-:W-:Y:S01]  /*d970*/  FFMA.FTZ R4, R219, UR39, -R161 ;  /* 0x00000027db047c23 */ /* 0x000fe200080108a1 */
[--C-:B------:R-:W-:Y:S01]  /*d980*/  FFMA.FTZ R178, R223, UR39, -R6.reuse ;  /* 0x00000027dfb27c23 */ /* 0x100fe20008010806 */
[--C-:B------:R-:W-:Y:S01]  /*d990*/  FFMA.FTZ R179, R222, UR39, -R6.reuse ;  /* 0x00000027deb37c23 */ /* 0x100fe20008010806 */
[--C-:B------:R-:W-:Y:S01]  /*d9a0*/  FFMA.FTZ R188, R217, UR39, -R6.reuse ;  /* 0x00000027d9bc7c23 */ /* 0x100fe20008010806 */
[----:B------:R-:W-:-:S02]  /*d9b0*/  FFMA.FTZ R189, R216, UR39, -R6 ;  /* 0x00000027d8bd7c23 */ /* 0x000fc40008010806 */
[----:B------:R-:W-:Y:S08]  /*d9c0*/  MUFU.EX2 R4, R4 ;  /* 0x0000000400047308 */ /* 0x000ff00000000800 */
[----:B------:R-:W-:Y:S08]  /*d9d0*/  MUFU.EX2 R178, R178 ;  /* 0x000000b200b27308 */ /* 0x000ff00000000800 */
[----:B------:R-:W-:Y:S08]  /*d9e0*/  MUFU.EX2 R179, R179 ;  /* 0x000000b300b37308 */ /* 0x000ff00000000800 */
[----:B------:R-:W-:Y:S08]  /*d9f0*/  MUFU.EX2 R188, R188 ;  /* 0x000000bc00bc7308 */ /* 0x000ff00000000800 */
[----:B------:R-:W-:Y:S01]  /*da00*/  MUFU.EX2 R189, R189 ;  /* 0x000000bd00bd7308 */ /* 0x000fe20000000800 */
[----:B------:R-:W-:-:S02]  /*da10*/  WARPGROUP.DEPBAR.LE gsb0, 0x0 ;  /* 0x00008000000079c5 */ /* 0x000fc40000010000 */
[----:B------:R-:W-:Y:S02]  /*da20*/  VIADD R152, R160, 0x100 ;  /* 0x00000100a0987836 */ /* 0x000fe40000000000 */
[----:B------:R-:W-:-:S03]  /*da30*/  IMAD.MOV.U32 R153, RZ, RZ, 0x40000040 ;  /* 0x40000040ff997424 */ /* 0x000fc600078e00ff */
[----:B------:R-:W-:Y:S02]  /*da40*/  R2UR UR6, R152 ;  /* 0x00000000980672ca */ /* 0x000fe400000e0000 */
[----:B------:R-:W-:Y:S02]  /*da50*/  R2UR UR7, R153 ;  /* 0x00000000990772ca */ /* 0x000fe400000e0000 */
[----:B---3--:R-:W-:Y:S02]  /*da60*/  F2FP.BF16.F32.PACK_AB R152, R159, R158 ;  /* 0x0000009e9f98723e */ /* 0x008fe400000010ff */
[----:B0-----:R-:W-:Y:S02]  /*da70*/  F2FP.BF16.F32.PACK_AB R153, R183, R182 ;  /* 0x000000b6b799723e */ /* 0x001fe400000010ff */
[----:B------:R-:W-:Y:S02]  /*da80*/  F2FP.BF16.F32.PACK_AB R154, R181, R180 ;  /* 0x000000b4b59a723e */ /* 0x000fe400000010ff */
[----:B-1----:R-:W-:-:S04]  /*da90*/  F2FP.BF16.F32.PACK_AB R155, R185, R184 ;  /* 0x000000b8b99b723e */ /* 0x002fc800000010ff */
[----:B------:R-:W-:-:S06]  /*daa0*/  WARPGROUP.ARRIVE ;  /* 0x00000000000079c5 */ /* 0x000fcc0000000000 */
[----:B------:R-:W-:Y:S01]  /*dab0*/  HGMMA.64x256x16.F32.BF16 R24, R152, gdesc[UR4].tnspB, R24, gsb0 ;  /* 0x43e0000498187df0 */ /* 0x000fe20008001818 */
[--C-:B------:R-:W-:Y:S01]  /*dac0*/  FFMA.FTZ R215, R215, UR39, -R161.reuse ;  /* 0x00000027d7d77c23 */ /* 0x100fe200080108a1 */
[--C-:B------:R-:W-:Y:S01]  /*dad0*/  FFMA.FTZ R206, R206, UR39, -R161.reuse ;  /* 0x00000027cece7c23 */ /* 0x100fe200080108a1 */
        /* <DEDUP_REMOVED lines=16> */
[----:B------:R-:W-:Y:S01]  /*dbe0*/  FFMA.FTZ R154, R173, R7, R174 ;  /* 0x00000007ad9a7223 */ /* 0x000fe200000100ae */
[--C-:B------:R-:W-:Y:S01]  /*dbf0*/  FFMA.FTZ R7, R218, UR39, -R161.reuse ;  /* 0x00000027da077c23 */ /* 0x100fe200080108a1 */
[--C-:B------:R-:W-:Y:S01]  /*dc00*/  FFMA.FTZ R173, R214, UR39, -R161.reuse ;  /* 0x00000027d6ad7c23 */ /* 0x100fe200080108a1 */
[----:B------:R-:W-:-:S04]  /*dc10*/  FFMA.FTZ R174, R213, UR39, -R161 ;  /* 0x00000027d5ae7c23 */ /* 0x000fc800080108a1 */
[----:B------:R-:W0:Y:S08]  /*dc20*/  MUFU.EX2 R7, R7 ;  /* 0x0000000700077308 */ /* 0x000e300000000800 */
[----:B------:R-:W-:Y:S08]  /*dc30*/  MUFU.EX2 R173, R173 ;  /* 0x000000ad00ad7308 */ /* 0x000ff00000000800 */
[----:B------:R-:W1:Y:S01]  /*dc40*/  MUFU.EX2 R174, R174 ;  /* 0x000000ae00ae7308 */ /* 0x000e620000000800 */
[----:B------:R-:W-:-:S02]  /*dc50*/  VIADD R152, R160, 0x180 ;  /* 0x00000180a0987836 */ /* 0x000fc40000000000 */
[----:B------:R-:W-:Y:S02]  /*dc60*/  IMAD.MOV.U32 R153, RZ, RZ, 0x40000040 ;  /* 0x40000040ff997424 */ /* 0x000fe400078e00ff */
[----:B------:R-:W-:Y:S01]  /*dc70*/  FADD.FTZ R175, R175, R154 ;  /* 0x0000009aafaf7221 */ /* 0x000fe20000010000 */
[----:B------:R-:W-:Y:S02]  /*dc80*/  R2UR UR6, R152 ;  /* 0x00000000980672ca */ /* 0x000fe400000e0000 */
[----:B------:R-:W-:Y:S02]  /*dc90*/  R2UR UR7, R153 ;  /* 0x00000000990772ca */ /* 0x000fe400000e0000 */
[----:B0-----:R-:W-:Y:S02]  /*dca0*/  F2FP.BF16.F32.PACK_AB R152, R7, R4 ;  /* 0x000000040798723e */ /* 0x001fe400000010ff */
[----:B------:R-:W-:Y:S02]  /*dcb0*/  F2FP.BF16.F32.PACK_AB R153, R179, R178 ;  /* 0x000000b2b399723e */ /* 0x000fe400000010ff */
[----:B------:R-:W-:-:S02]  /*dcc0*/  F2FP.BF16.F32.PACK_AB R155, R189, R188 ;  /* 0x000000bcbd9b723e */ /* 0x000fc400000010ff */
[----:B-1----:R-:W-:-:S04]  /*dcd0*/  F2FP.BF16.F32.PACK_AB R154, R174, R173 ;  /* 0x000000adae9a723e */ /* 0x002fc800000010ff */
[----:B------:R-:W-:-:S06]  /*dce0*/  WARPGROUP.ARRIVE ;  /* 0x00000000000079c5 */ /* 0x000fcc0000000000 */
[----:B------:R-:W-:Y:S01]  /*dcf0*/  HGMMA.64x256x16.F32.BF16 R24, R152, gdesc[UR4].tnspB, R24, gsb0 ;  /* 0x43e0000498187df0 */ /* 0x000fe20008001818 */
[----:B------:R-:W-:Y:S01]  /*dd00*/  FFMA.FTZ R161, R172, UR39, -R161 ;  /* 0x00000027aca17c23 */ /* 0x000fe200080108a1 */
[----:B------:R-:W-:-:S06]  /*dd10*/  FFMA.FTZ R172, R221, UR39, -R6 ;  /* 0x00000027ddac7c23 */ /* 0x000fcc0008010806 */
[----:B------:R-:W0:Y:S01]  /*dd20*/  MUFU.EX2 R172, R172 ;  /* 0x000000ac00ac7308 */ /* 0x000e220000000800 */
[--C-:B------:R-:W-:Y:S01]  /*dd30*/  FFMA.FTZ R166, R166, UR39, -R6.reuse ;  /* 0x00000027a6a67c23 */ /* 0x100fe20008010806 */
[--C-:B------:R-:W-:Y:S01]  /*dd40*/  FFMA.FTZ R167, R167, UR39, -R6.reuse ;  /* 0x00000027a7a77c23 */ /* 0x100fe20008010806 */
[--C-:B------:R-:W-:Y:S01]  /*dd50*/  FFMA.FTZ R170, R170, UR39, -R6.reuse ;  /* 0x00000027aaaa7c23 */ /* 0x100fe20008010806 */
[----:B------:R-:W-:Y:S01]  /*dd60*/  FFMA.FTZ R6, R171, UR39, -R6 ;  /* 0x00000027ab067c23 */ /* 0x000fe20008010806 */
[----:B------:R-:W-:-:S03]  /*dd70*/  FADD.FTZ R175, R12, R175 ;  /* 0x000000af0caf7221 */ /* 0x000fc60000010000 */
[----:B------:R-:W-:Y:S08]  /*dd80*/  MUFU.EX2 R165, R165 ;  /* 0x000000a500a57308 */ /* 0x000ff00000000800 */
[----:B------:R-:W1:Y:S08]  /*dd90*/  MUFU.EX2 R168, R168 ;  /* 0x000000a800a87308 */ /* 0x000e700000000800 */
[----:B------:R-:W-:Y:S08]  /*dda0*/  MUFU.EX2 R169, R169 ;  /* 0x000000a900a97308 */ /* 0x000ff00000000800 */
[----:B------:R2:W-:Y:S08]  /*ddb0*/  MUFU.EX2 R12, R161 ;  /* 0x000000a1000c7308 */ /* 0x0005f00000000800 */
[----:B------:R-:W-:Y:S08]  /*ddc0*/  MUFU.EX2 R166, R166 ;  /* 0x000000a600a67308 */ /* 0x000ff00000000800 */
[----:B------:R-:W3:Y:S08]  /*ddd0*/  MUFU.EX2 R167, R167 ;  /* 0x000000a700a77308 */ /* 0x000ef00000000800 */
[----:B------:R-:W-:Y:S08]  /*dde0*/  MUFU.EX2 R170, R170 ;  /* 0x000000aa00aa7308 */ /* 0x000ff00000000800 */
[----:B------:R-:W4:Y:S01]  /*ddf0*/  MUFU.EX2 R6, R6 ;  /* 0x0000000600067308 */ /* 0x000f220000000800 */
[----:B--2---:R-:W-:Y:S01]  /*de00*/  IMAD.MOV.U32 R161, RZ, RZ, 0x40000040 ;  /* 0x40000040ffa17424 */ /* 0x004fe200078e00ff */
[----:B------:R-:W-:-:S02]  /*de10*/  WARPGROUP.DEPBAR.LE gsb0, 0x0 ;  /* 0x00008000000079c5 */ /* 0x000fc40000010000 */
[----:B------:R-:W-:Y:S01]  /*de20*/  VIADD R152, R160, 0x200 ;  /* 0x00000200a0987836 */ /* 0x000fe20000000000 */
[----:B------:R-:W-:-:S04]  /*de30*/  MOV R153, 0x40000040 ;  /* 0x4000004000997802 */ /* 0x000fc80000000f00 */
[----:B------:R-:W-:Y:S02]  /*de40*/  R2UR UR6, R152 ;  /* 0x00000000980672ca */ /* 0x000fe400000e0000 */
[----:B------:R-:W-:Y:S02]  /*de50*/  R2UR UR7, R153 ;  /* 0x00000000990772ca */ /* 0x000fe400000e0000 */
[----:B------:R-:W-:Y:S02]  /*de60*/  F2FP.BF16.F32.PACK_AB R152, R206, R215 ;  /* 0x000000d7ce98723e */ /* 0x000fe400000010ff */
[----:B0-----:R-:W-:Y:S02]  /*de70*/  F2FP.BF16.F32.PACK_AB R153, R191, R172 ;  /* 0x000000acbf99723e */ /* 0x001fe400000010ff */
[----:B------:R-:W-:Y:S02]  /*de80*/  F2FP.BF16.F32.PACK_AB R154, R164, R163 ;  /* 0x000000a3a49a723e */ /* 0x000fe400000010ff */
[----:B------:R-:W-:-:S04]  /*de90*/  F2FP.BF16.F32.PACK_AB R155, R186, R187 ;  /* 0x000000bbba9b723e */ /* 0x000fc800000010ff */
[----:B------:R-:W-:-:S06]  /*dea0*/  WARPGROUP.ARRIVE ;  /* 0x00000000000079c5 */ /* 0x000fcc0000000000 */
[----:B------:R-:W-:Y:S01]  /*deb0*/  HGMMA.64x256x16.F32.BF16 R24, R152, gdesc[UR4].tnspB, R24, gsb0 ;  /* 0x43e0000498187df0 */ /* 0x000fe20008001818 */
[----:B------:R-:W-:Y:S01]  /*dec0*/  VIADD R160, R160, 0x280 ;  /* 0x00000280a0a07836 */ /* 0x000fe20000000000 */
[----:B------:R-:W-:-:S04]  /*ded0*/  R2UR UR7, R161 ;  /* 0x00000000a10772ca */ /* 0x000fc800000e0000 */
[----:B------:R-:W-:Y:S01]  /*dee0*/  R2UR UR6, R160 ;  /* 0x00000000a00672ca */ /* 0x000fe200000e0000 */
[----:B------:R-:W-:-:S04]  /*def0*/  FADD.FTZ R190, R20, R190 ;  /* 0x000000be14be7221 */ /* 0x000fc80000010000 */
        /* <DEDUP_REMOVED lines=35> */
[----:B------:R-:W-:-:S05]  /*e130*/  @!P1 VIADD R3, R3, 0x32460 ;  /* 0x0003246003039836 */ /* 0x000fca0000000000 */
[----:B------:R-:W-:Y:S01]  /*e140*/  @!P1 PRMT R3, RZ, 0x654, R3 ;  /* 0x00000654ff039816 */ /* 0x000fe20000000003 */
[----:B------:R-:W-:Y:S01]  /*e150*/  IMAD.MOV.U32 R5, RZ, RZ, R162 ;  /* 0x000000ffff057224 */ /* 0x000fe200078e00a2 */
[----:B------:R-:W-:Y:S02]  /*e160*/  WARPGROUP.DEPBAR.LE gsb0, 0x0 ;  /* 0x00008000000079c5 */ /* 0x000fe40000010000 */
[----:B-1----:R-:W-:Y:S02]  /*e170*/  F2FP.BF16.F32.PACK_AB R152, R168, R165 ;  /* 0x000000a5a898723e */ /* 0x002fe400000010ff */
[----:B---3--:R-:W-:Y:S02]  /*e180*/  F2FP.BF16.F32.PACK_AB R153, R167, R166 ;  /* 0x000000a6a799723e */ /* 0x008fe400000010ff */
[----:B------:R-:W-:Y:S02]  /*e190*/  F2FP.BF16.F32.PACK_AB R154, R12, R169 ;  /* 0x000000a90c9a723e */ /* 0x000fe400000010ff */
[----:B----4-:R-:W-:-:S04]  /*e1a0*/  F2FP.BF16.F32.PACK_AB R155, R6, R170 ;  /* 0x000000aa069b723e */ /* 0x010fc800000010ff */
[----:B------:R-:W-:-:S06]  /*e1b0*/  WARPGROUP.ARRIVE ;  /* 0x00000000000079c5 */ /* 0x000fcc0000000000 */
[----:B------:R-:W-:Y:S01]  /*e1c0*/  HGMMA.64x256x16.F32.BF16 R24, R152, gdesc[UR4].tnspB, R24, gsb0 ;  /* 0x43e0000498187df0 */ /* 0x000fe20008001818 */
        /* <DEDUP_REMOVED lines=8> */
[----:B------:R-:W-:Y:S01]  /*e250*/  IMAD.MOV.U32 R6, RZ, RZ, R8 ;  /* 0x000000ffff067224 */ /* 0x000fe200078e0008 */
[----:B------:R-:W-:Y:S02]  /*e260*/  WARPGROUP.DEPBAR.LE gsb0, 0x0 ;  /* 0x00008000000079c5 */ /* 0x000fe40000010000 */
[----:B------:R1:W-:Y:S01]  /*e270*/  @!P1 SYNCS.ARRIVE.TRANS64.RED.A1T0 RZ, [R3+URZ], RZ ;  /* 0x000000ff03ff99a7 */ /* 0x0003e2000810043f */
[----:B------:R-:W-:Y:S05]  /*e280*/  @P2 BRA `(.L_x_8290) ;  /* 0xffffffd000642947 */ /* 0x000fea000383ffff */
.L_x_8280:
[----:B------:R-:W-:Y:S05]  /*e290*/  WARPSYNC.ALL ;  /* 0x0000000000007948 */ /* 0x000fea0003800000 */
[----:B0-----:R-:W0:Y:S01]  /*e2a0*/  SHFL.BFLY PT, R0, R7, 0x2, 0x1f ;  /* 0x0c401f0007007f89 */ /* 0x001e2200000e0000 */
[----:B------:R-:W-:Y:S01]  /*e2b0*/  VIADD R22, R22, 0x1 ;  /* 0x0000000116167836 */ /* 0x000fe20000000000 */
[----:B------:R2:W-:Y:S08]  /*e2c0*/  BAR.ARV R9, 0x100 ;  /* 0x000400090000751d */ /* 0x0005f00000002000 */
[----:B------:R-:W-:Y:S06]  /*e2d0*/  BAR.ARV 0x8, 0x120 ;  /* 0x0204800000007b1d */ /* 0x000fec0000002000 */
[----:B------:R-:W-:Y:S01]  /*e2e0*/  ISETP.NE.AND P0, PT, R22, 0x2, PT ;  /* 0x000000021600780c */ /* 0x000fe20003f05270 */
[----:B------:R-:W-:Y:S01]  /*e2f0*/  VIADD R235, R235, 0x1 ;  /* 0x00000001ebeb7836 */ /* 0x000fe20000000000 */
[----:B------:R-:W3:Y:S01]  /*e300*/  SHFL.BFLY PT, R5, R4, 0x2, 0x1f ;  /* 0x0c401f0004057f89 */ /* 0x000ee200000e0000 */
[----:B------:R-:W-:-:S02]  /*e310*/  PLOP3.LUT P1, PT, PT, PT, PT, 0x8, 0x0 ;  /* 0x000000000000781c */ /* 0x000fc40003f2e170 */
[----:B------:R-:W-:Y:S01]  /*e320*/  SEL R11, RZ, 0x1, P0 ;  /* 0x00000001ff0b7807 */ /* 0x000fe20000000000 */
[----:B0-----:R-:W-:Y:S01]  /*e330*/  FADD.FTZ R0, R0, R7 ;  /* 0x0000000700007221 */ /* 0x001fe20000010000 */
[----:B------:R-:W-:Y:S02]  /*e340*/  SEL R22, R22, RZ, P0 ;  /* 0x000000ff16167207 */ /* 0x000fe40000000000 */
[----:B------:R-:W-:Y:S02]  /*e350*/  LOP3.LUT R200, R200, R11, RZ, 0x3c, !PT ;  /* 0x0000000bc8c87212 */ /* 0x000fe400078e3cff */
[----:B-1----:R-:W0:Y:S01]  /*e360*/  SHFL.BFLY PT, R3, R0, 0x1, 0x1f ;  /* 0x0c201f0000037f89 */ /* 0x002e2200000e0000 */
[----:B---3--:R-:W-:Y:S01]  /*e370*/  FADD.FTZ R5, R5, R4 ;  /* 0x0000000405057221 */ /* 0x008fe20000010000 */
[----:B------:R-:W-:-:S04]  /*e380*/  IMAD.MOV.U32 R4, RZ, RZ, RZ ;  /* 0x000000ffff047224 */ /* 0x000fc800078e00ff */
[----:B------:R-:W1:Y:S01]  /*e390*/  SHFL.BFLY PT, R10, R5, 0x1, 0x1f ;  /* 0x0c201f00050a7f89 */ /* 0x000e6200000e0000 */
[----:B0-----:R-:W-:Y:S01]  /*e3a0*/  FADD.FTZ R6, R0, R3 ;  /* 0x0000000300067221 */ /* 0x001fe20000010000 */
[----:B------:R-:W-:-:S04]  /*e3b0*/  IMAD.MOV.U32 R3, RZ, RZ, RZ ;  /* 0x000000ffff037224 */ /* 0x000fc800078e00ff */
[----:B------:R-:W-:-:S13]  /*e3c0*/  FSETP.NE.FTZ.AND P2, PT, R6, RZ, PT ;  /* 0x000000ff0600720b */ /* 0x000fda0003f55000 */
[----:B------:R-:W0:Y:S01]  /*e3d0*/  @P2 MUFU.RCP R4, R6 ;  /* 0x0000000600042308 */ /* 0x000e220000001000 */
[----:B-1----:R-:W-:Y:S01]  /*e3e0*/  FADD.FTZ R7, R5, R10 ;  /* 0x0000000a05077221 */ /* 0x002fe20000010000 */
[----:B------:R-:W-:-:S04]  /*e3f0*/  IMAD.MOV.U32 R5, RZ, RZ, -0x800000 ;  /* 0xff800000ff057424 */ /* 0x000fc800078e00ff */
[----:B------:R-:W-:Y:S01]  /*e400*/  FSETP.NE.FTZ.AND P3, PT, R7, RZ, PT ;  /* 0x000000ff0700720b */ /* 0x000fe20003f75000 */
[-C--:B0-----:R-:W-:Y:S01]  /*e410*/  FMUL.FTZ R10, R28, R4.reuse ;  /* 0x000000041c0a7220 */ /* 0x081fe20000410000 */
[-C--:B------:R-:W-:Y:S01]  /*e420*/  FMUL.FTZ R12, R32, R4.reuse ;  /* 0x00000004200c7220 */ /* 0x080fe20000410000 */
[----:B------:R-:W0:Y:S01]  /*e430*/  @P2 MUFU.LG2 R28, R6 ;  /* 0x00000006001c2308 */ /* 0x000e220000000c00 */
[-C--:B------:R-:W-:Y:S01]  /*e440*/  FMUL.FTZ R0, R33, R4.reuse ;  /* 0x0000000421007220 */ /* 0x080fe20000410000 */
[----:B------:R-:W-:Y:S02]  /*e450*/  IMAD.U32 R33, RZ, RZ, UR39 ;  /* 0x00000027ff217e24 */ /* 0x000fe4000f8e00ff */
[-C--:B------:R-:W-:Y:S01]  /*e460*/  FMUL.FTZ R161, R48, R4.reuse ;  /* 0x0000000430a17220 */ /* 0x080fe20000410000 */
[----:B------:R-:W-:Y:S02]  /*e470*/  IMAD.U32 R32, RZ, RZ, UR39 ;  /* 0x00000027ff207e24 */ /* 0x000fe4000f8e00ff */
[-C--:B------:R-:W-:Y:S01]  /*e480*/  FMUL.FTZ R166, R64, R4.reuse ;  /* 0x0000000440a67220 */ /* 0x080fe20000410000 */
[----:B------:R-:W-:Y:S01]  /*e490*/  @P2 FMUL.FTZ R33, R33, 0.69314718246459960938 ;  /* 0x3f31721821212820 */ /* 0x000fe20000410000 */
[-C--:B------:R-:W-:Y:S01]  /*e4a0*/  FMUL.FTZ R171, R84, R4.reuse ;  /* 0x0000000454ab7220 */ /* 0x080fe20000410000 */
[----:B------:R-:W1:Y:S01]  /*e4b0*/  @P3 MUFU.RCP R3, R7 ;  /* 0x0000000700033308 */ /* 0x000e620000001000 */
[----:B------:R-:W-:Y:S01]  /*e4c0*/  @P3 FMUL.FTZ R32, R32, 0.69314718246459960938 ;  /* 0x3f31721820203820 */ /* 0x000fe20000410000 */
[-C--:B------:R-:W-:Y:S01]  /*e4d0*/  FMUL.FTZ R24, R24, R4.reuse ;  /* 0x0000000418187220 */ /* 0x080fe20000410000 */
[-C--:B------:R-:W-:Y:S01]  /*e4e0*/  FMUL.FTZ R25, R25, R4.reuse ;  /* 0x0000000419197220 */ /* 0x080fe20000410000 */
[-C--:B------:R-:W-:Y:S01]  /*e4f0*/  FMUL.FTZ R29, R29, R4.reuse ;  /* 0x000000041d1d7220 */ /* 0x080fe20000410000 */
[-C--:B------:R-:W-:Y:S01]  /*e500*/  FMUL.FTZ R36, R36, R4.reuse ;  /* 0x0000000424247220 */ /* 0x080fe20000410000 */
[-C--:B------:R-:W-:Y:S01]  /*e510*/  FMUL.FTZ R37, R37, R4.reuse ;  /* 0x0000000425257220 */ /* 0x080fe20000410000 */
[-C--:B------:R-:W-:Y:S01]  /*e520*/  FMUL.FTZ R14, R40, R4.reuse ;  /* 0x00000004280e7220 */ /* 0x080fe20000410000 */
[----:B------:R1:W3:Y:S01]  /*e530*/  @P3 MUFU.LG2 R18, R7 ;  /* 0x0000000700123308 */ /* 0x0002e20000000c00 */
        /* <DEDUP_REMOVED lines=56> */
[----:B------:R-:W-:Y:S01]  /*e8c0*/  FMUL.FTZ R15, R47, R3 ;  /* 0x000000032f0f7220 */ /* 0x000fe20000410000 */
[----:B------:R-:W-:-:S02]  /*e8d0*/  IMAD.MOV.U32 R4, RZ, RZ, -0x800000 ;  /* 0xff800000ff047424 */ /* 0x000fc400078e00ff */
        /* <DEDUP_REMOVED lines=63> */
.L_x_8233:
        /* <DEDUP_REMOVED lines=10> */
[----:B------:R-:W2:Y:S01]  /*ed70*/  LDL R8, [R1+0x94] ;  /* 0x0000940001087983 */ /* 0x000ea20000100800 */
[----:B------:R-:W-:Y:S05]  /*ed80*/  WARPSYNC.ALL ;  /* 0x0000000000007948 */ /* 0x000fea0003800000 */
[----:B------:R-:W3:Y:S01]  /*ed90*/  S2R R93, SR_SWINHI ;  /* 0x00000000005d7919 */ /* 0x000ee20000002f00 */
[----:B------:R-:W-:Y:S01]  /*eda0*/  F2FP.BF16.F32.PACK_AB R9, R27, R9 ;  /* 0x000000091b09723e */ /* 0x000fe200000010ff */
[----:B------:R-:W-:Y:S01]  /*edb0*/  ULDC.64 UR4, c[0x0][0xcd8] ;  /* 0x0003360000047ab9 */ /* 0x000fe20000000a00 */
        /* <DEDUP_REMOVED lines=16> */
[----:B---3--:R-:W-:Y:S02]  /*eec0*/  MOV R89, R93 ;  /* 0x0000005d00597202 */ /* 0x008fe40000000f00 */
[----:B------:R-:W-:Y:S01]  /*eed0*/  F2FP.BF16.F32.PACK_AB R147, R3, R150 ;  /* 0x000000960393723e */ /* 0x000fe200000010ff */
[----:B------:R-:W-:Y:S01]  /*eee0*/  IMAD R3, R226, 0x40, R201 ;  /* 0x00000040e2037824 */ /* 0x000fe200078e02c9 */
[----:B------:R-:W-:Y:S01]  /*eef0*/  BAR.SYNC.DEFER_BLOCKING 0x1, 0x100 ;  /* 0x0044000000007b1d */ /* 0x000fe20000010000 */
[----:B--2---:R-:W-:-:S03]  /*ef00*/  IMAD.WIDE R128, R8, 0x2, R88 ;  /* 0x0000000208807825 */ /* 0x004fc600078e0258 */
[C---:B------:R-:W-:Y:S02]  /*ef10*/  IADD3 R8, P1, R128.reuse, 0x20, RZ ;  /* 0x0000002080087810 */ /* 0x040fe40007f3e0ff */
[----:B------:R-:W-:Y:S02]  /*ef20*/  IADD3 R92, P0, R128, 0x4040, RZ ;  /* 0x00004040805c7810 */ /* 0x000fe40007f1e0ff */
[----:B------:R-:W-:Y:S01]  /*ef30*/  LOP3.LUT R100, R8, 0x380, RZ, 0xc0, !PT ;  /* 0x0000038008647812 */ /* 0x000fe200078ec0ff */
[--C-:B------:R-:W-:Y:S01]  /*ef40*/  IMAD.X R101, RZ, RZ, R129.reuse, P1 ;  /* 0x000000ffff657224 */ /* 0x100fe200008e0681 */
[----:B------:R-:W-:Y:S01]  /*ef50*/  IADD3 R26, P2, R128, 0x40, RZ ;  /* 0x00000040801a7810 */ /* 0x000fe20007f5e0ff */
[--C-:B------:R-:W-:Y:S01]  /*ef60*/  IMAD.X R113, RZ, RZ, R129.reuse, P0 ;  /* 0x000000ffff717224 */ /* 0x100fe200000e0681 */
[----:B------:R-:W-:Y:S02]  /*ef70*/  SHF.R.U64 R100, R100, 0x3, RZ ;  /* 0x0000000364647819 */ /* 0x000fe400000012ff */
[C---:B-----5:R-:W-:Y:S01]  /*ef80*/  IADD3 R28, P3, R128.reuse, 0x60, RZ ;  /* 0x00000060801c7810 */ /* 0x060fe20007f7e0ff */
[----:B------:R-:W-:Y:S01]  /*ef90*/  IMAD.X R105, RZ, RZ, R129, P2 ;  /* 0x000000ffff697224 */ /* 0x000fe200010e0681 */
[----:B------:R-:W-:-:S02]  /*efa0*/  IADD3 R30, P4, R128, 0x4000, RZ ;  /* 0x00004000801e7810 */ /* 0x000fc40007f9e0ff */
[----:B------:R-:W-:Y:S01]  /*efb0*/  LOP3.LUT R100, R100, R8, RZ, 0x3c, !PT ;  /* 0x0000000864647212 */ /* 0x000fe200078e3cff */
[--C-:B------:R-:W-:Y:S01]  /*efc0*/  IMAD.X R107, RZ, RZ, R129.reuse, P3 ;  /* 0x000000ffff6b7224 */ /* 0x100fe200018e0681 */
[----:B------:R-:W-:Y:S01]  /*efd0*/  LOP3.LUT R8, R92, 0x380, RZ, 0xc0, !PT ;  /* 0x000003805c087812 */ /* 0x000fe200078ec0ff */
[----:B------:R-:W-:Y:S01]  /*efe0*/  IMAD.X R109, RZ, RZ, R129, P4 ;  /* 0x000000ffff6d7224 */ /* 0x000fe200020e0681 */
[----:B------:R-:W-:Y:S02]  /*eff0*/  LOP3.LUT R104, R26, 0x380, RZ, 0xc0, !PT ;  /* 0x000003801a687812 */ /* 0x000fe400078ec0ff */
[----:B------:R-:W-:Y:S02]  /*f000*/  LOP3.LUT R106, R28, 0x380, RZ, 0xc0, !PT ;  /* 0x000003801c6a7812 */ /* 0x000fe400078ec0ff */
[----:B------:R-:W-:Y:S02]  /*f010*/  SHF.R.U64 R8, R8, 0x3, RZ ;  /* 0x0000000308087819 */ /* 0x000fe400000012ff */
[----:B------:R-:W-:-:S02]  /*f020*/  IADD3 R120, P4, R128, 0x8040, RZ ;  /* 0x0000804080787810 */ /* 0x000fc40007f9e0ff */
[----:B------:R-:W-:Y:S02]  /*f030*/  SHF.R.U64 R104, R104, 0x3, RZ ;  /* 0x0000000368687819 */ /* 0x000fe400000012ff */
[----:B------:R-:W-:Y:S01]  /*f040*/  IADD3 R96, P1, R128, 0x4060, RZ ;  /* 0x0000406080607810 */ /* 0x000fe20007f3e0ff */
[--C-:B------:R-:W-:Y:S01]  /*f050*/  IMAD.X R121, RZ, RZ, R129.reuse, P4 ;  /* 0x000000ffff797224 */ /* 0x100fe200020e0681 */
[----:B------:R-:W-:Y:S02]  /*f060*/  SHF.R.U64 R106, R106, 0x3, RZ ;  /* 0x000000036a6a7819 */ /* 0x000fe400000012ff */
[----:B------:R-:W-:Y:S01]  /*f070*/  IADD3 R99, P2, R128, 0x8000, RZ ;  /* 0x0000800080637810 */ /* 0x000fe20007f5e0ff */
[--C-:B------:R-:W-:Y:S01]  /*f080*/  IMAD.X R115, RZ, RZ, R129.reuse, P1 ;  /* 0x000000ffff737224 */ /* 0x100fe200008e0681 */
[----:B------:R-:W-:Y:S02]  /*f090*/  LOP3.LUT R112, R8, R92, RZ, 0x3c, !PT ;  /* 0x0000005c08707212 */ /* 0x000fe400078e3cff */
[----:B-1----:R-:W-:Y:S01]  /*f0a0*/  IADD3 R32, P5, R128, 0x4020, RZ ;  /* 0x0000402080207810 */ /* 0x002fe20007fbe0ff */
[----:B------:R-:W-:Y:S01]  /*f0b0*/  IMAD.X R117, RZ, RZ, R129, P2 ;  /* 0x000000ffff757224 */ /* 0x000fe200010e0681 */
[----:B------:R-:W-:-:S02]  /*f0c0*/  LOP3.LUT R104, R104, R26, RZ, 0x3c, !PT ;  /* 0x0000001a68687212 */ /* 0x000fc400078e3cff */
[----:B------:R-:W-:Y:S01]  /*f0d0*/  LOP3.LUT R8, R120, 0x380, RZ, 0xc0, !PT ;  /* 0x0000038078087812 */ /* 0x000fe200078ec0ff */
[----:B------:R-:W-:Y:S01]  /*f0e0*/  IMAD.X R111, RZ, RZ, R129, P5 ;  /* 0x000000ffff6f7224 */ /* 0x000fe200028e0681 */
[----:B------:R-:W-:Y:S02]  /*f0f0*/  LOP3.LUT R106, R106, R28, RZ, 0x3c, !PT ;  /* 0x0000001c6a6a7212 */ /* 0x000fe400078e3cff */
[----:B------:R-:W-:Y:S02]  /*f100*/  LOP3.LUT R26, R96, 0x380, RZ, 0xc0, !PT ;  /* 0x00000380601a7812 */ /* 0x000fe400078ec0ff */
[----:B------:R-:W-:Y:S02]  /*f110*/  LOP3.LUT R28, R30, 0x380, RZ, 0xc0, !PT ;  /* 0x000003801e1c7812 */ /* 0x000fe400078ec0ff */
[----:B------:R-:W-:Y:S02]  /*f120*/  SHF.R.U64 R8, R8, 0x3, RZ ;  /* 0x0000000308087819 */ /* 0x000fe400000012ff */
[----:B------:R-:W-:-:S02]  /*f130*/  IADD3 R151, P2, R128, 0xc040, RZ ;  /* 0x0000c04080977810 */ /* 0x000fc40007f5e0ff */
[----:B------:R-:W-:Y:S02]  /*f140*/  SHF.R.U64 R26, R26, 0x3, RZ ;  /* 0x000000031a1a7819 */ /* 0x000fe400000012ff */
[C---:B------:R-:W-:Y:S01]  /*f150*/  LOP3.LUT R97, R128.reuse, 0x380, RZ, 0xc0, !PT ;  /* 0x0000038080617812 */ /* 0x040fe200078ec0ff */
[--C-:B------:R-:W-:Y:S01]  /*f160*/  IMAD.X R93, RZ, RZ, R129.reuse, P2 ;  /* 0x000000ffff5d7224 */ /* 0x100fe200010e0681 */
[----:B------:R-:W-:Y:S02]  /*f170*/  IADD3 R122, P5, R128, 0x8060, RZ ;  /* 0x00008060807a7810 */ /* 0x000fe40007fbe0ff */
[----:B------:R-:W-:Y:S02]  /*f180*/  SHF.R.U64 R28, R28, 0x3, RZ ;  /* 0x000000031c1c7819 */ /* 0x000fe400000012ff */
[----:B------:R-:W-:Y:S01]  /*f190*/  IADD3 R118, P3, R128, 0x8020, RZ ;  /* 0x0000802080767810 */ /* 0x000fe20007f7e0ff */
[----:B------:R-:W-:Y:S01]  /*f1a0*/  IMAD.X R123, RZ, RZ, R129, P5 ;  /* 0x000000ffff7b7224 */ /* 0x000fe200028e0681 */
[----:B------:R-:W-:-:S02]  /*f1b0*/  LOP3.LUT R120, R8, R120, RZ, 0x3c, !PT ;  /* 0x0000007808787212 */ /* 0x000fc400078e3cff */
[----:B------:R-:W-:Y:S02]  /*f1c0*/  LOP3.LUT R114, R26, R96, RZ, 0x3c, !PT ;  /* 0x000000601a727212 */ /* 0x000fe400078e3cff */
[----:B------:R-:W-:Y:S02]  /*f1d0*/  LOP3.LUT R8, R151, 0x380, RZ, 0xc0, !PT ;  /* 0x0000038097087812 */ /* 0x000fe400078ec0ff */
[----:B------:R-:W-:Y:S02]  /*f1e0*/  SHF.R.U64 R97, R97, 0x3, RZ ;  /* 0x0000000361617819 */ /* 0x000fe400000012ff */
[----:B------:R-:W-:Y:S02]  /*f1f0*/  LOP3.LUT R108, R28, R30, RZ, 0x3c, !PT ;  /* 0x0000001e1c6c7212 */ /* 0x000fe400078e3cff */
[----:B------:R-:W-:Y:S02]  /*f200*/  LOP3.LUT R26, R122, 0x380, RZ, 0xc0, !PT ;  /* 0x000003807a1a7812 */ /* 0x000fe400078ec0ff */
[----:B------:R-:W-:-:S02]  /*f210*/  LOP3.LUT R28, R99, 0x380, RZ, 0xc0, !PT ;  /* 0x00000380631c7812 */ /* 0x000fc400078ec0ff */
[----:B------:R-:W-:Y:S02]  /*f220*/  LOP3.LUT R30, R118, 0x380, RZ, 0xc0, !PT ;  /* 0x00000380761e7812 */ /* 0x000fe400078ec0ff */
[----:B------:R-:W-:Y:S02]  /*f230*/  IADD3.X R119, RZ, R129, RZ, P3, !PT ;  /* 0x00000081ff777210 */ /* 0x000fe40001ffe4ff */
[C---:B------:R-:W-:Y:S02]  /*f240*/  IADD3 R124, P0, R128.reuse, 0xc000, RZ ;  /* 0x0000c000807c7810 */ /* 0x040fe40007f1e0ff */
[C---:B------:R-:W-:Y:S02]  /*f250*/  IADD3 R126, P1, R128.reuse, 0xc020, RZ ;  /* 0x0000c020807e7810 */ /* 0x040fe40007f3e0ff */
[----:B------:R-:W-:Y:S01]  /*f260*/  IADD3 R162, P3, R128, 0xc060, RZ ;  /* 0x0000c06080a27810 */ /* 0x000fe20007f7e0ff */
[--C-:B------:R-:W-:Y:S01]  /*f270*/  IMAD.X R125, RZ, RZ, R129.reuse, P0 ;  /* 0x000000ffff7d7224 */ /* 0x100fe200000e0681 */
[----:B------:R-:W-:Y:S01]  /*f280*/  SHF.R.U64 R8, R8, 0x3, RZ ;  /* 0x0000000308087819 */ /* 0x000fe200000012ff */
[--C-:B------:R-:W-:Y:S01]  /*f290*/  IMAD.X R127, RZ, RZ, R129.reuse, P1 ;  /* 0x000000ffff7f7224 */ /* 0x100fe200008e0681 */
[----:B------:R-:W-:Y:S01]  /*f2a0*/  LOP3.LUT R128, R97, R128, RZ, 0x3c, !PT ;  /* 0x0000008061807212 */ /* 0x000fe200078e3cff */
[----:B------:R-:W-:Y:S01]  /*f2b0*/  IMAD.X R97, RZ, RZ, R129, P3 ;  /* 0x000000ffff617224 */ /* 0x000fe200018e0681 */
[----:B------:R-:W-:-:S02]  /*f2c0*/  SHF.R.U64 R26, R26, 0x3, RZ ;  /* 0x000000031a1a7819 */ /* 0x000fc400000012ff */
[----:B------:R-:W-:Y:S02]  /*f2d0*/  SHF.R.U64 R28, R28, 0x3, RZ ;  /* 0x000000031c1c7819 */ /* 0x000fe400000012ff */
[----:B------:R-:W-:Y:S02]  /*f2e0*/  SHF.R.U64 R30, R30, 0x3, RZ ;  /* 0x000000031e1e7819 */ /* 0x000fe400000012ff */
[----:B------:R-:W-:Y:S02]  /*f2f0*/  LOP3.LUT R92, R8, R151, RZ, 0x3c, !PT ;  /* 0x00000097085c7212 */ /* 0x000fe400078e3cff */
[----:B------:R-:W-:Y:S02]  /*f300*/  LOP3.LUT R110, R32, 0x380, RZ, 0xc0, !PT ;  /* 0x00000380206e7812 */ /* 0x000fe400078ec0ff */
[----:B------:R-:W-:Y:S02]  /*f310*/  LOP3.LUT R122, R26, R122, RZ, 0x3c, !PT ;  /* 0x0000007a1a7a7212 */ /* 0x000fe400078e3cff */
[----:B------:R-:W-:-:S02]  /*f320*/  MOV R128, R128 ;  /* 0x0000008000807202 */ /* 0x000fc40000000f00 */
[----:B------:R-:W-:Y:S02]  /*f330*/  F2FP.BF16.F32.PACK_AB R8, R25, R24 ;  /* 0x000000181908723e */ /* 0x000fe400000010ff */
[----:B------:R-:W-:Y:S02]  /*f340*/  LOP3.LUT R116, R28, R99, RZ, 0x3c, !PT ;  /* 0x000000631c747212 */ /* 0x000fe400078e3cff */
[----:B------:R-:W-:Y:S01]  /*f350*/  LOP3.LUT R118, R30, R118, RZ, 0x3c, !PT ;  /* 0x000000761e767212 */ /* 0x000fe200078e3cff */
[----:B------:R1:W-:Y:S01]  /*f360*/  STSM.16.M88.4 [R128], R8 ;  /* 0x0000000880007844 */ /* 0x0003e20000000200 */
[----:B------:R-:W-:Y:S02]  /*f370*/  LOP3.LUT R26, R162, 0x380, RZ, 0xc0, !PT ;  /* 0x00000380a21a7812 */ /* 0x000fe400078ec0ff */
[----:B------:R-:W-:Y:S02]  /*f380*/  LOP3.LUT R28, R124, 0x380, RZ, 0xc0, !PT ;  /* 0x000003807c1c7812 */ /* 0x000fe400078ec0ff */
[----:B------:R-:W-:-:S02]  /*f390*/  LOP3.LUT R30, R126, 0x380, RZ, 0xc0, !PT ;  /* 0x000003807e1e7812 */ /* 0x000fc400078ec0ff */
[----:B------:R-:W-:Y:S02]  /*f3a0*/  SHF.R.U64 R110, R110, 0x3, RZ ;  /* 0x000000036e6e7819 */ /* 0x000fe400000012ff */
[----:B------:R-:W-:Y:S02]  /*f3b0*/  SHF.R.U64 R26, R26, 0x3, RZ ;  /* 0x000000031a1a7819 */ /* 0x000fe400000012ff */
[----:B------:R-:W-:Y:S02]  /*f3c0*/  SHF.R.U64 R28, R28, 0x3, RZ ;  /* 0x000000031c1c7819 */ /* 0x000fe400000012ff */
[----:B------:R-:W-:Y:S02]  /*f3d0*/  SHF.R.U64 R30, R30, 0x3, RZ ;  /* 0x000000031e1e7819 */ /* 0x000fe400000012ff */
[----:B------:R-:W-:Y:S02]  /*f3e0*/  MOV R100, R100 ;  /* 0x0000006400647202 */ /* 0x000fe40000000f00 */
[----:B-1----:R-:W-:-:S02]  /*f3f0*/  F2FP.BF16.F32.PACK_AB R8, R0, R12 ;  /* 0x0000000c0008723e */ /* 0x002fc400000010ff */
        /* <DEDUP_REMOVED lines=8> */
[----:B------:R-:W-:Y:S02]  /*f480*/  LOP3.LUT R96, R26, R162, RZ, 0x3c, !PT ;  /* 0x000000a21a607212 */ /* 0x000fe400078e3cff */
[----:B------:R-:W-:Y:S01]  /*f490*/  LOP3.LUT R124, R28, R124, RZ, 0x3c, !PT ;  /* 0x0000007c1c7c7212 */ /* 0x000fe200078e3cff */
[----:B------:R2:W-:Y:S01]  /*f4a0*/  STSM.16.M88.4 [R104], R12 ;  /* 0x0000000c68007844 */ /* 0x0005e20000000200 */
[----:B------:R-:W-:Y:S02]  /*f4b0*/  LOP3.LUT R126, R30, R126, RZ, 0x3c, !PT ;  /* 0x0000007e1e7e7212 */ /* 0x000fe400078e3cff */
[----:B------:R-:W-:Y:S02]  /*f4c0*/  MOV R106, R106 ;  /* 0x0000006a006a7202 */ /* 0x000fe40000000f00 */
[----:B------:R-:W-:-:S02]  /*f4d0*/  F2FP.BF16.F32.PACK_AB R24, R49, R161 ;  /* 0x000000a13118723e */ /* 0x000fc400000010ff */
[----:B------:R-:W-:Y:S02]  /*f4e0*/  F2FP.BF16.F32.PACK_AB R25, R51, R50 ;  /* 0x000000323319723e */ /* 0x000fe400000010ff */
[----:B------:R-:W-:Y:S02]  /*f4f0*/  F2FP.BF16.F32.PACK_AB R26, R53, R163 ;  /* 0x000000a3351a723e */ /* 0x000fe400000010ff */
[----:B------:R-:W-:Y:S02]  /*f500*/  MOV R108, R108 ;  /* 0x0000006c006c7202 */ /* 0x000fe40000000f00 */
[----:B------:R-:W-:Y:S01]  /*f510*/  F2FP.BF16.F32.PACK_AB R28, R57, R164 ;  /* 0x000000a4391c723e */ /* 0x000fe200000010ff */
[----:B------:R-:W-:Y:S01]  /*f520*/  STSM.16.M88.4 [R106], R24 ;  /* 0x000000186a007844 */ /* 0x000fe20000000200 */
[----:B------:R-:W-:Y:S02]  /*f530*/  F2FP.BF16.F32.PACK_AB R30, R61, R165 ;  /* 0x000000a53d1e723e */ /* 0x000fe400000010ff */
[----:B------:R-:W-:-:S02]  /*f540*/  MOV R110, R110 ;  /* 0x0000006e006e7202 */ /* 0x000fc40000000f00 */
[----:B-1----:R-:W-:Y:S01]  /*f550*/  F2FP.BF16.F32.PACK_AB R8, R65, R166 ;  /* 0x000000a64108723e */ /* 0x002fe200000010ff */
[----:B------:R-:W-:Y:S01]  /*f560*/  STSM.16.M88.4 [R108], R28 ;  /* 0x0000001c6c007844 */ /* 0x000fe20000000200 */
[----:B------:R-:W-:Y:S02]  /*f570*/  F2FP.BF16.F32.PACK_AB R9, R67, R66 ;  /* 0x000000424309723e */ /* 0x000fe400000010ff */
[----:B------:R-:W-:Y:S02]  /*f580*/  F2FP.BF16.F32.PACK_AB R10, R69, R167 ;  /* 0x000000a7450a723e */ /* 0x000fe400000010ff */
[----:B------:R-:W-:Y:S02]  /*f590*/  F2FP.BF16.F32.PACK_AB R11, R71, R70 ;  /* 0x00000046470b723e */ /* 0x000fe400000010ff */
[----:B------:R-:W-:Y:S02]  /*f5a0*/  MOV R112, R112 ;  /* 0x0000007000707202 */ /* 0x000fe40000000f00 */
[----:B--2---:R-:W-:Y:S01]  /*f5b0*/  F2FP.BF16.F32.PACK_AB R12, R73, R168 ;  /* 0x000000a8490c723e */ /* 0x004fe200000010ff */
[----:B------:R1:W-:Y:S01]  /*f5c0*/  STSM.16.M88.4 [R110], R8 ;  /* 0x000000086e007844 */ /* 0x0003e20000000200 */
[----:B------:R-:W-:-:S02]  /*f5d0*/  F2FP.BF16.F32.PACK_AB R13, R75, R74 ;  /* 0x0000004a4b0d723e */ /* 0x000fc400000010ff */
[----:B------:R-:W-:Y:S02]  /*f5e0*/  F2FP.BF16.F32.PACK_AB R14, R77, R169 ;  /* 0x000000a94d0e723e */ /* 0x000fe400000010ff */
[----:B------:R-:W-:Y:S02]  /*f5f0*/  F2FP.BF16.F32.PACK_AB R15, R79, R78 ;  /* 0x0000004e4f0f723e */ /* 0x000fe400000010ff */
[----:B------:R-:W-:Y:S02]  /*f600*/  MOV R114, R114 ;  /* 0x0000007200727202 */ /* 0x000fe40000000f00 */
[----:B------:R-:W-:Y:S01]  /*f610*/  F2FP.BF16.F32.PACK_AB R36, R81, R170 ;  /* 0x000000aa5124723e */ /* 0x000fe200000010ff */
[----:B------:R2:W-:Y:S01]  /*f620*/  STSM.16.M88.4 [R112], R12 ;  /* 0x0000000c70007844 */ /* 0x0005e20000000200 */
[----:B------:R-:W-:Y:S02]  /*f630*/  F2FP.BF16.F32.PACK_AB R37, R83, R82 ;  /* 0x000000525325723e */ /* 0x000fe400000010ff */
[----:B------:R-:W-:-:S02]  /*f640*/  F2FP.BF16.F32.PACK_AB R38, R85, R171 ;  /* 0x000000ab5526723e */ /* 0x000fc400000010ff */
[----:B------:R-:W-:Y:S02]  /*f650*/  F2FP.BF16.F32.PACK_AB R39, R87, R86 ;  /* 0x000000565727723e */ /* 0x000fe400000010ff */
[----:B------:R-:W-:Y:S02]  /*f660*/  MOV R116, R116 ;  /* 0x0000007400747202 */ /* 0x000fe40000000f00 */
[----:B------:R-:W-:Y:S01]  /*f670*/  F2FP.BF16.F32.PACK_AB R49, R91, R90 ;  /* 0x0000005a5b31723e */ /* 0x000fe200000010ff */
[----:B------:R-:W-:Y:S01]  /*f680*/  STSM.16.M88.4 [R114], R36 ;  /* 0x0000002472007844 */ /* 0x000fe20000000200 */
[----:B------:R-:W-:Y:S02]  /*f690*/  F2FP.BF16.F32.PACK_AB R50, R64, R173 ;  /* 0x000000ad4032723e */ /* 0x000fe400000010ff */
[----:B------:R-:W-:Y:S02]  /*f6a0*/  F2FP.BF16.F32.PACK_AB R51, R95, R94 ;  /* 0x0000005e5f33723e */ /* 0x000fe400000010ff */
[----:B------:R-:W-:-:S02]  /*f6b0*/  MOV R118, R118 ;  /* 0x0000007600767202 */ /* 0x000fc40000000f00 */
[----:B------:R-:W-:Y:S01]  /*f6c0*/  F2FP.BF16.F32.PACK_AB R64, R84, R174 ;  /* 0x000000ae5440723e */ /* 0x000fe200000010ff */
[----:B------:R-:W-:Y:S01]  /*f6d0*/  STSM.16.M88.4 [R116], R48 ;  /* 0x0000003074007844 */ /* 0x000fe20000000200 */
[----:B------:R-:W-:Y:S01]  /*f6e0*/  F2FP.BF16.F32.PACK_AB R65, R20, R98 ;  /* 0x000000621441723e */ /* 0x000fe200000010ff */
[----:B------:R-:W-:Y:S01]  /*f6f0*/  IMAD.WIDE R88, R3, 0x2, R88 ;  /* 0x0000000203587825 */ /* 0x000fe200078e0258 */
[----:B------:R-:W-:Y:S02]  /*f700*/  F2FP.BF16.F32.PACK_AB R66, R152, R175 ;  /* 0x000000af9842723e */ /* 0x000fe400000010ff */
[----:B------:R-:W-:Y:S01]  /*f710*/  F2FP.BF16.F32.PACK_AB R67, R103, R102 ;  /* 0x000000666743723e */ /* 0x000fe200000010ff */
[----:B------:R-:W-:Y:S01]  /*f720*/  IMAD.MOV.U32 R20, RZ, RZ, RZ ;  /* 0x000000ffff147224 */ /* 0x000fe200078e00ff */
[----:B------:R-:W-:Y:S02]  /*f730*/  MOV R120, R120 ;  /* 0x0000007800787202 */ /* 0x000fe40000000f00 */
[----:B-1----:R-:W-:Y:S01]  /*f740*/  F2FP.BF16.F32.PACK_AB R8, R153, R176 ;  /* 0x000000b09908723e */ /* 0x002fe200000010ff */
[----:B------:R-:W-:Y:S01]  /*f750*/  STSM.16.M88.4 [R118], R64 ;  /* 0x0000004076007844 */ /* 0x000fe20000000200 */
[----:B------:R-:W-:-:S02]  /*f760*/  F2FP.BF16.F32.PACK_AB R9, R40, R21 ;  /* 0x000000152809723e */ /* 0x000fc400000010ff */
[----:B------:R-:W-:Y:S02]  /*f770*/  F2FP.BF16.F32.PACK_AB R10, R154, R177 ;  /* 0x000000b19a0a723e */ /* 0x000fe400000010ff */
[----:B------:R-:W-:Y:S02]  /*f780*/  F2FP.BF16.F32.PACK_AB R11, R44, R43 ;  /* 0x0000002b2c0b723e */ /* 0x000fe400000010ff */
[----:B------:R-:W-:Y:S02]  /*f790*/  MOV R122, R122 ;  /* 0x0000007a007a7202 */ /* 0x000fe40000000f00 */
[----:B--2---:R-:W-:Y:S01]  /*f7a0*/  F2FP.BF16.F32.PACK_AB R12, R155, R178 ;  /* 0x000000b29b0c723e */ /* 0x004fe200000010ff */
[----:B------:R1:W-:Y:S01]  /*f7b0*/  STSM.16.M88.4 [R120], R8 ;  /* 0x0000000878007844 */ /* 0x0003e20000000200 */
[----:B------:R-:W-:Y:S02]  /*f7c0*/  F2FP.BF16.F32.PACK_AB R13, R52, R47 ;  /* 0x0000002f340d723e */ /* 0x000fe400000010ff */
[----:B------:R-:W-:-:S02]  /*f7d0*/  F2FP.BF16.F32.PACK_AB R14, R156, R179 ;  /* 0x000000b39c0e723e */ /* 0x000fc400000010ff */
[----:B------:R-:W-:Y:S02]  /*f7e0*/  F2FP.BF16.F32.PACK_AB R15, R60, R56 ;  /* 0x000000383c0f723e */ /* 0x000fe400000010ff */
[----:B------:R-:W-:Y:S02]  /*f7f0*/  MOV R124, R124 ;  /* 0x0000007c007c7202 */ /* 0x000fe40000000f00 */
[----:B------:R-:W-:Y:S01]  /*f800*/  F2FP.BF16.F32.PACK_AB R24, R157, R180 ;  /* 0x000000b49d18723e */ /* 0x000fe200000010ff */
[----:B------:R2:W-:Y:S01]  /*f810*/  STSM.16.M88.4 [R122], R12 ;  /* 0x0000000c7a007844 */ /* 0x0005e20000000200 */
[----:B------:R-:W-:Y:S02]  /*f820*/  F2FP.BF16.F32.PACK_AB R25, R72, R68 ;  /* 0x000000444819723e */ /* 0x000fe400000010ff */
[----:B------:R-:W-:Y:S02]  /*f830*/  F2FP.BF16.F32.PACK_AB R26, R158, R181 ;  /* 0x000000b59e1a723e */ /* 0x000fe400000010ff */
[----:B------:R-:W-:-:S02]  /*f840*/  F2FP.BF16.F32.PACK_AB R27, R80, R76 ;  /* 0x0000004c501b723e */ /* 0x000fc400000010ff */
[----:B------:R-:W-:Y:S02]  /*f850*/  ISETP.NE.U32.AND P0, PT, RZ, UR4, PT ;  /* 0x00000004ff007c0c */ /* 0x000fe4000bf05070 */
[----:B-1----:R-:W-:Y:S01]  /*f860*/  IADD3 R8, P1, R231, UR4, RZ ;  /* 0x00000004e7087c10 */ /* 0x002fe2000ff3e0ff */
[----:B------:R2:W-:Y:S01]  /*f870*/  STSM.16.M88.4 [R124], R24 ;  /* 0x000000187c007844 */ /* 0x0005e20000000200 */
[----:B------:R-:W-:Y:S02]  /*f880*/  MOV R126, R126 ;  /* 0x0000007e007e7202 */ /* 0x000fe40000000f00 */
[----:B------:R-:W-:Y:S02]  /*f890*/  F2FP.BF16.F32.PACK_AB R28, R159, R182 ;  /* 0x000000b69f1c723e */ /* 0x000fe400000010ff */
[----:B------:R-:W-:Y:S02]  /*f8a0*/  F2FP.BF16.F32.PACK_AB R29, R131, R130 ;  /* 0x00000082831d723e */ /* 0x000fe400000010ff */
[----:B------:R-:W-:-:S02]  /*f8b0*/  F2FP.BF16.F32.PACK_AB R30, R133, R132 ;  /* 0x00000084851e723e */ /* 0x000fc400000010ff */
[----:B------:R-:W-:Y:S02]  /*f8c0*/  F2FP.BF16.F32.PACK_AB R31, R135, R134 ;  /* 0x00000086871f723e */ /* 0x000fe400000010ff */
[----:B------:R-:W-:Y:S02]  /*f8d0*/  MOV R92, R92 ;  /* 0x0000005c005c7202 */ /* 0x000fe40000000f00 */
[----:B------:R-:W-:Y:S01]  /*f8e0*/  MOV R96, R96 ;  /* 0x0000006000607202 */ /* 0x000fe20000000f00 */
[----:B------:R2:W-:Y:S01]  /*f8f0*/  STSM.16.M88.4 [R126], R28 ;  /* 0x0000001c7e007844 */ /* 0x0005e20000000200 */
[----:B------:R-:W-:Y:S02]  /*f900*/  ISETP.NE.AND.EX P0, PT, RZ, UR5, PT, P0 ;  /* 0x00000005ff007c0c */ /* 0x000fe4000bf05300 */
[----:B------:R-:W-:Y:S01]  /*f910*/  IADD3.X R9, R232, UR5, RZ, P1, !PT ;  /* 0x00000005e8097c10 */ /* 0x000fe20008ffe4ff */
[----:B------:R-:W-:Y:S01]  /*f920*/  ULDC.64 UR4, c[0x0][0xce0] ;  /* 0x0003380000047ab9 */ /* 0x000fe20000000a00 */
[----:B------:R2:W-:Y:S01]  /*f930*/  STSM.16.M88.4 [R92], R136 ;  /* 0x000000885c007844 */ /* 0x0005e20000000200 */
[----:B------:R-:W-:-:S03]  /*f940*/  ISETP.NE.U32.AND P1, PT, RZ, UR4, PT ;  /* 0x00000004ff007c0c */ /* 0x000fc6000bf25070 */
[----:B------:R2:W-:Y:S01]  /*f950*/  STSM.16.M88.4 [R96], R144 ;  /* 0x0000009060007844 */ /* 0x0005e20000000200 */
[----:B------:R-:W-:Y:S01]  /*f960*/  BAR.SYNC.DEFER_BLOCKING 0x1, 0x100 ;  /* 0x0044000000007b1d */ /* 0x000fe20000010000 */
[----:B------:R-:W-:-:S13]  /*f970*/  ISETP.NE.AND.EX P1, PT, RZ, UR5, PT, P1 ;  /* 0x00000005ff007c0c */ /* 0x000fda000bf25310 */
[----:B------:R-:W-:Y:S01]  /*f980*/  @P1 IADD3 R6, P2, R231, UR4, RZ ;  /* 0x00000004e7061c10 */ /* 0x000fe2000ff5e0ff */
[----:B------:R-:W-:Y:S02]  /*f990*/  ULDC UR4, c[0x0][0xb88] ;  /* 0x0002e20000047ab9 */ /* 0x000fe40000000800 */
[----:B------:R-:W-:Y:S01]  /*f9a0*/  IMAD.U32 R3, RZ, RZ, UR4 ;  /* 0x00000004ff037e24 */ /* 0x000fe2000f8e00ff */
[----:B------:R-:W-:Y:S01]  /*f9b0*/  @P1 IADD3.X R7, R232, UR5, RZ, P2, !PT ;  /* 0x00000005e8071c10 */ /* 0x000fe200097fe4ff */
[----:B------:R2:W5:Y:S01]  /*f9c0*/  @P0 LDG.E R20, desc[UR60][R8.64] ;  /* 0x0000003c08140981 */ /* 0x000562000c1e1900 */
[----:B------:R-:W-:-:S03]  /*f9d0*/  IADD3 R11, P4, R88, 0x1000, RZ ;  /* 0x00001000580b7810 */ /* 0x000fc60007f9e0ff */
[----:B------:R2:W5:Y:S01]  /*f9e0*/  @P1 LDG.E R3, desc[UR60][R6.64] ;  /* 0x0000003c06031981 */ /* 0x000562000c1e1900 */
[----:B------:R-:W-:Y:S09]  /*f9f0*/  @P1 BRA `(.L_x_8293) ;  /* 0x0000000000101947 */ /* 0x000ff20003800000 */
[----:B------:R-:W-:Y:S05]  /*fa00*/  @!P0 BRA `(.L_x_8293) ;  /* 0x00000000000c8947 */ /* 0x000fea0003800000 */
[----:B------:R-:W3:Y:S04]  /*fa10*/  LDG.E R0, desc[UR60][R8.64] ;  /* 0x0000003c08007981 */ /* 0x000ee8000c1e1900 */
[----:B-----5:R-:W3:Y:S02]  /*fa20*/  LDG.E R3, desc[UR60][R8.64+0x4] ;  /* 0x0000043c08037981 */ /* 0x020ee4000c1e1900 */
[----:B---3--:R-:W-:-:S07]  /*fa30*/  IMAD.IADD R3, R3, 0x1, -R0 ;  /* 0x0000000103037824 */ /* 0x008fce00078e0a00 */
.L_x_8293:
[----:B------:R-:W3:Y:S01]  /*fa40*/  LDL.LU R0, [R1+0x84] ;  /* 0x0000840001007983 */ /* 0x000ee20000300800 */
[----:B--2---:R-:W-:Y:S01]  /*fa50*/  LOP3.LUT R8, R11, 0x380, RZ, 0xc0, !PT ;  /* 0x000003800b087812 */ /* 0x004fe200078ec0ff */
[----:B------:R-:W-:Y:S02]  /*fa60*/  ULDC.64 UR4, c[0x0][0xc70] ;  /* 0x00031c0000047ab9 */ /* 0x000fe40000000a00 */
[----:B------:R-:W2:Y:S01]  /*fa70*/  LDL R14, [R1+0x90] ;  /* 0x00009000010e7983 */ /* 0x000ea20000100800 */
[----:B------:R-:W-:Y:S02]  /*fa80*/  SHF.R.U64 R8, R8, 0x3, RZ ;  /* 0x0000000308087819 */ /* 0x000fe400000012ff */
[----:B------:R-:W-:Y:S02]  /*fa90*/  SHF.R.S32.HI R32, RZ, 0x1f, R230 ;  /* 0x0000001fff207819 */ /* 0x000fe400000114e6 */
[----:B------:R-:W-:Y:S02]  /*faa0*/  LOP3.LUT R8, R8, R11, RZ, 0x3c, !PT ;  /* 0x0000000b08087212 */ /* 0x000fe400078e3cff */
[----:B-----5:R-:W-:Y:S01]  /*fab0*/  SHF.R.S32.HI R21, RZ, 0x1f, R20 ;  /* 0x0000001fff157819 */ /* 0x020fe20000011414 */
[----:B------:R-:W-:Y:S01]  /*fac0*/  IMAD R7, R32, UR4, RZ ;  /* 0x0000000420077c24 */ /* 0x000fe2000f8e02ff */
[----:B------:R-:W-:-:S02]  /*fad0*/  SEL R233, R233, RZ, !P0 ;  /* 0x000000ffe9e97207 */ /* 0x000fc40004000000 */
[----:B------:R-:W-:Y:S01]  /*fae0*/  IADD3 R13, P5, R88, 0x2000, RZ ;  /* 0x00002000580d7810 */ /* 0x000fe20007fbe0ff */
[----:B------:R-:W-:Y:S01]  /*faf0*/  IMAD R9, R230, UR5, R7 ;  /* 0x00000005e6097c24 */ /* 0x000fe2000f8e0207 */
[----:B------:R-:W-:Y:S01]  /*fb00*/  IADD3 R37, P2, R88, 0x5000, RZ ;  /* 0x0000500058257810 */ /* 0x000fe20007f5e0ff */
[----:B------:R-:W-:Y:S01]  /*fb10*/  IMAD.WIDE.U32 R6, R230, UR4, R20 ;  /* 0x00000004e6067c25 */ /* 0x000fe2000f8e0014 */
[----:B------:R-:W-:Y:S01]  /*fb20*/  ULDC.64 UR4, c[0x0][0xc78] ;  /* 0x00031e0000047ab9 */ /* 0x000fe20000000a00 */
[----:B------:R-:W-:Y:S02]  /*fb30*/  IADD3 R29, P1, R88, 0x4000, RZ ;  /* 0x00004000581d7810 */ /* 0x000fe40007f3e0ff */
[----:B------:R-:W-:Y:S01]  /*fb40*/  IMAD.IADD R7, R7, 0x1, R9 ;  /* 0x0000000107077824 */ /* 0x000fe200078e0209 */
[----:B------:R-:W-:Y:S02]  /*fb50*/  LOP3.LUT R12, R13, 0x380, RZ, 0xc0, !PT ;  /* 0x000003800d0c7812 */ /* 0x000fe400078ec0ff */
[----:B------:R-:W-:Y:S01]  /*fb60*/  LOP3.LUT R36, R37, 0x380, RZ, 0xc0, !PT ;  /* 0x0000038025247812 */ /* 0x000fe200078ec0ff */
[----:B------:R-:W-:Y:S01]  /*fb70*/  IMAD.WIDE.U32 R6, R233, UR4, R6 ;  /* 0x00000004e9067c25 */ /* 0x000fe2000f8e0006 */
[----:B------:R-:W-:-:S02]  /*fb80*/  LOP3.LUT R28, R29, 0x380, RZ, 0xc0, !PT ;  /* 0x000003801d1c7812 */ /* 0x000fc400078ec0ff */
[----:B------:R-:W-:Y:S02]  /*fb90*/  SHF.R.U64 R12, R12, 0x3, RZ ;  /* 0x000000030c0c7819 */ /* 0x000fe400000012ff */
[----:B------:R-:W-:Y:S02]  /*fba0*/  SHF.R.U64 R36, R36, 0x3, RZ ;  /* 0x0000000324247819 */ /* 0x000fe400000012ff */
[----:B------:R-:W-:Y:S02]  /*fbb0*/  SHF.R.U64 R28, R28, 0x3, RZ ;  /* 0x000000031c1c7819 */ /* 0x000fe400000012ff */
[----:B------:R-:W-:Y:S01]  /*fbc0*/  LOP3.LUT R12, R12, R13, RZ, 0x3c, !PT ;  /* 0x0000000d0c0c7212 */ /* 0x000fe200078e3cff */
[--C-:B------:R-:W-:Y:S01]  /*fbd0*/  IMAD.X R13, RZ, RZ, R89.reuse, P5 ;  /* 0x000000ffff0d7224 */ /* 0x100fe200028e0659 */
[----:B------:R-:W-:Y:S01]  /*fbe0*/  LOP3.LUT R36, R36, R37, RZ, 0x3c, !PT ;  /* 0x0000002524247212 */ /* 0x000fe200078e3cff */
[----:B------:R-:W-:Y:S01]  /*fbf0*/  IMAD.X R37, RZ, RZ, R89, P2 ;  /* 0x000000ffff257224 */ /* 0x000fe200010e0659 */
[----:B------:R-:W-:-:S02]  /*fc00*/  IADD3 R49, P5, R88, 0x8000, RZ ;  /* 0x0000800058317810 */ /* 0x000fc40007fbe0ff */
[----:B------:R-:W-:Y:S01]  /*fc10*/  LOP3.LUT R28, R28, R29, RZ, 0x3c, !PT ;  /* 0x0000001d1c1c7212 */ /* 0x000fe200078e3cff */
[----:B------:R-:W-:Y:S01]  /*fc20*/  IMAD.X R29, RZ, RZ, R89, P1 ;  /* 0x000000ffff1d7224 */ /* 0x000fe200008e0659 */
[C---:B------:R-:W-:Y:S02]  /*fc30*/  IADD3 R61, P2, R88.reuse, 0xb000, RZ ;  /* 0x0000b000583d7810 */ /* 0x040fe40007f5e0ff */
[----:B------:R-:W-:Y:S02]  /*fc40*/  IADD3 R57, P1, R88, 0xa000, RZ ;  /* 0x0000a00058397810 */ /* 0x000fe40007f3e0ff */
[----:B------:R-:W-:Y:S02]  /*fc50*/  LOP3.LUT R48, R49, 0x380, RZ, 0xc0, !PT ;  /* 0x0000038031307812 */ /* 0x000fe400078ec0ff */
[----:B------:R-:W-:Y:S02]  /*fc60*/  LOP3.LUT R60, R61, 0x380, RZ, 0xc0, !PT ;  /* 0x000003803d3c7812 */ /* 0x000fe400078ec0ff */
        /* <DEDUP_REMOVED lines=11> */
[----:B------:R-:W-:-:S04]  /*fd20*/  LOP3.LUT R72, R73, 0x380, RZ, 0xc0, !PT ;  /* 0x0000038049487812 */ /* 0x000fc800078ec0ff */
[----:B------:R-:W-:-:S04]  /*fd30*/  SHF.R.U64 R72, R72, 0x3, RZ ;  /* 0x0000000348487819 */ /* 0x000fc800000012ff */
[----:B------:R-:W-:Y:S01]  /*fd40*/  LOP3.LUT R72, R72, R73, RZ, 0x3c, !PT ;  /* 0x0000004948487212 */ /* 0x000fe200078e3cff */
[----:B------:R-:W-:Y:S01]  /*fd50*/  IMAD.X R73, RZ, RZ, R89, P5 ;  /* 0x000000ffff497224 */ /* 0x000fe200028e0659 */
[--C-:B------:R-:W-:Y:S01]  /*fd60*/  SHF.R.S32.HI R81, RZ, 0x1f, R201.reuse ;  /* 0x0000001fff517819 */ /* 0x100fe200000114c9 */
[----:B------:R-:W-:Y:S02]  /*fd70*/  IMAD.MOV.U32 R80, RZ, RZ, R201 ;  /* 0x000000ffff507224 */ /* 0x000fe400078e00c9 */
[----:B------:R-:W-:Y:S01]  /*fd80*/  IMAD R85, R236, -0x80, R3 ;  /* 0xffffff80ec557824 */ /* 0x000fe200078e0203 */
[----:B------:R-:W-:Y:S01]  /*fd90*/  SHF.R.S32.HI R227, RZ, 0x1f, R226 ;  /* 0x0000001fffe37819 */ /* 0x000fe200000114e2 */
[----:B------:R-:W-:Y:S01]  /*fda0*/  VIADD R82, R226, 0x20 ;  /* 0x00000020e2527836 */ /* 0x000fe20000000000 */
[----:B------:R-:W-:Y:S01]  /*fdb0*/  BSSY B1, `(.L_x_8294) ;  /* 0x0000084000017945 */ /* 0x000fe20003800000 */
[----:B---3--:R-:W-:Y:S02]  /*fdc0*/  SEL R0, R0, RZ, !P0 ;  /* 0x000000ff00007207 */ /* 0x008fe40004000000 */
[----:B------:R-:W-:Y:S01]  /*fdd0*/  IADD3 R25, P0, R88, 0x3000, RZ ;  /* 0x0000300058197810 */ /* 0x000fe20007f1e0ff */
[----:B--2---:R-:W-:-:S02]  /*fde0*/  IMAD R11, R236, 0x80, R14 ;  /* 0x00000080ec0b7824 */ /* 0x004fc400078e020e */
[----:B------:R-:W1:Y:S01]  /*fdf0*/  S2R R14, SR_TID.X ;  /* 0x00000000000e7919 */ /* 0x000e620000002100 */
[----:B------:R-:W-:Y:S01]  /*fe00*/  IMAD R10, R0, UR4, RZ ;  /* 0x00000004000a7c24 */ /* 0x000fe2000f8e02ff */
[----:B------:R-:W-:Y:S02]  /*fe10*/  LOP3.LUT R24, R25, 0x380, RZ, 0xc0, !PT ;  /* 0x0000038019187812 */ /* 0x000fe400078ec0ff */
[----:B------:R-:W-:Y:S01]  /*fe20*/  SHF.R.S32.HI R9, RZ, 0x1f, R11 ;  /* 0x0000001fff097819 */ /* 0x000fe2000001140b */
[----:B------:R-:W-:Y:S01]  /*fe30*/  IMAD R10, R233, UR5, R10 ;  /* 0x00000005e90a7c24 */ /* 0x000fe2000f8e020a */
[----:B------:R-:W-:Y:S01]  /*fe40*/  IADD3 R6, P3, R11, R6, RZ ;  /* 0x000000060b067210 */ /* 0x000fe20007f7e0ff */
[----:B------:R-:W-:Y:S01]  /*fe50*/  ULDC.64 UR4, c[0x0][0xc40] ;  /* 0x0003100000047ab9 */ /* 0x000fe20000000a00 */
[----:B------:R-:W-:Y:S02]  /*fe60*/  SHF.R.U64 R24, R24, 0x3, RZ ;  /* 0x0000000318187819 */ /* 0x000fe400000012ff */
[----:B------:R-:W-:-:S02]  /*fe70*/  IADD3.X R9, R9, R7, R10, P3, !PT ;  /* 0x0000000709097210 */ /* 0x000fc40001ffe40a */
[----:B------:R-:W-:Y:S02]  /*fe80*/  LEA R58, P3, R6, UR4, 0x2 ;  /* 0x00000004063a7c11 */ /* 0x000fe4000f8610ff */
[----:B------:R-:W-:Y:S01]  /*fe90*/  LOP3.LUT R24, R24, R25, RZ, 0x3c, !PT ;  /* 0x0000001918187212 */ /* 0x000fe200078e3cff */
[----:B------:R-:W-:Y:S01]  /*fea0*/  IMAD.X R25, RZ, RZ, R89, P0 ;  /* 0x000000ffff197224 */ /* 0x000fe200000e0659 */
[----:B------:R-:W-:Y:S01]  /*feb0*/  LEA.HI.X R59, R6, UR5, R9, 0x2, P3 ;  /* 0x00000005063b7c11 */ /* 0x000fe200098f1409 */
[----:B------:R-:W-:Y:S01]  /*fec0*/  IMAD.X R9, RZ, RZ, R89, P4 ;  /* 0x000000ffff097224 */ /* 0x000fe200020e0659 */
[C---:B------:R-:W-:Y:S01]  /*fed0*/  IADD3 R53, P0, R88.reuse, 0x9000, RZ ;  /* 0x0000900058357810 */ /* 0x040fe20007f1e0ff */
[----:B------:R-:W-:Y:S01]  /*fee0*/  VIADD R6, R11, 0x8 ;  /* 0x000000080b067836 */ /* 0x000fe20000000000 */
[C---:B------:R-:W-:Y:S01]  /*fef0*/  IADD3 R41, P3, R88.reuse, 0x6000, RZ ;  /* 0x0000600058297810 */ /* 0x040fe20007f7e0ff */
[----:B------:R-:W-:Y:S01]  /*ff00*/  ULDC.64 UR4, c[0x0][0xba0] ;  /* 0x0002e80000047ab9 */ /* 0x000fe20000000a00 */
[----:B------:R-:W-:-:S02]  /*ff10*/  IADD3 R45, P4, R88, 0x7000, RZ ;  /* 0x00007000582d7810 */ /* 0x000fc40007f9e0ff */
[----:B------:R-:W-:Y:S02]  /*ff20*/  LOP3.LUT R52, R53, 0x380, RZ, 0xc0, !PT ;  /* 0x0000038035347812 */ /* 0x000fe400078ec0ff */
[----:B------:R-:W-:Y:S02]  /*ff30*/  LOP3.LUT R40, R41, 0x380, RZ, 0xc0, !PT ;  /* 0x0000038029287812 */ /* 0x000fe400078ec0ff */
[----:B------:R-:W-:Y:S02]  /*ff40*/  LOP3.LUT R44, R45, 0x380, RZ, 0xc0, !PT ;  /* 0x000003802d2c7812 */ /* 0x000fe400078ec0ff */
[----:B------:R-:W-:Y:S01]  /*ff50*/  SHF.R.U64 R52, R52, 0x3, RZ ;  /* 0x0000000334347819 */ /* 0x000fe200000012ff */
[----:B-1----:R-:W-:Y:S01]  /*ff60*/  VIADD R15, R14, 0xffffff80 ;  /* 0xffffff800e0f7836 */ /* 0x002fe20000000000 */
[----:B------:R-:W-:Y:S02]  /*ff70*/  SHF.R.U64 R40, R40, 0x3, RZ ;  /* 0x0000000328287819 */ /* 0x000fe400000012ff */
[----:B------:R-:W-:-:S02]  /*ff80*/  SHF.R.U64 R44, R44, 0x3, RZ ;  /* 0x000000032c2c7819 */ /* 0x000fc400000012ff */
[----:B------:R-:W-:Y:S02]  /*ff90*/  SHF.R.S32.HI R14, RZ, 0x1f, R15 ;  /* 0x0000001fff0e7819 */ /* 0x000fe4000001140f */
[----:B------:R-:W-:Y:S02]  /*ffa0*/  LOP3.LUT R52, R52, R53, RZ, 0x3c, !PT ;  /* 0x0000003534347212 */ /* 0x000fe400078e3cff */
[----:B------:R-:W-:Y:S02]  /*ffb0*/  LEA.HI R14, R14, R15, RZ, 0x7 ;  /* 0x0000000f0e0e7211 */ /* 0x000fe400078f38ff */
[----:B------:R-:W-:Y:S01]  /*ffc0*/  LOP3.LUT R40, R40, R41, RZ, 0x3c, !PT ;  /* 0x0000002928287212 */ /* 0x000fe200078e3cff */
[--C-:B------:R-:W-:Y:S01]  /*ffd0*/  IMAD.X R41, RZ, RZ, R89.reuse, P3 ;  /* 0x000000ffff297224 */ /* 0x100fe200018e0659 */
[----:B------:R-:W-:Y:S02]  /*ffe0*/  LOP3.LUT R14, R14, 0xffffff80, RZ, 0xc0, !PT ;  /* 0xffffff800e0e7812 */ /* 0x000fe400078ec0ff */
[----:B------:R-:W-:Y:S01]  /*fff0*/  LOP3.LUT R44, R44, R45, RZ, 0x3c, !PT ;  /* 0x0000002d2c2c7212 */ /* 0x000fe200078e3cff */
[----:B------:R-:W-:Y:S01]  /*10000*/  IMAD.X R45, RZ, RZ, R89, P4 ;  /* 0x000000ffff2d7224 */ /* 0x000fe200020e0659 */
[----:B------:R-:W-:Y:S01]  /*10010*/  IADD3.X R53, RZ, R89, RZ, P0, !PT ;  /* 0x00000059ff357210 */ /* 0x000fe200007fe4ff */
[----:B------:R-:W-:Y:S01]  /*10020*/  IMAD.IADD R14, R15, 0x1, -R14 ;  /* 0x000000010f0e7824 */ /* 0x000fe200078e0a0e */
[----:B------:R-:W-:-:S02]  /*10030*/  IADD3 R65, P3, R88, 0xc000, RZ ;  /* 0x0000c00058417810 */ /* 0x000fc40007f7e0ff */
[----:B------:R-:W-:Y:S02]  /*10040*/  IADD3 R69, P4, R88, 0xd000, RZ ;  /* 0x0000d00058457810 */ /* 0x000fe40007f9e0ff */
[----:B------:R-:W-:Y:S02]  /*10050*/  LOP3.LUT P0, RZ, R14, 0x3, RZ, 0xc0, !PT ;  /* 0x000000030eff7812 */ /* 0x000fe4000780c0ff */
[----:B------:R-:W-:Y:S02]  /*10060*/  IADD3 R7, P2, R88, 0xf000, RZ ;  /* 0x0000f00058077810 */ /* 0x000fe40007f5e0ff */
[----:B------:R-:W-:Y:S02]  /*10070*/  ISETP.GE.OR P1, PT, R11, R3, P0 ;  /* 0x000000030b00720c */ /* 0x000fe40000726670 */
[----:B------:R-:W-:Y:S01]  /*10080*/  LOP3.LUT R64, R65, 0x380, RZ, 0xc0, !PT ;  /* 0x0000038041407812 */ /* 0x000fe200078ec0ff */
[----:B------:R-:W-:Y:S01]  /*10090*/  IMAD.X R77, RZ, RZ, R89, P2 ;  /* 0x000000ffff4d7224 */ /* 0x000fe200010e0659 */
[----:B------:R-:W-:-:S02]  /*100a0*/  LOP3.LUT R68, R69, 0x380, RZ, 0xc0, !PT ;  /* 0x0000038045447812 */ /* 0x000fc400078ec0ff */
[----:B------:R-:W-:Y:S02]  /*100b0*/  ISETP.GE.OR P0, PT, R6, R3, P0 ;  /* 0x000000030600720c */ /* 0x000fe40000706670 */
[----:B------:R-:W-:Y:S02]  /*100c0*/  LOP3.LUT R6, R7, 0x380, RZ, 0xc0, !PT ;  /* 0x0000038007067812 */ /* 0x000fe400078ec0ff */
[----:B------:R-:W-:Y:S02]  /*100d0*/  LOP3.LUT R11, R88, 0x380, RZ, 0xc0, !PT ;  /* 0x00000380580b7812 */ /* 0x000fe400078ec0ff */
[----:B------:R-:W-:Y:S01]  /*100e0*/  SHF.R.U64 R64, R64, 0x3, RZ ;  /* 0x0000000340407819 */ /* 0x000fe200000012ff */
[----:B------:R-:W-:Y:S01]  /*100f0*/  IMAD R21, R21, UR4, RZ ;  /* 0x0000000415157c24 */ /* 0x000fe2000f8e02ff */
[----:B------:R-:W-:Y:S01]  /*10100*/  SHF.R.U64 R68, R68, 0x3, RZ ;  /* 0x0000000344447819 */ /* 0x000fe200000012ff */
[----:B------:R-:W-:Y:S01]  /*10110*/  @!P1 STG.E desc[UR60][R58.64], R5 ;  /* 0x000000053a009986 */ /* 0x000fe2000c10193c */
[----:B------:R-:W-:-:S02]  /*10120*/  SHF.R.U64 R6, R6, 0x3, RZ ;  /* 0x0000000306067819 */ /* 0x000fc400000012ff */
[----:B------:R-:W-:Y:S01]  /*10130*/  SHF.R.U64 R11, R11, 0x3, RZ ;  /* 0x000000030b0b7819 */ /* 0x000fe200000012ff */
[----:B------:R1:W-:Y:S01]  /*10140*/  @!P0 STG.E desc[UR60][R58.64+0x20], R4 ;  /* 0x000020043a008986 */ /* 0x0003e2000c10193c */
[----:B------:R-:W-:Y:S01]  /*10150*/  LOP3.LUT R64, R64, R65, RZ, 0x3c, !PT ;  /* 0x0000004140407212 */ /* 0x000fe200078e3cff */
[--C-:B------:R-:W-:Y:S01]  /*10160*/  IMAD.X R65, RZ, RZ, R89.reuse, P3 ;  /* 0x000000ffff417224 */ /* 0x100fe200018e0659 */
[----:B------:R-:W-:Y:S01]  /*10170*/  LOP3.LUT R68, R68, R69, RZ, 0x3c, !PT ;  /* 0x0000004544447212 */ /* 0x000fe200078e3cff */
[----:B------:R-:W-:Y:S01]  /*10180*/  IMAD.X R69, RZ, RZ, R89, P4 ;  /* 0x000000ffff457224 */ /* 0x000fe200020e0659 */
[----:B------:R-:W-:Y:S01]  /*10190*/  LOP3.LUT R76, R6, R7, RZ, 0x3c, !PT ;  /* 0x00000007064c7212 */ /* 0x000fe200078e3cff */
[----:B------:R-:W5:Y:S01]  /*101a0*/  LD.E.128 R12, desc[UR60][R12.64] ;  /* 0x0000003c0c0c7980 */ /* 0x000f62000c101d00 */
[----:B------:R-:W-:Y:S01]  /*101b0*/  LOP3.LUT R88, R11, R88, RZ, 0x3c, !PT ;  /* 0x000000580b587212 */ /* 0x000fe200078e3cff */
[C---:B------:R-:W-:Y:S02]  /*101c0*/  IMAD.WIDE.U32 R80, R20.reuse, UR4, R80 ;  /* 0x0000000414507c25 */ /* 0x040fe4000f8e0050 */
[----:B------:R-:W5:Y:S02]  /*101d0*/  LD.E.128 R8, desc[UR60][R8.64] ;  /* 0x0000003c08087980 */ /* 0x000f64000c101d00 */
[----:B------:R-:W-:Y:S01]  /*101e0*/  IMAD R21, R20, UR5, R21 ;  /* 0x0000000514157c24 */ /* 0x000fe2000f8e0215 */
[----:B------:R-:W-:Y:S01]  /*101f0*/  ULDC.64 UR4, c[0x0][0xbe0] ;  /* 0x0002f80000047ab9 */ /* 0x000fe20000000a00 */
[----:B-1----:R1:W5:Y:S04]  /*10200*/  LD.E.128 R4, desc[UR60][R88.64] ;  /* 0x0000003c58047980 */ /* 0x002368000c101d00 */
        /* <DEDUP_REMOVED lines=13> */
[----:B------:R-:W-:Y:S01]  /*102e0*/  @!PT LDS RZ, [RZ] ;  /* 0x00000000fffff984 */ /* 0x000fe20000000800 */
[----:B------:R-:W-:Y:S01]  /*102f0*/  @!PT LDS RZ, [RZ] ;  /* 0x00000000fffff984 */ /* 0x000fe20000000800 */
[----:B------:R-:W-:Y:S01]  /*10300*/  @!PT LDS RZ, [RZ] ;  /* 0x00000000fffff984 */ /* 0x000fe20000000800 */
[----:B------:R-:W-:Y:S01]  /*10310*/  @!PT LDS RZ, [RZ] ;  /* 0x00000000fffff984 */ /* 0x000fe20000000800 */
[----:B------:R2:W-:Y:S06]  /*10320*/  MEMBAR.ALL.CTA ;  /* 0x0000000000007992 */ /* 0x0005ec0000008000 */
[----:B--2---:R-:W2:Y:S01]  /*10330*/  FENCE.VIEW.ASYNC.S ;  /* 0x00000000000073c6 */ /* 0x004ea20000000000 */
[----:B------:R-:W-:-:S02]  /*10340*/  IMAD.IADD R81, R81, 0x1, R21 ;  /* 0x0000000151517824 */ /* 0x000fc400078e0215 */
[----:B------:R-:W-:Y:S02]  /*10350*/  IMAD R21, R32, UR4, RZ ;  /* 0x0000000420157c24 */ /* 0x000fe4000f8e02ff */
[----:B------:R-:W-:Y:S02]  /*10360*/  VIADD R32, R226, 0x60 ;  /* 0x00000060e2207836 */ /* 0x000fe40000000000 */
[----:B------:R-:W-:Y:S01]  /*10370*/  IMAD R83, R230, UR5, R21 ;  /* 0x00000005e6537c24 */ /* 0x000fe2000f8e0215 */
[-C--:B------:R-:W-:Y:S01]  /*10380*/  ISETP.GE.AND P3, PT, R226, R85.reuse, PT ;  /* 0x00000055e200720c */ /* 0x080fe20003f66270 */
[----:B------:R-:W-:Y:S01]  /*10390*/  IMAD.WIDE.U32 R20, R230, UR4, R80 ;  /* 0x00000004e6147c25 */ /* 0x000fe2000f8e0050 */
[----:B------:R-:W-:Y:S01]  /*103a0*/  ULDC.64 UR4, c[0x0][0xbe8] ;  /* 0x0002fa0000047ab9 */ /* 0x000fe20000000a00 */
[----:B------:R-:W-:Y:S02]  /*103b0*/  ISETP.GE.AND P1, PT, R32, R85, PT ;  /* 0x000000552000720c */ /* 0x000fe40003f26270 */
[----:B------:R-:W-:-:S02]  /*103c0*/  IMAD R32, R0, UR4, RZ ;  /* 0x0000000400207c24 */ /* 0x000fc4000f8e02ff */
[----:B------:R-:W-:Y:S02]  /*103d0*/  VIADD R0, R18, 0x32420 ;  /* 0x0003242012007836 */ /* 0x000fe40000000000 */
[----:B------:R-:W-:Y:S02]  /*103e0*/  VIADD R3, R226, 0x40 ;  /* 0x00000040e2037836 */ /* 0x000fe40000000000 */
[----:B------:R-:W-:Y:S01]  /*103f0*/  IMAD.IADD R21, R21, 0x1, R83 ;  /* 0x0000000115157824 */ /* 0x000fe200078e0253 */
[----:B------:R-:W-:Y:S02]  /*10400*/  PRMT R0, RZ, 0x654, R0 ;  /* 0x00000654ff007816 */ /* 0x000fe40000000000 */
[-C--:B------:R-:W-:Y:S01]  /*10410*/  ISETP.GE.AND P0, PT, R3, R85.reuse, PT ;  /* 0x000000550300720c */ /* 0x080fe20003f06270 */
[C---:B------:R-:W-:Y:S01]  /*10420*/  IMAD R3, R233.reuse, UR5, R32 ;  /* 0x00000005e9037c24 */ /* 0x040fe2000f8e0220 */
[----:B--2---:R1:W-:Y:S01]  /*10430*/  SYNCS.ARRIVE.TRANS64.RED.A1T0 RZ, [R0+URZ], RZ ;  /* 0x000000ff00ff79a7 */ /* 0x0043e2000810043f */
[----:B------:R-:W-:Y:S01]  /*10440*/  IMAD.WIDE.U32 R20, R233, UR4, R20 ;  /* 0x00000004e9147c25 */ /* 0x000fe2000f8e0014 */
[----:B------:R-:W-:-:S03]  /*10450*/  ISETP.GE.AND P2, PT, R82, R85, PT ;  /* 0x000000555200720c */ /* 0x000fc60003f46270 */
[----:B------:R-:W-:-:S04]  /*10460*/  IMAD.WIDE R82, R236, 0x80, R226 ;  /* 0x00000080ec527825 */ /* 0x000fc800078e02e2 */
[----:B------:R-:W-:Y:S01]  /*10470*/  IMAD.IADD R87, R21, 0x1, R3 ;  /* 0x0000000115577824 */ /* 0x000fe200078e0203 */
[----:B-1----:R-:W-:Y:S06]  /*10480*/  @P3 BRA `(.L_x_8295) ;  /* 0x0000000000583947 */ /* 0x002fec0003800000 */
[----:B------:R-:W-:Y:S01]  /*10490*/  ULDC.64 UR4, c[0x0][0xbd8] ;  /* 0x0002f60000047ab9 */ /* 0x000fe20000000a00 */
[----:B------:R-:W-:Y:S01]  /*104a0*/  IMAD.MOV.U32 R80, RZ, RZ, R20 ;  /* 0x000000ffff507224 */ /* 0x000fe200078e0014 */
[----:B------:R-:W-:Y:S01]  /*104b0*/  ULDC UR6, c[0x0][0xb8c] ;  /* 0x0002e30000067ab9 */ /* 0x000fe20000000800 */
[----:B------:R-:W-:Y:S01]  /*104c0*/  IMAD R3, R83, UR4, RZ ;  /* 0x0000000453037c24 */ /* 0x000fe2000f8e02ff */
[----:B------:R-:W-:Y:S01]  /*104d0*/  ISETP.GE.AND P5, PT, R201, UR6, PT ;  /* 0x00000006c9007c0c */ /* 0x000fe2000bfa6270 */
[----:B------:R-:W-:Y:S02]  /*104e0*/  IMAD.MOV.U32 R81, RZ, RZ, R87 ;  /* 0x000000ffff517224 */ /* 0x000fe400078e0057 */
[C---:B------:R-:W-:Y:S02]  /*104f0*/  IMAD R3, R82.reuse, UR5, R3 ;  /* 0x0000000552037c24 */ /* 0x040fe4000f8e0203 */
[----:B------:R-:W-:Y:S01]  /*10500*/  IMAD.WIDE.U32 R80, R82, UR4, R80 ;  /* 0x0000000452507c25 */ /* 0x000fe2000f8e0050 */
[----:B------:R-:W-:-:S03]  /*10510*/  ULDC.64 UR4, c[0x0][0xb80] ;  /* 0x0002e00000047ab9 */ /* 0x000fc60000000a00 */
[----:B------:R-:W-:Y:S01]  /*10520*/  IMAD.IADD R3, R81, 0x1, R3 ;  /* 0x0000000151037824 */ /* 0x000fe200078e0203 */
[----:B------:R-:W-:Y:S01]  /*10530*/  LEA R84, P3, R80, UR4, 0x1 ;  /* 0x0000000450547c11 */ /* 0x000fe2000f8608ff */
[----:B------:R-:W-:-:S03]  /*10540*/  VIADD R0, R201, 0x40 ;  /* 0x00000040c9007836 */ /* 0x000fc60000000000 */
[----:B------:R-:W-:Y:S01]  /*10550*/  LEA.HI.X R85, R80, UR5, R3, 0x1, P3 ;  /* 0x0000000550557c11 */ /* 0x000fe200098f0c03 */
[C---:B------:R-:W-:Y:S01]  /*10560*/  VIADD R3, R201.reuse, 0x80 ;  /* 0x00000080c9037836 */ /* 0x040fe20000000000 */
[----:B------:R-:W-:Y:S01]  /*10570*/  ISETP.GE.AND P4, PT, R0, UR6, PT ;  /* 0x0000000600007c0c */ /* 0x000fe2000bf86270 */
[----:B------:R-:W-:Y:S02]  /*10580*/  VIADD R0, R201, 0xc0 ;  /* 0x000000c0c9007836 */ /* 0x000fe40000000000 */
[----:B-----5:R1:W-:Y:S01]  /*10590*/  @!P5 STG.E.128 desc[UR60][R84.64], R4 ;  /* 0x000000045400d986 */ /* 0x0203e2000c101d3c */
[----:B------:R-:W-:Y:S02]  /*105a0*/  ISETP.GE.AND P3, PT, R3, UR6, PT ;  /* 0x0000000603007c0c */ /* 0x000fe4000bf66270 */
[----:B------:R-:W-:-:S07]  /*105b0*/  ISETP.GE.AND P5, PT, R0, UR6, PT ;  /* 0x0000000600007c0c */ /* 0x000fce000bfa6270 */
[----:B------:R1:W-:Y:S04]  /*105c0*/  @!P4 STG.E.128 desc[UR60][R84.64+0x80], R28 ;  /* 0x0000801c5400c986 */ /* 0x0003e8000c101d3c */
[----:B------:R1:W-:Y:S04]  /*105d0*/  @!P3 STG.E.128 desc[UR60][R84.64+0x100], R48 ;  /* 0x000100305400b986 */ /* 0x0003e8000c101d3c */
[----:B------:R1:W-:Y:S02]  /*105e0*/  @!P5 STG.E.128 desc[UR60][R84.64+0x180], R64 ;  /* 0x000180405400d986 */ /* 0x0003e4000c101d3c */
.L_x_8295:
[----:B------:R-:W-:Y:S05]  /*105f0*/  BSYNC B1 ;  /* 0x0000000000017941 */ /* 0x000fea0003800000 */
.L_x_8294:
[----:B------:R-:W-:Y:S04]  /*10600*/  BSSY B1, `(.L_x_8296) ;  /* 0x000001a000017945 */ /* 0x000fe80003800000 */
[----:B------:R-:W-:Y:S05]  /*10610*/  @P2 BRA `(.L_x_8297) ;  /* 0x0000000000602947 */ /* 0x000fea0003800000 */
[----:B------:R-:W-:Y:S01]  /*10620*/  IADD3 R3, P2, R82, 0x20, RZ ;  /* 0x0000002052037810 */ /* 0x000fe20007f5e0ff */
[----:B------:R-:W-:Y:S01]  /*10630*/  ULDC.64 UR4, c[0x0][0xbd8] ;  /* 0x0002f60000047ab9 */ /* 0x000fe20000000a00 */
[----:B-1---5:R-:W-:Y:S01]  /*10640*/  IMAD.MOV.U32 R4, RZ, RZ, R20 ;  /* 0x000000ffff047224 */ /* 0x022fe200078e0014 */
[----:B------:R-:W-:Y:S01]  /*10650*/  IADD3 R6, R201, 0x40, RZ ;  /* 0x00000040c9067810 */ /* 0x000fe20007ffe0ff */
[----:B------:R-:W-:Y:S01]  /*10660*/  IMAD.MOV.U32 R5, RZ, RZ, R87 ;  /* 0x000000ffff057224 */ /* 0x000fe200078e0057 */
[----:B------:R-:W-:Y:S01]  /*10670*/  ULDC UR6, c[0x0][0xb8c] ;  /* 0x0002e30000067ab9 */ /* 0x000fe20000000800 */
[----:B------:R-:W-:Y:S01]  /*10680*/  IMAD.X R0, RZ, RZ, R83, P2 ;  /* 0x000000ffff007224 */ /* 0x000fe200010e0653 */
[----:B------:R-:W-:Y:S01]  /*10690*/  ISETP.GE.AND P3, PT, R6, UR6, PT ;  /* 0x0000000606007c0c */ /* 0x000fe2000bf66270 */
[----:B------:R-:W-:Y:S01]  /*106a0*/  IMAD.WIDE.U32 R4, R3, UR4, R4 ;  /* 0x0000000403047c25 */ /* 0x000fe2000f8e0004 */
[----:B------:R-:W-:-:S03]  /*106b0*/  ISETP.GE.AND P4, PT, R201, UR6, PT ;  /* 0x00000006c9007c0c */ /* 0x000fc6000bf86270 */
[----:B------:R-:W-:-:S04]  /*106c0*/  IMAD R0, R0, UR4, RZ ;  /* 0x0000000400007c24 */ /* 0x000fc8000f8e02ff */
        /* <DEDUP_REMOVED lines=13> */
.L_x_8297:
[----:B------:R-:W-:Y:S05]  /*107a0*/  BSYNC B1 ;  /* 0x0000000000017941 */ /* 0x000fea0003800000 */
.L_x_8296:
        /* <DEDUP_REMOVED lines=26> */
.L_x_8299:
[----:B------:R-:W-:Y:S05]  /*10950*/  BSYNC B1 ;  /* 0x0000000000017941 */ /* 0x000fea0003800000 */
.L_x_8298:
[----:B------:R-:W-:Y:S05]  /*10960*/  @P1 BRA `(.L_x_8300) ;  /* 0x0000000c00501947 */ /* 0x000fea0003800000 */
[----:B------:R-:W-:Y:S01]  /*10970*/  IADD3 R3, P0, R82, 0x60, RZ ;  /* 0x0000006052037810 */ /* 0x000fe20007f1e0ff */
[C---:B------:R-:W-:Y:S01]  /*10980*/  VIADD R0, R201.reuse, 0x40 ;  /* 0x00000040c9007836 */ /* 0x040fe20000000000 */
[----:B------:R-:W-:Y:S01]  /*10990*/  ULDC UR6, c[0x0][0xb8c] ;  /* 0x0002e30000067ab9 */ /* 0x000fe20000000800 */
[----:B------:R-:W-:Y:S01]  /*109a0*/  ULDC.64 UR4, c[0x0][0xbd8] ;  /* 0x0002f60000047ab9 */ /* 0x000fe20000000a00 */
[----:B-1---5:R-:W-:Y:S01]  /*109b0*/  IMAD.MOV.U32 R4, RZ, RZ, R20 ;  /* 0x000000ffff047224 */ /* 0x022fe200078e0014 */
        /* <DEDUP_REMOVED lines=11> */
[----:B--23--:R-:W-:Y:S01]  /*10a70*/  LEA R6, P0, R4, UR4, 0x1 ;  /* 0x0000000404067c11 */ /* 0x00cfe2000f8008ff */
        /* <DEDUP_REMOVED lines=9> */
.L_x_8292:
        /* <DEDUP_REMOVED lines=9> */
[----:B------:R2:W5:Y:S01]  /*10ba0*/  @P0 LDG.E R9, desc[UR60][R4.64] ;  /* 0x0000003c04090981 */ /* 0x000562000c1e1900 */
[----:B------:R-:W3:Y:S08]  /*10bb0*/  S2R R0, SR_TID.X ;  /* 0x0000000000007919 */ /* 0x000ef00000002100 */
[----:B------:R-:W-:Y:S01]  /*10bc0*/  @P1 IADD3 R6, P2, R231, UR4, RZ ;  /* 0x00000004e7061c10 */ /* 0x000fe2000ff5e0ff */
[----:B------:R-:W-:-:S02]  /*10bd0*/  ULDC UR4, c[0x0][0xb88] ;  /* 0x0002e20000047ab9 */ /* 0x000fc40000000800 */
[----:B------:R-:W-:Y:S01]  /*10be0*/  IMAD.U32 R3, RZ, RZ, UR4 ;  /* 0x00000004ff037e24 */ /* 0x000fe2000f8e00ff */
[----:B------:R-:W-:-:S05]  /*10bf0*/  @P1 IADD3.X R7, R232, UR5, RZ, P2, !PT ;  /* 0x00000005e8071c10 */ /* 0x000fca00097fe4ff */
[----:B------:R2:W5:Y:S01]  /*10c00*/  @P1 LDG.E R3, desc[UR60][R6.64] ;  /* 0x0000003c06031981 */ /* 0x000562000c1e1900 */
[----:B---3--:R-:W-:-:S05]  /*10c10*/  VIADD R0, R0, 0xffffff80 ;  /* 0xffffff8000007836 */ /* 0x008fca0000000000 */
[----:B------:R-:W-:Y:S01]  /*10c20*/  ISETP.GE.AND P2, PT, R0, 0x80, PT ;  /* 0x000000800000780c */ /* 0x000fe20003f46270 */
[----:B--2---:R-:W-:-:S12]  /*10c30*/  @P1 BRA `(.L_x_8301) ;  /* 0x0000000000101947 */ /* 0x004fd80003800000 */
[----:B------:R-:W-:Y:S05]  /*10c40*/  @!P0 BRA `(.L_x_8301) ;  /* 0x00000000000c8947 */ /* 0x000fea0003800000 */
[----:B------:R-:W2:Y:S04]  /*10c50*/  LDG.E R0, desc[UR60][R4.64] ;  /* 0x0000003c04007981 */ /* 0x000ea8000c1e1900 */
[----:B-----5:R-:W2:Y:S02]  /*10c60*/  LDG.E R3, desc[UR60][R4.64+0x4] ;  /* 0x0000043c04037981 */ /* 0x020ea4000c1e1900 */
[----:B--2---:R-:W-:-:S07]  /*10c70*/  IADD3 R3, -R0, R3, RZ ;  /* 0x0000000300037210 */ /* 0x004fce0007ffe1ff */
.L_x_8301:
[----:B------:R-:W2:Y:S01]  /*10c80*/  LDL.LU R0, [R1+0x84] ;  /* 0x0000840001007983 */ /* 0x000ea20000300800 */
[----:B------:R-:W-:Y:S01]  /*10c90*/  BSSY B1, `(.L_x_8302) ;  /* 0x000001d000017945 */ /* 0x000fe20003800000 */
[----:B------:R-:W-:Y:S02]  /*10ca0*/  SHF.R.S32.HI R10, RZ, 0x1f, R230 ;  /* 0x0000001fff0a7819 */ /* 0x000fe400000114e6 */
[----:B------:R-:W-:Y:S02]  /*10cb0*/  SHF.R.S32.HI R14, RZ, 0x1f, R201 ;  /* 0x0000001fff0e7819 */ /* 0x000fe400000114c9 */
[----:B------:R-:W-:Y:S02]  /*10cc0*/  SEL R233, R233, RZ, !P0 ;  /* 0x000000ffe9e97207 */ /* 0x000fe40004000000 */
[----:B-----5:R-:W-:Y:S02]  /*10cd0*/  SHF.R.S32.HI R8, RZ, 0x1f, R9 ;  /* 0x0000001fff087819 */ /* 0x020fe40000011409 */
[----:B--2---:R-:W-:Y:S01]  /*10ce0*/  SEL R12, R0, RZ, !P0 ;  /* 0x000000ff000c7207 */ /* 0x004fe20004000000 */
[----:B------:R-:W-:Y:S06]  /*10cf0*/  @P2 BRA `(.L_x_8303) ;  /* 0x0000000000582947 */ /* 0x000fec0003800000 */
[----:B------:R-:W2:Y:S02]  /*10d00*/  S2R R0, SR_TID.X ;  /* 0x0000000000007919 */ /* 0x000ea40000002100 */
        /* <DEDUP_REMOVED lines=21> */
.L_x_8303:
[----:B------:R-:W-:Y:S05]  /*10e60*/  BSYNC B1 ;  /* 0x0000000000017941 */ /* 0x000fea0003800000 */
.L_x_8302:
        /* <DEDUP_REMOVED lines=8> */
[----:B------:R-:W-:Y:S02]  /*10ef0*/  IMAD R11, R236, -0x80, R3 ;  /* 0xffffff80ec0b7824 */ /* 0x000fe400078e0203 */
[----:B------:R-:W-:Y:S02]  /*10f00*/  IMAD R7, R10, UR4, RZ ;  /* 0x000000040a077c24 */ /* 0x000fe4000f8e02ff */
[----:B------:R-:W-:Y:S01]  /*10f10*/  IMAD.IADD R5, R5, 0x1, R9 ;  /* 0x0000000105057824 */ /* 0x000fe200078e0209 */
[C---:B------:R-:W-:Y:S01]  /*10f20*/  ISETP.GE.AND P1, PT, R226.reuse, R11, PT ;  /* 0x0000000be200720c */ /* 0x040fe20003f26270 */
[----:B------:R-:W-:Y:S01]  /*10f30*/  VIADD R0, R226, 0x20 ;  /* 0x00000020e2007836 */ /* 0x000fe20000000000 */
[----:B------:R-:W-:Y:S01]  /*10f40*/  SHF.R.S32.HI R9, RZ, 0x1f, R226 ;  /* 0x0000001fff097819 */ /* 0x000fe200000114e2 */
        /* <DEDUP_REMOVED lines=35> */
.L_x_8305:
[----:B------:R-:W-:Y:S05]  /*11180*/  BSYNC B1 ;  /* 0x0000000000017941 */ /* 0x000fea0003800000 */
.L_x_8304:
        /* <DEDUP_REMOVED lines=28> */
.L_x_8307:
[----:B------:R-:W-:Y:S05]  /*11350*/  BSYNC B1 ;  /* 0x0000000000017941 */ /* 0x000fea0003800000 */
.L_x_8306:
        /* <DEDUP_REMOVED lines=27> */
.L_x_8309:
[----:B------:R-:W-:Y:S05]  /*11510*/  BSYNC B1 ;  /* 0x0000000000017941 */ /* 0x000fea0003800000 */
.L_x_8308:
        /* <DEDUP_REMOVED lines=25> */
.L_x_8300:
[----:B------:R-:W-:Y:S05]  /*116b0*/  BSYNC B0 ;  /* 0x0000000000007941 */ /* 0x000fea0003800000 */
.L_x_8291:
[----:B------:R-:W-:Y:S02]  /*116c0*/  ULDC UR4, c[0x0][0xd14] ;  /* 0x0003450000047ab9 */ /* 0x000fe40000000800 */
[----:B-1----:R-:W-:-:S13]  /*116d0*/  ISETP.GE.AND P0, PT, R35, UR4, PT ;  /* 0x0000000423007c0c */ /* 0x002fda000bf06270 */
[----:B------:R-:W-:Y:S05]  /*116e0*/  @!P0 BRA `(.L_x_8310) ;  /* 0xfffffef800608947 */ /* 0x000fea000383ffff */
[----:B------:R-:W-:Y:S05]  /*116f0*/  BRA `(.L_x_8175) ;  /* 0x0000005400f07947 */ /* 0x000fea0003800000 */
.L_x_8173:
[----:B------:R-:W-:-:S08]  /*11700*/  NOP ;  /* 0x0000000000007918 */ /* 0x000fd00000000000 */
[----:B0-----:R-:W0:-:S00]  /*11710*/  USETMAXREG.DEALLOC.CTAPOOL 0x18 ;  /* 0x00000018000079c8 */ /* 0x001e0000080e0500 */
        /* <DEDUP_REMOVED lines=59> */
.L_x_8315:
        /* <DEDUP_REMOVED lines=16> */
.L_x_8314:
[----:B------:R-:W-:Y:S05]  /*11bd0*/  BSYNC B0 ;  /* 0x0000000000007941 */ /* 0x000fea0003800000 */
.L_x_8313:
        /* <DEDUP_REMOVED lines=26> */
.L_x_8311:
        /* <DEDUP_REMOVED lines=16> */
.L_x_8316:
        /* <DEDUP_REMOVED lines=25> */
.L_x_8312:
[----:B------:R-:W-:Y:S02]  /*12010*/  IMAD.MOV.U32 R17, RZ, RZ, RZ ;  /* 0x000000ffff117224 */ /* 0x000fe400078e00ff */
[----:B------:R-:W-:Y:S02]  /*12020*/  IMAD.U32 R16, RZ, RZ, UR6 ;  /* 0x00000006ff107e24 */ /* 0x000fe4000f8e00ff */
[----:B------:R-:W-:-:S07]  /*12030*/  IMAD.MOV.U32 R18, RZ, RZ, RZ ;  /* 0x000000ffff127224 */ /* 0x000fce00078e00ff */
.L_x_8317:
        /* <DEDUP_REMOVED lines=15> */
[----:B------:R0:W-:Y:S01]  /*12130*/  STL [R1+0x4], RZ ;  /* 0x000004ff01007387 */ /* 0x0001e20000100800 */
[----:B------:R-:W-:Y:S01]  /*12140*/  ULDC.64 UR48, c[0x0][0x198] ;  /* 0x0000660000307ab9 */ /* 0x000fe20000000a00 */
[----:B------:R-:W-:Y:S01]  /*12150*/  ULDC UR51, c[0x0][0xc] ;  /* 0x0000030000337ab9 */ /* 0x000fe20000000800 */
[----:B------:R-:W-:Y:S01]  /*12160*/  UMOV UR50, URZ ;  /* 0x0000003f00327c82 */ /* 0x000fe20008000000 */
[----:B------:R0:W-:Y:S04]  /*12170*/  STL [R1+0xc], R0 ;  /* 0x00000c0001007387 */ /* 0x0001e80000100800 */
[----:B------:R0:W-:Y:S04]  /*12180*/  STL [R1], RZ ;  /* 0x000000ff01007387 */ /* 0x0001e80000100800 */
[----:B------:R0:W-:Y:S02]  /*12190*/  STL [R1+0x8], R0 ;  /* 0x0000080001007387 */ /* 0x0001e40000100800 */
.L_x_8400:
        /* <DEDUP_REMOVED lines=47> */
[----:B-1----:R-:W-:-:S06]  /*12490*/  IMAD.U32 R0, RZ, RZ, UR4 ;  /* 0x00000004ff007e24 */ /* 0x002fcc000f8e00ff */
[----:B------:R0:W5:Y:S01]  /*124a0*/  @P1 LDG.E R0, desc[UR60][R8.64] ;  /* 0x0000003c08001981 */ /* 0x000162000c1e1900 */
[----:B------:R-:W-:Y:S01]  /*124b0*/  ISETP.NE.U32.AND P0, PT, RZ, UR6, PT ;  /* 0x00000006ff007c0c */ /* 0x000fe2000bf05070 */
[----:B------:R-:W-:Y:S02]  /*124c0*/  ULDC UR4, c[0x0][0x338] ;  /* 0x0000ce0000047ab9 */ /* 0x000fe40000000800 */
[----:B------:R-:W-:Y:S01]  /*124d0*/  IMAD.U32 R6, RZ, RZ, UR4 ;  /* 0x00000004ff067e24 */ /* 0x000fe2000f8e00ff */
[----:B------:R-:W-:Y:S01]  /*124e0*/  ISETP.NE.AND.EX P0, PT, RZ, UR7, PT, P0 ;  /* 0x00000007ff007c0c */ /* 0x000fe2000bf05300 */
[----:B------:R-:W-:-:S12]  /*124f0*/  @P1 BRA `(.L_x_8319) ;  /* 0x0000000000101947 */ /* 0x000fd80003800000 */
[----:B------:R-:W-:Y:S05]  /*12500*/  @!P2 BRA `(.L_x_8319) ;  /* 0x00000000000ca947 */ /* 0x000fea0003800000 */
[----:B-----5:R-:W2:Y:S04]  /*12510*/  LDG.E R0, desc[UR60][R2.64] ;  /* 0x0000003c02007981 */ /* 0x020ea8000c1e1900 */
[----:B0-----:R-:W2:Y:S02]  /*12520*/  LDG.E R2, desc[UR60][R2.64+0x4] ;  /* 0x0000043c02027981 */ /* 0x001ea4000c1e1900 */
[----:B--2---:R-:W-:-:S07]  /*12530*/  IMAD.IADD R0, R2, 0x1, -R0 ;  /* 0x0000000102007824 */ /* 0x004fce00078e0a00 */
.L_x_8319:
[----:B0-----:R-:W2:Y:S04]  /*12540*/  @P0 LDG.E R2, desc[UR60][R4.64] ;  /* 0x0000003c04020981 */ /* 0x001ea8000c1e1900 */
[----:B------:R-:W2:Y:S01]  /*12550*/  @P0 LDG.E R3, desc[UR60][R4.64+0x4] ;  /* 0x0000043c04030981 */ /* 0x000ea2000c1e1900 */
[----:B-----5:R-:W-:Y:S01]  /*12560*/  IADD3 R0, -R7, R0, RZ ;  /* 0x0000000007007210 */ /* 0x020fe20007ffe1ff */
        /* <DEDUP_REMOVED lines=14> */
[----:B------:R-:W-:-:S05]  /*12650*/  SHF.R.U32.HI R2, RZ, 0x6, R9 ;  /* 0x00000006ff027819 */ /* 0x000fca0000011609 */
[----:B------:R-:W-:Y:S02]  /*12660*/  IMAD.MOV.U32 R0, RZ, RZ, R2 ;  /* 0x000000ffff007224 */ /* 0x000fe400078e0002 */
[----:B------:R-:W-:-:S04]  /*12670*/  @P1 VIADD R3, R6, 0x5f ;  /* 0x0000005f06031836 */ /* 0x000fc80000000000 */
        /* <DEDUP_REMOVED lines=21> */
.L_x_8446:
[----:B------:R-:W-:-:S03]  /*127d0*/  UMOV UR4, 0xffffffff ;  /* 0xffffffff00047882 */ /* 0x000fc60000000000 */
[----:B------:R-:W-:Y:S05]  /*127e0*/  BRA.DIV UR4, `(.L_x_8323) ;  /* 0x0000005204487947 */ /* 0x000fea000b800000 */
[----:B------:R-:W-:-:S13]  /*127f0*/  ELECT P6, URZ, PT ;  /* 0x00000000003f782f */ /* 0x000fda00038c0000 */
.L_x_8449:
[----:B------:R-:W0:Y:S01]  /*12800*/  S2R R5, SR_CgaCtaId ;  /* 0x0000000000057919 */ /* 0x000e220000008800 */
[----:B------:R-:W-:Y:S01]  /*12810*/  UIADD3 UR4, UR50, 0x1, URZ ;  /* 0x0000000132047890 */ /* 0x000fe2000fffe03f */
[----:B------:R-:W-:-:S03]  /*12820*/  MOV R7, 0x400 ;  /* 0x0000040000077802 */ /* 0x000fc60000000f00 */
[----:B------:R-:W-:-:S04]  /*12830*/  ULEA.HI UR5, UR4, UR4, URZ, 0x1 ;  /* 0x0000000404057291 */ /* 0x000fc8000f8f083f */
[----:B------:R-:W-:-:S04]  /*12840*/  ULOP3.LUT UR5, UR5, 0xfffffffe, URZ, 0xc0, !UPT ;  /* 0xfffffffe05057892 */ /* 0x000fc8000f8ec03f */
[----:B------:R-:W-:Y:S01]  /*12850*/  UIADD3 UR5, UR4, -UR5, URZ ;  /* 0x8000000504057290 */ /* 0x000fe2000fffe03f */
[----:B0-----:R-:W-:-:S05]  /*12860*/  LEA R5, R5, R7, 0x18 ;  /* 0x0000000705057211 */ /* 0x001fca00078ec0ff */
[----:B------:R-:W-:-:S05]  /*12870*/  IMAD.U32 R7, RZ, RZ, UR5 ;  /* 0x00000005ff077e24 */ /* 0x000fca000f8e00ff */
[----:B------:R-:W-:-:S04]  /*12880*/  SHF.L.U32 R7, R7, 0x1f, RZ ;  /* 0x0000001f07077819 */ /* 0x000fc800000006ff */
[----:B------:R-:W0:Y:S02]  /*12890*/  SYNCS.PHASECHK.TRANS64.TRYWAIT P0, [R5+URZ+0x32420], R7 ;  /* 0x03242007050075a7 */ /* 0x000e24000800017f */
[----:B0-----:R-:W-:Y:S05]  /*128a0*/  @!P0 BRA `(.L_x_8324) ;  /* 0x0000005000388947 */ /* 0x001fea0003800000 */
.L_x_8450:
        /* <DEDUP_REMOVED lines=8> */
.L_x_8451:
        /* <DEDUP_REMOVED lines=11> */
.L_x_8328:
        /* <DEDUP_REMOVED lines=19> */
.L_x_8452:
        /* <DEDUP_REMOVED lines=8> */
.L_x_8330:
        /* <DEDUP_REMOVED lines=31> */
.L_x_8326:
[----:B------:R-:W-:Y:S05]  /*12d80*/  BSYNC B1 ;  /* 0x0000000000017941 */ /* 0x000fea0003800000 */
.L_x_8325:
        /* <DEDUP_REMOVED lines=13> */
[C---:B-----5:R-:W-:Y:S02]  /*12e60*/  IMAD R6, R0.reuse, 0x60, R6 ;  /* 0x0000006000067824 */ /* 0x060fe400078e0206 */
[----:B------:R-:W-:Y:S02]  /*12e70*/  VIADD R0, R0, 0xffffffff ;  /* 0xffffffff00007836 */ /* 0x000fe40000000000 */
[----:B------:R-:W-:-:S07]  /*12e80*/  VIADD R6, R6, 0xffffff40 ;  /* 0xffffff4006067836 */ /* 0x000fce0000000000 */
.L_x_8337:
        /* <DEDUP_REMOVED lines=9> */
.L_x_8453:
        /* <DEDUP_REMOVED lines=11> */
.L_x_8334:
        /* <DEDUP_REMOVED lines=17> */
.L_x_8454:
        /* <DEDUP_REMOVED lines=8> */
.L_x_8336:
        /* <DEDUP_REMOVED lines=31> */
.L_x_8332:
[----:B------:R-:W-:Y:S05]  /*13350*/  BSYNC B1 ;  /* 0x0000000000017941 */ /* 0x000fea0003800000 */
.L_x_8331:
[----:B------:R-:W2:Y:S04]  /*13360*/  LDL.LU R7, [R1+0x4] ;  /* 0x0000040001077983 */ /* 0x000ea80000300800 */
[----:B------:R-:W3:Y:S01]  /*13370*/  LDL.LU R9, [R1+0xc] ;  /* 0x00000c0001097983 */ /* 0x000ee20000300800 */
[----:B------:R-:W-:Y:S01]  /*13380*/  IADD3 R0, R0, -0x1, RZ ;  /* 0xffffffff00007810 */ /* 0x000fe20007ffe0ff */
        /* <DEDUP_REMOVED lines=10> */
.L_x_8321:
[----:B------:R-:W-:Y:S05]  /*13430*/  BSYNC B0 ;  /* 0x0000000000007941 */ /* 0x000fea0003800000 */
.L_x_8320:
[----:B-1----:R-:W2:Y:S01]  /*13440*/  LDL R7, [R1+0x2c] ;  /* 0x00002c0001077983 */ /* 0x002ea20000100800 */
        /* <DEDUP_REMOVED lines=11> */
[----:B0-----:R-:W0:Y:S01]  /*13500*/  LDC.64 R2, c[0x0][0xd38] ;  /* 0x00034e00ff027b82 */ /* 0x001e220000000a00 */
[----:B------:R-:W1:Y:S08]  /*13510*/  FLO.U32 R0, UR4 ;  /* 0x0000000400007d00 */ /* 0x000e7000080e0000 */
[----:B------:R-:W0:Y:S01]  /*13520*/  POPC R5, UR4 ;  /* 0x0000000400057d09 */ /* 0x000e220008000000 */
        /* <DEDUP_REMOVED lines=8> */
.L_x_8339:
        /* <DEDUP_REMOVED lines=14> */
[----:B-----5:R-:W-:Y:S02]  /*13690*/  IMAD.U32 R6, RZ, RZ, UR8 ;  /* 0x00000008ff067e24 */ /* 0x020fe4000f8e00ff */
        /* <DEDUP_REMOVED lines=8> */
.L_x_8341:
        /* <DEDUP_REMOVED lines=11> */
[----:B-----5:R-:W-:Y:S02]  /*137d0*/  IMAD.U32 R6, RZ, RZ, UR8 ;  /* 0x00000008ff067e24 */ /* 0x020fe4000f8e00ff */
        /* <DEDUP_REMOVED lines=8> */
.L_x_8343:
        /* <DEDUP_REMOVED lines=16> */
.L_x_8342:
[----:B------:R-:W2:Y:S01]  /*13960*/  LDL.LU R2, [R1+0x24] ;  /* 0x0000240001027983 */ /* 0x000ea20000300800 */
[----:B------:R-:W-:-:S03]  /*13970*/  ULDC.64 UR4, c[0x0][0xaf0] ;  /* 0x0002bc0000047ab9 */ /* 0x000fc60000000a00 */
[----:B------:R-:W3:Y:S04]  /*13980*/  LDL.LU R0, [R1+0x28] ;  /* 0x0000280001007983 */ /* 0x000ee80000300800 */
[----:B------:R-:W4:Y:S04]  /*13990*/  LDL.LU R4, [R1+0x34] ;  /* 0x0000340001047983 */ /* 0x000f280000300800 */
[----:B-----5:R-:W4:Y:S01]  /*139a0*/  LDL.LU R6, [R1+0x1c] ;  /* 0x00001c0001067983 */ /* 0x020f220000300800 */
        /* <DEDUP_REMOVED lines=26> */
.L_x_8344:
        /* <DEDUP_REMOVED lines=17> */
.L_x_8457:
[----:B------:R-:W2:Y:S01]  /*13c60*/  LDL R3, [R1+0x20] ;  /* 0x0000200001037983 */ /* 0x000ea20000100800 */
[----:B------:R-:W-:Y:S01]  /*13c70*/  UMOV UR4, 0xffffffff ;  /* 0xffffffff00047882 */ /* 0x000fe20000000000 */
[----:B------:R-:W-:Y:S01]  /*13c80*/  SHF.R.S32.HI R8, RZ, 0x1f, R0 ;  /* 0x0000001fff087819 */ /* 0x000fe20000011400 */
[----:B--2---:R-:W-:Y:S01]  /*13c90*/  VIADD R3, R3, 0xffffffff ;  /* 0xffffffff03037836 */ /* 0x004fe20000000000 */
[----:B------:R-:W-:Y:S06]  /*13ca0*/  BRA.DIV UR4, `(.L_x_8346) ;  /* 0x0000003e04d07947 */ /* 0x000fec000b800000 */
[----:B------:R-:W-:-:S13]  /*13cb0*/  ELECT P6, URZ, PT ;  /* 0x00000000003f782f */ /* 0x000fda00038c0000 */
.L_x_8460:
        /* <DEDUP_REMOVED lines=24> */
.L_x_8348:
        /* <DEDUP_REMOVED lines=9> */
.L_x_8461:
        /* <DEDUP_REMOVED lines=11> */
.L_x_8350:
        /* <DEDUP_REMOVED lines=23> */
.L_x_8347:
        /* <DEDUP_REMOVED lines=55> */
.L_x_8352:
[----:B------:R-:W-:Y:S05]  /*14460*/  BSYNC B0 ;  /* 0x0000000000007941 */ /* 0x000fea0003800000 */
.L_x_8351:
        /* <DEDUP_REMOVED lines=8> */
.L_x_8462:
        /* <DEDUP_REMOVED lines=13> */
.L_x_8463:
        /* <DEDUP_REMOVED lines=11> */
.L_x_8357:
        /* <DEDUP_REMOVED lines=38> */
.L_x_8355:
[----:B------:R-:W-:Y:S05]  /*148d0*/  BSYNC B0 ;  /* 0x0000000000007941 */ /* 0x000fea0003800000 */
.L_x_8354:
        /* <DEDUP_REMOVED lines=46> */
.L_x_8364:
[----:B------:R-:W2:Y:S01]  /*14bc0*/  S2R R7, SR_CgaCtaId ;  /* 0x0000000000077919 */ /* 0x000ea20000008800 */
[----:B------:R-:W-:-:S04]  /*14bd0*/  MOV R2, 0x400 ;  /* 0x0000040000027802 */ /* 0x000fc80000000f00 */
[----:B--2---:R-:W-:Y:S02]  /*14be0*/  LEA R2, R7, R2, 0x18 ;  /* 0x0000000207027211 */ /* 0x004fe400078ec0ff */
[----:B------:R-:W-:-:S03]  /*14bf0*/  SHF.L.U32 R7, R12, 0x1f, RZ ;  /* 0x0000001f0c077819 */ /* 0x000fc600000006ff */
[----:B------:R-:W-:-:S04]  /*14c00*/  IMAD R2, R13, 0x8, R2 ;  /* 0x000000080d027824 */ /* 0x000fc800078e0202 */
[----:B------:R-:W2:Y:S02]  /*14c10*/  SYNCS.PHASECHK.TRANS64.TRYWAIT P0, [R2+URZ+0x32440], R7 ;  /* 0x03244007020075a7 */ /* 0x000ea4000800017f */
[----:B--2---:R-:W-:Y:S05]  /*14c20*/  @!P0 BRA `(.L_x_8365) ;  /* 0x0000003000588947 */ /* 0x004fea0003800000 */
.L_x_8464:
        /* <DEDUP_REMOVED lines=11> */
.L_x_8366:
        /* <DEDUP_REMOVED lines=22> */
.L_x_8465:
        /* <DEDUP_REMOVED lines=8> */
.L_x_8368:
        /* <DEDUP_REMOVED lines=34> */
.L_x_8363:
[----:B------:R-:W-:Y:S05]  /*150e0*/  BSYNC B2 ;  /* 0x0000000000027941 */ /* 0x000fea0003800000 */
.L_x_8362:
[----:B------:R-:W2:Y:S02]  /*150f0*/  LDL.LU R2, [R1+0x20] ;  /* 0x0000200001027983 */ /* 0x000ea40000300800 */
[----:B--2---:R-:W-:-:S07]  /*15100*/  VIADD R5, R2, 0xfffffffd ;  /* 0xfffffffd02057836 */ /* 0x004fce0000000000 */
.L_x_8361:
[----:B------:R-:W-:Y:S05]  /*15110*/  BSYNC B1 ;  /* 0x0000000000017941 */ /* 0x000fea0003800000 */
.L_x_8360:
[----:B------:R-:W-:-:S05]  /*15120*/  IMAD.MOV R2, RZ, RZ, -R9 ;  /* 0x000000ffff027224 */ /* 0x000fca00078e0a09 */
[----:B------:R-:W-:-:S13]  /*15130*/  ISETP.NE.AND P0, PT, R3, R2, PT ;  /* 0x000000020300720c */ /* 0x000fda0003f05270 */
[----:B------:R-:W-:Y:S05]  /*15140*/  @!P0 BRA `(.L_x_8359) ;  /* 0x0000000c008c8947 */ /* 0x000fea0003800000 */
.L_x_8383:
        /* <DEDUP_REMOVED lines=11> */
[----:B------:R-:W-:-:S03]  /*15200*/  IMAD.MOV.U32 R11, RZ, RZ, R5 ;  /* 0x000000ffff0b7224 */ /* 0x000fc600078e0005 */
[----:B------:R-:W-:-:S13]  /*15210*/  ISETP.NE.AND.EX P0, PT, RZ, UR39, PT, P0 ;  /* 0x00000027ff007c0c */ /* 0x000fda000bf05300 */
[----:B------:R-:W-:Y:S05]  /*15220*/  @!P0 BRA `(.L_x_8371) ;  /* 0x0000000000408947 */ /* 0x000fea0003800000 */
[----:B------:R-:W2:Y:S02]  /*15230*/  LDC R6, c[0x0][0x41c] ;  /* 0x00010700ff067b82 */ /* 0x000ea40000000800 */
        /* <DEDUP_REMOVED lines=15> */
.L_x_8371:
[----:B------:R-:W3:Y:S01]  /*15330*/  S2R R3, SR_CgaCtaId ;  /* 0x0000000000037919 */ /* 0x000ee20000008800 */
[----:B------:R-:W-:Y:S02]  /*15340*/  MOV R2, 0x400 ;  /* 0x0000040000027802 */ /* 0x000fe40000000f00 */
[----:B--2---:R-:W-:Y:S02]  /*15350*/  SHF.L.U32 R7, R10, 0x1f, RZ ;  /* 0x0000001f0a077819 */ /* 0x004fe400000006ff */
[----:B---3--:R-:W-:-:S05]  /*15360*/  LEA R2, R3, R2, 0x18 ;  /* 0x0000000203027211 */ /* 0x008fca00078ec0ff */
[----:B------:R-:W-:-:S04]  /*15370*/  IMAD R3, R9, 0x8, R2 ;  /* 0x0000000809037824 */ /* 0x000fc800078e0202 */
[----:B------:R-:W2:Y:S02]  /*15380*/  SYNCS.PHASECHK.TRANS64.TRYWAIT P0, [R3+URZ+0x32440], R7 ;  /* 0x03244007030075a7 */ /* 0x000ea4000800017f */
[----:B--2---:R-:W-:Y:S05]  /*15390*/  @!P0 BRA `(.L_x_8372) ;  /* 0x0000002800a48947 */ /* 0x004fea0003800000 */
.L_x_8466:
        /* <DEDUP_REMOVED lines=11> */
.L_x_8373:
        /* <DEDUP_REMOVED lines=21> */
.L_x_8467:
        /* <DEDUP_REMOVED lines=8> */
.L_x_8375:
        /* <DEDUP_REMOVED lines=33> */
.L_x_8370:
[----:B------:R-:W-:Y:S05]  /*15830*/  BSYNC B1 ;  /* 0x0000000000017941 */ /* 0x000fea0003800000 */
.L_x_8369:
        /* <DEDUP_REMOVED lines=13> */
[----:B------:R-:W3:Y:S02]  /*15910*/  LDC R6, c[0x0][0x41c] ;  /* 0x00010700ff067b82 */ /* 0x000ee40000000800 */
        /* <DEDUP_REMOVED lines=15> */
.L_x_8378:
[----:B------:R-:W4:Y:S01]  /*15a10*/  S2R R3, SR_CgaCtaId ;  /* 0x0000000000037919 */ /* 0x000f220000008800 */
[----:B------:R-:W-:Y:S02]  /*15a20*/  MOV R2, 0x400 ;  /* 0x0000040000027802 */ /* 0x000fe40000000f00 */
[----:B---3--:R-:W-:Y:S02]  /*15a30*/  SHF.L.U32 R7, R10, 0x1f, RZ ;  /* 0x0000001f0a077819 */ /* 0x008fe400000006ff */
[----:B----4-:R-:W-:-:S05]  /*15a40*/  LEA R2, R3, R2, 0x18 ;  /* 0x0000000203027211 */ /* 0x010fca00078ec0ff */
[----:B------:R-:W-:-:S04]  /*15a50*/  IMAD R3, R11, 0x8, R2 ;  /* 0x000000080b037824 */ /* 0x000fc800078e0202 */
[----:B------:R-:W3:Y:S02]  /*15a60*/  SYNCS.PHASECHK.TRANS64.TRYWAIT P0, [R3+URZ+0x32440], R7 ;  /* 0x03244007030075a7 */ /* 0x000ee4000800017f */
[----:B---3--:R-:W-:Y:S05]  /*15a70*/  @!P0 BRA `(.L_x_8379) ;  /* 0x0000002400148947 */ /* 0x008fea0003800000 */
.L_x_8468:
        /* <DEDUP_REMOVED lines=11> */
.L_x_8380:
        /* <DEDUP_REMOVED lines=22> */
.L_x_8469:
        /* <DEDUP_REMOVED lines=8> */
.L_x_8382:
        /* <DEDUP_REMOVED lines=34> */
.L_x_8377:
[----:B------:R-:W-:Y:S05]  /*15f30*/  BSYNC B1 ;  /* 0x0000000000017941 */ /* 0x000fea0003800000 */
.L_x_8376:
[C---:B------:R-:W-:Y:S01]  /*15f40*/  ISETP.GT.AND P0, PT, R5.reuse, 0x1, PT ;  /* 0x000000010500780c */ /* 0x040fe20003f04270 */
[----:B------:R-:W-:-:S04]  /*15f50*/  VIADD R2, R5, 0xfffffffe ;  /* 0xfffffffe05027836 */ /* 0x000fc80000000000 */
[----:B------:R-:W-:-:S08]  /*15f60*/  IMAD.MOV.U32 R5, RZ, RZ, R2 ;  /* 0x000000ffff057224 */ /* 0x000fd000078e0002 */
[----:B------:R-:W-:Y:S05]  /*15f70*/  @P0 BRA `(.L_x_8383) ;  /* 0xfffffff000740947 */ /* 0x000fea000383ffff */
.L_x_8359:
[----:B------:R-:W-:Y:S05]  /*15f80*/  BSYNC B0 ;  /* 0x0000000000007941 */ /* 0x000fea0003800000 */
.L_x_8358:
        /* <DEDUP_REMOVED lines=23> */
.L_x_8385:
[----:B------:R-:W-:Y:S05]  /*16100*/  BSYNC B0 ;  /* 0x0000000000007941 */ /* 0x000fea0003800000 */
.L_x_8384:
[----:B---3--:R-:W3:Y:S02]  /*16110*/  LDL.LU R2, [R1+0x8] ;  /* 0x0000080001027983 */ /* 0x008ee40000300800 */
[----:B---3--:R-:W-:-:S05]  /*16120*/  LOP3.LUT R2, R2, R0, RZ, 0x3c, !PT ;  /* 0x0000000002027212 */ /* 0x008fca00078e3cff */
[----:B------:R3:W-:Y:S02]  /*16130*/  STL [R1+0x8], R2 ;  /* 0x0000080201007387 */ /* 0x0007e40000100800 */
.L_x_8340:
[----:B------:R-:W-:Y:S05]  /*16140*/  BSYNC B6 ;  /* 0x0000000000067941 */ /* 0x000fea0003800000 */
.L_x_8338:
[----:B------:R-:W-:-:S03]  /*16150*/  UMOV UR4, 0xffffffff ;  /* 0xffffffff00047882 */ /* 0x000fc60000000000 */
[----:B------:R-:W-:Y:S05]  /*16160*/  BRA.DIV UR4, `(.L_x_8386) ;  /* 0x0000001e04807947 */ /* 0x000fea000b800000 */
[----:B0-----:R0:W4:Y:S04]  /*16170*/  SHFL.IDX PT, R4, R16, RZ, 0x1f ;  /* 0x00001fff10047589 */ /* 0x00112800000e0000 */
[----:B------:R0:W0:Y:S02]  /*16180*/  SHFL.IDX PT, R5, R16, 0x1, 0x1f ;  /* 0x00201f0010057f89 */ /* 0x00002400000e0000 */
.L_x_8473:
        /* <DEDUP_REMOVED lines=13> */
.L_x_8388:
[----:B------:R-:W-:Y:S05]  /*16260*/  BSYNC B0 ;  /* 0x0000000000007941 */ /* 0x000fea0003800000 */
.L_x_8387:
        /* <DEDUP_REMOVED lines=9> */
[----:B-1-3--:R-:W-:Y:S02]  /*16300*/  SEL R2, R14, RZ, P1 ;  /* 0x000000ff0e027207 */ /* 0x00afe40000800000 */
        /* <DEDUP_REMOVED lines=13> */
.L_x_8481:
[----:B------:R-:W-:Y:S02]  /*163e0*/  ULDC UR4, c[0x0][0xd10] ;  /* 0x0003440000047ab9 */ /* 0x000fe40000000800 */
[----:B------:R-:W-:-:S04]  /*163f0*/  IMAD.U32 R16, RZ, RZ, UR4 ;  /* 0x00000004ff107e24 */ /* 0x000fc8000f8e00ff */
[----:B-1----:R-:W-:-:S05]  /*16400*/  IMAD R2, R14, R16, RZ ;  /* 0x000000100e027224 */ /* 0x002fca00078e02ff */
[----:B------:R-:W-:-:S04]  /*16410*/  IADD3 R5, R5, R2, RZ ;  /* 0x0000000205057210 */ /* 0x000fc80007ffe0ff */
[----:B----4-:R-:W-:-:S13]  /*16420*/  ISETP.GT.AND P0, PT, R5, R4, PT ;  /* 0x000000040500720c */ /* 0x010fda0003f04270 */
[----:B------:R-:W-:Y:S05]  /*16430*/  @P0 BRA `(.L_x_8390) ;  /* 0x0000000000b40947 */ /* 0x000fea0003800000 */
[----:B------:R-:W1:Y:S02]  /*16440*/  LDC R0, c[0x0][0xd14] ;  /* 0x00034500ff007b82 */ /* 0x000e640000000800 */
.L_x_8395:
        /* <DEDUP_REMOVED lines=14> */
.L_x_8393:
[----:B------:R-:W-:Y:S05]  /*16530*/  BSYNC B0 ;  /* 0x0000000000007941 */ /* 0x000fea0003800000 */
.L_x_8392:
        /* <DEDUP_REMOVED lines=23> */
.L_x_8489:
[----:B------:R-:W-:Y:S02]  /*166b0*/  ULDC UR4, c[0x0][0xd10] ;  /* 0x0003440000047ab9 */ /* 0x000fe40000000800 */
[----:B------:R-:W-:-:S04]  /*166c0*/  IMAD.U32 R16, RZ, RZ, UR4 ;  /* 0x00000004ff107e24 */ /* 0x000fc8000f8e00ff */
[----:B-1----:R-:W-:-:S04]  /*166d0*/  IMAD R2, R14, R16, RZ ;  /* 0x000000100e027224 */ /* 0x002fc800078e02ff */
[----:B------:R-:W-:-:S05]  /*166e0*/  IMAD.IADD R5, R2, 0x1, R5 ;  /* 0x0000000102057824 */ /* 0x000fca00078e0205 */
[----:B------:R-:W-:-:S13]  /*166f0*/  ISETP.GT.AND P0, PT, R5, R4, PT ;  /* 0x000000040500720c */ /* 0x000fda0003f04270 */
[----:B------:R-:W-:Y:S05]  /*16700*/  @!P0 BRA `(.L_x_8395) ;  /* 0xfffffffc00508947 */ /* 0x000fea000383ffff */
.L_x_8390:
        /* <DEDUP_REMOVED lines=8> */
.L_x_8493:
[----:B------:R-:W-:Y:S01]  /*16790*/  ISETP.NE.AND P0, PT, R6, RZ, PT ;  /* 0x000000ff0600720c */ /* 0x000fe20003f05270 */
[----:B------:R-:W-:-:S12]  /*167a0*/  IMAD.MOV.U32 R14, RZ, RZ, RZ ;  /* 0x000000ffff0e7224 */ /* 0x000fd800078e00ff */
[----:B------:R-:W-:Y:S05]  /*167b0*/  @!P0 BRA `(.L_x_8397) ;  /* 0x0000000000108947 */ /* 0x000fea0003800000 */
[----:B------:R-:W-:Y:S01]  /*167c0*/  UMOV UR4, 0xffffffff ;  /* 0xffffffff00047882 */ /* 0x000fe20000000000 */
[----:B------:R-:W-:Y:S02]  /*167d0*/  VIADD R12, R5, 0xffffffff ;  /* 0xffffffff050c7836 */ /* 0x000fe40000000000 */
[----:B------:R-:W-:Y:S05]  /*167e0*/  BRA.DIV UR4, `(.L_x_8398) ;  /* 0x0000002204147947 */ /* 0x000fea000b800000 */
[----:B------:R4:W0:Y:S02]  /*167f0*/  SHFL.IDX PT, R14, R3, R12, 0x1f ;  /* 0x00001f0c030e7589 */ /* 0x00082400000e0000 */
.L_x_8397:
[----:B---3--:R-:W-:Y:S01]  /*16800*/  IABS R6, R17 ;  /* 0x0000001100067213 */ /* 0x008fe20000000000 */
[----:B0-----:R-:W-:Y:S02]  /*16810*/  IMAD R16, R14, R16, R2 ;  /* 0x000000100e107224 */ /* 0x001fe400078e0202 */
[----:B------:R-:W-:Y:S01]  /*16820*/  IMAD.MOV.U32 R2, RZ, RZ, RZ ;  /* 0x000000ffff027224 */ /* 0x000fe200078e00ff */
[----:B------:R-:W0:Y:S01]  /*16830*/  I2F.RP R7, R6 ;  /* 0x0000000600077306 */ /* 0x000e220000209400 */
[----:B------:R-:W-:-:S07]  /*16840*/  IMAD.IADD R19, R5, 0x1, R19 ;  /* 0x0000000105137824 */ /* 0x000fce00078e0213 */
[----:B0-----:R-:W0:Y:S02]  /*16850*/  MUFU.RCP R7, R7 ;  /* 0x0000000700077308 */ /* 0x001e240000001000 */
[----:B0-----:R-:W-:-:S06]  /*16860*/  VIADD R8, R7, 0xffffffe ;  /* 0x0ffffffe07087836 */ /* 0x001fcc0000000000 */
[----:B----4-:R-:W0:Y:S02]  /*16870*/  F2I.FTZ.U32.TRUNC.NTZ R3, R8 ;  /* 0x0000000800037305 */ /* 0x010e24000021f000 */
        /* <DEDUP_REMOVED lines=23> */
.L_x_8391:
[----:B------:R-:W-:Y:S01]  /*169f0*/  UMOV UR4, URZ ;  /* 0x0000003f00047c82 */ /* 0x000fe20008000000 */
[----:B------:R-:W-:Y:S01]  /*16a00*/  UMOV UR5, URZ ;  /* 0x0000003f00057c82 */ /* 0x000fe20008000000 */
[----:B------:R-:W-:Y:S01]  /*16a10*/  ULDC UR6, c[0x0][0xd14] ;  /* 0x0003450000067ab9 */ /* 0x000fe20000000800 */
[----:B------:R-:W-:Y:S02]  /*16a20*/  IMAD.MOV.U32 R16, RZ, RZ, R4 ;  /* 0x000000ffff107224 */ /* 0x000fe400078e0004 */
[----:B------:R-:W-:Y:S02]  /*16a30*/  IMAD.U32 R17, RZ, RZ, UR4 ;  /* 0x00000004ff117e24 */ /* 0x000fe4000f8e00ff */
[----:B------:R-:W-:Y:S02]  /*16a40*/  IMAD.U32 R18, RZ, RZ, UR5 ;  /* 0x00000005ff127e24 */ /* 0x000fe4000f8e00ff */
[----:B------:R-:W-:-:S07]  /*16a50*/  IMAD.U32 R19, RZ, RZ, UR6 ;  /* 0x00000006ff137e24 */ /* 0x000fce000f8e00ff */
.L_x_8399:
        /* <DEDUP_REMOVED lines=12> */
.L_x_8318:
[----:B------:R-:W4:Y:S01]  /*16b20*/  S2R R3, SR_CgaCtaId ;  /* 0x0000000000037919 */ /* 0x000f220000008800 */
[----:B------:R-:W-:Y:S01]  /*16b30*/  UIADD3 UR4, UR50, 0x1, URZ ;  /* 0x0000000132047890 */ /* 0x000fe2000fffe03f */
[----:B0-----:R-:W-:-:S03]  /*16b40*/  MOV R0, 0x400 ;  /* 0x0000040000007802 */ /* 0x001fc60000000f00 */
[----:B------:R-:W-:-:S04]  /*16b50*/  ULEA.HI UR5, UR4, UR4, URZ, 0x1 ;  /* 0x0000000404057291 */ /* 0x000fc8000f8f083f */
[----:B------:R-:W-:-:S04]  /*16b60*/  ULOP3.LUT UR5, UR5, 0xfffffffe, URZ, 0xc0, !UPT ;  /* 0xfffffffe05057892 */ /* 0x000fc8000f8ec03f */
[----:B------:R-:W-:Y:S01]  /*16b70*/  UIADD3 UR5, UR4, -UR5, URZ ;  /* 0x8000000504057290 */ /* 0x000fe2000fffe03f */
[----:B----4-:R-:W-:-:S05]  /*16b80*/  LEA R0, R3, R0, 0x18 ;  /* 0x0000000003007211 */ /* 0x010fca00078ec0ff */
[----:B------:R-:W-:-:S05]  /*16b90*/  IMAD.U32 R3, RZ, RZ, UR5 ;  /* 0x00000005ff037e24 */ /* 0x000fca000f8e00ff */
[----:B------:R-:W-:-:S04]  /*16ba0*/  SHF.L.U32 R3, R3, 0x1f, RZ ;  /* 0x0000001f03037819 */ /* 0x000fc800000006ff */
[----:B------:R-:W0:Y:S02]  /*16bb0*/  SYNCS.PHASECHK.TRANS64.TRYWAIT P0, [R0+URZ+0x32420], R3 ;  /* 0x03242003000075a7 */ /* 0x000e24000800017f */
[----:B0-----:R-:W-:Y:S05]  /*16bc0*/  @!P0 BRA `(.L_x_8401) ;  /* 0x0000001c00408947 */ /* 0x001fea0003800000 */
.L_x_8496:
[----:B------:R-:W-:-:S03]  /*16bd0*/  UMOV UR4, 0xffffffff ;  /* 0xffffffff00047882 */ /* 0x000fc60000000000 */
[----:B------:R-:W-:Y:S05]  /*16be0*/  BRA.DIV UR4, `(.L_x_8402) ;  /* 0x0000001e044c7947 */ /* 0x000fea000b800000 */
[----:B---3--:R-:W3:Y:S02]  /*16bf0*/  S2R R2, SR_TID.X ;  /* 0x0000000000027919 */ /* 0x008ee40000002100 */
[----:B---3--:R-:W-:-:S04]  /*16c00*/  SHF.R.U32.HI R2, RZ, 0x5, R2 ;  /* 0x00000005ff027819 */ /* 0x008fc80000011602 */
[----:B------:R-:W-:-:S05]  /*16c10*/  LOP3.LUT R2, R2, 0x3, RZ, 0xc0, !PT ;  /* 0x0000000302027812 */ /* 0x000fca00078ec0ff */
[----:B------:R3:W4:Y:S02]  /*16c20*/  SHFL.IDX PT, R14, R2, RZ, 0x1f ;  /* 0x00001fff020e7589 */ /* 0x00072400000e0000 */
.L_x_8499:
[----:B----4-:R-:W-:-:S13]  /*16c30*/  ISETP.NE.AND P0, PT, R14, RZ, PT ;  /* 0x000000ff0e00720c */ /* 0x010fda0003f05270 */
[----:B------:R-:W-:Y:S05]  /*16c40*/  @P0 BRA `(.L_x_8175) ;  /* 0x00000000009c0947 */ /* 0x000fea0003800000 */
[----:B------:R-:W-:-:S03]  /*16c50*/  UMOV UR4, 0xffffffff ;  /* 0xffffffff00047882 */ /* 0x000fc60000000000 */
[----:B------:R-:W-:Y:S05]  /*16c60*/  BRA.DIV UR4, `(.L_x_8403) ;  /* 0x0000001e04607947 */ /* 0x000fea000b800000 */
[----:B------:R-:W-:-:S13]  /*16c70*/  ELECT P6, URZ, PT ;  /* 0x00000000003f782f */ /* 0x000fda00038c0000 */
.L_x_8502:
[----:B------:R-:W-:Y:S05]  /*16c80*/  @!P6 BRA `(.L_x_8175) ;  /* 0x00000000008ce947 */ /* 0x000fea0003800000 */
[----:B---3--:R-:W3:Y:S02]  /*16c90*/  LDL R2, [R1+0x98] ;  /* 0x0000980001027983 */ /* 0x008ee40000100800 */
[----:B---3--:R-:W-:-:S13]  /*16ca0*/  R2UR UR4, R2 ;  /* 0x00000000020472ca */ /* 0x008fda00000e0000 */
[----:B------:R-:W-:-:S06]  /*16cb0*/  ULOP3.LUT UR4, UR4, 0x2, URZ, 0xfc, !UPT ;  /* 0x0000000204047892 */ /* 0x000fcc000f8efc3f */
[----:B------:R-:W-:-:S05]  /*16cc0*/  IMAD.U32 R2, RZ, RZ, UR4 ;  /* 0x00000004ff027e24 */ /* 0x000fca000f8e00ff */
[----:B------:R-:W-:-:S13]  /*16cd0*/  ISETP.NE.AND P2, PT, R2, 0x3, PT ;  /* 0x000000030200780c */ /* 0x000fda0003f45270 */
[----:B------:R-:W-:Y:S05]  /*16ce0*/  @!P2 BRA `(.L_x_8404) ;  /* 0x000000000004a947 */ /* 0x000fea0003800000 */
[----:B------:R-:W-:Y:S01]  /*16cf0*/  BPT.TRAP 0x1 ;  /* 0x000000040000795c */ /* 0x000fe20000300000 */
.L_x_8404:
[----:B0-----:R-:W3:Y:S04]  /*16d00*/  LDL R3, [R1] ;  /* 0x0000000001037983 */ /* 0x001ee80000100800 */
[----:B------:R-:W1:Y:S01]  /*16d10*/  LDL.LU R7, [R1+0x8] ;  /* 0x0000080001077983 */ /* 0x000e620000300800 */
[----:B------:R-:W-:-:S04]  /*16d20*/  VIADD R2, R0, 0x32440 ;  /* 0x0003244000027836 */ /* 0x000fc80000000000 */
[C---:B---3--:R-:W-:Y:S02]  /*16d30*/  IMAD R6, R3.reuse, 0x8, R2 ;  /* 0x0000000803067824 */ /* 0x048fe400078e0202 */
[----:B------:R-:W-:Y:S01]  /*16d40*/  VIADD R3, R3, 0x1 ;  /* 0x0000000103037836 */ /* 0x000fe20000000000 */
[----:B-1----:R-:W-:-:S04]  /*16d50*/  SHF.L.U32 R5, R7, 0x1f, RZ ;  /* 0x0000001f07057819 */ /* 0x002fc800000006ff */
        /* <DEDUP_REMOVED lines=8> */
.L_x_8503:
[----:B------:R-:W1:Y:S02]  /*16de0*/  SYNCS.PHASECHK.TRANS64.TRYWAIT P0, [R7+URZ], R2 ;  /* 0x00000002070075a7 */ /* 0x000e64000800017f */
[----:B-1----:R-:W-:Y:S05]  /*16df0*/  @!P0 BRA `(.L_x_8406) ;  /* 0x0000001c00308947 */ /* 0x002fea0003800000 */
.L_x_8504:
[----:B------:R-:W-:Y:S05]  /*16e00*/  @!P2 BRA `(.L_x_8407) ;  /* 0x000000000004a947 */ /* 0x000fea0003800000 */
[----:B------:R-:W-:Y:S01]  /*16e10*/  BPT.TRAP 0x1 ;  /* 0x000000040000795c */ /* 0x000fe20000300000 */
.L_x_8407:
[----:B------:R-:W3:Y:S01]  /*16e20*/  LDL.LU R4, [R1] ;  /* 0x0000000001047983 */ /* 0x000ee20000300800 */
[----:B------:R-:W-:-:S04]  /*16e30*/  VIADD R0, R0, 0x32460 ;  /* 0x0003246000007836 */ /* 0x000fc80000000000 */
[----:B---3--:R-:W-:-:S04]  /*16e40*/  IMAD R4, R4, 0x8, R0 ;  /* 0x0000000804047824 */ /* 0x008fc800078e0200 */
[----:B------:R-:W3:Y:S02]  /*16e50*/  SYNCS.PHASECHK.TRANS64.TRYWAIT P0, [R4+URZ], R5 ;  /* 0x00000005040075a7 */ /* 0x000ee4000800017f */
[----:B---3--:R-:W-:Y:S05]  /*16e60*/  @!P0 BRA `(.L_x_8408) ;  /* 0x0000001c00288947 */ /* 0x008fea0003800000 */
.L_x_8505:
[----:B------:R-:W-:-:S07]  /*16e70*/  IMAD R3, R3, 0x8, R0 ;  /* 0x0000000803037824 */ /* 0x000fce00078e0200 */
.L_x_8409:
[----:B----4-:R4:W0:Y:S02]  /*16e80*/  SYNCS.PHASECHK.TRANS64.TRYWAIT P0, [R3+URZ], R2 ;  /* 0x00000002030075a7 */ /* 0x010824000800017f */
[----:B0-----:R-:W-:Y:S05]  /*16e90*/  @!P0 NANOSLEEP.SYNCS 0x989680 ;  /* 0x009896800000895d */ /* 0x001fea0003900000 */
[----:B------:R-:W0:Y:S02]  /*16ea0*/  @!P0 SYNCS.PHASECHK.TRANS64 P0, [R3+URZ], R2 ;  /* 0x00000002030085a7 */ /* 0x000e24000800007f */
[----:B0-----:R-:W-:Y:S05]  /*16eb0*/  @!P0 BRA `(.L_x_8409) ;  /* 0xfffffffc00f08947 */ /* 0x001fea000383ffff */
.L_x_8175:
[----:B------:R-:W-:Y:S05]  /*16ec0*/  BSYNC B7 ;  /* 0x0000000000077941 */ /* 0x000fea0003800000 */
.L_x_8172:
[----:B------:R-:W-:Y:S05]  /*16ed0*/  EXIT ;  /* 0x000000000000794d */ /* 0x000fea0003800000 */
.L_x_8193:
[----:B0-----:R0:W1:Y:S02]  /*16ee0*/  SYNCS.PHASECHK.TRANS64.TRYWAIT P6, [R95+URZ+0x32490], R110 ;  /* 0x0324906e5f0075a7 */ /* 0x00106400080c017f */
[----:B-1----:R-:W-:Y:S05]  /*16ef0*/  @!P6 NANOSLEEP.SYNCS 0x989680 ;  /* 0x009896800000e95d */ /* 0x002fea0003900000 */
[----:B------:R-:W1:Y:S02]  /*16f00*/  @!P6 SYNCS.PHASECHK.TRANS64 P6, [R95+URZ+0x32490], R110 ;  /* 0x0324906e5f00e5a7 */ /* 0x000e6400080c007f */
[----:B-1----:R-:W-:Y:S05]  /*16f10*/  @!P6 BRA `(.L_x_8193) ;  /* 0xfffffffc00f0e947 */ /* 0x002fea000383ffff */
[----:B------:R-:W-:Y:S05]  /*16f20*/  BRA `(.L_x_8410) ;  /* 0xfffffebc007c7947 */ /* 0x000fea000383ffff */
.L_x_8211:
[----:B0-----:R0:W1:Y:S02]  /*16f30*/  SYNCS.PHASECHK.TRANS64.TRYWAIT P5, [R95+URZ+0x32490], R110 ;  /* 0x0324906e5f0075a7 */ /* 0x00106400080a017f */
[----:B-1----:R-:W-:Y:S05]  /*16f40*/  @!P5 NANOSLEEP.SYNCS 0x989680 ;  /* 0x009896800000d95d */ /* 0x002fea0003900000 */
[----:B------:R-:W1:Y:S02]  /*16f50*/  @!P5 SYNCS.PHASECHK.TRANS64 P5, [R95+URZ+0x32490], R110 ;  /* 0x0324906e5f00d5a7 */ /* 0x000e6400080a007f */
[----:B-1----:R-:W-:Y:S05]  /*16f60*/  @!P5 BRA `(.L_x_8211) ;  /* 0xfffffffc00f0d947 */ /* 0x002fea000383ffff */
[----:B------:R-:W-:Y:S05]  /*16f70*/  BRA `(.L_x_8411) ;  /* 0xfffffed000387947 */ /* 0x000fea000383ffff */
.L_x_8220:
[----:B0-----:R0:W1:Y:S02]  /*16f80*/  SYNCS.PHASECHK.TRANS64.TRYWAIT P4, [R95+URZ+0x32490], R110 ;  /* 0x0324906e5f0075a7 */ /* 0x001064000808017f */
[----:B-1----:R-:W-:Y:S05]  /*16f90*/  @!P4 NANOSLEEP.SYNCS 0x989680 ;  /* 0x009896800000c95d */ /* 0x002fea0003900000 */
[----:B------:R-:W1:Y:S02]  /*16fa0*/  @!P4 SYNCS.PHASECHK.TRANS64 P4, [R95+URZ+0x32490], R110 ;  /* 0x0324906e5f00c5a7 */ /* 0x000e64000808007f */
[----:B-1----:R-:W-:Y:S05]  /*16fb0*/  @!P4 BRA `(.L_x_8220) ;  /* 0xfffffffc00f0c947 */ /* 0x002fea000383ffff */
[----:B------:R-:W-:Y:S05]  /*16fc0*/  BRA `(.L_x_8412) ;  /* 0xfffffee000647947 */ /* 0x000fea000383ffff */
.L_x_8226:
[----:B-1----:R1:W2:Y:S02]  /*16fd0*/  SYNCS.PHASECHK.TRANS64.TRYWAIT P3, [R95+URZ+0x324b0], R110 ;  /* 0x0324b06e5f0075a7 */ /* 0x0022a4000806017f */
[----:B--2---:R-:W-:Y:S05]  /*16fe0*/  @!P3 NANOSLEEP.SYNCS 0x989680 ;  /* 0x009896800000b95d */ /* 0x004fea0003900000 */
[----:B------:R-:W2:Y:S02]  /*16ff0*/  @!P3 SYNCS.PHASECHK.TRANS64 P3, [R95+URZ+0x324b0], R110 ;  /* 0x0324b06e5f00b5a7 */ /* 0x000ea4000806007f */
[----:B--2---:R-:W-:Y:S05]  /*17000*/  @!P3 BRA `(.L_x_8226) ;  /* 0xfffffffc00f0b947 */ /* 0x004fea000383ffff */
[----:B------:R-:W-:Y:S05]  /*17010*/  BRA `(.L_x_8413) ;  /* 0xfffffee000f07947 */ /* 0x000fea000383ffff */
.L_x_8234:
[----:B------:R-:W0:Y:S01]  /*17020*/  S2R R8, SR_TID.X ;  /* 0x0000000000087919 */ /* 0x000e220000002100 */
[----:B------:R-:W-:Y:S01]  /*17030*/  BSSY B0, `(.L_x_8414) ;  /* 0x000000c000007945 */ /* 0x000fe20003800000 */
[----:B------:R-:W-:Y:S02]  /*17040*/  IMAD.MOV.U32 R12, RZ, RZ, RZ ;  /* 0x000000ffff0c7224 */ /* 0x000fe400078e00ff */
[----:B------:R-:W-:Y:S02]  /*17050*/  IMAD.MOV.U32 R11, RZ, RZ, 0x1f ;  /* 0x0000001fff0b7424 */ /* 0x000fe400078e00ff */
[----:B------:R-:W-:Y:S02]  /*17060*/  IMAD.MOV.U32 R15, RZ, RZ, -0x1 ;  /* 0xffffffffff0f7424 */ /* 0x000fe400078e00ff */
[----:B0-----:R-:W-:-:S05]  /*17070*/  VIADD R26, R8, 0xffffff80 ;  /* 0xffffff80081a7836 */ /* 0x001fca0000000000 */
[----:B------:R-:W-:-:S04]  /*17080*/  SHF.R.S32.HI R8, RZ, 0x1f, R26 ;  /* 0x0000001fff087819 */ /* 0x000fc8000001141a */
[----:B------:R-:W-:-:S04]  /*17090*/  LEA.HI R8, R8, R26, RZ, 0x7 ;  /* 0x0000001a08087211 */ /* 0x000fc800078f38ff */
[----:B------:R-:W-:-:S05]  /*170a0*/  SHF.R.S32.HI R8, RZ, 0x7, R8 ;  /* 0x00000007ff087819 */ /* 0x000fca0000011408 */
[----:B------:R-:W-:-:S07]  /*170b0*/  IMAD.MOV.U32 R13, RZ, RZ, R8 ;  /* 0x000000ffff0d7224 */ /* 0x000fce00078e0008 */
[----:B-----5:R-:W-:Y:S05]  /*170c0*/  WARPSYNC.COLLECTIVE R15, `(.L_x_8415) ;  /* 0x000000000f087348 */ /* 0x020fea0003c00000 */
[----:B------:R0:W1:Y:S02]  /*170d0*/  SHFL.IDX P6, R14, R13, R12, R11 ;  /* 0x0000000c0d0e7389 */ /* 0x00006400000c000b */
[----:B01---5:R-:W-:Y:S01]  /*170e0*/  ENDCOLLECTIVE ;  /* 0x000000000000791b */ /* 0x023fe20003800000 */
.L_x_8415:
[----:B------:R-:W-:Y:S05]  /*170f0*/  BSYNC B0 ;  /* 0x0000000000007941 */ /* 0x000fea0003800000 */
.L_x_8414:
[----:B------:R-:W-:Y:S05]  /*17100*/  BRA `(.L_x_8416) ;  /* 0xfffffeec00a47947 */ /* 0x000fea000383ffff */
.L_x_8248:
[----:B------:R-:W-:Y:S01]  /*17110*/  BSSY B1, `(.L_x_8417) ;  /* 0x0000008000017945 */ /* 0x000fe20003800000 */
[----:B------:R-:W-:Y:S01]  /*17120*/  MOV R13, R29 ;  /* 0x0000001d000d7202 */ /* 0x000fe20000000f00 */
[----:B------:R-:W-:Y:S02]  /*17130*/  IMAD.MOV.U32 R12, RZ, RZ, RZ ;  /* 0x000000ffff0c7224 */ /* 0x000fe400078e00ff */
[----:B------:R-:W-:Y:S02]  /*17140*/  IMAD.MOV.U32 R11, RZ, RZ, 0x1c1f ;  /* 0x00001c1fff0b7424 */ /* 0x000fe400078e00ff */
[----:B------:R-:W-:-:S07]  /*17150*/  IMAD.MOV.U32 R15, RZ, RZ, -0x1 ;  /* 0xffffffffff0f7424 */ /* 0x000fce00078e00ff */
[----:B0-----:R-:W-:Y:S05]  /*17160*/  WARPSYNC.COLLECTIVE R15, `(.L_x_8418) ;  /* 0x000000000f087348 */ /* 0x001fea0003c00000 */
[----:B------:R1:W2:Y:S02]  /*17170*/  SHFL.IDX P6, R14, R13, R12, R11 ;  /* 0x0000000c0d0e7389 */ /* 0x0002a400000c000b */
[----:B012---:R-:W-:Y:S01]  /*17180*/  ENDCOLLECTIVE ;  /* 0x000000000000791b */ /* 0x007fe20003800000 */
.L_x_8418:
[----:B------:R-:W-:Y:S05]  /*17190*/  BSYNC B1 ;  /* 0x0000000000017941 */ /* 0x000fea0003800000 */
.L_x_8417:
[----:B------:R-:W-:Y:S05]  /*171a0*/  BRA `(.L_x_8419) ;  /* 0xfffffef400ac7947 */ /* 0x000fea000383ffff */
.L_x_8249:
        /* <DEDUP_REMOVED lines=8> */
.L_x_8421:
[----:B------:R-:W-:Y:S05]  /*17230*/  BSYNC B1 ;  /* 0x0000000000017941 */ /* 0x000fea0003800000 */
.L_x_8420:
[----:B------:R-:W-:Y:S05]  /*17240*/  BRA `(.L_x_8422) ;  /* 0xfffffef400907947 */ /* 0x000fea000383ffff */
.L_x_8250:
        /* <DEDUP_REMOVED lines=8> */
.L_x_8424:
[----:B------:R-:W-:Y:S05]  /*172d0*/  BSYNC B1 ;  /* 0x0000000000017941 */ /* 0x000fea0003800000 */
.L_x_8423:
[----:B------:R-:W-:Y:S05]  /*172e0*/  BRA `(.L_x_8425) ;  /* 0xfffffef400747947 */ /* 0x000fea000383ffff */
.L_x_8251:
        /* <DEDUP_REMOVED lines=8> */
.L_x_8427:
[----:B------:R-:W-:Y:S05]  /*17370*/  BSYNC B1 ;  /* 0x0000000000017941 */ /* 0x000fea0003800000 */
.L_x_8426:
[----:B------:R-:W-:Y:S05]  /*17380*/  BRA `(.L_x_8428) ;  /* 0xfffffef400587947 */ /* 0x000fea000383ffff */
.L_x_8253:
[----:B-1----:R1:W2:Y:S02]  /*17390*/  SYNCS.PHASECHK.TRANS64.TRYWAIT P1, [R18+URZ+0x32400], R7 ;  /* 0x03240007120075a7 */ /* 0x0022a4000802017f */
[----:B--2---:R-:W-:Y:S05]  /*173a0*/  @!P1 NANOSLEEP.SYNCS 0x989680 ;  /* 0x009896800000995d */ /* 0x004fea0003900000 */
[----:B------:R-:W2:Y:S02]  /*173b0*/  @!P1 SYNCS.PHASECHK.TRANS64 P1, [R18+URZ+0x32400], R7 ;  /* 0x03240007120095a7 */ /* 0x000ea4000802007f */
[----:B--2---:R-:W-:Y:S05]  /*173c0*/  @!P1 BRA `(.L_x_8253) ;  /* 0xfffffffc00f09947 */ /* 0x004fea000383ffff */
[----:B------:R-:W-:Y:S05]  /*173d0*/  BRA `(.L_x_8429) ;  /* 0xfffffef400b87947 */ /* 0x000fea000383ffff */
.L_x_8261:
        /* <DEDUP_REMOVED lines=8> */
.L_x_8431:
[----:B------:R-:W-:Y:S05]  /*17460*/  BSYNC B1 ;  /* 0x0000000000017941 */ /* 0x000fea0003800000 */
.L_x_8430:
[----:B------:R-:W-:Y:S05]  /*17470*/  BRA `(.L_x_8432) ;  /* 0xffffff0000847947 */ /* 0x000fea000383ffff */
.L_x_8262:
        /* <DEDUP_REMOVED lines=8> */
.L_x_8434:
[----:B------:R-:W-:Y:S05]  /*17500*/  BSYNC B1 ;  /* 0x0000000000017941 */ /* 0x000fea0003800000 */
.L_x_8433:
[----:B------:R-:W-:Y:S05]  /*17510*/  BRA `(.L_x_8435) ;  /* 0xffffff0000687947 */ /* 0x000fea000383ffff */
.L_x_8263:
        /* <DEDUP_REMOVED lines=8> */
.L_x_8437:
[----:B------:R-:W-:Y:S05]  /*175a0*/  BSYNC B1 ;  /* 0x0000000000017941 */ /* 0x000fea0003800000 */
.L_x_8436:
[----:B------:R-:W-:Y:S05]  /*175b0*/  BRA `(.L_x_8438) ;  /* 0xffffff00004c7947 */ /* 0x000fea000383ffff */
.L_x_8264:
        /* <DEDUP_REMOVED lines=8> */
.L_x_8440:
[----:B------:R-:W-:Y:S05]  /*17640*/  BSYNC B1 ;  /* 0x0000000000017941 */ /* 0x000fea0003800000 */
.L_x_8439:
[----:B------:R-:W-:Y:S05]  /*17650*/  BRA `(.L_x_8441) ;  /* 0xffffff0000307947 */ /* 0x000fea000383ffff */
.L_x_8266:
[----:B-1----:R1:W2:Y:S02]  /*17660*/  SYNCS.PHASECHK.TRANS64.TRYWAIT P1, [R18+URZ+0x32400], R9 ;  /* 0x03240009120075a7 */ /* 0x0022a4000802017f */
[----:B--2---:R-:W-:Y:S05]  /*17670*/  @!P1 NANOSLEEP.SYNCS 0x989680 ;  /* 0x009896800000995d */ /* 0x004fea0003900000 */
[----:B------:R-:W2:Y:S02]  /*17680*/  @!P1 SYNCS.PHASECHK.TRANS64 P1, [R18+URZ+0x32400], R9 ;  /* 0x03240009120095a7 */ /* 0x000ea4000802007f */
[----:B--2---:R-:W-:Y:S05]  /*17690*/  @!P1 BRA `(.L_x_8266) ;  /* 0xfffffffc00f09947 */ /* 0x004fea000383ffff */
[----:B------:R-:W-:Y:S05]  /*176a0*/  BRA `(.L_x_8442) ;  /* 0xffffff0000907947 */ /* 0x000fea000383ffff */
.L_x_8272:
[----:B-1----:R1:W2:Y:S02]  /*176b0*/  SYNCS.PHASECHK.TRANS64.TRYWAIT P1, [R0+URZ+0x32430], R7 ;  /* 0x03243007000075a7 */ /* 0x0022a4000802017f */
[----:B--2---:R-:W-:Y:S05]  /*176c0*/  @!P1 NANOSLEEP.SYNCS 0x989680 ;  /* 0x009896800000995d */ /* 0x004fea0003900000 */
[----:B------:R-:W2:Y:S02]  /*176d0*/  @!P1 SYNCS.PHASECHK.TRANS64 P1, [R0+URZ+0x32430], R7 ;  /* 0x03243007000095a7 */ /* 0x000ea4000802007f */
[----:B--2---:R-:W-:Y:S05]  /*176e0*/  @!P1 BRA `(.L_x_8272) ;  /* 0xfffffffc00f09947 */ /* 0x004fea000383ffff */
[----:B------:R-:W-:Y:S05]  /*176f0*/  BRA `(.L_x_8271) ;  /* 0xffffff0c00bc7947 */ /* 0x000fea000383ffff */
.L_x_8274:
[----:B--2---:R2:W3:Y:S02]  /*17700*/  SYNCS.PHASECHK.TRANS64.TRYWAIT P1, [R18+URZ+0x32410], R3 ;  /* 0x03241003120075a7 */ /* 0x0044e4000802017f */
[----:B---3--:R-:W-:Y:S05]  /*17710*/  @!P1 NANOSLEEP.SYNCS 0x989680 ;  /* 0x009896800000995d */ /* 0x008fea0003900000 */
[----:B------:R-:W3:Y:S02]  /*17720*/  @!P1 SYNCS.PHASECHK.TRANS64 P1, [R18+URZ+0x32410], R3 ;  /* 0x03241003120095a7 */ /* 0x000ee4000802007f */
[----:B---3--:R-:W-:Y:S05]  /*17730*/  @!P1 BRA `(.L_x_8274) ;  /* 0xfffffffc00f09947 */ /* 0x008fea000383ffff */
[----:B------:R-:W-:Y:S05]  /*17740*/  BRA `(.L_x_8443) ;  /* 0xffffff1000a47947 */ /* 0x000fea000383ffff */
.L_x_8279:
[----:B--2---:R2:W4:Y:S02]  /*17750*/  SYNCS.PHASECHK.TRANS64.TRYWAIT P2, [R0+URZ+0x32450], R7 ;  /* 0x03245007000075a7 */ /* 0x004524000804017f */
[----:B----4-:R-:W-:Y:S05]  /*17760*/  @!P2 NANOSLEEP.SYNCS 0x989680 ;  /* 0x009896800000a95d */ /* 0x010fea0003900000 */
[----:B------:R-:W4:Y:S02]  /*17770*/  @!P2 SYNCS.PHASECHK.TRANS64 P2, [R0+URZ+0x32450], R7 ;  /* 0x032450070000a5a7 */ /* 0x000f24000804007f */
[----:B----4-:R-:W-:Y:S05]  /*17780*/  @!P2 BRA `(.L_x_8279) ;  /* 0xfffffffc00f0a947 */ /* 0x010fea000383ffff */
[----:B------:R-:W-:Y:S05]  /*17790*/  BRA `(.L_x_8278) ;  /* 0xffffff1000c47947 */ /* 0x000fea000383ffff */
.L_x_8284:
[----:B-1----:R1:W2:Y:S02]  /*177a0*/  SYNCS.PHASECHK.TRANS64.TRYWAIT P3, [R3+URZ+0x32430], R12 ;  /* 0x0324300c030075a7 */ /* 0x0022a4000806017f */
[----:B--2---:R-:W-:Y:S05]  /*177b0*/  @!P3 NANOSLEEP.SYNCS 0x989680 ;  /* 0x009896800000b95d */ /* 0x004fea0003900000 */
[----:B------:R-:W2:Y:S02]  /*177c0*/  @!P3 SYNCS.PHASECHK.TRANS64 P3, [R3+URZ+0x32430], R12 ;  /* 0x0324300c0300b5a7 */ /* 0x000ea4000806007f */
[----:B--2---:R-:W-:Y:S05]  /*177d0*/  @!P3 BRA `(.L_x_8284) ;  /* 0xfffffffc00f0b947 */ /* 0x004fea000383ffff */
[----:B------:R-:W-:Y:S05]  /*177e0*/  BRA `(.L_x_8283) ;  /* 0xffffff3c005c7947 */ /* 0x000fea000383ffff */
.L_x_8289:
[----:B---3--:R3:W4:Y:S02]  /*177f0*/  SYNCS.PHASECHK.TRANS64.TRYWAIT P3, [R3+URZ+0x32450], R12 ;  /* 0x0324500c030075a7 */ /* 0x008724000806017f */
[----:B----4-:R-:W-:Y:S05]  /*17800*/  @!P3 NANOSLEEP.SYNCS 0x989680 ;  /* 0x009896800000b95d */ /* 0x010fea0003900000 */
[----:B------:R-:W4:Y:S02]  /*17810*/  @!P3 SYNCS.PHASECHK.TRANS64 P3, [R3+URZ+0x32450], R12 ;  /* 0x0324500c0300b5a7 */ /* 0x000f24000806007f */
[----:B----4-:R-:W-:Y:S05]  /*17820*/  @!P3 BRA `(.L_x_8289) ;  /* 0xfffffffc00f0b947 */ /* 0x010fea000383ffff */
[----:B------:R-:W-:Y:S05]  /*17830*/  BRA `(.L_x_8288) ;  /* 0xffffff4000087947 */ /* 0x000fea000383ffff */
.L_x_8322:
[----:B------:R-:W0:Y:S01]  /*17840*/  S2R R11, SR_TID.X ;  /* 0x00000000000b7919 */ /* 0x000e220000002100 */
[----:B------:R-:W-:Y:S01]  /*17850*/  BSSY B1, `(.L_x_8444) ;  /* 0x000000a000017945 */ /* 0x000fe20003800000 */
[----:B------:R-:W-:Y:S02]  /*17860*/  IMAD.MOV.U32 R12, RZ, RZ, RZ ;  /* 0x000000ffff0c7224 */ /* 0x000fe400078e00ff */
[----:B------:R-:W-:Y:S01]  /*17870*/  IMAD.MOV.U32 R15, RZ, RZ, -0x1 ;  /* 0xffffffffff0f7424 */ /* 0x000fe200078e00ff */
[----:B0-----:R-:W-:-:S04]  /*17880*/  SHF.R.U32.HI R11, RZ, 0x5, R11 ;  /* 0x00000005ff0b7819 */ /* 0x001fc8000001160b */
[----:B------:R-:W-:-:S05]  /*17890*/  LOP3.LUT R11, R11, 0x3, RZ, 0xc0, !PT ;  /* 0x000000030b0b7812 */ /* 0x000fca00078ec0ff */
[----:B------:R-:W-:Y:S02]  /*178a0*/  IMAD.MOV.U32 R13, RZ, RZ, R11 ;  /* 0x000000ffff0d7224 */ /* 0x000fe400078e000b */
[----:B------:R-:W-:-:S07]  /*178b0*/  IMAD.MOV.U32 R11, RZ, RZ, 0x1f ;  /* 0x0000001fff0b7424 */ /* 0x000fce00078e00ff */
[----:B-----5:R-:W-:Y:S05]  /*178c0*/  WARPSYNC.COLLECTIVE R15, `(.L_x_8445) ;  /* 0x000000000f087348 */ /* 0x020fea0003c00000 */
[----:B------:R0:W1:Y:S02]  /*178d0*/  SHFL.IDX P6, R14, R13, R12, R11 ;  /* 0x0000000c0d0e7389 */ /* 0x00006400000c000b */
[----:B01---5:R-:W-:Y:S01]  /*178e0*/  ENDCOLLECTIVE ;  /* 0x000000000000791b */ /* 0x023fe20003800000 */
.L_x_8445:
[----:B------:R-:W-:Y:S05]  /*178f0*/  BSYNC B1 ;  /* 0x0000000000017941 */ /* 0x000fea0003800000 */
.L_x_8444:
[----:B------:R-:W-:Y:S05]  /*17900*/  BRA `(.L_x_8446) ;  /* 0xffffffac00b07947 */ /* 0x000fea000383ffff */
.L_x_8323:
[----:B------:R-:W-:Y:S01]  /*17910*/  BSSY B1, `(.L_x_8447) ;  /* 0x0000006000017945 */ /* 0x000fe20003800000 */
[----:B------:R-:W-:-:S07]  /*17920*/  IMAD.MOV.U32 R15, RZ, RZ, -0x1 ;  /* 0xffffffffff0f7424 */ /* 0x000fce00078e00ff */
[----:B-----5:R-:W-:Y:S05]  /*17930*/  WARPSYNC.COLLECTIVE R15, `(.L_x_8448) ;  /* 0x000000000f0c7348 */ /* 0x020fea0003c00000 */
[----:B------:R-:W-:Y:S02]  /*17940*/  ELECT P6, UR62, PT ;  /* 0x00000000003e782f */ /* 0x000fe400038c0000 */
[----:B------:R-:W-:Y:S01]  /*17950*/  MOV R14, UR62 ;  /* 0x0000003e000e7c02 */ /* 0x000fe20008000f00 */
[----:B-----5:R-:W-:Y:S10]  /*17960*/  ENDCOLLECTIVE ;  /* 0x000000000000791b */ /* 0x020ff40003800000 */
.L_x_8448:
[----:B------:R-:W-:Y:S05]  /*17970*/  BSYNC B1 ;  /* 0x0000000000017941 */ /* 0x000fea0003800000 */
.L_x_8447:
[----:B------:R-:W-:Y:S05]  /*17980*/  BRA `(.L_x_8449) ;  /* 0xffffffac009c7947 */ /* 0x000fea000383ffff */
.L_x_8324:
[----:B0-----:R0:W1:Y:S02]  /*17990*/  SYNCS.PHASECHK.TRANS64.TRYWAIT P0, [R5+URZ+0x32420], R7 ;  /* 0x03242007050075a7 */ /* 0x001064000800017f */
[----:B-1----:R-:W-:Y:S05]  /*179a0*/  @!P0 NANOSLEEP.SYNCS 0x989680 ;  /* 0x009896800000895d */ /* 0x002fea0003900000 */
[----:B------:R-:W1:Y:S02]  /*179b0*/  @!P0 SYNCS.PHASECHK.TRANS64 P0, [R5+URZ+0x32420], R7 ;  /* 0x03242007050085a7 */ /* 0x000e64000800007f */
[----:B-1----:R-:W-:Y:S05]  /*179c0*/  @!P0 BRA `(.L_x_8324) ;  /* 0xfffffffc00f08947 */ /* 0x002fea000383ffff */
[----:B------:R-:W-:Y:S05]  /*179d0*/  BRA `(.L_x_8450) ;  /* 0xffffffac00b47947 */ /* 0x000fea000383ffff */
.L_x_8327:
[----:B0-----:R0:W1:Y:S02]  /*179e0*/  SYNCS.PHASECHK.TRANS64.TRYWAIT P0, [R7+URZ+0x324a0], R9 ;  /* 0x0324a009070075a7 */ /* 0x001064000800017f */
[----:B-1----:R-:W-:Y:S05]  /*179f0*/  @!P0 NANOSLEEP.SYNCS 0x989680 ;  /* 0x009896800000895d */ /* 0x002fea0003900000 */
[----:B------:R-:W1:Y:S02]  /*17a00*/  @!P0 SYNCS.PHASECHK.TRANS64 P0, [R7+URZ+0x324a0], R9 ;  /* 0x0324a009070085a7 */ /* 0x000e64000800007f */
[----:B-1----:R-:W-:Y:S05]  /*17a10*/  @!P0 BRA `(.L_x_8327) ;  /* 0xfffffffc00f08947 */ /* 0x002fea000383ffff */
[----:B------:R-:W-:Y:S05]  /*17a20*/  BRA `(.L_x_8451) ;  /* 0xffffffac00c07947 */ /* 0x000fea000383ffff */
.L_x_8329:
[----:B-1----:R1:W2:Y:S02]  /*17a30*/  SYNCS.PHASECHK.TRANS64.TRYWAIT P0, [R7+URZ+0x324c0], R9 ;  /* 0x0324c009070075a7 */ /* 0x0022a4000800017f */
[----:B--2---:R-:W-:Y:S05]  /*17a40*/  @!P0 NANOSLEEP.SYNCS 0x989680 ;  /* 0x009896800000895d */ /* 0x004fea0003900000 */
[----:B------:R-:W2:Y:S02]  /*17a50*/  @!P0 SYNCS.PHASECHK.TRANS64 P0, [R7+URZ+0x324c0], R9 ;  /* 0x0324c009070085a7 */ /* 0x000ea4000800007f */
[----:B--2---:R-:W-:Y:S05]  /*17a60*/  @!P0 BRA `(.L_x_8329) ;  /* 0xfffffffc00f08947 */ /* 0x004fea000383ffff */
[----:B------:R-:W-:Y:S05]  /*17a70*/  BRA `(.L_x_8452) ;  /* 0xffffffb000247947 */ /* 0x000fea000383ffff */
.L_x_8333:
[----:B0-----:R0:W1:Y:S02]  /*17a80*/  SYNCS.PHASECHK.TRANS64.TRYWAIT P0, [R7+URZ+0x324a0], R8 ;  /* 0x0324a008070075a7 */ /* 0x001064000800017f */
[----:B-1----:R-:W-:Y:S05]  /*17a90*/  @!P0 NANOSLEEP.SYNCS 0x989680 ;  /* 0x009896800000895d */ /* 0x002fea0003900000 */
[----:B------:R-:W1:Y:S02]  /*17aa0*/  @!P0 SYNCS.PHASECHK.TRANS64 P0, [R7+URZ+0x324a0], R8 ;  /* 0x0324a008070085a7 */ /* 0x000e64000800007f */
[----:B-1----:R-:W-:Y:S05]  /*17ab0*/  @!P0 BRA `(.L_x_8333) ;  /* 0xfffffffc00f08947 */ /* 0x002fea000383ffff */
[----:B------:R-:W-:Y:S05]  /*17ac0*/  BRA `(.L_x_8453) ;  /* 0xffffffb400147947 */ /* 0x000fea000383ffff */
.L_x_8335:
[----:B-1----:R1:W2:Y:S02]  /*17ad0*/  SYNCS.PHASECHK.TRANS64.TRYWAIT P1, [R7+URZ+0x324c0], R8 ;  /* 0x0324c008070075a7 */ /* 0x0022a4000802017f */
[----:B--2---:R-:W-:Y:S05]  /*17ae0*/  @!P1 NANOSLEEP.SYNCS 0x989680 ;  /* 0x009896800000995d */ /* 0x004fea0003900000 */
[----:B------:R-:W2:Y:S02]  /*17af0*/  @!P1 SYNCS.PHASECHK.TRANS64 P1, [R7+URZ+0x324c0], R8 ;  /* 0x0324c008070095a7 */ /* 0x000ea4000802007f */
[----:B--2---:R-:W-:Y:S05]  /*17b00*/  @!P1 BRA `(.L_x_8335) ;  /* 0xfffffffc00f09947 */ /* 0x004fea000383ffff */
[----:B------:R-:W-:Y:S05]  /*17b10*/  BRA `(.L_x_8454) ;  /* 0xffffffb400707947 */ /* 0x000fea000383ffff */
.L_x_8345:
        /* <DEDUP_REMOVED lines=11> */
.L_x_8456:
[----:B------:R-:W-:Y:S05]  /*17bd0*/  BSYNC B0 ;  /* 0x0000000000007941 */ /* 0x000fea0003800000 */
.L_x_8455:
[----:B------:R-:W-:Y:S05]  /*17be0*/  BRA `(.L_x_8457) ;  /* 0xffffffc0001c7947 */ /* 0x000fea000383ffff */
.L_x_8346:
[----:B------:R-:W-:Y:S01]  /*17bf0*/  BSSY B0, `(.L_x_8458) ;  /* 0x0000006000007945 */ /* 0x000fe20003800000 */
[----:B------:R-:W-:-:S07]  /*17c00*/  IMAD.MOV.U32 R15, RZ, RZ, -0x1 ;  /* 0xffffffffff0f7424 */ /* 0x000fce00078e00ff */
[----:B------:R-:W-:Y:S05]  /*17c10*/  WARPSYNC.COLLECTIVE R15, `(.L_x_8459) ;  /* 0x000000000f0c7348 */ /* 0x000fea0003c00000 */
[----:B------:R-:W-:Y:S02]  /*17c20*/  ELECT P6, UR62, PT ;  /* 0x00000000003e782f */ /* 0x000fe400038c0000 */
[----:B------:R-:W-:Y:S01]  /*17c30*/  MOV R14, UR62 ;  /* 0x0000003e000e7c02 */ /* 0x000fe20008000f00 */
[----:B------:R-:W-:Y:S10]  /*17c40*/  ENDCOLLECTIVE ;  /* 0x000000000000791b */ /* 0x000ff40003800000 */
.L_x_8459:
[----:B------:R-:W-:Y:S05]  /*17c50*/  BSYNC B0 ;  /* 0x0000000000007941 */ /* 0x000fea0003800000 */
.L_x_8458:
[----:B------:R-:W-:Y:S05]  /*17c60*/  BRA `(.L_x_8460) ;  /* 0xffffffc000147947 */ /* 0x000fea000383ffff */
.L_x_8349:
[----:B0-----:R0:W1:Y:S02]  /*17c70*/  SYNCS.PHASECHK.TRANS64.TRYWAIT P0, [R5+URZ+0x32440], R7 ;  /* 0x03244007050075a7 */ /* 0x001064000800017f */
[----:B-1----:R-:W-:Y:S05]  /*17c80*/  @!P0 NANOSLEEP.SYNCS 0x989680 ;  /* 0x009896800000895d */ /* 0x002fea0003900000 */
[----:B------:R-:W1:Y:S02]  /*17c90*/  @!P0 SYNCS.PHASECHK.TRANS64 P0, [R5+URZ+0x32440], R7 ;  /* 0x03244007050085a7 */ /* 0x000e64000800007f */
[----:B-1----:R-:W-:Y:S05]  /*17ca0*/  @!P0 BRA `(.L_x_8349) ;  /* 0xfffffffc00f08947 */ /* 0x002fea000383ffff */
[----:B------:R-:W-:Y:S05]  /*17cb0*/  BRA `(.L_x_8461) ;  /* 0xffffffc000847947 */ /* 0x000fea000383ffff */
.L_x_8353:
        /* <DEDUP_REMOVED lines=8> */
.L_x_8356:
[----:B0-----:R0:W1:Y:S02]  /*17d40*/  SYNCS.PHASECHK.TRANS64.TRYWAIT P0, [R2+URZ+0x32460], R5 ;  /* 0x03246005020075a7 */ /* 0x001064000800017f */
[----:B-1----:R-:W-:Y:S05]  /*17d50*/  @!P0 NANOSLEEP.SYNCS 0x989680 ;  /* 0x009896800000895d */ /* 0x002fea0003900000 */
[----:B------:R-:W1:Y:S02]  /*17d60*/  @!P0 SYNCS.PHASECHK.TRANS64 P0, [R2+URZ+0x32460], R5 ;  /* 0x03246005020085a7 */ /* 0x000e64000800007f */
[----:B-1----:R-:W-:Y:S05]  /*17d70*/  @!P0 BRA `(.L_x_8356) ;  /* 0xfffffffc00f08947 */ /* 0x002fea000383ffff */
[----:B------:R-:W-:Y:S05]  /*17d80*/  BRA `(.L_x_8463) ;  /* 0xffffffc8000c7947 */ /* 0x000fea000383ffff */
.L_x_8365:
[----:B--2---:R2:W3:Y:S02]  /*17d90*/  SYNCS.PHASECHK.TRANS64.TRYWAIT P0, [R2+URZ+0x32440], R7 ;  /* 0x03244007020075a7 */ /* 0x0044e4000800017f */
[----:B---3--:R-:W-:Y:S05]  /*17da0*/  @!P0 NANOSLEEP.SYNCS 0x989680 ;  /* 0x009896800000895d */ /* 0x008fea0003900000 */
[----:B------:R-:W3:Y:S02]  /*17db0*/  @!P0 SYNCS.PHASECHK.TRANS64 P0, [R2+URZ+0x32440], R7 ;  /* 0x03244007020085a7 */ /* 0x000ee4000800007f */
[----:B---3--:R-:W-:Y:S05]  /*17dc0*/  @!P0 BRA `(.L_x_8365) ;  /* 0xfffffffc00f08947 */ /* 0x008fea000383ffff */
[----:B------:R-:W-:Y:S05]  /*17dd0*/  BRA `(.L_x_8464) ;  /* 0xffffffcc00947947 */ /* 0x000fea000383ffff */
.L_x_8367:
[----:B0-----:R0:W3:Y:S02]  /*17de0*/  SYNCS.PHASECHK.TRANS64.TRYWAIT P0, [R2+URZ+0x32460], R7 ;  /* 0x03246007020075a7 */ /* 0x0010e4000800017f */
[----:B---3--:R-:W-:Y:S05]  /*17df0*/  @!P0 NANOSLEEP.SYNCS 0x989680 ;  /* 0x009896800000895d */ /* 0x008fea0003900000 */
[----:B------:R-:W3:Y:S02]  /*17e00*/  @!P0 SYNCS.PHASECHK.TRANS64 P0, [R2+URZ+0x32460], R7 ;  /* 0x03246007020085a7 */ /* 0x000ee4000800007f */
[----:B---3--:R-:W-:Y:S05]  /*17e10*/  @!P0 BRA `(.L_x_8367) ;  /* 0xfffffffc00f08947 */ /* 0x008fea000383ffff */
[----:B------:R-:W-:Y:S05]  /*17e20*/  BRA `(.L_x_8465) ;  /* 0xffffffd000047947 */ /* 0x000fea000383ffff */
.L_x_8372:
[----:B--2---:R2:W3:Y:S02]  /*17e30*/  SYNCS.PHASECHK.TRANS64.TRYWAIT P0, [R3+URZ+0x32440], R7 ;  /* 0x03244007030075a7 */ /* 0x0044e4000800017f */
[----:B---3--:R-:W-:Y:S05]  /*17e40*/  @!P0 NANOSLEEP.SYNCS 0x989680 ;  /* 0x009896800000895d */ /* 0x008fea0003900000 */
[----:B------:R-:W3:Y:S02]  /*17e50*/  @!P0 SYNCS.PHASECHK.TRANS64 P0, [R3+URZ+0x32440], R7 ;  /* 0x03244007030085a7 */ /* 0x000ee4000800007f */
[----:B---3--:R-:W-:Y:S05]  /*17e60*/  @!P0 BRA `(.L_x_8372) ;  /* 0xfffffffc00f08947 */ /* 0x008fea000383ffff */
[----:B------:R-:W-:Y:S05]  /*17e70*/  BRA `(.L_x_8466) ;  /* 0xffffffd400487947 */ /* 0x000fea000383ffff */
.L_x_8374:
[----:B0-----:R0:W3:Y:S02]  /*17e80*/  SYNCS.PHASECHK.TRANS64.TRYWAIT P1, [R3+URZ+0x32460], R7 ;  /* 0x03246007030075a7 */ /* 0x0010e4000802017f */
[----:B---3--:R-:W-:Y:S05]  /*17e90*/  @!P1 NANOSLEEP.SYNCS 0x989680 ;  /* 0x009896800000995d */ /* 0x008fea0003900000 */
[----:B------:R-:W3:Y:S02]  /*17ea0*/  @!P1 SYNCS.PHASECHK.TRANS64 P1, [R3+URZ+0x32460], R7 ;  /* 0x03246007030095a7 */ /* 0x000ee4000802007f */
[----:B---3--:R-:W-:Y:S05]  /*17eb0*/  @!P1 BRA `(.L_x_8374) ;  /* 0xfffffffc00f09947 */ /* 0x008fea000383ffff */
[----:B------:R-:W-:Y:S05]  /*17ec0*/  BRA `(.L_x_8467) ;  /* 0xffffffd400b47947 */ /* 0x000fea000383ffff */
.L_x_8379:
[----:B---3--:R3:W4:Y:S02]  /*17ed0*/  SYNCS.PHASECHK.TRANS64.TRYWAIT P0, [R3+URZ+0x32440], R7 ;  /* 0x03244007030075a7 */ /* 0x008724000800017f */
[----:B----4-:R-:W-:Y:S05]  /*17ee0*/  @!P0 NANOSLEEP.SYNCS 0x989680 ;  /* 0x009896800000895d */ /* 0x010fea0003900000 */
[----:B------:R-:W4:Y:S02]  /*17ef0*/  @!P0 SYNCS.PHASECHK.TRANS64 P0, [R3+URZ+0x32440], R7 ;  /* 0x03244007030085a7 */ /* 0x000f24000800007f */
[----:B----4-:R-:W-:Y:S05]  /*17f00*/  @!P0 BRA `(.L_x_8379) ;  /* 0xfffffffc00f08947 */ /* 0x010fea000383ffff */
[----:B------:R-:W-:Y:S05]  /*17f10*/  BRA `(.L_x_8468) ;  /* 0xffffffd800d87947 */ /* 0x000fea000383ffff */
.L_x_8381:
[----:B0-----:R0:W2:Y:S02]  /*17f20*/  SYNCS.PHASECHK.TRANS64.TRYWAIT P1, [R3+URZ+0x32460], R7 ;  /* 0x03246007030075a7 */ /* 0x0010a4000802017f */
[----:B--2---:R-:W-:Y:S05]  /*17f30*/  @!P1 NANOSLEEP.SYNCS 0x989680 ;  /* 0x009896800000995d */ /* 0x004fea0003900000 */
[----:B------:R-:W2:Y:S02]  /*17f40*/  @!P1 SYNCS.PHASECHK.TRANS64 P1, [R3+URZ+0x32460], R7 ;  /* 0x03246007030095a7 */ /* 0x000ea4000802007f */
[----:B--2---:R-:W-:Y:S05]  /*17f50*/  @!P1 BRA `(.L_x_8381) ;  /* 0xfffffffc00f09947 */ /* 0x004fea000383ffff */
[----:B------:R-:W-:Y:S05]  /*17f60*/  BRA `(.L_x_8469) ;  /* 0xffffffdc00487947 */ /* 0x000fea000383ffff */
.L_x_8386:
[----:B------:R-:W-:Y:S01]  /*17f70*/  BSSY B0, `(.L_x_8470) ;  /* 0x0000008000007945 */ /* 0x000fe20003800000 */
[----:B0-----:R-:W-:Y:S01]  /*17f80*/  IMAD.MOV.U32 R13, RZ, RZ, R16 ;  /* 0x000000ffff0d7224 */ /* 0x001fe200078e0010 */
[----:B--2---:R-:W-:Y:S01]  /*17f90*/  MOV R11, 0x1f ;  /* 0x0000001f000b7802 */ /* 0x004fe20000000f00 */
[----:B------:R-:W-:Y:S02]  /*17fa0*/  IMAD.MOV.U32 R12, RZ, RZ, RZ ;  /* 0x000000ffff0c7224 */ /* 0x000fe400078e00ff */
[----:B------:R-:W-:-:S07]  /*17fb0*/  IMAD.MOV.U32 R15, RZ, RZ, -0x1 ;  /* 0xffffffffff0f7424 */ /* 0x000fce00078e00ff */
[----:B-1-3-5:R-:W-:Y:S05]  /*17fc0*/  WARPSYNC.COLLECTIVE R15, `(.L_x_8471) ;  /* 0x000000000f087348 */ /* 0x02afea0003c00000 */
[----:B------:R0:W2:Y:S02]  /*17fd0*/  SHFL.IDX P6, R14, R13, R12, R11 ;  /* 0x0000000c0d0e7389 */ /* 0x0000a400000c000b */
[----:B0123-5:R-:W-:Y:S01]  /*17fe0*/  ENDCOLLECTIVE ;  /* 0x000000000000791b */ /* 0x02ffe20003800000 */
.L_x_8471:
[----:B------:R-:W-:Y:S05]  /*17ff0*/  BSYNC B0 ;  /* 0x0000000000007941 */ /* 0x000fea0003800000 */
.L_x_8470:
        /* <DEDUP_REMOVED lines=8> */
.L_x_8472:
[----:B------:R-:W-:Y:S01]  /*18080*/  IMAD.MOV.U32 R5, RZ, RZ, R14 ;  /* 0x000000ffff057224 */ /* 0x000fe200078e000e */
[----:B------:R-:W-:Y:S06]  /*18090*/  BRA `(.L_x_8473) ;  /* 0xffffffe0003c7947 */ /* 0x000fec000383ffff */
.L_x_8389:
        /* <DEDUP_REMOVED lines=8> */
.L_x_8475:
[----:B------:R-:W-:Y:S05]  /*18120*/  BSYNC B0 ;  /* 0x0000000000007941 */ /* 0x000fea0003800000 */
.L_x_8474:
        /* <DEDUP_REMOVED lines=10> */
.L_x_8476:
        /* <DEDUP_REMOVED lines=8> */
.L_x_8477:
        /* <DEDUP_REMOVED lines=8> */
.L_x_8478:
        /* <DEDUP_REMOVED lines=8> */
.L_x_8479:
        /* <DEDUP_REMOVED lines=8> */
.L_x_8480:
[----:B------:R-:W-:Y:S05]  /*183d0*/  BRA `(.L_x_8481) ;  /* 0xffffffe000007947 */ /* 0x000fea000383ffff */
.L_x_8394:
[----:B------:R-:W-:Y:S01]  /*183e0*/  BSSY B0, `(.L_x_8482) ;  /* 0x0000008000007945 */ /* 0x000fe20003800000 */
[----:B-----5:R-:W-:Y:S02]  /*183f0*/  IMAD.MOV.U32 R13, RZ, RZ, R17 ;  /* 0x000000ffff0d7224 */ /* 0x020fe400078e0011 */
[----:B------:R-:W-:Y:S02]  /*18400*/  IMAD.MOV.U32 R12, RZ, RZ, 0x1 ;  /* 0x00000001ff0c7424 */ /* 0x000fe400078e00ff */
[----:B--2---:R-:W-:Y:S02]  /*18410*/  IMAD.MOV.U32 R11, RZ, RZ, RZ ;  /* 0x000000ffff0b7224 */ /* 0x004fe400078e00ff */
[----:B------:R-:W-:-:S07]  /*18420*/  IMAD.MOV.U32 R15, RZ, RZ, -0x1 ;  /* 0xffffffffff0f7424 */ /* 0x000fce00078e00ff */
[----:B01----:R-:W-:Y:S05]  /*18430*/  WARPSYNC.COLLECTIVE R15, `(.L_x_8483) ;  /* 0x000000000f087348 */ /* 0x003fea0003c00000 */
[----:B------:R2:W3:Y:S02]  /*18440*/  SHFL.UP P6, R14, R13, R12, R11 ;  /* 0x0400000c0d0e7389 */ /* 0x0004e400000c000b */
[----:B0123--:R-:W-:Y:S01]  /*18450*/  ENDCOLLECTIVE ;  /* 0x000000000000791b */ /* 0x00ffe20003800000 */
.L_x_8483:
[----:B------:R-:W-:Y:S05]  /*18460*/  BSYNC B0 ;  /* 0x0000000000007941 */ /* 0x000fea0003800000 */
.L_x_8482:
        /* <DEDUP_REMOVED lines=10> */
.L_x_8484:
        /* <DEDUP_REMOVED lines=8> */
.L_x_8485:
        /* <DEDUP_REMOVED lines=8> */
.L_x_8486:
        /* <DEDUP_REMOVED lines=8> */
.L_x_8487:
        /* <DEDUP_REMOVED lines=8> */
.L_x_8488:
[----:B------:R-:W-:Y:S05]  /*18710*/  BRA `(.L_x_8489) ;  /* 0xffffffdc00e47947 */ /* 0x000fea000383ffff */
.L_x_8396:
[----:B------:R-:W-:Y:S01]  /*18720*/  BSSY B0, `(.L_x_8490) ;  /* 0x0000006000007945 */ /* 0x000fe20003800000 */
[----:B------:R-:W-:Y:S01]  /*18730*/  PLOP3.LUT P6, PT, P6, PT, PT, 0x8, 0x0 ;  /* 0x000000000000781c */ /* 0x000fe200037ce170 */
[----:B------:R-:W-:-:S12]  /*18740*/  IMAD.MOV.U32 R15, RZ, RZ, -0x1 ;  /* 0xffffffffff0f7424 */ /* 0x000fd800078e00ff */
[----:B0-2---:R-:W-:Y:S05]  /*18750*/  WARPSYNC.COLLECTIVE R15, `(.L_x_8491) ;  /* 0x000000000f087348 */ /* 0x005fea0003c00000 */
[----:B------:R-:W-:Y:S01]  /*18760*/  VOTE.ANY R14, PT, P6 ;  /* 0x00000000000e7806 */ /* 0x000fe200030e0100 */
[----:B0-2---:R-:W-:Y:S06]  /*18770*/  ENDCOLLECTIVE ;  /* 0x000000000000791b */ /* 0x005fec0003800000 */
.L_x_8491:
[----:B------:R-:W-:Y:S05]  /*18780*/  BSYNC B0 ;  /* 0x0000000000007941 */ /* 0x000fea0003800000 */
.L_x_8490:
        /* <DEDUP_REMOVED lines=9> */
.L_x_8492:
[----:B------:R-:W-:Y:S01]  /*18820*/  IMAD.MOV.U32 R17, RZ, RZ, R14 ;  /* 0x000000ffff117224 */ /* 0x000fe200078e000e */
[----:B------:R-:W-:Y:S06]  /*18830*/  BRA `(.L_x_8493) ;  /* 0xffffffdc00d47947 */ /* 0x000fec000383ffff */
.L_x_8398:
[----:B------:R-:W-:Y:S01]  /*18840*/  BSSY B0, `(.L_x_8494) ;  /* 0x0000007000007945 */ /* 0x000fe20003800000 */
[----:B------:R-:W-:Y:S02]  /*18850*/  IMAD.MOV.U32 R13, RZ, RZ, R3 ;  /* 0x000000ffff0d7224 */ /* 0x000fe400078e0003 */
[----:B--2---:R-:W-:Y:S02]  /*18860*/  IMAD.MOV.U32 R11, RZ, RZ, 0x1f ;  /* 0x0000001fff0b7424 */ /* 0x004fe400078e00ff */
[----:B------:R-:W-:-:S07]  /*18870*/  IMAD.MOV.U32 R15, RZ, RZ, -0x1 ;  /* 0xffffffffff0f7424 */ /* 0x000fce00078e00ff */
[----:B01-3--:R-:W-:Y:S05]  /*18880*/  WARPSYNC.COLLECTIVE R15, `(.L_x_8495) ;  /* 0x000000000f087348 */ /* 0x00bfea0003c00000 */
[----:B------:R2:W4:Y:S02]  /*18890*/  SHFL.IDX P6, R14, R13, R12, R11 ;  /* 0x0000000c0d0e7389 */ /* 0x00052400000c000b */
[----:B01234-:R-:W-:Y:S01]  /*188a0*/  ENDCOLLECTIVE ;  /* 0x000000000000791b */ /* 0x01ffe20003800000 */
.L_x_8495:
[----:B------:R-:W-:Y:S05]  /*188b0*/  BSYNC B0 ;  /* 0x0000000000007941 */ /* 0x000fea0003800000 */
.L_x_8494:
[----:B------:R-:W-:Y:S05]  /*188c0*/  BRA `(.L_x_8397) ;  /* 0xffffffdc00cc7947 */ /* 0x000fea000383ffff */
.L_x_8401:
[----:B0-----:R0:W4:Y:S02]  /*188d0*/  SYNCS.PHASECHK.TRANS64.TRYWAIT P0, [R0+URZ+0x32420], R3 ;  /* 0x03242003000075a7 */ /* 0x001124000800017f */
[----:B----4-:R-:W-:Y:S05]  /*188e0*/  @!P0 NANOSLEEP.SYNCS 0x989680 ;  /* 0x009896800000895d */ /* 0x010fea0003900000 */
[----:B------:R-:W4:Y:S02]  /*188f0*/  @!P0 SYNCS.PHASECHK.TRANS64 P0, [R0+URZ+0x32420], R3 ;  /* 0x03242003000085a7 */ /* 0x000f24000800007f */
[----:B----4-:R-:W-:Y:S05]  /*18900*/  @!P0 BRA `(.L_x_8401) ;  /* 0xfffffffc00f08947 */ /* 0x010fea000383ffff */
[----:B------:R-:W-:Y:S05]  /*18910*/  BRA `(.L_x_8496) ;  /* 0xffffffe000ac7947 */ /* 0x000fea000383ffff */
.L_x_8402:
[----:B---3--:R-:W3:Y:S01]  /*18920*/  S2R R2, SR_TID.X ;  /* 0x0000000000027919 */ /* 0x008ee20000002100 */
[----:B------:R-:W-:Y:S01]  /*18930*/  BSSY B0, `(.L_x_8497) ;  /* 0x000000a000007945 */ /* 0x000fe20003800000 */
[----:B------:R-:W-:Y:S02]  /*18940*/  IMAD.MOV.U32 R12, RZ, RZ, RZ ;  /* 0x000000ffff0c7224 */ /* 0x000fe400078e00ff */
[----:B--2---:R-:W-:Y:S02]  /*18950*/  IMAD.MOV.U32 R11, RZ, RZ, 0x1f ;  /* 0x0000001fff0b7424 */ /* 0x004fe400078e00ff */
[----:B------:R-:W-:Y:S01]  /*18960*/  IMAD.MOV.U32 R15, RZ, RZ, -0x1 ;  /* 0xffffffffff0f7424 */ /* 0x000fe200078e00ff */
[----:B---3--:R-:W-:-:S04]  /*18970*/  SHF.R.U32.HI R2, RZ, 0x5, R2 ;  /* 0x00000005ff027819 */ /* 0x008fc80000011602 */
[----:B------:R-:W-:-:S05]  /*18980*/  LOP3.LUT R2, R2, 0x3, RZ, 0xc0, !PT ;  /* 0x0000000302027812 */ /* 0x000fca00078ec0ff */
[----:B------:R-:W-:-:S07]  /*18990*/  IMAD.MOV.U32 R13, RZ, RZ, R2 ;  /* 0x000000ffff0d7224 */ /* 0x000fce00078e0002 */
[----:B01----:R-:W-:Y:S05]  /*189a0*/  WARPSYNC.COLLECTIVE R15, `(.L_x_8498) ;  /* 0x000000000f087348 */ /* 0x003fea0003c00000 */
[----:B------:R2:W3:Y:S02]  /*189b0*/  SHFL.IDX P6, R14, R13, R12, R11 ;  /* 0x0000000c0d0e7389 */ /* 0x0004e400000c000b */
[----:B0123--:R-:W-:Y:S01]  /*189c0*/  ENDCOLLECTIVE ;  /* 0x000000000000791b */ /* 0x00ffe20003800000 */
.L_x_8498:
[----:B------:R-:W-:Y:S05]  /*189d0*/  BSYNC B0 ;  /* 0x0000000000007941 */ /* 0x000fea0003800000 */
.L_x_8497:
[----:B------:R-:W-:Y:S05]  /*189e0*/  BRA `(.L_x_8499) ;  /* 0xffffffe000907947 */ /* 0x000fea000383ffff */
.L_x_8403:
[----:B------:R-:W-:Y:S01]  /*189f0*/  BSSY B0, `(.L_x_8500) ;  /* 0x0000006000007945 */ /* 0x000fe20003800000 */
[----:B------:R-:W-:-:S07]  /*18a00*/  IMAD.MOV.U32 R15, RZ, RZ, -0x1 ;  /* 0xffffffffff0f7424 */ /* 0x000fce00078e00ff */
[----:B0123--:R-:W-:Y:S05]  /*18a10*/  WARPSYNC.COLLECTIVE R15, `(.L_x_8501) ;  /* 0x000000000f0c7348 */ /* 0x00ffea0003c00000 */
[----:B------:R-:W-:Y:S02]  /*18a20*/  ELECT P6, UR62, PT ;  /* 0x00000000003e782f */ /* 0x000fe400038c0000 */
[----:B------:R-:W-:Y:S01]  /*18a30*/  MOV R14, UR62 ;  /* 0x0000003e000e7c02 */ /* 0x000fe20008000f00 */
[----:B0123--:R-:W-:Y:S10]  /*18a40*/  ENDCOLLECTIVE ;  /* 0x000000000000791b */ /* 0x00fff40003800000 */
.L_x_8501:
[----:B------:R-:W-:Y:S05]  /*18a50*/  BSYNC B0 ;  /* 0x0000000000007941 */ /* 0x000fea0003800000 */
.L_x_8500:
[----:B------:R-:W-:Y:S05]  /*18a60*/  BRA `(.L_x_8502) ;  /* 0xffffffe000847947 */ /* 0x000fea000383ffff */
.L_x_8405:
[----:B0-----:R0:W1:Y:S02]  /*18a70*/  SYNCS.PHASECHK.TRANS64.TRYWAIT P0, [R6+URZ], R5 ;  /* 0x00000005060075a7 */ /* 0x001064000800017f */
[----:B-1----:R-:W-:Y:S05]  /*18a80*/  @!P0 NANOSLEEP.SYNCS 0x989680 ;  /* 0x009896800000895d */ /* 0x002fea0003900000 */
[----:B------:R-:W1:Y:S02]  /*18a90*/  @!P0 SYNCS.PHASECHK.TRANS64 P0, [R6+URZ], R5 ;  /* 0x00000005060085a7 */ /* 0x000e64000800007f */
[----:B-1----:R-:W-:Y:S05]  /*18aa0*/  @!P0 BRA `(.L_x_8405) ;  /* 0xfffffffc00f08947 */ /* 0x002fea000383ffff */
[----:B------:R-:W-:Y:S05]  /*18ab0*/  BRA `(.L_x_8503) ;  /* 0xffffffe000c87947 */ /* 0x000fea000383ffff */
.L_x_8406:
[----:B-1----:R1:W3:Y:S02]  /*18ac0*/  SYNCS.PHASECHK.TRANS64.TRYWAIT P0, [R7+URZ], R2 ;  /* 0x00000002070075a7 */ /* 0x0022e4000800017f */
[----:B---3--:R-:W-:Y:S05]  /*18ad0*/  @!P0 NANOSLEEP.SYNCS 0x989680 ;  /* 0x009896800000895d */ /* 0x008fea0003900000 */
[----:B------:R-:W3:Y:S02]  /*18ae0*/  @!P0 SYNCS.PHASECHK.TRANS64 P0, [R7+URZ], R2 ;  /* 0x00000002070085a7 */ /* 0x000ee4000800007f */
[----:B---3--:R-:W-:Y:S05]  /*18af0*/  @!P0 BRA `(.L_x_8406) ;  /* 0xfffffffc00f08947 */ /* 0x008fea000383ffff */
[----:B------:R-:W-:Y:S05]  /*18b00*/  BRA `(.L_x_8504) ;  /* 0xffffffe000bc7947 */ /* 0x000fea000383ffff */
.L_x_8408:
[----:B---3--:R3:W4:Y:S02]  /*18b10*/  SYNCS.PHASECHK.TRANS64.TRYWAIT P0, [R4+URZ], R5 ;  /* 0x00000005040075a7 */ /* 0x008724000800017f */
[----:B----4-:R-:W-:Y:S05]  /*18b20*/  @!P0 NANOSLEEP.SYNCS 0x989680 ;  /* 0x009896800000895d */ /* 0x010fea0003900000 */
[----:B------:R-:W4:Y:S02]  /*18b30*/  @!P0 SYNCS.PHASECHK.TRANS64 P0, [R4+URZ], R5 ;  /* 0x00000005040085a7 */ /* 0x000f24000800007f */
[----:B----4-:R-:W-:Y:S05]  /*18b40*/  @!P0 BRA `(.L_x_8408) ;  /* 0xfffffffc00f08947 */ /* 0x010fea000383ffff */
[----:B------:R-:W-:Y:S05]  /*18b50*/  BRA `(.L_x_8505) ;  /* 0xffffffe000c47947 */ /* 0x000fea000383ffff */
.L_x_8506:
        /* <DEDUP_REMOVED lines=10> */
.L_x_11964:


//--------------------- .text._ZN7cutlass13device_kernelIN5flash11enable_sm90INS1_16FlashAttnFwdSm90INS1_25CollectiveMainloopFwdSm90ILi2EN4cute5tupleIJNS5_1CILi1EEES8_S8_EEENS6_IJNS7_ILi128EEENS7_ILi96EEENS7_ILi64EEEEEELi256ENS_10bfloat16_tEfNS_4arch4Sm90ELb0ELb1ELb1ELb0ELb0ELb0ELb0ELb1ELb0ELb0ELb0ELb0EEENS1_21CollectiveEpilogueFwdINS6_IJSA_NS7_ILi256EEESB_EEES9_SE_SG_Li256ELb0ELb0ELb0ELb0EEENS1_30DynamicPersistentTileSchedulerILi256ELi32ELb0ELb0ELb1EEEEEEEEEvNT_6ParamsE --------------------------
	.section	.text._ZN7cutlass13device_kernelIN5flash11enable_sm90INS1_16FlashAttnFwdSm90INS1_25CollectiveMainloopFwdSm90ILi2EN4cute5tupleIJNS5_1CILi1EEES8_S8_EEENS6_IJNS7_ILi128EEENS7_ILi96EEENS7_ILi64EEEEEELi256ENS_10bfloat16_tEfNS_4arch4Sm90ELb0ELb1ELb1ELb0ELb0ELb0ELb0ELb1ELb0ELb0ELb0ELb0EEENS1_21CollectiveEpilogueFwdINS6_IJSA_NS7_ILi256EEESB_EEES9_SE_SG_Li256ELb0ELb0ELb0ELb0EEENS1_30DynamicPersistentTileSchedulerILi256ELi32ELb0ELb0ELb1EEEEEEEEEvNT_6ParamsE,"ax",@progbits
	.align	128
.text._ZN7cutlass13device_kernelIN5flash11enable_sm90INS1_16FlashAttnFwdSm90INS1_25CollectiveMainloopFwdSm90ILi2EN4cute5tupleIJNS5_1CILi1EEES8_S8_EEENS6_IJNS7_ILi128EEENS7_ILi96EEENS7_ILi64EEEEEELi256ENS_10bfloat16_tEfNS_4arch4Sm90ELb0ELb1ELb1ELb0ELb0ELb0ELb0ELb1ELb0ELb0ELb0ELb0EEENS1_21CollectiveEpilogueFwdINS6_IJSA_NS7_ILi256EEESB_EEES9_SE_SG_Li256ELb0ELb0ELb0ELb0EEENS1_30DynamicPersistentTileSchedulerILi256ELi32ELb0ELb0ELb1EEEEEEEEEvNT_6ParamsE:
        .type           _ZN7cutlass13device_kernelIN5flash11enable_sm90INS1_16FlashAttnFwdSm90INS1_25CollectiveMainloopFwdSm90ILi2EN4cute5tupleIJNS5_1CILi1EEES8_S8_EEENS6_IJNS7_ILi128EEENS7_ILi96EEENS7_ILi64EEEEEELi256ENS_10bfloat16_tEfNS_4arch4Sm90ELb0ELb1ELb1ELb0ELb0ELb0ELb0ELb1ELb0ELb0ELb0ELb0EEENS1_21CollectiveEpilogueFwdINS6_IJSA_NS7_ILi256EEESB_EEES9_SE_SG_Li256ELb0ELb0ELb0ELb0EEENS1_30DynamicPersistentTileSchedulerILi256ELi32ELb0ELb0ELb1EEEEEEEEEvNT_6ParamsE,@function
        .size           _ZN7cutlass13device_kernelIN5flash11enable_sm90INS1_16FlashAttnFwdSm90INS1_25CollectiveMainloopFwdSm90ILi2EN4cute5tupleIJNS5_1CILi1EEES8_S8_EEENS6_IJNS7_ILi128EEENS7_ILi96EEENS7_ILi64EEEEEELi256ENS_10bfloat16_tEfNS_4arch4Sm90ELb0ELb1ELb1ELb0ELb0ELb0ELb0ELb1ELb0ELb0ELb0ELb0EEENS1_21CollectiveEpilogueFwdINS6_IJSA_NS7_ILi256EEESB_EEES9_SE_SG_Li256ELb0ELb0ELb0ELb0EEENS1_30DynamicPersistentTileSchedulerILi256ELi32ELb0ELb0ELb1EEEEEEEEEvNT_6ParamsE,(.L_x_11965 - _ZN7cutlass13device_kernelIN5flash11enable_sm90INS1_16FlashAttnFwdSm90INS1_25CollectiveMainloopFwdSm90ILi2EN4cute5tupleIJNS5_1CILi1EEES8_S8_EEENS6_IJNS7_ILi128EEENS7_ILi96EEENS7_ILi64EEEEEELi256ENS_10bfloat16_tEfNS_4arch4Sm90ELb0ELb1ELb1ELb0ELb0ELb0ELb0ELb1ELb0ELb0ELb0ELb0EEENS1_21CollectiveEpilogueFwdINS6_IJSA_NS7_ILi256EEESB_EEES9_SE_SG_Li256ELb0ELb0ELb0ELb0EEENS1_30DynamicPersistentTileSchedulerILi256ELi32ELb0ELb0ELb1EEEEEEEEEvNT_6ParamsE)
        .other          _ZN7cutlass13device_kernelIN5flash11enable_sm90INS1_16FlashAttnFwdSm90INS1_25CollectiveMainloopFwdSm90ILi2EN4cute5tupleIJNS5_1CILi1EEES8_S8_EEENS6_IJNS7_ILi128EEENS7_ILi96EEENS7_ILi64EEEEEELi256ENS_10bfloat16_tEfNS_4arch4Sm90ELb0ELb1ELb1ELb0ELb0ELb0ELb0ELb1ELb0ELb0ELb0ELb0EEENS1_21CollectiveEpilogueFwdINS6_IJSA_NS7_ILi256EEESB_EEES9_SE_SG_Li256ELb0ELb0ELb0ELb0EEENS1_30DynamicPersistentTileSchedulerILi256ELi32ELb0ELb0ELb1EEEEEEEEEvNT_6ParamsE,@"STO_CUDA_ENTRY STV_DEFAULT"
_ZN7cutlass13device_kernelIN5flash11enable_sm90INS1_16FlashAttnFwdSm90INS1_25CollectiveMainloopFwdSm90ILi2EN4cute5tupleIJNS5_1CILi1EEES8_S8_EEENS6_IJNS7_ILi128EEENS7_ILi96EEENS7_ILi64EEEEEELi256ENS_10bfloat16_tEfNS_4arch4Sm90ELb0ELb1ELb1ELb0ELb0ELb0ELb0ELb1ELb0ELb0ELb0ELb0EEENS1_21CollectiveEpilogueFwdINS6_IJSA_NS7_ILi256EEESB_EEES9_SE_SG_Li256ELb0ELb0ELb0ELb0EEENS1_30DynamicPersistentTileSchedulerILi256ELi32ELb0ELb0ELb1EEEEEEEEEvNT_6ParamsE:
[----:B------:R-:W1:Y:S01]  /*0000*/  LDC R1, c[0x0][0x28] ;  /* 0x00000a00ff017b82 */ /* 0x000e620000000800 */
[----:B------:R-:W2:Y:S01]  /*0010*/  S2R R3, SR_TID.X ;  /* 0x0000000000037919 */ /* 0x000ea20000002100 */
[----:B------:R-:W-:Y:S01]  /*0020*/  ELECT P0, URZ, PT ;  /* 0x00000000003f782f */ /* 0x000fe20003800000 */
[----:B------:R-:W-:Y:S01]  /*0030*/  BSSY B0, `(.L_x_8507) ;  /* 0x0000014000007945 */ /* 0x000fe20003800000 */
[--C-:B--2---:R-:W-:Y:S02]  /*0040*/  SHF.R.U32.HI R0, RZ, 0x5, R3.reuse ;  /* 0x00000005ff007819 */ /* 0x104fe40000011603 */
[----:B------:R-:W-:-:S03]  /*0050*/  SHF.R.U32.HI R23, RZ, 0x7, R3 ;  /* 0x00000007ff177819 */ /* 0x000fc60000011603 */
[----:B------:R-:W2:Y:S02]  /*0060*/  SHFL.IDX PT, R2, R0, RZ, 0x1f ;  /* 0x00001fff00027589 */ /* 0x000ea400000e0000 */
[----:B--2---:R-:W-:-:S13]  /*0070*/  ISETP.EQ.AND P0, PT, R2, RZ, P0 ;  /* 0x000000ff0200720c */ /* 0x004fda0000702270 */
        /* <DEDUP_REMOVED lines=15> */
.L_x_8508:
[----:B------:R-:W-:Y:S05]  /*0170*/  BSYNC B0 ;  /* 0x0000000000007941 */ /* 0x000fea0003800000 */
.L_x_8507:
        /* <DEDUP_REMOVED lines=37> */
.L_x_8509:
        /* <DEDUP_REMOVED lines=22> */
.L_x_8510:
        /* <DEDUP_REMOVED lines=18> */
.L_x_8511:
        /* <DEDUP_REMOVED lines=22> */
.L_x_8512:
        /* <DEDUP_REMOVED lines=22> */
.L_x_8513:
[----:B------:R-:W-:Y:S01]  /*0910*/  PLOP3.LUT P0, PT, PT, PT, UP0, 0x80, 0x0 ;  /* 0x000000000000781c */ /* 0x000fe20003f0f008 */
[----:B------:R-:W-:Y:S01]  /*0920*/  UMOV UR36, 0x1 ;  /* 0x0000000100247882 */ /* 0x000fe20000000000 */
[----:B------:R-:W-:Y:S01]  /*0930*/  NOP ;  /* 0x0000000000007918 */ /* 0x000fe20000000000 */
[----:B------:R-:W-:Y:S01]  /*0940*/  USEL UR36, UR36, 0x2, !UP0 ;  /* 0x0000000224247887 */ /* 0x000fe2000c000000 */
[----:B------:R-:W-:Y:S01]  /*0950*/  ULDC.64 UR48, c[0x0][0x208] ;  /* 0x0000820000307ab9 */ /* 0x000fe20000000a00 */
[----:B-123--:R-:W-:Y:S08]  /*0960*/  BAR.SYNC.DEFER_BLOCKING 0x0 ;  /* 0x0000000000007b1d */ /* 0x00eff00000010000 */
[----:B------:R-:W-:Y:S05]  /*0970*/  @!P0 BRA `(.L_x_8514) ;  /* 0x000000f400408947 */ /* 0x000fea0003800000 */
.L_x_8515:
[----:B------:R-:W-:-:S08]  /*0980*/  NOP ;  /* 0x0000000000007918 */ /* 0x000fd00000000000 */
[----:B------:R-:W1:Y:S02]  /*0990*/  USETMAXREG.TRY_ALLOC.CTAPOOL UP0, 0xf0 ;  /* 0x000000f0000079c8 */ /* 0x000e640008000600 */
[----:B-1----:R-:W-:-:S13]  /*09a0*/  PLOP3.LUT P0, PT, PT, PT, UP0, 0x80, 0x0 ;  /* 0x000000000000781c */ /* 0x002fda0003f0f008 */
[----:B------:R-:W-:Y:S05]  /*09b0*/  @!P0 BRA `(.L_x_8515) ;  /* 0xfffffffc00f08947 */ /* 0x000fea000383ffff */
[----:B------:R-:W1:Y:S08]  /*09c0*/  S2UR UR7, SR_CTAID.X ;  /* 0x00000000000779c3 */ /* 0x000e700000002500 */
[----:B------:R-:W-:Y:S08]  /*09d0*/  BAR.ARV 0x4, 0x120 ;  /* 0x0104800000007b1d */ /* 0x000ff00000002000 */
[----:B------:R-:W-:Y:S08]  /*09e0*/  BAR.ARV 0x8, 0x120 ;  /* 0x0204800000007b1d */ /* 0x000ff00000002000 */
[----:B------:R-:W1:Y:S01]  /*09f0*/  LDC R0, c[0x0][0xda8] ;  /* 0x00036a00ff007b82 */ /* 0x000e620000000800 */
[----:B------:R-:W-:-:S13]  /*0a00*/  ISETP.NE.AND P0, PT, R23, 0x1, PT ;  /* 0x000000011700780c */ /* 0x000fda0003f05270 */
[----:B------:R-:W-:Y:S06]  /*0a10*/  @!P0 BAR.ARV 0x9, 0x100 ;  /* 0x0244000000008b1d */ /* 0x000fec0000002000 */
[----:B-1----:R-:W-:-:S13]  /*0a20*/  ISETP.LE.AND P0, PT, R0, UR7, PT ;  /* 0x0000000700007c0c */ /* 0x002fda000bf03270 */
[----:B------:R-:W-:Y:S05]  /*0a30*/  @P0 EXIT ;  /* 0x000000000000094d */ /* 0x000fea0003800000 */
[----:B------:R-:W1:Y:S01]  /*0a40*/  S2R R2, SR_TID.X ;  /* 0x0000000000027919 */ /* 0x000e620000002100 */
[----:B------:R-:W2:Y:S01]  /*0a50*/  S2UR UR4, SR_CgaCtaId ;  /* 0x00000000000479c3 */ /* 0x000ea20000008800 */
[----:B------:R-:W-:Y:S01]  /*0a60*/  UMOV UR46, 0x400 ;  /* 0x00000400002e7882 */ /* 0x000fe20000000000 */
[----:B------:R-:W-:Y:S01]  /*0a70*/  ULOP3.LUT UR47, UR36, 0x1, URZ, 0xfc, !UPT ;  /* 0x00000001242f7892 */ /* 0x000fe2000f8efc3f */
[----:B------:R-:W-:Y:S01]  /*0a80*/  ULDC.64 UR50, c[0x0][0x198] ;  /* 0x0000660000327ab9 */ /* 0x000fe20000000a00 */
[----:B------:R-:W-:Y:S01]  /*0a90*/  UMOV UR37, URZ ;  /* 0x0000003f00257c82 */ /* 0x000fe20008000000 */
[----:B------:R-:W-:Y:S01]  /*0aa0*/  UMOV UR38, URZ ;  /* 0x0000003f00267c82 */ /* 0x000fe20008000000 */
[----:B------:R-:W-:Y:S02]  /*0ab0*/  UMOV UR39, URZ ;  /* 0x0000003f00277c82 */ /* 0x000fe40008000000 */
[----:B------:R-:W3:Y:S01]  /*0ac0*/  S2UR UR6, SR_SWINHI ;  /* 0x00000000000679c3 */ /* 0x000ee20000002f00 */
[----:B--2---:R-:W-:Y:S01]  /*0ad0*/  ULEA UR46, UR4, UR46, 0x18 ;  /* 0x0000002e042e7291 */ /* 0x004fe2000f8ec03f */
[----:B-1----:R-:W-:-:S06]  /*0ae0*/  VIADD R202, R2, 0xffffff80 ;  /* 0xffffff8002ca7836 */ /* 0x002fcc0000000000 */
[----:B------:R-:W-:Y:S01]  /*0af0*/  UMOV UR4, UR46 ;  /* 0x0000002e00047c82 */ /* 0x000fe20008000000 */
[----:B---3--:R-:W-:Y:S01]  /*0b00*/  UMOV UR5, UR6 ;  /* 0x0000000600057c82 */ /* 0x008fe20008000000 */
[----:B------:R-:W-:Y:S01]  /*0b10*/  IMAD.U32 R18, RZ, RZ, UR4 ;  /* 0x00000004ff127e24 */ /* 0x000fe2000f8e00ff */
[----:B------:R-:W-:Y:S01]  /*0b20*/  UMOV UR4, UR7 ;  /* 0x0000000700047c82 */ /* 0x000fe20008000000 */
[----:B------:R-:W-:Y:S01]  /*0b30*/  SHF.R.S32.HI R3, RZ, 0x1f, R202 ;  /* 0x0000001fff037819 */ /* 0x000fe200000114ca */
[----:B------:R-:W-:-:S03]  /*0b40*/  IMAD.U32 R19, RZ, RZ, UR5 ;  /* 0x00000005ff137e24 */ /* 0x000fc6000f8e00ff */
[CC--:B------:R-:W-:Y:S02]  /*0b50*/  LEA.HI R0, R3.reuse, R202.reuse, RZ, 0x7 ;  /* 0x000000ca03007211 */ /* 0x0c0fe400078f38ff */
[CC--:B------:R-:W-:Y:S02]  /*0b60*/  LEA.HI R2, R3.reuse, R202.reuse, RZ, 0x4 ;  /* 0x000000ca03027211 */ /* 0x0c0fe400078f20ff */
[----:B------:R-:W-:Y:S02]  /*0b70*/  LOP3.LUT R5, R0, 0xffffff80, RZ, 0xc0, !PT ;  /* 0xffffff8000057812 */ /* 0x000fe400078ec0ff */
[----:B------:R-:W-:Y:S02]  /*0b80*/  LEA.HI R4, R3, R202, RZ, 0x5 ;  /* 0x000000ca03047211 */ /* 0x000fe400078f28ff */
[----:B------:R-:W-:Y:S01]  /*0b90*/  LOP3.LUT R3, R2, 0x3fffff0, RZ, 0xc0, !PT ;  /* 0x03fffff002037812 */ /* 0x000fe200078ec0ff */
[----:B------:R-:W-:Y:S01]  /*0ba0*/  IMAD.IADD R6, R202, 0x1, -R5 ;  /* 0x00000001ca067824 */ /* 0x000fe200078e0a05 */
[----:B------:R-:W-:-:S02]  /*0bb0*/  SHF.R.S32.HI R5, RZ, 0x4, R2 ;  /* 0x00000004ff057819 */ /* 0x000fc40000011402 */
[----:B------:R-:W-:Y:S01]  /*0bc0*/  SHF.R.S32.HI R4, RZ, 0x5, R4 ;  /* 0x00000005ff047819 */ /* 0x000fe20000011404 */
[----:B------:R-:W-:Y:S01]  /*0bd0*/  IMAD.IADD R3, R202, 0x1, -R3 ;  /* 0x00000001ca037824 */ /* 0x000fe200078e0a03 */
[----:B------:R-:W-:Y:S02]  /*0be0*/  SHF.R.S32.HI R7, RZ, 0x1f, R6 ;  /* 0x0000001fff077819 */ /* 0x000fe40000011406 */
[----:B------:R-:W-:Y:S01]  /*0bf0*/  LEA.HI R2, R2, R5, RZ, 0x1 ;  /* 0x0000000502027211 */ /* 0x000fe200078f08ff */
[----:B------:R-:W-:Y:S01]  /*0c00*/  IMAD R11, R4, 0x10, R3 ;  /* 0x00000010040b7824 */ /* 0x000fe200078e0203 */
[----:B------:R-:W-:Y:S02]  /*0c10*/  LEA.HI R8, R7, R6, RZ, 0x2 ;  /* 0x0000000607087211 */ /* 0x000fe400078f10ff */
[----:B------:R-:W-:Y:S02]  /*0c20*/  LOP3.LUT R2, R2, 0x1ffffffe, RZ, 0xc0, !PT ;  /* 0x1ffffffe02027812 */ /* 0x000fe400078ec0ff */
[----:B------:R-:W-:-:S02]  /*0c30*/  SHF.R.S32.HI R9, RZ, 0x2, R8 ;  /* 0x00000002ff097819 */ /* 0x000fc40000011408 */
[----:B------:R-:W-:Y:S01]  /*0c40*/  SHF.R.S32.HI R10, RZ, 0x1f, R8 ;  /* 0x0000001fff0a7819 */ /* 0x000fe20000011408 */
[----:B------:R-:W-:Y:S01]  /*0c50*/  IMAD.IADD R2, R5, 0x1, -R2 ;  /* 0x0000000105027824 */ /* 0x000fe200078e0a02 */
[----:B------:R-:W-:Y:S02]  /*0c60*/  SHF.R.S32.HI R3, RZ, 0x7, R0 ;  /* 0x00000007ff037819 */ /* 0x000fe40000011400 */
[----:B------:R-:W-:Y:S01]  /*0c70*/  LEA.HI R10, R10, R9, RZ, 0x3 ;  /* 0x000000090a0a7211 */ /* 0x000fe200078f18ff */
[----:B------:R-:W-:Y:S01]  /*0c80*/  IMAD R2, R11, 0x8, R2 ;  /* 0x000000080b027824 */ /* 0x000fe200078e0202 */
[----:B------:R-:W-:Y:S02]  /*0c90*/  LEA.HI R0, R0, R3, RZ, 0x1 ;  /* 0x0000000300007211 */ /* 0x000fe400078f08ff */
[----:B------:R-:W-:Y:S01]  /*0ca0*/  LOP3.LUT R10, R10, 0xfffffff8, RZ, 0xc0, !PT ;  /* 0xfffffff80a0a7812 */ /* 0x000fe200078ec0ff */
[----:B------:R-:W-:Y:S01]  /*0cb0*/  IMAD.SHL.U32 R5, R2, 0x8, RZ ;  /* 0x0000000802057824 */ /* 0x000fe200078e00ff */
[----:B------:R-:W-:-:S02]  /*0cc0*/  LEA.HI R7, R7, R6, RZ, 0x5 ;  /* 0x0000000607077211 */ /* 0x000fc400078f28ff */
[----:B------:R-:W-:Y:S01]  /*0cd0*/  LOP3.LUT R0, R0, 0x3fffffe, RZ, 0xc0, !PT ;  /* 0x03fffffe00007812 */ /* 0x000fe200078ec0ff */
[----:B------:R-:W-:Y:S01]  /*0ce0*/  IMAD.IADD R10, R9, 0x1, -R10 ;  /* 0x00000001090a7824 */ /* 0x000fe200078e0a0a */
[----:B------:R-:W-:Y:S01]  /*0cf0*/  SHF.R.S32.HI R7, RZ, 0x5, R7 ;  /* 0x00000005ff077819 */ /* 0x000fe20000011407 */
[----:B------:R-:W-:Y:S01]  /*0d00*/  IMAD.WIDE R18, R5, 0x2, R18 ;  /* 0x0000000205127825 */ /* 0x000fe200078e0212 */
[----:B------:R-:W-:-:S03]  /*0d10*/  LOP3.LUT R9, R8, 0x7ffffffc, RZ, 0xc0, !PT ;  /* 0x7ffffffc08097812 */ /* 0x000fc600078ec0ff */
[----:B------:R-:W-:Y:S02]  /*0d20*/  IMAD.IADD R0, R3, 0x1, -R0 ;  /* 0x0000000103007824 */ /* 0x000fe400078e0a00 */
[----:B------:R-:W-:Y:S02]  /*0d30*/  IMAD R7, R7, 0x10, R10 ;  /* 0x0000001007077824 */ /* 0x000fe400078e020a */
[----:B------:R-:W-:Y:S02]  /*0d40*/  IMAD.IADD R9, R6, 0x1, -R9 ;  /* 0x0000000106097824 */ /* 0x000fe400078e0a09 */
[----:B------:R-:W-:Y:S02]  /*0d50*/  IMAD R201, R0, 0x40, R7 ;  /* 0x0000004000c97824 */ /* 0x000fe400078e0207 */
[----:B------:R-:W-:-:S07]  /*0d60*/  IMAD.SHL.U32 R16, R9, 0x2, RZ ;  /* 0x0000000209107824 */ /* 0x000fce00078e00ff */
.L_x_8608:
        /* <DEDUP_REMOVED lines=20> */
.L_x_8516:
[----:B------:R-:W-:Y:S01]  /*0eb0*/  ULDC UR6, c[0x0][0xdc4] ;  /* 0x0003710000067ab9 */ /* 0x000fe20000000800 */
[----:B------:R-:W-:Y:S01]  /*0ec0*/  UMOV UR41, UR7 ;  /* 0x0000000700297c82 */ /* 0x000fe20008000000 */
[----:B------:R-:W-:-:S11]  /*0ed0*/  UISETP.NE.AND UP0, UPT, UR6, 0x1, UPT ;  /* 0x000000010600788c */ /* 0x000fd6000bf05270 */
[----:B------:R-:W-:Y:S02]  /*0ee0*/  @UP0 ULDC.64 UR10, c[0x0][0xdc8] ;  /* 0x00037200000a0ab9 */ /* 0x000fe40000000a00 */
[----:B------:R-:W-:-:S04]  /*0ef0*/  UIMAD.WIDE.U32 UR4, UR7, UR10, URZ ;  /* 0x0000000a070472a5 */ /* 0x000fc8000f8e003f */
[----:B------:R-:W-:-:S04]  /*0f00*/  @UP0 USHF.R.U32.HI UR41, URZ, UR11, UR5 ;  /* 0x0000000b3f290299 */ /* 0x000fc80008011605 */
[----:B------:R-:W-:-:S12]  /*0f10*/  UIMAD UR4, UR41, UR6, URZ ;  /* 0x00000006290472a4 */ /* 0x000fd8000f8e023f */
.L_x_8517:
[----:B------:R-:W1:Y:S01]  /*0f20*/  LDC.64 R8, c[0x0][0x9e0] ;  /* 0x00027800ff087b82 */ /* 0x000e620000000a00 */
[----:B------:R-:W-:Y:S01]  /*0f30*/  ULDC UR43, c[0x0][0xdb8] ;  /* 0x00036e00002b7ab9 */ /* 0x000fe20000000800 */
[----:B------:R-:W-:Y:S02]  /*0f40*/  ULOP3.LUT UR5, URZ, UR41, URZ, 0x33, !UPT ;  /* 0x000000293f057292 */ /* 0x000fe4000f8e333f */
[----:B------:R-:W-:Y:S01]  /*0f50*/  UISETP.NE.AND UP1, UPT, UR43, 0x1, UPT ;  /* 0x000000012b00788c */ /* 0x000fe2000bf25270 */
[----:B------:R-:W-:Y:S01]  /*0f60*/  ULDC UR42, c[0x0][0xdac] ;  /* 0x00036b00002a7ab9 */ /* 0x000fe20000000800 */
[----:B------:R-:W-:Y:S02]  /*0f70*/  ULDC.64 UR10, c[0x0][0x3f8] ;  /* 0x0000fe00000a7ab9 */ /* 0x000fe40000000a00 */
[----:B------:R-:W2:Y:S01]  /*0f80*/  LDC R7, c[0x0][0x288] ;  /* 0x0000a200ff077b82 */ /* 0x000ea20000000800 */
[----:B------:R-:W-:Y:S02]  /*0f90*/  UIADD3 UR4, UR7, -UR4, URZ ;  /* 0x8000000407047290 */ /* 0x000fe4000fffe03f */
[----:B------:R-:W-:-:S02]  /*0fa0*/  UIADD3 UR42, UR5, UR42, URZ ;  /* 0x0000002a052a7290 */ /* 0x000fc4000fffe03f */
[----:B------:R-:W-:Y:S01]  /*0fb0*/  UISETP.NE.U32.AND UP0, UPT, UR10, URZ, UPT ;  /* 0x0000003f0a00728c */ /* 0x000fe2000bf05070 */
[----:B------:R-:W-:Y:S02]  /*0fc0*/  ULDC UR7, c[0x0][0xdc4] ;  /* 0x0003710000077ab9 */ /* 0x000fe40000000800 */
[----:B------:R-:W3:Y:S01]  /*0fd0*/  LDC R5, c[0x0][0x2e0] ;  /* 0x0000b800ff057b82 */ /* 0x000ee20000000800 */
[----:B------:R-:W-:Y:S02]  /*0fe0*/  USHF.L.U32 UR42, UR42, 0x7, URZ ;  /* 0x000000072a2a7899 */ /* 0x000fe4000800063f */
[----:B------:R-:W-:Y:S02]  /*0ff0*/  UIMAD UR8, UR8, UR7, UR4 ;  /* 0x00000007080872a4 */ /* 0x000fe4000f8e0204 */
[----:B------:R-:W-:Y:S01]  /*1000*/  UISETP.NE.AND.EX UP0, UPT, UR11, URZ, UPT, UP0 ;  /* 0x0000003f0b00728c */ /* 0x000fe2000bf05300 */
[----:B------:R-:W-:Y:S01]  /*1010*/  @UP1 ULDC UR4, c[0x0][0xdbc] ;  /* 0x00036f0000041ab9 */ /* 0x000fe20000000800 */
[----:B------:R-:W-:Y:S01]  /*1020*/  ULDC UR6, c[0x0][0x404] ;  /* 0x0001010000067ab9 */ /* 0x000fe20000000800 */
[----:B------:R-:W-:Y:S01]  /*1030*/  UIMAD.WIDE.U32 UR4, UR8, UR4, URZ ;  /* 0x00000004080472a5 */ /* 0x000fe2000f8e003f */
[----:B-1----:R-:W-:Y:S01]  /*1040*/  ISETP.GE.AND P1, PT, R9, 0x1, PT ;  /* 0x000000010900780c */ /* 0x002fe20003f26270 */
[----:B------:R-:W-:Y:S01]  /*1050*/  USEL UR6, UR6, 0x1, UP0 ;  /* 0x0000000106067887 */ /* 0x000fe20008000000 */
[----:B------:R-:W-:Y:S01]  /*1060*/  IMAD.U32 R200, RZ, RZ, UR42 ;  /* 0x0000002affc87e24 */ /* 0x000fe2000f8e00ff */
[----:B------:R-:W-:Y:S01]  /*1070*/  @UP1 ULDC UR7, c[0x0][0xdc0] ;  /* 0x0003700000071ab9 */ /* 0x000fe20000000800 */
[----:B------:R-:W-:Y:S01]  /*1080*/  UMOV UR44, UR8 ;  /* 0x00000008002c7c82 */ /* 0x000fe20008000000 */
[----:B------:R-:W-:-:S02]  /*1090*/  @UP1 USHF.R.U32.HI UR44, URZ, UR7, UR5 ;  /* 0x000000073f2c1299 */ /* 0x000fc40008011605 */
[----:B--2---:R-:W-:Y:S02]  /*10a0*/  IADD3 R22, R200, 0x80, -R7 ;  /* 0x00000080c8167810 */ /* 0x004fe40007ffe807 */
[----:B------:R-:W-:-:S04]  /*10b0*/  UIADD3 UR4, -UR44, URZ, URZ ;  /* 0x0000003f2c047290 */ /* 0x000fc8000fffe13f */
[----:B------:R-:W-:Y:S01]  /*10c0*/  UIMAD UR43, UR43, UR4, UR8 ;  /* 0x000000042b2b72a4 */ /* 0x000fe2000f8e0208 */
[----:B---3--:R-:W-:-:S04]  /*10d0*/  IMAD R17, R5, UR6, RZ ;  /* 0x0000000605117c24 */ /* 0x008fc8000f8e02ff */
[----:B------:R-:W-:-:S04]  /*10e0*/  IMAD.IADD R22, R17, 0x1, R22 ;  /* 0x0000000111167824 */ /* 0x000fc800078e0216 */
        /* <DEDUP_REMOVED lines=12> */
.L_x_8519:
[----:B------:R-:W-:-:S13]  /*11b0*/  ISETP.NE.AND P0, PT, R9, 0x1, PT ;  /* 0x000000010900780c */ /* 0x000fda0003f05270 */
[----:B------:R-:W1:Y:S02]  /*11c0*/  @P0 LDC.64 R10, c[0x0][0x9e8] ;  /* 0x00027a00ff0a0b82 */ /* 0x000e640000000a00 */
[----:B-1----:R-:W-:-:S05]  /*11d0*/  @P0 IMAD.HI.U32 R4, R3, R10, RZ ;  /* 0x0000000a03040227 */ /* 0x002fca00078e00ff */
[----:B------:R-:W-:-:S07]  /*11e0*/  @P0 SHF.R.U32.HI R3, RZ, R11, R4 ;  /* 0x0000000bff030219 */ /* 0x000fce0000011604 */
.L_x_8520:
[----:B------:R-:W-:-:S05]  /*11f0*/  IMAD R3, R3, R9, R9 ;  /* 0x0000000903037224 */ /* 0x000fca00078e0209 */
[----:B------:R-:W-:-:S07]  /*1200*/  VIMNMX R0, R0, R3, PT ;  /* 0x0000000300007248 */ /* 0x000fce0003fe0100 */
.L_x_8518:
[----:B------:R-:W-:Y:S01]  /*1210*/  IADD3 R4, -R7, UR42, RZ ;  /* 0x0000002a07047c10 */ /* 0x000fe2000fffe1ff */
[----:B------:R-:W-:Y:S01]  /*1220*/  VIADD R3, R0, 0x5f ;  /* 0x0000005f00037836 */ /* 0x000fe20000000000 */
[----:B------:R-:W-:Y:S01]  /*1230*/  ULDC UR4, c[0x0][0x9dc] ;  /* 0x0002770000047ab9 */ /* 0x000fe20000000800 */
[----:B------:R-:W-:Y:S02]  /*1240*/  VIADD R0, R17, 0x5f ;  /* 0x0000005f11007836 */ /* 0x000fe40000000000 */
[----:B------:R-:W-:Y:S02]  /*1250*/  IMAD R6, R5, UR6, R4 ;  /* 0x0000000605067c24 */ /* 0x000fe4000f8e0204 */
[----:B------:R-:W-:-:S04]  /*1260*/  IMAD.HI R4, R3, 0x2aaaaaab, RZ ;  /* 0x2aaaaaab03047827 */ /* 0x000fc800078e02ff */
[----:B------:R-:W-:Y:S01]  /*1270*/  IMAD.HI R0, R0, 0x2aaaaaab, RZ ;  /* 0x2aaaaaab00007827 */ /* 0x000fe200078e02ff */
[----:B------:R-:W-:-:S03]  /*1280*/  SHF.R.U32.HI R5, RZ, 0x1f, R4 ;  /* 0x0000001fff057819 */ /* 0x000fc60000011604 */
[----:B------:R-:W-:Y:S01]  /*1290*/  VIADD R7, R6, -UR4 ;  /* 0x8000000406077c36 */ /* 0x000fe20008000000 */
[----:B------:R-:W-:Y:S02]  /*12a0*/  SHF.R.U32.HI R3, RZ, 0x1f, R0 ;  /* 0x0000001fff037819 */ /* 0x000fe40000011600 */
[----:B------:R-:W-:Y:S02]  /*12b0*/  LEA.HI.SX32 R176, R4, R5, 0x1c ;  /* 0x0000000504b07211 */ /* 0x000fe400078fe2ff */
[----:B------:R-:W-:Y:S02]  /*12c0*/  LEA.HI.SX32 R3, R0, R3, 0x1c ;  /* 0x0000000300037211 */ /* 0x000fe400078fe2ff */
[----:B------:R-:W-:Y:S02]  /*12d0*/  R2UR UR4, R7 ;  /* 0x00000000070472ca */ /* 0x000fe400000e0000 */
[----:B------:R-:W-:Y:S01]  /*12e0*/  VIMNMX R176, R3, R176, PT ;  /* 0x000000b003b07248 */ /* 0x000fe20003fe0100 */
[----:B------:R-:W-:-:S12]  /*12f0*/  @!P1 BRA `(.L_x_8521) ;  /* 0x0000000000449947 */ /* 0x000fd80003800000 */
        /* <DEDUP_REMOVED lines=9> */
.L_x_8522:
[----:B------:R-:W-:-:S13]  /*1390*/  ISETP.NE.AND P0, PT, R9, 0x1, PT ;  /* 0x000000010900780c */ /* 0x000fda0003f05270 */
[----:B------:R-:W1:Y:S02]  /*13a0*/  @P0 LDC.64 R4, c[0x0][0x9e8] ;  /* 0x00027a00ff040b82 */ /* 0x000e640000000a00 */
[----:B-1----:R-:W-:-:S05]  /*13b0*/  @P0 IMAD.HI.U32 R0, R6, R4, RZ ;  /* 0x0000000406000227 */ /* 0x002fca00078e00ff */
[----:B------:R-:W-:-:S07]  /*13c0*/  @P0 SHF.R.U32.HI R6, RZ, R5, R0 ;  /* 0x00000005ff060219 */ /* 0x000fce0000011600 */
.L_x_8523:
[----:B------:R-:W-:-:S05]  /*13d0*/  IMAD R6, R6, R9, RZ ;  /* 0x0000000906067224 */ /* 0x000fca00078e02ff */
[----:B------:R-:W-:-:S13]  /*13e0*/  R2UR UR5, R6 ;  /* 0x00000000060572ca */ /* 0x000fda00000e0000 */
[----:B------:R-:W-:-:S04]  /*13f0*/  UISETP.LT.AND UP0, UPT, UR4, UR5, UPT ;  /* 0x000000050400728c */ /* 0x000fc8000bf01270 */
[----:B------:R-:W-:-:S12]  /*1400*/  USEL UR4, UR4, UR5, !UP0 ;  /* 0x0000000504047287 */ /* 0x000fd8000c000000 */
.L_x_8521:
[----:B------:R-:W-:Y:S01]  /*1410*/  UIMAD.WIDE UR4, UR4, 0x2aaaaaab, URZ ;  /* 0x2aaaaaab040478a5 */ /* 0x000fe2000f8e023f */
[----:B------:R-:W-:Y:S02]  /*1420*/  PLOP3.LUT P0, PT, PT, PT, PT, 0x80, 0x0 ;  /* 0x000000000000781c */ /* 0x000fe40003f0f070 */
[----:B------:R-:W-:Y:S01]  /*1430*/  CS2R R20, SRZ ;  /* 0x0000000000147805 */ /* 0x000fe2000001ff00 */
[----:B------:R-:W-:Y:S01]  /*1440*/  IMAD.MOV.U32 R0, RZ, RZ, RZ ;  /* 0x000000ffff007224 */ /* 0x000fe200078e00ff */
[----:B------:R-:W-:Y:S01]  /*1450*/  USHF.R.U32.HI UR4, URZ, 0x1f, UR5 ;  /* 0x0000001f3f047899 */ /* 0x000fe20008011605 */
[----:B------:R-:W-:Y:S02]  /*1460*/  CS2R R150, SRZ ;  /* 0x0000000000967805 */ /* 0x000fe4000001ff00 */
[----:B------:R-:W-:Y:S02]  /*1470*/  CS2R R148, SRZ ;  /* 0x0000000000947805 */ /* 0x000fe4000001ff00 */
[----:B------:R-:W-:Y:S01]  /*1480*/  CS2R R146, SRZ ;  /* 0x0000000000927805 */ /* 0x000fe2000001ff00 */
[----:B------:R-:W-:Y:S01]  /*1490*/  ULEA.HI.SX32 UR4, UR5, UR4, 0x1c ;  /* 0x0000000405047291 */ /* 0x000fe2000f8fe23f */
        /* <DEDUP_REMOVED lines=63> */
[----:B------:R-:W-:Y:S02]  /*1890*/  IMAD.MOV.U32 R29, RZ, RZ, RZ ;  /* 0x000000ffff1d7224 */ /* 0x000fe400078e00ff */
[----:B------:R-:W-:Y:S02]  /*18a0*/  IMAD.MOV.U32 R172, RZ, RZ, RZ ;  /* 0x000000ffffac7224 */ /* 0x000fe400078e00ff */
[----:B------:R-:W-:Y:S02]  /*18b0*/  IMAD.MOV.U32 R49, RZ, RZ, RZ ;  /* 0x000000ffff317224 */ /* 0x000fe400078e00ff */
[----:B------:R-:W-:Y:S01]  /*18c0*/  IMAD.MOV.U32 R4, RZ, RZ, RZ ;  /* 0x000000ffff047224 */ /* 0x000fe200078e00ff */
[----:B------:R-:W-:Y:S06]  /*18d0*/  @!P1 BRA `(.L_x_8524) ;  /* 0x000000c800b89947 */ /* 0x000fec0003800000 */
[----:B------:R-:W-:Y:S01]  /*18e0*/  SHF.R.S32.HI R3, RZ, 0x1f, R202 ;  /* 0x0000001fff037819 */ /* 0x000fe200000114ca */
[----:B------:R-:W-:-:S03]  /*18f0*/  UIADD3 UR6, UR46, 0x18400, URZ ;  /* 0x000184002e067890 */ /* 0x000fc6000fffe03f */
[----:B------:R-:W-:Y:S01]  /*1900*/  LEA.HI R3, R3, R202, RZ, 0x7 ;  /* 0x000000ca03037211 */ /* 0x000fe200078f38ff */
[----:B------:R-:W-:-:S03]  /*1910*/  ULOP3.LUT UP0, URZ, UR6, 0x1bf, URZ, 0xc0, !UPT ;  /* 0x000001bf063f7892 */ /* 0x000fc6000f80c03f */
[----:B------:R-:W-:-:S03]  /*1920*/  SHF.R.S32.HI R3, RZ, 0x7, R3 ;  /* 0x00000007ff037819 */ /* 0x000fc60000011403 */
[----:B------:R-:W-:-:S03]  /*1930*/  PLOP3.LUT P0, PT, PT, PT, UP0, 0x80, 0x0 ;  /* 0x000000000000781c */ /* 0x000fc60003f0f008 */
[----:B------:R-:W1:Y:S02]  /*1940*/  SHFL.IDX PT, R3, R3, RZ, 0x1f ;  /* 0x00001fff03037589 */ /* 0x000e6400000e0000 */
        /* <DEDUP_REMOVED lines=24> */
.L_x_8525:
[----:B------:R-:W-:Y:S01]  /*1ad0*/  ULEA.HI UR4, UR37, UR37, URZ, 0x1 ;  /* 0x0000002525047291 */ /* 0x000fe2000f8f083f */
[----:B------:R-:W-:-:S03]  /*1ae0*/  VIADD R10, R23, 0x8 ;  /* 0x00000008170a7836 */ /* 0x000fc60000000000 */
[----:B------:R-:W-:-:S04]  /*1af0*/  ULOP3.LUT UR4, UR4, 0xfffffffe, URZ, 0xc0, !UPT ;  /* 0xfffffffe04047892 */ /* 0x000fc8000f8ec03f */
[----:B------:R-:W-:-:S06]  /*1b00*/  UIADD3 UR4, UR37, -UR4, URZ ;  /* 0x8000000425047290 */ /* 0x000fcc000fffe03f */
[----:B------:R-:W-:-:S05]  /*1b10*/  IMAD.U32 R0, RZ, RZ, UR4 ;  /* 0x00000004ff007e24 */ /* 0x000fca000f8e00ff */
[----:B------:R-:W-:-:S04]  /*1b20*/  SHF.L.U32 R0, R0, 0x1f, RZ ;  /* 0x0000001f00007819 */ /* 0x000fc800000006ff */
[----:B------:R-:W1:Y:S02]  /*1b30*/  SYNCS.PHASECHK.TRANS64.TRYWAIT P0, [UR46+0x22800], R0 ;  /* 0x02280000ff0075a7 */ /* 0x000e64000800016e */
[----:B-1----:R-:W-:Y:S05]  /*1b40*/  @!P0 BRA `(.L_x_8526) ;  /* 0x0000011000b48947 */ /* 0x002fea0003800000 */
.L_x_8673:
[----:B-1----:R-:W-:Y:S01]  /*1b50*/  IMAD.U32 R0, RZ, RZ, UR47 ;  /* 0x0000002fff007e24 */ /* 0x002fe2000f8e00ff */
[----:B------:R-:W-:Y:S05]  /*1b60*/  WARPSYNC.ALL ;  /* 0x0000000000007948 */ /* 0x000fea0003800000 */
[----:B------:R1:W-:Y:S01]  /*1b70*/  BAR.SYNC.DEFER_BLOCKING R10, 0x100 ;  /* 0x0004000a0000751d */ /* 0x0003e20000010000 */
[----:B------:R-:W-:-:S13]  /*1b80*/  ISETP.NE.AND P0, PT, R0, 0x3, PT ;  /* 0x000000030000780c */ /* 0x000fda0003f05270 */
[----:B-1----:R-:W-:Y:S05]  /*1b90*/  @!P0 BRA `(.L_x_8527) ;  /* 0x0000000000048947 */ /* 0x002fea0003800000 */
[----:B------:R-:W-:Y:S01]  /*1ba0*/  BPT.TRAP 0x1 ;  /* 0x000000040000795c */ /* 0x000fe20000300000 */
.L_x_8527:
[----:B------:R-:W-:Y:S01]  /*1bb0*/  ULEA UR21, UR39, UR46, 0x3 ;  /* 0x0000002e27157291 */ /* 0x000fe2000f8e183f */
[----:B------:R-:W-:-:S05]  /*1bc0*/  IMAD.U32 R12, RZ, RZ, UR38 ;  /* 0x00000026ff0c7e24 */ /* 0x000fca000f8e00ff */
[----:B------:R-:W-:-:S04]  /*1bd0*/  SHF.L.U32 R12, R12, 0x1f, RZ ;  /* 0x0000001f0c0c7819 */ /* 0x000fc800000006ff */
[----:B------:R1:W2:Y:S01]  /*1be0*/  SYNCS.PHASECHK.TRANS64.TRYWAIT P1, [UR21+0x22830], R12 ;  /* 0x0228300cff0075a7 */ /* 0x0002a20008020155 */
[----:B------:R-:W-:Y:S05]  /*1bf0*/  @!P0 BRA `(.L_x_8528) ;  /* 0x0000000000048947 */ /* 0x000fea0003800000 */
[----:B------:R-:W-:Y:S01]  /*1c00*/  BPT.TRAP 0x1 ;  /* 0x000000040000795c */ /* 0x000fe20000300000 */
.L_x_8528:
[----:B--2---:R-:W-:Y:S05]  /*1c10*/  @P1 BRA `(.L_x_8529) ;  /* 0x0000000000081947 */ /* 0x004fea0003800000 */
[----:B------:R-:W2:Y:S02]  /*1c20*/  SYNCS.PHASECHK.TRANS64.TRYWAIT P1, [UR21+0x22830], R12 ;  /* 0x0228300cff0075a7 */ /* 0x000ea40008020155 */
[----:B--2---:R-:W-:Y:S05]  /*1c30*/  @!P1 BRA `(.L_x_8530) ;  /* 0x0000011000909947 */ /* 0x004fea0003800000 */
.L_x_8529:
[----:B------:R-:W-:Y:S01]  /*1c40*/  UIADD3 UR4, UR46, 0x1c400, URZ ;  /* 0x0001c4002e047890 */ /* 0x000fe2000fffe03f */
[----:B------:R-:W-:Y:S01]  /*1c50*/  WARPGROUP.ARRIVE ;  /* 0x00000000000079c5 */ /* 0x000fe20000000000 */
[----:B------:R-:W-:-:S05]  /*1c60*/  ULOP3.LUT UR16, UR45, 0x10000, URZ, 0xfc, !UPT ;  /* 0x000100002d107892 */ /* 0x000fca000f8efc3f */
[----:B------:R-:W3:Y:S01]  /*1c70*/  S2R R0, SR_TID.X ;  /* 0x0000000000007919 */ /* 0x000ee20000002100 */
[----:B------:R-:W-:Y:S01]  /*1c80*/  USHF.R.U32.HI UR4, URZ, 0x4, UR4 ;  /* 0x000000043f047899 */ /* 0x000fe20008011604 */
[----:B------:R-:W4:Y:S01]  /*1c90*/  LDC R6, c[0x0][0x288] ;  /* 0x0000a200ff067b82 */ /* 0x000f220000000800 */
[----:B------:R-:W-:Y:S01]  /*1ca0*/  UMOV UR17, 0x40000040 ;  /* 0x4000004000117882 */ /* 0x000fe20000000000 */
[----:B------:R-:W-:Y:S01]  /*1cb0*/  UMOV UR19, 0x40000040 ;  /* 0x4000004000137882 */ /* 0x000fe20000000000 */
[----:B------:R-:W-:Y:S01]  /*1cc0*/  ULOP3.LUT UR4, UR4, 0x3fff, URZ, 0xc0, !UPT ;  /* 0x00003fff04047892 */ /* 0x000fe2000f8ec03f */
[----:B------:R-:W-:Y:S01]  /*1cd0*/  IMAD.U32 R7, RZ, RZ, UR21 ;  /* 0x00000015ff077e24 */ /* 0x000fe2000f8e00ff */
[----:B------:R-:W-:Y:S01]  /*1ce0*/  UMOV UR5, 0x40000040 ;  /* 0x4000004000057882 */ /* 0x000fe20000000000 */
[----:B------:R-:W-:Y:S01]  /*1cf0*/  UMOV UR7, 0x40000040 ;  /* 0x4000004000077882 */ /* 0x000fe20000000000 */
[----:B------:R-:W-:Y:S01]  /*1d00*/  ULOP3.LUT UR20, UR4, 0x10000, URZ, 0xfc, !UPT ;  /* 0x0001000004147892 */ /* 0x000fe2000f8efc3f */
[----:B------:R-:W-:Y:S01]  /*1d10*/  IMAD.MOV.U32 R9, RZ, RZ, -0x60 ;  /* 0xffffffa0ff097424 */ /* 0x000fe200078e00ff */
[----:B------:R-:W-:Y:S01]  /*1d20*/  UIADD3 UR4, UR16, 0x2, URZ ;  /* 0x0000000210047890 */ /* 0x000fe2000fffe03f */
[----:B------:R-:W-:Y:S01]  /*1d30*/  IADD3 R11, -R23, 0xb, RZ ;  /* 0x0000000b170b7810 */ /* 0x000fe20007ffe1ff */
[----:B------:R-:W-:Y:S01]  /*1d40*/  UIMAD UR18, UR39, 0x300, UR20 ;  /* 0x00000300271278a4 */ /* 0x000fe2000f8e0214 */
[----:B------:R-:W-:Y:S01]  /*1d50*/  IMAD R9, R176, R9, 0x60 ;  /* 0x00000060b0097424 */ /* 0x000fe200078e0209 */
[----:B------:R-:W-:Y:S01]  /*1d60*/  UIADD3 UR8, UR16, 0x4, URZ ;  /* 0x0000000410087890 */ /* 0x000fe2000fffe03f */
[----:B------:R-:W-:Y:S01]  /*1d70*/  LOP3.LUT R2, R2, 0xfff7ffff, RZ, 0xc0, !PT ;  /* 0xfff7ffff02027812 */ /* 0x000fe200078ec0ff */
[----:B------:R-:W-:Y:S01]  /*1d80*/  UIADD3 UR6, UR18, 0x2, URZ ;  /* 0x0000000212067890 */ /* 0x000fe2000fffe03f */
[----:B--2---:R-:W-:Y:S01]  /*1d90*/  IMAD.IADD R3, R17, 0x1, R9 ;  /* 0x0000000111037824 */ /* 0x004fe200078e0209 */
[----:B------:R-:W-:Y:S01]  /*1da0*/  UIADD3 UR10, UR18, 0x4, URZ ;  /* 0x00000004120a7890 */ /* 0x000fe2000fffe03f */
[----:B------:R-:W-:-:S02]  /*1db0*/  UMOV UR9, 0x40000040 ;  /* 0x4000004000097882 */ /* 0x000fc40000000000 */
[----:B------:R-:W-:Y:S01]  /*1dc0*/  HGMMA.64x96x16.F32.BF16 R24, gdesc[UR16], RZ, !UPT, gsb0 ;  /* 0x01600000101879f0 */ /* 0x000fe2000c0018ff */
[----:B------:R-:W-:Y:S01]  /*1dd0*/  UMOV UR11, 0x40000040 ;  /* 0x40000040000b7882 */ /* 0x000fe20000000000 */
[----:B------:R-:W-:Y:S02]  /*1de0*/  UIADD3 UR12, UR16, 0x6, URZ ;  /* 0x00000006100c7890 */ /* 0x000fe4000fffe03f */
[----:B------:R-:W-:Y:S01]  /*1df0*/  UIADD3 UR14, UR18, 0x6, URZ ;  /* 0x00000006120e7890 */ /* 0x000fe2000fffe03f */
[----:B----4-:R-:W-:Y:S01]  /*1e00*/  IADD3 R5, R3, 0x1, -R6 ;  /* 0x0000000103057810 */ /* 0x010fe20007ffe806 */
[----:B------:R-:W-:Y:S01]  /*1e10*/  UMOV UR13, 0x40000040 ;  /* 0x40000040000d7882 */ /* 0x000fe20000000000 */
[----:B------:R-:W-:Y:S01]  /*1e20*/  UMOV UR15, 0x40000040 ;  /* 0x40000040000f7882 */ /* 0x000fe20000000000 */
[----:B---3--:R-:W-:Y:S02]  /*1e30*/  LOP3.LUT P1, RZ, R0, 0x7f, RZ, 0xc0, !PT ;  /* 0x0000007f00ff7812 */ /* 0x008fe4000782c0ff */
[----:B------:R-:W-:-:S11]  /*1e40*/  IMAD.IADD R5, R5, 0x1, -R16 ;  /* 0x0000000105057824 */ /* 0x000fd600078e0a10 */
[----:B------:R-:W-:Y:S01]  /*1e50*/  @!P1 VIADD R0, R7, 0x22840 ;  /* 0x0002284007009836 */ /* 0x000fe20000000000 */
[----:B------:R-:W-:-:S04]  /*1e60*/  @P1 LOP3.LUT R2, R2, 0x80000, RZ, 0xfc, !PT ;  /* 0x0008000002021812 */ /* 0x000fc800078efcff */
[----:B------:R-:W-:Y:S01]  /*1e70*/  @!P1 PRMT R0, RZ, 0x654, R0 ;  /* 0x00000654ff009816 */ /* 0x000fe20000000000 */
[----:B------:R-:W-:Y:S02]  /*1e80*/  WARPGROUP.DEPBAR.LE gsb0, 0x0 ;  /* 0x00008000000079c5 */ /* 0x000fe40000010000 */
[----:B------:R-:W-:-:S06]  /*1e90*/  WARPGROUP.ARRIVE ;  /* 0x00000000000079c5 */ /* 0x000fcc0000000000 */
[----:B------:R-:W-:Y:S01]  /*1ea0*/  HGMMA.64x96x16.F32.BF16 R24, gdesc[UR4], R24, gsb0 ;  /* 0x01600000041879f0 */ /* 0x000fe20008001818 */
[----:B------:R-:W-:Y:S02]  /*1eb0*/  ULDC.64 UR6, c[0x0][0x9d8] ;  /* 0x0002760000067ab9 */ /* 0x000fe40000000a00 */
[----:B------:R-:W-:Y:S01]  /*1ec0*/  ULOP3.LUT UR22, URZ, UR7, URZ, 0x33, !UPT ;  /* 0x000000073f167292 */ /* 0x000fe2000f8e333f */
[----:B------:R-:W-:Y:S02]  /*1ed0*/  WARPGROUP.DEPBAR.LE gsb0, 0x0 ;  /* 0x00008000000079c5 */ /* 0x000fe40000010000 */
[----:B------:R-:W-:-:S06]  /*1ee0*/  WARPGROUP.ARRIVE ;  /* 0x00000000000079c5 */ /* 0x000fcc0000000000 */
[----:B------:R-:W-:Y:S03]  /*1ef0*/  HGMMA.64x96x16.F32.BF16 R24, gdesc[UR8], R24, gsb0 ;  /* 0x01600000081879f0 */ /* 0x000fe60008001818 */
[----:B------:R-:W-:Y:S02]  /*1f00*/  WARPGROUP.DEPBAR.LE gsb0, 0x0 ;  /* 0x00008000000079c5 */ /* 0x000fe40000010000 */
[----:B------:R-:W-:-:S06]  /*1f10*/  WARPGROUP.ARRIVE ;  /* 0x00000000000079c5 */ /* 0x000fcc0000000000 */
[----:B------:R-:W-:Y:S01]  /*1f20*/  HGMMA.64x96x16.F32.BF16 R24, gdesc[UR12], R24, gsb0 ;  /* 0x016000000c1879f0 */ /* 0x000fe20008001818 */
[----:B------:R-:W-:Y:S02]  /*1f30*/  ULDC.64 UR14, c[0x0][0x9e0] ;  /* 0x00027800000e7ab9 */ /* 0x000fe40000000a00 */
[----:B------:R-:W-:Y:S01]  /*1f40*/  UISETP.GE.AND UP0, UPT, UR15, 0x1, UPT ;  /* 0x000000010f00788c */ /* 0x000fe2000bf06270 */
        /* <DEDUP_REMOVED lines=40> */
[----:B------:R2:W-:Y:S06]  /*21d0*/  BAR.ARV R11, 0x100 ;  /* 0x0004000b0000751d */ /* 0x0005ec0000002000 */
[----:B------:R-:W-:Y:S01]  /*21e0*/  FMUL.FTZ R58, R58, UR6 ;  /* 0x000000063a3a7c20 */ /* 0x000fe20008410000 */
[----:B------:R-:W-:Y:S01]  /*21f0*/  FMUL.FTZ R59, R59, UR6 ;  /* 0x000000063b3b7c20 */ /* 0x000fe20008410000 */
[----:B------:R3:W-:Y:S01]  /*2200*/  @!P1 SYNCS.ARRIVE.TRANS64.RED.A1T0 RZ, [R0+URZ], RZ ;  /* 0x000000ff00ff99a7 */ /* 0x0007e2000810043f */
[----:B------:R-:W-:Y:S01]  /*2210*/  PLOP3.LUT P1, PT, PT, PT, UP0, 0x40, 0x0 ;  /* 0x000000000000781c */ /* 0x000fe20003f2e808 */
        /* <DEDUP_REMOVED lines=9> */
[----:B---3--:R-:W-:-:S07]  /*22b0*/  VIADD R0, R201, UR42 ;  /* 0x0000002ac9007c36 */ /* 0x008fce0008000000 */
[----:B------:R-:W3:Y:S08]  /*22c0*/  MUFU.TANH R24, R24 ;  /* 0x0000001800187308 */ /* 0x000ef00000002400 */
        /* <DEDUP_REMOVED lines=42> */
[----:B-----5:R-:W-:-:S07]  /*2570*/  IMAD.IADD R42, R3, 0x1, -R16 ;  /* 0x00000001032a7824 */ /* 0x020fce00078e0a10 */
[----:B------:R5:W1:Y:S01]  /*2580*/  MUFU.TANH R30, R50 ;  /* 0x00000032001e7308 */ /* 0x000a620000002400 */
[----:B--2---:R-:W-:-:S05]  /*2590*/  VIADD R43, R5, UR14 ;  /* 0x0000000e052b7c36 */ /* 0x004fca0008000000 */
[----:B------:R-:W-:Y:S02]  /*25a0*/  VIADDMNMX R3, R0, R43, R42, PT ;  /* 0x0000002b00037246 */ /* 0x000fe4000380012a */
[----:B------:R-:W2:Y:S01]  /*25b0*/  MUFU.TANH R15, R31 ;  /* 0x0000001f000f7308 */ /* 0x000ea20000002400 */
[----:B-----5:R-:W-:-:S04]  /*25c0*/  VIADD R50, R5, UR22 ;  /* 0x0000001605327c36 */ /* 0x020fc80008000000 */
[----:B------:R-:W-:-:S03]  /*25d0*/  IMAD.IADD R5, R50, 0x1, R0 ;  /* 0x0000000132057824 */ /* 0x000fc600078e0200 */
[----:B------:R5:W1:Y:S02]  /*25e0*/  MUFU.TANH R31, R51 ;  /* 0x00000033001f7308 */ /* 0x000a640000002400 */
[----:B-----5:R-:W-:Y:S01]  /*25f0*/  IMAD.IADD R51, R9, 0x1, -R16 ;  /* 0x0000000109337824 */ /* 0x020fe200078e0a10 */
[----:B--234-:R-:W-:Y:S06]  /*2600*/  @P1 BRA `(.L_x_8531) ;  /* 0x0000000000541947 */ /* 0x01cfec0003800000 */
[----:B------:R-:W-:Y:S01]  /*2610*/  IADD3 R8, R0, -R6, R17 ;  /* 0x8000000600087210 */ /* 0x000fe20007ffe011 */
        /* <DEDUP_REMOVED lines=11> */
.L_x_8533:
[----:B------:R-:W-:-:S06]  /*26d0*/  UISETP.NE.AND UP1, UPT, UR15, 0x1, UPT ;  /* 0x000000010f00788c */ /* 0x000fcc000bf25270 */
[----:B------:R-:W-:-:S05]  /*26e0*/  PLOP3.LUT P1, PT, PT, PT, UP1, 0x80, 0x0 ;  /* 0x000000000000781c */ /* 0x000fca0003f2f018 */
[----:B------:R-:W-:-:S08]  /*26f0*/  @UP1 ULDC.64 UR6, c[0x0][0x9e8] ;  /* 0x00027a0000061ab9 */ /* 0x000fd00000000a00 */
[----:B------:R-:W-:-:S05]  /*2700*/  @P1 IMAD.HI.U32 R58, R8, UR6, RZ ;  /* 0x00000006083a1c27 */ /* 0x000fca000f8e00ff */
[----:B------:R-:W-:-:S07]  /*2710*/  @P1 SHF.R.U32.HI R8, RZ, UR7, R58 ;  /* 0x00000007ff081c19 */ /* 0x000fce000801163a */
.L_x_8534:
[----:B------:R-:W-:Y:S05]  /*2720*/  BSYNC B0 ;  /* 0x0000000000007941 */ /* 0x000fea0003800000 */
.L_x_8532:
[----:B------:R-:W-:-:S05]  /*2730*/  IMAD R8, R8, UR15, R51 ;  /* 0x0000000f08087c24 */ /* 0x000fca000f8e0233 */
[----:B------:R-:W-:Y:S02]  /*2740*/  VIMNMX R5, R5, R8, !PT ;  /* 0x0000000805057248 */ /* 0x000fe40007fe0100 */
[----:B------:R-:W-:-:S07]  /*2750*/  VIADDMNMX R3, R8, UR15, R3, PT ;  /* 0x0000000f08037c46 */ /* 0x000fce000b800103 */
.L_x_8531:
[C---:B------:R-:W-:Y:S02]  /*2760*/  ISETP.GE.AND P1, PT, R9.reuse, 0x2, PT ;  /* 0x000000020900780c */ /* 0x040fe40003f26270 */
[----:B------:R-:W-:Y:S02]  /*2770*/  ISETP.GE.AND P5, PT, R9, 0xa, PT ;  /* 0x0000000a0900780c */ /* 0x000fe40003fa6270 */
[----:B------:R-:W-:Y:S02]  /*2780*/  ISETP.GT.AND P3, PT, R5, 0x1, !P1 ;  /* 0x000000010500780c */ /* 0x000fe40004f64270 */
[----:B------:R-:W-:Y:S02]  /*2790*/  ISETP.GE.AND P2, PT, R9, 0x9, PT ;  /* 0x000000090900780c */ /* 0x000fe40003f46270 */
[----:B------:R-:W-:Y:S02]  /*27a0*/  ISETP.LT.OR P3, PT, R3, 0x2, P3 ;  /* 0x000000020300780c */ /* 0x000fe40001f61670 */
[----:B------:R-:W-:-:S02]  /*27b0*/  ISETP.GT.AND P4, PT, R5, 0x8, !P2 ;  /* 0x000000080500780c */ /* 0x000fc40005784270 */
[----:B-1----:R-:W-:Y:S02]  /*27c0*/  FSEL R58, R25, -INF , !P3 ;  /* 0xff800000193a7808 */ /* 0x002fe40005800000 */
[----:B------:R-:W-:Y:S02]  /*27d0*/  ISETP.GT.AND P3, PT, R5, 0x9, !P5 ;  /* 0x000000090500780c */ /* 0x000fe40006f64270 */
[----:B------:R-:W-:Y:S02]  /*27e0*/  P2R R25, PR, RZ, 0x20 ;  /* 0x00000020ff197803 */ /* 0x000fe40000000000 */
        /* <DEDUP_REMOVED lines=89> */
[C---:B------:R-:W-:Y:S02]  /*2d80*/  ISETP.GE.AND P3, PT, R9.reuse, 0x52, PT ;  /* 0x000000520900780c */ /* 0x040fe40003f66270 */
[----:B------:R-:W-:Y:S02]  /*2d90*/  ISETP.GE.AND P6, PT, R9, 0x1, PT ;  /* 0x000000010900780c */ /* 0x000fe40003fc6270 */
[----:B------:R-:W-:-:S04]  /*2da0*/  ISETP.GT.AND P4, PT, R5, 0x51, !P3 ;  /* 0x000000510500780c */ /* 0x000fc80005f84270 */
[----:B------:R-:W-:-:S04]  /*2db0*/  ISETP.LT.OR P4, PT, R3, 0x52, P4 ;  /* 0x000000520300780c */ /* 0x000fc80002781670 */
        /* <DEDUP_REMOVED lines=13> */
[----:B------:R-:W-:Y:S01]  /*2e90*/  FSEL R108, R69, -INF , !P5 ;  /* 0xff800000456c7808 */ /* 0x000fe20006800000 */
[----:B------:R-:W-:Y:S01]  /*2ea0*/  IMAD.IADD R8, R50, 0x1, R3 ;  /* 0x0000000132087824 */ /* 0x000fe200078e0203 */
[----:B------:R-:W-:Y:S02]  /*2eb0*/  PLOP3.LUT P5, PT, PT, PT, UP0, 0x40, 0x0 ;  /* 0x000000000000781c */ /* 0x000fe40003fae808 */
[----:B------:R-:W-:-:S11]  /*2ec0*/  VIADDMNMX R5, R3, R43, R42, PT ;  /* 0x0000002b03057246 */ /* 0x000fd6000380012a */
[----:B------:R-:W-:Y:S05]  /*2ed0*/  @P5 BRA `(.L_x_8535) ;  /* 0x00000000005c5947 */ /* 0x000fea0003800000 */
        /* <DEDUP_REMOVED lines=13> */
.L_x_8537:
[----:B------:R-:W-:-:S06]  /*2fb0*/  UISETP.NE.AND UP1, UPT, UR15, 0x1, UPT ;  /* 0x000000010f00788c */ /* 0x000fcc000bf25270 */
[----:B------:R-:W-:-:S05]  /*2fc0*/  PLOP3.LUT P5, PT, PT, PT, UP1, 0x80, 0x0 ;  /* 0x000000000000781c */ /* 0x000fca0003faf018 */
[----:B------:R-:W-:-:S08]  /*2fd0*/  @UP1 ULDC.64 UR6, c[0x0][0x9e8] ;  /* 0x00027a0000061ab9 */ /* 0x000fd00000000a00 */
[----:B------:R-:W-:Y:S01]  /*2fe0*/  @P5 IMAD.HI.U32 R24, R9, UR6, RZ ;  /* 0x0000000609185c27 */ /* 0x000fe2000f8e00ff */
[----:B------:R-:W-:-:S13]  /*2ff0*/  PLOP3.LUT P5, PT, PT, PT, UP1, 0x80, 0x0 ;  /* 0x000000000000781c */ /* 0x000fda0003faf018 */
[----:B------:R-:W-:-:S07]  /*3000*/  @P5 SHF.R.U32.HI R9, RZ, UR7, R24 ;  /* 0x00000007ff095c19 */ /* 0x000fce0008011618 */
.L_x_8538:
[----:B------:R-:W-:Y:S05]  /*3010*/  BSYNC B0 ;  /* 0x0000000000007941 */ /* 0x000fea0003800000 */
.L_x_8536:
[----:B------:R-:W-:-:S05]  /*3020*/  IMAD R9, R9, UR15, R51 ;  /* 0x0000000f09097c24 */ /* 0x000fca000f8e0233 */
[----:B------:R-:W-:Y:S02]  /*3030*/  VIMNMX R8, R8, R9, !PT ;  /* 0x0000000908087248 */ /* 0x000fe40007fe0100 */
[----:B------:R-:W-:-:S07]  /*3040*/  VIADDMNMX R5, R9, UR15, R5, PT ;  /* 0x0000000f09057c46 */ /* 0x000fce000b800105 */
.L_x_8535:
[----:B------:R-:W-:Y:S01]  /*3050*/  ISETP.GT.AND P1, PT, R8, 0x1, !P1 ;  /* 0x000000010800780c */ /* 0x000fe20004f24270 */
[----:B------:R-:W-:Y:S01]  /*3060*/  ULDC UR10, c[0x0][0x988] ;  /* 0x00026200000a7ab9 */ /* 0x000fe20000000800 */
[----:B------:R-:W-:Y:S02]  /*3070*/  FMNMX.FTZ R9, R40, R58, !PT ;  /* 0x0000003a28097209 */ /* 0x000fe40007810000 */
[----:B------:R-:W-:Y:S02]  /*3080*/  ISETP.LT.OR P1, PT, R5, 0x2, P1 ;  /* 0x000000020500780c */ /* 0x000fe40000f21670 */
[----:B------:R-:W-:Y:S02]  /*3090*/  FMNMX.FTZ R9, R72, R9, !PT ;  /* 0x0000000948097209 */ /* 0x000fe40007810000 */
[----:B------:R-:W-:Y:S02]  /*30a0*/  FSEL R13, R13, -INF , !P1 ;  /* 0xff8000000d0d7808 */ /* 0x000fe40004800000 */
[----:B------:R-:W-:-:S02]  /*30b0*/  FMNMX.FTZ R9, R74, R9, !PT ;  /* 0x000000094a097209 */ /* 0x000fc40007810000 */
        /* <DEDUP_REMOVED lines=9> */
[----:B------:R-:W-:Y:S02]  /*3150*/  FMNMX.FTZ R9, R82, R9, !PT ;  /* 0x0000000952097209 */ /* 0x000fe40007810000 */
[----:B------:R-:W-:Y:S02]  /*3160*/  ISETP.LT.OR P2, PT, R5, 0x9, P2 ;  /* 0x000000090500780c */ /* 0x000fe40001741670 */
[----:B------:R-:W-:-:S02]  /*3170*/  ISETP.GT.AND P1, PT, R8, 0x10, !P1 ;  /* 0x000000100800780c */ /* 0x000fc40004f24270 */
[----:B------:R-:W-:Y:S02]  /*3180*/  FMNMX.FTZ R9, R84, R9, !PT ;  /* 0x0000000954097209 */ /* 0x000fe40007810000 */
[----:B------:R-:W-:Y:S02]  /*3190*/  FSEL R14, R14, -INF , !P2 ;  /* 0xff8000000e0e7808 */ /* 0x000fe40005000000 */
[----:B------:R-:W-:Y:S02]  /*31a0*/  ISETP.LT.OR P1, PT, R5, 0x11, P1 ;  /* 0x000000110500780c */ /* 0x000fe40000f21670 */
[----:B------:R-:W-:Y:S02]  /*31b0*/  ISETP.NE.AND P2, PT, R29, RZ, PT ;  /* 0x000000ff1d00720c */ /* 0x000fe40003f45270 */
[----:B------:R-:W-:Y:S02]  /*31c0*/  FMNMX.FTZ R9, R86, R9, !PT ;  /* 0x0000000956097209 */ /* 0x000fe40007810000 */
[----:B------:R-:W-:-:S02]  /*31d0*/  FSEL R20, R20, -INF , !P1 ;  /* 0xff80000014147808 */ /* 0x000fc40004800000 */
[----:B------:R-:W-:Y:S02]  /*31e0*/  ISETP.GT.AND P1, PT, R8, 0x11, !P2 ;  /* 0x000000110800780c */ /* 0x000fe40005724270 */
[----:B------:R-:W-:Y:S02]  /*31f0*/  FMNMX.FTZ R9, R88, R9, !PT ;  /* 0x0000000958097209 */ /* 0x000fe40007810000 */
[----:B------:R-:W-:Y:S02]  /*3200*/  ISETP.LT.OR P1, PT, R5, 0x12, P1 ;  /* 0x000000120500780c */ /* 0x000fe40000f21670 */
[----:B------:R-:W-:Y:S02]  /*3210*/  ISETP.NE.AND P5, PT, R32, RZ, PT ;  /* 0x000000ff2000720c */ /* 0x000fe40003fa5270 */
[----:B------:R-:W-:Y:S02]  /*3220*/  FMNMX.FTZ R9, R90, R9, !PT ;  /* 0x000000095a097209 */ /* 0x000fe40007810000 */
[----:B------:R-:W-:-:S02]  /*3230*/  FSEL R21, R21, -INF , !P1 ;  /* 0xff80000015157808 */ /* 0x000fc40004800000 */
        /* <DEDUP_REMOVED lines=27> */
[----:B------:R-:W-:Y:S01]  /*33f0*/  ISETP.NE.AND P1, PT, R41, RZ, PT ;  /* 0x000000ff2900720c */ /* 0x000fe20003f25270 */
[----:B------:R-:W1:Y:S01]  /*3400*/  SHFL.BFLY PT, R36, R37, 0x2, 0x1f ;  /* 0x0c401f0025247f89 */ /* 0x000e6200000e0000 */
[C---:B------:R-:W-:Y:S02]  /*3410*/  ISETP.GT.AND P6, PT, R8.reuse, RZ, !P6 ;  /* 0x000000ff0800720c */ /* 0x040fe400077c4270 */
[----:B------:R-:W-:-:S02]  /*3420*/  ISETP.GT.AND P1, PT, R8, 0x28, !P1 ;  /* 0x000000280800780c */ /* 0x000fc40004f24270 */
[C---:B------:R-:W-:Y:S02]  /*3430*/  ISETP.LT.OR P6, PT, R5.reuse, 0x1, P6 ;  /* 0x000000010500780c */ /* 0x040fe400037c1670 */
[----:B------:R-:W-:Y:S02]  /*3440*/  ISETP.LT.OR P1, PT, R5, 0x29, P1 ;  /* 0x000000290500780c */ /* 0x000fe40000f21670 */
[----:B------:R-:W-:Y:S02]  /*3450*/  FSEL R4, R4, -INF , !P6 ;  /* 0xff80000004047808 */ /* 0x000fe40007000000 */
[----:B------:R-:W-:Y:S02]  /*3460*/  FSEL R28, R46, -INF , !P1 ;  /* 0xff8000002e1c7808 */ /* 0x000fe40004800000 */
[----:B------:R-:W-:Y:S02]  /*3470*/  ISETP.NE.AND P1, PT, R44, RZ, PT ;  /* 0x000000ff2c00720c */ /* 0x000fe40003f25270 */
[----:B------:R-:W-:-:S02]  /*3480*/  ISETP.NE.AND P2, PT, R53, RZ, PT ;  /* 0x000000ff3500720c */ /* 0x000fc40003f45270 */
[----:B------:R-:W-:Y:S02]  /*3490*/  ISETP.GT.AND P1, PT, R8, 0x29, !P1 ;  /* 0x000000290800780c */ /* 0x000fe40004f24270 */
[----:B------:R-:W-:Y:S02]  /*34a0*/  ISETP.NE.AND P5, PT, R56, RZ, PT ;  /* 0x000000ff3800720c */ /* 0x000fe40003fa5270 */
[----:B------:R-:W-:Y:S02]  /*34b0*/  ISETP.LT.OR P1, PT, R5, 0x2a, P1 ;  /* 0x0000002a0500780c */ /* 0x000fe40000f21670 */
[----:B------:R-:W-:Y:S02]  /*34c0*/  ISETP.NE.AND P6, PT, R59, RZ, PT ;  /* 0x000000ff3b00720c */ /* 0x000fe40003fc5270 */
[----:B------:R-:W-:Y:S02]  /*34d0*/  FSEL R29, R47, -INF , !P1 ;  /* 0xff8000002f1d7808 */ /* 0x000fe40004800000 */
[----:B-1----:R-:W-:-:S02]  /*34e0*/  FMNMX.FTZ R38, R37, R36, !PT ;  /* 0x0000002425267209 */ /* 0x002fc40007810000 */
[----:B------:R-:W-:Y:S02]  /*34f0*/  ISETP.NE.AND P1, PT, R45, RZ, PT ;  /* 0x000000ff2d00720c */ /* 0x000fe40003f25270 */
[----:B------:R-:W-:Y:S01]  /*3500*/  FMNMX.FTZ R37, R4, R13, !PT ;  /* 0x0000000d04257209 */ /* 0x000fe20007810000 */
[----:B------:R-:W1:Y:S01]  /*3510*/  SHFL.BFLY PT, R9, R38, 0x1, 0x1f ;  /* 0x0c201f0026097f89 */ /* 0x000e6200000e0000 */
[C---:B------:R-:W-:Y:S02]  /*3520*/  ISETP.GT.AND P1, PT, R8.reuse, 0x30, !P1 ;  /* 0x000000300800780c */ /* 0x040fe40004f24270 */
[C---:B------:R-:W-:Y:S02]  /*3530*/  ISETP.GT.AND P3, PT, R8.reuse, 0x51, !P3 ;  /* 0x000000510800780c */ /* 0x040fe40005f64270 */
[----:B------:R-:W-:Y:S02]  /*3540*/  ISETP.LT.OR P1, PT, R5, 0x31, P1 ;  /* 0x000000310500780c */ /* 0x000fe40000f21670 */
[----:B------:R-:W-:-:S02]  /*3550*/  ISETP.GT.AND P4, PT, R8, 0x58, !P4 ;  /* 0x000000580800780c */ /* 0x000fc40006784270 */
[----:B------:R-:W-:Y:S02]  /*3560*/  FSEL R30, R30, -INF , !P1 ;  /* 0xff8000001e1e7808 */ /* 0x000fe40004800000 */
[----:B------:R-:W-:Y:S02]  /*3570*/  ISETP.NE.AND P1, PT, R48, RZ, PT ;  /* 0x000000ff3000720c */ /* 0x000fe40003f25270 */
[C---:B------:R-:W-:Y:S02]  /*3580*/  ISETP.LT.OR P3, PT, R5.reuse, 0x52, P3 ;  /* 0x000000520500780c */ /* 0x040fe40001f61670 */
[----:B------:R-:W-:Y:S02]  /*3590*/  ISETP.GT.AND P1, PT, R8, 0x31, !P1 ;  /* 0x000000310800780c */ /* 0x000fe40004f24270 */
[C---:B------:R-:W-:Y:S02]  /*35a0*/  ISETP.LT.OR P4, PT, R5.reuse, 0x59, P4 ;  /* 0x000000590500780c */ /* 0x040fe40002781670 */
[----:B------:R-:W-:-:S04]  /*35b0*/  ISETP.LT.OR P1, PT, R5, 0x32, P1 ;  /* 0x000000320500780c */ /* 0x000fc80000f21670 */
[----:B------:R-:W-:Y:S02]  /*35c0*/  FSEL R31, R31, -INF , !P1 ;  /* 0xff8000001f1f7808 */ /* 0x000fe40004800000 */
[----:B------:R-:W-:Y:S02]  /*35d0*/  ISETP.NE.AND P1, PT, R49, RZ, PT ;  /* 0x000000ff3100720c */ /* 0x000fe40003f25270 */
[----:B-1----:R-:W-:Y:S02]  /*35e0*/  FMNMX.FTZ R9, R38, R9, !PT ;  /* 0x0000000926097209 */ /* 0x002fe40007810000 */
[----:B------:R-:W-:Y:S02]  /*35f0*/  FMNMX.FTZ R38, R14, R37, !PT ;  /* 0x000000250e267209 */ /* 0x000fe40007810000 */
[----:B------:R-:W-:Y:S01]  /*3600*/  ISETP.GT.AND P1, PT, R8, 0x38, !P1 ;  /* 0x000000380800780c */ /* 0x000fe20004f24270 */
[----:B------:R-:W-:Y:S01]  /*3610*/  FMUL.FTZ R36, R9, UR10 ;  /* 0x0000000a09247c20 */ /* 0x000fe20008410000 */
        /* <DEDUP_REMOVED lines=21> */
[----:B------:R-:W-:Y:S02]  /*3770*/  FMNMX.FTZ R38, R30, R37, !PT ;  /* 0x000000251e267209 */ /* 0x000fe40007810000 */
[----:B------:R-:W-:Y:S02]  /*3780*/  FSETP.NEU.FTZ.AND P1, PT, R9, -INF , PT ;  /* 0xff8000000900780b */ /* 0x000fe40003f3d000 */
[----:B------:R-:W-:Y:S02]  /*3790*/  ISETP.NE.AND P5, PT, R57, RZ, PT ;  /* 0x000000ff3900720c */ /* 0x000fe40003fa5270 */
[----:B------:R-:W-:-:S02]  /*37a0*/  FMNMX.FTZ R37, R31, R38, !PT ;  /* 0x000000261f257209 */ /* 0x000fc40007810000 */
[----:B------:R-:W-:Y:S02]  /*37b0*/  FSEL R43, R36, RZ, P1 ;  /* 0x000000ff242b7208 */ /* 0x000fe40000800000 */
[----:B------:R-:W-:Y:S02]  /*37c0*/  ISETP.GT.AND P1, PT, R8, 0x48, !P5 ;  /* 0x000000480800780c */ /* 0x000fe40006f24270 */
        /* <DEDUP_REMOVED lines=8> */
[----:B------:R-:W-:Y:S01]  /*3850*/  ISETP.NE.AND P2, PT, R61, RZ, PT ;  /* 0x000000ff3d00720c */ /* 0x000fe20003f45270 */
[--C-:B------:R-:W-:Y:S01]  /*3860*/  FFMA.FTZ R42, R74, UR10, -R43.reuse ;  /* 0x0000000a4a2a7c23 */ /* 0x100fe2000801082b */
[----:B------:R-:W-:Y:S01]  /*3870*/  ISETP.GT.AND P1, PT, R8, 0x49, !P6 ;  /* 0x000000490800780c */ /* 0x000fe20007724270 */
[--C-:B------:R-:W-:Y:S01]  /*3880*/  FFMA.FTZ R52, R94, UR10, -R43.reuse ;  /* 0x0000000a5e347c23 */ /* 0x100fe2000801082b */
[----:B------:R-:W-:Y:S01]  /*3890*/  FMNMX.FTZ R38, R34, R37, !PT ;  /* 0x0000002522267209 */ /* 0x000fe20007810000 */
[----:B------:R2:W-:Y:S01]  /*38a0*/  MUFU.EX2 R154, R41 ;  /* 0x00000029009a7308 */ /* 0x0005e20000000800 */
[--C-:B-1----:R-:W-:Y:S01]  /*38b0*/  FFMA.FTZ R39, R76, UR10, -R43.reuse ;  /* 0x0000000a4c277c23 */ /* 0x102fe2000801082b */
[----:B------:R-:W-:Y:S01]  /*38c0*/  ISETP.NE.AND P5, PT, R65, RZ, PT ;  /* 0x000000ff4100720c */ /* 0x000fe20003fa5270 */
[--C-:B------:R-:W-:Y:S01]  /*38d0*/  FFMA.FTZ R48, R90, UR10, -R43.reuse ;  /* 0x0000000a5a307c23 */ /* 0x100fe2000801082b */
[----:B------:R-:W-:Y:S01]  /*38e0*/  ISETP.GT.AND P2, PT, R8, 0x50, !P2 ;  /* 0x000000500800780c */ /* 0x000fe20005744270 */
[--C-:B------:R-:W-:Y:S01]  /*38f0*/  FFMA.FTZ R56, R98, UR10, -R43.reuse ;  /* 0x0000000a62387c23 */ /* 0x100fe2000801082b */
[C---:B------:R-:W-:Y:S01]  /*3900*/  ISETP.LT.OR P1, PT, R5.reuse, 0x4a, P1 ;  /* 0x0000004a0500780c */ /* 0x040fe20000f21670 */
[--C-:B------:R-:W-:Y:S01]  /*3910*/  FFMA.FTZ R44, R84, UR10, -R43.reuse ;  /* 0x0000000a542c7c23 */ /* 0x100fe2000801082b */
[----:B------:R1:W-:Y:S01]  /*3920*/  MUFU.EX2 R156, R39 ;  /* 0x00000027009c7308 */ /* 0x0003e20000000800 */
[--C-:B--2---:R-:W-:Y:S01]  /*3930*/  FFMA.FTZ R41, R80, UR10, -R43.reuse ;  /* 0x0000000a50297c23 */ /* 0x104fe2000801082b */
[----:B------:R-:W-:Y:S01]  /*3940*/  ISETP.GT.AND P5, PT, R8, 0x59, !P5 ;  /* 0x000000590800780c */ /* 0x000fe20006fa4270 */
[--C-:B------:R-:W-:Y:S01]  /*3950*/  FFMA.FTZ R46, R88, UR10, -R43.reuse ;  /* 0x0000000a582e7c23 */ /* 0x100fe2000801082b */
[----:B------:R-:W-:Y:S01]  /*3960*/  ISETP.LT.OR P2, PT, R5, 0x51, P2 ;  /* 0x000000510500780c */ /* 0x000fe20001741670 */
[--C-:B------:R-:W-:Y:S01]  /*3970*/  FFMA.FTZ R50, R92, UR10, -R43.reuse ;  /* 0x0000000a5c327c23 */ /* 0x100fe2000801082b */
[----:B------:R-:W-:Y:S01]  /*3980*/  FSEL R37, R63, -INF , !P1 ;  /* 0xff8000003f257808 */ /* 0x000fe20004800000 */
[--C-:B------:R-:W-:Y:S01]  /*3990*/  FFMA.FTZ R54, R96, UR10, -R43.reuse ;  /* 0x0000000a60367c23 */ /* 0x100fe2000801082b */
[----:B------:R2:W-:Y:S01]  /*39a0*/  MUFU.EX2 R158, R41 ;  /* 0x00000029009e7308 */ /* 0x0005e20000000800 */
[----:B-1----:R-:W-:Y:S01]  /*39b0*/  FMNMX.FTZ R39, R35, R38, !PT ;  /* 0x0000002623277209 */ /* 0x002fe20007810000 */
[--C-:B------:R-:W-:Y:S01]  /*39c0*/  FFMA.FTZ R58, R100, UR10, -R43.reuse ;  /* 0x0000000a643a7c23 */ /* 0x100fe2000801082b */
[----:B------:R-:W-:Y:S01]  /*39d0*/  FSEL R38, R66, -INF , !P2 ;  /* 0xff80000042267808 */ /* 0x000fe20005000000 */
[----:B------:R-:W-:Y:S01]  /*39e0*/  FFMA.FTZ R62, R106, UR10, -R43 ;  /* 0x0000000a6a3e7c23 */ /* 0x000fe2000801082b */
[----:B------:R-:W-:-:S02]  /*39f0*/  FMNMX.FTZ R8, R36, R39, !PT ;  /* 0x0000002724087209 */ /* 0x000fc40007810000 */
[----:B------:R-:W-:Y:S01]  /*3a00*/  FSEL R39, R67, -INF , !P3 ;  /* 0xff80000043277808 */ /* 0x000fe20005800000 */
[----:B------:R1:W-:Y:S01]  /*3a10*/  MUFU.EX2 R45, R40 ;  /* 0x00000028002d7308 */ /* 0x0003e20000000800 */
[----:B--2---:R-:W-:Y:S02]  /*3a20*/  FMNMX.FTZ R41, R37, R8, !PT ;  /* 0x0000000825297209 */ /* 0x004fe40007810000 */
[----:B------:R-:W-:Y:S02]  /*3a30*/  ISETP.LT.OR P5, PT, R5, 0x5a, P5 ;  /* 0x0000005a0500780c */ /* 0x000fe40002fa1670 */
[----:B------:R-:W-:Y:S02]  /*3a40*/  FMNMX.FTZ R8, R38, R41, !PT ;  /* 0x0000002926087209 */ /* 0x000fe40007810000 */
[----:B------:R-:W-:Y:S01]  /*3a50*/  FSEL R5, R70, -INF , !P4 ;  /* 0xff80000046057808 */ /* 0x000fe20006000000 */
[----:B------:R2:W-:Y:S01]  /*3a60*/  MUFU.EX2 R47, R42 ;  /* 0x0000002a002f7308 */ /* 0x0005e20000000800 */
[----:B-1----:R-:W-:Y:S01]  /*3a70*/  FFMA.FTZ R40, R78, UR10, -R43 ;  /* 0x0000000a4e287c23 */ /* 0x002fe2000801082b */
[----:B------:R-:W-:-:S04]  /*3a80*/  FMNMX.FTZ R8, R39, R8, !PT ;  /* 0x0000000827087209 */ /* 0x000fc80007810000 */
[----:B------:R-:W-:Y:S02]  /*3a90*/  FMNMX.FTZ R41, R5, R8, !PT ;  /* 0x0000000805297209 */ /* 0x000fe40007810000 */
[----:B------:R1:W-:Y:S01]  /*3aa0*/  MUFU.EX2 R49, R40 ;  /* 0x0000002800317308 */ /* 0x0003e20000000800 */
[----:B--2---:R-:W-:-:S07]  /*3ab0*/  FFMA.FTZ R42, R82, UR10, -R43 ;  /* 0x0000000a522a7c23 */ /* 0x004fce000801082b */
[----:B------:R2:W-:Y:S01]  /*3ac0*/  MUFU.EX2 R51, R42 ;  /* 0x0000002a00337308 */ /* 0x0005e20000000800 */
[----:B-1----:R-:W-:-:S04]  /*3ad0*/  FSEL R40, R71, -INF , !P5 ;  /* 0xff80000047287808 */ /* 0x002fc80006800000 */
[----:B------:R-:W-:-:S03]  /*3ae0*/  FMNMX.FTZ R41, R40, R41, !PT ;  /* 0x0000002928297209 */ /* 0x000fc60007810000 */
[----:B------:R1:W-:Y:S01]  /*3af0*/  MUFU.EX2 R57, R52 ;  /* 0x0000003400397308 */ /* 0x0003e20000000800 */
[--C-:B--2---:R-:W-:Y:S01]  /*3b00*/  FFMA.FTZ R42, R86, UR10, -R43.reuse ;  /* 0x0000000a562a7c23 */ /* 0x104fe2000801082b */
[----:B------:R-:W2:Y:S06]  /*3b10*/  SHFL.BFLY PT, R8, R41, 0x2, 0x1f ;  /* 0x0c401f0029087f89 */ /* 0x000eac00000e0000 */
[----:B------:R-:W-:Y:S01]  /*3b20*/  MUFU.EX2 R53, R42 ;  /* 0x0000002a00357308 */ /* 0x000fe20000000800 */
[--C-:B-1----:R-:W-:Y:S01]  /*3b30*/  FFMA.FTZ R52, R60, UR10, -R43.reuse ;  /* 0x0000000a3c347c23 */ /* 0x102fe2000801082b */
[----:B------:R-:W-:-:S06]  /*3b40*/  FFMA.FTZ R60, R104, UR10, -R43 ;  /* 0x0000000a683c7c23 */ /* 0x000fcc000801082b */
[----:B------:R1:W-:Y:S08]  /*3b50*/  MUFU.EX2 R55, R48 ;  /* 0x0000003000377308 */ /* 0x0003f00000000800 */
[----:B------:R3:W-:Y:S01]  /*3b60*/  MUFU.EX2 R59, R56 ;  /* 0x00000038003b7308 */ /* 0x0007e20000000800 */
[----:B-1----:R-:W-:Y:S01]  /*3b70*/  FFMA.FTZ R48, R102, UR10, -R43 ;  /* 0x0000000a66307c23 */ /* 0x002fe2000801082b */
[----:B--2---:R-:W-:-:S05]  /*3b80*/  FMNMX.FTZ R42, R41, R8, !PT ;  /* 0x00000008292a7209 */ /* 0x004fca0007810000 */
[----:B------:R-:W1:Y:S01]  /*3b90*/  SHFL.BFLY PT, R41, R42, 0x1, 0x1f ;  /* 0x0c201f002a297f89 */ /* 0x000e6200000e0000 */
[----:B------:R-:W-:Y:S01]  /*3ba0*/  MUFU.EX2 R61, R48 ;  /* 0x00000030003d7308 */ /* 0x000fe20000000800 */
[----:B---3--:R-:W-:-:S07]  /*3bb0*/  FFMA.FTZ R56, R64, UR10, -R43 ;  /* 0x0000000a40387c23 */ /* 0x008fce000801082b */
[----:B------:R-:W2:Y:S08]  /*3bc0*/  MUFU.EX2 R44, R44 ;  /* 0x0000002c002c7308 */ /* 0x000eb00000000800 */
[----:B------:R-:W3:Y:S01]  /*3bd0*/  MUFU.EX2 R46, R46 ;  /* 0x0000002e002e7308 */ /* 0x000ee20000000800 */
[----:B-1----:R-:W-:Y:S01]  /*3be0*/  FMNMX.FTZ R8, R42, R41, !PT ;  /* 0x000000292a087209 */ /* 0x002fe20007810000 */
[--C-:B------:R-:W-:Y:S01]  /*3bf0*/  FFMA.FTZ R41, R68, UR10, -R43.reuse ;  /* 0x0000000a44297c23 */ /* 0x100fe2000801082b */
[----:B------:R-:W-:-:S05]  /*3c00*/  FFMA.FTZ R43, R108, UR10, -R43 ;  /* 0x0000000a6c2b7c23 */ /* 0x000fca000801082b */
[----:B------:R-:W-:Y:S01]  /*3c10*/  MUFU.EX2 R63, R60 ;  /* 0x0000003c003f7308 */ /* 0x000fe20000000800 */
[C---:B------:R-:W-:Y:S01]  /*3c20*/  FSETP.NEU.FTZ.AND P1, PT, R8.reuse, -INF , PT ;  /* 0xff8000000800780b */ /* 0x040fe20003f3d000 */
[----:B------:R-:W-:Y:S01]  /*3c30*/  FMUL.FTZ R42, R8, UR10 ;  /* 0x0000000a082a7c20 */ /* 0x000fe20008410000 */
[----:B--2---:R-:W-:-:S04]  /*3c40*/  F2FP.BF16.F32.PACK_AB R160, R53, R44 ;  /* 0x0000002c35a0723e */ /* 0x004fc800000010ff */
[----:B------:R-:W-:Y:S01]  /*3c50*/  FSEL R42, R42, RZ, P1 ;  /* 0x000000ff2a2a7208 */ /* 0x000fe20000800000 */
[----:B------:R1:W-:Y:S01]  /*3c60*/  MUFU.EX2 R174, R43 ;  /* 0x0000002b00ae7308 */ /* 0x0003e20000000800 */
[----:B---3--:R-:W-:-:S03]  /*3c70*/  F2FP.BF16.F32.PACK_AB R162, R55, R46 ;  /* 0x0000002e37a2723e */ /* 0x008fc600000010ff */
[--C-:B------:R-:W-:Y:S01]  /*3c80*/  FFMA.FTZ R4, R4, UR10, -R42.reuse ;  /* 0x0000000a04047c23 */ /* 0x100fe2000801082a */
[--C-:B------:R-:W-:Y:S01]  /*3c90*/  FFMA.FTZ R13, R13, UR10, -R42.reuse ;  /* 0x0000000a0d0d7c23 */ /* 0x100fe2000801082a */
[--C-:B------:R-:W-:Y:S01]  /*3ca0*/  FFMA.FTZ R14, R14, UR10, -R42.reuse ;  /* 0x0000000a0e0e7c23 */ /* 0x100fe2000801082a */
[--C-:B------:R-:W-:Y:S01]  /*3cb0*/  FFMA.FTZ R15, R15, UR10, -R42.reuse ;  /* 0x0000000a0f0f7c23 */ /* 0x100fe2000801082a */
[--C-:B------:R-:W-:Y:S01]  /*3cc0*/  FFMA.FTZ R20, R20, UR10, -R42.reuse ;  /* 0x0000000a14147c23 */ /* 0x100fe2000801082a */
[----:B-1----:R-:W-:Y:S01]  /*3cd0*/  FADD.FTZ R43, R152, R45 ;  /* 0x0000002d982b7221 */ /* 0x002fe20000010000 */
[----:B------:R-:W-:Y:S01]  /*3ce0*/  MUFU.EX2 R4, R4 ;  /* 0x0000000400047308 */ /* 0x000fe20000000800 */
[--C-:B------:R-:W-:Y:S01]  /*3cf0*/  FFMA.FTZ R21, R21, UR10, -R42.reuse ;  /* 0x0000000a15157c23 */ /* 0x100fe2000801082a */
[--C-:B------:R-:W-:Y:S01]  /*3d00*/  FFMA.FTZ R24, R24, UR10, -R42.reuse ;  /* 0x0000000a18187c23 */ /* 0x100fe2000801082a */
[----:B------:R-:W-:Y:S01]  /*3d10*/  FADD.FTZ R48, R154, R43 ;  /* 0x0000002b9a307221 */ /* 0x000fe20000010000 */
[--C-:B------:R-:W-:Y:S01]  /*3d20*/  FFMA.FTZ R25, R25, UR10, -R42.reuse ;  /* 0x0000000a19197c23 */ /* 0x100fe2000801082a */
[--C-:B------:R-:W-:Y:S01]  /*3d30*/  FFMA.FTZ R26, R26, UR10, -R42.reuse ;  /* 0x0000000a1a1a7c23 */ /* 0x100fe2000801082a */
[----:B------:R-:W-:Y:S01]  /*3d40*/  FFMA.FTZ R27, R27, UR10, -R42 ;  /* 0x0000000a1b1b7c23 */ /* 0x000fe2000801082a */
[----:B------:R-:W-:Y:S01]  /*3d50*/  FADD.FTZ R43, R47, R48 ;  /* 0x000000302f2b7221 */ /* 0x000fe20000010000 */
[----:B------:R-:W1:Y:S01]  /*3d60*/  MUFU.EX2 R13, R13 ;  /* 0x0000000d000d7308 */ /* 0x000e620000000800 */
[--C-:B------:R-:W-:Y:S01]  /*3d70*/  FFMA.FTZ R28, R28, UR10, -R42.reuse ;  /* 0x0000000a1c1c7c23 */ /* 0x100fe2000801082a */
[--C-:B------:R-:W-:Y:S01]  /*3d80*/  FFMA.FTZ R29, R29, UR10, -R42.reuse ;  /* 0x0000000a1d1d7c23 */ /* 0x100fe2000801082a */
[----:B------:R-:W-:Y:S01]  /*3d90*/  FADD.FTZ R48, R156, R43 ;  /* 0x0000002b9c307221 */ /* 0x000fe20000010000 */
[--C-:B------:R-:W-:Y:S01]  /*3da0*/  FFMA.FTZ R30, R30, UR10, -R42.reuse ;  /* 0x0000000a1e1e7c23 */ /* 0x100fe2000801082a */
[--C-:B------:R-:W-:Y:S01]  /*3db0*/  FFMA.FTZ R31, R31, UR10, -R42.reuse ;  /* 0x0000000a1f1f7c23 */ /* 0x100fe2000801082a */
[----:B------:R-:W-:Y:S01]  /*3dc0*/  FFMA.FTZ R32, R32, UR10, -R42 ;  /* 0x0000000a20207c23 */ /* 0x000fe2000801082a */
[----:B------:R-:W-:Y:S01]  /*3dd0*/  FADD.FTZ R67, R49, R48 ;  /* 0x0000003031437221 */ /* 0x000fe20000010000 */
[----:B------:R-:W2:Y:S01]  /*3de0*/  MUFU.EX2 R14, R14 ;  /* 0x0000000e000e7308 */ /* 0x000ea20000000800 */
[--C-:B------:R-:W-:Y:S01]  /*3df0*/  FFMA.FTZ R33, R33, UR10, -R42.reuse ;  /* 0x0000000a21217c23 */ /* 0x100fe2000801082a */
[--C-:B------:R-:W-:Y:S01]  /*3e00*/  FFMA.FTZ R34, R34, UR10, -R42.reuse ;  /* 0x0000000a22227c23 */ /* 0x100fe2000801082a */
[----:B------:R-:W-:Y:S01]  /*3e10*/  FADD.FTZ R60, R158, R67 ;  /* 0x000000439e3c7221 */ /* 0x000fe20000010000 */
[--C-:B------:R-:W-:Y:S01]  /*3e20*/  FFMA.FTZ R35, R35, UR10, -R42.reuse ;  /* 0x0000000a23237c23 */ /* 0x100fe2000801082a */
[--C-:B------:R-:W-:Y:S01]  /*3e30*/  FFMA.FTZ R36, R36, UR10, -R42.reuse ;  /* 0x0000000a24247c23 */ /* 0x100fe2000801082a */
[----:B------:R-:W-:Y:S01]  /*3e40*/  FFMA.FTZ R37, R37, UR10, -R42 ;  /* 0x0000000a25257c23 */ /* 0x000fe2000801082a */
[----:B------:R-:W-:Y:S01]  /*3e50*/  FADD.FTZ R67, R51, R60 ;  /* 0x0000003c33437221 */ /* 0x000fe20000010000 */
[----:B------:R-:W3:Y:S01]  /*3e60*/  MUFU.EX2 R15, R15 ;  /* 0x0000000f000f7308 */ /* 0x000ee20000000800 */
[----:B-1----:R-:W-:Y:S01]  /*3e70*/  FADD.FTZ R43, R4, R13 ;  /* 0x0000000d042b7221 */ /* 0x002fe20000010000 */
[--C-:B------:R-:W-:Y:S01]  /*3e80*/  FFMA.FTZ R38, R38, UR10, -R42.reuse ;  /* 0x0000000a26267c23 */ /* 0x100fe2000801082a */
[----:B------:R-:W-:Y:S01]  /*3e90*/  FADD.FTZ R60, R44, R67 ;  /* 0x000000432c3c7221 */ /* 0x000fe20000010000 */
[--C-:B------:R-:W-:Y:S01]  /*3ea0*/  FFMA.FTZ R39, R39, UR10, -R42.reuse ;  /* 0x0000000a27277c23 */ /* 0x100fe2000801082a */
[----:B------:R-:W-:Y:S01]  /*3eb0*/  FFMA.FTZ R40, R40, UR10, -R42 ;  /* 0x0000000a28287c23 */ /* 0x000fe2000801082a */
[----:B------:R-:W-:Y:S01]  /*3ec0*/  F2FP.BF16.F32.PACK_AB R152, R45, R152 ;  /* 0x000000982d98723e */ /* 0x000fe200000010ff */
[----:B------:R-:W-:Y:S01]  /*3ed0*/  FADD.FTZ R67, R53, R60 ;  /* 0x0000003c35437221 */ /* 0x000fe20000010000 */
[----:B------:R-:W1:Y:S01]  /*3ee0*/  MUFU.EX2 R20, R20 ;  /* 0x0000001400147308 */ /* 0x000e620000000800 */
[----:B--2---:R-:W-:Y:S01]  /*3ef0*/  FADD.FTZ R48, R14, R43 ;  /* 0x0000002b0e307221 */ /* 0x004fe20000010000 */
[----:B------:R-:W-:Y:S01]  /*3f00*/  F2FP.BF16.F32.PACK_AB R153, R13, R4 ;  /* 0x000000040d99723e */ /* 0x000fe200000010ff */
[----:B------:R-:W-:Y:S01]  /*3f10*/  FADD.FTZ R60, R46, R67 ;  /* 0x000000432e3c7221 */ /* 0x000fe20000010000 */
[----:B------:R-:W-:-:S02]  /*3f20*/  F2FP.BF16.F32.PACK_AB R154, R47, R154 ;  /* 0x0000009a2f9a723e */ /* 0x000fc400000010ff */
[----:B------:R-:W-:Y:S01]  /*3f30*/  F2FP.BF16.F32.PACK_AB R156, R49, R156 ;  /* 0x0000009c319c723e */ /* 0x000fe200000010ff */
[----:B------:R-:W-:Y:S01]  /*3f40*/  FADD.FTZ R67, R55, R60 ;  /* 0x0000003c37437221 */ /* 0x000fe20000010000 */
[----:B------:R-:W2:Y:S01]  /*3f50*/  MUFU.EX2 R21, R21 ;  /* 0x0000001500157308 */ /* 0x000ea20000000800 */
[----:B---3--:R-:W-:Y:S01]  /*3f60*/  FADD.FTZ R43, R15, R48 ;  /* 0x000000300f2b7221 */ /* 0x008fe20000010000 */
[----:B------:R-:W-:Y:S02]  /*3f70*/  F2FP.BF16.F32.PACK_AB R158, R51, R158 ;  /* 0x0000009e339e723e */ /* 0x000fe400000010ff */
[----:B------:R-:W-:-:S04]  /*3f80*/  F2FP.BF16.F32.PACK_AB R155, R15, R14 ;  /* 0x0000000e0f9b723e */ /* 0x000fc800000010ff */
        /* <DEDUP_REMOVED lines=17> */
[----:B------:R-:W-:-:S06]  /*40a0*/  FFMA.FTZ R43, R5, UR10, -R42 ;  /* 0x0000000a052b7c23 */ /* 0x000fcc000801082a */
[----:B------:R-:W1:Y:S01]  /*40b0*/  MUFU.EX2 R30, R30 ;  /* 0x0000001e001e7308 */ /* 0x000e620000000800 */
[----:B--2---:R-:W-:Y:S01]  /*40c0*/  FADD.FTZ R60, R50, R67 ;  /* 0x00000043323c7221 */ /* 0x004fe20000010000 */
[----:B------:R-:W-:-:S03]  /*40d0*/  F2FP.BF16.F32.PACK_AB R164, R57, R50 ;  /* 0x0000003239a4723e */ /* 0x000fc600000010ff */
[----:B------:R-:W-:-:S03]  /*40e0*/  FADD.FTZ R67, R57, R60 ;  /* 0x0000003c39437221 */ /* 0x000fc60000010000 */
[----:B------:R-:W2:Y:S01]  /*40f0*/  MUFU.EX2 R54, R54 ;  /* 0x0000003600367308 */ /* 0x000ea20000000800 */
[C---:B---3--:R-:W-:Y:S01]  /*4100*/  FADD.FTZ R5, R29.reuse, R48 ;  /* 0x000000301d057221 */ /* 0x048fe20000010000 */
[----:B------:R-:W-:-:S06]  /*4110*/  F2FP.BF16.F32.PACK_AB R163, R29, R28 ;  /* 0x0000001c1da3723e */ /* 0x000fcc00000010ff */
[----:B------:R-:W3:Y:S01]  /*4120*/  MUFU.EX2 R31, R31 ;  /* 0x0000001f001f7308 */ /* 0x000ee20000000800 */
[----:B-1----:R-:W-:-:S07]  /*4130*/  FADD.FTZ R42, R30, R5 ;  /* 0x000000051e2a7221 */ /* 0x002fce0000010000 */
        /* <DEDUP_REMOVED lines=38> */
[C---:B---3--:R-:W-:Y:S01]  /*43a0*/  FADD.FTZ R4, R39.reuse, R4 ;  /* 0x0000000427047221 */ /* 0x048fe20000010000 */
[----:B------:R-:W-:-:S06]  /*43b0*/  F2FP.BF16.F32.PACK_AB R173, R39, R38 ;  /* 0x0000002627ad723e */ /* 0x000fcc00000010ff */
[----:B------:R-:W3:Y:S01]  /*43c0*/  MUFU.EX2 R40, R40 ;  /* 0x0000002800287308 */ /* 0x000ee20000000800 */
[----:B-1----:R-:W-:-:S04]  /*43d0*/  FADD.FTZ R5, R41, R44 ;  /* 0x0000002c29057221 */ /* 0x002fc80000010000 */
[C---:B------:R-:W-:Y:S01]  /*43e0*/  FADD.FTZ R5, R174.reuse, R5 ;  /* 0x00000005ae057221 */ /* 0x040fe20000010000 */
[----:B------:R-:W-:Y:S01]  /*43f0*/  F2FP.BF16.F32.PACK_AB R174, R174, R41 ;  /* 0x00000029aeae723e */ /* 0x000fe200000010ff */
[----:B--2---:R-:W-:-:S04]  /*4400*/  FADD.FTZ R13, R43, R4 ;  /* 0x000000042b0d7221 */ /* 0x004fc80000010000 */
[C---:B---3--:R-:W-:Y:S01]  /*4410*/  FADD.FTZ R4, R40.reuse, R13 ;  /* 0x0000000d28047221 */ /* 0x048fe20000010000 */
[----:B------:R-:W-:Y:S01]  /*4420*/  F2FP.BF16.F32.PACK_AB R175, R40, R43 ;  /* 0x0000002b28af723e */ /* 0x000fe200000010ff */
[----:B------:R-:W-:Y:S06]  /*4430*/  @!P0 BRA `(.L_x_8539) ;  /* 0x0000000000048947 */ /* 0x000fec0003800000 */
[----:B------:R-:W-:Y:S01]  /*4440*/  BPT.TRAP 0x1 ;  /* 0x000000040000795c */ /* 0x000fe20000300000 */
.L_x_8539:
[----:B------:R1:W2:Y:S01]  /*4450*/  SYNCS.PHASECHK.TRANS64.TRYWAIT P1, [UR21+0x22850], R12 ;  /* 0x0228500cff0075a7 */ /* 0x0002a20008020155 */
[----:B------:R-:W-:Y:S05]  /*4460*/  @!P0 BRA `(.L_x_8540) ;  /* 0x0000000000048947 */ /* 0x000fea0003800000 */
[----:B------:R-:W-:Y:S01]  /*4470*/  BPT.TRAP 0x1 ;  /* 0x000000040000795c */ /* 0x000fe20000300000 */
.L_x_8540:
[----:B--2---:R-:W-:Y:S05]  /*4480*/  @P1 BRA `(.L_x_8541) ;  /* 0x0000000000081947 */ /* 0x004fea0003800000 */
[----:B------:R-:W2:Y:S02]  /*4490*/  SYNCS.PHASECHK.TRANS64.TRYWAIT P1, [UR21+0x22850], R12 ;  /* 0x0228500cff0075a7 */ /* 0x000ea40008020155 */
[----:B--2---:R-:W-:Y:S05]  /*44a0*/  @!P1 BRA `(.L_x_8542) ;  /* 0x000000e8008c9947 */ /* 0x004fea0003800000 */
.L_x_8541:
[----:B------:R3:W-:Y:S01]  /*44b0*/  BAR.SYNC.DEFER_BLOCKING R10, 0x100 ;  /* 0x0004000a0000751d */ /* 0x0007e20000010000 */
[----:B------:R-:W-:Y:S01]  /*44c0*/  UIADD3 UR6, UR46, 0x400, URZ ;  /* 0x000004002e067890 */ /* 0x000fe2000fffe03f */
[----:B------:R-:W-:-:S03]  /*44d0*/  IMAD.IADD R6, R17, 0x1, -R6 ;  /* 0x0000000111067824 */ /* 0x000fc600078e0a06 */
[----:B------:R-:W-:Y:S01]  /*44e0*/  USHF.R.U32.HI UR6, URZ, 0x4, UR6 ;  /* 0x000000043f067899 */ /* 0x000fe20008011606 */
[----:B-12---:R-:W-:Y:S01]  /*44f0*/  VIADD R12, R6, UR42 ;  /* 0x0000002a060c7c36 */ /* 0x006fe20008000000 */
[----:B------:R-:W-:Y:S01]  /*4500*/  UMOV UR7, 0x40000040 ;  /* 0x4000004000077882 */ /* 0x000fe20000000000 */
[----:B------:R-:W1:Y:S01]  /*4510*/  S2R R13, SR_TID.X ;  /* 0x00000000000d7919 */ /* 0x000e620000002100 */
[----:B------:R-:W-:-:S04]  /*4520*/  ULOP3.LUT UR6, UR6, 0x3fff, URZ, 0xc0, !UPT ;  /* 0x00003fff06067892 */ /* 0x000fc8000f8ec03f */
[----:B------:R-:W-:-:S04]  /*4530*/  ULOP3.LUT UR21, UR6, 0x3000000, URZ, 0xfc, !UPT ;  /* 0x0300000006157892 */ /* 0x000fc8000f8efc3f */
[----:B------:R-:W-:Y:S01]  /*4540*/  UIMAD UR11, UR39, 0xc00, UR21 ;  /* 0x00000c00270b78a4 */ /* 0x000fe2000f8e0215 */
[----:B------:R-:W-:-:S06]  /*4550*/  WARPGROUP.ARRIVE ;  /* 0x00000000000079c5 */ /* 0x000fcc0000000000 */
[----:B------:R-:W-:Y:S02]  /*4560*/  UMOV UR6, UR11 ;  /* 0x0000000b00067c82 */ /* 0x000fe40008000000 */
[----:B------:R-:W-:Y:S01]  /*4570*/  HGMMA.64x256x16.F32.BF16 R24, R152, gdesc[UR4].tnspB, RZ, !UPT, gsb0 ;  /* 0x43e0000498187df0 */ /* 0x000fe2000c0018ff */
[----:B------:R-:W-:Y:S01]  /*4580*/  UIADD3 UR6, UR11, 0x80, URZ ;  /* 0x000000800b067890 */ /* 0x000fe2000fffe03f */
[----:B------:R-:W-:Y:S01]  /*4590*/  UMOV UR7, 0x40000040 ;  /* 0x4000004000077882 */ /* 0x000fe20000000000 */
[----:B-1----:R-:W-:-:S13]  /*45a0*/  LOP3.LUT P1, RZ, R13, 0x7f, RZ, 0xc0, !PT ;  /* 0x0000007f0dff7812 */ /* 0x002fda000782c0ff */
[----:B------:R-:W-:-:S05]  /*45b0*/  @!P1 VIADD R7, R7, 0x22860 ;  /* 0x0002286007079836 */ /* 0x000fca0000000000 */
[----:B------:R-:W-:Y:S01]  /*45c0*/  @!P1 PRMT R7, RZ, 0x654, R7 ;  /* 0x00000654ff079816 */ /* 0x000fe20000000007 */
[----:B------:R-:W-:Y:S02]  /*45d0*/  WARPGROUP.DEPBAR.LE gsb0, 0x0 ;  /* 0x00008000000079c5 */ /* 0x000fe40000010000 */
        /* <DEDUP_REMOVED lines=26> */
[----:B------:R-:W-:-:S13]  /*4780*/  R2UR UR6, R12 ;  /* 0x000000000c0672ca */ /* 0x000fda00000e0000 */
[----:B------:R-:W-:Y:S01]  /*4790*/  UIADD3 UR14, UR6, UR14, URZ ;  /* 0x0000000e060e7290 */ /* 0x000fe2000fffe03f */
[----:B------:R-:W-:Y:S02]  /*47a0*/  WARPGROUP.DEPBAR.LE gsb0, 0x0 ;  /* 0x00008000000079c5 */ /* 0x000fe40000010000 */
[----:B------:R1:W-:Y:S01]  /*47b0*/  @!P1 SYNCS.ARRIVE.TRANS64.RED.A1T0 RZ, [R7+URZ], RZ ;  /* 0x000000ff07ff99a7 */ /* 0x0003e2000810043f */
[----:B------:R-:W-:Y:S01]  /*47c0*/  PLOP3.LUT P1, PT, PT, PT, UP0, 0x40, 0x0 ;  /* 0x000000000000781c */ /* 0x000fe20003f2e808 */
[----:B-1----:R-:W-:-:S12]  /*47d0*/  VIADD R7, R176, 0xfffffffe ;  /* 0xfffffffeb0077836 */ /* 0x002fd80000000000 */
[----:B---3--:R-:W-:Y:S05]  /*47e0*/  @P1 BRA `(.L_x_8543) ;  /* 0x0000000000481947 */ /* 0x008fea0003800000 */
        /* <DEDUP_REMOVED lines=11> */
.L_x_8544:
[----:B------:R-:W-:-:S11]  /*48a0*/  UISETP.NE.AND UP1, UPT, UR15, 0x1, UPT ;  /* 0x000000010f00788c */ /* 0x000fd6000bf25270 */
[----:B------:R-:W-:Y:S02]  /*48b0*/  @UP1 ULDC.64 UR18, c[0x0][0x9e8] ;  /* 0x00027a0000121ab9 */ /* 0x000fe40000000a00 */
[----:B------:R-:W-:-:S04]  /*48c0*/  UIMAD.WIDE.U32 UR6, UR11, UR18, URZ ;  /* 0x000000120b0672a5 */ /* 0x000fc8000f8e003f */
[----:B------:R-:W-:-:S12]  /*48d0*/  @UP1 USHF.R.U32.HI UR11, URZ, UR19, UR7 ;  /* 0x000000133f0b1299 */ /* 0x000fd80008011607 */
.L_x_8545:
[----:B------:R-:W-:-:S04]  /*48e0*/  UIMAD UR11, UR11, UR15, UR15 ;  /* 0x0000000f0b0b72a4 */ /* 0x000fc8000f8e020f */
[----:B------:R-:W-:-:S04]  /*48f0*/  UISETP.LT.AND UP1, UPT, UR14, UR11, UPT ;  /* 0x0000000b0e00728c */ /* 0x000fc8000bf21270 */
[----:B------:R-:W-:-:S12]  /*4900*/  USEL UR14, UR14, UR11, UP1 ;  /* 0x0000000b0e0e7287 */ /* 0x000fd80008800000 */
.L_x_8543:
[----:B------:R-:W-:-:S04]  /*4910*/  UIMAD.WIDE UR6, UR14, 0x2aaaaaab, URZ ;  /* 0x2aaaaaab0e0678a5 */ /* 0x000fc8000f8e023f */
[----:B------:R-:W-:-:S04]  /*4920*/  USHF.R.U32.HI UR6, URZ, 0x1f, UR7 ;  /* 0x0000001f3f067899 */ /* 0x000fc80008011607 */
[----:B------:R-:W-:-:S04]  /*4930*/  ULEA.HI.SX32 UR6, UR7, UR6, 0x1c ;  /* 0x0000000607067291 */ /* 0x000fc8000f8fe23f */
[----:B------:R-:W-:-:S04]  /*4940*/  UISETP.LT.AND UP1, UPT, UR40, UR6, UPT ;  /* 0x000000062800728c */ /* 0x000fc8000bf21270 */
[----:B------:R-:W-:-:S06]  /*4950*/  USEL UR26, UR40, UR6, !UP1 ;  /* 0x00000006281a7287 */ /* 0x000fcc000c800000 */
[----:B------:R-:W-:-:S13]  /*4960*/  ISETP.GE.AND P1, PT, R7, UR26, PT ;  /* 0x0000001a07007c0c */ /* 0x000fda000bf26270 */
[----:B------:R-:W-:Y:S05]  /*4970*/  @!P1 BRA `(.L_x_8546) ;  /* 0x0000003400589947 */ /* 0x000fea0003800000 */
[----:B------:R-:W-:Y:S01]  /*4980*/  IMAD.IADD R12, R0, 0x1, R6 ;  /* 0x00000001000c7824 */ /* 0x000fe200078e0206 */
[----:B------:R-:W-:Y:S01]  /*4990*/  ULDC UR23, c[0x0][0x9e4] ;  /* 0x0002790000177ab9 */ /* 0x000fe20000000800 */
[----:B------:R-:W-:Y:S01]  /*49a0*/  ULDC UR27, c[0x0][0x988] ;  /* 0x00026200001b7ab9 */ /* 0x000fe20000000800 */
[----:B------:R-:W-:Y:S01]  /*49b0*/  ULDC UR24, c[0x0][0x9d8] ;  /* 0x0002760000187ab9 */ /* 0x000fe20000000800 */
[----:B------:R-:W-:-:S05]  /*49c0*/  ULDC UR25, c[0x0][0x9e0] ;  /* 0x0002780000197ab9 */ /* 0x000fca0000000800 */
.L_x_8563:
[----:B------:R-:W-:-:S04]  /*49d0*/  UIADD3 UR39, UR39, 0x1, URZ ;  /* 0x0000000127277890 */ /* 0x000fc8000fffe03f */
[----:B------:R-:W-:-:S04]  /*49e0*/  UISETP.NE.AND UP1, UPT, UR39, 0x2, UPT ;  /* 0x000000022700788c */ /* 0x000fc8000bf25270 */
[----:B------:R-:W-:Y:S02]  /*49f0*/  USEL UR6, URZ, 0x1, UP1 ;  /* 0x000000013f067887 */ /* 0x000fe40008800000 */
[----:B------:R-:W-:Y:S02]  /*4a00*/  USEL UR39, UR39, URZ, UP1 ;  /* 0x0000003f27277287 */ /* 0x000fe40008800000 */
[----:B------:R-:W-:Y:S01]  /*4a10*/  ULOP3.LUT UR38, UR38, UR6, URZ, 0x3c, !UPT ;  /* 0x0000000626267292 */ /* 0x000fe2000f8e3c3f */
[----:B-1----:R-:W-:Y:S11]  /*4a20*/  @!P0 BRA `(.L_x_8547) ;  /* 0x0000000000048947 */ /* 0x002ff60003800000 */
[----:B------:R-:W-:Y:S01]  /*4a30*/  BPT.TRAP 0x1 ;  /* 0x000000040000795c */ /* 0x000fe20000300000 */
.L_x_8547:
[----:B------:R-:W-:Y:S01]  /*4a40*/  ULEA UR28, UR39, UR46, 0x3 ;  /* 0x0000002e271c7291 */ /* 0x000fe2000f8e183f */
[----:B------:R-:W-:-:S05]  /*4a50*/  IMAD.U32 R10, RZ, RZ, UR38 ;  /* 0x00000026ff0a7e24 */ /* 0x000fca000f8e00ff */
[----:B------:R-:W-:-:S04]  /*4a60*/  SHF.L.U32 R10, R10, 0x1f, RZ ;  /* 0x0000001f0a0a7819 */ /* 0x000fc800000006ff */
[----:B------:R1:W2:Y:S01]  /*4a70*/  SYNCS.PHASECHK.TRANS64.TRYWAIT P1, [UR28+0x22830], R10 ;  /* 0x0228300aff0075a7 */ /* 0x0002a2000802015c */
[----:B------:R-:W-:Y:S05]  /*4a80*/  @!P0 BRA `(.L_x_8548) ;  /* 0x0000000000048947 */ /* 0x000fea0003800000 */
[----:B------:R-:W-:Y:S01]  /*4a90*/  BPT.TRAP 0x1 ;  /* 0x000000040000795c */ /* 0x000fe20000300000 */
.L_x_8548:
[----:B--2---:R-:W-:Y:S05]  /*4aa0*/  @P1 BRA `(.L_x_8549) ;  /* 0x0000000000081947 */ /* 0x004fea0003800000 */
[----:B------:R-:W2:Y:S02]  /*4ab0*/  SYNCS.PHASECHK.TRANS64.TRYWAIT P1, [UR28+0x22830], R10 ;  /* 0x0228300aff0075a7 */ /* 0x000ea4000802015c */
[----:B--2---:R-:W-:Y:S05]  /*4ac0*/  @!P1 BRA `(.L_x_8550) ;  /* 0x000000e400189947 */ /* 0x004fea0003800000 */
.L_x_8549:
[----:B------:R-:W-:Y:S01]  /*4ad0*/  UIMAD UR18, UR39, 0x300, UR20 ;  /* 0x00000300271278a4 */ /* 0x000fe2000f8e0214 */
[----:B------:R-:W-:Y:S01]  /*4ae0*/  WARPGROUP.ARRIVE ;  /* 0x00000000000079c5 */ /* 0x000fe20000000000 */
[----:B------:R-:W-:Y:S01]  /*4af0*/  UMOV UR19, 0x40000040 ;  /* 0x4000004000137882 */ /* 0x000fe20000000000 */
[----:B------:R-:W-:Y:S01]  /*4b00*/  UMOV UR7, 0x40000040 ;  /* 0x4000004000077882 */ /* 0x000fe20000000000 */
[----:B------:R-:W-:-:S03]  /*4b10*/  UIADD3 UR6, UR18, 0x2, URZ ;  /* 0x0000000212067890 */ /* 0x000fc6000fffe03f */
[----:B--2---:R-:W2:Y:S01]  /*4b20*/  S2R R11, SR_TID.X ;  /* 0x00000000000b7919 */ /* 0x004ea20000002100 */
[----:B------:R-:W-:Y:S01]  /*4b30*/  UIADD3 UR10, UR18, 0x4, URZ ;  /* 0x00000004120a7890 */ /* 0x000fe2000fffe03f */
[----:B------:R-:W-:Y:S01]  /*4b40*/  IMAD R15, R7, -0x60, R17 ;  /* 0xffffffa0070f7824 */ /* 0x000fe200078e0211 */
[----:B------:R-:W-:Y:S01]  /*4b50*/  UMOV UR11, 0x40000040 ;  /* 0x40000040000b7882 */ /* 0x000fe20000000000 */
[----:B------:R-:W-:Y:S01]  /*4b60*/  HGMMA.64x96x16.F32.BF16 R152, gdesc[UR16], RZ, !UPT, gsb0 ;  /* 0x01600000109879f0 */ /* 0x000fe2000c0018ff */
[----:B------:R-:W-:Y:S01]  /*4b70*/  UIADD3 UR14, UR18, 0x6, URZ ;  /* 0x00000006120e7890 */ /* 0x000fe2000fffe03f */
[----:B------:R-:W-:Y:S01]  /*4b80*/  UMOV UR15, 0x40000040 ;  /* 0x40000040000f7882 */ /* 0x000fe20000000000 */
[----:B--2---:R-:W-:Y:S02]  /*4b90*/  LOP3.LUT P1, RZ, R11, 0x7f, RZ, 0xc0, !PT ;  /* 0x0000007f0bff7812 */ /* 0x004fe4000782c0ff */
[----:B------:R-:W-:Y:S01]  /*4ba0*/  IADD3 R11, -R23, 0xb, RZ ;  /* 0x0000000b170b7810 */ /* 0x000fe20007ffe1ff */
        /* <DEDUP_REMOVED lines=14> */
[----:B------:R-:W2:Y:S01]  /*4c90*/  LDC R174, c[0x0][0x288] ;  /* 0x0000a200ffae7b82 */ /* 0x000ea20000000800 */
[----:B------:R-:W-:-:S02]  /*4ca0*/  IMAD.U32 R177, RZ, RZ, UR28 ;  /* 0x0000001cffb17e24 */ /* 0x000fc4000f8e00ff */
[----:B------:R-:W-:Y:S01]  /*4cb0*/  FMUL.FTZ R13, R154, UR24 ;  /* 0x000000189a0d7c20 */ /* 0x000fe20008410000 */
[----:B------:R-:W-:Y:S01]  /*4cc0*/  FMUL.FTZ R20, R155, UR24 ;  /* 0x000000189b147c20 */ /* 0x000fe20008410000 */
[----:B------:R-:W-:Y:S01]  /*4cd0*/  FMUL.FTZ R206, R156, UR24 ;  /* 0x000000189cce7c20 */ /* 0x000fe20008410000 */
[----:B------:R-:W-:Y:S02]  /*4ce0*/  @!P1 VIADD R14, R177, 0x22840 ;  /* 0x00022840b10e9836 */ /* 0x000fe40000000000 */
        /* <DEDUP_REMOVED lines=43> */
[----:B------:R3:W-:Y:S01]  /*4fa0*/  @!P1 SYNCS.ARRIVE.TRANS64.RED.A1T0 RZ, [R14+URZ], RZ ;  /* 0x000000ff0eff99a7 */ /* 0x0007e2000810043f */
[----:B------:R-:W-:Y:S01]  /*4fb0*/  PLOP3.LUT P1, PT, PT, PT, UP0, 0x40, 0x0 ;  /* 0x000000000000781c */ /* 0x000fe20003f2e808 */
[----:B------:R-:W4:Y:S01]  /*4fc0*/  MUFU.TANH R204, R204 ;  /* 0x000000cc00cc7308 */ /* 0x000f220000002400 */
[----:B--2---:R-:W-:-:S05]  /*4fd0*/  IADD3 R15, R15, 0x1, -R174 ;  /* 0x000000010f0f7810 */ /* 0x004fca0007ffe8ae */
[----:B------:R-:W-:Y:S02]  /*4fe0*/  IMAD.IADD R15, R15, 0x1, -R16 ;  /* 0x000000010f0f7824 */ /* 0x000fe400078e0a10 */
[----:B------:R-:W2:Y:S02]  /*4ff0*/  MUFU.TANH R203, R203 ;  /* 0x000000cb00cb7308 */ /* 0x000ea40000002400 */
[C---:B------:R-:W-:Y:S02]  /*5000*/  VIADD R191, R15.reuse, UR25 ;  /* 0x000000190fbf7c36 */ /* 0x040fe40008000000 */
[----:B------:R-:W-:Y:S02]  /*5010*/  VIADD R192, R15, UR22 ;  /* 0x000000160fc07c36 */ /* 0x000fe40008000000 */
[C---:B------:R-:W-:Y:S02]  /*5020*/  IMAD.IADD R193, R0.reuse, 0x1, R191 ;  /* 0x0000000100c17824 */ /* 0x040fe400078e02bf */
[----:B------:R-:W1:Y:S01]  /*5030*/  MUFU.TANH R13, R13 ;  /* 0x0000000d000d7308 */ /* 0x000e620000002400 */
[----:B------:R-:W-:-:S07]  /*5040*/  IMAD.IADD R194, R0, 0x1, R192 ;  /* 0x0000000100c27824 */ /* 0x000fce00078e02c0 */
        /* <DEDUP_REMOVED lines=45> */
[----:B--234-:R-:W-:Y:S05]  /*5320*/  @P1 BRA `(.L_x_8551) ;  /* 0x00000000005c1947 */ /* 0x01cfea0003800000 */
        /* <DEDUP_REMOVED lines=11> */
.L_x_8553:
[----:B------:R-:W-:-:S05]  /*53e0*/  IMAD.U32 R176, RZ, RZ, UR23 ;  /* 0x00000017ffb07e24 */ /* 0x000fca000f8e00ff */
[----:B------:R-:W-:-:S13]  /*53f0*/  ISETP.NE.AND P1, PT, R176, 0x1, PT ;  /* 0x00000001b000780c */ /* 0x000fda0003f25270 */
[----:B------:R-:W2:Y:S01]  /*5400*/  @P1 LDC.64 R14, c[0x0][0x9e8] ;  /* 0x00027a00ff0e1b82 */ /* 0x000ea20000000a00 */
[----:B------:R-:W-:-:S04]  /*5410*/  @P1 IMAD.IADD R173, R0, 0x1, R6 ;  /* 0x0000000100ad1824 */ /* 0x000fc800078e0206 */
[----:B--2---:R-:W-:-:S04]  /*5420*/  @P1 IMAD.HI.U32 R174, R173, R14, RZ ;  /* 0x0000000eadae1227 */ /* 0x004fc800078e00ff */
[----:B------:R-:W-:Y:S01]  /*5430*/  IMAD.MOV.U32 R14, RZ, RZ, R12 ;  /* 0x000000ffff0e7224 */ /* 0x000fe200078e000c */
[----:B------:R-:W-:-:S07]  /*5440*/  @P1 SHF.R.U32.HI R14, RZ, R15, R174 ;  /* 0x0000000fff0e1219 */ /* 0x000fce00000116ae */
.L_x_8554:
[----:B------:R-:W-:Y:S05]  /*5450*/  BSYNC B0 ;  /* 0x0000000000007941 */ /* 0x000fea0003800000 */
.L_x_8552:
[----:B------:R-:W-:-:S04]  /*5460*/  IMAD R15, R7, -0x60, -R16 ;  /* 0xffffffa0070f7824 */ /* 0x000fc800078e0a10 */
[----:B------:R-:W-:-:S05]  /*5470*/  IMAD R15, R14, R176, R15 ;  /* 0x000000b00e0f7224 */ /* 0x000fca00078e020f */
[----:B------:R-:W-:Y:S02]  /*5480*/  VIADDMNMX R193, R15, R176, R193, PT ;  /* 0x000000b00fc17246 */ /* 0x000fe400038001c1 */
[----:B------:R-:W-:-:S07]  /*5490*/  VIMNMX R194, R194, R15, !PT ;  /* 0x0000000fc2c27248 */ /* 0x000fce0007fe0100 */
.L_x_8551:
[----:B------:R-:W-:Y:S01]  /*54a0*/  IMAD R197, R7, -0x60, RZ ;  /* 0xffffffa007c57824 */ /* 0x000fe200078e02ff */
[----:B------:R-:W-:Y:S01]  /*54b0*/  LOP3.LUT R2, R2, 0xfffbffff, RZ, 0xc0, !PT ;  /* 0xfffbffff02027812 */ /* 0x000fe200078ec0ff */
[----:B------:R-:W-:-:S03]  /*54c0*/  IMAD.IADD R195, R3, 0x1, R192 ;  /* 0x0000000103c37824 */ /* 0x000fc600078e02c0 */
[C---:B------:R-:W-:Y:S02]  /*54d0*/  ISETP.GE.AND P1, PT, R197.reuse, 0x1, PT ;  /* 0x00000001c500780c */ /* 0x040fe40003f26270 */
[----:B------:R-:W-:Y:S02]  /*54e0*/  ISETP.GE.AND P4, PT, R197, 0x9, PT ;  /* 0x00000009c500780c */ /* 0x000fe40003f86270 */
[----:B------:R-:W-:-:S04]  /*54f0*/  ISETP.GT.AND P2, PT, R194, RZ, !P1 ;  /* 0x000000ffc200720c */ /* 0x000fc80004f44270 */
[----:B------:R-:W-:-:S04]  /*5500*/  ISETP.LT.OR P2, PT, R193, 0x1, P2 ;  /* 0x00000001c100780c */ /* 0x000fc80001741670 */
[----:B------:R-:W-:Y:S02]  /*5510*/  FSEL R204, R204, -INF , !P2 ;  /* 0xff800000cccc7808 */ /* 0x000fe40005000000 */
[----:B------:R-:W-:Y:S02]  /*5520*/  @P1 LOP3.LUT R2, R2, 0x40000, RZ, 0xfc, !PT ;  /* 0x0004000002021812 */ /* 0x000fe400078efcff */
[----:B------:R-:W-:Y:S02]  /*5530*/  ISETP.GE.AND P1, PT, R197, 0x2, PT ;  /* 0x00000002c500780c */ /* 0x000fe40003f26270 */
[----:B------:R-:W-:Y:S02]  /*5540*/  LOP3.LUT R2, R2, 0xfffffffd, RZ, 0xc0, !PT ;  /* 0xfffffffd02027812 */ /* 0x000fe400078ec0ff */
[----:B------:R-:W-:Y:S02]  /*5550*/  ISETP.GT.AND P3, PT, R194, 0x1, !P1 ;  /* 0x00000001c200780c */ /* 0x000fe40004f64270 */
[----:B------:R-:W-:-:S02]  /*5560*/  @P4 LOP3.LUT R2, R2, 0x2, RZ, 0xfc, !PT ;  /* 0x0000000202024812 */ /* 0x000fc400078efcff */
[----:B------:R-:W-:Y:S02]  /*5570*/  ISETP.GT.AND P2, PT, R194, 0x8, !P4 ;  /* 0x00000008c200780c */ /* 0x000fe40006744270 */
[----:B------:R-:W-:Y:S02]  /*5580*/  ISETP.GE.AND P4, PT, R197, 0xa, PT ;  /* 0x0000000ac500780c */ /* 0x000fe40003f86270 */
[C---:B------:R-:W-:Y:S02]  /*5590*/  ISETP.LT.OR P3, PT, R193.reuse, 0x2, P3 ;  /* 0x00000002c100780c */ /* 0x040fe40001f61670 */
[----:B------:R-:W-:Y:S02]  /*55a0*/  ISETP.LT.OR P2, PT, R193, 0x9, P2 ;  /* 0x00000009c100780c */ /* 0x000fe40001741670 */
[----:B------:R-:W-:Y:S02]  /*55b0*/  FSEL R203, R203, -INF , !P3 ;  /* 0xff800000cbcb7808 */ /* 0x000fe40005800000 */
[----:B------:R-:W-:-:S02]  /*55c0*/  ISETP.GE.AND P3, PT, R197, 0x11, PT ;  /* 0x00000011c500780c */ /* 0x000fc40003f66270 */
[----:B------:R-:W-:Y:S02]  /*55d0*/  LOP3.LUT R2, R2, 0xfffffffb, RZ, 0xc0, !PT ;  /* 0xfffffffb02027812 */ /* 0x000fe400078ec0ff */
[----:B-1----:R-:W-:Y:S02]  /*55e0*/  FSEL R206, R206, -INF , !P2 ;  /* 0xff800000cece7808 */ /* 0x002fe40005000000 */
[----:B------:R-:W-:Y:S02]  /*55f0*/  ISETP.GT.AND P2, PT, R194, 0x9, !P4 ;  /* 0x00000009c200780c */ /* 0x000fe40006744270 */
[----:B------:R-:W-:Y:S02]  /*5600*/  @P4 LOP3.LUT R2, R2, 0x4, RZ, 0xfc, !PT ;  /* 0x0000000402024812 */ /* 0x000fe400078efcff */
[----:B------:R-:W-:Y:S02]  /*5610*/  ISETP.LT.OR P2, PT, R193, 0xa, P2 ;  /* 0x0000000ac100780c */ /* 0x000fe40001741670 */
[----:B------:R-:W-:-:S02]  /*5620*/  LOP3.LUT R2, R2, 0xfffffff7, RZ, 0xc0, !PT ;  /* 0xfffffff702027812 */ /* 0x000fc400078ec0ff */
[----:B------:R-:W-:Y:S02]  /*5630*/  FSEL R205, R205, -INF , !P2 ;  /* 0xff800000cdcd7808 */ /* 0x000fe40005000000 */
[----:B------:R-:W-:Y:S02]  /*5640*/  @P3 LOP3.LUT R2, R2, 0x8, RZ, 0xfc, !PT ;  /* 0x0000000802023812 */ /* 0x000fe400078efcff */
[----:B------:R-:W-:Y:S02]  /*5650*/  ISETP.GT.AND P2, PT, R194, 0x10, !P3 ;  /* 0x00000010c200780c */ /* 0x000fe40005f44270 */
[----:B------:R-:W-:Y:S02]  /*5660*/  ISETP.GE.AND P3, PT, R197, 0x12, PT ;  /* 0x00000012c500780c */ /* 0x000fe40003f66270 */
[----:B------:R-:W-:Y:S02]  /*5670*/  ISETP.LT.OR P2, PT, R193, 0x11, P2 ;  /* 0x00000011c100780c */ /* 0x000fe40001741670 */
[----:B------:R-:W-:-:S02]  /*5680*/  LOP3.LUT R2, R2, 0xffffffef, RZ, 0xc0, !PT ;  /* 0xffffffef02027812 */ /* 0x000fc400078ec0ff */
[----:B------:R-:W-:Y:S02]  /*5690*/  FSEL R208, R208, -INF , !P2 ;  /* 0xff800000d0d07808 */ /* 0x000fe40005000000 */
[----:B------:R-:W-:-:S04]  /*56a0*/  ISETP.GT.AND P2, PT, R194, 0x11, !P3 ;  /* 0x00000011c200780c */ /* 0x000fc80005f44270 */
[----:B------:R-:W-:Y:S02]  /*56b0*/  ISETP.LT.OR P2, PT, R193, 0x12, P2 ;  /* 0x00000012c100780c */ /* 0x000fe40001741670 */
[----:B------:R-:W-:Y:S02]  /*56c0*/  @P3 LOP3.LUT R2, R2, 0x10, RZ, 0xfc, !PT ;  /* 0x0000001002023812 */ /* 0x000fe400078efcff */
[----:B------:R-:W-:Y:S02]  /*56d0*/  ISETP.GE.AND P3, PT, R197, 0x19, PT ;  /* 0x00000019c500780c */ /* 0x000fe40003f66270 */
[----:B------:R-:W-:Y:S02]  /*56e0*/  LOP3.LUT R2, R2, 0xfffdffff, RZ, 0xc0, !PT ;  /* 0xfffdffff02027812 */ /* 0x000fe400078ec0ff */
[----:B------:R-:W-:Y:S02]  /*56f0*/  FSEL R207, R207, -INF , !P2 ;  /* 0xff800000cfcf7808 */ /* 0x000fe40005000000 */
[----:B------:R-:W-:-:S04]  /*5700*/  ISETP.GT.AND P2, PT, R194, 0x18, !P3 ;  /* 0x00000018c200780c */ /* 0x000fc80005f44270 */
[----:B------:R-:W-:-:S03]  /*5710*/  ISETP.LT.OR P2, PT, R193, 0x19, P2 ;  /* 0x00000019c100780c */ /* 0x000fc60001741670 */
        /* <DEDUP_REMOVED lines=62> */
[----:B------:R-:W-:Y:S02]  /*5b00*/  FSEL R182, R182, -INF , !P2 ;  /* 0xff800000b6b67808 */ /* 0x000fe40005000000 */
[----:B------:R-:W-:Y:S02]  /*5b10*/  LOP3.LUT R2, R2, 0xffffffbf, RZ, 0xc0, !PT ;  /* 0xffffffbf02027812 */ /* 0x000fe400078ec0ff */
[----:B------:R-:W-:-:S04]  /*5b20*/  ISETP.GT.AND P2, PT, R194, 0x41, !P3 ;  /* 0x00000041c200780c */ /* 0x000fc80005f44270 */
[----:B------:R-:W-:-:S03]  /*5b30*/  ISETP.LT.OR P2, PT, R193, 0x42, P2 ;  /* 0x00000042c100780c */ /* 0x000fc60001741670 */
[----:B------:R-:W-:Y:S02]  /*5b40*/  @P3 LOP3.LUT R2, R2, 0x40, RZ, 0xfc, !PT ;  /* 0x0000004002023812 */ /* 0x000fe400078efcff */
[----:B------:R-:W-:Y:S02]  /*5b50*/  ISETP.GE.AND P3, PT, R197, 0x49, PT ;  /* 0x00000049c500780c */ /* 0x000fe40003f66270 */
[----:B------:R-:W-:Y:S02]  /*5b60*/  FSEL R189, R183, -INF , !P2 ;  /* 0xff800000b7bd7808 */ /* 0x000fe40005000000 */
[----:B------:R-:W-:Y:S02]  /*5b70*/  ISETP.GT.AND P2, PT, R194, 0x48, !P3 ;  /* 0x00000048c200780c */ /* 0x000fe40005f44270 */
[----:B------:R-:W-:Y:S02]  /*5b80*/  LOP3.LUT R2, R2, 0xffffffdf, RZ, 0xc0, !PT ;  /* 0xffffffdf02027812 */ /* 0x000fe400078ec0ff */
[----:B------:R-:W-:-:S04]  /*5b90*/  ISETP.LT.OR P2, PT, R193, 0x49, P2 ;  /* 0x00000049c100780c */ /* 0x000fc80001741670 */
[----:B------:R-:W-:Y:S02]  /*5ba0*/  FSEL R188, R188, -INF , !P2 ;  /* 0xff800000bcbc7808 */ /* 0x000fe40005000000 */
[----:B------:R-:W-:Y:S02]  /*5bb0*/  ISETP.GE.AND P2, PT, R197, 0x4a, PT ;  /* 0x0000004ac500780c */ /* 0x000fe40003f46270 */
[----:B------:R-:W-:Y:S02]  /*5bc0*/  @P3 LOP3.LUT R2, R2, 0x20, RZ, 0xfc, !PT ;  /* 0x0000002002023812 */ /* 0x000fe400078efcff */
[----:B------:R-:W-:Y:S02]  /*5bd0*/  ISETP.GT.AND P3, PT, R194, 0x49, !P2 ;  /* 0x00000049c200780c */ /* 0x000fe40005764270 */
[----:B------:R-:W-:Y:S02]  /*5be0*/  LOP3.LUT R2, R2, 0xfffffffe, RZ, 0xc0, !PT ;  /* 0xfffffffe02027812 */ /* 0x000fe400078ec0ff */
        /* <DEDUP_REMOVED lines=14> */
[----:B------:R-:W-:-:S13]  /*5cd0*/  ISETP.GE.AND P6, PT, R197, 0x5a, PT ;  /* 0x0000005ac500780c */ /* 0x000fda0003fc6270 */
[----:B------:R-:W-:Y:S02]  /*5ce0*/  @P6 LOP3.LUT R2, R2, 0x1, RZ, 0xfc, !PT ;  /* 0x0000000102026812 */ /* 0x000fe400078efcff */
[----:B------:R-:W-:-:S04]  /*5cf0*/  ISETP.GT.AND P6, PT, R194, 0x59, !P6 ;  /* 0x00000059c200780c */ /* 0x000fc800077c4270 */
[----:B------:R-:W-:-:S04]  /*5d00*/  ISETP.LT.OR P6, PT, R193, 0x5a, P6 ;  /* 0x0000005ac100780c */ /* 0x000fc800037c1670 */
[----:B------:R-:W-:Y:S01]  /*5d10*/  FSEL R183, R190, -INF , !P6 ;  /* 0xff800000beb77808 */ /* 0x000fe20007000000 */
[----:B------:R-:W-:Y:S01]  /*5d20*/  IMAD.IADD R190, R3, 0x1, R191 ;  /* 0x0000000103be7824 */ /* 0x000fe200078e02bf */
[----:B------:R-:W-:-:S13]  /*5d30*/  PLOP3.LUT P6, PT, PT, PT, UP0, 0x40, 0x0 ;  /* 0x000000000000781c */ /* 0x000fda0003fce808 */
[----:B------:R-:W-:Y:S05]  /*5d40*/  @P6 BRA `(.L_x_8555) ;  /* 0x0000000000586947 */ /* 0x000fea0003800000 */
        /* <DEDUP_REMOVED lines=12> */
.L_x_8557:
[----:B------:R-:W-:-:S05]  /*5e10*/  IMAD.U32 R193, RZ, RZ, UR23 ;  /* 0x00000017ffc17e24 */ /* 0x000fca000f8e00ff */
[----:B------:R-:W-:-:S13]  /*5e20*/  ISETP.NE.AND P6, PT, R193, 0x1, PT ;  /* 0x00000001c100780c */ /* 0x000fda0003fc5270 */
[----:B------:R-:W1:Y:S02]  /*5e30*/  @P6 LDC.64 R14, c[0x0][0x9e8] ;  /* 0x00027a00ff0e6b82 */ /* 0x000e640000000a00 */
[----:B-1----:R-:W-:-:S05]  /*5e40*/  @P6 IMAD.HI.U32 R14, R191, R14, RZ ;  /* 0x0000000ebf0e6227 */ /* 0x002fca00078e00ff */
[----:B------:R-:W-:-:S07]  /*5e50*/  @P6 SHF.R.U32.HI R191, RZ, R15, R14 ;  /* 0x0000000fffbf6219 */ /* 0x000fce000001160e */
.L_x_8558:
[----:B------:R-:W-:Y:S05]  /*5e60*/  BSYNC B0 ;  /* 0x0000000000007941 */ /* 0x000fea0003800000 */
.L_x_8556:
[----:B------:R-:W-:-:S04]  /*5e70*/  IMAD.IADD R14, R197, 0x1, -R16 ;  /* 0x00000001c50e7824 */ /* 0x000fc800078e0a10 */
[----:B------:R-:W-:-:S05]  /*5e80*/  IMAD R14, R191, R193, R14 ;  /* 0x000000c1bf0e7224 */ /* 0x000fca00078e020e */
[----:B------:R-:W-:Y:S02]  /*5e90*/  VIADDMNMX R190, R14, R193, R190, PT ;  /* 0x000000c10ebe7246 */ /* 0x000fe400038001be */
[----:B------:R-:W-:-:S07]  /*5ea0*/  VIMNMX R195, R195, R14, !PT ;  /* 0x0000000ec3c37248 */ /* 0x000fce0007fe0100 */
.L_x_8555:
[----:B------:R-:W-:Y:S01]  /*5eb0*/  ISETP.GT.AND P1, PT, R195, 0x1, !P1 ;  /* 0x00000001c300780c */ /* 0x000fe20004f24270 */
[----:B------:R-:W-:Y:S01]  /*5ec0*/  UMOV UR10, UR27 ;  /* 0x0000001b000a7c82 */ /* 0x000fe20008000000 */
[----:B------:R-:W-:Y:S02]  /*5ed0*/  LOP3.LUT P6, RZ, R2, 0x10000, RZ, 0xc0, !PT ;  /* 0x0001000002ff7812 */ /* 0x000fe400078cc0ff */
[----:B------:R-:W-:Y:S02]  /*5ee0*/  ISETP.LT.OR P1, PT, R190, 0x2, P1 ;  /* 0x00000002be00780c */ /* 0x000fe40000f21670 */
[----:B------:R-:W-:Y:S02]  /*5ef0*/  FMNMX.FTZ R14, R204, R9, !PT ;  /* 0x00000009cc0e7209 */ /* 0x000fe40007810000 */
[----:B------:R-:W-:Y:S02]  /*5f00*/  FSEL R20, R20, -INF , !P1 ;  /* 0xff80000014147808 */ /* 0x000fe40004800000 */
[----:B------:R-:W-:-:S02]  /*5f10*/  LOP3.LUT P1, RZ, R2, 0x2, RZ, 0xc0, !PT ;  /* 0x0000000202ff7812 */ /* 0x000fc4000782c0ff */
[----:B------:R-:W-:Y:S02]  /*5f20*/  FMNMX.FTZ R15, R203, R14, !PT ;  /* 0x0000000ecb0f7209 */ /* 0x000fe40007810000 */
[----:B------:R-:W-:Y:S02]  /*5f30*/  ISETP.GT.AND P1, PT, R195, 0x8, !P1 ;  /* 0x00000008c300780c */ /* 0x000fe40004f24270 */
[----:B------:R-:W-:Y:S02]  /*5f40*/  FMNMX.FTZ R14, R206, R15, !PT ;  /* 0x0000000fce0e7209 */ /* 0x000fe40007810000 */
[----:B------:R-:W-:Y:S02]  /*5f50*/  ISETP.LT.OR P1, PT, R190, 0x9, P1 ;  /* 0x00000009be00780c */ /* 0x000fe40000f21670 */
[----:B------:R-:W-:Y:S02]  /*5f60*/  FMNMX.FTZ R15, R205, R14, !PT ;  /* 0x0000000ecd0f7209 */ /* 0x000fe40007810000 */
[----:B------:R-:W-:-:S02]  /*5f70*/  FSEL R21, R21, -INF , !P1 ;  /* 0xff80000015157808 */ /* 0x000fc40004800000 */
[----:B------:R-:W-:Y:S02]  /*5f80*/  LOP3.LUT P1, RZ, R2, 0x4, RZ, 0xc0, !PT ;  /* 0x0000000402ff7812 */ /* 0x000fe4000782c0ff */
[----:B------:R-:W-:Y:S02]  /*5f90*/  FMNMX.FTZ R14, R208, R15, !PT ;  /* 0x0000000fd00e7209 */ /* 0x000fe40007810000 */
[----:B------:R-:W-:Y:S02]  /*5fa0*/  ISETP.GT.AND P1, PT, R195, 0x9, !P1 ;  /* 0x00000009c300780c */ /* 0x000fe40004f24270 */
[----:B------:R-:W-:Y:S02]  /*5fb0*/  FMNMX.FTZ R15, R207, R14, !PT ;  /* 0x0000000ecf0f7209 */ /* 0x000fe40007810000 */
[----:B------:R-:W-:Y:S02]  /*5fc0*/  ISETP.LT.OR P1, PT, R190, 0xa, P1 ;  /* 0x0000000abe00780c */ /* 0x000fe40000f21670 */
[----:B------:R-:W-:-:S02]  /*5fd0*/  FMNMX.FTZ R14, R210, R15, !PT ;  /* 0x0000000fd20e7209 */ /* 0x000fc40007810000 */
[----:B------:R-:W-:Y:S02]  /*5fe0*/  FSEL R152, R152, -INF , !P1 ;  /* 0xff80000098987808 */ /* 0x000fe40004800000 */
[----:B------:R-:W-:Y:S02]  /*5ff0*/  LOP3.LUT P1, RZ, R2, 0x8, RZ, 0xc0, !PT ;  /* 0x0000000802ff7812 */ /* 0x000fe4000782c0ff */
[----:B------:R-:W-:Y:S02]  /*6000*/  FMNMX.FTZ R14, R209, R14, !PT ;  /* 0x0000000ed10e7209 */ /* 0x000fe40007810000 */
[----:B------:R-:W-:Y:S02]  /*6010*/  ISETP.GT.AND P1, PT, R195, 0x10, !P1 ;  /* 0x00000010c300780c */ /* 0x000fe40004f24270 */
[----:B------:R-:W-:Y:S02]  /*6020*/  FMNMX.FTZ R15, R173, R14, !PT ;  /* 0x0000000ead0f7209 */ /* 0x000fe40007810000 */
[----:B------:R-:W-:-:S02]  /*6030*/  ISETP.LT.OR P1, PT, R190, 0x11, P1 ;  /* 0x00000011be00780c */ /* 0x000fc40000f21670 */
[----:B------:R-:W-:Y:S02]  /*6040*/  FMNMX.FTZ R14, R174, R15, !PT ;  /* 0x0000000fae0e7209 */ /* 0x000fe40007810000 */
[----:B------:R-:W-:Y:S02]  /*6050*/  FSEL R153, R153, -INF , !P1 ;  /* 0xff80000099997808 */ /* 0x000fe40004800000 */
[----:B------:R-:W-:Y:S02]  /*6060*/  LOP3.LUT P1, RZ, R2, 0x10, RZ, 0xc0, !PT ;  /* 0x0000001002ff7812 */ /* 0x000fe4000782c0ff */
[----:B------:R-:W-:Y:S02]  /*6070*/  FMNMX.FTZ R15, R175, R14, !PT ;  /* 0x0000000eaf0f7209 */ /* 0x000fe40007810000 */
[----:B------:R-:W-:Y:S02]  /*6080*/  ISETP.GT.AND P1, PT, R195, 0x11, !P1 ;  /* 0x00000011c300780c */ /* 0x000fe40004f24270 */
[----:B------:R-:W-:-:S02]  /*6090*/  FMNMX.FTZ R15, R176, R15, !PT ;  /* 0x0000000fb00f7209 */ /* 0x000fc40007810000 */
[----:B------:R-:W-:Y:S02]  /*60a0*/  ISETP.LT.OR P1, PT, R190, 0x12, P1 ;  /* 0x00000012be00780c */ /* 0x000fe40000f21670 */
[----:B------:R-:W-:Y:S02]  /*60b0*/  FMNMX.FTZ R14, R178, R15, !PT ;  /* 0x0000000fb20e7209 */ /* 0x000fe40007810000 */
[----:B------:R-:W-:Y:S02]  /*60c0*/  FSEL R154, R154, -INF , !P1 ;  /* 0xff8000009a9a7808 */ /* 0x000fe40004800000 */
[----:B------:R-:W-:Y:S02]  /*60d0*/  LOP3.LUT P1, RZ, R2, 0x20000, RZ, 0xc0, !PT ;  /* 0x0002000002ff7812 */ /* 0x000fe4000782c0ff */
        /* <DEDUP_REMOVED lines=18> */
[----:B------:R-:W-:Y:S02]  /*6200*/  LOP3.LUT P1, RZ, R2, 0x4000, RZ, 0xc0, !PT ;  /* 0x0000400002ff7812 */ /* 0x000fe4000782c0ff */
[----:B------:R-:W-:-:S02]  /*6210*/  FMNMX.FTZ R14, R187, R14, !PT ;  /* 0x0000000ebb0e7209 */ /* 0x000fc40007810000 */
[----:B------:R-:W-:Y:S02]  /*6220*/  ISETP.GT.AND P1, PT, R195, 0x21, !P1 ;  /* 0x00000021c300780c */ /* 0x000fe40004f24270 */
[----:B------:R-:W-:Y:S02]  /*6230*/  FMNMX.FTZ R14, R185, R14, !PT ;  /* 0x0000000eb90e7209 */ /* 0x000fe40007810000 */
[----:B------:R-:W-:Y:S02]  /*6240*/  ISETP.LT.OR P1, PT, R190, 0x22, P1 ;  /* 0x00000022be00780c */ /* 0x000fe40000f21670 */
[----:B------:R-:W-:Y:S02]  /*6250*/  FMNMX.FTZ R15, R183, R14, !PT ;  /* 0x0000000eb70f7209 */ /* 0x000fe40007810000 */
[----:B------:R-:W-:Y:S02]  /*6260*/  FSEL R158, R158, -INF , !P1 ;  /* 0xff8000009e9e7808 */ /* 0x000fe40004800000 */
[C---:B------:R-:W-:Y:S01]  /*6270*/  LOP3.LUT P1, RZ, R2.reuse, 0x2000, RZ, 0xc0, !PT ;  /* 0x0000200002ff7812 */ /* 0x040fe2000782c0ff */
[----:B------:R-:W1:Y:S01]  /*6280*/  SHFL.BFLY PT, R14, R15, 0x2, 0x1f ;  /* 0x0c401f000f0e7f89 */ /* 0x000e6200000e0000 */
[----:B------:R-:W-:-:S02]  /*6290*/  LOP3.LUT P6, RZ, R2, 0x20, RZ, 0xc0, !PT ;  /* 0x0000002002ff7812 */ /* 0x000fc400078cc0ff */
[C---:B------:R-:W-:Y:S02]  /*62a0*/  ISETP.GT.AND P1, PT, R195.reuse, 0x28, !P1 ;  /* 0x00000028c300780c */ /* 0x040fe40004f24270 */
[----:B------:R-:W-:Y:S02]  /*62b0*/  ISETP.GT.AND P2, PT, R195, 0x49, !P2 ;  /* 0x00000049c300780c */ /* 0x000fe40005744270 */
[C---:B------:R-:W-:Y:S02]  /*62c0*/  ISETP.LT.OR P1, PT, R190.reuse, 0x29, P1 ;  /* 0x00000029be00780c */ /* 0x040fe40000f21670 */
[----:B------:R-:W-:Y:S02]  /*62d0*/  ISETP.LT.OR P2, PT, R190, 0x4a, P2 ;  /* 0x0000004abe00780c */ /* 0x000fe40001741670 */
[----:B------:R-:W-:Y:S02]  /*62e0*/  FSEL R159, R159, -INF , !P1 ;  /* 0xff8000009f9f7808 */ /* 0x000fe40004800000 */
[----:B------:R-:W-:-:S02]  /*62f0*/  LOP3.LUT P1, RZ, R2, 0x1000, RZ, 0xc0, !PT ;  /* 0x0000100002ff7812 */ /* 0x000fc4000782c0ff */
[C---:B------:R-:W-:Y:S02]  /*6300*/  ISETP.GT.AND P3, PT, R195.reuse, 0x50, !P3 ;  /* 0x00000050c300780c */ /* 0x040fe40005f64270 */
[C---:B------:R-:W-:Y:S02]  /*6310*/  ISETP.GT.AND P1, PT, R195.reuse, 0x29, !P1 ;  /* 0x00000029c300780c */ /* 0x040fe40004f24270 */
[----:B------:R-:W-:Y:S02]  /*6320*/  FSEL R168, R168, -INF , !P2 ;  /* 0xff800000a8a87808 */ /* 0x000fe40005000000 */
[----:B------:R-:W-:Y:S02]  /*6330*/  ISETP.LT.OR P1, PT, R190, 0x2a, P1 ;  /* 0x0000002abe00780c */ /* 0x000fe40000f21670 */
[----:B------:R-:W-:Y:S02]  /*6340*/  ISETP.GT.AND P4, PT, R195, 0x51, !P4 ;  /* 0x00000051c300780c */ /* 0x000fe40006784270 */
[----:B------:R-:W-:-:S02]  /*6350*/  FSEL R160, R160, -INF , !P1 ;  /* 0xff800000a0a07808 */ /* 0x000fc40004800000 */
[----:B------:R-:W-:Y:S02]  /*6360*/  LOP3.LUT P1, RZ, R2, 0x800, RZ, 0xc0, !PT ;  /* 0x0000080002ff7812 */ /* 0x000fe4000782c0ff */
[----:B-1----:R-:W-:Y:S02]  /*6370*/  FMNMX.FTZ R191, R15, R14, !PT ;  /* 0x0000000e0fbf7209 */ /* 0x002fe40007810000 */
[C---:B------:R-:W-:Y:S02]  /*6380*/  ISETP.GT.AND P1, PT, R195.reuse, 0x30, !P1 ;  /* 0x00000030c300780c */ /* 0x040fe40004f24270 */
[C---:B------:R-:W-:Y:S01]  /*6390*/  ISETP.LT.OR P3, PT, R190.reuse, 0x51, P3 ;  /* 0x00000051be00780c */ /* 0x040fe20001f61670 */
[----:B------:R-:W1:Y:S01]  /*63a0*/  SHFL.BFLY PT, R14, R191, 0x1, 0x1f ;  /* 0x0c201f00bf0e7f89 */ /* 0x000e6200000e0000 */
[----:B------:R-:W-:Y:S02]  /*63b0*/  ISETP.LT.OR P1, PT, R190, 0x31, P1 ;  /* 0x00000031be00780c */ /* 0x000fe40000f21670 */
[----:B------:R-:W-:-:S02]  /*63c0*/  ISETP.GT.AND P5, PT, R195, 0x58, !P5 ;  /* 0x00000058c300780c */ /* 0x000fc40006fa4270 */
[----:B------:R-:W-:Y:S02]  /*63d0*/  FSEL R161, R161, -INF , !P1 ;  /* 0xff800000a1a17808 */ /* 0x000fe40004800000 */
[----:B------:R-:W-:Y:S02]  /*63e0*/  LOP3.LUT P1, RZ, R2, 0x400, RZ, 0xc0, !PT ;  /* 0x0000040002ff7812 */ /* 0x000fe4000782c0ff */
[C---:B------:R-:W-:Y:S02]  /*63f0*/  ISETP.LT.OR P4, PT, R190.reuse, 0x52, P4 ;  /* 0x00000052be00780c */ /* 0x040fe40002781670 */
[----:B------:R-:W-:Y:S02]  /*6400*/  ISETP.GT.AND P1, PT, R195, 0x31, !P1 ;  /* 0x00000031c300780c */ /* 0x000fe40004f24270 */
[C---:B------:R-:W-:Y:S02]  /*6410*/  ISETP.LT.OR P5, PT, R190.reuse, 0x59, P5 ;  /* 0x00000059be00780c */ /* 0x040fe40002fa1670 */
[----:B------:R-:W-:-:S04]  /*6420*/  ISETP.LT.OR P1, PT, R190, 0x32, P1 ;  /* 0x00000032be00780c */ /* 0x000fc80000f21670 */
[----:B------:R-:W-:Y:S02]  /*6430*/  FSEL R162, R162, -INF , !P1 ;  /* 0xff800000a2a27808 */ /* 0x000fe40004800000 */
[----:B------:R-:W-:Y:S02]  /*6440*/  LOP3.LUT P1, RZ, R2, 0x200, RZ, 0xc0, !PT ;  /* 0x0000020002ff7812 */ /* 0x000fe4000782c0ff */
[----:B-1----:R-:W-:Y:S02]  /*6450*/  FMNMX.FTZ R14, R191, R14, !PT ;  /* 0x0000000ebf0e7209 */ /* 0x002fe40007810000 */
[----:B------:R-:W-:-:S03]  /*6460*/  ISETP.GT.AND P1, PT, R195, 0x38, !P1 ;  /* 0x00000038c300780c */ /* 0x000fc60004f24270 */
[----:B------:R-:W-:Y:S01]  /*6470*/  FMUL.FTZ R212, R14, UR10 ;  /* 0x0000000a0ed47c20 */ /* 0x000fe20008410000 */
[----:B------:R-:W-:-:S04]  /*6480*/  ISETP.LT.OR P1, PT, R190, 0x39, P1 ;  /* 0x00000039be00780c */ /* 0x000fc80000f21670 */
[----:B------:R-:W-:Y:S02]  /*6490*/  FSEL R163, R163, -INF , !P1 ;  /* 0xff800000a3a37808 */ /* 0x000fe40004800000 */
[----:B------:R-:W-:-:S04]  /*64a0*/  LOP3.LUT P1, RZ, R2, 0x100, RZ, 0xc0, !PT ;  /* 0x0000010002ff7812 */ /* 0x000fc8000782c0ff */
[----:B------:R-:W-:-:S04]  /*64b0*/  ISETP.GT.AND P1, PT, R195, 0x39, !P1 ;  /* 0x00000039c300780c */ /* 0x000fc80004f24270 */
        /* <DEDUP_REMOVED lines=10> */
[----:B------:R-:W-:Y:S02]  /*6560*/  ISETP.GT.AND P1, PT, R195, 0x48, !P6 ;  /* 0x00000048c300780c */ /* 0x000fe40007724270 */
[----:B------:R-:W-:Y:S02]  /*6570*/  LOP3.LUT P6, RZ, R2, 0x40000, RZ, 0xc0, !PT ;  /* 0x0004000002ff7812 */ /* 0x000fe400078cc0ff */
[----:B------:R-:W-:-:S04]  /*6580*/  ISETP.LT.OR P1, PT, R190, 0x49, P1 ;  /* 0x00000049be00780c */ /* 0x000fc80000f21670 */
[----:B------:R-:W-:Y:S02]  /*6590*/  FSEL R167, R167, -INF , !P1 ;  /* 0xff800000a7a77808 */ /* 0x000fe40004800000 */
[C---:B------:R-:W-:Y:S02]  /*65a0*/  ISETP.GT.AND P1, PT, R195.reuse, RZ, !P6 ;  /* 0x000000ffc300720c */ /* 0x040fe40007724270 */
[----:B------:R-:W-:Y:S02]  /*65b0*/  LOP3.LUT P6, RZ, R2, 0x1, RZ, 0xc0, !PT ;  /* 0x0000000102ff7812 */ /* 0x000fe400078cc0ff */
[----:B------:R-:W-:Y:S02]  /*65c0*/  ISETP.LT.OR P1, PT, R190, 0x1, P1 ;  /* 0x00000001be00780c */ /* 0x000fe40000f21670 */
[----:B------:R-:W-:Y:S02]  /*65d0*/  ISETP.GT.AND P2, PT, R195, 0x59, !P6 ;  /* 0x00000059c300780c */ /* 0x000fe40007744270 */
[----:B------:R-:W-:-:S02]  /*65e0*/  FSEL R211, R13, -INF , !P1 ;  /* 0xff8000000dd37808 */ /* 0x000fc40004800000 */
[----:B------:R-:W-:Y:S02]  /*65f0*/  FSETP.NEU.FTZ.AND P1, PT, R14, -INF , PT ;  /* 0xff8000000e00780b */ /* 0x000fe40003f3d000 */
[----:B------:R-:W-:Y:S02]  /*6600*/  FMNMX.FTZ R13, R211, R8, !PT ;  /* 0x00000008d30d7209 */ /* 0x000fe40007810000 */
[----:B------:R-:W-:Y:S02]  /*6610*/  FSEL R212, R212, RZ, P1 ;  /* 0x000000ffd4d47208 */ /* 0x000fe40000800000 */
[----:B------:R-:W-:Y:S02]  /*6620*/  FMNMX.FTZ R194, R20, R13, !PT ;  /* 0x0000000d14c27209 */ /* 0x000fe40007810000 */
[----:B------:R-:W-:Y:S01]  /*6630*/  FSEL R195, R169, -INF , !P3 ;  /* 0xff800000a9c37808 */ /* 0x000fe20005800000 */
[--C-:B------:R-:W-:Y:S01]  /*6640*/  FFMA.FTZ R192, R204, UR10, -R212.reuse ;  /* 0x0000000accc07c23 */ /* 0x100fe200080108d4 */
        /* <DEDUP_REMOVED lines=8> */
[----:B------:R-:W-:Y:S01]  /*66d0*/  FMNMX.FTZ R191, R153, R194, !PT ;  /* 0x000000c299bf7209 */ /* 0x000fe20007810000 */
[--C-:B------:R-:W-:Y:S01]  /*66e0*/  FFMA.FTZ R194, R205, UR10, -R212.reuse ;  /* 0x0000000acdc27c23 */ /* 0x100fe200080108d4 */
[----:B------:R-:W-:Y:S01]  /*66f0*/  FSEL R199, R172, -INF , !P2 ;  /* 0xff800000acc77808 */ /* 0x000fe20005000000 */
        /* <DEDUP_REMOVED lines=15> */
[----:B------:R-:W-:-:S02]  /*67f0*/  FFMA.FTZ R185, R185, UR10, -R212 ;  /* 0x0000000ab9b97c23 */ /* 0x000fc400080108d4 */
[----:B------:R-:W-:Y:S01]  /*6800*/  FMNMX.FTZ R198, R158, R193, !PT ;  /* 0x000000c19ec67209 */ /* 0x000fe20007810000 */
[----:B------:R-:W-:Y:S03]  /*6810*/  MUFU.EX2 R194, R194 ;  /* 0x000000c200c27308 */ /* 0x000fe60000000800 */
[----:B------:R-:W-:-:S04]  /*6820*/  FMNMX.FTZ R193, R159, R198, !PT ;  /* 0x000000c69fc17209 */ /* 0x000fc80007810000 */
[----:B------:R-:W-:Y:S01]  /*6830*/  FMNMX.FTZ R198, R160, R193, !PT ;  /* 0x000000c1a0c67209 */ /* 0x000fe20007810000 */
[----:B------:R-:W-:Y:S03]  /*6840*/  MUFU.EX2 R191, R208 ;  /* 0x000000d000bf7308 */ /* 0x000fe60000000800 */
[----:B------:R-:W-:Y:S01]  /*6850*/  FMNMX.FTZ R197, R161, R198, !PT ;  /* 0x000000c6a1c57209 */ /* 0x000fe20007810000 */
[----:B------:R-:W-:-:S03]  /*6860*/  FFMA.FTZ R198, R209, UR10, -R212 ;  /* 0x0000000ad1c67c23 */ /* 0x000fc600080108d4 */
        /* <DEDUP_REMOVED lines=11> */
[----:B------:R-:W-:Y:S01]  /*6920*/  FSEL R197, R170, -INF , !P4 ;  /* 0xff800000aac57808 */ /* 0x000fe20006000000 */
[----:B------:R-:W-:Y:S01]  /*6930*/  FFMA.FTZ R170, R176, UR10, -R212 ;  /* 0x0000000ab0aa7c23 */ /* 0x000fe200080108d4 */
[----:B------:R-:W-:-:S04]  /*6940*/  FMNMX.FTZ R204, R195, R204, !PT ;  /* 0x000000ccc3cc7209 */ /* 0x000fc80007810000 */
[----:B------:R-:W-:Y:S01]  /*6950*/  FMNMX.FTZ R171, R197, R204, !PT ;  /* 0x000000ccc5ab7209 */ /* 0x000fe20007810000 */
[----:B------:R-:W-:Y:S03]  /*6960*/  MUFU.EX2 R174, R174 ;  /* 0x000000ae00ae7308 */ /* 0x000fe60000000800 */
[----:B------:R-:W-:Y:S01]  /*6970*/  FMNMX.FTZ R172, R190, R171, !PT ;  /* 0x000000abbeac7209 */ /* 0x000fe20007810000 */
[--C-:B------:R-:W-:Y:S01]  /*6980*/  FFMA.FTZ R171, R178, UR10, -R212.reuse ;  /* 0x0000000ab2ab7c23 */ /* 0x100fe200080108d4 */
[--C-:B------:R-:W-:Y:S01]  /*6990*/  FFMA.FTZ R178, R181, UR10, -R212.reuse ;  /* 0x0000000ab5b27c23 */ /* 0x100fe200080108d4 */
[--C-:B------:R-:W-:Y:S01]  /*69a0*/  FFMA.FTZ R181, R188, UR10, -R212.reuse ;  /* 0x0000000abcb57c23 */ /* 0x100fe200080108d4 */
[----:B------:R-:W-:Y:S01]  /*69b0*/  FMNMX.FTZ R176, R199, R172, !PT ;  /* 0x000000acc7b07209 */ /* 0x000fe20007810000 */
[--C-:B------:R-:W-:Y:S01]  /*69c0*/  FFMA.FTZ R172, R179, UR10, -R212.reuse ;  /* 0x0000000ab3ac7c23 */ /* 0x100fe200080108d4 */
[--C-:B------:R-:W-:Y:S01]  /*69d0*/  FFMA.FTZ R179, R182, UR10, -R212.reuse ;  /* 0x0000000ab6b37c23 */ /* 0x100fe200080108d4 */
[----:B------:R-:W-:Y:S01]  /*69e0*/  FFMA.FTZ R182, R186, UR10, -R212 ;  /* 0x0000000abab67c23 */ /* 0x000fe200080108d4 */
[----:B------:R-:W-:Y:S01]  /*69f0*/  FSEL R186, R14, RZ, P1 ;  /* 0x000000ff0eba7208 */ /* 0x000fe20000800000 */
[----:B-1----:R-:W1:Y:S01]  /*6a00*/  SHFL.BFLY PT, R203, R176, 0x2, 0x1f ;  /* 0x0c401f00b0cb7f89 */ /* 0x002e6200000e0000 */
[----:B------:R-:W-:Y:S03]  /*6a10*/  MUFU.EX2 R169, R169 ;  /* 0x000000a900a97308 */ /* 0x000fe60000000800 */
[----:B------:R-:W-:-:S04]  /*6a20*/  FADD.FTZ R186, -R186, R9 ;  /* 0x00000009baba7221 */ /* 0x000fc80000010100 */
[----:B------:R-:W-:Y:S01]  /*6a30*/  FMUL.FTZ R9, R186, UR10 ;  /* 0x0000000aba097c20 */ /* 0x000fe20008410000 */
[----:B------:R-:W-:Y:S01]  /*6a40*/  MUFU.EX2 R170, R170 ;  /* 0x000000aa00aa7308 */ /* 0x000fe20000000800 */
[----:B------:R-:W-:-:S07]  /*6a50*/  FFMA.FTZ R186, R183, UR10, -R212 ;  /* 0x0000000ab7ba7c23 */ /* 0x000fce00080108d4 */
[----:B------:R-:W2:Y:S01]  /*6a60*/  MUFU.EX2 R9, R9 ;  /* 0x0000000900097308 */ /* 0x000ea20000000800 */
[----:B-1----:R-:W-:-:S07]  /*6a70*/  FMNMX.FTZ R203, R176, R203, !PT ;  /* 0x000000cbb0cb7209 */ /* 0x002fce0007810000 */
[----:B------:R-:W1:Y:S01]  /*6a80*/  MUFU.EX2 R171, R171 ;  /* 0x000000ab00ab7308 */ /* 0x000e620000000800 */
[----:B------:R-:W3:Y:S07]  /*6a90*/  SHFL.BFLY PT, R176, R203, 0x1, 0x1f ;  /* 0x0c201f00cbb07f89 */ /* 0x000eee00000e0000 */
[----:B------:R-:W4:Y:S01]  /*6aa0*/  MUFU.EX2 R172, R172 ;  /* 0x000000ac00ac7308 */ /* 0x000f220000000800 */
[----:B--2---:R-:W-:Y:S01]  /*6ab0*/  FFMA.FTZ R188, R9, R5, R192 ;  /* 0x0000000509bc7223 */ /* 0x004fe200000100c0 */
        /* <DEDUP_REMOVED lines=8> */
[-C--:B------:R-:W-:Y:S01]  /*6b40*/  FMUL.FTZ R33, R33, R9.reuse ;  /* 0x0000000921217220 */ /* 0x080fe20000410000 */
[-C--:B------:R-:W-:Y:S01]  /*6b50*/  FMUL.FTZ R36, R36, R9.reuse ;  /* 0x0000000924247220 */ /* 0x080fe20000410000 */
[-C--:B------:R-:W-:Y:S01]  /*6b60*/  FMUL.FTZ R37, R37, R9.reuse ;  /* 0x0000000925257220 */ /* 0x080fe20000410000 */
[----:B------:R-:W-:Y:S01]  /*6b70*/  FADD.FTZ R204, R194, R5 ;  /* 0x00000005c2cc7221 */ /* 0x000fe20000010000 */
[-C--:B------:R-:W-:Y:S01]  /*6b80*/  FMUL.FTZ R40, R40, R9.reuse ;  /* 0x0000000928287220 */ /* 0x080fe20000410000 */
[-C--:B------:R-:W-:Y:S01]  /*6b90*/  FMUL.FTZ R41, R41, R9.reuse ;  /* 0x0000000929297220 */ /* 0x080fe20000410000 */
[----:B------:R-:W5:Y:S01]  /*6ba0*/  MUFU.EX2 R178, R178 ;  /* 0x000000b200b27308 */ /* 0x000f620000000800 */
[----:B------:R-:W-:Y:S01]  /*6bb0*/  FADD.FTZ R5, R191, R204 ;  /* 0x000000ccbf057221 */ /* 0x000fe20000010000 */
[-C--:B------:R-:W-:Y:S01]  /*6bc0*/  FMUL.FTZ R44, R44, R9.reuse ;  /* 0x000000092c2c7220 */ /* 0x080fe20000410000 */
[-C--:B------:R-:W-:Y:S01]  /*6bd0*/  FMUL.FTZ R45, R45, R9.reuse ;  /* 0x000000092d2d7220 */ /* 0x080fe20000410000 */
[----:B---3--:R-:W-:Y:S01]  /*6be0*/  FMNMX.FTZ R176, R203, R176, !PT ;  /* 0x000000b0cbb07209 */ /* 0x008fe20007810000 */
[-C--:B------:R-:W-:Y:S01]  /*6bf0*/  FMUL.FTZ R48, R48, R9.reuse ;  /* 0x0000000930307220 */ /* 0x080fe20000410000 */
[-C--:B------:R-:W-:Y:S01]  /*6c00*/  FMUL.FTZ R49, R49, R9.reuse ;  /* 0x0000000931317220 */ /* 0x080fe20000410000 */
[-C--:B------:R-:W-:Y:S01]  /*6c10*/  FMUL.FTZ R52, R52, R9.reuse ;  /* 0x0000000934347220 */ /* 0x080fe20000410000 */
[C---:B------:R-:W-:Y:S01]  /*6c20*/  FSETP.NEU.FTZ.AND P1, PT, R176.reuse, -INF , PT ;  /* 0xff800000b000780b */ /* 0x040fe20003f3d000 */
[----:B------:R-:W-:Y:S01]  /*6c30*/  FMUL.FTZ R206, R176, UR10 ;  /* 0x0000000ab0ce7c20 */ /* 0x000fe20008410000 */
[----:B------:R-:W-:Y:S01]  /*6c40*/  MUFU.EX2 R179, R179 ;  /* 0x000000b300b37308 */ /* 0x000fe20000000800 */
[-C--:B------:R-:W-:Y:S01]  /*6c50*/  FMUL.FTZ R53, R53, R9.reuse ;  /* 0x0000000935357220 */ /* 0x080fe20000410000 */
[-C--:B------:R-:W-:Y:S01]  /*6c60*/  FMUL.FTZ R56, R56, R9.reuse ;  /* 0x0000000938387220 */ /* 0x080fe20000410000 */
[-C--:B------:R-:W-:Y:S01]  /*6c70*/  FMUL.FTZ R57, R57, R9.reuse ;  /* 0x0000000939397220 */ /* 0x080fe20000410000 */
[----:B------:R-:W-:Y:S01]  /*6c80*/  FSEL R206, R206, RZ, P1 ;  /* 0x000000ffcece7208 */ /* 0x000fe20000800000 */
[-C--:B------:R-:W-:Y:S01]  /*6c90*/  FMUL.FTZ R60, R60, R9.reuse ;  /* 0x000000093c3c7220 */ /* 0x080fe20000410000 */
[-C--:B------:R-:W-:Y:S01]  /*6ca0*/  FMUL.FTZ R61, R61, R9.reuse ;  /* 0x000000093d3d7220 */ /* 0x080fe20000410000 */
[----:B------:R-:W-:Y:S01]  /*6cb0*/  FMUL.FTZ R64, R64, R9 ;  /* 0x0000000940407220 */ /* 0x000fe20000410000 */
[----:B------:R-:W3:Y:S01]  /*6cc0*/  MUFU.EX2 R180, R180 ;  /* 0x000000b400b47308 */ /* 0x000ee20000000800 */
[--C-:B------:R-:W-:Y:S01]  /*6cd0*/  FFMA.FTZ R188, R152, UR10, -R206.reuse ;  /* 0x0000000a98bc7c23 */ /* 0x100fe200080108ce */
[----:B------:R-:W-:Y:S01]  /*6ce0*/  FADD.FTZ R152, R196, R5 ;  /* 0x00000005c4987221 */ /* 0x000fe20000010000 */
[--C-:B------:R-:W-:Y:S01]  /*6cf0*/  FFMA.FTZ R189, R153, UR10, -R206.reuse ;  /* 0x0000000a99bd7c23 */ /* 0x100fe200080108ce */
[--C-:B------:R-:W-:Y:S01]  /*6d00*/  FFMA.FTZ R204, R154, UR10, -R206.reuse ;  /* 0x0000000a9acc7c23 */ /* 0x100fe200080108ce */
[----:B------:R-:W-:Y:S01]  /*6d10*/  FFMA.FTZ R207, R163, UR10, -R206 ;  /* 0x0000000aa3cf7c23 */ /* 0x000fe200080108ce */
[----:B------:R-:W-:Y:S01]  /*6d20*/  FADD.FTZ R5, R193, R152 ;  /* 0x00000098c1057221 */ /* 0x000fe20000010000 */
[--C-:B------:R-:W-:Y:S01]  /*6d30*/  FFMA.FTZ R183, R211, UR10, -R206.reuse ;  /* 0x0000000ad3b77c23 */ /* 0x100fe200080108ce */
[----:B------:R-:W-:Y:S01]  /*6d40*/  MUFU.EX2 R181, R181 ;  /* 0x000000b500b57308 */ /* 0x000fe20000000800 */
[--C-:B------:R-:W-:Y:S01]  /*6d50*/  FFMA.FTZ R203, R155, UR10, -R206.reuse ;  /* 0x0000000a9bcb7c23 */ /* 0x100fe200080108ce */
[----:B------:R-:W-:Y:S01]  /*6d60*/  FADD.FTZ R152, R198, R5 ;  /* 0x00000005c6987221 */ /* 0x000fe20000010000 */
[--C-:B------:R-:W-:Y:S01]  /*6d70*/  FFMA.FTZ R155, R166, UR10, -R206.reuse ;  /* 0x0000000aa69b7c23 */ /* 0x100fe200080108ce */
[----:B------:R-:W-:Y:S01]  /*6d80*/  FFMA.FTZ R205, R162, UR10, -R206 ;  /* 0x0000000aa2cd7c23 */ /* 0x000fe200080108ce */
[----:B------:R-:W-:Y:S01]  /*6d90*/  F2FP.BF16.F32.PACK_AB R162, R170, R169 ;  /* 0x000000a9aaa2723e */ /* 0x000fe200000010ff */
[----:B------:R-:W-:Y:S01]  /*6da0*/  FADD.FTZ R5, R173, R152 ;  /* 0x00000098ad057221 */ /* 0x000fe20000010000 */
[--C-:B------:R-:W-:Y:S01]  /*6db0*/  FFMA.FTZ R20, R20, UR10, -R206.reuse ;  /* 0x0000000a14147c23 */ /* 0x100fe200080108ce */
[----:B------:R-:W-:Y:S01]  /*6dc0*/  MUFU.EX2 R182, R182 ;  /* 0x000000b600b67308 */ /* 0x000fe20000000800 */
[--C-:B------:R-:W-:Y:S01]  /*6dd0*/  FFMA.FTZ R21, R21, UR10, -R206.reuse ;  /* 0x0000000a15157c23 */ /* 0x100fe200080108ce */
[----:B------:R-:W-:Y:S01]  /*6de0*/  FADD.FTZ R152, R174, R5 ;  /* 0x00000005ae987221 */ /* 0x000fe20000010000 */
[----:B------:R-:W-:Y:S01]  /*6df0*/  FSEL R5, R176, RZ, P1 ;  /* 0x000000ffb0057208 */ /* 0x000fe20000800000 */
[--C-:B------:R-:W-:Y:S01]  /*6e00*/  FFMA.FTZ R208, R158, UR10, -R206.reuse ;  /* 0x0000000a9ed07c23 */ /* 0x100fe200080108ce */
[----:B------:R-:W-:Y:S01]  /*6e10*/  FFMA.FTZ R209, R159, UR10, -R206 ;  /* 0x0000000a9fd17c23 */ /* 0x000fe200080108ce */
[----:B------:R-:W-:Y:S01]  /*6e20*/  FADD.FTZ R153, R169, R152 ;  /* 0x00000098a9997221 */ /* 0x000fe20000010000 */
[----:B------:R-:W-:Y:S01]  /*6e30*/  FFMA.FTZ R152, R157, UR10, -R206 ;  /* 0x0000000a9d987c23 */ /* 0x000fe200080108ce */
[----:B------:R-:W-:Y:S01]  /*6e40*/  MUFU.EX2 R184, R184 ;  /* 0x000000b800b87308 */ /* 0x000fe20000000800 */
[----:B------:R-:W-:Y:S01]  /*6e50*/  FADD.FTZ R5, -R5, R8 ;  /* 0x0000000805057221 */ /* 0x000fe20000010100 */
[----:B------:R-:W-:Y:S01]  /*6e60*/  FADD.FTZ R154, R170, R153 ;  /* 0x00000099aa9a7221 */ /* 0x000fe20000010000 */
[--C-:B------:R-:W-:Y:S01]  /*6e70*/  FFMA.FTZ R8, R156, UR10, -R206.reuse ;  /* 0x0000000a9c087c23 */ /* 0x100fe200080108ce */
[--C-:B------:R-:W-:Y:S01]  /*6e80*/  FFMA.FTZ R159, R161, UR10, -R206.reuse ;  /* 0x0000000aa19f7c23 */ /* 0x100fe200080108ce */
[----:B------:R-:W-:Y:S01]  /*6e90*/  FFMA.FTZ R210, R160, UR10, -R206 ;  /* 0x0000000aa0d27c23 */ /* 0x000fe200080108ce */
[----:B-1----:R-:W-:Y:S01]  /*6ea0*/  FADD.FTZ R153, R171, R154 ;  /* 0x0000009aab997221 */ /* 0x002fe20000010000 */
[--C-:B------:R-:W-:Y:S01]  /*6eb0*/  FFMA.FTZ R157, R164, UR10, -R206.reuse ;  /* 0x0000000aa49d7c23 */ /* 0x100fe200080108ce */
[----:B------:R-:W1:Y:S01]  /*6ec0*/  MUFU.EX2 R187, R187 ;  /* 0x000000bb00bb7308 */ /* 0x000e620000000800 */
[C---:B----4-:R-:W-:Y:S01]  /*6ed0*/  F2FP.BF16.F32.PACK_AB R164, R172.reuse, R171 ;  /* 0x000000abaca4723e */ /* 0x050fe200000010ff */
[----:B------:R-:W-:Y:S01]  /*6ee0*/  FADD.FTZ R154, R172, R153 ;  /* 0x00000099ac9a7221 */ /* 0x000fe20000010000 */
[----:B------:R-:W-:Y:S01]  /*6ef0*/  F2FP.BF16.F32.PACK_AB R160, R174, R173 ;  /* 0x000000adaea0723e */ /* 0x000fe200000010ff */
[--C-:B------:R-:W-:Y:S01]  /*6f00*/  FFMA.FTZ R165, R165, UR10, -R206.reuse ;  /* 0x0000000aa5a57c23 */ /* 0x100fe200080108ce */
[----:B------:R-:W-:Y:S01]  /*6f10*/  FFMA.FTZ R167, R167, UR10, -R206 ;  /* 0x0000000aa7a77c23 */ /* 0x000fe200080108ce */
[----:B--2---:R-:W-:Y:S01]  /*6f20*/  FADD.FTZ R153, R175, R154 ;  /* 0x0000009aaf997221 */ /* 0x004fe20000010000 */
[--C-:B------:R-:W-:Y:S01]  /*6f30*/  FFMA.FTZ R195, R195, UR10, -R206.reuse ;  /* 0x0000000ac3c37c23 */ /* 0x100fe200080108ce */
[----:B------:R-:W-:Y:S01]  /*6f40*/  MUFU.EX2 R183, R183 ;  /* 0x000000b700b77308 */ /* 0x000fe20000000800 */
[--C-:B------:R-:W-:Y:S01]  /*6f50*/  FFMA.FTZ R197, R197, UR10, -R206.reuse ;  /* 0x0000000ac5c57c23 */ /* 0x100fe200080108ce */
[----:B-----5:R-:W-:Y:S01]  /*6f60*/  FADD.FTZ R154, R178, R153 ;  /* 0x00000099b29a7221 */ /* 0x020fe20000010000 */
[--C-:B------:R-:W-:Y:S01]  /*6f70*/  FFMA.FTZ R153, R168, UR10, -R206.reuse ;  /* 0x0000000aa8997c23 */ /* 0x100fe200080108ce */
[----:B---3--:R-:W-:Y:S01]  /*6f80*/  F2FP.BF16.F32.PACK_AB R168, R180, R179 ;  /* 0x000000b3b4a8723e */ /* 0x008fe200000010ff */
[----:B------:R-:W-:Y:S01]  /*6f90*/  FFMA.FTZ R190, R190, UR10, -R206 ;  /* 0x0000000abebe7c23 */ /* 0x000fe200080108ce */
[----:B------:R-:W-:Y:S01]  /*6fa0*/  FADD.FTZ R163, R179, R154 ;  /* 0x0000009ab3a37221 */ /* 0x000fe20000010000 */
[----:B------:R-:W-:Y:S01]  /*6fb0*/  FFMA.FTZ R199, R199, UR10, -R206 ;  /* 0x0000000ac7c77c23 */ /* 0x000fe200080108ce */
[----:B------:R-:W-:Y:S01]  /*6fc0*/  MUFU.EX2 R20, R20 ;  /* 0x0000001400147308 */ /* 0x000fe20000000800 */
[----:B-1----:R-:W-:Y:S01]  /*6fd0*/  F2FP.BF16.F32.PACK_AB R172, R187, R184 ;  /* 0x000000b8bbac723e */ /* 0x002fe200000010ff */
[----:B------:R-:W-:Y:S01]  /*6fe0*/  FADD.FTZ R154, R180, R163 ;  /* 0x000000a3b49a7221 */ /* 0x000fe20000010000 */
[----:B------:R-:W-:Y:S01]  /*6ff0*/  F2FP.BF16.F32.PACK_AB R156, R196, R191 ;  /* 0x000000bfc49c723e */ /* 0x000fe200000010ff */
[-C--:B------:R-:W-:Y:S01]  /*7000*/  FMUL.FTZ R65, R65, R9.reuse ;  /* 0x0000000941417220 */ /* 0x080fe20000410000 */
[----:B------:R-:W-:Y:S01]  /*7010*/  FMUL.FTZ R68, R68, R9 ;  /* 0x0000000944447220 */ /* 0x000fe20000410000 */
[----:B------:R-:W-:Y:S01]  /*7020*/  FADD.FTZ R211, R181, R154 ;  /* 0x0000009ab5d37221 */ /* 0x000fe20000010000 */
[----:B------:R-:W-:Y:S01]  /*7030*/  F2FP.BF16.F32.PACK_AB R154, R194, R15 ;  /* 0x0000000fc29a723e */ /* 0x000fe200000010ff */
[----:B------:R-:W-:Y:S01]  /*7040*/  MUFU.EX2 R21, R21 ;  /* 0x0000001500157308 */ /* 0x000fe20000000800 */
[-C--:B------:R-:W-:Y:S01]  /*7050*/  FMUL.FTZ R69, R69, R9.reuse ;  /* 0x0000000945457220 */ /* 0x080fe20000410000 */
[----:B------:R-:W-:Y:S01]  /*7060*/  FADD.FTZ R211, R182, R211 ;  /* 0x000000d3b6d37221 */ /* 0x000fe20000010000 */
[-C--:B------:R-:W-:Y:S01]  /*7070*/  FMUL.FTZ R72, R72, R9.reuse ;  /* 0x0000000948487220 */ /* 0x080fe20000410000 */
[-C--:B------:R-:W-:Y:S01]  /*7080*/  FMUL.FTZ R73, R73, R9.reuse ;  /* 0x0000000949497220 */ /* 0x080fe20000410000 */
[-C--:B------:R-:W-:Y:S01]  /*7090*/  FMUL.FTZ R76, R76, R9.reuse ;  /* 0x000000094c4c7220 */ /* 0x080fe20000410000 */
[----:B------:R-:W-:Y:S01]  /*70a0*/  FADD.FTZ R166, R184, R211 ;  /* 0x000000d3b8a67221 */ /* 0x000fe20000010000 */
[-C--:B------:R-:W-:Y:S01]  /*70b0*/  FMUL.FTZ R77, R77, R9.reuse ;  /* 0x000000094d4d7220 */ /* 0x080fe20000410000 */
[----:B------:R-:W1:Y:S01]  /*70c0*/  MUFU.EX2 R185, R185 ;  /* 0x000000b900b97308 */ /* 0x000e620000000800 */
[----:B------:R-:W-:Y:S01]  /*70d0*/  FMUL.FTZ R80, R80, R9 ;  /* 0x0000000950507220 */ /* 0x000fe20000410000 */
[----:B------:R-:W-:Y:S01]  /*70e0*/  FADD.FTZ R170, R187, R166 ;  /* 0x000000a6bbaa7221 */ /* 0x000fe20000010000 */
[----:B------:R-:W-:Y:S01]  /*70f0*/  F2FP.BF16.F32.PACK_AB R166, R178, R175 ;  /* 0x000000afb2a6723e */ /* 0x000fe200000010ff */
[----:B------:R-:W-:Y:S01]  /*7100*/  FMUL.FTZ R178, R5, UR10 ;  /* 0x0000000a05b27c20 */ /* 0x000fe20008410000 */
        /* <DEDUP_REMOVED lines=43> */
[----:B------:R-:W4:Y:S01]  /*73c0*/  MUFU.EX2 R8, R8 ;  /* 0x0000000800087308 */ /* 0x000f220000000800 */
[----:B-1----:R-:W-:Y:S01]  /*73d0*/  FADD.FTZ R15, R189, R182 ;  /* 0x000000b6bd0f7221 */ /* 0x002fe20000010000 */
[-C--:B------:R-:W-:Y:S01]  /*73e0*/  FMUL.FTZ R145, R145, R9.reuse ;  /* 0x0000000991917220 */ /* 0x080fe20000410000 */
[-C--:B------:R-:W-:Y:S01]  /*73f0*/  FMUL.FTZ R148, R148, R9.reuse ;  /* 0x0000000994947220 */ /* 0x080fe20000410000 */
[----:B------:R-:W-:Y:S01]  /*7400*/  FMUL.FTZ R149, R149, R9 ;  /* 0x0000000995957220 */ /* 0x000fe20000410000 */
[----:B---3--:R-:W-:Y:S01]  /*7410*/  FADD.FTZ R182, R204, R15 ;  /* 0x0000000fccb67221 */ /* 0x008fe20000010000 */
[----:B------:R-:W-:Y:S01]  /*7420*/  F2FP.BF16.F32.PACK_AB R158, R198, R193 ;  /* 0x000000c1c69e723e */ /* 0x000fe200000010ff */
[-C--:B------:R-:W-:Y:S01]  /*7430*/  FMUL.FTZ R26, R26, R178.reuse ;  /* 0x000000b21a1a7220 */ /* 0x080fe20000410000 */
[----:B------:R1:W3:Y:S01]  /*7440*/  MUFU.EX2 R161, R152 ;  /* 0x0000009800a17308 */ /* 0x0002e20000000800 */
        /* <DEDUP_REMOVED lines=9> */
[----:B----4-:R-:W-:Y:S01]  /*74e0*/  FADD.FTZ R184, R8, R15 ;  /* 0x0000000f08b87221 */ /* 0x010fe20000010000 */
        /* <DEDUP_REMOVED lines=29> */
[----:B------:R1:W4:Y:S01]  /*76c0*/  MUFU.EX2 R13, R159 ;  /* 0x0000009f000d7308 */ /* 0x0003220000000800 */
        /* <DEDUP_REMOVED lines=8> */
[----:B--2---:R-:W-:Y:S01]  /*7750*/  FADD.FTZ R186, R192, R15 ;  /* 0x0000000fc0ba7221 */ /* 0x004fe20000010000 */
[----:B-1----:R-:W-:Y:S01]  /*7760*/  F2FP.BF16.F32.PACK_AB R159, R8, R203 ;  /* 0x000000cb089f723e */ /* 0x002fe200000010ff */
[-C--:B------:R-:W-:Y:S01]  /*7770*/  FMUL.FTZ R94, R94, R178.reuse ;  /* 0x000000b25e5e7220 */ /* 0x080fe20000410000 */
[----:B------:R-:W-:Y:S01]  /*7780*/  F2FP.BF16.F32.PACK_AB R163, R192, R163 ;  /* 0x000000a3c0a3723e */ /* 0x000fe200000010ff */
[-C--:B------:R-:W-:Y:S01]  /*7790*/  FMUL.FTZ R95, R95, R178.reuse ;  /* 0x000000b25f5f7220 */ /* 0x080fe20000410000 */
[-C--:B------:R-:W-:Y:S01]  /*77a0*/  FMUL.FTZ R98, R98, R178.reuse ;  /* 0x000000b262627220 */ /* 0x080fe20000410000 */
[-C--:B------:R-:W-:Y:S01]  /*77b0*/  FMUL.FTZ R99, R99, R178.reuse ;  /* 0x000000b263637220 */ /* 0x080fe20000410000 */
[----:B------:R-:W1:Y:S01]  /*77c0*/  MUFU.EX2 R207, R207 ;  /* 0x000000cf00cf7308 */ /* 0x000e620000000800 */
[----:B----4-:R-:W-:Y:S01]  /*77d0*/  FADD.FTZ R15, R13, R186 ;  /* 0x000000ba0d0f7221 */ /* 0x010fe20000010000 */
[-C--:B------:R-:W-:Y:S01]  /*77e0*/  FMUL.FTZ R102, R102, R178.reuse ;  /* 0x000000b266667220 */ /* 0x080fe20000410000 */
[-C--:B------:R-:W-:Y:S01]  /*77f0*/  FMUL.FTZ R103, R103, R178.reuse ;  /* 0x000000b267677220 */ /* 0x080fe20000410000 */
[-C--:B------:R-:W-:Y:S01]  /*7800*/  FMUL.FTZ R106, R106, R178.reuse ;  /* 0x000000b26a6a7220 */ /* 0x080fe20000410000 */
[-C--:B------:R-:W-:Y:S01]  /*7810*/  FMUL.FTZ R107, R107, R178.reuse ;  /* 0x000000b26b6b7220 */ /* 0x080fe20000410000 */
[-C--:B------:R-:W-:Y:S01]  /*7820*/  FMUL.FTZ R110, R110, R178.reuse ;  /* 0x000000b26e6e7220 */ /* 0x080fe20000410000 */
[-C--:B------:R-:W-:Y:S01]  /*7830*/  FMUL.FTZ R111, R111, R178.reuse ;  /* 0x000000b26f6f7220 */ /* 0x080fe20000410000 */
[----:B------:R2:W4:Y:S01]  /*7840*/  MUFU.EX2 R4, R157 ;  /* 0x0000009d00047308 */ /* 0x0005220000000800 */
[----:B---3--:R-:W-:Y:S01]  /*7850*/  FADD.FTZ R186, R180, R15 ;  /* 0x0000000fb4ba7221 */ /* 0x008fe20000010000 */
[-C--:B------:R-:W-:Y:S01]  /*7860*/  FMUL.FTZ R114, R114, R178.reuse ;  /* 0x000000b272727220 */ /* 0x080fe20000410000 */
[-C--:B------:R-:W-:Y:S01]  /*7870*/  FMUL.FTZ R115, R115, R178.reuse ;  /* 0x000000b273737220 */ /* 0x080fe20000410000 */
[-C--:B------:R-:W-:Y:S01]  /*7880*/  FMUL.FTZ R118, R118, R178.reuse ;  /* 0x000000b276767220 */ /* 0x080fe20000410000 */
[-C--:B------:R-:W-:Y:S01]  /*7890*/  FMUL.FTZ R119, R119, R178.reuse ;  /* 0x000000b277777220 */ /* 0x080fe20000410000 */
[-C--:B------:R-:W-:Y:S01]  /*78a0*/  FMUL.FTZ R122, R122, R178.reuse ;  /* 0x000000b27a7a7220 */ /* 0x080fe20000410000 */
[-C--:B------:R-:W-:Y:S01]  /*78b0*/  FMUL.FTZ R123, R123, R178.reuse ;  /* 0x000000b27b7b7220 */ /* 0x080fe20000410000 */
[----:B------:R3:W5:Y:S01]  /*78c0*/  MUFU.EX2 R169, R165 ;  /* 0x000000a500a97308 */ /* 0x0007620000000800 */
[----:B-1----:R-:W-:Y:S01]  /*78d0*/  FADD.FTZ R15, R207, R186 ;  /* 0x000000bacf0f7221 */ /* 0x002fe20000010000 */
[----:B--2---:R-:W-:Y:S01]  /*78e0*/  F2FP.BF16.F32.PACK_AB R157, R204, R189 ;  /* 0x000000bdcc9d723e */ /* 0x004fe200000010ff */
[-C--:B------:R-:W-:Y:S01]  /*78f0*/  FMUL.FTZ R126, R126, R178.reuse ;  /* 0x000000b27e7e7220 */ /* 0x080fe20000410000 */
[-C--:B------:R-:W-:Y:S01]  /*7900*/  FMUL.FTZ R127, R127, R178.reuse ;  /* 0x000000b27f7f7220 */ /* 0x080fe20000410000 */
[-C--:B------:R-:W-:Y:S01]  /*7910*/  FMUL.FTZ R130, R130, R178.reuse ;  /* 0x000000b282827220 */ /* 0x080fe20000410000 */
[-C--:B------:R-:W-:Y:S01]  /*7920*/  FMUL.FTZ R131, R131, R178.reuse ;  /* 0x000000b283837220 */ /* 0x080fe20000410000 */
[-C--:B------:R-:W-:Y:S01]  /*7930*/  FMUL.FTZ R134, R134, R178.reuse ;  /* 0x000000b286867220 */ /* 0x080fe20000410000 */
[----:B------:R1:W2:Y:S01]  /*7940*/  MUFU.EX2 R182, R155 ;  /* 0x0000009b00b67308 */ /* 0x0002a20000000800 */
[----:B----4-:R-:W-:Y:S01]  /*7950*/  FADD.FTZ R194, R4, R15 ;  /* 0x0000000f04c27221 */ /* 0x010fe20000010000 */
[----:B---3--:R-:W-:Y:S01]  /*7960*/  F2FP.BF16.F32.PACK_AB R165, R180, R13 ;  /* 0x0000000db4a5723e */ /* 0x008fe200000010ff */
[-C--:B------:R-:W-:Y:S01]  /*7970*/  FMUL.FTZ R135, R135, R178.reuse ;  /* 0x000000b287877220 */ /* 0x080fe20000410000 */
[-C--:B------:R-:W-:Y:S01]  /*7980*/  FMUL.FTZ R138, R138, R178.reuse ;  /* 0x000000b28a8a7220 */ /* 0x080fe20000410000 */
[-C--:B------:R-:W-:Y:S01]  /*7990*/  FMUL.FTZ R139, R139, R178.reuse ;  /* 0x000000b28b8b7220 */ /* 0x080fe20000410000 */
[-C--:B------:R-:W-:Y:S01]  /*79a0*/  FMUL.FTZ R142, R142, R178.reuse ;  /* 0x000000b28e8e7220 */ /* 0x080fe20000410000 */
[-C--:B------:R-:W-:Y:S01]  /*79b0*/  FMUL.FTZ R143, R143, R178.reuse ;  /* 0x000000b28f8f7220 */ /* 0x080fe20000410000 */
[----:B------:R3:W4:Y:S01]  /*79c0*/  MUFU.EX2 R171, R167 ;  /* 0x000000a700ab7308 */ /* 0x0007220000000800 */
[----:B-----5:R-:W-:Y:S01]  /*79d0*/  FADD.FTZ R15, R169, R194 ;  /* 0x000000c2a90f7221 */ /* 0x020fe20000010000 */
[----:B-1----:R-:W-:Y:S01]  /*79e0*/  F2FP.BF16.F32.PACK_AB R155, R188, R21 ;  /* 0x00000015bc9b723e */ /* 0x002fe200000010ff */
[-C--:B------:R-:W-:Y:S01]  /*79f0*/  FMUL.FTZ R146, R146, R178.reuse ;  /* 0x000000b292927220 */ /* 0x080fe20000410000 */
[-C--:B------:R-:W-:Y:S01]  /*7a00*/  FMUL.FTZ R147, R147, R178.reuse ;  /* 0x000000b293937220 */ /* 0x080fe20000410000 */
[-C--:B------:R-:W-:Y:S01]  /*7a10*/  FMUL.FTZ R150, R150, R178.reuse ;  /* 0x000000b296967220 */ /* 0x080fe20000410000 */
[----:B------:R-:W-:-:S02]  /*7a20*/  FMUL.FTZ R151, R151, R178 ;  /* 0x000000b297977220 */ /* 0x000fc40000410000 */
[----:B------:R1:W5:Y:S01]  /*7a30*/  MUFU.EX2 R184, R153 ;  /* 0x0000009900b87308 */ /* 0x0003620000000800 */
[----:B--2---:R-:W-:Y:S01]  /*7a40*/  FADD.FTZ R194, R182, R15 ;  /* 0x0000000fb6c27221 */ /* 0x004fe20000010000 */
[----:B---3--:R-:W-:Y:S02]  /*7a50*/  F2FP.BF16.F32.PACK_AB R167, R4, R207 ;  /* 0x000000cf04a7723e */ /* 0x008fe400000010ff */
[----:B------:R-:W-:-:S04]  /*7a60*/  F2FP.BF16.F32.PACK_AB R169, R182, R169 ;  /* 0x000000a9b6a9723e */ /* 0x000fc800000010ff */
[----:B------:R-:W2:Y:S01]  /*7a70*/  MUFU.EX2 R173, R195 ;  /* 0x000000c300ad7308 */ /* 0x000ea20000000800 */
[----:B----4-:R-:W-:Y:S01]  /*7a80*/  FADD.FTZ R15, R171, R194 ;  /* 0x000000c2ab0f7221 */ /* 0x010fe20000010000 */
[----:B-1----:R-:W-:-:S06]  /*7a90*/  F2FP.BF16.F32.PACK_AB R153, R20, R183 ;  /* 0x000000b71499723e */ /* 0x002fcc00000010ff */
[----:B------:R-:W1:Y:S01]  /*7aa0*/  MUFU.EX2 R186, R197 ;  /* 0x000000c500ba7308 */ /* 0x000e620000000800 */
[C---:B-----5:R-:W-:Y:S01]  /*7ab0*/  FADD.FTZ R196, R184.reuse, R15 ;  /* 0x0000000fb8c47221 */ /* 0x060fe20000010000 */
[----:B------:R-:W-:-:S06]  /*7ac0*/  F2FP.BF16.F32.PACK_AB R171, R184, R171 ;  /* 0x000000abb8ab723e */ /* 0x000fcc00000010ff */
[----:B------:R-:W3:Y:S01]  /*7ad0*/  MUFU.EX2 R175, R190 ;  /* 0x000000be00af7308 */ /* 0x000ee20000000800 */
[----:B--2---:R-:W-:-:S07]  /*7ae0*/  FADD.FTZ R9, R173, R196 ;  /* 0x000000c4ad097221 */ /* 0x004fce0000010000 */
[----:B------:R-:W2:Y:S01]  /*7af0*/  MUFU.EX2 R194, R199 ;  /* 0x000000c700c27308 */ /* 0x000ea20000000800 */
[C---:B-1----:R-:W-:Y:S01]  /*7b00*/  FADD.FTZ R8, R186.reuse, R9 ;  /* 0x00000009ba087221 */ /* 0x042fe20000010000 */
[----:B------:R-:W-:-:S03]  /*7b10*/  F2FP.BF16.F32.PACK_AB R173, R186, R173 ;  /* 0x000000adbaad723e */ /* 0x000fc600000010ff */
[----:B---3--:R-:W-:-:S04]  /*7b20*/  FADD.FTZ R9, R175, R8 ;  /* 0x00000008af097221 */ /* 0x008fc80000010000 */
[C---:B--2---:R-:W-:Y:S01]  /*7b30*/  FADD.FTZ R4, R194.reuse, R9 ;  /* 0x00000009c2047221 */ /* 0x044fe20000010000 */
[----:B------:R-:W-:Y:S01]  /*7b40*/  F2FP.BF16.F32.PACK_AB R175, R194, R175 ;  /* 0x000000afc2af723e */ /* 0x000fe200000010ff */
[----:B------:R-:W-:Y:S06]  /*7b50*/  @!P0 BRA `(.L_x_8559) ;  /* 0x0000000000048947 */ /* 0x000fec0003800000 */
[----:B------:R-:W-:Y:S01]  /*7b60*/  BPT.TRAP 0x1 ;  /* 0x000000040000795c */ /* 0x000fe20000300000 */
.L_x_8559:
[----:B------:R1:W2:Y:S01]  /*7b70*/  SYNCS.PHASECHK.TRANS64.TRYWAIT P1, [UR28+0x22850], R10 ;  /* 0x0228500aff0075a7 */ /* 0x0002a2000802015c */
[----:B------:R-:W-:Y:S05]  /*7b80*/  @!P0 BRA `(.L_x_8560) ;  /* 0x0000000000048947 */ /* 0x000fea0003800000 */
[----:B------:R-:W-:Y:S01]  /*7b90*/  BPT.TRAP 0x1 ;  /* 0x000000040000795c */ /* 0x000fe20000300000 */
.L_x_8560:
[----:B--2---:R-:W-:Y:S05]  /*7ba0*/  @P1 BRA `(.L_x_8561) ;  /* 0x0000000000081947 */ /* 0x004fea0003800000 */
[----:B------:R-:W2:Y:S02]  /*7bb0*/  SYNCS.PHASECHK.TRANS64.TRYWAIT P1, [UR28+0x22850], R10 ;  /* 0x0228500aff0075a7 */ /* 0x000ea4000802015c */
[----:B--2---:R-:W-:Y:S05]  /*7bc0*/  @!P1 BRA `(.L_x_8562) ;  /* 0x000000b000f09947 */ /* 0x004fea0003800000 */
.L_x_8561:
[----:B------:R-:W-:Y:S01]  /*7bd0*/  VIADD R8, R23, 0x8 ;  /* 0x0000000817087836 */ /* 0x000fe20000000000 */
[----:B------:R-:W-:Y:S01]  /*7be0*/  UIMAD UR11, UR39, 0xc00, UR21 ;  /* 0x00000c00270b78a4 */ /* 0x000fe2000f8e0215 */
[----:B------:R-:W3:Y:S01]  /*7bf0*/  S2R R9, SR_TID.X ;  /* 0x0000000000097919 */ /* 0x000ee20000002100 */
[----:B------:R-:W-:Y:S02]  /*7c00*/  UMOV UR7, 0x40000040 ;  /* 0x4000004000077882 */ /* 0x000fe40000000000 */
[----:B------:R4:W-:Y:S06]  /*7c10*/  BAR.SYNC.DEFER_BLOCKING R8, 0x100 ;  /* 0x000400080000751d */ /* 0x0009ec0000010000 */
[----:B------:R-:W-:Y:S01]  /*7c20*/  UMOV UR6, UR11 ;  /* 0x0000000b00067c82 */ /* 0x000fe20008000000 */
[----:B----4-:R-:W-:Y:S01]  /*7c30*/  IMAD.MOV.U32 R8, RZ, RZ, R176 ;  /* 0x000000ffff087224 */ /* 0x010fe200078e00b0 */
[----:B------:R-:W-:Y:S01]  /*7c40*/  WARPGROUP.ARRIVE ;  /* 0x00000000000079c5 */ /* 0x000fe20000000000 */
[----:B---3--:R-:W-:Y:S01]  /*7c50*/  LOP3.LUT P1, RZ, R9, 0x7f, RZ, 0xc0, !PT ;  /* 0x0000007f09ff7812 */ /* 0x008fe2000782c0ff */
[----:B------:R-:W-:-:S04]  /*7c60*/  IMAD.MOV.U32 R9, RZ, RZ, R14 ;  /* 0x000000ffff097224 */ /* 0x000fc800078e000e */
[----:B------:R-:W-:Y:S01]  /*7c70*/  HGMMA.64x256x16.F32.BF16 R24, R152, gdesc[UR4].tnspB, R24, gsb0 ;  /* 0x43e0000498187df0 */ /* 0x000fe20008001818 */
[----:B------:R-:W-:Y:S01]  /*7c80*/  UIADD3 UR6, UR11, 0x80, URZ ;  /* 0x000000800b067890 */ /* 0x000fe2000fffe03f */
[----:B------:R-:W-:-:S06]  /*7c90*/  UMOV UR7, 0x40000040 ;  /* 0x4000004000077882 */ /* 0x000fcc0000000000 */
[----:B--2---:R-:W-:-:S05]  /*7ca0*/  @!P1 VIADD R177, R177, 0x22860 ;  /* 0x00022860b1b19836 */ /* 0x004fca0000000000 */
[----:B------:R-:W-:Y:S01]  /*7cb0*/  @!P1 PRMT R177, RZ, 0x654, R177 ;  /* 0x00000654ffb19816 */ /* 0x000fe200000000b1 */
[----:B------:R-:W-:Y:S02]  /*7cc0*/  WARPGROUP.DEPBAR.LE gsb0, 0x0 ;  /* 0x00008000000079c5 */ /* 0x000fe40000010000 */
[----:B------:R-:W-:-:S12]  /*7cd0*/  WARPGROUP.ARRIVE ;  /* 0x00000000000079c5 */ /* 0x000fd80000000000 */
        /* <DEDUP_REMOVED lines=27> */
[C---:B------:R-:W-:Y:S01]  /*7e90*/  ISETP.GT.AND P1, PT, R7.reuse, UR26, PT ;  /* 0x0000001a07007c0c */ /* 0x040fe2000bf24270 */
[----:B------:R-:W-:-:S12]  /*7ea0*/  VIADD R7, R7, 0xffffffff ;  /* 0xffffffff07077836 */ /* 0x000fd80000000000 */
[----:B--2---:R-:W-:Y:S05]  /*7eb0*/  @P1 BRA `(.L_x_8563) ;  /* 0xffffffc800c41947 */ /* 0x004fea000383ffff */
[----:B------:R-:W-:Y:S02]  /*7ec0*/  IMAD.MOV.U32 R8, RZ, RZ, R176 ;  /* 0x000000ffff087224 */ /* 0x000fe400078e00b0 */
[----:B------:R-:W-:-:S07]  /*7ed0*/  IMAD.MOV.U32 R9, RZ, RZ, R14 ;  /* 0x000000ffff097224 */ /* 0x000fce00078e000e */
.L_x_8546:
[----:B-1----:R-:W1:Y:S01]  /*7ee0*/  LDC R10, c[0x0][0x9e4] ;  /* 0x00027900ff0a7b82 */ /* 0x002e620000000800 */
[----:B------:R-:W-:Y:S01]  /*7ef0*/  ULDC UR6, c[0x0][0x9dc] ;  /* 0x0002770000067ab9 */ /* 0x000fe20000000800 */
[----:B------:R-:W-:Y:S01]  /*7f00*/  LOP3.LUT R2, R2, 0xffefffff, RZ, 0xc0, !PT ;  /* 0xffefffff02027812 */ /* 0x000fe200078ec0ff */
[----:B------:R-:W-:-:S05]  /*7f10*/  VIADD R12, R22, -UR6 ;  /* 0x80000006160c7c36 */ /* 0x000fca0008000000 */
[----:B------:R-:W-:Y:S02]  /*7f20*/  R2UR UR6, R12 ;  /* 0x000000000c0672ca */ /* 0x000fe400000e0000 */
[----:B-1----:R-:W-:-:S13]  /*7f30*/  ISETP.GE.AND P1, PT, R10, 0x1, PT ;  /* 0x000000010a00780c */ /* 0x002fda0003f26270 */
[----:B------:R-:W-:Y:S01]  /*7f40*/  @P1 LOP3.LUT R2, R2, 0x100000, RZ, 0xfc, !PT ;  /* 0x0010000002021812 */ /* 0x000fe200078efcff */
        /* <DEDUP_REMOVED lines=10> */
.L_x_8565:
[----:B------:R-:W-:-:S13]  /*7ff0*/  ISETP.NE.AND P1, PT, R10, 0x1, PT ;  /* 0x000000010a00780c */ /* 0x000fda0003f25270 */
[----:B------:R-:W1:Y:S02]  /*8000*/  @P1 LDC.64 R12, c[0x0][0x9e8] ;  /* 0x00027a00ff0c1b82 */ /* 0x000e640000000a00 */
[----:B-1----:R-:W-:-:S05]  /*8010*/  @P1 IMAD.HI.U32 R12, R22, R12, RZ ;  /* 0x0000000c160c1227 */ /* 0x002fca00078e00ff */
[----:B------:R-:W-:-:S07]  /*8020*/  @P1 SHF.R.U32.HI R22, RZ, R13, R12 ;  /* 0x0000000dff161219 */ /* 0x000fce000001160c */
.L_x_8566:
[----:B------:R-:W-:-:S05]  /*8030*/  IMAD R22, R22, R10, RZ ;  /* 0x0000000a16167224 */ /* 0x000fca00078e02ff */
[----:B------:R-:W-:-:S13]  /*8040*/  R2UR UR7, R22 ;  /* 0x00000000160772ca */ /* 0x000fda00000e0000 */
[----:B------:R-:W-:-:S04]  /*8050*/  UISETP.LT.AND UP0, UPT, UR6, UR7, UPT ;  /* 0x000000070600728c */ /* 0x000fc8000bf01270 */
[----:B------:R-:W-:-:S12]  /*8060*/  USEL UR6, UR6, UR7, !UP0 ;  /* 0x0000000706067287 */ /* 0x000fd8000c000000 */
.L_x_8564:
[----:B------:R-:W-:-:S04]  /*8070*/  UIADD3 UR6, UR6, 0x5f, URZ ;  /* 0x0000005f06067890 */ /* 0x000fc8000fffe03f */
[----:B------:R-:W-:-:S04]  /*8080*/  UIMAD.WIDE UR6, UR6, 0x2aaaaaab, URZ ;  /* 0x2aaaaaab060678a5 */ /* 0x000fc8000f8e023f */
[----:B------:R-:W-:-:S04]  /*8090*/  USHF.R.U32.HI UR6, URZ, 0x1f, UR7 ;  /* 0x0000001f3f067899 */ /* 0x000fc80008011607 */
[----:B------:R-:W-:-:S04]  /*80a0*/  ULEA.HI.SX32 UR6, UR7, UR6, 0x1c ;  /* 0x0000000607067291 */ /* 0x000fc8000f8fe23f */
[----:B------:R-:W-:-:S04]  /*80b0*/  UISETP.LT.AND UP0, UPT, UR40, UR6, UPT ;  /* 0x000000062800728c */ /* 0x000fc8000bf01270 */
[----:B------:R-:W-:-:S06]  /*80c0*/  USEL UR23, UR40, UR6, !UP0 ;  /* 0x0000000628177287 */ /* 0x000fcc000c000000 */
[----:B------:R-:W-:-:S13]  /*80d0*/  ISETP.GE.AND P1, PT, R7, UR23, PT ;  /* 0x0000001707007c0c */ /* 0x000fda000bf26270 */
[----:B------:R-:W-:Y:S05]  /*80e0*/  @!P1 BRA `(.L_x_8567) ;  /* 0x0000002000c89947 */ /* 0x000fea0003800000 */
[----:B------:R-:W-:Y:S01]  /*80f0*/  IMAD.MOV.U32 R13, RZ, RZ, R8 ;  /* 0x000000ffff0d7224 */ /* 0x000fe200078e0008 */
[----:B------:R-:W-:Y:S01]  /*8100*/  ULDC UR24, c[0x0][0x988] ;  /* 0x0002620000187ab9 */ /* 0x000fe20000000800 */
[----:B------:R-:W-:Y:S01]  /*8110*/  IMAD.MOV.U32 R204, RZ, RZ, R9 ;  /* 0x000000ffffcc7224 */ /* 0x000fe200078e0009 */
[----:B------:R-:W-:Y:S01]  /*8120*/  ULDC UR25, c[0x0][0x9d8] ;  /* 0x0002760000197ab9 */ /* 0x000fe20000000800 */
[----:B------:R-:W-:-:S07]  /*8130*/  IMAD.MOV.U32 R12, RZ, RZ, R7 ;  /* 0x000000ffff0c7224 */ /* 0x000fce00078e0007 */
.L_x_8576:
[----:B------:R-:W-:Y:S01]  /*8140*/  UIADD3 UR39, UR39, 0x1, URZ ;  /* 0x0000000127277890 */ /* 0x000fe2000fffe03f */
[C---:B------:R-:W-:Y:S01]  /*8150*/  ISETP.GT.AND P1, PT, R12.reuse, UR23, PT ;  /* 0x000000170c007c0c */ /* 0x040fe2000bf24270 */
[----:B------:R-:W-:Y:S02]  /*8160*/  VIADD R12, R12, 0xffffffff ;  /* 0xffffffff0c0c7836 */ /* 0x000fe40000000000 */
[----:B------:R-:W-:-:S04]  /*8170*/  UISETP.NE.AND UP0, UPT, UR39, 0x2, UPT ;  /* 0x000000022700788c */ /* 0x000fc8000bf05270 */
[----:B------:R-:W-:Y:S02]  /*8180*/  USEL UR6, URZ, 0x1, UP0 ;  /* 0x000000013f067887 */ /* 0x000fe40008000000 */
[----:B------:R-:W-:Y:S02]  /*8190*/  USEL UR39, UR39, URZ, UP0 ;  /* 0x0000003f27277287 */ /* 0x000fe40008000000 */
[----:B------:R-:W-:Y:S01]  /*81a0*/  ULOP3.LUT UR38, UR38, UR6, URZ, 0x3c, !UPT ;  /* 0x0000000626267292 */ /* 0x000fe2000f8e3c3f */
[----:B--2---:R-:W-:Y:S11]  /*81b0*/  @!P0 BRA `(.L_x_8568) ;  /* 0x0000000000048947 */ /* 0x004ff60003800000 */
[----:B------:R-:W-:Y:S01]  /*81c0*/  BPT.TRAP 0x1 ;  /* 0x000000040000795c */ /* 0x000fe20000300000 */
.L_x_8568:
[----:B------:R-:W-:Y:S01]  /*81d0*/  ULEA UR26, UR39, UR46, 0x3 ;  /* 0x0000002e271a7291 */ /* 0x000fe2000f8e183f */
[----:B------:R-:W-:-:S05]  /*81e0*/  IMAD.U32 R7, RZ, RZ, UR38 ;  /* 0x00000026ff077e24 */ /* 0x000fca000f8e00ff */
[----:B------:R-:W-:-:S04]  /*81f0*/  SHF.L.U32 R7, R7, 0x1f, RZ ;  /* 0x0000001f07077819 */ /* 0x000fc800000006ff */
[----:B------:R1:W2:Y:S01]  /*8200*/  SYNCS.PHASECHK.TRANS64.TRYWAIT P2, [UR26+0x22830], R7 ;  /* 0x02283007ff0075a7 */ /* 0x0002a2000804015a */
[----:B------:R-:W-:Y:S05]  /*8210*/  @!P0 BRA `(.L_x_8569) ;  /* 0x0000000000048947 */ /* 0x000fea0003800000 */
[----:B------:R-:W-:Y:S01]  /*8220*/  BPT.TRAP 0x1 ;  /* 0x000000040000795c */ /* 0x000fe20000300000 */
.L_x_8569:
[----:B--2---:R-:W-:Y:S05]  /*8230*/  @P2 BRA `(.L_x_8570) ;  /* 0x0000000000082947 */ /* 0x004fea0003800000 */
[----:B------:R-:W2:Y:S02]  /*8240*/  SYNCS.PHASECHK.TRANS64.TRYWAIT P2, [UR26+0x22830], R7 ;  /* 0x02283007ff0075a7 */ /* 0x000ea4000804015a */
[----:B--2---:R-:W-:Y:S05]  /*8250*/  @!P2 BRA `(.L_x_8571) ;  /* 0x000000ac0060a947 */ /* 0x004fea0003800000 */
.L_x_8570:
[----:B------:R-:W-:Y:S01]  /*8260*/  UIMAD UR18, UR39, 0x300, UR20 ;  /* 0x00000300271278a4 */ /* 0x000fe2000f8e0214 */
[----:B------:R-:W-:Y:S01]  /*8270*/  WARPGROUP.ARRIVE ;  /* 0x00000000000079c5 */ /* 0x000fe20000000000 */
[----:B------:R-:W-:Y:S01]  /*8280*/  UMOV UR19, 0x40000040 ;  /* 0x4000004000137882 */ /* 0x000fe20000000000 */
[----:B------:R-:W-:Y:S01]  /*8290*/  UMOV UR7, 0x40000040 ;  /* 0x4000004000077882 */ /* 0x000fe20000000000 */
[----:B------:R-:W-:-:S03]  /*82a0*/  UIADD3 UR6, UR18, 0x2, URZ ;  /* 0x0000000212067890 */ /* 0x000fc6000fffe03f */
[----:B------:R-:W3:Y:S01]  /*82b0*/  S2R R217, SR_TID.X ;  /* 0x0000000000d97919 */ /* 0x000ee20000002100 */
[----:B------:R-:W-:Y:S01]  /*82c0*/  UIADD3 UR10, UR18, 0x4, URZ ;  /* 0x00000004120a7890 */ /* 0x000fe2000fffe03f */
[----:B------:R-:W-:Y:S01]  /*82d0*/  UMOV UR11, 0x40000040 ;  /* 0x40000040000b7882 */ /* 0x000fe20000000000 */
[----:B------:R-:W-:Y:S01]  /*82e0*/  HGMMA.64x96x16.F32.BF16 R152, gdesc[UR16], RZ, !UPT, gsb0 ;  /* 0x01600000109879f0 */ /* 0x000fe2000c0018ff */
[----:B------:R-:W-:Y:S01]  /*82f0*/  UIADD3 UR14, UR18, 0x6, URZ ;  /* 0x00000006120e7890 */ /* 0x000fe2000fffe03f */
[----:B------:R-:W-:Y:S01]  /*8300*/  UMOV UR15, 0x40000040 ;  /* 0x40000040000f7882 */ /* 0x000fe20000000000 */
[----:B---3--:R-:W-:Y:S01]  /*8310*/  LOP3.LUT P2, RZ, R217, 0x7f, RZ, 0xc0, !PT ;  /* 0x0000007fd9ff7812 */ /* 0x008fe2000784c0ff */
[----:B------:R-:W-:Y:S02]  /*8320*/  WARPGROUP.DEPBAR.LE gsb0, 0x0 ;  /* 0x00008000000079c5 */ /* 0x000fe40000010000 */
        /* <DEDUP_REMOVED lines=62> */
[----:B------:R-:W-:-:S02]  /*8710*/  FMUL.FTZ R176, R199, UR25 ;  /* 0x00000019c7b07c20 */ /* 0x000fc40008410000 */
        /* <DEDUP_REMOVED lines=31> */
[----:B------:R-:W-:-:S05]  /*8910*/  FMUL.FTZ R175, R198, UR25 ;  /* 0x00000019c6af7c20 */ /* 0x000fca0008410000 */
[----:B------:R-:W2:Y:S01]  /*8920*/  MUFU.TANH R213, R213 ;  /* 0x000000d500d57308 */ /* 0x000ea20000002400 */
[----:B---3--:R-:W-:-:S07]  /*8930*/  FMNMX.FTZ R166, R214, R9, !PT ;  /* 0x00000009d6a67209 */ /* 0x008fce0007810000 */
[----:B------:R-:W3:Y:S01]  /*8940*/  MUFU.TANH R196, R196 ;  /* 0x000000c400c47308 */ /* 0x000ee20000002400 */
[----:B----4-:R-:W-:-:S07]  /*8950*/  FMNMX.FTZ R166, R189, R166, !PT ;  /* 0x000000a6bda67209 */ /* 0x010fce0007810000 */
[----:B------:R-:W4:Y:S01]  /*8960*/  MUFU.TANH R193, R193 ;  /* 0x000000c100c17308 */ /* 0x000f220000002400 */
[----:B--2---:R-:W-:Y:S01]  /*8970*/  FMNMX.FTZ R9, R213, R166, !PT ;  /* 0x000000a6d5097209 */ /* 0x004fe20007810000 */
[----:B------:R-:W-:-:S06]  /*8980*/  FMUL.FTZ R166, R179, UR25 ;  /* 0x00000019b3a67c20 */ /* 0x000fcc0008410000 */
[----:B------:R-:W2:Y:S01]  /*8990*/  MUFU.TANH R14, R14 ;  /* 0x0000000e000e7308 */ /* 0x000ea20000002400 */
[----:B---3--:R-:W-:-:S07]  /*89a0*/  FMNMX.FTZ R168, R196, R9, !PT ;  /* 0x00000009c4a87209 */ /* 0x008fce0007810000 */
[----:B------:R-:W3:Y:S01]  /*89b0*/  MUFU.TANH R11, R11 ;  /* 0x0000000b000b7308 */ /* 0x000ee20000002400 */
[----:B----4-:R-:W-:Y:S01]  /*89c0*/  FMNMX.FTZ R9, R193, R168, !PT ;  /* 0x000000a8c1097209 */ /* 0x010fe20007810000 */
[----:B------:R-:W-:-:S04]  /*89d0*/  FMUL.FTZ R168, R183, UR25 ;  /* 0x00000019b7a87c20 */ /* 0x000fc80008410000 */
[----:B------:R-:W4:Y:S02]  /*89e0*/  SHFL.BFLY PT, R172, R9, 0x2, 0x1f ;  /* 0x0c401f0009ac7f89 */ /* 0x000f2400000e0000 */
[----:B------:R-:W5:Y:S01]  /*89f0*/  MUFU.TANH R15, R15 ;  /* 0x0000000f000f7308 */ /* 0x000f620000002400 */
[----:B--2---:R-:W-:-:S07]  /*8a00*/  FMNMX.FTZ R180, R14, R13, !PT ;  /* 0x0000000d0eb47209 */ /* 0x004fce0007810000 */
[----:B------:R-:W2:Y:S01]  /*8a10*/  MUFU.TANH R20, R20 ;  /* 0x0000001400147308 */ /* 0x000ea20000002400 */
[----:B---3--:R-:W-:-:S07]  /*8a20*/  FMNMX.FTZ R180, R11, R180, !PT ;  /* 0x000000b40bb47209 */ /* 0x008fce0007810000 */
[----:B------:R-:W3:Y:S01]  /*8a30*/  MUFU.TANH R21, R21 ;  /* 0x0000001500157308 */ /* 0x000ee20000002400 */
[----:B-----5:R-:W-:Y:S02]  /*8a40*/  FMNMX.FTZ R179, R15, R180, !PT ;  /* 0x000000b40fb37209 */ /* 0x020fe40007810000 */
[----:B----4-:R-:W-:Y:S01]  /*8a50*/  FMNMX.FTZ R177, R9, R172, !PT ;  /* 0x000000ac09b17209 */ /* 0x010fe20007810000 */
[----:B------:R-:W-:-:S04]  /*8a60*/  FMUL.FTZ R172, R191, UR25 ;  /* 0x00000019bfac7c20 */ /* 0x000fc80008410000 */
[----:B------:R-:W4:Y:S01]  /*8a70*/  MUFU.TANH R22, R22 ;  /* 0x0000001600167308 */ /* 0x000f220000002400 */
[----:B------:R-:W5:Y:S07]  /*8a80*/  SHFL.BFLY PT, R178, R177, 0x1, 0x1f ;  /* 0x0c201f00b1b27f89 */ /* 0x000f6e00000e0000 */
[----:B------:R-:W1:Y:S08]  /*8a90*/  MUFU.TANH R152, R152 ;  /* 0x0000009800987308 */ /* 0x000e700000002400 */
[----:B------:R-:W1:Y:S08]  /*8aa0*/  MUFU.TANH R153, R153 ;  /* 0x0000009900997308 */ /* 0x000e700000002400 */
[----:B------:R-:W1:Y:S01]  /*8ab0*/  MUFU.TANH R154, R154 ;  /* 0x0000009a009a7308 */ /* 0x000e620000002400 */
[----:B-----5:R-:W-:-:S05]  /*8ac0*/  FMNMX.FTZ R9, R177, R178, !PT ;  /* 0x000000b2b1097209 */ /* 0x020fca0007810000 */
[C---:B------:R-:W-:Y:S02]  /*8ad0*/  FMUL.FTZ R198, R9.reuse, UR10 ;  /* 0x0000000a09c67c20 */ /* 0x040fe40008410000 */
[----:B------:R-:W5:Y:S01]  /*8ae0*/  MUFU.TANH R155, R155 ;  /* 0x0000009b009b7308 */ /* 0x000f620000002400 */
[----:B------:R-:W-:Y:S01]  /*8af0*/  FADD.FTZ R177, -R9, R204 ;  /* 0x000000cc09b17221 */ /* 0x000fe20000010100 */
[--C-:B------:R-:W-:Y:S01]  /*8b00*/  FFMA.FTZ R180, R8, UR10, -R198.reuse ;  /* 0x0000000a08b47c23 */ /* 0x100fe200080108c6 */
[----:B--2---:R-:W-:Y:S01]  /*8b10*/  FMNMX.FTZ R8, R20, R179, !PT ;  /* 0x000000b314087209 */ /* 0x004fe20007810000 */
[--C-:B------:R-:W-:Y:S01]  /*8b20*/  FFMA.FTZ R182, R157, UR10, -R198.reuse ;  /* 0x0000000a9db67c23 */ /* 0x100fe200080108c6 */
[--C-:B------:R-:W-:Y:S01]  /*8b30*/  FFMA.FTZ R183, R163, UR10, -R198.reuse ;  /* 0x0000000aa3b77c23 */ /* 0x100fe200080108c6 */
[----:B------:R-:W-:Y:S01]  /*8b40*/  FMUL.FTZ R178, R177, UR10 ;  /* 0x0000000ab1b27c20 */ /* 0x000fe20008410000 */
[----:B---3--:R-:W-:Y:S01]  /*8b50*/  FMNMX.FTZ R179, R21, R8, !PT ;  /* 0x0000000815b37209 */ /* 0x008fe20007810000 */
[----:B------:R-:W2:Y:S01]  /*8b60*/  MUFU.TANH R156, R156 ;  /* 0x0000009c009c7308 */ /* 0x000ea20000002400 */
[--C-:B------:R-:W-:Y:S01]  /*8b70*/  FFMA.FTZ R177, R203, UR10, -R198.reuse ;  /* 0x0000000acbb17c23 */ /* 0x100fe200080108c6 */
[--C-:B------:R-:W-:Y:S01]  /*8b80*/  FFMA.FTZ R195, R196, UR10, -R198.reuse ;  /* 0x0000000ac4c37c23 */ /* 0x100fe200080108c6 */
[----:B----4-:R-:W-:Y:S01]  /*8b90*/  FMNMX.FTZ R181, R22, R179, !PT ;  /* 0x000000b316b57209 */ /* 0x010fe20007810000 */
[--C-:B------:R-:W-:Y:S01]  /*8ba0*/  FFMA.FTZ R196, R193, UR10, -R198.reuse ;  /* 0x0000000ac1c47c23 */ /* 0x100fe200080108c6 */
[--C-:B------:R-:W-:Y:S01]  /*8bb0*/  FFMA.FTZ R205, R205, UR10, -R198.reuse ;  /* 0x0000000acdcd7c23 */ /* 0x100fe200080108c6 */
[--C-:B------:R-:W-:Y:S01]  /*8bc0*/  FFMA.FTZ R158, R158, UR10, -R198.reuse ;  /* 0x0000000a9e9e7c23 */ /* 0x100fe200080108c6 */
[----:B-1----:R-:W-:Y:S01]  /*8bd0*/  FMNMX.FTZ R8, R152, R181, !PT ;  /* 0x000000b598087209 */ /* 0x002fe20007810000 */
[----:B------:R-:W1:Y:S01]  /*8be0*/  MUFU.TANH R164, R164 ;  /* 0x000000a400a47308 */ /* 0x000e620000002400 */
        /* <DEDUP_REMOVED lines=18> */
[----:B-1----:R-:W-:Y:S01]  /*8d10*/  FMNMX.FTZ R8, R164, R159, !PT ;  /* 0x0000009fa4087209 */ /* 0x002fe20007810000 */
[----:B------:R-:W-:-:S04]  /*8d20*/  FFMA.FTZ R194, R213, UR10, -R198 ;  /* 0x0000000ad5c27c23 */ /* 0x000fc800080108c6 */
        /* <DEDUP_REMOVED lines=20> */
[----:B------:R2:W-:Y:S08]  /*8e70*/  MUFU.EX2 R159, R181 ;  /* 0x000000b5009f7308 */ /* 0x0005f00000000800 */
[----:B------:R-:W3:Y:S01]  /*8e80*/  MUFU.EX2 R178, R178 ;  /* 0x000000b200b27308 */ /* 0x000ee20000000800 */
[----:B--2---:R-:W-:-:S04]  /*8e90*/  FMNMX.FTZ R181, R175, R8, !PT ;  /* 0x00000008afb57209 */ /* 0x004fc80007810000 */
[----:B-1----:R-:W-:Y:S01]  /*8ea0*/  FMNMX.FTZ R8, R176, R181, !PT ;  /* 0x000000b5b0087209 */ /* 0x002fe20007810000 */
[--C-:B------:R-:W-:Y:S02]  /*8eb0*/  FFMA.FTZ R181, R208, UR10, -R198.reuse ;  /* 0x0000000ad0b57c23 */ /* 0x100fe400080108c6 */
[----:B------:R-:W1:Y:S02]  /*8ec0*/  MUFU.EX2 R177, R177 ;  /* 0x000000b100b17308 */ /* 0x000e640000000800 */
[----:B------:R-:W2:Y:S06]  /*8ed0*/  SHFL.BFLY PT, R187, R8, 0x2, 0x1f ;  /* 0x0c401f0008bb7f89 */ /* 0x000eac00000e0000 */
[----:B------:R-:W4:Y:S01]  /*8ee0*/  MUFU.EX2 R180, R180 ;  /* 0x000000b400b47308 */ /* 0x000f220000000800 */
[-C--:B---3--:R-:W-:Y:S01]  /*8ef0*/  FMUL.FTZ R24, R24, R178.reuse ;  /* 0x000000b218187220 */ /* 0x088fe20000410000 */
[-C--:B------:R-:W-:Y:S01]  /*8f00*/  FMUL.FTZ R25, R25, R178.reuse ;  /* 0x000000b219197220 */ /* 0x080fe20000410000 */
[-C--:B------:R-:W-:Y:S01]  /*8f10*/  FMUL.FTZ R28, R28, R178.reuse ;  /* 0x000000b21c1c7220 */ /* 0x080fe20000410000 */
[-C--:B------:R-:W-:Y:S01]  /*8f20*/  FMUL.FTZ R29, R29, R178.reuse ;  /* 0x000000b21d1d7220 */ /* 0x080fe20000410000 */
[-C--:B------:R-:W-:Y:S01]  /*8f30*/  FMUL.FTZ R32, R32, R178.reuse ;  /* 0x000000b220207220 */ /* 0x080fe20000410000 */
[-C--:B------:R-:W-:Y:S01]  /*8f40*/  FMUL.FTZ R33, R33, R178.reuse ;  /* 0x000000b221217220 */ /* 0x080fe20000410000 */
[-C--:B------:R-:W-:Y:S01]  /*8f50*/  FMUL.FTZ R36, R36, R178.reuse ;  /* 0x000000b224247220 */ /* 0x080fe20000410000 */
[----:B------:R3:W-:Y:S01]  /*8f60*/  MUFU.EX2 R161, R183 ;  /* 0x000000b700a17308 */ /* 0x0007e20000000800 */
[----:B-1----:R-:W-:Y:S01]  /*8f70*/  FFMA.FTZ R5, R178, R5, R177 ;  /* 0x00000005b2057223 */ /* 0x002fe200000100b1 */
[-C--:B------:R-:W-:Y:S01]  /*8f80*/  FMUL.FTZ R37, R37, R178.reuse ;  /* 0x000000b225257220 */ /* 0x080fe20000410000 */
[-C--:B------:R-:W-:Y:S01]  /*8f90*/  FMUL.FTZ R40, R40, R178.reuse ;  /* 0x000000b228287220 */ /* 0x080fe20000410000 */
[-C--:B------:R-:W-:Y:S01]  /*8fa0*/  FMUL.FTZ R41, R41, R178.reuse ;  /* 0x000000b229297220 */ /* 0x080fe20000410000 */
[-C--:B------:R-:W-:Y:S01]  /*8fb0*/  FMUL.FTZ R44, R44, R178.reuse ;  /* 0x000000b22c2c7220 */ /* 0x080fe20000410000 */
[-C--:B------:R-:W-:Y:S01]  /*8fc0*/  FMUL.FTZ R45, R45, R178.reuse ;  /* 0x000000b22d2d7220 */ /* 0x080fe20000410000 */
[----:B------:R-:W-:Y:S01]  /*8fd0*/  FMUL.FTZ R48, R48, R178 ;  /* 0x000000b230307220 */ /* 0x000fe20000410000 */
[----:B------:R-:W-:Y:S01]  /*8fe0*/  MUFU.EX2 R179, R205 ;  /* 0x000000cd00b37308 */ /* 0x000fe20000000800 */
[----:B---3--:R-:W-:Y:S01]  /*8ff0*/  FFMA.FTZ R183, R210, UR10, -R198 ;  /* 0x0000000ad2b77c23 */ /* 0x008fe200080108c6 */
[----:B--2---:R-:W-:Y:S01]  /*9000*/  FMNMX.FTZ R191, R8, R187, !PT ;  /* 0x000000bb08bf7209 */ /* 0x004fe20007810000 */
[----:B------:R-:W-:-:S02]  /*9010*/  IMAD.U32 R210, RZ, RZ, UR26 ;  /* 0x0000001affd27e24 */ /* 0x000fc4000f8e00ff */
[----:B------:R-:W-:Y:S01]  /*9020*/  FFMA.FTZ R187, R209, UR10, -R198 ;  /* 0x0000000ad1bb7c23 */ /* 0x000fe200080108c6 */
[-C--:B------:R-:W-:Y:S01]  /*9030*/  FMUL.FTZ R49, R49, R178.reuse ;  /* 0x000000b231317220 */ /* 0x080fe20000410000 */
[-C--:B------:R-:W-:Y:S01]  /*9040*/  FMUL.FTZ R52, R52, R178.reuse ;  /* 0x000000b234347220 */ /* 0x080fe20000410000 */
[----:B------:R-:W1:Y:S01]  /*9050*/  SHFL.BFLY PT, R8, R191, 0x1, 0x1f ;  /* 0x0c201f00bf087f89 */ /* 0x000e6200000e0000 */
        /* <DEDUP_REMOVED lines=23> */
[----:B-1----:R-:W-:Y:S01]  /*91d0*/  FMNMX.FTZ R8, R191, R8, !PT ;  /* 0x00000008bf087209 */ /* 0x002fe20007810000 */
[----:B------:R-:W-:Y:S01]  /*91e0*/  MUFU.EX2 R160, R160 ;  /* 0x000000a000a07308 */ /* 0x000fe20000000800 */
[-C--:B------:R-:W-:Y:S01]  /*91f0*/  FMUL.FTZ R93, R93, R178.reuse ;  /* 0x000000b25d5d7220 */ /* 0x080fe20000410000 */
[-C--:B------:R-:W-:Y:S01]  /*9200*/  FMUL.FTZ R96, R96, R178.reuse ;  /* 0x000000b260607220 */ /* 0x080fe20000410000 */
[-C--:B------:R-:W-:Y:S01]  /*9210*/  FMUL.FTZ R97, R97, R178.reuse ;  /* 0x000000b261617220 */ /* 0x080fe20000410000 */
[C---:B------:R-:W-:Y:S01]  /*9220*/  FADD.FTZ R13, -R8.reuse, R13 ;  /* 0x0000000d080d7221 */ /* 0x040fe20000010100 */
[----:B------:R-:W-:Y:S01]  /*9230*/  FMUL.FTZ R197, R8, UR10 ;  /* 0x0000000a08c57c20 */ /* 0x000fe20008410000 */
[-C--:B------:R-:W-:Y:S01]  /*9240*/  FMUL.FTZ R100, R100, R178.reuse ;  /* 0x000000b264647220 */ /* 0x080fe20000410000 */
[----:B------:R-:W-:Y:S01]  /*9250*/  FMUL.FTZ R101, R101, R178 ;  /* 0x000000b265657220 */ /* 0x000fe20000410000 */
[----:B------:R-:W-:Y:S01]  /*9260*/  FMUL.FTZ R13, R13, UR10 ;  /* 0x0000000a0d0d7c20 */ /* 0x000fe20008410000 */
[--C-:B------:R-:W-:Y:S01]  /*9270*/  FFMA.FTZ R14, R14, UR10, -R197.reuse ;  /* 0x0000000a0e0e7c23 */ /* 0x100fe200080108c5 */
[--C-:B------:R-:W-:Y:S01]  /*9280*/  FFMA.FTZ R193, R11, UR10, -R197.reuse ;  /* 0x0000000a0bc17c23 */ /* 0x100fe200080108c5 */
[--C-:B------:R-:W-:Y:S01]  /*9290*/  FFMA.FTZ R15, R15, UR10, -R197.reuse ;  /* 0x0000000a0f0f7c23 */ /* 0x100fe200080108c5 */
[--C-:B------:R-:W-:Y:S01]  /*92a0*/  FFMA.FTZ R20, R20, UR10, -R197.reuse ;  /* 0x0000000a14147c23 */ /* 0x100fe200080108c5 */
[----:B------:R1:W-:Y:S01]  /*92b0*/  MUFU.EX2 R191, R195 ;  /* 0x000000c300bf7308 */ /* 0x0003e20000000800 */
[--C-:B------:R-:W-:Y:S01]  /*92c0*/  FFMA.FTZ R21, R21, UR10, -R197.reuse ;  /* 0x0000000a15157c23 */ /* 0x100fe200080108c5 */
[--C-:B------:R-:W-:Y:S01]  /*92d0*/  FFMA.FTZ R22, R22, UR10, -R197.reuse ;  /* 0x0000000a16167c23 */ /* 0x100fe200080108c5 */
[----:B------:R-:W-:Y:S01]  /*92e0*/  IADD3 R11, -R23, 0xb, RZ ;  /* 0x0000000b170b7810 */ /* 0x000fe20007ffe1ff */
[--C-:B------:R-:W-:Y:S01]  /*92f0*/  FFMA.FTZ R198, R153, UR10, -R197.reuse ;  /* 0x0000000a99c67c23 */ /* 0x100fe200080108c5 */
[--C-:B------:R-:W-:Y:S01]  /*9300*/  FFMA.FTZ R199, R154, UR10, -R197.reuse ;  /* 0x0000000a9ac77c23 */ /* 0x100fe200080108c5 */
[--C-:B------:R-:W-:Y:S01]  /*9310*/  FFMA.FTZ R204, R155, UR10, -R197.reuse ;  /* 0x0000000a9bcc7c23 */ /* 0x100fe200080108c5 */
[--C-:B------:R-:W-:Y:S01]  /*9320*/  FFMA.FTZ R203, R156, UR10, -R197.reuse ;  /* 0x0000000a9ccb7c23 */ /* 0x100fe200080108c5 */
[----:B------:R-:W-:Y:S01]  /*9330*/  MUFU.EX2 R13, R13 ;  /* 0x0000000d000d7308 */ /* 0x000fe20000000800 */
[----:B-1----:R-:W-:Y:S01]  /*9340*/  FFMA.FTZ R195, R152, UR10, -R197 ;  /* 0x0000000a98c37c23 */ /* 0x002fe200080108c5 */
[----:B------:R-:W-:-:S02]  /*9350*/  @!P2 VIADD R152, R210, 0x22840 ;  /* 0x00022840d298a836 */ /* 0x000fc40000000000 */
[--C-:B------:R-:W-:Y:S01]  /*9360*/  FFMA.FTZ R165, R165, UR10, -R197.reuse ;  /* 0x0000000aa5a57c23 */ /* 0x100fe200080108c5 */
[--C-:B------:R-:W-:Y:S01]  /*9370*/  FFMA.FTZ R208, R166, UR10, -R197.reuse ;  /* 0x0000000aa6d07c23 */ /* 0x100fe200080108c5 */
[--C-:B------:R-:W-:Y:S01]  /*9380*/  FFMA.FTZ R167, R167, UR10, -R197.reuse ;  /* 0x0000000aa7a77c23 */ /* 0x100fe200080108c5 */
[--C-:B------:R-:W-:Y:S01]  /*9390*/  FFMA.FTZ R212, R168, UR10, -R197.reuse ;  /* 0x0000000aa8d47c23 */ /* 0x100fe200080108c5 */
[----:B------:R-:W-:Y:S01]  /*93a0*/  @!P2 PRMT R152, RZ, 0x654, R152 ;  /* 0x00000654ff98a816 */ /* 0x000fe20000000098 */
[----:B------:R-:W1:Y:S01]  /*93b0*/  MUFU.EX2 R14, R14 ;  /* 0x0000000e000e7308 */ /* 0x000e620000000800 */
[----:B------:R2:W-:Y:S06]  /*93c0*/  BAR.ARV R11, 0x100 ;  /* 0x0004000b0000751d */ /* 0x0005ec0000002000 */
[----:B------:R4:W-:Y:S01]  /*93d0*/  @!P2 SYNCS.ARRIVE.TRANS64.RED.A1T0 RZ, [R152+URZ], RZ ;  /* 0x000000ff98ffa9a7 */ /* 0x0009e2000810043f */
[----:B------:R-:W3:Y:S01]  /*93e0*/  MUFU.EX2 R193, R193 ;  /* 0x000000c100c17308 */ /* 0x000ee20000000800 */
[--C-:B------:R-:W-:Y:S01]  /*93f0*/  FFMA.FTZ R169, R169, UR10, -R197.reuse ;  /* 0x0000000aa9a97c23 */ /* 0x100fe200080108c5 */
[--C-:B------:R-:W-:Y:S01]  /*9400*/  FFMA.FTZ R214, R170, UR10, -R197.reuse ;  /* 0x0000000aaad67c23 */ /* 0x100fe200080108c5 */
[--C-:B------:R-:W-:Y:S01]  /*9410*/  FFMA.FTZ R171, R171, UR10, -R197.reuse ;  /* 0x0000000aabab7c23 */ /* 0x100fe200080108c5 */
[--C-:B------:R-:W-:Y:S01]  /*9420*/  FFMA.FTZ R216, R172, UR10, -R197.reuse ;  /* 0x0000000aacd87c23 */ /* 0x100fe200080108c5 */
[--C-:B------:R-:W-:Y:S01]  /*9430*/  FFMA.FTZ R173, R173, UR10, -R197.reuse ;  /* 0x0000000aadad7c23 */ /* 0x100fe200080108c5 */
[----:B------:R-:W-:Y:S01]  /*9440*/  FFMA.FTZ R174, R174, UR10, -R197 ;  /* 0x0000000aaeae7c23 */ /* 0x000fe200080108c5 */
[----:B----4-:R-:W-:Y:S01]  /*9450*/  FADD.FTZ R152, R180, R5 ;  /* 0x00000005b4987221 */ /* 0x010fe20000010000 */
[----:B------:R-:W4:Y:S01]  /*9460*/  MUFU.EX2 R15, R15 ;  /* 0x0000000f000f7308 */ /* 0x000f220000000800 */
[----:B-1----:R-:W-:Y:S01]  /*9470*/  FFMA.FTZ R4, R13, R4, R14 ;  /* 0x000000040d047223 */ /* 0x002fe2000001000e */
[----:B------:R-:W-:Y:S01]  /*9480*/  FFMA.FTZ R175, R175, UR10, -R197 ;  /* 0x0000000aafaf7c23 */ /* 0x000fe200080108c5 */
[----:B------:R-:W-:Y:S01]  /*9490*/  FADD.FTZ R5, R179, R152 ;  /* 0x00000098b3057221 */ /* 0x000fe20000010000 */
[-C--:B------:R-:W-:Y:S01]  /*94a0*/  FMUL.FTZ R104, R104, R178.reuse ;  /* 0x000000b268687220 */ /* 0x080fe20000410000 */
[-C--:B------:R-:W-:Y:S01]  /*94b0*/  FMUL.FTZ R105, R105, R178.reuse ;  /* 0x000000b269697220 */ /* 0x080fe20000410000 */
[-C--:B------:R-:W-:Y:S01]  /*94c0*/  FMUL.FTZ R108, R108, R178.reuse ;  /* 0x000000b26c6c7220 */ /* 0x080fe20000410000 */
[----:B------:R-:W-:Y:S01]  /*94d0*/  FADD.FTZ R152, R182, R5 ;  /* 0x00000005b6987221 */ /* 0x000fe20000010000 */
[----:B------:R-:W1:Y:S01]  /*94e0*/  MUFU.EX2 R20, R20 ;  /* 0x0000001400147308 */ /* 0x000e620000000800 */
[----:B---3--:R-:W-:Y:S01]  /*94f0*/  FADD.FTZ R4, R193, R4 ;  /* 0x00000004c1047221 */ /* 0x008fe20000010000 */
[-C--:B------:R-:W-:Y:S01]  /*9500*/  FMUL.FTZ R109, R109, R178.reuse ;  /* 0x000000b26d6d7220 */ /* 0x080fe20000410000 */
[----:B------:R-:W-:Y:S01]  /*9510*/  FADD.FTZ R5, R157, R152 ;  /* 0x000000989d057221 */ /* 0x000fe20000010000 */
[-C--:B------:R-:W-:Y:S01]  /*9520*/  FMUL.FTZ R112, R112, R178.reuse ;  /* 0x000000b270707220 */ /* 0x080fe20000410000 */
[-C--:B------:R-:W-:Y:S01]  /*9530*/  FMUL.FTZ R113, R113, R178.reuse ;  /* 0x000000b271717220 */ /* 0x080fe20000410000 */
[-C--:B------:R-:W-:Y:S01]  /*9540*/  FMUL.FTZ R116, R116, R178.reuse ;  /* 0x000000b274747220 */ /* 0x080fe20000410000 */
[----:B------:R-:W-:Y:S01]  /*9550*/  FADD.FTZ R152, R158, R5 ;  /* 0x000000059e987221 */ /* 0x000fe20000010000 */
[----:B------:R-:W3:Y:S01]  /*9560*/  MUFU.EX2 R21, R21 ;  /* 0x0000001500157308 */ /* 0x000ee20000000800 */
[----:B----4-:R-:W-:Y:S01]  /*9570*/  FADD.FTZ R153, R15, R4 ;  /* 0x000000040f997221 */ /* 0x010fe20000010000 */
[-C--:B------:R-:W-:Y:S01]  /*9580*/  FMUL.FTZ R117, R117, R178.reuse ;  /* 0x000000b275757220 */ /* 0x080fe20000410000 */
[----:B------:R-:W-:Y:S01]  /*9590*/  FADD.FTZ R5, R159, R152 ;  /* 0x000000989f057221 */ /* 0x000fe20000010000 */
[-C--:B------:R-:W-:Y:S01]  /*95a0*/  FMUL.FTZ R120, R120, R178.reuse ;  /* 0x000000b278787220 */ /* 0x080fe20000410000 */
[-C--:B------:R-:W-:Y:S01]  /*95b0*/  FMUL.FTZ R121, R121, R178.reuse ;  /* 0x000000b279797220 */ /* 0x080fe20000410000 */
[-C--:B------:R-:W-:Y:S01]  /*95c0*/  FMUL.FTZ R124, R124, R178.reuse ;  /* 0x000000b27c7c7220 */ /* 0x080fe20000410000 */
[----:B------:R-:W-:Y:S01]  /*95d0*/  FADD.FTZ R152, R160, R5 ;  /* 0x00000005a0987221 */ /* 0x000fe20000010000 */
[----:B------:R-:W4:Y:S01]  /*95e0*/  MUFU.EX2 R22, R22 ;  /* 0x0000001600167308 */ /* 0x000f220000000800 */
[----:B-1----:R-:W-:Y:S01]  /*95f0*/  FADD.FTZ R4, R20, R153 ;  /* 0x0000009914047221 */ /* 0x002fe20000010000 */
[-C--:B------:R-:W-:Y:S01]  /*9600*/  FMUL.FTZ R125, R125, R178.reuse ;  /* 0x000000b27d7d7220 */ /* 0x080fe20000410000 */
[----:B------:R-:W-:Y:S01]  /*9610*/  FADD.FTZ R5, R161, R152 ;  /* 0x00000098a1057221 */ /* 0x000fe20000010000 */
        /* <DEDUP_REMOVED lines=15> */
[----:B------:R-:W-:Y:S01]  /*9710*/  FMUL.FTZ R149, R149, R178 ;  /* 0x000000b295957220 */ /* 0x000fe20000410000 */
        /* <DEDUP_REMOVED lines=37> */
[----:B----4-:R-:W-:Y:S01]  /*9970*/  FFMA.FTZ R206, R164, UR10, -R197 ;  /* 0x0000000aa4ce7c23 */ /* 0x010fe200080108c5 */
[----:B---3--:R-:W-:Y:S01]  /*9980*/  FADD.FTZ R4, R204, R153 ;  /* 0x00000099cc047221 */ /* 0x008fe20000010000 */
[----:B------:R-:W-:Y:S01]  /*9990*/  FFMA.FTZ R197, R176, UR10, -R197 ;  /* 0x0000000ab0c57c23 */ /* 0x000fe200080108c5 */
        /* <DEDUP_REMOVED lines=47> */
[----:B------:R-:W-:Y:S01]  /*9c90*/  FMUL.FTZ R151, R151, R13 ;  /* 0x0000000d97977220 */ /* 0x000fe20000410000 */
[----:B------:R-:W-:-:S02]  /*9ca0*/  F2FP.BF16.F32.PACK_AB R156, R158, R157 ;  /* 0x0000009d9e9c723e */ /* 0x000fc400000010ff */
[----:B------:R-:W-:Y:S02]  /*9cb0*/  F2FP.BF16.F32.PACK_AB R158, R160, R159 ;  /* 0x0000009fa09e723e */ /* 0x000fe400000010ff */
[----:B------:R-:W3:Y:S01]  /*9cc0*/  MUFU.EX2 R183, R183 ;  /* 0x000000b700b77308 */ /* 0x000ee20000000800 */
[----:B----4-:R-:W-:Y:S01]  /*9cd0*/  FADD.FTZ R152, R186, R5 ;  /* 0x00000005ba987221 */ /* 0x010fe20000010000 */
[----:B------:R-:W-:Y:S02]  /*9ce0*/  F2FP.BF16.F32.PACK_AB R160, R162, R161 ;  /* 0x000000a1a2a0723e */ /* 0x000fe400000010ff */
[----:B------:R-:W-:Y:S02]  /*9cf0*/  F2FP.BF16.F32.PACK_AB R162, R184, R163 ;  /* 0x000000a3b8a2723e */ /* 0x000fe400000010ff */
[----:B------:R-:W-:Y:S02]  /*9d00*/  F2FP.BF16.F32.PACK_AB R154, R182, R179 ;  /* 0x000000b3b69a723e */ /* 0x000fe400000010ff */
[----:B------:R-:W4:Y:S01]  /*9d10*/  MUFU.EX2 R167, R167 ;  /* 0x000000a700a77308 */ /* 0x000f220000000800 */
[----:B-1----:R-:W-:Y:S01]  /*9d20*/  FADD.FTZ R4, R208, R153 ;  /* 0x00000099d0047221 */ /* 0x002fe20000010000 */
[----:B------:R-:W-:-:S02]  /*9d30*/  F2FP.BF16.F32.PACK_AB R155, R20, R15 ;  /* 0x0000000f149b723e */ /* 0x000fc400000010ff */
[----:B------:R-:W-:Y:S02]  /*9d40*/  F2FP.BF16.F32.PACK_AB R157, R22, R21 ;  /* 0x00000015169d723e */ /* 0x000fe400000010ff */
[----:B------:R-:W-:Y:S02]  /*9d50*/  F2FP.BF16.F32.PACK_AB R159, R198, R195 ;  /* 0x000000c3c69f723e */ /* 0x000fe400000010ff */
[----:B------:R-:W1:Y:S01]  /*9d60*/  MUFU.EX2 R188, R188 ;  /* 0x000000bc00bc7308 */ /* 0x000e620000000800 */
[----:B---3--:R-:W-:Y:S01]  /*9d70*/  FADD.FTZ R5, R183, R152 ;  /* 0x00000098b7057221 */ /* 0x008fe20000010000 */
[----:B------:R-:W-:Y:S02]  /*9d80*/  F2FP.BF16.F32.PACK_AB R161, R204, R199 ;  /* 0x000000c7cca1723e */ /* 0x000fe400000010ff */
[----:B------:R-:W-:Y:S02]  /*9d90*/  F2FP.BF16.F32.PACK_AB R163, R206, R203 ;  /* 0x000000cbcea3723e */ /* 0x000fe400000010ff */
[----:B------:R-:W-:-:S02]  /*9da0*/  F2FP.BF16.F32.PACK_AB R165, R208, R165 ;  /* 0x000000a5d0a5723e */ /* 0x000fc400000010ff */
        /* <DEDUP_REMOVED lines=18> */
[----:B-1----:R-:W-:Y:S01]  /*9ed0*/  FADD.FTZ R5, R187, R152 ;  /* 0x00000098bb057221 */ /* 0x002fe20000010000 */
[----:B------:R-:W-:-:S06]  /*9ee0*/  F2FP.BF16.F32.PACK_AB R152, R180, R177 ;  /* 0x000000b1b498723e */ /* 0x000fcc00000010ff */
[----:B------:R-:W1:Y:S01]  /*9ef0*/  MUFU.EX2 R216, R216 ;  /* 0x000000d800d87308 */ /* 0x000e620000000800 */
[----:B---3--:R-:W-:-:S07]  /*9f00*/  FADD.FTZ R153, R171, R4 ;  /* 0x00000004ab997221 */ /* 0x008fce0000010000 */
[----:B------:R-:W3:Y:S01]  /*9f10*/  MUFU.EX2 R189, R189 ;  /* 0x000000bd00bd7308 */ /* 0x000ee20000000800 */
[C---:B----4-:R-:W-:Y:S01]  /*9f20*/  FADD.FTZ R164, R192.reuse, R5 ;  /* 0x00000005c0a47221 */ /* 0x050fe20000010000 */
[----:B------:R-:W-:-:S06]  /*9f30*/  F2FP.BF16.F32.PACK_AB R170, R192, R187 ;  /* 0x000000bbc0aa723e */ /* 0x000fcc00000010ff */
[----:B------:R-:W4:Y:S01]  /*9f40*/  MUFU.EX2 R173, R173 ;  /* 0x000000ad00ad7308 */ /* 0x000f220000000800 */
[C---:B-1----:R-:W-:Y:S01]  /*9f50*/  FADD.FTZ R4, R216.reuse, R153 ;  /* 0x00000099d8047221 */ /* 0x042fe20000010000 */
[----:B------:R-:W-:Y:S02]  /*9f60*/  F2FP.BF16.F32.PACK_AB R153, R193, R14 ;  /* 0x0000000ec199723e */ /* 0x000fe400000010ff */
[----:B------:R-:W-:-:S04]  /*9f70*/  F2FP.BF16.F32.PACK_AB R171, R216, R171 ;  /* 0x000000abd8ab723e */ /* 0x000fc800000010ff */
[----:B------:R-:W1:Y:S01]  /*9f80*/  MUFU.EX2 R194, R194 ;  /* 0x000000c200c27308 */ /* 0x000e620000000800 */
[----:B---3--:R-:W-:Y:S01]  /*9f90*/  FADD.FTZ R5, R189, R164 ;  /* 0x000000a4bd057221 */ /* 0x008fe20000010000 */
[----:B------:R-:W-:-:S06]  /*9fa0*/  F2FP.BF16.F32.PACK_AB R164, R186, R181 ;  /* 0x000000b5baa4723e */ /* 0x000fcc00000010ff */
[----:B------:R-:W3:Y:S01]  /*9fb0*/  MUFU.EX2 R176, R174 ;  /* 0x000000ae00b07308 */ /* 0x000ee20000000800 */
[----:B----4-:R-:W-:-:S07]  /*9fc0*/  FADD.FTZ R13, R173, R4 ;  /* 0x00000004ad0d7221 */ /* 0x010fce0000010000 */
[----:B------:R-:W4:Y:S01]  /*9fd0*/  MUFU.EX2 R175, R175 ;  /* 0x000000af00af7308 */ /* 0x000f220000000800 */
[C---:B-1----:R-:W-:Y:S01]  /*9fe0*/  FADD.FTZ R168, R194.reuse, R5 ;  /* 0x00000005c2a87221 */ /* 0x042fe20000010000 */
[----:B------:R-:W-:-:S03]  /*9ff0*/  F2FP.BF16.F32.PACK_AB R172, R194, R189 ;  /* 0x000000bdc2ac723e */ /* 0x000fc600000010ff */
[----:B------:R-:W-:Y:S01]  /*a000*/  FADD.FTZ R5, R191, R168 ;  /* 0x000000a8bf057221 */ /* 0x000fe20000010000 */
[----:B------:R-:W-:Y:S02]  /*a010*/  F2FP.BF16.F32.PACK_AB R168, R190, R185 ;  /* 0x000000b9bea8723e */ /* 0x000fe400000010ff */
[----:B------:R-:W1:Y:S01]  /*a020*/  MUFU.EX2 R196, R196 ;  /* 0x000000c400c47308 */ /* 0x000e620000000800 */
[C---:B---3--:R-:W-:Y:S01]  /*a030*/  FADD.FTZ R4, R176.reuse, R13 ;  /* 0x0000000db0047221 */ /* 0x048fe20000010000 */
[----:B------:R-:W-:-:S06]  /*a040*/  F2FP.BF16.F32.PACK_AB R173, R176, R173 ;  /* 0x000000adb0ad723e */ /* 0x000fcc00000010ff */
[----:B------:R-:W3:Y:S01]  /*a050*/  MUFU.EX2 R178, R197 ;  /* 0x000000c500b27308 */ /* 0x000ee20000000800 */
[----:B----4-:R-:W-:Y:S01]  /*a060*/  FADD.FTZ R13, R175, R4 ;  /* 0x00000004af0d7221 */ /* 0x010fe20000010000 */
[C---:B-1----:R-:W-:Y:S01]  /*a070*/  FADD.FTZ R5, R196.reuse, R5 ;  /* 0x00000005c4057221 */ /* 0x042fe20000010000 */
[----:B------:R-:W-:Y:S02]  /*a080*/  F2FP.BF16.F32.PACK_AB R174, R196, R191 ;  /* 0x000000bfc4ae723e */ /* 0x000fe400000010ff */
[C---:B---3--:R-:W-:Y:S01]  /*a090*/  FADD.FTZ R4, R178.reuse, R13 ;  /* 0x0000000db2047221 */ /* 0x048fe20000010000 */
[----:B------:R-:W-:Y:S01]  /*a0a0*/  F2FP.BF16.F32.PACK_AB R175, R178, R175 ;  /* 0x000000afb2af723e */ /* 0x000fe200000010ff */
[----:B--2---:R-:W-:Y:S06]  /*a0b0*/  @!P0 BRA `(.L_x_8572) ;  /* 0x0000000000048947 */ /* 0x004fec0003800000 */
[----:B------:R-:W-:Y:S01]  /*a0c0*/  BPT.TRAP 0x1 ;  /* 0x000000040000795c */ /* 0x000fe20000300000 */
.L_x_8572:
[----:B------:R1:W2:Y:S01]  /*a0d0*/  SYNCS.PHASECHK.TRANS64.TRYWAIT P2, [UR26+0x22850], R7 ;  /* 0x02285007ff0075a7 */ /* 0x0002a2000804015a */
[----:B------:R-:W-:Y:S05]  /*a0e0*/  @!P0 BRA `(.L_x_8573) ;  /* 0x0000000000048947 */ /* 0x000fea0003800000 */
[----:B------:R-:W-:Y:S01]  /*a0f0*/  BPT.TRAP 0x1 ;  /* 0x000000040000795c */ /* 0x000fe20000300000 */
.L_x_8573:
[----:B--2---:R-:W-:Y:S05]  /*a100*/  @P2 BRA `(.L_x_8574) ;  /* 0x0000000000082947 */ /* 0x004fea0003800000 */
[----:B------:R-:W2:Y:S02]  /*a110*/  SYNCS.PHASECHK.TRANS64.TRYWAIT P2, [UR26+0x22850], R7 ;  /* 0x02285007ff0075a7 */ /* 0x000ea4000804015a */
[----:B--2---:R-:W-:Y:S05]  /*a120*/  @!P2 BRA `(.L_x_8575) ;  /* 0x0000008c00c4a947 */ /* 0x004fea0003800000 */
.L_x_8574:
[----:B-12---:R-:W-:Y:S01]  /*a130*/  VIADD R7, R23, 0x8 ;  /* 0x0000000817077836 */ /* 0x006fe20000000000 */
[----:B------:R-:W-:Y:S01]  /*a140*/  UIMAD UR11, UR39, 0xc00, UR21 ;  /* 0x00000c00270b78a4 */ /* 0x000fe2000f8e0215 */
[----:B------:R-:W1:Y:S01]  /*a150*/  S2R R13, SR_TID.X ;  /* 0x00000000000d7919 */ /* 0x000e620000002100 */
[----:B------:R-:W-:Y:S01]  /*a160*/  UMOV UR7, 0x40000040 ;  /* 0x4000004000077882 */ /* 0x000fe20000000000 */
[----:B------:R-:W-:Y:S01]  /*a170*/  IMAD.MOV.U32 R204, RZ, RZ, R9 ;  /* 0x000000ffffcc7224 */ /* 0x000fe200078e0009 */
[----:B------:R2:W-:Y:S06]  /*a180*/  BAR.SYNC.DEFER_BLOCKING R7, 0x100 ;  /* 0x000400070000751d */ /* 0x0005ec0000010000 */
[----:B------:R-:W-:Y:S01]  /*a190*/  UMOV UR6, UR11 ;  /* 0x0000000b00067c82 */ /* 0x000fe20008000000 */
[----:B------:R-:W-:Y:S01]  /*a1a0*/  WARPGROUP.ARRIVE ;  /* 0x00000000000079c5 */ /* 0x000fe20000000000 */
[----:B-1----:R-:W-:Y:S01]  /*a1b0*/  LOP3.LUT P2, RZ, R13, 0x7f, RZ, 0xc0, !PT ;  /* 0x0000007f0dff7812 */ /* 0x002fe2000784c0ff */
[----:B------:R-:W-:-:S04]  /*a1c0*/  IMAD.MOV.U32 R13, RZ, RZ, R8 ;  /* 0x000000ffff0d7224 */ /* 0x000fc800078e0008 */
[----:B------:R-:W-:Y:S01]  /*a1d0*/  HGMMA.64x256x16.F32.BF16 R24, R152, gdesc[UR4].tnspB, R24, gsb0 ;  /* 0x43e0000498187df0 */ /* 0x000fe20008001818 */
[----:B------:R-:W-:Y:S01]  /*a1e0*/  UIADD3 UR6, UR11, 0x80, URZ ;  /* 0x000000800b067890 */ /* 0x000fe2000fffe03f */
[----:B------:R-:W-:-:S06]  /*a1f0*/  UMOV UR7, 0x40000040 ;  /* 0x4000004000077882 */ /* 0x000fcc0000000000 */
[----:B------:R-:W-:-:S05]  /*a200*/  @!P2 VIADD R210, R210, 0x22860 ;  /* 0x00022860d2d2a836 */ /* 0x000fca0000000000 */
        /* <DEDUP_REMOVED lines=31> */
[----:B--2---:R-:W-:-:S07]  /*a400*/  IMAD.MOV.U32 R7, RZ, RZ, R12 ;  /* 0x000000ffff077224 */ /* 0x004fce00078e000c */
.L_x_8567:
[----:B------:R-:W-:-:S13]  /*a410*/  ISETP.GE.AND P1, PT, R7, UR40, PT ;  /* 0x0000002807007c0c */ /* 0x000fda000bf26270 */
[----:B------:R-:W-:Y:S05]  /*a420*/  @!P1 BRA `(.L_x_8577) ;  /* 0x0000003400589947 */ /* 0x000fea0003800000 */
[----:B------:R-:W-:Y:S01]  /*a430*/  IMAD.MOV.U32 R15, RZ, RZ, R8 ;  /* 0x000000ffff0f7224 */ /* 0x000fe200078e0008 */
[----:B------:R-:W-:Y:S01]  /*a440*/  ULDC UR23, c[0x0][0x9e4] ;  /* 0x0002790000177ab9 */ /* 0x000fe20000000800 */
[----:B------:R-:W-:Y:S01]  /*a450*/  IMAD.MOV.U32 R14, RZ, RZ, R9 ;  /* 0x000000ffff0e7224 */ /* 0x000fe200078e0009 */
[----:B------:R-:W-:Y:S01]  /*a460*/  ULDC UR26, c[0x0][0x988] ;  /* 0x00026200001a7ab9 */ /* 0x000fe20000000800 */
[----:B------:R-:W-:Y:S01]  /*a470*/  IMAD.IADD R13, R0, 0x1, R6 ;  /* 0x00000001000d7824 */ /* 0x000fe200078e0206 */
[----:B------:R-:W-:Y:S01]  /*a480*/  ULDC UR24, c[0x0][0x9d8] ;  /* 0x0002760000187ab9 */ /* 0x000fe20000000800 */
[----:B------:R-:W-:-:S05]  /*a490*/  ULDC UR25, c[0x0][0x9e0] ;  /* 0x0002780000197ab9 */ /* 0x000fca0000000800 */
.L_x_8594:
[----:B------:R-:W-:-:S04]  /*a4a0*/  UIADD3 UR39, UR39, 0x1, URZ ;  /* 0x0000000127277890 */ /* 0x000fc8000fffe03f */
[----:B------:R-:W-:-:S04]  /*a4b0*/  UISETP.NE.AND UP0, UPT, UR39, 0x2, UPT ;  /* 0x000000022700788c */ /* 0x000fc8000bf05270 */
[----:B------:R-:W-:Y:S02]  /*a4c0*/  USEL UR6, URZ, 0x1, UP0 ;  /* 0x000000013f067887 */ /* 0x000fe40008000000 */
[----:B------:R-:W-:Y:S02]  /*a4d0*/  USEL UR39, UR39, URZ, UP0 ;  /* 0x0000003f27277287 */ /* 0x000fe40008000000 */
[----:B------:R-:W-:Y:S01]  /*a4e0*/  ULOP3.LUT UR38, UR38, UR6, URZ, 0x3c, !UPT ;  /* 0x0000000626267292 */ /* 0x000fe2000f8e3c3f */
[----:B------:R-:W-:Y:S11]  /*a4f0*/  @!P0 BRA `(.L_x_8578) ;  /* 0x0000000000048947 */ /* 0x000ff60003800000 */
[----:B------:R-:W-:Y:S01]  /*a500*/  BPT.TRAP 0x1 ;  /* 0x000000040000795c */ /* 0x000fe20000300000 */
.L_x_8578:
[----:B------:R-:W-:Y:S01]  /*a510*/  ULEA UR27, UR39, UR46, 0x3 ;  /* 0x0000002e271b7291 */ /* 0x000fe2000f8e183f */
[----:B------:R-:W-:-:S05]  /*a520*/  IMAD.U32 R12, RZ, RZ, UR38 ;  /* 0x00000026ff0c7e24 */ /* 0x000fca000f8e00ff */
[----:B------:R-:W-:-:S04]  /*a530*/  SHF.L.U32 R12, R12, 0x1f, RZ ;  /* 0x0000001f0c0c7819 */ /* 0x000fc800000006ff */
[----:B------:R1:W2:Y:S01]  /*a540*/  SYNCS.PHASECHK.TRANS64.TRYWAIT P1, [UR27+0x22830], R12 ;  /* 0x0228300cff0075a7 */ /* 0x0002a2000802015b */
[----:B------:R-:W-:Y:S05]  /*a550*/  @!P0 BRA `(.L_x_8579) ;  /* 0x0000000000048947 */ /* 0x000fea0003800000 */
[----:B------:R-:W-:Y:S01]  /*a560*/  BPT.TRAP 0x1 ;  /* 0x000000040000795c */ /* 0x000fe20000300000 */
.L_x_8579:
[----:B--2---:R-:W-:Y:S05]  /*a570*/  @P1 BRA `(.L_x_8580) ;  /* 0x0000000000081947 */ /* 0x004fea0003800000 */
[----:B------:R-:W2:Y:S02]  /*a580*/  SYNCS.PHASECHK.TRANS64.TRYWAIT P1, [UR27+0x22830], R12 ;  /* 0x0228300cff0075a7 */ /* 0x000ea4000802015b */
[----:B--2---:R-:W-:Y:S05]  /*a590*/  @!P1 BRA `(.L_x_8581) ;  /* 0x0000008800bc9947 */ /* 0x004fea0003800000 */
.L_x_8580:
        /* <DEDUP_REMOVED lines=11> */
[----:B---3--:R-:W-:Y:S02]  /*a650*/  LOP3.LUT P1, RZ, R11, 0x7f, RZ, 0xc0, !PT ;  /* 0x0000007f0bff7812 */ /* 0x008fe4000782c0ff */
[----:B------:R-:W-:Y:S01]  /*a660*/  IADD3 R11, -R23, 0xb, RZ ;  /* 0x0000000b170b7810 */ /* 0x000fe20007ffe1ff */
        /* <DEDUP_REMOVED lines=13> */
[----:B------:R-:W3:Y:S01]  /*a740*/  LDC R174, c[0x0][0x288] ;  /* 0x0000a200ffae7b82 */ /* 0x000ee20000000800 */
[----:B------:R-:W-:Y:S02]  /*a750*/  IMAD.U32 R177, RZ, RZ, UR27 ;  /* 0x0000001bffb17e24 */ /* 0x000fe4000f8e00ff */
[----:B------:R-:W-:Y:S01]  /*a760*/  FMUL.FTZ R204, R152, UR24 ;  /* 0x0000001898cc7c20 */ /* 0x000fe20008410000 */
[----:B------:R-:W-:Y:S01]  /*a770*/  FMUL.FTZ R219, R184, UR24 ;  /* 0x00000018b8db7c20 */ /* 0x000fe20008410000 */
[----:B------:R-:W-:Y:S01]  /*a780*/  FMUL.FTZ R184, R185, UR24 ;  /* 0x00000018b9b87c20 */ /* 0x000fe20008410000 */
[----:B------:R-:W-:-:S02]  /*a790*/  @!P1 VIADD R152, R177, 0x22840 ;  /* 0x00022840b1989836 */ /* 0x000fc40000000000 */
[----:B--2---:R-:W-:Y:S01]  /*a7a0*/  FMUL.FTZ R9, R155, UR24 ;  /* 0x000000189b097c20 */ /* 0x004fe20008410000 */
        /* <DEDUP_REMOVED lines=40> */
[----:B------:R-:W-:-:S02]  /*aa30*/  IMAD R153, R7, -0x60, R17 ;  /* 0xffffffa007997824 */ /* 0x000fc400078e0211 */
[----:B------:R-:W-:Y:S01]  /*aa40*/  FMUL.FTZ R171, R198, UR24 ;  /* 0x00000018c6ab7c20 */ /* 0x000fe20008410000 */
[----:B------:R-:W-:Y:S01]  /*aa50*/  FMUL.FTZ R172, R199, UR24 ;  /* 0x00000018c7ac7c20 */ /* 0x000fe20008410000 */
[----:B------:R2:W-:Y:S06]  /*aa60*/  BAR.ARV R11, 0x100 ;  /* 0x0004000b0000751d */ /* 0x0005ec0000002000 */
[----:B------:R2:W-:Y:S01]  /*aa70*/  @!P1 SYNCS.ARRIVE.TRANS64.RED.A1T0 RZ, [R152+URZ], RZ ;  /* 0x000000ff98ff99a7 */ /* 0x0005e2000810043f */
[----:B------:R-:W-:Y:S01]  /*aa80*/  ISETP.GE.AND P1, PT, R10, 0x1, PT ;  /* 0x000000010a00780c */ /* 0x000fe20003f26270 */
[----:B------:R-:W4:Y:S01]  /*aa90*/  MUFU.TANH R204, R204 ;  /* 0x000000cc00cc7308 */ /* 0x000f220000002400 */
[----:B---3--:R-:W-:-:S05]  /*aaa0*/  IADD3 R153, R153, 0x1, -R174 ;  /* 0x0000000199997810 */ /* 0x008fca0007ffe8ae */
[----:B------:R-:W-:Y:S02]  /*aab0*/  IMAD.IADD R153, R153, 0x1, -R16 ;  /* 0x0000000199997824 */ /* 0x000fe400078e0a10 */
[----:B------:R-:W3:Y:S02]  /*aac0*/  MUFU.TANH R203, R203 ;  /* 0x000000cb00cb7308 */ /* 0x000ee40000002400 */
        /* <DEDUP_REMOVED lines=62> */
.L_x_8584:
[----:B------:R-:W-:-:S05]  /*aeb0*/  IMAD.U32 R174, RZ, RZ, UR23 ;  /* 0x00000017ffae7e24 */ /* 0x000fca000f8e00ff */
[----:B------:R-:W-:-:S13]  /*aec0*/  ISETP.NE.AND P1, PT, R174, 0x1, PT ;  /* 0x00000001ae00780c */ /* 0x000fda0003f25270 */
[----:B------:R-:W2:Y:S01]  /*aed0*/  @P1 LDC.64 R152, c[0x0][0x9e8] ;  /* 0x00027a00ff981b82 */ /* 0x000ea20000000a00 */
[----:B------:R-:W-:-:S04]  /*aee0*/  @P1 IMAD.IADD R173, R0, 0x1, R6 ;  /* 0x0000000100ad1824 */ /* 0x000fc800078e0206 */
[----:B--2---:R-:W-:-:S04]  /*aef0*/  @P1 IMAD.HI.U32 R176, R173, R152, RZ ;  /* 0x00000098adb01227 */ /* 0x004fc800078e00ff */
[----:B------:R-:W-:Y:S01]  /*af00*/  IMAD.MOV.U32 R152, RZ, RZ, R13 ;  /* 0x000000ffff987224 */ /* 0x000fe200078e000d */
[----:B------:R-:W-:-:S07]  /*af10*/  @P1 SHF.R.U32.HI R152, RZ, R153, R176 ;  /* 0x00000099ff981219 */ /* 0x000fce00000116b0 */
.L_x_8585:
[----:B------:R-:W-:Y:S05]  /*af20*/  BSYNC B0 ;  /* 0x0000000000007941 */ /* 0x000fea0003800000 */
.L_x_8583:
[----:B------:R-:W-:-:S04]  /*af30*/  IMAD R153, R7, -0x60, -R16 ;  /* 0xffffffa007997824 */ /* 0x000fc800078e0a10 */
[----:B------:R-:W-:-:S05]  /*af40*/  IMAD R153, R152, R174, R153 ;  /* 0x000000ae98997224 */ /* 0x000fca00078e0299 */
[----:B------:R-:W-:Y:S02]  /*af50*/  VIADDMNMX R199, R153, R174, R199, PT ;  /* 0x000000ae99c77246 */ /* 0x000fe400038001c7 */
[----:B------:R-:W-:-:S07]  /*af60*/  VIMNMX R198, R198, R153, !PT ;  /* 0x00000099c6c67248 */ /* 0x000fce0007fe0100 */
.L_x_8582:
[----:B------:R-:W-:Y:S01]  /*af70*/  IMAD R197, R7, -0x60, RZ ;  /* 0xffffffa007c57824 */ /* 0x000fe200078e02ff */
[----:B------:R-:W-:-:S04]  /*af80*/  LOP3.LUT R2, R2, 0xfffbffff, RZ, 0xc0, !PT ;  /* 0xfffbffff02027812 */ /* 0x000fc800078ec0ff */
[C---:B------:R-:W-:Y:S02]  /*af90*/  ISETP.GE.AND P2, PT, R197.reuse, 0x1, PT ;  /* 0x00000001c500780c */ /* 0x040fe40003f46270 */
[C---:B------:R-:W-:Y:S02]  /*afa0*/  ISETP.GE.AND P1, PT, R197.reuse, 0x2, PT ;  /* 0x00000002c500780c */ /* 0x040fe40003f26270 */
[----:B------:R-:W-:Y:S02]  /*afb0*/  ISETP.GT.AND P3, PT, R198, RZ, !P2 ;  /* 0x000000ffc600720c */ /* 0x000fe40005764270 */
[----:B------:R-:W-:Y:S02]  /*afc0*/  ISETP.GE.AND P4, PT, R197, 0x9, PT ;  /* 0x00000009c500780c */ /* 0x000fe40003f86270 */
[----:B------:R-:W-:-:S04]  /*afd0*/  ISETP.LT.OR P3, PT, R199, 0x1, P3 ;  /* 0x00000001c700780c */ /* 0x000fc80001f61670 */
[----:B------:R-:W-:Y:S02]  /*afe0*/  FSEL R173, R204, -INF , !P3 ;  /* 0xff800000ccad7808 */ /* 0x000fe40005800000 */
[----:B------:R-:W-:Y:S02]  /*aff0*/  @P2 LOP3.LUT R2, R2, 0x40000, RZ, 0xfc, !PT ;  /* 0x0004000002022812 */ /* 0x000fe400078efcff */
[----:B------:R-:W-:Y:S02]  /*b000*/  ISETP.GT.AND P2, PT, R198, 0x1, !P1 ;  /* 0x00000001c600780c */ /* 0x000fe40004f44270 */
[----:B------:R-:W-:Y:S02]  /*b010*/  ISETP.GE.AND P3, PT, R197, 0xa, PT ;  /* 0x0000000ac500780c */ /* 0x000fe40003f66270 */
[----:B------:R-:W-:Y:S02]  /*b020*/  ISETP.LT.OR P2, PT, R199, 0x2, P2 ;  /* 0x00000002c700780c */ /* 0x000fe40001741670 */
[----:B------:R-:W-:-:S02]  /*b030*/  LOP3.LUT R2, R2, 0xfffffffd, RZ, 0xc0, !PT ;  /* 0xfffffffd02027812 */ /* 0x000fc400078ec0ff */
[----:B------:R-:W-:Y:S02]  /*b040*/  FSEL R203, R203, -INF , !P2 ;  /* 0xff800000cbcb7808 */ /* 0x000fe40005000000 */
[----:B------:R-:W-:Y:S02]  /*b050*/  ISETP.GT.AND P2, PT, R198, 0x8, !P4 ;  /* 0x00000008c600780c */ /* 0x000fe40006744270 */
[----:B------:R-:W-:Y:S02]  /*b060*/  @P4 LOP3.LUT R2, R2, 0x2, RZ, 0xfc, !PT ;  /* 0x0000000202024812 */ /* 0x000fe400078efcff */
[----:B------:R-:W-:Y:S02]  /*b070*/  ISETP.LT.OR P2, PT, R199, 0x9, P2 ;  /* 0x00000009c700780c */ /* 0x000fe40001741670 */
[----:B------:R-:W-:Y:S02]  /*b080*/  LOP3.LUT R2, R2, 0xfffffffb, RZ, 0xc0, !PT ;  /* 0xfffffffb02027812 */ /* 0x000fe400078ec0ff */
[----:B-1----:R-:W-:-:S02]  /*b090*/  FSEL R206, R206, -INF , !P2 ;  /* 0xff800000cece7808 */ /* 0x002fc40005000000 */
[----:B------:R-:W-:Y:S02]  /*b0a0*/  @P3 LOP3.LUT R2, R2, 0x4, RZ, 0xfc, !PT ;  /* 0x0000000402023812 */ /* 0x000fe400078efcff */
[----:B------:R-:W-:Y:S02]  /*b0b0*/  ISETP.GT.AND P2, PT, R198, 0x9, !P3 ;  /* 0x00000009c600780c */ /* 0x000fe40005f44270 */
[----:B------:R-:W-:Y:S02]  /*b0c0*/  ISETP.GE.AND P3, PT, R197, 0x11, PT ;  /* 0x00000011c500780c */ /* 0x000fe40003f66270 */
[----:B------:R-:W-:Y:S02]  /*b0d0*/  ISETP.LT.OR P2, PT, R199, 0xa, P2 ;  /* 0x0000000ac700780c */ /* 0x000fe40001741670 */
[----:B------:R-:W-:Y:S02]  /*b0e0*/  LOP3.LUT R2, R2, 0xfffffff7, RZ, 0xc0, !PT ;  /* 0xfffffff702027812 */ /* 0x000fe400078ec0ff */
[----:B------:R-:W-:-:S02]  /*b0f0*/  FSEL R205, R205, -INF , !P2 ;  /* 0xff800000cdcd7808 */ /* 0x000fc40005000000 */
        /* <DEDUP_REMOVED lines=104> */
[----:B------:R-:W-:Y:S01]  /*b780*/  FSEL R185, R193, -INF , !P6 ;  /* 0xff800000c1b97808 */ /* 0x000fe20007000000 */
[----:B------:R-:W-:Y:S01]  /*b790*/  IMAD.IADD R193, R3, 0x1, R195 ;  /* 0x0000000103c17824 */ /* 0x000fe200078e02c3 */
[----:B------:R-:W-:-:S13]  /*b7a0*/  ISETP.GE.AND P6, PT, R197, 0x5a, PT ;  /* 0x0000005ac500780c */ /* 0x000fda0003fc6270 */
[----:B------:R-:W-:Y:S02]  /*b7b0*/  @P6 LOP3.LUT R2, R2, 0x1, RZ, 0xfc, !PT ;  /* 0x0000000102026812 */ /* 0x000fe400078efcff */
[----:B------:R-:W-:-:S04]  /*b7c0*/  ISETP.GT.AND P6, PT, R198, 0x59, !P6 ;  /* 0x00000059c600780c */ /* 0x000fc800077c4270 */
[----:B------:R-:W-:-:S04]  /*b7d0*/  ISETP.LT.OR P6, PT, R199, 0x5a, P6 ;  /* 0x0000005ac700780c */ /* 0x000fc800037c1670 */
[----:B------:R-:W-:Y:S01]  /*b7e0*/  FSEL R184, R194, -INF , !P6 ;  /* 0xff800000c2b87808 */ /* 0x000fe20007000000 */
[----:B------:R-:W-:Y:S01]  /*b7f0*/  IMAD.IADD R194, R3, 0x1, R196 ;  /* 0x0000000103c27824 */ /* 0x000fe200078e02c4 */
        /* <DEDUP_REMOVED lines=14> */
.L_x_8588:
[----:B------:R-:W-:-:S05]  /*b8e0*/  IMAD.U32 R196, RZ, RZ, UR23 ;  /* 0x00000017ffc47e24 */ /* 0x000fca000f8e00ff */
[----:B------:R-:W-:-:S13]  /*b8f0*/  ISETP.NE.AND P6, PT, R196, 0x1, PT ;  /* 0x00000001c400780c */ /* 0x000fda0003fc5270 */
[----:B------:R-:W1:Y:S02]  /*b900*/  @P6 LDC.64 R152, c[0x0][0x9e8] ;  /* 0x00027a00ff986b82 */ /* 0x000e640000000a00 */
[----:B-1----:R-:W-:-:S05]  /*b910*/  @P6 IMAD.HI.U32 R152, R195, R152, RZ ;  /* 0x00000098c3986227 */ /* 0x002fca00078e00ff */
[----:B------:R-:W-:-:S07]  /*b920*/  @P6 SHF.R.U32.HI R195, RZ, R153, R152 ;  /* 0x00000099ffc36219 */ /* 0x000fce0000011698 */
.L_x_8589:
[----:B------:R-:W-:Y:S05]  /*b930*/  BSYNC B0 ;  /* 0x0000000000007941 */ /* 0x000fea0003800000 */
.L_x_8587:
[----:B------:R-:W-:-:S04]  /*b940*/  IMAD.IADD R152, R197, 0x1, -R16 ;  /* 0x00000001c5987824 */ /* 0x000fc800078e0a10 */
[----:B------:R-:W-:-:S05]  /*b950*/  IMAD R152, R195, R196, R152 ;  /* 0x000000c4c3987224 */ /* 0x000fca00078e0298 */
[----:B------:R-:W-:Y:S02]  /*b960*/  VIADDMNMX R193, R152, R196, R193, PT ;  /* 0x000000c498c17246 */ /* 0x000fe400038001c1 */
[----:B------:R-:W-:-:S07]  /*b970*/  VIMNMX R194, R194, R152, !PT ;  /* 0x00000098c2c27248 */ /* 0x000fce0007fe0100 */
.L_x_8586:
[----:B------:R-:W-:Y:S01]  /*b980*/  ISETP.GT.AND P1, PT, R194, 0x1, !P1 ;  /* 0x00000001c200780c */ /* 0x000fe20004f24270 */
[----:B------:R-:W-:Y:S01]  /*b990*/  UMOV UR10, UR26 ;  /* 0x0000001a000a7c82 */ /* 0x000fe20008000000 */
[C---:B------:R-:W-:Y:S02]  /*b9a0*/  LOP3.LUT P6, RZ, R2.reuse, 0x10000, RZ, 0xc0, !PT ;  /* 0x0001000002ff7812 */ /* 0x040fe400078cc0ff */
        /* <DEDUP_REMOVED lines=67> */
[----:B------:R-:W-:Y:S02]  /*bde0*/  ISETP.GT.AND P1, PT, R194, 0x29, !P1 ;  /* 0x00000029c200780c */ /* 0x000fe40004f24270 */
[----:B------:R-:W-:Y:S02]  /*bdf0*/  FSEL R168, R168, -INF , !P2 ;  /* 0xff800000a8a87808 */ /* 0x000fe40005000000 */
[C---:B------:R-:W-:Y:S02]  /*be00*/  ISETP.LT.OR P1, PT, R193.reuse, 0x2a, P1 ;  /* 0x0000002ac100780c */ /* 0x040fe40000f21670 */
[----:B------:R-:W-:Y:S02]  /*be10*/  ISETP.LT.OR P3, PT, R193, 0x51, P3 ;  /* 0x00000051c100780c */ /* 0x000fe40001f61670 */
[----:B------:R-:W-:-:S02]  /*be20*/  FSEL R160, R160, -INF , !P1 ;  /* 0xff800000a0a07808 */ /* 0x000fc40004800000 */
[----:B------:R-:W-:Y:S02]  /*be30*/  LOP3.LUT P1, RZ, R2, 0x800, RZ, 0xc0, !PT ;  /* 0x0000080002ff7812 */ /* 0x000fe4000782c0ff */
[----:B-1----:R-:W-:Y:S02]  /*be40*/  FMNMX.FTZ R195, R153, R196, !PT ;  /* 0x000000c499c37209 */ /* 0x002fe40007810000 */
[C---:B------:R-:W-:Y:S02]  /*be50*/  ISETP.GT.AND P1, PT, R194.reuse, 0x30, !P1 ;  /* 0x00000030c200780c */ /* 0x040fe40004f24270 */
[----:B------:R-:W-:Y:S01]  /*be60*/  ISETP.GT.AND P4, PT, R194, 0x51, !P4 ;  /* 0x00000051c200780c */ /* 0x000fe20006784270 */
[----:B------:R-:W1:Y:S01]  /*be70*/  SHFL.BFLY PT, R196, R195, 0x1, 0x1f ;  /* 0x0c201f00c3c47f89 */ /* 0x000e6200000e0000 */
[----:B------:R-:W-:Y:S02]  /*be80*/  ISETP.LT.OR P1, PT, R193, 0x31, P1 ;  /* 0x00000031c100780c */ /* 0x000fe40000f21670 */
[----:B------:R-:W-:-:S02]  /*be90*/  FSEL R169, R169, -INF , !P3 ;  /* 0xff800000a9a97808 */ /* 0x000fc40005800000 */
[----:B------:R-:W-:Y:S02]  /*bea0*/  FSEL R161, R161, -INF , !P1 ;  /* 0xff800000a1a17808 */ /* 0x000fe40004800000 */
[----:B------:R-:W-:Y:S02]  /*beb0*/  LOP3.LUT P1, RZ, R2, 0x400, RZ, 0xc0, !PT ;  /* 0x0000040002ff7812 */ /* 0x000fe4000782c0ff */
[C---:B------:R-:W-:Y:S02]  /*bec0*/  ISETP.GT.AND P5, PT, R194.reuse, 0x58, !P5 ;  /* 0x00000058c200780c */ /* 0x040fe40006fa4270 */
[----:B------:R-:W-:Y:S02]  /*bed0*/  ISETP.GT.AND P1, PT, R194, 0x31, !P1 ;  /* 0x00000031c200780c */ /* 0x000fe40004f24270 */
[C---:B------:R-:W-:Y:S02]  /*bee0*/  ISETP.LT.OR P4, PT, R193.reuse, 0x52, P4 ;  /* 0x00000052c100780c */ /* 0x040fe40002781670 */
[----:B------:R-:W-:-:S02]  /*bef0*/  ISETP.LT.OR P1, PT, R193, 0x32, P1 ;  /* 0x00000032c100780c */ /* 0x000fc40000f21670 */
[----:B------:R-:W-:Y:S02]  /*bf00*/  ISETP.LT.OR P5, PT, R193, 0x59, P5 ;  /* 0x00000059c100780c */ /* 0x000fe40002fa1670 */
        /* <DEDUP_REMOVED lines=23> */
[----:B------:R-:W-:Y:S02]  /*c080*/  ISETP.GT.AND P1, PT, R194, RZ, !P6 ;  /* 0x000000ffc200720c */ /* 0x000fe40007724270 */
[----:B------:R-:W-:Y:S02]  /*c090*/  LOP3.LUT P6, RZ, R2, 0x1, RZ, 0xc0, !PT ;  /* 0x0000000102ff7812 */ /* 0x000fe400078cc0ff */
[----:B------:R-:W-:Y:S02]  /*c0a0*/  ISETP.LT.OR P1, PT, R193, 0x1, P1 ;  /* 0x00000001c100780c */ /* 0x000fe40000f21670 */
[----:B------:R-:W-:Y:S02]  /*c0b0*/  ISETP.GT.AND P2, PT, R194, 0x59, !P6 ;  /* 0x00000059c200780c */ /* 0x000fe40007744270 */
[----:B------:R-:W-:-:S02]  /*c0c0*/  FSEL R210, R8, -INF , !P1 ;  /* 0xff80000008d27808 */ /* 0x000fc40004800000 */
[----:B------:R-:W-:Y:S02]  /*c0d0*/  FSETP.NEU.FTZ.AND P1, PT, R9, -INF , PT ;  /* 0xff8000000900780b */ /* 0x000fe40003f3d000 */
[----:B------:R-:W-:Y:S02]  /*c0e0*/  FMNMX.FTZ R153, R210, R15, !PT ;  /* 0x0000000fd2997209 */ /* 0x000fe40007810000 */
[----:B------:R-:W-:Y:S02]  /*c0f0*/  FSEL R209, R209, RZ, P1 ;  /* 0x000000ffd1d17208 */ /* 0x000fe40000800000 */
[----:B------:R-:W-:Y:S02]  /*c100*/  FSEL R194, R170, -INF , !P4 ;  /* 0xff800000aac27808 */ /* 0x000fe40006000000 */
[----:B------:R-:W-:Y:S01]  /*c110*/  ISETP.LT.OR P2, PT, R193, 0x5a, P2 ;  /* 0x0000005ac100780c */ /* 0x000fe20001741670 */
[--C-:B------:R-:W-:Y:S01]  /*c120*/  FFMA.FTZ R196, R173, UR10, -R209.reuse ;  /* 0x0000000aadc47c23 */ /* 0x100fe200080108d1 */
[----:B------:R-:W-:Y:S01]  /*c130*/  FMNMX.FTZ R173, R152, R153, !PT ;  /* 0x0000009998ad7209 */ /* 0x000fe20007810000 */
[--C-:B------:R-:W-:Y:S01]  /*c140*/  FFMA.FTZ R203, R203, UR10, -R209.reuse ;  /* 0x0000000acbcb7c23 */ /* 0x100fe200080108d1 */
[----:B------:R-:W-:Y:S01]  /*c150*/  FSEL R193, R171, -INF , !P5 ;  /* 0xff800000abc17808 */ /* 0x000fe20006800000 */
[--C-:B------:R-:W-:Y:S01]  /*c160*/  FFMA.FTZ R171, R180, UR10, -R209.reuse ;  /* 0x0000000ab4ab7c23 */ /* 0x100fe200080108d1 */
[----:B------:R-:W-:Y:S01]  /*c170*/  FMNMX.FTZ R8, R20, R173, !PT ;  /* 0x000000ad14087209 */ /* 0x000fe20007810000 */
[----:B------:R1:W-:Y:S01]  /*c180*/  MUFU.EX2 R153, R203 ;  /* 0x000000cb00997308 */ /* 0x0003e20000000800 */
[--C-:B------:R-:W-:Y:S01]  /*c190*/  FFMA.FTZ R180, R186, UR10, -R209.reuse ;  /* 0x0000000abab47c23 */ /* 0x100fe200080108d1 */
[--C-:B------:R-:W-:Y:S01]  /*c1a0*/  FFMA.FTZ R186, R187, UR10, -R209.reuse ;  /* 0x0000000abbba7c23 */ /* 0x100fe200080108d1 */
[----:B------:R-:W-:Y:S01]  /*c1b0*/  FMNMX.FTZ R195, R21, R8, !PT ;  /* 0x0000000815c37209 */ /* 0x000fe20007810000 */
[--C-:B------:R-:W-:Y:S01]  /*c1c0*/  FFMA.FTZ R187, R189, UR10, -R209.reuse ;  /* 0x0000000abdbb7c23 */ /* 0x100fe200080108d1 */
[--C-:B------:R-:W-:Y:S01]  /*c1d0*/  FFMA.FTZ R178, R178, UR10, -R209.reuse ;  /* 0x0000000ab2b27c23 */ /* 0x100fe200080108d1 */
[----:B------:R-:W-:Y:S01]  /*c1e0*/  FSEL R189, R9, RZ, P1 ;  /* 0x000000ff09bd7208 */ /* 0x000fe20000800000 */
[--C-:B------:R-:W-:Y:S01]  /*c1f0*/  FFMA.FTZ R173, R206, UR10, -R209.reuse ;  /* 0x0000000acead7c23 */ /* 0x100fe200080108d1 */
[----:B------:R-:W-:Y:S01]  /*c200*/  FMNMX.FTZ R195, R22, R195, !PT ;  /* 0x000000c316c37209 */ /* 0x000fe20007810000 */
[--C-:B-1----:R-:W-:Y:S01]  /*c210*/  FFMA.FTZ R203, R179, UR10, -R209.reuse ;  /* 0x0000000ab3cb7c23 */ /* 0x102fe200080108d1 */
[----:B------:R-:W-:Y:S01]  /*c220*/  MUFU.EX2 R196, R196 ;  /* 0x000000c400c47308 */ /* 0x000fe20000000800 */
[----:B------:R-:W-:Y:S01]  /*c230*/  FADD.FTZ R189, -R189, R14 ;  /* 0x0000000ebdbd7221 */ /* 0x000fe20000010100 */
[----:B------:R-:W-:Y:S01]  /*c240*/  FMNMX.FTZ R8, R154, R195, !PT ;  /* 0x000000c39a087209 */ /* 0x000fe20007810000 */
[--C-:B------:R-:W-:Y:S01]  /*c250*/  FFMA.FTZ R204, R207, UR10, -R209.reuse ;  /* 0x0000000acfcc7c23 */ /* 0x100fe200080108d1 */
[--C-:B------:R-:W-:Y:S01]  /*c260*/  FFMA.FTZ R198, R205, UR10, -R209.reuse ;  /* 0x0000000acdc67c23 */ /* 0x100fe200080108d1 */
[--C-:B------:R-:W-:Y:S01]  /*c270*/  FFMA.FTZ R208, R208, UR10, -R209.reuse ;  /* 0x0000000ad0d07c23 */ /* 0x100fe200080108d1 */
[----:B------:R-:W-:Y:S01]  /*c280*/  FMNMX.FTZ R195, R155, R8, !PT ;  /* 0x000000089bc37209 */ /* 0x000fe20007810000 */
[--C-:B------:R-:W-:Y:S01]  /*c290*/  FFMA.FTZ R174, R174, UR10, -R209.reuse ;  /* 0x0000000aaeae7c23 */ /* 0x100fe200080108d1 */
[----:B------:R-:W-:Y:S01]  /*c2a0*/  MUFU.EX2 R170, R203 ;  /* 0x000000cb00aa7308 */ /* 0x000fe20000000800 */
[--C-:B------:R-:W-:Y:S01]  /*c2b0*/  FFMA.FTZ R175, R175, UR10, -R209.reuse ;  /* 0x0000000aafaf7c23 */ /* 0x100fe200080108d1 */
[----:B------:R-:W-:Y:S01]  /*c2c0*/  FMNMX.FTZ R8, R156, R195, !PT ;  /* 0x000000c39c087209 */ /* 0x000fe20007810000 */
[----:B------:R-:W-:-:S03]  /*c2d0*/  FFMA.FTZ R176, R176, UR10, -R209 ;  /* 0x0000000ab0b07c23 */ /* 0x000fc600080108d1 */
        /* <DEDUP_REMOVED lines=17> */
[----:B------:R-:W-:Y:S02]  /*c3f0*/  FMNMX.FTZ R8, R168, R199, !PT ;  /* 0x000000c7a8087209 */ /* 0x000fe40007810000 */
[----:B------:R-:W-:Y:S01]  /*c400*/  FSEL R199, R172, -INF , !P2 ;  /* 0xff800000acc77808 */ /* 0x000fe20005000000 */
[--C-:B------:R-:W-:Y:S01]  /*c410*/  FFMA.FTZ R172, R181, UR10, -R209.reuse ;  /* 0x0000000ab5ac7c23 */ /* 0x100fe200080108d1 */
[----:B------:R-:W-:Y:S01]  /*c420*/  FMNMX.FTZ R179, R169, R8, !PT ;  /* 0x00000008a9b37209 */ /* 0x000fe20007810000 */
[--C-:B------:R-:W-:Y:S01]  /*c430*/  FFMA.FTZ R181, R192, UR10, -R209.reuse ;  /* 0x0000000ac0b57c23 */ /* 0x100fe200080108d1 */
[----:B------:R-:W-:Y:S01]  /*c440*/  MUFU.EX2 R175, R175 ;  /* 0x000000af00af7308 */ /* 0x000fe20000000800 */
[--C-:B-1----:R-:W-:Y:S01]  /*c450*/  FFMA.FTZ R178, R183, UR10, -R209.reuse ;  /* 0x0000000ab7b27c23 */ /* 0x102fe200080108d1 */
[----:B------:R-:W-:Y:S01]  /*c460*/  FMNMX.FTZ R8, R194, R179, !PT ;  /* 0x000000b3c2087209 */ /* 0x000fe20007810000 */
[--C-:B------:R-:W-:Y:S01]  /*c470*/  FFMA.FTZ R183, R191, UR10, -R209.reuse ;  /* 0x0000000abfb77c23 */ /* 0x100fe200080108d1 */
[--C-:B------:R-:W-:Y:S01]  /*c480*/  FFMA.FTZ R191, R188, UR10, -R209.reuse ;  /* 0x0000000abcbf7c23 */ /* 0x100fe200080108d1 */
[--C-:B------:R-:W-:Y:S01]  /*c490*/  FFMA.FTZ R188, R185, UR10, -R209.reuse ;  /* 0x0000000ab9bc7c23 */ /* 0x100fe200080108d1 */
[----:B------:R-:W-:Y:S01]  /*c4a0*/  FMNMX.FTZ R8, R193, R8, !PT ;  /* 0x00000008c1087209 */ /* 0x000fe20007810000 */
[----:B------:R-:W-:Y:S01]  /*c4b0*/  FMUL.FTZ R185, R189, UR10 ;  /* 0x0000000abdb97c20 */ /* 0x000fe20008410000 */
[--C-:B------:R-:W-:Y:S01]  /*c4c0*/  FFMA.FTZ R189, R184, UR10, -R209.reuse ;  /* 0x0000000ab8bd7c23 */ /* 0x100fe200080108d1 */
[----:B------:R-:W-:Y:S01]  /*c4d0*/  MUFU.EX2 R176, R176 ;  /* 0x000000b000b07308 */ /* 0x000fe20000000800 */
[----:B------:R-:W-:Y:S01]  /*c4e0*/  FMNMX.FTZ R8, R199, R8, !PT ;  /* 0x00000008c7087209 */ /* 0x000fe20007810000 */
[--C-:B------:R-:W-:Y:S01]  /*c4f0*/  FFMA.FTZ R179, R182, UR10, -R209.reuse ;  /* 0x0000000ab6b37c23 */ /* 0x100fe200080108d1 */
[----:B------:R-:W-:-:S03]  /*c500*/  FFMA.FTZ R182, R190, UR10, -R209 ;  /* 0x0000000abeb67c23 */ /* 0x000fc600080108d1 */
[----:B------:R-:W1:Y:S02]  /*c510*/  SHFL.BFLY PT, R203, R8, 0x2, 0x1f ;  /* 0x0c401f0008cb7f89 */ /* 0x000e6400000e0000 */
[----:B------:R-:W2:Y:S08]  /*c520*/  MUFU.EX2 R185, R185 ;  /* 0x000000b900b97308 */ /* 0x000eb00000000800 */
[----:B------:R-:W3:Y:S08]  /*c530*/  MUFU.EX2 R171, R171 ;  /* 0x000000ab00ab7308 */ /* 0x000ef00000000800 */
        /* <DEDUP_REMOVED lines=49> */
[----:B------:R-:W-:Y:S01]  /*c850*/  MUFU.EX2 R183, R183 ;  /* 0x000000b700b77308 */ /* 0x000fe20000000800 */
[--C-:B------:R-:W-:Y:S01]  /*c860*/  FFMA.FTZ R184, R152, UR10, -R207.reuse ;  /* 0x0000000a98b87c23 */ /* 0x100fe200080108cf */
[----:B------:R-:W-:Y:S01]  /*c870*/  FFMA.FTZ R152, R185, R5, R196 ;  /* 0x00000005b9987223 */ /* 0x000fe200000100c4 */
[--C-:B------:R-:W-:Y:S01]  /*c880*/  FFMA.FTZ R205, R154, UR10, -R207.reuse ;  /* 0x0000000a9acd7c23 */ /* 0x100fe200080108cf */
[--C-:B--2---:R-:W-:Y:S01]  /*c890*/  FFMA.FTZ R188, R155, UR10, -R207.reuse ;  /* 0x0000000a9bbc7c23 */ /* 0x104fe200080108cf */
[--C-:B------:R-:W-:Y:S01]  /*c8a0*/  FFMA.FTZ R156, R156, UR10, -R207.reuse ;  /* 0x0000000a9c9c7c23 */ /* 0x100fe200080108cf */
[----:B------:R-:W-:Y:S01]  /*c8b0*/  FADD.FTZ R152, R153, R152 ;  /* 0x0000009899987221 */ /* 0x000fe20000010000 */
[--C-:B------:R-:W-:Y:S01]  /*c8c0*/  FFMA.FTZ R208, R163, UR10, -R207.reuse ;  /* 0x0000000aa3d07c23 */ /* 0x100fe200080108cf */
[----:B------:R-:W-:Y:S01]  /*c8d0*/  MUFU.EX2 R182, R182 ;  /* 0x000000b600b67308 */ /* 0x000fe20000000800 */
[--C-:B------:R-:W-:Y:S01]  /*c8e0*/  FFMA.FTZ R209, R159, UR10, -R207.reuse ;  /* 0x0000000a9fd17c23 */ /* 0x100fe200080108cf */
[----:B------:R-:W-:Y:S01]  /*c8f0*/  FADD.FTZ R5, R173, R152 ;  /* 0x00000098ad057221 */ /* 0x000fe20000010000 */
[--C-:B------:R-:W-:Y:S01]  /*c900*/  FFMA.FTZ R192, R161, UR10, -R207.reuse ;  /* 0x0000000aa1c07c23 */ /* 0x100fe200080108cf */
[--C-:B------:R-:W-:Y:S01]  /*c910*/  FFMA.FTZ R203, R210, UR10, -R207.reuse ;  /* 0x0000000ad2cb7c23 */ /* 0x100fe200080108cf */
[----:B------:R-:W-:Y:S01]  /*c920*/  FFMA.FTZ R20, R20, UR10, -R207 ;  /* 0x0000000a14147c23 */ /* 0x000fe200080108cf */
[----:B------:R-:W-:Y:S01]  /*c930*/  FADD.FTZ R152, R198, R5 ;  /* 0x00000005c6987221 */ /* 0x000fe20000010000 */
[--C-:B------:R-:W-:Y:S01]  /*c940*/  FFMA.FTZ R21, R21, UR10, -R207.reuse ;  /* 0x0000000a15157c23 */ /* 0x100fe200080108cf */
[----:B------:R-:W1:Y:S01]  /*c950*/  MUFU.EX2 R191, R191 ;  /* 0x000000bf00bf7308 */ /* 0x000e620000000800 */
[--C-:B------:R-:W-:Y:S01]  /*c960*/  FFMA.FTZ R22, R22, UR10, -R207.reuse ;  /* 0x0000000a16167c23 */ /* 0x100fe200080108cf */
[----:B------:R-:W-:Y:S01]  /*c970*/  FADD.FTZ R5, R195, R152 ;  /* 0x00000098c3057221 */ /* 0x000fe20000010000 */
[--C-:B------:R-:W-:Y:S01]  /*c980*/  FFMA.FTZ R190, R158, UR10, -R207.reuse ;  /* 0x0000000a9ebe7c23 */ /* 0x100fe200080108cf */
[----:B------:R-:W-:Y:S01]  /*c990*/  F2FP.BF16.F32.PACK_AB R158, R175, R174 ;  /* 0x000000aeaf9e723e */ /* 0x000fe200000010ff */
[----:B------:R-:W-:Y:S01]  /*c9a0*/  FFMA.FTZ R210, R160, UR10, -R207 ;  /* 0x0000000aa0d27c23 */ /* 0x000fe200080108cf */
[----:B------:R-:W-:Y:S01]  /*c9b0*/  FADD.FTZ R5, R204, R5 ;  /* 0x00000005cc057221 */ /* 0x000fe20000010000 */
[----:B------:R-:W-:Y:S01]  /*c9c0*/  F2FP.BF16.F32.PACK_AB R160, R197, R176 ;  /* 0x000000b0c5a0723e */ /* 0x000fe200000010ff */
[----:B------:R-:W-:Y:S01]  /*c9d0*/  MUFU.EX2 R186, R186 ;  /* 0x000000ba00ba7308 */ /* 0x000fe20000000800 */
[----:B------:R-:W-:Y:S01]  /*c9e0*/  FFMA.FTZ R206, R162, UR10, -R207 ;  /* 0x0000000aa2ce7c23 */ /* 0x000fe200080108cf */
[----:B------:R-:W-:Y:S01]  /*c9f0*/  FADD.FTZ R152, R174, R5 ;  /* 0x00000005ae987221 */ /* 0x000fe20000010000 */
[----:B---3--:R-:W-:Y:S01]  /*ca00*/  F2FP.BF16.F32.PACK_AB R162, R171, R170 ;  /* 0x000000aaaba2723e */ /* 0x008fe200000010ff */
[--C-:B------:R-:W-:Y:S01]  /*ca10*/  FFMA.FTZ R165, R165, UR10, -R207.reuse ;  /* 0x0000000aa5a57c23 */ /* 0x100fe200080108cf */
[--C-:B------:R-:W-:Y:S01]  /*ca20*/  FFMA.FTZ R167, R167, UR10, -R207.reuse ;  /* 0x0000000aa7a77c23 */ /* 0x100fe200080108cf */
[----:B------:R-:W-:Y:S01]  /*ca30*/  FADD.FTZ R5, R175, R152 ;  /* 0x00000098af057221 */ /* 0x000fe20000010000 */
[--C-:B------:R-:W-:Y:S01]  /*ca40*/  FFMA.FTZ R169, R169, UR10, -R207.reuse ;  /* 0x0000000aa9a97c23 */ /* 0x100fe200080108cf */
[----:B------:R-:W2:Y:S01]  /*ca50*/  MUFU.EX2 R187, R187 ;  /* 0x000000bb00bb7308 */ /* 0x000ea20000000800 */
[----:B------:R-:W-:Y:S01]  /*ca60*/  FFMA.FTZ R194, R194, UR10, -R207 ;  /* 0x0000000ac2c27c23 */ /* 0x000fe200080108cf */
[----:B------:R-:W-:Y:S01]  /*ca70*/  FADD.FTZ R152, R176, R5 ;  /* 0x00000005b0987221 */ /* 0x000fe20000010000 */
[--C-:B------:R-:W-:Y:S01]  /*ca80*/  FFMA.FTZ R193, R193, UR10, -R207.reuse ;  /* 0x0000000ac1c17c23 */ /* 0x100fe200080108cf */
[----:B------:R-:W-:Y:S01]  /*ca90*/  FFMA.FTZ R199, R199, UR10, -R207 ;  /* 0x0000000ac7c77c23 */ /* 0x000fe200080108cf */
[-C--:B------:R-:W-:Y:S01]  /*caa0*/  FMUL.FTZ R97, R97, R185.reuse ;  /* 0x000000b961617220 */ /* 0x080fe20000410000 */
[----:B------:R-:W-:Y:S01]  /*cab0*/  FADD.FTZ R5, R197, R152 ;  /* 0x00000098c5057221 */ /* 0x000fe20000010000 */
[----:B------:R-:W-:Y:S01]  /*cac0*/  FSEL R152, R8, RZ, P1 ;  /* 0x000000ff08987208 */ /* 0x000fe20000800000 */
[----:B------:R-:W-:Y:S01]  /*cad0*/  MUFU.EX2 R159, R156 ;  /* 0x0000009c009f7308 */ /* 0x000fe20000000800 */
[-C--:B------:R-:W-:Y:S01]  /*cae0*/  FMUL.FTZ R100, R100, R185.reuse ;  /* 0x000000b964647220 */ /* 0x080fe20000410000 */
[----:B------:R-:W-:Y:S01]  /*caf0*/  FADD.FTZ R154, R170, R5 ;  /* 0x00000005aa9a7221 */ /* 0x000fe20000010000 */
[----:B-1----:R-:W-:Y:S01]  /*cb00*/  F2FP.BF16.F32.PACK_AB R170, R191, R182 ;  /* 0x000000b6bfaa723e */ /* 0x002fe200000010ff */
[----:B------:R-:W-:Y:S01]  /*cb10*/  FADD.FTZ R5, -R152, R15 ;  /* 0x0000000f98057221 */ /* 0x000fe20000010100 */
[--C-:B------:R-:W-:Y:S01]  /*cb20*/  FFMA.FTZ R152, R157, UR10, -R207.reuse ;  /* 0x0000000a9d987c23 */ /* 0x100fe200080108cf */
[----:B------:R-:W-:Y:S01]  /*cb30*/  FADD.FTZ R155, R171, R154 ;  /* 0x0000009aab9b7221 */ /* 0x000fe20000010000 */
[----:B------:R-:W-:Y:S01]  /*cb40*/  FFMA.FTZ R157, R164, UR10, -R207 ;  /* 0x0000000aa49d7c23 */ /* 0x000fe200080108cf */
[----:B------:R-:W-:Y:S01]  /*cb50*/  MUFU.EX2 R203, R203 ;  /* 0x000000cb00cb7308 */ /* 0x000fe20000000800 */
[----:B------:R-:W-:Y:S01]  /*cb60*/  F2FP.BF16.F32.PACK_AB R164, R179, R172 ;  /* 0x000000acb3a4723e */ /* 0x000fe200000010ff */
[----:B------:R-:W-:Y:S01]  /*cb70*/  FADD.FTZ R154, R172, R155 ;  /* 0x0000009bac9a7221 */ /* 0x000fe20000010000 */
[----:B------:R-:W-:Y:S01]  /*cb80*/  FFMA.FTZ R155, R166, UR10, -R207 ;  /* 0x0000000aa69b7c23 */ /* 0x000fe200080108cf */
[----:B--2---:R-:W-:Y:S01]  /*cb90*/  F2FP.BF16.F32.PACK_AB R172, R187, R186 ;  /* 0x000000babbac723e */ /* 0x004fe200000010ff */
[-C--:B------:R-:W-:Y:S01]  /*cba0*/  FMUL.FTZ R101, R101, R185.reuse ;  /* 0x000000b965657220 */ /* 0x080fe20000410000 */
[----:B------:R-:W-:Y:S01]  /*cbb0*/  FADD.FTZ R15, R179, R154 ;  /* 0x0000009ab30f7221 */ /* 0x000fe20000010000 */
[-C--:B------:R-:W-:Y:S01]  /*cbc0*/  FMUL.FTZ R104, R104, R185.reuse ;  /* 0x000000b968687220 */ /* 0x080fe20000410000 */
[----:B------:R1:W-:Y:S01]  /*cbd0*/  MUFU.EX2 R161, R152 ;  /* 0x0000009800a17308 */ /* 0x0003e20000000800 */
[-C--:B------:R-:W-:Y:S01]  /*cbe0*/  FMUL.FTZ R105, R105, R185.reuse ;  /* 0x000000b969697220 */ /* 0x080fe20000410000 */
[----:B------:R-:W-:Y:S01]  /*cbf0*/  FADD.FTZ R154, R178, R15 ;  /* 0x0000000fb29a7221 */ /* 0x000fe20000010000 */
[-C--:B------:R-:W-:Y:S01]  /*cc00*/  FMUL.FTZ R108, R108, R185.reuse ;  /* 0x000000b96c6c7220 */ /* 0x080fe20000410000 */
[-C--:B------:R-:W-:Y:S01]  /*cc10*/  FMUL.FTZ R109, R109, R185.reuse ;  /* 0x000000b96d6d7220 */ /* 0x080fe20000410000 */
[-C--:B------:R-:W-:Y:S01]  /*cc20*/  FMUL.FTZ R112, R112, R185.reuse ;  /* 0x000000b970707220 */ /* 0x080fe20000410000 */
[----:B------:R-:W-:Y:S01]  /*cc30*/  FADD.FTZ R15, R181, R154 ;  /* 0x0000009ab50f7221 */ /* 0x000fe20000010000 */
[-C--:B------:R-:W-:Y:S01]  /*cc40*/  FMUL.FTZ R113, R113, R185.reuse ;  /* 0x000000b971717220 */ /* 0x080fe20000410000 */
[----:B------:R-:W-:Y:S01]  /*cc50*/  MUFU.EX2 R184, R184 ;  /* 0x000000b800b87308 */ /* 0x000fe20000000800 */
[----:B-1----:R-:W-:Y:S01]  /*cc60*/  F2FP.BF16.F32.PACK_AB R152, R153, R196 ;  /* 0x000000c49998723e */ /* 0x002fe200000010ff */
[----:B------:R-:W-:Y:S01]  /*cc70*/  FADD.FTZ R154, R180, R15 ;  /* 0x0000000fb49a7221 */ /* 0x000fe20000010000 */
[----:B------:R-:W-:Y:S01]  /*cc80*/  FFMA.FTZ R15, R168, UR10, -R207 ;  /* 0x0000000aa80f7c23 */ /* 0x000fe200080108cf */
[C---:B------:R-:W-:Y:S01]  /*cc90*/  F2FP.BF16.F32.PACK_AB R168, R183.reuse, R180 ;  /* 0x000000b4b7a8723e */ /* 0x040fe200000010ff */
        /* <DEDUP_REMOVED lines=18> */
[----:B------:R-:W-:Y:S01]  /*cdc0*/  F2FP.BF16.F32.PACK_AB R166, R181, R178 ;  /* 0x000000b2b5a6723e */ /* 0x000fe200000010ff */
[----:B------:R-:W-:Y:S01]  /*cdd0*/  FMUL.FTZ R178, R5, UR10 ;  /* 0x0000000a05b27c20 */ /* 0x000fe20008410000 */
[----:B------:R-:W1:Y:S01]  /*cde0*/  MUFU.EX2 R189, R189 ;  /* 0x000000bd00bd7308 */ /* 0x000e620000000800 */
[----:B------:R-:W-:Y:S01]  /*cdf0*/  FADD.FTZ R174, R14, R153 ;  /* 0x000000990eae7221 */ /* 0x000fe20000010000 */
        /* <DEDUP_REMOVED lines=9> */
[----:B------:R-:W-:-:S05]  /*ce90*/  FMUL.FTZ R149, R149, R185 ;  /* 0x000000b995957220 */ /* 0x000fca0000410000 */
[----:B------:R-:W3:Y:S01]  /*cea0*/  MUFU.EX2 R22, R22 ;  /* 0x0000001600167308 */ /* 0x000ee20000000800 */
[C---:B-1----:R-:W-:Y:S01]  /*ceb0*/  FADD.FTZ R5, R189.reuse, R174 ;  /* 0x000000aebd057221 */ /* 0x042fe20000010000 */
[----:B------:R-:W-:-:S06]  /*cec0*/  F2FP.BF16.F32.PACK_AB R174, R189, R14 ;  /* 0x0000000ebdae723e */ /* 0x000fcc00000010ff */
[----:B------:R-:W1:Y:S01]  /*ced0*/  MUFU.EX2 R205, R205 ;  /* 0x000000cd00cd7308 */ /* 0x000e620000000800 */
        /* <DEDUP_REMOVED lines=16> */
[----:B---3--:R-:W-:Y:S01]  /*cfe0*/  FADD.FTZ R14, R22, R153 ;  /* 0x00000099160e7221 */ /* 0x008fe20000010000 */
[-C--:B------:R-:W-:Y:S01]  /*cff0*/  FMUL.FTZ R46, R46, R178.reuse ;  /* 0x000000b22e2e7220 */ /* 0x080fe20000410000 */
[-C--:B------:R-:W-:Y:S01]  /*d000*/  FMUL.FTZ R47, R47, R178.reuse ;  /* 0x000000b22f2f7220 */ /* 0x080fe20000410000 */
[-C--:B------:R-:W-:Y:S01]  /*d010*/  FMUL.FTZ R50, R50, R178.reuse ;  /* 0x000000b232327220 */ /* 0x080fe20000410000 */
[----:B-1----:R-:W-:Y:S01]  /*d020*/  FADD.FTZ R153, R205, R14 ;  /* 0x0000000ecd997221 */ /* 0x002fe20000010000 */
[-C--:B------:R-:W-:Y:S01]  /*d030*/  FMUL.FTZ R51, R51, R178.reuse ;  /* 0x000000b233337220 */ /* 0x080fe20000410000 */
[-C--:B------:R-:W-:Y:S01]  /*d040*/  FMUL.FTZ R54, R54, R178.reuse ;  /* 0x000000b236367220 */ /* 0x080fe20000410000 */
[----:B------:R-:W1:Y:S01]  /*d050*/  MUFU.EX2 R163, R209 ;  /* 0x000000d100a37308 */ /* 0x000e620000000800 */
[----:B--2---:R-:W-:Y:S01]  /*d060*/  FADD.FTZ R14, R188, R153 ;  /* 0x00000099bc0e7221 */ /* 0x004fe20000010000 */
[-C--:B------:R-:W-:Y:S01]  /*d070*/  FMUL.FTZ R55, R55, R178.reuse ;  /* 0x000000b237377220 */ /* 0x080fe20000410000 */
[-C--:B------:R-:W-:Y:S01]  /*d080*/  FMUL.FTZ R58, R58, R178.reuse ;  /* 0x000000b23a3a7220 */ /* 0x080fe20000410000 */
[----:B------:R-:W-:Y:S01]  /*d090*/  FMUL.FTZ R59, R59, R178 ;  /* 0x000000b23b3b7220 */ /* 0x000fe20000410000 */
[C---:B------:R-:W-:Y:S01]  /*d0a0*/  FADD.FTZ R14, R159.reuse, R14 ;  /* 0x0000000e9f0e7221 */ /* 0x040fe20000010000 */
[----:B------:R-:W-:Y:S01]  /*d0b0*/  F2FP.BF16.F32.PACK_AB R159, R159, R188 ;  /* 0x000000bc9f9f723e */ /* 0x000fe200000010ff */
[-C--:B------:R-:W-:Y:S01]  /*d0c0*/  FMUL.FTZ R62, R62, R178.reuse ;  /* 0x000000b23e3e7220 */ /* 0x080fe20000410000 */
[----:B------:R-:W2:Y:S01]  /*d0d0*/  MUFU.EX2 R176, R210 ;  /* 0x000000d200b07308 */ /* 0x000ea20000000800 */
[----:B------:R-:W-:Y:S01]  /*d0e0*/  FADD.FTZ R153, R161, R14 ;  /* 0x0000000ea1997221 */ /* 0x000fe20000010000 */
[----:B----4-:R-:W-:Y:S01]  /*d0f0*/  F2FP.BF16.F32.PACK_AB R161, R190, R161 ;  /* 0x000000a1bea1723e */ /* 0x010fe200000010ff */
[-C--:B------:R-:W-:Y:S01]  /*d100*/  FMUL.FTZ R63, R63, R178.reuse ;  /* 0x000000b23f3f7220 */ /* 0x080fe20000410000 */
[-C--:B------:R-:W-:Y:S01]  /*d110*/  FMUL.FTZ R66, R66, R178.reuse ;  /* 0x000000b242427220 */ /* 0x080fe20000410000 */
[----:B------:R-:W-:Y:S01]  /*d120*/  FADD.FTZ R180, R190, R153 ;  /* 0x00000099beb47221 */ /* 0x000fe20000010000 */
        /* <DEDUP_REMOVED lines=26> */
[----:B------:R3:W4:Y:S01]  /*d2d0*/  MUFU.EX2 R173, R157 ;  /* 0x0000009d00ad7308 */ /* 0x0007220000000800 */
[----:B-1----:R-:W-:Y:S01]  /*d2e0*/  FADD.FTZ R153, R171, R180 ;  /* 0x000000b4ab997221 */ /* 0x002fe20000010000 */
[-C--:B------:R-:W-:Y:S01]  /*d2f0*/  FMUL.FTZ R106, R106, R178.reuse ;  /* 0x000000b26a6a7220 */ /* 0x080fe20000410000 */
[-C--:B------:R-:W-:Y:S01]  /*d300*/  FMUL.FTZ R107, R107, R178.reuse ;  /* 0x000000b26b6b7220 */ /* 0x080fe20000410000 */
[-C--:B------:R-:W-:Y:S01]  /*d310*/  FMUL.FTZ R110, R110, R178.reuse ;  /* 0x000000b26e6e7220 */ /* 0x080fe20000410000 */
[-C--:B------:R-:W-:Y:S01]  /*d320*/  FMUL.FTZ R111, R111, R178.reuse ;  /* 0x000000b26f6f7220 */ /* 0x080fe20000410000 */
[-C--:B------:R-:W-:Y:S01]  /*d330*/  FMUL.FTZ R114, R114, R178.reuse ;  /* 0x000000b272727220 */ /* 0x080fe20000410000 */
[----:B------:R-:W-:Y:S01]  /*d340*/  FMUL.FTZ R115, R115, R178 ;  /* 0x000000b273737220 */ /* 0x000fe20000410000 */
[----:B------:R1:W5:Y:S01]  /*d350*/  MUFU.EX2 R4, R165 ;  /* 0x000000a500047308 */ /* 0x0003620000000800 */
[----:B--2---:R-:W-:Y:S01]  /*d360*/  FADD.FTZ R180, R208, R153 ;  /* 0x00000099d0b47221 */ /* 0x004fe20000010000 */
[----:B---3--:R-:W-:Y:S01]  /*d370*/  F2FP.BF16.F32.PACK_AB R157, R205, R22 ;  /* 0x00000016cd9d723e */ /* 0x008fe200000010ff */
[-C--:B------:R-:W-:Y:S01]  /*d380*/  FMUL.FTZ R118, R118, R178.reuse ;  /* 0x000000b276767220 */ /* 0x080fe20000410000 */
[-C--:B------:R-:W-:Y:S01]  /*d390*/  FMUL.FTZ R119, R119, R178.reuse ;  /* 0x000000b277777220 */ /* 0x080fe20000410000 */
[-C--:B------:R-:W-:Y:S01]  /*d3a0*/  FMUL.FTZ R122, R122, R178.reuse ;  /* 0x000000b27a7a7220 */ /* 0x080fe20000410000 */
[-C--:B------:R-:W-:Y:S01]  /*d3b0*/  FMUL.FTZ R123, R123, R178.reuse ;  /* 0x000000b27b7b7220 */ /* 0x080fe20000410000 */
[----:B------:R-:W-:Y:S01]  /*d3c0*/  FMUL.FTZ R126, R126, R178 ;  /* 0x000000b27e7e7220 */ /* 0x000fe20000410000 */
[----:B------:R2:W3:Y:S01]  /*d3d0*/  MUFU.EX2 R175, R155 ;  /* 0x0000009b00af7308 */ /* 0x0004e20000000800 */
[----:B----4-:R-:W-:Y:S01]  /*d3e0*/  FADD.FTZ R153, R173, R180 ;  /* 0x000000b4ad997221 */ /* 0x010fe20000010000 */
[----:B-1----:R-:W-:Y:S01]  /*d3f0*/  F2FP.BF16.F32.PACK_AB R165, R171, R192 ;  /* 0x000000c0aba5723e */ /* 0x002fe200000010ff */
[-C--:B------:R-:W-:Y:S01]  /*d400*/  FMUL.FTZ R127, R127, R178.reuse ;  /* 0x000000b27f7f7220 */ /* 0x080fe20000410000 */
[-C--:B------:R-:W-:Y:S01]  /*d410*/  FMUL.FTZ R130, R130, R178.reuse ;  /* 0x000000b282827220 */ /* 0x080fe20000410000 */
[-C--:B------:R-:W-:Y:S01]  /*d420*/  FMUL.FTZ R131, R131, R178.reuse ;  /* 0x000000b283837220 */ /* 0x080fe20000410000 */
[-C--:B------:R-:W-:Y:S01]  /*d430*/  FMUL.FTZ R134, R134, R178.reuse ;  /* 0x000000b286867220 */ /* 0x080fe20000410000 */
[----:B------:R-:W-:Y:S01]  /*d440*/  FMUL.FTZ R135, R135, R178 ;  /* 0x000000b287877220 */ /* 0x000fe20000410000 */
[----:B------:R1:W4:Y:S01]  /*d450*/  MUFU.EX2 R14, R167 ;  /* 0x000000a7000e7308 */ /* 0x0003220000000800 */
[----:B-----5:R-:W-:Y:S01]  /*d460*/  FADD.FTZ R180, R4, R153 ;  /* 0x0000009904b47221 */ /* 0x020fe20000010000 */
[----:B--2---:R-:W-:Y:S01]  /*d470*/  F2FP.BF16.F32.PACK_AB R155, R21, R20 ;  /* 0x00000014159b723e */ /* 0x004fe200000010ff */
[-C--:B------:R-:W-:Y:S01]  /*d480*/  FMUL.FTZ R138, R138, R178.reuse ;  /* 0x000000b28a8a7220 */ /* 0x080fe20000410000 */
[-C--:B------:R-:W-:Y:S01]  /*d490*/  FMUL.FTZ R139, R139, R178.reuse ;  /* 0x000000b28b8b7220 */ /* 0x080fe20000410000 */
[-C--:B------:R-:W-:Y:S01]  /*d4a0*/  FMUL.FTZ R142, R142, R178.reuse ;  /* 0x000000b28e8e7220 */ /* 0x080fe20000410000 */
[-C--:B------:R-:W-:Y:S01]  /*d4b0*/  FMUL.FTZ R143, R143, R178.reuse ;  /* 0x000000b28f8f7220 */ /* 0x080fe20000410000 */
[----:B------:R-:W-:Y:S01]  /*d4c0*/  FMUL.FTZ R146, R146, R178 ;  /* 0x000000b292927220 */ /* 0x000fe20000410000 */
[----:B------:R-:W2:Y:S01]  /*d4d0*/  MUFU.EX2 R15, R15 ;  /* 0x0000000f000f7308 */ /* 0x000ea20000000800 */
[----:B---3--:R-:W-:Y:S01]  /*d4e0*/  FADD.FTZ R153, R175, R180 ;  /* 0x000000b4af997221 */ /* 0x008fe20000010000 */
[----:B-1----:R-:W-:Y:S01]  /*d4f0*/  F2FP.BF16.F32.PACK_AB R167, R173, R208 ;  /* 0x000000d0ada7723e */ /* 0x002fe200000010ff */
[-C--:B------:R-:W-:Y:S01]  /*d500*/  FMUL.FTZ R147, R147, R178.reuse ;  /* 0x000000b293937220 */ /* 0x080fe20000410000 */
[-C--:B------:R-:W-:Y:S01]  /*d510*/  FMUL.FTZ R150, R150, R178.reuse ;  /* 0x000000b296967220 */ /* 0x080fe20000410000 */
[----:B------:R-:W-:-:S03]  /*d520*/  FMUL.FTZ R151, R151, R178 ;  /* 0x000000b297977220 */ /* 0x000fc60000410000 */
[----:B------:R1:W3:Y:S01]  /*d530*/  MUFU.EX2 R179, R169 ;  /* 0x000000a900b37308 */ /* 0x0002e20000000800 */
[----:B----4-:R-:W-:Y:S01]  /*d540*/  FADD.FTZ R182, R14, R153 ;  /* 0x000000990eb67221 */ /* 0x010fe20000010000 */
[----:B------:R-:W-:-:S06]  /*d550*/  F2FP.BF16.F32.PACK_AB R153, R184, R203 ;  /* 0x000000cbb899723e */ /* 0x000fcc00000010ff */
[----:B------:R-:W4:Y:S01]  /*d560*/  MUFU.EX2 R194, R194 ;  /* 0x000000c200c27308 */ /* 0x000f220000000800 */
[----:B--2---:R-:W-:Y:S01]  /*d570*/  FADD.FTZ R182, R15, R182 ;  /* 0x000000b60fb67221 */ /* 0x004fe20000010000 */
[----:B-1----:R-:W-:Y:S02]  /*d580*/  F2FP.BF16.F32.PACK_AB R169, R175, R4 ;  /* 0x00000004afa9723e */ /* 0x002fe400000010ff */
[----:B------:R-:W-:-:S04]  /*d590*/  F2FP.BF16.F32.PACK_AB R171, R15, R14 ;  /* 0x0000000e0fab723e */ /* 0x000fc800000010ff */
[----:B------:R-:W1:Y:S01]  /*d5a0*/  MUFU.EX2 R193, R193 ;  /* 0x000000c100c17308 */ /* 0x000e620000000800 */
[----:B---3--:R-:W-:-:S07]  /*d5b0*/  FADD.FTZ R21, R179, R182 ;  /* 0x000000b6b3157221 */ /* 0x008fce0000010000 */
[----:B------:R-:W2:Y:S01]  /*d5c0*/  MUFU.EX2 R180, R199 ;  /* 0x000000c700b47308 */ /* 0x000ea20000000800 */
[C---:B----4-:R-:W-:Y:S01]  /*d5d0*/  FADD.FTZ R20, R194.reuse, R21 ;  /* 0x00000015c2147221 */ /* 0x050fe20000010000 */
[----:B------:R-:W-:-:S03]  /*d5e0*/  F2FP.BF16.F32.PACK_AB R173, R194, R179 ;  /* 0x000000b3c2ad723e */ /* 0x000fc600000010ff */
[----:B-1----:R-:W-:-:S04]  /*d5f0*/  FADD.FTZ R21, R193, R20 ;  /* 0x00000014c1157221 */ /* 0x002fc80000010000 */
[C---:B--2---:R-:W-:Y:S01]  /*d600*/  FADD.FTZ R4, R180.reuse, R21 ;  /* 0x00000015b4047221 */ /* 0x044fe20000010000 */
[----:B------:R-:W-:Y:S01]  /*d610*/  F2FP.BF16.F32.PACK_AB R175, R180, R193 ;  /* 0x000000c1b4af723e */ /* 0x000fe200000010ff */
[----:B------:R-:W-:Y:S06]  /*d620*/  @!P0 BRA `(.L_x_8590) ;  /* 0x0000000000048947 */ /* 0x000fec0003800000 */
[----:B------:R-:W-:Y:S01]  /*d630*/  BPT.TRAP 0x1 ;  /* 0x000000040000795c */ /* 0x000fe20000300000 */
.L_x_8590:
[----:B------:R1:W2:Y:S01]  /*d640*/  SYNCS.PHASECHK.TRANS64.TRYWAIT P1, [UR27+0x22850], R12 ;  /* 0x0228500cff0075a7 */ /* 0x0002a2000802015b */
[----:B------:R-:W-:Y:S05]  /*d650*/  @!P0 BRA `(.L_x_8591) ;  /* 0x0000000000048947 */ /* 0x000fea0003800000 */
[----:B------:R-:W-:Y:S01]  /*d660*/  BPT.TRAP 0x1 ;  /* 0x000000040000795c */ /* 0x000fe20000300000 */
.L_x_8591:
[----:B--2---:R-:W-:Y:S05]  /*d670*/  @P1 BRA `(.L_x_8592) ;  /* 0x0000000000081947 */ /* 0x004fea0003800000 */
[----:B------:R-:W2:Y:S02]  /*d680*/  SYNCS.PHASECHK.TRANS64.TRYWAIT P1, [UR27+0x22850], R12 ;  /* 0x0228500cff0075a7 */ /* 0x000ea4000802015b */
[----:B--2---:R-:W-:Y:S05]  /*d690*/  @!P1 BRA `(.L_x_8593) ;  /* 0x0000005800949947 */ /* 0x004fea0003800000 */
.L_x_8592:
        /* <DEDUP_REMOVED lines=47> */
.L_x_8577:
[----:B------:R-:W1:Y:S01]  /*d990*/  SHFL.BFLY PT, R0, R5, 0x2, 0x1f ;  /* 0x0c401f0005007f89 */ /* 0x000e6200000e0000 */
[----:B------:R-:W-:Y:S01]  /*d9a0*/  IMAD.MOV.U32 R17, RZ, RZ, RZ ;  /* 0x000000ffff117224 */ /* 0x000fe200078e00ff */
[----:B------:R-:W-:Y:S01]  /*d9b0*/  UIADD3 UR39, UR39, 0x1, URZ ;  /* 0x0000000127277890 */ /* 0x000fe2000fffe03f */
[----:B------:R-:W-:Y:S01]  /*d9c0*/  IMAD.U32 R22, RZ, RZ, UR10 ;  /* 0x0000000aff167e24 */ /* 0x000fe2000f8e00ff */
[----:B------:R-:W2:Y:S01]  /*d9d0*/  SHFL.BFLY PT, R7, R4, 0x2, 0x1f ;  /* 0x0c401f0004077f89 */ /* 0x000ea200000e0000 */
[----:B------:R-:W-:Y:S01]  /*d9e0*/  IMAD.MOV.U32 R20, RZ, RZ, -0x800000 ;  /* 0xff800000ff147424 */ /* 0x000fe200078e00ff */
[----:B------:R-:W-:Y:S01]  /*d9f0*/  UISETP.NE.AND UP0, UPT, UR39, 0x2, UPT ;  /* 0x000000022700788c */ /* 0x000fe2000bf05270 */
[----:B------:R3:W-:Y:S06]  /*da00*/  BAR.ARV R11, 0x100 ;  /* 0x0004000b0000751d */ /* 0x0007ec0000002000 */
[----:B------:R-:W-:-:S02]  /*da10*/  USEL UR4, URZ, 0x1, UP0 ;  /* 0x000000013f047887 */ /* 0x000fc40008000000 */
[----:B------:R-:W-:Y:S06]  /*da20*/  BAR.ARV 0x8, 0x120 ;  /* 0x0204800000007b1d */ /* 0x000fec0000002000 */
[----:B------:R-:W-:Y:S01]  /*da30*/  PLOP3.LUT P0, PT, PT, PT, PT, 0x8, 0x0 ;  /* 0x000000000000781c */ /* 0x000fe20003f0e170 */
[----:B------:R-:W-:Y:S01]  /*da40*/  UIADD3 UR37, UR37, 0x1, URZ ;  /* 0x0000000125257890 */ /* 0x000fe2000fffe03f */
[----:B-1----:R-:W-:Y:S01]  /*da50*/  FADD.FTZ R0, R0, R5 ;  /* 0x0000000500007221 */ /* 0x002fe20000010000 */
[----:B------:R-:W-:Y:S01]  /*da60*/  IMAD.MOV.U32 R5, RZ, RZ, RZ ;  /* 0x000000ffff057224 */ /* 0x000fe200078e00ff */
[----:B------:R-:W-:Y:S01]  /*da70*/  USEL UR39, UR39, URZ, UP0 ;  /* 0x0000003f27277287 */ /* 0x000fe20008000000 */
[----:B--2---:R-:W-:-:S02]  /*da80*/  FADD.FTZ R7, R7, R4 ;  /* 0x0000000407077221 */ /* 0x004fc40000010000 */
[----:B------:R-:W1:Y:S01]  /*da90*/  SHFL.BFLY PT, R3, R0, 0x1, 0x1f ;  /* 0x0c201f0000037f89 */ /* 0x000e6200000e0000 */
[----:B------:R-:W-:-:S03]  /*daa0*/  ULOP3.LUT UR38, UR38, UR4, URZ, 0x3c, !UPT ;  /* 0x0000000426267292 */ /* 0x000fc6000f8e3c3f */
[----:B------:R-:W2:Y:S01]  /*dab0*/  SHFL.BFLY PT, R6, R7, 0x1, 0x1f ;  /* 0x0c201f0007067f89 */ /* 0x000ea200000e0000 */
[----:B-1----:R-:W-:Y:S01]  /*dac0*/  FADD.FTZ R21, R0, R3 ;  /* 0x0000000300157221 */ /* 0x002fe20000010000 */
[----:B------:R-:W-:Y:S02]  /*dad0*/  IMAD.MOV.U32 R0, RZ, RZ, -0x800000 ;  /* 0xff800000ff007424 */ /* 0x000fe400078e00ff */
[----:B--2---:R-:W-:Y:S02]  /*dae0*/  FADD.FTZ R152, R7, R6 ;  /* 0x0000000607987221 */ /* 0x004fe40000010000 */
[----:B------:R-:W-:-:S03]  /*daf0*/  FSETP.NE.FTZ.AND P1, PT, R21, RZ, PT ;  /* 0x000000ff1500720b */ /* 0x000fc60003f35000 */
[----:B------:R-:W-:-:S10]  /*db00*/  FSETP.NE.FTZ.AND P2, PT, R152, RZ, PT ;  /* 0x000000ff9800720b */ /* 0x000fd40003f55000 */
[----:B------:R-:W1:Y:S01]  /*db10*/  @P1 MUFU.RCP R17, R21 ;  /* 0x0000001500111308 */ /* 0x000e620000001000 */
[----:B------:R-:W-:-:S07]  /*db20*/  @P1 FMUL.FTZ R22, R22, 0.69314718246459960938 ;  /* 0x3f31721816161820 */ /* 0x000fce0000410000 */
[----:B------:R-:W2:Y:S01]  /*db30*/  @P2 MUFU.RCP R5, R152 ;  /* 0x0000009800052308 */ /* 0x000ea20000001000 */
        /* <DEDUP_REMOVED lines=64> */
[----:B------:R-:W1:Y:S01]  /*df40*/  @P2 MUFU.LG2 R28, R152 ;  /* 0x00000098001c2308 */ /* 0x000e620000000c00 */
[----:B------:R-:W-:-:S02]  /*df50*/  IMAD.U32 R44, RZ, RZ, UR10 ;  /* 0x0000000aff2c7e24 */ /* 0x000fc4000f8e00ff */
[-C--:B--2---:R-:W-:Y:S01]  /*df60*/  FMUL.FTZ R172, R27, R5.reuse ;  /* 0x000000051bac7220 */ /* 0x084fe20000410000 */
[-C--:B------:R-:W-:Y:S01]  /*df70*/  FMUL.FTZ R158, R79, R5.reuse ;  /* 0x000000054f9e7220 */ /* 0x080fe20000410000 */
[-C--:B------:R-:W-:Y:S01]  /*df80*/  FMUL.FTZ R163, R63, R5.reuse ;  /* 0x000000053fa37220 */ /* 0x080fe20000410000 */
[----:B------:R-:W-:Y:S01]  /*df90*/  @P2 FMUL.FTZ R44, R44, 0.69314718246459960938 ;  /* 0x3f3172182c2c2820 */ /* 0x000fe20000410000 */
[-C--:B------:R-:W-:Y:S01]  /*dfa0*/  FMUL.FTZ R161, R67, R5.reuse ;  /* 0x0000000543a17220 */ /* 0x080fe20000410000 */
[-C--:B------:R-:W-:Y:S01]  /*dfb0*/  FMUL.FTZ R160, R71, R5.reuse ;  /* 0x0000000547a07220 */ /* 0x080fe20000410000 */
[----:B------:R-:W2:Y:S01]  /*dfc0*/  @P1 MUFU.LG2 R17, R21 ;  /* 0x0000001500111308 */ /* 0x000ea20000000c00 */
        /* <DEDUP_REMOVED lines=63> */
.L_x_8524:
        /* <DEDUP_REMOVED lines=8> */
[C---:B------:R-:W-:Y:S01]  /*e440*/  IADD3 R31, P1, R18.reuse, 0x60, RZ ;  /* 0x00000060121f7810 */ /* 0x040fe20007f3e0ff */
[----:B------:R-:W-:Y:S01]  /*e450*/  BAR.SYNC.DEFER_BLOCKING 0x1, 0x100 ;  /* 0x0044000000007b1d */ /* 0x000fe20000010000 */
[----:B------:R-:W-:Y:S01]  /*e460*/  IADD3 R27, P0, R18, 0x40, RZ ;  /* 0x00000040121b7810 */ /* 0x000fe20007f1e0ff */
[----:B------:R-:W-:Y:S01]  /*e470*/  USHF.R.S32.HI UR5, URZ, 0x1f, UR43 ;  /* 0x0000001f3f057899 */ /* 0x000fe2000801142b */
[----:B------:R-:W-:Y:S02]  /*e480*/  LOP3.LUT R30, R31, 0x380, RZ, 0xc0, !PT ;  /* 0x000003801f1e7812 */ /* 0x000fe400078ec0ff */
[----:B------:R-:W-:Y:S01]  /*e490*/  LOP3.LUT R26, R27, 0x380, RZ, 0xc0, !PT ;  /* 0x000003801b1a7812 */ /* 0x000fe200078ec0ff */
[----:B------:R-:W-:Y:S01]  /*e4a0*/  ULDC.64 UR6, c[0x0][0xb70] ;  /* 0x0002dc0000067ab9 */ /* 0x000fe20000000a00 */
[----:B------:R-:W-:Y:S01]  /*e4b0*/  SHF.R.U64 R30, R30, 0x3, RZ ;  /* 0x000000031e1e7819 */ /* 0x000fe200000012ff */
[----:B------:R-:W-:Y:S01]  /*e4c0*/  UIMAD UR5, UR5, UR6, URZ ;  /* 0x00000006050572a4 */ /* 0x000fe2000f8e023f */
[----:B------:R-:W-:Y:S01]  /*e4d0*/  SHF.R.U64 R26, R26, 0x3, RZ ;  /* 0x000000031a1a7819 */ /* 0x000fe200000012ff */
[----:B------:R-:W-:Y:S01]  /*e4e0*/  UIMAD.WIDE.U32 UR8, UR43, UR6, URZ ;  /* 0x000000062b0872a5 */ /* 0x000fe2000f8e003f */
[----:B------:R-:W-:Y:S01]  /*e4f0*/  LOP3.LUT R30, R30, R31, RZ, 0x3c, !PT ;  /* 0x0000001f1e1e7212 */ /* 0x000fe200078e3cff */
[--C-:B------:R-:W-:Y:S01]  /*e500*/  IMAD.X R31, RZ, RZ, R19.reuse, P1 ;  /* 0x000000ffff1f7224 */ /* 0x100fe200008e0613 */
[C---:B------:R-:W-:Y:S01]  /*e510*/  IADD3 R9, P6, R18.reuse, 0x20, RZ ;  /* 0x0000002012097810 */ /* 0x040fe20007fde0ff */
[----:B------:R-:W-:Y:S01]  /*e520*/  UIMAD UR5, UR43, UR7, UR5 ;  /* 0x000000072b0572a4 */ /* 0x000fe2000f8e0205 */
[C---:B------:R-:W-:Y:S01]  /*e530*/  IADD3 R17, P1, R18.reuse, 0x8040, RZ ;  /* 0x0000804012117810 */ /* 0x040fe20007f3e0ff */
[----:B------:R-:W-:Y:S01]  /*e540*/  ULDC UR6, c[0x0][0xa88] ;  /* 0x0002a20000067ab9 */ /* 0x000fe20000000800 */
[----:B------:R-:W-:Y:S01]  /*e550*/  IADD3 R35, P2, R18, 0x4000, RZ ;  /* 0x0000400012237810 */ /* 0x000fe20007f5e0ff */
[----:B------:R-:W-:Y:S01]  /*e560*/  UIADD3 UR5, UR9, UR5, URZ ;  /* 0x0000000509057290 */ /* 0x000fe2000fffe03f */
[----:B------:R-:W-:Y:S01]  /*e570*/  LOP3.LUT R26, R26, R27, RZ, 0x3c, !PT ;  /* 0x0000001b1a1a7212 */ /* 0x000fe200078e3cff */
[----:B------:R-:W-:Y:S01]  /*e580*/  IMAD.X R27, RZ, RZ, R19, P0 ;  /* 0x000000ffff1b7224 */ /* 0x000fe200000e0613 */
[----:B------:R-:W-:-:S02]  /*e590*/  LOP3.LUT R8, R9, 0x380, RZ, 0xc0, !PT ;  /* 0x0000038009087812 */ /* 0x000fc400078ec0ff */
[----:B------:R-:W-:Y:S02]  /*e5a0*/  IADD3 R5, P0, R18, 0x8020, RZ ;  /* 0x0000802012057810 */ /* 0x000fe40007f1e0ff */
[----:B------:R-:W-:Y:S02]  /*e5b0*/  LOP3.LUT R48, R17, 0x380, RZ, 0xc0, !PT ;  /* 0x0000038011307812 */ /* 0x000fe400078ec0ff */
[----:B------:R-:W-:Y:S02]  /*e5c0*/  LOP3.LUT R34, R35, 0x380, RZ, 0xc0, !PT ;  /* 0x0000038023227812 */ /* 0x000fe400078ec0ff */
[----:B------:R-:W-:Y:S02]  /*e5d0*/  SHF.R.U64 R8, R8, 0x3, RZ ;  /* 0x0000000308087819 */ /* 0x000fe400000012ff */
[----:B------:R-:W-:Y:S02]  /*e5e0*/  LOP3.LUT R28, R5, 0x380, RZ, 0xc0, !PT ;  /* 0x00000380051c7812 */ /* 0x000fe400078ec0ff */
[----:B------:R-:W-:-:S02]  /*e5f0*/  SHF.R.U64 R48, R48, 0x3, RZ ;  /* 0x0000000330307819 */ /* 0x000fc400000012ff */
[----:B------:R-:W-:Y:S02]  /*e600*/  SHF.R.U64 R34, R34, 0x3, RZ ;  /* 0x0000000322227819 */ /* 0x000fe400000012ff */
[----:B------:R-:W-:Y:S02]  /*e610*/  LOP3.LUT R59, R18, 0x380, RZ, 0xc0, !PT ;  /* 0x00000380123b7812 */ /* 0x000fe400078ec0ff */
[----:B------:R-:W-:Y:S01]  /*e620*/  LOP3.LUT R8, R8, R9, RZ, 0x3c, !PT ;  /* 0x0000000908087212 */ /* 0x000fe200078e3cff */
[--C-:B------:R-:W-:Y:S01]  /*e630*/  IMAD.X R9, RZ, RZ, R19.reuse, P6 ;  /* 0x000000ffff097224 */ /* 0x100fe200030e0613 */
[----:B------:R-:W-:Y:S02]  /*e640*/  SHF.R.U64 R28, R28, 0x3, RZ ;  /* 0x000000031c1c7819 */ /* 0x000fe400000012ff */
[----:B------:R-:W-:Y:S02]  /*e650*/  LOP3.LUT R48, R48, R17, RZ, 0x3c, !PT ;  /* 0x0000001130307212 */ /* 0x000fe400078e3cff */
[----:B------:R-:W-:Y:S01]  /*e660*/  LOP3.LUT R34, R34, R35, RZ, 0x3c, !PT ;  /* 0x0000002322227212 */ /* 0x000fe200078e3cff */
[----:B------:R-:W-:Y:S01]  /*e670*/  IMAD.X R35, RZ, RZ, R19, P2 ;  /* 0x000000ffff237224 */ /* 0x000fe200010e0613 */
[----:B------:R-:W-:-:S02]  /*e680*/  SHF.R.S32.HI R17, RZ, 0x1f, R202 ;  /* 0x0000001fff117819 */ /* 0x000fc400000114ca */
[C---:B------:R-:W-:Y:S02]  /*e690*/  IADD3 R47, P6, R18.reuse, 0x8000, RZ ;  /* 0x00008000122f7810 */ /* 0x040fe40007fde0ff */
[----:B------:R-:W-:Y:S02]  /*e6a0*/  SHF.R.U64 R59, R59, 0x3, RZ ;  /* 0x000000033b3b7819 */ /* 0x000fe400000012ff */
[C---:B------:R-:W-:Y:S02]  /*e6b0*/  IADD3 R39, P3, R18.reuse, 0x4020, RZ ;  /* 0x0000402012277810 */ /* 0x040fe40007f7e0ff */
[C---:B------:R-:W-:Y:S02]  /*e6c0*/  IADD3 R51, P2, R18.reuse, 0x8060, RZ ;  /* 0x0000806012337810 */ /* 0x040fe40007f5e0ff */
[----:B------:R-:W-:Y:S02]  /*e6d0*/  IADD3 R43, P4, R18, 0x4040, RZ ;  /* 0x00004040122b7810 */ /* 0x000fe40007f9e0ff */
[----:B------:R-:W-:-:S02]  /*e6e0*/  LOP3.LUT R28, R28, R5, RZ, 0x3c, !PT ;  /* 0x000000051c1c7212 */ /* 0x000fc400078e3cff */
[----:B------:R-:W-:Y:S02]  /*e6f0*/  IADD3 R45, P5, R18, 0x4060, RZ ;  /* 0x00004060122d7810 */ /* 0x000fe40007fbe0ff */
[----:B------:R-:W-:Y:S02]  /*e700*/  LEA.HI R5, R17, R202, RZ, 0x7 ;  /* 0x000000ca11057211 */ /* 0x000fe400078f38ff */
[----:B------:R-:W-:Y:S02]  /*e710*/  LOP3.LUT R46, R47, 0x380, RZ, 0xc0, !PT ;  /* 0x000003802f2e7812 */ /* 0x000fe400078ec0ff */
[----:B------:R-:W-:Y:S01]  /*e720*/  LOP3.LUT R58, R59, R18, RZ, 0x3c, !PT ;  /* 0x000000123b3a7212 */ /* 0x000fe200078e3cff */
[----:B------:R-:W-:Y:S01]  /*e730*/  IMAD.MOV.U32 R59, RZ, RZ, R19 ;  /* 0x000000ffff3b7224 */ /* 0x000fe200078e0013 */
[----:B------:R-:W-:Y:S02]  /*e740*/  LOP3.LUT R38, R39, 0x380, RZ, 0xc0, !PT ;  /* 0x0000038027267812 */ /* 0x000fe400078ec0ff */
[----:B------:R-:W-:-:S02]  /*e750*/  LOP3.LUT R50, R51, 0x380, RZ, 0xc0, !PT ;  /* 0x0000038033327812 */ /* 0x000fc400078ec0ff */
[----:B------:R-:W-:Y:S02]  /*e760*/  LOP3.LUT R42, R43, 0x380, RZ, 0xc0, !PT ;  /* 0x000003802b2a7812 */ /* 0x000fe400078ec0ff */
[----:B------:R-:W-:Y:S02]  /*e770*/  F2FP.BF16.F32.PACK_AB R4, R25, R4 ;  /* 0x000000041904723e */ /* 0x000fe400000010ff */
[----:B------:R-:W-:Y:S02]  /*e780*/  LOP3.LUT R44, R45, 0x380, RZ, 0xc0, !PT ;  /* 0x000003802d2c7812 */ /* 0x000fe400078ec0ff */
[----:B------:R-:W-:Y:S02]  /*e790*/  LOP3.LUT R25, R5, 0xffffff80, RZ, 0xc0, !PT ;  /* 0xffffff8005197812 */ /* 0x000fe400078ec0ff */
[----:B------:R-:W-:Y:S02]  /*e7a0*/  MOV R87, R30 ;  /* 0x0000001e00577202 */ /* 0x000fe40000000f00 */
[----:B------:R-:W-:Y:S01]  /*e7b0*/  SHF.R.U64 R46, R46, 0x3, RZ ;  /* 0x000000032e2e7819 */ /* 0x000fe200000012ff */
[----:B------:R-:W1:Y:S01]  /*e7c0*/  LDC.64 R30, c[0x0][0xb78] ;  /* 0x0002de00ff1e7b82 */ /* 0x000e620000000a00 */
[----:B------:R-:W-:Y:S01]  /*e7d0*/  SHF.R.U64 R38, R38, 0x3, RZ ;  /* 0x0000000326267819 */ /* 0x000fe200000012ff */
[----:B------:R-:W-:Y:S01]  /*e7e0*/  IMAD.IADD R25, R202, 0x1, -R25 ;  /* 0x00000001ca197824 */ /* 0x000fe200078e0a19 */
[----:B------:R-:W-:-:S02]  /*e7f0*/  SHF.R.U64 R50, R50, 0x3, RZ ;  /* 0x0000000332327819 */ /* 0x000fc400000012ff */
[----:B------:R-:W-:Y:S02]  /*e800*/  SHF.R.U64 R42, R42, 0x3, RZ ;  /* 0x000000032a2a7819 */ /* 0x000fe400000012ff */
[----:B------:R-:W-:Y:S02]  /*e810*/  MOV R59, R58 ;  /* 0x0000003a003b7202 */ /* 0x000fe40000000f00 */
[----:B------:R-:W-:Y:S01]  /*e820*/  F2FP.BF16.F32.PACK_AB R5, R172, R49 ;  /* 0x00000031ac05723e */ /* 0x000fe200000010ff */
[--C-:B------:R-:W-:Y:S01]  /*e830*/  IMAD.X R49, RZ, RZ, R19.reuse, P1 ;  /* 0x000000ffff317224 */ /* 0x100fe200008e0613 */
[----:B------:R-:W-:Y:S01]  /*e840*/  F2FP.BF16.F32.PACK_AB R6, R29, R6 ;  /* 0x000000061d06723e */ /* 0x000fe200000010ff */
[----:B------:R-:W-:Y:S01]  /*e850*/  IMAD.X R29, RZ, RZ, R19, P0 ;  /* 0x000000ffff1d7224 */ /* 0x000fe200000e0613 */
[----:B------:R-:W-:Y:S02]  /*e860*/  F2FP.BF16.F32.PACK_AB R7, R170, R7 ;  /* 0x00000007aa07723e */ /* 0x000fe400000010ff */
[----:B------:R-:W-:-:S02]  /*e870*/  SHF.R.U64 R44, R44, 0x3, RZ ;  /* 0x000000032c2c7819 */ /* 0x000fc400000012ff */
[----:B------:R-:W-:Y:S01]  /*e880*/  MOV R34, R34 ;  /* 0x0000002200227202 */ /* 0x000fe20000000f00 */
[----:B------:R-:W-:Y:S01]  /*e890*/  VIADD R35, R201, UR42 ;  /* 0x0000002ac9237c36 */ /* 0x000fe20008000000 */
[----:B------:R-:W-:Y:S01]  /*e8a0*/  LOP3.LUT R46, R46, R47, RZ, 0x3c, !PT ;  /* 0x0000002f2e2e7212 */ /* 0x000fe200078e3cff */
[--C-:B------:R-:W-:Y:S01]  /*e8b0*/  IMAD.X R47, RZ, RZ, R19.reuse, P6 ;  /* 0x000000ffff2f7224 */ /* 0x100fe200030e0613 */
[----:B------:R-:W-:Y:S01]  /*e8c0*/  LOP3.LUT R38, R38, R39, RZ, 0x3c, !PT ;  /* 0x0000002726267212 */ /* 0x000fe200078e3cff */
[--C-:B------:R-:W-:Y:S01]  /*e8d0*/  IMAD.X R39, RZ, RZ, R19.reuse, P3 ;  /* 0x000000ffff277224 */ /* 0x100fe200018e0613 */
[----:B------:R-:W-:Y:S01]  /*e8e0*/  LOP3.LUT R50, R50, R51, RZ, 0x3c, !PT ;  /* 0x0000003332327212 */ /* 0x000fe200078e3cff */
[----:B------:R2:W-:Y:S01]  /*e8f0*/  STSM.16.M88.4 [R59], R4 ;  /* 0x000000043b007844 */ /* 0x0005e20000000200 */
[----:B------:R-:W-:Y:S01]  /*e900*/  LOP3.LUT R42, R42, R43, RZ, 0x3c, !PT ;  /* 0x0000002b2a2a7212 */ /* 0x000fe200078e3cff */
[----:B------:R-:W-:Y:S01]  /*e910*/  IMAD.X R43, RZ, RZ, R19, P4 ;  /* 0x000000ffff2b7224 */ /* 0x000fe200020e0613 */
[----:B------:R-:W-:-:S02]  /*e920*/  IADD3 R51, P6, R18, 0xc060, RZ ;  /* 0x0000c06012337810 */ /* 0x000fc40007fde0ff */
[----:B------:R-:W-:Y:S01]  /*e930*/  LOP3.LUT R44, R44, R45, RZ, 0x3c, !PT ;  /* 0x0000002d2c2c7212 */ /* 0x000fe200078e3cff */
[--C-:B------:R-:W-:Y:S01]  /*e940*/  IMAD.X R45, RZ, RZ, R19.reuse, P5 ;  /* 0x000000ffff2d7224 */ /* 0x100fe200028e0613 */
[C---:B------:R-:W-:Y:S02]  /*e950*/  IADD3 R53, P3, R18.reuse, 0xc000, RZ ;  /* 0x0000c00012357810 */ /* 0x040fe40007f7e0ff */
[C---:B------:R-:W-:Y:S02]  /*e960*/  IADD3 R55, P4, R18.reuse, 0xc020, RZ ;  /* 0x0000c02012377810 */ /* 0x040fe40007f9e0ff */
[----:B------:R-:W-:Y:S02]  /*e970*/  IADD3 R57, P5, R18, 0xc040, RZ ;  /* 0x0000c04012397810 */ /* 0x000fe40007fbe0ff */
[----:B------:R-:W-:Y:S02]  /*e980*/  LOP3.LUT P0, RZ, R25, 0x3, RZ, 0xc0, !PT ;  /* 0x0000000319ff7812 */ /* 0x000fe4000780c0ff */
[----:B------:R-:W-:Y:S01]  /*e990*/  LOP3.LUT R58, R51, 0x380, RZ, 0xc0, !PT ;  /* 0x00000380333a7812 */ /* 0x000fe200078ec0ff */
[----:B--2---:R-:W-:Y:S01]  /*e9a0*/  VIADD R4, R35, 0x8 ;  /* 0x0000000823047836 */ /* 0x004fe20000000000 */
[----:B------:R-:W-:Y:S01]  /*e9b0*/  LOP3.LUT R52, R53, 0x380, RZ, 0xc0, !PT ;  /* 0x0000038035347812 */ /* 0x000fe200078ec0ff */
[----:B------:R-:W-:Y:S01]  /*e9c0*/  IMAD.X R59, RZ, RZ, R19, P6 ;  /* 0x000000ffff3b7224 */ /* 0x000fe200030e0613 */
[----:B------:R-:W-:-:S02]  /*e9d0*/  LOP3.LUT R54, R55, 0x380, RZ, 0xc0, !PT ;  /* 0x0000038037367812 */ /* 0x000fc400078ec0ff */
[----:B------:R-:W-:Y:S02]  /*e9e0*/  LOP3.LUT R56, R57, 0x380, RZ, 0xc0, !PT ;  /* 0x0000038039387812 */ /* 0x000fe400078ec0ff */
[----:B------:R-:W-:Y:S02]  /*e9f0*/  ISETP.GE.OR P1, PT, R4, UR6, P0 ;  /* 0x0000000604007c0c */ /* 0x000fe40008726670 */
[----:B------:R-:W-:Y:S02]  /*ea00*/  SHF.R.U64 R58, R58, 0x3, RZ ;  /* 0x000000033a3a7819 */ /* 0x000fe400000012ff */
[----:B------:R-:W-:Y:S02]  /*ea10*/  MOV R95, R8 ;  /* 0x00000008005f7202 */ /* 0x000fe40000000f00 */
[----:B------:R-:W-:Y:S02]  /*ea20*/  F2FP.BF16.F32.PACK_AB R4, R33, R32 ;  /* 0x000000202104723e */ /* 0x000fe400000010ff */
[----:B------:R-:W-:-:S02]  /*ea30*/  F2FP.BF16.F32.PACK_AB R5, R168, R157 ;  /* 0x0000009da805723e */ /* 0x000fc400000010ff */
[----:B------:R-:W-:Y:S02]  /*ea40*/  F2FP.BF16.F32.PACK_AB R6, R37, R36 ;  /* 0x000000242506723e */ /* 0x000fe400000010ff */
[----:B------:R-:W-:Y:S02]  /*ea50*/  F2FP.BF16.F32.PACK_AB R7, R169, R156 ;  /* 0x0000009ca907723e */ /* 0x000fe400000010ff */
[----:B------:R-:W-:Y:S02]  /*ea60*/  F2FP.BF16.F32.PACK_AB R10, R10, R11 ;  /* 0x0000000b0a0a723e */ /* 0x000fe400000010ff */
[----:B------:R-:W-:Y:S01]  /*ea70*/  SHF.R.U64 R52, R52, 0x3, RZ ;  /* 0x0000000334347819 */ /* 0x000fe200000012ff */
[----:B------:R1:W-:Y:S01]  /*ea80*/  STSM.16.M88.4 [R95], R4 ;  /* 0x000000045f007844 */ /* 0x0003e20000000200 */
[----:B------:R-:W-:Y:S02]  /*ea90*/  MOV R94, R26 ;  /* 0x0000001a005e7202 */ /* 0x000fe40000000f00 */
[----:B------:R-:W-:Y:S01]  /*eaa0*/  MOV R22, R28 ;  /* 0x0000001c00167202 */ /* 0x000fe20000000f00 */
[----:B------:R-:W-:Y:S01]  /*eab0*/  IMAD.U32 R29, RZ, RZ, UR9 ;  /* 0x00000009ff1d7e24 */ /* 0x000fe2000f8e00ff */
[----:B------:R-:W-:Y:S01]  /*eac0*/  F2FP.BF16.F32.PACK_AB R8, R41, R40 ;  /* 0x000000282908723e */ /* 0x000fe200000010ff */
[----:B------:R-:W-:Y:S01]  /*ead0*/  IMAD.U32 R29, RZ, RZ, UR5 ;  /* 0x00000005ff1d7e24 */ /* 0x000fe2000f8e00ff */
[----:B------:R-:W-:Y:S01]  /*eae0*/  F2FP.BF16.F32.PACK_AB R9, R166, R155 ;  /* 0x0000009ba609723e */ /* 0x000fe200000010ff */
[----:B------:R-:W-:Y:S01]  /*eaf0*/  USHF.R.S32.HI UR5, URZ, 0x1f, UR44 ;  /* 0x0000001f3f057899 */ /* 0x000fe2000801142c */
[----:B------:R-:W-:Y:S01]  /*eb00*/  F2FP.BF16.F32.PACK_AB R11, R167, R154 ;  /* 0x0000009aa70b723e */ /* 0x000fe200000010ff */
[----:B------:R-:W-:Y:S01]  /*eb10*/  IMAD.U32 R28, RZ, RZ, UR8 ;  /* 0x00000008ff1c7e24 */ /* 0x000fe2000f8e00ff */
[----:B------:R-:W-:-:S02]  /*eb20*/  F2FP.BF16.F32.PACK_AB R12, R12, R13 ;  /* 0x0000000d0c0c723e */ /* 0x000fc400000010ff */
[----:B------:R-:W-:Y:S01]  /*eb30*/  F2FP.BF16.F32.PACK_AB R14, R14, R15 ;  /* 0x0000000f0e0e723e */ /* 0x000fe200000010ff */
[----:B------:R-:W-:Y:S01]  /*eb40*/  STSM.16.M88.4 [R94], R8 ;  /* 0x000000085e007844 */ /* 0x000fe20000000200 */
[----:B------:R-:W-:Y:S01]  /*eb50*/  SHF.R.U64 R54, R54, 0x3, RZ ;  /* 0x0000000336367819 */ /* 0x000fe200000012ff */
[----:B-1----:R-:W-:Y:S01]  /*eb60*/  IMAD R4, R30, UR5, RZ ;  /* 0x000000051e047c24 */ /* 0x002fe2000f8e02ff */
[----:B------:R-:W-:Y:S01]  /*eb70*/  F2FP.BF16.F32.PACK_AB R13, R164, R153 ;  /* 0x00000099a40d723e */ /* 0x000fe200000010ff */
[----:B------:R-:W-:Y:S01]  /*eb80*/  IMAD.WIDE.U32 R28, R30, UR44, R28 ;  /* 0x0000002c1e1c7c25 */ /* 0x000fe2000f8e001c */
[----:B------:R-:W-:Y:S02]  /*eb90*/  F2FP.BF16.F32.PACK_AB R15, R165, R152 ;  /* 0x00000098a50f723e */ /* 0x000fe400000010ff */
[----:B------:R-:W-:Y:S01]  /*eba0*/  F2FP.BF16.F32.PACK_AB R64, R65, R64 ;  /* 0x000000404140723e */ /* 0x000fe200000010ff */
[----:B------:R-:W-:Y:S01]  /*ebb0*/  IMAD R4, R31, UR44, R4 ;  /* 0x0000002c1f047c24 */ /* 0x000fe2000f8e0204 */
[----:B------:R-:W-:Y:S01]  /*ebc0*/  SHF.R.U64 R56, R56, 0x3, RZ ;  /* 0x0000000338387819 */ /* 0x000fe200000012ff */
[----:B------:R-:W-:Y:S01]  /*ebd0*/  STSM.16.M88.4 [R87], R12 ;  /* 0x0000000c57007844 */ /* 0x000fe20000000200 */
[----:B------:R-:W-:-:S02]  /*ebe0*/  F2FP.BF16.F32.PACK_AB R24, R24, R3 ;  /* 0x000000031818723e */ /* 0x000fc400000010ff */
[----:B------:R-:W-:Y:S02]  /*ebf0*/  F2FP.BF16.F32.PACK_AB R25, R162, R21 ;  /* 0x00000015a219723e */ /* 0x000fe400000010ff */
[----:B------:R-:W-:Y:S02]  /*ec00*/  F2FP.BF16.F32.PACK_AB R26, R61, R60 ;  /* 0x0000003c3d1a723e */ /* 0x000fe400000010ff */
[----:B------:R-:W-:Y:S02]  /*ec10*/  F2FP.BF16.F32.PACK_AB R27, R163, R62 ;  /* 0x0000003ea31b723e */ /* 0x000fe400000010ff */
[----:B------:R-:W-:Y:S02]  /*ec20*/  F2FP.BF16.F32.PACK_AB R65, R161, R66 ;  /* 0x00000042a141723e */ /* 0x000fe400000010ff */
[----:B------:R-:W-:Y:S01]  /*ec30*/  F2FP.BF16.F32.PACK_AB R72, R73, R72 ;  /* 0x000000484948723e */ /* 0x000fe200000010ff */
[----:B------:R-:W-:Y:S01]  /*ec40*/  STSM.16.M88.4 [R34], R24 ;  /* 0x0000001822007844 */ /* 0x000fe20000000200 */
[----:B------:R-:W-:Y:S01]  /*ec50*/  LOP3.LUT R58, R58, R51, RZ, 0x3c, !PT ;  /* 0x000000333a3a7212 */ /* 0x000fe200078e3cff */
[----:B------:R-:W-:Y:S01]  /*ec60*/  IMAD.X R51, RZ, RZ, R19, P2 ;  /* 0x000000ffff337224 */ /* 0x000fe200010e0613 */
[----:B------:R-:W-:-:S02]  /*ec70*/  MOV R38, R38 ;  /* 0x0000002600267202 */ /* 0x000fc40000000f00 */
        /* <DEDUP_REMOVED lines=66> */
[----:B------:R-:W-:Y:S02]  /*f0a0*/  SHF.R.S32.HI R3, RZ, 0x1f, R35 ;  /* 0x0000001fff037819 */ /* 0x000fe40000011423 */
[----:B------:R-:W-:Y:S01]  /*f0b0*/  IADD3 R5, P2, R35, R28, RZ ;  /* 0x0000001c23057210 */ /* 0x000fe20007f5e0ff */
[----:B------:R-:W-:Y:S01]  /*f0c0*/  STSM.16.M88.4 [R58], R144 ;  /* 0x000000903a007844 */ /* 0x000fe20000000200 */
[----:B------:R-:W-:-:S02]  /*f0d0*/  LEA.HI R17, R17, R202, RZ, 0x5 ;  /* 0x000000ca11117211 */ /* 0x000fc400078f28ff */
[----:B------:R-:W-:Y:S01]  /*f0e0*/  IADD3.X R28, R3, R29, R4, P2, !PT ;  /* 0x0000001d031c7210 */ /* 0x000fe200017fe404 */
[----:B------:R-:W-:Y:S01]  /*f0f0*/  @!PT LDS RZ, [RZ] ;  /* 0x00000000fffff984 */ /* 0x000fe20000000800 */
[----:B------:R-:W-:Y:S01]  /*f100*/  @!PT LDS RZ, [RZ] ;  /* 0x00000000fffff984 */ /* 0x000fe20000000800 */
[----:B------:R-:W-:Y:S01]  /*f110*/  @!PT LDS RZ, [RZ] ;  /* 0x00000000fffff984 */ /* 0x000fe20000000800 */
[----:B------:R-:W-:Y:S01]  /*f120*/  @!PT LDS RZ, [RZ] ;  /* 0x00000000fffff984 */ /* 0x000fe20000000800 */
[----:B------:R1:W-:Y:S06]  /*f130*/  MEMBAR.ALL.CTA ;  /* 0x0000000000007992 */ /* 0x0003ec0000008000 */
[----:B-1----:R-:W1:Y:S01]  /*f140*/  FENCE.VIEW.ASYNC.S ;  /* 0x00000000000073c6 */ /* 0x002e620000000000 */
[----:B------:R-:W-:Y:S01]  /*f150*/  SHF.R.S32.HI R3, RZ, 0x5, R17 ;  /* 0x00000005ff037819 */ /* 0x000fe20000011411 */
[----:B-1----:R-:W-:Y:S06]  /*f160*/  BAR.ARV 0x1, 0x120 ;  /* 0x0044800000007b1d */ /* 0x002fec0000002000 */
[----:B------:R-:W-:Y:S01]  /*f170*/  ISETP.GE.OR P0, PT, R35, UR6, P0 ;  /* 0x0000000623007c0c */ /* 0x000fe20008706670 */
[----:B------:R-:W-:Y:S01]  /*f180*/  ULDC.64 UR6, c[0x0][0xb40] ;  /* 0x0002d00000067ab9 */ /* 0x000fe20000000a00 */
[----:B------:R-:W1:Y:S01]  /*f190*/  SHFL.IDX PT, R3, R3, RZ, 0x1f ;  /* 0x00001fff03037589 */ /* 0x000e6200000e0000 */
[----:B------:R-:W-:-:S04]  /*f1a0*/  LEA R4, P2, R5, UR6, 0x2 ;  /* 0x0000000605047c11 */ /* 0x000fc8000f8410ff */
[----:B------:R-:W-:-:S05]  /*f1b0*/  LEA.HI.X R5, R5, UR7, R28, 0x2, P2 ;  /* 0x0000000705057c11 */ /* 0x000fca00090f141c */
[----:B------:R2:W-:Y:S04]  /*f1c0*/  @!P1 STG.E desc[UR48][R4.64+0x20], R20 ;  /* 0x0000201404009986 */ /* 0x0005e8000c101930 */
[----:B------:R2:W-:Y:S01]  /*f1d0*/  @!P0 STG.E desc[UR48][R4.64], R0 ;  /* 0x0000000004008986 */ /* 0x0005e2000c101930 */
[----:B-1----:R-:W-:-:S13]  /*f1e0*/  ISETP.NE.AND P0, PT, R3, 0x7, PT ;  /* 0x000000070300780c */ /* 0x002fda0003f05270 */
        /* <DEDUP_REMOVED lines=31> */
.L_x_8598:
[----:B------:R-:W-:Y:S05]  /*f3e0*/  BSYNC B0 ;  /* 0x0000000000007941 */ /* 0x000fea0003800000 */
.L_x_8597:
[----:B------:R-:W-:Y:S05]  /*f3f0*/  BRA `(.L_x_8596) ;  /* 0x0000000800907947 */ /* 0x000fea0003800000 */
.L_x_8595:
[----:B------:R-:W1:Y:S01]  /*f400*/  LDC.64 R12, c[0x0][0xae0] ;  /* 0x0002b800ff0c7b82 */ /* 0x000e620000000a00 */
[----:B------:R-:W-:Y:S01]  /*f410*/  SHF.R.S32.HI R3, RZ, 0x1f, R202 ;  /* 0x0000001fff037819 */ /* 0x000fe200000114ca */
[----:B------:R-:W-:Y:S01]  /*f420*/  USHF.R.S32.HI UR5, URZ, 0x1f, UR43 ;  /* 0x0000001f3f057899 */ /* 0x000fe2000801142b */
[----:B------:R-:W-:Y:S01]  /*f430*/  ISETP.GT.AND P0, PT, R202, 0x7f, PT ;  /* 0x0000007fca00780c */ /* 0x000fe20003f04270 */
[----:B------:R-:W-:Y:S01]  /*f440*/  USHF.R.S32.HI UR6, URZ, 0x1f, UR44 ;  /* 0x0000001f3f067899 */ /* 0x000fe2000801142c */
[----:B------:R-:W-:Y:S01]  /*f450*/  LEA.HI R17, R3, R202, RZ, 0x3 ;  /* 0x000000ca03117211 */ /* 0x000fe200078f18ff */
[----:B------:R-:W-:Y:S02]  /*f460*/  BSSY B0, `(.L_x_8599) ;  /* 0x000001e000007945 */ /* 0x000fe40003800000 */
[----:B------:R-:W2:Y:S01]  /*f470*/  LDC R11, c[0x0][0xdac] ;  /* 0x00036b00ff0b7b82 */ /* 0x000ea20000000800 */
[----:B------:R-:W-:-:S05]  /*f480*/  LOP3.LUT R3, R17, 0x1ffffff8, RZ, 0xc0, !PT ;  /* 0x1ffffff811037812 */ /* 0x000fca00078ec0ff */
[----:B------:R-:W-:Y:S02]  /*f490*/  IMAD.IADD R3, R202, 0x1, -R3 ;  /* 0x00000001ca037824 */ /* 0x000fe400078e0a03 */
[----:B------:R-:W3:Y:S02]  /*f4a0*/  LDC.64 R14, c[0x0][0xae8] ;  /* 0x0002ba00ff0e7b82 */ /* 0x000ee40000000a00 */
[----:B------:R-:W-:-:S05]  /*f4b0*/  IMAD.SHL.U32 R8, R3, 0x8, RZ ;  /* 0x0000000803087824 */ /* 0x000fca00078e00ff */
[----:B------:R-:W-:Y:S01]  /*f4c0*/  SHF.R.S32.HI R9, RZ, 0x1f, R8 ;  /* 0x0000001fff097819 */ /* 0x000fe20000011408 */
[----:B-1----:R-:W-:Y:S01]  /*f4d0*/  IMAD R10, R12, UR5, RZ ;  /* 0x000000050c0a7c24 */ /* 0x002fe2000f8e02ff */
[----:B------:R-:W-:Y:S06]  /*f4e0*/  @P0 BRA `(.L_x_8600) ;  /* 0x0000000000540947 */ /* 0x000fec0003800000 */
[----:B------:R-:W1:Y:S01]  /*f4f0*/  S2R R0, SR_TID.X ;  /* 0x0000000000007919 */ /* 0x000e620000002100 */
[----:B------:R-:W-:Y:S01]  /*f500*/  ULDC UR7, c[0x0][0xa88] ;  /* 0x0002a20000077ab9 */ /* 0x000fe20000000800 */
[----:B-1----:R-:W-:-:S04]  /*f510*/  IADD3 R4, R200, -0x80, R0 ;  /* 0xffffff80c8047810 */ /* 0x002fc80007ffe000 */
[----:B------:R-:W-:-:S13]  /*f520*/  ISETP.GE.AND P0, PT, R4, UR7, PT ;  /* 0x0000000704007c0c */ /* 0x000fda000bf06270 */
[----:B------:R-:W-:Y:S05]  /*f530*/  @P0 BRA `(.L_x_8600) ;  /* 0x0000000000400947 */ /* 0x000fea0003800000 */
[----:B------:R-:W1:Y:S01]  /*f540*/  LDC.64 R6, c[0x0][0xb70] ;  /* 0x0002dc00ff067b82 */ /* 0x000e620000000a00 */
[----:B------:R-:W-:Y:S01]  /*f550*/  SHF.R.S32.HI R5, RZ, 0x1f, R4 ;  /* 0x0000001fff057819 */ /* 0x000fe20000011404 */
[----:B------:R-:W-:-:S06]  /*f560*/  ULDC.64 UR8, c[0x0][0xb40] ;  /* 0x0002d00000087ab9 */ /* 0x000fcc0000000a00 */
[----:B------:R-:W4:Y:S01]  /*f570*/  LDC.64 R20, c[0x0][0xb78] ;  /* 0x0002de00ff147b82 */ /* 0x000f220000000a00 */
[C---:B-1----:R-:W-:Y:S02]  /*f580*/  IMAD R0, R6.reuse, UR5, RZ ;  /* 0x0000000506007c24 */ /* 0x042fe4000f8e02ff */
[----:B------:R-:W-:-:S04]  /*f590*/  IMAD.WIDE.U32 R4, R6, UR43, R4 ;  /* 0x0000002b06047c25 */ /* 0x000fc8000f8e0004 */
[----:B------:R-:W-:Y:S02]  /*f5a0*/  IMAD R3, R7, UR43, R0 ;  /* 0x0000002b07037c24 */ /* 0x000fe4000f8e0200 */
[C---:B----4-:R-:W-:Y:S02]  /*f5b0*/  IMAD R0, R20.reuse, UR6, RZ ;  /* 0x0000000614007c24 */ /* 0x050fe4000f8e02ff */
        /* <DEDUP_REMOVED lines=8> */
.L_x_8600:
[----:B------:R-:W-:Y:S05]  /*f640*/  BSYNC B0 ;  /* 0x0000000000007941 */ /* 0x000fea0003800000 */
.L_x_8599:
[----:B------:R-:W-:Y:S01]  /*f650*/  ULDC UR5, c[0x0][0xa88] ;  /* 0x0002a20000057ab9 */ /* 0x000fe20000000800 */
[----:B------:R-:W-:Y:S01]  /*f660*/  SHF.R.S32.HI R4, RZ, 0x3, R17 ;  /* 0x00000003ff047819 */ /* 0x000fe20000011411 */
[----:B------:R-:W-:Y:S01]  /*f670*/  UIADD3 UR42, -UR42, UR5, URZ ;  /* 0x000000052a2a7290 */ /* 0x000fe2000fffe13f */
[----:B-1----:R-:W-:Y:S01]  /*f680*/  IMAD R3, R13, UR43, R10 ;  /* 0x0000002b0d037c24 */ /* 0x002fe2000f8e020a */
[----:B------:R-:W-:Y:S01]  /*f690*/  ULOP3.LUT UR41, URZ, UR41, URZ, 0x33, !UPT ;  /* 0x000000293f297292 */ /* 0x000fe2000f8e333f */
[----:B------:R-:W-:Y:S01]  /*f6a0*/  IMAD.WIDE.U32 R6, R12, UR43, R8 ;  /* 0x0000002b0c067c25 */ /* 0x000fe2000f8e0008 */
[----:B------:R-:W-:Y:S02]  /*f6b0*/  BSSY B0, `(.L_x_8601) ;  /* 0x0000026000007945 */ /* 0x000fe40003800000 */
[C---:B------:R-:W-:Y:S01]  /*f6c0*/  ISETP.GE.AND P2, PT, R4.reuse, UR42, PT ;  /* 0x0000002a04007c0c */ /* 0x040fe2000bf46270 */
[C---:B------:R-:W-:Y:S02]  /*f6d0*/  VIADD R0, R4.reuse, 0x20 ;  /* 0x0000002004007836 */ /* 0x040fe40000000000 */
[----:B------:R-:W-:-:S02]  /*f6e0*/  VIADD R5, R4, 0x40 ;  /* 0x0000004004057836 */ /* 0x000fc40000000000 */
[----:B------:R-:W-:Y:S01]  /*f6f0*/  IMAD.IADD R7, R7, 0x1, R3 ;  /* 0x0000000107077824 */ /* 0x000fe200078e0203 */
[----:B------:R-:W-:Y:S01]  /*f700*/  ISETP.GE.AND P0, PT, R0, UR42, PT ;  /* 0x0000002a00007c0c */ /* 0x000fe2000bf06270 */
[C---:B---3--:R-:W-:Y:S01]  /*f710*/  IMAD R0, R14.reuse, UR6, RZ ;  /* 0x000000060e007c24 */ /* 0x048fe2000f8e02ff */
[----:B------:R-:W-:Y:S01]  /*f720*/  ISETP.GE.AND P1, PT, R5, UR42, PT ;  /* 0x0000002a05007c0c */ /* 0x000fe2000bf26270 */
[----:B--2---:R-:W-:Y:S01]  /*f730*/  VIADD R13, R11, UR41 ;  /* 0x000000290b0d7c36 */ /* 0x004fe20008000000 */
[----:B------:R-:W-:Y:S01]  /*f740*/  SHF.R.S32.HI R5, RZ, 0x1f, R4 ;  /* 0x0000001fff057819 */ /* 0x000fe20000011404 */
[----:B------:R-:W-:Y:S02]  /*f750*/  IMAD R3, R15, UR44, R0 ;  /* 0x0000002c0f037c24 */ /* 0x000fe4000f8e0200 */
[----:B------:R-:W-:-:S04]  /*f760*/  IMAD.WIDE.U32 R10, R14, UR44, R6 ;  /* 0x0000002c0e0a7c25 */ /* 0x000fc8000f8e0006 */
[----:B------:R-:W-:-:S04]  /*f770*/  IMAD.WIDE R6, R13, 0x80, R4 ;  /* 0x000000800d067825 */ /* 0x000fc800078e0204 */
[----:B------:R-:W-:Y:S02]  /*f780*/  VIADD R0, R4, 0x60 ;  /* 0x0000006004007836 */ /* 0x000fe40000000000 */
        /* <DEDUP_REMOVED lines=24> */
.L_x_8602:
[----:B------:R-:W-:Y:S05]  /*f910*/  BSYNC B0 ;  /* 0x0000000000007941 */ /* 0x000fea0003800000 */
.L_x_8601:
[----:B------:R-:W-:Y:S01]  /*f920*/  BSSY B0, `(.L_x_8603) ;  /* 0x000001b000007945 */ /* 0x000fe20003800000 */
[----:B------:R-:W-:-:S03]  /*f930*/  ISETP.GE.AND P2, PT, R0, UR42, PT ;  /* 0x0000002a00007c0c */ /* 0x000fc6000bf46270 */
        /* <DEDUP_REMOVED lines=18> */
[----:B-1----:R-:W-:Y:S01]  /*fa60*/  LEA R14, P0, R4, UR6, 0x1 ;  /* 0x00000006040e7c11 */ /* 0x002fe2000f8008ff */
[----:B------:R-:W-:-:S05]  /*fa70*/  IMAD.IADD R3, R5, 0x1, R3 ;  /* 0x0000000105037824 */ /* 0x000fca00078e0203 */
[----:B------:R-:W-:-:S05]  /*fa80*/  LEA.HI.X R15, R4, UR7, R3, 0x1, P0 ;  /* 0x00000007040f7c11 */ /* 0x000fca00080f0c03 */
[----:B------:R2:W-:Y:S04]  /*fa90*/  @!P3 STG.E.128 desc[UR48][R14.64], RZ ;  /* 0x000000ff0e00b986 */ /* 0x0005e8000c101d30 */
[----:B------:R2:W-:Y:S04]  /*faa0*/  @!P4 STG.E.128 desc[UR48][R14.64+0x80], RZ ;  /* 0x000080ff0e00c986 */ /* 0x0005e8000c101d30 */
[----:B------:R2:W-:Y:S04]  /*fab0*/  @!P5 STG.E.128 desc[UR48][R14.64+0x100], RZ ;  /* 0x000100ff0e00d986 */ /* 0x0005e8000c101d30 */
[----:B------:R2:W-:Y:S02]  /*fac0*/  @!P6 STG.E.128 desc[UR48][R14.64+0x180], RZ ;  /* 0x000180ff0e00e986 */ /* 0x0005e4000c101d30 */
.L_x_8604:
[----:B------:R-:W-:Y:S05]  /*fad0*/  BSYNC B0 ;  /* 0x0000000000007941 */ /* 0x000fea0003800000 */
.L_x_8603:
        /* <DEDUP_REMOVED lines=19> */
[----:B-12---:R-:W-:Y:S01]  /*fc10*/  LEA R14, P0, R4, UR6, 0x1 ;  /* 0x00000006040e7c11 */ /* 0x006fe2000f8008ff */
[----:B------:R-:W-:-:S05]  /*fc20*/  IMAD.IADD R3, R5, 0x1, R3 ;  /* 0x0000000105037824 */ /* 0x000fca00078e0203 */
[----:B------:R-:W-:-:S05]  /*fc30*/  LEA.HI.X R15, R4, UR7, R3, 0x1, P0 ;  /* 0x00000007040f7c11 */ /* 0x000fca00080f0c03 */
[----:B------:R3:W-:Y:S04]  /*fc40*/  @!P1 STG.E.128 desc[UR48][R14.64], RZ ;  /* 0x000000ff0e009986 */ /* 0x0007e8000c101d30 */
[----:B------:R3:W-:Y:S04]  /*fc50*/  @!P3 STG.E.128 desc[UR48][R14.64+0x80], RZ ;  /* 0x000080ff0e00b986 */ /* 0x0007e8000c101d30 */
[----:B------:R3:W-:Y:S04]  /*fc60*/  @!P4 STG.E.128 desc[UR48][R14.64+0x100], RZ ;  /* 0x000100ff0e00c986 */ /* 0x0007e8000c101d30 */
[----:B------:R3:W-:Y:S02]  /*fc70*/  @!P5 STG.E.128 desc[UR48][R14.64+0x180], RZ ;  /* 0x000180ff0e00d986 */ /* 0x0007e4000c101d30 */
.L_x_8606:
[----:B------:R-:W-:Y:S05]  /*fc80*/  BSYNC B0 ;  /* 0x0000000000007941 */ /* 0x000fea0003800000 */
.L_x_8605:
        /* <DEDUP_REMOVED lines=26> */
.L_x_8607:
[----:B------:R-:W-:Y:S05]  /*fe30*/  BSYNC B0 ;  /* 0x0000000000007941 */ /* 0x000fea0003800000 */
.L_x_8596:
[----:B------:R-:W5:Y:S02]  /*fe40*/  LDC R0, c[0x0][0xda8] ;  /* 0x00036a00ff007b82 */ /* 0x000f640000000800 */
[----:B-----5:R-:W-:-:S13]  /*fe50*/  ISETP.LE.AND P0, PT, R0, UR4, PT ;  /* 0x0000000400007c0c */ /* 0x020fda000bf03270 */
[----:B------:R-:W-:Y:S05]  /*fe60*/  @!P0 BRA `(.L_x_8608) ;  /* 0xffffff0c00c08947 */ /* 0x000fea000383ffff */
[----:B------:R-:W-:Y:S05]  /*fe70*/  EXIT ;  /* 0x000000000000794d */ /* 0x000fea0003800000 */
.L_x_8514:
        /* <DEDUP_REMOVED lines=14> */
[----:B------:R-:W-:Y:S01]  /*ff60*/  IMAD.U32 R18, RZ, RZ, UR4 ;  /* 0x00000004ff127e24 */ /* 0x000fe2000f8e00ff */
[----:B------:R-:W-:Y:S01]  /*ff70*/  ULDC UR44, c[0x0][0xc] ;  /* 0x00000300002c7ab9 */ /* 0x000fe20000000800 */
[----:B------:R-:W-:Y:S01]  /*ff80*/  IMAD.MOV.U32 R17, RZ, RZ, 0x1 ;  /* 0x00000001ff117424 */ /* 0x000fe200078e00ff */
[----:B------:R-:W-:Y:S01]  /*ff90*/  ULDC.64 UR46, c[0x0][0x198] ;  /* 0x00006600002e7ab9 */ /* 0x000fe20000000a00 */
[----:B------:R-:W-:Y:S01]  /*ffa0*/  IMAD.MOV.U32 R16, RZ, RZ, RZ ;  /* 0x000000ffff107224 */ /* 0x000fe200078e00ff */
[----:B------:R-:W-:Y:S01]  /*ffb0*/  UMOV UR45, URZ ;  /* 0x0000003f002d7c82 */ /* 0x000fe20008000000 */
[----:B-1----:R-:W-:-:S07]  /*ffc0*/  LOP3.LUT R19, R2, 0x1f, RZ, 0xc0, !PT ;  /* 0x0000001f02137812 */ /* 0x002fce00078ec0ff */
.L_x_8663:
        /* <DEDUP_REMOVED lines=21> */
.L_x_8610:
[----:B------:R-:W-:Y:S01]  /*10120*/  ULDC UR11, c[0x0][0xdc4] ;  /* 0x00037100000b7ab9 */ /* 0x000fe20000000800 */
[----:B------:R-:W-:Y:S01]  /*10130*/  UMOV UR8, UR9 ;  /* 0x0000000900087c82 */ /* 0x000fe20008000000 */
[----:B------:R-:W-:-:S11]  /*10140*/  UISETP.NE.AND UP0, UPT, UR11, 0x1, UPT ;  /* 0x000000010b00788c */ /* 0x000fd6000bf05270 */
[----:B------:R-:W-:Y:S02]  /*10150*/  @UP0 ULDC.64 UR12, c[0x0][0xdc8] ;  /* 0x00037200000c0ab9 */ /* 0x000fe40000000a00 */
[----:B------:R-:W-:-:S04]  /*10160*/  UIMAD.WIDE.U32 UR6, UR9, UR12, URZ ;  /* 0x0000000c090672a5 */ /* 0x000fc8000f8e003f */
[----:B------:R-:W-:-:S04]  /*10170*/  @UP0 USHF.R.U32.HI UR8, URZ, UR13, UR7 ;  /* 0x0000000d3f080299 */ /* 0x000fc80008011607 */
[----:B------:R-:W-:-:S12]  /*10180*/  UIMAD UR6, UR8, UR11, URZ ;  /* 0x0000000b080672a4 */ /* 0x000fd8000f8e023f */
.L_x_8611:
        /* <DEDUP_REMOVED lines=40> */
.L_x_8613:
[----:B------:R-:W-:-:S11]  /*10410*/  UISETP.NE.AND UP0, UPT, UR7, 0x1, UPT ;  /* 0x000000010700788c */ /* 0x000fd6000bf05270 */
[----:B------:R-:W-:Y:S02]  /*10420*/  @UP0 ULDC.64 UR14, c[0x0][0x9e8] ;  /* 0x00027a00000e0ab9 */ /* 0x000fe40000000a00 */
[----:B------:R-:W-:-:S04]  /*10430*/  UIMAD.WIDE.U32 UR10, UR12, UR14, URZ ;  /* 0x0000000e0c0a72a5 */ /* 0x000fc8000f8e003f */
[----:B------:R-:W-:-:S12]  /*10440*/  @UP0 USHF.R.U32.HI UR12, URZ, UR15, UR11 ;  /* 0x0000000f3f0c0299 */ /* 0x000fd8000801160b */
.L_x_8614:
[----:B------:R-:W-:-:S04]  /*10450*/  UIMAD UR12, UR12, UR7, UR7 ;  /* 0x000000070c0c72a4 */ /* 0x000fc8000f8e0207 */
[----:B------:R-:W-:-:S04]  /*10460*/  UISETP.LT.AND UP0, UPT, UR6, UR12, UPT ;  /* 0x0000000c0600728c */ /* 0x000fc8000bf01270 */
[----:B------:R-:W-:-:S12]  /*10470*/  USEL UR6, UR6, UR12, UP0 ;  /* 0x0000000c06067287 */ /* 0x000fd80008000000 */
.L_x_8612:
        /* <DEDUP_REMOVED lines=26> */
.L_x_8616:
[----:B------:R-:W-:-:S11]  /*10620*/  UISETP.NE.AND UP0, UPT, UR7, 0x1, UPT ;  /* 0x000000010700788c */ /* 0x000fd6000bf05270 */
[----:B------:R-:W-:Y:S02]  /*10630*/  @UP0 ULDC.64 UR12, c[0x0][0x9e8] ;  /* 0x00027a00000c0ab9 */ /* 0x000fe40000000a00 */
[----:B------:R-:W-:-:S04]  /*10640*/  UIMAD.WIDE.U32 UR8, UR6, UR12, URZ ;  /* 0x0000000c060872a5 */ /* 0x000fc8000f8e003f */
[----:B------:R-:W-:-:S12]  /*10650*/  @UP0 USHF.R.U32.HI UR6, URZ, UR13, UR9 ;  /* 0x0000000d3f060299 */ /* 0x000fd80008011609 */
.L_x_8617:
[----:B------:R-:W-:-:S04]  /*10660*/  UIMAD UR6, UR6, UR7, URZ ;  /* 0x00000007060672a4 */ /* 0x000fc8000f8e023f */
[----:B------:R-:W-:-:S04]  /*10670*/  UISETP.LT.AND UP0, UPT, UR11, UR6, UPT ;  /* 0x000000060b00728c */ /* 0x000fc8000bf01270 */
[----:B------:R-:W-:-:S12]  /*10680*/  USEL UR11, UR11, UR6, !UP0 ;  /* 0x000000060b0b7287 */ /* 0x000fd8000c000000 */
.L_x_8615:
        /* <DEDUP_REMOVED lines=25> */
.L_x_8619:
        /* <DEDUP_REMOVED lines=23> */
.L_x_8621:
        /* <DEDUP_REMOVED lines=20> */
.L_x_8623:
        /* <DEDUP_REMOVED lines=16> */
.L_x_8622:
        /* <DEDUP_REMOVED lines=29> */
.L_x_8675:
[----:B------:R-:W-:Y:S01]  /*10da0*/  UMOV UR4, 0xffffffff ;  /* 0xffffffff00047882 */ /* 0x000fe20000000000 */
[----:B------:R-:W-:Y:S02]  /*10db0*/  SHF.R.S32.HI R7, RZ, 0x1f, R6 ;  /* 0x0000001fff077819 */ /* 0x000fe40000011406 */
[----:B------:R-:W-:Y:S05]  /*10dc0*/  BRA.DIV UR4, `(.L_x_8625) ;  /* 0x0000002604087947 */ /* 0x000fea000b800000 */
[----:B------:R-:W-:-:S13]  /*10dd0*/  ELECT P6, URZ, PT ;  /* 0x00000000003f782f */ /* 0x000fda00038c0000 */
.L_x_8678:
        /* <DEDUP_REMOVED lines=21> */
.L_x_8627:
[----:B------:R-:W2:Y:S01]  /*10f30*/  S2R R5, SR_TID.X ;  /* 0x0000000000057919 */ /* 0x000ea20000002100 */
[----:B-1----:R-:W-:Y:S02]  /*10f40*/  LEA R8, R16, UR37, 0x3 ;  /* 0x0000002510087c11 */ /* 0x002fe4000f8e18ff */
[----:B--2---:R-:W-:Y:S02]  /*10f50*/  LOP3.LUT R9, R5, 0x7f, RZ, 0xc0, !PT ;  /* 0x0000007f05097812 */ /* 0x004fe400078ec0ff */
[----:B------:R-:W-:Y:S02]  /*10f60*/  SHF.L.U32 R5, R17, 0x1f, RZ ;  /* 0x0000001f11057819 */ /* 0x000fe400000006ff */
[----:B------:R-:W-:Y:S02]  /*10f70*/  ISETP.NE.AND P3, PT, R9, RZ, PT ;  /* 0x000000ff0900720c */ /* 0x000fe40003f65270 */
[----:B------:R-:W1:Y:S02]  /*10f80*/  SYNCS.PHASECHK.TRANS64.TRYWAIT P2, [R8+URZ+0x22840], R5 ;  /* 0x02284005080075a7 */ /* 0x000e64000804017f */
[----:B-1----:R-:W-:Y:S09]  /*10f90*/  @!P2 BRA `(.L_x_8628) ;  /* 0x0000002000b4a947 */ /* 0x002ff20003800000 */
.L_x_8679:
[----:B------:R-:W-:Y:S05]  /*10fa0*/  @P3 BRA `(.L_x_8629) ;  /* 0x0000000000143947 */ /* 0x000fea0003800000 */
[----:B------:R-:W-:Y:S01]  /*10fb0*/  ISETP.NE.AND P2, PT, R19, RZ, PT ;  /* 0x000000ff1300720c */ /* 0x000fe20003f45270 */
[----:B-1----:R-:W-:-:S04]  /*10fc0*/  IMAD.MOV.U32 R5, RZ, RZ, 0x3000 ;  /* 0x00003000ff057424 */ /* 0x002fc800078e00ff */
[----:B------:R2:W-:Y:S08]  /*10fd0*/  SYNCS.ARRIVE.TRANS64 RZ, [R8+URZ+0x22830], R5 ;  /* 0x0228300508ff79a7 */ /* 0x0005f0000800003f */
[----:B------:R-:W-:Y:S05]  /*10fe0*/  @!P2 BRA `(.L_x_8629) ;  /* 0x000000000004a947 */ /* 0x000fea0003800000 */
[----:B------:R-:W-:Y:S01]  /*10ff0*/  BPT.TRAP 0x1 ;  /* 0x000000040000795c */ /* 0x000fe20000300000 */
.L_x_8629:
        /* <DEDUP_REMOVED lines=10> */
[----:B------:R-:W-:Y:S02]  /*110a0*/  UIMAD UR8, UR8, 0x3000, UR37 ;  /* 0x00003000080878a4 */ /* 0x000fe4000f8e0225 */
[----:B------:R-:W-:Y:S02]  /*110b0*/  UIADD3 UR9, UR9, 0x22830, URZ ;  /* 0x0002283009097890 */ /* 0x000fe4000fffe03f */
[----:B------:R-:W-:Y:S02]  /*110c0*/  UIMAD UR11, UR11, 0x60, URZ ;  /* 0x000000600b0b78a4 */ /* 0x000fe4000f8e023f */
[----:B------:R-:W-:-:S09]  /*110d0*/  UIADD3 UR8, UR8, 0x1c400, URZ ;  /* 0x0001c40008087890 */ /* 0x000fd2000fffe03f */
[----:B------:R3:W-:Y:S02]  /*110e0*/  UTMALDG.4D [UR8], [UR4], desc[UR6] ;  /* 0x00000608040075b4 */ /* 0x0007e40008019000 */
[----:B---3--:R-:W-:Y:S01]  /*110f0*/  NOP ;  /* 0x0000000000007918 */ /* 0x008fe20000000000 */
.L_x_8626:
        /* <DEDUP_REMOVED lines=24> */
.L_x_8680:
        /* <DEDUP_REMOVED lines=10> */
.L_x_8681:
[----:B------:R-:W-:Y:S05]  /*11320*/  @P3 BRA `(.L_x_8634) ;  /* 0x0000000000143947 */ /* 0x000fea0003800000 */
[----:B------:R-:W-:Y:S01]  /*11330*/  ISETP.NE.AND P2, PT, R19, RZ, PT ;  /* 0x000000ff1300720c */ /* 0x000fe20003f45270 */
[----:B-1----:R-:W-:-:S04]  /*11340*/  IMAD.MOV.U32 R5, RZ, RZ, 0xc000 ;  /* 0x0000c000ff057424 */ /* 0x002fc800078e00ff */
[----:B------:R2:W-:Y:S08]  /*11350*/  SYNCS.ARRIVE.TRANS64 RZ, [R8+URZ+0x22850], R5 ;  /* 0x0228500508ff79a7 */ /* 0x0005f0000800003f */
[----:B------:R-:W-:Y:S05]  /*11360*/  @!P2 BRA `(.L_x_8634) ;  /* 0x000000000004a947 */ /* 0x000fea0003800000 */
[----:B------:R-:W-:Y:S01]  /*11370*/  BPT.TRAP 0x1 ;  /* 0x000000040000795c */ /* 0x000fe20000300000 */
.L_x_8634:
        /* <DEDUP_REMOVED lines=10> */
[----:B------:R-:W-:-:S03]  /*11420*/  UMOV UR18, 0x40 ;  /* 0x0000004000127882 */ /* 0x000fc60000000000 */
[----:B------:R-:W-:Y:S02]  /*11430*/  UIMAD UR16, UR16, 0xc000, UR37 ;  /* 0x0000c000101078a4 */ /* 0x000fe4000f8e0225 */
[----:B------:R-:W-:Y:S02]  /*11440*/  UIMAD UR11, UR11, 0x60, URZ ;  /* 0x000000600b0b78a4 */ /* 0x000fe4000f8e023f */
[----:B------:R-:W-:Y:S02]  /*11450*/  UIADD3 UR9, UR9, 0x22850, URZ ;  /* 0x0002285009097890 */ /* 0x000fe4000fffe03f */
[----:B------:R-:W-:Y:S02]  /*11460*/  UIADD3 UR8, UR16, 0x400, URZ ;  /* 0x0000040010087890 */ /* 0x000fe4000fffe03f */
[----:B------:R-:W-:Y:S02]  /*11470*/  UIADD3 UR17, UR16, 0x3400, URZ ;  /* 0x0000340010117890 */ /* 0x000fe4000fffe03f */
[----:B------:R-:W-:-:S02]  /*11480*/  UIADD3 UR19, UR16, 0x6400, URZ ;  /* 0x0000640010137890 */ /* 0x000fc4000fffe03f */
[----:B------:R-:W-:-:S03]  /*11490*/  UIADD3 UR20, UR16, 0x9400, URZ ;  /* 0x0000940010147890 */ /* 0x000fc6000fffe03f */
[----:B------:R3:W-:Y:S01]  /*114a0*/  UTMALDG.4D [UR8], [UR6], desc[UR14] ;  /* 0x00000e08060075b4 */ /* 0x0007e20008019000 */
        /* <DEDUP_REMOVED lines=12> */
.L_x_8632:
[----:B------:R-:W-:Y:S05]  /*11570*/  BSYNC B0 ;  /* 0x0000000000007941 */ /* 0x000fea0003800000 */
.L_x_8631:
[----:B------:R-:W-:-:S04]  /*11580*/  UIADD3 UR6, UR39, -0x2, URZ ;  /* 0xfffffffe27067890 */ /* 0x000fc8000fffe03f */
[----:B------:R-:W-:-:S06]  /*11590*/  UISETP.GE.AND UP0, UPT, UR6, UR38, UPT ;  /* 0x000000260600728c */ /* 0x000fcc000bf06270 */
[----:B------:R-:W-:-:S13]  /*115a0*/  PLOP3.LUT P2, PT, PT, PT, UP0, 0x80, 0x0 ;  /* 0x000000000000781c */ /* 0x000fda0003f4f008 */
[----:B------:R-:W-:Y:S05]  /*115b0*/  @!P2 BRA `(.L_x_8635) ;  /* 0x0000001000b4a947 */ /* 0x000fea0003800000 */
[----:B-12---:R-:W-:Y:S01]  /*115c0*/  IMAD R8, RZ, RZ, -UR39 ;  /* 0x80000027ff087e24 */ /* 0x006fe2000f8e02ff */
[----:B------:R-:W-:-:S04]  /*115d0*/  LOP3.LUT R9, RZ, UR38, RZ, 0x33, !PT ;  /* 0x00000026ff097c12 */ /* 0x000fc8000f8e33ff */
        /* <DEDUP_REMOVED lines=32> */
.L_x_8639:
[----:B-1----:R-:W1:Y:S01]  /*117e0*/  S2R R2, SR_TID.X ;  /* 0x0000000000027919 */ /* 0x002e620000002100 */
[----:B------:R-:W-:Y:S02]  /*117f0*/  SHF.L.U32 R3, R17, 0x1f, RZ ;  /* 0x0000001f11037819 */ /* 0x000fe400000006ff */
[----:B-1----:R-:W-:Y:S02]  /*11800*/  LOP3.LUT R5, R2, 0x7f, RZ, 0xc0, !PT ;  /* 0x0000007f02057812 */ /* 0x002fe400078ec0ff */
[----:B------:R-:W-:Y:S02]  /*11810*/  LEA R2, R16, UR37, 0x3 ;  /* 0x0000002510027c11 */ /* 0x000fe4000f8e18ff */
[----:B------:R-:W-:Y:S02]  /*11820*/  ISETP.NE.AND P2, PT, R5, RZ, PT ;  /* 0x000000ff0500720c */ /* 0x000fe40003f45270 */
[----:B------:R-:W1:Y:S02]  /*11830*/  SYNCS.PHASECHK.TRANS64.TRYWAIT P3, [R2+URZ+0x22840], R3 ;  /* 0x02284003020075a7 */ /* 0x000e64000806017f */
[----:B-1----:R-:W-:Y:S09]  /*11840*/  @!P3 BRA `(.L_x_8640) ;  /* 0x0000001800c8b947 */ /* 0x002ff20003800000 */
.L_x_8682:
[----:B------:R-:W-:Y:S05]  /*11850*/  @P2 BRA `(.L_x_8641) ;  /* 0x0000000000142947 */ /* 0x000fea0003800000 */
[----:B------:R-:W-:Y:S01]  /*11860*/  ISETP.NE.AND P3, PT, R19, RZ, PT ;  /* 0x000000ff1300720c */ /* 0x000fe20003f65270 */
[----:B------:R-:W-:-:S04]  /*11870*/  IMAD.MOV.U32 R5, RZ, RZ, 0x3000 ;  /* 0x00003000ff057424 */ /* 0x000fc800078e00ff */
[----:B------:R2:W-:Y:S08]  /*11880*/  SYNCS.ARRIVE.TRANS64 RZ, [R2+URZ+0x22830], R5 ;  /* 0x0228300502ff79a7 */ /* 0x0005f0000800003f */
[----:B------:R-:W-:Y:S05]  /*11890*/  @!P3 BRA `(.L_x_8641) ;  /* 0x000000000004b947 */ /* 0x000fea0003800000 */
[----:B------:R-:W-:Y:S01]  /*118a0*/  BPT.TRAP 0x1 ;  /* 0x000000040000795c */ /* 0x000fe20000300000 */
.L_x_8641:
[----:B------:R-:W-:Y:S01]  /*118b0*/  R2UR UR8, R16 ;  /* 0x00000000100872ca */ /* 0x000fe200000e0000 */
        /* <DEDUP_REMOVED lines=10> */
[----:B------:R-:W-:Y:S02]  /*11960*/  UIMAD UR8, UR8, 0x3000, UR37 ;  /* 0x00003000080878a4 */ /* 0x000fe4000f8e0225 */
[----:B------:R-:W-:Y:S02]  /*11970*/  UIADD3 UR9, UR9, 0x22830, URZ ;  /* 0x0002283009097890 */ /* 0x000fe4000fffe03f */
[----:B------:R-:W-:-:S09]  /*11980*/  UIADD3 UR8, UR8, 0x1c400, URZ ;  /* 0x0001c40008087890 */ /* 0x000fd2000fffe03f */
[----:B------:R3:W-:Y:S01]  /*11990*/  UTMALDG.4D [UR8], [UR6], desc[UR14] ;  /* 0x00000e08060075b4 */ /* 0x0007e20008019000 */
[----:B------:R-:W4:Y:S02]  /*119a0*/  SYNCS.PHASECHK.TRANS64.TRYWAIT P3, [R2+URZ+0x22860], R3 ;  /* 0x02286003020075a7 */ /* 0x000f24000806017f */
[----:B---34-:R-:W-:Y:S05]  /*119b0*/  @!P3 BRA `(.L_x_8642) ;  /* 0x000000180080b947 */ /* 0x018fea0003800000 */
.L_x_8683:
[----:B------:R-:W-:Y:S05]  /*119c0*/  @P2 BRA `(.L_x_8643) ;  /* 0x0000000000142947 */ /* 0x000fea0003800000 */
[----:B------:R-:W-:Y:S01]  /*119d0*/  ISETP.NE.AND P2, PT, R19, RZ, PT ;  /* 0x000000ff1300720c */ /* 0x000fe20003f45270 */
[----:B-1-3--:R-:W-:-:S04]  /*119e0*/  IMAD.MOV.U32 R3, RZ, RZ, 0xc000 ;  /* 0x0000c000ff037424 */ /* 0x00afc800078e00ff */
[----:B------:R4:W-:Y:S08]  /*119f0*/  SYNCS.ARRIVE.TRANS64 RZ, [R2+URZ+0x22850], R3 ;  /* 0x0228500302ff79a7 */ /* 0x0009f0000800003f */
[----:B------:R-:W-:Y:S05]  /*11a00*/  @!P2 BRA `(.L_x_8643) ;  /* 0x000000000004a947 */ /* 0x000fea0003800000 */
[----:B------:R-:W-:Y:S01]  /*11a10*/  BPT.TRAP 0x1 ;  /* 0x000000040000795c */ /* 0x000fe20000300000 */
.L_x_8643:
        /* <DEDUP_REMOVED lines=12> */
[----:B------:R-:W-:Y:S02]  /*11ae0*/  UIADD3 UR9, UR9, 0x22850, URZ ;  /* 0x0002285009097890 */ /* 0x000fe4000fffe03f */
[----:B------:R-:W-:Y:S02]  /*11af0*/  UIADD3 UR8, UR16, 0x400, URZ ;  /* 0x0000040010087890 */ /* 0x000fe4000fffe03f */
[----:B------:R-:W-:Y:S02]  /*11b00*/  UIADD3 UR17, UR16, 0x3400, URZ ;  /* 0x0000340010117890 */ /* 0x000fe4000fffe03f */
[----:B------:R-:W-:Y:S02]  /*11b10*/  UIADD3 UR19, UR16, 0x6400, URZ ;  /* 0x0000640010137890 */ /* 0x000fe4000fffe03f */
[----:B------:R-:W-:-:S03]  /*11b20*/  UIADD3 UR20, UR16, 0x9400, URZ ;  /* 0x0000940010147890 */ /* 0x000fc6000fffe03f */
[----:B------:R5:W-:Y:S01]  /*11b30*/  UTMALDG.4D [UR8], [UR6], desc[UR14] ;  /* 0x00000e08060075b4 */ /* 0x000be20008019000 */
        /* <DEDUP_REMOVED lines=12> */
.L_x_8638:
[----:B------:R-:W-:Y:S05]  /*11c00*/  BSYNC B0 ;  /* 0x0000000000007941 */ /* 0x000fea0003800000 */
.L_x_8637:
[----:B------:R-:W-:-:S06]  /*11c10*/  UIADD3 UR6, UR39, -0x3, URZ ;  /* 0xfffffffd27067890 */ /* 0x000fcc000fffe03f */
[----:B------:R-:W-:-:S07]  /*11c20*/  IMAD.U32 R8, RZ, RZ, UR6 ;  /* 0x00000006ff087e24 */ /* 0x000fce000f8e00ff */
.L_x_8636:
[----:B------:R-:W-:Y:S01]  /*11c30*/  ULOP3.LUT UR6, URZ, UR39, URZ, 0x33, !UPT ;  /* 0x000000273f067292 */ /* 0x000fe2000f8e333f */
[----:B------:R-:W-:Y:S01]  /*11c40*/  VIADD R9, R9, 0xfffffffe ;  /* 0xfffffffe09097836 */ /* 0x000fe20000000000 */
[----:B------:R-:W-:Y:S04]  /*11c50*/  BSSY B0, `(.L_x_8635) ;  /* 0x00000c3000007945 */ /* 0x000fe80003800000 */
[----:B------:R-:W-:-:S13]  /*11c60*/  ISETP.NE.AND P2, PT, R9, UR6, PT ;  /* 0x0000000609007c0c */ /* 0x000fda000bf45270 */
[----:B------:R-:W-:Y:S05]  /*11c70*/  @!P2 BRA `(.L_x_8644) ;  /* 0x0000000c0000a947 */ /* 0x000fea0003800000 */
.L_x_8659:
        /* <DEDUP_REMOVED lines=8> */
[----:B------:R-:W-:Y:S01]  /*11d00*/  IMAD.MOV.U32 R10, RZ, RZ, R8 ;  /* 0x000000ffff0a7224 */ /* 0x000fe200078e0008 */
        /* <DEDUP_REMOVED lines=19> */
.L_x_8647:
[----:B------:R-:W1:Y:S01]  /*11e40*/  S2R R2, SR_TID.X ;  /* 0x0000000000027919 */ /* 0x000e620000002100 */
[----:B------:R-:W-:Y:S02]  /*11e50*/  LEA R3, R9, UR37, 0x3 ;  /* 0x0000002509037c11 */ /* 0x000fe4000f8e18ff */
[----:B-1----:R-:W-:Y:S02]  /*11e60*/  LOP3.LUT R5, R2, 0x7f, RZ, 0xc0, !PT ;  /* 0x0000007f02057812 */ /* 0x002fe400078ec0ff */
[----:B------:R-:W-:Y:S02]  /*11e70*/  SHF.L.U32 R2, R17, 0x1f, RZ ;  /* 0x0000001f11027819 */ /* 0x000fe400000006ff */
[----:B------:R-:W-:Y:S02]  /*11e80*/  ISETP.NE.AND P2, PT, R5, RZ, PT ;  /* 0x000000ff0500720c */ /* 0x000fe40003f45270 */
[----:B------:R-:W1:Y:S02]  /*11e90*/  SYNCS.PHASECHK.TRANS64.TRYWAIT P3, [R3+URZ+0x22840], R2 ;  /* 0x02284002030075a7 */ /* 0x000e64000806017f */
[----:B-1----:R-:W-:Y:S09]  /*11ea0*/  @!P3 BRA `(.L_x_8648) ;  /* 0x000000140058b947 */ /* 0x002ff20003800000 */
.L_x_8684:
[----:B------:R-:W-:Y:S05]  /*11eb0*/  @P2 BRA `(.L_x_8649) ;  /* 0x0000000000142947 */ /* 0x000fea0003800000 */
[----:B------:R-:W-:Y:S01]  /*11ec0*/  ISETP.NE.AND P3, PT, R19, RZ, PT ;  /* 0x000000ff1300720c */ /* 0x000fe20003f65270 */
[----:B------:R-:W-:-:S04]  /*11ed0*/  IMAD.MOV.U32 R12, RZ, RZ, 0x3000 ;  /* 0x00003000ff0c7424 */ /* 0x000fc800078e00ff */
[----:B------:R2:W-:Y:S08]  /*11ee0*/  SYNCS.ARRIVE.TRANS64 RZ, [R3+URZ+0x22830], R12 ;  /* 0x0228300c03ff79a7 */ /* 0x0005f0000800003f */
[----:B------:R-:W-:Y:S05]  /*11ef0*/  @!P3 BRA `(.L_x_8649) ;  /* 0x000000000004b947 */ /* 0x000fea0003800000 */
[----:B------:R-:W-:Y:S01]  /*11f00*/  BPT.TRAP 0x1 ;  /* 0x000000040000795c */ /* 0x000fe20000300000 */
.L_x_8649:
        /* <DEDUP_REMOVED lines=17> */
.L_x_8685:
[----:B------:R-:W-:Y:S05]  /*12020*/  @P2 BRA `(.L_x_8651) ;  /* 0x0000000000142947 */ /* 0x000fea0003800000 */
[----:B------:R-:W-:Y:S01]  /*12030*/  ISETP.NE.AND P2, PT, R19, RZ, PT ;  /* 0x000000ff1300720c */ /* 0x000fe20003f45270 */
[----:B-1-3--:R-:W-:-:S04]  /*12040*/  IMAD.MOV.U32 R2, RZ, RZ, 0xc000 ;  /* 0x0000c000ff027424 */ /* 0x00afc800078e00ff */
[----:B------:R4:W-:Y:S08]  /*12050*/  SYNCS.ARRIVE.TRANS64 RZ, [R3+URZ+0x22850], R2 ;  /* 0x0228500203ff79a7 */ /* 0x0009f0000800003f */
[----:B------:R-:W-:Y:S05]  /*12060*/  @!P2 BRA `(.L_x_8651) ;  /* 0x000000000004a947 */ /* 0x000fea0003800000 */
[----:B------:R-:W-:Y:S01]  /*12070*/  BPT.TRAP 0x1 ;  /* 0x000000040000795c */ /* 0x000fe20000300000 */
.L_x_8651:
        /* <DEDUP_REMOVED lines=17> */
[----:B------:R5:W-:Y:S02]  /*12190*/  UTMALDG.4D [UR8], [UR6], desc[UR14] ;  /* 0x00000e08060075b4 */ /* 0x000be40008019000 */
[----:B-----5:R-:W-:Y:S01]  /*121a0*/  UMOV UR8, UR17 ;  /* 0x0000001100087c82 */ /* 0x020fe20008000000 */
[----:B------:R-:W-:Y:S01]  /*121b0*/  UMOV UR10, UR19 ;  /* 0x00000013000a7c82 */ /* 0x000fe20008000000 */
[----:B------:R-:W-:Y:S01]  /*121c0*/  UMOV UR17, 0x80 ;  /* 0x0000008000117882 */ /* 0x000fe20000000000 */
        /* <DEDUP_REMOVED lines=9> */
.L_x_8646:
[----:B------:R-:W-:Y:S05]  /*12260*/  BSYNC B1 ;  /* 0x0000000000017941 */ /* 0x000fea0003800000 */
.L_x_8645:
        /* <DEDUP_REMOVED lines=27> */
.L_x_8654:
[----:B------:R-:W1:Y:S01]  /*12420*/  S2R R2, SR_TID.X ;  /* 0x0000000000027919 */ /* 0x000e620000002100 */
[----:B--2---:R-:W-:Y:S02]  /*12430*/  SHF.L.U32 R3, R17, 0x1f, RZ ;  /* 0x0000001f11037819 */ /* 0x004fe400000006ff */
[----:B-1----:R-:W-:Y:S02]  /*12440*/  LOP3.LUT R5, R2, 0x7f, RZ, 0xc0, !PT ;  /* 0x0000007f02057812 */ /* 0x002fe400078ec0ff */
[----:B------:R-:W-:Y:S02]  /*12450*/  LEA R2, R16, UR37, 0x3 ;  /* 0x0000002510027c11 */ /* 0x000fe4000f8e18ff */
[----:B------:R-:W-:Y:S02]  /*12460*/  ISETP.NE.AND P2, PT, R5, RZ, PT ;  /* 0x000000ff0500720c */ /* 0x000fe40003f45270 */
[----:B------:R-:W1:Y:S02]  /*12470*/  SYNCS.PHASECHK.TRANS64.TRYWAIT P3, [R2+URZ+0x22840], R3 ;  /* 0x02284003020075a7 */ /* 0x000e64000806017f */
[----:B-1----:R-:W-:Y:S09]  /*12480*/  @!P3 BRA `(.L_x_8655) ;  /* 0x000000100008b947 */ /* 0x002ff20003800000 */
.L_x_8686:
[----:B------:R-:W-:Y:S05]  /*12490*/  @P2 BRA `(.L_x_8656) ;  /* 0x0000000000142947 */ /* 0x000fea0003800000 */
[----:B------:R-:W-:Y:S01]  /*124a0*/  ISETP.NE.AND P3, PT, R19, RZ, PT ;  /* 0x000000ff1300720c */ /* 0x000fe20003f65270 */
[----:B------:R-:W-:-:S04]  /*124b0*/  IMAD.MOV.U32 R5, RZ, RZ, 0x3000 ;  /* 0x00003000ff057424 */ /* 0x000fc800078e00ff */
[----:B------:R2:W-:Y:S08]  /*124c0*/  SYNCS.ARRIVE.TRANS64 RZ, [R2+URZ+0x22830], R5 ;  /* 0x0228300502ff79a7 */ /* 0x0005f0000800003f */
[----:B------:R-:W-:Y:S05]  /*124d0*/  @!P3 BRA `(.L_x_8656) ;  /* 0x000000000004b947 */ /* 0x000fea0003800000 */
[----:B------:R-:W-:Y:S01]  /*124e0*/  BPT.TRAP 0x1 ;  /* 0x000000040000795c */ /* 0x000fe20000300000 */
.L_x_8656:
[----:B------:R-:W-:Y:S01]  /*124f0*/  R2UR UR8, R16 ;  /* 0x00000000100872ca */ /* 0x000fe200000e0000 */
[----:B--2---:R-:W-:Y:S01]  /*12500*/  IMAD R5, R10, 0x60, RZ ;  /* 0x000000600a057824 */ /* 0x004fe200078e02ff */
        /* <DEDUP_REMOVED lines=13> */
[----:B------:R-:W3:Y:S02]  /*125e0*/  SYNCS.PHASECHK.TRANS64.TRYWAIT P3, [R2+URZ+0x22860], R3 ;  /* 0x02286003020075a7 */ /* 0x000ee4000806017f */
[----:B--23--:R-:W-:Y:S05]  /*125f0*/  @!P3 BRA `(.L_x_8657) ;  /* 0x0000000c00c0b947 */ /* 0x00cfea0003800000 */
.L_x_8687:
[----:B------:R-:W-:Y:S05]  /*12600*/  @P2 BRA `(.L_x_8658) ;  /* 0x0000000000142947 */ /* 0x000fea0003800000 */
[----:B------:R-:W-:Y:S01]  /*12610*/  ISETP.NE.AND P2, PT, R19, RZ, PT ;  /* 0x000000ff1300720c */ /* 0x000fe20003f45270 */
[----:B-12---:R-:W-:-:S04]  /*12620*/  IMAD.MOV.U32 R3, RZ, RZ, 0xc000 ;  /* 0x0000c000ff037424 */ /* 0x006fc800078e00ff */
[----:B------:R3:W-:Y:S08]  /*12630*/  SYNCS.ARRIVE.TRANS64 RZ, [R2+URZ+0x22850], R3 ;  /* 0x0228500302ff79a7 */ /* 0x0007f0000800003f */
[----:B------:R-:W-:Y:S05]  /*12640*/  @!P2 BRA `(.L_x_8658) ;  /* 0x000000000004a947 */ /* 0x000fea0003800000 */
[----:B------:R-:W-:Y:S01]  /*12650*/  BPT.TRAP 0x1 ;  /* 0x000000040000795c */ /* 0x000fe20000300000 */
.L_x_8658:
        /* <DEDUP_REMOVED lines=30> */
.L_x_8653:
[----:B------:R-:W-:Y:S05]  /*12840*/  BSYNC B1 ;  /* 0x0000000000017941 */ /* 0x000fea0003800000 */
.L_x_8652:
[----:B------:R-:W-:Y:S01]  /*12850*/  ISETP.GT.AND P2, PT, R9, UR38, PT ;  /* 0x0000002609007c0c */ /* 0x000fe2000bf44270 */
[----:B------:R-:W-:-:S12]  /*12860*/  VIADD R8, R8, 0xfffffffe ;  /* 0xfffffffe08087836 */ /* 0x000fd80000000000 */
[----:B------:R-:W-:Y:S05]  /*12870*/  @P2 BRA `(.L_x_8659) ;  /* 0xfffffff400002947 */ /* 0x000fea000383ffff */
.L_x_8644:
[----:B------:R-:W-:Y:S05]  /*12880*/  BSYNC B0 ;  /* 0x0000000000007941 */ /* 0x000fea0003800000 */
.L_x_8635:
[----:B------:R-:W-:Y:S01]  /*12890*/  VIADD R16, R16, 0x1 ;  /* 0x0000000110107836 */ /* 0x000fe20000000000 */
[----:B------:R-:W-:Y:S04]  /*128a0*/  BSSY B0, `(.L_x_8660) ;  /* 0x0000011000007945 */ /* 0x000fe80003800000 */
        /* <DEDUP_REMOVED lines=16> */
.L_x_8661:
[----:B------:R-:W-:Y:S05]  /*129b0*/  BSYNC B0 ;  /* 0x0000000000007941 */ /* 0x000fea0003800000 */
.L_x_8660:
[----:B------:R-:W-:Y:S01]  /*129c0*/  SEL R16, R16, RZ, P0 ;  /* 0x000000ff10107207 */ /* 0x000fe20000000000 */
[----:B------:R-:W-:-:S07]  /*129d0*/  IMAD.MOV.U32 R13, RZ, RZ, R18 ;  /* 0x000000ffff0d7224 */ /* 0x000fce00078e0012 */
.L_x_8620:
[----:B------:R-:W-:Y:S05]  /*129e0*/  BSYNC B6 ;  /* 0x0000000000067941 */ /* 0x000fea0003800000 */
.L_x_8618:
[----:B------:R-:W-:-:S03]  /*129f0*/  UMOV UR6, 0xffffffff ;  /* 0xffffffff00067882 */ /* 0x000fc60000000000 */
[----:B------:R-:W-:Y:S05]  /*12a00*/  BRA.DIV UR6, `(.L_x_8662) ;  /* 0x0000000a06d07947 */ /* 0x000fea000b800000 */
[----:B------:R1:W1:Y:S02]  /*12a10*/  SHFL.IDX PT, R14, R13, RZ, 0x1f ;  /* 0x00001fff0d0e7589 */ /* 0x00026400000e0000 */
.L_x_8690:
        /* <DEDUP_REMOVED lines=12> */
.L_x_8609:
        /* <DEDUP_REMOVED lines=11> */
.L_x_8691:
        /* <DEDUP_REMOVED lines=10> */
[----:B------:R-:W-:-:S05]  /*12c30*/  IMAD.U32 R0, RZ, RZ, UR4 ;  /* 0x00000004ff007e24 */ /* 0x000fca000f8e00ff */
[----:B------:R-:W-:-:S13]  /*12c40*/  ISETP.NE.AND P2, PT, R0, 0x3, PT ;  /* 0x000000030000780c */ /* 0x000fda0003f45270 */
[----:B------:R-:W-:Y:S05]  /*12c50*/  @!P2 BRA `(.L_x_8667) ;  /* 0x000000000004a947 */ /* 0x000fea0003800000 */
[----:B------:R-:W-:Y:S01]  /*12c60*/  BPT.TRAP 0x1 ;  /* 0x000000040000795c */ /* 0x000fe20000300000 */
.L_x_8667:
        /* <DEDUP_REMOVED lines=12> */
.L_x_8692:
[----:B------:R-:W2:Y:S02]  /*12d30*/  SYNCS.PHASECHK.TRANS64.TRYWAIT P0, [R3+URZ], R0 ;  /* 0x00000000030075a7 */ /* 0x000ea4000800017f */
[----:B--2---:R-:W-:Y:S05]  /*12d40*/  @!P0 BRA `(.L_x_8669) ;  /* 0x00000008004c8947 */ /* 0x004fea0003800000 */
.L_x_8693:
[----:B------:R-:W-:Y:S05]  /*12d50*/  @!P2 BRA `(.L_x_8670) ;  /* 0x000000000004a947 */ /* 0x000fea0003800000 */
[----:B------:R-:W-:Y:S01]  /*12d60*/  BPT.TRAP 0x1 ;  /* 0x000000040000795c */ /* 0x000fe20000300000 */
.L_x_8670:
[----:B--2---:R-:W-:-:S04]  /*12d70*/  VIADD R3, R7, 0x22860 ;  /* 0x0002286007037836 */ /* 0x004fc80000000000 */
[----:B-1----:R-:W-:-:S04]  /*12d80*/  IMAD R5, R16, 0x8, R3 ;  /* 0x0000000810057824 */ /* 0x002fc800078e0203 */
[----:B------:R-:W1:Y:S02]  /*12d90*/  SYNCS.PHASECHK.TRANS64.TRYWAIT P0, [R5+URZ], R4 ;  /* 0x00000004050075a7 */ /* 0x000e64000800017f */
[----:B-1----:R-:W-:Y:S05]  /*12da0*/  @!P0 BRA `(.L_x_8671) ;  /* 0x0000000800488947 */ /* 0x002fea0003800000 */
.L_x_8694:
[----:B------:R-:W-:-:S07]  /*12db0*/  IMAD R3, R2, 0x8, R3 ;  /* 0x0000000802037824 */ /* 0x000fce00078e0203 */
.L_x_8672:
[----:B--2---:R2:W3:Y:S02]  /*12dc0*/  SYNCS.PHASECHK.TRANS64.TRYWAIT P0, [R3+URZ], R0 ;  /* 0x00000000030075a7 */ /* 0x0044e4000800017f */
[----:B---3--:R-:W-:Y:S05]  /*12dd0*/  @!P0 NANOSLEEP.SYNCS 0x989680 ;  /* 0x009896800000895d */ /* 0x008fea0003900000 */
[----:B------:R-:W3:Y:S02]  /*12de0*/  @!P0 SYNCS.PHASECHK.TRANS64 P0, [R3+URZ], R0 ;  /* 0x00000000030085a7 */ /* 0x000ee4000800007f */
[----:B---3--:R-:W-:Y:S05]  /*12df0*/  @!P0 BRA `(.L_x_8672) ;  /* 0xfffffffc00f08947 */ /* 0x008fea000383ffff */
.L_x_8666:
[----:B------:R-:W-:Y:S05]  /*12e00*/  BSYNC B0 ;  /* 0x0000000000007941 */ /* 0x000fea0003800000 */
.L_x_8665:
[----:B------:R-:W-:Y:S05]  /*12e10*/  EXIT ;  /* 0x000000000000794d */ /* 0x000fea0003800000 */
.L_x_8526:
[----:B-1----:R-:W-:-:S04]  /*12e20*/  IMAD.U32 R3, RZ, RZ, UR46 ;  /* 0x0000002eff037e24 */ /* 0x002fc8000f8e00ff */
[----:B------:R1:W2:Y:S03]  /*12e30*/  SYNCS.PHASECHK.TRANS64.TRYWAIT P0, [R3+URZ+0x22800], R0 ;  /* 0x02280000030075a7 */ /* 0x0002a6000800017f */
[----:B--2---:R-:W-:Y:S05]  /*12e40*/  @!P0 NANOSLEEP.SYNCS 0x989680 ;  /* 0x009896800000895d */ /* 0x004fea0003900000 */
[----:B------:R-:W2:Y:S02]  /*12e50*/  @!P0 SYNCS.PHASECHK.TRANS64 P0, [R3+URZ+0x22800], R0 ;  /* 0x02280000030085a7 */ /* 0x000ea4000800007f */
[----:B--2---:R-:W-:Y:S05]  /*12e60*/  @!P0 BRA `(.L_x_8526) ;  /* 0xfffffffc00ec8947 */ /* 0x004fea000383ffff */
[----:B------:R-:W-:Y:S05]  /*12e70*/  BRA `(.L_x_8673) ;  /* 0xfffffeec00347947 */ /* 0x000fea000383ffff */
.L_x_8530:
[----:B--2---:R-:W-:-:S04]  /*12e80*/  IMAD.U32 R3, RZ, RZ, UR21 ;  /* 0x00000015ff037e24 */ /* 0x004fc8000f8e00ff */
[----:B------:R2:W3:Y:S03]  /*12e90*/  SYNCS.PHASECHK.TRANS64.TRYWAIT P1, [R3+URZ+0x22830], R12 ;  /* 0x0228300c030075a7 */ /* 0x0004e6000802017f */
[----:B---3--:R-:W-:Y:S05]  /*12ea0*/  @!P1 NANOSLEEP.SYNCS 0x989680 ;  /* 0x009896800000995d */ /* 0x008fea0003900000 */
[----:B------:R-:W3:Y:S02]  /*12eb0*/  @!P1 SYNCS.PHASECHK.TRANS64 P1, [R3+URZ+0x22830], R12 ;  /* 0x0228300c030095a7 */ /* 0x000ee4000802007f */
[----:B---3--:R-:W-:Y:S05]  /*12ec0*/  @!P1 BRA `(.L_x_8530) ;  /* 0xfffffffc00ec9947 */ /* 0x008fea000383ffff */
[----:B------:R-:W-:Y:S05]  /*12ed0*/  BRA `(.L_x_8529) ;  /* 0xfffffeec00587947 */ /* 0x000fea000383ffff */
.L_x_8542:
[----:B--2---:R2:W3:Y:S02]  /*12ee0*/  SYNCS.PHASECHK.TRANS64.TRYWAIT P1, [R7+URZ+0x22850], R12 ;  /* 0x0228500c070075a7 */ /* 0x0044e4000802017f */
[----:B---3--:R-:W-:Y:S05]  /*12ef0*/  @!P1 NANOSLEEP.SYNCS 0x989680 ;  /* 0x009896800000995d */ /* 0x008fea0003900000 */
[----:B------:R-:W3:Y:S02]  /*12f00*/  @!P1 SYNCS.PHASECHK.TRANS64 P1, [R7+URZ+0x22850], R12 ;  /* 0x0228500c070095a7 */ /* 0x000ee4000802007f */
[----:B---3--:R-:W-:Y:S05]  /*12f10*/  @!P1 BRA `(.L_x_8542) ;  /* 0xfffffffc00f09947 */ /* 0x008fea000383ffff */
[----:B------:R-:W-:Y:S05]  /*12f20*/  BRA `(.L_x_8541) ;  /* 0xffffff1400607947 */ /* 0x000fea000383ffff */
.L_x_8550:
[----:B--2---:R-:W-:-:S04]  /*12f30*/  IMAD.U32 R11, RZ, RZ, UR28 ;  /* 0x0000001cff0b7e24 */ /* 0x004fc8000f8e00ff */
[----:B------:R2:W3:Y:S03]  /*12f40*/  SYNCS.PHASECHK.TRANS64.TRYWAIT P1, [R11+URZ+0x22830], R10 ;  /* 0x0228300a0b0075a7 */ /* 0x0004e6000802017f */
[----:B---3--:R-:W-:Y:S05]  /*12f50*/  @!P1 NANOSLEEP.SYNCS 0x989680 ;  /* 0x009896800000995d */ /* 0x008fea0003900000 */
[----:B------:R-:W3:Y:S02]  /*12f60*/  @!P1 SYNCS.PHASECHK.TRANS64 P1, [R11+URZ+0x22830], R10 ;  /* 0x0228300a0b0095a7 */ /* 0x000ee4000802007f */
[----:B---3--:R-:W-:Y:S05]  /*12f70*/  @!P1 BRA `(.L_x_8550) ;  /* 0xfffffffc00ec9947 */ /* 0x008fea000383ffff */
[----:B------:R-:W-:Y:S05]  /*12f80*/  BRA `(.L_x_8549) ;  /* 0xffffff1800d07947 */ /* 0x000fea000383ffff */
.L_x_8562:
[----:B--2---:R2:W3:Y:S02]  /*12f90*/  SYNCS.PHASECHK.TRANS64.TRYWAIT P1, [R177+URZ+0x22850], R10 ;  /* 0x0228500ab10075a7 */ /* 0x0044e4000802017f */
[----:B---3--:R-:W-:Y:S05]  /*12fa0*/  @!P1 NANOSLEEP.SYNCS 0x989680 ;  /* 0x009896800000995d */ /* 0x008fea0003900000 */
[----:B------:R-:W3:Y:S02]  /*12fb0*/  @!P1 SYNCS.PHASECHK.TRANS64 P1, [R177+URZ+0x22850], R10 ;  /* 0x0228500ab10095a7 */ /* 0x000ee4000802007f */
[----:B---3--:R-:W-:Y:S05]  /*12fc0*/  @!P1 BRA `(.L_x_8562) ;  /* 0xfffffffc00f09947 */ /* 0x008fea000383ffff */
[----:B------:R-:W-:Y:S05]  /*12fd0*/  BRA `(.L_x_8561) ;  /* 0xffffff4800fc7947 */ /* 0x000fea000383ffff */
.L_x_8571:
[----:B--2---:R-:W-:-:S04]  /*12fe0*/  IMAD.U32 R8, RZ, RZ, UR26 ;  /* 0x0000001aff087e24 */ /* 0x004fc8000f8e00ff */
[----:B------:R2:W3:Y:S03]  /*12ff0*/  SYNCS.PHASECHK.TRANS64.TRYWAIT P2, [R8+URZ+0x22830], R7 ;  /* 0x02283007080075a7 */ /* 0x0004e6000804017f */
[----:B---3--:R-:W-:Y:S05]  /*13000*/  @!P2 NANOSLEEP.SYNCS 0x989680 ;  /* 0x009896800000a95d */ /* 0x008fea0003900000 */
[----:B------:R-:W3:Y:S02]  /*13010*/  @!P2 SYNCS.PHASECHK.TRANS64 P2, [R8+URZ+0x22830], R7 ;  /* 0x022830070800a5a7 */ /* 0x000ee4000804007f */
[----:B---3--:R-:W-:Y:S05]  /*13020*/  @!P2 BRA `(.L_x_8571) ;  /* 0xfffffffc00eca947 */ /* 0x008fea000383ffff */
[----:B------:R-:W-:Y:S05]  /*13030*/  BRA `(.L_x_8570) ;  /* 0xffffff5000887947 */ /* 0x000fea000383ffff */
.L_x_8575:
[----:B--2---:R2:W3:Y:S02]  /*13040*/  SYNCS.PHASECHK.TRANS64.TRYWAIT P2, [R210+URZ+0x22850], R7 ;  /* 0x02285007d20075a7 */ /* 0x0044e4000804017f */
[----:B---3--:R-:W-:Y:S05]  /*13050*/  @!P2 NANOSLEEP.SYNCS 0x989680 ;  /* 0x009896800000a95d */ /* 0x008fea0003900000 */
[----:B------:R-:W3:Y:S02]  /*13060*/  @!P2 SYNCS.PHASECHK.TRANS64 P2, [R210+URZ+0x22850], R7 ;  /* 0x02285007d200a5a7 */ /* 0x000ee4000804007f */
[----:B---3--:R-:W-:Y:S05]  /*13070*/  @!P2 BRA `(.L_x_8575) ;  /* 0xfffffffc00f0a947 */ /* 0x008fea000383ffff */
[----:B------:R-:W-:Y:S05]  /*13080*/  BRA `(.L_x_8574) ;  /* 0xffffff7000287947 */ /* 0x000fea000383ffff */
.L_x_8581:
[----:B--2---:R-:W-:-:S04]  /*13090*/  IMAD.U32 R9, RZ, RZ, UR27 ;  /* 0x0000001bff097e24 */ /* 0x004fc8000f8e00ff */
[----:B------:R2:W3:Y:S03]  /*130a0*/  SYNCS.PHASECHK.TRANS64.TRYWAIT P1, [R9+URZ+0x22830], R12 ;  /* 0x0228300c090075a7 */ /* 0x0004e6000802017f */
[----:B---3--:R-:W-:Y:S05]  /*130b0*/  @!P1 NANOSLEEP.SYNCS 0x989680 ;  /* 0x009896800000995d */ /* 0x008fea0003900000 */
[----:B------:R-:W3:Y:S02]  /*130c0*/  @!P1 SYNCS.PHASECHK.TRANS64 P1, [R9+URZ+0x22830], R12 ;  /* 0x0228300c090095a7 */ /* 0x000ee4000802007f */
[----:B---3--:R-:W-:Y:S05]  /*130d0*/  @!P1 BRA `(.L_x_8581) ;  /* 0xfffffffc00ec9947 */ /* 0x008fea000383ffff */
[----:B------:R-:W-:Y:S05]  /*130e0*/  BRA `(.L_x_8580) ;  /* 0xffffff74002c7947 */ /* 0x000fea000383ffff */
.L_x_8593:
[----:B--2---:R2:W3:Y:S02]  /*130f0*/  SYNCS.PHASECHK.TRANS64.TRYWAIT P1, [R177+URZ+0x22850], R12 ;  /* 0x0228500cb10075a7 */ /* 0x0044e4000802017f */
[----:B---3--:R-:W-:Y:S05]  /*13100*/  @!P1 NANOSLEEP.SYNCS 0x989680 ;  /* 0x009896800000995d */ /* 0x008fea0003900000 */
[----:B------:R-:W3:Y:S02]  /*13110*/  @!P1 SYNCS.PHASECHK.TRANS64 P1, [R177+URZ+0x22850], R12 ;  /* 0x0228500cb10095a7 */ /* 0x000ee4000802007f */
[----:B---3--:R-:W-:Y:S05]  /*13120*/  @!P1 BRA `(.L_x_8593) ;  /* 0xfffffffc00f09947 */ /* 0x008fea000383ffff */
[----:B------:R-:W-:Y:S05]  /*13130*/  BRA `(.L_x_8592) ;  /* 0xffffffa400587947 */ /* 0x000fea000383ffff */
.L_x_8624:
        /* <DEDUP_REMOVED lines=10> */
.L_x_8674:
[----:B------:R-:W-:Y:S05]  /*131e0*/  BRA `(.L_x_8675) ;  /* 0xffffffd800ec7947 */ /* 0x000fea000383ffff */
.L_x_8625:
[----:B------:R-:W-:Y:S01]  /*131f0*/  BSSY B0, `(.L_x_8676) ;  /* 0x0000006000007945 */ /* 0x000fe20003800000 */
[----:B------:R-:W-:-:S07]  /*13200*/  IMAD.MOV.U32 R15, RZ, RZ, -0x1 ;  /* 0xffffffffff0f7424 */ /* 0x000fce00078e00ff */
[----:B------:R-:W-:Y:S05]  /*13210*/  WARPSYNC.COLLECTIVE R15, `(.L_x_8677) ;  /* 0x000000000f0c7348 */ /* 0x000fea0003c00000 */
[----:B------:R-:W-:Y:S02]  /*13220*/  ELECT P6, UR62, PT ;  /* 0x00000000003e782f */ /* 0x000fe400038c0000 */
[----:B------:R-:W-:Y:S01]  /*13230*/  MOV R14, UR62 ;  /* 0x0000003e000e7c02 */ /* 0x000fe20008000f00 */
[----:B------:R-:W-:Y:S10]  /*13240*/  ENDCOLLECTIVE ;  /* 0x000000000000791b */ /* 0x000ff40003800000 */
.L_x_8677:
[----:B------:R-:W-:Y:S05]  /*13250*/  BSYNC B0 ;  /* 0x0000000000007941 */ /* 0x000fea0003800000 */
.L_x_8676:
[----:B------:R-:W-:Y:S05]  /*13260*/  BRA `(.L_x_8678) ;  /* 0xffffffd800dc7947 */ /* 0x000fea000383ffff */
.L_x_8628:
[----:B-1----:R1:W2:Y:S02]  /*13270*/  SYNCS.PHASECHK.TRANS64.TRYWAIT P2, [R8+URZ+0x22840], R5 ;  /* 0x02284005080075a7 */ /* 0x0022a4000804017f */
[----:B--2---:R-:W-:Y:S05]  /*13280*/  @!P2 NANOSLEEP.SYNCS 0x989680 ;  /* 0x009896800000a95d */ /* 0x004fea0003900000 */
[----:B------:R-:W2:Y:S02]  /*13290*/  @!P2 SYNCS.PHASECHK.TRANS64 P2, [R8+URZ+0x22840], R5 ;  /* 0x022840050800a5a7 */ /* 0x000ea4000804007f */
[----:B--2---:R-:W-:Y:S05]  /*132a0*/  @!P2 BRA `(.L_x_8628) ;  /* 0xfffffffc00f0a947 */ /* 0x004fea000383ffff */
[----:B------:R-:W-:Y:S05]  /*132b0*/  BRA `(.L_x_8679) ;  /* 0xffffffdc00387947 */ /* 0x000fea000383ffff */
.L_x_8630:
[----:B-1----:R-:W-:-:S04]  /*132c0*/  IMAD.U32 R8, RZ, RZ, UR37 ;  /* 0x00000025ff087e24 */ /* 0x002fc8000f8e00ff */
[----:B------:R1:W2:Y:S03]  /*132d0*/  SYNCS.PHASECHK.TRANS64.TRYWAIT P2, [R8+URZ+0x22820], R5 ;  /* 0x02282005080075a7 */ /* 0x0002a6000804017f */
[----:B--2---:R-:W-:Y:S05]  /*132e0*/  @!P2 NANOSLEEP.SYNCS 0x989680 ;  /* 0x009896800000a95d */ /* 0x004fea0003900000 */
[----:B------:R-:W2:Y:S02]  /*132f0*/  @!P2 SYNCS.PHASECHK.TRANS64 P2, [R8+URZ+0x22820], R5 ;  /* 0x022820050800a5a7 */ /* 0x000ea4000804007f */
[----:B--2---:R-:W-:Y:S05]  /*13300*/  @!P2 BRA `(.L_x_8630) ;  /* 0xfffffffc00eca947 */ /* 0x004fea000383ffff */
[----:B------:R-:W-:Y:S05]  /*13310*/  BRA `(.L_x_8680) ;  /* 0xffffffdc00d87947 */ /* 0x000fea000383ffff */
.L_x_8633:
[----:B-1----:R1:W2:Y:S02]  /*13320*/  SYNCS.PHASECHK.TRANS64.TRYWAIT P2, [R8+URZ+0x22860], R5 ;  /* 0x02286005080075a7 */ /* 0x0022a4000804017f */
[----:B--2---:R-:W-:Y:S05]  /*13330*/  @!P2 NANOSLEEP.SYNCS 0x989680 ;  /* 0x009896800000a95d */ /* 0x004fea0003900000 */
[----:B------:R-:W2:Y:S02]  /*13340*/  @!P2 SYNCS.PHASECHK.TRANS64 P2, [R8+URZ+0x22860], R5 ;  /* 0x022860050800a5a7 */ /* 0x000ea4000804007f */
[----:B--2---:R-:W-:Y:S05]  /*13350*/  @!P2 BRA `(.L_x_8633) ;  /* 0xfffffffc00f0a947 */ /* 0x004fea000383ffff */
[----:B------:R-:W-:Y:S05]  /*13360*/  BRA `(.L_x_8681) ;  /* 0xffffffdc00ec7947 */ /* 0x000fea000383ffff */
.L_x_8640:
[----:B-1----:R1:W2:Y:S02]  /*13370*/  SYNCS.PHASECHK.TRANS64.TRYWAIT P3, [R2+URZ+0x22840], R3 ;  /* 0x02284003020075a7 */ /* 0x0022a4000806017f */
[----:B--2---:R-:W-:Y:S05]  /*13380*/  @!P3 NANOSLEEP.SYNCS 0x989680 ;  /* 0x009896800000b95d */ /* 0x004fea0003900000 */
[----:B------:R-:W2:Y:S02]  /*13390*/  @!P3 SYNCS.PHASECHK.TRANS64 P3, [R2+URZ+0x22840], R3 ;  /* 0x022840030200b5a7 */ /* 0x000ea4000806007f */
[----:B--2---:R-:W-:Y:S05]  /*133a0*/  @!P3 BRA `(.L_x_8640) ;  /* 0xfffffffc00f0b947 */ /* 0x004fea000383ffff */
[----:B------:R-:W-:Y:S05]  /*133b0*/  BRA `(.L_x_8682) ;  /* 0xffffffe400247947 */ /* 0x000fea000383ffff */
.L_x_8642:
[----:B---3--:R3:W4:Y:S02]  /*133c0*/  SYNCS.PHASECHK.TRANS64.TRYWAIT P3, [R2+URZ+0x22860], R3 ;  /* 0x02286003020075a7 */ /* 0x008724000806017f */
[----:B----4-:R-:W-:Y:S05]  /*133d0*/  @!P3 NANOSLEEP.SYNCS 0x989680 ;  /* 0x009896800000b95d */ /* 0x010fea0003900000 */
[----:B------:R-:W4:Y:S02]  /*133e0*/  @!P3 SYNCS.PHASECHK.TRANS64 P3, [R2+URZ+0x22860], R3 ;  /* 0x022860030200b5a7 */ /* 0x000f24000806007f */
[----:B----4-:R-:W-:Y:S05]  /*133f0*/  @!P3 BRA `(.L_x_8642) ;  /* 0xfffffffc00f0b947 */ /* 0x010fea000383ffff */
[----:B------:R-:W-:Y:S05]  /*13400*/  BRA `(.L_x_8683) ;  /* 0xffffffe4006c7947 */ /* 0x000fea000383ffff */
.L_x_8648:
[----:B-1----:R1:W2:Y:S02]  /*13410*/  SYNCS.PHASECHK.TRANS64.TRYWAIT P3, [R3+URZ+0x22840], R2 ;  /* 0x02284002030075a7 */ /* 0x0022a4000806017f */
[----:B--2---:R-:W-:Y:S05]  /*13420*/  @!P3 NANOSLEEP.SYNCS 0x989680 ;  /* 0x009896800000b95d */ /* 0x004fea0003900000 */
[----:B------:R-:W2:Y:S02]  /*13430*/  @!P3 SYNCS.PHASECHK.TRANS64 P3, [R3+URZ+0x22840], R2 ;  /* 0x022840020300b5a7 */ /* 0x000ea4000806007f */
[----:B--2---:R-:W-:Y:S05]  /*13440*/  @!P3 BRA `(.L_x_8648) ;  /* 0xfffffffc00f0b947 */ /* 0x004fea000383ffff */
[----:B------:R-:W-:Y:S05]  /*13450*/  BRA `(.L_x_8684) ;  /* 0xffffffe800947947 */ /* 0x000fea000383ffff */
.L_x_8650:
[----:B---3--:R3:W4:Y:S02]  /*13460*/  SYNCS.PHASECHK.TRANS64.TRYWAIT P3, [R3+URZ+0x22860], R2 ;  /* 0x02286002030075a7 */ /* 0x008724000806017f */
[----:B----4-:R-:W-:Y:S05]  /*13470*/  @!P3 NANOSLEEP.SYNCS 0x989680 ;  /* 0x009896800000b95d */ /* 0x010fea0003900000 */
[----:B------:R-:W4:Y:S02]  /*13480*/  @!P3 SYNCS.PHASECHK.TRANS64 P3, [R3+URZ+0x22860], R2 ;  /* 0x022860020300b5a7 */ /* 0x000f24000806007f */
[----:B----4-:R-:W-:Y:S05]  /*13490*/  @!P3 BRA `(.L_x_8650) ;  /* 0xfffffffc00f0b947 */ /* 0x010fea000383ffff */
[----:B------:R-:W-:Y:S05]  /*134a0*/  BRA `(.L_x_8685) ;  /* 0xffffffe800dc7947 */ /* 0x000fea000383ffff */
.L_x_8655:
[----:B-1----:R1:W2:Y:S02]  /*134b0*/  SYNCS.PHASECHK.TRANS64.TRYWAIT P3, [R2+URZ+0x22840], R3 ;  /* 0x02284003020075a7 */ /* 0x0022a4000806017f */
[----:B--2---:R-:W-:Y:S05]  /*134c0*/  @!P3 NANOSLEEP.SYNCS 0x989680 ;  /* 0x009896800000b95d */ /* 0x004fea0003900000 */
[----:B------:R-:W2:Y:S02]  /*134d0*/  @!P3 SYNCS.PHASECHK.TRANS64 P3, [R2+URZ+0x22840], R3 ;  /* 0x022840030200b5a7 */ /* 0x000ea4000806007f */
[----:B--2---:R-:W-:Y:S05]  /*134e0*/  @!P3 BRA `(.L_x_8655) ;  /* 0xfffffffc00f0b947 */ /* 0x004fea000383ffff */
[----:B------:R-:W-:Y:S05]  /*134f0*/  BRA `(.L_x_8686) ;  /* 0xffffffec00e47947 */ /* 0x000fea000383ffff */
.L_x_8657:
[----:B--2---:R2:W3:Y:S02]  /*13500*/  SYNCS.PHASECHK.TRANS64.TRYWAIT P3, [R2+URZ+0x22860], R3 ;  /* 0x02286003020075a7 */ /* 0x0044e4000806017f */
[----:B---3--:R-:W-:Y:S05]  /*13510*/  @!P3 NANOSLEEP.SYNCS 0x989680 ;  /* 0x009896800000b95d */ /* 0x008fea0003900000 */
[----:B------:R-:W3:Y:S02]  /*13520*/  @!P3 SYNCS.PHASECHK.TRANS64 P3, [R2+URZ+0x22860], R3 ;  /* 0x022860030200b5a7 */ /* 0x000ee4000806007f */
[----:B---3--:R-:W-:Y:S05]  /*13530*/  @!P3 BRA `(.L_x_8657) ;  /* 0xfffffffc00f0b947 */ /* 0x008fea000383ffff */
[----:B------:R-:W-:Y:S05]  /*13540*/  BRA `(.L_x_8687) ;  /* 0xfffffff0002c7947 */ /* 0x000fea000383ffff */
.L_x_8662:
[----:B------:R-:W-:Y:S01]  /*13550*/  BSSY B0, `(.L_x_8688) ;  /* 0x0000007000007945 */ /* 0x000fe20003800000 */
[----:B--2---:R-:W-:Y:S02]  /*13560*/  IMAD.MOV.U32 R12, RZ, RZ, RZ ;  /* 0x000000ffff0c7224 */ /* 0x004fe400078e00ff */
[----:B------:R-:W-:Y:S02]  /*13570*/  IMAD.MOV.U32 R11, RZ, RZ, 0x1f ;  /* 0x0000001fff0b7424 */ /* 0x000fe400078e00ff */
[----:B------:R-:W-:-:S07]  /*13580*/  IMAD.MOV.U32 R15, RZ, RZ, -0x1 ;  /* 0xffffffffff0f7424 */ /* 0x000fce00078e00ff */
[----:B-1-34-:R-:W-:Y:S05]  /*13590*/  WARPSYNC.COLLECTIVE R15, `(.L_x_8689) ;  /* 0x000000000f087348 */ /* 0x01afea0003c00000 */
[----:B------:R2:W1:Y:S02]  /*135a0*/  SHFL.IDX P6, R14, R13, R12, R11 ;  /* 0x0000000c0d0e7389 */ /* 0x00046400000c000b */
[----:B-1234-:R-:W-:Y:S01]  /*135b0*/  ENDCOLLECTIVE ;  /* 0x000000000000791b */ /* 0x01efe20003800000 */
.L_x_8689:
[----:B------:R-:W-:Y:S05]  /*135c0*/  BSYNC B0 ;  /* 0x0000000000007941 */ /* 0x000fea0003800000 */
.L_x_8688:
[----:B------:R-:W-:Y:S05]  /*135d0*/  BRA `(.L_x_8690) ;  /* 0xfffffff400107947 */ /* 0x000fea000383ffff */
.L_x_8664:
[----:B-1----:R1:W2:Y:S02]  /*135e0*/  SYNCS.PHASECHK.TRANS64.TRYWAIT P0, [R7+URZ+0x22820], R0 ;  /* 0x02282000070075a7 */ /* 0x0022a4000800017f */
[----:B--2---:R-:W-:Y:S05]  /*135f0*/  @!P0 NANOSLEEP.SYNCS 0x989680 ;  /* 0x009896800000895d */ /* 0x004fea0003900000 */
[----:B------:R-:W2:Y:S02]  /*13600*/  @!P0 SYNCS.PHASECHK.TRANS64 P0, [R7+URZ+0x22820], R0 ;  /* 0x02282000070085a7 */ /* 0x000ea4000800007f */
[----:B--2---:R-:W-:Y:S05]  /*13610*/  @!P0 BRA `(.L_x_8664) ;  /* 0xfffffffc00f08947 */ /* 0x004fea000383ffff */
[----:B------:R-:W-:Y:S05]  /*13620*/  BRA `(.L_x_8691) ;  /* 0xfffffff400587947 */ /* 0x000fea000383ffff */
.L_x_8668:
[----:B-1----:R1:W2:Y:S02]  /*13630*/  SYNCS.PHASECHK.TRANS64.TRYWAIT P0, [R5+URZ], R4 ;  /* 0x00000004050075a7 */ /* 0x0022a4000800017f */
[----:B--2---:R-:W-:Y:S05]  /*13640*/  @!P0 NANOSLEEP.SYNCS 0x989680 ;  /* 0x009896800000895d */ /* 0x004fea0003900000 */
[----:B------:R-:W2:Y:S02]  /*13650*/  @!P0 SYNCS.PHASECHK.TRANS64 P0, [R5+URZ], R4 ;  /* 0x00000004050085a7 */ /* 0x000ea4000800007f */
[----:B--2---:R-:W-:Y:S05]  /*13660*/  @!P0 BRA `(.L_x_8668) ;  /* 0xfffffffc00f08947 */ /* 0x004fea000383ffff */
[----:B------:R-:W-:Y:S05]  /*13670*/  BRA `(.L_x_8692) ;  /* 0xfffffff400ac7947 */ /* 0x000fea000383ffff */
.L_x_8669:
[----:B--2---:R2:W3:Y:S02]  /*13680*/  SYNCS.PHASECHK.TRANS64.TRYWAIT P0, [R3+URZ], R0 ;  /* 0x00000000030075a7 */ /* 0x0044e4000800017f */
[----:B---3--:R-:W-:Y:S05]  /*13690*/  @!P0 NANOSLEEP.SYNCS 0x989680 ;  /* 0x009896800000895d */ /* 0x008fea0003900000 */
[----:B------:R-:W3:Y:S02]  /*136a0*/  @!P0 SYNCS.PHASECHK.TRANS64 P0, [R3+URZ], R0 ;  /* 0x00000000030085a7 */ /* 0x000ee4000800007f */
[----:B---3--:R-:W-:Y:S05]  /*136b0*/  @!P0 BRA `(.L_x_8669) ;  /* 0xfffffffc00f08947 */ /* 0x008fea000383ffff */
[----:B------:R-:W-:Y:S05]  /*136c0*/  BRA `(.L_x_8693) ;  /* 0xfffffff400a07947 */ /* 0x000fea000383ffff */
.L_x_8671:
[----:B-1----:R1:W2:Y:S02]  /*136d0*/  SYNCS.PHASECHK.TRANS64.TRYWAIT P0, [R5+URZ], R4 ;  /* 0x00000004050075a7 */ /* 0x0022a4000800017f */
[----:B--2---:R-:W-:Y:S05]  /*136e0*/  @!P0 NANOSLEEP.SYNCS 0x989680 ;  /* 0x009896800000895d */ /* 0x004fea0003900000 */
[----:B------:R-:W2:Y:S02]  /*136f0*/  @!P0 SYNCS.PHASECHK.TRANS64 P0, [R5+URZ], R4 ;  /* 0x00000004050085a7 */ /* 0x000ea4000800007f */
[----:B--2---:R-:W-:Y:S05]  /*13700*/  @!P0 BRA `(.L_x_8671) ;  /* 0xfffffffc00f08947 */ /* 0x004fea000383ffff */
[----:B------:R-:W-:Y:S05]  /*13710*/  BRA `(.L_x_8694) ;  /* 0xfffffff400a47947 */ /* 0x000fea000383ffff */
.L_x_8695:
        /* <DEDUP_REMOVED lines=14> */
.L_x_11965:


//--------------------- .text._ZN7cutlass13device_kernelIN5flash11enable_sm90INS1_16FlashAttnFwdSm90INS1_25CollectiveMainloopFwdSm90ILi2EN4cute5tupleIJNS5_1CILi1EEES8_S8_EEENS6_IJNS7_ILi128EEENS7_ILi96EEENS7_ILi64EEEEEELi256ENS_10bfloat16_tEfNS_4arch4Sm90ELb0ELb1ELb1ELb0ELb0ELb0ELb1ELb1ELb0ELb0ELb0ELb0EEENS1_21CollectiveEpilogueFwdINS6_IJSA_NS7_ILi256EEESB_EEES9_SE_SG_Li256ELb0ELb0ELb0ELb0EEENS1_30DynamicPersistentTileSchedulerILi256ELi32ELb0ELb0ELb1EEEEEEEEEvNT_6ParamsE --------------------------
	.section	.text._ZN7cutlass13device_kernelIN5flash11enable_sm90INS1_16FlashAttnFwdSm90INS1_25CollectiveMainloopFwdSm90ILi2EN4cute5tupleIJNS5_1CILi1EEES8_S8_EEENS6_IJNS7_ILi128EEENS7_ILi96EEENS7_ILi64EEEEEELi256ENS_10bfloat16_tEfNS_4arch4Sm90ELb0ELb1ELb1ELb0ELb0ELb0ELb1ELb1ELb0ELb0ELb0ELb0EEENS1_21CollectiveEpilogueFwdINS6_IJSA_NS7_ILi256EEESB_EEES9_SE_SG_Li256ELb0ELb0ELb0ELb0EEENS1_30DynamicPersistentTileSchedulerILi256ELi32ELb0ELb0ELb1EEEEEEEEEvNT_6ParamsE,"ax",@progbits
	.align	128
.text._ZN7cutlass13device_kernelIN5flash11enable_sm90INS1_16FlashAttnFwdSm90INS1_25CollectiveMainloopFwdSm90ILi2EN4cute5tupleIJNS5_1CILi1EEES8_S8_EEENS6_IJNS7_ILi128EEENS7_ILi96EEENS7_ILi64EEEEEELi256ENS_10bfloat16_tEfNS_4arch4Sm90ELb0ELb1ELb1ELb0ELb0ELb0ELb1ELb1ELb0ELb0ELb0ELb0EEENS1_21CollectiveEpilogueFwdINS6_IJSA_NS7_ILi256EEESB_EEES9_SE_SG_Li256ELb0ELb0ELb0ELb0EEENS1_30DynamicPersistentTileSchedulerILi256ELi32ELb0ELb0ELb1EEEEEEEEEvNT_6ParamsE:
        .type           _ZN7cutlass13device_kernelIN5flash11enable_sm90INS1_16FlashAttnFwdSm90INS1_25CollectiveMainloopFwdSm90ILi2EN4cute5tupleIJNS5_1CILi1EEES8_S8_EEENS6_IJNS7_ILi128EEENS7_ILi96EEENS7_ILi64EEEEEELi256ENS_10bfloat16_tEfNS_4arch4Sm90ELb0ELb1ELb1ELb0ELb0ELb0ELb1ELb1ELb0ELb0ELb0ELb0EEENS1_21CollectiveEpilogueFwdINS6_IJSA_NS7_ILi256EEESB_EEES9_SE_SG_Li256ELb0ELb0ELb0ELb0EEENS1_30DynamicPersistentTileSchedulerILi256ELi32ELb0ELb0ELb1EEEEEEEEEvNT_6ParamsE,@function
        .size           _ZN7cutlass13device_kernelIN5flash11enable_sm90INS1_16FlashAttnFwdSm90INS1_25CollectiveMainloopFwdSm90ILi2EN4cute5tupleIJNS5_1CILi1EEES8_S8_EEENS6_IJNS7_ILi128EEENS7_ILi96EEENS7_ILi64EEEEEELi256ENS_10bfloat16_tEfNS_4arch4Sm90ELb0ELb1ELb1ELb0ELb0ELb0ELb1ELb1ELb0ELb0ELb0ELb0EEENS1_21CollectiveEpilogueFwdINS6_IJSA_NS7_ILi256EEESB_EEES9_SE_SG_Li256ELb0ELb0ELb0ELb0EEENS1_30DynamicPersistentTileSchedulerILi256ELi32ELb0ELb0ELb1EEEEEEEEEvNT_6ParamsE,(.L_x_11966 - _ZN7cutlass13device_kernelIN5flash11enable_sm90INS1_16FlashAttnFwdSm90INS1_25CollectiveMainloopFwdSm90ILi2EN4cute5tupleIJNS5_1CILi1EEES8_S8_EEENS6_IJNS7_ILi128EEENS7_ILi96EEENS7_ILi64EEEEEELi256ENS_10bfloat16_tEfNS_4arch4Sm90ELb0ELb1ELb1ELb0ELb0ELb0ELb1ELb1ELb0ELb0ELb0ELb0EEENS1_21CollectiveEpilogueFwdINS6_IJSA_NS7_ILi256EEESB_EEES9_SE_SG_Li256ELb0ELb0ELb0ELb0EEENS1_30DynamicPersistentTileSchedulerILi256ELi32ELb0ELb0ELb1EEEEEEEEEvNT_6ParamsE)
        .other          _ZN7cutlass13device_kernelIN5flash11enable_sm90INS1_16FlashAttnFwdSm90INS1_25CollectiveMainloopFwdSm90ILi2EN4cute5tupleIJNS5_1CILi1EEES8_S8_EEENS6_IJNS7_ILi128EEENS7_ILi96EEENS7_ILi64EEEEEELi256ENS_10bfloat16_tEfNS_4arch4Sm90ELb0ELb1ELb1ELb0ELb0ELb0ELb1ELb1ELb0ELb0ELb0ELb0EEENS1_21CollectiveEpilogueFwdINS6_IJSA_NS7_ILi256EEESB_EEES9_SE_SG_Li256ELb0ELb0ELb0ELb0EEENS1_30DynamicPersistentTileSchedulerILi256ELi32ELb0ELb0ELb1EEEEEEEEEvNT_6ParamsE,@"STO_CUDA_ENTRY STV_DEFAULT"
_ZN7cutlass13device_kernelIN5flash11enable_sm90INS1_16FlashAttnFwdSm90INS1_25CollectiveMainloopFwdSm90ILi2EN4cute5tupleIJNS5_1CILi1EEES8_S8_EEENS6_IJNS7_ILi128EEENS7_ILi96EEENS7_ILi64EEEEEELi256ENS_10bfloat16_tEfNS_4arch4Sm90ELb0ELb1ELb1ELb0ELb0ELb0ELb1ELb1ELb0ELb0ELb0ELb0EEENS1_21CollectiveEpilogueFwdINS6_IJSA_NS7_ILi256EEESB_EEES9_SE_SG_Li256ELb0ELb0ELb0ELb0EEENS1_30DynamicPersistentTileSchedulerILi256ELi32ELb0ELb0ELb1EEEEEEEEEvNT_6ParamsE:
[----:B------:R-:W1:Y:S02]  /*0000*/  LDC R1, c[0x0][0x28] ;  /* 0x00000a00ff017b82 */ /* 0x000e640000000800 */
[----:B-1----:R-:W-:Y:S01]  /*0010*/  VIADD R1, R1, 0xfffffb80 ;  /* 0xfffffb8001017836 */ /* 0x002fe20000000000 */
[----:B------:R-:W1:Y:S01]  /*0020*/  S2R R3, SR_TID.X ;  /* 0x0000000000037919 */ /* 0x000e620000002100 */
[----:B------:R-:W-:Y:S01]  /*0030*/  ELECT P0, URZ, PT ;  /* 0x00000000003f782f */ /* 0x000fe20003800000 */
[----:B------:R-:W-:Y:S01]  /*0040*/  BSSY B0, `(.L_x_8696) ;  /* 0x000001b000007945 */ /* 0x000fe20003800000 */
[----:B------:R-:W-:Y:S02]  /*0050*/  ULDC UR4, c[0x0][0x20] ;  /* 0x0000080000047ab9 */ /* 0x000fe40000000800 */
[----:B------:R-:W-:Y:S01]  /*0060*/  IADD3 R16, P1, R1, UR4, RZ ;  /* 0x0000000401107c10 */ /* 0x000fe2000ff3e0ff */
[----:B------:R-:W-:-:S04]  /*0070*/  ULDC UR4, c[0x0][0x24] ;  /* 0x0000090000047ab9 */ /* 0x000fc80000000800 */
[----:B------:R-:W-:Y:S01]  /*0080*/  IMAD.X R17, RZ, RZ, UR4, P1 ;  /* 0x00000004ff117e24 */ /* 0x000fe200088e06ff */
        /* <DEDUP_REMOVED lines=22> */
.L_x_8697:
[----:B------:R-:W-:Y:S05]  /*01f0*/  BSYNC B0 ;  /* 0x0000000000007941 */ /* 0x000fea0003800000 */
.L_x_8696:
        /* <DEDUP_REMOVED lines=39> */
.L_x_8698:
        /* <DEDUP_REMOVED lines=22> */
.L_x_8699:
        /* <DEDUP_REMOVED lines=18> */
.L_x_8700:
        /* <DEDUP_REMOVED lines=22> */
.L_x_8701:
        /* <DEDUP_REMOVED lines=22> */
.L_x_8702:
[----:B------:R-:W-:Y:S01]  /*09b0*/  IADD3 R2, P0, R16, 0x70, RZ ;  /* 0x0000007010027810 */ /* 0x000fe20007f1e0ff */
[----:B------:R-:W-:Y:S01]  /*09c0*/  UMOV UR38, 0x1 ;  /* 0x0000000100267882 */ /* 0x000fe20000000000 */
[----:B------:R-:W-:Y:S01]  /*09d0*/  PLOP3.LUT P1, PT, PT, PT, UP0, 0x80, 0x0 ;  /* 0x000000000000781c */ /* 0x000fe20003f2f008 */
[----:B------:R-:W-:Y:S01]  /*09e0*/  NOP ;  /* 0x0000000000007918 */ /* 0x000fe20000000000 */
[----:B------:R-:W-:Y:S01]  /*09f0*/  USEL UR38, UR38, 0x2, !UP0 ;  /* 0x0000000226267887 */ /* 0x000fe2000c000000 */
[----:B------:R5:W-:Y:S01]  /*0a00*/  STL [R1+0x474], R2 ;  /* 0x0004740201007387 */ /* 0x000be20000100800 */
[----:B------:R-:W-:Y:S01]  /*0a10*/  ULDC.64 UR46, c[0x0][0x208] ;  /* 0x00008200002e7ab9 */ /* 0x000fe20000000a00 */
[----:B-----5:R-:W-:-:S05]  /*0a20*/  IMAD.X R2, RZ, RZ, R17, P0 ;  /* 0x000000ffff027224 */ /* 0x020fca00000e0611 */
[----:B------:R1:W-:Y:S02]  /*0a30*/  STL [R1+0x470], R2 ;  /* 0x0004700201007387 */ /* 0x0003e40000100800 */
[----:B-1234-:R-:W-:Y:S06]  /*0a40*/  BAR.SYNC.DEFER_BLOCKING 0x0 ;  /* 0x0000000000007b1d */ /* 0x01efec0000010000 */
[----:B------:R-:W-:Y:S05]  /*0a50*/  @!P1 BRA `(.L_x_8703) ;  /* 0x0000020800d89947 */ /* 0x000fea0003800000 */
.L_x_8704:
        /* <DEDUP_REMOVED lines=8> */
[----:B------:R-:W-:Y:S01]  /*0ae0*/  ISETP.NE.AND P0, PT, R18, 0x1, PT ;  /* 0x000000011200780c */ /* 0x000fe20003f05270 */
[----:B------:R2:W-:-:S12]  /*0af0*/  STL.64 [R1+0x218], RZ ;  /* 0x000218ff01007387 */ /* 0x0005d80000100a00 */
[----:B------:R-:W-:Y:S06]  /*0b00*/  @!P0 BAR.ARV 0x9, 0x100 ;  /* 0x0244000000008b1d */ /* 0x000fec0000002000 */
[C---:B------:R-:W-:Y:S02]  /*0b10*/  IADD3 R206, P1, R16.reuse, 0x218, RZ ;  /* 0x0000021810ce7810 */ /* 0x040fe40007f3e0ff */
[----:B------:R-:W-:Y:S01]  /*0b20*/  IADD3 R212, P2, R16, 0x224, RZ ;  /* 0x0000022410d47810 */ /* 0x000fe20007f5e0ff */
[----:B------:R2:W-:Y:S01]  /*0b30*/  STL [R1+0x220], RZ ;  /* 0x000220ff01007387 */ /* 0x0005e20000100800 */
[----:B-1----:R-:W-:Y:S01]  /*0b40*/  ISETP.LE.AND P0, PT, R0, UR5, PT ;  /* 0x0000000500007c0c */ /* 0x002fe2000bf03270 */
[----:B------:R-:W-:-:S02]  /*0b50*/  IMAD.X R207, RZ, RZ, R17, P1 ;  /* 0x000000ffffcf7224 */ /* 0x000fc400008e0611 */
[----:B------:R2:W-:Y:S01]  /*0b60*/  STL [R1+0x224], RZ ;  /* 0x000224ff01007387 */ /* 0x0005e20000100800 */
[----:B------:R-:W-:-:S09]  /*0b70*/  IMAD.X R211, RZ, RZ, R17, P2 ;  /* 0x000000ffffd37224 */ /* 0x000fd200010e0611 */
[----:B--2---:R-:W-:Y:S05]  /*0b80*/  @P0 EXIT ;  /* 0x000000000000094d */ /* 0x004fea0003800000 */
[----:B------:R-:W1:Y:S01]  /*0b90*/  S2R R6, SR_TID.X ;  /* 0x0000000000067919 */ /* 0x000e620000002100 */
[----:B------:R-:W2:Y:S01]  /*0ba0*/  S2UR UR6, SR_CgaCtaId ;  /* 0x00000000000679c3 */ /* 0x000ea20000008800 */
[----:B------:R-:W-:Y:S01]  /*0bb0*/  UMOV UR50, 0x400 ;  /* 0x0000040000327882 */ /* 0x000fe20000000000 */
[----:B------:R-:W-:Y:S01]  /*0bc0*/  IMAD.MOV.U32 R185, RZ, RZ, 0x2 ;  /* 0x00000002ffb97424 */ /* 0x000fe200078e00ff */
[C---:B------:R-:W-:Y:S01]  /*0bd0*/  IADD3 R204, -R18.reuse, 0xb, RZ ;  /* 0x0000000b12cc7810 */ /* 0x040fe20007ffe1ff */
[----:B------:R-:W-:Y:S01]  /*0be0*/  VIADD R205, R18, 0x8 ;  /* 0x0000000812cd7836 */ /* 0x000fe20000000000 */
[----:B------:R-:W-:-:S03]  /*0bf0*/  ULDC.64 UR36, c[0x0][0x198] ;  /* 0x0000660000247ab9 */ /* 0x000fc60000000a00 */
[----:B------:R-:W3:Y:S01]  /*0c00*/  S2UR UR4, SR_SWINHI ;  /* 0x00000000000479c3 */ /* 0x000ee20000002f00 */
[----:B--2---:R-:W-:Y:S01]  /*0c10*/  ULEA UR50, UR6, UR50, 0x18 ;  /* 0x0000003206327291 */ /* 0x004fe2000f8ec03f */
[----:B-1----:R-:W-:-:S06]  /*0c20*/  VIADD R198, R6, 0xffffff80 ;  /* 0xffffff8006c67836 */ /* 0x002fcc0000000000 */
[----:B------:R-:W-:Y:S01]  /*0c30*/  UMOV UR48, UR50 ;  /* 0x0000003200307c82 */ /* 0x000fe20008000000 */
[----:B---3--:R-:W-:Y:S01]  /*0c40*/  UMOV UR49, UR4 ;  /* 0x0000000400317c82 */ /* 0x008fe20008000000 */
[----:B------:R-:W-:Y:S01]  /*0c50*/  LOP3.LUT R6, R6, 0x7f, RZ, 0xc0, !PT ;  /* 0x0000007f06067812 */ /* 0x000fe200078ec0ff */
[----:B------:R-:W-:Y:S01]  /*0c60*/  UMOV UR4, UR5 ;  /* 0x0000000500047c82 */ /* 0x000fe20008000000 */
[----:B------:R-:W-:Y:S02]  /*0c70*/  SHF.R.S32.HI R19, RZ, 0x1f, R198 ;  /* 0x0000001fff137819 */ /* 0x000fe400000114c6 */
[----:B------:R-:W-:Y:S02]  /*0c80*/  ISETP.NE.AND P0, PT, R6, RZ, PT ;  /* 0x000000ff0600720c */ /* 0x000fe40003f05270 */
[CC--:B------:R-:W-:Y:S02]  /*0c90*/  LEA.HI R2, R19.reuse, R198.reuse, RZ, 0x4 ;  /* 0x000000c613027211 */ /* 0x0c0fe400078f20ff */
[----:B------:R-:W-:-:S02]  /*0ca0*/  LEA.HI R0, R19, R198, RZ, 0x7 ;  /* 0x000000c613007211 */ /* 0x000fc400078f38ff */
[----:B------:R-:W-:Y:S02]  /*0cb0*/  SHF.R.S32.HI R7, RZ, 0x4, R2 ;  /* 0x00000004ff077819 */ /* 0x000fe40000011402 */
[----:B------:R-:W-:Y:S02]  /*0cc0*/  LOP3.LUT R3, R0, 0xffffff80, RZ, 0xc0, !PT ;  /* 0xffffff8000037812 */ /* 0x000fe400078ec0ff */
[----:B------:R-:W-:Y:S02]  /*0cd0*/  LEA.HI R214, R19, R198, RZ, 0x5 ;  /* 0x000000c613d67211 */ /* 0x000fe400078f28ff */
[----:B------:R-:W-:Y:S01]  /*0ce0*/  LEA.HI R4, R2, R7, RZ, 0x1 ;  /* 0x0000000702047211 */ /* 0x000fe200078f08ff */
[----:B------:R-:W-:Y:S01]  /*0cf0*/  IMAD.IADD R208, R198, 0x1, -R3 ;  /* 0x00000001c6d07824 */ /* 0x000fe200078e0a03 */
[----:B------:R-:W-:Y:S02]  /*0d00*/  LOP3.LUT R5, R2, 0x3fffff0, RZ, 0xc0, !PT ;  /* 0x03fffff002057812 */ /* 0x000fe400078ec0ff */
[----:B------:R-:W-:-:S02]  /*0d10*/  SHF.R.S32.HI R214, RZ, 0x5, R214 ;  /* 0x00000005ffd67819 */ /* 0x000fc400000114d6 */
[----:B------:R-:W-:Y:S01]  /*0d20*/  LOP3.LUT R4, R4, 0x1ffffffe, RZ, 0xc0, !PT ;  /* 0x1ffffffe04047812 */ /* 0x000fe200078ec0ff */
[----:B------:R-:W-:Y:S01]  /*0d30*/  IMAD.IADD R5, R198, 0x1, -R5 ;  /* 0x00000001c6057824 */ /* 0x000fe200078e0a05 */
[----:B------:R-:W-:Y:S02]  /*0d40*/  SHF.R.S32.HI R3, RZ, 0x1f, R208 ;  /* 0x0000001fff037819 */ /* 0x000fe400000114d0 */
[----:B------:R-:W-:Y:S01]  /*0d50*/  SHF.R.S32.HI R213, RZ, 0x7, R0 ;  /* 0x00000007ffd57819 */ /* 0x000fe20000011400 */
[----:B------:R-:W-:Y:S01]  /*0d60*/  IMAD.IADD R4, R7, 0x1, -R4 ;  /* 0x0000000107047824 */ /* 0x000fe200078e0a04 */
[CC--:B------:R-:W-:Y:S01]  /*0d70*/  LEA.HI R20, R3.reuse, R208.reuse, RZ, 0x2 ;  /* 0x000000d003147211 */ /* 0x0c0fe200078f10ff */
[----:B------:R-:W-:Y:S01]  /*0d80*/  IMAD R5, R214, 0x10, R5 ;  /* 0x00000010d6057824 */ /* 0x000fe200078e0205 */
[----:B------:R-:W-:Y:S02]  /*0d90*/  LEA.HI R3, R3, R208, RZ, 0x5 ;  /* 0x000000d003037211 */ /* 0x000fe400078f28ff */
[----:B------:R-:W-:Y:S01]  /*0da0*/  SHF.R.S32.HI R2, RZ, 0x2, R20 ;  /* 0x00000002ff027819 */ /* 0x000fe20000011414 */
[----:B------:R-:W-:Y:S01]  /*0db0*/  IMAD R4, R5, 0x8, R4 ;  /* 0x0000000805047824 */ /* 0x000fe200078e0204 */
[----:B------:R-:W-:-:S02]  /*0dc0*/  SHF.R.S32.HI R5, RZ, 0x1f, R20 ;  /* 0x0000001fff057819 */ /* 0x000fc40000011414 */
[----:B------:R-:W-:Y:S01]  /*0dd0*/  SHF.R.S32.HI R3, RZ, 0x5, R3 ;  /* 0x00000005ff037819 */ /* 0x000fe20000011403 */
[----:B------:R-:W-:Y:S01]  /*0de0*/  IMAD.SHL.U32 R184, R4, 0x8, RZ ;  /* 0x0000000804b87824 */ /* 0x000fe200078e00ff */
[----:B------:R-:W-:Y:S02]  /*0df0*/  LEA.HI R5, R5, R2, RZ, 0x3 ;  /* 0x0000000205057211 */ /* 0x000fe400078f18ff */
[----:B------:R-:W-:Y:S01]  /*0e00*/  LEA.HI R0, R0, R213, RZ, 0x1 ;  /* 0x000000d500007211 */ /* 0x000fe200078f08ff */
[----:B------:R-:W-:Y:S01]  /*0e10*/  IMAD.WIDE R184, R184, R185, UR48 ;  /* 0x00000030b8b87e25 */ /* 0x000fe2000f8e02b9 */
[----:B------:R-:W-:Y:S02]  /*0e20*/  LOP3.LUT R5, R5, 0xfffffff8, RZ, 0xc0, !PT ;  /* 0xfffffff805057812 */ /* 0x000fe400078ec0ff */
[----:B------:R-:W-:Y:S02]  /*0e30*/  LEA.HI R19, R19, R198, RZ, 0x3 ;  /* 0x000000c613137211 */ /* 0x000fe400078f18ff */
[----:B------:R-:W-:Y:S01]  /*0e40*/  IADD3 R9, P6, R184, 0x20, RZ ;  /* 0x00000020b8097810 */ /* 0x000fe20007fde0ff */
[----:B------:R-:W-:Y:S01]  /*0e50*/  IMAD.IADD R2, R2, 0x1, -R5 ;  /* 0x0000000102027824 */ /* 0x000fe200078e0a05 */
[----:B------:R-:W-:-:S02]  /*0e60*/  IADD3 R5, P5, R184, 0x40, RZ ;  /* 0x00000040b8057810 */ /* 0x000fc40007fbe0ff */
[----:B------:R-:W-:Y:S01]  /*0e70*/  LOP3.LUT R8, R9, 0x380, RZ, 0xc0, !PT ;  /* 0x0000038009087812 */ /* 0x000fe200078ec0ff */
[----:B------:R-:W-:Y:S01]  /*0e80*/  IMAD R21, R3, 0x10, R2 ;  /* 0x0000001003157824 */ /* 0x000fe200078e0202 */
[----:B------:R-:W-:Y:S01]  /*0e90*/  LOP3.LUT R4, R5, 0x380, RZ, 0xc0, !PT ;  /* 0x0000038005047812 */ /* 0x000fe200078ec0ff */
[----:B------:R-:W-:Y:S01]  /*0ea0*/  IMAD.X R3, RZ, RZ, R185, P6 ;  /* 0x000000ffff037224 */ /* 0x000fe200030e06b9 */
[----:B------:R-:W-:Y:S02]  /*0eb0*/  SHF.R.U64 R8, R8, 0x3, RZ ;  /* 0x0000000308087819 */ /* 0x000fe400000012ff */
[----:B------:R-:W-:Y:S02]  /*0ec0*/  SHF.R.U64 R4, R4, 0x3, RZ ;  /* 0x0000000304047819 */ /* 0x000fe400000012ff */
[----:B------:R-:W-:Y:S02]  /*0ed0*/  LOP3.LUT R2, R8, R9, RZ, 0x3c, !PT ;  /* 0x0000000908027212 */ /* 0x000fe400078e3cff */
[----:B------:R-:W-:-:S02]  /*0ee0*/  IADD3 R11, P2, R184, 0x4020, RZ ;  /* 0x00004020b80b7810 */ /* 0x000fc40007f5e0ff */
[C---:B------:R-:W-:Y:S02]  /*0ef0*/  IADD3 R13, P1, R184.reuse, 0x4040, RZ ;  /* 0x00004040b80d7810 */ /* 0x040fe40007f3e0ff */
[C---:B------:R-:W-:Y:S02]  /*0f00*/  IADD3 R7, P4, R184.reuse, 0x60, RZ ;  /* 0x00000060b8077810 */ /* 0x040fe40007f9e0ff */
[C---:B------:R-:W-:Y:S02]  /*0f10*/  IADD3 R9, P3, R184.reuse, 0x4000, RZ ;  /* 0x00004000b8097810 */ /* 0x040fe40007f7e0ff */
[----:B------:R-:W-:Y:S02]  /*0f20*/  IADD3 R15, P6, R184, 0x4060, RZ ;  /* 0x00004060b80f7810 */ /* 0x000fe40007fde0ff */
[----:B------:R-:W-:Y:S01]  /*0f30*/  LOP3.LUT R4, R4, R5, RZ, 0x3c, !PT ;  /* 0x0000000504047212 */ /* 0x000fe200078e3cff */
[----:B------:R-:W-:Y:S01]  /*0f40*/  IMAD.X R5, RZ, RZ, R185, P5 ;  /* 0x000000ffff057224 */ /* 0x000fe200028e06b9 */
[----:B------:R-:W-:-:S02]  /*0f50*/  LOP3.LUT R10, R11, 0x380, RZ, 0xc0, !PT ;  /* 0x000003800b0a7812 */ /* 0x000fc400078ec0ff */
        /* <DEDUP_REMOVED lines=8> */
[----:B------:R-:W-:Y:S02]  /*0fe0*/  SHF.R.U64 R14, R14, 0x3, RZ ;  /* 0x000000030e0e7819 */ /* 0x000fe400000012ff */
[----:B------:R-:W-:Y:S02]  /*0ff0*/  MOV R235, R2 ;  /* 0x0000000200eb7202 */ /* 0x000fe40000000f00 */
[----:B------:R-:W-:Y:S02]  /*1000*/  MOV R234, R4 ;  /* 0x0000000400ea7202 */ /* 0x000fe40000000f00 */
[----:B------:R-:W-:-:S02]  /*1010*/  LOP3.LUT R0, R0, 0x3fffffe, RZ, 0xc0, !PT ;  /* 0x03fffffe00007812 */ /* 0x000fc400078ec0ff */
[----:B------:R-:W-:Y:S02]  /*1020*/  LOP3.LUT R5, R19, 0x1ffffff8, RZ, 0xc0, !PT ;  /* 0x1ffffff813057812 */ /* 0x000fe400078ec0ff */
[----:B------:R-:W-:Y:S01]  /*1030*/  LOP3.LUT R3, R20, 0x7ffffffc, RZ, 0xc0, !PT ;  /* 0x7ffffffc14037812 */ /* 0x000fe200078ec0ff */
[----:B------:R-:W-:Y:S01]  /*1040*/  IMAD.IADD R0, R213, 0x1, -R0 ;  /* 0x00000001d5007824 */ /* 0x000fe200078e0a00 */
        /* <DEDUP_REMOVED lines=11> */
[----:B------:R-:W-:Y:S01]  /*1100*/  IMAD.IADD R5, R198, 0x1, -R5 ;  /* 0x00000001c6057824 */ /* 0x000fe200078e0a05 */
[----:B------:R-:W-:Y:S01]  /*1110*/  IADD3 R210, P2, R16, 0x230, RZ ;  /* 0x0000023010d27810 */ /* 0x000fe20007f5e0ff */
[----:B------:R-:W-:Y:S01]  /*1120*/  IMAD.IADD R3, R208, 0x1, -R3 ;  /* 0x00000001d0037824 */ /* 0x000fe200078e0a03 */
[----:B------:R-:W-:Y:S01]  /*1130*/  MOV R233, R6 ;  /* 0x0000000600e97202 */ /* 0x000fe20000000f00 */
[----:B------:R-:W-:Y:S01]  /*1140*/  IMAD R196, R0, 0x40, R21 ;  /* 0x0000004000c47824 */ /* 0x000fe200078e0215 */
[----:B------:R-:W-:Y:S01]  /*1150*/  MOV R232, R8 ;  /* 0x0000000800e87202 */ /* 0x000fe20000000f00 */
[--C-:B------:R-:W-:Y:S01]  /*1160*/  IMAD.X R158, RZ, RZ, R17.reuse, P1 ;  /* 0x000000ffff9e7224 */ /* 0x100fe200008e0611 */
[----:B------:R-:W-:Y:S01]  /*1170*/  MOV R231, R10 ;  /* 0x0000000a00e77202 */ /* 0x000fe20000000f00 */
[----:B------:R-:W-:Y:S01]  /*1180*/  IMAD.X R209, RZ, RZ, R17, P2 ;  /* 0x000000ffffd17224 */ /* 0x000fe200010e0611 */
[----:B------:R-:W-:Y:S01]  /*1190*/  MOV R221, R12 ;  /* 0x0000000c00dd7202 */ /* 0x000fe20000000f00 */
[----:B------:R-:W-:Y:S01]  /*11a0*/  IMAD.SHL.U32 R186, R5, 0x8, RZ ;  /* 0x0000000805ba7824 */ /* 0x000fe200078e00ff */
[----:B------:R-:W-:Y:S01]  /*11b0*/  MOV R215, R14 ;  /* 0x0000000e00d77202 */ /* 0x000fe20000000f00 */
[----:B------:R-:W-:Y:S01]  /*11c0*/  IMAD.SHL.U32 R197, R3, 0x2, RZ ;  /* 0x0000000203c57824 */ /* 0x000fe200078e00ff */
[----:B------:R-:W-:-:S02]  /*11d0*/  SEL R200, RZ, 0x1, P0 ;  /* 0x00000001ffc87807 */ /* 0x000fc40000000000 */
[----:B------:R-:W-:-:S07]  /*11e0*/  SHF.R.S32.HI R194, RZ, 0x3, R19 ;  /* 0x00000003ffc27819 */ /* 0x000fce0000011413 */
.L_x_8823:
        /* <DEDUP_REMOVED lines=20> */
.L_x_8705:
[----:B------:R-:W-:Y:S01]  /*1330*/  ULDC UR6, c[0x0][0xec4] ;  /* 0x0003b10000067ab9 */ /* 0x000fe20000000800 */
[----:B------:R-:W-:Y:S01]  /*1340*/  UMOV UR39, UR7 ;  /* 0x0000000700277c82 */ /* 0x000fe20008000000 */
[----:B------:R-:W-:-:S11]  /*1350*/  UISETP.NE.AND UP0, UPT, UR6, 0x1, UPT ;  /* 0x000000010600788c */ /* 0x000fd6000bf05270 */
[----:B------:R-:W-:Y:S02]  /*1360*/  @UP0 ULDC.64 UR10, c[0x0][0xec8] ;  /* 0x0003b200000a0ab9 */ /* 0x000fe40000000a00 */
[----:B------:R-:W-:-:S04]  /*1370*/  UIMAD.WIDE.U32 UR4, UR7, UR10, URZ ;  /* 0x0000000a070472a5 */ /* 0x000fc8000f8e003f */
[----:B------:R-:W-:-:S04]  /*1380*/  @UP0 USHF.R.U32.HI UR39, URZ, UR11, UR5 ;  /* 0x0000000b3f270299 */ /* 0x000fc80008011605 */
[----:B------:R-:W-:-:S12]  /*1390*/  UIMAD UR4, UR39, UR6, URZ ;  /* 0x00000006270472a4 */ /* 0x000fd8000f8e023f */
.L_x_8706:
[----:B------:R-:W1:Y:S01]  /*13a0*/  LDC R0, c[0x0][0xa80] ;  /* 0x0002a000ff007b82 */ /* 0x000e620000000800 */
[----:B------:R-:W-:Y:S01]  /*13b0*/  ULOP3.LUT UR5, URZ, UR39, URZ, 0x33, !UPT ;  /* 0x000000273f057292 */ /* 0x000fe2000f8e333f */
[----:B------:R-:W-:Y:S01]  /*13c0*/  IMAD.MOV.U32 R2, RZ, RZ, 0x3000 ;  /* 0x00003000ff027424 */ /* 0x000fe200078e00ff */
[----:B------:R-:W-:Y:S01]  /*13d0*/  UIADD3 UR6, UP2, UR48, 0x32450, URZ ;  /* 0x0003245030067890 */ /* 0x000fe2000ff5e03f */
[----:B------:R-:W-:Y:S01]  /*13e0*/  IMAD.U32 R3, RZ, RZ, UR38 ;  /* 0x00000026ff037e24 */ /* 0x000fe2000f8e00ff */
[----:B------:R-:W-:Y:S01]  /*13f0*/  ULDC UR42, c[0x0][0xeac] ;  /* 0x0003ab00002a7ab9 */ /* 0x000fe20000000800 */
[----:B------:R-:W-:Y:S01]  /*1400*/  UIADD3 UR11, UP3, UR48, 0x32460, URZ ;  /* 0x00032460300b7890 */ /* 0x000fe2000ff7e03f */
[----:B------:R-:W-:Y:S01]  /*1410*/  IMAD.MOV.U32 R4, RZ, RZ, 0xc000 ;  /* 0x0000c000ff047424 */ /* 0x000fe200078e00ff */
[----:B------:R-:W-:Y:S01]  /*1420*/  UIADD3 UR42, UR5, UR42, URZ ;  /* 0x0000002a052a7290 */ /* 0x000fe2000fffe03f */
[----:B------:R-:W-:Y:S01]  /*1430*/  IMAD.U32 R8, RZ, RZ, UR6 ;  /* 0x00000006ff087e24 */ /* 0x000fe2000f8e00ff */
[----:B------:R-:W-:Y:S01]  /*1440*/  UIADD3.X UR5, URZ, UR49, URZ, UP2, !UPT ;  /* 0x000000313f057290 */ /* 0x000fe200097fe43f */
[----:B------:R-:W-:Y:S01]  /*1450*/  IMAD.U32 R5, RZ, RZ, UR38 ;  /* 0x00000026ff057e24 */ /* 0x000fe2000f8e00ff */
[----:B------:R-:W-:Y:S01]  /*1460*/  UIADD3 UR9, UP0, UR48, 0x32430, URZ ;  /* 0x0003243030097890 */ /* 0x000fe2000ff1e03f */
[----:B------:R-:W-:Y:S01]  /*1470*/  IMAD.MOV.U32 R6, RZ, RZ, R200 ;  /* 0x000000ffff067224 */ /* 0x000fe200078e00c8 */
[----:B------:R-:W-:Y:S01]  /*1480*/  UIADD3 UR10, UP1, UR48, 0x32440, URZ ;  /* 0x00032440300a7890 */ /* 0x000fe2000ff3e03f */
[----:B------:R-:W-:Y:S01]  /*1490*/  IMAD.MOV.U32 R7, RZ, RZ, 0x100 ;  /* 0x00000100ff077424 */ /* 0x000fe200078e00ff */
[----:B------:R-:W-:Y:S01]  /*14a0*/  UIADD3.X UR12, URZ, UR49, URZ, UP3, !UPT ;  /* 0x000000313f0c7290 */ /* 0x000fe20009ffe43f */
[----:B------:R-:W-:Y:S01]  /*14b0*/  IMAD.U32 R9, RZ, RZ, UR5 ;  /* 0x00000005ff097e24 */ /* 0x000fe2000f8e00ff */
[----:B------:R-:W-:Y:S01]  /*14c0*/  UIADD3.X UR5, URZ, UR49, URZ, UP0, !UPT ;  /* 0x000000313f057290 */ /* 0x000fe200087fe43f */
[----:B------:R2:W-:Y:S01]  /*14d0*/  STL.64 [R1+0x18], R2 ;  /* 0x0000180201007387 */ /* 0x0005e20000100a00 */
[----:B------:R-:W-:Y:S01]  /*14e0*/  UIADD3.X UR6, URZ, UR49, URZ, UP1, !UPT ;  /* 0x000000313f067290 */ /* 0x000fe20008ffe43f */
[----:B------:R-:W-:Y:S01]  /*14f0*/  IMAD.U32 R10, RZ, RZ, UR11 ;  /* 0x0000000bff0a7e24 */ /* 0x000fe2000f8e00ff */
[----:B------:R-:W-:Y:S01]  /*1500*/  ULDC UR43, c[0x0][0xeb8] ;  /* 0x0003ae00002b7ab9 */ /* 0x000fe20000000800 */
[----:B------:R3:W-:Y:S01]  /*1510*/  STL.128 [R1+0x50], R4 ;  /* 0x0000500401007387 */ /* 0x0007e20000100c00 */
[----:B------:R-:W-:Y:S01]  /*1520*/  UISETP.NE.AND UP1, UPT, UR43, 0x1, UPT ;  /* 0x000000012b00788c */ /* 0x000fe2000bf25270 */
[----:B------:R-:W-:Y:S01]  /*1530*/  IMAD.MOV.U32 R201, RZ, RZ, 0x100 ;  /* 0x00000100ffc97424 */ /* 0x000fe200078e00ff */
[----:B------:R-:W-:Y:S01]  /*1540*/  UIADD3 UR7, UR7, -UR4, URZ ;  /* 0x8000000407077290 */ /* 0x000fe2000fffe03f */
[----:B------:R-:W-:Y:S01]  /*1550*/  IMAD.MOV.U32 R202, RZ, RZ, 0x1 ;  /* 0x00000001ffca7424 */ /* 0x000fe200078e00ff */
[----:B-1----:R1:W-:Y:S01]  /*1560*/  STL [R1+0x460], R0 ;  /* 0x0004600001007387 */ /* 0x0023e20000100800 */
[----:B------:R-:W-:Y:S01]  /*1570*/  IMAD.MOV.U32 R203, RZ, RZ, RZ ;  /* 0x000000ffffcb7224 */ /* 0x000fe200078e00ff */
[----:B------:R-:W-:Y:S01]  /*1580*/  ULDC UR40, c[0x0][0x404] ;  /* 0x0001010000287ab9 */ /* 0x000fe20000000800 */
[----:B--2---:R-:W-:Y:S01]  /*1590*/  IMAD.U32 R2, RZ, RZ, UR10 ;  /* 0x0000000aff027e24 */ /* 0x004fe2000f8e00ff */
[----:B------:R-:W-:Y:S01]  /*15a0*/  ULDC.64 UR10, c[0x0][0x3f8] ;  /* 0x0000fe00000a7ab9 */ /* 0x000fe20000000a00 */
[----:B------:R-:W-:Y:S01]  /*15b0*/  IMAD.MOV.U32 R12, RZ, RZ, 0x1 ;  /* 0x00000001ff0c7424 */ /* 0x000fe200078e00ff */
[----:B------:R-:W-:Y:S01]  /*15c0*/  UISETP.NE.U32.AND UP0, UPT, UR10, URZ, UPT ;  /* 0x0000003f0a00728c */ /* 0x000fe2000bf05070 */
[----:B------:R-:W-:Y:S01]  /*15d0*/  IMAD.MOV.U32 R13, RZ, RZ, RZ ;  /* 0x000000ffff0d7224 */ /* 0x000fe200078e00ff */
[----:B------:R1:W-:Y:S01]  /*15e0*/  STL.128 [R1+0x20], R200 ;  /* 0x000020c801007387 */ /* 0x0003e20000100c00 */
[----:B------:R-:W-:Y:S01]  /*15f0*/  IMAD.U32 R11, RZ, RZ, UR12 ;  /* 0x0000000cff0b7e24 */ /* 0x000fe2000f8e00ff */
[----:B------:R-:W-:Y:S01]  /*1600*/  UISETP.NE.AND.EX UP0, UPT, UR11, URZ, UPT, UP0 ;  /* 0x0000003f0b00728c */ /* 0x000fe2000bf05300 */
[----:B---3--:R-:W-:Y:S01]  /*1610*/  IMAD.U32 R6, RZ, RZ, UR42 ;  /* 0x0000002aff067e24 */ /* 0x008fe2000f8e00ff */
[----:B------:R1:W-:Y:S01]  /*1620*/  STL.64 [R1+0x60], R12 ;  /* 0x0000600c01007387 */ /* 0x0003e20000100a00 */
[----:B------:R-:W-:Y:S01]  /*1630*/  IMAD.U32 R4, RZ, RZ, UR9 ;  /* 0x00000009ff047e24 */ /* 0x000fe2000f8e00ff */
[----:B------:R-:W-:Y:S01]  /*1640*/  ULDC UR11, c[0x0][0xec4] ;  /* 0x0003b100000b7ab9 */ /* 0x000fe20000000800 */
[----:B------:R-:W-:Y:S01]  /*1650*/  IMAD.U32 R5, RZ, RZ, UR5 ;  /* 0x00000005ff057e24 */ /* 0x000fe2000f8e00ff */
[----:B------:R-:W-:Y:S01]  /*1660*/  ULDC.64 UR4, c[0x0][0xad8] ;  /* 0x0002b60000047ab9 */ /* 0x000fe20000000a00 */
[----:B------:R-:W-:Y:S01]  /*1670*/  IMAD.U32 R3, RZ, RZ, UR6 ;  /* 0x00000006ff037e24 */ /* 0x000fe2000f8e00ff */
[----:B------:R-:W-:Y:S01]  /*1680*/  UISETP.GE.AND UP2, UPT, UR5, 0x1, UPT ;  /* 0x000000010500788c */ /* 0x000fe2000bf46270 */
[----:B------:R1:W-:Y:S01]  /*1690*/  STL [R1+0x70], R6 ;  /* 0x0000700601007387 */ /* 0x0003e20000100800 */
[----:B------:R-:W-:Y:S01]  /*16a0*/  UIMAD UR11, UR8, UR11, UR7 ;  /* 0x0000000b080b72a4 */ /* 0x000fe2000f8e0207 */
[----:B------:R-:W-:Y:S01]  /*16b0*/  IADD3 R32, P0, R16, 0x38, RZ ;  /* 0x0000003810207810 */ /* 0x000fe20007f1e0ff */
[----:B------:R-:W-:Y:S01]  /*16c0*/  USHF.L.U32 UR42, UR42, 0x7, URZ ;  /* 0x000000072a2a7899 */ /* 0x000fe2000800063f */
[----:B------:R1:W-:Y:S01]  /*16d0*/  STL.128 [R1+0x40], R8 ;  /* 0x0000400801007387 */ /* 0x0003e20000100c00 */
[----:B------:R-:W-:Y:S01]  /*16e0*/  @UP1 ULDC UR8, c[0x0][0xebc] ;  /* 0x0003af0000081ab9 */ /* 0x000fe20000000800 */
[----:B------:R-:W-:Y:S01]  /*16f0*/  USEL UR40, UR40, 0x1, UP0 ;  /* 0x0000000128287887 */ /* 0x000fe20008000000 */
[----:B------:R-:W-:Y:S01]  /*1700*/  PLOP3.LUT P1, PT, PT, PT, UP2, 0x80, 0x0 ;  /* 0x000000000000781c */ /* 0x000fe20003f2f028 */
[----:B------:R1:W-:Y:S01]  /*1710*/  STL.64 [R1+0x68], R10 ;  /* 0x0000680a01007387 */ /* 0x0003e20000100a00 */
[----:B------:R-:W-:Y:S01]  /*1720*/  UIMAD.WIDE.U32 UR8, UR11, UR8, URZ ;  /* 0x000000080b0872a5 */ /* 0x000fe2000f8e003f */
[----:B------:R-:W-:Y:S01]  /*1730*/  IMAD.X R33, RZ, RZ, R17, P0 ;  /* 0x000000ffff217224 */ /* 0x000fe200000e0611 */
[----:B------:R-:W-:Y:S01]  /*1740*/  ULDC UR10, c[0x0][0x2e0] ;  /* 0x0000b800000a7ab9 */ /* 0x000fe20000000800 */
[----:B------:R1:W-:Y:S01]  /*1750*/  STL.64 [R1+0x8], R4 ;  /* 0x0000080401007387 */ /* 0x0003e20000100a00 */
[----:B------:R-:W-:Y:S01]  /*1760*/  ULDC UR6, c[0x0][0x288] ;  /* 0x0000a20000067ab9 */ /* 0x000fe20000000800 */
[----:B------:R-:W-:Y:S01]  /*1770*/  @UP1 ULDC UR12, c[0x0][0xec0] ;  /* 0x0003b000000c1ab9 */ /* 0x000fe20000000800 */
[----:B------:R-:W-:Y:S01]  /*1780*/  UMOV UR44, UR11 ;  /* 0x0000000b002c7c82 */ /* 0x000fe20008000000 */
[----:B------:R1:W-:Y:S01]  /*1790*/  STL.64 [R1+0x10], R2 ;  /* 0x0000100201007387 */ /* 0x0003e20000100a00 */
[----:B------:R-:W-:-:S02]  /*17a0*/  UIADD3 UR7, UR42, 0x80, -UR6 ;  /* 0x000000802a077890 */ /* 0x000fc4000fffe806 */
[----:B------:R-:W-:Y:S01]  /*17b0*/  UIMAD UR40, UR40, UR10, URZ ;  /* 0x0000000a282872a4 */ /* 0x000fe2000f8e023f */
[----:B------:R1:W-:Y:S01]  /*17c0*/  STL.64 [R1+0x30], R2 ;  /* 0x0000300201007387 */ /* 0x0003e20000100a00 */
[----:B------:R-:W-:Y:S02]  /*17d0*/  @UP1 USHF.R.U32.HI UR44, URZ, UR12, UR9 ;  /* 0x0000000c3f2c1299 */ /* 0x000fe40008011609 */
[----:B------:R-:W-:Y:S01]  /*17e0*/  UIADD3 UR8, UR40, UR7, URZ ;  /* 0x0000000728087290 */ /* 0x000fe2000fffe03f */
[----:B------:R1:W-:Y:S01]  /*17f0*/  STL.128 [R1+0x440], RZ ;  /* 0x000440ff01007387 */ /* 0x0003e20000100c00 */
[----:B------:R-:W-:Y:S02]  /*1800*/  UIADD3 UR7, -UR44, URZ, URZ ;  /* 0x0000003f2c077290 */ /* 0x000fe4000fffe13f */
[----:B------:R-:W-:Y:S01]  /*1810*/  UIADD3 UR4, UR8, UR4, URZ ;  /* 0x0000000408047290 */ /* 0x000fe2000fffe03f */
[----:B------:R1:W-:Y:S01]  /*1820*/  STL.128 [R1+0x450], RZ ;  /* 0x000450ff01007387 */ /* 0x0003e20000100c00 */
[----:B------:R-:W-:-:S03]  /*1830*/  UIMAD UR43, UR43, UR7, UR11 ;  /* 0x000000072b2b72a4 */ /* 0x000fc6000f8e020b */
[----:B------:R1:W-:Y:S04]  /*1840*/  STL.128 [R1+0x230], RZ ;  /* 0x000230ff01007387 */ /* 0x0003e80000100c00 */
        /* <DEDUP_REMOVED lines=31> */
[----:B------:R1:W-:Y:S04]  /*1a40*/  STL.64 [R1], RZ ;  /* 0x000000ff01007387 */ /* 0x0003e80000100a00 */
[----:B------:R1:W-:Y:S01]  /*1a50*/  STL.64 [R1+0x38], RZ ;  /* 0x000038ff01007387 */ /* 0x0003e20000100a00 */
        /* <DEDUP_REMOVED lines=11> */
.L_x_8708:
[----:B------:R-:W-:-:S11]  /*1b10*/  UISETP.NE.AND UP0, UPT, UR5, 0x1, UPT ;  /* 0x000000010500788c */ /* 0x000fd6000bf05270 */
[----:B------:R-:W-:Y:S02]  /*1b20*/  @UP0 ULDC.64 UR10, c[0x0][0xae0] ;  /* 0x0002b800000a0ab9 */ /* 0x000fe40000000a00 */
[----:B------:R-:W-:-:S04]  /*1b30*/  UIMAD.WIDE.U32 UR8, UR7, UR10, URZ ;  /* 0x0000000a070872a5 */ /* 0x000fc8000f8e003f */
[----:B------:R-:W-:-:S12]  /*1b40*/  @UP0 USHF.R.U32.HI UR7, URZ, UR11, UR9 ;  /* 0x0000000b3f070299 */ /* 0x000fd80008011609 */
.L_x_8709:
[----:B------:R-:W-:-:S04]  /*1b50*/  UIMAD UR7, UR7, UR5, UR5 ;  /* 0x00000005070772a4 */ /* 0x000fc8000f8e0205 */
[----:B------:R-:W-:-:S04]  /*1b60*/  UISETP.LT.AND UP0, UPT, UR4, UR7, UPT ;  /* 0x000000070400728c */ /* 0x000fc8000bf01270 */
[----:B------:R-:W-:-:S12]  /*1b70*/  USEL UR4, UR4, UR7, UP0 ;  /* 0x0000000704047287 */ /* 0x000fd80008000000 */
.L_x_8707:
[----:B------:R-:W-:Y:S02]  /*1b80*/  UIADD3 UR8, UR40, 0x5f, URZ ;  /* 0x0000005f28087890 */ /* 0x000fe4000fffe03f */
[----:B------:R-:W-:Y:S02]  /*1b90*/  UIADD3 UR10, UR4, 0x5f, URZ ;  /* 0x0000005f040a7890 */ /* 0x000fe4000fffe03f */
[----:B------:R-:W-:Y:S02]  /*1ba0*/  UIMAD.WIDE UR8, UR8, 0x2aaaaaab, URZ ;  /* 0x2aaaaaab080878a5 */ /* 0x000fe4000f8e023f */
[----:B------:R-:W-:Y:S02]  /*1bb0*/  UIMAD.WIDE UR10, UR10, 0x2aaaaaab, URZ ;  /* 0x2aaaaaab0a0a78a5 */ /* 0x000fe4000f8e023f */
[----:B------:R-:W-:Y:S02]  /*1bc0*/  USHF.R.U32.HI UR4, URZ, 0x1f, UR9 ;  /* 0x0000001f3f047899 */ /* 0x000fe40008011609 */
[----:B------:R-:W-:-:S02]  /*1bd0*/  USHF.R.U32.HI UR7, URZ, 0x1f, UR11 ;  /* 0x0000001f3f077899 */ /* 0x000fc4000801160b */
[----:B------:R-:W-:Y:S02]  /*1be0*/  ULEA.HI.SX32 UR4, UR9, UR4, 0x1c ;  /* 0x0000000409047291 */ /* 0x000fe4000f8fe23f */
[----:B------:R-:W-:Y:S02]  /*1bf0*/  ULEA.HI.SX32 UR7, UR11, UR7, 0x1c ;  /* 0x000000070b077291 */ /* 0x000fe4000f8fe23f */
[----:B------:R-:W-:Y:S02]  /*1c00*/  UIADD3 UR6, UR40, -UR6, UR42 ;  /* 0x8000000628067290 */ /* 0x000fe4000fffe02a */
[----:B------:R-:W-:Y:S01]  /*1c10*/  UISETP.LT.AND UP0, UPT, UR4, UR7, UPT ;  /* 0x000000070400728c */ /* 0x000fe2000bf01270 */
[----:B------:R-:W-:Y:S02]  /*1c20*/  ULDC UR8, c[0x0][0xad4] ;  /* 0x0002b50000087ab9 */ /* 0x000fe40000000800 */
[----:B------:R-:W-:Y:S02]  /*1c30*/  UIADD3 UR8, UR6, -UR8, URZ ;  /* 0x8000000806087290 */ /* 0x000fe4000fffe03f */
        /* <DEDUP_REMOVED lines=13> */
.L_x_8711:
[----:B------:R-:W-:-:S11]  /*1d10*/  UISETP.NE.AND UP0, UPT, UR5, 0x1, UPT ;  /* 0x000000010500788c */ /* 0x000fd6000bf05270 */
[----:B------:R-:W-:Y:S02]  /*1d20*/  @UP0 ULDC.64 UR10, c[0x0][0xae0] ;  /* 0x0002b800000a0ab9 */ /* 0x000fe40000000a00 */
[----:B------:R-:W-:-:S04]  /*1d30*/  UIMAD.WIDE.U32 UR6, UR4, UR10, URZ ;  /* 0x0000000a040672a5 */ /* 0x000fc8000f8e003f */
[----:B------:R-:W-:-:S12]  /*1d40*/  @UP0 USHF.R.U32.HI UR4, URZ, UR11, UR7 ;  /* 0x0000000b3f040299 */ /* 0x000fd80008011607 */
.L_x_8712:
[----:B------:R-:W-:-:S04]  /*1d50*/  UIMAD UR4, UR4, UR5, URZ ;  /* 0x00000005040472a4 */ /* 0x000fc8000f8e023f */
[----:B------:R-:W-:-:S04]  /*1d60*/  UISETP.LT.AND UP0, UPT, UR8, UR4, UPT ;  /* 0x000000040800728c */ /* 0x000fc8000bf01270 */
[----:B------:R-:W-:-:S12]  /*1d70*/  USEL UR8, UR8, UR4, !UP0 ;  /* 0x0000000408087287 */ /* 0x000fd8000c000000 */
.L_x_8710:
[----:B------:R-:W-:Y:S01]  /*1d80*/  UIMAD.WIDE UR4, UR8, 0x2aaaaaab, URZ ;  /* 0x2aaaaaab080478a5 */ /* 0x000fe2000f8e023f */
[----:B------:R-:W-:-:S03]  /*1d90*/  PLOP3.LUT P0, PT, PT, PT, PT, 0x80, 0x0 ;  /* 0x000000000000781c */ /* 0x000fc60003f0f070 */
[----:B------:R-:W-:-:S04]  /*1da0*/  USHF.R.U32.HI UR4, URZ, 0x1f, UR5 ;  /* 0x0000001f3f047899 */ /* 0x000fc80008011605 */
[----:B------:R-:W-:-:S04]  /*1db0*/  ULEA.HI.SX32 UR4, UR5, UR4, 0x1c ;  /* 0x0000000405047291 */ /* 0x000fc8000f8fe23f */
[----:B------:R-:W-:-:S04]  /*1dc0*/  UISETP.LT.AND UP0, UPT, URZ, UR4, UPT ;  /* 0x000000043f00728c */ /* 0x000fc8000bf01270 */
[----:B------:R-:W-:-:S04]  /*1dd0*/  USEL UR41, URZ, UR4, !UP0 ;  /* 0x000000043f297287 */ /* 0x000fc8000c000000 */
[----:B------:R-:W-:-:S06]  /*1de0*/  UISETP.GT.AND UP0, UPT, UR45, UR41, UPT ;  /* 0x000000292d00728c */ /* 0x000fcc000bf04270 */
[----:B------:R-:W-:-:S13]  /*1df0*/  PLOP3.LUT P1, PT, PT, PT, UP0, 0x80, 0x0 ;  /* 0x000000000000781c */ /* 0x000fda0003f2f008 */
[----:B------:R-:W-:Y:S05]  /*1e00*/  @!P1 BRA `(.L_x_8713) ;  /* 0x000001dc00889947 */ /* 0x000fea0003800000 */
[----:B-1----:R-:W1:Y:S01]  /*1e10*/  SHFL.IDX PT, R0, R213, RZ, 0x1f ;  /* 0x00001fffd5007589 */ /* 0x002e6200000e0000 */
[----:B------:R-:W-:Y:S01]  /*1e20*/  UIADD3 UR6, UR50, 0x18400, URZ ;  /* 0x0001840032067890 */ /* 0x000fe2000fffe03f */
[----:B------:R-:W-:Y:S01]  /*1e30*/  IMAD.MOV.U32 R12, RZ, RZ, 0x1 ;  /* 0x00000001ff0c7424 */ /* 0x000fe200078e00ff */
[----:B------:R-:W-:Y:S01]  /*1e40*/  UIADD3 UR5, UR50, 0x400, URZ ;  /* 0x0000040032057890 */ /* 0x000fe2000fffe03f */
[----:B------:R-:W-:Y:S01]  /*1e50*/  IMAD.MOV.U32 R4, RZ, RZ, 0x1 ;  /* 0x00000001ff047424 */ /* 0x000fe200078e00ff */
[----:B------:R-:W-:Y:S01]  /*1e60*/  UIADD3 UR4, UR50, 0x1c400, URZ ;  /* 0x0001c40032047890 */ /* 0x000fe2000fffe03f */
[----:B------:R-:W-:Y:S01]  /*1e70*/  IMAD.MOV.U32 R5, RZ, RZ, RZ ;  /* 0x000000ffff057224 */ /* 0x000fe200078e00ff */
[----:B------:R-:W-:Y:S01]  /*1e80*/  USHF.R.U32.HI UR5, URZ, 0x4, UR5 ;  /* 0x000000043f057899 */ /* 0x000fe20008011605 */
[----:B------:R-:W-:Y:S01]  /*1e90*/  IMAD.MOV.U32 R6, RZ, RZ, 0x1 ;  /* 0x00000001ff067424 */ /* 0x000fe200078e00ff */
[----:B------:R-:W-:Y:S01]  /*1ea0*/  USHF.R.U32.HI UR4, URZ, 0x4, UR4 ;  /* 0x000000043f047899 */ /* 0x000fe20008011604 */
[----:B------:R-:W-:Y:S01]  /*1eb0*/  IMAD.MOV.U32 R7, RZ, RZ, RZ ;  /* 0x000000ffff077224 */ /* 0x000fe200078e00ff */
[----:B------:R-:W-:Y:S01]  /*1ec0*/  ULOP3.LUT UR5, UR5, 0x3fff, URZ, 0xc0, !UPT ;  /* 0x00003fff05057892 */ /* 0x000fe2000f8ec03f */
[----:B------:R-:W-:Y:S01]  /*1ed0*/  IMAD.MOV.U32 R13, RZ, RZ, RZ ;  /* 0x000000ffff0d7224 */ /* 0x000fe200078e00ff */
[----:B------:R-:W-:Y:S01]  /*1ee0*/  ULOP3.LUT UR4, UR4, 0x3fff, URZ, 0xc0, !UPT ;  /* 0x00003fff04047892 */ /* 0x000fe2000f8ec03f */
[----:B------:R-:W-:Y:S01]  /*1ef0*/  IMAD.MOV.U32 R9, RZ, RZ, 0x40000040 ;  /* 0x40000040ff097424 */ /* 0x000fe200078e00ff */
[----:B------:R-:W-:Y:S01]  /*1f00*/  ULOP3.LUT UR7, UR5, 0x3000000, URZ, 0xfc, !UPT ;  /* 0x0300000005077892 */ /* 0x000fe2000f8efc3f */
[----:B------:R2:W-:Y:S01]  /*1f10*/  STL.128 [R1+0x80], R4 ;  /* 0x0000800401007387 */ /* 0x0005e20000100c00 */
[----:B------:R-:W-:Y:S01]  /*1f20*/  ULOP3.LUT UR4, UR4, 0x10000, URZ, 0xfc, !UPT ;  /* 0x0001000004047892 */ /* 0x000fe2000f8efc3f */
[----:B------:R-:W-:Y:S01]  /*1f30*/  IMAD.MOV.U32 R11, RZ, RZ, 0x40000040 ;  /* 0x40000040ff0b7424 */ /* 0x000fe200078e00ff */
[----:B------:R-:W-:Y:S01]  /*1f40*/  ULOP3.LUT UR5, UR5, 0x10000, URZ, 0xfc, !UPT ;  /* 0x0001000005057892 */ /* 0x000fe2000f8efc3f */
[----:B------:R3:W-:Y:S01]  /*1f50*/  STL.64 [R1+0x90], R12 ;  /* 0x0000900c01007387 */ /* 0x0007e20000100a00 */
[----:B------:R-:W-:Y:S01]  /*1f60*/  IMAD.U32 R10, RZ, RZ, UR7 ;  /* 0x00000007ff0a7e24 */ /* 0x000fe2000f8e00ff */
[----:B------:R-:W-:Y:S01]  /*1f70*/  IADD3 R19, P5, R16, 0xa0, RZ ;  /* 0x000000a010137810 */ /* 0x000fe20007fbe0ff */
[----:B------:R-:W-:Y:S01]  /*1f80*/  IMAD.U32 R8, RZ, RZ, UR4 ;  /* 0x00000004ff087e24 */ /* 0x000fe2000f8e00ff */
[----:B-1----:R-:W-:Y:S01]  /*1f90*/  LEA.HI R2, R0, R0, RZ, 0x1 ;  /* 0x0000000000027211 */ /* 0x002fe200078f08ff */
[----:B------:R-:W-:Y:S01]  /*1fa0*/  IMAD.U32 R14, RZ, RZ, UR5 ;  /* 0x00000005ff0e7e24 */ /* 0x000fe2000f8e00ff */
[----:B------:R-:W-:Y:S01]  /*1fb0*/  ULOP3.LUT UP0, URZ, UR6, 0x1bf, URZ, 0xc0, !UPT ;  /* 0x000001bf063f7892 */ /* 0x000fe2000f80c03f */
[----:B------:R-:W-:Y:S01]  /*1fc0*/  IMAD.MOV.U32 R15, RZ, RZ, 0x40000040 ;  /* 0x40000040ff0f7424 */ /* 0x000fe200078e00ff */
[----:B------:R-:W-:Y:S01]  /*1fd0*/  LOP3.LUT R3, R2, 0x7fffe, RZ, 0xc0, !PT ;  /* 0x0007fffe02037812 */ /* 0x000fe200078ec0ff */
[----:B------:R1:W-:Y:S01]  /*1fe0*/  STL.128 [R1+0xa0], R8 ;  /* 0x0000a00801007387 */ /* 0x0003e20000100c00 */
[----:B------:R-:W-:Y:S01]  /*1ff0*/  IMAD.X R44, RZ, RZ, R17, P5 ;  /* 0x000000ffff2c7224 */ /* 0x000fe200028e0611 */
[----:B------:R-:W-:Y:S01]  /*2000*/  IADD3 R30, P1, R16, 0x118, RZ ;  /* 0x00000118101e7810 */ /* 0x000fe20007f3e0ff */
[----:B--2---:R-:W-:Y:S01]  /*2010*/  IMAD.MOV.U32 R5, RZ, RZ, 0x40000040 ;  /* 0x40000040ff057424 */ /* 0x004fe200078e00ff */
[----:B------:R1:W-:Y:S01]  /*2020*/  STL.64 [R1+0x78], RZ ;  /* 0x000078ff01007387 */ /* 0x0003e20000100a00 */
[----:B------:R-:W-:Y:S01]  /*2030*/  IMAD.IADD R3, R0, 0x1, -R3 ;  /* 0x0000000100037824 */ /* 0x000fe200078e0a03 */
[----:B------:R-:W-:Y:S01]  /*2040*/  PLOP3.LUT P5, PT, PT, PT, UP0, 0x80, 0x0 ;  /* 0x000000000000781c */ /* 0x000fe20003faf008 */
[----:B---3--:R-:W-:Y:S01]  /*2050*/  IMAD.MOV.U32 R13, RZ, RZ, 0x40000040 ;  /* 0x40000040ff0d7424 */ /* 0x008fe200078e00ff */
[----:B------:R1:W-:Y:S01]  /*2060*/  STL.128 [R1+0xb0], RZ ;  /* 0x0000b0ff01007387 */ /* 0x0003e20000100c00 */
[C---:B------:R-:W-:Y:S01]  /*2070*/  IADD3 R28, P6, R16.reuse, 0x110, RZ ;  /* 0x00000110101c7810 */ /* 0x040fe20007fde0ff */
[--C-:B------:R-:W-:Y:S01]  /*2080*/  IMAD.X R31, RZ, RZ, R17.reuse, P1 ;  /* 0x000000ffff1f7224 */ /* 0x100fe200008e0611 */
[----:B------:R-:W-:Y:S01]  /*2090*/  LEA R3, R3, UR6, 0xd ;  /* 0x0000000603037c11 */ /* 0x000fe2000f8e68ff */
[----:B------:R1:W-:Y:S01]  /*20a0*/  STL.128 [R1+0xc0], RZ ;  /* 0x0000c0ff01007387 */ /* 0x0003e20000100c00 */
[C---:B------:R-:W-:Y:S01]  /*20b0*/  IADD3 R23, P0, R16.reuse, 0x98, RZ ;  /* 0x0000009810177810 */ /* 0x040fe20007f1e0ff */
[----:B------:R-:W-:Y:S01]  /*20c0*/  IMAD.X R41, RZ, RZ, R17, P6 ;  /* 0x000000ffff297224 */ /* 0x000fe200030e0611 */
[----:B------:R-:W-:Y:S01]  /*20d0*/  SHF.R.U32.HI R0, RZ, 0x4, R3 ;  /* 0x00000004ff007819 */ /* 0x000fe20000011603 */
[----:B------:R-:W-:Y:S01]  /*20e0*/  VIADD R2, R3, 0xa000 ;  /* 0x0000a00003027836 */ /* 0x000fe20000000000 */
[----:B------:R1:W-:Y:S01]  /*20f0*/  STL.128 [R1+0xd0], RZ ;  /* 0x0000d0ff01007387 */ /* 0x0003e20000100c00 */
[----:B------:R-:W-:Y:S01]  /*2100*/  IADD3 R26, P4, R16, 0x90, RZ ;  /* 0x00000090101a7810 */ /* 0x000fe20007f9e0ff */
[--C-:B------:R-:W-:Y:S01]  /*2110*/  IMAD.X R42, RZ, RZ, R17.reuse, P0 ;  /* 0x000000ffff2a7224 */ /* 0x100fe200000e0611 */
[----:B------:R-:W-:Y:S01]  /*2120*/  LOP3.LUT R0, R0, 0x3fff, RZ, 0xc0, !PT ;  /* 0x00003fff00007812 */ /* 0x000fe200078ec0ff */
[----:B------:R1:W-:Y:S01]  /*2130*/  STL.128 [R1+0xe0], RZ ;  /* 0x0000e0ff01007387 */ /* 0x0003e20000100c00 */
[----:B------:R-:W-:Y:S01]  /*2140*/  SHF.R.U32.HI R2, RZ, 0x4, R2 ;  /* 0x00000004ff027819 */ /* 0x000fe20000011602 */
[----:B------:R-:W-:Y:S01]  /*2150*/  IMAD.X R29, RZ, RZ, R17, P4 ;  /* 0x000000ffff1d7224 */ /* 0x000fe200020e0611 */
[----:B------:R-:W-:Y:S01]  /*2160*/  LOP3.LUT R4, R0, 0x10000, RZ, 0xfc, !PT ;  /* 0x0001000000047812 */ /* 0x000fe200078efcff */
[----:B------:R1:W-:Y:S01]  /*2170*/  STL.128 [R1+0xf0], RZ ;  /* 0x0000f0ff01007387 */ /* 0x0003e20000100c00 */
[----:B------:R-:W-:-:S02]  /*2180*/  LOP3.LUT R2, R2, 0x3fff, RZ, 0xc0, !PT ;  /* 0x00003fff02027812 */ /* 0x000fc400078ec0ff */
[----:B------:R-:W-:Y:S01]  /*2190*/  IADD3 R24, P3, R16, 0x88, RZ ;  /* 0x0000008810187810 */ /* 0x000fe20007f7e0ff */
[----:B------:R1:W-:Y:S01]  /*21a0*/  STL.64 [R1+0x98], R4 ;  /* 0x0000980401007387 */ /* 0x0003e20000100a00 */
[----:B------:R-:W-:Y:S02]  /*21b0*/  LOP3.LUT R2, R2, 0x10000, RZ, 0xfc, !PT ;  /* 0x0001000002027812 */ /* 0x000fe400078efcff */
[C---:B------:R-:W-:Y:S01]  /*21c0*/  IADD3 R18, P2, R16.reuse, 0x80, RZ ;  /* 0x0000008010127810 */ /* 0x040fe20007f5e0ff */
[----:B------:R1:W-:Y:S01]  /*21d0*/  STL.128 [R1+0x100], RZ ;  /* 0x000100ff01007387 */ /* 0x0003e20000100c00 */
[C---:B------:R-:W-:Y:S01]  /*21e0*/  IADD3 R34, P1, R16.reuse, 0x78, RZ ;  /* 0x0000007810227810 */ /* 0x040fe20007f3e0ff */
[----:B------:R-:W-:Y:S01]  /*21f0*/  IMAD.MOV.U32 R12, RZ, RZ, R2 ;  /* 0x000000ffff0c7224 */ /* 0x000fe200078e0002 */
[----:B------:R-:W-:Y:S01]  /*2200*/  IADD3 R40, P6, R16, 0xb0, RZ ;  /* 0x000000b010287810 */ /* 0x000fe20007fde0ff */
[--C-:B------:R-:W-:Y:S02]  /*2210*/  IMAD.X R25, RZ, RZ, R17.reuse, P3 ;  /* 0x000000ffff197224 */ /* 0x100fe400018e0611 */
[--C-:B------:R-:W-:Y:S01]  /*2220*/  IMAD.X R37, RZ, RZ, R17.reuse, P2 ;  /* 0x000000ffff257224 */ /* 0x100fe200010e0611 */
[----:B------:R1:W-:Y:S01]  /*2230*/  STL.128 [R1+0x110], R12 ;  /* 0x0001100c01007387 */ /* 0x0003e20000100c00 */
[----:B------:R-:W-:-:S02]  /*2240*/  IMAD.X R35, RZ, RZ, R17, P1 ;  /* 0x000000ffff237224 */ /* 0x000fc400008e0611 */
[----:B------:R-:W-:Y:S01]  /*2250*/  IMAD.X R27, RZ, RZ, R17, P6 ;  /* 0x000000ffff1b7224 */ /* 0x000fe200030e0611 */
[----:B------:R-:W-:Y:S06]  /*2260*/  @!P5 BRA `(.L_x_8714) ;  /* 0x000000000040d947 */ /* 0x000fec0003800000 */
[----:B------:R-:W-:Y:S01]  /*2270*/  MOV R0, 0x0 ;  /* 0x0000000000007802 */ /* 0x000fe20000000f00 */
[----:B------:R-:W-:Y:S01]  /*2280*/  ULDC.64 UR4, c[0x4][0x108] ;  /* 0x0100420000047ab9 */ /* 0x000fe20000000a00 */
[----:B------:R-:W-:Y:S01]  /*2290*/  ULDC.64 UR6, c[0x4][0x28] ;  /* 0x01000a0000067ab9 */ /* 0x000fe20000000a00 */
[----:B-1----:R-:W-:Y:S01]  /*22a0*/  IMAD.U32 R4, RZ, RZ, UR4 ;  /* 0x00000004ff047e24 */ /* 0x002fe2000f8e00ff */
        /* <DEDUP_REMOVED lines=12> */
.L_x_8714:
[----:B------:R-:W2:Y:S01]  /*2370*/  S2R R20, SR_TID.X ;  /* 0x0000000000147919 */ /* 0x000ea20000002100 */
[----:B-1----:R-:W1:Y:S01]  /*2380*/  LDC.64 R14, c[0x0][0x428] ;  /* 0x00010a00ff0e7b82 */ /* 0x002e620000000a00 */
[----:B------:R-:W-:Y:S01]  /*2390*/  IADD3 R8, P0, R16, 0x120, RZ ;  /* 0x0000012010087810 */ /* 0x000fe20007f1e0ff */
[----:B------:R-:W-:Y:S01]  /*23a0*/  ULDC UR4, c[0x0][0x20] ;  /* 0x0000080000047ab9 */ /* 0x000fe20000000800 */
[----:B------:R-:W-:Y:S01]  /*23b0*/  IMAD.U32 R0, RZ, RZ, UR40 ;  /* 0x00000028ff007e24 */ /* 0x000fe2000f8e00ff */
[----:B------:R-:W-:Y:S01]  /*23c0*/  STL.64 [R1+0x130], R34 ;  /* 0x0001302201007387 */ /* 0x000fe20000100a00 */
[----:B------:R-:W-:Y:S02]  /*23d0*/  VIADD R7, R22, -UR4 ;  /* 0x8000000416077c36 */ /* 0x000fe40008000000 */
[----:B------:R-:W-:Y:S01]  /*23e0*/  IMAD.X R9, RZ, RZ, R17, P0 ;  /* 0x000000ffff097224 */ /* 0x000fe200000e0611 */
[----:B------:R-:W3:Y:S01]  /*23f0*/  LDC R6, c[0x0][0x430] ;  /* 0x00010c00ff067b82 */ /* 0x000ee20000000800 */
[----:B------:R-:W-:Y:S04]  /*2400*/  STL.64 [R1+0x120], R196 ;  /* 0x000120c401007387 */ /* 0x000fe80000100a00 */
[----:B------:R4:W-:Y:S03]  /*2410*/  STL.64 [R1+0x128], R8 ;  /* 0x0001280801007387 */ /* 0x0009e60000100a00 */
[----:B------:R-:W5:Y:S01]  /*2420*/  LDC.64 R10, c[0x0][0xad0] ;  /* 0x0002b400ff0a7b82 */ /* 0x000f620000000a00 */
[----:B------:R-:W-:Y:S04]  /*2430*/  STL.U8 [R1+0x138], RZ ;  /* 0x000138ff01007387 */ /* 0x000fe80000100000 */
[----:B------:R4:W-:Y:S03]  /*2440*/  STL [R7+0x8], R0 ;  /* 0x0000080007007387 */ /* 0x0009e60000100800 */
[----:B------:R-:W4:Y:S01]  /*2450*/  LDC.64 R4, c[0x0][0xad8] ;  /* 0x0002b600ff047b82 */ /* 0x000f220000000a00 */
[----:B-1----:R1:W-:Y:S04]  /*2460*/  STL [R7+0x24], R14 ;  /* 0x0000240e07007387 */ /* 0x0023e80000100800 */
[----:B------:R1:W-:Y:S01]  /*2470*/  STL [R7+0x28], R15 ;  /* 0x0000280f07007387 */ /* 0x0003e20000100800 */
[----:B--2---:R-:W-:-:S02]  /*2480*/  VIADD R198, R20, 0xffffff80 ;  /* 0xffffff8014c67836 */ /* 0x004fc40000000000 */
[----:B------:R-:W2:Y:S01]  /*2490*/  LDC.64 R2, c[0x0][0xae0] ;  /* 0x0002b800ff027b82 */ /* 0x000ea20000000a00 */
[----:B---3--:R1:W-:Y:S04]  /*24a0*/  STL [R7+0x2c], R6 ;  /* 0x00002c0607007387 */ /* 0x0083e80000100800 */
[----:B------:R1:W-:Y:S03]  /*24b0*/  STL [R7+0x14], RZ ;  /* 0x000014ff07007387 */ /* 0x0003e60000100800 */
[----:B------:R-:W3:Y:S01]  /*24c0*/  LDC R236, c[0x0][0x288] ;  /* 0x0000a200ffec7b82 */ /* 0x000ee20000000800 */
[----:B-----5:R1:W-:Y:S04]  /*24d0*/  STL [R7+0xc], R11 ;  /* 0x00000c0b07007387 */ /* 0x0203e80000100800 */
[----:B------:R1:W-:Y:S04]  /*24e0*/  STL [R7], R198 ;  /* 0x000000c607007387 */ /* 0x0003e80000100800 */
[----:B----4-:R1:W-:Y:S04]  /*24f0*/  STL [R7+0x10], R4 ;  /* 0x0000100407007387 */ /* 0x0103e80000100800 */
[----:B------:R1:W-:Y:S04]  /*2500*/  STL [R7+0x18], R5 ;  /* 0x0000180507007387 */ /* 0x0003e80000100800 */
[----:B--2---:R1:W-:Y:S04]  /*2510*/  STL [R7+0x1c], R2 ;  /* 0x00001c0207007387 */ /* 0x0043e80000100800 */
[----:B------:R1:W-:Y:S04]  /*2520*/  STL [R7+0x20], R3 ;  /* 0x0000200307007387 */ /* 0x0003e80000100800 */
[----:B---3--:R1:W-:Y:S04]  /*2530*/  STL [R7+0x4], R236 ;  /* 0x000004ec07007387 */ /* 0x0083e80000100800 */
[----:B------:R-:W2:Y:S01]  /*2540*/  LDL R13, [R1+0x224] ;  /* 0x00022400010d7983 */ /* 0x000ea20000100800 */
[----:B------:R-:W-:Y:S01]  /*2550*/  IADD3 R8, P0, R16, 0x16c, RZ ;  /* 0x0000016c10087810 */ /* 0x000fe20007f1e0ff */
[----:B------:R-:W-:Y:S02]  /*2560*/  BSSY B0, `(.L_x_8715) ;  /* 0x000000a000007945 */ /* 0x000fe40003800000 */
[----:B------:R1:W-:Y:S02]  /*2570*/  STL [R1+0x16c], R10 ;  /* 0x00016c0a01007387 */ /* 0x0003e40000100800 */
[----:B------:R-:W-:-:S05]  /*2580*/  IMAD.X R9, RZ, RZ, R17, P0 ;  /* 0x000000ffff097224 */ /* 0x000fca00000e0611 */
[----:B------:R1:W-:Y:S01]  /*2590*/  STL.64 [R1+0x170], R8 ;  /* 0x0001700801007387 */ /* 0x0003e20000100a00 */
[----:B--2---:R-:W-:-:S04]  /*25a0*/  LEA.HI R0, R13, R13, RZ, 0x1 ;  /* 0x0000000d0d007211 */ /* 0x004fc800078f08ff */
[----:B------:R-:W-:-:S05]  /*25b0*/  LOP3.LUT R0, R0, 0xfffffffe, RZ, 0xc0, !PT ;  /* 0xfffffffe00007812 */ /* 0x000fca00078ec0ff */
[----:B------:R-:W-:-:S05]  /*25c0*/  IMAD.IADD R0, R13, 0x1, -R0 ;  /* 0x000000010d007824 */ /* 0x000fca00078e0a00 */
[----:B------:R-:W-:-:S04]  /*25d0*/  SHF.L.U32 R0, R0, 0x1f, RZ ;  /* 0x0000001f00007819 */ /* 0x000fc800000006ff */
[----:B------:R-:W2:Y:S02]  /*25e0*/  SYNCS.PHASECHK.TRANS64.TRYWAIT P0, [UR50+0x32400], R0 ;  /* 0x03240000ff0075a7 */ /* 0x000ea40008000172 */
[----:B-12---:R-:W-:Y:S05]  /*25f0*/  @!P0 BRA `(.L_x_8716) ;  /* 0x0000022000988947 */ /* 0x006fea0003800000 */
.L_x_8890:
[----:B------:R-:W-:Y:S05]  /*2600*/  BSYNC B0 ;  /* 0x0000000000007941 */ /* 0x000fea0003800000 */
.L_x_8715:
[----:B------:R-:W2:Y:S04]  /*2610*/  LDL R20, [R1+0x1c] ;  /* 0x00001c0001147983 */ /* 0x000ea80000100800 */
[----:B------:R3:W5:Y:S01]  /*2620*/  LDL.64 R12, [R1+0x218] ;  /* 0x00021800010c7983 */ /* 0x0007620000100a00 */
[C---:B-1----:R-:W-:Y:S01]  /*2630*/  IADD3 R0, P0, R16.reuse, 0x138, RZ ;  /* 0x0000013810007810 */ /* 0x042fe20007f1e0ff */
[----:B------:R-:W-:Y:S01]  /*2640*/  IMAD.MOV.U32 R34, RZ, RZ, R32 ;  /* 0x000000ffff227224 */ /* 0x000fe200078e0020 */
[C---:B------:R-:W-:Y:S01]  /*2650*/  IADD3 R14, P1, R16.reuse, 0x170, RZ ;  /* 0x00000170100e7810 */ /* 0x040fe20007f3e0ff */
[----:B------:R-:W-:Y:S01]  /*2660*/  IMAD.MOV.U32 R35, RZ, RZ, R33 ;  /* 0x000000ffff237224 */ /* 0x000fe200078e0021 */
[----:B------:R-:W-:Y:S01]  /*2670*/  STL.64 [R1+0x178], R206 ;  /* 0x000178ce01007387 */ /* 0x000fe20000100a00 */
[----:B------:R-:W-:Y:S01]  /*2680*/  IMAD.MOV.U32 R38, RZ, RZ, R0 ;  /* 0x000000ffff267224 */ /* 0x000fe200078e0000 */
[----:B------:R-:W-:Y:S01]  /*2690*/  IADD3 R0, P2, R16, 0x430, RZ ;  /* 0x0000043010007810 */ /* 0x000fe20007f5e0ff */
[----:B------:R-:W-:-:S02]  /*26a0*/  IMAD.MOV.U32 R32, RZ, RZ, R212 ;  /* 0x000000ffff207224 */ /* 0x000fc400078e00d4 */
[----:B------:R-:W-:Y:S02]  /*26b0*/  IMAD.MOV.U32 R33, RZ, RZ, R211 ;  /* 0x000000ffff217224 */ /* 0x000fe400078e00d3 */
[--C-:B------:R-:W-:Y:S02]  /*26c0*/  IMAD.X R9, RZ, RZ, R17.reuse, P0 ;  /* 0x000000ffff097224 */ /* 0x100fe400000e0611 */
[----:B------:R-:W-:Y:S01]  /*26d0*/  IMAD.X R15, RZ, RZ, R17, P2 ;  /* 0x000000ffff0f7224 */ /* 0x000fe200010e0611 */
[----:B------:R1:W-:Y:S01]  /*26e0*/  STL.128 [R1+0x1b0], R32 ;  /* 0x0001b02001007387 */ /* 0x0003e20000100c00 */
[----:B------:R-:W-:Y:S01]  /*26f0*/  IMAD.MOV.U32 R36, RZ, RZ, R18 ;  /* 0x000000ffff247224 */ /* 0x000fe200078e0012 */
[C---:B------:R-:W-:Y:S01]  /*2700*/  IADD3 R18, P0, R16.reuse, 0x440, RZ ;  /* 0x0000044010127810 */ /* 0x040fe20007f1e0ff */
[----:B------:R-:W-:Y:S01]  /*2710*/  IMAD.MOV.U32 R39, RZ, RZ, R9 ;  /* 0x000000ffff277224 */ /* 0x000fe200078e0009 */
[----:B------:R-:W-:Y:S01]  /*2720*/  IADD3 R6, P2, R16, 0x128, RZ ;  /* 0x0000012810067810 */ /* 0x000fe20007f5e0ff */
[----:B------:R-:W-:-:S02]  /*2730*/  IMAD.U32 R10, RZ, RZ, UR48 ;  /* 0x00000030ff0a7e24 */ /* 0x000fc4000f8e00ff */
[----:B------:R-:W-:Y:S01]  /*2740*/  IMAD.U32 R11, RZ, RZ, UR49 ;  /* 0x00000031ff0b7e24 */ /* 0x000fe2000f8e00ff */
[----:B------:R-:W-:Y:S01]  /*2750*/  STL.128 [R1+0x180], R36 ;  /* 0x0001802401007387 */ /* 0x000fe20000100c00 */
[----:B------:R-:W-:Y:S01]  /*2760*/  IMAD.MOV.U32 R8, RZ, RZ, R19 ;  /* 0x000000ffff087224 */ /* 0x000fe200078e0013 */
[----:B------:R-:W-:Y:S05]  /*2770*/  WARPSYNC.ALL ;  /* 0x0000000000007948 */ /* 0x000fea0003800000 */
[----:B------:R-:W-:Y:S01]  /*2780*/  IMAD.MOV.U32 R9, RZ, RZ, R44 ;  /* 0x000000ffff097224 */ /* 0x000fe200078e002c */
[----:B------:R-:W-:Y:S01]  /*2790*/  BSSY B0, `(.L_x_8717) ;  /* 0x0000025000007945 */ /* 0x000fe20003800000 */
[----:B-1----:R-:W-:-:S02]  /*27a0*/  IMAD.MOV.U32 R33, RZ, RZ, R29 ;  /* 0x000000ffff217224 */ /* 0x002fc400078e001d */
[----:B------:R-:W-:Y:S01]  /*27b0*/  IMAD.MOV.U32 R34, RZ, RZ, R28 ;  /* 0x000000ffff227224 */ /* 0x000fe200078e001c */
[----:B------:R1:W-:Y:S01]  /*27c0*/  STL.128 [R1+0x1a0], R8 ;  /* 0x0001a00801007387 */ /* 0x0003e20000100c00 */
[----:B------:R-:W-:Y:S02]  /*27d0*/  IMAD.MOV.U32 R28, RZ, RZ, R30 ;  /* 0x000000ffff1c7224 */ /* 0x000fe400078e001e */
[----:B------:R-:W-:Y:S02]  /*27e0*/  IMAD.MOV.U32 R29, RZ, RZ, R31 ;  /* 0x000000ffff1d7224 */ /* 0x000fe400078e001f */
[----:B------:R-:W-:Y:S02]  /*27f0*/  IMAD.MOV.U32 R30, RZ, RZ, R0 ;  /* 0x000000ffff1e7224 */ /* 0x000fe400078e0000 */
[----:B------:R-:W-:Y:S02]  /*2800*/  IMAD.MOV.U32 R31, RZ, RZ, R15 ;  /* 0x000000ffff1f7224 */ /* 0x000fe400078e000f */
[----:B------:R-:W-:-:S02]  /*2810*/  IMAD.X R19, RZ, RZ, R17, P0 ;  /* 0x000000ffff137224 */ /* 0x000fc400000e0611 */
[----:B------:R-:W-:Y:S01]  /*2820*/  IMAD.MOV.U32 R32, RZ, RZ, R26 ;  /* 0x000000ffff207224 */ /* 0x000fe200078e001a */
[----:B------:R4:W-:Y:S01]  /*2830*/  STL.128 [R1+0x1d0], R28 ;  /* 0x0001d01c01007387 */ /* 0x0009e20000100c00 */
[----:B------:R-:W-:Y:S02]  /*2840*/  IMAD.MOV.U32 R35, RZ, RZ, R41 ;  /* 0x000000ffff237224 */ /* 0x000fe400078e0029 */
[----:B------:R-:W-:Y:S02]  /*2850*/  IMAD.MOV.U32 R26, RZ, RZ, R40 ;  /* 0x000000ffff1a7224 */ /* 0x000fe400078e0028 */
[--C-:B-1----:R-:W-:Y:S01]  /*2860*/  IMAD.X R11, RZ, RZ, R17.reuse, P1 ;  /* 0x000000ffff0b7224 */ /* 0x102fe200008e0611 */
[----:B------:R3:W-:Y:S01]  /*2870*/  STL.128 [R1+0x1c0], R32 ;  /* 0x0001c02001007387 */ /* 0x0007e20000100c00 */
[----:B------:R-:W-:Y:S02]  /*2880*/  IMAD.X R9, RZ, RZ, R17, P2 ;  /* 0x000000ffff097224 */ /* 0x000fe400010e0611 */
[----:B------:R-:W-:Y:S01]  /*2890*/  IMAD.MOV.U32 R10, RZ, RZ, R210 ;  /* 0x000000ffff0a7224 */ /* 0x000fe200078e00d2 */
[----:B------:R3:W-:Y:S01]  /*28a0*/  STL.128 [R1+0x200], R24 ;  /* 0x0002001801007387 */ /* 0x0007e20000100c00 */
[----:B------:R-:W-:-:S02]  /*28b0*/  IMAD.MOV.U32 R8, RZ, RZ, R6 ;  /* 0x000000ffff087224 */ /* 0x000fc400078e0006 */
[----:B----4-:R-:W-:Y:S01]  /*28c0*/  IMAD.MOV.U32 R28, RZ, RZ, R14 ;  /* 0x000000ffff1c7224 */ /* 0x010fe200078e000e */
[----:B------:R3:W-:Y:S01]  /*28d0*/  BAR.SYNC.DEFER_BLOCKING R205, 0x100 ;  /* 0x000400cd0000751d */ /* 0x0007e20000010000 */
[----:B------:R-:W-:Y:S01]  /*28e0*/  IADD3 R14, P0, R16, 0xa8, RZ ;  /* 0x000000a8100e7810 */ /* 0x000fe20007f1e0ff */
[----:B------:R-:W-:Y:S02]  /*28f0*/  IMAD.MOV.U32 R29, RZ, RZ, R11 ;  /* 0x000000ffff1d7224 */ /* 0x000fe400078e000b */
[----:B------:R-:W-:Y:S02]  /*2900*/  IMAD.MOV.U32 R30, RZ, RZ, R18 ;  /* 0x000000ffff1e7224 */ /* 0x000fe400078e0012 */
[----:B------:R-:W-:Y:S02]  /*2910*/  IMAD.MOV.U32 R31, RZ, RZ, R19 ;  /* 0x000000ffff1f7224 */ /* 0x000fe400078e0013 */
[----:B------:R-:W-:Y:S02]  /*2920*/  IMAD.MOV.U32 R11, RZ, RZ, R209 ;  /* 0x000000ffff0b7224 */ /* 0x000fe400078e00d1 */
[----:B------:R-:W-:Y:S01]  /*2930*/  IMAD.X R15, RZ, RZ, R17, P0 ;  /* 0x000000ffff0f7224 */ /* 0x000fe200000e0611 */
[----:B------:R3:W-:Y:S01]  /*2940*/  STL.128 [R1+0x1e0], R28 ;  /* 0x0001e01c01007387 */ /* 0x0007e20000100c00 */
[----:B------:R-:W-:-:S02]  /*2950*/  IMAD.MOV.U32 R18, RZ, RZ, R23 ;  /* 0x000000ffff127224 */ /* 0x000fc400078e0017 */
[----:B------:R-:W-:Y:S01]  /*2960*/  IMAD.MOV.U32 R19, RZ, RZ, R42 ;  /* 0x000000ffff137224 */ /* 0x000fe200078e002a */
[----:B------:R3:W-:Y:S04]  /*2970*/  STL.128 [R1+0x1f0], R8 ;  /* 0x0001f00801007387 */ /* 0x0007e80000100c00 */
[----:B------:R3:W-:Y:S04]  /*2980*/  STL.128 [R1+0x190], R16 ;  /* 0x0001901001007387 */ /* 0x0007e80000100c00 */
[----:B------:R3:W-:Y:S01]  /*2990*/  STL.64 [R1+0x210], R14 ;  /* 0x0002100e01007387 */ /* 0x0007e20000100a00 */
[----:B--2---:R-:W-:-:S04]  /*29a0*/  LOP3.LUT R0, R20, 0x1, RZ, 0xfc, !PT ;  /* 0x0000000114007812 */ /* 0x004fc800078efcff */
[----:B------:R-:W-:-:S13]  /*29b0*/  ISETP.NE.AND P1, PT, R0, 0x3, PT ;  /* 0x000000030000780c */ /* 0x000fda0003f25270 */
[----:B---3--:R-:W-:Y:S05]  /*29c0*/  @!P1 BRA `(.L_x_8718) ;  /* 0x0000000000049947 */ /* 0x008fea0003800000 */
[----:B------:R-:W-:Y:S01]  /*29d0*/  BPT.TRAP 0x1 ;  /* 0x000000040000795c */ /* 0x000fe20000300000 */
.L_x_8718:
[----:B------:R-:W-:Y:S05]  /*29e0*/  BSYNC B0 ;  /* 0x0000000000007941 */ /* 0x000fea0003800000 */
.L_x_8717:
[----:B------:R-:W2:Y:S01]  /*29f0*/  LDL.64 R8, [R1+0x8] ;  /* 0x0000080001087983 */ /* 0x000ea20000100a00 */
[----:B-----5:R-:W-:Y:S01]  /*2a00*/  SHF.L.U32 R13, R13, 0x1f, RZ ;  /* 0x0000001f0d0d7819 */ /* 0x020fe200000006ff */
[----:B------:R-:W-:Y:S01]  /*2a10*/  BSSY B0, `(.L_x_8719) ;  /* 0x0000006000007945 */ /* 0x000fe20003800000 */
[----:B--2---:R-:W-:-:S05]  /*2a20*/  MOV R9, R8 ;  /* 0x0000000800097202 */ /* 0x004fca0000000f00 */
[----:B------:R-:W-:-:S04]  /*2a30*/  IMAD R12, R12, 0x8, R9 ;  /* 0x000000080c0c7824 */ /* 0x000fc800078e0209 */
[----:B------:R1:W2:Y:S01]  /*2a40*/  SYNCS.PHASECHK.TRANS64.TRYWAIT P0, [R12+URZ], R13 ;  /* 0x0000000d0c0075a7 */ /* 0x0002a2000800017f */
[----:B------:R-:W-:Y:S05]  /*2a50*/  @!P1 BRA `(.L_x_8720) ;  /* 0x0000000000049947 */ /* 0x000fea0003800000 */
[----:B------:R-:W-:Y:S01]  /*2a60*/  BPT.TRAP 0x1 ;  /* 0x000000040000795c */ /* 0x000fe20000300000 */
.L_x_8720:
[----:B------:R-:W-:Y:S05]  /*2a70*/  BSYNC B0 ;  /* 0x0000000000007941 */ /* 0x000fea0003800000 */
.L_x_8719:
[----:B------:R-:W-:Y:S04]  /*2a80*/  BSSY B0, `(.L_x_8721) ;  /* 0x0000004000007945 */ /* 0x000fe80003800000 */
[----:B--2---:R-:W-:Y:S05]  /*2a90*/  @P0 BRA `(.L_x_8722) ;  /* 0x0000000000080947 */ /* 0x004fea0003800000 */
[----:B------:R-:W2:Y:S02]  /*2aa0*/  SYNCS.PHASECHK.TRANS64.TRYWAIT P0, [R12+URZ], R13 ;  /* 0x0000000d0c0075a7 */ /* 0x000ea4000800017f */
[----:B--2---:R-:W-:Y:S05]  /*2ab0*/  @!P0 BRA `(.L_x_8723) ;  /* 0x0000021c00808947 */ /* 0x004fea0003800000 */
.L_x_8722:
[----:B------:R-:W-:Y:S05]  /*2ac0*/  BSYNC B0 ;  /* 0x0000000000007941 */ /* 0x000fea0003800000 */
.L_x_8721:
[----:B-12---:R-:W2:Y:S04]  /*2ad0*/  LDL R13, [R1+0x218] ;  /* 0x00021800010d7983 */ /* 0x006ea80000100800 */
[----:B------:R-:W2:Y:S01]  /*2ae0*/  LDL.64 R8, [R1+0xa0] ;  /* 0x0000a00001087983 */ /* 0x000ea20000100a00 */
[----:B------:R-:W-:Y:S05]  /*2af0*/  WARPSYNC.ALL ;  /* 0x0000000000007948 */ /* 0x000fea0003800000 */
[----:B------:R-:W3:Y:S04]  /*2b00*/  LDL.64 R20, [R1+0x98] ;  /* 0x0000980001147983 */ /* 0x000ee80000100a00 */
[----:B------:R-:W4:Y:S04]  /*2b10*/  LDL.64 R10, [R1+0x98] ;  /* 0x00009800010a7983 */ /* 0x000f280000100a00 */
[----:B------:R-:W5:Y:S01]  /*2b20*/  LDL.64 R14, [R1+0x98] ;  /* 0x00009800010e7983 */ /* 0x000f620000100a00 */
[----:B--2---:R-:W-:-:S03]  /*2b30*/  IMAD R8, R13, 0x300, R8 ;  /* 0x000003000d087824 */ /* 0x004fc600078e0208 */
[----:B------:R-:W2:Y:S01]  /*2b40*/  LDL.64 R18, [R1+0x98] ;  /* 0x0000980001127983 */ /* 0x000ea20000100a00 */
[----:B------:R-:W-:Y:S02]  /*2b50*/  R2UR UR7, R9 ;  /* 0x00000000090772ca */ /* 0x000fe400000e0000 */
[C---:B------:R-:W-:Y:S01]  /*2b60*/  R2UR UR6, R8.reuse ;  /* 0x00000000080672ca */ /* 0x040fe200000e0000 */
[----:B------:R-:W-:Y:S01]  /*2b70*/  WARPGROUP.ARRIVE ;  /* 0x00000000000079c5 */ /* 0x000fe20000000000 */
[----:B------:R-:W2:Y:S01]  /*2b80*/  LDL R6, [R1+0x224] ;  /* 0x0002240001067983 */ /* 0x000ea20000100800 */
[----:B------:R-:W-:Y:S01]  /*2b90*/  VIADD R12, R8, 0x2 ;  /* 0x00000002080c7836 */ /* 0x000fe20000000000 */
[----:B------:R-:W-:Y:S01]  /*2ba0*/  BSSY B0, `(.L_x_8724) ;  /* 0x000002d000007945 */ /* 0x000fe20003800000 */
[----:B------:R-:W-:Y:S01]  /*2bb0*/  IMAD.MOV.U32 R13, RZ, RZ, R9 ;  /* 0x000000ffff0d7224 */ /* 0x000fe200078e0009 */
[----:B------:R1:W-:Y:S01]  /*2bc0*/  STL [R1+0x80], RZ ;  /* 0x000080ff01007387 */ /* 0x0003e20000100800 */
[----:B---3--:R-:W-:-:S02]  /*2bd0*/  R2UR UR4, R20 ;  /* 0x00000000140472ca */ /* 0x008fc400000e0000 */
[----:B------:R-:W-:Y:S01]  /*2be0*/  R2UR UR5, R21 ;  /* 0x00000000150572ca */ /* 0x000fe200000e0000 */
[----:B----4-:R-:W-:Y:S02]  /*2bf0*/  VIADD R10, R10, 0x2 ;  /* 0x000000020a0a7836 */ /* 0x010fe40000000000 */
[----:B-----5:R-:W-:Y:S02]  /*2c00*/  VIADD R14, R14, 0x4 ;  /* 0x000000040e0e7836 */ /* 0x020fe40000000000 */
[----:B--2---:R-:W-:-:S08]  /*2c10*/  VIADD R18, R18, 0x6 ;  /* 0x0000000612127836 */ /* 0x004fd00000000000 */
[----:B------:R-:W-:Y:S01]  /*2c20*/  HGMMA.64x96x16.F32.BF16 R24, gdesc[UR4], RZ, !UPT, gsb0 ;  /* 0x01600000041879f0 */ /* 0x000fe2000c0018ff */
[----:B------:R-:W-:Y:S02]  /*2c30*/  R2UR UR6, R12 ;  /* 0x000000000c0672ca */ /* 0x000fe400000e0000 */
[----:B------:R-:W-:Y:S02]  /*2c40*/  R2UR UR7, R13 ;  /* 0x000000000d0772ca */ /* 0x000fe400000e0000 */
[----:B------:R-:W-:Y:S01]  /*2c50*/  R2UR UR4, R10 ;  /* 0x000000000a0472ca */ /* 0x000fe200000e0000 */
[----:B------:R-:W-:Y:S01]  /*2c60*/  VIADD R10, R8, 0x4 ;  /* 0x00000004080a7836 */ /* 0x000fe20000000000 */
[----:B------:R-:W-:Y:S01]  /*2c70*/  R2UR UR5, R11 ;  /* 0x000000000b0572ca */ /* 0x000fe200000e0000 */
[----:B------:R-:W-:Y:S01]  /*2c80*/  IMAD.MOV.U32 R11, RZ, RZ, R9 ;  /* 0x000000ffff0b7224 */ /* 0x000fe200078e0009 */
[----:B------:R-:W-:Y:S01]  /*2c90*/  LEA.HI R0, R6, R6, RZ, 0x1 ;  /* 0x0000000606007211 */ /* 0x000fe200078f08ff */
[----:B------:R-:W-:Y:S01]  /*2ca0*/  VIADD R8, R8, 0x6 ;  /* 0x0000000608087836 */ /* 0x000fe20000000000 */
[----:B------:R-:W-:-:S02]  /*2cb0*/  WARPGROUP.DEPBAR.LE gsb0, 0x0 ;  /* 0x00008000000079c5 */ /* 0x000fc40000010000 */
[----:B------:R-:W-:-:S07]  /*2cc0*/  WARPGROUP.ARRIVE ;  /* 0x00000000000079c5 */ /* 0x000fce0000000000 */
        /* <DEDUP_REMOVED lines=11> */
[----:B------:R-:W-:Y:S02]  /*2d80*/  R2UR UR5, R19 ;  /* 0x00000000130572ca */ /* 0x000fe400000e0000 */
[----:B------:R-:W-:Y:S01]  /*2d90*/  LOP3.LUT R9, R0, 0xfffffffe, RZ, 0xc0, !PT ;  /* 0xfffffffe00097812 */ /* 0x000fe200078ec0ff */
[----:B------:R-:W-:-:S04]  /*2da0*/  IMAD.MOV.U32 R0, RZ, RZ, 0x1 ;  /* 0x00000001ff007424 */ /* 0x000fc800078e00ff */
[----:B------:R-:W-:Y:S01]  /*2db0*/  IMAD.IADD R6, R6, 0x1, -R9 ;  /* 0x0000000106067824 */ /* 0x000fe200078e0a09 */
[----:B------:R1:W-:Y:S04]  /*2dc0*/  STL [R1+0x80], R0 ;  /* 0x0000800001007387 */ /* 0x0003e80000100800 */
[----:B------:R-:W-:Y:S01]  /*2dd0*/  SHF.L.U32 R6, R6, 0x1f, RZ ;  /* 0x0000001f06067819 */ /* 0x000fe200000006ff */
[----:B------:R1:W-:Y:S04]  /*2de0*/  STL [R1+0x80], R0 ;  /* 0x0000800001007387 */ /* 0x0003e80000100800 */
[----:B------:R1:W-:Y:S04]  /*2df0*/  STL [R1+0x80], R0 ;  /* 0x0000800001007387 */ /* 0x0003e80000100800 */
[----:B------:R1:W-:Y:S01]  /*2e00*/  STL [R1+0x80], R0 ;  /* 0x0000800001007387 */ /* 0x0003e20000100800 */
[----:B------:R-:W-:-:S02]  /*2e10*/  WARPGROUP.DEPBAR.LE gsb0, 0x0 ;  /* 0x00008000000079c5 */ /* 0x000fc40000010000 */
[----:B------:R-:W-:-:S06]  /*2e20*/  WARPGROUP.ARRIVE ;  /* 0x00000000000079c5 */ /* 0x000fcc0000000000 */
[----:B------:R-:W-:Y:S03]  /*2e30*/  HGMMA.64x96x16.F32.BF16 R24, gdesc[UR4], R24, gsb0 ;  /* 0x01600000041879f0 */ /* 0x000fe60008001818 */
[----:B------:R-:W-:Y:S02]  /*2e40*/  WARPGROUP.DEPBAR.LE gsb0, 0x0 ;  /* 0x00008000000079c5 */ /* 0x000fe40000010000 */
[----:B------:R-:W2:Y:S02]  /*2e50*/  SYNCS.PHASECHK.TRANS64.TRYWAIT P0, [UR50+0x32410], R6 ;  /* 0x03241006ff0075a7 */ /* 0x000ea40008000172 */
[----:B-12---:R-:W-:Y:S05]  /*2e60*/  @!P0 BRA `(.L_x_8725) ;  /* 0x0000021800a88947 */ /* 0x006fea0003800000 */
.L_x_8891:
[----:B------:R-:W-:Y:S05]  /*2e70*/  BSYNC B0 ;  /* 0x0000000000007941 */ /* 0x000fea0003800000 */
.L_x_8724:
[----:B-1----:R-:W2:Y:S04]  /*2e80*/  LDL R6, [R1+0x54] ;  /* 0x0000540001067983 */ /* 0x002ea80000100800 */
[----:B------:R1:W5:Y:S01]  /*2e90*/  LDL.64 R8, [R1+0x218] ;  /* 0x0002180001087983 */ /* 0x0003620000100a00 */
[----:B------:R-:W-:Y:S01]  /*2ea0*/  BSSY B0, `(.L_x_8726) ;  /* 0x0000005000007945 */ /* 0x000fe20003800000 */
[----:B--2---:R-:W-:-:S04]  /*2eb0*/  LOP3.LUT R6, R6, 0x1, RZ, 0xfc, !PT ;  /* 0x0000000106067812 */ /* 0x004fc800078efcff */
[----:B------:R-:W-:-:S13]  /*2ec0*/  ISETP.NE.AND P1, PT, R6, 0x3, PT ;  /* 0x000000030600780c */ /* 0x000fda0003f25270 */
[----:B-1----:R-:W-:Y:S05]  /*2ed0*/  @!P1 BRA `(.L_x_8727) ;  /* 0x0000000000049947 */ /* 0x002fea0003800000 */
[----:B------:R-:W-:Y:S01]  /*2ee0*/  BPT.TRAP 0x1 ;  /* 0x000000040000795c */ /* 0x000fe20000300000 */
.L_x_8727:
[----:B------:R-:W-:Y:S05]  /*2ef0*/  BSYNC B0 ;  /* 0x0000000000007941 */ /* 0x000fea0003800000 */
.L_x_8726:
        /* <DEDUP_REMOVED lines=8> */
.L_x_8729:
[----:B------:R-:W-:Y:S05]  /*2f80*/  BSYNC B0 ;  /* 0x0000000000007941 */ /* 0x000fea0003800000 */
.L_x_8728:
[----:B------:R-:W-:Y:S04]  /*2f90*/  BSSY B0, `(.L_x_8730) ;  /* 0x0000004000007945 */ /* 0x000fe80003800000 */
[----:B--2---:R-:W-:Y:S05]  /*2fa0*/  @P0 BRA `(.L_x_8731) ;  /* 0x0000000000080947 */ /* 0x004fea0003800000 */
[----:B------:R-:W2:Y:S02]  /*2fb0*/  SYNCS.PHASECHK.TRANS64.TRYWAIT P0, [R8+URZ], R9 ;  /* 0x00000009080075a7 */ /* 0x000ea4000800017f */
[----:B--2---:R-:W-:Y:S05]  /*2fc0*/  @!P0 BRA `(.L_x_8732) ;  /* 0x0000021800688947 */ /* 0x004fea0003800000 */
.L_x_8731:
[----:B------:R-:W-:Y:S05]  /*2fd0*/  BSYNC B0 ;  /* 0x0000000000007941 */ /* 0x000fea0003800000 */
.L_x_8730:
[----:B------:R-:W3:Y:S04]  /*2fe0*/  LDL R21, [R1+0x218] ;  /* 0x0002180001157983 */ /* 0x000ee80000100800 */
[----:B-12---:R-:W3:Y:S04]  /*2ff0*/  LDL.64 R8, [R1+0x118] ;  /* 0x0001180001087983 */ /* 0x006ee80000100a00 */
[----:B------:R-:W2:Y:S04]  /*3000*/  LDL R6, [R1+0x90] ;  /* 0x0000900001067983 */ /* 0x000ea80000100800 */
[----:B------:R-:W4:Y:S04]  /*3010*/  LDL.64 R10, [R1+0x110] ;  /* 0x00011000010a7983 */ /* 0x000f280000100a00 */
[----:B------:R-:W5:Y:S04]  /*3020*/  LDL.64 R12, [R1+0x110] ;  /* 0x00011000010c7983 */ /* 0x000f680000100a00 */
[----:B------:R-:W5:Y:S04]  /*3030*/  LDL.64 R14, [R1+0x110] ;  /* 0x00011000010e7983 */ /* 0x000f680000100a00 */
[----:B------:R-:W5:Y:S01]  /*3040*/  LDL.64 R18, [R1+0x110] ;  /* 0x0001100001127983 */ /* 0x000f620000100a00 */
[----:B------:R-:W-:Y:S05]  /*3050*/  WARPSYNC.ALL ;  /* 0x0000000000007948 */ /* 0x000fea0003800000 */
[----:B------:R-:W-:Y:S01]  /*3060*/  WARPGROUP.ARRIVE ;  /* 0x00000000000079c5 */ /* 0x000fe20000000000 */
[----:B---3--:R-:W-:Y:S01]  /*3070*/  IMAD R8, R21, 0xc00, R8 ;  /* 0x00000c0015087824 */ /* 0x008fe200078e0208 */
[----:B------:R-:W-:Y:S01]  /*3080*/  R2UR UR7, R9 ;  /* 0x00000000090772ca */ /* 0x000fe200000e0000 */
[----:B------:R-:W3:Y:S01]  /*3090*/  LDL.64 R20, [R1+0x110] ;  /* 0x0001100001147983 */ /* 0x000ee20000100a00 */
[----:B--2---:R-:W-:-:S02]  /*30a0*/  ISETP.NE.U32.AND P0, PT, R6, RZ, PT ;  /* 0x000000ff0600720c */ /* 0x004fc40003f05070 */
[----:B------:R-:W-:Y:S02]  /*30b0*/  R2UR UR6, R8 ;  /* 0x00000000080672ca */ /* 0x000fe400000e0000 */
[----:B----4-:R-:W-:Y:S02]  /*30c0*/  R2UR UR4, R10 ;  /* 0x000000000a0472ca */ /* 0x010fe400000e0000 */
[----:B------:R-:W-:-:S07]  /*30d0*/  R2UR UR5, R11 ;  /* 0x000000000b0572ca */ /* 0x000fce00000e0000 */
[----:B------:R-:W-:-:S06]  /*30e0*/  VOTEU.ANY UP0, P0 ;  /* 0x00000000003f7886 */ /* 0x000fcc0000000100 */
[----:B------:R-:W-:Y:S01]  /*30f0*/  HGMMA.64x96x16.F32.BF16 R24, gdesc[UR4], R24, UP0, gsb0 ;  /* 0x01600000041879f0 */ /* 0x000fe2000b801818 */
[----:B-----5:R-:W-:Y:S02]  /*3100*/  VIADD R12, R12, 0x2 ;  /* 0x000000020c0c7836 */ /* 0x020fe40000000000 */
[----:B------:R-:W-:Y:S02]  /*3110*/  VIADD R10, R8, 0x2 ;  /* 0x00000002080a7836 */ /* 0x000fe40000000000 */
[----:B------:R-:W-:Y:S01]  /*3120*/  IMAD.MOV.U32 R11, RZ, RZ, R9 ;  /* 0x000000ffff0b7224 */ /* 0x000fe200078e0009 */
[----:B------:R-:W-:Y:S02]  /*3130*/  R2UR UR4, R12 ;  /* 0x000000000c0472ca */ /* 0x000fe400000e0000 */
[----:B------:R-:W-:Y:S02]  /*3140*/  R2UR UR6, R10 ;  /* 0x000000000a0672ca */ /* 0x000fe400000e0000 */
[----:B------:R-:W-:-:S02]  /*3150*/  R2UR UR7, R11 ;  /* 0x000000000b0772ca */ /* 0x000fc400000e0000 */
[----:B------:R-:W-:Y:S02]  /*3160*/  R2UR UR5, R13 ;  /* 0x000000000d0572ca */ /* 0x000fe400000e0000 */
[----:B------:R-:W2:Y:S01]  /*3170*/  LDL.64 R12, [R1+0x110] ;  /* 0x00011000010c7983 */ /* 0x000ea20000100a00 */
[----:B------:R-:W-:Y:S02]  /*3180*/  WARPGROUP.DEPBAR.LE gsb0, 0x0 ;  /* 0x00008000000079c5 */ /* 0x000fe40000010000 */
[----:B------:R-:W-:-:S08]  /*3190*/  WARPGROUP.ARRIVE ;  /* 0x00000000000079c5 */ /* 0x000fd00000000000 */
[----:B------:R-:W-:Y:S01]  /*31a0*/  HGMMA.64x96x16.F32.BF16 R24, gdesc[UR4], R24, gsb0 ;  /* 0x01600000041879f0 */ /* 0x000fe20008001818 */
[----:B------:R-:W-:Y:S02]  /*31b0*/  VIADD R14, R14, 0x4 ;  /* 0x000000040e0e7836 */ /* 0x000fe40000000000 */
[----:B------:R-:W-:Y:S02]  /*31c0*/  VIADD R10, R8, 0x4 ;  /* 0x00000004080a7836 */ /* 0x000fe40000000000 */
[----:B------:R-:W-:Y:S01]  /*31d0*/  IMAD.MOV.U32 R11, RZ, RZ, R9 ;  /* 0x000000ffff0b7224 */ /* 0x000fe200078e0009 */
[----:B------:R-:W-:Y:S02]  /*31e0*/  R2UR UR4, R14 ;  /* 0x000000000e0472ca */ /* 0x000fe400000e0000 */
[----:B------:R-:W-:Y:S02]  /*31f0*/  R2UR UR6, R10 ;  /* 0x000000000a0672ca */ /* 0x000fe400000e0000 */
[----:B------:R-:W-:-:S02]  /*3200*/  R2UR UR7, R11 ;  /* 0x000000000b0772ca */ /* 0x000fc400000e0000 */
[----:B------:R-:W-:Y:S02]  /*3210*/  R2UR UR5, R15 ;  /* 0x000000000f0572ca */ /* 0x000fe400000e0000 */
[----:B------:R-:W4:Y:S01]  /*3220*/  LDL.64 R14, [R1+0x110] ;  /* 0x00011000010e7983 */ /* 0x000f220000100a00 */
        /* <DEDUP_REMOVED lines=10> */
[----:B------:R-:W5:Y:S01]  /*32d0*/  LDL.64 R18, [R1+0x110] ;  /* 0x0001100001127983 */ /* 0x000f620000100a00 */
[----:B------:R-:W-:Y:S02]  /*32e0*/  WARPGROUP.DEPBAR.LE gsb0, 0x0 ;  /* 0x00008000000079c5 */ /* 0x000fe40000010000 */
[----:B------:R-:W-:-:S08]  /*32f0*/  WARPGROUP.ARRIVE ;  /* 0x00000000000079c5 */ /* 0x000fd00000000000 */
[----:B------:R-:W-:Y:S01]  /*3300*/  HGMMA.64x96x16.F32.BF16 R24, gdesc[UR4], R24, gsb0 ;  /* 0x01600000041879f0 */ /* 0x000fe20008001818 */
[----:B---3--:R-:W-:Y:S02]  /*3310*/  VIADD R20, R20, 0x400 ;  /* 0x0000040014147836 */ /* 0x008fe40000000000 */
[----:B------:R-:W-:Y:S02]  /*3320*/  VIADD R10, R8, 0x300 ;  /* 0x00000300080a7836 */ /* 0x000fe40000000000 */
[----:B------:R-:W-:Y:S01]  /*3330*/  IMAD.MOV.U32 R11, RZ, RZ, R9 ;  /* 0x000000ffff0b7224 */ /* 0x000fe200078e0009 */
[----:B------:R-:W-:Y:S02]  /*3340*/  R2UR UR4, R20 ;  /* 0x00000000140472ca */ /* 0x000fe400000e0000 */
[----:B------:R-:W-:Y:S02]  /*3350*/  R2UR UR6, R10 ;  /* 0x000000000a0672ca */ /* 0x000fe400000e0000 */
[----:B------:R-:W-:-:S02]  /*3360*/  R2UR UR7, R11 ;  /* 0x000000000b0772ca */ /* 0x000fc400000e0000 */
[----:B------:R-:W-:Y:S02]  /*3370*/  R2UR UR5, R21 ;  /* 0x00000000150572ca */ /* 0x000fe400000e0000 */
[----:B------:R-:W3:Y:S01]  /*3380*/  LDL.64 R20, [R1+0x110] ;  /* 0x0001100001147983 */ /* 0x000ee20000100a00 */
[----:B------:R-:W-:Y:S02]  /*3390*/  WARPGROUP.DEPBAR.LE gsb0, 0x0 ;  /* 0x00008000000079c5 */ /* 0x000fe40000010000 */
[----:B------:R-:W-:-:S08]  /*33a0*/  WARPGROUP.ARRIVE ;  /* 0x00000000000079c5 */ /* 0x000fd00000000000 */
[----:B------:R-:W-:Y:S01]  /*33b0*/  HGMMA.64x96x16.F32.BF16 R24, gdesc[UR4], R24, gsb0 ;  /* 0x01600000041879f0 */ /* 0x000fe20008001818 */
[----:B--2---:R-:W-:Y:S02]  /*33c0*/  VIADD R12, R12, 0x402 ;  /* 0x000004020c0c7836 */ /* 0x004fe40000000000 */
        /* <DEDUP_REMOVED lines=10> */
[----:B----4-:R-:W-:Y:S02]  /*3470*/  VIADD R14, R14, 0x404 ;  /* 0x000004040e0e7836 */ /* 0x010fe40000000000 */
        /* <DEDUP_REMOVED lines=10> */
[----:B-----5:R-:W-:Y:S02]  /*3520*/  VIADD R18, R18, 0x406 ;  /* 0x0000040612127836 */ /* 0x020fe40000000000 */
        /* <DEDUP_REMOVED lines=60> */
[----:B------:R-:W-:Y:S01]  /*38f0*/  R2UR UR5, R21 ;  /* 0x00000000150572ca */ /* 0x000fe200000e0000 */
[----:B------:R-:W1:Y:S01]  /*3900*/  S2R R23, SR_TID.X ;  /* 0x0000000000177919 */ /* 0x000e620000002100 */
[----:B--2---:R-:W-:Y:S01]  /*3910*/  VIADD R12, R12, 0xc02 ;  /* 0x00000c020c0c7836 */ /* 0x004fe20000000000 */
[----:B------:R-:W-:Y:S02]  /*3920*/  WARPGROUP.DEPBAR.LE gsb0, 0x0 ;  /* 0x00008000000079c5 */ /* 0x000fe40000010000 */
[----:B------:R-:W-:-:S08]  /*3930*/  WARPGROUP.ARRIVE ;  /* 0x00000000000079c5 */ /* 0x000fd00000000000 */
[----:B------:R-:W-:Y:S01]  /*3940*/  HGMMA.64x96x16.F32.BF16 R24, gdesc[UR4], R24, gsb0 ;  /* 0x01600000041879f0 */ /* 0x000fe20008001818 */
[----:B-1----:R-:W-:Y:S01]  /*3950*/  LOP3.LUT P1, RZ, R23, 0x7f, RZ, 0xc0, !PT ;  /* 0x0000007f17ff7812 */ /* 0x002fe2000782c0ff */
[----:B------:R-:W-:Y:S02]  /*3960*/  VIADD R10, R8, 0x902 ;  /* 0x00000902080a7836 */ /* 0x000fe40000000000 */
[----:B------:R-:W-:Y:S01]  /*3970*/  IMAD.MOV.U32 R11, RZ, RZ, R9 ;  /* 0x000000ffff0b7224 */ /* 0x000fe200078e0009 */
[----:B------:R-:W-:-:S09]  /*3980*/  R2UR UR4, R12 ;  /* 0x000000000c0472ca */ /* 0x000fd200000e0000 */
[----:B------:R-:W2:Y:S04]  /*3990*/  @!P1 LDL.64 R72, [R1+0x30] ;  /* 0x0000300001489983 */ /* 0x000ea80000100a00 */
[----:B------:R-:W3:Y:S01]  /*39a0*/  @!P1 LDL R6, [R1+0x218] ;  /* 0x0002180001069983 */ /* 0x000ee20000100800 */
[----:B------:R-:W-:Y:S02]  /*39b0*/  R2UR UR6, R10 ;  /* 0x000000000a0672ca */ /* 0x000fe400000e0000 */
[----:B------:R-:W-:Y:S02]  /*39c0*/  R2UR UR7, R11 ;  /* 0x000000000b0772ca */ /* 0x000fe400000e0000 */
[----:B------:R-:W-:Y:S01]  /*39d0*/  R2UR UR5, R13 ;  /* 0x000000000d0572ca */ /* 0x000fe200000e0000 */
[----:B------:R-:W-:-:S02]  /*39e0*/  WARPGROUP.DEPBAR.LE gsb0, 0x0 ;  /* 0x00008000000079c5 */ /* 0x000fc40000010000 */
[----:B------:R-:W-:-:S10]  /*39f0*/  WARPGROUP.ARRIVE ;  /* 0x00000000000079c5 */ /* 0x000fd40000000000 */
[----:B------:R-:W-:Y:S01]  /*3a00*/  HGMMA.64x96x16.F32.BF16 R24, gdesc[UR4], R24, gsb0 ;  /* 0x01600000041879f0 */ /* 0x000fe20008001818 */
[----:B----4-:R-:W-:Y:S02]  /*3a10*/  VIADD R14, R14, 0xc04 ;  /* 0x00000c040e0e7836 */ /* 0x010fe40000000000 */
[----:B------:R-:W-:Y:S02]  /*3a20*/  VIADD R10, R8, 0x904 ;  /* 0x00000904080a7836 */ /* 0x000fe40000000000 */
[----:B------:R-:W-:Y:S01]  /*3a30*/  IMAD.MOV.U32 R11, RZ, RZ, R9 ;  /* 0x000000ffff0b7224 */ /* 0x000fe200078e0009 */
[----:B------:R-:W-:Y:S02]  /*3a40*/  R2UR UR4, R14 ;  /* 0x000000000e0472ca */ /* 0x000fe400000e0000 */
[----:B------:R-:W-:Y:S02]  /*3a50*/  R2UR UR6, R10 ;  /* 0x000000000a0672ca */ /* 0x000fe400000e0000 */
[----:B------:R-:W-:-:S02]  /*3a60*/  R2UR UR7, R11 ;  /* 0x000000000b0772ca */ /* 0x000fc400000e0000 */
[----:B------:R-:W-:Y:S01]  /*3a70*/  R2UR UR5, R15 ;  /* 0x000000000f0572ca */ /* 0x000fe200000e0000 */
[----:B------:R-:W-:Y:S01]  /*3a80*/  VIADD R8, R8, 0x906 ;  /* 0x0000090608087836 */ /* 0x000fe20000000000 */
[----:B------:R-:W-:Y:S02]  /*3a90*/  WARPGROUP.DEPBAR.LE gsb0, 0x0 ;  /* 0x00008000000079c5 */ /* 0x000fe40000010000 */
[----:B------:R-:W-:-:S09]  /*3aa0*/  WARPGROUP.ARRIVE ;  /* 0x00000000000079c5 */ /* 0x000fd20000000000 */
[----:B------:R-:W-:Y:S01]  /*3ab0*/  HGMMA.64x96x16.F32.BF16 R24, gdesc[UR4], R24, gsb0 ;  /* 0x01600000041879f0 */ /* 0x000fe20008001818 */
[----:B-----5:R-:W-:Y:S01]  /*3ac0*/  VIADD R18, R18, 0xc06 ;  /* 0x00000c0612127836 */ /* 0x020fe20000000000 */
[----:B------:R-:W-:Y:S02]  /*3ad0*/  R2UR UR6, R8 ;  /* 0x00000000080672ca */ /* 0x000fe400000e0000 */
[----:B------:R-:W-:Y:S02]  /*3ae0*/  R2UR UR7, R9 ;  /* 0x00000000090772ca */ /* 0x000fe400000e0000 */
[----:B------:R-:W-:Y:S02]  /*3af0*/  R2UR UR4, R18 ;  /* 0x00000000120472ca */ /* 0x000fe400000e0000 */
[----:B------:R-:W-:Y:S01]  /*3b00*/  R2UR UR5, R19 ;  /* 0x00000000130572ca */ /* 0x000fe200000e0000 */
[----:B------:R1:W-:Y:S04]  /*3b10*/  STL [R1+0x90], R0 ;  /* 0x0000900001007387 */ /* 0x0003e80000100800 */
[----:B------:R1:W-:Y:S01]  /*3b20*/  STL [R1+0x90], R0 ;  /* 0x0000900001007387 */ /* 0x0003e20000100800 */
[----:B------:R-:W-:-:S02]  /*3b30*/  WARPGROUP.DEPBAR.LE gsb0, 0x0 ;  /* 0x00008000000079c5 */ /* 0x000fc40000010000 */
[----:B------:R-:W-:-:S06]  /*3b40*/  WARPGROUP.ARRIVE ;  /* 0x00000000000079c5 */ /* 0x000fcc0000000000 */
[----:B------:R-:W-:Y:S01]  /*3b50*/  HGMMA.64x96x16.F32.BF16 R24, gdesc[UR4], R24, gsb0 ;  /* 0x01600000041879f0 */ /* 0x000fe20008001818 */
[----:B--2---:R-:W-:Y:S01]  /*3b60*/  @!P1 MOV R73, R72 ;  /* 0x0000004800499202 */ /* 0x004fe20000000f00 */
[----:B------:R1:W-:Y:S04]  /*3b70*/  STL [R1+0x90], R0 ;  /* 0x0000900001007387 */ /* 0x0003e80000100800 */
[----:B------:R1:W-:Y:S01]  /*3b80*/  STL [R1+0x90], R0 ;  /* 0x0000900001007387 */ /* 0x0003e20000100800 */
[----:B---3--:R-:W-:-:S03]  /*3b90*/  @!P1 IMAD R6, R6, 0x8, R73 ;  /* 0x0000000806069824 */ /* 0x008fc600078e0249 */
[----:B------:R1:W-:Y:S04]  /*3ba0*/  STL [R1+0x90], R0 ;  /* 0x0000900001007387 */ /* 0x0003e80000100800 */
[----:B------:R1:W-:Y:S04]  /*3bb0*/  STL [R1+0x90], R0 ;  /* 0x0000900001007387 */ /* 0x0003e80000100800 */
[----:B------:R1:W-:Y:S04]  /*3bc0*/  STL [R1+0x90], R0 ;  /* 0x0000900001007387 */ /* 0x0003e80000100800 */
[----:B------:R1:W-:Y:S04]  /*3bd0*/  STL [R1+0x90], R0 ;  /* 0x0000900001007387 */ /* 0x0003e80000100800 */
[----:B------:R1:W-:Y:S01]  /*3be0*/  STL [R1+0x90], R0 ;  /* 0x0000900001007387 */ /* 0x0003e20000100800 */
[----:B------:R-:W-:-:S03]  /*3bf0*/  @!P1 PRMT R6, RZ, 0x654, R6 ;  /* 0x00000654ff069816 */ /* 0x000fc60000000006 */
[----:B------:R1:W-:Y:S04]  /*3c00*/  STL [R1+0x90], R0 ;  /* 0x0000900001007387 */ /* 0x0003e80000100800 */
[----:B------:R1:W-:Y:S04]  /*3c10*/  STL [R1+0x90], R0 ;  /* 0x0000900001007387 */ /* 0x0003e80000100800 */
[----:B------:R1:W-:Y:S04]  /*3c20*/  STL [R1+0x90], R0 ;  /* 0x0000900001007387 */ /* 0x0003e80000100800 */
[----:B------:R1:W-:Y:S04]  /*3c30*/  STL [R1+0x90], R0 ;  /* 0x0000900001007387 */ /* 0x0003e80000100800 */
[----:B------:R1:W-:Y:S04]  /*3c40*/  STL [R1+0x90], R0 ;  /* 0x0000900001007387 */ /* 0x0003e80000100800 */
[----:B------:R1:W-:Y:S04]  /*3c50*/  STL [R1+0x90], R0 ;  /* 0x0000900001007387 */ /* 0x0003e80000100800 */
[----:B------:R1:W-:Y:S01]  /*3c60*/  STL [R1+0x90], R0 ;  /* 0x0000900001007387 */ /* 0x0003e20000100800 */
[----:B------:R-:W-:-:S02]  /*3c70*/  WARPGROUP.DEPBAR.LE gsb0, 0x0 ;  /* 0x00008000000079c5 */ /* 0x000fc40000010000 */
[----:B------:R1:W-:Y:S06]  /*3c80*/  BAR.ARV R204, 0x100 ;  /* 0x000400cc0000751d */ /* 0x0003ec0000002000 */
[----:B------:R2:W-:Y:S01]  /*3c90*/  @!P1 SYNCS.ARRIVE.TRANS64.RED.A1T0 RZ, [R6+URZ], RZ ;  /* 0x000000ff06ff99a7 */ /* 0x0005e2000810043f */
[----:B------:R-:W3:Y:S04]  /*3ca0*/  LDL.64 R12, [R1+0x170] ;  /* 0x00017000010c7983 */ /* 0x000ee80000100a00 */
[----:B------:R-:W4:Y:S04]  /*3cb0*/  LDL R14, [R7] ;  /* 0x00000000070e7983 */ /* 0x000f280000100800 */
[----:B------:R-:W5:Y:S04]  /*3cc0*/  LDL R20, [R1+0x70] ;  /* 0x0000700001147983 */ /* 0x000f680000100800 */
[----:B------:R-:W5:Y:S04]  /*3cd0*/  LDL R8, [R7+0x8] ;  /* 0x0000080007087983 */ /* 0x000f680000100800 */
[----:B--2---:R-:W2:Y:S04]  /*3ce0*/  LDL R6, [R7+0x18] ;  /* 0x0000180007067983 */ /* 0x004ea80000100800 */
[----:B------:R-:W5:Y:S04]  /*3cf0*/  LDL R9, [R7+0x4] ;  /* 0x0000040007097983 */ /* 0x000f680000100800 */
[----:B------:R-:W5:Y:S04]  /*3d00*/  LDL R18, [R7+0xc] ;  /* 0x00000c0007127983 */ /* 0x000f680000100800 */
[----:B------:R-:W5:Y:S04]  /*3d10*/  LDL R15, [R7+0x10] ;  /* 0x00001000070f7983 */ /* 0x000f680000100800 */
[----:B------:R-:W5:Y:S04]  /*3d20*/  LDL R19, [R7+0x14] ;  /* 0x0000140007137983 */ /* 0x000f680000100800 */
[----:B---3--:R4:W3:Y:S02]  /*3d30*/  LD.E R12, desc[UR46][R12.64] ;  /* 0x0000002e0c0c7980 */ /* 0x0088e4000c101900 */
[----:B----4-:R-:W-:-:S04]  /*3d40*/  SHF.R.S32.HI R13, RZ, 0x1f, R14 ;  /* 0x0000001fff0d7819 */ /* 0x010fc8000001140e */
[----:B------:R-:W-:-:S04]  /*3d50*/  LEA.HI R13, R13, R14, RZ, 0x7 ;  /* 0x0000000e0d0d7211 */ /* 0x000fc800078f38ff */
[----:B------:R-:W-:-:S05]  /*3d60*/  LOP3.LUT R21, R13, 0xffffff80, RZ, 0xc0, !PT ;  /* 0xffffff800d157812 */ /* 0x000fca00078ec0ff */
[----:B------:R-:W-:Y:S01]  /*3d70*/  IMAD.IADD R21, R14, 0x1, -R21 ;  /* 0x000000010e157824 */ /* 0x000fe200078e0a15 */
[----:B------:R-:W-:Y:S01]  /*3d80*/  SHF.R.S32.HI R14, RZ, 0x7, R13 ;  /* 0x00000007ff0e7819 */ /* 0x000fe2000001140d */
[----:B------:R-:W-:-:S03]  /*3d90*/  UMOV UR4, 0xffffffa0 ;  /* 0xffffffa000047882 */ /* 0x000fc60000000000 */
[----:B------:R-:W-:Y:S01]  /*3da0*/  LEA.HI R13, R13, R14, RZ, 0x1 ;  /* 0x0000000e0d0d7211 */ /* 0x000fe200078f08ff */
[----:B------:R-:W-:-:S03]  /*3db0*/  UIMAD UR4, UR45, UR4, 0x60 ;  /* 0x000000602d0474a4 */ /* 0x000fc6000f8e0204 */
[----:B------:R-:W-:-:S05]  /*3dc0*/  LOP3.LUT R13, R13, 0x3fffffe, RZ, 0xc0, !PT ;  /* 0x03fffffe0d0d7812 */ /* 0x000fca00078ec0ff */
[----:B------:R-:W-:Y:S01]  /*3dd0*/  IMAD.IADD R13, R14, 0x1, -R13 ;  /* 0x000000010e0d7824 */ /* 0x000fe200078e0a0d */
[----:B--2---:R-:W-:Y:S01]  /*3de0*/  ISETP.GE.AND P0, PT, R6, 0x1, PT ;  /* 0x000000010600780c */ /* 0x004fe20003f06270 */
[----:B------:R-:W-:Y:S01]  /*3df0*/  BSSY B0, `(.L_x_8733) ;  /* 0x0000097000007945 */ /* 0x000fe20003800000 */
[----:B------:R-:W-:-:S04]  /*3e00*/  LOP3.LUT R163, R163, 0xffefffff, RZ, 0xc0, !PT ;  /* 0xffefffffa3a37812 */ /* 0x000fc800078ec0ff */
[----:B------:R-:W-:Y:S01]  /*3e10*/  @P1 LOP3.LUT R163, R163, 0x100000, RZ, 0xfc, !PT ;  /* 0x00100000a3a31812 */ /* 0x000fe200078efcff */
[-C--:B---3--:R-:W-:Y:S01]  /*3e20*/  FMUL.FTZ R10, R24, R12.reuse ;  /* 0x0000000c180a7220 */ /* 0x088fe20000410000 */
[----:B------:R-:W-:Y:S01]  /*3e30*/  SHF.R.S32.HI R24, RZ, 0x1f, R21 ;  /* 0x0000001fff187819 */ /* 0x000fe20000011415 */
[----:B------:R-:W-:-:S03]  /*3e40*/  FMUL.FTZ R11, R25, R12 ;  /* 0x0000000c190b7220 */ /* 0x000fc60000410000 */
[-C--:B------:R-:W-:Y:S01]  /*3e50*/  LEA.HI R23, R24, R21.reuse, RZ, 0x2 ;  /* 0x0000001518177211 */ /* 0x080fe200078f10ff */
[-C--:B------:R-:W-:Y:S01]  /*3e60*/  FMUL.FTZ R159, R26, R12.reuse ;  /* 0x0000000c1a9f7220 */ /* 0x080fe20000410000 */
[----:B------:R-:W-:Y:S02]  /*3e70*/  LEA.HI R24, R24, R21, RZ, 0x5 ;  /* 0x0000001518187211 */ /* 0x000fe400078f28ff */
[--C-:B------:R-:W-:Y:S02]  /*3e80*/  SHF.R.S32.HI R25, RZ, 0x2, R23.reuse ;  /* 0x00000002ff197819 */ /* 0x100fe40000011417 */
[----:B------:R-:W-:Y:S01]  /*3e90*/  SHF.R.S32.HI R26, RZ, 0x1f, R23 ;  /* 0x0000001fff1a7819 */ /* 0x000fe20000011417 */
[----:B------:R-:W-:Y:S01]  /*3ea0*/  FMUL.FTZ R93, R27, R12 ;  /* 0x0000000c1b5d7220 */ /* 0x000fe20000410000 */
[----:B------:R-:W-:Y:S02]  /*3eb0*/  SHF.R.S32.HI R27, RZ, 0x5, R24 ;  /* 0x00000005ff1b7819 */ /* 0x000fe40000011418 */
[----:B------:R-:W-:-:S04]  /*3ec0*/  LEA.HI R26, R26, R25, RZ, 0x3 ;  /* 0x000000191a1a7211 */ /* 0x000fc800078f18ff */
[----:B------:R-:W-:Y:S01]  /*3ed0*/  LOP3.LUT R26, R26, 0xfffffff8, RZ, 0xc0, !PT ;  /* 0xfffffff81a1a7812 */ /* 0x000fe200078ec0ff */
[----:B-----5:R-:W-:Y:S01]  /*3ee0*/  IMAD R27, R20, 0x8, R27 ;  /* 0x00000008141b7824 */ /* 0x020fe200078e021b */
[----:B------:R-:W-:Y:S01]  /*3ef0*/  LOP3.LUT R14, R23, 0x7ffffffc, RZ, 0xc0, !PT ;  /* 0x7ffffffc170e7812 */ /* 0x000fe200078ec0ff */
[----:B------:R-:W-:Y:S02]  /*3f00*/  VIADD R20, R8, UR4 ;  /* 0x0000000408147c36 */ /* 0x000fe40008000000 */
        /* <DEDUP_REMOVED lines=42> */
[----:B------:R-:W-:-:S02]  /*41b0*/  IMAD.IADD R26, R25, 0x1, -R26 ;  /* 0x00000001191a7824 */ /* 0x000fc400078e0a1a */
[-C--:B------:R-:W-:Y:S01]  /*41c0*/  FMUL.FTZ R165, R70, R12.reuse ;  /* 0x0000000c46a57220 */ /* 0x080fe20000410000 */
[----:B------:R-:W-:Y:S01]  /*41d0*/  FMUL.FTZ R167, R71, R12 ;  /* 0x0000000c47a77220 */ /* 0x000fe20000410000 */
[----:B------:R-:W-:Y:S01]  /*41e0*/  IMAD.IADD R14, R21, 0x1, -R14 ;  /* 0x00000001150e7824 */ /* 0x000fe200078e0a0e */
[----:B------:R-:W-:Y:S01]  /*41f0*/  IADD3 R21, -R9, 0x1, R20 ;  /* 0x0000000109157810 */ /* 0x000fe20007ffe114 */
[----:B------:R-:W-:Y:S01]  /*4200*/  IMAD.U32 R26, R27, 0x10, R26 ;  /* 0x000000101b1a7824 */ /* 0x000fe200078e001a */
[----:B------:R-:W2:Y:S03]  /*4210*/  MUFU.TANH R10, R10 ;  /* 0x0000000a000a7308 */ /* 0x000ea60000002400 */
[----:B------:R-:W-:Y:S01]  /*4220*/  IMAD R26, R13, 0x40, R26 ;  /* 0x000000400d1a7824 */ /* 0x000fe200078e021a */
[----:B------:R-:W-:Y:S01]  /*4230*/  LOP3.LUT R13, RZ, R18, RZ, 0x33, !PT ;  /* 0x00000012ff0d7212 */ /* 0x000fe200078e33ff */
[----:B------:R-:W-:-:S03]  /*4240*/  IMAD R12, R14, -0x2, R21 ;  /* 0xfffffffe0e0c7824 */ /* 0x000fc600078e0215 */
[----:B------:R-:W3:Y:S01]  /*4250*/  MUFU.TANH R11, R11 ;  /* 0x0000000b000b7308 */ /* 0x000ee20000002400 */
[----:B------:R-:W-:-:S07]  /*4260*/  IMAD R21, R14, -0x2, R20 ;  /* 0xfffffffe0e157824 */ /* 0x000fce00078e0214 */
[----:B------:R-:W4:Y:S01]  /*4270*/  MUFU.TANH R159, R159 ;  /* 0x0000009f009f7308 */ /* 0x000f220000002400 */
        /* <DEDUP_REMOVED lines=46> */
[----:B------:R-:W-:-:S02]  /*4560*/  IMAD.U32 R25, RZ, RZ, UR4 ;  /* 0x00000004ff197e24 */ /* 0x000fc4000f8e00ff */
[----:B------:R-:W-:Y:S02]  /*4570*/  IMAD.IADD R23, R12, 0x1, R13 ;  /* 0x000000010c177824 */ /* 0x000fe400078e020d */
[----:B------:R-:W-:Y:S01]  /*4580*/  VIADD R20, R19, UR4 ;  /* 0x0000000413147c36 */ /* 0x000fe20008000000 */
[----:B------:R-:W-:Y:S01]  /*4590*/  VIADDMNMX R13, R26, R18, R21, PT ;  /* 0x000000121a0d7246 */ /* 0x000fe20003800115 */
[----:B------:R-:W-:Y:S02]  /*45a0*/  IMAD R24, R14, -0x2, R25 ;  /* 0xfffffffe0e187824 */ /* 0x000fe400078e0219 */
[----:B------:R-:W-:Y:S01]  /*45b0*/  IMAD.IADD R12, R23, 0x1, R26 ;  /* 0x00000001170c7824 */ /* 0x000fe200078e021a */
[----:B--234-:R-:W-:Y:S06]  /*45c0*/  @!P0 BRA `(.L_x_8734) ;  /* 0x0000000000648947 */ /* 0x01cfec0003800000 */
[----:B------:R-:W-:Y:S01]  /*45d0*/  IADD3 R15, R26, R8, -R9 ;  /* 0x000000081a0f7210 */ /* 0x000fe20007ffe809 */
[----:B------:R-:W-:Y:S03]  /*45e0*/  BSSY B1, `(.L_x_8735) ;  /* 0x0000014000017945 */ /* 0x000fe60003800000 */
[----:B------:R-:W-:-:S13]  /*45f0*/  ISETP.GT.AND P0, PT, R15, -0x1, PT ;  /* 0xffffffff0f00780c */ /* 0x000fda0003f04270 */
[----:B------:R-:W-:Y:S05]  /*4600*/  @P0 BRA `(.L_x_8736) ;  /* 0x00000000002c0947 */ /* 0x000fea0003800000 */
[----:B------:R-:W-:Y:S01]  /*4610*/  ISETP.NE.AND P0, PT, R6, 0x1, PT ;  /* 0x000000010600780c */ /* 0x000fe20003f05270 */
[----:B------:R-:W-:Y:S01]  /*4620*/  BSSY B2, `(.L_x_8737) ;  /* 0x0000007000027945 */ /* 0x000fe20003800000 */
[----:B------:R-:W-:-:S11]  /*4630*/  LOP3.LUT R15, RZ, R15, RZ, 0x33, !PT ;  /* 0x0000000fff0f7212 */ /* 0x000fd600078e33ff */
[----:B------:R-:W-:Y:S05]  /*4640*/  @!P0 BRA `(.L_x_8738) ;  /* 0x0000000000108947 */ /* 0x000fea0003800000 */
[----:B------:R-:W2:Y:S04]  /*4650*/  LDL R14, [R7+0x1c] ;  /* 0x00001c00070e7983 */ /* 0x000ea80000100800 */
[----:B------:R-:W3:Y:S01]  /*4660*/  LDL R19, [R7+0x20] ;  /* 0x0000200007137983 */ /* 0x000ee20000100800 */
[----:B--2---:R-:W-:-:S05]  /*4670*/  IMAD.HI.U32 R14, R15, R14, RZ ;  /* 0x0000000e0f0e7227 */ /* 0x004fca00078e00ff */
[----:B---3--:R-:W-:-:S07]  /*4680*/  SHF.R.U32.HI R15, RZ, R19, R14 ;  /* 0x00000013ff0f7219 */ /* 0x008fce000001160e */
.L_x_8738:
[----:B------:R-:W-:Y:S05]  /*4690*/  BSYNC B2 ;  /* 0x0000000000027941 */ /* 0x000fea0003800000 */
.L_x_8737:
[----:B------:R-:W-:Y:S01]  /*46a0*/  LOP3.LUT R15, RZ, R15, RZ, 0x33, !PT ;  /* 0x0000000fff0f7212 */ /* 0x000fe200078e33ff */
[----:B------:R-:W-:Y:S06]  /*46b0*/  BRA `(.L_x_8739) ;  /* 0x0000000000187947 */ /* 0x000fec0003800000 */
.L_x_8736:
[----:B------:R-:W-:-:S13]  /*46c0*/  ISETP.NE.AND P0, PT, R6, 0x1, PT ;  /* 0x000000010600780c */ /* 0x000fda0003f05270 */
[----:B------:R-:W-:Y:S05]  /*46d0*/  @!P0 BRA `(.L_x_8739) ;  /* 0x0000000000108947 */ /* 0x000fea0003800000 */
[----:B------:R-:W2:Y:S04]  /*46e0*/  LDL R14, [R7+0x1c] ;  /* 0x00001c00070e7983 */ /* 0x000ea80000100800 */
[----:B------:R-:W3:Y:S01]  /*46f0*/  LDL R30, [R7+0x20] ;  /* 0x00002000071e7983 */ /* 0x000ee20000100800 */
[----:B--2---:R-:W-:-:S05]  /*4700*/  IMAD.HI.U32 R15, R15, R14, RZ ;  /* 0x0000000e0f0f7227 */ /* 0x004fca00078e00ff */
[----:B---3--:R-:W-:-:S07]  /*4710*/  SHF.R.U32.HI R15, RZ, R30, R15 ;  /* 0x0000001eff0f7219 */ /* 0x008fce000001160f */
.L_x_8739:
[----:B------:R-:W-:Y:S05]  /*4720*/  BSYNC B1 ;  /* 0x0000000000017941 */ /* 0x000fea0003800000 */
.L_x_8735:
[----:B------:R-:W-:-:S05]  /*4730*/  IMAD R15, R6, R15, R24 ;  /* 0x0000000f060f7224 */ /* 0x000fca00078e0218 */
[----:B------:R-:W-:Y:S02]  /*4740*/  VIMNMX R12, R12, R15, !PT ;  /* 0x0000000f0c0c7248 */ /* 0x000fe40007fe0100 */
[----:B------:R-:W-:-:S07]  /*4750*/  VIADDMNMX R13, R15, R6, R13, PT ;  /* 0x000000060f0d7246 */ /* 0x000fce000380010d */
.L_x_8734:
[----:B------:R-:W-:Y:S05]  /*4760*/  BSYNC B0 ;  /* 0x0000000000007941 */ /* 0x000fea0003800000 */
.L_x_8733:
[----:B------:R-:W-:Y:S01]  /*4770*/  ISETP.GE.AND P0, PT, R20, 0x2, PT ;  /* 0x000000021400780c */ /* 0x000fe20003f06270 */
[----:B------:R-:W-:Y:S01]  /*4780*/  VIADD R26, R26, 0x8 ;  /* 0x000000081a1a7836 */ /* 0x000fe20000000000 */
[----:B------:R-:W-:Y:S01]  /*4790*/  ISETP.GE.AND P4, PT, R20, 0xa, PT ;  /* 0x0000000a1400780c */ /* 0x000fe20003f86270 */
[----:B------:R-:W-:Y:S01]  /*47a0*/  BSSY B0, `(.L_x_8740) ;  /* 0x000008e000007945 */ /* 0x000fe20003800000 */
        /* <DEDUP_REMOVED lines=9> */
[----:B-1----:R-:W-:-:S02]  /*4840*/  FSEL R95, R29, -INF , !P2 ;  /* 0xff8000001d5f7808 */ /* 0x002fc40005000000 */
        /* <DEDUP_REMOVED lines=82> */
[----:B------:R-:W-:Y:S02]  /*4d70*/  VIADDMNMX R11, R26, R18, R21, PT ;  /* 0x000000121a0b7246 */ /* 0x000fe40003800115 */
        /* <DEDUP_REMOVED lines=15> */
[----:B------:R-:W-:Y:S01]  /*4e70*/  IMAD.IADD R10, R23, 0x1, R26 ;  /* 0x00000001170a7824 */ /* 0x000fe200078e021a */
[----:B------:R-:W-:-:S04]  /*4e80*/  ISETP.GE.AND P6, PT, R20, 0x5a, PT ;  /* 0x0000005a1400780c */ /* 0x000fc80003fc6270 */
[----:B------:R-:W-:Y:S02]  /*4e90*/  P2R R20, PR, RZ, 0x40 ;  /* 0x00000040ff147803 */ /* 0x000fe40000000000 */
[----:B------:R-:W-:-:S04]  /*4ea0*/  ISETP.GT.AND P6, PT, R12, 0x59, !P6 ;  /* 0x000000590c00780c */ /* 0x000fc800077c4270 */
[----:B------:R-:W-:-:S04]  /*4eb0*/  ISETP.LT.OR P6, PT, R13, 0x5a, P6 ;  /* 0x0000005a0d00780c */ /* 0x000fc800037c1670 */
[----:B------:R-:W-:Y:S02]  /*4ec0*/  FSEL R179, R69, -INF , !P6 ;  /* 0xff80000045b37808 */ /* 0x000fe40007000000 */
[----:B------:R-:W-:-:S13]  /*4ed0*/  ISETP.GE.AND P6, PT, R6, 0x1, PT ;  /* 0x000000010600780c */ /* 0x000fda0003fc6270 */
[----:B------:R-:W-:Y:S05]  /*4ee0*/  @!P6 BRA `(.L_x_8741) ;  /* 0x000000000064e947 */ /* 0x000fea0003800000 */
        /* <DEDUP_REMOVED lines=12> */
.L_x_8745:
[----:B------:R-:W-:Y:S05]  /*4fb0*/  BSYNC B2 ;  /* 0x0000000000027941 */ /* 0x000fea0003800000 */
.L_x_8744:
[----:B------:R-:W-:Y:S01]  /*4fc0*/  LOP3.LUT R9, RZ, R9, RZ, 0x33, !PT ;  /* 0x00000009ff097212 */ /* 0x000fe200078e33ff */
[----:B------:R-:W-:Y:S06]  /*4fd0*/  BRA `(.L_x_8746) ;  /* 0x0000000000187947 */ /* 0x000fec0003800000 */
.L_x_8743:
[----:B------:R-:W-:-:S13]  /*4fe0*/  ISETP.NE.AND P6, PT, R6, 0x1, PT ;  /* 0x000000010600780c */ /* 0x000fda0003fc5270 */
[----:B------:R-:W-:Y:S05]  /*4ff0*/  @!P6 BRA `(.L_x_8746) ;  /* 0x000000000010e947 */ /* 0x000fea0003800000 */
[----:B------:R-:W2:Y:S04]  /*5000*/  LDL R8, [R7+0x1c] ;  /* 0x00001c0007087983 */ /* 0x000ea80000100800 */
[----:B------:R-:W3:Y:S01]  /*5010*/  LDL R12, [R7+0x20] ;  /* 0x00002000070c7983 */ /* 0x000ee20000100800 */
[----:B--2---:R-:W-:-:S05]  /*5020*/  IMAD.HI.U32 R9, R9, R8, RZ ;  /* 0x0000000809097227 */ /* 0x004fca00078e00ff */
[----:B---3--:R-:W-:-:S07]  /*5030*/  SHF.R.U32.HI R9, RZ, R12, R9 ;  /* 0x0000000cff097219 */ /* 0x008fce0000011609 */
.L_x_8746:
[----:B------:R-:W-:Y:S05]  /*5040*/  BSYNC B1 ;  /* 0x0000000000017941 */ /* 0x000fea0003800000 */
.L_x_8742:
[----:B------:R-:W-:-:S05]  /*5050*/  IMAD R9, R6, R9, R24 ;  /* 0x0000000906097224 */ /* 0x000fca00078e0218 */
[----:B------:R-:W-:Y:S02]  /*5060*/  VIADDMNMX R11, R9, R6, R11, PT ;  /* 0x00000006090b7246 */ /* 0x000fe4000380010b */
[----:B------:R-:W-:-:S07]  /*5070*/  VIMNMX R10, R10, R9, !PT ;  /* 0x000000090a0a7248 */ /* 0x000fce0007fe0100 */
.L_x_8741:
[----:B------:R-:W-:Y:S05]  /*5080*/  BSYNC B0 ;  /* 0x0000000000007941 */ /* 0x000fea0003800000 */
.L_x_8740:
[C---:B------:R-:W-:Y:S01]  /*5090*/  ISETP.GT.AND P0, PT, R10.reuse, 0x1, !P0 ;  /* 0x000000010a00780c */ /* 0x040fe20004704270 */
[----:B------:R-:W2:Y:S01]  /*50a0*/  LDL R13, [R1+0x460] ;  /* 0x00046000010d7983 */ /* 0x000ea20000100800 */
[----:B------:R-:W-:Y:S02]  /*50b0*/  ISETP.GT.AND P1, PT, R10, 0x8, !P1 ;  /* 0x000000080a00780c */ /* 0x000fe40004f24270 */
[C---:B------:R-:W-:Y:S01]  /*50c0*/  ISETP.LT.OR P0, PT, R11.reuse, 0x2, P0 ;  /* 0x000000020b00780c */ /* 0x040fe20000701670 */
[----:B------:R-:W3:Y:S01]  /*50d0*/  LDL R23, [R1+0x274] ;  /* 0x0002740001177983 */ /* 0x000ee20000100800 */
[----:B------:R-:W-:Y:S02]  /*50e0*/  ISETP.LT.OR P1, PT, R11, 0x9, P1 ;  /* 0x000000090b00780c */ /* 0x000fe40000f21670 */
[----:B------:R-:W-:Y:S01]  /*50f0*/  FSEL R93, R93, -INF , !P0 ;  /* 0xff8000005d5d7808 */ /* 0x000fe20004000000 */
[----:B------:R-:W4:Y:S01]  /*5100*/  LDL R12, [R1+0x370] ;  /* 0x00037000010c7983 */ /* 0x000f220000100800 */
[----:B------:R-:W-:-:S02]  /*5110*/  ISETP.NE.AND P0, PT, R15, RZ, PT ;  /* 0x000000ff0f00720c */ /* 0x000fc40003f05270 */
[----:B------:R-:W-:Y:S01]  /*5120*/  FSEL R157, R157, -INF , !P1 ;  /* 0xff8000009d9d7808 */ /* 0x000fe20004800000 */
[----:B------:R-:W5:Y:S01]  /*5130*/  LDL R15, [R1+0x218] ;  /* 0x00021800010f7983 */ /* 0x000f620000100800 */
[----:B------:R-:W-:Y:S02]  /*5140*/  ISETP.GT.AND P0, PT, R10, 0x9, !P0 ;  /* 0x000000090a00780c */ /* 0x000fe40004704270 */
[----:B------:R-:W-:Y:S01]  /*5150*/  ISETP.NE.AND P1, PT, R27, RZ, PT ;  /* 0x000000ff1b00720c */ /* 0x000fe20003f25270 */
[----:B------:R-:W4:Y:S01]  /*5160*/  LDL R156, [R1+0x25c] ;  /* 0x00025c00019c7983 */ /* 0x000f220000100800 */
[----:B------:R-:W-:Y:S02]  /*5170*/  ISETP.LT.OR P0, PT, R11, 0xa, P0 ;  /* 0x0000000a0b00780c */ /* 0x000fe40000701670 */
[----:B------:R-:W-:Y:S01]  /*5180*/  ISETP.NE.AND P6, PT, R29, RZ, PT ;  /* 0x000000ff1d00720c */ /* 0x000fe20003fc5270 */
[----:B------:R-:W4:Y:S01]  /*5190*/  LDL R160, [R1+0x264] ;  /* 0x0002640001a07983 */ /* 0x000f220000100800 */
[----:B------:R-:W-:-:S02]  /*51a0*/  FSEL R89, R89, -INF , !P0 ;  /* 0xff80000059597808 */ /* 0x000fc40004000000 */
[----:B------:R-:W-:Y:S01]  /*51b0*/  ISETP.NE.AND P0, PT, R19, RZ, PT ;  /* 0x000000ff1300720c */ /* 0x000fe20003f05270 */
[----:B------:R-:W4:Y:S01]  /*51c0*/  LDL R21, [R1+0x26c] ;  /* 0x00026c0001157983 */ /* 0x000f220000100800 */
[C---:B------:R-:W-:Y:S02]  /*51d0*/  ISETP.GT.AND P5, PT, R10.reuse, RZ, !P5 ;  /* 0x000000ff0a00720c */ /* 0x040fe40006fa4270 */
[----:B------:R-:W-:Y:S01]  /*51e0*/  ISETP.GT.AND P0, PT, R10, 0x10, !P0 ;  /* 0x000000100a00780c */ /* 0x000fe20004704270 */
[----:B------:R-:W4:Y:S01]  /*51f0*/  LDL R43, [R1+0x2a8] ;  /* 0x0002a800012b7983 */ /* 0x000f220000100800 */
[C---:B------:R-:W-:Y:S02]  /*5200*/  ISETP.LT.OR P5, PT, R11.reuse, 0x1, P5 ;  /* 0x000000010b00780c */ /* 0x040fe40002fa1670 */
[----:B------:R-:W-:Y:S01]  /*5210*/  ISETP.LT.OR P0, PT, R11, 0x11, P0 ;  /* 0x000000110b00780c */ /* 0x000fe20000701670 */
[----:B------:R-:W4:Y:S01]  /*5220*/  LDL R42, [R1+0x3d0] ;  /* 0x0003d000012a7983 */ /* 0x000f220000100800 */
[----:B------:R-:W-:-:S02]  /*5230*/  FSEL R159, R159, -INF , !P5 ;  /* 0xff8000009f9f7808 */ /* 0x000fc40006800000 */
[----:B------:R-:W-:Y:S01]  /*5240*/  FSEL R169, R169, -INF , !P0 ;  /* 0xff800000a9a97808 */ /* 0x000fe20004000000 */
[----:B------:R-:W4:Y:S01]  /*5250*/  LDL R152, [R1+0x254] ;  /* 0x0002540001987983 */ /* 0x000f220000100800 */
[----:B------:R-:W-:Y:S02]  /*5260*/  ISETP.NE.AND P0, PT, R25, RZ, PT ;  /* 0x000000ff1900720c */ /* 0x000fe40003f05270 */
[----:B------:R-:W-:Y:S01]  /*5270*/  FMNMX.FTZ R8, R109, R103, !PT ;  /* 0x000000676d087209 */ /* 0x000fe20007810000 */
[----:B------:R-:W4:Y:S01]  /*5280*/  LDL R154, [R1+0x258] ;  /* 0x00025800019a7983 */ /* 0x000f220000100800 */
[----:B------:R-:W-:Y:S02]  /*5290*/  ISETP.GT.AND P0, PT, R10, 0x11, !P0 ;  /* 0x000000110a00780c */ /* 0x000fe40004704270 */
[----:B------:R-:W-:Y:S01]  /*52a0*/  FMNMX.FTZ R6, R159, R93, !PT ;  /* 0x0000005d9f067209 */ /* 0x000fe20007810000 */
[----:B------:R-:W4:Y:S01]  /*52b0*/  LDL R98, [R1+0x230] ;  /* 0x0002300001627983 */ /* 0x000f220000100800 */
[----:B------:R-:W-:-:S02]  /*52c0*/  ISETP.LT.OR P0, PT, R11, 0x12, P0 ;  /* 0x000000120b00780c */ /* 0x000fc40000701670 */
[----:B------:R-:W-:Y:S01]  /*52d0*/  FMNMX.FTZ R8, R99, R8, !PT ;  /* 0x0000000863087209 */ /* 0x000fe20007810000 */
[----:B------:R-:W4:Y:S01]  /*52e0*/  LDL R140, [R1+0x234] ;  /* 0x00023400018c7983 */ /* 0x000f220000100800 */
[----:B------:R-:W-:Y:S02]  /*52f0*/  FSEL R230, R230, -INF , !P0 ;  /* 0xff800000e6e67808 */ /* 0x000fe40004000000 */
[----:B------:R-:W-:Y:S01]  /*5300*/  ISETP.GT.AND P0, PT, R10, 0x18, !P1 ;  /* 0x000000180a00780c */ /* 0x000fe20004f04270 */
[----:B------:R-:W4:Y:S01]  /*5310*/  LDL R142, [R1+0x238] ;  /* 0x00023800018e7983 */ /* 0x000f220000100800 */
[----:B------:R-:W-:Y:S02]  /*5320*/  FMNMX.FTZ R6, R157, R6, !PT ;  /* 0x000000069d067209 */ /* 0x000fe40007810000 */
[----:B------:R-:W-:Y:S01]  /*5330*/  ISETP.LT.OR P0, PT, R11, 0x19, P0 ;  /* 0x000000190b00780c */ /* 0x000fe20000701670 */
[----:B------:R-:W4:Y:S01]  /*5340*/  LDL R144, [R1+0x23c] ;  /* 0x00023c0001907983 */ /* 0x000f220000100800 */
[----:B------:R-:W-:-:S02]  /*5350*/  FMNMX.FTZ R7, R95, R8, !PT ;  /* 0x000000085f077209 */ /* 0x000fc40007810000 */
        /* <DEDUP_REMOVED lines=30> */
[----:B------:R-:W-:Y:S01]  /*5540*/  ISETP.NE.AND P0, PT, R31, RZ, PT ;  /* 0x000000ff1f00720c */ /* 0x000fe20003f05270 */
[----:B------:R-:W4:Y:S01]  /*5550*/  LDL R29, [R1+0x284] ;  /* 0x00028400011d7983 */ /* 0x000f220000100800 */
[----:B------:R-:W-:Y:S02]  /*5560*/  FMNMX.FTZ R6, R228, R9, !PT ;  /* 0x00000009e4067209 */ /* 0x000fe40007810000 */
[----:B------:R-:W-:Y:S01]  /*5570*/  ISETP.GT.AND P0, PT, R10, 0x28, !P0 ;  /* 0x000000280a00780c */ /* 0x000fe20004704270 */
[----:B------:R-:W4:Y:S01]  /*5580*/  LDL R31, [R1+0x288] ;  /* 0x00028800011f7983 */ /* 0x000f220000100800 */
[----:B------:R-:W-:-:S02]  /*5590*/  FMNMX.FTZ R7, R222, R7, !PT ;  /* 0x00000007de077209 */ /* 0x000fc40007810000 */
[----:B------:R-:W-:Y:S01]  /*55a0*/  ISETP.LT.OR P0, PT, R11, 0x29, P0 ;  /* 0x000000290b00780c */ /* 0x000fe20000701670 */
[----:B------:R-:W4:Y:S01]  /*55b0*/  LDL R110, [R1+0x290] ;  /* 0x00029000016e7983 */ /* 0x000f220000100800 */
[----:B------:R-:W-:Y:S02]  /*55c0*/  FMNMX.FTZ R9, R191, R6, !PT ;  /* 0x00000006bf097209 */ /* 0x000fe40007810000 */
[----:B------:R-:W-:Y:S01]  /*55d0*/  FSEL R193, R193, -INF , !P0 ;  /* 0xff800000c1c17808 */ /* 0x000fe20004000000 */
[----:B------:R-:W4:Y:S01]  /*55e0*/  LDL R112, [R1+0x2a0] ;  /* 0x0002a00001707983 */ /* 0x000f220000100800 */
[----:B------:R-:W-:Y:S02]  /*55f0*/  ISETP.NE.AND P0, PT, R32, RZ, PT ;  /* 0x000000ff2000720c */ /* 0x000fe40003f05270 */
[----:B------:R-:W-:Y:S01]  /*5600*/  FMNMX.FTZ R6, R188, R7, !PT ;  /* 0x00000007bc067209 */ /* 0x000fe20007810000 */
[----:B------:R-:W4:Y:S01]  /*5610*/  LDL R41, [R1+0x2a4] ;  /* 0x0002a40001297983 */ /* 0x000f220000100800 */
[----:B------:R-:W-:-:S02]  /*5620*/  ISETP.GT.AND P0, PT, R10, 0x29, !P0 ;  /* 0x000000290a00780c */ /* 0x000fc40004704270 */
[----:B------:R-:W-:Y:S01]  /*5630*/  FMNMX.FTZ R8, R192, R9, !PT ;  /* 0x00000009c0087209 */ /* 0x000fe20007810000 */
[----:B------:R-:W4:Y:S01]  /*5640*/  LDL R45, [R1+0x2ac] ;  /* 0x0002ac00012d7983 */ /* 0x000f220000100800 */
[----:B------:R-:W-:Y:S02]  /*5650*/  ISETP.LT.OR P0, PT, R11, 0x2a, P0 ;  /* 0x0000002a0b00780c */ /* 0x000fe40000701670 */
[----:B------:R-:W-:Y:S01]  /*5660*/  ISETP.NE.AND P1, PT, R37, RZ, PT ;  /* 0x000000ff2500720c */ /* 0x000fe20003f25270 */
[----:B------:R-:W4:Y:S01]  /*5670*/  LDL R114, [R1+0x2b0] ;  /* 0x0002b00001727983 */ /* 0x000f220000100800 */
[----:B------:R-:W-:Y:S02]  /*5680*/  FSEL R199, R199, -INF , !P0 ;  /* 0xff800000c7c77808 */ /* 0x000fe40004000000 */
[----:B------:R-:W-:Y:S01]  /*5690*/  ISETP.NE.AND P0, PT, R33, RZ, PT ;  /* 0x000000ff2100720c */ /* 0x000fe20003f05270 */
[----:B------:R-:W4:Y:S01]  /*56a0*/  LDL R37, [R1+0x298] ;  /* 0x0002980001257983 */ /* 0x000f220000100800 */
[----:B------:R-:W-:-:S02]  /*56b0*/  FMNMX.FTZ R7, R189, R6, !PT ;  /* 0x00000006bd077209 */ /* 0x000fc40007810000 */
[----:B------:R-:W-:Y:S01]  /*56c0*/  ISETP.GT.AND P0, PT, R10, 0x30, !P0 ;  /* 0x000000300a00780c */ /* 0x000fe20004704270 */
[----:B------:R-:W4:Y:S01]  /*56d0*/  LDL R33, [R1+0x28c] ;  /* 0x00028c0001217983 */ /* 0x000f220000100800 */
[----:B------:R-:W-:Y:S02]  /*56e0*/  FMNMX.FTZ R8, R193, R8, !PT ;  /* 0x00000008c1087209 */ /* 0x000fe40007810000 */
[----:B------:R-:W-:Y:S01]  /*56f0*/  ISETP.LT.OR P0, PT, R11, 0x31, P0 ;  /* 0x000000310b00780c */ /* 0x000fe20000701670 */
[----:B------:R-:W4:Y:S01]  /*5700*/  LDL R47, [R1+0x2b4] ;  /* 0x0002b400012f7983 */ /* 0x000f220000100800 */
[----:B------:R-:W-:Y:S02]  /*5710*/  FMNMX.FTZ R6, R190, R7, !PT ;  /* 0x00000007be067209 */ /* 0x000fe40007810000 */
[----:B------:R-:W-:Y:S01]  /*5720*/  FSEL R217, R217, -INF , !P0 ;  /* 0xff800000d9d97808 */ /* 0x000fe20004000000 */
[----:B------:R-:W4:Y:S01]  /*5730*/  LDL R49, [R1+0x2b8] ;  /* 0x0002b80001317983 */ /* 0x000f220000100800 */
[----:B------:R-:W-:-:S02]  /*5740*/  ISETP.NE.AND P0, PT, R34, RZ, PT ;  /* 0x000000ff2200720c */ /* 0x000fc40003f05270 */
[----:B------:R-:W-:Y:S01]  /*5750*/  FMNMX.FTZ R8, R199, R8, !PT ;  /* 0x00000008c7087209 */ /* 0x000fe20007810000 */
[----:B------:R-:W4:Y:S01]  /*5760*/  LDL R51, [R1+0x2bc] ;  /* 0x0002bc0001337983 */ /* 0x000f220000100800 */
[----:B------:R-:W-:Y:S02]  /*5770*/  ISETP.GT.AND P0, PT, R10, 0x31, !P0 ;  /* 0x000000310a00780c */ /* 0x000fe40004704270 */
[----:B------:R-:W-:Y:S01]  /*5780*/  ISETP.NE.AND P6, PT, R38, RZ, PT ;  /* 0x000000ff2600720c */ /* 0x000fe20003fc5270 */
[----:B------:R-:W4:Y:S01]  /*5790*/  LDL R116, [R1+0x2c0] ;  /* 0x0002c00001747983 */ /* 0x000f220000100800 */
[----:B------:R-:W-:Y:S02]  /*57a0*/  ISETP.LT.OR P0, PT, R11, 0x32, P0 ;  /* 0x000000320b00780c */ /* 0x000fe40000701670 */
[----:B------:R-:W-:Y:S01]  /*57b0*/  FMNMX.FTZ R7, R201, R6, !PT ;  /* 0x00000006c9077209 */ /* 0x000fe20007810000 */
[----:B------:R-:W4:Y:S01]  /*57c0*/  LDL R53, [R1+0x2c4] ;  /* 0x0002c40001357983 */ /* 0x000f220000100800 */
[----:B------:R-:W-:-:S02]  /*57d0*/  FSEL R218, R218, -INF , !P0 ;  /* 0xff800000dada7808 */ /* 0x000fc40004000000 */
[----:B------:R-:W-:Y:S01]  /*57e0*/  ISETP.NE.AND P0, PT, R35, RZ, PT ;  /* 0x000000ff2300720c */ /* 0x000fe20003f05270 */
[----:B------:R-:W4:Y:S01]  /*57f0*/  LDL R55, [R1+0x2c8] ;  /* 0x0002c80001377983 */ /* 0x000f220000100800 */
[----:B------:R-:W-:Y:S02]  /*5800*/  FMNMX.FTZ R9, R217, R8, !PT ;  /* 0x00000008d9097209 */ /* 0x000fe40007810000 */
        /* <DEDUP_REMOVED lines=12> */
[----:B------:R-:W-:Y:S01]  /*58d0*/  ISETP.NE.AND P5, PT, R39, RZ, PT ;  /* 0x000000ff2700720c */ /* 0x000fe20003fa5270 */
        /* <DEDUP_REMOVED lines=10> */
[----:B------:R-:W-:-:S02]  /*5980*/  ISETP.NE.AND P1, PT, R40, RZ, PT ;  /* 0x000000ff2800720c */ /* 0x000fc40003f25270 */
[----:B------:R-:W-:Y:S01]  /*5990*/  FSEL R180, R180, -INF , !P0 ;  /* 0xff800000b4b47808 */ /* 0x000fe20004000000 */
[----:B------:R-:W4:Y:S01]  /*59a0*/  LDL R65, [R1+0x2e4] ;  /* 0x0002e40001417983 */ /* 0x000f220000100800 */
[----:B------:R-:W-:Y:S02]  /*59b0*/  ISETP.GT.AND P0, PT, R10, 0x41, !P6 ;  /* 0x000000410a00780c */ /* 0x000fe40007704270 */
[----:B------:R-:W-:Y:S01]  /*59c0*/  FMNMX.FTZ R9, R220, R9, !PT ;  /* 0x00000009dc097209 */ /* 0x000fe20007810000 */
[----:B------:R-:W4:Y:S01]  /*59d0*/  LDL R67, [R1+0x2e8] ;  /* 0x0002e80001437983 */ /* 0x000f220000100800 */
[----:B------:R-:W-:Y:S02]  /*59e0*/  ISETP.LT.OR P0, PT, R11, 0x42, P0 ;  /* 0x000000420b00780c */ /* 0x000fe40000701670 */
[----:B------:R-:W-:Y:S01]  /*59f0*/  FMNMX.FTZ R6, R172, R7, !PT ;  /* 0x00000007ac067209 */ /* 0x000fe20007810000 */
[----:B------:R-:W4:Y:S01]  /*5a00*/  LDL R69, [R1+0x2ec] ;  /* 0x0002ec0001457983 */ /* 0x000f220000100800 */
[----:B------:R-:W-:-:S02]  /*5a10*/  FSEL R181, R181, -INF , !P0 ;  /* 0xff800000b5b57808 */ /* 0x000fc40004000000 */
[C---:B------:R-:W-:Y:S01]  /*5a20*/  ISETP.GT.AND P0, PT, R10.reuse, 0x48, !P5 ;  /* 0x000000480a00780c */ /* 0x040fe20006f04270 */
[----:B------:R-:W4:Y:S01]  /*5a30*/  LDL R122, [R1+0x2f0] ;  /* 0x0002f000017a7983 */ /* 0x000f220000100800 */
[----:B------:R-:W-:Y:S02]  /*5a40*/  ISETP.GT.AND P1, PT, R10, 0x49, !P1 ;  /* 0x000000490a00780c */ /* 0x000fe40004f24270 */
[----:B------:R-:W-:Y:S01]  /*5a50*/  ISETP.LT.OR P0, PT, R11, 0x49, P0 ;  /* 0x000000490b00780c */ /* 0x000fe20000701670 */
[----:B------:R-:W4:Y:S01]  /*5a60*/  LDL R71, [R1+0x2f4] ;  /* 0x0002f40001477983 */ /* 0x000f220000100800 */
[----:B------:R-:W-:Y:S02]  /*5a70*/  FMNMX.FTZ R8, R180, R9, !PT ;  /* 0x00000009b4087209 */ /* 0x000fe40007810000 */
[----:B------:R-:W-:Y:S01]  /*5a80*/  FMNMX.FTZ R7, R173, R6, !PT ;  /* 0x00000006ad077209 */ /* 0x000fe20007810000 */
[----:B------:R-:W4:Y:S01]  /*5a90*/  LDL R73, [R1+0x2f8] ;  /* 0x0002f80001497983 */ /* 0x000f220000100800 */
[----:B------:R-:W-:-:S02]  /*5aa0*/  ISETP.GT.AND P2, PT, R10, 0x50, !P2 ;  /* 0x000000500a00780c */ /* 0x000fc40005744270 */
[----:B------:R-:W-:Y:S01]  /*5ab0*/  ISETP.LT.OR P1, PT, R11, 0x4a, P1 ;  /* 0x0000004a0b00780c */ /* 0x000fe20000f21670 */
[----:B------:R-:W4:Y:S01]  /*5ac0*/  LDL R75, [R1+0x2fc] ;  /* 0x0002fc00014b7983 */ /* 0x000f220000100800 */
[----:B------:R-:W-:Y:S02]  /*5ad0*/  FSEL R182, R182, -INF , !P0 ;  /* 0xff800000b6b67808 */ /* 0x000fe40004000000 */
[----:B------:R-:W-:Y:S01]  /*5ae0*/  FMNMX.FTZ R9, R181, R8, !PT ;  /* 0x00000008b5097209 */ /* 0x000fe20007810000 */
[----:B------:R-:W4:Y:S01]  /*5af0*/  LDL R124, [R1+0x300] ;  /* 0x00030000017c7983 */ /* 0x000f220000100800 */
[----:B------:R-:W-:Y:S02]  /*5b00*/  FMNMX.FTZ R6, R174, R7, !PT ;  /* 0x00000007ae067209 */ /* 0x000fe40007810000 */
[----:B------:R-:W-:Y:S01]  /*5b10*/  ISETP.GT.AND P3, PT, R10, 0x51, !P3 ;  /* 0x000000510a00780c */ /* 0x000fe20005f64270 */
[----:B------:R-:W4:Y:S01]  /*5b20*/  LDL R77, [R1+0x304] ;  /* 0x00030400014d7983 */ /* 0x000f220000100800 */
[----:B------:R-:W-:-:S02]  /*5b30*/  ISETP.LT.OR P2, PT, R11, 0x51, P2 ;  /* 0x000000510b00780c */ /* 0x000fc40001741670 */
[----:B------:R-:W-:Y:S01]  /*5b40*/  FSEL R183, R183, -INF , !P1 ;  /* 0xff800000b7b77808 */ /* 0x000fe20004800000 */
[----:B------:R-:W4:Y:S01]  /*5b50*/  LDL R79, [R1+0x308] ;  /* 0x00030800014f7983 */ /* 0x000f220000100800 */
[----:B------:R-:W-:Y:S02]  /*5b60*/  FMNMX.FTZ R8, R182, R9, !PT ;  /* 0x00000009b6087209 */ /* 0x000fe40007810000 */
[----:B------:R-:W-:Y:S01]  /*5b70*/  FMNMX.FTZ R7, R175, R6, !PT ;  /* 0x00000006af077209 */ /* 0x000fe20007810000 */
[----:B------:R-:W4:Y:S01]  /*5b80*/  LDL R81, [R1+0x30c] ;  /* 0x00030c0001517983 */ /* 0x000f220000100800 */
[----:B------:R-:W-:Y:S02]  /*5b90*/  ISETP.NE.AND P6, PT, R20, RZ, PT ;  /* 0x000000ff1400720c */ /* 0x000fe40003fc5270 */
        /* <DEDUP_REMOVED lines=8> */
[----:B------:R-:W-:Y:S02]  /*5c20*/  ISETP.GT.AND P5, PT, R10, 0x59, !P6 ;  /* 0x000000590a00780c */ /* 0x000fe400077a4270 */
[----:B------:R-:W-:Y:S01]  /*5c30*/  ISETP.LT.OR P4, PT, R11, 0x59, P4 ;  /* 0x000000590b00780c */ /* 0x000fe20002781670 */
[----:B------:R-:W4:Y:S01]  /*5c40*/  LDL R85, [R1+0x318] ;  /* 0x0003180001557983 */ /* 0x000f220000100800 */
[----:B------:R-:W-:-:S02]  /*5c50*/  FSEL R164, R164, -INF , !P3 ;  /* 0xff800000a4a47808 */ /* 0x000fc40005800000 */
[----:B------:R-:W-:Y:S01]  /*5c60*/  FMNMX.FTZ R9, R166, R9, !PT ;  /* 0x00000009a6097209 */ /* 0x000fe20007810000 */
[----:B------:R-:W4:Y:S01]  /*5c70*/  LDL R87, [R1+0x31c] ;  /* 0x00031c0001577983 */ /* 0x000f220000100800 */
[----:B------:R-:W-:Y:S02]  /*5c80*/  FMNMX.FTZ R7, R177, R6, !PT ;  /* 0x00000006b1077209 */ /* 0x000fe40007810000 */
[----:B------:R-:W-:Y:S01]  /*5c90*/  ISETP.LT.OR P5, PT, R11, 0x5a, P5 ;  /* 0x0000005a0b00780c */ /* 0x000fe20002fa1670 */
[----:B------:R-:W4:Y:S01]  /*5ca0*/  LDL R128, [R1+0x320] ;  /* 0x0003200001807983 */ /* 0x000f220000100800 */
[----:B------:R-:W-:Y:S02]  /*5cb0*/  FSEL R165, R165, -INF , !P4 ;  /* 0xff800000a5a57808 */ /* 0x000fe40006000000 */
[----:B------:R-:W-:Y:S01]  /*5cc0*/  FMNMX.FTZ R6, R164, R9, !PT ;  /* 0x00000009a4067209 */ /* 0x000fe20007810000 */
[----:B------:R-:W4:Y:S01]  /*5cd0*/  LDL R91, [R1+0x324] ;  /* 0x00032400015b7983 */ /* 0x000f220000100800 */
[----:B------:R-:W-:-:S02]  /*5ce0*/  FSEL R167, R167, -INF , !P5 ;  /* 0xff800000a7a77808 */ /* 0x000fc40006800000 */
[----:B------:R-:W-:Y:S01]  /*5cf0*/  FMNMX.FTZ R8, R178, R7, !PT ;  /* 0x00000007b2087209 */ /* 0x000fe20007810000 */
[----:B------:R-:W4:Y:S01]  /*5d00*/  LDL R97, [R1+0x328] ;  /* 0x0003280001617983 */ /* 0x000f220000100800 */
[----:B------:R-:W-:Y:S02]  /*5d10*/  FMNMX.FTZ R6, R165, R6, !PT ;  /* 0x00000006a5067209 */ /* 0x000fe40007810000 */
[----:B------:R-:W-:Y:S01]  /*5d20*/  FMNMX.FTZ R8, R179, R8, !PT ;  /* 0x00000008b3087209 */ /* 0x000fe20007810000 */
[----:B------:R-:W4:Y:S01]  /*5d30*/  LDL R101, [R1+0x32c] ;  /* 0x00032c0001657983 */ /* 0x000f220000100800 */
[----:B------:R-:W-:-:S03]  /*5d40*/  FMNMX.FTZ R9, R167, R6, !PT ;  /* 0x00000006a7097209 */ /* 0x000fc60007810000 */
[----:B------:R-:W4:Y:S04]  /*5d50*/  LDL R130, [R1+0x330] ;  /* 0x0003300001827983 */ /* 0x000f280000100800 */
[----:B------:R-:W-:Y:S04]  /*5d60*/  STL.64 [R1+0x440], R8 ;  /* 0x0004400801007387 */ /* 0x000fe80000100a00 */
[----:B------:R-:W2:Y:S04]  /*5d70*/  LDL R19, [R1+0x444] ;  /* 0x0004440001137983 */ /* 0x000ea80000100800 */
[----:B------:R-:W1:Y:S04]  /*5d80*/  SHFL.BFLY PT, R7, R8, 0x2, 0x1f ;  /* 0x0c401f0008077f89 */ /* 0x000e6800000e0000 */
[----:B------:R-:W4:Y:S04]  /*5d90*/  LDL R105, [R1+0x334] ;  /* 0x0003340001697983 */ /* 0x000f280000100800 */
[----:B------:R-:W4:Y:S04]  /*5da0*/  LDL R107, [R1+0x338] ;  /* 0x00033800016b7983 */ /* 0x000f280000100800 */
[----:B------:R-:W4:Y:S04]  /*5db0*/  LDL R111, [R1+0x33c] ;  /* 0x00033c00016f7983 */ /* 0x000f280000100800 */
[----:B------:R-:W4:Y:S04]  /*5dc0*/  LDL R132, [R1+0x340] ;  /* 0x0003400001847983 */ /* 0x000f280000100800 */
[----:B------:R-:W4:Y:S01]  /*5dd0*/  LDL R113, [R1+0x344] ;  /* 0x0003440001717983 */ /* 0x000f220000100800 */
[----:B-1----:R-:W-:-:S03]  /*5de0*/  FMNMX.FTZ R10, R8, R7, !PT ;  /* 0x00000007080a7209 */ /* 0x002fc60007810000 */
[----:B------:R-:W4:Y:S04]  /*5df0*/  LDL R115, [R1+0x348] ;  /* 0x0003480001737983 */ /* 0x000f280000100800 */
[----:B------:R-:W5:Y:S04]  /*5e00*/  LDL.64 R6, [R1+0xa8] ;  /* 0x0000a80001067983 */ /* 0x000f680000100a00 */
        /* <DEDUP_REMOVED lines=8> */
[----:B------:R-:W-:Y:S04]  /*5e90*/  STL [R1+0x440], R10 ;  /* 0x0004400a01007387 */ /* 0x000fe80000100800 */
[----:B------:R-:W4:Y:S04]  /*5ea0*/  LDL R138, [R1+0x440] ;  /* 0x00044000018a7983 */ /* 0x000f280000100800 */
        /* <DEDUP_REMOVED lines=45> */
[----:B--2---:R-:W1:Y:S02]  /*6180*/  SHFL.BFLY PT, R8, R19, 0x2, 0x1f ;  /* 0x0c401f0013087f89 */ /* 0x004e6400000e0000 */
[----:B-1----:R-:W-:-:S02]  /*6190*/  FMNMX.FTZ R8, R8, R19, !PT ;  /* 0x0000001308087209 */ /* 0x002fc40007810000 */
[----:B------:R-:W2:Y:S04]  /*61a0*/  LDL R19, [R1+0x428] ;  /* 0x0004280001137983 */ /* 0x000ea80000100800 */
[----:B------:R-:W1:Y:S01]  /*61b0*/  SHFL.BFLY PT, R9, R8, 0x1, 0x1f ;  /* 0x0c201f0008097f89 */ /* 0x000e6200000e0000 */
[----:B-----5:R-:W-:-:S03]  /*61c0*/  IMAD R6, R15, 0xc00, R6 ;  /* 0x00000c000f067824 */ /* 0x020fc600078e0206 */
[----:B------:R-:W5:Y:S01]  /*61d0*/  LDL R15, [R1+0x404] ;  /* 0x00040400010f7983 */ /* 0x000f620000100800 */
[----:B-1----:R-:W-:-:S03]  /*61e0*/  FMNMX.FTZ R10, R8, R9, !PT ;  /* 0x00000009080a7209 */ /* 0x002fc60007810000 */
[----:B------:R-:W2:Y:S04]  /*61f0*/  LDL R8, [R1+0x420] ;  /* 0x0004200001087983 */ /* 0x000ea80000100800 */
[----:B------:R-:W2:Y:S04]  /*6200*/  LDL R9, [R1+0x424] ;  /* 0x0004240001097983 */ /* 0x000ea80000100800 */
[----:B---3--:R1:W-:Y:S01]  /*6210*/  STL [R1+0x274], R23 ;  /* 0x0002741701007387 */ /* 0x0083e20000100800 */
[----:B----4-:R-:W-:Y:S01]  /*6220*/  FMUL.FTZ R161, R13, R138 ;  /* 0x0000008a0da17220 */ /* 0x010fe20000410000 */
[----:B------:R-:W-:Y:S01]  /*6230*/  FSETP.NEU.FTZ.AND P0, PT, R138, -INF , PT ;  /* 0xff8000008a00780b */ /* 0x000fe20003f1d000 */
[----:B-1----:R-:W-:-:S03]  /*6240*/  FMUL.FTZ R23, R10, R13 ;  /* 0x0000000d0a177220 */ /* 0x002fc60000410000 */
[----:B------:R-:W-:Y:S02]  /*6250*/  FSEL R161, R161, RZ, P0 ;  /* 0x000000ffa1a17208 */ /* 0x000fe40000000000 */
[----:B------:R-:W-:Y:S01]  /*6260*/  FSETP.NEU.FTZ.AND P0, PT, R10, -INF , PT ;  /* 0xff8000000a00780b */ /* 0x000fe20003f1d000 */
[----:B------:R1:W-:Y:S04]  /*6270*/  STL [R1+0x268], R11 ;  /* 0x0002680b01007387 */ /* 0x0003e80000100800 */
[----:B------:R3:W-:Y:S01]  /*6280*/  STL [R1+0x364], R20 ;  /* 0x0003641401007387 */ /* 0x0007e20000100800 */
[----:B-1----:R-:W-:-:S03]  /*6290*/  FFMA.FTZ R11, R95, R13, -R161 ;  /* 0x0000000d5f0b7223 */ /* 0x002fc600000108a1 */
[----:B------:R1:W-:Y:S01]  /*62a0*/  STL [R1+0x370], R12 ;  /* 0x0003700c01007387 */ /* 0x0003e20000100800 */
[----:B---3--:R-:W-:-:S03]  /*62b0*/  FSEL R20, R23, RZ, P0 ;  /* 0x000000ff17147208 */ /* 0x008fc60000000000 */
[----:B------:R3:W-:Y:S04]  /*62c0*/  STL [R1+0x25c], R156 ;  /* 0x00025c9c01007387 */ /* 0x0007e80000100800 */
[----:B------:R4:W-:Y:S01]  /*62d0*/  STL [R1+0x264], R160 ;  /* 0x000264a001007387 */ /* 0x0009e20000100800 */
[-CC-:B------:R-:W-:Y:S01]  /*62e0*/  FFMA.FTZ R159, R159, R13.reuse, -R20.reuse ;  /* 0x0000000d9f9f7223 */ /* 0x180fe20000010814 */
[----:B-1----:R1:W-:Y:S01]  /*62f0*/  MUFU.EX2 R12, R11 ;  /* 0x0000000b000c7308 */ /* 0x0023e20000000800 */
[-CC-:B------:R-:W-:Y:S01]  /*6300*/  FFMA.FTZ R23, R93, R13.reuse, -R20.reuse ;  /* 0x0000000d5d177223 */ /* 0x180fe20000010814 */
[----:B------:R1:W-:Y:S01]  /*6310*/  STL [R1+0x26c], R21 ;  /* 0x00026c1501007387 */ /* 0x0003e20000100800 */
[-CC-:B------:R-:W-:Y:S01]  /*6320*/  FFMA.FTZ R157, R157, R13.reuse, -R20.reuse ;  /* 0x0000000d9d9d7223 */ /* 0x180fe20000010814 */
[-CC-:B---3--:R-:W-:Y:S01]  /*6330*/  FFMA.FTZ R156, R99, R13.reuse, -R161.reuse ;  /* 0x0000000d639c7223 */ /* 0x188fe200000108a1 */
[-CC-:B----4-:R-:W-:Y:S01]  /*6340*/  FFMA.FTZ R160, R109, R13.reuse, -R161.reuse ;  /* 0x0000000d6da07223 */ /* 0x190fe200000108a1 */
[-C--:B-1----:R-:W-:Y:S01]  /*6350*/  FFMA.FTZ R11, R89, R13.reuse, -R20 ;  /* 0x0000000d590b7223 */ /* 0x082fe20000010814 */
[----:B------:R-:W-:-:S03]  /*6360*/  FFMA.FTZ R21, R103, R13, -R161 ;  /* 0x0000000d67157223 */ /* 0x000fc600000108a1 */
[----:B------:R-:W-:Y:S08]  /*6370*/  MUFU.EX2 R156, R156 ;  /* 0x0000009c009c7308 */ /* 0x000ff00000000800 */
[----:B------:R-:W-:Y:S08]  /*6380*/  MUFU.EX2 R160, R160 ;  /* 0x000000a000a07308 */ /* 0x000ff00000000800 */
[----:B------:R-:W-:Y:S08]  /*6390*/  MUFU.EX2 R21, R21 ;  /* 0x0000001500157308 */ /* 0x000ff00000000800 */
[----:B------:R-:W-:Y:S08]  /*63a0*/  MUFU.EX2 R159, R159 ;  /* 0x0000009f009f7308 */ /* 0x000ff00000000800 */
[----:B------:R-:W1:Y:S08]  /*63b0*/  MUFU.EX2 R23, R23 ;  /* 0x0000001700177308 */ /* 0x000e700000000800 */
[----:B------:R-:W-:Y:S08]  /*63c0*/  MUFU.EX2 R157, R157 ;  /* 0x0000009d009d7308 */ /* 0x000ff00000000800 */
[----:B------:R-:W3:Y:S01]  /*63d0*/  MUFU.EX2 R11, R11 ;  /* 0x0000000b000b7308 */ /* 0x000ee20000000800 */
[----:B------:R4:W-:Y:S01]  /*63e0*/  STL [R1+0x2a8], R43 ;  /* 0x0002a82b01007387 */ /* 0x0009e20000100800 */
[----:B------:R-:W-:-:S02]  /*63f0*/  R2UR UR6, R6 ;  /* 0x00000000060672ca */ /* 0x000fc400000e0000 */
[----:B------:R-:W-:Y:S01]  /*6400*/  R2UR UR7, R7 ;  /* 0x00000000070772ca */ /* 0x000fe200000e0000 */
[----:B------:R3:W-:Y:S01]  /*6410*/  STL [R1+0x3d0], R42 ;  /* 0x0003d02a01007387 */ /* 0x0007e20000100800 */
[----:B-1----:R-:W-:-:S03]  /*6420*/  F2FP.BF16.F32.PACK_AB R153, R23, R159 ;  /* 0x0000009f1799723e */ /* 0x002fc600000010ff */
[----:B------:R1:W-:Y:S01]  /*6430*/  STL [R1+0x254], R152 ;  /* 0x0002549801007387 */ /* 0x0003e20000100800 */
[----:B----4-:R-:W-:-:S03]  /*6440*/  IMAD.MOV.U32 R43, RZ, RZ, R7 ;  /* 0x000000ffff2b7224 */ /* 0x010fc600078e0007 */
[----:B------:R4:W-:Y:S01]  /*6450*/  STL [R1+0x258], R154 ;  /* 0x0002589a01007387 */ /* 0x0009e20000100800 */
[----:B---3--:R-:W-:Y:S01]  /*6460*/  VIADD R42, R6, 0x80 ;  /* 0x00000080062a7836 */ /* 0x008fe20000000000 */
[----:B------:R-:W-:Y:S02]  /*6470*/  F2FP.BF16.F32.PACK_AB R155, R11, R157 ;  /* 0x0000009d0b9b723e */ /* 0x000fe400000010ff */
[----:B-1----:R-:W-:Y:S01]  /*6480*/  F2FP.BF16.F32.PACK_AB R152, R21, R160 ;  /* 0x000000a01598723e */ /* 0x002fe200000010ff */
[----:B------:R-:W-:Y:S01]  /*6490*/  STL [R1+0x230], R98 ;  /* 0x0002306201007387 */ /* 0x000fe20000100800 */
[----:B----4-:R-:W-:-:S03]  /*64a0*/  F2FP.BF16.F32.PACK_AB R154, R12, R156 ;  /* 0x0000009c0c9a723e */ /* 0x010fc600000010ff */
[----:B------:R-:W-:Y:S01]  /*64b0*/  STL [R1+0x234], R140 ;  /* 0x0002348c01007387 */ /* 0x000fe20000100800 */
[----:B------:R-:W-:Y:S02]  /*64c0*/  R2UR UR10, R42 ;  /* 0x000000002a0a72ca */ /* 0x000fe400000e0000 */
[----:B------:R-:W-:Y:S01]  /*64d0*/  R2UR UR11, R43 ;  /* 0x000000002b0b72ca */ /* 0x000fe200000e0000 */
[----:B------:R-:W-:Y:S04]  /*64e0*/  STL [R1+0x238], R142 ;  /* 0x0002388e01007387 */ /* 0x000fe80000100800 */
        /* <DEDUP_REMOVED lines=101> */
[----:B------:R1:W-:Y:S01]  /*6b40*/  STL [R1+0x400], R28 ;  /* 0x0004001c01007387 */ /* 0x0003e20000100800 */
[----:B------:R3:W-:Y:S06]  /*6b50*/  BAR.SYNC.DEFER_BLOCKING R205, 0x100 ;  /* 0x000400cd0000751d */ /* 0x0007ec0000010000 */
[----:B-1----:R-:W-:-:S06]  /*6b60*/  WARPGROUP.ARRIVE ;  /* 0x00000000000079c5 */ /* 0x002fcc0000000000 */
[----:B------:R-:W-:Y:S01]  /*6b70*/  HGMMA.64x256x16.F32.BF16 R24, R152, gdesc[UR4].tnspB, RZ, !UPT, gsb0 ;  /* 0x43e0000498187df0 */ /* 0x000fe2000c0018ff */
        /* <DEDUP_REMOVED lines=8> */
[----:B-----5:R1:W-:Y:S01]  /*6c00*/  STL [R1+0x404], R15 ;  /* 0x0004040f01007387 */ /* 0x0203e20000100800 */
[----:B------:R-:W-:Y:S03]  /*6c10*/  MUFU.EX2 R14, R14 ;  /* 0x0000000e000e7308 */ /* 0x000fe60000000800 */
[----:B------:R4:W-:Y:S04]  /*6c20*/  STL [R1+0x410], R18 ;  /* 0x0004101201007387 */ /* 0x0009e80000100800 */
[----:B--2---:R2:W-:Y:S01]  /*6c30*/  STL [R1+0x428], R19 ;  /* 0x0004281301007387 */ /* 0x0045e20000100800 */
[----:B------:R-:W5:Y:S08]  /*6c40*/  MUFU.EX2 R168, R168 ;  /* 0x000000a800a87308 */ /* 0x000f700000000800 */
[----:B------:R-:W-:Y:S08]  /*6c50*/  MUFU.EX2 R171, R171 ;  /* 0x000000ab00ab7308 */ /* 0x000ff00000000800 */
[----:B------:R-:W3:Y:S08]  /*6c60*/  MUFU.EX2 R170, R170 ;  /* 0x000000aa00aa7308 */ /* 0x000ef00000000800 */
[----:B------:R-:W-:Y:S08]  /*6c70*/  MUFU.EX2 R169, R169 ;  /* 0x000000a900a97308 */ /* 0x000ff00000000800 */
[----:B-1----:R-:W1:Y:S08]  /*6c80*/  MUFU.EX2 R15, R230 ;  /* 0x000000e6000f7308 */ /* 0x002e700000000800 */
[----:B----4-:R-:W-:Y:S08]  /*6c90*/  MUFU.EX2 R18, R229 ;  /* 0x000000e500127308 */ /* 0x010ff00000000800 */
[----:B--2---:R-:W2:Y:S01]  /*6ca0*/  MUFU.EX2 R19, R228 ;  /* 0x000000e400137308 */ /* 0x004ea20000000800 */
        /* <DEDUP_REMOVED lines=9> */
[-CC-:B------:R-:W-:Y:S01]  /*6d40*/  FFMA.FTZ R188, R188, R13.reuse, -R161.reuse ;  /* 0x0000000dbcbc7223 */ /* 0x180fe200000108a1 */
[-CC-:B------:R-:W-:Y:S01]  /*6d50*/  FFMA.FTZ R189, R189, R13.reuse, -R161.reuse ;  /* 0x0000000dbdbd7223 */ /* 0x180fe200000108a1 */
[-CC-:B------:R-:W-:Y:S01]  /*6d60*/  FFMA.FTZ R190, R190, R13.reuse, -R161.reuse ;  /* 0x0000000dbebe7223 */ /* 0x180fe200000108a1 */
[-CC-:B------:R-:W-:Y:S01]  /*6d70*/  FFMA.FTZ R191, R191, R13.reuse, -R20.reuse ;  /* 0x0000000dbfbf7223 */ /* 0x180fe20000010814 */
[-CC-:B------:R-:W-:Y:S01]  /*6d80*/  FFMA.FTZ R192, R192, R13.reuse, -R20.reuse ;  /* 0x0000000dc0c07223 */ /* 0x180fe20000010814 */
[-CC-:B------:R-:W-:Y:S01]  /*6d90*/  FFMA.FTZ R193, R193, R13.reuse, -R20.reuse ;  /* 0x0000000dc1c17223 */ /* 0x180fe20000010814 */
[-C--:B------:R-:W-:Y:S01]  /*6da0*/  FFMA.FTZ R199, R199, R13.reuse, -R20 ;  /* 0x0000000dc7c77223 */ /* 0x080fe20000010814 */
[----:B----4-:R-:W-:Y:S01]  /*6db0*/  FFMA.FTZ R162, R222, R13, -R161 ;  /* 0x0000000ddea27223 */ /* 0x010fe200000108a1 */
[----:B------:R-:W-:Y:S01]  /*6dc0*/  MUFU.EX2 R188, R188 ;  /* 0x000000bc00bc7308 */ /* 0x000fe20000000800 */
[----:B------:R-:W-:-:S02]  /*6dd0*/  WARPGROUP.DEPBAR.LE gsb0, 0x0 ;  /* 0x00008000000079c5 */ /* 0x000fc40000010000 */
[----:B-----5:R-:W-:Y:S02]  /*6de0*/  F2FP.BF16.F32.PACK_AB R152, R168, R14 ;  /* 0x0000000ea898723e */ /* 0x020fe400000010ff */
[----:B---3--:R-:W-:Y:S02]  /*6df0*/  F2FP.BF16.F32.PACK_AB R154, R170, R171 ;  /* 0x000000abaa9a723e */ /* 0x008fe400000010ff */
[----:B-1----:R-:W-:Y:S02]  /*6e00*/  F2FP.BF16.F32.PACK_AB R153, R15, R169 ;  /* 0x000000a90f99723e */ /* 0x002fe400000010ff */
[----:B--2---:R-:W-:Y:S01]  /*6e10*/  F2FP.BF16.F32.PACK_AB R155, R19, R18 ;  /* 0x00000012139b723e */ /* 0x004fe200000010ff */
[----:B------:R-:W-:Y:S04]  /*6e20*/  STL.128 [R1+0x230], R24 ;  /* 0x0002301801007387 */ /* 0x000fe80000100c00 */
        /* <DEDUP_REMOVED lines=30> */
[----:B------:R1:W-:Y:S02]  /*7010*/  STL.128 [R1+0x420], R148 ;  /* 0x0004209401007387 */ /* 0x0003e40000100c00 */
[----:B-1----:R-:W-:-:S06]  /*7020*/  WARPGROUP.ARRIVE ;  /* 0x00000000000079c5 */ /* 0x002fcc0000000000 */
[----:B------:R-:W-:Y:S01]  /*7030*/  HGMMA.64x256x16.F32.BF16 R24, R152, gdesc[UR8].tnspB, R24, gsb0 ;  /* 0x43e0000898187df0 */ /* 0x000fe20008001818 */
[----:B------:R-:W1:Y:S08]  /*7040*/  MUFU.EX2 R162, R162 ;  /* 0x000000a200a27308 */ /* 0x000e700000000800 */
[----:B------:R-:W-:Y:S08]  /*7050*/  MUFU.EX2 R189, R189 ;  /* 0x000000bd00bd7308 */ /* 0x000ff00000000800 */
[----:B------:R-:W2:Y:S08]  /*7060*/  MUFU.EX2 R190, R190 ;  /* 0x000000be00be7308 */ /* 0x000eb00000000800 */
[----:B------:R-:W-:Y:S08]  /*7070*/  MUFU.EX2 R191, R191 ;  /* 0x000000bf00bf7308 */ /* 0x000ff00000000800 */
[----:B------:R-:W3:Y:S08]  /*7080*/  MUFU.EX2 R192, R192 ;  /* 0x000000c000c07308 */ /* 0x000ef00000000800 */
[----:B------:R-:W-:Y:S08]  /*7090*/  MUFU.EX2 R193, R193 ;  /* 0x000000c100c17308 */ /* 0x000ff00000000800 */
[----:B------:R-:W4:Y:S01]  /*70a0*/  MUFU.EX2 R199, R199 ;  /* 0x000000c700c77308 */ /* 0x000f220000000800 */
[----:B------:R-:W-:-:S02]  /*70b0*/  VIADD R8, R6, 0x100 ;  /* 0x0000010006087836 */ /* 0x000fc40000000000 */
[----:B------:R-:W-:-:S03]  /*70c0*/  IMAD.MOV.U32 R9, RZ, RZ, R7 ;  /* 0x000000ffff097224 */ /* 0x000fc600078e0007 */
[----:B------:R-:W-:Y:S02]  /*70d0*/  R2UR UR6, R8 ;  /* 0x00000000080672ca */ /* 0x000fe400000e0000 */
[----:B------:R-:W-:Y:S01]  /*70e0*/  R2UR UR7, R9 ;  /* 0x00000000090772ca */ /* 0x000fe200000e0000 */
[-CC-:B------:R-:W-:Y:S01]  /*70f0*/  FFMA.FTZ R201, R201, R13.reuse, -R161.reuse ;  /* 0x0000000dc9c97223 */ /* 0x180fe200000108a1 */
[-CC-:B------:R-:W-:Y:S01]  /*7100*/  FFMA.FTZ R202, R202, R13.reuse, -R161.reuse ;  /* 0x0000000dcaca7223 */ /* 0x180fe200000108a1 */
[-CC-:B------:R-:W-:Y:S01]  /*7110*/  FFMA.FTZ R203, R203, R13.reuse, -R161.reuse ;  /* 0x0000000dcbcb7223 */ /* 0x180fe200000108a1 */
[-C--:B------:R-:W-:Y:S01]  /*7120*/  FFMA.FTZ R216, R216, R13.reuse, -R161 ;  /* 0x0000000dd8d87223 */ /* 0x080fe200000108a1 */
[-CC-:B------:R-:W-:Y:S01]  /*7130*/  FFMA.FTZ R217, R217, R13.reuse, -R20.reuse ;  /* 0x0000000dd9d97223 */ /* 0x180fe20000010814 */
[-CC-:B------:R-:W-:Y:S01]  /*7140*/  FFMA.FTZ R218, R218, R13.reuse, -R20.reuse ;  /* 0x0000000ddada7223 */ /* 0x180fe20000010814 */
[-CC-:B------:R-:W-:Y:S01]  /*7150*/  FFMA.FTZ R219, R219, R13.reuse, -R20.reuse ;  /* 0x0000000ddbdb7223 */ /* 0x180fe20000010814 */
[----:B------:R-:W-:Y:S01]  /*7160*/  FFMA.FTZ R220, R220, R13, -R20 ;  /* 0x0000000ddcdc7223 */ /* 0x000fe20000010814 */
[----:B------:R-:W-:Y:S08]  /*7170*/  MUFU.EX2 R201, R201 ;  /* 0x000000c900c97308 */ /* 0x000ff00000000800 */
[----:B------:R-:W5:Y:S08]  /*7180*/  MUFU.EX2 R202, R202 ;  /* 0x000000ca00ca7308 */ /* 0x000f700000000800 */
[----:B------:R-:W-:Y:S08]  /*7190*/  MUFU.EX2 R203, R203 ;  /* 0x000000cb00cb7308 */ /* 0x000ff00000000800 */
[----:B------:R-:W5:Y:S08]  /*71a0*/  MUFU.EX2 R216, R216 ;  /* 0x000000d800d87308 */ /* 0x000f700000000800 */
[----:B------:R-:W-:Y:S08]  /*71b0*/  MUFU.EX2 R217, R217 ;  /* 0x000000d900d97308 */ /* 0x000ff00000000800 */
[----:B------:R-:W5:Y:S01]  /*71c0*/  MUFU.EX2 R218, R218 ;  /* 0x000000da00da7308 */ /* 0x000f620000000800 */
[----:B------:R-:W-:-:S02]  /*71d0*/  WARPGROUP.DEPBAR.LE gsb0, 0x0 ;  /* 0x00008000000079c5 */ /* 0x000fc40000010000 */
[----:B-1----:R-:W-:Y:S02]  /*71e0*/  F2FP.BF16.F32.PACK_AB R152, R188, R162 ;  /* 0x000000a2bc98723e */ /* 0x002fe400000010ff */
[----:B--2---:R-:W-:Y:S02]  /*71f0*/  F2FP.BF16.F32.PACK_AB R154, R190, R189 ;  /* 0x000000bdbe9a723e */ /* 0x004fe400000010ff */
[----:B---3--:R-:W-:Y:S02]  /*7200*/  F2FP.BF16.F32.PACK_AB R153, R192, R191 ;  /* 0x000000bfc099723e */ /* 0x008fe400000010ff */
[----:B----4-:R-:W-:Y:S01]  /*7210*/  F2FP.BF16.F32.PACK_AB R155, R199, R193 ;  /* 0x000000c1c79b723e */ /* 0x010fe200000010ff */
        /* <DEDUP_REMOVED lines=34> */
[----:B------:R-:W-:Y:S08]  /*7440*/  MUFU.EX2 R219, R219 ;  /* 0x000000db00db7308 */ /* 0x000ff00000000800 */
[----:B------:R-:W1:Y:S01]  /*7450*/  MUFU.EX2 R220, R220 ;  /* 0x000000dc00dc7308 */ /* 0x000e620000000800 */
[----:B------:R-:W-:-:S02]  /*7460*/  VIADD R8, R6, 0x180 ;  /* 0x0000018006087836 */ /* 0x000fc40000000000 */
[----:B------:R-:W-:-:S03]  /*7470*/  IMAD.MOV.U32 R9, RZ, RZ, R7 ;  /* 0x000000ffff097224 */ /* 0x000fc600078e0007 */
[----:B------:R-:W-:Y:S02]  /*7480*/  R2UR UR6, R8 ;  /* 0x00000000080672ca */ /* 0x000fe400000e0000 */
[----:B------:R-:W-:Y:S01]  /*7490*/  R2UR UR7, R9 ;  /* 0x00000000090772ca */ /* 0x000fe200000e0000 */
[----:B------:R-:W-:Y:S02]  /*74a0*/  VIADD R8, R6, 0x200 ;  /* 0x0000020006087836 */ /* 0x000fe40000000000 */
[----:B------:R-:W-:Y:S02]  /*74b0*/  IMAD.MOV.U32 R9, RZ, RZ, R7 ;  /* 0x000000ffff097224 */ /* 0x000fe400078e0007 */
[----:B------:R-:W-:Y:S01]  /*74c0*/  FFMA.FTZ R183, R183, R13, -R20 ;  /* 0x0000000db7b77223 */ /* 0x000fe20000010814 */
[----:B------:R-:W-:Y:S02]  /*74d0*/  WARPGROUP.DEPBAR.LE gsb0, 0x0 ;  /* 0x00008000000079c5 */ /* 0x000fe40000010000 */
[----:B-----5:R-:W-:-:S02]  /*74e0*/  F2FP.BF16.F32.PACK_AB R152, R202, R201 ;  /* 0x000000c9ca98723e */ /* 0x020fc400000010ff */
[----:B------:R-:W-:Y:S02]  /*74f0*/  F2FP.BF16.F32.PACK_AB R154, R216, R203 ;  /* 0x000000cbd89a723e */ /* 0x000fe400000010ff */
[----:B------:R-:W-:Y:S02]  /*7500*/  F2FP.BF16.F32.PACK_AB R153, R218, R217 ;  /* 0x000000d9da99723e */ /* 0x000fe400000010ff */
[----:B-1----:R-:W-:Y:S01]  /*7510*/  F2FP.BF16.F32.PACK_AB R155, R220, R219 ;  /* 0x000000dbdc9b723e */ /* 0x002fe200000010ff */
        /* <DEDUP_REMOVED lines=34> */
[----:B------:R-:W-:Y:S01]  /*7740*/  R2UR UR6, R8 ;  /* 0x00000000080672ca */ /* 0x000fe200000e0000 */
[-CC-:B------:R-:W-:Y:S01]  /*7750*/  FFMA.FTZ R8, R172, R13.reuse, -R161.reuse ;  /* 0x0000000dac087223 */ /* 0x180fe200000108a1 */
[----:B------:R-:W-:Y:S01]  /*7760*/  R2UR UR7, R9 ;  /* 0x00000000090772ca */ /* 0x000fe200000e0000 */
        /* <DEDUP_REMOVED lines=10> */
[----:B------:R-:W-:Y:S08]  /*7810*/  MUFU.EX2 R8, R8 ;  /* 0x0000000800087308 */ /* 0x000ff00000000800 */
[----:B------:R-:W1:Y:S08]  /*7820*/  MUFU.EX2 R9, R9 ;  /* 0x0000000900097308 */ /* 0x000e700000000800 */
[----:B------:R-:W-:Y:S08]  /*7830*/  MUFU.EX2 R172, R172 ;  /* 0x000000ac00ac7308 */ /* 0x000ff00000000800 */
[----:B------:R-:W2:Y:S08]  /*7840*/  MUFU.EX2 R173, R173 ;  /* 0x000000ad00ad7308 */ /* 0x000eb00000000800 */
[----:B------:R-:W-:Y:S08]  /*7850*/  MUFU.EX2 R174, R174 ;  /* 0x000000ae00ae7308 */ /* 0x000ff00000000800 */
[----:B------:R-:W3:Y:S08]  /*7860*/  MUFU.EX2 R175, R175 ;  /* 0x000000af00af7308 */ /* 0x000ef00000000800 */
[----:B------:R-:W-:Y:S08]  /*7870*/  MUFU.EX2 R180, R180 ;  /* 0x000000b400b47308 */ /* 0x000ff00000000800 */
[----:B------:R-:W4:Y:S01]  /*7880*/  MUFU.EX2 R179, R183 ;  /* 0x000000b700b37308 */ /* 0x000f220000000800 */
[-CC-:B------:R-:W-:Y:S01]  /*7890*/  FFMA.FTZ R181, R164, R13.reuse, -R20.reuse ;  /* 0x0000000da4b57223 */ /* 0x180fe20000010814 */
[-CC-:B------:R-:W-:Y:S01]  /*78a0*/  FFMA.FTZ R166, R166, R13.reuse, -R20.reuse ;  /* 0x0000000da6a67223 */ /* 0x180fe20000010814 */
[-CC-:B------:R-:W-:Y:S01]  /*78b0*/  FFMA.FTZ R164, R165, R13.reuse, -R20.reuse ;  /* 0x0000000da5a47223 */ /* 0x180fe20000010814 */
[----:B------:R-:W-:-:S04]  /*78c0*/  FFMA.FTZ R13, R167, R13, -R20 ;  /* 0x0000000da70d7223 */ /* 0x000fc80000010814 */
[----:B------:R-:W-:Y:S08]  /*78d0*/  MUFU.EX2 R161, R182 ;  /* 0x000000b600a17308 */ /* 0x000ff00000000800 */
[----:B------:R-:W5:Y:S08]  /*78e0*/  MUFU.EX2 R176, R176 ;  /* 0x000000b000b07308 */ /* 0x000f700000000800 */
[----:B------:R-:W-:Y:S08]  /*78f0*/  MUFU.EX2 R177, R177 ;  /* 0x000000b100b17308 */ /* 0x000ff00000000800 */
[----:B------:R-:W5:Y:S08]  /*7900*/  MUFU.EX2 R178, R178 ;  /* 0x000000b200b27308 */ /* 0x000f700000000800 */
[----:B------:R-:W-:Y:S01]  /*7910*/  MUFU.EX2 R166, R166 ;  /* 0x000000a600a67308 */ /* 0x000fe20000000800 */
        /* <DEDUP_REMOVED lines=41> */
[----:B------:R-:W2:Y:S01]  /*7bb0*/  MUFU.EX2 R13, R13 ;  /* 0x0000000d000d7308 */ /* 0x000ea20000000800 */
[----:B------:R-:W-:Y:S01]  /*7bc0*/  VIADD R6, R6, 0x280 ;  /* 0x0000028006067836 */ /* 0x000fe20000000000 */
[----:B------:R-:W-:-:S04]  /*7bd0*/  R2UR UR7, R7 ;  /* 0x00000000070772ca */ /* 0x000fc800000e0000 */
[----:B------:R-:W-:Y:S01]  /*7be0*/  R2UR UR6, R6 ;  /* 0x00000000060672ca */ /* 0x000fe200000e0000 */
[----:B------:R-:W3:Y:S01]  /*7bf0*/  S2R R227, SR_TID.X ;  /* 0x0000000000e37919 */ /* 0x000ee20000002100 */
[----:B------:R-:W-:Y:S01]  /*7c00*/  FADD.FTZ R21, R160, R21 ;  /* 0x00000015a0157221 */ /* 0x000fe20000010000 */
[----:B------:R-:W-:-:S03]  /*7c10*/  FADD.FTZ R20, R159, R23 ;  /* 0x000000179f147221 */ /* 0x000fc60000010000 */
[----:B------:R-:W-:Y:S01]  /*7c20*/  FADD.FTZ R23, R156, R21 ;  /* 0x000000159c177221 */ /* 0x000fe20000010000 */
[----:B------:R-:W-:Y:S01]  /*7c30*/  FADD.FTZ R156, R157, R20 ;  /* 0x000000149d9c7221 */ /* 0x000fe20000010000 */
[----:B---3--:R-:W-:-:S13]  /*7c40*/  LOP3.LUT P6, RZ, R227, 0x7f, RZ, 0xc0, !PT ;  /* 0x0000007fe3ff7812 */ /* 0x008fda00078cc0ff */
[----:B------:R-:W3:Y:S04]  /*7c50*/  @!P6 LDL.64 R6, [R1+0x68] ;  /* 0x000068000106e983 */ /* 0x000ee80000100a00 */
[----:B------:R-:W4:Y:S01]  /*7c60*/  @!P6 LDL R21, [R1+0x218] ;  /* 0x000218000115e983 */ /* 0x000f220000100800 */
[----:B------:R-:W-:Y:S02]  /*7c70*/  WARPGROUP.DEPBAR.LE gsb0, 0x0 ;  /* 0x00008000000079c5 */ /* 0x000fe40000010000 */
[----:B-----5:R-:W-:Y:S02]  /*7c80*/  F2FP.BF16.F32.PACK_AB R152, R176, R161 ;  /* 0x000000a1b098723e */ /* 0x020fe400000010ff */
[----:B------:R-:W-:Y:S02]  /*7c90*/  F2FP.BF16.F32.PACK_AB R154, R178, R177 ;  /* 0x000000b1b29a723e */ /* 0x000fe400000010ff */
[----:B-1----:R-:W-:-:S02]  /*7ca0*/  F2FP.BF16.F32.PACK_AB R153, R181, R166 ;  /* 0x000000a6b599723e */ /* 0x002fc400000010ff */
        /* <DEDUP_REMOVED lines=74> */
[----:B------:R1:W-:Y:S04]  /*8150*/  STL.128 [R1+0x3b0], R120 ;  /* 0x0003b07801007387 */ /* 0x0003e80000100c00 */
[----:B------:R-:W-:Y:S04]  /*8160*/  STL.128 [R1+0x3c0], R124 ;  /* 0x0003c07c01007387 */ /* 0x000fe80000100c00 */
[----:B------:R-:W-:Y:S04]  /*8170*/  STL.128 [R1+0x3d0], R128 ;  /* 0x0003d08001007387 */ /* 0x000fe80000100c00 */
[----:B------:R-:W-:Y:S04]  /*8180*/  STL.128 [R1+0x3e0], R132 ;  /* 0x0003e08401007387 */ /* 0x000fe80000100c00 */
[----:B------:R-:W-:Y:S04]  /*8190*/  STL.128 [R1+0x3f0], R136 ;  /* 0x0003f08801007387 */ /* 0x000fe80000100c00 */
[----:B------:R-:W-:Y:S04]  /*81a0*/  STL.128 [R1+0x400], R140 ;  /* 0x0004008c01007387 */ /* 0x000fe80000100c00 */
[----:B------:R-:W-:Y:S04]  /*81b0*/  STL.128 [R1+0x410], R144 ;  /* 0x0004109001007387 */ /* 0x000fe80000100c00 */
[----:B------:R2:W-:Y:S04]  /*81c0*/  STL.128 [R1+0x420], R148 ;  /* 0x0004209401007387 */ /* 0x0005e80000100c00 */
[----:B------:R-:W5:Y:S04]  /*81d0*/  LDL R159, [R1+0x230] ;  /* 0x00023000019f7983 */ /* 0x000f680000100800 */
[----:B------:R-:W5:Y:S04]  /*81e0*/  LDL R157, [R1+0x234] ;  /* 0x00023400019d7983 */ /* 0x000f680000100800 */
[----:B------:R-:W5:Y:S04]  /*81f0*/  LDL R155, [R1+0x238] ;  /* 0x00023800019b7983 */ /* 0x000f680000100800 */
[----:B------:R-:W5:Y:S04]  /*8200*/  LDL R153, [R1+0x23c] ;  /* 0x00023c0001997983 */ /* 0x000f680000100800 */
[----:B-1----:R-:W5:Y:S04]  /*8210*/  LDL R123, [R1+0x240] ;  /* 0x00024000017b7983 */ /* 0x002f680000100800 */
[----:B------:R-:W5:Y:S04]  /*8220*/  LDL R121, [R1+0x244] ;  /* 0x0002440001797983 */ /* 0x000f680000100800 */
        /* <DEDUP_REMOVED lines=57> */
[----:B--2---:R-:W2:Y:S04]  /*85c0*/  LDL R150, [R1+0x32c] ;  /* 0x00032c0001967983 */ /* 0x004ea80000100800 */
[----:B------:R-:W2:Y:S04]  /*85d0*/  LDL R148, [R1+0x330] ;  /* 0x0003300001947983 */ /* 0x000ea80000100800 */
        /* <DEDUP_REMOVED lines=62> */
[----:B------:R-:W2:Y:S01]  /*89c0*/  LDL R24, [R1+0x42c] ;  /* 0x00042c0001187983 */ /* 0x000ea20000100800 */
        /* <DEDUP_REMOVED lines=22> */
[----:B---3--:R-:W-:Y:S02]  /*8b30*/  @!P6 MOV R6, R6 ;  /* 0x000000060006e202 */ /* 0x008fe40000000f00 */
[----:B------:R-:W-:Y:S01]  /*8b40*/  FADD.FTZ R176, R176, R161 ;  /* 0x000000a1b0b07221 */ /* 0x000fe20000010000 */
[----:B------:R-:W-:Y:S02]  /*8b50*/  FADD.FTZ R181, R181, R166 ;  /* 0x000000a6b5b57221 */ /* 0x000fe40000010000 */
[----:B----4-:R-:W-:Y:S02]  /*8b60*/  @!P6 IMAD R21, R21, 0x8, R6 ;  /* 0x000000081515e824 */ /* 0x010fe400078e0206 */
[----:B------:R-:W-:Y:S01]  /*8b70*/  FADD.FTZ R177, R177, R176 ;  /* 0x000000b0b1b17221 */ /* 0x000fe20000010000 */
[----:B------:R-:W-:Y:S01]  /*8b80*/  FADD.FTZ R164, R164, R181 ;  /* 0x000000b5a4a47221 */ /* 0x000fe20000010000 */
[----:B------:R-:W-:Y:S02]  /*8b90*/  STL [R1+0x88], RZ ;  /* 0x000088ff01007387 */ /* 0x000fe40000100800 */
[----:B------:R-:W-:Y:S01]  /*8ba0*/  FADD.FTZ R178, R178, R177 ;  /* 0x000000b1b2b27221 */ /* 0x000fe20000010000 */
[----:B------:R-:W-:Y:S01]  /*8bb0*/  FADD.FTZ R179, R13, R164 ;  /* 0x000000a40db37221 */ /* 0x000fe20000010000 */
[----:B------:R-:W-:Y:S01]  /*8bc0*/  STL [R1+0x88], R0 ;  /* 0x0000880001007387 */ /* 0x000fe20000100800 */
[----:B------:R-:W-:-:S03]  /*8bd0*/  @!P6 PRMT R21, RZ, 0x654, R21 ;  /* 0x00000654ff15e816 */ /* 0x000fc60000000015 */
[----:B------:R-:W-:Y:S04]  /*8be0*/  STL [R1+0x88], R0 ;  /* 0x0000880001007387 */ /* 0x000fe80000100800 */
[----:B------:R-:W-:Y:S04]  /*8bf0*/  STL [R1+0x88], R0 ;  /* 0x0000880001007387 */ /* 0x000fe80000100800 */
[----:B------:R-:W-:Y:S04]  /*8c00*/  STL [R1+0x88], R0 ;  /* 0x0000880001007387 */ /* 0x000fe80000100800 */
[----:B------:R-:W-:Y:S04]  /*8c10*/  STL [R1+0x88], R0 ;  /* 0x0000880001007387 */ /* 0x000fe80000100800 */
[----:B------:R1:W-:Y:S04]  /*8c20*/  STL [R1+0x88], R0 ;  /* 0x0000880001007387 */ /* 0x0003e80000100800 */
[----:B------:R3:W-:Y:S04]  /*8c30*/  STL [R1+0x444], R10 ;  /* 0x0004440a01007387 */ /* 0x0007e80000100800 */
[----:B------:R4:W-:Y:S04]  /*8c40*/  STL.64 [R1+0x450], R178 ;  /* 0x000450b201007387 */ /* 0x0009e80000100a00 */
[----:B-----5:R4:W-:Y:S04]  /*8c50*/  STL [R1+0x230], R159 ;  /* 0x0002309f01007387 */ /* 0x0209e80000100800 */
[----:B------:R4:W-:Y:S04]  /*8c60*/  STL [R1+0x234], R157 ;  /* 0x0002349d01007387 */ /* 0x0009e80000100800 */
        /* <DEDUP_REMOVED lines=61> */
[----:B--2---:R4:W-:Y:S04]  /*9040*/  STL [R1+0x32c], R150 ;  /* 0x00032c9601007387 */ /* 0x0049e80000100800 */
        /* <DEDUP_REMOVED lines=63> */
[----:B------:R4:W-:Y:S01]  /*9440*/  STL [R1+0x42c], R24 ;  /* 0x00042c1801007387 */ /* 0x0009e20000100800 */
[----:B------:R4:W-:Y:S03]  /*9450*/  @!P6 SYNCS.ARRIVE.TRANS64.RED.A1T0 RZ, [R21+URZ], RZ ;  /* 0x000000ff15ffe9a7 */ /* 0x0009e6000810043f */
[----:B-1----:R-:W2:Y:S01]  /*9460*/  LDL R0, [R1+0x70] ;  /* 0x0000700001007983 */ /* 0x002ea20000100800 */
[----:B------:R-:W-:Y:S01]  /*9470*/  ISETP.GE.AND P0, PT, R5, 0x1, PT ;  /* 0x000000010500780c */ /* 0x000fe20003f06270 */
[----:B------:R-:W-:-:S06]  /*9480*/  UIADD3 UR45, UR45, -0x2, URZ ;  /* 0xfffffffe2d2d7890 */ /* 0x000fcc000fffe03f */
[----:B---3--:R-:W-:Y:S02]  /*9490*/  IMAD.U32 R10, RZ, RZ, UR45 ;  /* 0x0000002dff0a7e24 */ /* 0x008fe4000f8e00ff */
[----:B--2---:R-:W-:-:S05]  /*94a0*/  IMAD.SHL.U32 R9, R0, 0x80, RZ ;  /* 0x0000008000097824 */ /* 0x004fca00078e00ff */
[----:B------:R-:W-:-:S05]  /*94b0*/  IADD3 R7, R9, UR40, -R236 ;  /* 0x0000002809077c10 */ /* 0x000fca000fffe8ec */
[----:B------:R-:W-:Y:S01]  /*94c0*/  IMAD.IADD R4, R7, 0x1, R4 ;  /* 0x0000000107047824 */ /* 0x000fe200078e0204 */
[----:B----4-:R-:W-:Y:S06]  /*94d0*/  @!P0 BRA `(.L_x_8747) ;  /* 0x0000000000408947 */ /* 0x010fec0003800000 */
[C---:B------:R-:W-:Y:S01]  /*94e0*/  ISETP.GT.AND P0, PT, R7.reuse, RZ, PT ;  /* 0x000000ff0700720c */ /* 0x040fe20003f04270 */
[----:B------:R-:W-:Y:S01]  /*94f0*/  BSSY B0, `(.L_x_8748) ;  /* 0x000000c000007945 */ /* 0x000fe20003800000 */
[----:B------:R-:W-:-:S11]  /*9500*/  VIADD R0, R7, 0xffffffff ;  /* 0xffffffff07007836 */ /* 0x000fd60000000000 */
[----:B------:R-:W-:Y:S05]  /*9510*/  @P0 BRA `(.L_x_8749) ;  /* 0x0000000000180947 */ /* 0x000fea0003800000 */
[----:B------:R-:W-:Y:S01]  /*9520*/  ISETP.NE.AND P0, PT, R5, 0x1, PT ;  /* 0x000000010500780c */ /* 0x000fe20003f05270 */
[----:B------:R-:W-:-:S12]  /*9530*/  IMAD.MOV R7, RZ, RZ, -R7 ;  /* 0x000000ffff077224 */ /* 0x000fd800078e0a07 */
[----:B------:R-:W-:-:S05]  /*9540*/  @P0 IMAD.HI.U32 R2, R7, R2, RZ ;  /* 0x0000000207020227 */ /* 0x000fca00078e00ff */
[----:B------:R-:W-:-:S04]  /*9550*/  @P0 SHF.R.U32.HI R7, RZ, R3, R2 ;  /* 0x00000003ff070219 */ /* 0x000fc80000011602 */
[----:B------:R-:W-:Y:S01]  /*9560*/  LOP3.LUT R0, RZ, R7, RZ, 0x33, !PT ;  /* 0x00000007ff007212 */ /* 0x000fe200078e33ff */
[----:B------:R-:W-:Y:S06]  /*9570*/  BRA `(.L_x_8750) ;  /* 0x00000000000c7947 */ /* 0x000fec0003800000 */
.L_x_8749:
[----:B------:R-:W-:-:S13]  /*9580*/  ISETP.NE.AND P0, PT, R5, 0x1, PT ;  /* 0x000000010500780c */ /* 0x000fda0003f05270 */
[----:B------:R-:W-:-:S05]  /*9590*/  @P0 IMAD.HI.U32 R2, R0, R2, RZ ;  /* 0x0000000200020227 */ /* 0x000fca00078e00ff */
[----:B------:R-:W-:-:S07]  /*95a0*/  @P0 SHF.R.U32.HI R0, RZ, R3, R2 ;  /* 0x00000003ff000219 */ /* 0x000fce0000011602 */
.L_x_8750:
[----:B------:R-:W-:Y:S05]  /*95b0*/  BSYNC B0 ;  /* 0x0000000000007941 */ /* 0x000fea0003800000 */
.L_x_8748:
[----:B------:R-:W-:-:S05]  /*95c0*/  IMAD R5, R0, R5, R5 ;  /* 0x0000000500057224 */ /* 0x000fca00078e0205 */
[----:B------:R-:W-:-:S07]  /*95d0*/  VIMNMX R4, R4, R5, PT ;  /* 0x0000000504047248 */ /* 0x000fce0003fe0100 */
.L_x_8747:
[----:B------:R-:W-:Y:S01]  /*95e0*/  IMAD.HI R4, R4, 0x2aaaaaab, RZ ;  /* 0x2aaaaaab04047827 */ /* 0x000fe200078e02ff */
[----:B------:R-:W-:Y:S04]  /*95f0*/  BSSY B2, `(.L_x_8751) ;  /* 0x0000012000027945 */ /* 0x000fe80003800000 */
[----:B------:R-:W-:-:S04]  /*9600*/  SHF.R.U32.HI R3, RZ, 0x1f, R4 ;  /* 0x0000001fff037819 */ /* 0x000fc80000011604 */
[----:B------:R-:W-:-:S04]  /*9610*/  LEA.HI.SX32 R3, R4, R3, 0x1c ;  /* 0x0000000304037211 */ /* 0x000fc800078fe2ff */
[----:B------:R-:W-:-:S04]  /*9620*/  VIMNMX R192, R3, UR41, !PT ;  /* 0x0000002903c07c48 */ /* 0x000fc8000ffe0100 */
[----:B------:R-:W-:-:S13]  /*9630*/  ISETP.GE.AND P0, PT, R10, R192, PT ;  /* 0x000000c00a00720c */ /* 0x000fda0003f06270 */
[----:B------:R-:W-:Y:S05]  /*9640*/  @!P0 BRA `(.L_x_8752) ;  /* 0x0000000000308947 */ /* 0x000fea0003800000 */
[----:B------:R-:W-:Y:S01]  /*9650*/  BSSY B1, `(.L_x_8753) ;  /* 0x0000009000017945 */ /* 0x000fe20003800000 */
.L_x_8755:
[----:B------:R-:W-:Y:S01]  /*9660*/  BSSY B0, `(.L_x_8754) ;  /* 0x0000004000007945 */ /* 0x000fe20003800000 */
[----:B------:R-:W-:Y:S01]  /*9670*/  VIADD R0, R16, 0x178 ;  /* 0x0000017810007836 */ /* 0x000fe20000000000 */
[----:B------:R-:W-:-:S07]  /*9680*/  MOV R201, 0x96a0 ;  /* 0x000096a000c97802 */ /* 0x000fce0000000f00 */
[----:B------:R-:W-:Y:S05]  /*9690*/  CALL.REL.NOINC `($_ZN7cutlass13device_kernelIN5flash11enable_sm90INS1_16FlashAttnFwdSm90INS1_25CollectiveMainloopFwdSm90ILi2EN4cute5tupleIJNS5_1CILi1EEES8_S8_EEENS6_IJNS7_ILi128EEENS7_ILi96EEENS7_ILi64EEEEEELi256ENS_10bfloat16_tEfNS_4arch4Sm90ELb0ELb1ELb1ELb0ELb0ELb0ELb1ELb1ELb0ELb0ELb0ELb0EEENS1_21CollectiveEpilogueFwdINS6_IJSA_NS7_ILi256EEESB_EEES9_SE_SG_Li256ELb0ELb0ELb0ELb0EEENS1_30DynamicPersistentTileSchedulerILi256ELi32ELb0ELb0ELb1EEEEEEEEEvNT_6ParamsE$_ZZN5flash25CollectiveMainloopFwdSm90ILi2EN4cute5tupleIJNS1_1CILi1EEES4_S4_EEENS2_IJNS3_ILi128EEENS3_ILi96EEENS3_ILi64EEEEEELi256EN7cutlass10bfloat16_tEfNSA_4arch4Sm90ELb0ELb1ELb1ELb0ELb0ELb0ELb1ELb1ELb0ELb0ELb0ELb0EE3mmaINS_16FlashAttnFwdSm90ISE_NS_21CollectiveEpilogueFwdINS2_IJS6_NS3_ILi256EEES7_EEES5_SB_SD_Li256ELb0ELb0ELb0ELb0EEENS_30DynamicPersistentTileSchedulerILi256ELi32ELb0ELb0ELb1EEEE13SharedStorageENS1_6TensorINS1_11ArrayEngineIfLm128EEENS1_6LayoutINS2_IJNS2_IJNS3_ILi2EEEST_NS3_ILi32EEEEEES4_S4_EEENS2_IJNS2_IJS4_ST_NS3_ILi4EEEEEENS3_ILi0EEESZ_EEEEEEENS_7SoftmaxILi2ELi0EEEEEbRKNSE_6ParamsENSA_25PipelineTmaAsyncNoClusterILi2ENSA_16PipelineTmaAsyncILi2EEEEES1B_RNSA_13PipelineStateILj2EEERT0_RT1_iRiRKNS_16SeqlenInfoQKNewKILb0ELb0EEENS2_IJiiiiEEERT_ENKUliT_T0_T1_E_clIZSF_ISO_S12_S14_EbS17_S1B_S1B_S1E_S1G_S1I_iS1J_S1N_S1O_S1Q_EUlRS1R_iE1_NS3_ILb0EEENS3_ILb1EEEEEDaiS1R_S1S_S1T_) ;  /* 0x000001b8008c7944 */ /* 0x000fea0003c00000 */
[----:B------:R-:W-:Y:S05]  /*96a0*/  BSYNC B0 ;  /* 0x0000000000007941 */ /* 0x000fea0003800000 */
.L_x_8754:
[C---:B------:R-:W-:Y:S01]  /*96b0*/  ISETP.GT.AND P0, PT, R10.reuse, R192, PT ;  /* 0x000000c00a00720c */ /* 0x040fe20003f04270 */
[----:B------:R-:W-:-:S12]  /*96c0*/  VIADD R10, R10, 0xffffffff ;  /* 0xffffffff0a0a7836 */ /* 0x000fd80000000000 */
[----:B------:R-:W-:Y:S05]  /*96d0*/  @P0 BRA `(.L_x_8755) ;  /* 0xfffffffc00e00947 */ /* 0x000fea000383ffff */
[----:B------:R-:W-:Y:S05]  /*96e0*/  BSYNC B1 ;  /* 0x0000000000017941 */ /* 0x000fea0003800000 */
.L_x_8753:
[----:B------:R-:W2:Y:S02]  /*96f0*/  LDL R9, [R1+0x70] ;  /* 0x0000700001097983 */ /* 0x000ea40000100800 */
[----:B--2---:R-:W-:-:S07]  /*9700*/  IMAD.SHL.U32 R9, R9, 0x80, RZ ;  /* 0x0000008009097824 */ /* 0x004fce00078e00ff */
.L_x_8752:
[----:B------:R-:W-:Y:S05]  /*9710*/  BSYNC B2 ;  /* 0x0000000000027941 */ /* 0x000fea0003800000 */
.L_x_8751:
[----:B------:R-:W1:Y:S01]  /*9720*/  LDC R4, c[0x0][0xadc] ;  /* 0x0002b700ff047b82 */ /* 0x000e620000000800 */
[----:B------:R-:W-:Y:S02]  /*9730*/  ULDC UR4, c[0x0][0x288] ;  /* 0x0000a20000047ab9 */ /* 0x000fe40000000800 */
[----:B------:R-:W-:-:S06]  /*9740*/  UIADD3 UR4, UR40, 0x80, -UR4 ;  /* 0x0000008028047890 */ /* 0x000fcc000fffe804 */
[----:B------:R-:W-:Y:S01]  /*9750*/  VIADD R9, R9, UR4 ;  /* 0x0000000409097c36 */ /* 0x000fe20008000000 */
[----:B------:R-:W-:-:S03]  /*9760*/  ULDC UR4, c[0x0][0xad4] ;  /* 0x0002b50000047ab9 */ /* 0x000fc60000000800 */
[----:B------:R-:W-:Y:S01]  /*9770*/  VIADD R0, R9, -UR4 ;  /* 0x8000000409007c36 */ /* 0x000fe20008000000 */
[----:B-1----:R-:W-:-:S13]  /*9780*/  ISETP.GE.AND P0, PT, R4, 0x1, PT ;  /* 0x000000010400780c */ /* 0x002fda0003f06270 */
[----:B------:R-:W-:Y:S05]  /*9790*/  @!P0 BRA `(.L_x_8756) ;  /* 0x0000000000448947 */ /* 0x000fea0003800000 */
        /* <DEDUP_REMOVED lines=10> */
.L_x_8758:
[----:B------:R-:W-:-:S13]  /*9840*/  ISETP.NE.AND P0, PT, R4, 0x1, PT ;  /* 0x000000010400780c */ /* 0x000fda0003f05270 */
[----:B------:R-:W1:Y:S02]  /*9850*/  @P0 LDC.64 R2, c[0x0][0xae0] ;  /* 0x0002b800ff020b82 */ /* 0x000e640000000a00 */
[----:B-1----:R-:W-:-:S05]  /*9860*/  @P0 IMAD.HI.U32 R2, R9, R2, RZ ;  /* 0x0000000209020227 */ /* 0x002fca00078e00ff */
[----:B------:R-:W-:-:S07]  /*9870*/  @P0 SHF.R.U32.HI R9, RZ, R3, R2 ;  /* 0x00000003ff090219 */ /* 0x000fce0000011602 */
.L_x_8759:
[----:B------:R-:W-:Y:S05]  /*9880*/  BSYNC B0 ;  /* 0x0000000000007941 */ /* 0x000fea0003800000 */
.L_x_8757:
[----:B------:R-:W-:-:S05]  /*9890*/  IMAD R9, R9, R4, RZ ;  /* 0x0000000409097224 */ /* 0x000fca00078e02ff */
[----:B------:R-:W-:-:S07]  /*98a0*/  VIMNMX R0, R0, R9, !PT ;  /* 0x0000000900007248 */ /* 0x000fce0007fe0100 */
.L_x_8756:
[----:B------:R-:W-:-:S04]  /*98b0*/  VIADD R0, R0, 0x5f ;  /* 0x0000005f00007836 */ /* 0x000fc80000000000 */
[----:B------:R-:W-:-:S05]  /*98c0*/  IMAD.HI R0, R0, 0x2aaaaaab, RZ ;  /* 0x2aaaaaab00007827 */ /* 0x000fca00078e02ff */
[----:B------:R-:W-:-:S04]  /*98d0*/  SHF.R.U32.HI R3, RZ, 0x1f, R0 ;  /* 0x0000001fff037819 */ /* 0x000fc80000011600 */
[----:B------:R-:W-:-:S04]  /*98e0*/  LEA.HI.SX32 R2, R0, R3, 0x1c ;  /* 0x0000000300027211 */ /* 0x000fc800078fe2ff */
[----:B------:R-:W-:-:S04]  /*98f0*/  VIMNMX R2, R2, UR41, !PT ;  /* 0x0000002902027c48 */ /* 0x000fc8000ffe0100 */
[----:B------:R-:W-:-:S13]  /*9900*/  ISETP.GE.AND P0, PT, R10, R2, PT ;  /* 0x000000020a00720c */ /* 0x000fda0003f06270 */
[----:B------:R-:W-:Y:S05]  /*9910*/  @!P0 BRA `(.L_x_8760) ;  /* 0x0000009c007c8947 */ /* 0x000fea0003800000 */
.L_x_8777:
[----:B-12---:R-:W2:Y:S04]  /*9920*/  LD.E R3, desc[UR46][R16.64+0x218] ;  /* 0x0002182e10037980 */ /* 0x006ea8000c101900 */
[----:B------:R-:W3:Y:S01]  /*9930*/  LD.E R0, desc[UR46][R16.64+0x220] ;  /* 0x0002202e10007980 */ /* 0x000ee2000c101900 */
[----:B--2---:R-:W-:-:S05]  /*9940*/  VIADD R3, R3, 0x1 ;  /* 0x0000000103037836 */ /* 0x004fca0000000000 */
[----:B------:R-:W-:-:S13]  /*9950*/  ISETP.NE.AND P1, PT, R3, 0x2, PT ;  /* 0x000000020300780c */ /* 0x000fda0003f25270 */
[----:B------:R1:W5:Y:S04]  /*9960*/  @P1 LD.E R9, desc[UR46][R16.64+0x21c] ;  /* 0x00021c2e10091980 */ /* 0x000368000c101900 */
[----:B------:R-:W2:Y:S01]  /*9970*/  @!P1 LD.E R4, desc[UR46][R16.64+0x21c] ;  /* 0x00021c2e10049980 */ /* 0x000ea2000c101900 */
[----:B---3--:R-:W-:-:S03]  /*9980*/  VIADD R7, R0, 0x1 ;  /* 0x0000000100077836 */ /* 0x008fc60000000000 */
[----:B------:R3:W-:Y:S04]  /*9990*/  ST.E desc[UR46][R16.64+0x218], R3 ;  /* 0x0002180310007985 */ /* 0x0007e8000c10192e */
[----:B------:R1:W-:Y:S04]  /*99a0*/  ST.E desc[UR46][R16.64+0x220], R7 ;  /* 0x0002200710007985 */ /* 0x0003e8000c10192e */
[----:B------:R1:W-:Y:S01]  /*99b0*/  @!P1 ST.E desc[UR46][R16.64+0x218], RZ ;  /* 0x000218ff10009985 */ /* 0x0003e2000c10192e */
[----:B--2---:R-:W-:-:S05]  /*99c0*/  @!P1 LOP3.LUT R9, R4, 0x1, RZ, 0x3c, !PT ;  /* 0x0000000104099812 */ /* 0x004fca00078e3cff */
[----:B------:R1:W-:Y:S04]  /*99d0*/  @!P1 ST.E desc[UR46][R16.64+0x21c], R9 ;  /* 0x00021c0910009985 */ /* 0x0003e8000c10192e */
[----:B------:R-:W2:Y:S04]  /*99e0*/  LDL.64 R20, [R1+0x190] ;  /* 0x0001900001147983 */ /* 0x000ea80000100a00 */
[----:B--2---:R-:W2:Y:S01]  /*99f0*/  LD.E R0, desc[UR46][R20.64+0x1c] ;  /* 0x00001c2e14007980 */ /* 0x004ea2000c101900 */
[----:B------:R-:W-:Y:S01]  /*9a00*/  IMAD.MOV.U32 R5, RZ, RZ, R10 ;  /* 0x000000ffff057224 */ /* 0x000fe200078e000a */
[----:B------:R-:W-:Y:S05]  /*9a10*/  YIELD ;  /* 0x0000000000007946 */ /* 0x000fea0003800000 */
[----:B------:R-:W-:Y:S01]  /*9a20*/  BSSY B0, `(.L_x_8761) ;  /* 0x0000008000007945 */ /* 0x000fe20003800000 */
[----:B------:R-:W-:Y:S01]  /*9a30*/  VIADD R10, R10, 0xffffffff ;  /* 0xffffffff0a0a7836 */ /* 0x000fe20000000000 */
[----:B------:R-:W-:Y:S01]  /*9a40*/  ISETP.GT.AND P0, PT, R5, R2, PT ;  /* 0x000000020500720c */ /* 0x000fe20003f04270 */
[----:B---3--:R-:W-:Y:S01]  /*9a50*/  @!P1 IMAD.MOV.U32 R3, RZ, RZ, RZ ;  /* 0x000000ffff039224 */ /* 0x008fe200078e00ff */
[----:B--2---:R-:W-:-:S04]  /*9a60*/  LOP3.LUT R0, R0, 0x1, RZ, 0xfc, !PT ;  /* 0x0000000100007812 */ /* 0x004fc800078efcff */
[----:B------:R-:W-:-:S13]  /*9a70*/  ISETP.NE.AND P2, PT, R0, 0x3, PT ;  /* 0x000000030000780c */ /* 0x000fda0003f45270 */
[----:B-1----:R-:W-:Y:S05]  /*9a80*/  @!P2 BRA `(.L_x_8762) ;  /* 0x000000000004a947 */ /* 0x002fea0003800000 */
[----:B------:R-:W-:Y:S01]  /*9a90*/  BPT.TRAP 0x1 ;  /* 0x000000040000795c */ /* 0x000fe20000300000 */
.L_x_8762:
[----:B------:R-:W-:Y:S05]  /*9aa0*/  BSYNC B0 ;  /* 0x0000000000007941 */ /* 0x000fea0003800000 */
.L_x_8761:
[----:B------:R-:W2:Y:S01]  /*9ab0*/  LD.E.64 R4, desc[UR46][R20.64+0x8] ;  /* 0x0000082e14047980 */ /* 0x000ea2000c101b00 */
[----:B-----5:R-:W-:Y:S02]  /*9ac0*/  SHF.L.U32 R8, R9, 0x1f, RZ ;  /* 0x0000001f09087819 */ /* 0x020fe400000006ff */
[----:B--2---:R-:W-:-:S05]  /*9ad0*/  MOV R4, R4 ;  /* 0x0000000400047202 */ /* 0x004fca0000000f00 */
[----:B------:R-:W-:-:S04]  /*9ae0*/  IMAD R3, R3, 0x8, R4 ;  /* 0x0000000803037824 */ /* 0x000fc800078e0204 */
[----:B------:R1:W2:Y:S01]  /*9af0*/  SYNCS.PHASECHK.TRANS64.TRYWAIT P1, [R3+URZ], R8 ;  /* 0x00000008030075a7 */ /* 0x0002a2000802017f */
[----:B------:R-:W3:Y:S04]  /*9b00*/  LD.E R4, desc[UR46][R20.64+0x1c] ;  /* 0x00001c2e14047980 */ /* 0x000ee8000c101900 */
[----:B------:R1:W5:Y:S04]  /*9b10*/  LD.E R0, desc[UR46][R16.64+0x218] ;  /* 0x0002182e10007980 */ /* 0x000368000c101900 */
[----:B------:R1:W5:Y:S01]  /*9b20*/  LD.E R6, desc[UR46][R16.64+0x21c] ;  /* 0x00021c2e10067980 */ /* 0x000362000c101900 */
[----:B------:R-:W-:Y:S01]  /*9b30*/  BSSY B0, `(.L_x_8763) ;  /* 0x0000005000007945 */ /* 0x000fe20003800000 */
[----:B---3--:R-:W-:-:S04]  /*9b40*/  LOP3.LUT R4, R4, 0x1, RZ, 0xfc, !PT ;  /* 0x0000000104047812 */ /* 0x008fc800078efcff */
[----:B------:R-:W-:-:S13]  /*9b50*/  ISETP.NE.AND P2, PT, R4, 0x3, PT ;  /* 0x000000030400780c */ /* 0x000fda0003f45270 */
[----:B-12---:R-:W-:Y:S05]  /*9b60*/  @!P2 BRA `(.L_x_8764) ;  /* 0x000000000004a947 */ /* 0x006fea0003800000 */
[----:B------:R-:W-:Y:S01]  /*9b70*/  BPT.TRAP 0x1 ;  /* 0x000000040000795c */ /* 0x000fe20000300000 */
.L_x_8764:
[----:B------:R-:W-:Y:S05]  /*9b80*/  BSYNC B0 ;  /* 0x0000000000007941 */ /* 0x000fea0003800000 */
.L_x_8763:
[----:B------:R-:W-:Y:S04]  /*9b90*/  BSSY B0, `(.L_x_8765) ;  /* 0x0000008000007945 */ /* 0x000fe80003800000 */
[----:B------:R-:W-:Y:S05]  /*9ba0*/  @P1 BRA `(.L_x_8766) ;  /* 0x0000000000181947 */ /* 0x000fea0003800000 */
[----:B------:R-:W2:Y:S01]  /*9bb0*/  LD.E.64 R4, desc[UR46][R20.64+0x8] ;  /* 0x0000082e14047980 */ /* 0x000ea2000c101b00 */
[----:B-----5:R-:W-:Y:S02]  /*9bc0*/  SHF.L.U32 R3, R6, 0x1f, RZ ;  /* 0x0000001f06037819 */ /* 0x020fe400000006ff */
[----:B--2---:R-:W-:-:S05]  /*9bd0*/  MOV R5, R4 ;  /* 0x0000000400057202 */ /* 0x004fca0000000f00 */
[----:B------:R-:W-:-:S04]  /*9be0*/  IMAD R0, R0, 0x8, R5 ;  /* 0x0000000800007824 */ /* 0x000fc800078e0205 */
[----:B------:R-:W1:Y:S02]  /*9bf0*/  SYNCS.PHASECHK.TRANS64.TRYWAIT P1, [R0+URZ], R3 ;  /* 0x00000003000075a7 */ /* 0x000e64000802017f */
[----:B-1----:R-:W-:Y:S05]  /*9c00*/  @!P1 BRA `(.L_x_8767) ;  /* 0x000001ac006c9947 */ /* 0x002fea0003800000 */
.L_x_8766:
[----:B------:R-:W-:Y:S05]  /*9c10*/  BSYNC B0 ;  /* 0x0000000000007941 */ /* 0x000fea0003800000 */
.L_x_8765:
[----:B------:R-:W2:Y:S04]  /*9c20*/  LD.E R5, desc[UR46][R16.64+0x218] ;  /* 0x0002182e10057980 */ /* 0x000ea8000c101900 */
[----:B------:R-:W2:Y:S01]  /*9c30*/  LDL.64 R8, [R1+0xa0] ;  /* 0x0000a00001087983 */ /* 0x000ea20000100a00 */
[----:B------:R-:W-:Y:S05]  /*9c40*/  WARPSYNC.ALL ;  /* 0x0000000000007948 */ /* 0x000fea0003800000 */
[----:B------:R-:W3:Y:S04]  /*9c50*/  LDL.64 R18, [R1+0x98] ;  /* 0x0000980001127983 */ /* 0x000ee80000100a00 */
[----:B-----5:R-:W4:Y:S04]  /*9c60*/  LDL.64 R6, [R1+0x98] ;  /* 0x0000980001067983 */ /* 0x020f280000100a00 */
[----:B------:R-:W4:Y:S01]  /*9c70*/  LDL.64 R12, [R1+0x98] ;  /* 0x00009800010c7983 */ /* 0x000f220000100a00 */
[----:B--2---:R-:W-:-:S03]  /*9c80*/  IMAD R4, R5, 0x300, R8 ;  /* 0x0000030005047824 */ /* 0x004fc600078e0208 */
[----:B------:R-:W2:Y:S01]  /*9c90*/  LDL.64 R14, [R1+0x98] ;  /* 0x00009800010e7983 */ /* 0x000ea20000100a00 */
[----:B------:R-:W-:Y:S01]  /*9ca0*/  IMAD.MOV.U32 R5, RZ, RZ, R9 ;  /* 0x000000ffff057224 */ /* 0x000fe200078e0009 */
[C---:B------:R-:W-:Y:S01]  /*9cb0*/  R2UR UR6, R4.reuse ;  /* 0x00000000040672ca */ /* 0x040fe200000e0000 */
[----:B------:R-:W-:Y:S01]  /*9cc0*/  WARPGROUP.ARRIVE ;  /* 0x00000000000079c5 */ /* 0x000fe20000000000 */
[----:B------:R-:W2:Y:S02]  /*9cd0*/  LDL R11, [R1+0x54] ;  /* 0x00005400010b7983 */ /* 0x000ea40000100800 */
[----:B------:R-:W-:Y:S01]  /*9ce0*/  R2UR UR7, R5 ;  /* 0x00000000050772ca */ /* 0x000fe200000e0000 */
[----:B------:R-:W-:Y:S02]  /*9cf0*/  VIADD R8, R4, 0x2 ;  /* 0x0000000204087836 */ /* 0x000fe40000000000 */
[----:B-1----:R-:W-:Y:S01]  /*9d00*/  IMAD.MOV.U32 R0, RZ, RZ, 0x1 ;  /* 0x00000001ff007424 */ /* 0x002fe200078e00ff */
[----:B------:R1:W-:Y:S04]  /*9d10*/  STL [R1+0x80], RZ ;  /* 0x000080ff01007387 */ /* 0x0003e80000100800 */
[----:B------:R1:W-:Y:S04]  /*9d20*/  STL [R1+0x80], R0 ;  /* 0x0000800001007387 */ /* 0x0003e80000100800 */
[----:B------:R1:W-:Y:S04]  /*9d30*/  STL [R1+0x80], R0 ;  /* 0x0000800001007387 */ /* 0x0003e80000100800 */
[----:B------:R1:W-:Y:S04]  /*9d40*/  STL [R1+0x80], R0 ;  /* 0x0000800001007387 */ /* 0x0003e80000100800 */
[----:B------:R1:W-:Y:S01]  /*9d50*/  STL [R1+0x80], R0 ;  /* 0x0000800001007387 */ /* 0x0003e20000100800 */
[----:B---3--:R-:W-:-:S02]  /*9d60*/  R2UR UR4, R18 ;  /* 0x00000000120472ca */ /* 0x008fc400000e0000 */
[----:B------:R-:W-:-:S13]  /*9d70*/  R2UR UR5, R19 ;  /* 0x00000000130572ca */ /* 0x000fda00000e0000 */
[----:B------:R-:W-:Y:S01]  /*9d80*/  HGMMA.64x96x16.F32.BF16 R24, gdesc[UR4], RZ, !UPT, gsb0 ;  /* 0x01600000041879f0 */ /* 0x000fe2000c0018ff */
[----:B----4-:R-:W-:Y:S01]  /*9d90*/  VIADD R6, R6, 0x2 ;  /* 0x0000000206067836 */ /* 0x010fe20000000000 */
[----:B------:R-:W-:Y:S02]  /*9da0*/  R2UR UR6, R8 ;  /* 0x00000000080672ca */ /* 0x000fe400000e0000 */
[----:B------:R-:W-:Y:S02]  /*9db0*/  R2UR UR7, R9 ;  /* 0x00000000090772ca */ /* 0x000fe400000e0000 */
[----:B------:R-:W-:Y:S02]  /*9dc0*/  R2UR UR4, R6 ;  /* 0x00000000060472ca */ /* 0x000fe400000e0000 */
[----:B------:R-:W-:Y:S01]  /*9dd0*/  R2UR UR5, R7 ;  /* 0x00000000070572ca */ /* 0x000fe200000e0000 */
[----:B------:R-:W-:Y:S02]  /*9de0*/  VIADD R12, R12, 0x4 ;  /* 0x000000040c0c7836 */ /* 0x000fe40000000000 */
[----:B------:R-:W-:-:S02]  /*9df0*/  VIADD R6, R4, 0x4 ;  /* 0x0000000404067836 */ /* 0x000fc40000000000 */
[----:B------:R-:W-:Y:S01]  /*9e00*/  IMAD.MOV.U32 R7, RZ, RZ, R9 ;  /* 0x000000ffff077224 */ /* 0x000fe200078e0009 */
[----:B------:R-:W-:Y:S02]  /*9e10*/  WARPGROUP.DEPBAR.LE gsb0, 0x0 ;  /* 0x00008000000079c5 */ /* 0x000fe40000010000 */
[----:B------:R1:W5:Y:S04]  /*9e20*/  LD.E R3, desc[UR46][R16.64+0x218] ;  /* 0x0002182e10037980 */ /* 0x000368000c101900 */
[----:B------:R1:W5:Y:S01]  /*9e30*/  LD.E R5, desc[UR46][R16.64+0x21c] ;  /* 0x00021c2e10057980 */ /* 0x000362000c101900 */
[----:B------:R-:W-:-:S06]  /*9e40*/  WARPGROUP.ARRIVE ;  /* 0x00000000000079c5 */ /* 0x000fcc0000000000 */
[----:B------:R-:W-:Y:S01]  /*9e50*/  HGMMA.64x96x16.F32.BF16 R24, gdesc[UR4], R24, gsb0 ;  /* 0x01600000041879f0 */ /* 0x000fe20008001818 */
[----:B------:R-:W-:Y:S02]  /*9e60*/  R2UR UR6, R6 ;  /* 0x00000000060672ca */ /* 0x000fe400000e0000 */
[----:B------:R-:W-:Y:S02]  /*9e70*/  R2UR UR7, R7 ;  /* 0x00000000070772ca */ /* 0x000fe400000e0000 */
[----:B------:R-:W-:Y:S02]  /*9e80*/  R2UR UR4, R12 ;  /* 0x000000000c0472ca */ /* 0x000fe400000e0000 */
[----:B------:R-:W-:Y:S01]  /*9e90*/  R2UR UR5, R13 ;  /* 0x000000000d0572ca */ /* 0x000fe200000e0000 */
[----:B------:R-:W-:Y:S02]  /*9ea0*/  VIADD R6, R4, 0x6 ;  /* 0x0000000604067836 */ /* 0x000fe40000000000 */
[----:B--2---:R-:W-:-:S02]  /*9eb0*/  VIADD R14, R14, 0x6 ;  /* 0x000000060e0e7836 */ /* 0x004fc40000000000 */
[----:B------:R-:W-:Y:S01]  /*9ec0*/  IMAD.MOV.U32 R7, RZ, RZ, R9 ;  /* 0x000000ffff077224 */ /* 0x000fe200078e0009 */
[----:B------:R-:W-:Y:S02]  /*9ed0*/  WARPGROUP.DEPBAR.LE gsb0, 0x0 ;  /* 0x00008000000079c5 */ /* 0x000fe40000010000 */
[----:B------:R-:W-:-:S06]  /*9ee0*/  WARPGROUP.ARRIVE ;  /* 0x00000000000079c5 */ /* 0x000fcc0000000000 */
[----:B------:R-:W-:Y:S01]  /*9ef0*/  HGMMA.64x96x16.F32.BF16 R24, gdesc[UR4], R24, gsb0 ;  /* 0x01600000041879f0 */ /* 0x000fe20008001818 */
[----:B------:R-:W-:Y:S02]  /*9f00*/  R2UR UR6, R6 ;  /* 0x00000000060672ca */ /* 0x000fe400000e0000 */
[----:B------:R-:W-:Y:S02]  /*9f10*/  R2UR UR7, R7 ;  /* 0x00000000070772ca */ /* 0x000fe400000e0000 */
[----:B------:R-:W-:Y:S02]  /*9f20*/  R2UR UR4, R14 ;  /* 0x000000000e0472ca */ /* 0x000fe400000e0000 */
[----:B------:R-:W-:Y:S02]  /*9f30*/  R2UR UR5, R15 ;  /* 0x000000000f0572ca */ /* 0x000fe400000e0000 */
[----:B------:R-:W-:-:S04]  /*9f40*/  LOP3.LUT R11, R11, 0x1, RZ, 0xfc, !PT ;  /* 0x000000010b0b7812 */ /* 0x000fc800078efcff */
[----:B------:R-:W-:Y:S01]  /*9f50*/  ISETP.NE.AND P2, PT, R11, 0x3, PT ;  /* 0x000000030b00780c */ /* 0x000fe20003f45270 */
[----:B------:R-:W-:Y:S02]  /*9f60*/  WARPGROUP.DEPBAR.LE gsb0, 0x0 ;  /* 0x00008000000079c5 */ /* 0x000fe40000010000 */
[----:B------:R-:W-:-:S06]  /*9f70*/  WARPGROUP.ARRIVE ;  /* 0x00000000000079c5 */ /* 0x000fcc0000000000 */
[----:B------:R-:W-:Y:S01]  /*9f80*/  HGMMA.64x96x16.F32.BF16 R24, gdesc[UR4], R24, gsb0 ;  /* 0x01600000041879f0 */ /* 0x000fe20008001818 */
[----:B------:R-:W-:Y:S02]  /*9f90*/  BSSY B0, `(.L_x_8768) ;  /* 0x0000004000007945 */ /* 0x000fe40003800000 */
[----:B------:R-:W-:Y:S02]  /*9fa0*/  WARPGROUP.DEPBAR.LE gsb0, 0x0 ;  /* 0x00008000000079c5 */ /* 0x000fe40000010000 */
[----:B-1----:R-:W-:Y:S05]  /*9fb0*/  @!P2 BRA `(.L_x_8769) ;  /* 0x000000000004a947 */ /* 0x002fea0003800000 */
[----:B------:R-:W-:Y:S01]  /*9fc0*/  BPT.TRAP 0x1 ;  /* 0x000000040000795c */ /* 0x000fe20000300000 */
.L_x_8769:
[----:B------:R-:W-:Y:S05]  /*9fd0*/  BSYNC B0 ;  /* 0x0000000000007941 */ /* 0x000fea0003800000 */
.L_x_8768:
[----:B------:R-:W2:Y:S01]  /*9fe0*/  LDL.64 R6, [R1+0x40] ;  /* 0x0000400001067983 */ /* 0x000ea20000100a00 */
[----:B-----5:R-:W-:Y:S02]  /*9ff0*/  SHF.L.U32 R8, R5, 0x1f, RZ ;  /* 0x0000001f05087819 */ /* 0x020fe400000006ff */
[----:B--2---:R-:W-:-:S05]  /*a000*/  MOV R6, R6 ;  /* 0x0000000600067202 */ /* 0x004fca0000000f00 */
[----:B------:R-:W-:-:S04]  /*a010*/  IMAD R3, R3, 0x8, R6 ;  /* 0x0000000803037824 */ /* 0x000fc800078e0206 */
[----:B------:R1:W2:Y:S01]  /*a020*/  SYNCS.PHASECHK.TRANS64.TRYWAIT P1, [R3+URZ], R8 ;  /* 0x00000008030075a7 */ /* 0x0002a2000802017f */
[----:B------:R1:W5:Y:S04]  /*a030*/  LD.E R4, desc[UR46][R16.64+0x218] ;  /* 0x0002182e10047980 */ /* 0x000368000c101900 */
[----:B------:R1:W5:Y:S01]  /*a040*/  LD.E R5, desc[UR46][R16.64+0x21c] ;  /* 0x00021c2e10057980 */ /* 0x000362000c101900 */
[----:B------:R-:W-:Y:S04]  /*a050*/  BSSY B0, `(.L_x_8770) ;  /* 0x0000003000007945 */ /* 0x000fe80003800000 */
[----:B------:R-:W-:Y:S05]  /*a060*/  @!P2 BRA `(.L_x_8771) ;  /* 0x000000000004a947 */ /* 0x000fea0003800000 */
[----:B------:R-:W-:Y:S01]  /*a070*/  BPT.TRAP 0x1 ;  /* 0x000000040000795c */ /* 0x000fe20000300000 */
.L_x_8771:
[----:B------:R-:W-:Y:S05]  /*a080*/  BSYNC B0 ;  /* 0x0000000000007941 */ /* 0x000fea0003800000 */
.L_x_8770:
[----:B------:R-:W-:Y:S04]  /*a090*/  BSSY B0, `(.L_x_8772) ;  /* 0x0000006000007945 */ /* 0x000fe80003800000 */
[----:B--2---:R-:W-:Y:S05]  /*a0a0*/  @P1 BRA `(.L_x_8773) ;  /* 0x0000000000101947 */ /* 0x004fea0003800000 */
[----:B-----5:R-:W-:Y:S01]  /*a0b0*/  IMAD R4, R4, 0x8, R6 ;  /* 0x0000000804047824 */ /* 0x020fe200078e0206 */
[----:B------:R-:W-:-:S04]  /*a0c0*/  SHF.L.U32 R5, R5, 0x1f, RZ ;  /* 0x0000001f05057819 */ /* 0x000fc800000006ff */
[----:B------:R-:W2:Y:S02]  /*a0d0*/  SYNCS.PHASECHK.TRANS64.TRYWAIT P1, [R4+URZ], R5 ;  /* 0x00000005040075a7 */ /* 0x000ea4000802017f */
[----:B--2---:R-:W-:Y:S05]  /*a0e0*/  @!P1 BRA `(.L_x_8774) ;  /* 0x000001a800489947 */ /* 0x004fea0003800000 */
.L_x_8773:
[----:B------:R-:W-:Y:S05]  /*a0f0*/  BSYNC B0 ;  /* 0x0000000000007941 */ /* 0x000fea0003800000 */
.L_x_8772:
[----:B------:R-:W3:Y:S04]  /*a100*/  LD.E R11, desc[UR46][R16.64+0x218] ;  /* 0x0002182e100b7980 */ /* 0x000ee8000c101900 */
[----:B------:R-:W3:Y:S04]  /*a110*/  LDL.64 R6, [R1+0x118] ;  /* 0x0001180001067983 */ /* 0x000ee80000100a00 */
[----:B-1----:R-:W4:Y:S04]  /*a120*/  LDL R3, [R1+0x90] ;  /* 0x0000900001037983 */ /* 0x002f280000100800 */
[----:B--2--5:R-:W2:Y:S04]  /*a130*/  LDL.64 R4, [R1+0x110] ;  /* 0x0001100001047983 */ /* 0x024ea80000100a00 */
[----:B------:R-:W2:Y:S04]  /*a140*/  LDL.64 R8, [R1+0x110] ;  /* 0x0001100001087983 */ /* 0x000ea80000100a00 */
[----:B------:R-:W2:Y:S04]  /*a150*/  LDL.64 R12, [R1+0x110] ;  /* 0x00011000010c7983 */ /* 0x000ea80000100a00 */
[----:B------:R-:W2:Y:S01]  /*a160*/  LDL.64 R14, [R1+0x110] ;  /* 0x00011000010e7983 */ /* 0x000ea20000100a00 */
[----:B------:R-:W-:Y:S05]  /*a170*/  WARPSYNC.ALL ;  /* 0x0000000000007948 */ /* 0x000fea0003800000 */
[----:B------:R-:W-:Y:S01]  /*a180*/  WARPGROUP.ARRIVE ;  /* 0x00000000000079c5 */ /* 0x000fe20000000000 */
[----:B------:R-:W2:Y:S01]  /*a190*/  LDL.64 R18, [R1+0x110] ;  /* 0x0001100001127983 */ /* 0x000ea20000100a00 */
[----:B---3--:R-:W-:Y:S01]  /*a1a0*/  IMAD R6, R11, 0xc00, R6 ;  /* 0x00000c000b067824 */ /* 0x008fe200078e0206 */
[----:B------:R-:W-:-:S02]  /*a1b0*/  R2UR UR7, R7 ;  /* 0x00000000070772ca */ /* 0x000fc400000e0000 */
[----:B----4-:R-:W-:Y:S02]  /*a1c0*/  ISETP.NE.U32.AND P1, PT, R3, RZ, PT ;  /* 0x000000ff0300720c */ /* 0x010fe40003f25070 */
[----:B------:R-:W-:Y:S02]  /*a1d0*/  R2UR UR6, R6 ;  /* 0x00000000060672ca */ /* 0x000fe400000e0000 */
[----:B--2---:R-:W-:Y:S02]  /*a1e0*/  R2UR UR4, R4 ;  /* 0x00000000040472ca */ /* 0x004fe400000e0000 */
[----:B------:R-:W-:-:S07]  /*a1f0*/  R2UR UR5, R5 ;  /* 0x00000000050572ca */ /* 0x000fce00000e0000 */
[----:B------:R-:W-:-:S06]  /*a200*/  VOTEU.ANY UP0, P1 ;  /* 0x00000000003f7886 */ /* 0x000fcc0000800100 */
[----:B------:R-:W-:Y:S01]  /*a210*/  HGMMA.64x96x16.F32.BF16 R24, gdesc[UR4], R24, UP0, gsb0 ;  /* 0x01600000041879f0 */ /* 0x000fe2000b801818 */
[----:B------:R-:W-:Y:S02]  /*a220*/  VIADD R8, R8, 0x2 ;  /* 0x0000000208087836 */ /* 0x000fe40000000000 */
        /* <DEDUP_REMOVED lines=126> */
[----:B------:R-:W-:Y:S01]  /*aa10*/  R2UR UR5, R19 ;  /* 0x00000000130572ca */ /* 0x000fe200000e0000 */
[----:B--2---:R-:W-:Y:S01]  /*aa20*/  VIADD R8, R8, 0xc02 ;  /* 0x00000c0208087836 */ /* 0x004fe20000000000 */
[----:B------:R-:W-:Y:S02]  /*aa30*/  WARPGROUP.DEPBAR.LE gsb0, 0x0 ;  /* 0x00008000000079c5 */ /* 0x000fe40000010000 */
[----:B------:R-:W-:-:S09]  /*aa40*/  WARPGROUP.ARRIVE ;  /* 0x00000000000079c5 */ /* 0x000fd20000000000 */
[----:B------:R-:W-:Y:S01]  /*aa50*/  HGMMA.64x96x16.F32.BF16 R24, gdesc[UR4], R24, gsb0 ;  /* 0x01600000041879f0 */ /* 0x000fe20008001818 */
[----:B------:R-:W-:Y:S02]  /*aa60*/  VIADD R4, R6, 0x902 ;  /* 0x0000090206047836 */ /* 0x000fe40000000000 */
[----:B------:R-:W-:Y:S01]  /*aa70*/  IMAD.MOV.U32 R5, RZ, RZ, R7 ;  /* 0x000000ffff057224 */ /* 0x000fe200078e0007 */
[----:B------:R-:W-:Y:S02]  /*aa80*/  R2UR UR4, R8 ;  /* 0x00000000080472ca */ /* 0x000fe400000e0000 */
[----:B------:R-:W-:Y:S02]  /*aa90*/  R2UR UR6, R4 ;  /* 0x00000000040672ca */ /* 0x000fe400000e0000 */
[----:B------:R-:W-:Y:S02]  /*aaa0*/  R2UR UR7, R5 ;  /* 0x00000000050772ca */ /* 0x000fe400000e0000 */
[----:B------:R-:W-:Y:S01]  /*aab0*/  R2UR UR5, R9 ;  /* 0x00000000090572ca */ /* 0x000fe200000e0000 */
[----:B---3--:R-:W-:-:S02]  /*aac0*/  VIADD R12, R12, 0xc04 ;  /* 0x00000c040c0c7836 */ /* 0x008fc40000000000 */
[----:B------:R-:W-:Y:S01]  /*aad0*/  VIADD R4, R6, 0x904 ;  /* 0x0000090406047836 */ /* 0x000fe20000000000 */
[----:B------:R-:W-:Y:S02]  /*aae0*/  WARPGROUP.DEPBAR.LE gsb0, 0x0 ;  /* 0x00008000000079c5 */ /* 0x000fe40000010000 */
[----:B------:R-:W-:-:S07]  /*aaf0*/  WARPGROUP.ARRIVE ;  /* 0x00000000000079c5 */ /* 0x000fce0000000000 */
[----:B------:R-:W-:Y:S01]  /*ab00*/  HGMMA.64x96x16.F32.BF16 R24, gdesc[UR4], R24, gsb0 ;  /* 0x01600000041879f0 */ /* 0x000fe20008001818 */
[----:B------:R-:W-:Y:S01]  /*ab10*/  IMAD.MOV.U32 R5, RZ, RZ, R7 ;  /* 0x000000ffff057224 */ /* 0x000fe200078e0007 */
[----:B------:R-:W-:Y:S02]  /*ab20*/  R2UR UR6, R4 ;  /* 0x00000000040672ca */ /* 0x000fe400000e0000 */
[----:B------:R-:W-:Y:S02]  /*ab30*/  R2UR UR4, R12 ;  /* 0x000000000c0472ca */ /* 0x000fe400000e0000 */
[----:B------:R-:W-:Y:S02]  /*ab40*/  R2UR UR7, R5 ;  /* 0x00000000050772ca */ /* 0x000fe400000e0000 */
[----:B------:R-:W-:Y:S01]  /*ab50*/  R2UR UR5, R13 ;  /* 0x000000000d0572ca */ /* 0x000fe200000e0000 */
[----:B----4-:R-:W-:Y:S02]  /*ab60*/  VIADD R14, R14, 0xc06 ;  /* 0x00000c060e0e7836 */ /* 0x010fe40000000000 */
[----:B------:R-:W-:-:S02]  /*ab70*/  VIADD R4, R6, 0x906 ;  /* 0x0000090606047836 */ /* 0x000fc40000000000 */
[----:B------:R-:W-:Y:S01]  /*ab80*/  IMAD.MOV.U32 R5, RZ, RZ, R7 ;  /* 0x000000ffff057224 */ /* 0x000fe200078e0007 */
[----:B------:R-:W-:Y:S02]  /*ab90*/  WARPGROUP.DEPBAR.LE gsb0, 0x0 ;  /* 0x00008000000079c5 */ /* 0x000fe40000010000 */
[----:B------:R-:W-:-:S06]  /*aba0*/  WARPGROUP.ARRIVE ;  /* 0x00000000000079c5 */ /* 0x000fcc0000000000 */
[----:B------:R-:W-:Y:S01]  /*abb0*/  HGMMA.64x96x16.F32.BF16 R24, gdesc[UR4], R24, gsb0 ;  /* 0x01600000041879f0 */ /* 0x000fe20008001818 */
[----:B------:R-:W-:Y:S02]  /*abc0*/  R2UR UR4, R14 ;  /* 0x000000000e0472ca */ /* 0x000fe400000e0000 */
[----:B------:R-:W-:Y:S02]  /*abd0*/  R2UR UR5, R15 ;  /* 0x000000000f0572ca */ /* 0x000fe400000e0000 */
[----:B------:R-:W-:Y:S02]  /*abe0*/  R2UR UR6, R4 ;  /* 0x00000000040672ca */ /* 0x000fe400000e0000 */
[----:B------:R-:W-:Y:S01]  /*abf0*/  R2UR UR7, R5 ;  /* 0x00000000050772ca */ /* 0x000fe200000e0000 */
[----:B------:R-:W1:Y:S01]  /*ac00*/  S2R R23, SR_TID.X ;  /* 0x0000000000177919 */ /* 0x000e620000002100 */
[----:B------:R-:W-:Y:S04]  /*ac10*/  STL [R1+0x90], R0 ;  /* 0x0000900001007387 */ /* 0x000fe80000100800 */
[----:B------:R-:W-:Y:S01]  /*ac20*/  STL [R1+0x90], R0 ;  /* 0x0000900001007387 */ /* 0x000fe20000100800 */
[----:B------:R-:W-:-:S02]  /*ac30*/  WARPGROUP.DEPBAR.LE gsb0, 0x0 ;  /* 0x00008000000079c5 */ /* 0x000fc40000010000 */
[----:B------:R-:W-:-:S06]  /*ac40*/  WARPGROUP.ARRIVE ;  /* 0x00000000000079c5 */ /* 0x000fcc0000000000 */
[----:B------:R-:W-:Y:S01]  /*ac50*/  HGMMA.64x96x16.F32.BF16 R24, gdesc[UR4], R24, gsb0 ;  /* 0x01600000041879f0 */ /* 0x000fe20008001818 */
[----:B------:R-:W-:Y:S01]  /*ac60*/  STL [R1+0x90], R0 ;  /* 0x0000900001007387 */ /* 0x000fe20000100800 */
[----:B-1----:R-:W-:-:S03]  /*ac70*/  LOP3.LUT P2, RZ, R23, 0x7f, RZ, 0xc0, !PT ;  /* 0x0000007f17ff7812 */ /* 0x002fc6000784c0ff */
        /* <DEDUP_REMOVED lines=12> */
[----:B------:R-:W-:Y:S01]  /*ad40*/  STL [R1+0x90], R0 ;  /* 0x0000900001007387 */ /* 0x000fe20000100800 */
[----:B------:R-:W-:-:S02]  /*ad50*/  WARPGROUP.DEPBAR.LE gsb0, 0x0 ;  /* 0x00008000000079c5 */ /* 0x000fc40000010000 */
[----:B------:R1:W-:Y:S06]  /*ad60*/  BAR.ARV R204, 0x100 ;  /* 0x000400cc0000751d */ /* 0x0003ec0000002000 */
[----:B------:R-:W2:Y:S04]  /*ad70*/  @!P2 LD.E.64 R20, desc[UR46][R20.64+0x30] ;  /* 0x0000302e1414a980 */ /* 0x000ea8000c101b00 */
[----:B------:R-:W3:Y:S01]  /*ad80*/  @!P2 LD.E R3, desc[UR46][R16.64+0x218] ;  /* 0x0002182e1003a980 */ /* 0x000ee2000c101900 */
[----:B--2---:R-:W-:-:S05]  /*ad90*/  @!P2 MOV R4, R20 ;  /* 0x000000140004a202 */ /* 0x004fca0000000f00 */
[----:B---3--:R-:W-:-:S05]  /*ada0*/  @!P2 IMAD R3, R3, 0x8, R4 ;  /* 0x000000080303a824 */ /* 0x008fca00078e0204 */
[----:B------:R-:W-:-:S04]  /*adb0*/  @!P2 PRMT R3, RZ, 0x654, R3 ;  /* 0x00000654ff03a816 */ /* 0x000fc80000000003 */
[----:B------:R2:W-:Y:S01]  /*adc0*/  @!P2 SYNCS.ARRIVE.TRANS64.RED.A1T0 RZ, [R3+URZ], RZ ;  /* 0x000000ff03ffa9a7 */ /* 0x0005e2000810043f */
[----:B------:R-:W3:Y:S04]  /*add0*/  LDL.64 R12, [R1+0x170] ;  /* 0x00017000010c7983 */ /* 0x000ee80000100a00 */
[----:B------:R-:W4:Y:S04]  /*ade0*/  LD.E.64 R4, desc[UR46][R16.64+0x440] ;  /* 0x0004402e10047980 */ /* 0x000f28000c101b00 */
[----:B------:R-:W4:Y:S04]  /*adf0*/  LD.E R20, desc[UR46][R16.64+0x460] ;  /* 0x0004602e10147980 */ /* 0x000f28000c101900 */
        /* <DEDUP_REMOVED lines=49> */
[----:B---3--:R-:W3:Y:S02]  /*b110*/  LD.E R12, desc[UR46][R12.64] ;  /* 0x0000002e0c0c7980 */ /* 0x008ee4000c101900 */
[-C--:B---3--:R-:W-:Y:S01]  /*b120*/  FMUL.FTZ R7, R24, R12.reuse ;  /* 0x0000000c18077220 */ /* 0x088fe20000410000 */
[-C--:B------:R-:W-:Y:S01]  /*b130*/  FMUL.FTZ R8, R25, R12.reuse ;  /* 0x0000000c19087220 */ /* 0x080fe20000410000 */
[-C--:B------:R-:W-:Y:S01]  /*b140*/  FMUL.FTZ R28, R28, R12.reuse ;  /* 0x0000000c1c1c7220 */ /* 0x080fe20000410000 */
[-C--:B------:R-:W-:Y:S01]  /*b150*/  FMUL.FTZ R75, R29, R12.reuse ;  /* 0x0000000c1d4b7220 */ /* 0x080fe20000410000 */
[-C--:B------:R-:W-:Y:S01]  /*b160*/  FMUL.FTZ R79, R32, R12.reuse ;  /* 0x0000000c204f7220 */ /* 0x080fe20000410000 */
[-C--:B------:R-:W-:Y:S01]  /*b170*/  FMUL.FTZ R81, R33, R12.reuse ;  /* 0x0000000c21517220 */ /* 0x080fe20000410000 */
[----:B------:R-:W4:Y:S01]  /*b180*/  MUFU.TANH R7, R7 ;  /* 0x0000000700077308 */ /* 0x000f220000002400 */
[-C--:B------:R-:W-:Y:S01]  /*b190*/  FMUL.FTZ R109, R36, R12.reuse ;  /* 0x0000000c246d7220 */ /* 0x080fe20000410000 */
[-C--:B------:R-:W-:Y:S01]  /*b1a0*/  FMUL.FTZ R111, R37, R12.reuse ;  /* 0x0000000c256f7220 */ /* 0x080fe20000410000 */
[-C--:B------:R-:W-:Y:S01]  /*b1b0*/  FMUL.FTZ R113, R40, R12.reuse ;  /* 0x0000000c28717220 */ /* 0x080fe20000410000 */
[-C--:B------:R-:W-:Y:S01]  /*b1c0*/  FMUL.FTZ R115, R41, R12.reuse ;  /* 0x0000000c29737220 */ /* 0x080fe20000410000 */
[-C--:B------:R-:W-:Y:S01]  /*b1d0*/  FMUL.FTZ R119, R44, R12.reuse ;  /* 0x0000000c2c777220 */ /* 0x080fe20000410000 */
[-C--:B------:R-:W-:Y:S01]  /*b1e0*/  FMUL.FTZ R121, R45, R12.reuse ;  /* 0x0000000c2d797220 */ /* 0x080fe20000410000 */
[-C--:B------:R-:W-:Y:S01]  /*b1f0*/  FMUL.FTZ R123, R48, R12.reuse ;  /* 0x0000000c307b7220 */ /* 0x080fe20000410000 */
[----:B------:R-:W3:Y:S01]  /*b200*/  MUFU.TANH R8, R8 ;  /* 0x0000000800087308 */ /* 0x000ee20000002400 */
[-C--:B------:R-:W-:Y:S01]  /*b210*/  FMUL.FTZ R117, R49, R12.reuse ;  /* 0x0000000c31757220 */ /* 0x080fe20000410000 */
[-C--:B------:R-:W-:Y:S01]  /*b220*/  FMUL.FTZ R107, R52, R12.reuse ;  /* 0x0000000c346b7220 */ /* 0x080fe20000410000 */
[-C--:B------:R-:W-:Y:S01]  /*b230*/  FMUL.FTZ R19, R53, R12.reuse ;  /* 0x0000000c35137220 */ /* 0x080fe20000410000 */
[-C--:B------:R-:W-:Y:S01]  /*b240*/  FMUL.FTZ R77, R56, R12.reuse ;  /* 0x0000000c384d7220 */ /* 0x080fe20000410000 */
[-C--:B------:R-:W-:Y:S01]  /*b250*/  FMUL.FTZ R73, R57, R12.reuse ;  /* 0x0000000c39497220 */ /* 0x080fe20000410000 */
[-C--:B------:R-:W-:Y:S01]  /*b260*/  FMUL.FTZ R11, R61, R12.reuse ;  /* 0x0000000c3d0b7220 */ /* 0x080fe20000410000 */
[----:B--2---:R-:W-:Y:S01]  /*b270*/  FMUL.FTZ R3, R27, R12 ;  /* 0x0000000c1b037220 */ /* 0x004fe20000410000 */
[----:B------:R-:W2:Y:S01]  /*b280*/  MUFU.TANH R13, R28 ;  /* 0x0000001c000d7308 */ /* 0x000ea20000002400 */
[----:B----4-:R-:W-:Y:S01]  /*b290*/  FMNMX.FTZ R9, R7, R4, !PT ;  /* 0x0000000407097209 */ /* 0x010fe20007810000 */
[-C--:B------:R-:W-:Y:S01]  /*b2a0*/  FMUL.FTZ R6, R26, R12.reuse ;  /* 0x0000000c1a067220 */ /* 0x080fe20000410000 */
[-C--:B------:R-:W-:Y:S01]  /*b2b0*/  FMUL.FTZ R31, R31, R12.reuse ;  /* 0x0000000c1f1f7220 */ /* 0x080fe20000410000 */
[-C--:B------:R-:W-:Y:S01]  /*b2c0*/  FMUL.FTZ R29, R34, R12.reuse ;  /* 0x0000000c221d7220 */ /* 0x080fe20000410000 */
[-C--:B------:R-:W-:Y:S01]  /*b2d0*/  FMUL.FTZ R23, R43, R12.reuse ;  /* 0x0000000c2b177220 */ /* 0x080fe20000410000 */
[-C--:B------:R-:W-:Y:S01]  /*b2e0*/  FMUL.FTZ R15, R47, R12.reuse ;  /* 0x0000000c2f0f7220 */ /* 0x080fe20000410000 */
[-C--:B------:R-:W-:Y:S01]  /*b2f0*/  FMUL.FTZ R83, R50, R12.reuse ;  /* 0x0000000c32537220 */ /* 0x080fe20000410000 */
[----:B------:R-:W4:Y:S01]  /*b300*/  MUFU.TANH R75, R75 ;  /* 0x0000004b004b7308 */ /* 0x000f220000002400 */
[----:B---3--:R-:W-:Y:S01]  /*b310*/  FMNMX.FTZ R14, R8, R9, !PT ;  /* 0x00000009080e7209 */ /* 0x008fe20007810000 */
[-C--:B------:R-:W-:Y:S01]  /*b320*/  FMUL.FTZ R85, R51, R12.reuse ;  /* 0x0000000c33557220 */ /* 0x080fe20000410000 */
[-C--:B------:R-:W-:Y:S01]  /*b330*/  FMUL.FTZ R87, R54, R12.reuse ;  /* 0x0000000c36577220 */ /* 0x080fe20000410000 */
[-C--:B------:R-:W-:Y:S01]  /*b340*/  FMUL.FTZ R89, R55, R12.reuse ;  /* 0x0000000c37597220 */ /* 0x080fe20000410000 */
[-C--:B------:R-:W-:Y:S01]  /*b350*/  FMUL.FTZ R91, R58, R12.reuse ;  /* 0x0000000c3a5b7220 */ /* 0x080fe20000410000 */
[-C--:B------:R-:W-:Y:S01]  /*b360*/  FMUL.FTZ R93, R59, R12.reuse ;  /* 0x0000000c3b5d7220 */ /* 0x080fe20000410000 */
[----:B------:R-:W-:Y:S01]  /*b370*/  FMUL.FTZ R95, R62, R12 ;  /* 0x0000000c3e5f7220 */ /* 0x000fe20000410000 */
[----:B------:R-:W3:Y:S01]  /*b380*/  MUFU.TANH R79, R79 ;  /* 0x0000004f004f7308 */ /* 0x000ee20000002400 */
[----:B--2---:R-:W-:Y:S01]  /*b390*/  FMNMX.FTZ R14, R13, R14, !PT ;  /* 0x0000000e0d0e7209 */ /* 0x004fe20007810000 */
[-C--:B------:R-:W-:Y:S01]  /*b3a0*/  FMUL.FTZ R33, R35, R12.reuse ;  /* 0x0000000c23217220 */ /* 0x080fe20000410000 */
[-C--:B------:R-:W-:Y:S01]  /*b3b0*/  FMUL.FTZ R97, R63, R12.reuse ;  /* 0x0000000c3f617220 */ /* 0x080fe20000410000 */
[-C--:B------:R-:W-:Y:S01]  /*b3c0*/  FMUL.FTZ R99, R66, R12.reuse ;  /* 0x0000000c42637220 */ /* 0x080fe20000410000 */
[-C--:B------:R-:W-:Y:S01]  /*b3d0*/  FMUL.FTZ R101, R67, R12.reuse ;  /* 0x0000000c43657220 */ /* 0x080fe20000410000 */
[-C--:B------:R-:W-:Y:S01]  /*b3e0*/  FMUL.FTZ R103, R70, R12.reuse ;  /* 0x0000000c46677220 */ /* 0x080fe20000410000 */
[----:B------:R-:W-:Y:S01]  /*b3f0*/  FMUL.FTZ R105, R71, R12 ;  /* 0x0000000c47697220 */ /* 0x000fe20000410000 */
[----:B------:R-:W2:Y:S01]  /*b400*/  MUFU.TANH R81, R81 ;  /* 0x0000005100517308 */ /* 0x000ea20000002400 */
[----:B----4-:R-:W-:Y:S01]  /*b410*/  FMNMX.FTZ R14, R75, R14, !PT ;  /* 0x0000000e4b0e7209 */ /* 0x010fe20007810000 */
[----:B------:R-:W4:Y:S04]  /*b420*/  LD.E R24, desc[UR46][R16.64+0x454] ;  /* 0x0004542e10187980 */ /* 0x000f28000c101900 */
[----:B------:R-:W4:Y:S02]  /*b430*/  LD.E R36, desc[UR46][R16.64+0x234] ;  /* 0x0002342e10247980 */ /* 0x000f24000c101900 */
[----:B------:R-:W1:Y:S01]  /*b440*/  MUFU.TANH R109, R109 ;  /* 0x0000006d006d7308 */ /* 0x000e620000002400 */
[----:B---3--:R-:W-:Y:S01]  /*b450*/  FMNMX.FTZ R14, R79, R14, !PT ;  /* 0x0000000e4f0e7209 */ /* 0x008fe20007810000 */
[----:B------:R-:W-:Y:S01]  /*b460*/  FMUL.FTZ R37, R30, R12 ;  /* 0x0000000c1e257220 */ /* 0x000fe20000410000 */
[----:B------:R-:W3:Y:S04]  /*b470*/  LD.E R32, desc[UR46][R16.64+0x240] ;  /* 0x0002402e10207980 */ /* 0x000ee8000c101900 */
[----:B------:R-:W3:Y:S01]  /*b480*/  LD.E R40, desc[UR46][R16.64+0x274] ;  /* 0x0002742e10287980 */ /* 0x000ee2000c101900 */
[----:B------:R-:W1:Y:S01]  /*b490*/  MUFU.TANH R111, R111 ;  /* 0x0000006f006f7308 */ /* 0x000e620000002400 */
[----:B--2---:R-:W-:-:S07]  /*b4a0*/  FMNMX.FTZ R14, R81, R14, !PT ;  /* 0x0000000e510e7209 */ /* 0x004fce0007810000 */
[----:B------:R-:W2:Y:S01]  /*b4b0*/  MUFU.TANH R113, R113 ;  /* 0x0000007100717308 */ /* 0x000ea20000002400 */
[----:B-1----:R-:W-:Y:S01]  /*b4c0*/  FMNMX.FTZ R14, R109, R14, !PT ;  /* 0x0000000e6d0e7209 */ /* 0x002fe20007810000 */
[----:B------:R-:W-:Y:S01]  /*b4d0*/  FMUL.FTZ R41, R38, R12 ;  /* 0x0000000c26297220 */ /* 0x000fe20000410000 */
[----:B------:R-:W3:Y:S05]  /*b4e0*/  LD.E R44, desc[UR46][R16.64+0x270] ;  /* 0x0002702e102c7980 */ /* 0x000eea000c101900 */
[----:B------:R-:W1:Y:S01]  /*b4f0*/  MUFU.TANH R115, R115 ;  /* 0x0000007300737308 */ /* 0x000e620000002400 */
[----:B------:R-:W-:-:S07]  /*b500*/  FMNMX.FTZ R14, R111, R14, !PT ;  /* 0x0000000e6f0e7209 */ /* 0x000fce0007810000 */
[----:B------:R-:W1:Y:S01]  /*b510*/  MUFU.TANH R119, R119 ;  /* 0x0000007700777308 */ /* 0x000e620000002400 */
[----:B--2---:R-:W-:Y:S01]  /*b520*/  FMNMX.FTZ R14, R113, R14, !PT ;  /* 0x0000000e710e7209 */ /* 0x004fe20007810000 */
[----:B------:R-:W-:Y:S01]  /*b530*/  FMUL.FTZ R45, R69, R12 ;  /* 0x0000000c452d7220 */ /* 0x000fe20000410000 */
[----:B------:R-:W2:Y:S05]  /*b540*/  LD.E R48, desc[UR46][R16.64+0x284] ;  /* 0x0002842e10307980 */ /* 0x000eaa000c101900 */
[----:B------:R-:W1:Y:S02]  /*b550*/  MUFU.TANH R121, R121 ;  /* 0x0000007900797308 */ /* 0x000e640000002400 */
[----:B-1----:R-:W-:-:S06]  /*b560*/  FMNMX.FTZ R14, R115, R14, !PT ;  /* 0x0000000e730e7209 */ /* 0x002fcc0007810000 */
[----:B------:R-:W1:Y:S01]  /*b570*/  MUFU.TANH R123, R123 ;  /* 0x0000007b007b7308 */ /* 0x000e620000002400 */
[----:B------:R-:W-:Y:S01]  /*b580*/  FMNMX.FTZ R14, R119, R14, !PT ;  /* 0x0000000e770e7209 */ /* 0x000fe20007810000 */
[----:B------:R-:W-:Y:S01]  /*b590*/  FMUL.FTZ R49, R60, R12 ;  /* 0x0000000c3c317220 */ /* 0x000fe20000410000 */
[----:B------:R-:W2:Y:S05]  /*b5a0*/  LD.E R52, desc[UR46][R16.64+0x294] ;  /* 0x0002942e10347980 */ /* 0x000eaa000c101900 */
[----:B------:R-:W1:Y:S01]  /*b5b0*/  MUFU.TANH R117, R117 ;  /* 0x0000007500757308 */ /* 0x000e620000002400 */
[----:B------:R-:W-:-:S07]  /*b5c0*/  FMNMX.FTZ R14, R121, R14, !PT ;  /* 0x0000000e790e7209 */ /* 0x000fce0007810000 */
[----:B------:R-:W1:Y:S02]  /*b5d0*/  MUFU.TANH R107, R107 ;  /* 0x0000006b006b7308 */ /* 0x000e640000002400 */
[----:B-1----:R-:W-:Y:S01]  /*b5e0*/  FMNMX.FTZ R14, R123, R14, !PT ;  /* 0x0000000e7b0e7209 */ /* 0x002fe20007810000 */
[----:B------:R-:W-:Y:S01]  /*b5f0*/  FMUL.FTZ R53, R39, R12 ;  /* 0x0000000c27357220 */ /* 0x000fe20000410000 */
[----:B------:R-:W2:Y:S04]  /*b600*/  LD.E R56, desc[UR46][R16.64+0x2a4] ;  /* 0x0002a42e10387980 */ /* 0x000ea8000c101900 */
[----:B------:R-:W1:Y:S01]  /*b610*/  MUFU.TANH R19, R19 ;  /* 0x0000001300137308 */ /* 0x000e620000002400 */
[----:B------:R-:W-:-:S07]  /*b620*/  FMNMX.FTZ R14, R117, R14, !PT ;  /* 0x0000000e750e7209 */ /* 0x000fce0007810000 */
[----:B------:R-:W1:Y:S01]  /*b630*/  MUFU.TANH R77, R77 ;  /* 0x0000004d004d7308 */ /* 0x000e620000002400 */
[----:B------:R-:W-:Y:S01]  /*b640*/  FMNMX.FTZ R14, R107, R14, !PT ;  /* 0x0000000e6b0e7209 */ /* 0x000fe20007810000 */
[----:B------:R-:W-:-:S06]  /*b650*/  FMUL.FTZ R57, R64, R12 ;  /* 0x0000000c40397220 */ /* 0x000fcc0000410000 */
[----:B------:R-:W1:Y:S02]  /*b660*/  MUFU.TANH R73, R73 ;  /* 0x0000004900497308 */ /* 0x000e640000002400 */
[----:B-1----:R-:W-:Y:S01]  /*b670*/  FMNMX.FTZ R14, R19, R14, !PT ;  /* 0x0000000e130e7209 */ /* 0x002fe20007810000 */
[-C--:B------:R-:W-:Y:S01]  /*b680*/  FMUL.FTZ R27, R65, R12.reuse ;  /* 0x0000000c411b7220 */ /* 0x080fe20000410000 */
[----:B------:R-:W2:Y:S04]  /*b690*/  LD.E R61, desc[UR46][R16.64+0x2ac] ;  /* 0x0002ac2e103d7980 */ /* 0x000ea8000c101900 */
[----:B------:R-:W-:Y:S01]  /*b6a0*/  MUFU.TANH R11, R11 ;  /* 0x0000000b000b7308 */ /* 0x000fe20000002400 */
[----:B------:R-:W-:Y:S01]  /*b6b0*/  FMUL.FTZ R9, R68, R12 ;  /* 0x0000000c44097220 */ /* 0x000fe20000410000 */
[----:B------:R-:W3:Y:S04]  /*b6c0*/  LD.E R28, desc[UR46][R16.64+0x424] ;  /* 0x0004242e101c7980 */ /* 0x000ee8000c101900 */
[----:B------:R-:W2:Y:S02]  /*b6d0*/  LD.E R26, desc[UR46][R16.64+0x42c] ;  /* 0x00042c2e101a7980 */ /* 0x000ea4000c101900 */
[----:B------:R-:W1:Y:S01]  /*b6e0*/  MUFU.TANH R49, R49 ;  /* 0x0000003100317308 */ /* 0x000e620000002400 */
[----:B------:R-:W-:Y:S01]  /*b6f0*/  FMNMX.FTZ R14, R77, R14, !PT ;  /* 0x0000000e4d0e7209 */ /* 0x000fe20007810000 */
[----:B------:R-:W2:Y:S04]  /*b700*/  LD.E R30, desc[UR46][R16.64+0x244] ;  /* 0x0002442e101e7980 */ /* 0x000ea8000c101900 */
[----:B------:R-:W2:Y:S02]  /*b710*/  LD.E R34, desc[UR46][R16.64+0x250] ;  /* 0x0002502e10227980 */ /* 0x000ea4000c101900 */
[----:B------:R-:W1:Y:S01]  /*b720*/  MUFU.TANH R57, R57 ;  /* 0x0000003900397308 */ /* 0x000e620000002400 */
[----:B------:R-:W-:Y:S01]  /*b730*/  FMNMX.FTZ R14, R73, R14, !PT ;  /* 0x0000000e490e7209 */ /* 0x000fe20007810000 */
[----:B------:R-:W2:Y:S04]  /*b740*/  LD.E R38, desc[UR46][R16.64+0x254] ;  /* 0x0002542e10267980 */ /* 0x000ea8000c101900 */
[----:B------:R-:W2:Y:S02]  /*b750*/  LD.E R50, desc[UR46][R16.64+0x280] ;  /* 0x0002802e10327980 */ /* 0x000ea4000c101900 */
[----:B------:R-:W1:Y:S02]  /*b760*/  MUFU.TANH R27, R27 ;  /* 0x0000001b001b7308 */ /* 0x000e640000002400 */
[----:B-1----:R-:W-:Y:S01]  /*b770*/  FMNMX.FTZ R14, R49, R14, !PT ;  /* 0x0000000e310e7209 */ /* 0x002fe20007810000 */
[----:B------:R-:W2:Y:S04]  /*b780*/  LD.E R58, desc[UR46][R16.64+0x290] ;  /* 0x0002902e103a7980 */ /* 0x000ea8000c101900 */
[----:B------:R-:W2:Y:S01]  /*b790*/  LD.E R54, desc[UR46][R16.64+0x2a0] ;  /* 0x0002a02e10367980 */ /* 0x000ea2000c101900 */
[----:B------:R-:W1:Y:S01]  /*b7a0*/  MUFU.TANH R9, R9 ;  /* 0x0000000900097308 */ /* 0x000e620000002400 */
[----:B------:R-:W-:-:S02]  /*b7b0*/  FMNMX.FTZ R14, R11, R14, !PT ;  /* 0x0000000e0b0e7209 */ /* 0x000fc40007810000 */
[----:B------:R-:W2:Y:S04]  /*b7c0*/  LD.E R62, desc[UR46][R16.64+0x2c4] ;  /* 0x0002c42e103e7980 */ /* 0x000ea8000c101900 */
[----:B------:R-:W2:Y:S01]  /*b7d0*/  LD.E R66, desc[UR46][R16.64+0x2d0] ;  /* 0x0002d02e10427980 */ /* 0x000ea2000c101900 */
[----:B------:R-:W1:Y:S01]  /*b7e0*/  MUFU.TANH R45, R45 ;  /* 0x0000002d002d7308 */ /* 0x000e620000002400 */
[----:B------:R-:W-:Y:S02]  /*b7f0*/  FMNMX.FTZ R14, R57, R14, !PT ;  /* 0x0000000e390e7209 */ /* 0x000fe40007810000 */
[----:B------:R-:W2:Y:S02]  /*b800*/  LD.E R70, desc[UR46][R16.64+0x2d4] ;  /* 0x0002d42e10467980 */ /* 0x000ea4000c101900 */
[----:B------:R-:W-:-:S02]  /*b810*/  FMNMX.FTZ R14, R27, R14, !PT ;  /* 0x0000000e1b0e7209 */ /* 0x000fc40007810000 */
[----:B------:R-:W2:Y:S02]  /*b820*/  LD.E R51, desc[UR46][R16.64+0x26c] ;  /* 0x00026c2e10337980 */ /* 0x000ea4000c101900 */
[----:B-1----:R-:W-:Y:S01]  /*b830*/  FMNMX.FTZ R14, R9, R14, !PT ;  /* 0x0000000e090e7209 */ /* 0x002fe20007810000 */
[----:B------:R-:W1:Y:S01]  /*b840*/  MUFU.TANH R6, R6 ;  /* 0x0000000600067308 */ /* 0x000e620000002400 */
[----:B------:R-:W2:Y:S04]  /*b850*/  LD.E R47, desc[UR46][R16.64+0x288] ;  /* 0x0002882e102f7980 */ /* 0x000ea8000c101900 */
[----:B------:R-:W2:Y:S01]  /*b860*/  LD.E R43, desc[UR46][R16.64+0x298] ;  /* 0x0002982e102b7980 */ /* 0x000ea2000c101900 */
[----:B------:R-:W-:Y:S02]  /*b870*/  FMNMX.FTZ R21, R45, R14, !PT ;  /* 0x0000000e2d157209 */ /* 0x000fe40007810000 */
[----:B------:R-:W1:Y:S01]  /*b880*/  MUFU.TANH R3, R3 ;  /* 0x0000000300037308 */ /* 0x000e620000002400 */
[----:B------:R-:W2:Y:S04]  /*b890*/  LD.E R63, desc[UR46][R16.64+0x29c] ;  /* 0x00029c2e103f7980 */ /* 0x000ea8000c101900 */
[----:B------:R-:W1:Y:S03]  /*b8a0*/  SHFL.BFLY PT, R14, R21, 0x2, 0x1f ;  /* 0x0c401f00150e7f89 */ /* 0x000e6600000e0000 */
[----:B------:R-:W1:Y:S08]  /*b8b0*/  MUFU.TANH R37, R37 ;  /* 0x0000002500257308 */ /* 0x000e700000002400 */
[----:B------:R-:W1:Y:S08]  /*b8c0*/  MUFU.TANH R31, R31 ;  /* 0x0000001f001f7308 */ /* 0x000e700000002400 */
[----:B------:R-:W1:Y:S01]  /*b8d0*/  MUFU.TANH R29, R29 ;  /* 0x0000001d001d7308 */ /* 0x000e620000002400 */
[----:B------:R-:W-:Y:S01]  /*b8e0*/  FMUL.FTZ R65, R42, R12 ;  /* 0x0000000c2a417220 */ /* 0x000fe20000410000 */
[----:B------:R-:W2:Y:S01]  /*b8f0*/  LD.E R60, desc[UR46][R16.64+0x2b0] ;  /* 0x0002b02e103c7980 */ /* 0x000ea2000c101900 */
[----:B-1----:R-:W-:-:S03]  /*b900*/  FMNMX.FTZ R18, R21, R14, !PT ;  /* 0x0000000e15127209 */ /* 0x002fc60007810000 */
[----:B------:R-:W2:Y:S04]  /*b910*/  LD.E R55, desc[UR46][R16.64+0x2a8] ;  /* 0x0002a82e10377980 */ /* 0x000ea8000c101900 */
[----:B------:R-:W1:Y:S01]  /*b920*/  SHFL.BFLY PT, R25, R18, 0x1, 0x1f ;  /* 0x0c201f0012197f89 */ /* 0x000e6200000e0000 */
[----:B------:R-:W1:Y:S03]  /*b930*/  MUFU.TANH R33, R33 ;  /* 0x0000002100217308 */ /* 0x000e660000002400 */
[----:B------:R-:W2:Y:S04]  /*b940*/  LD.E R59, desc[UR46][R16.64+0x2b8] ;  /* 0x0002b82e103b7980 */ /* 0x000ea8000c101900 */
[----:B------:R-:W2:Y:S01]  /*b950*/  LD.E R69, desc[UR46][R16.64+0x2cc] ;  /* 0x0002cc2e10457980 */ /* 0x000ea2000c101900 */
[----:B------:R-:W1:Y:S03]  /*b960*/  MUFU.TANH R41, R41 ;  /* 0x0000002900297308 */ /* 0x000e660000002400 */
[----:B------:R-:W2:Y:S04]  /*b970*/  LD.E R71, desc[UR46][R16.64+0x2e8] ;  /* 0x0002e82e10477980 */ /* 0x000ea8000c101900 */
[----:B------:R-:W2:Y:S01]  /*b980*/  LD.E R67, desc[UR46][R16.64+0x2ec] ;  /* 0x0002ec2e10437980 */ /* 0x000ea2000c101900 */
[----:B------:R-:W1:Y:S08]  /*b990*/  MUFU.TANH R53, R53 ;  /* 0x0000003500357308 */ /* 0x000e700000002400 */
[----:B------:R-:W-:Y:S01]  /*b9a0*/  MUFU.TANH R23, R23 ;  /* 0x0000001700177308 */ /* 0x000fe20000002400 */
[----:B-1----:R-:W-:-:S07]  /*b9b0*/  FMNMX.FTZ R25, R18, R25, !PT ;  /* 0x0000001912197209 */ /* 0x002fce0007810000 */
[----:B------:R-:W-:Y:S01]  /*b9c0*/  MUFU.TANH R15, R15 ;  /* 0x0000000f000f7308 */ /* 0x000fe20000002400 */
[----:B------:R-:W-:Y:S01]  /*b9d0*/  FMNMX.FTZ R18, R6, R5, !PT ;  /* 0x0000000506127209 */ /* 0x000fe20007810000 */
[----:B------:R1:W-:Y:S03]  /*b9e0*/  ST.E desc[UR46][R16.64+0x440], R21 ;  /* 0x0004401510007985 */ /* 0x0003e6000c10192e */
[----:B------:R-:W-:Y:S01]  /*b9f0*/  FMNMX.FTZ R18, R3, R18, !PT ;  /* 0x0000001203127209 */ /* 0x000fe20007810000 */
[----:B------:R-:W2:Y:S03]  /*ba00*/  LD.E R42, desc[UR46][R16.64+0x260] ;  /* 0x0002602e102a7980 */ /* 0x000ea6000c101900 */
[----:B------:R-:W-:Y:S01]  /*ba10*/  FMNMX.FTZ R18, R37, R18, !PT ;  /* 0x0000001225127209 */ /* 0x000fe20007810000 */
[----:B------:R-:W1:Y:S01]  /*ba20*/  MUFU.TANH R65, R65 ;  /* 0x0000004100417308 */ /* 0x000e620000002400 */
[----:B------:R-:W2:Y:S02]  /*ba30*/  LD.E R68, desc[UR46][R16.64+0x2b4] ;  /* 0x0002b42e10447980 */ /* 0x000ea4000c101900 */
[----:B------:R-:W-:Y:S01]  /*ba40*/  FMNMX.FTZ R18, R31, R18, !PT ;  /* 0x000000121f127209 */ /* 0x000fe20007810000 */
[----:B------:R-:W-:-:S04]  /*ba50*/  FMUL.FTZ R14, R46, R12 ;  /* 0x0000000c2e0e7220 */ /* 0x000fc80000410000 */
[----:B------:R-:W-:Y:S01]  /*ba60*/  MUFU.TANH R83, R83 ;  /* 0x0000005300537308 */ /* 0x000fe20000002400 */
[----:B------:R-:W-:-:S07]  /*ba70*/  FMNMX.FTZ R18, R29, R18, !PT ;  /* 0x000000121d127209 */ /* 0x000fce0007810000 */
[----:B------:R-:W-:Y:S01]  /*ba80*/  MUFU.TANH R85, R85 ;  /* 0x0000005500557308 */ /* 0x000fe20000002400 */
[----:B------:R-:W-:-:S07]  /*ba90*/  FMNMX.FTZ R18, R33, R18, !PT ;  /* 0x0000001221127209 */ /* 0x000fce0007810000 */
[----:B------:R-:W-:Y:S01]  /*baa0*/  MUFU.TANH R87, R87 ;  /* 0x0000005700577308 */ /* 0x000fe20000002400 */
[----:B------:R-:W-:-:S07]  /*bab0*/  FMNMX.FTZ R18, R41, R18, !PT ;  /* 0x0000001229127209 */ /* 0x000fce0007810000 */
        /* <DEDUP_REMOVED lines=10> */
[----:B------:R4:W-:Y:S04]  /*bb60*/  ST.E desc[UR46][R16.64+0x440], R25 ;  /* 0x0004401910007985 */ /* 0x0009e8000c10192e */
[----:B------:R-:W2:Y:S03]  /*bb70*/  LD.E R46, desc[UR46][R16.64+0x264] ;  /* 0x0002642e102e7980 */ /* 0x000ea6000c101900 */
[----:B------:R-:W4:Y:S01]  /*bb80*/  MUFU.TANH R14, R14 ;  /* 0x0000000e000e7308 */ /* 0x000f220000002400 */
[----:B-1----:R-:W-:Y:S01]  /*bb90*/  FMNMX.FTZ R18, R65, R18, !PT ;  /* 0x0000001241127209 */ /* 0x002fe20007810000 */
[----:B------:R-:W3:Y:S03]  /*bba0*/  LD.E R39, desc[UR46][R16.64+0x440] ;  /* 0x0004402e10277980 */ /* 0x000ee6000c101900 */
[----:B------:R-:W-:Y:S01]  /*bbb0*/  FMNMX.FTZ R21, R23, R18, !PT ;  /* 0x0000001217157209 */ /* 0x000fe20007810000 */
[----:B------:R-:W2:Y:S03]  /*bbc0*/  LD.E R64, desc[UR46][R16.64+0x2c0] ;  /* 0x0002c02e10407980 */ /* 0x000ea6000c101900 */
[----:B----4-:R-:W-:-:S02]  /*bbd0*/  FMNMX.FTZ R18, R14, R21, !PT ;  /* 0x000000150e127209 */ /* 0x010fc40007810000 */
[----:B------:R-:W4:Y:S02]  /*bbe0*/  LD.E R21, desc[UR46][R16.64+0x450] ;  /* 0x0004502e10157980 */ /* 0x000f24000c101900 */
        /* <DEDUP_REMOVED lines=13> */
[----:B------:R-:W-:Y:S04]  /*bcc0*/  ST.E desc[UR46][R16.64+0x444], R35 ;  /* 0x0004442310007985 */ /* 0x000fe8000c10192e */
[----:B------:R-:W2:Y:S01]  /*bcd0*/  LD.E R12, desc[UR46][R16.64+0x444] ;  /* 0x0004442e100c7980 */ /* 0x000ea2000c101900 */
[----:B---3--:R-:W-:-:S04]  /*bce0*/  FMUL.FTZ R100, R39, R20 ;  /* 0x0000001427647220 */ /* 0x008fc80000410000 */
[-CC-:B------:R-:W-:Y:S01]  /*bcf0*/  FFMA.FTZ R155, R13, R20.reuse, -R100.reuse ;  /* 0x000000140d9b7223 */ /* 0x180fe20000010864 */
[-CC-:B------:R-:W-:Y:S01]  /*bd00*/  FFMA.FTZ R153, R8, R20.reuse, -R100.reuse ;  /* 0x0000001408997223 */ /* 0x180fe20000010864 */
[----:B------:R-:W-:Y:S01]  /*bd10*/  FADD.FTZ R25, R4, -R39 ;  /* 0x8000002704197221 */ /* 0x000fe20000010000 */
[-CC-:B------:R-:W-:Y:S01]  /*bd20*/  FFMA.FTZ R152, R7, R20.reuse, -R100.reuse ;  /* 0x0000001407987223 */ /* 0x180fe20000010864 */
[-CC-:B------:R-:W-:Y:S01]  /*bd30*/  FFMA.FTZ R154, R75, R20.reuse, -R100.reuse ;  /* 0x000000144b9a7223 */ /* 0x180fe20000010864 */
[-CC-:B------:R-:W-:Y:S01]  /*bd40*/  FFMA.FTZ R182, R79, R20.reuse, -R100.reuse ;  /* 0x000000144fb67223 */ /* 0x180fe20000010864 */
[-C--:B------:R-:W-:Y:S01]  /*bd50*/  FMUL.FTZ R25, R25, R20.reuse ;  /* 0x0000001419197220 */ /* 0x080fe20000410000 */
[----:B--2---:R-:W1:Y:S02]  /*bd60*/  SHFL.BFLY PT, R13, R12, 0x2, 0x1f ;  /* 0x0c401f000c0d7f89 */ /* 0x004e6400000e0000 */
[----:B------:R-:W-:Y:S08]  /*bd70*/  MUFU.EX2 R152, R152 ;  /* 0x0000009800987308 */ /* 0x000ff00000000800 */
[----:B------:R-:W-:Y:S01]  /*bd80*/  MUFU.EX2 R153, R153 ;  /* 0x0000009900997308 */ /* 0x000fe20000000800 */
[----:B------:R-:W-:-:S07]  /*bd90*/  FFMA.FTZ R7, R81, R20, -R100 ;  /* 0x0000001451077223 */ /* 0x000fce0000010864 */
[----:B------:R-:W-:Y:S01]  /*bda0*/  MUFU.EX2 R155, R155 ;  /* 0x0000009b009b7308 */ /* 0x000fe20000000800 */
[-CC-:B------:R-:W-:Y:S01]  /*bdb0*/  FFMA.FTZ R169, R113, R20.reuse, -R100.reuse ;  /* 0x0000001471a97223 */ /* 0x180fe20000010864 */
[-CC-:B------:R-:W-:Y:S01]  /*bdc0*/  FFMA.FTZ R164, R19, R20.reuse, -R100.reuse ;  /* 0x0000001413a47223 */ /* 0x180fe20000010864 */
[-CC-:B------:R-:W-:Y:S01]  /*bdd0*/  FFMA.FTZ R18, R11, R20.reuse, -R100.reuse ;  /* 0x000000140b127223 */ /* 0x180fe20000010864 */
[-CC-:B------:R-:W-:Y:S01]  /*bde0*/  FFMA.FTZ R39, R9, R20.reuse, -R100.reuse ;  /* 0x0000001409277223 */ /* 0x180fe20000010864 */
[-CC-:B------:R-:W-:Y:S01]  /*bdf0*/  FFMA.FTZ R175, R109, R20.reuse, -R100.reuse ;  /* 0x000000146daf7223 */ /* 0x180fe20000010864 */
[-CC-:B------:R-:W-:Y:S01]  /*be00*/  FFMA.FTZ R180, R111, R20.reuse, -R100.reuse ;  /* 0x000000146fb47223 */ /* 0x180fe20000010864 */
[----:B-1----:R-:W-:Y:S01]  /*be10*/  FMNMX.FTZ R8, R12, R13, !PT ;  /* 0x0000000d0c087209 */ /* 0x002fe20007810000 */
[----:B------:R-:W4:Y:S01]  /*be20*/  MUFU.EX2 R25, R25 ;  /* 0x0000001900197308 */ /* 0x000f220000000800 */
[-CC-:B------:R-:W-:Y:S01]  /*be30*/  FFMA.FTZ R174, R115, R20.reuse, -R100.reuse ;  /* 0x0000001473ae7223 */ /* 0x180fe20000010864 */
[-CC-:B------:R-:W-:Y:S01]  /*be40*/  FFMA.FTZ R12, R27, R20.reuse, -R100.reuse ;  /* 0x000000141b0c7223 */ /* 0x180fe20000010864 */
[-CC-:B------:R-:W-:Y:S01]  /*be50*/  FFMA.FTZ R172, R119, R20.reuse, -R100.reuse ;  /* 0x0000001477ac7223 */ /* 0x180fe20000010864 */
[----:B------:R-:W1:Y:S04]  /*be60*/  SHFL.BFLY PT, R35, R8, 0x1, 0x1f ;  /* 0x0c201f0008237f89 */ /* 0x000e6800000e0000 */
        /* <DEDUP_REMOVED lines=10> */
[----:B------:R-:W-:Y:S01]  /*bf10*/  FFMA.FTZ R9, R45, R20, -R100 ;  /* 0x000000142d097223 */ /* 0x000fe20000010864 */
[----:B------:R-:W2:Y:S04]  /*bf20*/  LD.E R4, desc[UR46][R16.64+0x230] ;  /* 0x0002302e10047980 */ /* 0x000ea8000c101900 */
[----:B------:R-:W3:Y:S01]  /*bf30*/  LD.E R100, desc[UR46][R16.64+0x354] ;  /* 0x0003542e10647980 */ /* 0x000ee2000c101900 */
[----:B------:R-:W-:Y:S03]  /*bf40*/  MUFU.EX2 R7, R7 ;  /* 0x0000000700077308 */ /* 0x000fe60000000800 */
[----:B------:R-:W3:Y:S01]  /*bf50*/  LD.E R45, desc[UR46][R16.64+0x28c] ;  /* 0x00028c2e102d7980 */ /* 0x000ee2000c101900 */
[----:B-1----:R-:W-:-:S03]  /*bf60*/  FMNMX.FTZ R27, R8, R35, !PT ;  /* 0x00000023081b7209 */ /* 0x002fc60007810000 */
[----:B------:R-:W3:Y:S02]  /*bf70*/  LD.E R35, desc[UR46][R16.64+0x268] ;  /* 0x0002682e10237980 */ /* 0x000ee4000c101900 */
[-C--:B------:R-:W-:Y:S01]  /*bf80*/  FMUL.FTZ R168, R27, R20.reuse ;  /* 0x000000141ba87220 */ /* 0x080fe20000410000 */
[----:B------:R-:W-:Y:S01]  /*bf90*/  FADD.FTZ R5, R5, -R27 ;  /* 0x8000001b05057221 */ /* 0x000fe20000010000 */
[----:B------:R-:W-:Y:S01]  /*bfa0*/  MUFU.EX2 R175, R175 ;  /* 0x000000af00af7308 */ /* 0x000fe20000000800 */
[----:B------:R-:W3:Y:S01]  /*bfb0*/  LD.E R57, desc[UR46][R16.64+0x2bc] ;  /* 0x0002bc2e10397980 */ /* 0x000ee2000c101900 */
[-CC-:B------:R-:W-:Y:S01]  /*bfc0*/  FFMA.FTZ R183, R6, R20.reuse, -R168.reuse ;  /* 0x0000001406b77223 */ /* 0x180fe200000108a8 */
[----:B------:R-:W-:Y:S01]  /*bfd0*/  FMUL.FTZ R5, R20, R5 ;  /* 0x0000000514057220 */ /* 0x000fe20000410000 */
[-CC-:B------:R-:W-:Y:S01]  /*bfe0*/  FFMA.FTZ R192, R3, R20.reuse, -R168.reuse ;  /* 0x0000001403c07223 */ /* 0x180fe200000108a8 */
[-CC-:B------:R-:W-:Y:S01]  /*bff0*/  FFMA.FTZ R6, R37, R20.reuse, -R168.reuse ;  /* 0x0000001425067223 */ /* 0x180fe200000108a8 */
[----:B------:R-:W3:Y:S02]  /*c000*/  LD.E R75, desc[UR46][R16.64+0x2d8] ;  /* 0x0002d82e104b7980 */ /* 0x000ee4000c101900 */
[----:B------:R-:W-:Y:S01]  /*c010*/  MUFU.EX2 R110, R5 ;  /* 0x00000005006e7308 */ /* 0x000fe20000000800 */
[-CC-:B------:R-:W-:Y:S01]  /*c020*/  FFMA.FTZ R181, R31, R20.reuse, -R168.reuse ;  /* 0x000000141fb57223 */ /* 0x180fe200000108a8 */
[----:B------:R-:W3:Y:S04]  /*c030*/  LD.E R73, desc[UR46][R16.64+0x2dc] ;  /* 0x0002dc2e10497980 */ /* 0x000ee8000c101900 */
[----:B------:R-:W3:Y:S02]  /*c040*/  LD.E R81, desc[UR46][R16.64+0x2fc] ;  /* 0x0002fc2e10517980 */ /* 0x000ee4000c101900 */
[----:B------:R-:W1:Y:S01]  /*c050*/  MUFU.EX2 R183, R183 ;  /* 0x000000b700b77308 */ /* 0x000e620000000800 */
[-CC-:B------:R-:W-:Y:S01]  /*c060*/  FFMA.FTZ R179, R29, R20.reuse, -R168.reuse ;  /* 0x000000141db37223 */ /* 0x180fe200000108a8 */
[-CC-:B------:R-:W-:Y:S01]  /*c070*/  FFMA.FTZ R176, R23, R20.reuse, -R168.reuse ;  /* 0x0000001417b07223 */ /* 0x180fe200000108a8 */
[----:B------:R-:W3:Y:S01]  /*c080*/  LD.E R79, desc[UR46][R16.64+0x308] ;  /* 0x0003082e104f7980 */ /* 0x000ee2000c101900 */
        /* <DEDUP_REMOVED lines=20> */
[----:B------:R-:W1:Y:S01]  /*c1d0*/  MUFU.EX2 R181, R181 ;  /* 0x000000b500b57308 */ /* 0x000e620000000800 */
[----:B----4-:R-:W-:Y:S01]  /*c1e0*/  FFMA.FTZ R20, R25, R21, R152 ;  /* 0x0000001519147223 */ /* 0x010fe20000010098 */
[----:B-1----:R-:W-:Y:S01]  /*c1f0*/  FFMA.FTZ R21, R110, R24, R183 ;  /* 0x000000186e157223 */ /* 0x002fe200000100b7 */
[----:B------:R-:W4:Y:S02]  /*c200*/  LD.E R31, desc[UR46][R16.64+0x238] ;  /* 0x0002382e101f7980 */ /* 0x000f24000c101900 */
[----:B------:R-:W-:-:S02]  /*c210*/  FADD.FTZ R20, R153, R20 ;  /* 0x0000001499147221 */ /* 0x000fc40000010000 */
[----:B------:R-:W4:Y:S01]  /*c220*/  LD.E R29, desc[UR46][R16.64+0x23c] ;  /* 0x00023c2e101d7980 */ /* 0x000f22000c101900 */
[----:B------:R-:W1:Y:S01]  /*c230*/  MUFU.EX2 R179, R179 ;  /* 0x000000b300b37308 */ /* 0x000e620000000800 */
[----:B------:R-:W-:Y:S01]  /*c240*/  FADD.FTZ R21, R192, R21 ;  /* 0x00000015c0157221 */ /* 0x000fe20000010000 */
[----:B------:R-:W-:Y:S01]  /*c250*/  FADD.FTZ R131, R155, R20 ;  /* 0x000000149b837221 */ /* 0x000fe20000010000 */
[----:B------:R-:W4:Y:S04]  /*c260*/  LD.E R5, desc[UR46][R16.64+0x248] ;  /* 0x0002482e10057980 */ /* 0x000f28000c101900 */
        /* <DEDUP_REMOVED lines=11> */
[----:B------:R-:W1:Y:S02]  /*c320*/  MUFU.EX2 R180, R180 ;  /* 0x000000b400b47308 */ /* 0x000e640000000800 */
[----:B-1----:R-:W-:Y:S01]  /*c330*/  FADD.FTZ R21, R179, R20 ;  /* 0x00000014b3157221 */ /* 0x002fe20000010000 */
[----:B------:R-:W-:Y:S01]  /*c340*/  FADD.FTZ R24, R7, R24 ;  /* 0x0000001807187221 */ /* 0x000fe20000010000 */
[----:B------:R-:W4:Y:S04]  /*c350*/  LD.E R65, desc[UR46][R16.64+0x2f8] ;  /* 0x0002f82e10417980 */ /* 0x000f28000c101900 */
[----:B------:R-:W4:Y:S01]  /*c360*/  LD.E R111, desc[UR46][R16.64+0x34c] ;  /* 0x00034c2e106f7980 */ /* 0x000f22000c101900 */
[----:B------:R-:W-:Y:S03]  /*c370*/  MUFU.EX2 R169, R169 ;  /* 0x000000a900a97308 */ /* 0x000fe60000000800 */
[----:B------:R-:W4:Y:S04]  /*c380*/  LD.E R109, desc[UR46][R16.64+0x358] ;  /* 0x0003582e106d7980 */ /* 0x000f28000c101900 */
[----:B------:R-:W4:Y:S01]  /*c390*/  LD.E R107, desc[UR46][R16.64+0x35c] ;  /* 0x00035c2e106b7980 */ /* 0x000f22000c101900 */
[----:B------:R-:W1:Y:S01]  /*c3a0*/  MUFU.EX2 R188, R188 ;  /* 0x000000bc00bc7308 */ /* 0x000e620000000800 */
[----:B------:R-:W-:Y:S01]  /*c3b0*/  FADD.FTZ R20, R190, R21 ;  /* 0x00000015be147221 */ /* 0x000fe20000010000 */
        /* <DEDUP_REMOVED lines=11> */
[----:B------:R-:W1:Y:S03]  /*c470*/  MUFU.EX2 R172, R172 ;  /* 0x000000ac00ac7308 */ /* 0x000e660000000800 */
[----:B------:R-:W4:Y:S05]  /*c480*/  LD.E R123, desc[UR46][R16.64+0x3a8] ;  /* 0x0003a82e107b7980 */ /* 0x000f2a000c101900 */
[----:B------:R-:W1:Y:S02]  /*c490*/  MUFU.EX2 R176, R176 ;  /* 0x000000b000b07308 */ /* 0x000e640000000800 */
[----:B-1----:R-:W-:Y:S01]  /*c4a0*/  FADD.FTZ R24, R188, R143 ;  /* 0x0000008fbc187221 */ /* 0x002fe20000010000 */
[----:B------:R-:W-:Y:S01]  /*c4b0*/  FADD.FTZ R149, R169, R20 ;  /* 0x00000014a9957221 */ /* 0x000fe20000010000 */
[----:B------:R-:W4:Y:S02]  /*c4c0*/  LD.E R93, desc[UR46][R16.64+0x328] ;  /* 0x0003282e105d7980 */ /* 0x000f24000c101900 */
[----:B------:R-:W-:Y:S01]  /*c4d0*/  FADD.FTZ R151, R171, R24 ;  /* 0x00000018ab977221 */ /* 0x000fe20000010000 */
[----:B------:R-:W-:Y:S01]  /*c4e0*/  FADD.FTZ R189, R174, R149 ;  /* 0x00000095aebd7221 */ /* 0x000fe20000010000 */
[----:B------:R-:W4:Y:S01]  /*c4f0*/  LD.E R91, desc[UR46][R16.64+0x32c] ;  /* 0x00032c2e105b7980 */ /* 0x000f22000c101900 */
[----:B------:R1:W-:Y:S02]  /*c500*/  MUFU.EX2 R13, R49 ;  /* 0x00000031000d7308 */ /* 0x0003e40000000800 */
[----:B------:R-:W-:Y:S01]  /*c510*/  FADD.FTZ R24, R172, R189 ;  /* 0x000000bdac187221 */ /* 0x000fe20000010000 */
[----:B------:R-:W4:Y:S04]  /*c520*/  LD.E R89, desc[UR46][R16.64+0x338] ;  /* 0x0003382e10597980 */ /* 0x000f28000c101900 */
[----:B------:R-:W4:Y:S01]  /*c530*/  LD.E R85, desc[UR46][R16.64+0x33c] ;  /* 0x00033c2e10557980 */ /* 0x000f22000c101900 */
[----:B------:R1:W-:Y:S01]  /*c540*/  MUFU.EX2 R8, R39 ;  /* 0x0000002700087308 */ /* 0x0003e20000000800 */
[----:B------:R-:W-:-:S02]  /*c550*/  FADD.FTZ R20, R176, R151 ;  /* 0x00000097b0147221 */ /* 0x000fc40000010000 */
[----:B-1----:R-:W4:Y:S04]  /*c560*/  LD.E R49, desc[UR46][R16.64+0x278] ;  /* 0x0002782e10317980 */ /* 0x002f28000c101900 */
[----:B------:R-:W4:Y:S01]  /*c570*/  LD.E R83, desc[UR46][R16.64+0x348] ;  /* 0x0003482e10537980 */ /* 0x000f22000c101900 */
[----:B------:R1:W-:Y:S03]  /*c580*/  MUFU.EX2 R168, R137 ;  /* 0x0000008900a87308 */ /* 0x0003e60000000800 */
[----:B------:R-:W4:Y:S04]  /*c590*/  LD.E R39, desc[UR46][R16.64+0x24c] ;  /* 0x00024c2e10277980 */ /* 0x000f28000c101900 */
[----:B------:R-:W4:Y:S01]  /*c5a0*/  LD.E R105, desc[UR46][R16.64+0x368] ;  /* 0x0003682e10697980 */ /* 0x000f22000c101900 */
[----:B------:R1:W-:Y:S03]  /*c5b0*/  MUFU.EX2 R21, R113 ;  /* 0x0000007100157308 */ /* 0x0003e60000000800 */
[----:B------:R-:W4:Y:S04]  /*c5c0*/  LD.E R97, desc[UR46][R16.64+0x36c] ;  /* 0x00036c2e10617980 */ /* 0x000f28000c101900 */
[----:B------:R-:W4:Y:S04]  /*c5d0*/  LD.E R103, desc[UR46][R16.64+0x378] ;  /* 0x0003782e10677980 */ /* 0x000f28000c101900 */
[----:B------:R-:W4:Y:S04]  /*c5e0*/  LD.E R99, desc[UR46][R16.64+0x37c] ;  /* 0x00037c2e10637980 */ /* 0x000f28000c101900 */
[----:B------:R-:W4:Y:S04]  /*c5f0*/  LD.E R131, desc[UR46][R16.64+0x3cc] ;  /* 0x0003cc2e10837980 */ /* 0x000f28000c101900 */
[----:B-1----:R-:W4:Y:S04]  /*c600*/  LD.E R137, desc[UR46][R16.64+0x3e8] ;  /* 0x0003e82e10897980 */ /* 0x002f28000c101900 */
[----:B------:R-:W4:Y:S04]  /*c610*/  LD.E R143, desc[UR46][R16.64+0x3fc] ;  /* 0x0003fc2e108f7980 */ /* 0x000f28000c101900 */
[----:B------:R-:W4:Y:S04]  /*c620*/  LD.E R149, desc[UR46][R16.64+0x40c] ;  /* 0x00040c2e10957980 */ /* 0x000f28000c101900 */
[----:B------:R-:W4:Y:S04]  /*c630*/  LD.E R151, desc[UR46][R16.64+0x418] ;  /* 0x0004182e10977980 */ /* 0x000f28000c101900 */
[----:B------:R-:W4:Y:S04]  /*c640*/  LD.E R189, desc[UR46][R16.64+0x41c] ;  /* 0x00041c2e10bd7980 */ /* 0x000f28000c101900 */
[----:B------:R-:W4:Y:S01]  /*c650*/  LD.E R113, desc[UR46][R16.64+0x428] ;  /* 0x0004282e10717980 */ /* 0x000f22000c101900 */
[----:B------:R-:W1:Y:S08]  /*c660*/  MUFU.EX2 R173, R173 ;  /* 0x000000ad00ad7308 */ /* 0x000e700000000800 */
[----:B------:R-:W1:Y:S08]  /*c670*/  MUFU.EX2 R167, R167 ;  /* 0x000000a700a77308 */ /* 0x000e700000000800 */
[----:B------:R-:W1:Y:S08]  /*c680*/  MUFU.EX2 R178, R178 ;  /* 0x000000b200b27308 */ /* 0x000e700000000800 */
[----:B------:R-:W1:Y:S08]  /*c690*/  MUFU.EX2 R159, R159 ;  /* 0x0000009f009f7308 */ /* 0x000e700000000800 */
[----:B------:R-:W1:Y:S02]  /*c6a0*/  MUFU.EX2 R165, R165 ;  /* 0x000000a500a57308 */ /* 0x000e640000000800 */
[----:B-1----:R-:W-:-:S06]  /*c6b0*/  FADD.FTZ R191, R173, R20 ;  /* 0x00000014adbf7221 */ /* 0x002fcc0000010000 */
[----:B------:R-:W1:Y:S08]  /*c6c0*/  MUFU.EX2 R166, R166 ;  /* 0x000000a600a67308 */ /* 0x000e700000000800 */
[----:B------:R-:W1:Y:S01]  /*c6d0*/  MUFU.EX2 R170, R170 ;  /* 0x000000aa00aa7308 */ /* 0x000e620000000800 */
[----:B------:R-:W-:Y:S01]  /*c6e0*/  FADD.FTZ R24, R167, R24 ;  /* 0x00000018a7187221 */ /* 0x000fe20000010000 */
[----:B------:R-:W-:-:S06]  /*c6f0*/  FADD.FTZ R20, R178, R191 ;  /* 0x000000bfb2147221 */ /* 0x000fcc0000010000 */
[----:B------:R-:W1:Y:S08]  /*c700*/  MUFU.EX2 R157, R157 ;  /* 0x0000009d009d7308 */ /* 0x000e700000000800 */
[----:B------:R-:W2:Y:S01]  /*c710*/  MUFU.EX2 R161, R161 ;  /* 0x000000a100a17308 */ /* 0x000ea20000000800 */
[----:B------:R-:W-:Y:S01]  /*c720*/  FADD.FTZ R191, R159, R24 ;  /* 0x000000189fbf7221 */ /* 0x000fe20000010000 */
[----:B------:R-:W-:-:S06]  /*c730*/  FADD.FTZ R193, R165, R20 ;  /* 0x00000014a5c17221 */ /* 0x000fcc0000010000 */
[----:B------:R-:W2:Y:S01]  /*c740*/  MUFU.EX2 R164, R164 ;  /* 0x000000a400a47308 */ /* 0x000ea20000000800 */
[----:B-1----:R-:W-:Y:S01]  /*c750*/  FADD.FTZ R20, R166, R191 ;  /* 0x000000bfa6147221 */ /* 0x002fe20000010000 */
[----:B------:R-:W-:-:S06]  /*c760*/  FADD.FTZ R24, R170, R193 ;  /* 0x000000c1aa187221 */ /* 0x000fcc0000010000 */
[----:B------:R-:W1:Y:S08]  /*c770*/  MUFU.EX2 R156, R156 ;  /* 0x0000009c009c7308 */ /* 0x000e700000000800 */
[----:B------:R-:W1:Y:S01]  /*c780*/  MUFU.EX2 R23, R23 ;  /* 0x0000001700177308 */ /* 0x000e620000000800 */
[----:B------:R-:W-:Y:S01]  /*c790*/  FADD.FTZ R191, R157, R20 ;  /* 0x000000149dbf7221 */ /* 0x000fe20000010000 */
[----:B--2---:R-:W-:-:S06]  /*c7a0*/  FADD.FTZ R193, R161, R24 ;  /* 0x00000018a1c17221 */ /* 0x004fcc0000010000 */
[----:B------:R-:W2:Y:S08]  /*c7b0*/  MUFU.EX2 R19, R19 ;  /* 0x0000001300137308 */ /* 0x000eb00000000800 */
[----:B------:R-:W2:Y:S01]  /*c7c0*/  MUFU.EX2 R162, R162 ;  /* 0x000000a200a27308 */ /* 0x000ea20000000800 */
[----:B------:R-:W-:Y:S01]  /*c7d0*/  FADD.FTZ R191, R164, R191 ;  /* 0x000000bfa4bf7221 */ /* 0x000fe20000010000 */
[----:B------:R-:W-:-:S06]  /*c7e0*/  FADD.FTZ R24, R168, R193 ;  /* 0x000000c1a8187221 */ /* 0x000fcc0000010000 */
[----:B------:R-:W3:Y:S01]  /*c7f0*/  MUFU.EX2 R18, R18 ;  /* 0x0000001200127308 */ /* 0x000ee20000000800 */
[----:B-1----:R-:W-:Y:S01]  /*c800*/  FADD.FTZ R218, R156, R191 ;  /* 0x000000bf9cda7221 */ /* 0x002fe20000010000 */
[----:B------:R-:W-:-:S06]  /*c810*/  FADD.FTZ R191, R23, R24 ;  /* 0x0000001817bf7221 */ /* 0x000fcc0000010000 */
[----:B------:R-:W1:Y:S01]  /*c820*/  MUFU.EX2 R160, R160 ;  /* 0x000000a000a07308 */ /* 0x000e620000000800 */
[----:B--2---:R-:W-:Y:S01]  /*c830*/  FADD.FTZ R218, R19, R218 ;  /* 0x000000da13da7221 */ /* 0x004fe20000010000 */
[----:B------:R-:W-:-:S06]  /*c840*/  FADD.FTZ R24, R162, R191 ;  /* 0x000000bfa2187221 */ /* 0x000fcc0000010000 */
[----:B------:R-:W2:Y:S08]  /*c850*/  MUFU.EX2 R11, R11 ;  /* 0x0000000b000b7308 */ /* 0x000eb00000000800 */
[----:B------:R-:W2:Y:S01]  /*c860*/  MUFU.EX2 R15, R15 ;  /* 0x0000000f000f7308 */ /* 0x000ea20000000800 */
[----:B------:R-:W-:Y:S01]  /*c870*/  FADD.FTZ R191, R13, R218 ;  /* 0x000000da0dbf7221 */ /* 0x000fe20000010000 */
[----:B------:R-:W-:-:S06]  /*c880*/  FADD.FTZ R193, R21, R24 ;  /* 0x0000001815c17221 */ /* 0x000fcc0000010000 */
[----:B------:R-:W2:Y:S08]  /*c890*/  MUFU.EX2 R12, R12 ;  /* 0x0000000c000c7308 */ /* 0x000eb00000000800 */
[----:B------:R2:W2:Y:S01]  /*c8a0*/  MUFU.EX2 R20, R101 ;  /* 0x0000006500147308 */ /* 0x0004a20000000800 */
[----:B---3--:R-:W-:Y:S01]  /*c8b0*/  FADD.FTZ R24, R18, R191 ;  /* 0x000000bf12187221 */ /* 0x008fe20000010000 */
[----:B-1----:R-:W-:-:S06]  /*c8c0*/  FADD.FTZ R218, R160, R193 ;  /* 0x000000c1a0da7221 */ /* 0x002fcc0000010000 */
[----:B------:R-:W1:Y:S01]  /*c8d0*/  MUFU.EX2 R3, R3 ;  /* 0x0000000300037308 */ /* 0x000e620000000800 */
[----:B--2---:R-:W-:Y:S01]  /*c8e0*/  FADD.FTZ R101, R11, R24 ;  /* 0x000000180b657221 */ /* 0x004fe20000010000 */
[----:B------:R-:W-:-:S06]  /*c8f0*/  FADD.FTZ R191, R15, R218 ;  /* 0x000000da0fbf7221 */ /* 0x000fcc0000010000 */
[----:B------:R-:W2:Y:S08]  /*c900*/  MUFU.EX2 R9, R9 ;  /* 0x0000000900097308 */ /* 0x000eb00000000800 */
[----:B------:R-:W3:Y:S01]  /*c910*/  MUFU.EX2 R14, R14 ;  /* 0x0000000e000e7308 */ /* 0x000ee20000000800 */
[----:B------:R-:W-:Y:S01]  /*c920*/  FADD.FTZ R101, R12, R101 ;  /* 0x000000650c657221 */ /* 0x000fe20000010000 */
[----:B------:R-:W-:-:S03]  /*c930*/  FADD.FTZ R24, R20, R191 ;  /* 0x000000bf14187221 */ /* 0x000fc60000010000 */
[----:B------:R-:W-:Y:S01]  /*c940*/  FADD.FTZ R218, R8, R101 ;  /* 0x0000006508da7221 */ /* 0x000fe20000010000 */
[----:B-1----:R-:W-:Y:S01]  /*c950*/  FADD.FTZ R101, R3, R24 ;  /* 0x0000001803657221 */ /* 0x002fe20000010000 */
[----:B------:R1:W-:Y:S01]  /*c960*/  ST.E desc[UR46][R16.64+0x444], R27 ;  /* 0x0004441b10007985 */ /* 0x0003e2000c10192e */
[----:B------:R-:W-:Y:S01]  /*c970*/  FMUL.FTZ R219, R25, R28 ;  /* 0x0000001c19db7220 */ /* 0x000fe20000410000 */
[----:B--2---:R-:W-:Y:S01]  /*c980*/  FADD.FTZ R191, R9, R218 ;  /* 0x000000da09bf7221 */ /* 0x004fe20000010000 */
[----:B------:R-:W-:Y:S01]  /*c990*/  FMUL.FTZ R223, R110, R26 ;  /* 0x0000001a6edf7220 */ /* 0x000fe20000410000 */
[C---:B------:R-:W-:Y:S01]  /*c9a0*/  FMUL.FTZ R193, R25.reuse, R4 ;  /* 0x0000000419c17220 */ /* 0x040fe20000410000 */
[----:B---3--:R-:W-:Y:S01]  /*c9b0*/  FADD.FTZ R101, R14, R101 ;  /* 0x000000650e657221 */ /* 0x008fe20000010000 */
[C---:B-1----:R-:W-:Y:S01]  /*c9c0*/  FMUL.FTZ R27, R25.reuse, R36 ;  /* 0x00000024191b7220 */ /* 0x042fe20000410000 */
[----:B------:R1:W-:Y:S01]  /*c9d0*/  ST.E desc[UR46][R16.64+0x450], R191 ;  /* 0x000450bf10007985 */ /* 0x0003e2000c10192e */
[C---:B------:R-:W-:Y:S01]  /*c9e0*/  FMUL.FTZ R199, R25.reuse, R32 ;  /* 0x0000002019c77220 */ /* 0x040fe20000410000 */
[C---:B------:R-:W-:Y:S01]  /*c9f0*/  FMUL.FTZ R201, R25.reuse, R30 ;  /* 0x0000001e19c97220 */ /* 0x040fe20000410000 */
[C---:B------:R-:W-:Y:S01]  /*ca00*/  FMUL.FTZ R203, R25.reuse, R34 ;  /* 0x0000002219cb7220 */ /* 0x040fe20000410000 */
[----:B------:R2:W-:Y:S01]  /*ca10*/  ST.E desc[UR46][R16.64+0x454], R101 ;  /* 0x0004546510007985 */ /* 0x0005e2000c10192e */
[----:B------:R-:W-:-:S03]  /*ca20*/  FMUL.FTZ R217, R25, R38 ;  /* 0x0000002619d97220 */ /* 0x000fc60000410000 */
[----:B------:R3:W-:Y:S04]  /*ca30*/  ST.E desc[UR46][R16.64+0x424], R219 ;  /* 0x000424db10007985 */ /* 0x0007e8000c10192e */
[----:B------:R3:W-:Y:S01]  /*ca40*/  ST.E desc[UR46][R16.64+0x42c], R223 ;  /* 0x00042cdf10007985 */ /* 0x0007e2000c10192e */
[----:B-1----:R-:W-:-:S03]  /*ca50*/  FMUL.FTZ R191, R25, R46 ;  /* 0x0000002e19bf7220 */ /* 0x002fc60000410000 */
[----:B------:R1:W-:Y:S01]  /*ca60*/  ST.E desc[UR46][R16.64+0x230], R193 ;  /* 0x000230c110007985 */ /* 0x0003e2000c10192e */
[----:B--2---:R-:W-:-:S03]  /*ca70*/  FMUL.FTZ R101, R25, R42 ;  /* 0x0000002a19657220 */ /* 0x004fc60000410000 */
[----:B------:R2:W-:Y:S01]  /*ca80*/  ST.E desc[UR46][R16.64+0x234], R27 ;  /* 0x0002341b10007985 */ /* 0x0005e2000c10192e */
[C---:B---3--:R-:W-:Y:S01]  /*ca90*/  FMUL.FTZ R219, R25.reuse, R40 ;  /* 0x0000002819db7220 */ /* 0x048fe20000410000 */
[C---:B------:R-:W-:Y:S01]  /*caa0*/  FMUL.FTZ R223, R25.reuse, R50 ;  /* 0x0000003219df7220 */ /* 0x040fe20000410000 */
[C---:B-1----:R-:W-:Y:S01]  /*cab0*/  FMUL.FTZ R193, R25.reuse, R44 ;  /* 0x0000002c19c17220 */ /* 0x042fe20000410000 */
[C---:B--2---:R-:W-:Y:S01]  /*cac0*/  FMUL.FTZ R27, R25.reuse, R48 ;  /* 0x00000030191b7220 */ /* 0x044fe20000410000 */
[----:B------:R1:W-:Y:S04]  /*cad0*/  ST.E desc[UR46][R16.64+0x240], R199 ;  /* 0x000240c710007985 */ /* 0x0003e8000c10192e */
[----:B------:R2:W-:Y:S04]  /*cae0*/  ST.E desc[UR46][R16.64+0x244], R201 ;  /* 0x000244c910007985 */ /* 0x0005e8000c10192e */
[----:B------:R3:W-:Y:S04]  /*caf0*/  ST.E desc[UR46][R16.64+0x250], R203 ;  /* 0x000250cb10007985 */ /* 0x0007e8000c10192e */
[----:B------:R3:W-:Y:S01]  /*cb00*/  ST.E desc[UR46][R16.64+0x254], R217 ;  /* 0x000254d910007985 */ /* 0x0007e2000c10192e */
[----:B-1----:R-:W-:-:S03]  /*cb10*/  FMUL.FTZ R199, R25, R58 ;  /* 0x0000003a19c77220 */ /* 0x002fc60000410000 */
[----:B------:R1:W-:Y:S01]  /*cb20*/  ST.E desc[UR46][R16.64+0x260], R101 ;  /* 0x0002606510007985 */ /* 0x0003e2000c10192e */
[----:B--2---:R-:W-:-:S03]  /*cb30*/  FMUL.FTZ R201, R25, R52 ;  /* 0x0000003419c97220 */ /* 0x004fc60000410000 */
[----:B------:R2:W-:Y:S01]  /*cb40*/  ST.E desc[UR46][R16.64+0x264], R191 ;  /* 0x000264bf10007985 */ /* 0x0005e2000c10192e */
[----:B---3--:R-:W-:-:S03]  /*cb50*/  FMUL.FTZ R203, R25, R54 ;  /* 0x0000003619cb7220 */ /* 0x008fc60000410000 */
[----:B------:R3:W-:Y:S01]  /*cb60*/  ST.E desc[UR46][R16.64+0x270], R193 ;  /* 0x000270c110007985 */ /* 0x0007e2000c10192e */
[----:B------:R-:W-:-:S03]  /*cb70*/  FMUL.FTZ R217, R25, R56 ;  /* 0x0000003819d97220 */ /* 0x000fc60000410000 */
        /* <DEDUP_REMOVED lines=19> */
[----:B----4-:R-:W-:-:S03]  /*ccb0*/  FMUL.FTZ R217, R25, R78 ;  /* 0x0000004e19d97220 */ /* 0x010fc60000410000 */
[----:B------:R4:W-:Y:S01]  /*ccc0*/  ST.E desc[UR46][R16.64+0x2c4], R219 ;  /* 0x0002c4db10007985 */ /* 0x0009e2000c10192e */
[----:B-1----:R-:W-:-:S03]  /*ccd0*/  FMUL.FTZ R101, R25, R88 ;  /* 0x0000005819657220 */ /* 0x002fc60000410000 */
[----:B------:R1:W-:Y:S01]  /*cce0*/  ST.E desc[UR46][R16.64+0x2d0], R223 ;  /* 0x0002d0df10007985 */ /* 0x0003e2000c10192e */
[----:B--2---:R-:W-:-:S03]  /*ccf0*/  FMUL.FTZ R191, R25, R80 ;  /* 0x0000005019bf7220 */ /* 0x004fc60000410000 */
[----:B------:R2:W-:Y:S01]  /*cd00*/  ST.E desc[UR46][R16.64+0x2d4], R27 ;  /* 0x0002d41b10007985 */ /* 0x0005e2000c10192e */
[C---:B---3--:R-:W-:Y:S01]  /*cd10*/  FMUL.FTZ R193, R25.reuse, R86 ;  /* 0x0000005619c17220 */ /* 0x048fe20000410000 */
[C---:B----4-:R-:W-:Y:S01]  /*cd20*/  FMUL.FTZ R219, R25.reuse, R84 ;  /* 0x0000005419db7220 */ /* 0x050fe20000410000 */
        /* <DEDUP_REMOVED lines=41> */
[----:B--2---:R-:W-:Y:S01]  /*cfc0*/  FMUL.FTZ R27, R25, R138 ;  /* 0x0000008a191b7220 */ /* 0x004fe20000410000 */
[----:B------:R1:W-:Y:S01]  /*cfd0*/  ST.E desc[UR46][R16.64+0x380], R199 ;  /* 0x000380c710007985 */ /* 0x0003e2000c10192e */
[C---:B------:R-:W-:Y:S01]  /*cfe0*/  FMUL.FTZ R31, R110.reuse, R31 ;  /* 0x0000001f6e1f7220 */ /* 0x040fe20000410000 */
[C---:B------:R-:W-:Y:S02]  /*cff0*/  FMUL.FTZ R29, R110.reuse, R29 ;  /* 0x0000001d6e1d7220 */ /* 0x040fe40000410000 */
[----:B------:R2:W-:Y:S01]  /*d000*/  ST.E desc[UR46][R16.64+0x384], R201 ;  /* 0x000384c910007985 */ /* 0x0005e2000c10192e */
[C---:B------:R-:W-:Y:S01]  /*d010*/  FMUL.FTZ R5, R110.reuse, R5 ;  /* 0x000000056e057220 */ /* 0x040fe20000410000 */
[----:B------:R-:W-:-:S02]  /*d020*/  FMUL.FTZ R39, R110, R39 ;  /* 0x000000276e277220 */ /* 0x000fc40000410000 */
[----:B------:R3:W-:Y:S01]  /*d030*/  ST.E desc[UR46][R16.64+0x390], R203 ;  /* 0x000390cb10007985 */ /* 0x0007e2000c10192e */
[C---:B------:R-:W-:Y:S01]  /*d040*/  FMUL.FTZ R33, R110.reuse, R33 ;  /* 0x000000216e217220 */ /* 0x040fe20000410000 */
[C---:B------:R-:W-:Y:S02]  /*d050*/  FMUL.FTZ R37, R110.reuse, R37 ;  /* 0x000000256e257220 */ /* 0x040fe40000410000 */
[----:B------:R4:W-:Y:S01]  /*d060*/  ST.E desc[UR46][R16.64+0x394], R217 ;  /* 0x000394d910007985 */ /* 0x0009e2000c10192e */
[C---:B-1----:R-:W-:Y:S01]  /*d070*/  FMUL.FTZ R199, R25.reuse, R132 ;  /* 0x0000008419c77220 */ /* 0x042fe20000410000 */
[C---:B------:R-:W-:Y:S02]  /*d080*/  FMUL.FTZ R35, R110.reuse, R35 ;  /* 0x000000236e237220 */ /* 0x040fe40000410000 */
[----:B------:R1:W-:Y:S01]  /*d090*/  ST.E desc[UR46][R16.64+0x3a0], R101 ;  /* 0x0003a06510007985 */ /* 0x0003e2000c10192e */
[----:B--2---:R-:W-:Y:S01]  /*d0a0*/  FMUL.FTZ R201, R25, R136 ;  /* 0x0000008819c97220 */ /* 0x004fe20000410000 */
[----:B------:R-:W-:-:S02]  /*d0b0*/  FMUL.FTZ R51, R110, R51 ;  /* 0x000000336e337220 */ /* 0x000fc40000410000 */
[----:B------:R2:W-:Y:S01]  /*d0c0*/  ST.E desc[UR46][R16.64+0x3a4], R191 ;  /* 0x0003a4bf10007985 */ /* 0x0005e2000c10192e */
[C---:B---3--:R-:W-:Y:S01]  /*d0d0*/  FMUL.FTZ R203, R25.reuse, R134 ;  /* 0x0000008619cb7220 */ /* 0x048fe20000410000 */
[C---:B------:R-:W-:Y:S02]  /*d0e0*/  FMUL.FTZ R49, R110.reuse, R49 ;  /* 0x000000316e317220 */ /* 0x040fe40000410000 */
[----:B------:R3:W-:Y:S01]  /*d0f0*/  ST.E desc[UR46][R16.64+0x3b0], R193 ;  /* 0x0003b0c110007985 */ /* 0x0007e2000c10192e */
[C---:B----4-:R-:W-:Y:S01]  /*d100*/  FMUL.FTZ R217, R25.reuse, R142 ;  /* 0x0000008e19d97220 */ /* 0x050fe20000410000 */
[C---:B------:R-:W-:Y:S02]  /*d110*/  FMUL.FTZ R41, R110.reuse, R41 ;  /* 0x000000296e297220 */ /* 0x040fe40000410000 */
[----:B------:R4:W-:Y:S01]  /*d120*/  ST.E desc[UR46][R16.64+0x3b4], R219 ;  /* 0x0003b4db10007985 */ /* 0x0009e2000c10192e */
[----:B-1----:R-:W-:Y:S01]  /*d130*/  FMUL.FTZ R101, R25, R140 ;  /* 0x0000008c19657220 */ /* 0x002fe20000410000 */
[----:B------:R-:W-:-:S02]  /*d140*/  FMUL.FTZ R47, R110, R47 ;  /* 0x0000002f6e2f7220 */ /* 0x000fc40000410000 */
[----:B------:R1:W-:Y:S01]  /*d150*/  ST.E desc[UR46][R16.64+0x3c0], R223 ;  /* 0x0003c0df10007985 */ /* 0x0003e2000c10192e */
[C---:B--2---:R-:W-:Y:S01]  /*d160*/  FMUL.FTZ R191, R25.reuse, R144 ;  /* 0x0000009019bf7220 */ /* 0x044fe20000410000 */
[C---:B------:R-:W-:Y:S02]  /*d170*/  FMUL.FTZ R45, R110.reuse, R45 ;  /* 0x0000002d6e2d7220 */ /* 0x040fe40000410000 */
[----:B------:R2:W-:Y:S01]  /*d180*/  ST.E desc[UR46][R16.64+0x3c4], R27 ;  /* 0x0003c41b10007985 */ /* 0x0005e2000c10192e */
[C---:B---3--:R-:W-:Y:S01]  /*d190*/  FMUL.FTZ R193, R25.reuse, R150 ;  /* 0x0000009619c17220 */ /* 0x048fe20000410000 */
[C---:B------:R-:W-:Y:S01]  /*d1a0*/  FMUL.FTZ R43, R110.reuse, R43 ;  /* 0x0000002b6e2b7220 */ /* 0x040fe20000410000 */
[C---:B------:R-:W-:Y:S01]  /*d1b0*/  FMUL.FTZ R63, R110.reuse, R63 ;  /* 0x0000003f6e3f7220 */ /* 0x040fe20000410000 */
[C---:B----4-:R-:W-:Y:S01]  /*d1c0*/  FMUL.FTZ R219, R25.reuse, R148 ;  /* 0x0000009419db7220 */ /* 0x050fe20000410000 */
[C---:B------:R-:W-:Y:S01]  /*d1d0*/  FMUL.FTZ R55, R110.reuse, R55 ;  /* 0x000000376e377220 */ /* 0x040fe20000410000 */
[C---:B------:R-:W-:Y:S01]  /*d1e0*/  FMUL.FTZ R61, R110.reuse, R61 ;  /* 0x0000003d6e3d7220 */ /* 0x040fe20000410000 */
[C---:B------:R-:W-:Y:S01]  /*d1f0*/  FMUL.FTZ R59, R110.reuse, R59 ;  /* 0x0000003b6e3b7220 */ /* 0x040fe20000410000 */
[C---:B-1----:R-:W-:Y:S01]  /*d200*/  FMUL.FTZ R223, R25.reuse, R146 ;  /* 0x0000009219df7220 */ /* 0x042fe20000410000 */
[C---:B------:R-:W-:Y:S01]  /*d210*/  FMUL.FTZ R57, R110.reuse, R57 ;  /* 0x000000396e397220 */ /* 0x040fe20000410000 */
[C---:B------:R-:W-:Y:S01]  /*d220*/  FMUL.FTZ R53, R110.reuse, R53 ;  /* 0x000000356e357220 */ /* 0x040fe20000410000 */
[C---:B------:R-:W-:Y:S01]  /*d230*/  FMUL.FTZ R69, R110.reuse, R69 ;  /* 0x000000456e457220 */ /* 0x040fe20000410000 */
[C---:B--2---:R-:W-:Y:S01]  /*d240*/  FMUL.FTZ R27, R25.reuse, R216 ;  /* 0x000000d8191b7220 */ /* 0x044fe20000410000 */
[----:B------:R-:W-:Y:S01]  /*d250*/  FMUL.FTZ R25, R25, R202 ;  /* 0x000000ca19197220 */ /* 0x000fe20000410000 */
[C---:B------:R-:W-:Y:S01]  /*d260*/  FMUL.FTZ R75, R110.reuse, R75 ;  /* 0x0000004b6e4b7220 */ /* 0x040fe20000410000 */
        /* <DEDUP_REMOVED lines=41> */
[----:B------:R-:W-:Y:S01]  /*d500*/  FMUL.FTZ R113, R110, R113 ;  /* 0x000000716e717220 */ /* 0x000fe20000410000 */
[----:B------:R-:W-:Y:S04]  /*d510*/  ST.E desc[UR46][R16.64+0x3d0], R199 ;  /* 0x0003d0c710007985 */ /* 0x000fe8000c10192e */
        /* <DEDUP_REMOVED lines=12> */
[----:B------:R1:W-:Y:S04]  /*d5e0*/  ST.E desc[UR46][R16.64+0x248], R5 ;  /* 0x0002480510007985 */ /* 0x0003e8000c10192e */
[----:B------:R-:W-:Y:S04]  /*d5f0*/  ST.E desc[UR46][R16.64+0x24c], R39 ;  /* 0x00024c2710007985 */ /* 0x000fe8000c10192e */
[----:B------:R2:W-:Y:S04]  /*d600*/  ST.E desc[UR46][R16.64+0x258], R33 ;  /* 0x0002582110007985 */ /* 0x0005e8000c10192e */
[----:B------:R-:W-:Y:S04]  /*d610*/  ST.E desc[UR46][R16.64+0x25c], R37 ;  /* 0x00025c2510007985 */ /* 0x000fe8000c10192e */
[----:B------:R3:W-:Y:S04]  /*d620*/  ST.E desc[UR46][R16.64+0x268], R35 ;  /* 0x0002682310007985 */ /* 0x0007e8000c10192e */
[----:B------:R-:W-:Y:S04]  /*d630*/  ST.E desc[UR46][R16.64+0x26c], R51 ;  /* 0x00026c3310007985 */ /* 0x000fe8000c10192e */
[----:B------:R-:W-:Y:S04]  /*d640*/  ST.E desc[UR46][R16.64+0x278], R49 ;  /* 0x0002783110007985 */ /* 0x000fe8000c10192e */
[----:B------:R4:W-:Y:S04]  /*d650*/  ST.E desc[UR46][R16.64+0x27c], R41 ;  /* 0x00027c2910007985 */ /* 0x0009e8000c10192e */
[----:B------:R-:W-:Y:S04]  /*d660*/  ST.E desc[UR46][R16.64+0x288], R47 ;  /* 0x0002882f10007985 */ /* 0x000fe8000c10192e */
[----:B------:R-:W-:Y:S04]  /*d670*/  ST.E desc[UR46][R16.64+0x28c], R45 ;  /* 0x00028c2d10007985 */ /* 0x000fe8000c10192e */
[----:B------:R4:W-:Y:S04]  /*d680*/  ST.E desc[UR46][R16.64+0x298], R43 ;  /* 0x0002982b10007985 */ /* 0x0009e8000c10192e */
[----:B------:R-:W-:Y:S04]  /*d690*/  ST.E desc[UR46][R16.64+0x29c], R63 ;  /* 0x00029c3f10007985 */ /* 0x000fe8000c10192e */
[----:B------:R-:W-:Y:S04]  /*d6a0*/  ST.E desc[UR46][R16.64+0x2a8], R55 ;  /* 0x0002a83710007985 */ /* 0x000fe8000c10192e */
[----:B------:R-:W-:Y:S04]  /*d6b0*/  ST.E desc[UR46][R16.64+0x2ac], R61 ;  /* 0x0002ac3d10007985 */ /* 0x000fe8000c10192e */
        /* <DEDUP_REMOVED lines=46> */
[----:B------:R4:W-:Y:S01]  /*d9a0*/  ST.E desc[UR46][R16.64+0x428], R113 ;  /* 0x0004287110007985 */ /* 0x0009e2000c10192e */
[----:B------:R2:W-:Y:S06]  /*d9b0*/  BAR.SYNC.DEFER_BLOCKING R205, 0x100 ;  /* 0x000400cd0000751d */ /* 0x0005ec0000010000 */
[----:B-1----:R-:W4:Y:S04]  /*d9c0*/  LD.E R5, desc[UR46][R16.64+0x230] ;  /* 0x0002302e10057980 */ /* 0x002f28000c101900 */
[----:B------:R-:W4:Y:S04]  /*d9d0*/  LD.E R25, desc[UR46][R16.64+0x234] ;  /* 0x0002342e10197980 */ /* 0x000f28000c101900 */
[----:B------:R-:W4:Y:S04]  /*d9e0*/  LD.E R27, desc[UR46][R16.64+0x238] ;  /* 0x0002382e101b7980 */ /* 0x000f28000c101900 */
[----:B------:R-:W4:Y:S04]  /*d9f0*/  LD.E R29, desc[UR46][R16.64+0x23c] ;  /* 0x00023c2e101d7980 */ /* 0x000f28000c101900 */
[----:B------:R-:W4:Y:S04]  /*da00*/  LD.E R31, desc[UR46][R16.64+0x240] ;  /* 0x0002402e101f7980 */ /* 0x000f28000c101900 */
[----:B--2---:R-:W2:Y:S04]  /*da10*/  LD.E R33, desc[UR46][R16.64+0x244] ;  /* 0x0002442e10217980 */ /* 0x004ea8000c101900 */
[----:B---3--:R-:W3:Y:S04]  /*da20*/  LD.E R35, desc[UR46][R16.64+0x248] ;  /* 0x0002482e10237980 */ /* 0x008ee8000c101900 */
[----:B------:R-:W3:Y:S04]  /*da30*/  LD.E R37, desc[UR46][R16.64+0x24c] ;  /* 0x00024c2e10257980 */ /* 0x000ee8000c101900 */
[----:B------:R-:W3:Y:S04]  /*da40*/  LD.E R39, desc[UR46][R16.64+0x250] ;  /* 0x0002502e10277980 */ /* 0x000ee8000c101900 */
[----:B----4-:R-:W4:Y:S04]  /*da50*/  LD.E R41, desc[UR46][R16.64+0x254] ;  /* 0x0002542e10297980 */ /* 0x010f28000c101900 */
        /* <DEDUP_REMOVED lines=118> */
[----:B------:R-:W-:Y:S04]  /*e1c0*/  ST.E desc[UR46][R16.64+0x230], R5 ;  /* 0x0002300510007985 */ /* 0x000fe8000c10192e */
[----:B------:R-:W-:Y:S04]  /*e1d0*/  ST.E desc[UR46][R16.64+0x234], R25 ;  /* 0x0002341910007985 */ /* 0x000fe8000c10192e */
[----:B------:R-:W-:Y:S04]  /*e1e0*/  ST.E desc[UR46][R16.64+0x238], R27 ;  /* 0x0002381b10007985 */ /* 0x000fe8000c10192e */
[----:B------:R-:W-:Y:S04]  /*e1f0*/  ST.E desc[UR46][R16.64+0x23c], R29 ;  /* 0x00023c1d10007985 */ /* 0x000fe8000c10192e */
[----:B------:R-:W-:Y:S04]  /*e200*/  ST.E desc[UR46][R16.64+0x240], R31 ;  /* 0x0002401f10007985 */ /* 0x000fe8000c10192e */
[----:B--2---:R-:W-:Y:S04]  /*e210*/  ST.E desc[UR46][R16.64+0x244], R33 ;  /* 0x0002442110007985 */ /* 0x004fe8000c10192e */
[----:B---3--:R-:W-:Y:S04]  /*e220*/  ST.E desc[UR46][R16.64+0x248], R35 ;  /* 0x0002482310007985 */ /* 0x008fe8000c10192e */
[----:B------:R-:W-:Y:S04]  /*e230*/  ST.E desc[UR46][R16.64+0x24c], R37 ;  /* 0x00024c2510007985 */ /* 0x000fe8000c10192e */
[----:B------:R-:W-:Y:S04]  /*e240*/  ST.E desc[UR46][R16.64+0x250], R39 ;  /* 0x0002502710007985 */ /* 0x000fe8000c10192e */
[----:B----4-:R-:W-:Y:S04]  /*e250*/  ST.E desc[UR46][R16.64+0x254], R41 ;  /* 0x0002542910007985 */ /* 0x010fe8000c10192e */
        /* <DEDUP_REMOVED lines=118> */
[----:B-1----:R-:W4:Y:S04]  /*e9c0*/  LD.E R189, desc[UR46][R16.64+0x218] ;  /* 0x0002182e10bd7980 */ /* 0x002f28000c101900 */
[----:B--2---:R-:W2:Y:S04]  /*e9d0*/  LD.E.64 R4, desc[UR46][R16.64+0xa8] ;  /* 0x0000a82e10047980 */ /* 0x004ea8000c101b00 */
[----:B------:R-:W2:Y:S04]  /*e9e0*/  LDL R191, [R1+0x88] ;  /* 0x0000880001bf7983 */ /* 0x000ea80000100800 */
[----:B---3--:R-:W3:Y:S04]  /*e9f0*/  LD.E R24, desc[UR46][R16.64+0x230] ;  /* 0x0002302e10187980 */ /* 0x008ee8000c101900 */
[----:B------:R-:W3:Y:S04]  /*ea00*/  LD.E R25, desc[UR46][R16.64+0x234] ;  /* 0x0002342e10197980 */ /* 0x000ee8000c101900 */
[----:B----4-:R-:W3:Y:S04]  /*ea10*/  LD.E R26, desc[UR46][R16.64+0x238] ;  /* 0x0002382e101a7980 */ /* 0x010ee8000c101900 */
[----:B------:R-:W3:Y:S04]  /*ea20*/  LD.E R27, desc[UR46][R16.64+0x23c] ;  /* 0x00023c2e101b7980 */ /* 0x000ee8000c101900 */
        /* <DEDUP_REMOVED lines=123> */
[----:B------:R-:W3:Y:S01]  /*f1e0*/  LD.E R151, desc[UR46][R16.64+0x42c] ;  /* 0x00042c2e10977980 */ /* 0x000ee2000c101900 */
[----:B--2---:R-:W-:Y:S01]  /*f1f0*/  IMAD R4, R189, 0xc00, R4 ;  /* 0x00000c00bd047824 */ /* 0x004fe200078e0204 */
[----:B------:R-:W-:-:S02]  /*f200*/  ISETP.NE.U32.AND P1, PT, R191, RZ, PT ;  /* 0x000000ffbf00720c */ /* 0x000fc40003f25070 */
[----:B------:R-:W-:Y:S02]  /*f210*/  R2UR UR7, R5 ;  /* 0x00000000050772ca */ /* 0x000fe400000e0000 */
[----:B------:R-:W-:Y:S02]  /*f220*/  R2UR UR6, R4 ;  /* 0x00000000040672ca */ /* 0x000fe400000e0000 */
[----:B------:R-:W-:Y:S02]  /*f230*/  F2FP.BF16.F32.PACK_AB R152, R153, R152 ;  /* 0x000000989998723e */ /* 0x000fe400000010ff */
[----:B------:R-:W-:Y:S02]  /*f240*/  F2FP.BF16.F32.PACK_AB R154, R154, R155 ;  /* 0x0000009b9a9a723e */ /* 0x000fe400000010ff */
[----:B------:R-:W-:Y:S02]  /*f250*/  F2FP.BF16.F32.PACK_AB R153, R192, R183 ;  /* 0x000000b7c099723e */ /* 0x000fe400000010ff */
[----:B------:R-:W-:Y:S01]  /*f260*/  F2FP.BF16.F32.PACK_AB R155, R181, R6 ;  /* 0x00000006b59b723e */ /* 0x000fe200000010ff */
[----:B------:R-:W-:Y:S01]  /*f270*/  VOTEU.ANY UP0, P1 ;  /* 0x00000000003f7886 */ /* 0x000fe20000800100 */
[----:B------:R-:W-:-:S02]  /*f280*/  VIADD R6, R4, 0x80 ;  /* 0x0000008004067836 */ /* 0x000fc40000000000 */
[----:B---3--:R-:W-:-:S06]  /*f290*/  WARPGROUP.ARRIVE ;  /* 0x00000000000079c5 */ /* 0x008fcc0000000000 */
[----:B------:R-:W-:Y:S01]  /*f2a0*/  HGMMA.64x256x16.F32.BF16 R24, R152, gdesc[UR4].tnspB, R24, UP0, gsb0 ;  /* 0x43e0000498187df0 */ /* 0x000fe2000b801818 */
[----:B------:R-:W-:Y:S01]  /*f2b0*/  R2UR UR6, R6 ;  /* 0x00000000060672ca */ /* 0x000fe200000e0000 */
[----:B------:R-:W-:Y:S01]  /*f2c0*/  VIADD R6, R4, 0x100 ;  /* 0x0000010004067836 */ /* 0x000fe20000000000 */
[----:B------:R-:W-:Y:S02]  /*f2d0*/  WARPGROUP.DEPBAR.LE gsb0, 0x0 ;  /* 0x00008000000079c5 */ /* 0x000fe40000010000 */
[----:B------:R-:W-:Y:S01]  /*f2e0*/  F2FP.BF16.F32.PACK_AB R152, R7, R182 ;  /* 0x000000b60798723e */ /* 0x000fe200000010ff */
[----:B------:R-:W-:Y:S01]  /*f2f0*/  IMAD.MOV.U32 R7, RZ, RZ, R5 ;  /* 0x000000ffff077224 */ /* 0x000fe200078e0005 */
[----:B------:R-:W-:-:S04]  /*f300*/  F2FP.BF16.F32.PACK_AB R153, R190, R179 ;  /* 0x000000b3be99723e */ /* 0x000fc800000010ff */
[----:B------:R-:W-:Y:S02]  /*f310*/  R2UR UR7, R7 ;  /* 0x00000000070772ca */ /* 0x000fe400000e0000 */
[----:B------:R-:W-:Y:S02]  /*f320*/  F2FP.BF16.F32.PACK_AB R154, R180, R175 ;  /* 0x000000afb49a723e */ /* 0x000fe400000010ff */
[----:B------:R-:W-:Y:S01]  /*f330*/  F2FP.BF16.F32.PACK_AB R155, R188, R177 ;  /* 0x000000b1bc9b723e */ /* 0x000fe200000010ff */
        /* <DEDUP_REMOVED lines=127> */
[----:B------:R1:W-:Y:S02]  /*fb30*/  ST.E desc[UR46][R16.64+0x42c], R151 ;  /* 0x00042c9710007985 */ /* 0x0003e4000c10192e */
[----:B-1----:R-:W-:-:S06]  /*fb40*/  WARPGROUP.ARRIVE ;  /* 0x00000000000079c5 */ /* 0x002fcc0000000000 */
[----:B------:R-:W-:Y:S01]  /*fb50*/  HGMMA.64x256x16.F32.BF16 R24, R152, gdesc[UR4].tnspB, R24, gsb0 ;  /* 0x43e0000498187df0 */ /* 0x000fe20008001818 */
[----:B------:R-:W-:Y:S01]  /*fb60*/  IMAD.MOV.U32 R7, RZ, RZ, R5 ;  /* 0x000000ffff077224 */ /* 0x000fe200078e0005 */
[----:B------:R-:W-:-:S04]  /*fb70*/  R2UR UR6, R6 ;  /* 0x00000000060672ca */ /* 0x000fc800000e0000 */
[----:B------:R-:W-:Y:S01]  /*fb80*/  R2UR UR7, R7 ;  /* 0x00000000070772ca */ /* 0x000fe200000e0000 */
[----:B------:R-:W-:Y:S01]  /*fb90*/  STL [R1+0x88], R0 ;  /* 0x0000880001007387 */ /* 0x000fe20000100800 */
[----:B------:R-:W-:Y:S02]  /*fba0*/  VIADD R6, R4, 0x180 ;  /* 0x0000018004067836 */ /* 0x000fe40000000000 */
[----:B------:R-:W-:Y:S01]  /*fbb0*/  IMAD.MOV.U32 R7, RZ, RZ, R5 ;  /* 0x000000ffff077224 */ /* 0x000fe200078e0005 */
[----:B------:R-:W-:Y:S02]  /*fbc0*/  WARPGROUP.DEPBAR.LE gsb0, 0x0 ;  /* 0x00008000000079c5 */ /* 0x000fe40000010000 */
[----:B------:R-:W-:Y:S02]  /*fbd0*/  F2FP.BF16.F32.PACK_AB R152, R174, R169 ;  /* 0x000000a9ae98723e */ /* 0x000fe400000010ff */
[----:B------:R-:W-:Y:S02]  /*fbe0*/  F2FP.BF16.F32.PACK_AB R153, R176, R171 ;  /* 0x000000abb099723e */ /* 0x000fe400000010ff */
[----:B------:R-:W-:-:S02]  /*fbf0*/  F2FP.BF16.F32.PACK_AB R154, R167, R172 ;  /* 0x000000aca79a723e */ /* 0x000fc400000010ff */
        /* <DEDUP_REMOVED lines=131> */
[----:B------:R-:W-:Y:S02]  /*10430*/  R2UR UR6, R6 ;  /* 0x00000000060672ca */ /* 0x000fe400000e0000 */
[----:B------:R-:W-:Y:S01]  /*10440*/  R2UR UR7, R7 ;  /* 0x00000000070772ca */ /* 0x000fe200000e0000 */
[----:B------:R-:W-:Y:S01]  /*10450*/  STL [R1+0x88], R0 ;  /* 0x0000880001007387 */ /* 0x000fe20000100800 */
[----:B------:R-:W-:Y:S02]  /*10460*/  VIADD R6, R4, 0x200 ;  /* 0x0000020004067836 */ /* 0x000fe40000000000 */
[----:B------:R-:W-:Y:S01]  /*10470*/  IMAD.MOV.U32 R7, RZ, RZ, R5 ;  /* 0x000000ffff077224 */ /* 0x000fe200078e0005 */
[----:B------:R-:W-:Y:S02]  /*10480*/  WARPGROUP.DEPBAR.LE gsb0, 0x0 ;  /* 0x00008000000079c5 */ /* 0x000fe40000010000 */
[----:B------:R-:W-:-:S02]  /*10490*/  F2FP.BF16.F32.PACK_AB R152, R166, R159 ;  /* 0x0000009fa698723e */ /* 0x000fc400000010ff */
[----:B------:R-:W-:Y:S02]  /*104a0*/  F2FP.BF16.F32.PACK_AB R153, R170, R165 ;  /* 0x000000a5aa99723e */ /* 0x000fe400000010ff */
        /* <DEDUP_REMOVED lines=135> */
[----:B------:R-:W-:Y:S01]  /*10d20*/  VIADD R4, R4, 0x280 ;  /* 0x0000028004047836 */ /* 0x000fe20000000000 */
[----:B------:R-:W-:Y:S02]  /*10d30*/  WARPGROUP.DEPBAR.LE gsb0, 0x0 ;  /* 0x00008000000079c5 */ /* 0x000fe40000010000 */
[----:B------:R-:W-:Y:S02]  /*10d40*/  F2FP.BF16.F32.PACK_AB R152, R19, R156 ;  /* 0x0000009c1398723e */ /* 0x000fe400000010ff */
[----:B------:R-:W-:-:S02]  /*10d50*/  F2FP.BF16.F32.PACK_AB R153, R162, R23 ;  /* 0x00000017a299723e */ /* 0x000fc400000010ff */
        /* <DEDUP_REMOVED lines=270> */
[----:B------:R-:W-:Y:S02]  /*11e40*/  STL [R1+0x88], R0 ;  /* 0x0000880001007387 */ /* 0x000fe40000100800 */
[----:B------:R-:W-:Y:S02]  /*11e50*/  WARPGROUP.DEPBAR.LE gsb0, 0x0 ;  /* 0x00008000000079c5 */ /* 0x000fe40000010000 */
[----:B------:R-:W-:Y:S04]  /*11e60*/  ST.E desc[UR46][R16.64+0x230], R24 ;  /* 0x0002301810007985 */ /* 0x000fe8000c10192e */
[----:B------:R1:W-:Y:S04]  /*11e70*/  ST.E desc[UR46][R16.64+0x234], R25 ;  /* 0x0002341910007985 */ /* 0x0003e8000c10192e */
        /* <DEDUP_REMOVED lines=126> */
[----:B------:R4:W-:Y:S04]  /*12660*/  STL [R1+0x88], R0 ;  /* 0x0000880001007387 */ /* 0x0009e80000100800 */
        /* <DEDUP_REMOVED lines=10> */
[----:B-1----:R-:W4:Y:S04]  /*12710*/  LD.E R25, desc[UR46][R16.64+0x258] ;  /* 0x0002582e10197980 */ /* 0x002f28000c101900 */
[----:B--2---:R-:W2:Y:S04]  /*12720*/  LD.E R27, desc[UR46][R16.64+0x25c] ;  /* 0x00025c2e101b7980 */ /* 0x004ea8000c101900 */
[----:B---3--:R-:W3:Y:S04]  /*12730*/  LD.E R29, desc[UR46][R16.64+0x260] ;  /* 0x0002602e101d7980 */ /* 0x008ee8000c101900 */
        /* <DEDUP_REMOVED lines=126> */
[----:B--2---:R1:W-:Y:S04]  /*12f20*/  ST.E desc[UR46][R16.64+0x25c], R27 ;  /* 0x00025c1b10007985 */ /* 0x0043e8000c10192e */
[----:B---3--:R1:W-:Y:S04]  /*12f30*/  ST.E desc[UR46][R16.64+0x260], R29 ;  /* 0x0002601d10007985 */ /* 0x0083e8000c10192e */
[----:B----4-:R1:W-:Y:S04]  /*12f40*/  ST.E desc[UR46][R16.64+0x264], R31 ;  /* 0x0002641f10007985 */ /* 0x0103e8000c10192e */
        /* <DEDUP_REMOVED lines=113> */
[----:B------:R1:W-:Y:S01]  /*13660*/  ST.E desc[UR46][R16.64+0x42c], R58 ;  /* 0x00042c3a10007985 */ /* 0x0003e2000c10192e */
[----:B------:R-:W-:Y:S04]  /*13670*/  BSSY B0, `(.L_x_8775) ;  /* 0x0000008000007945 */ /* 0x000fe80003800000 */
[----:B------:R-:W-:Y:S05]  /*13680*/  @P2 BRA `(.L_x_8776) ;  /* 0x0000000000182947 */ /* 0x000fea0003800000 */
[----:B-1----:R-:W2:Y:S04]  /*13690*/  LDL.64 R4, [R1+0x68] ;  /* 0x0000680001047983 */ /* 0x002ea80000100a00 */
[----:B------:R-:W3:Y:S01]  /*136a0*/  LD.E R0, desc[UR46][R16.64+0x218] ;  /* 0x0002182e10007980 */ /* 0x000ee2000c101900 */
[----:B--2---:R-:W-:-:S05]  /*136b0*/  MOV R3, R4 ;  /* 0x0000000400037202 */ /* 0x004fca0000000f00 */
[----:B---3--:R-:W-:-:S05]  /*136c0*/  IMAD R0, R0, 0x8, R3 ;  /* 0x0000000800007824 */ /* 0x008fca00078e0203 */
[----:B------:R-:W-:-:S04]  /*136d0*/  PRMT R0, RZ, 0x654, R0 ;  /* 0x00000654ff007816 */ /* 0x000fc80000000000 */
[----:B------:R2:W-:Y:S03]  /*136e0*/  SYNCS.ARRIVE.TRANS64.RED.A1T0 RZ, [R0+URZ], RZ ;  /* 0x000000ff00ff79a7 */ /* 0x0005e6000810043f */
.L_x_8776:
[----:B------:R-:W-:Y:S05]  /*136f0*/  BSYNC B0 ;  /* 0x0000000000007941 */ /* 0x000fea0003800000 */
.L_x_8775:
[----:B------:R-:W-:Y:S05]  /*13700*/  @P0 BRA `(.L_x_8777) ;  /* 0xffffff6000840947 */ /* 0x000fea000383ffff */
.L_x_8760:
[----:B------:R-:W-:-:S13]  /*13710*/  ISETP.GE.AND P0, PT, R10, UR41, PT ;  /* 0x000000290a007c0c */ /* 0x000fda000bf06270 */
[----:B------:R-:W-:Y:S05]  /*13720*/  @!P0 BRA `(.L_x_8778) ;  /* 0x000000b0006c8947 */ /* 0x000fea0003800000 */
[----:B-1----:R1:W5:Y:S02]  /*13730*/  LDL.64 R2, [R1+0x178] ;  /* 0x0001780001027983 */ /* 0x0023640000100a00 */
.L_x_8809:
[----:B-----5:R-:W3:Y:S04]  /*13740*/  LD.E R5, desc[UR46][R2.64] ;  /* 0x0000002e02057980 */ /* 0x020ee8000c101900 */
[----:B-12---:R-:W2:Y:S01]  /*13750*/  LD.E R0, desc[UR46][R2.64+0x8] ;  /* 0x0000082e02007980 */ /* 0x006ea2000c101900 */
[----:B---3--:R-:W-:-:S05]  /*13760*/  VIADD R5, R5, 0x1 ;  /* 0x0000000105057836 */ /* 0x008fca0000000000 */
[----:B------:R-:W-:-:S13]  /*13770*/  ISETP.NE.AND P0, PT, R5, 0x2, PT ;  /* 0x000000020500780c */ /* 0x000fda0003f05270 */
[----:B------:R3:W5:Y:S04]  /*13780*/  @P0 LD.E R9, desc[UR46][R2.64+0x4] ;  /* 0x0000042e02090980 */ /* 0x000768000c101900 */
[----:B------:R-:W4:Y:S01]  /*13790*/  @!P0 LD.E R4, desc[UR46][R2.64+0x4] ;  /* 0x0000042e02048980 */ /* 0x000f22000c101900 */
[----:B--2---:R-:W-:-:S03]  /*137a0*/  VIADD R7, R0, 0x1 ;  /* 0x0000000100077836 */ /* 0x004fc60000000000 */
[----:B------:R2:W-:Y:S04]  /*137b0*/  ST.E desc[UR46][R2.64], R5 ;  /* 0x0000000502007985 */ /* 0x0005e8000c10192e */
[----:B------:R3:W-:Y:S04]  /*137c0*/  ST.E desc[UR46][R2.64+0x8], R7 ;  /* 0x0000080702007985 */ /* 0x0007e8000c10192e */
[----:B------:R3:W-:Y:S01]  /*137d0*/  @!P0 ST.E desc[UR46][R2.64], RZ ;  /* 0x000000ff02008985 */ /* 0x0007e2000c10192e */
[----:B----4-:R-:W-:-:S05]  /*137e0*/  @!P0 LOP3.LUT R9, R4, 0x1, RZ, 0x3c, !PT ;  /* 0x0000000104098812 */ /* 0x010fca00078e3cff */
[----:B------:R3:W-:Y:S04]  /*137f0*/  @!P0 ST.E desc[UR46][R2.64+0x4], R9 ;  /* 0x0000040902008985 */ /* 0x0007e8000c10192e */
[----:B------:R-:W4:Y:S04]  /*13800*/  LDL.64 R20, [R1+0x190] ;  /* 0x0001900001147983 */ /* 0x000f280000100a00 */
[----:B----4-:R-:W4:Y:S01]  /*13810*/  LD.E R0, desc[UR46][R20.64+0x1c] ;  /* 0x00001c2e14007980 */ /* 0x010f22000c101900 */
[----:B------:R-:W-:Y:S05]  /*13820*/  YIELD ;  /* 0x0000000000007946 */ /* 0x000fea0003800000 */
[----:B------:R-:W-:Y:S01]  /*13830*/  BSSY B0, `(.L_x_8779) ;  /* 0x0000006000007945 */ /* 0x000fe20003800000 */
[----:B--2---:R-:W-:Y:S01]  /*13840*/  @!P0 IMAD.MOV.U32 R5, RZ, RZ, RZ ;  /* 0x000000ffff058224 */ /* 0x004fe200078e00ff */
[----:B----4-:R-:W-:-:S04]  /*13850*/  LOP3.LUT R0, R0, 0x1, RZ, 0xfc, !PT ;  /* 0x0000000100007812 */ /* 0x010fc800078efcff */
[----:B------:R-:W-:-:S13]  /*13860*/  ISETP.NE.AND P1, PT, R0, 0x3, PT ;  /* 0x000000030000780c */ /* 0x000fda0003f25270 */
[----:B---3--:R-:W-:Y:S05]  /*13870*/  @!P1 BRA `(.L_x_8780) ;  /* 0x0000000000049947 */ /* 0x008fea0003800000 */
[----:B------:R-:W-:Y:S01]  /*13880*/  BPT.TRAP 0x1 ;  /* 0x000000040000795c */ /* 0x000fe20000300000 */
.L_x_8780:
[----:B------:R-:W-:Y:S05]  /*13890*/  BSYNC B0 ;  /* 0x0000000000007941 */ /* 0x000fea0003800000 */
.L_x_8779:
[----:B------:R-:W2:Y:S01]  /*138a0*/  LD.E.64 R6, desc[UR46][R20.64+0x8] ;  /* 0x0000082e14067980 */ /* 0x000ea2000c101b00 */
[----:B-----5:R-:W-:Y:S02]  /*138b0*/  SHF.L.U32 R8, R9, 0x1f, RZ ;  /* 0x0000001f09087819 */ /* 0x020fe400000006ff */
[----:B--2---:R-:W-:-:S05]  /*138c0*/  MOV R6, R6 ;  /* 0x0000000600067202 */ /* 0x004fca0000000f00 */
[----:B------:R-:W-:-:S04]  /*138d0*/  IMAD R5, R5, 0x8, R6 ;  /* 0x0000000805057824 */ /* 0x000fc800078e0206 */
[----:B------:R2:W3:Y:S01]  /*138e0*/  SYNCS.PHASECHK.TRANS64.TRYWAIT P0, [R5+URZ], R8 ;  /* 0x00000008050075a7 */ /* 0x0004e2000800017f */
[----:B------:R-:W4:Y:S04]  /*138f0*/  LD.E R4, desc[UR46][R20.64+0x1c] ;  /* 0x00001c2e14047980 */ /* 0x000f28000c101900 */
[----:B------:R2:W5:Y:S04]  /*13900*/  LD.E R0, desc[UR46][R2.64] ;  /* 0x0000002e02007980 */ /* 0x000568000c101900 */
[----:B------:R2:W5:Y:S01]  /*13910*/  LD.E R6, desc[UR46][R2.64+0x4] ;  /* 0x0000042e02067980 */ /* 0x000562000c101900 */
[----:B------:R-:W-:Y:S01]  /*13920*/  BSSY B0, `(.L_x_8781) ;  /* 0x0000005000007945 */ /* 0x000fe20003800000 */
[----:B----4-:R-:W-:-:S04]  /*13930*/  LOP3.LUT R4, R4, 0x1, RZ, 0xfc, !PT ;  /* 0x0000000104047812 */ /* 0x010fc800078efcff */
[----:B------:R-:W-:-:S13]  /*13940*/  ISETP.NE.AND P1, PT, R4, 0x3, PT ;  /* 0x000000030400780c */ /* 0x000fda0003f25270 */
[----:B--23--:R-:W-:Y:S05]  /*13950*/  @!P1 BRA `(.L_x_8782) ;  /* 0x0000000000049947 */ /* 0x00cfea0003800000 */
[----:B------:R-:W-:Y:S01]  /*13960*/  BPT.TRAP 0x1 ;  /* 0x000000040000795c */ /* 0x000fe20000300000 */
.L_x_8782:
[----:B------:R-:W-:Y:S05]  /*13970*/  BSYNC B0 ;  /* 0x0000000000007941 */ /* 0x000fea0003800000 */
.L_x_8781:
[----:B------:R-:W-:Y:S04]  /*13980*/  BSSY B0, `(.L_x_8783) ;  /* 0x0000008000007945 */ /* 0x000fe80003800000 */
[----:B------:R-:W-:Y:S05]  /*13990*/  @P0 BRA `(.L_x_8784) ;  /* 0x0000000000180947 */ /* 0x000fea0003800000 */
[----:B------:R-:W2:Y:S01]  /*139a0*/  LD.E.64 R4, desc[UR46][R20.64+0x8] ;  /* 0x0000082e14047980 */ /* 0x000ea2000c101b00 */
[----:B-----5:R-:W-:Y:S02]  /*139b0*/  SHF.L.U32 R7, R6, 0x1f, RZ ;  /* 0x0000001f06077819 */ /* 0x020fe400000006ff */
[----:B--2---:R-:W-:-:S05]  /*139c0*/  MOV R5, R4 ;  /* 0x0000000400057202 */ /* 0x004fca0000000f00 */
[----:B------:R-:W-:-:S04]  /*139d0*/  IMAD R0, R0, 0x8, R5 ;  /* 0x0000000800007824 */ /* 0x000fc800078e0205 */
[----:B------:R-:W2:Y:S02]  /*139e0*/  SYNCS.PHASECHK.TRANS64.TRYWAIT P0, [R0+URZ], R7 ;  /* 0x00000007000075a7 */ /* 0x000ea4000800017f */
[----:B--2---:R-:W-:Y:S05]  /*139f0*/  @!P0 BRA `(.L_x_8785) ;  /* 0x0000011000188947 */ /* 0x004fea0003800000 */
.L_x_8784:
[----:B------:R-:W-:Y:S05]  /*13a00*/  BSYNC B0 ;  /* 0x0000000000007941 */ /* 0x000fea0003800000 */
.L_x_8783:
[----:B------:R-:W3:Y:S04]  /*13a10*/  LD.E R5, desc[UR46][R2.64] ;  /* 0x0000002e02057980 */ /* 0x000ee8000c101900 */
[----:B------:R-:W3:Y:S01]  /*13a20*/  LDL.64 R8, [R1+0xa0] ;  /* 0x0000a00001087983 */ /* 0x000ee20000100a00 */
[----:B------:R-:W-:Y:S05]  /*13a30*/  WARPSYNC.ALL ;  /* 0x0000000000007948 */ /* 0x000fea0003800000 */
[----:B------:R-:W4:Y:S04]  /*13a40*/  LDL.64 R18, [R1+0x98] ;  /* 0x0000980001127983 */ /* 0x000f280000100a00 */
[----:B--2--5:R-:W2:Y:S04]  /*13a50*/  LDL.64 R6, [R1+0x98] ;  /* 0x0000980001067983 */ /* 0x024ea80000100a00 */
[----:B------:R-:W2:Y:S01]  /*13a60*/  LDL.64 R12, [R1+0x98] ;  /* 0x00009800010c7983 */ /* 0x000ea20000100a00 */
[----:B---3--:R-:W-:-:S03]  /*13a70*/  IMAD R4, R5, 0x300, R8 ;  /* 0x0000030005047824 */ /* 0x008fc600078e0208 */
[----:B------:R-:W3:Y:S01]  /*13a80*/  LDL.64 R14, [R1+0x98] ;  /* 0x00009800010e7983 */ /* 0x000ee20000100a00 */
[----:B------:R-:W-:Y:S01]  /*13a90*/  IMAD.MOV.U32 R5, RZ, RZ, R9 ;  /* 0x000000ffff057224 */ /* 0x000fe200078e0009 */
[----:B------:R-:W-:Y:S01]  /*13aa0*/  R2UR UR6, R4 ;  /* 0x00000000040672ca */ /* 0x000fe200000e0000 */
[----:B------:R-:W-:-:S03]  /*13ab0*/  WARPGROUP.ARRIVE ;  /* 0x00000000000079c5 */ /* 0x000fc60000000000 */
[----:B------:R-:W-:Y:S01]  /*13ac0*/  R2UR UR7, R5 ;  /* 0x00000000050772ca */ /* 0x000fe200000e0000 */
[----:B------:R-:W-:Y:S02]  /*13ad0*/  VIADD R8, R4, 0x2 ;  /* 0x0000000204087836 */ /* 0x000fe40000000000 */
[----:B------:R-:W-:Y:S01]  /*13ae0*/  IMAD.MOV.U32 R0, RZ, RZ, 0x1 ;  /* 0x00000001ff007424 */ /* 0x000fe200078e00ff */
[----:B------:R1:W-:Y:S04]  /*13af0*/  STL [R1+0x80], RZ ;  /* 0x000080ff01007387 */ /* 0x0003e80000100800 */
[----:B------:R1:W-:Y:S04]  /*13b00*/  STL [R1+0x80], R0 ;  /* 0x0000800001007387 */ /* 0x0003e80000100800 */
[----:B------:R1:W-:Y:S04]  /*13b10*/  STL [R1+0x80], R0 ;  /* 0x0000800001007387 */ /* 0x0003e80000100800 */
[----:B------:R1:W-:Y:S04]  /*13b20*/  STL [R1+0x80], R0 ;  /* 0x0000800001007387 */ /* 0x0003e80000100800 */
[----:B------:R1:W-:Y:S01]  /*13b30*/  STL [R1+0x80], R0 ;  /* 0x0000800001007387 */ /* 0x0003e20000100800 */
[----:B----4-:R-:W-:-:S02]  /*13b40*/  R2UR UR4, R18 ;  /* 0x00000000120472ca */ /* 0x010fc400000e0000 */
[----:B------:R-:W-:Y:S01]  /*13b50*/  R2UR UR5, R19 ;  /* 0x00000000130572ca */ /* 0x000fe200000e0000 */
[----:B------:R-:W4:-:S12]  /*13b60*/  LDL R18, [R1+0x54] ;  /* 0x0000540001127983 */ /* 0x000f180000100800 */
[----:B------:R-:W-:Y:S01]  /*13b70*/  HGMMA.64x96x16.F32.BF16 R24, gdesc[UR4], RZ, !UPT, gsb0 ;  /* 0x01600000041879f0 */ /* 0x000fe2000c0018ff */
[----:B--2---:R-:W-:Y:S01]  /*13b80*/  VIADD R6, R6, 0x2 ;  /* 0x0000000206067836 */ /* 0x004fe20000000000 */
        /* <DEDUP_REMOVED lines=17> */
[----:B---3--:R-:W-:-:S02]  /*13ca0*/  VIADD R14, R14, 0x6 ;  /* 0x000000060e0e7836 */ /* 0x008fc40000000000 */
        /* <DEDUP_REMOVED lines=11> */
[----:B----4-:R-:W-:-:S04]  /*13d60*/  LOP3.LUT R18, R18, 0x1, RZ, 0xfc, !PT ;  /* 0x0000000112127812 */ /* 0x010fc800078efcff */
[----:B------:R-:W-:Y:S01]  /*13d70*/  ISETP.NE.AND P1, PT, R18, 0x3, PT ;  /* 0x000000031200780c */ /* 0x000fe20003f25270 */
[----:B------:R-:W-:Y:S01]  /*13d80*/  BSSY B0, `(.L_x_8786) ;  /* 0x0000004000007945 */ /* 0x000fe20003800000 */
[----:B------:R-:W-:-:S11]  /*13d90*/  WARPGROUP.DEPBAR.LE gsb0, 0x0 ;  /* 0x00008000000079c5 */ /* 0x000fd60000010000 */
[----:B-1----:R-:W-:Y:S05]  /*13da0*/  @!P1 BRA `(.L_x_8787) ;  /* 0x0000000000049947 */ /* 0x002fea0003800000 */
[----:B------:R-:W-:Y:S01]  /*13db0*/  BPT.TRAP 0x1 ;  /* 0x000000040000795c */ /* 0x000fe20000300000 */
.L_x_8787:
[----:B------:R-:W-:Y:S05]  /*13dc0*/  BSYNC B0 ;  /* 0x0000000000007941 */ /* 0x000fea0003800000 */
.L_x_8786:
        /* <DEDUP_REMOVED lines=10> */
.L_x_8789:
[----:B------:R-:W-:Y:S05]  /*13e70*/  BSYNC B0 ;  /* 0x0000000000007941 */ /* 0x000fea0003800000 */
.L_x_8788:
[----:B------:R-:W-:Y:S04]  /*13e80*/  BSSY B0, `(.L_x_8790) ;  /* 0x0000006000007945 */ /* 0x000fe80003800000 */
[----:B--2---:R-:W-:Y:S05]  /*13e90*/  @P0 BRA `(.L_x_8791) ;  /* 0x0000000000100947 */ /* 0x004fea0003800000 */
[----:B-----5:R-:W-:Y:S01]  /*13ea0*/  IMAD R4, R4, 0x8, R7 ;  /* 0x0000000804047824 */ /* 0x020fe200078e0207 */
[----:B-1----:R-:W-:-:S04]  /*13eb0*/  SHF.L.U32 R5, R6, 0x1f, RZ ;  /* 0x0000001f06057819 */ /* 0x002fc800000006ff */
[----:B------:R-:W1:Y:S02]  /*13ec0*/  SYNCS.PHASECHK.TRANS64.TRYWAIT P0, [R4+URZ], R5 ;  /* 0x00000005040075a7 */ /* 0x000e64000800017f */
[----:B-1----:R-:W-:Y:S05]  /*13ed0*/  @!P0 BRA `(.L_x_8792) ;  /* 0x0000010800f48947 */ /* 0x002fea0003800000 */
.L_x_8791:
[----:B------:R-:W-:Y:S05]  /*13ee0*/  BSYNC B0 ;  /* 0x0000000000007941 */ /* 0x000fea0003800000 */
.L_x_8790:
[----:B------:R-:W2:Y:S04]  /*13ef0*/  LD.E R11, desc[UR46][R2.64] ;  /* 0x0000002e020b7980 */ /* 0x000ea8000c101900 */
[----:B-----5:R-:W2:Y:S01]  /*13f00*/  LDL.64 R6, [R1+0x118] ;  /* 0x0001180001067983 */ /* 0x020ea20000100a00 */
[----:B------:R-:W-:Y:S05]  /*13f10*/  WARPSYNC.ALL ;  /* 0x0000000000007948 */ /* 0x000fea0003800000 */
[----:B------:R-:W3:Y:S04]  /*13f20*/  LDL R18, [R1+0x90] ;  /* 0x0000900001127983 */ /* 0x000ee80000100800 */
[----:B-1----:R-:W4:Y:S04]  /*13f30*/  LDL.64 R4, [R1+0x110] ;  /* 0x0001100001047983 */ /* 0x002f280000100a00 */
[----:B------:R-:W4:Y:S04]  /*13f40*/  LDL.64 R8, [R1+0x110] ;  /* 0x0001100001087983 */ /* 0x000f280000100a00 */
[----:B------:R-:W4:Y:S01]  /*13f50*/  LDL.64 R12, [R1+0x110] ;  /* 0x00011000010c7983 */ /* 0x000f220000100a00 */
[----:B--2---:R-:W-:-:S03]  /*13f60*/  IMAD R6, R11, 0xc00, R6 ;  /* 0x00000c000b067824 */ /* 0x004fc600078e0206 */
[----:B------:R-:W2:Y:S01]  /*13f70*/  LDL.64 R14, [R1+0x110] ;  /* 0x00011000010e7983 */ /* 0x000ea20000100a00 */
[----:B------:R-:W-:Y:S01]  /*13f80*/  R2UR UR7, R7 ;  /* 0x00000000070772ca */ /* 0x000fe200000e0000 */
[----:B------:R-:W-:Y:S01]  /*13f90*/  WARPGROUP.ARRIVE ;  /* 0x00000000000079c5 */ /* 0x000fe20000000000 */
[----:B------:R-:W-:Y:S02]  /*13fa0*/  R2UR UR6, R6 ;  /* 0x00000000060672ca */ /* 0x000fe400000e0000 */
[----:B---3--:R-:W-:Y:S02]  /*13fb0*/  ISETP.NE.U32.AND P0, PT, R18, RZ, PT ;  /* 0x000000ff1200720c */ /* 0x008fe40003f05070 */
[----:B------:R-:W3:Y:S01]  /*13fc0*/  LDL.64 R18, [R1+0x110] ;  /* 0x0001100001127983 */ /* 0x000ee20000100a00 */
[----:B----4-:R-:W-:Y:S02]  /*13fd0*/  R2UR UR4, R4 ;  /* 0x00000000040472ca */ /* 0x010fe400000e0000 */
[----:B------:R-:W-:-:S08]  /*13fe0*/  R2UR UR5, R5 ;  /* 0x00000000050572ca */ /* 0x000fd000000e0000 */
[----:B------:R-:W-:-:S05]  /*13ff0*/  VOTEU.ANY UP0, P0 ;  /* 0x00000000003f7886 */ /* 0x000fca0000000100 */
        /* <DEDUP_REMOVED lines=129> */
[----:B----4-:R-:W-:Y:S01]  /*14810*/  VIADD R8, R8, 0xc02 ;  /* 0x00000c0208087836 */ /* 0x010fe20000000000 */
        /* <DEDUP_REMOVED lines=9> */
[----:B------:R-:W-:-:S02]  /*148b0*/  VIADD R12, R12, 0xc04 ;  /* 0x00000c040c0c7836 */ /* 0x000fc40000000000 */
        /* <DEDUP_REMOVED lines=20> */
[----:B------:R2:W-:Y:S04]  /*14a00*/  STL [R1+0x90], R0 ;  /* 0x0000900001007387 */ /* 0x0005e80000100800 */
[----:B------:R2:W-:Y:S01]  /*14a10*/  STL [R1+0x90], R0 ;  /* 0x0000900001007387 */ /* 0x0005e20000100800 */
[----:B------:R-:W-:-:S02]  /*14a20*/  WARPGROUP.DEPBAR.LE gsb0, 0x0 ;  /* 0x00008000000079c5 */ /* 0x000fc40000010000 */
[----:B------:R-:W-:-:S06]  /*14a30*/  WARPGROUP.ARRIVE ;  /* 0x00000000000079c5 */ /* 0x000fcc0000000000 */
[----:B------:R-:W-:Y:S01]  /*14a40*/  HGMMA.64x96x16.F32.BF16 R24, gdesc[UR4], R24, gsb0 ;  /* 0x01600000041879f0 */ /* 0x000fe20008001818 */
[----:B------:R2:W-:Y:S01]  /*14a50*/  STL [R1+0x90], R0 ;  /* 0x0000900001007387 */ /* 0x0005e20000100800 */
[----:B-1----:R-:W-:-:S03]  /*14a60*/  LOP3.LUT P1, RZ, R23, 0x7f, RZ, 0xc0, !PT ;  /* 0x0000007f17ff7812 */ /* 0x002fc6000782c0ff */
        /* <DEDUP_REMOVED lines=15> */
[----:B------:R-:W3:Y:S04]  /*14b60*/  @!P1 LD.E.64 R20, desc[UR46][R20.64+0x30] ;  /* 0x0000302e14149980 */ /* 0x000ee8000c101b00 */
[----:B------:R-:W4:Y:S01]  /*14b70*/  @!P1 LD.E R4, desc[UR46][R2.64] ;  /* 0x0000002e02049980 */ /* 0x000f22000c101900 */
[----:B---3--:R-:W-:-:S05]  /*14b80*/  @!P1 MOV R5, R20 ;  /* 0x0000001400059202 */ /* 0x008fca0000000f00 */
[----:B----4-:R-:W-:-:S05]  /*14b90*/  @!P1 IMAD R4, R4, 0x8, R5 ;  /* 0x0000000804049824 */ /* 0x010fca00078e0205 */
[----:B------:R-:W-:-:S04]  /*14ba0*/  @!P1 PRMT R4, RZ, 0x654, R4 ;  /* 0x00000654ff049816 */ /* 0x000fc80000000004 */
[----:B------:R1:W-:Y:S01]  /*14bb0*/  @!P1 SYNCS.ARRIVE.TRANS64.RED.A1T0 RZ, [R4+URZ], RZ ;  /* 0x000000ff04ff99a7 */ /* 0x0003e2000810043f */
[----:B------:R-:W3:Y:S01]  /*14bc0*/  LDL.64 R8, [R1+0x170] ;  /* 0x0001700001087983 */ /* 0x000ee20000100a00 */
[----:B------:R-:W-:Y:S02]  /*14bd0*/  ULDC UR4, c[0x0][0x20] ;  /* 0x0000080000047ab9 */ /* 0x000fe40000000800 */
[----:B------:R-:W-:Y:S01]  /*14be0*/  VIADD R5, R22, -UR4 ;  /* 0x8000000416057c36 */ /* 0x000fe20008000000 */
[----:B------:R-:W4:Y:S04]  /*14bf0*/  LDL R14, [R1+0x70] ;  /* 0x00007000010e7983 */ /* 0x000f280000100800 */
[----:B------:R-:W2:Y:S04]  /*14c00*/  LDL R11, [R5] ;  /* 0x00000000050b7983 */ /* 0x000ea80000100800 */
[----:B------:R-:W4:Y:S04]  /*14c10*/  LDL R7, [R5+0x8] ;  /* 0x0000080005077983 */ /* 0x000f280000100800 */
[----:B-1----:R-:W2:Y:S04]  /*14c20*/  LDL R4, [R5+0x18] ;  /* 0x0000180005047983 */ /* 0x002ea80000100800 */
[----:B------:R-:W4:Y:S04]  /*14c30*/  LDL R6, [R5+0x4] ;  /* 0x0000040005067983 */ /* 0x000f280000100800 */
[----:B------:R-:W4:Y:S04]  /*14c40*/  LDL R13, [R5+0xc] ;  /* 0x00000c00050d7983 */ /* 0x000f280000100800 */
[----:B------:R-:W4:Y:S04]  /*14c50*/  LDL R12, [R5+0x10] ;  /* 0x00001000050c7983 */ /* 0x000f280000100800 */
[----:B------:R-:W4:Y:S04]  /*14c60*/  LDL R15, [R5+0x14] ;  /* 0x00001400050f7983 */ /* 0x000f280000100800 */
[----:B---3--:R-:W3:Y:S01]  /*14c70*/  LD.E R9, desc[UR46][R8.64] ;  /* 0x0000002e08097980 */ /* 0x008ee2000c101900 */
[----:B------:R-:W-:Y:S01]  /*14c80*/  BSSY B0, `(.L_x_8793) ;  /* 0x000009d000007945 */ /* 0x000fe20003800000 */
[----:B--2---:R-:W-:Y:S01]  /*14c90*/  ISETP.GE.AND P0, PT, R4, 0x1, PT ;  /* 0x000000010400780c */ /* 0x004fe20003f06270 */
[----:B---3--:R-:W-:-:S04]  /*14ca0*/  FMUL.FTZ R28, R28, R9 ;  /* 0x000000091c1c7220 */ /* 0x008fc80000410000 */
[----:B------:R1:W2:Y:S01]  /*14cb0*/  MUFU.TANH R72, R28 ;  /* 0x0000001c00487308 */ /* 0x0002a20000002400 */
[----:B------:R-:W-:Y:S01]  /*14cc0*/  FMUL.FTZ R99, R30, R9 ;  /* 0x000000091e637220 */ /* 0x000fe20000410000 */
[----:B-1----:R-:W-:-:S04]  /*14cd0*/  SHF.R.S32.HI R28, RZ, 0x1f, R11 ;  /* 0x0000001fff1c7819 */ /* 0x002fc8000001140b */
[----:B------:R-:W-:-:S04]  /*14ce0*/  LEA.HI R28, R28, R11, RZ, 0x7 ;  /* 0x0000000b1c1c7211 */ /* 0x000fc800078f38ff */
[----:B------:R-:W-:-:S05]  /*14cf0*/  LOP3.LUT R30, R28, 0xffffff80, RZ, 0xc0, !PT ;  /* 0xffffff801c1e7812 */ /* 0x000fca00078ec0ff */
[----:B------:R-:W-:Y:S02]  /*14d00*/  IMAD.IADD R30, R11, 0x1, -R30 ;  /* 0x000000010b1e7824 */ /* 0x000fe400078e0a1e */
[-C--:B------:R-:W-:Y:S01]  /*14d10*/  FMUL.FTZ R89, R27, R9.reuse ;  /* 0x000000091b597220 */ /* 0x080fe20000410000 */
[-C--:B------:R-:W-:Y:S02]  /*14d20*/  FMUL.FTZ R29, R29, R9.reuse ;  /* 0x000000091d1d7220 */ /* 0x080fe40000410000 */
[----:B------:R-:W-:Y:S01]  /*14d30*/  SHF.R.S32.HI R23, RZ, 0x1f, R30 ;  /* 0x0000001fff177819 */ /* 0x000fe2000001141e */
[-C--:B------:R-:W-:Y:S01]  /*14d40*/  FMUL.FTZ R32, R32, R9.reuse ;  /* 0x0000000920207220 */ /* 0x080fe20000410000 */
[----:B------:R-:W-:Y:S02]  /*14d50*/  FMUL.FTZ R105, R31, R9 ;  /* 0x000000091f697220 */ /* 0x000fe40000410000 */
[----:B------:R-:W-:Y:S01]  /*14d60*/  LEA.HI R27, R23, R30, RZ, 0x2 ;  /* 0x0000001e171b7211 */ /* 0x000fe200078f10ff */
[----:B------:R1:W3:Y:S01]  /*14d70*/  MUFU.TANH R73, R29 ;  /* 0x0000001d00497308 */ /* 0x0002e20000002400 */
[----:B------:R-:W-:-:S07]  /*14d80*/  SHF.R.S32.HI R11, RZ, 0x7, R28 ;  /* 0x00000007ff0b7819 */ /* 0x000fce000001141c */
[----:B------:R4:W2:Y:S01]  /*14d90*/  MUFU.TANH R31, R32 ;  /* 0x00000020001f7308 */ /* 0x0008a20000002400 */
[--C-:B-1----:R-:W-:Y:S02]  /*14da0*/  SHF.R.S32.HI R29, RZ, 0x2, R27.reuse ;  /* 0x00000002ff1d7819 */ /* 0x102fe4000001141b */
[----:B------:R-:W-:Y:S02]  /*14db0*/  LEA.HI R23, R23, R30, RZ, 0x5 ;  /* 0x0000001e17177211 */ /* 0x000fe400078f28ff */
[----:B----4-:R-:W-:-:S04]  /*14dc0*/  SHF.R.S32.HI R32, RZ, 0x1f, R27 ;  /* 0x0000001fff207819 */ /* 0x010fc8000001141b */
[----:B------:R-:W-:Y:S02]  /*14dd0*/  LEA.HI R32, R32, R29, RZ, 0x3 ;  /* 0x0000001d20207211 */ /* 0x000fe400078f18ff */
[----:B------:R-:W-:Y:S02]  /*14de0*/  LEA.HI R28, R28, R11, RZ, 0x1 ;  /* 0x0000000b1c1c7211 */ /* 0x000fe400078f08ff */
[----:B------:R-:W-:Y:S02]  /*14df0*/  LOP3.LUT R32, R32, 0xfffffff8, RZ, 0xc0, !PT ;  /* 0xfffffff820207812 */ /* 0x000fe400078ec0ff */
[----:B------:R-:W-:Y:S01]  /*14e00*/  SHF.R.S32.HI R23, RZ, 0x5, R23 ;  /* 0x00000005ff177819 */ /* 0x000fe20000011417 */
[-C--:B------:R-:W-:Y:S01]  /*14e10*/  FMUL.FTZ R8, R24, R9.reuse ;  /* 0x0000000918087220 */ /* 0x080fe20000410000 */
[----:B------:R-:W-:Y:S01]  /*14e20*/  LOP3.LUT R28, R28, 0x3fffffe, RZ, 0xc0, !PT ;  /* 0x03fffffe1c1c7812 */ /* 0x000fe200078ec0ff */
[----:B------:R-:W-:Y:S02]  /*14e30*/  IMAD.IADD R32, R29, 0x1, -R32 ;  /* 0x000000011d207824 */ /* 0x000fe400078e0a20 */
        /* <DEDUP_REMOVED lines=33> */
[----:B------:R-:W-:-:S02]  /*15050*/  IMAD R29, R10, -0x60, R7 ;  /* 0xffffffa00a1d7824 */ /* 0x000fc400078e0207 */
[-C--:B------:R-:W-:Y:S01]  /*15060*/  FMUL.FTZ R141, R71, R9.reuse ;  /* 0x00000009478d7220 */ /* 0x080fe20000410000 */
[----:B------:R-:W-:Y:S01]  /*15070*/  IMAD R23, R14, 0x8, R23 ;  /* 0x000000080e177824 */ /* 0x000fe200078e0217 */
[----:B------:R-:W-:Y:S01]  /*15080*/  LOP3.LUT R27, R27, 0x7ffffffc, RZ, 0xc0, !PT ;  /* 0x7ffffffc1b1b7812 */ /* 0x000fe200078ec0ff */
[-C--:B------:R-:W-:Y:S01]  /*15090*/  FMUL.FTZ R45, R45, R9.reuse ;  /* 0x000000092d2d7220 */ /* 0x080fe20000410000 */
[-C--:B------:R-:W-:Y:S01]  /*150a0*/  FMUL.FTZ R49, R49, R9.reuse ;  /* 0x0000000931317220 */ /* 0x080fe20000410000 */
[-C--:B------:R-:W-:Y:S01]  /*150b0*/  FMUL.FTZ R53, R53, R9.reuse ;  /* 0x0000000935357220 */ /* 0x080fe20000410000 */
[-C--:B------:R-:W-:Y:S01]  /*150c0*/  FMUL.FTZ R59, R59, R9.reuse ;  /* 0x000000093b3b7220 */ /* 0x080fe20000410000 */
[-C--:B------:R-:W-:Y:S01]  /*150d0*/  FMUL.FTZ R61, R61, R9.reuse ;  /* 0x000000093d3d7220 */ /* 0x080fe20000410000 */
[----:B------:R-:W-:Y:S01]  /*150e0*/  FMUL.FTZ R65, R65, R9 ;  /* 0x0000000941417220 */ /* 0x000fe20000410000 */
[----:B------:R-:W-:Y:S01]  /*150f0*/  IMAD.IADD R28, R11, 0x1, -R28 ;  /* 0x000000010b1c7824 */ /* 0x000fe200078e0a1c */
[----:B------:R-:W-:Y:S01]  /*15100*/  IADD3 R14, -R6, 0x1, R29 ;  /* 0x00000001060e7810 */ /* 0x000fe20007ffe11d */
[----:B------:R-:W-:Y:S01]  /*15110*/  IMAD.U32 R11, R23, 0x10, R32 ;  /* 0x00000010170b7824 */ /* 0x000fe200078e0020 */
[----:B------:R-:W1:Y:S01]  /*15120*/  MUFU.TANH R8, R8 ;  /* 0x0000000800087308 */ /* 0x000e620000002400 */
[----:B------:R-:W-:-:S02]  /*15130*/  IMAD.IADD R27, R30, 0x1, -R27 ;  /* 0x000000011e1b7824 */ /* 0x000fc400078e0a1b */
[----:B------:R-:W-:Y:S01]  /*15140*/  FMUL.FTZ R44, R44, R9 ;  /* 0x000000092c2c7220 */ /* 0x000fe20000410000 */
[----:B------:R-:W-:Y:S01]  /*15150*/  IMAD R11, R28, 0x40, R11 ;  /* 0x000000401c0b7824 */ /* 0x000fe200078e020b */
[----:B------:R-:W-:-:S03]  /*15160*/  LOP3.LUT R28, RZ, R13, RZ, 0x33, !PT ;  /* 0x0000000dff1c7212 */ /* 0x000fc600078e33ff */
[----:B------:R-:W4:Y:S01]  /*15170*/  MUFU.TANH R25, R25 ;  /* 0x0000001900197308 */ /* 0x000f220000002400 */
[----:B------:R-:W-:-:S07]  /*15180*/  IMAD R9, R27, -0x2, R14 ;  /* 0xfffffffe1b097824 */ /* 0x000fce00078e020e */
        /* <DEDUP_REMOVED lines=42> */
[----:B------:R-:W-:-:S02]  /*15430*/  IMAD R14, R10, -0x60, RZ ;  /* 0xffffffa00a0e7824 */ /* 0x000fc400078e02ff */
[C---:B------:R-:W-:Y:S02]  /*15440*/  IMAD.IADD R30, R9.reuse, 0x1, R12 ;  /* 0x00000001091e7824 */ /* 0x040fe400078e020c */
[----:B------:R-:W-:Y:S02]  /*15450*/  IMAD.IADD R32, R9, 0x1, R28 ;  /* 0x0000000109207824 */ /* 0x000fe400078e021c */
[----:B------:R-:W-:Y:S01]  /*15460*/  IMAD R42, R10, -0x60, R15 ;  /* 0xffffffa00a2a7824 */ /* 0x000fe200078e020f */
[----:B------:R3:W1:Y:S01]  /*15470*/  MUFU.TANH R39, R44 ;  /* 0x0000002c00277308 */ /* 0x0006620000002400 */
[--C-:B------:R-:W-:Y:S02]  /*15480*/  IMAD.IADD R9, R30, 0x1, R11.reuse ;  /* 0x000000011e097824 */ /* 0x100fe400078e020b */
[----:B------:R-:W-:Y:S02]  /*15490*/  IMAD.IADD R12, R32, 0x1, R11 ;  /* 0x00000001200c7824 */ /* 0x000fe400078e020b */
[----:B---3--:R-:W-:Y:S01]  /*154a0*/  IMAD R44, R27, -0x2, R14 ;  /* 0xfffffffe1b2c7824 */ /* 0x008fe200078e020e */
[----:B--2-4-:R-:W-:Y:S06]  /*154b0*/  @!P0 BRA `(.L_x_8794) ;  /* 0x0000000000648947 */ /* 0x014fec0003800000 */
        /* <DEDUP_REMOVED lines=12> */
.L_x_8798:
[----:B------:R-:W-:Y:S05]  /*15580*/  BSYNC B2 ;  /* 0x0000000000027941 */ /* 0x000fea0003800000 */
.L_x_8797:
[----:B------:R-:W-:Y:S01]  /*15590*/  LOP3.LUT R13, RZ, R13, RZ, 0x33, !PT ;  /* 0x0000000dff0d7212 */ /* 0x000fe200078e33ff */
[----:B------:R-:W-:Y:S06]  /*155a0*/  BRA `(.L_x_8799) ;  /* 0x0000000000187947 */ /* 0x000fec0003800000 */
.L_x_8796:
[----:B------:R-:W-:-:S13]  /*155b0*/  ISETP.NE.AND P0, PT, R4, 0x1, PT ;  /* 0x000000010400780c */ /* 0x000fda0003f05270 */
[----:B------:R-:W-:Y:S05]  /*155c0*/  @!P0 BRA `(.L_x_8799) ;  /* 0x0000000000108947 */ /* 0x000fea0003800000 */
[----:B------:R-:W2:Y:S04]  /*155d0*/  LDL R14, [R5+0x1c] ;  /* 0x00001c00050e7983 */ /* 0x000ea80000100800 */
[----:B------:R-:W3:Y:S01]  /*155e0*/  LDL R28, [R5+0x20] ;  /* 0x00002000051c7983 */ /* 0x000ee20000100800 */
[----:B--2---:R-:W-:-:S05]  /*155f0*/  IMAD.HI.U32 R13, R13, R14, RZ ;  /* 0x0000000e0d0d7227 */ /* 0x004fca00078e00ff */
[----:B---3--:R-:W-:-:S07]  /*15600*/  SHF.R.U32.HI R13, RZ, R28, R13 ;  /* 0x0000001cff0d7219 */ /* 0x008fce000001160d */
.L_x_8799:
[----:B------:R-:W-:Y:S05]  /*15610*/  BSYNC B1 ;  /* 0x0000000000017941 */ /* 0x000fea0003800000 */
.L_x_8795:
[----:B------:R-:W-:-:S05]  /*15620*/  IMAD R13, R4, R13, R44 ;  /* 0x0000000d040d7224 */ /* 0x000fca00078e022c */
[----:B------:R-:W-:Y:S02]  /*15630*/  VIMNMX R12, R12, R13, !PT ;  /* 0x0000000d0c0c7248 */ /* 0x000fe40007fe0100 */
[----:B------:R-:W-:-:S07]  /*15640*/  VIADDMNMX R9, R13, R4, R9, PT ;  /* 0x000000040d097246 */ /* 0x000fce0003800109 */
.L_x_8794:
[----:B------:R-:W-:Y:S05]  /*15650*/  BSYNC B0 ;  /* 0x0000000000007941 */ /* 0x000fea0003800000 */
.L_x_8793:
[C---:B------:R-:W-:Y:S01]  /*15660*/  ISETP.GE.AND P0, PT, R42.reuse, 0x2, PT ;  /* 0x000000022a00780c */ /* 0x040fe20003f06270 */
        /* <DEDUP_REMOVED lines=23> */
[----:B-1----:R-:W-:Y:S02]  /*157e0*/  FSEL R51, R33, -INF , !P2 ;  /* 0xff80000021337808 */ /* 0x002fe40005000000 */
        /* <DEDUP_REMOVED lines=85> */
[----:B------:R-:W-:Y:S01]  /*15d40*/  FSEL R189, R8, -INF , !P6 ;  /* 0xff80000008bd7808 */ /* 0x000fe20007000000 */
[----:B------:R-:W-:Y:S01]  /*15d50*/  IMAD.IADD R8, R32, 0x1, R11 ;  /* 0x0000000120087824 */ /* 0x000fe200078e020b */
[----:B------:R-:W-:-:S04]  /*15d60*/  ISETP.GE.AND P6, PT, R42, 0x5a, PT ;  /* 0x0000005a2a00780c */ /* 0x000fc80003fc6270 */
[----:B------:R-:W-:Y:S02]  /*15d70*/  P2R R42, PR, RZ, 0x40 ;  /* 0x00000040ff2a7803 */ /* 0x000fe40000000000 */
[----:B------:R-:W-:-:S04]  /*15d80*/  ISETP.GT.AND P6, PT, R12, 0x59, !P6 ;  /* 0x000000590c00780c */ /* 0x000fc800077c4270 */
[----:B------:R-:W-:Y:S01]  /*15d90*/  ISETP.LT.OR P6, PT, R9, 0x5a, P6 ;  /* 0x0000005a0900780c */ /* 0x000fe200037c1670 */
[----:B------:R-:W-:-:S03]  /*15da0*/  IMAD.IADD R9, R30, 0x1, R11 ;  /* 0x000000011e097824 */ /* 0x000fc600078e020b */
        /* <DEDUP_REMOVED lines=15> */
.L_x_8805:
[----:B------:R-:W-:Y:S05]  /*15ea0*/  BSYNC B2 ;  /* 0x0000000000027941 */ /* 0x000fea0003800000 */
.L_x_8804:
[----:B------:R-:W-:Y:S01]  /*15eb0*/  LOP3.LUT R7, RZ, R7, RZ, 0x33, !PT ;  /* 0x00000007ff077212 */ /* 0x000fe200078e33ff */
[----:B------:R-:W-:Y:S06]  /*15ec0*/  BRA `(.L_x_8806) ;  /* 0x0000000000187947 */ /* 0x000fec0003800000 */
.L_x_8803:
[----:B------:R-:W-:-:S13]  /*15ed0*/  ISETP.NE.AND P6, PT, R4, 0x1, PT ;  /* 0x000000010400780c */ /* 0x000fda0003fc5270 */
[----:B------:R-:W-:Y:S05]  /*15ee0*/  @!P6 BRA `(.L_x_8806) ;  /* 0x000000000010e947 */ /* 0x000fea0003800000 */
[----:B------:R-:W2:Y:S04]  /*15ef0*/  LDL R6, [R5+0x1c] ;  /* 0x00001c0005067983 */ /* 0x000ea80000100800 */
[----:B------:R-:W3:Y:S01]  /*15f00*/  LDL R12, [R5+0x20] ;  /* 0x00002000050c7983 */ /* 0x000ee20000100800 */
[----:B--2---:R-:W-:-:S05]  /*15f10*/  IMAD.HI.U32 R7, R7, R6, RZ ;  /* 0x0000000607077227 */ /* 0x004fca00078e00ff */
[----:B---3--:R-:W-:-:S07]  /*15f20*/  SHF.R.U32.HI R7, RZ, R12, R7 ;  /* 0x0000000cff077219 */ /* 0x008fce0000011607 */
.L_x_8806:
[----:B------:R-:W-:Y:S05]  /*15f30*/  BSYNC B1 ;  /* 0x0000000000017941 */ /* 0x000fea0003800000 */
.L_x_8802:
[----:B------:R-:W-:-:S05]  /*15f40*/  IMAD R7, R4, R7, R44 ;  /* 0x0000000704077224 */ /* 0x000fca00078e022c */
[----:B------:R-:W-:Y:S02]  /*15f50*/  VIADDMNMX R9, R7, R4, R9, PT ;  /* 0x0000000407097246 */ /* 0x000fe40003800109 */
[----:B------:R-:W-:-:S07]  /*15f60*/  VIMNMX R8, R8, R7, !PT ;  /* 0x0000000708087248 */ /* 0x000fce0007fe0100 */
.L_x_8801:
[----:B------:R-:W-:Y:S05]  /*15f70*/  BSYNC B0 ;  /* 0x0000000000007941 */ /* 0x000fea0003800000 */
.L_x_8800:
[----:B------:R-:W2:Y:S01]  /*15f80*/  LD.E.64 R4, desc[UR46][R16.64+0x440] ;  /* 0x0004402e10047980 */ /* 0x000ea2000c101b00 */
[C---:B------:R-:W-:Y:S02]  /*15f90*/  ISETP.GT.AND P0, PT, R8.reuse, 0x1, !P0 ;  /* 0x000000010800780c */ /* 0x040fe40004704270 */
[----:B------:R-:W-:Y:S01]  /*15fa0*/  ISETP.GT.AND P1, PT, R8, 0x8, !P1 ;  /* 0x000000080800780c */ /* 0x000fe20004f24270 */
[----:B------:R-:W3:Y:S01]  /*15fb0*/  LD.E R108, desc[UR46][R16.64+0x460] ;  /* 0x0004602e106c7980 */ /* 0x000ee2000c101900 */
[C---:B------:R-:W-:Y:S02]  /*15fc0*/  ISETP.LT.OR P0, PT, R9.reuse, 0x2, P0 ;  /* 0x000000020900780c */ /* 0x040fe40000701670 */
[----:B------:R-:W-:Y:S01]  /*15fd0*/  ISETP.LT.OR P1, PT, R9, 0x9, P1 ;  /* 0x000000090900780c */ /* 0x000fe20000f21670 */
[----:B------:R-:W4:Y:S01]  /*15fe0*/  LD.E R44, desc[UR46][R16.64+0x2b0] ;  /* 0x0002b02e102c7980 */ /* 0x000f22000c101900 */
[----:B------:R-:W-:Y:S02]  /*15ff0*/  FSEL R89, R89, -INF , !P0 ;  /* 0xff80000059597808 */ /* 0x000fe40004000000 */
[----:B------:R-:W-:Y:S01]  /*16000*/  ISETP.NE.AND P0, PT, R28, RZ, PT ;  /* 0x000000ff1c00720c */ /* 0x000fe20003f05270 */
[----:B------:R-:W5:Y:S01]  /*16010*/  LD.E R60, desc[UR46][R16.64+0x23c] ;  /* 0x00023c2e103c7980 */ /* 0x000f62000c101900 */
[----:B------:R-:W-:-:S02]  /*16020*/  FSEL R99, R99, -INF , !P1 ;  /* 0xff80000063637808 */ /* 0x000fc40004800000 */
[----:B------:R-:W-:Y:S01]  /*16030*/  ISETP.GT.AND P0, PT, R8, 0x9, !P0 ;  /* 0x000000090800780c */ /* 0x000fe20004704270 */
[----:B------:R-:W4:Y:S01]  /*16040*/  LD.E R28, desc[UR46][R16.64+0x284] ;  /* 0x0002842e101c7980 */ /* 0x000f22000c101900 */
[----:B------:R-:W-:Y:S02]  /*16050*/  ISETP.NE.AND P1, PT, R54, RZ, PT ;  /* 0x000000ff3600720c */ /* 0x000fe40003f25270 */
[----:B------:R-:W-:Y:S01]  /*16060*/  ISETP.LT.OR P0, PT, R9, 0xa, P0 ;  /* 0x0000000a0900780c */ /* 0x000fe20000701670 */
[----:B------:R-:W5:Y:S01]  /*16070*/  LD.E R54, desc[UR46][R16.64+0x320] ;  /* 0x0003202e10367980 */ /* 0x000f62000c101900 */
[----:B------:R-:W-:Y:S02]  /*16080*/  ISETP.NE.AND P6, PT, R36, RZ, PT ;  /* 0x000000ff2400720c */ /* 0x000fe40003fc5270 */
[----:B------:R-:W-:Y:S01]  /*16090*/  FSEL R105, R105, -INF , !P0 ;  /* 0xff80000069697808 */ /* 0x000fe20004000000 */
[----:B------:R-:W4:Y:S01]  /*160a0*/  LD.E R36, desc[UR46][R16.64+0x270] ;  /* 0x0002702e10247980 */ /* 0x000f22000c101900 */
[----:B------:R-:W-:-:S02]  /*160b0*/  ISETP.NE.AND P0, PT, R46, RZ, PT ;  /* 0x000000ff2e00720c */ /* 0x000fc40003f05270 */
[C---:B------:R-:W-:Y:S01]  /*160c0*/  ISETP.GT.AND P2, PT, R8.reuse, 0x49, !P2 ;  /* 0x000000490800780c */ /* 0x040fe20005744270 */
[----:B------:R-:W5:Y:S01]  /*160d0*/  LD.E R46, desc[UR46][R16.64+0x2d0] ;  /* 0x0002d02e102e7980 */ /* 0x000f62000c101900 */
[C---:B------:R-:W-:Y:S02]  /*160e0*/  ISETP.GT.AND P0, PT, R8.reuse, 0x10, !P0 ;  /* 0x000000100800780c */ /* 0x040fe40004704270 */
[C---:B------:R-:W-:Y:S01]  /*160f0*/  ISETP.GT.AND P3, PT, R8.reuse, 0x50, !P3 ;  /* 0x000000500800780c */ /* 0x040fe20005f64270 */
[----:B------:R-:W5:Y:S01]  /*16100*/  LD.E R74, desc[UR46][R16.64+0x24c] ;  /* 0x00024c2e104a7980 */ /* 0x000f62000c101900 */
[----:B------:R-:W-:Y:S02]  /*16110*/  ISETP.LT.OR P0, PT, R9, 0x11, P0 ;  /* 0x000000110900780c */ /* 0x000fe40000701670 */
[----:B------:R-:W-:Y:S01]  /*16120*/  ISETP.GT.AND P4, PT, R8, 0x51, !P4 ;  /* 0x000000510800780c */ /* 0x000fe20006784270 */
[----:B------:R-:W5:Y:S01]  /*16130*/  LD.E R72, desc[UR46][R16.64+0x25c] ;  /* 0x00025c2e10487980 */ /* 0x000f62000c101900 */
[----:B------:R-:W-:-:S02]  /*16140*/  FSEL R113, R113, -INF , !P0 ;  /* 0xff80000071717808 */ /* 0x000fc40004000000 */
[----:B------:R-:W-:Y:S01]  /*16150*/  ISETP.NE.AND P0, PT, R50, RZ, PT ;  /* 0x000000ff3200720c */ /* 0x000fe20003f05270 */
[----:B------:R-:W5:Y:S03]  /*16160*/  LD.E R70, desc[UR46][R16.64+0x268] ;  /* 0x0002682e10467980 */ /* 0x000f66000c101900 */
[C---:B------:R-:W-:Y:S01]  /*16170*/  ISETP.GT.AND P0, PT, R8.reuse, 0x11, !P0 ;  /* 0x000000110800780c */ /* 0x040fe20004704270 */
[----:B------:R-:W5:Y:S03]  /*16180*/  LD.E R50, desc[UR46][R16.64+0x2f0] ;  /* 0x0002f02e10327980 */ /* 0x000f66000c101900 */
[----:B------:R-:W-:Y:S01]  /*16190*/  ISETP.LT.OR P0, PT, R9, 0x12, P0 ;  /* 0x000000120900780c */ /* 0x000fe20000701670 */
[----:B------:R-:W5:Y:S03]  /*161a0*/  LD.E R68, desc[UR46][R16.64+0x26c] ;  /* 0x00026c2e10447980 */ /* 0x000f66000c101900 */
[----:B------:R-:W-:Y:S01]  /*161b0*/  FSEL R119, R119, -INF , !P0 ;  /* 0xff80000077777808 */ /* 0x000fe20004000000 */
[----:B------:R-:W5:Y:S01]  /*161c0*/  LD.E R64, desc[UR46][R16.64+0x278] ;  /* 0x0002782e10407980 */ /* 0x000f62000c101900 */
[----:B------:R-:W-:-:S02]  /*161d0*/  ISETP.GT.AND P0, PT, R8, 0x18, !P1 ;  /* 0x000000180800780c */ /* 0x000fc40004f04270 */
[----:B------:R-:W-:Y:S01]  /*161e0*/  ISETP.NE.AND P1, PT, R56, RZ, PT ;  /* 0x000000ff3800720c */ /* 0x000fe20003f25270 */
[----:B------:R-:W5:Y:S01]  /*161f0*/  LD.E R80, desc[UR46][R16.64+0x27c] ;  /* 0x00027c2e10507980 */ /* 0x000f62000c101900 */
[C---:B------:R-:W-:Y:S02]  /*16200*/  ISETP.LT.OR P0, PT, R9.reuse, 0x19, P0 ;  /* 0x000000190900780c */ /* 0x040fe40000701670 */
[----:B------:R-:W-:Y:S01]  /*16210*/  ISETP.LT.OR P2, PT, R9, 0x4a, P2 ;  /* 0x0000004a0900780c */ /* 0x000fe20001741670 */
[----:B------:R-:W5:Y:S01]  /*16220*/  LD.E R56, desc[UR46][R16.64+0x310] ;  /* 0x0003102e10387980 */ /* 0x000f62000c101900 */
[----:B------:R-:W-:Y:S02]  /*16230*/  FSEL R129, R129, -INF , !P0 ;  /* 0xff80000081817808 */ /* 0x000fe40004000000 */
[----:B------:R-:W-:Y:S01]  /*16240*/  ISETP.GT.AND P0, PT, R8, 0x19, !P6 ;  /* 0x000000190800780c */ /* 0x000fe20007704270 */
[----:B------:R-:W5:Y:S01]  /*16250*/  LD.E R86, desc[UR46][R16.64+0x288] ;  /* 0x0002882e10567980 */ /* 0x000f62000c101900 */
[----:B------:R-:W-:-:S02]  /*16260*/  ISETP.NE.AND P6, PT, R14, RZ, PT ;  /* 0x000000ff0e00720c */ /* 0x000fc40003fc5270 */
[----:B------:R-:W-:Y:S01]  /*16270*/  ISETP.LT.OR P0, PT, R9, 0x1a, P0 ;  /* 0x0000001a0900780c */ /* 0x000fe20000701670 */
[----:B------:R-:W5:Y:S03]  /*16280*/  LD.E R84, desc[UR46][R16.64+0x28c] ;  /* 0x00028c2e10547980 */ /* 0x000f66000c101900 */
[----:B------:R-:W-:Y:S01]  /*16290*/  FSEL R127, R127, -INF , !P0 ;  /* 0xff8000007f7f7808 */ /* 0x000fe20004000000 */
[----:B------:R-:W5:Y:S01]  /*162a0*/  LD.E R82, desc[UR46][R16.64+0x298] ;  /* 0x0002982e10527980 */ /* 0x000f62000c101900 */
[----:B------:R-:W-:Y:S02]  /*162b0*/  ISETP.NE.AND P0, PT, R58, RZ, PT ;  /* 0x000000ff3a00720c */ /* 0x000fe40003f05270 */
[C---:B------:R-:W-:Y:S01]  /*162c0*/  ISETP.GT.AND P5, PT, R8.reuse, 0x58, !P5 ;  /* 0x000000580800780c */ /* 0x040fe20006fa4270 */
[----:B------:R-:W5:Y:S01]  /*162d0*/  LD.E R78, desc[UR46][R16.64+0x29c] ;  /* 0x00029c2e104e7980 */ /* 0x000f62000c101900 */
[----:B------:R-:W-:-:S03]  /*162e0*/  ISETP.GT.AND P0, PT, R8, 0x20, !P0 ;  /* 0x000000200800780c */ /* 0x000fc60004704270 */
[----:B------:R-:W5:Y:S01]  /*162f0*/  LD.E R76, desc[UR46][R16.64+0x2a8] ;  /* 0x0002a82e104c7980 */ /* 0x000f62000c101900 */
[----:B------:R-:W-:-:S03]  /*16300*/  ISETP.LT.OR P0, PT, R9, 0x21, P0 ;  /* 0x000000210900780c */ /* 0x000fc60000701670 */
[----:B------:R-:W5:Y:S01]  /*16310*/  LD.E R98, desc[UR46][R16.64+0x2ac] ;  /* 0x0002ac2e10627980 */ /* 0x000f62000c101900 */
[----:B------:R-:W-:Y:S02]  /*16320*/  FSEL R125, R125, -INF , !P0 ;  /* 0xff8000007d7d7808 */ /* 0x000fe40004000000 */
[----:B------:R-:W-:Y:S01]  /*16330*/  ISETP.NE.AND P0, PT, R40, RZ, PT ;  /* 0x000000ff2800720c */ /* 0x000fe20003f05270 */
[----:B------:R-:W5:Y:S03]  /*16340*/  LD.E R96, desc[UR46][R16.64+0x2b8] ;  /* 0x0002b82e10607980 */ /* 0x000f66000c101900 */
[----:B------:R-:W-:Y:S01]  /*16350*/  ISETP.GT.AND P0, PT, R8, 0x21, !P0 ;  /* 0x000000210800780c */ /* 0x000fe20004704270 */
[----:B------:R-:W5:Y:S03]  /*16360*/  LD.E R40, desc[UR46][R16.64+0x290] ;  /* 0x0002902e10287980 */ /* 0x000f66000c101900 */
[----:B------:R-:W-:Y:S01]  /*16370*/  ISETP.LT.OR P0, PT, R9, 0x22, P0 ;  /* 0x000000220900780c */ /* 0x000fe20000701670 */
[----:B------:R-:W5:Y:S03]  /*16380*/  LD.E R94, desc[UR46][R16.64+0x2bc] ;  /* 0x0002bc2e105e7980 */ /* 0x000f66000c101900 */
[----:B------:R-:W-:Y:S01]  /*16390*/  FSEL R20, R20, -INF , !P0 ;  /* 0xff80000014147808 */ /* 0x000fe20004000000 */
[----:B------:R-:W5:Y:S01]  /*163a0*/  LD.E R92, desc[UR46][R16.64+0x2c8] ;  /* 0x0002c82e105c7980 */ /* 0x000f62000c101900 */
[----:B------:R-:W-:-:S02]  /*163b0*/  ISETP.NE.AND P0, PT, R62, RZ, PT ;  /* 0x000000ff3e00720c */ /* 0x000fc40003f05270 */
[----:B------:R-:W-:Y:S01]  /*163c0*/  ISETP.LT.OR P3, PT, R9, 0x51, P3 ;  /* 0x000000510900780c */ /* 0x000fe20001f61670 */
        /* <DEDUP_REMOVED lines=14> */
[----:B------:R-:W-:-:S03]  /*164b0*/  ISETP.NE.AND P0, PT, R34, RZ, PT ;  /* 0x000000ff2200720c */ /* 0x000fc60003f05270 */
        /* <DEDUP_REMOVED lines=22> */
[----:B------:R-:W4:Y:S03]  /*16620*/  LD.E R24, desc[UR46][R16.64+0x230] ;  /* 0x0002302e10187980 */ /* 0x000f26000c101900 */
        /* <DEDUP_REMOVED lines=13> */
[----:B------:R-:W-:Y:S01]  /*16700*/  ISETP.GT.AND P0, PT, R8, 0x41, !P1 ;  /* 0x000000410800780c */ /* 0x000fe20004f04270 */
[----:B------:R-:W5:Y:S01]  /*16710*/  LD.E R140, desc[UR46][R16.64+0x388] ;  /* 0x0003882e108c7980 */ /* 0x000f62000c101900 */
[----:B------:R-:W-:Y:S02]  /*16720*/  ISETP.NE.AND P1, PT, R67, RZ, PT ;  /* 0x000000ff4300720c */ /* 0x000fe40003f25270 */
[----:B------:R-:W-:Y:S01]  /*16730*/  ISETP.LT.OR P0, PT, R9, 0x42, P0 ;  /* 0x000000420900780c */ /* 0x000fe20000701670 */
[----:B------:R-:W5:Y:S03]  /*16740*/  LD.E R148, desc[UR46][R16.64+0x38c] ;  /* 0x00038c2e10947980 */ /* 0x000f66000c101900 */
[----:B------:R-:W-:Y:S01]  /*16750*/  FSEL R106, R106, -INF , !P0 ;  /* 0xff8000006a6a7808 */ /* 0x000fe20004000000 */
[----:B------:R-:W5:Y:S01]  /*16760*/  LD.E R144, desc[UR46][R16.64+0x398] ;  /* 0x0003982e10907980 */ /* 0x000f62000c101900 */
[----:B------:R-:W-:-:S02]  /*16770*/  ISETP.GT.AND P0, PT, R8, RZ, !P6 ;  /* 0x000000ff0800720c */ /* 0x000fc40007704270 */
[----:B------:R-:W-:Y:S01]  /*16780*/  FSEL R133, R133, -INF , !P2 ;  /* 0xff80000085857808 */ /* 0x000fe20005000000 */
[----:B------:R-:W5:Y:S01]  /*16790*/  LD.E R146, desc[UR46][R16.64+0x39c] ;  /* 0x00039c2e10927980 */ /* 0x000f62000c101900 */
[----:B------:R-:W-:Y:S02]  /*167a0*/  ISETP.LT.OR P0, PT, R9, 0x1, P0 ;  /* 0x000000010900780c */ /* 0x000fe40000701670 */
[----:B------:R-:W-:Y:S01]  /*167b0*/  ISETP.NE.AND P6, PT, R42, RZ, PT ;  /* 0x000000ff2a00720c */ /* 0x000fe20003fc5270 */
[----:B------:R-:W5:Y:S01]  /*167c0*/  LD.E R150, desc[UR46][R16.64+0x3a8] ;  /* 0x0003a82e10967980 */ /* 0x000f62000c101900 */
[----:B------:R-:W-:-:S03]  /*167d0*/  FSEL R6, R26, -INF , !P0 ;  /* 0xff8000001a067808 */ /* 0x000fc60004000000 */
[----:B------:R-:W5:Y:S04]  /*167e0*/  LD.E R30, desc[UR46][R16.64+0x424] ;  /* 0x0004242e101e7980 */ /* 0x000f68000c101900 */
        /* <DEDUP_REMOVED lines=18> */
[----:B------:R-:W5:Y:S01]  /*16910*/  LD.E R107, desc[UR46][R16.64+0x3f0] ;  /* 0x0003f02e106b7980 */ /* 0x000f62000c101900 */
[----:B--2---:R-:W-:-:S03]  /*16920*/  FMNMX.FTZ R14, R189, R4, !PT ;  /* 0x00000004bd0e7209 */ /* 0x004fc60007810000 */
[----:B------:R-:W2:Y:S01]  /*16930*/  LD.E R42, desc[UR46][R16.64+0x2c0] ;  /* 0x0002c02e102a7980 */ /* 0x000ea2000c101900 */
[----:B------:R-:W-:-:S03]  /*16940*/  FMNMX.FTZ R14, R63, R14, !PT ;  /* 0x0000000e3f0e7209 */ /* 0x000fc60007810000 */
        /* <DEDUP_REMOVED lines=35> */
[----:B------:R-:W-:-:S04]  /*16b80*/  FMNMX.FTZ R14, R6, R5, !PT ;  /* 0x00000005060e7209 */ /* 0x000fc80007810000 */
[----:B------:R-:W-:Y:S01]  /*16b90*/  FMNMX.FTZ R14, R89, R14, !PT ;  /* 0x0000000e590e7209 */ /* 0x000fe20007810000 */
[----:B------:R-:W1:Y:S03]  /*16ba0*/  SHFL.BFLY PT, R18, R7, 0x1, 0x1f ;  /* 0x0c201f0007127f89 */ /* 0x000e6600000e0000 */
[----:B------:R-:W-:-:S04]  /*16bb0*/  FMNMX.FTZ R14, R99, R14, !PT ;  /* 0x0000000e630e7209 */ /* 0x000fc80007810000 */
[----:B------:R-:W-:-:S04]  /*16bc0*/  FMNMX.FTZ R14, R105, R14, !PT ;  /* 0x0000000e690e7209 */ /* 0x000fc80007810000 */
[----:B------:R-:W-:-:S04]  /*16bd0*/  FMNMX.FTZ R14, R113, R14, !PT ;  /* 0x0000000e710e7209 */ /* 0x000fc80007810000 */
[----:B------:R-:W-:-:S04]  /*16be0*/  FMNMX.FTZ R14, R119, R14, !PT ;  /* 0x0000000e770e7209 */ /* 0x000fc80007810000 */
[----:B------:R-:W-:-:S04]  /*16bf0*/  FMNMX.FTZ R14, R129, R14, !PT ;  /* 0x0000000e810e7209 */ /* 0x000fc80007810000 */
[----:B------:R-:W-:Y:S02]  /*16c00*/  FMNMX.FTZ R14, R127, R14, !PT ;  /* 0x0000000e7f0e7209 */ /* 0x000fe40007810000 */
[----:B-1----:R-:W-:Y:S02]  /*16c10*/  FMNMX.FTZ R67, R7, R18, !PT ;  /* 0x0000001207437209 */ /* 0x002fe40007810000 */
[----:B------:R-:W-:-:S04]  /*16c20*/  FMNMX.FTZ R7, R125, R14, !PT ;  /* 0x0000000e7d077209 */ /* 0x000fc80007810000 */
[----:B------:R-:W-:-:S04]  /*16c30*/  FMNMX.FTZ R14, R20, R7, !PT ;  /* 0x00000007140e7209 */ /* 0x000fc80007810000 */
[----:B------:R-:W-:-:S04]  /*16c40*/  FMNMX.FTZ R7, R11, R14, !PT ;  /* 0x0000000e0b077209 */ /* 0x000fc80007810000 */
[----:B------:R-:W-:-:S04]  /*16c50*/  FMNMX.FTZ R14, R12, R7, !PT ;  /* 0x000000070c0e7209 */ /* 0x000fc80007810000 */
[----:B------:R-:W-:-:S04]  /*16c60*/  FMNMX.FTZ R14, R19, R14, !PT ;  /* 0x0000000e130e7209 */ /* 0x000fc80007810000 */
[----:B------:R-:W-:-:S04]  /*16c70*/  FMNMX.FTZ R7, R21, R14, !PT ;  /* 0x0000000e15077209 */ /* 0x000fc80007810000 */
[----:B------:R-:W-:Y:S02]  /*16c80*/  FMNMX.FTZ R14, R104, R7, !PT ;  /* 0x00000007680e7209 */ /* 0x000fe40007810000 */
[----:B------:R-:W-:Y:S02]  /*16c90*/  ISETP.GT.AND P0, PT, R8, 0x48, !P1 ;  /* 0x000000480800780c */ /* 0x000fe40004f04270 */
[----:B------:R-:W-:Y:S02]  /*16ca0*/  FMNMX.FTZ R14, R121, R14, !PT ;  /* 0x0000000e790e7209 */ /* 0x000fe40007810000 */
[----:B------:R-:W-:Y:S02]  /*16cb0*/  ISETP.LT.OR P0, PT, R9, 0x49, P0 ;  /* 0x000000490900780c */ /* 0x000fe40000701670 */
[----:B------:R-:W-:Y:S02]  /*16cc0*/  FMNMX.FTZ R7, R123, R14, !PT ;  /* 0x0000000e7b077209 */ /* 0x000fe40007810000 */
[----:B------:R-:W-:-:S02]  /*16cd0*/  FSEL R131, R131, -INF , !P0 ;  /* 0xff80000083837808 */ /* 0x000fc40004000000 */
[----:B------:R-:W-:-:S04]  /*16ce0*/  FMNMX.FTZ R14, R106, R7, !PT ;  /* 0x000000076a0e7209 */ /* 0x000fc80007810000 */
[----:B------:R-:W-:Y:S02]  /*16cf0*/  FMNMX.FTZ R14, R131, R14, !PT ;  /* 0x0000000e830e7209 */ /* 0x000fe40007810000 */
[----:B------:R-:W-:Y:S02]  /*16d00*/  ISETP.LT.OR P4, PT, R9, 0x52, P4 ;  /* 0x000000520900780c */ /* 0x000fe40002781670 */
[----:B------:R-:W-:Y:S02]  /*16d10*/  FSEL R135, R135, -INF , !P3 ;  /* 0xff80000087877808 */ /* 0x000fe40005800000 */
[----:B------:R-:W-:Y:S02]  /*16d20*/  FMNMX.FTZ R14, R133, R14, !PT ;  /* 0x0000000e850e7209 */ /* 0x000fe40007810000 */
[----:B------:R-:W-:Y:S02]  /*16d30*/  ISETP.GT.AND P0, PT, R8, 0x59, !P6 ;  /* 0x000000590800780c */ /* 0x000fe40007704270 */
[----:B------:R-:W-:Y:S01]  /*16d40*/  ISETP.LT.OR P5, PT, R9, 0x59, P5 ;  /* 0x000000590900780c */ /* 0x000fe20002fa1670 */
[----:B------:R-:W-:Y:S01]  /*16d50*/  ST.E desc[UR46][R16.64+0x440], R65 ;  /* 0x0004404110007985 */ /* 0x000fe2000c10192e */
[----:B------:R-:W-:-:S02]  /*16d60*/  FSEL R137, R137, -INF , !P4 ;  /* 0xff80000089897808 */ /* 0x000fc40006000000 */
[----:B------:R-:W-:Y:S01]  /*16d70*/  FMNMX.FTZ R14, R135, R14, !PT ;  /* 0x0000000e870e7209 */ /* 0x000fe20007810000 */
[----:B------:R-:W4:Y:S01]  /*16d80*/  LD.E R8, desc[UR46][R16.64+0x454] ;  /* 0x0004542e10087980 */ /* 0x000f22000c101900 */
[----:B------:R-:W-:Y:S02]  /*16d90*/  ISETP.LT.OR P0, PT, R9, 0x5a, P0 ;  /* 0x0000005a0900780c */ /* 0x000fe40000701670 */
[----:B------:R-:W-:Y:S01]  /*16da0*/  FSEL R139, R139, -INF , !P5 ;  /* 0xff8000008b8b7808 */ /* 0x000fe20006800000 */
[----:B------:R1:W-:Y:S01]  /*16db0*/  ST.E desc[UR46][R16.64+0x440], R67 ;  /* 0x0004404310007985 */ /* 0x0003e2000c10192e */
[----:B------:R-:W-:Y:S02]  /*16dc0*/  FMNMX.FTZ R14, R137, R14, !PT ;  /* 0x0000000e890e7209 */ /* 0x000fe40007810000 */
[----:B------:R-:W-:Y:S01]  /*16dd0*/  FSEL R141, R141, -INF , !P0 ;  /* 0xff8000008d8d7808 */ /* 0x000fe20004000000 */
[----:B------:R-:W3:Y:S01]  /*16de0*/  LD.E R69, desc[UR46][R16.64+0x440] ;  /* 0x0004402e10457980 */ /* 0x000ee2000c101900 */
[----:B------:R-:W-:-:S03]  /*16df0*/  FMNMX.FTZ R14, R139, R14, !PT ;  /* 0x0000000e8b0e7209 */ /* 0x000fc60007810000 */
[----:B------:R-:W5:Y:S01]  /*16e00*/  LD.E R9, desc[UR46][R16.64+0x450] ;  /* 0x0004502e10097980 */ /* 0x000f62000c101900 */
[----:B------:R-:W-:-:S03]  /*16e10*/  FMNMX.FTZ R7, R141, R14, !PT ;  /* 0x0000000e8d077209 */ /* 0x000fc60007810000 */
[----:B-1----:R-:W2:Y:S04]  /*16e20*/  LD.E R67, desc[UR46][R16.64+0x350] ;  /* 0x0003502e10437980 */ /* 0x002ea8000c101900 */
[----:B------:R-:W-:Y:S04]  /*16e30*/  ST.E desc[UR46][R16.64+0x444], R7 ;  /* 0x0004440710007985 */ /* 0x000fe8000c10192e */
[----:B------:R-:W4:Y:S04]  /*16e40*/  LD.E R14, desc[UR46][R16.64+0x444] ;  /* 0x0004442e100e7980 */ /* 0x000f28000c101900 */
[----:B------:R-:W2:Y:S01]  /*16e50*/  LD.E R65, desc[UR46][R16.64+0x360] ;  /* 0x0003602e10417980 */ /* 0x000ea2000c101900 */
[C---:B---3--:R-:W-:Y:S01]  /*16e60*/  FMUL.FTZ R18, R69.reuse, R108 ;  /* 0x0000006c45127220 */ /* 0x048fe20000410000 */
[----:B------:R-:W-:-:S04]  /*16e70*/  FSETP.NEU.FTZ.AND P0, PT, R69, -INF , PT ;  /* 0xff8000004500780b */ /* 0x000fc80003f1d000 */
[----:B------:R-:W-:-:S05]  /*16e80*/  FSEL R58, R18, RZ, P0 ;  /* 0x000000ff123a7208 */ /* 0x000fca0000000000 */
[-CC-:B------:R-:W-:Y:S02]  /*16e90*/  FFMA.FTZ R176, R43, R108.reuse, -R58.reuse ;  /* 0x0000006c2bb07223 */ /* 0x180fe4000001083a */
[----:B----4-:R-:W1:Y:S01]  /*16ea0*/  SHFL.BFLY PT, R43, R14, 0x2, 0x1f ;  /* 0x0c401f000e2b7f89 */ /* 0x010e6200000e0000 */
[-CC-:B------:R-:W-:Y:S01]  /*16eb0*/  FFMA.FTZ R153, R59, R108.reuse, -R58.reuse ;  /* 0x0000006c3b997223 */ /* 0x180fe2000001083a */
[----:B------:R-:W-:Y:S02]  /*16ec0*/  FSEL R69, R69, RZ, P0 ;  /* 0x000000ff45457208 */ /* 0x000fe40000000000 */
[----:B-1----:R-:W-:Y:S01]  /*16ed0*/  FMNMX.FTZ R14, R14, R43, !PT ;  /* 0x0000002b0e0e7209 */ /* 0x002fe20007810000 */
[-CC-:B------:R-:W-:Y:S01]  /*16ee0*/  FFMA.FTZ R154, R61, R108.reuse, -R58.reuse ;  /* 0x0000006c3d9a7223 */ /* 0x180fe2000001083a */
[-CC-:B------:R-:W-:Y:S01]  /*16ef0*/  FFMA.FTZ R189, R189, R108.reuse, -R58.reuse ;  /* 0x0000006cbdbd7223 */ /* 0x180fe2000001083a */
[-CC-:B------:R-:W-:Y:S01]  /*16f00*/  FFMA.FTZ R152, R63, R108.reuse, -R58.reuse ;  /* 0x0000006c3f987223 */ /* 0x180fe2000001083a */
[-CC-:B------:R-:W-:Y:S01]  /*16f10*/  FFMA.FTZ R188, R53, R108.reuse, -R58.reuse ;  /* 0x0000006c35bc7223 */ /* 0x180fe2000001083a */
[----:B------:R-:W1:Y:S01]  /*16f20*/  SHFL.BFLY PT, R59, R14, 0x1, 0x1f ;  /* 0x0c201f000e3b7f89 */ /* 0x000e6200000e0000 */
[----:B------:R-:W-:Y:S01]  /*16f30*/  FADD.FTZ R61, R4, -R69 ;  /* 0x80000045043d7221 */ /* 0x000fe20000010000 */
        /* <DEDUP_REMOVED lines=12> */
[----:B------:R-:W3:Y:S01]  /*17000*/  LD.E R29, desc[UR46][R16.64+0x42c] ;  /* 0x00042c2e101d7980 */ /* 0x000ee2000c101900 */
        /* <DEDUP_REMOVED lines=8> */
[-C--:B------:R-:W-:Y:S01]  /*17090*/  FFMA.FTZ R18, R55, R108.reuse, -R58 ;  /* 0x0000006c37127223 */ /* 0x080fe2000001083a */
[----:B-1----:R-:W-:Y:S01]  /*170a0*/  FMNMX.FTZ R57, R14, R59, !PT ;  /* 0x0000003b0e397209 */ /* 0x002fe20007810000 */
[----:B------:R-:W4:Y:S03]  /*170b0*/  LD.E R33, desc[UR46][R16.64+0x234] ;  /* 0x0002342e10217980 */ /* 0x000f26000c101900 */
[----:B------:R1:W-:Y:S01]  /*170c0*/  MUFU.EX2 R14, R4 ;  /* 0x00000004000e7308 */ /* 0x0003e20000000800 */
[----:B------:R-:W2:Y:S04]  /*170d0*/  LD.E R25, desc[UR46][R16.64+0x240] ;  /* 0x0002402e10197980 */ /* 0x000ea8000c101900 */
[----:B------:R-:W2:Y:S01]  /*170e0*/  LD.E R31, desc[UR46][R16.64+0x260] ;  /* 0x0002602e101f7980 */ /* 0x000ea2000c101900 */
[----:B-1----:R-:W-:-:S02]  /*170f0*/  FMUL.FTZ R4, R61, R108 ;  /* 0x0000006c3d047220 */ /* 0x002fc40000410000 */
[----:B------:R-:W-:Y:S01]  /*17100*/  MUFU.EX2 R153, R153 ;  /* 0x0000009900997308 */ /* 0x000fe20000000800 */
[CC--:B------:R-:W-:Y:S01]  /*17110*/  FMUL.FTZ R58, R57.reuse, R108.reuse ;  /* 0x0000006c393a7220 */ /* 0x0c0fe20000410000 */
[----:B------:R-:W-:Y:S01]  /*17120*/  FSETP.NEU.FTZ.AND P0, PT, R57, -INF , PT ;  /* 0xff8000003900780b */ /* 0x000fe20003f1d000 */
[----:B------:R-:W2:Y:S04]  /*17130*/  LD.E R27, desc[UR46][R16.64+0x274] ;  /* 0x0002742e101b7980 */ /* 0x000ea8000c101900 */
[----:B------:R-:W2:Y:S01]  /*17140*/  LD.E R35, desc[UR46][R16.64+0x280] ;  /* 0x0002802e10237980 */ /* 0x000ea2000c101900 */
[----:B------:R-:W5:Y:S01]  /*17150*/  MUFU.EX2 R4, R4 ;  /* 0x0000000400047308 */ /* 0x000f620000000800 */
[----:B------:R-:W-:Y:S02]  /*17160*/  FSEL R110, R58, RZ, P0 ;  /* 0x000000ff3a6e7208 */ /* 0x000fe40000000000 */
[----:B------:R-:W2:Y:S04]  /*17170*/  LD.E R37, desc[UR46][R16.64+0x294] ;  /* 0x0002942e10257980 */ /* 0x000ea8000c101900 */
[----:B------:R-:W2:Y:S01]  /*17180*/  LD.E R43, desc[UR46][R16.64+0x2c4] ;  /* 0x0002c42e102b7980 */ /* 0x000ea2000c101900 */
[----:B------:R-:W1:Y:S03]  /*17190*/  MUFU.EX2 R188, R188 ;  /* 0x000000bc00bc7308 */ /* 0x000e660000000800 */
[----:B------:R-:W2:Y:S04]  /*171a0*/  LD.E R39, desc[UR46][R16.64+0x264] ;  /* 0x0002642e10277980 */ /* 0x000ea8000c101900 */
[----:B------:R-:W2:Y:S01]  /*171b0*/  LD.E R41, desc[UR46][R16.64+0x2a4] ;  /* 0x0002a42e10297980 */ /* 0x000ea2000c101900 */
[----:B-----5:R-:W-:Y:S01]  /*171c0*/  FFMA.FTZ R9, R4, R9, R189 ;  /* 0x0000000904097223 */ /* 0x020fe200000100bd */
[----:B------:R-:W5:Y:S02]  /*171d0*/  MUFU.EX2 R7, R7 ;  /* 0x0000000700077308 */ /* 0x000f640000000800 */
[----:B------:R-:W2:Y:S01]  /*171e0*/  LD.E R45, desc[UR46][R16.64+0x2b4] ;  /* 0x0002b42e102d7980 */ /* 0x000ea2000c101900 */
[----:B------:R-:W-:Y:S01]  /*171f0*/  FADD.FTZ R9, R152, R9 ;  /* 0x0000000998097221 */ /* 0x000fe20000010000 */
[----:B------:R-:W-:-:S02]  /*17200*/  FFMA.FTZ R166, R21, R108, -R110 ;  /* 0x0000006c15a67223 */ /* 0x000fc4000001086e */
[----:B------:R-:W2:Y:S01]  /*17210*/  LD.E R49, desc[UR46][R16.64+0x2d4] ;  /* 0x0002d42e10317980 */ /* 0x000ea2000c101900 */
[----:B------:R-:W-:Y:S01]  /*17220*/  FADD.FTZ R202, R154, R9 ;  /* 0x000000099aca7221 */ /* 0x000fe20000010000 */
[----:B------:R-:W5:Y:S01]  /*17230*/  MUFU.EX2 R180, R180 ;  /* 0x000000b400b47308 */ /* 0x000f620000000800 */
[----:B------:R-:W-:Y:S01]  /*17240*/  FFMA.FTZ R21, R123, R108, -R110 ;  /* 0x0000006c7b157223 */ /* 0x000fe2000001086e */
[----:B------:R-:W2:Y:S01]  /*17250*/  LD.E R47, desc[UR46][R16.64+0x2e0] ;  /* 0x0002e02e102f7980 */ /* 0x000ea2000c101900 */
[----:B------:R-:W-:-:S03]  /*17260*/  FADD.FTZ R123, R153, R202 ;  /* 0x000000ca997b7221 */ /* 0x000fc60000010000 */
[----:B------:R-:W2:Y:S02]  /*17270*/  LD.E R51, desc[UR46][R16.64+0x2f4] ;  /* 0x0002f42e10337980 */ /* 0x000ea4000c101900 */
[----:B------:R-:W5:Y:S01]  /*17280*/  MUFU.EX2 R177, R177 ;  /* 0x000000b100b17308 */ /* 0x000f620000000800 */
[----:B-1----:R-:W-:Y:S01]  /*17290*/  FADD.FTZ R220, R188, R123 ;  /* 0x0000007bbcdc7221 */ /* 0x002fe20000010000 */
[----:B------:R-:W-:Y:S01]  /*172a0*/  FSEL R58, R57, RZ, P0 ;  /* 0x000000ff393a7208 */ /* 0x000fe20000000000 */
[----:B------:R-:W2:Y:S05]  /*172b0*/  LD.E R53, desc[UR46][R16.64+0x304] ;  /* 0x0003042e10357980 */ /* 0x000eaa000c101900 */
[----:B------:R-:W1:Y:S01]  /*172c0*/  MUFU.EX2 R176, R176 ;  /* 0x000000b000b07308 */ /* 0x000e620000000800 */
[----:B-----5:R-:W-:Y:S01]  /*172d0*/  FADD.FTZ R123, R7, R220 ;  /* 0x000000dc077b7221 */ /* 0x020fe20000010000 */
[----:B------:R-:W-:Y:S01]  /*172e0*/  FADD.FTZ R143, R5, -R58 ;  /* 0x8000003a058f7221 */ /* 0x000fe20000010000 */
[----:B------:R-:W5:Y:S04]  /*172f0*/  LD.E R69, desc[UR46][R16.64+0x330] ;  /* 0x0003302e10457980 */ /* 0x000f68000c101900 */
[----:B------:R-:W5:Y:S01]  /*17300*/  LD.E R63, desc[UR46][R16.64+0x364] ;  /* 0x0003642e103f7980 */ /* 0x000f62000c101900 */
[----:B------:R-:W1:Y:S01]  /*17310*/  MUFU.EX2 R173, R173 ;  /* 0x000000ad00ad7308 */ /* 0x000e620000000800 */
[----:B------:R-:W-:-:S02]  /*17320*/  FADD.FTZ R226, R180, R123 ;  /* 0x0000007bb4e27221 */ /* 0x000fc40000010000 */
[----:B------:R-:W5:Y:S04]  /*17330*/  LD.E R5, desc[UR46][R16.64+0x420] ;  /* 0x0004202e10057980 */ /* 0x000f68000c101900 */
[----:B------:R-:W5:Y:S01]  /*17340*/  LD.E R58, desc[UR46][R16.64+0x248] ;  /* 0x0002482e103a7980 */ /* 0x000f62000c101900 */
[----:B------:R-:W1:Y:S01]  /*17350*/  MUFU.EX2 R172, R172 ;  /* 0x000000ac00ac7308 */ /* 0x000e620000000800 */
[----:B------:R-:W-:-:S07]  /*17360*/  FADD.FTZ R123, R177, R226 ;  /* 0x000000e2b17b7221 */ /* 0x000fce0000010000 */
[----:B------:R-:W1:Y:S02]  /*17370*/  MUFU.EX2 R169, R169 ;  /* 0x000000a900a97308 */ /* 0x000e640000000800 */
[----:B-1----:R-:W-:Y:S01]  /*17380*/  FADD.FTZ R236, R176, R123 ;  /* 0x0000007bb0ec7221 */ /* 0x002fe20000010000 */
[-CC-:B------:R-:W-:Y:S01]  /*17390*/  FFMA.FTZ R183, R6, R108.reuse, -R110.reuse ;  /* 0x0000006c06b77223 */ /* 0x180fe2000001086e */
[-CC-:B------:R-:W-:Y:S01]  /*173a0*/  FFMA.FTZ R178, R20, R108.reuse, -R110.reuse ;  /* 0x0000006c14b27223 */ /* 0x180fe2000001086e */
[-CC-:B------:R-:W-:Y:S01]  /*173b0*/  FFMA.FTZ R171, R11, R108.reuse, -R110.reuse ;  /* 0x0000006c0bab7223 */ /* 0x180fe2000001086e */
[-CC-:B------:R-:W-:Y:S02]  /*173c0*/  FFMA.FTZ R174, R12, R108.reuse, -R110.reuse ;  /* 0x0000006c0cae7223 */ /* 0x180fe4000001086e */
        /* <DEDUP_REMOVED lines=19> */
[----:B------:R-:W-:Y:S01]  /*17500*/  FMUL.FTZ R121, R108, R143 ;  /* 0x0000008f6c797220 */ /* 0x000fe20000410000 */
[----:B------:R-:W1:Y:S01]  /*17510*/  MUFU.EX2 R167, R167 ;  /* 0x000000a700a77308 */ /* 0x000e620000000800 */
[----:B------:R-:W5:Y:S01]  /*17520*/  LD.E R108, desc[UR46][R16.64+0x2f8] ;  /* 0x0002f82e106c7980 */ /* 0x000f62000c101900 */
[----:B------:R-:W-:-:S03]  /*17530*/  FADD.FTZ R125, R173, R236 ;  /* 0x000000ecad7d7221 */ /* 0x000fc60000010000 */
[----:B------:R-:W5:Y:S01]  /*17540*/  LD.E R110, desc[UR46][R16.64+0x30c] ;  /* 0x00030c2e106e7980 */ /* 0x000f62000c101900 */
[----:B------:R-:W-:-:S03]  /*17550*/  FADD.FTZ R127, R172, R125 ;  /* 0x0000007dac7f7221 */ /* 0x000fc60000010000 */
[----:B------:R-:W5:Y:S01]  /*17560*/  LD.E R106, desc[UR46][R16.64+0x318] ;  /* 0x0003182e106a7980 */ /* 0x000f62000c101900 */
[----:B------:R-:W-:-:S03]  /*17570*/  FADD.FTZ R131, R169, R127 ;  /* 0x0000007fa9837221 */ /* 0x000fc60000010000 */
[----:B------:R-:W5:Y:S01]  /*17580*/  LD.E R104, desc[UR46][R16.64+0x31c] ;  /* 0x00031c2e10687980 */ /* 0x000f62000c101900 */
[----:B-1----:R-:W-:-:S03]  /*17590*/  FADD.FTZ R133, R170, R131 ;  /* 0x00000083aa857221 */ /* 0x002fc60000010000 */
[----:B------:R-:W5:Y:S01]  /*175a0*/  LD.E R55, desc[UR46][R16.64+0x314] ;  /* 0x0003142e10377980 */ /* 0x000f62000c101900 */
[----:B------:R-:W-:-:S03]  /*175b0*/  FADD.FTZ R135, R167, R133 ;  /* 0x00000085a7877221 */ /* 0x000fc60000010000 */
        /* <DEDUP_REMOVED lines=17> */
[----:B------:R-:W-:Y:S08]  /*176d0*/  MUFU.EX2 R183, R183 ;  /* 0x000000b700b77308 */ /* 0x000ff00000000800 */
[----:B------:R-:W1:Y:S08]  /*176e0*/  MUFU.EX2 R121, R121 ;  /* 0x0000007900797308 */ /* 0x000e700000000800 */
[----:B------:R-:W1:Y:S08]  /*176f0*/  MUFU.EX2 R192, R192 ;  /* 0x000000c000c07308 */ /* 0x000e700000000800 */
[----:B------:R-:W1:Y:S02]  /*17700*/  MUFU.EX2 R155, R155 ;  /* 0x0000009b009b7308 */ /* 0x000e640000000800 */
[----:B-1----:R-:W-:-:S06]  /*17710*/  FFMA.FTZ R9, R121, R8, R183 ;  /* 0x0000000879097223 */ /* 0x002fcc00000100b7 */
[----:B------:R-:W1:Y:S01]  /*17720*/  MUFU.EX2 R6, R6 ;  /* 0x0000000600067308 */ /* 0x000e620000000800 */
[----:B------:R-:W-:-:S07]  /*17730*/  FADD.FTZ R8, R192, R9 ;  /* 0x00000009c0087221 */ /* 0x000fce0000010000 */
[----:B------:R-:W1:Y:S01]  /*17740*/  MUFU.EX2 R179, R179 ;  /* 0x000000b300b37308 */ /* 0x000e620000000800 */
[----:B------:R-:W-:-:S07]  /*17750*/  FADD.FTZ R9, R155, R8 ;  /* 0x000000089b097221 */ /* 0x000fce0000010000 */
[----:B------:R-:W1:Y:S02]  /*17760*/  MUFU.EX2 R190, R190 ;  /* 0x000000be00be7308 */ /* 0x000e640000000800 */
[----:B-1----:R-:W-:-:S06]  /*17770*/  FADD.FTZ R8, R6, R9 ;  /* 0x0000000906087221 */ /* 0x002fcc0000010000 */
[----:B------:R-:W1:Y:S01]  /*17780*/  MUFU.EX2 R181, R181 ;  /* 0x000000b500b57308 */ /* 0x000e620000000800 */
[----:B------:R-:W-:-:S07]  /*17790*/  FADD.FTZ R9, R179, R8 ;  /* 0x00000008b3097221 */ /* 0x000fce0000010000 */
[----:B------:R-:W3:Y:S01]  /*177a0*/  MUFU.EX2 R182, R182 ;  /* 0x000000b600b67308 */ /* 0x000ee20000000800 */
[----:B------:R-:W-:-:S07]  /*177b0*/  FADD.FTZ R8, R190, R9 ;  /* 0x00000009be087221 */ /* 0x000fce0000010000 */
[----:B------:R-:W3:Y:S01]  /*177c0*/  MUFU.EX2 R175, R175 ;  /* 0x000000af00af7308 */ /* 0x000ee20000000800 */
[----:B-1----:R-:W-:-:S07]  /*177d0*/  FADD.FTZ R9, R181, R8 ;  /* 0x00000008b5097221 */ /* 0x002fce0000010000 */
[----:B------:R-:W1:Y:S01]  /*177e0*/  MUFU.EX2 R178, R178 ;  /* 0x000000b200b27308 */ /* 0x000e620000000800 */
[----:B---3--:R-:W-:-:S07]  /*177f0*/  FADD.FTZ R8, R182, R9 ;  /* 0x00000009b6087221 */ /* 0x008fce0000010000 */
[----:B------:R-:W3:Y:S01]  /*17800*/  MUFU.EX2 R171, R171 ;  /* 0x000000ab00ab7308 */ /* 0x000ee20000000800 */
[----:B------:R-:W-:-:S07]  /*17810*/  FADD.FTZ R9, R175, R8 ;  /* 0x00000008af097221 */ /* 0x000fce0000010000 */
[----:B------:R-:W4:Y:S01]  /*17820*/  MUFU.EX2 R174, R174 ;  /* 0x000000ae00ae7308 */ /* 0x000f220000000800 */
[----:B-1----:R-:W-:-:S07]  /*17830*/  FADD.FTZ R8, R178, R9 ;  /* 0x00000009b2087221 */ /* 0x002fce0000010000 */
[----:B------:R-:W1:Y:S01]  /*17840*/  MUFU.EX2 R168, R168 ;  /* 0x000000a800a87308 */ /* 0x000e620000000800 */
[----:B------:R-:W-:-:S07]  /*17850*/  FMUL.FTZ R145, R121, R29 ;  /* 0x0000001d79917220 */ /* 0x000fce0000410000 */
[----:B------:R-:W1:Y:S01]  /*17860*/  MUFU.EX2 R161, R161 ;  /* 0x000000a100a17308 */ /* 0x000e620000000800 */
[----:B------:R-:W-:Y:S01]  /*17870*/  FMUL.FTZ R29, R4, R24 ;  /* 0x00000018041d7220 */ /* 0x000fe20000410000 */
[----:B---3--:R-:W-:-:S06]  /*17880*/  FADD.FTZ R9, R171, R8 ;  /* 0x00000008ab097221 */ /* 0x008fcc0000010000 */
[----:B------:R-:W3:Y:S08]  /*17890*/  MUFU.EX2 R165, R165 ;  /* 0x000000a500a57308 */ /* 0x000ef00000000800 */
[----:B------:R-:W3:Y:S01]  /*178a0*/  MUFU.EX2 R166, R166 ;  /* 0x000000a600a67308 */ /* 0x000ee20000000800 */
[----:B------:R1:W-:Y:S01]  /*178b0*/  ST.E desc[UR46][R16.64+0x230], R29 ;  /* 0x0002301d10007985 */ /* 0x0003e2000c10192e */
[----:B----4-:R-:W-:-:S06]  /*178c0*/  FADD.FTZ R8, R174, R9 ;  /* 0x00000009ae087221 */ /* 0x010fcc0000010000 */
[----:B------:R-:W4:Y:S01]  /*178d0*/  MUFU.EX2 R162, R162 ;  /* 0x000000a200a27308 */ /* 0x000f220000000800 */
[C---:B------:R-:W-:Y:S01]  /*178e0*/  FMUL.FTZ R33, R4.reuse, R33 ;  /* 0x0000002104217220 */ /* 0x040fe20000410000 */
[C---:B--2---:R-:W-:Y:S01]  /*178f0*/  FMUL.FTZ R25, R4.reuse, R25 ;  /* 0x0000001904197220 */ /* 0x044fe20000410000 */
[----:B------:R-:W-:-:S05]  /*17900*/  FMUL.FTZ R31, R4, R31 ;  /* 0x0000001f041f7220 */ /* 0x000fca0000410000 */
[----:B------:R-:W2:Y:S01]  /*17910*/  MUFU.EX2 R159, R159 ;  /* 0x0000009f009f7308 */ /* 0x000ea20000000800 */
[C---:B-1----:R-:W-:Y:S01]  /*17920*/  FMUL.FTZ R29, R4.reuse, R36 ;  /* 0x00000024041d7220 */ /* 0x042fe20000410000 */
[----:B------:R-:W-:Y:S01]  /*17930*/  FMUL.FTZ R27, R4, R27 ;  /* 0x0000001b041b7220 */ /* 0x000fe20000410000 */
[----:B------:R-:W-:-:S05]  /*17940*/  FADD.FTZ R135, R168, R135 ;  /* 0x00000087a8877221 */ /* 0x000fca0000010000 */
[----:B------:R-:W1:Y:S01]  /*17950*/  MUFU.EX2 R157, R157 ;  /* 0x0000009d009d7308 */ /* 0x000e620000000800 */
[----:B------:R-:W-:Y:S01]  /*17960*/  FADD.FTZ R9, R161, R8 ;  /* 0x00000008a1097221 */ /* 0x000fe20000010000 */
[----:B------:R4:W-:Y:S06]  /*17970*/  ST.E desc[UR46][R16.64+0x234], R33 ;  /* 0x0002342110007985 */ /* 0x0009ec000c10192e */
[----:B------:R-:W1:Y:S01]  /*17980*/  MUFU.EX2 R164, R164 ;  /* 0x000000a400a47308 */ /* 0x000e620000000800 */
[----:B------:R2:W-:Y:S01]  /*17990*/  ST.E desc[UR46][R16.64+0x240], R25 ;  /* 0x0002401910007985 */ /* 0x0005e2000c10192e */
[----:B---3--:R-:W-:-:S03]  /*179a0*/  FADD.FTZ R135, R165, R135 ;  /* 0x00000087a5877221 */ /* 0x008fc60000010000 */
[----:B------:R3:W-:Y:S03]  /*179b0*/  ST.E desc[UR46][R16.64+0x260], R31 ;  /* 0x0002601f10007985 */ /* 0x0007e6000c10192e */
[----:B------:R-:W5:Y:S01]  /*179c0*/  MUFU.EX2 R23, R23 ;  /* 0x0000001700177308 */ /* 0x000f620000000800 */
[----:B------:R1:W-:Y:S01]  /*179d0*/  ST.E desc[UR46][R16.64+0x270], R29 ;  /* 0x0002701d10007985 */ /* 0x0003e2000c10192e */
[----:B----4-:R-:W-:-:S03]  /*179e0*/  FMUL.FTZ R33, R4, R40 ;  /* 0x0000002804217220 */ /* 0x010fc60000410000 */
[----:B------:R4:W-:Y:S03]  /*179f0*/  ST.E desc[UR46][R16.64+0x274], R27 ;  /* 0x0002741b10007985 */ /* 0x0009e6000c10192e */
[----:B------:R-:W5:Y:S01]  /*17a00*/  MUFU.EX2 R21, R21 ;  /* 0x0000001500157308 */ /* 0x000f620000000800 */
[C---:B--2---:R-:W-:Y:S01]  /*17a10*/  FMUL.FTZ R25, R4.reuse, R28 ;  /* 0x0000001c04197220 */ /* 0x044fe20000410000 */
[----:B---3--:R-:W-:Y:S01]  /*17a20*/  FMUL.FTZ R31, R4, R46 ;  /* 0x0000002e041f7220 */ /* 0x008fe20000410000 */
[----:B------:R-:W-:Y:S01]  /*17a30*/  FADD.FTZ R8, R166, R9 ;  /* 0x00000009a6087221 */ /* 0x000fe20000010000 */
[----:B-1----:R-:W-:-:S04]  /*17a40*/  FMUL.FTZ R29, R4, R42 ;  /* 0x0000002a041d7220 */ /* 0x002fc80000410000 */
[----:B------:R-:W1:Y:S01]  /*17a50*/  MUFU.EX2 R160, R160 ;  /* 0x000000a000a07308 */ /* 0x000e620000000800 */
[----:B----4-:R-:W-:Y:S01]  /*17a60*/  FMUL.FTZ R27, R4, R44 ;  /* 0x0000002c041b7220 */ /* 0x010fe20000410000 */
[----:B------:R-:W-:Y:S01]  /*17a70*/  FADD.FTZ R135, R162, R135 ;  /* 0x00000087a2877221 */ /* 0x000fe20000010000 */
[----:B------:R2:W-:Y:S05]  /*17a80*/  ST.E desc[UR46][R16.64+0x284], R25 ;  /* 0x0002841910007985 */ /* 0x0005ea000c10192e */
[----:B------:R-:W3:Y:S01]  /*17a90*/  MUFU.EX2 R156, R156 ;  /* 0x0000009c009c7308 */ /* 0x000ee20000000800 */
[----:B------:R4:W-:Y:S01]  /*17aa0*/  ST.E desc[UR46][R16.64+0x290], R33 ;  /* 0x0002902110007985 */ /* 0x0009e2000c10192e */
[----:B------:R-:W-:Y:S01]  /*17ab0*/  FADD.FTZ R9, R159, R8 ;  /* 0x000000089f097221 */ /* 0x000fe20000010000 */
[C---:B------:R-:W-:Y:S01]  /*17ac0*/  FMUL.FTZ R35, R4.reuse, R35 ;  /* 0x0000002304237220 */ /* 0x040fe20000410000 */
[C---:B------:R-:W-:Y:S01]  /*17ad0*/  FMUL.FTZ R37, R4.reuse, R37 ;  /* 0x0000002504257220 */ /* 0x040fe20000410000 */
[----:B------:R1:W-:Y:S03]  /*17ae0*/  ST.E desc[UR46][R16.64+0x2b0], R27 ;  /* 0x0002b01b10007985 */ /* 0x0003e6000c10192e */
[----:B------:R-:W3:Y:S01]  /*17af0*/  MUFU.EX2 R15, R15 ;  /* 0x0000000f000f7308 */ /* 0x000ee20000000800 */
[----:B------:R1:W-:Y:S01]  /*17b00*/  ST.E desc[UR46][R16.64+0x2c0], R29 ;  /* 0x0002c01d10007985 */ /* 0x0003e2000c10192e */
[----:B--2---:R-:W-:-:S03]  /*17b10*/  FMUL.FTZ R25, R4, R48 ;  /* 0x0000003004197220 */ /* 0x004fc60000410000 */
[----:B------:R2:W-:Y:S01]  /*17b20*/  ST.E desc[UR46][R16.64+0x2d0], R31 ;  /* 0x0002d01f10007985 */ /* 0x0005e2000c10192e */
[C---:B----4-:R-:W-:Y:S02]  /*17b30*/  FMUL.FTZ R33, R4.reuse, R50 ;  /* 0x0000003204217220 */ /* 0x050fe40000410000 */
[----:B------:R-:W4:Y:S01]  /*17b40*/  MUFU.EX2 R19, R19 ;  /* 0x0000001300137308 */ /* 0x000f220000000800 */
[C---:B-1----:R-:W-:Y:S01]  /*17b50*/  FMUL.FTZ R27, R4.reuse, R52 ;  /* 0x00000034041b7220 */ /* 0x042fe20000410000 */
[----:B------:R-:W-:Y:S01]  /*17b60*/  FADD.FTZ R135, R157, R135 ;  /* 0x000000879d877221 */ /* 0x000fe20000010000 */
[C---:B------:R-:W-:Y:S01]  /*17b70*/  FMUL.FTZ R29, R4.reuse, R56 ;  /* 0x00000038041d7220 */ /* 0x040fe20000410000 */
[----:B--2---:R-:W-:-:S04]  /*17b80*/  FMUL.FTZ R31, R4, R54 ;  /* 0x00000036041f7220 */ /* 0x004fc80000410000 */
[----:B------:R-:W1:Y:S01]  /*17b90*/  MUFU.EX2 R20, R20 ;  /* 0x0000001400147308 */ /* 0x000e620000000800 */
[----:B------:R-:W-:Y:S01]  /*17ba0*/  FADD.FTZ R8, R164, R9 ;  /* 0x00000009a4087221 */ /* 0x000fe20000010000 */
[----:B------:R2:W-:Y:S01]  /*17bb0*/  ST.E desc[UR46][R16.64+0x280], R35 ;  /* 0x0002802310007985 */ /* 0x0005e2000c10192e */
[C---:B------:R-:W-:Y:S01]  /*17bc0*/  FMUL.FTZ R39, R4.reuse, R39 ;  /* 0x0000002704277220 */ /* 0x040fe20000410000 */
[C---:B------:R-:W-:Y:S01]  /*17bd0*/  FMUL.FTZ R41, R4.reuse, R41 ;  /* 0x0000002904297220 */ /* 0x040fe20000410000 */
[----:B-----5:R-:W-:Y:S01]  /*17be0*/  FMUL.FTZ R5, R4, R5 ;  /* 0x0000000504057220 */ /* 0x020fe20000410000 */
[----:B------:R5:W-:Y:S02]  /*17bf0*/  ST.E desc[UR46][R16.64+0x294], R37 ;  /* 0x0002942510007985 */ /* 0x000be4000c10192e */
[----:B------:R-:W1:Y:S02]  /*17c00*/  MUFU.EX2 R18, R18 ;  /* 0x0000001200127308 */ /* 0x000e640000000800 */
[----:B------:R3:W-:Y:S01]  /*17c10*/  ST.E desc[UR46][R16.64+0x2e4], R25 ;  /* 0x0002e41910007985 */ /* 0x0007e2000c10192e */
[----:B------:R-:W-:-:S03]  /*17c20*/  FADD.FTZ R135, R23, R135 ;  /* 0x0000008717877221 */ /* 0x000fc60000010000 */
[----:B------:R4:W-:Y:S01]  /*17c30*/  ST.E desc[UR46][R16.64+0x2f0], R33 ;  /* 0x0002f02110007985 */ /* 0x0009e2000c10192e */
[C---:B--2---:R-:W-:Y:S01]  /*17c40*/  FMUL.FTZ R35, R121.reuse, R72 ;  /* 0x0000004879237220 */ /* 0x044fe20000410000 */
[----:B------:R-:W2:Y:S02]  /*17c50*/  MUFU.EX2 R11, R11 ;  /* 0x0000000b000b7308 */ /* 0x000ea40000000800 */
[----:B------:R1:W-:Y:S01]  /*17c60*/  ST.E desc[UR46][R16.64+0x300], R27 ;  /* 0x0003001b10007985 */ /* 0x0003e2000c10192e */
[----:B-----5:R-:W-:-:S03]  /*17c70*/  FMUL.FTZ R37, R121, R70 ;  /* 0x0000004679257220 */ /* 0x020fc60000410000 */
[----:B------:R5:W-:Y:S01]  /*17c80*/  ST.E desc[UR46][R16.64+0x310], R29 ;  /* 0x0003101d10007985 */ /* 0x000be2000c10192e */
[----:B---3--:R-:W-:-:S03]  /*17c90*/  FMUL.FTZ R25, R121, R62 ;  /* 0x0000003e79197220 */ /* 0x008fc60000410000 */
[----:B------:R3:W-:Y:S01]  /*17ca0*/  ST.E desc[UR46][R16.64+0x320], R31 ;  /* 0x0003201f10007985 */ /* 0x0007e2000c10192e */
[----:B----4-:R-:W-:Y:S01]  /*17cb0*/  FMUL.FTZ R33, R121, R66 ;  /* 0x0000004279217220 */ /* 0x010fe20000410000 */
[----:B------:R-:W-:Y:S01]  /*17cc0*/  FADD.FTZ R9, R21, R8 ;  /* 0x0000000815097221 */ /* 0x000fe20000010000 */
[C---:B-1----:R-:W-:Y:S01]  /*17cd0*/  FMUL.FTZ R27, R121.reuse, R60 ;  /* 0x0000003c791b7220 */ /* 0x042fe20000410000 */
[C---:B-----5:R-:W-:Y:S01]  /*17ce0*/  FMUL.FTZ R29, R121.reuse, R58 ;  /* 0x0000003a791d7220 */ /* 0x060fe20000410000 */
[----:B---3--:R-:W-:Y:S01]  /*17cf0*/  FMUL.FTZ R31, R121, R74 ;  /* 0x0000004a791f7220 */ /* 0x008fe20000410000 */
[----:B------:R-:W1:Y:S01]  /*17d00*/  MUFU.EX2 R12, R12 ;  /* 0x0000000c000c7308 */ /* 0x000e620000000800 */
[----:B------:R-:W-:Y:S01]  /*17d10*/  FADD.FTZ R135, R160, R135 ;  /* 0x00000087a0877221 */ /* 0x000fe20000010000 */
[----:B------:R3:W-:Y:S01]  /*17d20*/  ST.E desc[UR46][R16.64+0x264], R39 ;  /* 0x0002642710007985 */ /* 0x0007e2000c10192e */
[----:B------:R-:W-:-:S03]  /*17d30*/  FADD.FTZ R9, R156, R9 ;  /* 0x000000099c097221 */ /* 0x000fc60000010000 */
[----:B------:R4:W-:Y:S02]  /*17d40*/  ST.E desc[UR46][R16.64+0x2a4], R41 ;  /* 0x0002a42910007985 */ /* 0x0009e4000c10192e */
[----:B------:R-:W5:Y:S02]  /*17d50*/  MUFU.EX2 R13, R13 ;  /* 0x0000000d000d7308 */ /* 0x000f640000000800 */
[----:B------:R2:W-:Y:S04]  /*17d60*/  ST.E desc[UR46][R16.64+0x420], R5 ;  /* 0x0004200510007985 */ /* 0x0005e8000c10192e */
[----:B------:R1:W-:Y:S01]  /*17d70*/  ST.E desc[UR46][R16.64+0x238], R25 ;  /* 0x0002381910007985 */ /* 0x0003e2000c10192e */
[----:B---3--:R-:W-:-:S03]  /*17d80*/  FMUL.FTZ R39, R121, R68 ;  /* 0x0000004479277220 */ /* 0x008fc60000410000 */
[----:B------:R3:W-:Y:S01]  /*17d90*/  ST.E desc[UR46][R16.64+0x23c], R27 ;  /* 0x00023c1b10007985 */ /* 0x0007e2000c10192e */
[----:B----4-:R-:W-:-:S03]  /*17da0*/  FMUL.FTZ R41, R121, R82 ;  /* 0x0000005279297220 */ /* 0x010fc60000410000 */
[----:B------:R4:W-:Y:S01]  /*17db0*/  ST.E desc[UR46][R16.64+0x248], R29 ;  /* 0x0002481d10007985 */ /* 0x0009e2000c10192e */
[----:B--2---:R-:W-:-:S03]  /*17dc0*/  FMUL.FTZ R5, R121, R64 ;  /* 0x0000004079057220 */ /* 0x004fc60000410000 */
[----:B------:R2:W-:Y:S01]  /*17dd0*/  ST.E desc[UR46][R16.64+0x24c], R31 ;  /* 0x00024c1f10007985 */ /* 0x0005e2000c10192e */
[----:B-1----:R-:W-:-:S03]  /*17de0*/  FMUL.FTZ R25, R121, R80 ;  /* 0x0000005079197220 */ /* 0x002fc60000410000 */
[----:B------:R1:W-:Y:S01]  /*17df0*/  ST.E desc[UR46][R16.64+0x258], R33 ;  /* 0x0002582110007985 */ /* 0x0003e2000c10192e */
[----:B---3--:R-:W-:-:S03]  /*17e00*/  FMUL.FTZ R27, R121, R86 ;  /* 0x00000056791b7220 */ /* 0x008fc60000410000 */
[----:B------:R3:W-:Y:S01]  /*17e10*/  ST.E desc[UR46][R16.64+0x25c], R35 ;  /* 0x00025c2310007985 */ /* 0x0007e2000c10192e */
[----:B----4-:R-:W-:-:S03]  /*17e20*/  FMUL.FTZ R29, R121, R84 ;  /* 0x00000054791d7220 */ /* 0x010fc60000410000 */
[----:B------:R4:W-:Y:S01]  /*17e30*/  ST.E desc[UR46][R16.64+0x268], R37 ;  /* 0x0002682510007985 */ /* 0x0009e2000c10192e */
[C---:B--2---:R-:W-:Y:S01]  /*17e40*/  FMUL.FTZ R31, R121.reuse, R78 ;  /* 0x0000004e791f7220 */ /* 0x044fe20000410000 */
[C---:B-1----:R-:W-:Y:S01]  /*17e50*/  FMUL.FTZ R33, R121.reuse, R76 ;  /* 0x0000004c79217220 */ /* 0x042fe20000410000 */
[----:B------:R-:W1:Y:S01]  /*17e60*/  MUFU.EX2 R8, R139 ;  /* 0x0000008b00087308 */ /* 0x000e620000000800 */
[----:B---3--:R-:W-:Y:S01]  /*17e70*/  FMUL.FTZ R35, R121, R98 ;  /* 0x0000006279237220 */ /* 0x008fe20000410000 */
[----:B------:R-:W-:Y:S01]  /*17e80*/  FADD.FTZ R137, R15, R135 ;  /* 0x000000870f897221 */ /* 0x000fe20000010000 */
[----:B----4-:R-:W-:Y:S01]  /*17e90*/  FMUL.FTZ R37, R121, R96 ;  /* 0x0000006079257220 */ /* 0x010fe20000410000 */
[----:B------:R-:W-:Y:S01]  /*17ea0*/  FADD.FTZ R135, R19, R9 ;  /* 0x0000000913877221 */ /* 0x000fe20000010000 */
[----:B------:R2:W-:Y:S03]  /*17eb0*/  ST.E desc[UR46][R16.64+0x26c], R39 ;  /* 0x00026c2710007985 */ /* 0x0005e6000c10192e */
[----:B------:R-:W3:Y:S01]  /*17ec0*/  MUFU.EX2 R9, R141 ;  /* 0x0000008d00097308 */ /* 0x000ee20000000800 */
[----:B------:R4:W-:Y:S01]  /*17ed0*/  ST.E desc[UR46][R16.64+0x278], R5 ;  /* 0x0002780510007985 */ /* 0x0009e2000c10192e */
[----:B------:R-:W-:-:S03]  /*17ee0*/  FADD.FTZ R135, R20, R135 ;  /* 0x0000008714877221 */ /* 0x000fc60000010000 */
[----:B------:R5:W-:Y:S04]  /*17ef0*/  ST.E desc[UR46][R16.64+0x27c], R25 ;  /* 0x00027c1910007985 */ /* 0x000be8000c10192e */
[----:B------:R1:W-:Y:S01]  /*17f00*/  ST.E desc[UR46][R16.64+0x288], R27 ;  /* 0x0002881b10007985 */ /* 0x0003e2000c10192e */
[----:B--2---:R-:W-:-:S03]  /*17f10*/  FMUL.FTZ R39, R121, R94 ;  /* 0x0000005e79277220 */ /* 0x004fc60000410000 */
[----:B------:R2:W-:Y:S01]  /*17f20*/  ST.E desc[UR46][R16.64+0x28c], R29 ;  /* 0x00028c1d10007985 */ /* 0x0005e2000c10192e */
[----:B----4-:R-:W-:-:S03]  /*17f30*/  FMUL.FTZ R5, R121, R92 ;  /* 0x0000005c79057220 */ /* 0x010fc60000410000 */
[----:B------:R4:W-:Y:S01]  /*17f40*/  ST.E desc[UR46][R16.64+0x298], R41 ;  /* 0x0002982910007985 */ /* 0x0009e2000c10192e */
[----:B-----5:R-:W-:-:S03]  /*17f50*/  FMUL.FTZ R25, R121, R88 ;  /* 0x0000005879197220 */ /* 0x020fc60000410000 */
[----:B------:R5:W-:Y:S01]  /*17f60*/  ST.E desc[UR46][R16.64+0x29c], R31 ;  /* 0x00029c1f10007985 */ /* 0x000be2000c10192e */
[----:B-1----:R-:W-:-:S03]  /*17f70*/  FMUL.FTZ R27, R121, R90 ;  /* 0x0000005a791b7220 */ /* 0x002fc60000410000 */
[----:B------:R1:W-:Y:S01]  /*17f80*/  ST.E desc[UR46][R16.64+0x2a8], R33 ;  /* 0x0002a82110007985 */ /* 0x0003e2000c10192e */
[----:B--2---:R-:W-:-:S03]  /*17f90*/  FMUL.FTZ R29, R121, R102 ;  /* 0x00000066791d7220 */ /* 0x004fc60000410000 */
[----:B------:R2:W-:Y:S01]  /*17fa0*/  ST.E desc[UR46][R16.64+0x2ac], R35 ;  /* 0x0002ac2310007985 */ /* 0x0005e2000c10192e */
[----:B----4-:R-:W-:-:S03]  /*17fb0*/  FMUL.FTZ R41, R121, R100 ;  /* 0x0000006479297220 */ /* 0x010fc60000410000 */
[----:B------:R4:W-:Y:S01]  /*17fc0*/  ST.E desc[UR46][R16.64+0x2b8], R37 ;  /* 0x0002b82510007985 */ /* 0x0009e2000c10192e */
[C---:B-----5:R-:W-:Y:S01]  /*17fd0*/  FMUL.FTZ R31, R121.reuse, R116 ;  /* 0x00000074791f7220 */ /* 0x060fe20000410000 */
[C---:B-1----:R-:W-:Y:S01]  /*17fe0*/  FMUL.FTZ R33, R121.reuse, R108 ;  /* 0x0000006c79217220 */ /* 0x042fe20000410000 */
[C---:B--2---:R-:W-:Y:S01]  /*17ff0*/  FMUL.FTZ R35, R121.reuse, R114 ;  /* 0x0000007279237220 */ /* 0x044fe20000410000 */
[----:B----4-:R-:W-:Y:S01]  /*18000*/  FMUL.FTZ R37, R121, R112 ;  /* 0x0000007079257220 */ /* 0x010fe20000410000 */
[----:B------:R-:W-:Y:S01]  /*18010*/  FADD.FTZ R137, R18, R137 ;  /* 0x0000008912897221 */ /* 0x000fe20000010000 */
[----:B------:R1:W-:Y:S01]  /*18020*/  ST.E desc[UR46][R16.64+0x2bc], R39 ;  /* 0x0002bc2710007985 */ /* 0x0003e2000c10192e */
[----:B------:R-:W-:-:S03]  /*18030*/  FADD.FTZ R135, R11, R135 ;  /* 0x000000870b877221 */ /* 0x000fc60000010000 */
[----:B------:R2:W-:Y:S01]  /*18040*/  ST.E desc[UR46][R16.64+0x2c8], R5 ;  /* 0x0002c80510007985 */ /* 0x0005e2000c10192e */
[----:B------:R-:W-:-:S03]  /*18050*/  FADD.FTZ R137, R14, R137 ;  /* 0x000000890e897221 */ /* 0x000fc60000010000 */
[----:B------:R4:W-:Y:S04]  /*18060*/  ST.E desc[UR46][R16.64+0x2cc], R25 ;  /* 0x0002cc1910007985 */ /* 0x0009e8000c10192e */
[----:B------:R5:W-:Y:S01]  /*18070*/  ST.E desc[UR46][R16.64+0x2d8], R27 ;  /* 0x0002d81b10007985 */ /* 0x000be2000c10192e */
[----:B-1----:R-:W-:-:S03]  /*18080*/  FMUL.FTZ R39, R121, R110 ;  /* 0x0000006e79277220 */ /* 0x002fc60000410000 */
        /* <DEDUP_REMOVED lines=11> */
[C---:B----4-:R-:W-:Y:S01]  /*18140*/  FMUL.FTZ R31, R121.reuse, R124 ;  /* 0x0000007c791f7220 */ /* 0x050fe20000410000 */
[C---:B-----5:R-:W-:Y:S01]  /*18150*/  FMUL.FTZ R33, R121.reuse, R118 ;  /* 0x0000007679217220 */ /* 0x060fe20000410000 */
[C---:B-1----:R-:W-:Y:S01]  /*18160*/  FMUL.FTZ R35, R121.reuse, R122 ;  /* 0x0000007a79237220 */ /* 0x042fe20000410000 */
[----:B--2---:R-:W-:Y:S01]  /*18170*/  FMUL.FTZ R37, R121, R120 ;  /* 0x0000007879257220 */ /* 0x004fe20000410000 */
        /* <DEDUP_REMOVED lines=23> */
[----:B------:R1:W-:Y:S01]  /*182f0*/  ST.E desc[UR46][R16.64+0x450], R137 ;  /* 0x0004508910007985 */ /* 0x0003e2000c10192e */
[C---:B------:R-:W-:Y:S01]  /*18300*/  FMUL.FTZ R143, R4.reuse, R30 ;  /* 0x0000001e048f7220 */ /* 0x040fe20000410000 */
[----:B---3--:R-:W-:Y:S01]  /*18310*/  FADD.FTZ R135, R9, R135 ;  /* 0x0000008709877221 */ /* 0x008fe20000010000 */
[C---:B------:R-:W-:Y:S01]  /*18320*/  FMUL.FTZ R139, R4.reuse, R32 ;  /* 0x00000020048b7220 */ /* 0x040fe20000410000 */
[----:B------:R2:W-:Y:S01]  /*18330*/  ST.E desc[UR46][R16.64+0x444], R57 ;  /* 0x0004443910007985 */ /* 0x0005e2000c10192e */
[C---:B------:R-:W-:Y:S01]  /*18340*/  FMUL.FTZ R141, R4.reuse, R34 ;  /* 0x00000022048d7220 */ /* 0x040fe20000410000 */
[C---:B------:R-:W-:Y:S01]  /*18350*/  FMUL.FTZ R45, R4.reuse, R45 ;  /* 0x0000002d042d7220 */ /* 0x040fe20000410000 */
[C---:B------:R-:W-:Y:S01]  /*18360*/  FMUL.FTZ R43, R4.reuse, R43 ;  /* 0x0000002b042b7220 */ /* 0x040fe20000410000 */
[----:B------:R3:W-:Y:S01]  /*18370*/  ST.E desc[UR46][R16.64+0x35c], R39 ;  /* 0x00035c2710007985 */ /* 0x0007e2000c10192e */
[C---:B------:R-:W-:Y:S01]  /*18380*/  FMUL.FTZ R49, R4.reuse, R49 ;  /* 0x0000003104317220 */ /* 0x040fe20000410000 */
[C---:B------:R-:W-:Y:S01]  /*18390*/  FMUL.FTZ R47, R4.reuse, R47 ;  /* 0x0000002f042f7220 */ /* 0x040fe20000410000 */
[C---:B------:R-:W-:Y:S01]  /*183a0*/  FMUL.FTZ R51, R4.reuse, R51 ;  /* 0x0000003304337220 */ /* 0x040fe20000410000 */
[----:B------:R4:W-:Y:S01]  /*183b0*/  ST.E desc[UR46][R16.64+0x368], R5 ;  /* 0x0003680510007985 */ /* 0x0009e2000c10192e */
[C---:B-1----:R-:W-:Y:S01]  /*183c0*/  FMUL.FTZ R137, R4.reuse, R26 ;  /* 0x0000001a04897220 */ /* 0x042fe20000410000 */
[C---:B------:R-:W-:Y:S01]  /*183d0*/  FMUL.FTZ R53, R4.reuse, R53 ;  /* 0x0000003504357220 */ /* 0x040fe20000410000 */
[C---:B------:R-:W-:Y:S01]  /*183e0*/  FMUL.FTZ R55, R4.reuse, R55 ;  /* 0x0000003704377220 */ /* 0x040fe20000410000 */
[----:B------:R1:W-:Y:S01]  /*183f0*/  ST.E desc[UR46][R16.64+0x36c], R25 ;  /* 0x00036c1910007985 */ /* 0x0003e2000c10192e */
[C---:B--2---:R-:W-:Y:S01]  /*18400*/  FMUL.FTZ R57, R4.reuse, R38 ;  /* 0x0000002604397220 */ /* 0x044fe20000410000 */
[C---:B------:R-:W-:Y:S01]  /*18410*/  FMUL.FTZ R77, R4.reuse, R77 ;  /* 0x0000004d044d7220 */ /* 0x040fe20000410000 */
        /* <DEDUP_REMOVED lines=37> */
[C---:B---3--:R-:W-:Y:S01]  /*18670*/  FMUL.FTZ R39, R121.reuse, R216 ;  /* 0x000000d879277220 */ /* 0x048fe20000410000 */
[C---:B----4-:R-:W-:Y:S01]  /*18680*/  FMUL.FTZ R5, R121.reuse, R202 ;  /* 0x000000ca79057220 */ /* 0x050fe20000410000 */
[C---:B-1----:R-:W-:Y:S01]  /*18690*/  FMUL.FTZ R25, R121.reuse, R218 ;  /* 0x000000da79197220 */ /* 0x042fe20000410000 */
[C---:B--2---:R-:W-:Y:S01]  /*186a0*/  FMUL.FTZ R27, R121.reuse, R222 ;  /* 0x000000de791b7220 */ /* 0x044fe20000410000 */
[C---:B-----5:R-:W-:Y:S01]  /*186b0*/  FMUL.FTZ R29, R121.reuse, R220 ;  /* 0x000000dc791d7220 */ /* 0x060fe20000410000 */
        /* <DEDUP_REMOVED lines=61> */
[----:B------:R-:W-:Y:S04]  /*18a90*/  ST.E desc[UR46][R16.64+0x3d8], R41 ;  /* 0x0003d82910007985 */ /* 0x000fe8000c10192e */
[----:B------:R5:W-:Y:S04]  /*18aa0*/  ST.E desc[UR46][R16.64+0x3dc], R31 ;  /* 0x0003dc1f10007985 */ /* 0x000be8000c10192e */
[----:B------:R5:W-:Y:S04]  /*18ab0*/  ST.E desc[UR46][R16.64+0x3e8], R33 ;  /* 0x0003e82110007985 */ /* 0x000be8000c10192e */
[----:B------:R5:W-:Y:S04]  /*18ac0*/  ST.E desc[UR46][R16.64+0x3ec], R35 ;  /* 0x0003ec2310007985 */ /* 0x000be8000c10192e */
[----:B------:R-:W-:Y:S04]  /*18ad0*/  ST.E desc[UR46][R16.64+0x3f8], R123 ;  /* 0x0003f87b10007985 */ /* 0x000fe8000c10192e */
[----:B------:R5:W-:Y:S04]  /*18ae0*/  ST.E desc[UR46][R16.64+0x3fc], R37 ;  /* 0x0003fc2510007985 */ /* 0x000be8000c10192e */
[----:B------:R5:W-:Y:S04]  /*18af0*/  ST.E desc[UR46][R16.64+0x408], R125 ;  /* 0x0004087d10007985 */ /* 0x000be8000c10192e */
[----:B------:R5:W-:Y:S04]  /*18b00*/  ST.E desc[UR46][R16.64+0x40c], R127 ;  /* 0x00040c7f10007985 */ /* 0x000be8000c10192e */
[----:B------:R5:W-:Y:S04]  /*18b10*/  ST.E desc[UR46][R16.64+0x418], R129 ;  /* 0x0004188110007985 */ /* 0x000be8000c10192e */
[----:B------:R5:W-:Y:S04]  /*18b20*/  ST.E desc[UR46][R16.64+0x41c], R131 ;  /* 0x00041c8310007985 */ /* 0x000be8000c10192e */
[----:B------:R5:W-:Y:S01]  /*18b30*/  ST.E desc[UR46][R16.64+0x428], R133 ;  /* 0x0004288510007985 */ /* 0x000be2000c10192e */
[----:B------:R3:W-:Y:S06]  /*18b40*/  BAR.SYNC.DEFER_BLOCKING R205, 0x100 ;  /* 0x000400cd0000751d */ /* 0x0007ec0000010000 */
[----:B-1----:R-:W5:Y:S04]  /*18b50*/  LD.E R5, desc[UR46][R16.64+0x230] ;  /* 0x0002302e10057980 */ /* 0x002f68000c101900 */
[----:B--2---:R-:W2:Y:S04]  /*18b60*/  LD.E R25, desc[UR46][R16.64+0x234] ;  /* 0x0002342e10197980 */ /* 0x004ea8000c101900 */
[----:B---3--:R-:W3:Y:S04]  /*18b70*/  LD.E R27, desc[UR46][R16.64+0x238] ;  /* 0x0002382e101b7980 */ /* 0x008ee8000c101900 */
[----:B----4-:R-:W4:Y:S04]  /*18b80*/  LD.E R29, desc[UR46][R16.64+0x23c] ;  /* 0x00023c2e101d7980 */ /* 0x010f28000c101900 */
[----:B-----5:R-:W5:Y:S04]  /*18b90*/  LD.E R31, desc[UR46][R16.64+0x240] ;  /* 0x0002402e101f7980 */ /* 0x020f68000c101900 */
        /* <DEDUP_REMOVED lines=124> */
[----:B------:R-:W-:Y:S04]  /*19360*/  ST.E desc[UR46][R16.64+0x230], R5 ;  /* 0x0002300510007985 */ /* 0x000fe8000c10192e */
[----:B--2---:R-:W-:Y:S04]  /*19370*/  ST.E desc[UR46][R16.64+0x234], R25 ;  /* 0x0002341910007985 */ /* 0x004fe8000c10192e */
[----:B---3--:R-:W-:Y:S04]  /*19380*/  ST.E desc[UR46][R16.64+0x238], R27 ;  /* 0x0002381b10007985 */ /* 0x008fe8000c10192e */
[----:B----4-:R-:W-:Y:S04]  /*19390*/  ST.E desc[UR46][R16.64+0x23c], R29 ;  /* 0x00023c1d10007985 */ /* 0x010fe8000c10192e */
[----:B-----5:R-:W-:Y:S04]  /*193a0*/  ST.E desc[UR46][R16.64+0x240], R31 ;  /* 0x0002401f10007985 */ /* 0x020fe8000c10192e */
        /* <DEDUP_REMOVED lines=123> */
[----:B-1----:R-:W5:Y:S04]  /*19b60*/  LD.E.64 R4, desc[UR46][R16.64+0xa8] ;  /* 0x0000a82e10047980 */ /* 0x002f68000c101b00 */
[----:B------:R-:W5:Y:S04]  /*19b70*/  LDL R193, [R1+0x88] ;  /* 0x0000880001c17983 */ /* 0x000f680000100800 */
[----:B--2---:R-:W2:Y:S04]  /*19b80*/  LD.E R24, desc[UR46][R16.64+0x230] ;  /* 0x0002302e10187980 */ /* 0x004ea8000c101900 */
[----:B------:R-:W2:Y:S04]  /*19b90*/  LD.E R25, desc[UR46][R16.64+0x234] ;  /* 0x0002342e10197980 */ /* 0x000ea8000c101900 */
[----:B---3--:R-:W2:Y:S04]  /*19ba0*/  LD.E R26, desc[UR46][R16.64+0x238] ;  /* 0x0002382e101a7980 */ /* 0x008ea8000c101900 */
[----:B------:R-:W2:Y:S04]  /*19bb0*/  LD.E R27, desc[UR46][R16.64+0x23c] ;  /* 0x00023c2e101b7980 */ /* 0x000ea8000c101900 */
[----:B----4-:R-:W2:Y:S04]  /*19bc0*/  LD.E R28, desc[UR46][R16.64+0x240] ;  /* 0x0002402e101c7980 */ /* 0x010ea8000c101900 */
[----:B------:R-:W2:Y:S04]  /*19bd0*/  LD.E R29, desc[UR46][R16.64+0x244] ;  /* 0x0002442e101d7980 */ /* 0x000ea8000c101900 */
[----:B-----5:R-:W2:Y:S04]  /*19be0*/  LD.E R30, desc[UR46][R16.64+0x248] ;  /* 0x0002482e101e7980 */ /* 0x020ea8000c101900 */
[----:B------:R-:W2:Y:S04]  /*19bf0*/  LD.E R31, desc[UR46][R16.64+0x24c] ;  /* 0x00024c2e101f7980 */ /* 0x000ea8000c101900 */
        /* <DEDUP_REMOVED lines=119> */
[----:B------:R-:W2:Y:S01]  /*1a370*/  LD.E R151, desc[UR46][R16.64+0x42c] ;  /* 0x00042c2e10977980 */ /* 0x000ea2000c101900 */
[----:B------:R-:W-:Y:S01]  /*1a380*/  IMAD R4, R191, 0xc00, R4 ;  /* 0x00000c00bf047824 */ /* 0x000fe200078e0204 */
        /* <DEDUP_REMOVED lines=9> */
[----:B--2---:R-:W-:-:S06]  /*1a420*/  WARPGROUP.ARRIVE ;  /* 0x00000000000079c5 */ /* 0x004fcc0000000000 */
        /* <DEDUP_REMOVED lines=957> */
[----:B------:R-:W1:Y:S03]  /*1e000*/  S2R R216, SR_TID.X ;  /* 0x0000000000d87919 */ /* 0x000e660000002100 */
        /* <DEDUP_REMOVED lines=13> */
[----:B-----5:R2:W-:Y:S04]  /*1e0e0*/  ST.E desc[UR46][R16.64+0x264], R33 ;  /* 0x0002642110007985 */ /* 0x0205e8000c10192e */
        /* <DEDUP_REMOVED lines=114> */
[----:B-1----:R-:W-:Y:S01]  /*1e810*/  LOP3.LUT P6, RZ, R216, 0x7f, RZ, 0xc0, !PT ;  /* 0x0000007fd8ff7812 */ /* 0x002fe200078cc0ff */
[----:B------:R-:W-:-:S12]  /*1e820*/  BSSY B0, `(.L_x_8807) ;  /* 0x0000008000007945 */ /* 0x000fd80003800000 */
[----:B--2---:R-:W-:Y:S05]  /*1e830*/  @P6 BRA `(.L_x_8808) ;  /* 0x0000000000186947 */ /* 0x004fea0003800000 */
[----:B------:R-:W2:Y:S04]  /*1e840*/  LDL.64 R4, [R1+0x68] ;  /* 0x0000680001047983 */ /* 0x000ea80000100a00 */
[----:B------:R-:W3:Y:S01]  /*1e850*/  LD.E R0, desc[UR46][R2.64] ;  /* 0x0000002e02007980 */ /* 0x000ee2000c101900 */
[----:B--2---:R-:W-:-:S05]  /*1e860*/  MOV R5, R4 ;  /* 0x0000000400057202 */ /* 0x004fca0000000f00 */
[----:B---3--:R-:W-:-:S05]  /*1e870*/  IMAD R0, R0, 0x8, R5 ;  /* 0x0000000800007824 */ /* 0x008fca00078e0205 */
[----:B------:R-:W-:-:S04]  /*1e880*/  PRMT R0, RZ, 0x654, R0 ;  /* 0x00000654ff007816 */ /* 0x000fc80000000000 */
[----:B------:R1:W-:Y:S03]  /*1e890*/  SYNCS.ARRIVE.TRANS64.RED.A1T0 RZ, [R0+URZ], RZ ;  /* 0x000000ff00ff79a7 */ /* 0x0003e6000810043f */
.L_x_8808:
[----:B------:R-:W-:Y:S05]  /*1e8a0*/  BSYNC B0 ;  /* 0x0000000000007941 */ /* 0x000fea0003800000 */
.L_x_8807:
[C---:B------:R-:W-:Y:S01]  /*1e8b0*/  ISETP.GT.AND P0, PT, R10.reuse, UR41, PT ;  /* 0x000000290a007c0c */ /* 0x040fe2000bf04270 */
[----:B------:R-:W-:-:S12]  /*1e8c0*/  VIADD R10, R10, 0xffffffff ;  /* 0xffffffff0a0a7836 */ /* 0x000fd80000000000 */
[----:B------:R-:W-:Y:S05]  /*1e8d0*/  @P0 BRA `(.L_x_8809) ;  /* 0xffffff4c00980947 */ /* 0x000fea000383ffff */
.L_x_8778:
[----:B------:R-:W-:Y:S05]  /*1e8e0*/  WARPSYNC.ALL ;  /* 0x0000000000007948 */ /* 0x000fea0003800000 */
[----:B-1----:R-:W2:Y:S04]  /*1e8f0*/  LDL R5, [R1+0x450] ;  /* 0x0004500001057983 */ /* 0x002ea80000100800 */
[----:B------:R-:W3:Y:S04]  /*1e900*/  LDL R6, [R1+0x454] ;  /* 0x0004540001067983 */ /* 0x000ee80000100800 */
[----:B------:R-:W4:Y:S04]  /*1e910*/  LDL R122, [R1+0x218] ;  /* 0x00021800017a7983 */ /* 0x000f280000100800 */
[----:B------:R-:W5:Y:S04]  /*1e920*/  LDL.64 R12, [R1+0x398] ;  /* 0x00039800010c7983 */ /* 0x000f680000100a00 */
        /* <DEDUP_REMOVED lines=60> */
[----:B------:R-:W5:Y:S04]  /*1ecf0*/  LDL R123, [R1+0x220] ;  /* 0x00022000017b7983 */ /* 0x000f680000100800 */
[----:B--2---:R-:W1:Y:S02]  /*1ed00*/  SHFL.BFLY PT, R0, R5, 0x2, 0x1f ;  /* 0x0c401f0005007f89 */ /* 0x004e6400000e0000 */
[----:B-1----:R-:W-:-:S05]  /*1ed10*/  FADD.FTZ R0, R5, R0 ;  /* 0x0000000005007221 */ /* 0x002fca0000010000 */
[----:B------:R-:W1:Y:S02]  /*1ed20*/  SHFL.BFLY PT, R3, R0, 0x1, 0x1f ;  /* 0x0c201f0000037f89 */ /* 0x000e6400000e0000 */
[----:B-1----:R-:W-:Y:S01]  /*1ed30*/  FADD.FTZ R2, R0, R3 ;  /* 0x0000000300027221 */ /* 0x002fe20000010000 */
[----:B----4-:R-:W-:Y:S01]  /*1ed40*/  VIADD R122, R122, 0x1 ;  /* 0x000000017a7a7836 */ /* 0x010fe20000000000 */
[----:B------:R-:W2:Y:S04]  /*1ed50*/  LDL R0, [R1+0x224] ;  /* 0x0002240001007983 */ /* 0x000ea80000100800 */
[----:B------:R-:W-:Y:S04]  /*1ed60*/  STL [R1+0x450], R2 ;  /* 0x0004500201007387 */ /* 0x000fe80000100800 */
[----:B------:R-:W4:Y:S04]  /*1ed70*/  LDL R146, [R1+0x450] ;  /* 0x0004500001927983 */ /* 0x000f280000100800 */
[----:B---3--:R-:W1:Y:S02]  /*1ed80*/  SHFL.BFLY PT, R3, R6, 0x2, 0x1f ;  /* 0x0c401f0006037f89 */ /* 0x008e6400000e0000 */
[----:B-1----:R-:W-:Y:S01]  /*1ed90*/  FADD.FTZ R3, R3, R6 ;  /* 0x0000000603037221 */ /* 0x002fe20000010000 */
[----:B------:R-:W-:Y:S01]  /*1eda0*/  ISETP.NE.AND P2, PT, R122, 0x2, PT ;  /* 0x000000027a00780c */ /* 0x000fe20003f45270 */
[----:B------:R-:W3:Y:S04]  /*1edb0*/  LDL.64 R6, [R1+0x428] ;  /* 0x0004280001067983 */ /* 0x000ee80000100a00 */
[----:B------:R-:W1:Y:S08]  /*1edc0*/  SHFL.BFLY PT, R4, R3, 0x1, 0x1f ;  /* 0x0c201f0003047f89 */ /* 0x000e7000000e0000 */
[----:B------:R-:W3:Y:S01]  /*1edd0*/  @!P2 LDL R23, [R1+0x21c] ;  /* 0x00021c000117a983 */ /* 0x000ee20000100800 */
[----:B-1----:R-:W-:-:S03]  /*1ede0*/  FADD.FTZ R134, R3, R4 ;  /* 0x0000000403867221 */ /* 0x002fc60000010000 */
[----:B------:R-:W3:Y:S02]  /*1edf0*/  LDL.64 R4, [R1+0x3f8] ;  /* 0x0003f80001047983 */ /* 0x000ee40000100a00 */
[----:B------:R-:W-:Y:S02]  /*1ee00*/  FSETP.NE.FTZ.AND P1, PT, R134, RZ, PT ;  /* 0x000000ff8600720b */ /* 0x000fe40003f35000 */
[----:B------:R-:W3:Y:S11]  /*1ee10*/  LDL.64 R2, [R1+0x418] ;  /* 0x0004180001027983 */ /* 0x000ef60000100a00 */
[----:B------:R-:W3:Y:S04]  /*1ee20*/  @P1 LDL R137, [R1+0x460] ;  /* 0x0004600001891983 */ /* 0x000ee80000100800 */
[----:B------:R-:W3:Y:S01]  /*1ee30*/  @P1 LDL R139, [R1+0x444] ;  /* 0x00044400018b1983 */ /* 0x000ee20000100800 */
[----:B------:R-:W-:-:S02]  /*1ee40*/  IMAD.MOV.U32 R136, RZ, RZ, -0x800000 ;  /* 0xff800000ff887424 */ /* 0x000fc400078e00ff */
[----:B------:R-:W-:Y:S01]  /*1ee50*/  IMAD.MOV.U32 R124, RZ, RZ, RZ ;  /* 0x000000ffff7c7224 */ /* 0x000fe200078e00ff */
[----:B------:R1:W-:Y:S08]  /*1ee60*/  BAR.ARV R204, 0x100 ;  /* 0x000400cc0000751d */ /* 0x0003f00000002000 */
[----:B------:R-:W-:Y:S06]  /*1ee70*/  BAR.ARV 0x8, 0x120 ;  /* 0x0204800000007b1d */ /* 0x000fec0000002000 */
[----:B----4-:R-:W-:-:S13]  /*1ee80*/  FSETP.NE.FTZ.AND P0, PT, R146, RZ, PT ;  /* 0x000000ff9200720b */ /* 0x010fda0003f15000 */
[----:B------:R-:W4:Y:S04]  /*1ee90*/  @P0 LDL R125, [R1+0x460] ;  /* 0x00046000017d0983 */ /* 0x000f280000100800 */
[----:B------:R-:W3:Y:S01]  /*1eea0*/  @P0 LDL R138, [R1+0x440] ;  /* 0x00044000018a0983 */ /* 0x000ee20000100800 */
[----:B------:R-:W1:Y:S02]  /*1eeb0*/  @P0 MUFU.LG2 R135, R146 ;  /* 0x0000009200870308 */ /* 0x000e640000000c00 */
[----:B-1----:R-:W-:-:S06]  /*1eec0*/  @P0 FMUL.FTZ R140, R135, 0.69314718246459960938 ;  /* 0x3f317218878c0820 */ /* 0x002fcc0000410000 */
[----:B------:R-:W1:Y:S08]  /*1eed0*/  @P1 MUFU.LG2 R141, R134 ;  /* 0x00000086008d1308 */ /* 0x000e700000000c00 */
[----:B------:R-:W5:Y:S01]  /*1eee0*/  @P0 MUFU.RCP R124, R146 ;  /* 0x00000092007c0308 */ /* 0x000f620000001000 */
[----:B--2---:R-:W-:Y:S02]  /*1eef0*/  VIADD R0, R0, 0x1 ;  /* 0x0000000100007836 */ /* 0x004fe40000000000 */
[----:B-1----:R-:W-:Y:S01]  /*1ef00*/  @P1 FMUL.FTZ R141, R141, 0.69314718246459960938 ;  /* 0x3f3172188d8d1820 */ /* 0x002fe20000410000 */
[----:B------:R-:W-:Y:S01]  /*1ef10*/  STL [R1+0x454], R134 ;  /* 0x0004548601007387 */ /* 0x000fe20000100800 */
[-C--:B-----5:R-:W-:Y:S01]  /*1ef20*/  FMUL.FTZ R143, R143, R124.reuse ;  /* 0x0000007c8f8f7220 */ /* 0x0a0fe20000410000 */
        /* <DEDUP_REMOVED lines=63> */
[----:B------:R-:W-:Y:S04]  /*1f320*/  STL [R1+0x218], R122 ;  /* 0x0002187a01007387 */ /* 0x000fe80000100800 */
[----:B------:R-:W-:Y:S04]  /*1f330*/  STL.64 [R1+0x230], R142 ;  /* 0x0002308e01007387 */ /* 0x000fe80000100a00 */
        /* <DEDUP_REMOVED lines=31> */
[----:B------:R-:W-:Y:S04]  /*1f530*/  STL [R1+0x224], R0 ;  /* 0x0002240001007387 */ /* 0x000fe80000100800 */
[----:B------:R-:W-:Y:S01]  /*1f540*/  @!P2 STL [R1+0x218], RZ ;  /* 0x000218ff0100a387 */ /* 0x000fe20000100800 */
[----:B----4-:R-:W-:-:S04]  /*1f550*/  @P0 FMUL.FTZ R125, R125, 0.69314718246459960938 ;  /* 0x3f3172187d7d0820 */ /* 0x010fc80000410000 */
[----:B---3--:R-:W-:Y:S01]  /*1f560*/  @P0 FFMA.FTZ R136, R125, R138, R140 ;  /* 0x0000008a7d880223 */ /* 0x008fe2000001008c */
[----:B------:R-:W-:-:S06]  /*1f570*/  IMAD.MOV.U32 R125, RZ, RZ, RZ ;  /* 0x000000ffff7d7224 */ /* 0x000fcc00078e00ff */
[----:B------:R-:W1:Y:S01]  /*1f580*/  @P1 MUFU.RCP R125, R134 ;  /* 0x00000086007d1308 */ /* 0x000e620000001000 */
[----:B------:R-:W-:Y:S01]  /*1f590*/  @P1 FMUL.FTZ R140, R137, 0.69314718246459960938 ;  /* 0x3f317218898c1820 */ /* 0x000fe20000410000 */
[----:B------:R-:W-:-:S03]  /*1f5a0*/  IMAD.MOV.U32 R138, RZ, RZ, -0x800000 ;  /* 0xff800000ff8a7424 */ /* 0x000fc600078e00ff */
[----:B------:R-:W-:Y:S01]  /*1f5b0*/  @P1 FFMA.FTZ R138, R140, R139, R141 ;  /* 0x0000008b8c8a1223 */ /* 0x000fe2000001008d */
[----:B------:R-:W-:Y:S01]  /*1f5c0*/  STL [R1+0x450], R136 ;  /* 0x0004508801007387 */ /* 0x000fe20000100800 */
[-C--:B-1----:R-:W-:Y:S01]  /*1f5d0*/  FMUL.FTZ R13, R13, R125.reuse ;  /* 0x0000007d0d0d7220 */ /* 0x082fe20000410000 */
[-C--:B------:R-:W-:Y:S01]  /*1f5e0*/  FMUL.FTZ R12, R12, R125.reuse ;  /* 0x0000007d0c0c7220 */ /* 0x080fe20000410000 */
[-C--:B------:R-:W-:Y:S01]  /*1f5f0*/  FMUL.FTZ R15, R15, R125.reuse ;  /* 0x0000007d0f0f7220 */ /* 0x080fe20000410000 */
[-C--:B------:R-:W-:Y:S01]  /*1f600*/  FMUL.FTZ R14, R14, R125.reuse ;  /* 0x0000007d0e0e7220 */ /* 0x080fe20000410000 */
[-C--:B------:R-:W-:Y:S01]  /*1f610*/  FMUL.FTZ R71, R71, R125.reuse ;  /* 0x0000007d47477220 */ /* 0x080fe20000410000 */
[-C--:B------:R-:W-:Y:S01]  /*1f620*/  FMUL.FTZ R70, R70, R125.reuse ;  /* 0x0000007d46467220 */ /* 0x080fe20000410000 */
[----:B------:R1:W-:Y:S01]  /*1f630*/  STL.64 [R1+0x398], R12 ;  /* 0x0003980c01007387 */ /* 0x0003e20000100a00 */
[-C--:B------:R-:W-:Y:S01]  /*1f640*/  FMUL.FTZ R69, R69, R125.reuse ;  /* 0x0000007d45457220 */ /* 0x080fe20000410000 */
[-C--:B------:R-:W-:Y:S01]  /*1f650*/  FMUL.FTZ R68, R68, R125.reuse ;  /* 0x0000007d44447220 */ /* 0x080fe20000410000 */
[-C--:B------:R-:W-:Y:S01]  /*1f660*/  FMUL.FTZ R57, R57, R125.reuse ;  /* 0x0000007d39397220 */ /* 0x080fe20000410000 */
[----:B------:R2:W-:Y:S01]  /*1f670*/  STL.64 [R1+0x3d8], R14 ;  /* 0x0003d80e01007387 */ /* 0x0005e20000100a00 */
        /* <DEDUP_REMOVED lines=55> */
[----:B-1----:R-:W-:Y:S01]  /*1f9f0*/  VIADD R12, R123, 0x1 ;  /* 0x000000017b0c7836 */ /* 0x002fe20000000000 */
[----:B--2---:R-:W-:Y:S01]  /*1fa00*/  @!P2 LOP3.LUT R14, R23, 0x1, RZ, 0x3c, !PT ;  /* 0x00000001170ea812 */ /* 0x004fe200078e3cff */
[----:B------:R2:W-:Y:S04]  /*1fa10*/  STL [R1+0x454], R138 ;  /* 0x0004548a01007387 */ /* 0x0005e80000100800 */
[----:B------:R2:W-:Y:S04]  /*1fa20*/  STL.64 [R1+0x238], R70 ;  /* 0x0002384601007387 */ /* 0x0005e80000100a00 */
        /* <DEDUP_REMOVED lines=29> */
[----:B------:R2:W-:Y:S04]  /*1fc00*/  STL [R1+0x220], R12 ;  /* 0x0002200c01007387 */ /* 0x0005e80000100800 */
[----:B------:R2:W-:Y:S01]  /*1fc10*/  @!P2 STL [R1+0x21c], R14 ;  /* 0x00021c0e0100a387 */ /* 0x0005e20000100800 */
[----:B------:R-:W-:-:S13]  /*1fc20*/  PLOP3.LUT P0, PT, PT, PT, PT, 0x8, 0x0 ;  /* 0x000000000000781c */ /* 0x000fda0003f0e170 */
.L_x_8713:
[----:B------:R-:W3:Y:S08]  /*1fc30*/  S2UR UR4, SR_CgaCtaId ;  /* 0x00000000000479c3 */ /* 0x000ef00000008800 */
[----:B------:R-:W-:Y:S06]  /*1fc40*/  BAR.SYNC.DEFER_BLOCKING 0x5, 0x120 ;  /* 0x0144800000007b1d */ /* 0x000fec0000010000 */
[----:B------:R-:W-:-:S02]  /*1fc50*/  UMOV UR50, 0x400 ;  /* 0x0000040000327882 */ /* 0x000fc40000000000 */
[----:B---3--:R-:W-:-:S09]  /*1fc60*/  ULEA UR50, UR4, UR50, 0x18 ;  /* 0x0000003204327291 */ /* 0x008fd2000f8ec03f */
[----:B-1----:R-:W1:Y:S02]  /*1fc70*/  LDS R0, [UR50+0x324d0] ;  /* 0x0324d032ff007984 */ /* 0x002e640008000800 */
[----:B-1----:R-:W-:Y:S01]  /*1fc80*/  R2UR UR4, R0 ;  /* 0x00000000000472ca */ /* 0x002fe200000e0000 */
[----:B------:R-:W-:Y:S06]  /*1fc90*/  BAR.ARV 0x4, 0x120 ;  /* 0x0104800000007b1d */ /* 0x000fec0000002000 */
[----:B------:R-:W-:Y:S08]  /*1fca0*/  @P0 BRA `(.L_x_8810) ;  /* 0x0000000c00b80947 */ /* 0x000ff00003800000 */
[----:B------:R-:W3:Y:S04]  /*1fcb0*/  LDL.128 R72, [R1+0x330] ;  /* 0x0003300001487983 */ /* 0x000ee80000100c00 */
[----:B--2---:R-:W2:Y:S04]  /*1fcc0*/  LDL.128 R68, [R1+0x340] ;  /* 0x0003400001447983 */ /* 0x004ea80000100c00 */
[----:B------:R-:W4:Y:S04]  /*1fcd0*/  LDL.128 R136, [R1+0x230] ;  /* 0x0002300001887983 */ /* 0x000f280000100c00 */
[----:B------:R-:W5:Y:S04]  /*1fce0*/  LDL.128 R128, [R1+0x250] ;  /* 0x0002500001807983 */ /* 0x000f680000100c00 */
        /* <DEDUP_REMOVED lines=25> */
[----:B------:R-:W5:Y:S01]  /*1fe80*/  LDL.128 R12, [R1+0x400] ;  /* 0x00040000010c7983 */ /* 0x000f620000100c00 */
[----:B------:R-:W-:Y:S01]  /*1fe90*/  VIADD R3, R196, UR42 ;  /* 0x0000002ac4037c36 */ /* 0x000fe20008000000 */
[----:B------:R-:W-:-:S02]  /*1fea0*/  ULDC UR5, c[0x0][0xb88] ;  /* 0x0002e20000057ab9 */ /* 0x000fc40000000800 */
[----:B------:R-:W5:Y:S04]  /*1feb0*/  LDL.128 R8, [R1+0x410] ;  /* 0x0004100001087983 */ /* 0x000f680000100c00 */
[----:B------:R-:W5:Y:S01]  /*1fec0*/  LDL.128 R4, [R1+0x420] ;  /* 0x0004200001047983 */ /* 0x000f620000100c00 */
[----:B------:R-:W-:Y:S01]  /*1fed0*/  LOP3.LUT P0, RZ, R208, 0x3, RZ, 0xc0, !PT ;  /* 0x00000003d0ff7812 */ /* 0x000fe2000780c0ff */
[C---:B------:R-:W-:Y:S01]  /*1fee0*/  VIADD R0, R3.reuse, 0x8 ;  /* 0x0000000803007836 */ /* 0x040fe20000000000 */
[----:B------:R-:W-:Y:S01]  /*1fef0*/  IADD3 R19, P5, R184, 0x8000, RZ ;  /* 0x00008000b8137810 */ /* 0x000fe20007fbe0ff */
[----:B------:R-:W-:Y:S01]  /*1ff00*/  ULDC.64 UR6, c[0x0][0xc70] ;  /* 0x00031c0000067ab9 */ /* 0x000fe20000000a00 */
[----:B------:R-:W-:Y:S02]  /*1ff10*/  ISETP.GE.OR P1, PT, R3, UR5, P0 ;  /* 0x0000000503007c0c */ /* 0x000fe40008726670 */
[----:B------:R-:W-:-:S11]  /*1ff20*/  ISETP.GE.OR P0, PT, R0, UR5, P0 ;  /* 0x0000000500007c0c */ /* 0x000fd60008706670 */
[----:B------:R-:W5:Y:S04]  /*1ff30*/  @!P1 LDL R2, [R1+0x450] ;  /* 0x0004500001029983 */ /* 0x000f680000100800 */
[----:B------:R-:W5:Y:S01]  /*1ff40*/  @!P0 LDL R0, [R1+0x454] ;  /* 0x0004540001008983 */ /* 0x000f620000100800 */
[C---:B------:R-:W-:Y:S02]  /*1ff50*/  IADD3 R21, P6, R184.reuse, 0x8020, RZ ;  /* 0x00008020b8157810 */ /* 0x040fe40007fde0ff */
[----:B------:R-:W-:Y:S02]  /*1ff60*/  IADD3 R142, P3, R184, 0x8060, RZ ;  /* 0x00008060b88e7810 */ /* 0x000fe40007f7e0ff */
[----:B------:R-:W-:Y:S01]  /*1ff70*/  LOP3.LUT R18, R19, 0x380, RZ, 0xc0, !PT ;  /* 0x0000038013127812 */ /* 0x000fe200078ec0ff */
[----:B------:R-:W-:Y:S01]  /*1ff80*/  USHF.R.S32.HI UR5, URZ, 0x1f, UR43 ;  /* 0x0000001f3f057899 */ /* 0x000fe2000801142b */
[----:B------:R-:W-:-:S02]  /*1ff90*/  LOP3.LUT R20, R21, 0x380, RZ, 0xc0, !PT ;  /* 0x0000038015147812 */ /* 0x000fc400078ec0ff */
[----:B------:R-:W-:Y:S02]  /*1ffa0*/  LOP3.LUT R145, R184, 0x380, RZ, 0xc0, !PT ;  /* 0x00000380b8917812 */ /* 0x000fe400078ec0ff */
[----:B------:R-:W-:Y:S02]  /*1ffb0*/  LOP3.LUT R141, R142, 0x380, RZ, 0xc0, !PT ;  /* 0x000003808e8d7812 */ /* 0x000fe400078ec0ff */
[----:B------:R-:W-:Y:S01]  /*1ffc0*/  SHF.R.U64 R18, R18, 0x3, RZ ;  /* 0x0000000312127819 */ /* 0x000fe200000012ff */
[----:B------:R-:W-:Y:S01]  /*1ffd0*/  UIMAD UR5, UR5, UR6, URZ ;  /* 0x00000006050572a4 */ /* 0x000fe2000f8e023f */
[----:B------:R-:W-:Y:S02]  /*1ffe0*/  SHF.R.U64 R20, R20, 0x3, RZ ;  /* 0x0000000314147819 */ /* 0x000fe400000012ff */
[----:B------:R-:W-:Y:S02]  /*1fff0*/  SHF.R.U64 R145, R145, 0x3, RZ ;  /* 0x0000000391917819 */ /* 0x000fe400000012ff */
[----:B------:R-:W-:-:S02]  /*20000*/  IADD3 R140, P2, R184, 0x8040, RZ ;  /* 0x00008040b88c7810 */ /* 0x000fc40007f5e0ff */
[----:B------:R-:W-:Y:S02]  /*20010*/  SHF.R.U64 R141, R141, 0x3, RZ ;  /* 0x000000038d8d7819 */ /* 0x000fe400000012ff */
[----:B------:R-:W-:Y:S01]  /*20020*/  LOP3.LUT R18, R18, R19, RZ, 0x3c, !PT ;  /* 0x0000001312127212 */ /* 0x000fe200078e3cff */
[--C-:B------:R-:W-:Y:S01]  /*20030*/  IMAD.X R19, RZ, RZ, R185.reuse, P5 ;  /* 0x000000ffff137224 */ /* 0x100fe200028e06b9 */
[----:B------:R-:W-:Y:S01]  /*20040*/  LOP3.LUT R20, R20, R21, RZ, 0x3c, !PT ;  /* 0x0000001514147212 */ /* 0x000fe200078e3cff */
[--C-:B------:R-:W-:Y:S01]  /*20050*/  IMAD.X R21, RZ, RZ, R185.reuse, P6 ;  /* 0x000000ffff157224 */ /* 0x100fe200030e06b9 */
[C---:B------:R-:W-:Y:S01]  /*20060*/  IADD3 R147, P4, R184.reuse, 0xc000, RZ ;  /* 0x0000c000b8937810 */ /* 0x040fe20007f9e0ff */
[----:B------:R-:W-:Y:S01]  /*20070*/  UIMAD.WIDE.U32 UR8, UR43, UR6, URZ ;  /* 0x000000062b0872a5 */ /* 0x000fe2000f8e003f */
[----:B------:R-:W-:Y:S01]  /*20080*/  LOP3.LUT R144, R145, R184, RZ, 0x3c, !PT ;  /* 0x000000b891907212 */ /* 0x000fe200078e3cff */
[--C-:B------:R-:W-:Y:S01]  /*20090*/  IMAD.MOV.U32 R145, RZ, RZ, R185.reuse ;  /* 0x000000ffff917224 */ /* 0x100fe200078e00b9 */
[----:B------:R-:W-:Y:S01]  /*200a0*/  LOP3.LUT R142, R141, R142, RZ, 0x3c, !PT ;  /* 0x0000008e8d8e7212 */ /* 0x000fe200078e3cff */
[----:B------:R-:W-:Y:S01]  /*200b0*/  UIMAD UR5, UR43, UR7, UR5 ;  /* 0x000000072b0572a4 */ /* 0x000fe2000f8e0205 */
[C---:B------:R-:W-:Y:S01]  /*200c0*/  IADD3 R153, P5, R184.reuse, 0xc020, RZ ;  /* 0x0000c020b8997810 */ /* 0x040fe20007fbe0ff */
[--C-:B------:R-:W-:Y:S01]  /*200d0*/  IMAD.X R141, RZ, RZ, R185.reuse, P2 ;  /* 0x000000ffff8d7224 */ /* 0x100fe200010e06b9 */
[C---:B------:R-:W-:Y:S01]  /*200e0*/  IADD3 R149, P6, R184.reuse, 0xc040, RZ ;  /* 0x0000c040b8957810 */ /* 0x040fe20007fde0ff */
[----:B------:R-:W-:Y:S01]  /*200f0*/  IMAD.X R143, RZ, RZ, R185, P3 ;  /* 0x000000ffff8f7224 */ /* 0x000fe200018e06b9 */
[----:B------:R-:W-:Y:S01]  /*20100*/  IADD3 R151, P2, R184, 0xc060, RZ ;  /* 0x0000c060b8977810 */ /* 0x000fe20007f5e0ff */
[----:B------:R-:W-:Y:S01]  /*20110*/  UIADD3 UR5, UR9, UR5, URZ ;  /* 0x0000000509057290 */ /* 0x000fe2000fffe03f */
[----:B------:R-:W-:Y:S01]  /*20120*/  LOP3.LUT R23, R140, 0x380, RZ, 0xc0, !PT ;  /* 0x000003808c177812 */ /* 0x000fe200078ec0ff */
[----:B------:R-:W-:Y:S01]  /*20130*/  ULDC.64 UR6, c[0x0][0xc40] ;  /* 0x0003100000067ab9 */ /* 0x000fe20000000a00 */
[----:B------:R-:W-:-:S02]  /*20140*/  LOP3.LUT R146, R147, 0x380, RZ, 0xc0, !PT ;  /* 0x0000038093927812 */ /* 0x000fc400078ec0ff */
[----:B------:R-:W-:Y:S02]  /*20150*/  LOP3.LUT R152, R153, 0x380, RZ, 0xc0, !PT ;  /* 0x0000038099987812 */ /* 0x000fe400078ec0ff */
[----:B------:R-:W-:Y:S02]  /*20160*/  LOP3.LUT R148, R149, 0x380, RZ, 0xc0, !PT ;  /* 0x0000038095947812 */ /* 0x000fe400078ec0ff */
[----:B------:R-:W-:Y:S02]  /*20170*/  MOV R145, R144 ;  /* 0x0000009000917202 */ /* 0x000fe40000000f00 */
[----:B------:R-:W-:Y:S02]  /*20180*/  LOP3.LUT R150, R151, 0x380, RZ, 0xc0, !PT ;  /* 0x0000038097967812 */ /* 0x000fe400078ec0ff */
[----:B------:R-:W-:Y:S02]  /*20190*/  SHF.R.U64 R23, R23, 0x3, RZ ;  /* 0x0000000317177819 */ /* 0x000fe400000012ff */
[----:B------:R-:W-:-:S02]  /*201a0*/  SHF.R.U64 R146, R146, 0x3, RZ ;  /* 0x0000000392927819 */ /* 0x000fc400000012ff */
[----:B------:R-:W-:Y:S02]  /*201b0*/  SHF.R.U64 R152, R152, 0x3, RZ ;  /* 0x0000000398987819 */ /* 0x000fe400000012ff */
[----:B------:R-:W-:Y:S01]  /*201c0*/  MOV R144, R18 ;  /* 0x0000001200907202 */ /* 0x000fe20000000f00 */
[----:B------:R-:W-:Y:S01]  /*201d0*/  IMAD.U32 R19, RZ, RZ, UR9 ;  /* 0x00000009ff137e24 */ /* 0x000fe2000f8e00ff */
[----:B------:R-:W-:Y:S01]  /*201e0*/  SHF.R.U64 R148, R148, 0x3, RZ ;  /* 0x0000000394947819 */ /* 0x000fe200000012ff */
[----:B------:R-:W-:Y:S01]  /*201f0*/  IMAD.U32 R19, RZ, RZ, UR5 ;  /* 0x00000005ff137e24 */ /* 0x000fe2000f8e00ff */
[----:B------:R-:W-:Y:S01]  /*20200*/  SHF.R.U64 R150, R150, 0x3, RZ ;  /* 0x0000000396967819 */ /* 0x000fe200000012ff */
[----:B------:R-:W-:Y:S01]  /*20210*/  USHF.R.S32.HI UR5, URZ, 0x1f, UR44 ;  /* 0x0000001f3f057899 */ /* 0x000fe2000801142c */
[----:B------:R-:W-:Y:S02]  /*20220*/  LOP3.LUT R140, R23, R140, RZ, 0x3c, !PT ;  /* 0x0000008c178c7212 */ /* 0x000fe400078e3cff */
[----:B------:R-:W-:Y:S01]  /*20230*/  LOP3.LUT R146, R146, R147, RZ, 0x3c, !PT ;  /* 0x0000009392927212 */ /* 0x000fe200078e3cff */
[--C-:B------:R-:W-:Y:S01]  /*20240*/  IMAD.X R147, RZ, RZ, R185.reuse, P4 ;  /* 0x000000ffff937224 */ /* 0x100fe200020e06b9 */
[----:B------:R-:W-:Y:S01]  /*20250*/  LOP3.LUT R152, R152, R153, RZ, 0x3c, !PT ;  /* 0x0000009998987212 */ /* 0x000fe200078e3cff */
[--C-:B------:R-:W-:Y:S01]  /*20260*/  IMAD.X R153, RZ, RZ, R185.reuse, P5 ;  /* 0x000000ffff997224 */ /* 0x100fe200028e06b9 */
[----:B------:R-:W-:Y:S01]  /*20270*/  LOP3.LUT R148, R148, R149, RZ, 0x3c, !PT ;  /* 0x0000009594947212 */ /* 0x000fe200078e3cff */
[----:B------:R-:W-:Y:S01]  /*20280*/  IMAD.U32 R18, RZ, RZ, UR8 ;  /* 0x00000008ff127e24 */ /* 0x000fe2000f8e00ff */
[----:B------:R-:W-:Y:S01]  /*20290*/  LOP3.LUT R150, R150, R151, RZ, 0x3c, !PT ;  /* 0x0000009796967212 */ /* 0x000fe200078e3cff */
[--C-:B------:R-:W-:Y:S01]  /*202a0*/  IMAD.X R149, RZ, RZ, R185.reuse, P6 ;  /* 0x000000ffff957224 */ /* 0x100fe200030e06b9 */
[----:B------:R-:W-:Y:S01]  /*202b0*/  MOV R20, R20 ;  /* 0x0000001400147202 */ /* 0x000fe20000000f00 */
[----:B------:R-:W-:Y:S01]  /*202c0*/  IMAD.X R151, RZ, RZ, R185, P2 ;  /* 0x000000ffff977224 */ /* 0x000fe200010e06b9 */
[----:B------:R-:W-:-:S02]  /*202d0*/  MOV R21, R140 ;  /* 0x0000008c00157202 */ /* 0x000fc40000000f00 */
[----:B------:R-:W-:Y:S02]  /*202e0*/  MOV R140, R142 ;  /* 0x0000008e008c7202 */ /* 0x000fe40000000f00 */
[----:B------:R-:W-:Y:S02]  /*202f0*/  MOV R142, R146 ;  /* 0x00000092008e7202 */ /* 0x000fe40000000f00 */
[----:B------:R-:W-:Y:S02]  /*20300*/  MOV R23, R152 ;  /* 0x0000009800177202 */ /* 0x000fe40000000f00 */
[----:B------:R-:W-:Y:S02]  /*20310*/  MOV R141, R148 ;  /* 0x00000094008d7202 */ /* 0x000fe40000000f00 */
[----:B------:R-:W-:Y:S02]  /*20320*/  MOV R143, R150 ;  /* 0x00000096008f7202 */ /* 0x000fe40000000f00 */
[----:B---3--:R-:W-:-:S02]  /*20330*/  F2FP.BF16.F32.PACK_AB R72, R73, R72 ;  /* 0x000000484948723e */ /* 0x008fc400000010ff */
[----:B------:R-:W-:Y:S02]  /*20340*/  F2FP.BF16.F32.PACK_AB R73, R75, R74 ;  /* 0x0000004a4b49723e */ /* 0x000fe400000010ff */
[----:B--2---:R-:W-:Y:S02]  /*20350*/  F2FP.BF16.F32.PACK_AB R74, R69, R68 ;  /* 0x00000044454a723e */ /* 0x004fe400000010ff */
[----:B------:R-:W1:Y:S01]  /*20360*/  LDC.64 R68, c[0x0][0xc78] ;  /* 0x00031e00ff447b82 */ /* 0x000e620000000a00 */
[----:B----4-:R-:W-:Y:S02]  /*20370*/  F2FP.BF16.F32.PACK_AB R136, R137, R136 ;  /* 0x000000888988723e */ /* 0x010fe400000010ff */
[----:B------:R-:W-:Y:S02]  /*20380*/  F2FP.BF16.F32.PACK_AB R137, R139, R138 ;  /* 0x0000008a8b89723e */ /* 0x000fe400000010ff */
[----:B-----5:R-:W-:Y:S02]  /*20390*/  F2FP.BF16.F32.PACK_AB R128, R129, R128 ;  /* 0x000000808180723e */ /* 0x020fe400000010ff */
[----:B------:R-:W-:-:S02]  /*203a0*/  F2FP.BF16.F32.PACK_AB R129, R131, R130 ;  /* 0x000000828381723e */ /* 0x000fc400000010ff */
[----:B------:R-:W-:Y:S02]  /*203b0*/  F2FP.BF16.F32.PACK_AB R138, R133, R132 ;  /* 0x00000084858a723e */ /* 0x000fe400000010ff */
        /* <DEDUP_REMOVED lines=49> */
[----:B------:R-:W-:Y:S01]  /*206d0*/  F2FP.BF16.F32.PACK_AB R54, R49, R48 ;  /* 0x000000303136723e */ /* 0x000fe200000010ff */
[----:B-1----:R-:W-:Y:S01]  /*206e0*/  IMAD.WIDE.U32 R18, R68, UR44, R18 ;  /* 0x0000002c44127c25 */ /* 0x002fe2000f8e0012 */
[----:B------:R-:W-:-:S02]  /*206f0*/  F2FP.BF16.F32.PACK_AB R55, R51, R50 ;  /* 0x000000323337723e */ /* 0x000fc400000010ff */
[----:B------:R-:W-:Y:S01]  /*20700*/  F2FP.BF16.F32.PACK_AB R46, R41, R40 ;  /* 0x00000028292e723e */ /* 0x000fe200000010ff */
[----:B------:R-:W-:Y:S01]  /*20710*/  IMAD R40, R68, UR5, RZ ;  /* 0x0000000544287c24 */ /* 0x000fe2000f8e02ff */
        /* <DEDUP_REMOVED lines=9> */
[----:B------:R1:W-:Y:S01]  /*207b0*/  STSM.16.M88.4 [R21], R60 ;  /* 0x0000003c15007844 */ /* 0x0003e20000000200 */
[----:B------:R-:W-:Y:S02]  /*207c0*/  F2FP.BF16.F32.PACK_AB R26, R13, R12 ;  /* 0x0000000c0d1a723e */ /* 0x000fe400000010ff */
[----:B------:R-:W-:Y:S01]  /*207d0*/  F2FP.BF16.F32.PACK_AB R27, R15, R14 ;  /* 0x0000000e0f1b723e */ /* 0x000fe200000010ff */
[----:B------:R-:W-:Y:S01]  /*207e0*/  STSM.16.M88.4 [R140], R52 ;  /* 0x000000348c007844 */ /* 0x000fe20000000200 */
[----:B------:R-:W-:Y:S01]  /*207f0*/  F2FP.BF16.F32.PACK_AB R12, R9, R8 ;  /* 0x00000008090c723e */ /* 0x000fe200000010ff */
[----:B------:R-:W-:Y:S01]  /*20800*/  IMAD R40, R69, UR44, R40 ;  /* 0x0000002c45287c24 */ /* 0x000fe2000f8e0228 */
[----:B------:R-:W-:-:S02]  /*20810*/  F2FP.BF16.F32.PACK_AB R13, R11, R10 ;  /* 0x0000000a0b0d723e */ /* 0x000fc400000010ff */
[----:B------:R-:W-:Y:S02]  /*20820*/  F2FP.BF16.F32.PACK_AB R14, R5, R4 ;  /* 0x00000004050e723e */ /* 0x000fe400000010ff */
[----:B------:R-:W-:Y:S01]  /*20830*/  F2FP.BF16.F32.PACK_AB R15, R7, R6 ;  /* 0x00000006070f723e */ /* 0x000fe200000010ff */
[----:B------:R-:W-:Y:S01]  /*20840*/  STSM.16.M88.4 [R142], R44 ;  /* 0x0000002c8e007844 */ /* 0x000fe20000000200 */
[----:B-1----:R-:W-:-:S03]  /*20850*/  SHF.R.S32.HI R21, RZ, 0x1f, R3 ;  /* 0x0000001fff157819 */ /* 0x002fc60000011403 */
[----:B------:R-:W-:Y:S01]  /*20860*/  STSM.16.M88.4 [R23], R36 ;  /* 0x0000002417007844 */ /* 0x000fe20000000200 */
[----:B------:R-:W-:-:S03]  /*20870*/  IADD3 R3, P2, R3, R18, RZ ;  /* 0x0000001203037210 */ /* 0x000fc60007f5e0ff */
[----:B------:R-:W-:Y:S01]  /*20880*/  STSM.16.M88.4 [R141], R24 ;  /* 0x000000188d007844 */ /* 0x000fe20000000200 */
[----:B------:R-:W-:-:S03]  /*20890*/  IADD3.X R18, R21, R19, R40, P2, !PT ;  /* 0x0000001315127210 */ /* 0x000fc600017fe428 */
[----:B------:R-:W-:Y:S01]  /*208a0*/  STSM.16.M88.4 [R143], R12 ;  /* 0x0000000c8f007844 */ /* 0x000fe20000000200 */
[C---:B------:R-:W-:Y:S01]  /*208b0*/  LEA R8, P2, R3.reuse, UR6, 0x2 ;  /* 0x0000000603087c11 */ /* 0x040fe2000f8410ff */
[----:B------:R-:W-:Y:S01]  /*208c0*/  @!PT LDS RZ, [RZ] ;  /* 0x00000000fffff984 */ /* 0x000fe20000000800 */
[----:B------:R-:W-:Y:S01]  /*208d0*/  @!PT LDS RZ, [RZ] ;  /* 0x00000000fffff984 */ /* 0x000fe20000000800 */
[----:B------:R-:W-:Y:S01]  /*208e0*/  @!PT LDS RZ, [RZ] ;  /* 0x00000000fffff984 */ /* 0x000fe20000000800 */
[----:B------:R-:W-:Y:S01]  /*208f0*/  @!PT LDS RZ, [RZ] ;  /* 0x00000000fffff984 */ /* 0x000fe20000000800 */
[----:B------:R1:W-:Y:S06]  /*20900*/  MEMBAR.ALL.CTA ;  /* 0x0000000000007992 */ /* 0x0003ec0000008000 */
[----:B-1----:R-:W1:Y:S01]  /*20910*/  FENCE.VIEW.ASYNC.S ;  /* 0x00000000000073c6 */ /* 0x002e620000000000 */
[----:B------:R-:W-:-:S03]  /*20920*/  LEA.HI.X R9, R3, UR7, R18, 0x2, P2 ;  /* 0x0000000703097c11 */ /* 0x000fc600090f1412 */
[----:B-1----:R-:W1:Y:S01]  /*20930*/  SHFL.IDX PT, R3, R214, RZ, 0x1f ;  /* 0x00001fffd6037589 */ /* 0x002e6200000e0000 */
[----:B------:R-:W-:Y:S06]  /*20940*/  BAR.ARV 0x1, 0x120 ;  /* 0x0044800000007b1d */ /* 0x000fec0000002000 */
        /* <DEDUP_REMOVED lines=34> */
.L_x_8813:
[----:B------:R-:W-:Y:S05]  /*20b70*/  BSYNC B0 ;  /* 0x0000000000007941 */ /* 0x000fea0003800000 */
.L_x_8812:
[----:B------:R-:W-:Y:S05]  /*20b80*/  BRA `(.L_x_8811) ;  /* 0x00000008007c7947 */ /* 0x000fea0003800000 */
.L_x_8810:
[----:B--2---:R-:W1:Y:S01]  /*20b90*/  LDC.64 R8, c[0x0][0xbe0] ;  /* 0x0002f800ff087b82 */ /* 0x004e620000000a00 */
[----:B------:R-:W-:Y:S01]  /*20ba0*/  ISETP.GT.AND P0, PT, R198, 0x7f, PT ;  /* 0x0000007fc600780c */ /* 0x000fe20003f04270 */
[----:B------:R-:W-:Y:S01]  /*20bb0*/  USHF.R.S32.HI UR5, URZ, 0x1f, UR43 ;  /* 0x0000001f3f057899 */ /* 0x000fe2000801142b */
[--C-:B------:R-:W-:Y:S01]  /*20bc0*/  SHF.R.S32.HI R187, RZ, 0x1f, R186.reuse ;  /* 0x0000001fffbb7819 */ /* 0x100fe200000114ba */
[----:B------:R-:W-:Y:S01]  /*20bd0*/  USHF.R.S32.HI UR6, URZ, 0x1f, UR44 ;  /* 0x0000001f3f067899 */ /* 0x000fe2000801142c */
[----:B------:R-:W-:Y:S03]  /*20be0*/  BSSY B0, `(.L_x_8814) ;  /* 0x000001c000007945 */ /* 0x000fe60003800000 */
[----:B------:R-:W2:Y:S08]  /*20bf0*/  LDC R14, c[0x0][0xeac] ;  /* 0x0003ab00ff0e7b82 */ /* 0x000eb00000000800 */
[----:B------:R-:W3:Y:S01]  /*20c00*/  LDC.64 R10, c[0x0][0xbe8] ;  /* 0x0002fa00ff0a7b82 */ /* 0x000ee20000000a00 */
[----:B-1----:R-:W-:-:S04]  /*20c10*/  IMAD.WIDE.U32 R6, R8, UR43, R186 ;  /* 0x0000002b08067c25 */ /* 0x002fc8000f8e00ba */
[----:B------:R-:W-:Y:S01]  /*20c20*/  IMAD R8, R8, UR5, RZ ;  /* 0x0000000508087c24 */ /* 0x000fe2000f8e02ff */
[----:B------:R-:W-:Y:S06]  /*20c30*/  @P0 BRA `(.L_x_8815) ;  /* 0x0000000000580947 */ /* 0x000fec0003800000 */
[----:B------:R-:W1:Y:S01]  /*20c40*/  S2R R0, SR_TID.X ;  /* 0x0000000000007919 */ /* 0x000e620000002100 */
[----:B------:R-:W-:Y:S01]  /*20c50*/  IMAD.U32 R2, RZ, RZ, UR42 ;  /* 0x0000002aff027e24 */ /* 0x000fe2000f8e00ff */
[----:B------:R-:W-:-:S04]  /*20c60*/  ULDC UR7, c[0x0][0xb88] ;  /* 0x0002e20000077ab9 */ /* 0x000fc80000000800 */
        /* <DEDUP_REMOVED lines=19> */
.L_x_8815:
[----:B------:R-:W-:Y:S05]  /*20da0*/  BSYNC B0 ;  /* 0x0000000000007941 */ /* 0x000fea0003800000 */
.L_x_8814:
[----:B------:R-:W-:Y:S01]  /*20db0*/  ULDC UR5, c[0x0][0xb88] ;  /* 0x0002e20000057ab9 */ /* 0x000fe20000000800 */
[C---:B------:R-:W-:Y:S01]  /*20dc0*/  VIADD R0, R194.reuse, 0x20 ;  /* 0x00000020c2007836 */ /* 0x040fe20000000000 */
[----:B------:R-:W-:Y:S01]  /*20dd0*/  UIADD3 UR42, -UR42, UR5, URZ ;  /* 0x000000052a2a7290 */ /* 0x000fe2000fffe13f */
[----:B-1----:R-:W-:Y:S01]  /*20de0*/  IMAD R3, R9, UR43, R8 ;  /* 0x0000002b09037c24 */ /* 0x002fe2000f8e0208 */
[----:B------:R-:W-:Y:S01]  /*20df0*/  ULOP3.LUT UR39, URZ, UR39, URZ, 0x33, !UPT ;  /* 0x000000273f277292 */ /* 0x000fe2000f8e333f */
[C---:B------:R-:W-:Y:S01]  /*20e00*/  VIADD R2, R194.reuse, 0x40 ;  /* 0x00000040c2027836 */ /* 0x040fe20000000000 */
[----:B------:R-:W-:Y:S01]  /*20e10*/  SHF.R.S32.HI R195, RZ, 0x1f, R194 ;  /* 0x0000001fffc37819 */ /* 0x000fe200000114c2 */
[----:B------:R-:W-:Y:S01]  /*20e20*/  IMAD.IADD R7, R7, 0x1, R3 ;  /* 0x0000000107077824 */ /* 0x000fe200078e0203 */
[----:B------:R-:W-:Y:S01]  /*20e30*/  ISETP.GE.AND P2, PT, R194, UR42, PT ;  /* 0x0000002ac2007c0c */ /* 0x000fe2000bf46270 */
[----:B------:R-:W-:Y:S01]  /*20e40*/  BSSY B0, `(.L_x_8816) ;  /* 0x0000021000007945 */ /* 0x000fe20003800000 */
[----:B------:R-:W-:Y:S01]  /*20e50*/  ISETP.GE.AND P0, PT, R0, UR42, PT ;  /* 0x0000002a00007c0c */ /* 0x000fe2000bf06270 */
[----:B---3--:R-:W-:Y:S01]  /*20e60*/  IMAD R0, R10, UR6, RZ ;  /* 0x000000060a007c24 */ /* 0x008fe2000f8e02ff */
[----:B------:R-:W-:Y:S01]  /*20e70*/  ISETP.GE.AND P1, PT, R2, UR42, PT ;  /* 0x0000002a02007c0c */ /* 0x000fe2000bf26270 */
[----:B--2---:R-:W-:-:S02]  /*20e80*/  VIADD R5, R14, UR39 ;  /* 0x000000270e057c36 */ /* 0x004fc40008000000 */
        /* <DEDUP_REMOVED lines=28> */
.L_x_8817:
[----:B------:R-:W-:Y:S05]  /*21050*/  BSYNC B0 ;  /* 0x0000000000007941 */ /* 0x000fea0003800000 */
.L_x_8816:
        /* <DEDUP_REMOVED lines=27> */
.L_x_8819:
[----:B------:R-:W-:Y:S05]  /*21210*/  BSYNC B0 ;  /* 0x0000000000007941 */ /* 0x000fea0003800000 */
.L_x_8818:
[----:B------:R-:W-:Y:S04]  /*21220*/  BSSY B0, `(.L_x_8820) ;  /* 0x000001a000007945 */ /* 0x000fe80003800000 */
[----:B------:R-:W-:Y:S05]  /*21230*/  @P1 BRA `(.L_x_8821) ;  /* 0x0000000000601947 */ /* 0x000fea0003800000 */
[----:B--2---:R-:W-:Y:S01]  /*21240*/  IADD3 R9, P0, R4, 0x40, RZ ;  /* 0x0000004004097810 */ /* 0x004fe20007f1e0ff */
        /* <DEDUP_REMOVED lines=23> */
.L_x_8821:
[----:B------:R-:W-:Y:S05]  /*213c0*/  BSYNC B0 ;  /* 0x0000000000007941 */ /* 0x000fea0003800000 */
.L_x_8820:
        /* <DEDUP_REMOVED lines=26> */
.L_x_8822:
[----:B------:R-:W-:Y:S05]  /*21570*/  BSYNC B0 ;  /* 0x0000000000007941 */ /* 0x000fea0003800000 */
.L_x_8811:
[----:B------:R-:W5:Y:S02]  /*21580*/  LDC R0, c[0x0][0xea8] ;  /* 0x0003aa00ff007b82 */ /* 0x000f640000000800 */
[----:B-----5:R-:W-:-:S13]  /*21590*/  ISETP.LE.AND P0, PT, R0, UR4, PT ;  /* 0x0000000400007c0c */ /* 0x020fda000bf03270 */
[----:B------:R-:W-:Y:S05]  /*215a0*/  @!P0 BRA `(.L_x_8823) ;  /* 0xfffffdfc00108947 */ /* 0x000fea000383ffff */
[----:B------:R-:W-:Y:S05]  /*215b0*/  EXIT ;  /* 0x000000000000794d */ /* 0x000fea0003800000 */
.L_x_8703:
[----:B------:R-:W-:-:S08]  /*215c0*/  NOP ;  /* 0x0000000000007918 */ /* 0x000fd00000000000 */
[----:B------:R-:W1:-:S00]  /*215d0*/  USETMAXREG.DEALLOC.CTAPOOL 0x18 ;  /* 0x00000018000079c8 */ /* 0x000e4000080e0500 */
[----:B-1----:R-:W-:-:S06]  /*215e0*/  LOP3.LUT R0, R0, 0x3, RZ, 0xc0, !PT ;  /* 0x0000000300007812 */ /* 0x002fcc00078ec0ff */
[----:B------:R-:W1:Y:S02]  /*215f0*/  SHFL.IDX PT, R0, R0, RZ, 0x1f ;  /* 0x00001fff00007589 */ /* 0x000e6400000e0000 */
[----:B-1----:R-:W-:-:S13]  /*21600*/  ISETP.NE.AND P0, PT, R0, RZ, PT ;  /* 0x000000ff0000720c */ /* 0x002fda0003f05270 */
[----:B------:R-:W-:Y:S05]  /*21610*/  @P0 EXIT ;  /* 0x000000000000094d */ /* 0x000fea0003800000 */
[----:B------:R-:W1:Y:S01]  /*21620*/  S2UR UR4, SR_CTAID.X ;  /* 0x00000000000479c3 */ /* 0x000e620000002500 */
[----:B------:R2:W-:Y:S01]  /*21630*/  STL [R1+0x478], RZ ;  /* 0x000478ff01007387 */ /* 0x0005e20000100800 */
[----:B------:R-:W-:Y:S02]  /*21640*/  IMAD.MOV.U32 R16, RZ, RZ, RZ ;  /* 0x000000ffff107224 */ /* 0x000fe400078e00ff */
[----:B------:R-:W-:-:S04]  /*21650*/  IMAD.MOV.U32 R17, RZ, RZ, 0x1 ;  /* 0x00000001ff117424 */ /* 0x000fc800078e00ff */
[----:B------:R-:W1:Y:S02]  /*21660*/  LDC R0, c[0x0][0xea8] ;  /* 0x0003aa00ff007b82 */ /* 0x000e640000000800 */
[----:B-1----:R-:W-:-:S13]  /*21670*/  ISETP.LE.AND P0, PT, R0, UR4, PT ;  /* 0x0000000400007c0c */ /* 0x002fda000bf03270 */
[----:B--2---:R-:W-:Y:S05]  /*21680*/  @P0 BRA `(.L_x_8824) ;  /* 0x0000002c00a40947 */ /* 0x004fea0003800000 */
[----:B------:R-:W-:Y:S01]  /*21690*/  IMAD.U32 R0, RZ, RZ, UR4 ;  /* 0x00000004ff007e24 */ /* 0x000fe2000f8e00ff */
[----:B------:R1:W-:Y:S01]  /*216a0*/  STL [R1+0x478], RZ ;  /* 0x000478ff01007387 */ /* 0x0003e20000100800 */
[----:B------:R-:W-:Y:S01]  /*216b0*/  IMAD.MOV.U32 R17, RZ, RZ, 0x1 ;  /* 0x00000001ff117424 */ /* 0x000fe200078e00ff */
[----:B------:R-:W-:Y:S01]  /*216c0*/  ULDC UR44, c[0x0][0xc] ;  /* 0x00000300002c7ab9 */ /* 0x000fe20000000800 */
[----:B------:R-:W-:Y:S01]  /*216d0*/  IMAD.MOV.U32 R16, RZ, RZ, RZ ;  /* 0x000000ffff107224 */ /* 0x000fe200078e00ff */
[----:B------:R1:W-:Y:S01]  /*216e0*/  STL [R1+0x470], R0 ;  /* 0x0004700001007387 */ /* 0x0003e20000100800 */
[----:B------:R-:W-:-:S05]  /*216f0*/  ULDC.64 UR48, c[0x0][0x198] ;  /* 0x0000660000307ab9 */ /* 0x000fca0000000a00 */
.L_x_8880:
[----:B--2---:R-:W2:Y:S01]  /*21700*/  LDL R2, [R1+0x470] ;  /* 0x0004700001027983 */ /* 0x004ea20000100800 */
[----:B------:R-:W-:Y:S01]  /*21710*/  ULDC UR10, c[0x0][0xed0] ;  /* 0x0003b400000a7ab9 */ /* 0x000fe20000000800 */
[----:B-1----:R-:W1:Y:S01]  /*21720*/  LDC R0, c[0x0][0xee8] ;  /* 0x0003ba00ff007b82 */ /* 0x002e620000000800 */
[----:B------:R-:W-:-:S11]  /*21730*/  UISETP.NE.AND UP0, UPT, UR10, 0x1, UPT ;  /* 0x000000010a00788c */ /* 0x000fd6000bf05270 */
[----:B------:R-:W-:Y:S01]  /*21740*/  @UP0 ULDC UR6, c[0x0][0xed4] ;  /* 0x0003b50000060ab9 */ /* 0x000fe20000000800 */
[----:B------:R-:W-:Y:S01]  /*21750*/  @UP0 ULDC UR11, c[0x0][0xed8] ;  /* 0x0003b600000b0ab9 */ /* 0x000fe20000000800 */
[C---:B--2---:R-:W-:Y:S02]  /*21760*/  R2UR UR8, R2.reuse ;  /* 0x00000000020872ca */ /* 0x044fe400000e0000 */
[----:B------:R-:W-:-:S11]  /*21770*/  R2UR UR9, R2 ;  /* 0x00000000020972ca */ /* 0x000fd600000e0000 */
[----:B------:R-:W-:-:S04]  /*21780*/  UIMAD.WIDE.U32 UR6, UR8, UR6, URZ ;  /* 0x00000006080672a5 */ /* 0x000fc8000f8e003f */
[----:B------:R-:W-:-:S04]  /*21790*/  @UP0 USHF.R.U32.HI UR8, URZ, UR11, UR7 ;  /* 0x0000000b3f080299 */ /* 0x000fc80008011607 */
[----:B------:R-:W-:Y:S02]  /*217a0*/  UIADD3 UR6, -UR8, URZ, URZ ;  /* 0x0000003f08067290 */ /* 0x000fe4000fffe13f */
[----:B-1----:R-:W-:Y:S02]  /*217b0*/  ISETP.LE.AND P0, PT, R0, UR8, PT ;  /* 0x0000000800007c0c */ /* 0x002fe4000bf03270 */
[----:B------:R-:W-:-:S11]  /*217c0*/  UIMAD UR10, UR10, UR6, UR9 ;  /* 0x000000060a0a72a4 */ /* 0x000fd6000f8e0209 */
[----:B---3--:R-:W-:Y:S05]  /*217d0*/  @!P0 BRA `(.L_x_8825) ;  /* 0x0000000000208947 */ /* 0x008fea0003800000 */
        /* <DEDUP_REMOVED lines=8> */
.L_x_8825:
[----:B------:R-:W-:Y:S01]  /*21860*/  ULDC UR11, c[0x0][0xec4] ;  /* 0x0003b100000b7ab9 */ /* 0x000fe20000000800 */
[----:B------:R-:W-:Y:S01]  /*21870*/  UMOV UR9, UR10 ;  /* 0x0000000a00097c82 */ /* 0x000fe20008000000 */
[----:B------:R-:W-:-:S11]  /*21880*/  UISETP.NE.AND UP0, UPT, UR11, 0x1, UPT ;  /* 0x000000010b00788c */ /* 0x000fd6000bf05270 */
[----:B------:R-:W-:Y:S02]  /*21890*/  @UP0 ULDC.64 UR12, c[0x0][0xec8] ;  /* 0x0003b200000c0ab9 */ /* 0x000fe40000000a00 */
[----:B------:R-:W-:-:S04]  /*218a0*/  UIMAD.WIDE.U32 UR6, UR10, UR12, URZ ;  /* 0x0000000c0a0672a5 */ /* 0x000fc8000f8e003f */
[----:B------:R-:W-:-:S04]  /*218b0*/  @UP0 USHF.R.U32.HI UR9, URZ, UR13, UR7 ;  /* 0x0000000d3f090299 */ /* 0x000fc80008011607 */
[----:B------:R-:W-:-:S12]  /*218c0*/  UIMAD UR6, UR9, UR11, URZ ;  /* 0x0000000b090672a4 */ /* 0x000fd8000f8e023f */
.L_x_8826:
[----:B------:R-:W-:Y:S01]  /*218d0*/  ULDC.64 UR12, c[0x0][0x3f8] ;  /* 0x0000fe00000c7ab9 */ /* 0x000fe20000000a00 */
[----:B------:R-:W-:Y:S02]  /*218e0*/  ULOP3.LUT UR9, URZ, UR9, URZ, 0x33, !UPT ;  /* 0x000000093f097292 */ /* 0x000fe4000f8e333f */
[----:B------:R-:W-:Y:S01]  /*218f0*/  UISETP.NE.U32.AND UP0, UPT, UR12, URZ, UPT ;  /* 0x0000003f0c00728c */ /* 0x000fe2000bf05070 */
[----:B------:R-:W-:Y:S02]  /*21900*/  ULDC UR41, c[0x0][0xeac] ;  /* 0x0003ab0000297ab9 */ /* 0x000fe40000000800 */
[----:B------:R-:W-:Y:S01]  /*21910*/  ULDC UR12, c[0x0][0xeb8] ;  /* 0x0003ae00000c7ab9 */ /* 0x000fe20000000800 */
[----:B------:R-:W-:Y:S02]  /*21920*/  UIADD3 UR41, UR9, UR41, URZ ;  /* 0x0000002909297290 */ /* 0x000fe4000fffe03f */
[----:B------:R-:W-:Y:S02]  /*21930*/  UISETP.NE.AND UP1, UPT, UR12, 0x1, UPT ;  /* 0x000000010c00788c */ /* 0x000fe4000bf25270 */
[----:B------:R-:W-:Y:S01]  /*21940*/  UIADD3 UR10, UR10, -UR6, URZ ;  /* 0x800000060a0a7290 */ /* 0x000fe2000fffe03f */
[----:B------:R-:W-:-:S02]  /*21950*/  ULDC UR11, c[0x0][0xec4] ;  /* 0x0003b100000b7ab9 */ /* 0x000fc40000000800 */
[----:B------:R-:W-:Y:S01]  /*21960*/  ULDC.64 UR6, c[0x0][0xad8] ;  /* 0x0002b60000067ab9 */ /* 0x000fe20000000a00 */
[----:B------:R-:W-:Y:S02]  /*21970*/  UISETP.NE.AND.EX UP0, UPT, UR13, URZ, UPT, UP0 ;  /* 0x0000003f0d00728c */ /* 0x000fe4000bf05300 */
[----:B------:R-:W-:Y:S02]  /*21980*/  UISETP.GE.AND UP2, UPT, UR7, 0x1, UPT ;  /* 0x000000010700788c */ /* 0x000fe4000bf46270 */
[----:B------:R-:W-:Y:S01]  /*21990*/  USHF.L.U32 UR41, UR41, 0x7, URZ ;  /* 0x0000000729297899 */ /* 0x000fe2000800063f */
[----:B------:R-:W-:Y:S01]  /*219a0*/  ULDC UR13, c[0x0][0x404] ;  /* 0x00010100000d7ab9 */ /* 0x000fe20000000800 */
[----:B------:R-:W-:Y:S01]  /*219b0*/  ULDC UR14, c[0x0][0x288] ;  /* 0x0000a200000e7ab9 */ /* 0x000fe20000000800 */
[----:B------:R-:W-:Y:S01]  /*219c0*/  UIMAD UR11, UR8, UR11, UR10 ;  /* 0x0000000b080b72a4 */ /* 0x000fe2000f8e020a */
[----:B------:R-:W-:Y:S01]  /*219d0*/  PLOP3.LUT P1, PT, PT, PT, UP2, 0x80, 0x0 ;  /* 0x000000000000781c */ /* 0x000fe20003f2f028 */
[----:B------:R-:W-:Y:S01]  /*219e0*/  USEL UR13, UR13, 0x1, UP0 ;  /* 0x000000010d0d7887 */ /* 0x000fe20008000000 */
[----:B------:R-:W-:Y:S01]  /*219f0*/  @UP1 ULDC UR8, c[0x0][0xebc] ;  /* 0x0003af0000081ab9 */ /* 0x000fe20000000800 */
[----:B------:R-:W-:Y:S01]  /*21a00*/  UIADD3 UR10, UR41, 0x80, -UR14 ;  /* 0x00000080290a7890 */ /* 0x000fe2000fffe80e */
[----:B------:R-:W-:Y:S01]  /*21a10*/  ULDC UR15, c[0x0][0x2e0] ;  /* 0x0000b800000f7ab9 */ /* 0x000fe20000000800 */
[----:B------:R-:W-:Y:S01]  /*21a20*/  UIMAD.WIDE.U32 UR8, UR11, UR8, URZ ;  /* 0x000000080b0872a5 */ /* 0x000fe2000f8e003f */
[----:B------:R-:W-:Y:S01]  /*21a30*/  @UP1 ULDC UR16, c[0x0][0xec0] ;  /* 0x0003b00000101ab9 */ /* 0x000fe20000000800 */
[----:B------:R-:W-:Y:S01]  /*21a40*/  UIMAD UR10, UR13, UR15, UR10 ;  /* 0x0000000f0d0a72a4 */ /* 0x000fe2000f8e020a */
[----:B------:R-:W-:Y:S01]  /*21a50*/  UMOV UR43, UR11 ;  /* 0x0000000b002b7c82 */ /* 0x000fe20008000000 */
[----:B------:R-:W-:-:S02]  /*21a60*/  @UP1 USHF.R.U32.HI UR43, URZ, UR16, UR9 ;  /* 0x000000103f2b1299 */ /* 0x000fc40008011609 */
[----:B------:R-:W-:Y:S02]  /*21a70*/  UIADD3 UR6, UR10, UR6, URZ ;  /* 0x000000060a067290 */ /* 0x000fe4000fffe03f */
[----:B------:R-:W-:-:S04]  /*21a80*/  UIADD3 UR42, -UR43, URZ, URZ ;  /* 0x0000003f2b2a7290 */ /* 0x000fc8000fffe13f */
[----:B------:R-:W-:Y:S01]  /*21a90*/  UIMAD UR42, UR12, UR42, UR11 ;  /* 0x0000002a0c2a72a4 */ /* 0x000fe2000f8e020b */
[----:B------:R-:W-:Y:S01]  /*21aa0*/  IMAD.U32 R0, RZ, RZ, UR6 ;  /* 0x00000006ff007e24 */ /* 0x000fe2000f8e00ff */
[----:B------:R-:W-:Y:S10]  /*21ab0*/  @!P1 BRA `(.L_x_8827) ;  /* 0x0000000000409947 */ /* 0x000ff40003800000 */
        /* <DEDUP_REMOVED lines=10> */
.L_x_8828:
[----:B------:R-:W-:-:S11]  /*21b60*/  UISETP.NE.AND UP0, UPT, UR7, 0x1, UPT ;  /* 0x000000010700788c */ /* 0x000fd6000bf05270 */
[----:B------:R-:W-:Y:S02]  /*21b70*/  @UP0 ULDC.64 UR10, c[0x0][0xae0] ;  /* 0x0002b800000a0ab9 */ /* 0x000fe40000000a00 */
[----:B------:R-:W-:-:S04]  /*21b80*/  UIMAD.WIDE.U32 UR8, UR6, UR10, URZ ;  /* 0x0000000a060872a5 */ /* 0x000fc8000f8e003f */
[----:B------:R-:W-:-:S12]  /*21b90*/  @UP0 USHF.R.U32.HI UR6, URZ, UR11, UR9 ;  /* 0x0000000b3f060299 */ /* 0x000fd80008011609 */
.L_x_8829:
[----:B------:R-:W-:-:S06]  /*21ba0*/  UIMAD UR6, UR6, UR7, UR7 ;  /* 0x00000007060672a4 */ /* 0x000fcc000f8e0207 */
[----:B------:R-:W-:-:S07]  /*21bb0*/  VIMNMX R0, R0, UR6, PT ;  /* 0x0000000600007c48 */ /* 0x000fce000bfe0100 */
.L_x_8827:
[----:B------:R-:W-:Y:S01]  /*21bc0*/  UIMAD UR8, UR13, UR15, 0x5f ;  /* 0x0000005f0d0874a4 */ /* 0x000fe2000f8e020f */
[----:B------:R-:W-:Y:S01]  /*21bd0*/  VIADD R0, R0, 0x5f ;  /* 0x0000005f00007836 */ /* 0x000fe20000000000 */
[----:B------:R-:W-:Y:S02]  /*21be0*/  UIADD3 UR10, UR41, -UR14, URZ ;  /* 0x8000000e290a7290 */ /* 0x000fe4000fffe03f */
[----:B------:R-:W-:Y:S01]  /*21bf0*/  UIMAD.WIDE UR8, UR8, 0x2aaaaaab, URZ ;  /* 0x2aaaaaab080878a5 */ /* 0x000fe2000f8e023f */
[----:B------:R-:W-:Y:S01]  /*21c00*/  IMAD.HI R0, R0, 0x2aaaaaab, RZ ;  /* 0x2aaaaaab00007827 */ /* 0x000fe200078e02ff */
[----:B------:R-:W-:Y:S02]  /*21c10*/  UIMAD UR10, UR13, UR15, UR10 ;  /* 0x0000000f0d0a72a4 */ /* 0x000fe4000f8e020a */
[----:B------:R-:W-:Y:S02]  /*21c20*/  USHF.R.U32.HI UR6, URZ, 0x1f, UR9 ;  /* 0x0000001f3f067899 */ /* 0x000fe40008011609 */
[----:B------:R-:W-:Y:S01]  /*21c30*/  SHF.R.U32.HI R3, RZ, 0x1f, R0 ;  /* 0x0000001fff037819 */ /* 0x000fe20000011600 */
[----:B------:R-:W-:Y:S01]  /*21c40*/  ULDC UR11, c[0x0][0xad4] ;  /* 0x0002b500000b7ab9 */ /* 0x000fe20000000800 */
[----:B------:R-:W-:-:S02]  /*21c50*/  ULEA.HI.SX32 UR6, UR9, UR6, 0x1c ;  /* 0x0000000609067291 */ /* 0x000fc4000f8fe23f */
[----:B------:R-:W-:Y:S01]  /*21c60*/  LEA.HI.SX32 R3, R0, R3, 0x1c ;  /* 0x0000000300037211 */ /* 0x000fe200078fe2ff */
[----:B------:R-:W-:-:S03]  /*21c70*/  UIADD3 UR11, UR10, -UR11, URZ ;  /* 0x8000000b0a0b7290 */ /* 0x000fc6000fffe03f */
[----:B------:R-:W-:Y:S01]  /*21c80*/  VIMNMX R19, R3, UR6, PT ;  /* 0x0000000603137c48 */ /* 0x000fe2000bfe0100 */
[----:B------:R-:W-:Y:S08]  /*21c90*/  @!P1 BRA `(.L_x_8830) ;  /* 0x0000000000449947 */ /* 0x000ff00003800000 */
        /* <DEDUP_REMOVED lines=10> */
.L_x_8831:
[----:B------:R-:W-:-:S11]  /*21d40*/  UISETP.NE.AND UP0, UPT, UR7, 0x1, UPT ;  /* 0x000000010700788c */ /* 0x000fd6000bf05270 */
[----:B------:R-:W-:Y:S02]  /*21d50*/  @UP0 ULDC.64 UR12, c[0x0][0xae0] ;  /* 0x0002b800000c0ab9 */ /* 0x000fe40000000a00 */
[----:B------:R-:W-:-:S04]  /*21d60*/  UIMAD.WIDE.U32 UR8, UR10, UR12, URZ ;  /* 0x0000000c0a0872a5 */ /* 0x000fc8000f8e003f */
[----:B------:R-:W-:-:S12]  /*21d70*/  @UP0 USHF.R.U32.HI UR10, URZ, UR13, UR9 ;  /* 0x0000000d3f0a0299 */ /* 0x000fd80008011609 */
.L_x_8832:
[----:B------:R-:W-:-:S04]  /*21d80*/  UIMAD UR7, UR10, UR7, URZ ;  /* 0x000000070a0772a4 */ /* 0x000fc8000f8e023f */
[----:B------:R-:W-:-:S04]  /*21d90*/  UISETP.LT.AND UP0, UPT, UR11, UR7, UPT ;  /* 0x000000070b00728c */ /* 0x000fc8000bf01270 */
[----:B------:R-:W-:-:S12]  /*21da0*/  USEL UR11, UR11, UR7, !UP0 ;  /* 0x000000070b0b7287 */ /* 0x000fd8000c000000 */
.L_x_8830:
[----:B------:R-:W-:Y:S01]  /*21db0*/  UIMAD.WIDE UR6, UR11, 0x2aaaaaab, URZ ;  /* 0x2aaaaaab0b0678a5 */ /* 0x000fe2000f8e023f */
[----:B------:R-:W-:Y:S03]  /*21dc0*/  BSSY B6, `(.L_x_8833) ;  /* 0x0000263000067945 */ /* 0x000fe60003800000 */
[----:B------:R-:W-:-:S04]  /*21dd0*/  USHF.R.U32.HI UR6, URZ, 0x1f, UR7 ;  /* 0x0000001f3f067899 */ /* 0x000fc80008011607 */
[----:B------:R-:W-:-:S04]  /*21de0*/  ULEA.HI.SX32 UR6, UR7, UR6, 0x1c ;  /* 0x0000000607067291 */ /* 0x000fc8000f8fe23f */
[----:B------:R-:W-:-:S04]  /*21df0*/  UISETP.LT.AND UP0, UPT, URZ, UR6, UPT ;  /* 0x000000063f00728c */ /* 0x000fc8000bf01270 */
[----:B------:R-:W-:-:S06]  /*21e00*/  USEL UR39, URZ, UR6, !UP0 ;  /* 0x000000063f277287 */ /* 0x000fcc000c000000 */
[----:B------:R-:W-:-:S13]  /*21e10*/  ISETP.GT.AND P0, PT, R19, UR39, PT ;  /* 0x0000002713007c0c */ /* 0x000fda000bf04270 */
        /* <DEDUP_REMOVED lines=19> */
.L_x_8834:
[----:B------:R-:W1:Y:S01]  /*21f50*/  S2R R3, SR_CgaCtaId ;  /* 0x0000000000037919 */ /* 0x000e620000008800 */
[----:B------:R-:W-:-:S04]  /*21f60*/  MOV R18, 0x400 ;  /* 0x0000040000127802 */ /* 0x000fc80000000f00 */
[----:B-1----:R-:W-:-:S05]  /*21f70*/  LEA R18, R3, R18, 0x18 ;  /* 0x0000001203127211 */ /* 0x002fca00078ec0ff */
[----:B------:R-:W-:-:S05]  /*21f80*/  VIADD R0, R18, 0x1c400 ;  /* 0x0001c40012007836 */ /* 0x000fca0000000000 */
[----:B------:R-:W-:-:S13]  /*21f90*/  LOP3.LUT P0, RZ, R0, 0x3ff, RZ, 0xc0, !PT ;  /* 0x000003ff00ff7812 */ /* 0x000fda000780c0ff */
        /* <DEDUP_REMOVED lines=17> */
.L_x_8836:
[----:B------:R-:W-:-:S05]  /*220b0*/  VIADD R0, R18, 0x400 ;  /* 0x0000040012007836 */ /* 0x000fca0000000000 */
        /* <DEDUP_REMOVED lines=18> */
.L_x_8838:
        /* <DEDUP_REMOVED lines=16> */
.L_x_8837:
        /* <DEDUP_REMOVED lines=15> */
[----:B------:R-:W-:Y:S01]  /*223d0*/  VIADD R8, R19, 0xffffffff ;  /* 0xffffffff13087836 */ /* 0x000fe20000000000 */
[----:B------:R-:W-:Y:S01]  /*223e0*/  ISETP.NE.AND P1, PT, R7, RZ, PT ;  /* 0x000000ff0700720c */ /* 0x000fe20003f25270 */
[----:B---3--:R-:W1:Y:S08]  /*223f0*/  LDC.64 R2, c[0x0][0x3f8] ;  /* 0x0000fe00ff027b82 */ /* 0x008e700000000a00 */
[----:B------:R-:W2:Y:S04]  /*22400*/  @P0 LDC R4, c[0x0][0x42c] ;  /* 0x00010b00ff040b82 */ /* 0x000ea80000000800 */
[----:B------:R-:W-:-:S05]  /*22410*/  VOTEU.ALL UP1, P1 ;  /* 0x00000000003f7886 */ /* 0x000fca0000820000 */
[----:B------:R-:W-:Y:S01]  /*22420*/  @!UP1 UIADD3 UR4, UP0, UR48, 0x270, URZ ;  /* 0x0000027030049890 */ /* 0x000fe2000ff1e03f */
[----:B------:R-:W3:Y:S03]  /*22430*/  @P0 LDC R5, c[0x0][0x430] ;  /* 0x00010c00ff050b82 */ /* 0x000ee60000000800 */
[----:B------:R-:W-:-:S09]  /*22440*/  @!UP1 UIADD3.X UR5, URZ, UR49, URZ, UP0, !UPT ;  /* 0x000000313f059290 */ /* 0x000fd200087fe43f */
[----:B------:R1:W-:Y:S01]  /*22450*/  @!UP1 UTMAPF.L2.4D [UR40], [UR4] ;  /* 0x00000028040095b8 */ /* 0x0003e20008018000 */
[----:B--2---:R-:W-:-:S05]  /*22460*/  @P0 IMAD.HI.U32 R4, R4, UR42, RZ ;  /* 0x0000002a04040c27 */ /* 0x004fca000f8e00ff */
[----:B---3--:R-:W-:Y:S02]  /*22470*/  @P0 SHF.R.U32.HI R0, RZ, R5, R4 ;  /* 0x00000005ff000219 */ /* 0x008fe40000011604 */
[----:B-1----:R-:W-:-:S04]  /*22480*/  ISETP.NE.U32.AND P0, PT, R2, RZ, PT ;  /* 0x000000ff0200720c */ /* 0x002fc80003f05070 */
[----:B------:R-:W-:-:S04]  /*22490*/  ISETP.NE.AND.EX P0, PT, R3, RZ, PT, P0 ;  /* 0x000000ff0300720c */ /* 0x000fc80003f05300 */
[----:B----4-:R-:W-:Y:S01]  /*224a0*/  SEL R4, R6, RZ, !P0 ;  /* 0x000000ff06047207 */ /* 0x010fe20004000000 */
[----:B------:R-:W-:Y:S08]  /*224b0*/  BRA.DIV UR6, `(.L_x_8839) ;  /* 0x0000002606907947 */ /* 0x000ff0000b800000 */
.L_x_8893:
[----:B------:R-:W-:Y:S01]  /*224c0*/  UMOV UR4, 0xffffffff ;  /* 0xffffffff00047882 */ /* 0x000fe20000000000 */
[----:B------:R-:W-:Y:S02]  /*224d0*/  SHF.R.S32.HI R7, RZ, 0x1f, R6 ;  /* 0x0000001fff077819 */ /* 0x000fe40000011406 */
[----:B------:R-:W-:Y:S05]  /*224e0*/  BRA.DIV UR4, `(.L_x_8840) ;  /* 0x0000002604b07947 */ /* 0x000fea000b800000 */
[----:B------:R-:W-:-:S13]  /*224f0*/  ELECT P6, URZ, PT ;  /* 0x00000000003f782f */ /* 0x000fda00038c0000 */
.L_x_8896:
[----:B------:R-:W-:Y:S05]  /*22500*/  @!P6 BRA `(.L_x_8841) ;  /* 0x0000000000c8e947 */ /* 0x000fea0003800000 */
        /* <DEDUP_REMOVED lines=16> */
[----:B------:R-:W-:-:S04]  /*22610*/  LEA R10, P2, R4, R2, 0x2 ;  /* 0x00000002040a7211 */ /* 0x000fc800078410ff */
[----:B------:R-:W-:-:S05]  /*22620*/  LEA.HI.X R11, R4, R3, R5, 0x2, P2 ;  /* 0x00000003040b7211 */ /* 0x000fca00010f1405 */
[----:B------:R1:W5:Y:S04]  /*22630*/  LDG.E R4, desc[UR46][R10.64] ;  /* 0x0000002e0a047981 */ /* 0x000368000c1e1900 */
.L_x_8842:
[----:B------:R-:W2:Y:S01]  /*22640*/  S2R R5, SR_TID.X ;  /* 0x0000000000057919 */ /* 0x000ea20000002100 */
[----:B-1----:R-:W-:Y:S01]  /*22650*/  IMAD R10, R16, 0x8, R18 ;  /* 0x00000008100a7824 */ /* 0x002fe200078e0212 */
[----:B--2---:R-:W-:Y:S02]  /*22660*/  LOP3.LUT R9, R5, 0x7f, RZ, 0xc0, !PT ;  /* 0x0000007f05097812 */ /* 0x004fe400078ec0ff */
[----:B------:R-:W-:Y:S02]  /*22670*/  SHF.L.U32 R5, R17, 0x1f, RZ ;  /* 0x0000001f11057819 */ /* 0x000fe400000006ff */
[----:B------:R-:W-:Y:S02]  /*22680*/  ISETP.NE.AND P3, PT, R9, RZ, PT ;  /* 0x000000ff0900720c */ /* 0x000fe40003f65270 */
[----:B------:R-:W1:Y:S02]  /*22690*/  SYNCS.PHASECHK.TRANS64.TRYWAIT P2, [R10+URZ+0x32440], R5 ;  /* 0x032440050a0075a7 */ /* 0x000e64000804017f */
[----:B-1----:R-:W-:Y:S09]  /*226a0*/  @!P2 BRA `(.L_x_8843) ;  /* 0x000000240060a947 */ /* 0x002ff20003800000 */
.L_x_8897:
        /* <DEDUP_REMOVED lines=8> */
.L_x_8844:
[----:B-1----:R-:W-:Y:S01]  /*22730*/  IMAD R5, R16, 0x3000, R18 ;  /* 0x0000300010057824 */ /* 0x002fe200078e0212 */
        /* <DEDUP_REMOVED lines=10> */
[----:B------:R-:W-:Y:S02]  /*227e0*/  UIADD3 UR9, UR9, 0x32430, URZ ;  /* 0x0003243009097890 */ /* 0x000fe4000fffe03f */
[----:B------:R-:W-:Y:S02]  /*227f0*/  UIMAD UR11, UR11, 0x60, URZ ;  /* 0x000000600b0b78a4 */ /* 0x000fe4000f8e023f */
[----:B------:R-:W-:-:S09]  /*22800*/  UIADD3 UR8, UR8, 0x1c400, URZ ;  /* 0x0001c40008087890 */ /* 0x000fd2000fffe03f */
[----:B------:R1:W-:Y:S02]  /*22810*/  UTMALDG.4D [UR8], [UR4], desc[UR6] ;  /* 0x00000608040075b4 */ /* 0x0003e40008019000 */
[----:B-1----:R-:W-:Y:S01]  /*22820*/  NOP ;  /* 0x0000000000007918 */ /* 0x002fe20000000000 */
.L_x_8841:
[----:B------:R-:W2:Y:S01]  /*22830*/  LDL.LU R9, [R1+0x478] ;  /* 0x0004780001097983 */ /* 0x000ea20000300800 */
[----:B------:R-:W-:Y:S05]  /*22840*/  WARPSYNC.ALL ;  /* 0x0000000000007948 */ /* 0x000fea0003800000 */
[----:B------:R-:W-:Y:S01]  /*22850*/  BAR.SYNC.DEFER_BLOCKING 0x8, 0x120 ;  /* 0x0204800000007b1d */ /* 0x000fe20000010000 */
[----:B------:R-:W-:-:S05]  /*22860*/  ELECT P2, URZ, PT ;  /* 0x00000000003f782f */ /* 0x000fca0003840000 */
[----:B------:R-:W-:Y:S01]  /*22870*/  BSSY B0, `(.L_x_8845) ;  /* 0x0000034000007945 */ /* 0x000fe20003800000 */
[----:B--2---:R-:W-:-:S05]  /*22880*/  VIADD R9, R9, 0x1 ;  /* 0x0000000109097836 */ /* 0x004fca0000000000 */
[----:B------:R1:W-:Y:S01]  /*22890*/  STL [R1+0x478], R9 ;  /* 0x0004780901007387 */ /* 0x0003e20000100800 */
[----:B------:R-:W-:-:S04]  /*228a0*/  LEA.HI R5, R9, R9, RZ, 0x1 ;  /* 0x0000000909057211 */ /* 0x000fc800078f08ff */
[----:B------:R-:W-:-:S05]  /*228b0*/  LOP3.LUT R5, R5, 0xfffffffe, RZ, 0xc0, !PT ;  /* 0xfffffffe05057812 */ /* 0x000fca00078ec0ff */
[----:B------:R-:W-:-:S05]  /*228c0*/  IMAD.IADD R5, R9, 0x1, -R5 ;  /* 0x0000000109057824 */ /* 0x000fca00078e0a05 */
[----:B------:R-:W-:Y:S01]  /*228d0*/  SHF.L.U32 R5, R5, 0x1f, RZ ;  /* 0x0000001f05057819 */ /* 0x000fe200000006ff */
[----:B-1----:R-:W-:Y:S06]  /*228e0*/  @!P2 BRA `(.L_x_8846) ;  /* 0x0000000000b0a947 */ /* 0x002fec0003800000 */
[----:B------:R-:W-:Y:S01]  /*228f0*/  R2UR UR17, R18 ;  /* 0x00000000121172ca */ /* 0x000fe200000e0000 */
[----:B------:R-:W-:Y:S01]  /*22900*/  UIADD3 UR4, UP0, UR48, 0x270, URZ ;  /* 0x0000027030047890 */ /* 0x000fe2000ff1e03f */
[----:B------:R-:W-:Y:S01]  /*22910*/  IMAD.MOV.U32 R9, RZ, RZ, 0x4000 ;  /* 0x00004000ff097424 */ /* 0x000fe200078e00ff */
[----:B------:R-:W-:Y:S01]  /*22920*/  UMOV UR14, 0x0 ;  /* 0x00000000000e7882 */ /* 0x000fe20000000000 */
[----:B------:R-:W-:Y:S01]  /*22930*/  UMOV UR15, 0x12f00000 ;  /* 0x12f00000000f7882 */ /* 0x000fe20000000000 */
[----:B------:R-:W-:Y:S01]  /*22940*/  UIADD3.X UR5, URZ, UR49, URZ, UP0, !UPT ;  /* 0x000000313f057290 */ /* 0x000fe200087fe43f */
[----:B------:R1:W-:Y:S01]  /*22950*/  SYNCS.ARRIVE.TRANS64 RZ, [R18+URZ+0x32400], R9 ;  /* 0x0324000912ff79a7 */ /* 0x0003e2000800003f */
[----:B------:R-:W-:Y:S01]  /*22960*/  UIADD3 UR6, UP0, UR48, 0x770, URZ ;  /* 0x0000077030067890 */ /* 0x000fe2000ff1e03f */
[----:B------:R-:W-:Y:S01]  /*22970*/  UMOV UR10, URZ ;  /* 0x0000003f000a7c82 */ /* 0x000fe20008000000 */
[----:B------:R-:W-:Y:S01]  /*22980*/  UMOV UR11, UR41 ;  /* 0x00000029000b7c82 */ /* 0x000fe20008000000 */
[----:B------:R-:W-:Y:S01]  /*22990*/  UMOV UR12, UR42 ;  /* 0x0000002a000c7c82 */ /* 0x000fe20008000000 */
[----:B------:R-:W-:-:S02]  /*229a0*/  UMOV UR13, UR43 ;  /* 0x0000002b000d7c82 */ /* 0x000fc40008000000 */
[----:B------:R-:W-:Y:S02]  /*229b0*/  UIADD3 UR8, UR17, 0x18400, URZ ;  /* 0x0001840011087890 */ /* 0x000fe4000fffe03f */
[----:B------:R-:W-:Y:S01]  /*229c0*/  UIADD3 UR9, UR17, 0x32400, URZ ;  /* 0x0003240011097890 */ /* 0x000fe2000fffe03f */
[----:B-1----:R-:W-:Y:S01]  /*229d0*/  IMAD.MOV.U32 R9, RZ, RZ, 0x10000 ;  /* 0x00010000ff097424 */ /* 0x002fe200078e00ff */
[----:B------:R-:W-:Y:S02]  /*229e0*/  UIADD3.X UR7, URZ, UR49, URZ, UP0, !UPT ;  /* 0x000000313f077290 */ /* 0x000fe400087fe43f */
[----:B------:R-:W-:Y:S02]  /*229f0*/  UIADD3 UR32, UR17, 0x22400, URZ ;  /* 0x0002240011207890 */ /* 0x000fe4000fffe03f */
[----:B------:R-:W-:Y:S02]  /*22a00*/  UIADD3 UR33, UR17, 0x32410, URZ ;  /* 0x0003241011217890 */ /* 0x000fe4000fffe03f */
[----:B------:R-:W-:Y:S01]  /*22a10*/  UIADD3 UR24, UR17, 0x26400, URZ ;  /* 0x0002640011187890 */ /* 0x000fe2000fffe03f */
[----:B------:R1:W-:Y:S01]  /*22a20*/  UTMALDG.4D [UR8], [UR4], desc[UR14] ;  /* 0x00000e08040075b4 */ /* 0x0003e20008019000 */
[----:B------:R-:W-:Y:S01]  /*22a30*/  UIADD3 UR16, UR17, 0x2a400, URZ ;  /* 0x0002a40011107890 */ /* 0x000fe2000fffe03f */
[----:B------:R2:W-:Y:S01]  /*22a40*/  SYNCS.ARRIVE.TRANS64 RZ, [R18+URZ+0x32410], R9 ;  /* 0x0324100912ff79a7 */ /* 0x0005e2000800003f */
[----:B------:R-:W-:Y:S01]  /*22a50*/  UMOV UR35, UR41 ;  /* 0x0000002900237c82 */ /* 0x000fe20008000000 */
[----:B------:R-:W-:Y:S01]  /*22a60*/  UMOV UR36, UR42 ;  /* 0x0000002a00247c82 */ /* 0x000fe20008000000 */
[----:B------:R-:W-:Y:S01]  /*22a70*/  UMOV UR37, UR43 ;  /* 0x0000002b00257c82 */ /* 0x000fe20008000000 */
[----:B------:R-:W-:Y:S01]  /*22a80*/  UMOV UR34, UR10 ;  /* 0x0000000a00227c82 */ /* 0x000fe20008000000 */
[----:B------:R-:W-:Y:S01]  /*22a90*/  UMOV UR26, 0x40 ;  /* 0x00000040001a7882 */ /* 0x000fe20000000000 */
[----:B------:R-:W-:Y:S01]  /*22aa0*/  UMOV UR27, UR41 ;  /* 0x00000029001b7c82 */ /* 0x000fe20008000000 */
[----:B------:R-:W-:Y:S01]  /*22ab0*/  UMOV UR28, UR42 ;  /* 0x0000002a001c7c82 */ /* 0x000fe20008000000 */
[----:B------:R-:W-:Y:S01]  /*22ac0*/  UMOV UR29, UR43 ;  /* 0x0000002b001d7c82 */ /* 0x000fe20008000000 */
[----:B------:R-:W-:Y:S01]  /*22ad0*/  UMOV UR25, UR33 ;  /* 0x0000002100197c82 */ /* 0x000fe20008000000 */
[----:B------:R-:W-:Y:S01]  /*22ae0*/  UMOV UR18, 0x80 ;  /* 0x0000008000127882 */ /* 0x000fe20000000000 */
[----:B------:R-:W-:Y:S01]  /*22af0*/  UMOV UR19, UR41 ;  /* 0x0000002900137c82 */ /* 0x000fe20008000000 */
[----:B------:R-:W-:Y:S01]  /*22b00*/  UMOV UR20, UR42 ;  /* 0x0000002a00147c82 */ /* 0x000fe20008000000 */
[----:B------:R2:W-:Y:S01]  /*22b10*/  UTMALDG.4D [UR32], [UR6], desc[UR14] ;  /* 0x00000e20060075b4 */ /* 0x0005e20008019000 */
[----:B------:R-:W-:Y:S01]  /*22b20*/  UMOV UR21, UR43 ;  /* 0x0000002b00157c82 */ /* 0x000fe20008000000 */
[----:B------:R2:W-:Y:S01]  /*22b30*/  UTMALDG.4D [UR24], [UR6], desc[UR14] ;  /* 0x00000e18060075b4 */ /* 0x0005e20008019000 */
[----:B-1----:R-:W-:Y:S01]  /*22b40*/  UIADD3 UR8, UR17, 0x2e400, URZ ;  /* 0x0002e40011087890 */ /* 0x002fe2000fffe03f */
[----:B------:R-:W-:-:S02]  /*22b50*/  UMOV UR10, 0xc0 ;  /* 0x000000c0000a7882 */ /* 0x000fc40000000000 */
[----:B------:R-:W-:Y:S01]  /*22b60*/  UMOV UR17, UR33 ;  /* 0x0000002100117c82 */ /* 0x000fe20008000000 */
[----:B------:R-:W-:Y:S01]  /*22b70*/  UMOV UR9, UR33 ;  /* 0x0000002100097c82 */ /* 0x000fe20008000000 */
[----:B------:R2:W-:Y:S04]  /*22b80*/  UTMALDG.4D [UR16], [UR6], desc[UR14] ;  /* 0x00000e10060075b4 */ /* 0x0005e80008019000 */
[----:B------:R2:W-:Y:S02]  /*22b90*/  UTMALDG.4D [UR8], [UR6], desc[UR14] ;  /* 0x00000e08060075b4 */ /* 0x0005e40008019000 */
[----:B--2---:R-:W-:Y:S01]  /*22ba0*/  NOP ;  /* 0x0000000000007918 */ /* 0x004fe20000000000 */
.L_x_8846:
[----:B------:R-:W-:Y:S05]  /*22bb0*/  BSYNC B0 ;  /* 0x0000000000007941 */ /* 0x000fea0003800000 */
.L_x_8845:
[----:B------:R-:W1:Y:S02]  /*22bc0*/  SYNCS.PHASECHK.TRANS64.TRYWAIT P2, [R18+URZ+0x32420], R5 ;  /* 0x03242005120075a7 */ /* 0x000e64000804017f */
[----:B-1----:R-:W-:Y:S05]  /*22bd0*/  @!P2 BRA `(.L_x_8847) ;  /* 0x000000200028a947 */ /* 0x002fea0003800000 */
.L_x_8898:
[----:B------:R-:W-:Y:S01]  /*22be0*/  ULDC.64 UR4, c[0x0][0x408] ;  /* 0x0001020000047ab9 */ /* 0x000fe20000000a00 */
[----:B------:R-:W-:Y:S04]  /*22bf0*/  BSSY B0, `(.L_x_8848) ;  /* 0x0000030000007945 */ /* 0x000fe80003800000 */
[----:B------:R-:W-:Y:S05]  /*22c00*/  @!P6 BRA `(.L_x_8849) ;  /* 0x0000000000b8e947 */ /* 0x000fea0003800000 */
[----:B------:R-:W-:Y:S01]  /*22c10*/  IMAD R10, R16, 0x8, R18 ;  /* 0x00000008100a7824 */ /* 0x000fe200078e0212 */
[----:B-1----:R-:W-:Y:S01]  /*22c20*/  SHF.L.U32 R5, R17, 0x1f, RZ ;  /* 0x0000001f11057819 */ /* 0x002fe200000006ff */
[----:B------:R-:W1:Y:S03]  /*22c30*/  S2R R9, SR_TID.X ;  /* 0x0000000000097919 */ /* 0x000e660000002100 */
[----:B------:R-:W2:Y:S01]  /*22c40*/  SYNCS.PHASECHK.TRANS64.TRYWAIT P2, [R10+URZ+0x32460], R5 ;  /* 0x032460050a0075a7 */ /* 0x000ea2000804017f */
[----:B-1----:R-:W-:-:S04]  /*22c50*/  LOP3.LUT R9, R9, 0x7f, RZ, 0xc0, !PT ;  /* 0x0000007f09097812 */ /* 0x002fc800078ec0ff */
[----:B------:R-:W-:Y:S01]  /*22c60*/  ISETP.NE.AND P3, PT, R9, RZ, PT ;  /* 0x000000ff0900720c */ /* 0x000fe20003f65270 */
[----:B--2---:R-:W-:-:S12]  /*22c70*/  @!P2 BRA `(.L_x_8850) ;  /* 0x000000200014a947 */ /* 0x004fd80003800000 */
.L_x_8899:
        /* <DEDUP_REMOVED lines=8> */
.L_x_8851:
[----:B-1----:R-:W-:Y:S01]  /*22d00*/  IMAD R5, R16, 0xc000, R18 ;  /* 0x0000c00010057824 */ /* 0x002fe200078e0212 */
        /* <DEDUP_REMOVED lines=11> */
[----:B------:R-:W-:Y:S02]  /*22dc0*/  UIMAD UR11, UR11, 0x60, URZ ;  /* 0x000000600b0b78a4 */ /* 0x000fe4000f8e023f */
[----:B------:R-:W-:Y:S02]  /*22dd0*/  UIADD3 UR9, UR9, 0x32450, URZ ;  /* 0x0003245009097890 */ /* 0x000fe4000fffe03f */
        /* <DEDUP_REMOVED lines=17> */
.L_x_8849:
[----:B------:R-:W-:Y:S05]  /*22ef0*/  BSYNC B0 ;  /* 0x0000000000007941 */ /* 0x000fea0003800000 */
.L_x_8848:
[----:B------:R-:W-:-:S05]  /*22f00*/  VIADD R8, R19, 0xfffffffe ;  /* 0xfffffffe13087836 */ /* 0x000fca0000000000 */
[----:B------:R-:W-:-:S13]  /*22f10*/  ISETP.GE.AND P2, PT, R8, UR39, PT ;  /* 0x0000002708007c0c */ /* 0x000fda000bf46270 */
[----:B------:R-:W-:Y:S05]  /*22f20*/  @!P2 BRA `(.L_x_8852) ;  /* 0x0000001000d4a947 */ /* 0x000fea0003800000 */
[----:B------:R-:W-:Y:S01]  /*22f30*/  IMAD.MOV R10, RZ, RZ, -R19 ;  /* 0x000000ffff0a7224 */ /* 0x000fe200078e0a13 */
[----:B------:R-:W-:-:S04]  /*22f40*/  LOP3.LUT R9, RZ, UR39, RZ, 0x33, !PT ;  /* 0x00000027ff097c12 */ /* 0x000fc8000f8e33ff */
[----:B------:R-:W-:-:S05]  /*22f50*/  VIADDMNMX R9, R10, 0x1, R9, !PT ;  /* 0x000000010a097846 */ /* 0x000fca0007800109 */
[----:B-1----:R-:W-:-:S05]  /*22f60*/  IMAD.IADD R5, R19, 0x1, R9 ;  /* 0x0000000113057824 */ /* 0x002fca00078e0209 */
        /* <DEDUP_REMOVED lines=28> */
.L_x_8856:
[----:B-1----:R-:W1:Y:S01]  /*23130*/  S2R R2, SR_TID.X ;  /* 0x0000000000027919 */ /* 0x002e620000002100 */
[----:B------:R-:W-:Y:S02]  /*23140*/  SHF.L.U32 R3, R17, 0x1f, RZ ;  /* 0x0000001f11037819 */ /* 0x000fe400000006ff */
[----:B-1----:R-:W-:Y:S01]  /*23150*/  LOP3.LUT R5, R2, 0x7f, RZ, 0xc0, !PT ;  /* 0x0000007f02057812 */ /* 0x002fe200078ec0ff */
[----:B------:R-:W-:-:S03]  /*23160*/  IMAD R2, R16, 0x8, R18 ;  /* 0x0000000810027824 */ /* 0x000fc600078e0212 */
[----:B------:R-:W-:Y:S01]  /*23170*/  ISETP.NE.AND P2, PT, R5, RZ, PT ;  /* 0x000000ff0500720c */ /* 0x000fe20003f45270 */
[----:B------:R-:W1:Y:S02]  /*23180*/  SYNCS.PHASECHK.TRANS64.TRYWAIT P3, [R2+URZ+0x32440], R3 ;  /* 0x03244003020075a7 */ /* 0x000e64000806017f */
[----:B-1----:R-:W-:Y:S10]  /*23190*/  @!P3 BRA `(.L_x_8857) ;  /* 0x0000001800e0b947 */ /* 0x002ff40003800000 */
.L_x_8900:
        /* <DEDUP_REMOVED lines=8> */
.L_x_8858:
[----:B------:R-:W-:Y:S01]  /*23220*/  IMAD R5, R16, 0x3000, R18 ;  /* 0x0000300010057824 */ /* 0x000fe200078e0212 */
        /* <DEDUP_REMOVED lines=11> */
[----:B------:R-:W-:-:S04]  /*232e0*/  UIADD3 UR9, UR9, 0x32430, URZ ;  /* 0x0003243009097890 */ /* 0x000fc8000fffe03f */
[----:B------:R-:W-:-:S09]  /*232f0*/  UIADD3 UR8, UR8, 0x1c400, URZ ;  /* 0x0001c40008087890 */ /* 0x000fd2000fffe03f */
[----:B------:R2:W-:Y:S01]  /*23300*/  UTMALDG.4D [UR8], [UR6], desc[UR14] ;  /* 0x00000e08060075b4 */ /* 0x0005e20008019000 */
[----:B------:R-:W3:Y:S02]  /*23310*/  SYNCS.PHASECHK.TRANS64.TRYWAIT P3, [R2+URZ+0x32460], R3 ;  /* 0x03246003020075a7 */ /* 0x000ee4000806017f */
[----:B--23--:R-:W-:Y:S05]  /*23320*/  @!P3 BRA `(.L_x_8859) ;  /* 0x000000180090b947 */ /* 0x00cfea0003800000 */
.L_x_8901:
        /* <DEDUP_REMOVED lines=8> */
.L_x_8860:
[----:B------:R-:W-:Y:S01]  /*233b0*/  R2UR UR9, R2 ;  /* 0x00000000020972ca */ /* 0x000fe200000e0000 */
[----:B-12---:R-:W-:Y:S01]  /*233c0*/  IMAD R2, R16, 0xc000, R18 ;  /* 0x0000c00010027824 */ /* 0x006fe200078e0212 */
        /* <DEDUP_REMOVED lines=9> */
[----:B------:R-:W-:-:S02]  /*23460*/  UMOV UR18, 0x40 ;  /* 0x0000004000127882 */ /* 0x000fc40000000000 */
[----:B------:R-:W-:-:S06]  /*23470*/  UIADD3 UR9, UR9, 0x32450, URZ ;  /* 0x0003245009097890 */ /* 0x000fcc000fffe03f */
        /* <DEDUP_REMOVED lines=17> */
.L_x_8855:
[----:B------:R-:W-:Y:S05]  /*23590*/  BSYNC B0 ;  /* 0x0000000000007941 */ /* 0x000fea0003800000 */
.L_x_8854:
[----:B------:R-:W-:-:S07]  /*235a0*/  VIADD R8, R19, 0xfffffffd ;  /* 0xfffffffd13087836 */ /* 0x000fce0000000000 */
.L_x_8853:
[----:B------:R-:W-:Y:S01]  /*235b0*/  VIADD R9, R9, 0xfffffffe ;  /* 0xfffffffe09097836 */ /* 0x000fe20000000000 */
[----:B------:R-:W-:Y:S01]  /*235c0*/  LOP3.LUT R2, RZ, R19, RZ, 0x33, !PT ;  /* 0x00000013ff027212 */ /* 0x000fe200078e33ff */
[----:B------:R-:W-:Y:S03]  /*235d0*/  BSSY B0, `(.L_x_8852) ;  /* 0x00000ca000007945 */ /* 0x000fe60003800000 */
[----:B------:R-:W-:-:S13]  /*235e0*/  ISETP.NE.AND P2, PT, R9, R2, PT ;  /* 0x000000020900720c */ /* 0x000fda0003f45270 */
[----:B------:R-:W-:Y:S05]  /*235f0*/  @!P2 BRA `(.L_x_8861) ;  /* 0x0000000c001ca947 */ /* 0x000fea0003800000 */
.L_x_8876:
[----:B------:R-:W-:Y:S01]  /*23600*/  VIADD R9, R16, 0x1 ;  /* 0x0000000110097836 */ /* 0x000fe20000000000 */
[----:B------:R-:W-:Y:S05]  /*23610*/  YIELD ;  /* 0x0000000000007946 */ /* 0x000fea0003800000 */
[----:B------:R-:W-:Y:S01]  /*23620*/  ISETP.NE.AND P2, PT, R9, 0x2, PT ;  /* 0x000000020900780c */ /* 0x000fe20003f45270 */
[----:B------:R-:W-:Y:S03]  /*23630*/  BSSY B1, `(.L_x_8862) ;  /* 0x000005e000017945 */ /* 0x000fe60003800000 */
[----:B------:R-:W-:-:S02]  /*23640*/  SEL R2, RZ, 0x1, P2 ;  /* 0x00000001ff027807 */ /* 0x000fc40001000000 */
        /* <DEDUP_REMOVED lines=22> */
.L_x_8864:
[----:B------:R-:W1:Y:S01]  /*237b0*/  S2R R2, SR_TID.X ;  /* 0x0000000000027919 */ /* 0x000e620000002100 */
[----:B------:R-:W-:Y:S01]  /*237c0*/  IMAD R3, R9, 0x8, R18 ;  /* 0x0000000809037824 */ /* 0x000fe200078e0212 */
[----:B-1----:R-:W-:Y:S02]  /*237d0*/  LOP3.LUT R5, R2, 0x7f, RZ, 0xc0, !PT ;  /* 0x0000007f02057812 */ /* 0x002fe400078ec0ff */
[----:B------:R-:W-:Y:S02]  /*237e0*/  SHF.L.U32 R2, R17, 0x1f, RZ ;  /* 0x0000001f11027819 */ /* 0x000fe400000006ff */
[----:B------:R-:W-:Y:S02]  /*237f0*/  ISETP.NE.AND P2, PT, R5, RZ, PT ;  /* 0x000000ff0500720c */ /* 0x000fe40003f45270 */
[----:B------:R-:W1:Y:S02]  /*23800*/  SYNCS.PHASECHK.TRANS64.TRYWAIT P3, [R3+URZ+0x32440], R2 ;  /* 0x03244002030075a7 */ /* 0x000e64000806017f */
[----:B-1----:R-:W-:Y:S09]  /*23810*/  @!P3 BRA `(.L_x_8865) ;  /* 0x000000140068b947 */ /* 0x002ff20003800000 */
.L_x_8902:
        /* <DEDUP_REMOVED lines=8> */
.L_x_8866:
[----:B------:R-:W-:Y:S01]  /*238a0*/  IMAD R5, R9, 0x3000, R18 ;  /* 0x0000300009057824 */ /* 0x000fe200078e0212 */
[----:B------:R-:W-:Y:S01]  /*238b0*/  R2UR UR9, R3 ;  /* 0x00000000030972ca */ /* 0x000fe200000e0000 */
[----:B------:R-:W-:Y:S01]  /*238c0*/  UIADD3 UR6, UP0, UR48, 0x370, URZ ;  /* 0x0000037030067890 */ /* 0x000fe2000ff1e03f */
[----:B------:R-:W-:Y:S01]  /*238d0*/  R2UR UR12, R0 ;  /* 0x00000000000c72ca */ /* 0x000fe200000e0000 */
[----:B------:R-:W-:Y:S01]  /*238e0*/  UMOV UR14, 0x0 ;  /* 0x00000000000e7882 */ /* 0x000fe20000000000 */
[----:B------:R-:W-:Y:S01]  /*238f0*/  R2UR UR8, R5 ;  /* 0x00000000050872ca */ /* 0x000fe200000e0000 */
[----:B------:R-:W-:Y:S01]  /*23900*/  IMAD R5, R10, 0x60, RZ ;  /* 0x000000600a057824 */ /* 0x000fe200078e02ff */
[----:B-----5:R-:W-:Y:S01]  /*23910*/  R2UR UR13, R4 ;  /* 0x00000000040d72ca */ /* 0x020fe200000e0000 */
[----:B------:R-:W-:Y:S01]  /*23920*/  UIADD3.X UR7, URZ, UR49, URZ, UP0, !UPT ;  /* 0x000000313f077290 */ /* 0x000fe200087fe43f */
[----:B------:R-:W-:Y:S02]  /*23930*/  UMOV UR15, 0x14f00000 ;  /* 0x14f00000000f7882 */ /* 0x000fe40000000000 */
[----:B------:R-:W-:Y:S01]  /*23940*/  R2UR UR11, R5 ;  /* 0x00000000050b72ca */ /* 0x000fe200000e0000 */
[----:B------:R-:W-:-:S02]  /*23950*/  UMOV UR10, URZ ;  /* 0x0000003f000a7c82 */ /* 0x000fc40008000000 */
[----:B------:R-:W-:-:S04]  /*23960*/  UIADD3 UR9, UR9, 0x32430, URZ ;  /* 0x0003243009097890 */ /* 0x000fc8000fffe03f */
[----:B------:R-:W-:-:S09]  /*23970*/  UIADD3 UR8, UR8, 0x1c400, URZ ;  /* 0x0001c40008087890 */ /* 0x000fd2000fffe03f */
[----:B------:R2:W-:Y:S01]  /*23980*/  UTMALDG.4D [UR8], [UR6], desc[UR14] ;  /* 0x00000e08060075b4 */ /* 0x0005e20008019000 */
[----:B------:R-:W3:Y:S02]  /*23990*/  SYNCS.PHASECHK.TRANS64.TRYWAIT P3, [R3+URZ+0x32460], R2 ;  /* 0x03246002030075a7 */ /* 0x000ee4000806017f */
[----:B--23--:R-:W-:Y:S05]  /*239a0*/  @!P3 BRA `(.L_x_8867) ;  /* 0x000000140018b947 */ /* 0x00cfea0003800000 */
.L_x_8903:
        /* <DEDUP_REMOVED lines=8> */
.L_x_8868:
        /* <DEDUP_REMOVED lines=12> */
[----:B------:R-:W-:-:S04]  /*23af0*/  UIADD3 UR9, UR9, 0x32450, URZ ;  /* 0x0003245009097890 */ /* 0x000fc8000fffe03f */
        /* <DEDUP_REMOVED lines=17> */
.L_x_8863:
[----:B------:R-:W-:Y:S05]  /*23c10*/  BSYNC B1 ;  /* 0x0000000000017941 */ /* 0x000fea0003800000 */
.L_x_8862:
[----:B------:R-:W-:Y:S01]  /*23c20*/  VIADD R9, R9, 0x1 ;  /* 0x0000000109097836 */ /* 0x000fe20000000000 */
[----:B------:R-:W-:Y:S04]  /*23c30*/  BSSY B1, `(.L_x_8869) ;  /* 0x0000060000017945 */ /* 0x000fe80003800000 */
[----:B------:R-:W-:-:S04]  /*23c40*/  ISETP.NE.AND P2, PT, R9, 0x2, PT ;  /* 0x000000020900780c */ /* 0x000fc80003f45270 */
[----:B------:R-:W-:Y:S02]  /*23c50*/  SEL R2, RZ, 0x1, P2 ;  /* 0x00000001ff027807 */ /* 0x000fe40001000000 */
[----:B------:R-:W-:Y:S01]  /*23c60*/  SEL R16, R9, RZ, P2 ;  /* 0x000000ff09107207 */ /* 0x000fe20001000000 */
[----:B------:R-:W-:Y:S01]  /*23c70*/  VIADD R9, R8, 0xffffffff ;  /* 0xffffffff08097836 */ /* 0x000fe20000000000 */
        /* <DEDUP_REMOVED lines=21> */
.L_x_8871:
[----:B------:R-:W1:Y:S01]  /*23dd0*/  S2R R2, SR_TID.X ;  /* 0x0000000000027919 */ /* 0x000e620000002100 */
[----:B------:R-:W-:Y:S02]  /*23de0*/  SHF.L.U32 R3, R17, 0x1f, RZ ;  /* 0x0000001f11037819 */ /* 0x000fe400000006ff */
[----:B-1----:R-:W-:Y:S01]  /*23df0*/  LOP3.LUT R5, R2, 0x7f, RZ, 0xc0, !PT ;  /* 0x0000007f02057812 */ /* 0x002fe200078ec0ff */
[----:B------:R-:W-:-:S03]  /*23e00*/  IMAD R2, R16, 0x8, R18 ;  /* 0x0000000810027824 */ /* 0x000fc600078e0212 */
[----:B------:R-:W-:Y:S01]  /*23e10*/  ISETP.NE.AND P2, PT, R5, RZ, PT ;  /* 0x000000ff0500720c */ /* 0x000fe20003f45270 */
[----:B------:R-:W1:Y:S02]  /*23e20*/  SYNCS.PHASECHK.TRANS64.TRYWAIT P3, [R2+URZ+0x32440], R3 ;  /* 0x03244003020075a7 */ /* 0x000e64000806017f */
[----:B-1----:R-:W-:Y:S10]  /*23e30*/  @!P3 BRA `(.L_x_8872) ;  /* 0x000000100008b947 */ /* 0x002ff40003800000 */
.L_x_8904:
        /* <DEDUP_REMOVED lines=8> */
.L_x_8873:
        /* <DEDUP_REMOVED lines=17> */
.L_x_8905:
        /* <DEDUP_REMOVED lines=8> */
.L_x_8875:
        /* <DEDUP_REMOVED lines=30> */
.L_x_8870:
[----:B------:R-:W-:Y:S05]  /*24230*/  BSYNC B1 ;  /* 0x0000000000017941 */ /* 0x000fea0003800000 */
.L_x_8869:
[----:B------:R-:W-:Y:S01]  /*24240*/  ISETP.GT.AND P2, PT, R9, UR39, PT ;  /* 0x0000002709007c0c */ /* 0x000fe2000bf44270 */
[----:B------:R-:W-:-:S12]  /*24250*/  VIADD R8, R8, 0xfffffffe ;  /* 0xfffffffe08087836 */ /* 0x000fd80000000000 */
[----:B------:R-:W-:Y:S05]  /*24260*/  @P2 BRA `(.L_x_8876) ;  /* 0xfffffff000e42947 */ /* 0x000fea000383ffff */
.L_x_8861:
[----:B------:R-:W-:Y:S05]  /*24270*/  BSYNC B0 ;  /* 0x0000000000007941 */ /* 0x000fea0003800000 */
.L_x_8852:
[----:B------:R2:W5:Y:S01]  /*24280*/  LDL R6, [R1+0x470] ;  /* 0x0004700001067983 */ /* 0x0005620000100800 */
[----:B------:R-:W-:Y:S01]  /*24290*/  VIADD R16, R16, 0x1 ;  /* 0x0000000110107836 */ /* 0x000fe20000000000 */
[----:B------:R-:W-:Y:S04]  /*242a0*/  BSSY B0, `(.L_x_8877) ;  /* 0x0000012000007945 */ /* 0x000fe80003800000 */
[----:B------:R-:W-:-:S04]  /*242b0*/  ISETP.NE.AND P0, PT, R16, 0x2, PT ;  /* 0x000000021000780c */ /* 0x000fc80003f05270 */
[----:B------:R-:W-:-:S04]  /*242c0*/  SEL R0, RZ, 0x1, P0 ;  /* 0x00000001ff007807 */ /* 0x000fc80000000000 */
[----:B------:R-:W-:Y:S01]  /*242d0*/  LOP3.LUT R17, R17, R0, RZ, 0x3c, !PT ;  /* 0x0000000011117212 */ /* 0x000fe200078e3cff */
[----:B--2---:R-:W-:Y:S06]  /*242e0*/  @P1 BRA `(.L_x_8878) ;  /* 0x0000000000341947 */ /* 0x004fec0003800000 */
        /* <DEDUP_REMOVED lines=11> */
[----:B-1---5:R-:W-:-:S05]  /*243a0*/  IADD3 R6, R0, UR44, R7 ;  /* 0x0000002c00067c10 */ /* 0x022fca000fffe007 */
[----:B------:R2:W-:Y:S02]  /*243b0*/  STL [R1+0x470], R6 ;  /* 0x0004700601007387 */ /* 0x0005e40000100800 */
.L_x_8878:
[----:B------:R-:W-:Y:S05]  /*243c0*/  BSYNC B0 ;  /* 0x0000000000007941 */ /* 0x000fea0003800000 */
.L_x_8877:
[----:B------:R-:W-:Y:S01]  /*243d0*/  SEL R16, R16, RZ, P0 ;  /* 0x000000ff10107207 */ /* 0x000fe20000000000 */
[----:B-----5:R-:W-:-:S07]  /*243e0*/  IMAD.MOV.U32 R13, RZ, RZ, R6 ;  /* 0x000000ffff0d7224 */ /* 0x020fce00078e0006 */
.L_x_8835:
[----:B------:R-:W-:Y:S05]  /*243f0*/  BSYNC B6 ;  /* 0x0000000000067941 */ /* 0x000fea0003800000 */
.L_x_8833:
[----:B------:R-:W-:-:S03]  /*24400*/  UMOV UR6, 0xffffffff ;  /* 0xffffffff00067882 */ /* 0x000fc60000000000 */
[----:B------:R-:W-:Y:S05]  /*24410*/  BRA.DIV UR6, `(.L_x_8879) ;  /* 0x0000000a06b87947 */ /* 0x000fea000b800000 */
[----:B------:R3:W4:Y:S02]  /*24420*/  SHFL.IDX PT, R14, R13, RZ, 0x1f ;  /* 0x00001fff0d0e7589 */ /* 0x00072400000e0000 */
.L_x_8908:
[----:B------:R-:W5:Y:S01]  /*24430*/  S2R R0, SR_TID.X ;  /* 0x0000000000007919 */ /* 0x000f620000002100 */
[----:B------:R-:W-:Y:S05]  /*24440*/  WARPSYNC.ALL ;  /* 0x0000000000007948 */ /* 0x000fea0003800000 */
[----:B------:R-:W-:Y:S01]  /*24450*/  BAR.SYNC.DEFER_BLOCKING 0x4, 0x120 ;  /* 0x0104800000007b1d */ /* 0x000fe20000010000 */
[----:B----4-:R-:W-:-:S05]  /*24460*/  IMAD.MOV.U32 R2, RZ, RZ, R14 ;  /* 0x000000ffff027224 */ /* 0x010fca00078e000e */
[----:B------:R-:W-:Y:S01]  /*24470*/  ULDC UR6, c[0x0][0xea8] ;  /* 0x0003aa0000067ab9 */ /* 0x000fe20000000800 */
[----:B------:R4:W-:Y:S01]  /*24480*/  STL [R1+0x470], R2 ;  /* 0x0004700201007387 */ /* 0x0009e20000100800 */
[----:B-----5:R-:W-:-:S04]  /*24490*/  LOP3.LUT R0, R0, 0x1f, RZ, 0xc0, !PT ;  /* 0x0000001f00007812 */ /* 0x020fc800078ec0ff */
[----:B------:R-:W-:-:S13]  /*244a0*/  ISETP.NE.AND P0, PT, R0, RZ, PT ;  /* 0x000000ff0000720c */ /* 0x000fda0003f05270 */
[----:B------:R-:W5:Y:S01]  /*244b0*/  @!P0 S2R R3, SR_CgaCtaId ;  /* 0x0000000000038919 */ /* 0x000f620000008800 */
[----:B------:R-:W-:-:S04]  /*244c0*/  @!P0 MOV R0, 0x400 ;  /* 0x0000040000008802 */ /* 0x000fc80000000f00 */
[----:B-----5:R-:W-:-:S05]  /*244d0*/  @!P0 LEA R0, R3, R0, 0x18 ;  /* 0x0000000003008211 */ /* 0x020fca00078ec0ff */
[----:B------:R4:W-:Y:S01]  /*244e0*/  @!P0 STS [R0+0x324d0], R13 ;  /* 0x0324d00d00008388 */ /* 0x0009e20000000800 */
[----:B------:R-:W-:Y:S06]  /*244f0*/  BAR.ARV 0x5, 0x120 ;  /* 0x0144800000007b1d */ /* 0x000fec0000002000 */
[----:B------:R-:W-:-:S13]  /*24500*/  ISETP.GE.AND P0, PT, R2, UR6, PT ;  /* 0x0000000602007c0c */ /* 0x000fda000bf06270 */
[----:B----4-:R-:W-:Y:S05]  /*24510*/  @!P0 BRA `(.L_x_8880) ;  /* 0xffffffd000788947 */ /* 0x010fea000383ffff */
.L_x_8824:
[----:B------:R-:W4:Y:S01]  /*24520*/  LDL.LU R0, [R1+0x478] ;  /* 0x0004780001007983 */ /* 0x000f220000300800 */
[----:B-1----:R-:W1:Y:S01]  /*24530*/  S2R R5, SR_CgaCtaId ;  /* 0x0000000000057919 */ /* 0x002e620000008800 */
[----:B----4-:R-:W-:-:S05]  /*24540*/  VIADD R0, R0, 0x1 ;  /* 0x0000000100007836 */ /* 0x010fca0000000000 */
[----:B------:R-:W-:-:S04]  /*24550*/  LEA.HI R2, R0, R0, RZ, 0x1 ;  /* 0x0000000000027211 */ /* 0x000fc800078f08ff */
[----:B------:R-:W-:Y:S02]  /*24560*/  LOP3.LUT R3, R2, 0xfffffffe, RZ, 0xc0, !PT ;  /* 0xfffffffe02037812 */ /* 0x000fe400078ec0ff */
[----:B------:R-:W-:-:S03]  /*24570*/  MOV R2, 0x400 ;  /* 0x0000040000027802 */ /* 0x000fc60000000f00 */
[----:B------:R-:W-:Y:S01]  /*24580*/  IMAD.IADD R0, R0, 0x1, -R3 ;  /* 0x0000000100007824 */ /* 0x000fe200078e0a03 */
[----:B-1----:R-:W-:-:S04]  /*24590*/  LEA R7, R5, R2, 0x18 ;  /* 0x0000000205077211 */ /* 0x002fc800078ec0ff */
[----:B------:R-:W-:-:S04]  /*245a0*/  SHF.L.U32 R0, R0, 0x1f, RZ ;  /* 0x0000001f00007819 */ /* 0x000fc800000006ff */
[----:B------:R-:W1:Y:S02]  /*245b0*/  SYNCS.PHASECHK.TRANS64.TRYWAIT P0, [R7+URZ+0x32420], R0 ;  /* 0x03242000070075a7 */ /* 0x000e64000800017f */
[----:B-1----:R-:W-:Y:S05]  /*245c0*/  @!P0 BRA `(.L_x_8881) ;  /* 0x0000000800708947 */ /* 0x002fea0003800000 */
.L_x_8909:
[----:B------:R-:W4:Y:S02]  /*245d0*/  S2R R2, SR_TID.X ;  /* 0x0000000000027919 */ /* 0x000f240000002100 */
[----:B----4-:R-:W-:-:S04]  /*245e0*/  SHF.R.U32.HI R2, RZ, 0x5, R2 ;  /* 0x00000005ff027819 */ /* 0x010fc80000011602 */
        /* <DEDUP_REMOVED lines=12> */
.L_x_8884:
        /* <DEDUP_REMOVED lines=12> */
.L_x_8910:
[----:B------:R-:W4:Y:S02]  /*24770*/  SYNCS.PHASECHK.TRANS64.TRYWAIT P0, [R3+URZ], R0 ;  /* 0x00000000030075a7 */ /* 0x000f24000800017f */
[----:B----4-:R-:W-:Y:S05]  /*24780*/  @!P0 BRA `(.L_x_8886) ;  /* 0x0000000800288947 */ /* 0x010fea0003800000 */
.L_x_8911:
[----:B------:R-:W-:Y:S05]  /*24790*/  @!P2 BRA `(.L_x_8887) ;  /* 0x000000000004a947 */ /* 0x000fea0003800000 */
[----:B------:R-:W-:Y:S01]  /*247a0*/  BPT.TRAP 0x1 ;  /* 0x000000040000795c */ /* 0x000fe20000300000 */
.L_x_8887:
[----:B----4-:R-:W-:-:S04]  /*247b0*/  VIADD R3, R7, 0x32460 ;  /* 0x0003246007037836 */ /* 0x010fc80000000000 */
[----:B-1----:R-:W-:-:S04]  /*247c0*/  IMAD R5, R16, 0x8, R3 ;  /* 0x0000000810057824 */ /* 0x002fc800078e0203 */
[----:B------:R-:W1:Y:S02]  /*247d0*/  SYNCS.PHASECHK.TRANS64.TRYWAIT P0, [R5+URZ], R4 ;  /* 0x00000004050075a7 */ /* 0x000e64000800017f */
[----:B-1----:R-:W-:Y:S05]  /*247e0*/  @!P0 BRA `(.L_x_8888) ;  /* 0x0000000800248947 */ /* 0x002fea0003800000 */
.L_x_8912:
[----:B------:R-:W-:-:S07]  /*247f0*/  IMAD R3, R2, 0x8, R3 ;  /* 0x0000000802037824 */ /* 0x000fce00078e0203 */
.L_x_8889:
[----:B----4-:R4:W1:Y:S02]  /*24800*/  SYNCS.PHASECHK.TRANS64.TRYWAIT P0, [R3+URZ], R0 ;  /* 0x00000000030075a7 */ /* 0x010864000800017f */
[----:B-1----:R-:W-:Y:S05]  /*24810*/  @!P0 NANOSLEEP.SYNCS 0x989680 ;  /* 0x009896800000895d */ /* 0x002fea0003900000 */
[----:B------:R-:W1:Y:S02]  /*24820*/  @!P0 SYNCS.PHASECHK.TRANS64 P0, [R3+URZ], R0 ;  /* 0x00000000030085a7 */ /* 0x000e64000800007f */
[----:B-1----:R-:W-:Y:S05]  /*24830*/  @!P0 BRA `(.L_x_8889) ;  /* 0xfffffffc00f08947 */ /* 0x002fea000383ffff */
.L_x_8883:
[----:B------:R-:W-:Y:S05]  /*24840*/  BSYNC B0 ;  /* 0x0000000000007941 */ /* 0x000fea0003800000 */
.L_x_8882:
[----:B------:R-:W-:Y:S05]  /*24850*/  EXIT ;  /* 0x000000000000794d */ /* 0x000fea0003800000 */
.L_x_8716:
[----:B-1----:R-:W-:-:S04]  /*24860*/  IMAD.U32 R9, RZ, RZ, UR50 ;  /* 0x00000032ff097e24 */ /* 0x002fc8000f8e00ff */
[----:B------:R1:W2:Y:S03]  /*24870*/  SYNCS.PHASECHK.TRANS64.TRYWAIT P0, [R9+URZ+0x32400], R0 ;  /* 0x03240000090075a7 */ /* 0x0002a6000800017f */
[----:B--2---:R-:W-:Y:S05]  /*24880*/  @!P0 NANOSLEEP.SYNCS 0x989680 ;  /* 0x009896800000895d */ /* 0x004fea0003900000 */
[----:B------:R-:W2:Y:S02]  /*24890*/  @!P0 SYNCS.PHASECHK.TRANS64 P0, [R9+URZ+0x32400], R0 ;  /* 0x03240000090085a7 */ /* 0x000ea4000800007f */
[----:B--2---:R-:W-:Y:S05]  /*248a0*/  @!P0 BRA `(.L_x_8716) ;  /* 0xfffffffc00ec8947 */ /* 0x004fea000383ffff */
[----:B------:R-:W-:Y:S05]  /*248b0*/  BRA `(.L_x_8890) ;  /* 0xfffffddc00507947 */ /* 0x000fea000383ffff */
.L_x_8723:
[----:B--2---:R2:W3:Y:S02]  /*248c0*/  SYNCS.PHASECHK.TRANS64.TRYWAIT P0, [R12+URZ], R13 ;  /* 0x0000000d0c0075a7 */ /* 0x0044e4000800017f */
[----:B---3--:R-:W-:Y:S05]  /*248d0*/  @!P0 NANOSLEEP.SYNCS 0x989680 ;  /* 0x009896800000895d */ /* 0x008fea0003900000 */
[----:B------:R-:W3:Y:S02]  /*248e0*/  @!P0 SYNCS.PHASECHK.TRANS64 P0, [R12+URZ], R13 ;  /* 0x0000000d0c0085a7 */ /* 0x000ee4000800007f */
[----:B---3--:R-:W-:Y:S05]  /*248f0*/  @!P0 BRA `(.L_x_8723) ;  /* 0xfffffffc00f08947 */ /* 0x008fea000383ffff */
[----:B------:R-:W-:Y:S05]  /*24900*/  BRA `(.L_x_8722) ;  /* 0xfffffde0006c7947 */ /* 0x000fea000383ffff */
.L_x_8725:
[----:B-1----:R-:W-:-:S04]  /*24910*/  IMAD.U32 R9, RZ, RZ, UR50 ;  /* 0x00000032ff097e24 */ /* 0x002fc8000f8e00ff */
[----:B------:R1:W2:Y:S03]  /*24920*/  SYNCS.PHASECHK.TRANS64.TRYWAIT P0, [R9+URZ+0x32410], R6 ;  /* 0x03241006090075a7 */ /* 0x0002a6000800017f */
[----:B--2---:R-:W-:Y:S05]  /*24930*/  @!P0 NANOSLEEP.SYNCS 0x989680 ;  /* 0x009896800000895d */ /* 0x004fea0003900000 */
[----:B------:R-:W2:Y:S02]  /*24940*/  @!P0 SYNCS.PHASECHK.TRANS64 P0, [R9+URZ+0x32410], R6 ;  /* 0x03241006090085a7 */ /* 0x000ea4000800007f */
[----:B--2---:R-:W-:Y:S05]  /*24950*/  @!P0 BRA `(.L_x_8725) ;  /* 0xfffffffc00ec8947 */ /* 0x004fea000383ffff */
[----:B------:R-:W-:Y:S05]  /*24960*/  BRA `(.L_x_8891) ;  /* 0xfffffde400407947 */ /* 0x000fea000383ffff */
.L_x_8732:
[----:B--2---:R2:W3:Y:S02]  /*24970*/  SYNCS.PHASECHK.TRANS64.TRYWAIT P0, [R8+URZ], R9 ;  /* 0x00000009080075a7 */ /* 0x0044e4000800017f */
[----:B---3--:R-:W-:Y:S05]  /*24980*/  @!P0 NANOSLEEP.SYNCS 0x989680 ;  /* 0x009896800000895d */ /* 0x008fea0003900000 */
[----:B------:R-:W3:Y:S02]  /*24990*/  @!P0 SYNCS.PHASECHK.TRANS64 P0, [R8+URZ], R9 ;  /* 0x00000009080085a7 */ /* 0x000ee4000800007f */
[----:B---3--:R-:W-:Y:S05]  /*249a0*/  @!P0 BRA `(.L_x_8732) ;  /* 0xfffffffc00f08947 */ /* 0x008fea000383ffff */
[----:B------:R-:W-:Y:S05]  /*249b0*/  BRA `(.L_x_8731) ;  /* 0xfffffde400847947 */ /* 0x000fea000383ffff */
.L_x_8767:
[----:B-1----:R1:W2:Y:S02]  /*249c0*/  SYNCS.PHASECHK.TRANS64.TRYWAIT P1, [R0+URZ], R3 ;  /* 0x00000003000075a7 */ /* 0x0022a4000802017f */
[----:B--2---:R-:W-:Y:S05]  /*249d0*/  @!P1 NANOSLEEP.SYNCS 0x989680 ;  /* 0x009896800000995d */ /* 0x004fea0003900000 */
[----:B------:R-:W2:Y:S02]  /*249e0*/  @!P1 SYNCS.PHASECHK.TRANS64 P1, [R0+URZ], R3 ;  /* 0x00000003000095a7 */ /* 0x000ea4000802007f */
[----:B--2---:R-:W-:Y:S05]  /*249f0*/  @!P1 BRA `(.L_x_8767) ;  /* 0xfffffffc00f09947 */ /* 0x004fea000383ffff */
[----:B------:R-:W-:Y:S05]  /*24a00*/  BRA `(.L_x_8766) ;  /* 0xfffffe5000807947 */ /* 0x000fea000383ffff */
.L_x_8774:
[----:B--2---:R2:W3:Y:S02]  /*24a10*/  SYNCS.PHASECHK.TRANS64.TRYWAIT P1, [R4+URZ], R5 ;  /* 0x00000005040075a7 */ /* 0x0044e4000802017f */
[----:B---3--:R-:W-:Y:S05]  /*24a20*/  @!P1 NANOSLEEP.SYNCS 0x989680 ;  /* 0x009896800000995d */ /* 0x008fea0003900000 */
[----:B------:R-:W3:Y:S02]  /*24a30*/  @!P1 SYNCS.PHASECHK.TRANS64 P1, [R4+URZ], R5 ;  /* 0x00000005040095a7 */ /* 0x000ee4000802007f */
[----:B---3--:R-:W-:Y:S05]  /*24a40*/  @!P1 BRA `(.L_x_8774) ;  /* 0xfffffffc00f09947 */ /* 0x008fea000383ffff */
[----:B------:R-:W-:Y:S05]  /*24a50*/  BRA `(.L_x_8773) ;  /* 0xfffffe5400a47947 */ /* 0x000fea000383ffff */
.L_x_8785:
[----:B--2---:R2:W3:Y:S02]  /*24a60*/  SYNCS.PHASECHK.TRANS64.TRYWAIT P0, [R0+URZ], R7 ;  /* 0x00000007000075a7 */ /* 0x0044e4000800017f */
[----:B---3--:R-:W-:Y:S05]  /*24a70*/  @!P0 NANOSLEEP.SYNCS 0x989680 ;  /* 0x009896800000895d */ /* 0x008fea0003900000 */
[----:B------:R-:W3:Y:S02]  /*24a80*/  @!P0 SYNCS.PHASECHK.TRANS64 P0, [R0+URZ], R7 ;  /* 0x00000007000085a7 */ /* 0x000ee4000800007f */
[----:B---3--:R-:W-:Y:S05]  /*24a90*/  @!P0 BRA `(.L_x_8785) ;  /* 0xfffffffc00f08947 */ /* 0x008fea000383ffff */
[----:B------:R-:W-:Y:S05]  /*24aa0*/  BRA `(.L_x_8784) ;  /* 0xfffffeec00d47947 */ /* 0x000fea000383ffff */
.L_x_8792:
[----:B-1----:R1:W2:Y:S02]  /*24ab0*/  SYNCS.PHASECHK.TRANS64.TRYWAIT P0, [R4+URZ], R5 ;  /* 0x00000005040075a7 */ /* 0x0022a4000800017f */
[----:B--2---:R-:W-:Y:S05]  /*24ac0*/  @!P0 NANOSLEEP.SYNCS 0x989680 ;  /* 0x009896800000895d */ /* 0x004fea0003900000 */
[----:B------:R-:W2:Y:S02]  /*24ad0*/  @!P0 SYNCS.PHASECHK.TRANS64 P0, [R4+URZ], R5 ;  /* 0x00000005040085a7 */ /* 0x000ea4000800007f */
[----:B--2---:R-:W-:Y:S05]  /*24ae0*/  @!P0 BRA `(.L_x_8792) ;  /* 0xfffffffc00f08947 */ /* 0x004fea000383ffff */
[----:B------:R-:W-:Y:S05]  /*24af0*/  BRA `(.L_x_8791) ;  /* 0xfffffef000f87947 */ /* 0x000fea000383ffff */
.L_x_8839:
        /* <DEDUP_REMOVED lines=10> */
.L_x_8892:
[----:B------:R-:W-:Y:S05]  /*24ba0*/  BRA `(.L_x_8893) ;  /* 0xffffffd800447947 */ /* 0x000fea000383ffff */
.L_x_8840:
[----:B------:R-:W-:Y:S01]  /*24bb0*/  BSSY B0, `(.L_x_8894) ;  /* 0x0000006000007945 */ /* 0x000fe20003800000 */
[----:B------:R-:W-:-:S07]  /*24bc0*/  IMAD.MOV.U32 R15, RZ, RZ, -0x1 ;  /* 0xffffffffff0f7424 */ /* 0x000fce00078e00ff */
[----:B------:R-:W-:Y:S05]  /*24bd0*/  WARPSYNC.COLLECTIVE R15, `(.L_x_8895) ;  /* 0x000000000f0c7348 */ /* 0x000fea0003c00000 */
[----:B------:R-:W-:Y:S02]  /*24be0*/  ELECT P6, UR62, PT ;  /* 0x00000000003e782f */ /* 0x000fe400038c0000 */
[----:B------:R-:W-:Y:S01]  /*24bf0*/  MOV R14, UR62 ;  /* 0x0000003e000e7c02 */ /* 0x000fe20008000f00 */
[----:B------:R-:W-:Y:S10]  /*24c00*/  ENDCOLLECTIVE ;  /* 0x000000000000791b */ /* 0x000ff40003800000 */
.L_x_8895:
[----:B------:R-:W-:Y:S05]  /*24c10*/  BSYNC B0 ;  /* 0x0000000000007941 */ /* 0x000fea0003800000 */
.L_x_8894:
[----:B------:R-:W-:Y:S05]  /*24c20*/  BRA `(.L_x_8896) ;  /* 0xffffffd800347947 */ /* 0x000fea000383ffff */
.L_x_8843:
[----:B-1----:R1:W2:Y:S02]  /*24c30*/  SYNCS.PHASECHK.TRANS64.TRYWAIT P2, [R10+URZ+0x32440], R5 ;  /* 0x032440050a0075a7 */ /* 0x0022a4000804017f */
[----:B--2---:R-:W-:Y:S05]  /*24c40*/  @!P2 NANOSLEEP.SYNCS 0x989680 ;  /* 0x009896800000a95d */ /* 0x004fea0003900000 */
[----:B------:R-:W2:Y:S02]  /*24c50*/  @!P2 SYNCS.PHASECHK.TRANS64 P2, [R10+URZ+0x32440], R5 ;  /* 0x032440050a00a5a7 */ /* 0x000ea4000804007f */
[----:B--2---:R-:W-:Y:S05]  /*24c60*/  @!P2 BRA `(.L_x_8843) ;  /* 0xfffffffc00f0a947 */ /* 0x004fea000383ffff */
[----:B------:R-:W-:Y:S05]  /*24c70*/  BRA `(.L_x_8897) ;  /* 0xffffffd8008c7947 */ /* 0x000fea000383ffff */
.L_x_8847:
[----:B-1----:R1:W2:Y:S02]  /*24c80*/  SYNCS.PHASECHK.TRANS64.TRYWAIT P2, [R18+URZ+0x32420], R5 ;  /* 0x03242005120075a7 */ /* 0x0022a4000804017f */
[----:B--2---:R-:W-:Y:S05]  /*24c90*/  @!P2 NANOSLEEP.SYNCS 0x989680 ;  /* 0x009896800000a95d */ /* 0x004fea0003900000 */
[----:B------:R-:W2:Y:S02]  /*24ca0*/  @!P2 SYNCS.PHASECHK.TRANS64 P2, [R18+URZ+0x32420], R5 ;  /* 0x032420051200a5a7 */ /* 0x000ea4000804007f */
[----:B--2---:R-:W-:Y:S05]  /*24cb0*/  @!P2 BRA `(.L_x_8847) ;  /* 0xfffffffc00f0a947 */ /* 0x004fea000383ffff */
[----:B------:R-:W-:Y:S05]  /*24cc0*/  BRA `(.L_x_8898) ;  /* 0xffffffdc00c47947 */ /* 0x000fea000383ffff */
.L_x_8850:
[----:B-1----:R1:W2:Y:S02]  /*24cd0*/  SYNCS.PHASECHK.TRANS64.TRYWAIT P2, [R10+URZ+0x32460], R5 ;  /* 0x032460050a0075a7 */ /* 0x0022a4000804017f */
[----:B--2---:R-:W-:Y:S05]  /*24ce0*/  @!P2 NANOSLEEP.SYNCS 0x989680 ;  /* 0x009896800000a95d */ /* 0x004fea0003900000 */
[----:B------:R-:W2:Y:S02]  /*24cf0*/  @!P2 SYNCS.PHASECHK.TRANS64 P2, [R10+URZ+0x32460], R5 ;  /* 0x032460050a00a5a7 */ /* 0x000ea4000804007f */
[----:B--2---:R-:W-:Y:S05]  /*24d00*/  @!P2 BRA `(.L_x_8850) ;  /* 0xfffffffc00f0a947 */ /* 0x004fea000383ffff */
[----:B------:R-:W-:Y:S05]  /*24d10*/  BRA `(.L_x_8899) ;  /* 0xffffffdc00d87947 */ /* 0x000fea000383ffff */
.L_x_8857:
[----:B-1----:R1:W2:Y:S02]  /*24d20*/  SYNCS.PHASECHK.TRANS64.TRYWAIT P3, [R2+URZ+0x32440], R3 ;  /* 0x03244003020075a7 */ /* 0x0022a4000806017f */
[----:B--2---:R-:W-:Y:S05]  /*24d30*/  @!P3 NANOSLEEP.SYNCS 0x989680 ;  /* 0x009896800000b95d */ /* 0x004fea0003900000 */
[----:B------:R-:W2:Y:S02]  /*24d40*/  @!P3 SYNCS.PHASECHK.TRANS64 P3, [R2+URZ+0x32440], R3 ;  /* 0x032440030200b5a7 */ /* 0x000ea4000806007f */
[----:B--2---:R-:W-:Y:S05]  /*24d50*/  @!P3 BRA `(.L_x_8857) ;  /* 0xfffffffc00f0b947 */ /* 0x004fea000383ffff */
[----:B------:R-:W-:Y:S05]  /*24d60*/  BRA `(.L_x_8900) ;  /* 0xffffffe4000c7947 */ /* 0x000fea000383ffff */
.L_x_8859:
[----:B--2---:R2:W3:Y:S02]  /*24d70*/  SYNCS.PHASECHK.TRANS64.TRYWAIT P3, [R2+URZ+0x32460], R3 ;  /* 0x03246003020075a7 */ /* 0x0044e4000806017f */
[----:B---3--:R-:W-:Y:S05]  /*24d80*/  @!P3 NANOSLEEP.SYNCS 0x989680 ;  /* 0x009896800000b95d */ /* 0x008fea0003900000 */
[----:B------:R-:W3:Y:S02]  /*24d90*/  @!P3 SYNCS.PHASECHK.TRANS64 P3, [R2+URZ+0x32460], R3 ;  /* 0x032460030200b5a7 */ /* 0x000ee4000806007f */
[----:B---3--:R-:W-:Y:S05]  /*24da0*/  @!P3 BRA `(.L_x_8859) ;  /* 0xfffffffc00f0b947 */ /* 0x008fea000383ffff */
[----:B------:R-:W-:Y:S05]  /*24db0*/  BRA `(.L_x_8901) ;  /* 0xffffffe4005c7947 */ /* 0x000fea000383ffff */
.L_x_8865:
[----:B-1----:R1:W2:Y:S02]  /*24dc0*/  SYNCS.PHASECHK.TRANS64.TRYWAIT P3, [R3+URZ+0x32440], R2 ;  /* 0x03244002030075a7 */ /* 0x0022a4000806017f */
[----:B--2---:R-:W-:Y:S05]  /*24dd0*/  @!P3 NANOSLEEP.SYNCS 0x989680 ;  /* 0x009896800000b95d */ /* 0x004fea0003900000 */
[----:B------:R-:W2:Y:S02]  /*24de0*/  @!P3 SYNCS.PHASECHK.TRANS64 P3, [R3+URZ+0x32440], R2 ;  /* 0x032440020300b5a7 */ /* 0x000ea4000806007f */
[----:B--2---:R-:W-:Y:S05]  /*24df0*/  @!P3 BRA `(.L_x_8865) ;  /* 0xfffffffc00f0b947 */ /* 0x004fea000383ffff */
[----:B------:R-:W-:Y:S05]  /*24e00*/  BRA `(.L_x_8902) ;  /* 0xffffffe800847947 */ /* 0x000fea000383ffff */
.L_x_8867:
[----:B--2---:R2:W3:Y:S02]  /*24e10*/  SYNCS.PHASECHK.TRANS64.TRYWAIT P3, [R3+URZ+0x32460], R2 ;  /* 0x03246002030075a7 */ /* 0x0044e4000806017f */
[----:B---3--:R-:W-:Y:S05]  /*24e20*/  @!P3 NANOSLEEP.SYNCS 0x989680 ;  /* 0x009896800000b95d */ /* 0x008fea0003900000 */
[----:B------:R-:W3:Y:S02]  /*24e30*/  @!P3 SYNCS.PHASECHK.TRANS64 P3, [R3+URZ+0x32460], R2 ;  /* 0x032460020300b5a7 */ /* 0x000ee4000806007f */
[----:B---3--:R-:W-:Y:S05]  /*24e40*/  @!P3 BRA `(.L_x_8867) ;  /* 0xfffffffc00f0b947 */ /* 0x008fea000383ffff */
[----:B------:R-:W-:Y:S05]  /*24e50*/  BRA `(.L_x_8903) ;  /* 0xffffffe800d47947 */ /* 0x000fea000383ffff */
.L_x_8872:
[----:B-1----:R1:W2:Y:S02]  /*24e60*/  SYNCS.PHASECHK.TRANS64.TRYWAIT P3, [R2+URZ+0x32440], R3 ;  /* 0x03244003020075a7 */ /* 0x0022a4000806017f */
[----:B--2---:R-:W-:Y:S05]  /*24e70*/  @!P3 NANOSLEEP.SYNCS 0x989680 ;  /* 0x009896800000b95d */ /* 0x004fea0003900000 */
[----:B------:R-:W2:Y:S02]  /*24e80*/  @!P3 SYNCS.PHASECHK.TRANS64 P3, [R2+URZ+0x32440], R3 ;  /* 0x032440030200b5a7 */ /* 0x000ea4000806007f */
[----:B--2---:R-:W-:Y:S05]  /*24e90*/  @!P3 BRA `(.L_x_8872) ;  /* 0xfffffffc00f0b947 */ /* 0x004fea000383ffff */
[----:B------:R-:W-:Y:S05]  /*24ea0*/  BRA `(.L_x_8904) ;  /* 0xffffffec00e47947 */ /* 0x000fea000383ffff */
.L_x_8874:
[----:B--2---:R2:W3:Y:S02]  /*24eb0*/  SYNCS.PHASECHK.TRANS64.TRYWAIT P3, [R2+URZ+0x32460], R3 ;  /* 0x03246003020075a7 */ /* 0x0044e4000806017f */
[----:B---3--:R-:W-:Y:S05]  /*24ec0*/  @!P3 NANOSLEEP.SYNCS 0x989680 ;  /* 0x009896800000b95d */ /* 0x008fea0003900000 */
[----:B------:R-:W3:Y:S02]  /*24ed0*/  @!P3 SYNCS.PHASECHK.TRANS64 P3, [R2+URZ+0x32460], R3 ;  /* 0x032460030200b5a7 */ /* 0x000ee4000806007f */
[----:B---3--:R-:W-:Y:S05]  /*24ee0*/  @!P3 BRA `(.L_x_8874) ;  /* 0xfffffffc00f0b947 */ /* 0x008fea000383ffff */
[----:B------:R-:W-:Y:S05]  /*24ef0*/  BRA `(.L_x_8905) ;  /* 0xfffffff000347947 */ /* 0x000fea000383ffff */
.L_x_8879:
[----:B------:R-:W-:Y:S01]  /*24f00*/  BSSY B0, `(.L_x_8906) ;  /* 0x0000007000007945 */ /* 0x000fe20003800000 */
[----:B------:R-:W-:Y:S02]  /*24f10*/  IMAD.MOV.U32 R12, RZ, RZ, RZ ;  /* 0x000000ffff0c7224 */ /* 0x000fe400078e00ff */
[----:B------:R-:W-:Y:S02]  /*24f20*/  IMAD.MOV.U32 R11, RZ, RZ, 0x1f ;  /* 0x0000001fff0b7424 */ /* 0x000fe400078e00ff */
[----:B------:R-:W-:-:S07]  /*24f30*/  IMAD.MOV.U32 R15, RZ, RZ, -0x1 ;  /* 0xffffffffff0f7424 */ /* 0x000fce00078e00ff */
[----:B-12---:R-:W-:Y:S05]  /*24f40*/  WARPSYNC.COLLECTIVE R15, `(.L_x_8907) ;  /* 0x000000000f087348 */ /* 0x006fea0003c00000 */
[----:B------:R3:W4:Y:S02]  /*24f50*/  SHFL.IDX P6, R14, R13, R12, R11 ;  /* 0x0000000c0d0e7389 */ /* 0x00072400000c000b */
[----:B-1234-:R-:W-:Y:S01]  /*24f60*/  ENDCOLLECTIVE ;  /* 0x000000000000791b */ /* 0x01efe20003800000 */
.L_x_8907:
[----:B------:R-:W-:Y:S05]  /*24f70*/  BSYNC B0 ;  /* 0x0000000000007941 */ /* 0x000fea0003800000 */
.L_x_8906:
[----:B------:R-:W-:Y:S05]  /*24f80*/  BRA `(.L_x_8908) ;  /* 0xfffffff400287947 */ /* 0x000fea000383ffff */
.L_x_8881:
[----:B-1----:R1:W4:Y:S02]  /*24f90*/  SYNCS.PHASECHK.TRANS64.TRYWAIT P0, [R7+URZ+0x32420], R0 ;  /* 0x03242000070075a7 */ /* 0x002324000800017f */
[----:B----4-:R-:W-:Y:S05]  /*24fa0*/  @!P0 NANOSLEEP.SYNCS 0x989680 ;  /* 0x009896800000895d */ /* 0x010fea0003900000 */
[----:B------:R-:W4:Y:S02]  /*24fb0*/  @!P0 SYNCS.PHASECHK.TRANS64 P0, [R7+URZ+0x32420], R0 ;  /* 0x03242000070085a7 */ /* 0x000f24000800007f */
[----:B----4-:R-:W-:Y:S05]  /*24fc0*/  @!P0 BRA `(.L_x_8881) ;  /* 0xfffffffc00f08947 */ /* 0x010fea000383ffff */
[----:B------:R-:W-:Y:S05]  /*24fd0*/  BRA `(.L_x_8909) ;  /* 0xfffffff4007c7947 */ /* 0x000fea000383ffff */
.L_x_8885:
[----:B-1----:R1:W4:Y:S02]  /*24fe0*/  SYNCS.PHASECHK.TRANS64.TRYWAIT P0, [R5+URZ], R4 ;  /* 0x00000004050075a7 */ /* 0x002324000800017f */
[----:B----4-:R-:W-:Y:S05]  /*24ff0*/  @!P0 NANOSLEEP.SYNCS 0x989680 ;  /* 0x009896800000895d */ /* 0x010fea0003900000 */
[----:B------:R-:W4:Y:S02]  /*25000*/  @!P0 SYNCS.PHASECHK.TRANS64 P0, [R5+URZ], R4 ;  /* 0x00000004050085a7 */ /* 0x000f24000800007f */
[----:B----4-:R-:W-:Y:S05]  /*25010*/  @!P0 BRA `(.L_x_8885) ;  /* 0xfffffffc00f08947 */ /* 0x010fea000383ffff */
[----:B------:R-:W-:Y:S05]  /*25020*/  BRA `(.L_x_8910) ;  /* 0xfffffff400d07947 */ /* 0x000fea000383ffff */
.L_x_8886:
[----:B----4-:R4:W1:Y:S02]  /*25030*/  SYNCS.PHASECHK.TRANS64.TRYWAIT P0, [R3+URZ], R0 ;  /* 0x00000000030075a7 */ /* 0x010864000800017f */
[----:B-1----:R-:W-:Y:S05]  /*25040*/  @!P0 NANOSLEEP.SYNCS 0x989680 ;  /* 0x009896800000895d */ /* 0x002fea0003900000 */
[----:B------:R-:W1:Y:S02]  /*25050*/  @!P0 SYNCS.PHASECHK.TRANS64 P0, [R3+URZ], R0 ;  /* 0x00000000030085a7 */ /* 0x000e64000800007f */
[----:B-1----:R-:W-:Y:S05]  /*25060*/  @!P0 BRA `(.L_x_8886) ;  /* 0xfffffffc00f08947 */ /* 0x002fea000383ffff */
[----:B------:R-:W-:Y:S05]  /*25070*/  BRA `(.L_x_8911) ;  /* 0xfffffff400c47947 */ /* 0x000fea000383ffff */
.L_x_8888:
[----:B-1----:R1:W4:Y:S02]  /*25080*/  SYNCS.PHASECHK.TRANS64.TRYWAIT P0, [R5+URZ], R4 ;  /* 0x00000004050075a7 */ /* 0x002324000800017f */
[----:B----4-:R-:W-:Y:S05]  /*25090*/  @!P0 NANOSLEEP.SYNCS 0x989680 ;  /* 0x009896800000895d */ /* 0x010fea0003900000 */
[----:B------:R-:W4:Y:S02]  /*250a0*/  @!P0 SYNCS.PHASECHK.TRANS64 P0, [R5+URZ], R4 ;  /* 0x00000004050085a7 */ /* 0x000f24000800007f */
[----:B----4-:R-:W-:Y:S05]  /*250b0*/  @!P0 BRA `(.L_x_8888) ;  /* 0xfffffffc00f08947 */ /* 0x010fea000383ffff */
[----:B------:R-:W-:Y:S05]  /*250c0*/  BRA `(.L_x_8912) ;  /* 0xfffffff400c87947 */ /* 0x000fea000383ffff */
        .type           $_ZN7cutlass13device_kernelIN5flash11enable_sm90INS1_16FlashAttnFwdSm90INS1_25CollectiveMainloopFwdSm90ILi2EN4cute5tupleIJNS5_1CILi1EEES8_S8_EEENS6_IJNS7_ILi128EEENS7_ILi96EEENS7_ILi64EEEEEELi256ENS_10bfloat16_tEfNS_4arch4Sm90ELb0ELb1ELb1ELb0ELb0ELb0ELb1ELb1ELb0ELb0ELb0ELb0EEENS1_21CollectiveEpilogueFwdINS6_IJSA_NS7_ILi256EEESB_EEES9_SE_SG_Li256ELb0ELb0ELb0ELb0EEENS1_30DynamicPersistentTileSchedulerILi256ELi32ELb0ELb0ELb1EEEEEEEEEvNT_6ParamsE$_ZZN5flash25CollectiveMainloopFwdSm90ILi2EN4cute5tupleIJNS1_1CILi1EEES4_S4_EEENS2_IJNS3_ILi128EEENS3_ILi96EEENS3_ILi64EEEEEELi256EN7cutlass10bfloat16_tEfNSA_4arch4Sm90ELb0ELb1ELb1ELb0ELb0ELb0ELb1ELb1ELb0ELb0ELb0ELb0EE3mmaINS_16FlashAttnFwdSm90ISE_NS_21CollectiveEpilogueFwdINS2_IJS6_NS3_ILi256EEES7_EEES5_SB_SD_Li256ELb0ELb0ELb0ELb0EEENS_30DynamicPersistentTileSchedulerILi256ELi32ELb0ELb0ELb1EEEE13SharedStorageENS1_6TensorINS1_11ArrayEngineIfLm128EEENS1_6LayoutINS2_IJNS2_IJNS3_ILi2EEEST_NS3_ILi32EEEEEES4_S4_EEENS2_IJNS2_IJS4_ST_NS3_ILi4EEEEEENS3_ILi0EEESZ_EEEEEEENS_7SoftmaxILi2ELi0EEEEEbRKNSE_6ParamsENSA_25PipelineTmaAsyncNoClusterILi2ENSA_16PipelineTmaAsyncILi2EEEEES1B_RNSA_13PipelineStateILj2EEERT0_RT1_iRiRKNS_16SeqlenInfoQKNewKILb0ELb0EEENS2_IJiiiiEEERT_ENKUliT_T0_T1_E_clIZSF_ISO_S12_S14_EbS17_S1B_S1B_S1E_S1G_S1I_iS1J_S1N_S1O_S1Q_EUlRS1R_iE1_NS3_ILb0EEENS3_ILb1EEEEEDaiS1R_S1S_S1T_,@function
        .size           $_ZN7cutlass13device_kernelIN5flash11enable_sm90INS1_16FlashAttnFwdSm90INS1_25CollectiveMainloopFwdSm90ILi2EN4cute5tupleIJNS5_1CILi1EEES8_S8_EEENS6_IJNS7_ILi128EEENS7_ILi96EEENS7_ILi64EEEEEELi256ENS_10bfloat16_tEfNS_4arch4Sm90ELb0ELb1ELb1ELb0ELb0ELb0ELb1ELb1ELb0ELb0ELb0ELb0EEENS1_21CollectiveEpilogueFwdINS6_IJSA_NS7_ILi256EEESB_EEES9_SE_SG_Li256ELb0ELb0ELb0ELb0EEENS1_30DynamicPersistentTileSchedulerILi256ELi32ELb0ELb0ELb1EEEEEEEEEvNT_6ParamsE$_ZZN5flash25CollectiveMainloopFwdSm90ILi2EN4cute5tupleIJNS1_1CILi1EEES4_S4_EEENS2_IJNS3_ILi128EEENS3_ILi96EEENS3_ILi64EEEEEELi256EN7cutlass10bfloat16_tEfNSA_4arch4Sm90ELb0ELb1ELb1ELb0ELb0ELb0ELb1ELb1ELb0ELb0ELb0ELb0EE3mmaINS_16FlashAttnFwdSm90ISE_NS_21CollectiveEpilogueFwdINS2_IJS6_NS3_ILi256EEES7_EEES5_SB_SD_Li256ELb0ELb0ELb0ELb0EEENS_30DynamicPersistentTileSchedulerILi256ELi32ELb0ELb0ELb1EEEE13SharedStorageENS1_6TensorINS1_11ArrayEngineIfLm128EEENS1_6LayoutINS2_IJNS2_IJNS3_ILi2EEEST_NS3_ILi32EEEEEES4_S4_EEENS2_IJNS2_IJS4_ST_NS3_ILi4EEEEEENS3_ILi0EEESZ_EEEEEEENS_7SoftmaxILi2ELi0EEEEEbRKNSE_6ParamsENSA_25PipelineTmaAsyncNoClusterILi2ENSA_16PipelineTmaAsyncILi2EEEEES1B_RNSA_13PipelineStateILj2EEERT0_RT1_iRiRKNS_16SeqlenInfoQKNewKILb0ELb0EEENS2_IJiiiiEEERT_ENKUliT_T0_T1_E_clIZSF_ISO_S12_S14_EbS17_S1B_S1B_S1E_S1G_S1I_iS1J_S1N_S1O_S1Q_EUlRS1R_iE1_NS3_ILb0EEENS3_ILb1EEEEEDaiS1R_S1S_S1T_,(.L_x_11966 - $_ZN7cutlass13device_kernelIN5flash11enable_sm90INS1_16FlashAttnFwdSm90INS1_25CollectiveMainloopFwdSm90ILi2EN4cute5tupleIJNS5_1CILi1EEES8_S8_EEENS6_IJNS7_ILi128EEENS7_ILi96EEENS7_ILi64EEEEEELi256ENS_10bfloat16_tEfNS_4arch4Sm90ELb0ELb1ELb1ELb0ELb0ELb0ELb1ELb1ELb0ELb0ELb0ELb0EEENS1_21CollectiveEpilogueFwdINS6_IJSA_NS7_ILi256EEESB_EEES9_SE_SG_Li256ELb0ELb0ELb0ELb0EEENS1_30DynamicPersistentTileSchedulerILi256ELi32ELb0ELb0ELb1EEEEEEEEEvNT_6ParamsE$_ZZN5flash25CollectiveMainloopFwdSm90ILi2EN4cute5tupleIJNS1_1CILi1EEES4_S4_EEENS2_IJNS3_ILi128EEENS3_ILi96EEENS3_ILi64EEEEEELi256EN7cutlass10bfloat16_tEfNSA_4arch4Sm90ELb0ELb1ELb1ELb0ELb0ELb0ELb1ELb1ELb0ELb0ELb0ELb0EE3mmaINS_16FlashAttnFwdSm90ISE_NS_21CollectiveEpilogueFwdINS2_IJS6_NS3_ILi256EEES7_EEES5_SB_SD_Li256ELb0ELb0ELb0ELb0EEENS_30DynamicPersistentTileSchedulerILi256ELi32ELb0ELb0ELb1EEEE13SharedStorageENS1_6TensorINS1_11ArrayEngineIfLm128EEENS1_6LayoutINS2_IJNS2_IJNS3_ILi2EEEST_NS3_ILi32EEEEEES4_S4_EEENS2_IJNS2_IJS4_ST_NS3_ILi4EEEEEENS3_ILi0EEESZ_EEEEEEENS_7SoftmaxILi2ELi0EEEEEbRKNSE_6ParamsENSA_25PipelineTmaAsyncNoClusterILi2ENSA_16PipelineTmaAsyncILi2EEEEES1B_RNSA_13PipelineStateILj2EEERT0_RT1_iRiRKNS_16SeqlenInfoQKNewKILb0ELb0EEENS2_IJiiiiEEERT_ENKUliT_T0_T1_E_clIZSF_ISO_S12_S14_EbS17_S1B_S1B_S1E_S1G_S1I_iS1J_S1N_S1O_S1Q_EUlRS1R_iE1_NS3_ILb0EEENS3_ILb1EEEEEDaiS1R_S1S_S1T_)
$_ZN7cutlass13device_kernelIN5flash11enable_sm90INS1_16FlashAttnFwdSm90INS1_25CollectiveMainloopFwdSm90ILi2EN4cute5tupleIJNS5_1CILi1EEES8_S8_EEENS6_IJNS7_ILi128EEENS7_ILi96EEENS7_ILi64EEEEEELi256ENS_10bfloat16_tEfNS_4arch4Sm90ELb0ELb1ELb1ELb0ELb0ELb0ELb1ELb1ELb0ELb0ELb0ELb0EEENS1_21CollectiveEpilogueFwdINS6_IJSA_NS7_ILi256EEESB_EEES9_SE_SG_Li256ELb0ELb0ELb0ELb0EEENS1_30DynamicPersistentTileSchedulerILi256ELi32ELb0ELb0ELb1EEEEEEEEEvNT_6ParamsE$_ZZN5flash25CollectiveMainloopFwdSm90ILi2EN4cute5tupleIJNS1_1CILi1EEES4_S4_EEENS2_IJNS3_ILi128EEENS3_ILi96EEENS3_ILi64EEEEEELi256EN7cutlass10bfloat16_tEfNSA_4arch4Sm90ELb0ELb1ELb1ELb0ELb0ELb0ELb1ELb1ELb0ELb0ELb0ELb0EE3mmaINS_16FlashAttnFwdSm90ISE_NS_21CollectiveEpilogueFwdINS2_IJS6_NS3_ILi256EEES7_EEES5_SB_SD_Li256ELb0ELb0ELb0ELb0EEENS_30DynamicPersistentTileSchedulerILi256ELi32ELb0ELb0ELb1EEEE13SharedStorageENS1_6TensorINS1_11ArrayEngineIfLm128EEENS1_6LayoutINS2_IJNS2_IJNS3_ILi2EEEST_NS3_ILi32EEEEEES4_S4_EEENS2_IJNS2_IJS4_ST_NS3_ILi4EEEEEENS3_ILi0EEESZ_EEEEEEENS_7SoftmaxILi2ELi0EEEEEbRKNSE_6ParamsENSA_25PipelineTmaAsyncNoClusterILi2ENSA_16PipelineTmaAsyncILi2EEEEES1B_RNSA_13PipelineStateILj2EEERT0_RT1_iRiRKNS_16SeqlenInfoQKNewKILb0ELb0EEENS2_IJiiiiEEERT_ENKUliT_T0_T1_E_clIZSF_ISO_S12_S14_EbS17_S1B_S1B_S1E_S1G_S1I_iS1J_S1N_S1O_S1Q_EUlRS1R_iE1_NS3_ILb0EEENS3_ILb1EEEEEDaiS1R_S1S_S1T_:
[----:B------:R-:W-:Y:S05]  /*250d0*/  YIELD ;  /* 0x0000000000007946 */ /* 0x000fea0003800000 */
[----:B------:R-:W-:Y:S02]  /*250e0*/  ULDC UR4, c[0x0][0x20] ;  /* 0x0000080000047ab9 */ /* 0x000fe40000000800 */
[----:B------:R-:W-:-:S05]  /*250f0*/  VIADD R0, R0, -UR4 ;  /* 0x8000000400007c36 */ /* 0x000fca0008000000 */
[----:B------:R-:W2:Y:S01]  /*25100*/  LDL.64 R2, [R0] ;  /* 0x0000000000027983 */ /* 0x000ea20000100a00 */
[----:B------:R-:W1:Y:S02]  /*25110*/  LDC.64 R4, c[0x0][0x208] ;  /* 0x00008200ff047b82 */ /* 0x000e640000000a00 */
[----:B-1----:R-:W-:Y:S02]  /*25120*/  R2UR UR4, R4 ;  /* 0x00000000040472ca */ /* 0x002fe400000e0000 */
[----:B------:R-:W-:-:S13]  /*25130*/  R2UR UR5, R5 ;  /* 0x00000000050572ca */ /* 0x000fda00000e0000 */
[----:B--2---:R-:W2:Y:S01]  /*25140*/  LD.E R6, desc[UR4][R2.64] ;  /* 0x0000000402067980 */ /* 0x004ea2000c101900 */
[----:B------:R-:W-:Y:S02]  /*25150*/  R2UR UR4, R4 ;  /* 0x00000000040472ca */ /* 0x000fe400000e0000 */
[----:B------:R-:W-:Y:S01]  /*25160*/  R2UR UR5, R5 ;  /* 0x00000000050572ca */ /* 0x000fe200000e0000 */
[----:B--2---:R-:W-:-:S12]  /*25170*/  VIADD R11, R6, 0x1 ;  /* 0x00000001060b7836 */ /* 0x004fd80000000000 */
[----:B------:R-:W2:Y:S01]  /*25180*/  LD.E R6, desc[UR4][R2.64+0x8] ;  /* 0x0000080402067980 */ /* 0x000ea2000c101900 */
[----:B------:R-:W-:-:S13]  /*25190*/  ISETP.NE.AND P0, PT, R11, 0x2, PT ;  /* 0x000000020b00780c */ /* 0x000fda0003f05270 */
[----:B------:R-:W-:Y:S02]  /*251a0*/  @!P0 R2UR UR6, R4 ;  /* 0x00000000040682ca */ /* 0x000fe400000e0000 */
[----:B------:R-:W-:-:S13]  /*251b0*/  @!P0 R2UR UR7, R5 ;  /* 0x00000000050782ca */ /* 0x000fda00000e0000 */
[----:B------:R-:W3:Y:S01]  /*251c0*/  @!P0 LD.E R7, desc[UR6][R2.64+0x4] ;  /* 0x0000040602078980 */ /* 0x000ee2000c101900 */
[C---:B------:R-:W-:Y:S02]  /*251d0*/  R2UR UR4, R4.reuse ;  /* 0x00000000040472ca */ /* 0x040fe400000e0000 */
[C---:B------:R-:W-:Y:S02]  /*251e0*/  R2UR UR5, R5.reuse ;  /* 0x00000000050572ca */ /* 0x040fe400000e0000 */
[C---:B------:R-:W-:Y:S02]  /*251f0*/  R2UR UR6, R4.reuse ;  /* 0x00000000040672ca */ /* 0x040fe400000e0000 */
[C---:B------:R-:W-:Y:S02]  /*25200*/  R2UR UR7, R5.reuse ;  /* 0x00000000050772ca */ /* 0x040fe400000e0000 */
[----:B------:R-:W-:Y:S02]  /*25210*/  @!P0 R2UR UR8, R4 ;  /* 0x00000000040882ca */ /* 0x000fe400000e0000 */
[----:B------:R-:W-:-:S02]  /*25220*/  @!P0 R2UR UR9, R5 ;  /* 0x00000000050982ca */ /* 0x000fc400000e0000 */
[----:B------:R-:W-:Y:S02]  /*25230*/  @!P0 R2UR UR10, R4 ;  /* 0x00000000040a82ca */ /* 0x000fe400000e0000 */
[----:B------:R-:W-:Y:S01]  /*25240*/  @!P0 R2UR UR11, R5 ;  /* 0x00000000050b82ca */ /* 0x000fe200000e0000 */
[----:B------:R1:W-:Y:S08]  /*25250*/  ST.E desc[UR4][R2.64], R11 ;  /* 0x0000000b02007985 */ /* 0x0003f0000c101904 */
[----:B------:R4:W-:Y:S01]  /*25260*/  @!P0 ST.E desc[UR8][R2.64], RZ ;  /* 0x000000ff02008985 */ /* 0x0009e2000c101908 */
[----:B--2---:R-:W-:-:S05]  /*25270*/  VIADD R13, R6, 0x1 ;  /* 0x00000001060d7836 */ /* 0x004fca0000000000 */
[----:B------:R4:W-:Y:S01]  /*25280*/  ST.E desc[UR6][R2.64+0x8], R13 ;  /* 0x0000080d02007985 */ /* 0x0009e2000c101906 */
[----:B---3--:R-:W-:-:S05]  /*25290*/  @!P0 LOP3.LUT R15, R7, 0x1, RZ, 0x3c, !PT ;  /* 0x00000001070f8812 */ /* 0x008fca00078e3cff */
[----:B------:R4:W-:Y:S04]  /*252a0*/  @!P0 ST.E desc[UR10][R2.64+0x4], R15 ;  /* 0x0000040f02008985 */ /* 0x0009e8000c10190a */
[----:B------:R-:W2:Y:S01]  /*252b0*/  LDL.64 R8, [R0+0x18] ;  /* 0x0000180000087983 */ /* 0x000ea20000100a00 */
[----:B------:R-:W-:Y:S02]  /*252c0*/  R2UR UR4, R4 ;  /* 0x00000000040472ca */ /* 0x000fe400000e0000 */
[----:B------:R-:W-:Y:S01]  /*252d0*/  R2UR UR5, R5 ;  /* 0x00000000050572ca */ /* 0x000fe200000e0000 */
[----:B------:R-:W3:-:S12]  /*252e0*/  LDL.64 R6, [R0] ;  /* 0x0000000000067983 */ /* 0x000ed80000100a00 */
[----:B--2---:R-:W2:Y:S01]  /*252f0*/  LD.E R14, desc[UR4][R8.64+0x1c] ;  /* 0x00001c04080e7980 */ /* 0x004ea2000c101900 */
[C---:B------:R-:W-:Y:S02]  /*25300*/  R2UR UR4, R4.reuse ;  /* 0x00000000040472ca */ /* 0x040fe400000e0000 */
[C---:B------:R-:W-:Y:S02]  /*25310*/  R2UR UR5, R5.reuse ;  /* 0x00000000050572ca */ /* 0x040fe400000e0000 */
[----:B------:R-:W-:Y:S02]  /*25320*/  R2UR UR6, R4 ;  /* 0x00000000040672ca */ /* 0x000fe400000e0000 */
[----:B------:R-:W-:Y:S01]  /*25330*/  R2UR UR7, R5 ;  /* 0x00000000050772ca */ /* 0x000fe200000e0000 */
[----:B------:R-:W-:Y:S08]  /*25340*/  BSSY B3, `(.L_x_8913) ;  /* 0x0000007000037945 */ /* 0x000ff00003800000 */
[----:B---3--:R4:W5:Y:S04]  /*25350*/  LD.E R12, desc[UR4][R6.64] ;  /* 0x00000004060c7980 */ /* 0x008968000c101900 */
[----:B-1----:R4:W5:Y:S01]  /*25360*/  LD.E R11, desc[UR6][R6.64+0x4] ;  /* 0x00000406060b7980 */ /* 0x002962000c101900 */
[----:B--2---:R-:W-:-:S04]  /*25370*/  LOP3.LUT R14, R14, 0x1, RZ, 0xfc, !PT ;  /* 0x000000010e0e7812 */ /* 0x004fc800078efcff */
[----:B------:R-:W-:-:S13]  /*25380*/  ISETP.NE.AND P0, PT, R14, 0x3, PT ;  /* 0x000000030e00780c */ /* 0x000fda0003f05270 */
[----:B----4-:R-:W-:Y:S05]  /*25390*/  @!P0 BRA `(.L_x_8914) ;  /* 0x0000000000048947 */ /* 0x010fea0003800000 */
[----:B------:R-:W-:Y:S01]  /*253a0*/  BPT.TRAP 0x1 ;  /* 0x000000040000795c */ /* 0x000fe20000300000 */
.L_x_8914:
[----:B------:R-:W-:Y:S05]  /*253b0*/  BSYNC B3 ;  /* 0x0000000000037941 */ /* 0x000fea0003800000 */
.L_x_8913:
[----:B------:R-:W-:Y:S02]  /*253c0*/  R2UR UR4, R4 ;  /* 0x00000000040472ca */ /* 0x000fe400000e0000 */
[----:B------:R-:W-:-:S13]  /*253d0*/  R2UR UR5, R5 ;  /* 0x00000000050572ca */ /* 0x000fda00000e0000 */
[----:B------:R-:W2:Y:S01]  /*253e0*/  LD.E.64 R2, desc[UR4][R8.64+0x8] ;  /* 0x0000080408027980 */ /* 0x000ea2000c101b00 */
[----:B-----5:R-:W-:Y:S02]  /*253f0*/  SHF.L.U32 R13, R11, 0x1f, RZ ;  /* 0x0000001f0b0d7819 */ /* 0x020fe400000006ff */
[----:B--2---:R-:W-:-:S05]  /*25400*/  MOV R3, R2 ;  /* 0x0000000200037202 */ /* 0x004fca0000000f00 */
[----:B------:R-:W-:-:S04]  /*25410*/  IMAD R12, R12, 0x8, R3 ;  /* 0x000000080c0c7824 */ /* 0x000fc800078e0203 */
[----:B------:R1:W2:Y:S01]  /*25420*/  SYNCS.PHASECHK.TRANS64.TRYWAIT P0, [R12+URZ], R13 ;  /* 0x0000000d0c0075a7 */ /* 0x0002a2000800017f */
[----:B------:R-:W3:Y:S01]  /*25430*/  LD.E R11, desc[UR4][R8.64+0x1c] ;  /* 0x00001c04080b7980 */ /* 0x000ee2000c101900 */
[----:B------:R-:W-:Y:S02]  /*25440*/  R2UR UR6, R4 ;  /* 0x00000000040672ca */ /* 0x000fe400000e0000 */
[----:B------:R-:W-:Y:S01]  /*25450*/  R2UR UR7, R5 ;  /* 0x00000000050772ca */ /* 0x000fe200000e0000 */
[----:B------:R1:W5:Y:S01]  /*25460*/  LD.E R2, desc[UR4][R6.64] ;  /* 0x0000000406027980 */ /* 0x000362000c101900 */
[----:B------:R-:W-:Y:S11]  /*25470*/  BSSY B3, `(.L_x_8915) ;  /* 0x0000006000037945 */ /* 0x000ff60003800000 */
[----:B------:R1:W5:Y:S01]  /*25480*/  LD.E R3, desc[UR6][R6.64+0x4] ;  /* 0x0000040606037980 */ /* 0x000362000c101900 */
[----:B---3--:R-:W-:-:S04]  /*25490*/  LOP3.LUT R11, R11, 0x1, RZ, 0xfc, !PT ;  /* 0x000000010b0b7812 */ /* 0x008fc800078efcff */
[----:B------:R-:W-:-:S13]  /*254a0*/  ISETP.NE.AND P1, PT, R11, 0x3, PT ;  /* 0x000000030b00780c */ /* 0x000fda0003f25270 */
[----:B-12---:R-:W-:Y:S05]  /*254b0*/  @!P1 BRA `(.L_x_8916) ;  /* 0x0000000000049947 */ /* 0x006fea0003800000 */
[----:B------:R-:W-:Y:S01]  /*254c0*/  BPT.TRAP 0x1 ;  /* 0x000000040000795c */ /* 0x000fe20000300000 */
.L_x_8916:
[----:B------:R-:W-:Y:S05]  /*254d0*/  BSYNC B3 ;  /* 0x0000000000037941 */ /* 0x000fea0003800000 */
.L_x_8915:
[----:B------:R-:W-:Y:S04]  /*254e0*/  BSSY B3, `(.L_x_8917) ;  /* 0x000000a000037945 */ /* 0x000fe80003800000 */
[----:B------:R-:W-:Y:S05]  /*254f0*/  @P0 BRA `(.L_x_8918) ;  /* 0x0000000000200947 */ /* 0x000fea0003800000 */
[----:B------:R-:W-:Y:S02]  /*25500*/  R2UR UR4, R4 ;  /* 0x00000000040472ca */ /* 0x000fe400000e0000 */
[----:B------:R-:W-:-:S13]  /*25510*/  R2UR UR5, R5 ;  /* 0x00000000050572ca */ /* 0x000fda00000e0000 */
[----:B------:R-:W2:Y:S01]  /*25520*/  LD.E.64 R8, desc[UR4][R8.64+0x8] ;  /* 0x0000080408087980 */ /* 0x000ea2000c101b00 */
[----:B-----5:R-:W-:Y:S02]  /*25530*/  SHF.L.U32 R3, R3, 0x1f, RZ ;  /* 0x0000001f03037819 */ /* 0x020fe400000006ff */
[----:B--2---:R-:W-:-:S05]  /*25540*/  MOV R7, R8 ;  /* 0x0000000800077202 */ /* 0x004fca0000000f00 */
[----:B------:R-:W-:-:S04]  /*25550*/  IMAD R2, R2, 0x8, R7 ;  /* 0x0000000802027824 */ /* 0x000fc800078e0207 */
[----:B------:R-:W1:Y:S02]  /*25560*/  SYNCS.PHASECHK.TRANS64.TRYWAIT P0, [R2+URZ], R3 ;  /* 0x00000003020075a7 */ /* 0x000e64000800017f */
[----:B-1----:R-:W-:Y:S05]  /*25570*/  @!P0 BRA `(.L_x_8919) ;  /* 0x000001b400588947 */ /* 0x002fea0003800000 */
.L_x_8918:
[----:B------:R-:W-:Y:S05]  /*25580*/  BSYNC B3 ;  /* 0x0000000000037941 */ /* 0x000fea0003800000 */
.L_x_8917:
[----:B------:R-:W2:Y:S04]  /*25590*/  LDL.64 R8, [R0] ;  /* 0x0000000000087983 */ /* 0x000ea80000100a00 */
[----:B------:R-:W3:Y:S01]  /*255a0*/  LDL.64 R6, [R0+0x28] ;  /* 0x0000280000067983 */ /* 0x000ee20000100a00 */
[C---:B------:R-:W-:Y:S02]  /*255b0*/  R2UR UR6, R4.reuse ;  /* 0x00000000040672ca */ /* 0x040fe400000e0000 */
[C---:B------:R-:W-:Y:S01]  /*255c0*/  R2UR UR7, R5.reuse ;  /* 0x00000000050772ca */ /* 0x040fe200000e0000 */
[----:B-1---5:R-:W4:Y:S01]  /*255d0*/  LDL.64 R2, [R0+0x20] ;  /* 0x0000200000027983 */ /* 0x022f220000100a00 */
[C---:B------:R-:W-:Y:S02]  /*255e0*/  R2UR UR4, R4.reuse ;  /* 0x00000000040472ca */ /* 0x040fe400000e0000 */
[----:B------:R-:W-:Y:S01]  /*255f0*/  R2UR UR5, R5 ;  /* 0x00000000050572ca */ /* 0x000fe200000e0000 */
[----:B------:R-:W4:Y:S08]  /*25600*/  LDL.64 R12, [R0+0x8] ;  /* 0x00000800000c7983 */ /* 0x000f300000100a00 */
[----:B--2---:R-:W2:Y:S04]  /*25610*/  LD.E R9, desc[UR6][R8.64] ;  /* 0x0000000608097980 */ /* 0x004ea8000c101900 */
[----:B---3--:R-:W2:Y:S01]  /*25620*/  LD.E.64 R14, desc[UR4][R6.64] ;  /* 0x00000004060e7980 */ /* 0x008ea2000c101b00 */
[----:B------:R-:W-:Y:S05]  /*25630*/  WARPSYNC.ALL ;  /* 0x0000000000007948 */ /* 0x000fea0003800000 */
[----:B------:R-:W-:-:S02]  /*25640*/  R2UR UR4, R4 ;  /* 0x00000000040472ca */ /* 0x000fc400000e0000 */
[C---:B------:R-:W-:Y:S02]  /*25650*/  R2UR UR5, R5.reuse ;  /* 0x00000000050572ca */ /* 0x040fe400000e0000 */
[----:B------:R-:W-:Y:S02]  /*25660*/  R2UR UR6, R4 ;  /* 0x00000000040672ca */ /* 0x000fe400000e0000 */
[----:B------:R-:W-:-:S09]  /*25670*/  R2UR UR7, R5 ;  /* 0x00000000050772ca */ /* 0x000fd200000e0000 */
[----:B----4-:R1:W-:Y:S04]  /*25680*/  ST.E desc[UR4][R12.64], RZ ;  /* 0x000000ff0c007985 */ /* 0x0103e8000c101904 */
[----:B------:R-:W3:Y:S01]  /*25690*/  LD.E.64 R6, desc[UR6][R2.64] ;  /* 0x0000000602067980 */ /* 0x000ee2000c101b00 */
[----:B--2---:R-:W-:Y:S01]  /*256a0*/  IMAD R8, R9, 0x300, R14 ;  /* 0x0000030009087824 */ /* 0x004fe200078e020e */
[----:B------:R-:W-:Y:S01]  /*256b0*/  WARPGROUP.ARRIVE ;  /* 0x00000000000079c5 */ /* 0x000fe20000000000 */
[----:B------:R-:W-:Y:S01]  /*256c0*/  IMAD.MOV.U32 R9, RZ, RZ, R15 ;  /* 0x000000ffff097224 */ /* 0x000fe200078e000f */
[----:B------:R-:W-:Y:S01]  /*256d0*/  R2UR UR8, R4 ;  /* 0x00000000040872ca */ /* 0x000fe200000e0000 */
[----:B------:R-:W-:Y:S01]  /*256e0*/  IMAD.MOV.U32 R193, RZ, RZ, 0x1 ;  /* 0x00000001ffc17424 */ /* 0x000fe200078e00ff */
[----:B------:R-:W-:-:S02]  /*256f0*/  R2UR UR6, R8 ;  /* 0x00000000080672ca */ /* 0x000fc400000e0000 */
[----:B------:R-:W-:Y:S02]  /*25700*/  R2UR UR7, R9 ;  /* 0x00000000090772ca */ /* 0x000fe400000e0000 */
[C---:B------:R-:W-:Y:S02]  /*25710*/  R2UR UR9, R5.reuse ;  /* 0x00000000050972ca */ /* 0x040fe400000e0000 */
[----:B------:R-:W-:Y:S02]  /*25720*/  R2UR UR10, R4 ;  /* 0x00000000040a72ca */ /* 0x000fe400000e0000 */
[----:B------:R-:W-:Y:S02]  /*25730*/  R2UR UR11, R5 ;  /* 0x00000000050b72ca */ /* 0x000fe400000e0000 */
[----:B---3--:R-:W-:Y:S02]  /*25740*/  R2UR UR4, R6 ;  /* 0x00000000060472ca */ /* 0x008fe400000e0000 */
[----:B------:R-:W-:-:S13]  /*25750*/  R2UR UR5, R7 ;  /* 0x00000000070572ca */ /* 0x000fda00000e0000 */
[----:B------:R-:W-:Y:S03]  /*25760*/  HGMMA.64x96x16.F32.BF16 R24, gdesc[UR4], RZ, !UPT, gsb0 ;  /* 0x01600000041879f0 */ /* 0x000fe6000c0018ff */
[----:B------:R-:W-:Y:S02]  /*25770*/  WARPGROUP.DEPBAR.LE gsb0, 0x0 ;  /* 0x00008000000079c5 */ /* 0x000fe40000010000 */
[----:B------:R1:W-:Y:S04]  /*25780*/  ST.E desc[UR8][R12.64], R193 ;  /* 0x000000c10c007985 */ /* 0x0003e8000c101908 */
[----:B------:R-:W2:Y:S01]  /*25790*/  LD.E.64 R6, desc[UR10][R2.64] ;  /* 0x0000000a02067980 */ /* 0x000ea2000c101b00 */
[----:B------:R-:W-:Y:S01]  /*257a0*/  VIADD R14, R8, 0x2 ;  /* 0x00000002080e7836 */ /* 0x000fe20000000000 */
[----:B------:R-:W-:Y:S01]  /*257b0*/  R2UR UR7, R15 ;  /* 0x000000000f0772ca */ /* 0x000fe200000e0000 */
[----:B------:R-:W-:Y:S01]  /*257c0*/  WARPGROUP.ARRIVE ;  /* 0x00000000000079c5 */ /* 0x000fe20000000000 */
[----:B------:R-:W-:-:S02]  /*257d0*/  R2UR UR8, R4 ;  /* 0x00000000040872ca */ /* 0x000fc400000e0000 */
[----:B------:R-:W-:Y:S02]  /*257e0*/  R2UR UR6, R14 ;  /* 0x000000000e0672ca */ /* 0x000fe400000e0000 */
[C---:B------:R-:W-:Y:S02]  /*257f0*/  R2UR UR9, R5.reuse ;  /* 0x00000000050972ca */ /* 0x040fe400000e0000 */
[----:B------:R-:W-:Y:S02]  /*25800*/  R2UR UR10, R4 ;  /* 0x00000000040a72ca */ /* 0x000fe400000e0000 */
[----:B------:R-:W-:Y:S01]  /*25810*/  R2UR UR11, R5 ;  /* 0x00000000050b72ca */ /* 0x000fe200000e0000 */
[----:B--2---:R-:W-:Y:S01]  /*25820*/  VIADD R6, R6, 0x2 ;  /* 0x0000000206067836 */ /* 0x004fe20000000000 */
[----:B------:R-:W-:-:S04]  /*25830*/  R2UR UR5, R7 ;  /* 0x00000000070572ca */ /* 0x000fc800000e0000 */
[----:B------:R-:W-:-:S13]  /*25840*/  R2UR UR4, R6 ;  /* 0x00000000060472ca */ /* 0x000fda00000e0000 */
[----:B------:R-:W-:Y:S03]  /*25850*/  HGMMA.64x96x16.F32.BF16 R24, gdesc[UR4], R24, gsb0 ;  /* 0x01600000041879f0 */ /* 0x000fe60008001818 */
        /* <DEDUP_REMOVED lines=19> */
[----:B------:R-:W-:Y:S01]  /*25990*/  WARPGROUP.ARRIVE ;  /* 0x00000000000079c5 */ /* 0x000fe20000000000 */
[----:B------:R-:W-:Y:S01]  /*259a0*/  IMAD.MOV.U32 R9, RZ, RZ, R15 ;  /* 0x000000ffff097224 */ /* 0x000fe200078e000f */
[----:B------:R-:W-:-:S02]  /*259b0*/  R2UR UR8, R4 ;  /* 0x00000000040872ca */ /* 0x000fc400000e0000 */
[----:B------:R-:W-:Y:S02]  /*259c0*/  R2UR UR6, R8 ;  /* 0x00000000080672ca */ /* 0x000fe400000e0000 */
        /* <DEDUP_REMOVED lines=8> */
[----:B------:R-:W2:Y:S01]  /*25a50*/  LDL.64 R6, [R0+0x40] ;  /* 0x0000400000067983 */ /* 0x000ea20000100a00 */
[----:B------:R-:W-:-:S02]  /*25a60*/  R2UR UR4, R4 ;  /* 0x00000000040472ca */ /* 0x000fc400000e0000 */
        /* <DEDUP_REMOVED lines=9> */
[----:B------:R1:W5:Y:S01]  /*25b00*/  LD.E R14, desc[UR6][R2.64+0x4] ;  /* 0x00000406020e7980 */ /* 0x000362000c101900 */
[----:B--2---:R-:W-:-:S04]  /*25b10*/  LOP3.LUT R8, R8, 0x1, RZ, 0xfc, !PT ;  /* 0x0000000108087812 */ /* 0x004fc800078efcff */
[----:B------:R-:W-:-:S13]  /*25b20*/  ISETP.NE.AND P0, PT, R8, 0x3, PT ;  /* 0x000000030800780c */ /* 0x000fda0003f05270 */
[----:B-1----:R-:W-:Y:S05]  /*25b30*/  @!P0 BRA `(.L_x_8921) ;  /* 0x0000000000048947 */ /* 0x002fea0003800000 */
[----:B------:R-:W-:Y:S01]  /*25b40*/  BPT.TRAP 0x1 ;  /* 0x000000040000795c */ /* 0x000fe20000300000 */
.L_x_8921:
[----:B------:R-:W-:Y:S05]  /*25b50*/  BSYNC B3 ;  /* 0x0000000000037941 */ /* 0x000fea0003800000 */
.L_x_8920:
        /* <DEDUP_REMOVED lines=17> */
.L_x_8923:
[----:B------:R-:W-:Y:S05]  /*25c70*/  BSYNC B3 ;  /* 0x0000000000037941 */ /* 0x000fea0003800000 */
.L_x_8922:
        /* <DEDUP_REMOVED lines=10> */
.L_x_8925:
[----:B------:R-:W-:Y:S05]  /*25d20*/  BSYNC B3 ;  /* 0x0000000000037941 */ /* 0x000fea0003800000 */
.L_x_8924:
[----:B------:R-:W2:Y:S04]  /*25d30*/  LDL.64 R12, [R0] ;  /* 0x00000000000c7983 */ /* 0x000ea80000100a00 */
[----:B-1---5:R-:W3:Y:S01]  /*25d40*/  LDL.64 R8, [R0+0x58] ;  /* 0x0000580000087983 */ /* 0x022ee20000100a00 */
[C---:B------:R-:W-:Y:S02]  /*25d50*/  R2UR UR6, R4.reuse ;  /* 0x00000000040672ca */ /* 0x040fe400000e0000 */
[C---:B------:R-:W-:Y:S01]  /*25d60*/  R2UR UR7, R5.reuse ;  /* 0x00000000050772ca */ /* 0x040fe200000e0000 */
[----:B------:R-:W4:Y:S01]  /*25d70*/  LDL.64 R2, [R0+0x48] ;  /* 0x0000480000027983 */ /* 0x000f220000100a00 */
[C---:B------:R-:W-:Y:S02]  /*25d80*/  R2UR UR4, R4.reuse ;  /* 0x00000000040472ca */ /* 0x040fe400000e0000 */
[C---:B------:R-:W-:Y:S01]  /*25d90*/  R2UR UR5, R5.reuse ;  /* 0x00000000050572ca */ /* 0x040fe200000e0000 */
[----:B------:R-:W4:Y:S08]  /*25da0*/  LDL.64 R6, [R0+0x50] ;  /* 0x0000500000067983 */ /* 0x000f300000100a00 */
[----:B--2---:R-:W2:Y:S04]  /*25db0*/  LD.E R13, desc[UR6][R12.64] ;  /* 0x000000060c0d7980 */ /* 0x004ea8000c101900 */
[----:B---3--:R-:W2:Y:S01]  /*25dc0*/  LD.E.64 R14, desc[UR4][R8.64] ;  /* 0x00000004080e7980 */ /* 0x008ea2000c101b00 */
[----:B------:R-:W-:Y:S05]  /*25dd0*/  WARPSYNC.ALL ;  /* 0x0000000000007948 */ /* 0x000fea0003800000 */
[----:B------:R-:W-:Y:S01]  /*25de0*/  R2UR UR6, R4 ;  /* 0x00000000040672ca */ /* 0x000fe200000e0000 */
[----:B------:R-:W3:Y:S01]  /*25df0*/  LDL R19, [R1+0x470] ;  /* 0x0004700001137983 */ /* 0x000ee20000100800 */
[----:B------:R-:W-:-:S02]  /*25e00*/  R2UR UR7, R5 ;  /* 0x00000000050772ca */ /* 0x000fc400000e0000 */
[----:B------:R-:W-:Y:S01]  /*25e10*/  R2UR UR4, R4 ;  /* 0x00000000040472ca */ /* 0x000fe200000e0000 */
[----:B------:R-:W3:Y:S01]  /*25e20*/  LDL R18, [R1+0x474] ;  /* 0x0004740001127983 */ /* 0x000ee20000100800 */
[----:B------:R-:W-:-:S09]  /*25e30*/  R2UR UR5, R5 ;  /* 0x00000000050572ca */ /* 0x000fd200000e0000 */
[----:B----4-:R-:W4:Y:S04]  /*25e40*/  LD.E R11, desc[UR6][R2.64] ;  /* 0x00000006020b7980 */ /* 0x010f28000c101900 */
[----:B------:R-:W3:Y:S01]  /*25e50*/  LD.E.64 R8, desc[UR4][R6.64] ;  /* 0x0000000406087980 */ /* 0x000ee2000c101b00 */
[----:B--2---:R-:W-:Y:S01]  /*25e60*/  IMAD R12, R13, 0xc00, R14 ;  /* 0x00000c000d0c7824 */ /* 0x004fe200078e020e */
[----:B------:R-:W-:Y:S01]  /*25e70*/  WARPGROUP.ARRIVE ;  /* 0x00000000000079c5 */ /* 0x000fe20000000000 */
[----:B------:R-:W-:Y:S01]  /*25e80*/  IMAD.MOV.U32 R13, RZ, RZ, R15 ;  /* 0x000000ffff0d7224 */ /* 0x000fe200078e000f */
[----:B------:R-:W-:Y:S02]  /*25e90*/  R2UR UR8, R4 ;  /* 0x00000000040872ca */ /* 0x000fe400000e0000 */
[----:B------:R-:W-:-:S02]  /*25ea0*/  R2UR UR6, R12 ;  /* 0x000000000c0672ca */ /* 0x000fc400000e0000 */
[----:B------:R-:W-:Y:S02]  /*25eb0*/  R2UR UR7, R13 ;  /* 0x000000000d0772ca */ /* 0x000fe400000e0000 */
[C---:B------:R-:W-:Y:S02]  /*25ec0*/  R2UR UR9, R5.reuse ;  /* 0x00000000050972ca */ /* 0x040fe400000e0000 */
[----:B------:R-:W-:Y:S02]  /*25ed0*/  R2UR UR10, R4 ;  /* 0x00000000040a72ca */ /* 0x000fe400000e0000 */
[----:B------:R-:W-:Y:S02]  /*25ee0*/  R2UR UR11, R5 ;  /* 0x00000000050b72ca */ /* 0x000fe400000e0000 */
[----:B----4-:R-:W-:Y:S02]  /*25ef0*/  ISETP.NE.U32.AND P0, PT, R11, RZ, PT ;  /* 0x000000ff0b00720c */ /* 0x010fe40003f05070 */
[----:B---3--:R-:W-:-:S02]  /*25f00*/  R2UR UR4, R8 ;  /* 0x00000000080472ca */ /* 0x008fc400000e0000 */
[----:B------:R-:W-:-:S09]  /*25f10*/  R2UR UR5, R9 ;  /* 0x00000000090572ca */ /* 0x000fd200000e0000 */
[----:B------:R-:W-:-:S05]  /*25f20*/  VOTEU.ANY UP0, P0 ;  /* 0x00000000003f7886 */ /* 0x000fca0000000100 */
[----:B------:R-:W-:Y:S03]  /*25f30*/  HGMMA.64x96x16.F32.BF16 R24, gdesc[UR4], R24, UP0, gsb0 ;  /* 0x01600000041879f0 */ /* 0x000fe6000b801818 */
[----:B------:R-:W-:Y:S02]  /*25f40*/  WARPGROUP.DEPBAR.LE gsb0, 0x0 ;  /* 0x00008000000079c5 */ /* 0x000fe40000010000 */
[----:B------:R-:W-:Y:S04]  /*25f50*/  ST.E desc[UR8][R2.64], R193 ;  /* 0x000000c102007985 */ /* 0x000fe8000c101908 */
        /* <DEDUP_REMOVED lines=212> */
[----:B------:R-:W-:Y:S01]  /*26ca0*/  WARPGROUP.ARRIVE ;  /* 0x00000000000079c5 */ /* 0x000fe20000000000 */
[----:B------:R-:W-:-:S05]  /*26cb0*/  IMAD.MOV.U32 R13, RZ, RZ, R15 ;  /* 0x000000ffff0d7224 */ /* 0x000fca00078e000f */
[----:B------:R-:W1:Y:S01]  /*26cc0*/  S2R R199, SR_TID.X ;  /* 0x0000000000c77919 */ /* 0x000e620000002100 */
[----:B------:R-:W-:Y:S02]  /*26cd0*/  R2UR UR8, R4 ;  /* 0x00000000040872ca */ /* 0x000fe400000e0000 */
[----:B------:R-:W-:Y:S02]  /*26ce0*/  R2UR UR6, R12 ;  /* 0x000000000c0672ca */ /* 0x000fe400000e0000 */
[----:B------:R-:W-:Y:S02]  /*26cf0*/  R2UR UR7, R13 ;  /* 0x000000000d0772ca */ /* 0x000fe400000e0000 */
[----:B------:R-:W-:Y:S02]  /*26d00*/  R2UR UR9, R5 ;  /* 0x00000000050972ca */ /* 0x000fe400000e0000 */
[----:B------:R-:W-:Y:S02]  /*26d10*/  LOP3.LUT R163, R163, 0xfffbffff, RZ, 0xc0, !PT ;  /* 0xfffbffffa3a37812 */ /* 0x000fe400078ec0ff */
[----:B-1----:R-:W-:Y:S01]  /*26d20*/  LOP3.LUT P1, RZ, R199, 0x7f, RZ, 0xc0, !PT ;  /* 0x0000007fc7ff7812 */ /* 0x002fe2000782c0ff */
[----:B--2---:R-:W-:Y:S01]  /*26d30*/  VIADD R8, R8, 0xc06 ;  /* 0x00000c0608087836 */ /* 0x004fe20000000000 */
[----:B------:R-:W-:-:S02]  /*26d40*/  R2UR UR5, R9 ;  /* 0x00000000090572ca */ /* 0x000fc400000e0000 */
[----:B------:R-:W-:Y:S02]  /*26d50*/  SHF.R.U32.HI R11, RZ, 0x7, R199 ;  /* 0x00000007ff0b7819 */ /* 0x000fe400000116c7 */
[----:B------:R-:W-:Y:S01]  /*26d60*/  R2UR UR4, R8 ;  /* 0x00000000080472ca */ /* 0x000fe200000e0000 */
[----:B------:R-:W-:Y:S01]  /*26d70*/  IMAD.MOV.U32 R23, RZ, RZ, R158 ;  /* 0x000000ffff177224 */ /* 0x000fe200078e009e */
[C---:B------:R-:W-:Y:S02]  /*26d80*/  R2UR UR12, R4.reuse ;  /* 0x00000000040c72ca */ /* 0x040fe400000e0000 */
[C---:B------:R-:W-:Y:S02]  /*26d90*/  R2UR UR13, R5.reuse ;  /* 0x00000000050d72ca */ /* 0x040fe400000e0000 */
[----:B------:R-:W-:Y:S02]  /*26da0*/  R2UR UR10, R4 ;  /* 0x00000000040a72ca */ /* 0x000fe400000e0000 */
[----:B------:R-:W-:Y:S01]  /*26db0*/  R2UR UR11, R5 ;  /* 0x00000000050b72ca */ /* 0x000fe200000e0000 */
[----:B------:R-:W-:Y:S01]  /*26dc0*/  BSSY B3, `(.L_x_8927) ;  /* 0x00000d4000037945 */ /* 0x000fe20003800000 */
[----:B------:R-:W-:-:S03]  /*26dd0*/  @P1 LOP3.LUT R163, R163, 0x40000, RZ, 0xfc, !PT ;  /* 0x00040000a3a31812 */ /* 0x000fc600078efcff */
[----:B------:R-:W-:Y:S03]  /*26de0*/  HGMMA.64x96x16.F32.BF16 R24, gdesc[UR4], R24, gsb0 ;  /* 0x01600000041879f0 */ /* 0x000fe60008001818 */
[----:B------:R-:W-:Y:S02]  /*26df0*/  WARPGROUP.DEPBAR.LE gsb0, 0x0 ;  /* 0x00008000000079c5 */ /* 0x000fe40000010000 */
[----:B------:R1:W-:Y:S04]  /*26e00*/  ST.E desc[UR8][R2.64], R193 ;  /* 0x000000c102007985 */ /* 0x0003e8000c101908 */
[----:B------:R-:W2:Y:S04]  /*26e10*/  @!P1 LDL.64 R6, [R0+0x18] ;  /* 0x0000180000069983 */ /* 0x000ea80000100a00 */
[----:B------:R-:W3:Y:S01]  /*26e20*/  @!P1 LDL.64 R8, [R0] ;  /* 0x0000000000089983 */ /* 0x000ee20000100a00 */
[----:B------:R-:W-:-:S02]  /*26e30*/  @!P1 R2UR UR4, R4 ;  /* 0x00000000040492ca */ /* 0x000fc400000e0000 */
[C---:B------:R-:W-:Y:S02]  /*26e40*/  @!P1 R2UR UR5, R5.reuse ;  /* 0x00000000050592ca */ /* 0x040fe400000e0000 */
[----:B------:R-:W-:Y:S02]  /*26e50*/  @!P1 R2UR UR6, R4 ;  /* 0x00000000040692ca */ /* 0x000fe400000e0000 */
[----:B------:R-:W-:Y:S02]  /*26e60*/  @!P1 R2UR UR7, R5 ;  /* 0x00000000050792ca */ /* 0x000fe400000e0000 */
[----:B------:R-:W-:-:S05]  /*26e70*/  IADD3 R11, -R11, 0xb, RZ ;  /* 0x0000000b0b0b7810 */ /* 0x000fca0007ffe1ff */
[----:B------:R4:W-:Y:S06]  /*26e80*/  BAR.ARV R11, 0x100 ;  /* 0x0004000b0000751d */ /* 0x0009ec0000002000 */
[----:B--2---:R-:W2:Y:S04]  /*26e90*/  @!P1 LD.E.64 R6, desc[UR4][R6.64+0x30] ;  /* 0x0000300406069980 */ /* 0x004ea8000c101b00 */
[----:B---3--:R-:W1:Y:S01]  /*26ea0*/  @!P1 LD.E R8, desc[UR6][R8.64] ;  /* 0x0000000608089980 */ /* 0x008e62000c101900 */
[----:B--2---:R-:W-:-:S05]  /*26eb0*/  @!P1 MOV R13, R6 ;  /* 0x00000006000d9202 */ /* 0x004fca0000000f00 */
[----:B-1----:R-:W-:-:S05]  /*26ec0*/  @!P1 IMAD R2, R8, 0x8, R13 ;  /* 0x0000000808029824 */ /* 0x002fca00078e020d */
[----:B------:R-:W-:-:S04]  /*26ed0*/  @!P1 PRMT R2, RZ, 0x654, R2 ;  /* 0x00000654ff029816 */ /* 0x000fc80000000002 */
[----:B------:R1:W-:Y:S01]  /*26ee0*/  @!P1 SYNCS.ARRIVE.TRANS64.RED.A1T0 RZ, [R2+URZ], RZ ;  /* 0x000000ff02ff99a7 */ /* 0x0003e2000810043f */
[C---:B------:R-:W-:Y:S02]  /*26ef0*/  R2UR UR4, R4.reuse ;  /* 0x00000000040472ca */ /* 0x040fe400000e0000 */
[C---:B------:R-:W-:Y:S02]  /*26f00*/  R2UR UR5, R5.reuse ;  /* 0x00000000050572ca */ /* 0x040fe400000e0000 */
[C---:B------:R-:W-:Y:S02]  /*26f10*/  R2UR UR8, R4.reuse ;  /* 0x00000000040872ca */ /* 0x040fe400000e0000 */
[C---:B------:R-:W-:Y:S01]  /*26f20*/  R2UR UR9, R5.reuse ;  /* 0x00000000050972ca */ /* 0x040fe200000e0000 */
[----:B-1----:R-:W2:Y:S01]  /*26f30*/  LDL.64 R2, [R0+0x68] ;  /* 0x0000680000027983 */ /* 0x002ea20000100a00 */
[----:B------:R-:W-:Y:S02]  /*26f40*/  IMAD.MOV.U32 R8, RZ, RZ, R18 ;  /* 0x000000ffff087224 */ /* 0x000fe400078e0012 */
[----:B------:R-:W-:Y:S01]  /*26f50*/  IMAD.MOV.U32 R9, RZ, RZ, R19 ;  /* 0x000000ffff097224 */ /* 0x000fe200078e0013 */
[----:B------:R-:W-:Y:S01]  /*26f60*/  R2UR UR6, R4 ;  /* 0x00000000040672ca */ /* 0x000fe200000e0000 */
[----:B------:R-:W3:Y:S01]  /*26f70*/  LD.E R79, desc[UR10][R22.64+0x14] ;  /* 0x0000140a164f7980 */ /* 0x000ee2000c101900 */
[----:B------:R-:W-:-:S06]  /*26f80*/  R2UR UR7, R5 ;  /* 0x00000000050772ca */ /* 0x000fcc00000e0000 */
[----:B------:R1:W4:Y:S04]  /*26f90*/  LD.E R78, desc[UR8][R8.64] ;  /* 0x00000008084e7980 */ /* 0x000328000c101900 */
[----:B--2---:R-:W2:Y:S01]  /*26fa0*/  LD.E.64 R2, desc[UR4][R2.64] ;  /* 0x0000000402027980 */ /* 0x004ea2000c101b00 */
[C---:B------:R-:W-:Y:S02]  /*26fb0*/  R2UR UR4, R4.reuse ;  /* 0x00000000040472ca */ /* 0x040fe400000e0000 */
[C---:B------:R-:W-:Y:S01]  /*26fc0*/  R2UR UR5, R5.reuse ;  /* 0x00000000050572ca */ /* 0x040fe200000e0000 */
[----:B------:R-:W4:Y:S01]  /*26fd0*/  LD.E R6, desc[UR6][R22.64+0x4] ;  /* 0x0000040616067980 */ /* 0x000f22000c101900 */
[----:B------:R-:W-:Y:S02]  /*26fe0*/  R2UR UR8, R4 ;  /* 0x00000000040872ca */ /* 0x000fe400000e0000 */
[----:B------:R-:W-:-:S13]  /*26ff0*/  R2UR UR9, R5 ;  /* 0x00000000050972ca */ /* 0x000fda00000e0000 */
[----:B------:R-:W4:Y:S04]  /*27000*/  LD.E R76, desc[UR8][R22.64+0xc] ;  /* 0x00000c08164c7980 */ /* 0x000f28000c101900 */
[----:B--2---:R-:W2:Y:S01]  /*27010*/  LD.E R74, desc[UR4][R2.64] ;  /* 0x00000004024a7980 */ /* 0x004ea2000c101900 */
[----:B------:R-:W-:Y:S02]  /*27020*/  R2UR UR4, R4 ;  /* 0x00000000040472ca */ /* 0x000fe400000e0000 */
[----:B------:R-:W-:Y:S01]  /*27030*/  R2UR UR5, R5 ;  /* 0x00000000050572ca */ /* 0x000fe200000e0000 */
[----:B------:R-:W4:-:S12]  /*27040*/  LD.E R3, desc[UR12][R22.64+0x18] ;  /* 0x0000180c16037980 */ /* 0x000f18000c101900 */
[----:B------:R-:W4:Y:S01]  /*27050*/  LD.E R75, desc[UR4][R22.64] ;  /* 0x00000004164b7980 */ /* 0x000f22000c101900 */
[----:B------:R-:W-:Y:S02]  /*27060*/  R2UR UR4, R4 ;  /* 0x00000000040472ca */ /* 0x000fe400000e0000 */
[----:B------:R-:W-:-:S13]  /*27070*/  R2UR UR5, R5 ;  /* 0x00000000050572ca */ /* 0x000fda00000e0000 */
[----:B------:R-:W4:Y:S01]  /*27080*/  LD.E R7, desc[UR4][R22.64+0x8] ;  /* 0x0000080416077980 */ /* 0x000f22000c101900 */
[----:B------:R-:W-:Y:S02]  /*27090*/  R2UR UR4, R4 ;  /* 0x00000000040472ca */ /* 0x000fe400000e0000 */
[----:B------:R-:W-:-:S13]  /*270a0*/  R2UR UR5, R5 ;  /* 0x00000000050572ca */ /* 0x000fda00000e0000 */
[----:B------:R-:W4:Y:S01]  /*270b0*/  LD.E R77, desc[UR4][R22.64+0x10] ;  /* 0x00001004164d7980 */ /* 0x000f22000c101900 */
[----:B---3--:R-:W-:Y:S02]  /*270c0*/  IMAD R79, R10, -0x60, R79 ;  /* 0xffffffa00a4f7824 */ /* 0x008fe400078e024f */
[-C--:B--2---:R-:W-:Y:S01]  /*270d0*/  FMUL.FTZ R41, R41, R74.reuse ;  /* 0x0000004a29297220 */ /* 0x084fe20000410000 */
[-C--:B-1----:R-:W-:Y:S01]  /*270e0*/  FMUL.FTZ R9, R49, R74.reuse ;  /* 0x0000004a31097220 */ /* 0x082fe20000410000 */
[-C--:B------:R-:W-:Y:S01]  /*270f0*/  FMUL.FTZ R20, R53, R74.reuse ;  /* 0x0000004a35147220 */ /* 0x080fe20000410000 */
[-C--:B------:R-:W-:Y:S01]  /*27100*/  FMUL.FTZ R8, R25, R74.reuse ;  /* 0x0000004a19087220 */ /* 0x080fe20000410000 */
[-C--:B------:R-:W-:Y:S01]  /*27110*/  FMUL.FTZ R18, R35, R74.reuse ;  /* 0x0000004a23127220 */ /* 0x080fe20000410000 */
[-C--:B------:R-:W-:Y:S01]  /*27120*/  FMUL.FTZ R25, R39, R74.reuse ;  /* 0x0000004a27197220 */ /* 0x080fe20000410000 */
[----:B------:R-:W1:Y:S01]  /*27130*/  MUFU.TANH R35, R41 ;  /* 0x0000002900237308 */ /* 0x000e620000002400 */
[----:B------:R-:W-:-:S07]  /*27140*/  FMUL.FTZ R72, R42, R74 ;  /* 0x0000004a2a487220 */ /* 0x000fce0000410000 */
[----:B------:R2:W3:Y:S08]  /*27150*/  MUFU.TANH R39, R9 ;  /* 0x0000000900277308 */ /* 0x0004f00000002400 */
[----:B------:R4:W1:Y:S01]  /*27160*/  MUFU.TANH R41, R20 ;  /* 0x0000001400297308 */ /* 0x0008620000002400 */
[-C--:B--2---:R-:W-:Y:S01]  /*27170*/  FMUL.FTZ R9, R56, R74.reuse ;  /* 0x0000004a38097220 */ /* 0x084fe20000410000 */
[----:B------:R-:W-:Y:S01]  /*27180*/  FMUL.FTZ R12, R24, R74 ;  /* 0x0000004a180c7220 */ /* 0x000fe20000410000 */
[----:B----4-:R-:W-:-:S05]  /*27190*/  SHF.R.S32.HI R20, RZ, 0x1f, R75 ;  /* 0x0000001fff147819 */ /* 0x010fca000001144b */
[----:B------:R2:W4:Y:S02]  /*271a0*/  MUFU.TANH R42, R9 ;  /* 0x00000009002a7308 */ /* 0x0005240000002400 */
[----:B--2---:R-:W-:-:S04]  /*271b0*/  LEA.HI R9, R20, R75, RZ, 0x7 ;  /* 0x0000004b14097211 */ /* 0x004fc800078f38ff */
[----:B------:R-:W-:Y:S01]  /*271c0*/  LOP3.LUT R24, R9, 0xffffff80, RZ, 0xc0, !PT ;  /* 0xffffff8009187812 */ /* 0x000fe200078ec0ff */
[----:B------:R-:W-:-:S04]  /*271d0*/  FMUL.FTZ R2, R26, R74 ;  /* 0x0000004a1a027220 */ /* 0x000fc80000410000 */
[----:B------:R-:W-:Y:S02]  /*271e0*/  IMAD.IADD R75, R75, 0x1, -R24 ;  /* 0x000000014b4b7824 */ /* 0x000fe400078e0a18 */
[-C--:B------:R-:W-:Y:S01]  /*271f0*/  FMUL.FTZ R11, R27, R74.reuse ;  /* 0x0000004a1b0b7220 */ /* 0x080fe20000410000 */
[-C--:B------:R-:W-:Y:S02]  /*27200*/  FMUL.FTZ R28, R28, R74.reuse ;  /* 0x0000004a1c1c7220 */ /* 0x080fe40000410000 */
[----:B------:R-:W-:Y:S02]  /*27210*/  SHF.R.S32.HI R26, RZ, 0x1f, R75 ;  /* 0x0000001fff1a7819 */ /* 0x000fe4000001144b */
[----:B------:R2:W1:Y:S02]  /*27220*/  MUFU.TANH R80, R28 ;  /* 0x0000001c00507308 */ /* 0x0004640000002400 */
[CC--:B------:R-:W-:Y:S01]  /*27230*/  LEA.HI R27, R26.reuse, R75.reuse, RZ, 0x2 ;  /* 0x0000004b1a1b7211 */ /* 0x0c0fe200078f10ff */
[----:B------:R-:W-:Y:S01]  /*27240*/  FMUL.FTZ R29, R29, R74 ;  /* 0x0000004a1d1d7220 */ /* 0x000fe20000410000 */
[----:B------:R-:W-:-:S02]  /*27250*/  LEA.HI R26, R26, R75, RZ, 0x5 ;  /* 0x0000004b1a1a7211 */ /* 0x000fc400078f28ff */
[----:B--2---:R-:W-:Y:S02]  /*27260*/  LOP3.LUT R28, R27, 0x7ffffffc, RZ, 0xc0, !PT ;  /* 0x7ffffffc1b1c7812 */ /* 0x004fe400078ec0ff */
[----:B------:R2:W1:Y:S03]  /*27270*/  MUFU.TANH R81, R29 ;  /* 0x0000001d00517308 */ /* 0x0004660000002400 */
[----:B------:R-:W-:Y:S01]  /*27280*/  IMAD.IADD R75, R75, 0x1, -R28 ;  /* 0x000000014b4b7824 */ /* 0x000fe200078e0a1c */
[--C-:B------:R-:W-:Y:S02]  /*27290*/  SHF.R.S32.HI R28, RZ, 0x2, R27.reuse ;  /* 0x00000002ff1c7819 */ /* 0x100fe4000001141b */
[----:B--2---:R-:W-:Y:S02]  /*272a0*/  SHF.R.S32.HI R29, RZ, 0x1f, R27 ;  /* 0x0000001fff1d7819 */ /* 0x004fe4000001141b */
[----:B------:R-:W-:-:S02]  /*272b0*/  SHF.R.S32.HI R27, RZ, 0x5, R26 ;  /* 0x00000005ff1b7819 */ /* 0x000fc4000001141a */
[----:B------:R-:W-:Y:S02]  /*272c0*/  SHF.R.S32.HI R26, RZ, 0x7, R9 ;  /* 0x00000007ff1a7819 */ /* 0x000fe40000011409 */
[----:B------:R-:W-:Y:S01]  /*272d0*/  LEA.HI R29, R29, R28, RZ, 0x3 ;  /* 0x0000001c1d1d7211 */ /* 0x000fe200078f18ff */
[----:B------:R-:W-:Y:S01]  /*272e0*/  FMUL.FTZ R40, R40, R74 ;  /* 0x0000004a28287220 */ /* 0x000fe20000410000 */
[----:B------:R-:W-:Y:S01]  /*272f0*/  LEA.HI R9, R9, R26, RZ, 0x1 ;  /* 0x0000001a09097211 */ /* 0x000fe200078f08ff */
[-C--:B------:R-:W-:Y:S01]  /*27300*/  FMUL.FTZ R48, R48, R74.reuse ;  /* 0x0000004a30307220 */ /* 0x080fe20000410000 */
[-C--:B------:R-:W-:Y:S01]  /*27310*/  FMUL.FTZ R19, R52, R74.reuse ;  /* 0x0000004a34137220 */ /* 0x080fe20000410000 */
[----:B------:R-:W-:Y:S01]  /*27320*/  LOP3.LUT R29, R29, 0xfffffff8, RZ, 0xc0, !PT ;  /* 0xfffffff81d1d7812 */ /* 0x000fe200078ec0ff */
[-C--:B------:R-:W-:Y:S01]  /*27330*/  FMUL.FTZ R15, R34, R74.reuse ;  /* 0x0000004a220f7220 */ /* 0x080fe20000410000 */
[-C--:B------:R-:W-:Y:S01]  /*27340*/  FMUL.FTZ R21, R38, R74.reuse ;  /* 0x0000004a26157220 */ /* 0x080fe20000410000 */
[----:B------:R-:W2:Y:S01]  /*27350*/  MUFU.TANH R34, R40 ;  /* 0x0000002800227308 */ /* 0x000ea20000002400 */
[-C--:B------:R-:W-:Y:S01]  /*27360*/  FMUL.FTZ R49, R50, R74.reuse ;  /* 0x0000004a32317220 */ /* 0x080fe20000410000 */
[----:B------:R-:W-:Y:S01]  /*27370*/  LOP3.LUT R9, R9, 0x3fffffe, RZ, 0xc0, !PT ;  /* 0x03fffffe09097812 */ /* 0x000fe200078ec0ff */
[-C--:B------:R-:W-:Y:S01]  /*27380*/  FMUL.FTZ R50, R51, R74.reuse ;  /* 0x0000004a33327220 */ /* 0x080fe20000410000 */
[----:B------:R-:W-:Y:S01]  /*27390*/  FMUL.FTZ R52, R54, R74 ;  /* 0x0000004a36347220 */ /* 0x000fe20000410000 */
[----:B------:R-:W-:-:S02]  /*273a0*/  IMAD R78, R78, 0x8, R27 ;  /* 0x000000084e4e7824 */ /* 0x000fc400078e021b */
[-C--:B------:R-:W-:Y:S01]  /*273b0*/  FMUL.FTZ R13, R30, R74.reuse ;  /* 0x0000004a1e0d7220 */ /* 0x080fe20000410000 */
[-C--:B------:R-:W-:Y:S01]  /*273c0*/  FMUL.FTZ R14, R31, R74.reuse ;  /* 0x0000004a1f0e7220 */ /* 0x080fe20000410000 */
[----:B------:R-:W1:Y:S01]  /*273d0*/  MUFU.TANH R38, R48 ;  /* 0x0000003000267308 */ /* 0x000e620000002400 */
[-C--:B------:R-:W-:Y:S01]  /*273e0*/  FMUL.FTZ R36, R36, R74.reuse ;  /* 0x0000004a24247220 */ /* 0x080fe20000410000 */
[-C--:B------:R-:W-:Y:S01]  /*273f0*/  FMUL.FTZ R37, R37, R74.reuse ;  /* 0x0000004a25257220 */ /* 0x080fe20000410000 */
[-C--:B------:R-:W-:Y:S01]  /*27400*/  FMUL.FTZ R73, R43, R74.reuse ;  /* 0x0000004a2b497220 */ /* 0x080fe20000410000 */
[-C--:B------:R-:W-:Y:S01]  /*27410*/  FMUL.FTZ R44, R44, R74.reuse ;  /* 0x0000004a2c2c7220 */ /* 0x080fe20000410000 */
[-C--:B------:R-:W-:Y:S01]  /*27420*/  FMUL.FTZ R45, R45, R74.reuse ;  /* 0x0000004a2d2d7220 */ /* 0x080fe20000410000 */
[-C--:B------:R-:W-:Y:S01]  /*27430*/  FMUL.FTZ R46, R46, R74.reuse ;  /* 0x0000004a2e2e7220 */ /* 0x080fe20000410000 */
[-C--:B------:R-:W-:Y:S01]  /*27440*/  FMUL.FTZ R47, R47, R74.reuse ;  /* 0x0000004a2f2f7220 */ /* 0x080fe20000410000 */
[----:B------:R3:W1:Y:S01]  /*27450*/  MUFU.TANH R40, R19 ;  /* 0x0000001300287308 */ /* 0x0006620000002400 */
        /* <DEDUP_REMOVED lines=13> */
[----:B------:R-:W-:Y:S01]  /*27530*/  FMUL.FTZ R48, R70, R74 ;  /* 0x0000004a46307220 */ /* 0x000fe20000410000 */
[----:B------:R-:W-:-:S02]  /*27540*/  IMAD R27, R10, -0x60, R7 ;  /* 0xffffffa00a1b7824 */ /* 0x000fc400078e0207 */
[-C--:B------:R-:W-:Y:S01]  /*27550*/  FMUL.FTZ R51, R71, R74.reuse ;  /* 0x0000004a47337220 */ /* 0x080fe20000410000 */
[----:B------:R-:W-:Y:S02]  /*27560*/  IMAD.IADD R29, R28, 0x1, -R29 ;  /* 0x000000011c1d7824 */ /* 0x000fe400078e0a1d */
[-C--:B------:R-:W-:Y:S01]  /*27570*/  FMUL.FTZ R32, R32, R74.reuse ;  /* 0x0000004a20207220 */ /* 0x080fe20000410000 */
[-C--:B------:R-:W-:Y:S01]  /*27580*/  FMUL.FTZ R33, R33, R74.reuse ;  /* 0x0000004a21217220 */ /* 0x080fe20000410000 */
[----:B------:R-:W-:Y:S01]  /*27590*/  FMUL.FTZ R57, R57, R74 ;  /* 0x0000004a39397220 */ /* 0x000fe20000410000 */
[----:B------:R-:W-:Y:S01]  /*275a0*/  IMAD.IADD R9, R26, 0x1, -R9 ;  /* 0x000000011a097824 */ /* 0x000fe200078e0a09 */
[----:B------:R-:W-:Y:S01]  /*275b0*/  ISETP.GE.AND P0, PT, R3, 0x1, PT ;  /* 0x000000010300780c */ /* 0x000fe20003f06270 */
[----:B------:R-:W-:Y:S01]  /*275c0*/  IMAD.U32 R26, R78, 0x10, R29 ;  /* 0x000000104e1a7824 */ /* 0x000fe200078e001d */
[----:B------:R-:W-:Y:S01]  /*275d0*/  IADD3 R28, -R6, 0x1, R27 ;  /* 0x00000001061c7810 */ /* 0x000fe20007ffe11b */
[----:B------:R-:W3:Y:S04]  /*275e0*/  MUFU.TANH R12, R12 ;  /* 0x0000000c000c7308 */ /* 0x000ee80000002400 */
[----:B------:R-:W-:-:S04]  /*275f0*/  IMAD R28, R75, -0x2, R28 ;  /* 0xfffffffe4b1c7824 */ /* 0x000fc800078e021c */
        /* <DEDUP_REMOVED lines=37> */
[----:B------:R-:W-:-:S07]  /*27850*/  IMAD.IADD R66, R28, 0x1, R77 ;  /* 0x000000011c427824 */ /* 0x000fce00078e024d */
[----:B------:R4:W1:Y:S02]  /*27860*/  MUFU.TANH R43, R57 ;  /* 0x00000039002b7308 */ /* 0x0008640000002400 */
[----:B----4-:R-:W-:Y:S01]  /*27870*/  IMAD R57, R9, 0x40, R26 ;  /* 0x0000004009397824 */ /* 0x010fe200078e021a */
[----:B------:R-:W-:Y:S01]  /*27880*/  LOP3.LUT R9, RZ, R76, RZ, 0x33, !PT ;  /* 0x0000004cff097212 */ /* 0x000fe200078e33ff */
[----:B------:R-:W-:-:S04]  /*27890*/  IMAD R26, R10, -0x60, RZ ;  /* 0xffffffa00a1a7824 */ /* 0x000fc800078e02ff */
[----:B------:R-:W-:Y:S02]  /*278a0*/  IMAD.IADD R70, R28, 0x1, R9 ;  /* 0x000000011c467824 */ /* 0x000fe400078e0209 */
[----:B------:R-:W-:Y:S02]  /*278b0*/  IMAD R75, R75, -0x2, R26 ;  /* 0xfffffffe4b4b7824 */ /* 0x000fe400078e021a */
[--C-:B------:R-:W-:Y:S02]  /*278c0*/  IMAD.IADD R58, R66, 0x1, R57.reuse ;  /* 0x00000001423a7824 */ /* 0x100fe400078e0239 */
[----:B------:R-:W-:Y:S01]  /*278d0*/  IMAD.IADD R59, R70, 0x1, R57 ;  /* 0x00000001463b7824 */ /* 0x000fe200078e0239 */
[----:B-123--:R-:W-:Y:S06]  /*278e0*/  @!P0 BRA `(.L_x_8928) ;  /* 0x0000000000848947 */ /* 0x00efec0003800000 */
        /* <DEDUP_REMOVED lines=8> */
[C---:B------:R-:W-:Y:S02]  /*27970*/  R2UR UR4, R4.reuse ;  /* 0x00000000040472ca */ /* 0x040fe400000e0000 */
[C---:B------:R-:W-:Y:S02]  /*27980*/  R2UR UR5, R5.reuse ;  /* 0x00000000050572ca */ /* 0x040fe400000e0000 */
[----:B------:R-:W-:Y:S02]  /*27990*/  R2UR UR6, R4 ;  /* 0x00000000040672ca */ /* 0x000fe400000e0000 */
[----:B------:R-:W-:-:S09]  /*279a0*/  R2UR UR7, R5 ;  /* 0x00000000050772ca */ /* 0x000fd200000e0000 */
[----:B------:R-:W2:Y:S04]  /*279b0*/  LD.E R9, desc[UR4][R22.64+0x1c] ;  /* 0x00001c0416097980 */ /* 0x000ea8000c101900 */
[----:B------:R-:W3:Y:S01]  /*279c0*/  LD.E R28, desc[UR6][R22.64+0x20] ;  /* 0x00002006161c7980 */ /* 0x000ee2000c101900 */
[----:B--2---:R-:W-:-:S05]  /*279d0*/  IMAD.HI.U32 R9, R26, R9, RZ ;  /* 0x000000091a097227 */ /* 0x004fca00078e00ff */
[----:B---3--:R-:W-:-:S07]  /*279e0*/  SHF.R.U32.HI R26, RZ, R28, R9 ;  /* 0x0000001cff1a7219 */ /* 0x008fce0000011609 */
.L_x_8932:
[----:B------:R-:W-:Y:S05]  /*279f0*/  BSYNC B5 ;  /* 0x0000000000057941 */ /* 0x000fea0003800000 */
.L_x_8931:
[----:B------:R-:W-:Y:S01]  /*27a00*/  LOP3.LUT R26, RZ, R26, RZ, 0x33, !PT ;  /* 0x0000001aff1a7212 */ /* 0x000fe200078e33ff */
[----:B------:R-:W-:Y:S06]  /*27a10*/  BRA `(.L_x_8933) ;  /* 0x0000000000287947 */ /* 0x000fec0003800000 */
.L_x_8930:
[----:B------:R-:W-:-:S13]  /*27a20*/  ISETP.NE.AND P0, PT, R3, 0x1, PT ;  /* 0x000000010300780c */ /* 0x000fda0003f05270 */
        /* <DEDUP_REMOVED lines=9> */
.L_x_8933:
[----:B------:R-:W-:Y:S05]  /*27ac0*/  BSYNC B4 ;  /* 0x0000000000047941 */ /* 0x000fea0003800000 */
.L_x_8929:
[----:B------:R-:W-:-:S05]  /*27ad0*/  IMAD R26, R3, R26, R75 ;  /* 0x0000001a031a7224 */ /* 0x000fca00078e024b */
[----:B------:R-:W-:Y:S02]  /*27ae0*/  VIMNMX R59, R59, R26, !PT ;  /* 0x0000001a3b3b7248 */ /* 0x000fe40007fe0100 */
[----:B------:R-:W-:-:S07]  /*27af0*/  VIADDMNMX R58, R26, R3, R58, PT ;  /* 0x000000031a3a7246 */ /* 0x000fce000380013a */
.L_x_8928:
[----:B------:R-:W-:Y:S05]  /*27b00*/  BSYNC B3 ;  /* 0x0000000000037941 */ /* 0x000fea0003800000 */
.L_x_8927:
[----:B------:R-:W-:Y:S01]  /*27b10*/  ISETP.GE.AND P1, PT, R79, 0x9, PT ;  /* 0x000000094f00780c */ /* 0x000fe20003f26270 */
[----:B------:R-:W-:Y:S01]  /*27b20*/  VIADD R57, R57, 0x8 ;  /* 0x0000000839397836 */ /* 0x000fe20000000000 */
[----:B------:R-:W-:Y:S01]  /*27b30*/  ISETP.GE.AND P0, PT, R79, 0x2, PT ;  /* 0x000000024f00780c */ /* 0x000fe20003f06270 */
[----:B------:R-:W-:Y:S01]  /*27b40*/  BSSY B3, `(.L_x_8934) ;  /* 0x0000096000037945 */ /* 0x000fe20003800000 */
[C---:B------:R-:W-:Y:S02]  /*27b50*/  ISETP.GT.AND P2, PT, R59.reuse, 0x8, !P1 ;  /* 0x000000083b00780c */ /* 0x040fe40004f44270 */
[----:B------:R-:W-:Y:S02]  /*27b60*/  ISETP.GT.AND P3, PT, R59, 0x1, !P0 ;  /* 0x000000013b00780c */ /* 0x000fe40004764270 */
[----:B------:R-:W-:Y:S02]  /*27b70*/  ISETP.LT.OR P2, PT, R58, 0x9, P2 ;  /* 0x000000093a00780c */ /* 0x000fe40001741670 */
[----:B------:R-:W-:-:S02]  /*27b80*/  ISETP.GE.AND P4, PT, R79, 0xa, PT ;  /* 0x0000000a4f00780c */ /* 0x000fc40003f86270 */
[----:B------:R-:W-:Y:S02]  /*27b90*/  FSEL R28, R80, -INF , !P2 ;  /* 0xff800000501c7808 */ /* 0x000fe40005000000 */
        /* <DEDUP_REMOVED lines=105> */
[----:B------:R-:W-:-:S03]  /*28230*/  IMAD.IADD R59, R70, 0x1, R57 ;  /* 0x00000001463b7824 */ /* 0x000fc600078e0239 */
[----:B------:R-:W-:Y:S01]  /*28240*/  ISETP.LT.OR P6, PT, R58, 0x5a, P6 ;  /* 0x0000005a3a00780c */ /* 0x000fe200037c1670 */
[----:B------:R-:W-:-:S03]  /*28250*/  IMAD.IADD R58, R66, 0x1, R57 ;  /* 0x00000001423a7824 */ /* 0x000fc600078e0239 */
[----:B------:R-:W-:Y:S02]  /*28260*/  FSEL R12, R69, -INF , !P6 ;  /* 0xff800000450c7808 */ /* 0x000fe40007000000 */
[----:B------:R-:W-:-:S13]  /*28270*/  ISETP.GE.AND P6, PT, R3, 0x1, PT ;  /* 0x000000010300780c */ /* 0x000fda0003fc6270 */
[----:B------:R-:W-:Y:S05]  /*28280*/  @!P6 BRA `(.L_x_8935) ;  /* 0x000000000084e947 */ /* 0x000fea0003800000 */
[----:B------:R-:W-:Y:S01]  /*28290*/  IADD3 R6, -R6, R7, R57 ;  /* 0x0000000706067210 */ /* 0x000fe20007ffe139 */
        /* <DEDUP_REMOVED lines=15> */
.L_x_8939:
[----:B------:R-:W-:Y:S05]  /*28390*/  BSYNC B5 ;  /* 0x0000000000057941 */ /* 0x000fea0003800000 */
.L_x_8938:
[----:B------:R-:W-:Y:S01]  /*283a0*/  LOP3.LUT R6, RZ, R6, RZ, 0x33, !PT ;  /* 0x00000006ff067212 */ /* 0x000fe200078e33ff */
[----:B------:R-:W-:Y:S06]  /*283b0*/  BRA `(.L_x_8940) ;  /* 0x0000000000287947 */ /* 0x000fec0003800000 */
.L_x_8937:
        /* <DEDUP_REMOVED lines=10> */
.L_x_8940:
[----:B------:R-:W-:Y:S05]  /*28460*/  BSYNC B4 ;  /* 0x0000000000047941 */ /* 0x000fea0003800000 */
.L_x_8936:
[----:B------:R-:W-:-:S05]  /*28470*/  IMAD R6, R3, R6, R75 ;  /* 0x0000000603067224 */ /* 0x000fca00078e024b */
[----:B------:R-:W-:Y:S02]  /*28480*/  VIADDMNMX R58, R6, R3, R58, PT ;  /* 0x00000003063a7246 */ /* 0x000fe4000380013a */
[----:B------:R-:W-:-:S07]  /*28490*/  VIMNMX R59, R59, R6, !PT ;  /* 0x000000063b3b7248 */ /* 0x000fce0007fe0100 */
.L_x_8935:
[----:B------:R-:W-:Y:S05]  /*284a0*/  BSYNC B3 ;  /* 0x0000000000037941 */ /* 0x000fea0003800000 */
.L_x_8934:
[----:B------:R-:W2:Y:S01]  /*284b0*/  LDL.64 R6, [R0+0x70] ;  /* 0x0000700000067983 */ /* 0x000ea20000100a00 */
[C---:B------:R-:W-:Y:S02]  /*284c0*/  ISETP.GT.AND P0, PT, R59.reuse, 0x1, !P0 ;  /* 0x000000013b00780c */ /* 0x040fe40004704270 */
        /* <DEDUP_REMOVED lines=68> */
[----:B------:R-:W-:Y:S02]  /*28910*/  R2UR UR4, R4 ;  /* 0x00000000040472ca */ /* 0x000fe400000e0000 */
[----:B------:R-:W-:Y:S02]  /*28920*/  ISETP.LT.OR P0, PT, R58, 0x49, P0 ;  /* 0x000000493a00780c */ /* 0x000fe40000701670 */
[----:B------:R-:W-:Y:S02]  /*28930*/  R2UR UR5, R5 ;  /* 0x00000000050572ca */ /* 0x000fe400000e0000 */
[----:B------:R-:W-:-:S02]  /*28940*/  FSEL R60, R62, -INF , !P0 ;  /* 0xff8000003e3c7808 */ /* 0x000fc40004000000 */
[----:B------:R-:W-:Y:S02]  /*28950*/  ISETP.GT.AND P0, PT, R59, RZ, !P6 ;  /* 0x000000ff3b00720c */ /* 0x000fe40007704270 */
[----:B------:R-:W-:Y:S02]  /*28960*/  ISETP.NE.AND P6, PT, R61, RZ, PT ;  /* 0x000000ff3d00720c */ /* 0x000fe40003fc5270 */
[----:B------:R-:W-:-:S04]  /*28970*/  ISETP.LT.OR P0, PT, R58, 0x1, P0 ;  /* 0x000000013a00780c */ /* 0x000fc80000701670 */
[----:B------:R-:W-:Y:S02]  /*28980*/  FSEL R50, R2, -INF , !P0 ;  /* 0xff80000002327808 */ /* 0x000fe40004000000 */
[----:B--2---:R-:W2:Y:S01]  /*28990*/  LD.E.64 R2, desc[UR4][R6.64] ;  /* 0x0000000406027980 */ /* 0x004ea2000c101b00 */
[C---:B------:R-:W-:Y:S02]  /*289a0*/  ISETP.GT.AND P2, PT, R59.reuse, 0x49, !P2 ;  /* 0x000000493b00780c */ /* 0x040fe40005744270 */
[C---:B------:R-:W-:Y:S02]  /*289b0*/  ISETP.GT.AND P3, PT, R59.reuse, 0x50, !P3 ;  /* 0x000000503b00780c */ /* 0x040fe40005f64270 */
[C---:B------:R-:W-:Y:S02]  /*289c0*/  ISETP.LT.OR P2, PT, R58.reuse, 0x4a, P2 ;  /* 0x0000004a3a00780c */ /* 0x040fe40001741670 */
[----:B------:R-:W-:Y:S02]  /*289d0*/  ISETP.GT.AND P4, PT, R59, 0x51, !P4 ;  /* 0x000000513b00780c */ /* 0x000fe40006784270 */
[----:B------:R-:W-:-:S02]  /*289e0*/  ISETP.LT.OR P3, PT, R58, 0x51, P3 ;  /* 0x000000513a00780c */ /* 0x000fc40001f61670 */
[----:B------:R-:W-:Y:S02]  /*289f0*/  FSEL R19, R19, -INF , !P2 ;  /* 0xff80000013137808 */ /* 0x000fe40005000000 */
[C---:B------:R-:W-:Y:S02]  /*28a00*/  ISETP.GT.AND P5, PT, R59.reuse, 0x58, !P5 ;  /* 0x000000583b00780c */ /* 0x040fe40006fa4270 */
[----:B------:R-:W-:Y:S02]  /*28a10*/  ISETP.GT.AND P0, PT, R59, 0x59, !P6 ;  /* 0x000000593b00780c */ /* 0x000fe40007704270 */
[----:B------:R-:W-:Y:S02]  /*28a20*/  ISETP.LT.OR P4, PT, R58, 0x52, P4 ;  /* 0x000000523a00780c */ /* 0x000fe40002781670 */
[----:B------:R-:W-:Y:S02]  /*28a30*/  FSEL R20, R20, -INF , !P3 ;  /* 0xff80000014147808 */ /* 0x000fe40005800000 */
[----:B------:R-:W-:-:S02]  /*28a40*/  ISETP.LT.OR P5, PT, R58, 0x59, P5 ;  /* 0x000000593a00780c */ /* 0x000fc40002fa1670 */
[----:B------:R-:W-:Y:S02]  /*28a50*/  ISETP.LT.OR P0, PT, R58, 0x5a, P0 ;  /* 0x0000005a3a00780c */ /* 0x000fe40000701670 */
[----:B------:R-:W-:Y:S02]  /*28a60*/  FSEL R58, R24, -INF , !P4 ;  /* 0xff800000183a7808 */ /* 0x000fe40006000000 */
[----:B------:R-:W-:Y:S02]  /*28a70*/  FSEL R48, R48, -INF , !P5 ;  /* 0xff80000030307808 */ /* 0x000fe40006800000 */
[----:B------:R-:W-:Y:S02]  /*28a80*/  R2UR UR6, R4 ;  /* 0x00000000040672ca */ /* 0x000fe400000e0000 */
[----:B------:R-:W-:Y:S02]  /*28a90*/  R2UR UR7, R5 ;  /* 0x00000000050772ca */ /* 0x000fe400000e0000 */
[----:B------:R-:W-:-:S02]  /*28aa0*/  FSEL R51, R51, -INF , !P0 ;  /* 0xff80000033337808 */ /* 0x000fc40004000000 */
[----:B--2---:R-:W-:Y:S02]  /*28ab0*/  FMNMX.FTZ R62, R55, R2, !PT ;  /* 0x00000002373e7209 */ /* 0x004fe40007810000 */
[----:B------:R-:W-:Y:S02]  /*28ac0*/  FMNMX.FTZ R64, R50, R3, !PT ;  /* 0x0000000332407209 */ /* 0x000fe40007810000 */
        /* <DEDUP_REMOVED lines=38> */
[----:B------:R-:W-:Y:S01]  /*28d30*/  FMNMX.FTZ R62, R26, R25, !PT ;  /* 0x000000191a3e7209 */ /* 0x000fe20007810000 */
[----:B------:R-:W2:Y:S01]  /*28d40*/  LD.E R64, desc[UR4][R6.64+0x20] ;  /* 0x0000200406407980 */ /* 0x000ea2000c101900 */
[----:B------:R-:W-:-:S02]  /*28d50*/  FMNMX.FTZ R59, R20, R59, !PT ;  /* 0x0000003b143b7209 */ /* 0x000fc40007810000 */
[----:B------:R-:W-:Y:S02]  /*28d60*/  FMNMX.FTZ R25, R9, R62, !PT ;  /* 0x0000003e09197209 */ /* 0x000fe40007810000 */
[----:B------:R-:W-:Y:S02]  /*28d70*/  FMNMX.FTZ R59, R58, R59, !PT ;  /* 0x0000003b3a3b7209 */ /* 0x000fe40007810000 */
[----:B------:R-:W-:Y:S02]  /*28d80*/  FMNMX.FTZ R25, R8, R25, !PT ;  /* 0x0000001908197209 */ /* 0x000fe40007810000 */
[----:B------:R-:W-:Y:S02]  /*28d90*/  FMNMX.FTZ R24, R48, R59, !PT ;  /* 0x0000003b30187209 */ /* 0x000fe40007810000 */
[----:B------:R-:W-:Y:S02]  /*28da0*/  FMNMX.FTZ R62, R12, R25, !PT ;  /* 0x000000190c3e7209 */ /* 0x000fe40007810000 */
[----:B------:R-:W-:-:S03]  /*28db0*/  FMNMX.FTZ R63, R51, R24, !PT ;  /* 0x00000018333f7209 */ /* 0x000fc60007810000 */
[----:B------:R-:W1:Y:S04]  /*28dc0*/  SHFL.BFLY PT, R25, R62, 0x2, 0x1f ;  /* 0x0c401f003e197f89 */ /* 0x000e6800000e0000 */
[----:B------:R3:W-:Y:S04]  /*28dd0*/  ST.E.64 desc[UR4][R6.64], R62 ;  /* 0x0000003e06007985 */ /* 0x0007e8000c101b04 */
[----:B------:R-:W4:Y:S04]  /*28de0*/  LD.E R65, desc[UR6][R6.64+0x4] ;  /* 0x0000040606417980 */ /* 0x000f28000c101900 */
[----:B---3--:R-:W3:Y:S01]  /*28df0*/  LD.E R63, desc[UR4][R6.64+0x10] ;  /* 0x00001004063f7980 */ /* 0x008ee2000c101900 */
[----:B-1----:R-:W-:-:S03]  /*28e00*/  FMNMX.FTZ R25, R62, R25, !PT ;  /* 0x000000193e197209 */ /* 0x002fc60007810000 */
[----:B------:R-:W5:Y:S04]  /*28e10*/  LD.E R62, desc[UR6][R6.64+0x14] ;  /* 0x00001406063e7980 */ /* 0x000f68000c101900 */
[----:B------:R-:W1:Y:S02]  /*28e20*/  SHFL.BFLY PT, R24, R25, 0x1, 0x1f ;  /* 0x0c201f0019187f89 */ /* 0x000e6400000e0000 */
[----:B-1----:R-:W-:-:S05]  /*28e30*/  FMNMX.FTZ R59, R25, R24, !PT ;  /* 0x00000018193b7209 */ /* 0x002fca0007810000 */
[----:B------:R-:W-:Y:S04]  /*28e40*/  ST.E desc[UR4][R6.64], R59 ;  /* 0x0000003b06007985 */ /* 0x000fe8000c101904 */
[----:B------:R-:W2:Y:S01]  /*28e50*/  LD.E R61, desc[UR6][R6.64] ;  /* 0x00000006063d7980 */ /* 0x000ea2000c101900 */
[----:B------:R-:W-:Y:S02]  /*28e60*/  R2UR UR8, R4 ;  /* 0x00000000040872ca */ /* 0x000fe400000e0000 */
[----:B------:R-:W-:Y:S01]  /*28e70*/  R2UR UR9, R5 ;  /* 0x00000000050972ca */ /* 0x000fe200000e0000 */
[----:B----4-:R-:W1:Y:S02]  /*28e80*/  SHFL.BFLY PT, R24, R65, 0x2, 0x1f ;  /* 0x0c401f0041187f89 */ /* 0x010e6400000e0000 */
[----:B-1----:R-:W-:-:S05]  /*28e90*/  FMNMX.FTZ R25, R24, R65, !PT ;  /* 0x0000004118197209 */ /* 0x002fca0007810000 */
[----:B------:R-:W1:Y:S02]  /*28ea0*/  SHFL.BFLY PT, R24, R25, 0x1, 0x1f ;  /* 0x0c201f0019187f89 */ /* 0x000e6400000e0000 */
[----:B-1----:R-:W-:Y:S02]  /*28eb0*/  FMNMX.FTZ R59, R25, R24, !PT ;  /* 0x00000018193b7209 */ /* 0x002fe40007810000 */
[----:B--2---:R-:W-:Y:S02]  /*28ec0*/  FSETP.NEU.FTZ.AND P0, PT, R61, -INF , PT ;  /* 0xff8000003d00780b */ /* 0x004fe40003f1d000 */
[----:B------:R-:W-:Y:S02]  /*28ed0*/  FSETP.NEU.FTZ.AND P1, PT, R59, -INF , PT ;  /* 0xff8000003b00780b */ /* 0x000fe40003f3d000 */
[----:B------:R-:W-:Y:S02]  /*28ee0*/  FSEL R61, R61, RZ, P0 ;  /* 0x000000ff3d3d7208 */ /* 0x000fe40000000000 */
[----:B------:R-:W-:-:S03]  /*28ef0*/  FSEL R24, R59, RZ, P1 ;  /* 0x000000ff3b187208 */ /* 0x000fc60000800000 */
[----:B------:R-:W-:Y:S02]  /*28f00*/  FADD.FTZ R61, R2, -R61 ;  /* 0x8000003d023d7221 */ /* 0x000fe40000010000 */
[----:B------:R-:W-:Y:S02]  /*28f10*/  FADD.FTZ R3, R3, -R24 ;  /* 0x8000001803037221 */ /* 0x000fe40000010000 */
[----:B------:R-:W-:Y:S02]  /*28f20*/  FMUL.FTZ R24, R61, R64 ;  /* 0x000000403d187220 */ /* 0x000fe40000410000 */
[----:B------:R-:W-:-:S04]  /*28f30*/  FMUL.FTZ R64, R64, R3 ;  /* 0x0000000340407220 */ /* 0x000fc80000410000 */
[----:B------:R-:W3:Y:S08]  /*28f40*/  MUFU.EX2 R24, R24 ;  /* 0x0000001800187308 */ /* 0x000ef00000000800 */
[----:B------:R-:W5:Y:S01]  /*28f50*/  MUFU.EX2 R25, R64 ;  /* 0x0000004000197308 */ /* 0x000f620000000800 */
[----:B------:R-:W-:Y:S01]  /*28f60*/  ST.E desc[UR4][R6.64+0x4], R59 ;  /* 0x0000043b06007985 */ /* 0x000fe2000c101904 */
[----:B---3--:R-:W-:Y:S01]  /*28f70*/  FMUL.FTZ R63, R24, R63 ;  /* 0x0000003f183f7220 */ /* 0x008fe20000410000 */
[----:B-----5:R-:W-:-:S04]  /*28f80*/  FMUL.FTZ R61, R25, R62 ;  /* 0x0000003e193d7220 */ /* 0x020fc80000410000 */
[----:B------:R-:W-:Y:S04]  /*28f90*/  ST.E desc[UR6][R6.64+0x10], R63 ;  /* 0x0000103f06007985 */ /* 0x000fe8000c101906 */
[----:B------:R1:W-:Y:S04]  /*28fa0*/  ST.E desc[UR8][R6.64+0x14], R61 ;  /* 0x0000143d06007985 */ /* 0x0003e8000c101908 */
[----:B------:R-:W2:Y:S04]  /*28fb0*/  LDL.64 R2, [R0+0x70] ;  /* 0x0000700000027983 */ /* 0x000ea80000100a00 */
[----:B--2---:R-:W1:Y:S04]  /*28fc0*/  LD.E R65, desc[UR6][R2.64+0x20] ;  /* 0x0000200602417980 */ /* 0x004e68000c101900 */
[----:B------:R-:W1:Y:S04]  /*28fd0*/  LD.E R62, desc[UR4][R2.64] ;  /* 0x00000004023e7980 */ /* 0x000e68000c101900 */
[----:B------:R-:W2:Y:S04]  /*28fe0*/  LD.E R64, desc[UR8][R2.64+0x4] ;  /* 0x0000040802407980 */ /* 0x000ea8000c101900 */
[----:B------:R-:W3:Y:S04]  /*28ff0*/  LD.E R66, desc[UR4][R2.64+0x10] ;  /* 0x0000100402427980 */ /* 0x000ee8000c101900 */
[----:B------:R-:W4:Y:S01]  /*29000*/  LD.E R68, desc[UR6][R2.64+0x14] ;  /* 0x0000140602447980 */ /* 0x000f22000c101900 */
[C---:B-1----:R-:W-:Y:S01]  /*29010*/  FMUL.FTZ R6, R62.reuse, R65 ;  /* 0x000000413e067220 */ /* 0x042fe20000410000 */
[----:B------:R-:W-:-:S02]  /*29020*/  FSETP.NEU.FTZ.AND P0, PT, R62, -INF , PT ;  /* 0xff8000003e00780b */ /* 0x000fc40003f1d000 */
[----:B--2---:R-:W-:Y:S01]  /*29030*/  FSETP.NEU.FTZ.AND P1, PT, R64, -INF , PT ;  /* 0xff8000004000780b */ /* 0x004fe20003f3d000 */
[----:B------:R-:W-:Y:S01]  /*29040*/  FMUL.FTZ R64, R65, R64 ;  /* 0x0000004041407220 */ /* 0x000fe20000410000 */
[----:B------:R-:W-:-:S04]  /*29050*/  FSEL R6, R6, RZ, P0 ;  /* 0x000000ff06067208 */ /* 0x000fc80000000000 */
[----:B------:R-:W-:Y:S01]  /*29060*/  FSEL R64, R64, RZ, P1 ;  /* 0x000000ff40407208 */ /* 0x000fe20000800000 */
[-CC-:B------:R-:W-:Y:S01]  /*29070*/  FFMA.FTZ R217, R55, R65.reuse, -R6.reuse ;  /* 0x0000004137d97223 */ /* 0x180fe20000010806 */
[----:B------:R-:W-:-:S03]  /*29080*/  FFMA.FTZ R152, R27, R65, -R6 ;  /* 0x000000411b987223 */ /* 0x000fc60000010806 */
[-CC-:B------:R-:W-:Y:S01]  /*29090*/  FFMA.FTZ R153, R50, R65.reuse, -R64.reuse ;  /* 0x0000004132997223 */ /* 0x180fe20000010840 */
[-C--:B------:R-:W-:Y:S01]  /*290a0*/  FFMA.FTZ R202, R11, R65.reuse, -R64 ;  /* 0x000000410bca7223 */ /* 0x080fe20000010840 */
[----:B------:R-:W3:Y:S01]  /*290b0*/  MUFU.EX2 R217, R217 ;  /* 0x000000d900d97308 */ /* 0x000ee20000000800 */
[-C--:B------:R-:W-:Y:S01]  /*290c0*/  FFMA.FTZ R203, R28, R65.reuse, -R6 ;  /* 0x000000411ccb7223 */ /* 0x080fe20000010806 */
[-C--:B------:R-:W-:Y:S01]  /*290d0*/  FFMA.FTZ R216, R13, R65.reuse, -R64 ;  /* 0x000000410dd87223 */ /* 0x080fe20000010840 */
[----:B------:R-:W-:-:S05]  /*290e0*/  FFMA.FTZ R154, R29, R65, -R6 ;  /* 0x000000411d9a7223 */ /* 0x000fca0000010806 */
[----:B------:R-:W4:Y:S01]  /*290f0*/  MUFU.EX2 R153, R153 ;  /* 0x0000009900997308 */ /* 0x000f220000000800 */
[----:B------:R-:W-:-:S07]  /*29100*/  FFMA.FTZ R155, R14, R65, -R64 ;  /* 0x000000410e9b7223 */ /* 0x000fce0000010840 */
[----:B------:R-:W1:Y:S01]  /*29110*/  MUFU.EX2 R152, R152 ;  /* 0x0000009800987308 */ /* 0x000e620000000800 */
[----:B------:R-:W-:-:S07]  /*29120*/  FFMA.FTZ R15, R15, R65, -R64 ;  /* 0x000000410f0f7223 */ /* 0x000fce0000010840 */
[----:B------:R-:W2:Y:S01]  /*29130*/  MUFU.EX2 R202, R202 ;  /* 0x000000ca00ca7308 */ /* 0x000ea20000000800 */
[----:B------:R-:W-:-:S07]  /*29140*/  FFMA.FTZ R30, R30, R65, -R6 ;  /* 0x000000411e1e7223 */ /* 0x000fce0000010806 */
[----:B------:R-:W5:Y:S01]  /*29150*/  MUFU.EX2 R203, R203 ;  /* 0x000000cb00cb7308 */ /* 0x000f620000000800 */
[-CC-:B------:R-:W-:Y:S01]  /*29160*/  FFMA.FTZ R14, R18, R65.reuse, -R64.reuse ;  /* 0x00000041120e7223 */ /* 0x180fe20000010840 */
[----:B------:R-:W-:-:S06]  /*29170*/  FFMA.FTZ R13, R21, R65, -R64 ;  /* 0x00000041150d7223 */ /* 0x000fcc0000010840 */
[----:B------:R-:W5:Y:S01]  /*29180*/  MUFU.EX2 R216, R216 ;  /* 0x000000d800d87308 */ /* 0x000f620000000800 */
[-CC-:B------:R-:W-:Y:S01]  /*29190*/  FFMA.FTZ R31, R31, R65.reuse, -R6.reuse ;  /* 0x000000411f1f7223 */ /* 0x180fe20000010806 */
[----:B------:R-:W-:Y:S01]  /*291a0*/  FFMA.FTZ R190, R9, R65, -R6 ;  /* 0x0000004109be7223 */ /* 0x000fe20000010806 */
[----:B---3--:R-:W-:-:S05]  /*291b0*/  FADD.FTZ R7, R217, R66 ;  /* 0x00000042d9077221 */ /* 0x008fca0000010000 */
[----:B------:R-:W3:Y:S01]  /*291c0*/  MUFU.EX2 R154, R154 ;  /* 0x0000009a009a7308 */ /* 0x000ee20000000800 */
[----:B----4-:R-:W-:Y:S01]  /*291d0*/  FADD.FTZ R9, R153, R68 ;  /* 0x0000004499097221 */ /* 0x010fe20000010000 */
[----:B------:R-:W-:-:S06]  /*291e0*/  FFMA.FTZ R162, R20, R65, -R64 ;  /* 0x0000004114a27223 */ /* 0x000fcc0000010840 */
[----:B------:R-:W4:Y:S01]  /*291f0*/  MUFU.EX2 R155, R155 ;  /* 0x0000009b009b7308 */ /* 0x000f220000000800 */
[-CC-:B------:R-:W-:Y:S01]  /*29200*/  FFMA.FTZ R32, R32, R65.reuse, -R6.reuse ;  /* 0x0000004120207223 */ /* 0x180fe20000010806 */
[-CC-:B------:R-:W-:Y:S01]  /*29210*/  FFMA.FTZ R33, R33, R65.reuse, -R6.reuse ;  /* 0x0000004121217223 */ /* 0x180fe20000010806 */
[-CC-:B------:R-:W-:Y:S01]  /*29220*/  FFMA.FTZ R165, R34, R65.reuse, -R6.reuse ;  /* 0x0000004122a57223 */ /* 0x180fe20000010806 */
[----:B------:R-:W-:-:S04]  /*29230*/  FFMA.FTZ R164, R35, R65, -R6 ;  /* 0x0000004123a47223 */ /* 0x000fc80000010806 */
[----:B------:R-:W4:Y:S01]  /*29240*/  MUFU.EX2 R21, R30 ;  /* 0x0000001e00157308 */ /* 0x000f220000000800 */
[-CC-:B------:R-:W-:Y:S01]  /*29250*/  FFMA.FTZ R167, R36, R65.reuse, -R6.reuse ;  /* 0x0000004124a77223 */ /* 0x180fe20000010806 */
[-CC-:B------:R-:W-:Y:S01]  /*29260*/  FFMA.FTZ R166, R37, R65.reuse, -R6.reuse ;  /* 0x0000004125a67223 */ /* 0x180fe20000010806 */
[-CC-:B------:R-:W-:Y:S01]  /*29270*/  FFMA.FTZ R172, R38, R65.reuse, -R6.reuse ;  /* 0x0000004126ac7223 */ /* 0x180fe20000010806 */
[-CC-:B------:R-:W-:Y:S01]  /*29280*/  FFMA.FTZ R171, R39, R65.reuse, -R6.reuse ;  /* 0x0000004127ab7223 */ /* 0x180fe20000010806 */
[----:B------:R-:W-:-:S03]  /*29290*/  FFMA.FTZ R174, R40, R65, -R6 ;  /* 0x0000004128ae7223 */ /* 0x000fc60000010806 */
[----:B------:R-:W4:Y:S01]  /*292a0*/  MUFU.EX2 R15, R15 ;  /* 0x0000000f000f7308 */ /* 0x000f220000000800 */
        /* <DEDUP_REMOVED lines=8> */
[----:B------:R-:W4:Y:S01]  /*29330*/  MUFU.EX2 R20, R31 ;  /* 0x0000001f00147308 */ /* 0x000f220000000800 */
[----:B-1----:R-:W-:Y:S01]  /*29340*/  FADD.FTZ R6, R152, R7 ;  /* 0x0000000798067221 */ /* 0x002fe20000010000 */
[-CC-:B------:R-:W-:Y:S01]  /*29350*/  FFMA.FTZ R12, R23, R65.reuse, -R64.reuse ;  /* 0x00000041170c7223 */ /* 0x180fe20000010840 */
[----:B--2---:R-:W-:Y:S01]  /*29360*/  FADD.FTZ R9, R202, R9 ;  /* 0x00000009ca097221 */ /* 0x004fe20000010000 */
[----:B------:R-:W-:-:S04]  /*29370*/  FFMA.FTZ R23, R19, R65, -R64 ;  /* 0x0000004113177223 */ /* 0x000fc80000010840 */
[----:B------:R-:W1:Y:S01]  /*29380*/  MUFU.EX2 R14, R14 ;  /* 0x0000000e000e7308 */ /* 0x000e620000000800 */
[----:B-----5:R-:W-:Y:S01]  /*29390*/  FADD.FTZ R7, R203, R6 ;  /* 0x00000006cb077221 */ /* 0x020fe20000010000 */
[----:B------:R-:W-:Y:S01]  /*293a0*/  FADD.FTZ R6, R216, R9 ;  /* 0x00000009d8067221 */ /* 0x000fe20000010000 */
[----:B------:R-:W-:-:S05]  /*293b0*/  FFMA.FTZ R11, R72, R65, -R64 ;  /* 0x00000041480b7223 */ /* 0x000fca0000010840 */
[----:B------:R-:W2:Y:S01]  /*293c0*/  MUFU.EX2 R19, R32 ;  /* 0x0000002000137308 */ /* 0x000ea20000000800 */
[----:B---3--:R-:W-:Y:S01]  /*293d0*/  FADD.FTZ R8, R154, R7 ;  /* 0x000000079a087221 */ /* 0x008fe20000010000 */
[----:B----4-:R-:W-:-:S06]  /*293e0*/  FADD.FTZ R6, R155, R6 ;  /* 0x000000069b067221 */ /* 0x010fcc0000010000 */
[----:B------:R-:W3:Y:S01]  /*293f0*/  MUFU.EX2 R13, R13 ;  /* 0x0000000d000d7308 */ /* 0x000ee20000000800 */
[----:B------:R-:W-:Y:S01]  /*29400*/  FFMA.FTZ R168, R73, R65, -R64 ;  /* 0x0000004149a87223 */ /* 0x000fe20000010840 */
[----:B------:R-:W-:-:S06]  /*29410*/  FADD.FTZ R7, R21, R8 ;  /* 0x0000000815077221 */ /* 0x000fcc0000010000 */
[----:B------:R-:W4:Y:S01]  /*29420*/  MUFU.EX2 R18, R33 ;  /* 0x0000002100127308 */ /* 0x000f220000000800 */
[----:B------:R-:W-:Y:S01]  /*29430*/  FADD.FTZ R9, R15, R6 ;  /* 0x000000060f097221 */ /* 0x000fe20000010000 */
[----:B------:R-:W-:-:S06]  /*29440*/  FFMA.FTZ R170, R46, R65, -R64 ;  /* 0x000000412eaa7223 */ /* 0x000fcc0000010840 */
[----:B------:R-:W5:Y:S01]  /*29450*/  MUFU.EX2 R12, R12 ;  /* 0x0000000c000c7308 */ /* 0x000f620000000800 */
[----:B------:R-:W-:Y:S01]  /*29460*/  FADD.FTZ R6, R20, R7 ;  /* 0x0000000714067221 */ /* 0x000fe20000010000 */
[----:B-1----:R-:W-:-:S06]  /*29470*/  FADD.FTZ R8, R14, R9 ;  /* 0x000000090e087221 */ /* 0x002fcc0000010000 */
[----:B------:R-:W1:Y:S01]  /*29480*/  MUFU.EX2 R165, R165 ;  /* 0x000000a500a57308 */ /* 0x000e620000000800 */
[----:B------:R-:W-:-:S07]  /*29490*/  FFMA.FTZ R169, R47, R65, -R64 ;  /* 0x000000412fa97223 */ /* 0x000fce0000010840 */
[----:B------:R-:W1:Y:S01]  /*294a0*/  MUFU.EX2 R11, R11 ;  /* 0x0000000b000b7308 */ /* 0x000e620000000800 */
[----:B--2---:R-:W-:Y:S01]  /*294b0*/  FADD.FTZ R7, R19, R6 ;  /* 0x0000000613077221 */ /* 0x004fe20000010000 */
[----:B---3--:R-:W-:-:S06]  /*294c0*/  FADD.FTZ R9, R13, R8 ;  /* 0x000000080d097221 */ /* 0x008fcc0000010000 */
[----:B------:R-:W2:Y:S01]  /*294d0*/  MUFU.EX2 R164, R164 ;  /* 0x000000a400a47308 */ /* 0x000ea20000000800 */
[----:B------:R-:W-:-:S07]  /*294e0*/  FFMA.FTZ R176, R49, R65, -R64 ;  /* 0x0000004131b07223 */ /* 0x000fce0000010840 */
[----:B------:R-:W3:Y:S01]  /*294f0*/  MUFU.EX2 R168, R168 ;  /* 0x000000a800a87308 */ /* 0x000ee20000000800 */
[----:B----4-:R-:W-:Y:S01]  /*29500*/  FADD.FTZ R6, R18, R7 ;  /* 0x0000000712067221 */ /* 0x010fe20000010000 */
[----:B-----5:R-:W-:-:S06]  /*29510*/  FADD.FTZ R8, R12, R9 ;  /* 0x000000090c087221 */ /* 0x020fcc0000010000 */
[----:B------:R-:W4:Y:S01]  /*29520*/  MUFU.EX2 R167, R167 ;  /* 0x000000a700a77308 */ /* 0x000f220000000800 */
[----:B------:R-:W-:-:S07]  /*29530*/  FFMA.FTZ R175, R57, R65, -R64 ;  /* 0x0000004139af7223 */ /* 0x000fce0000010840 */
[----:B------:R-:W5:Y:S01]  /*29540*/  MUFU.EX2 R170, R170 ;  /* 0x000000aa00aa7308 */ /* 0x000f620000000800 */
[----:B-1----:R-:W-:Y:S01]  /*29550*/  FADD.FTZ R7, R165, R6 ;  /* 0x00000006a5077221 */ /* 0x002fe20000010000 */
[----:B------:R-:W-:-:S06]  /*29560*/  FADD.FTZ R9, R11, R8 ;  /* 0x000000080b097221 */ /* 0x000fcc0000010000 */
        /* <DEDUP_REMOVED lines=25> */
[----:B------:R-:W4:Y:S08]  /*29700*/  MUFU.EX2 R180, R180 ;  /* 0x000000b400b47308 */ /* 0x000f300000000800 */
[----:B------:R-:W5:Y:S01]  /*29710*/  MUFU.EX2 R183, R183 ;  /* 0x000000b700b77308 */ /* 0x000f620000000800 */
[----:B-1----:R-:W-:Y:S01]  /*29720*/  FADD.FTZ R6, R174, R7 ;  /* 0x00000007ae067221 */ /* 0x002fe20000010000 */
[----:B------:R-:W-:-:S06]  /*29730*/  FADD.FTZ R8, R178, R9 ;  /* 0x00000009b2087221 */ /* 0x000fcc0000010000 */
[----:B------:R-:W1:Y:S08]  /*29740*/  MUFU.EX2 R179, R179 ;  /* 0x000000b300b37308 */ /* 0x000e700000000800 */
        /* <DEDUP_REMOVED lines=18> */
[----:B------:R-:W2:Y:S08]  /*29870*/  MUFU.EX2 R190, R190 ;  /* 0x000000be00be7308 */ /* 0x000eb00000000800 */
        /* <DEDUP_REMOVED lines=10> */
[----:B---3--:R-:W-:-:S03]  /*29920*/  FADD.FTZ R7, R161, R6 ;  /* 0x00000006a1077221 */ /* 0x008fc60000010000 */
[----:B----4-:R-:W-:Y:S01]  /*29930*/  FADD.FTZ R9, R189, R8 ;  /* 0x00000008bd097221 */ /* 0x010fe20000010000 */
[----:B-----5:R-:W-:-:S03]  /*29940*/  FADD.FTZ R6, R160, R7 ;  /* 0x00000007a0067221 */ /* 0x020fc60000010000 */
[----:B-1----:R-:W-:Y:S01]  /*29950*/  FADD.FTZ R9, R188, R9 ;  /* 0x00000009bc097221 */ /* 0x002fe20000010000 */
[----:B------:R-:W-:-:S04]  /*29960*/  FADD.FTZ R27, R159, R6 ;  /* 0x000000069f1b7221 */ /* 0x000fc80000010000 */
[----:B------:R1:W-:Y:S04]  /*29970*/  ST.E desc[UR4][R2.64+0x10], R9 ;  /* 0x0000100902007985 */ /* 0x0003e8000c101904 */
[----:B------:R2:W-:Y:S04]  /*29980*/  ST.E desc[UR6][R2.64+0x14], R27 ;  /* 0x0000141b02007985 */ /* 0x0005e8000c101906 */
[----:B------:R-:W1:Y:S01]  /*29990*/  LDL.64 R6, [R0+0x80] ;  /* 0x0000800000067983 */ /* 0x000e620000100a00 */
[----:B------:R-:W-:Y:S02]  /*299a0*/  R2UR UR10, R4 ;  /* 0x00000000040a72ca */ /* 0x000fe400000e0000 */
[----:B------:R-:W-:-:S02]  /*299b0*/  R2UR UR11, R5 ;  /* 0x00000000050b72ca */ /* 0x000fc400000e0000 */
[C---:B------:R-:W-:Y:S02]  /*299c0*/  R2UR UR12, R4.reuse ;  /* 0x00000000040c72ca */ /* 0x040fe400000e0000 */
[----:B------:R-:W-:Y:S01]  /*299d0*/  R2UR UR13, R5 ;  /* 0x00000000050d72ca */ /* 0x000fe200000e0000 */
[----:B-1----:R-:W3:Y:S08]  /*299e0*/  LD.E R9, desc[UR8][R6.64+0x10] ;  /* 0x0000100806097980 */ /* 0x002ef0000c101900 */
[----:B--2---:R-:W2:Y:S04]  /*299f0*/  LD.E R3, desc[UR10][R6.64+0x14] ;  /* 0x0000140a06037980 */ /* 0x004ea8000c101900 */
[----:B------:R-:W4:Y:S01]  /*29a00*/  LD.E R27, desc[UR12][R6.64+0x20] ;  /* 0x0000200c061b7980 */ /* 0x000f22000c101900 */
[----:B------:R-:W-:-:S02]  /*29a10*/  R2UR UR18, R4 ;  /* 0x00000000041272ca */ /* 0x000fc400000e0000 */
[C---:B------:R-:W-:Y:S01]  /*29a20*/  R2UR UR19, R5.reuse ;  /* 0x00000000051372ca */ /* 0x040fe200000e0000 */
[----:B------:R-:W5:Y:S01]  /*29a30*/  LD.E R2, desc[UR6][R6.64+0x8] ;  /* 0x0000080606027980 */ /* 0x000f62000c101900 */
[C---:B------:R-:W-:Y:S02]  /*29a40*/  R2UR UR14, R4.reuse ;  /* 0x00000000040e72ca */ /* 0x040fe400000e0000 */
[C---:B------:R-:W-:Y:S01]  /*29a50*/  R2UR UR15, R5.reuse ;  /* 0x00000000050f72ca */ /* 0x040fe200000e0000 */
[----:B------:R-:W5:Y:S01]  /*29a60*/  LD.E R29, desc[UR4][R6.64] ;  /* 0x00000004061d7980 */ /* 0x000f62000c101900 */
[----:B------:R-:W-:Y:S02]  /*29a70*/  R2UR UR16, R4 ;  /* 0x00000000041072ca */ /* 0x000fe400000e0000 */
[----:B------:R-:W-:Y:S01]  /*29a80*/  R2UR UR17, R5 ;  /* 0x00000000051172ca */ /* 0x000fe200000e0000 */
        /* <DEDUP_REMOVED lines=38> */
[----:B---3--:R-:W-:-:S05]  /*29cf0*/  FMUL.FTZ R9, R24, R9 ;  /* 0x0000000918097220 */ /* 0x008fca0000410000 */
[----:B------:R1:W-:Y:S04]  /*29d00*/  ST.E desc[UR8][R6.64+0x10], R9 ;  /* 0x0000100906007985 */ /* 0x0003e8000c101908 */
[----:B-1----:R-:W3:Y:S01]  /*29d10*/  LD.E R9, desc[UR6][R6.64+0x154] ;  /* 0x0001540606097980 */ /* 0x002ee2000c101900 */
[C---:B--2---:R-:W-:Y:S01]  /*29d20*/  FMUL.FTZ R3, R24.reuse, R3 ;  /* 0x0000000318037220 */ /* 0x044fe20000410000 */
[----:B----4-:R-:W-:-:S04]  /*29d30*/  FMUL.FTZ R27, R24, R27 ;  /* 0x0000001b181b7220 */ /* 0x010fc80000410000 */
[----:B------:R1:W-:Y:S04]  /*29d40*/  ST.E desc[UR10][R6.64+0x14], R3 ;  /* 0x0000140306007985 */ /* 0x0003e8000c10190a */
[----:B------:R2:W-:Y:S04]  /*29d50*/  ST.E desc[UR12][R6.64+0x20], R27 ;  /* 0x0000201b06007985 */ /* 0x0005e8000c10190c */
[----:B-1----:R-:W4:Y:S04]  /*29d60*/  LD.E R3, desc[UR18][R6.64+0x150] ;  /* 0x0001501206037980 */ /* 0x002f28000c101900 */
[----:B--2---:R-:W2:Y:S01]  /*29d70*/  LD.E R27, desc[UR6][R6.64+0x160] ;  /* 0x00016006061b7980 */ /* 0x004ea2000c101900 */
[----:B---3--:R-:W-:-:S05]  /*29d80*/  FMUL.FTZ R9, R24, R9 ;  /* 0x0000000918097220 */ /* 0x008fca0000410000 */
[----:B------:R1:W-:Y:S04]  /*29d90*/  ST.E desc[UR4][R6.64+0x154], R9 ;  /* 0x0001540906007985 */ /* 0x0003e8000c101904 */
[----:B-1----:R-:W3:Y:S01]  /*29da0*/  LD.E R9, desc[UR6][R6.64+0x170] ;  /* 0x0001700606097980 */ /* 0x002ee2000c101900 */
[C---:B----4-:R-:W-:Y:S01]  /*29db0*/  FMUL.FTZ R3, R24.reuse, R3 ;  /* 0x0000000318037220 */ /* 0x050fe20000410000 */
[----:B--2---:R-:W-:-:S04]  /*29dc0*/  FMUL.FTZ R27, R24, R27 ;  /* 0x0000001b181b7220 */ /* 0x004fc80000410000 */
        /* <DEDUP_REMOVED lines=50> */
[----:B------:R5:W-:Y:S02]  /*2a0f0*/  ST.E desc[UR4][R6.64+0x1e4], R9 ;  /* 0x0001e40906007985 */ /* 0x000be4000c101904 */
[----:B-----5:R-:W-:Y:S02]  /*2a100*/  FMUL.FTZ R9, R25, R2 ;  /* 0x0000000219097220 */ /* 0x020fe40000410000 */
[----:B------:R-:W3:Y:S01]  /*2a110*/  LD.E R2, desc[UR6][R6.64+0xc] ;  /* 0x00000c0606027980 */ /* 0x000ee2000c101900 */
[C---:B----4-:R-:W-:Y:S01]  /*2a120*/  FMUL.FTZ R3, R24.reuse, R3 ;  /* 0x0000000318037220 */ /* 0x050fe20000410000 */
[----:B--2---:R-:W-:-:S04]  /*2a130*/  FMUL.FTZ R27, R24, R27 ;  /* 0x0000001b181b7220 */ /* 0x004fc80000410000 */
[----:B------:R1:W-:Y:S04]  /*2a140*/  ST.E desc[UR4][R6.64+0x1e0], R3 ;  /* 0x0001e00306007985 */ /* 0x0003e8000c101904 */
[----:B------:R3:W-:Y:S04]  /*2a150*/  ST.E desc[UR4][R6.64+0x1f0], R27 ;  /* 0x0001f01b06007985 */ /* 0x0007e8000c101904 */
[----:B-1----:R-:W2:Y:S01]  /*2a160*/  LD.E R3, desc[UR6][R6.64+0x1f4] ;  /* 0x0001f40606037980 */ /* 0x002ea2000c101900 */
[----:B---3--:R-:W-:-:S03]  /*2a170*/  FMUL.FTZ R27, R25, R2 ;  /* 0x00000002191b7220 */ /* 0x008fc60000410000 */
[----:B------:R-:W3:Y:S01]  /*2a180*/  LD.E R2, desc[UR6][R6.64+0x18] ;  /* 0x0000180606027980 */ /* 0x000ee2000c101900 */
[----:B--2---:R-:W-:-:S05]  /*2a190*/  FMUL.FTZ R3, R24, R3 ;  /* 0x0000000318037220 */ /* 0x004fca0000410000 */
[----:B------:R3:W-:Y:S02]  /*2a1a0*/  ST.E desc[UR4][R6.64+0x1f4], R3 ;  /* 0x0001f40306007985 */ /* 0x0007e4000c101904 */
[C---:B---3--:R-:W-:Y:S02]  /*2a1b0*/  FMUL.FTZ R3, R25.reuse, R2 ;  /* 0x0000000219037220 */ /* 0x048fe40000410000 */
[----:B------:R-:W2:Y:S04]  /*2a1c0*/  LD.E R2, desc[UR6][R6.64+0x1c] ;  /* 0x00001c0606027980 */ /* 0x000ea8000c101900 */
[----:B------:R2:W-:Y:S02]  /*2a1d0*/  ST.E desc[UR4][R6.64+0x8], R9 ;  /* 0x0000080906007985 */ /* 0x0005e4000c101904 */
[----:B--2---:R-:W-:-:S02]  /*2a1e0*/  FMUL.FTZ R9, R25, R2 ;  /* 0x0000000219097220 */ /* 0x004fc40000410000 */
[----:B------:R-:W2:Y:S04]  /*2a1f0*/  LD.E R2, desc[UR6][R6.64+0x28] ;  /* 0x0000280606027980 */ /* 0x000ea8000c101900 */
[----:B------:R2:W-:Y:S02]  /*2a200*/  ST.E desc[UR4][R6.64+0xc], R27 ;  /* 0x00000c1b06007985 */ /* 0x0005e4000c101904 */
[C---:B--2---:R-:W-:Y:S02]  /*2a210*/  FMUL.FTZ R27, R25.reuse, R2 ;  /* 0x00000002191b7220 */ /* 0x044fe40000410000 */
        /* <DEDUP_REMOVED lines=42> */
[----:B------:R-:W2:Y:S01]  /*2a4c0*/  LD.E R2, desc[UR6][R6.64+0x9c] ;  /* 0x00009c0606027980 */ /* 0x000ea2000c101900 */
        /* <DEDUP_REMOVED lines=80> */
[----:B------:R3:W-:Y:S01]  /*2a9d0*/  ST.E desc[UR4][R6.64+0x98], R9 ;  /* 0x0000980906007985 */ /* 0x0007e2000c101904 */
[----:B--2---:R-:W-:-:S05]  /*2a9e0*/  FMUL.FTZ R27, R25, R2 ;  /* 0x00000002191b7220 */ /* 0x004fca0000410000 */
[----:B------:R2:W-:Y:S04]  /*2a9f0*/  ST.E desc[UR4][R6.64+0x9c], R27 ;  /* 0x00009c1b06007985 */ /* 0x0005e8000c101904 */
[----:B------:R-:W1:Y:S02]  /*2aa00*/  LD.E R2, desc[UR6][R6.64+0xa8] ;  /* 0x0000a80606027980 */ /* 0x000e64000c101900 */
[----:B-1----:R-:W-:-:S05]  /*2aa10*/  FMUL.FTZ R3, R25, R2 ;  /* 0x0000000219037220 */ /* 0x002fca0000410000 */
[----:B------:R1:W-:Y:S04]  /*2aa20*/  ST.E desc[UR4][R6.64+0xa8], R3 ;  /* 0x0000a80306007985 */ /* 0x0003e8000c101904 */
[----:B------:R-:W3:Y:S02]  /*2aa30*/  LD.E R2, desc[UR6][R6.64+0xac] ;  /* 0x0000ac0606027980 */ /* 0x000ee4000c101900 */
[----:B---3--:R-:W-:-:S05]  /*2aa40*/  FMUL.FTZ R9, R25, R2 ;  /* 0x0000000219097220 */ /* 0x008fca0000410000 */
[----:B------:R3:W-:Y:S04]  /*2aa50*/  ST.E desc[UR4][R6.64+0xac], R9 ;  /* 0x0000ac0906007985 */ /* 0x0007e8000c101904 */
[----:B------:R-:W2:Y:S02]  /*2aa60*/  LD.E R2, desc[UR6][R6.64+0xb8] ;  /* 0x0000b80606027980 */ /* 0x000ea4000c101900 */
        /* <DEDUP_REMOVED lines=112> */
[----:B------:R-:W-:Y:S04]  /*2b170*/  ST.E desc[UR4][R6.64+0x1dc], R3 ;  /* 0x0001dc0306007985 */ /* 0x000fe8000c101904 */
[----:B------:R-:W3:Y:S02]  /*2b180*/  LD.E R2, desc[UR6][R6.64+0x1e8] ;  /* 0x0001e80606027980 */ /* 0x000ee4000c101900 */
[----:B---3--:R-:W-:-:S05]  /*2b190*/  FMUL.FTZ R9, R25, R2 ;  /* 0x0000000219097220 */ /* 0x008fca0000410000 */
[----:B------:R1:W-:Y:S04]  /*2b1a0*/  ST.E desc[UR4][R6.64+0x1e8], R9 ;  /* 0x0001e80906007985 */ /* 0x0003e8000c101904 */
[----:B------:R-:W2:Y:S02]  /*2b1b0*/  LD.E R2, desc[UR6][R6.64+0x1ec] ;  /* 0x0001ec0606027980 */ /* 0x000ea4000c101900 */
[----:B--2---:R-:W-:-:S05]  /*2b1c0*/  FMUL.FTZ R27, R25, R2 ;  /* 0x00000002191b7220 */ /* 0x004fca0000410000 */
[----:B------:R2:W-:Y:S04]  /*2b1d0*/  ST.E desc[UR4][R6.64+0x1ec], R27 ;  /* 0x0001ec1b06007985 */ /* 0x0005e8000c101904 */
[----:B------:R-:W3:Y:S02]  /*2b1e0*/  LD.E R2, desc[UR6][R6.64+0x1f8] ;  /* 0x0001f80606027980 */ /* 0x000ee4000c101900 */
[----:B---3--:R-:W-:-:S05]  /*2b1f0*/  FMUL.FTZ R29, R25, R2 ;  /* 0x00000002191d7220 */ /* 0x008fca0000410000 */
[----:B------:R-:W-:Y:S04]  /*2b200*/  ST.E desc[UR4][R6.64+0x1f8], R29 ;  /* 0x0001f81d06007985 */ /* 0x000fe8000c101904 */
[----:B------:R-:W1:Y:S01]  /*2b210*/  LD.E R2, desc[UR6][R6.64+0x1fc] ;  /* 0x0001fc0606027980 */ /* 0x000e62000c101900 */
[----:B------:R-:W-:Y:S01]  /*2b220*/  LEA.HI R28, R199, 0x8, RZ, 0x19 ;  /* 0x00000008c71c7811 */ /* 0x000fe200078fc8ff */
[----:B-1----:R-:W-:-:S05]  /*2b230*/  FMUL.FTZ R9, R25, R2 ;  /* 0x0000000219097220 */ /* 0x002fca0000410000 */
[----:B------:R1:W-:Y:S04]  /*2b240*/  ST.E desc[UR4][R6.64+0x1fc], R9 ;  /* 0x0001fc0906007985 */ /* 0x0003e8000c101904 */
[----:B------:R-:W3:Y:S01]  /*2b250*/  LDL.64 R2, [R0+0x80] ;  /* 0x0000800000027983 */ /* 0x000ee20000100a00 */
[----:B------:R4:W-:Y:S06]  /*2b260*/  BAR.SYNC.DEFER_BLOCKING R28, 0x100 ;  /* 0x0004001c0000751d */ /* 0x0009ec0000010000 */
[----:B--2---:R-:W2:Y:S04]  /*2b270*/  LDL.64 R26, [R0] ;  /* 0x00000000001a7983 */ /* 0x004ea80000100a00 */
[----:B------:R-:W5:Y:S04]  /*2b280*/  LDL.64 R24, [R0+0x98] ;  /* 0x0000980000187983 */ /* 0x000f680000100a00 */
[----:B-1----:R-:W4:Y:S04]  /*2b290*/  LDL.64 R8, [R0+0x88] ;  /* 0x0000880000087983 */ /* 0x002f280000100a00 */
[----:B---3--:R-:W3:Y:S04]  /*2b2a0*/  LD.E R29, desc[UR4][R2.64] ;  /* 0x00000004021d7980 */ /* 0x008ee8000c101900 */
[----:B--2---:R-:W2:Y:S04]  /*2b2b0*/  LD.E R219, desc[UR6][R26.64] ;  /* 0x000000061adb7980 */ /* 0x004ea8000c101900 */
[----:B-----5:R-:W2:Y:S04]  /*2b2c0*/  LD.E.64 R6, desc[UR4][R24.64] ;  /* 0x0000000418067980 */ /* 0x020ea8000c101b00 */
[----:B---3--:R1:W-:Y:S04]  /*2b2d0*/  ST.E desc[UR8][R2.64], R29 ;  /* 0x0000001d02007985 */ /* 0x0083e8000c101908 */
[----:B------:R-:W3:Y:S04]  /*2b2e0*/  LD.E R31, desc[UR10][R2.64+0x4] ;  /* 0x0000040a021f7980 */ /* 0x000ee8000c101900 */
[----:B---3--:R3:W-:Y:S04]  /*2b2f0*/  ST.E desc[UR4][R2.64+0x4], R31 ;  /* 0x0000041f02007985 */ /* 0x0087e8000c101904 */
[----:B------:R-:W5:Y:S04]  /*2b300*/  LD.E R33, desc[UR6][R2.64+0x8] ;  /* 0x0000080602217980 */ /* 0x000f68000c101900 */
[----:B-----5:R-:W-:Y:S04]  /*2b310*/  ST.E desc[UR4][R2.64+0x8], R33 ;  /* 0x0000082102007985 */ /* 0x020fe8000c101904 */
[----:B------:R-:W5:Y:S04]  /*2b320*/  LD.E R27, desc[UR6][R2.64+0xc] ;  /* 0x00000c06021b7980 */ /* 0x000f68000c101900 */
[----:B-----5:R5:W-:Y:S04]  /*2b330*/  ST.E desc[UR4][R2.64+0xc], R27 ;  /* 0x00000c1b02007985 */ /* 0x020be8000c101904 */
[----:B------:R-:W4:Y:S04]  /*2b340*/  LD.E R25, desc[UR6][R2.64+0x10] ;  /* 0x0000100602197980 */ /* 0x000f28000c101900 */
[----:B----4-:R4:W-:Y:S04]  /*2b350*/  ST.E desc[UR4][R2.64+0x10], R25 ;  /* 0x0000101902007985 */ /* 0x0109e8000c101904 */
[----:B-1----:R-:W2:Y:S04]  /*2b360*/  LD.E R29, desc[UR6][R2.64+0x14] ;  /* 0x00001406021d7980 */ /* 0x002ea8000c101900 */
[----:B--2---:R1:W-:Y:S04]  /*2b370*/  ST.E desc[UR4][R2.64+0x14], R29 ;  /* 0x0000141d02007985 */ /* 0x0043e8000c101904 */
[----:B---3--:R-:W2:Y:S04]  /*2b380*/  LD.E R31, desc[UR6][R2.64+0x18] ;  /* 0x00001806021f7980 */ /* 0x008ea8000c101900 */
[----:B--2---:R2:W-:Y:S04]  /*2b390*/  ST.E desc[UR4][R2.64+0x18], R31 ;  /* 0x0000181f02007985 */ /* 0x0045e8000c101904 */
[----:B-----5:R-:W3:Y:S04]  /*2b3a0*/  LD.E R27, desc[UR6][R2.64+0x1c] ;  /* 0x00001c06021b7980 */ /* 0x020ee8000c101900 */
[----:B---3--:R3:W-:Y:S04]  /*2b3b0*/  ST.E desc[UR4][R2.64+0x1c], R27 ;  /* 0x00001c1b02007985 */ /* 0x0087e8000c101904 */
[----:B----4-:R-:W4:Y:S04]  /*2b3c0*/  LD.E R25, desc[UR6][R2.64+0x20] ;  /* 0x0000200602197980 */ /* 0x010f28000c101900 */
[----:B----4-:R4:W-:Y:S04]  /*2b3d0*/  ST.E desc[UR4][R2.64+0x20], R25 ;  /* 0x0000201902007985 */ /* 0x0109e8000c101904 */
[----:B-1----:R-:W5:Y:S04]  /*2b3e0*/  LD.E R29, desc[UR6][R2.64+0x24] ;  /* 0x00002406021d7980 */ /* 0x002f68000c101900 */
[----:B-----5:R1:W-:Y:S04]  /*2b3f0*/  ST.E desc[UR4][R2.64+0x24], R29 ;  /* 0x0000241d02007985 */ /* 0x0203e8000c101904 */
[----:B--2---:R-:W2:Y:S04]  /*2b400*/  LD.E R31, desc[UR6][R2.64+0x28] ;  /* 0x00002806021f7980 */ /* 0x004ea8000c101900 */
[----:B--2---:R2:W-:Y:S04]  /*2b410*/  ST.E desc[UR4][R2.64+0x28], R31 ;  /* 0x0000281f02007985 */ /* 0x0045e8000c101904 */
[----:B---3--:R-:W3:Y:S04]  /*2b420*/  LD.E R27, desc[UR6][R2.64+0x2c] ;  /* 0x00002c06021b7980 */ /* 0x008ee8000c101900 */
        /* <DEDUP_REMOVED lines=228> */
[----:B-----5:R-:W-:Y:S04]  /*2c270*/  ST.E desc[UR4][R2.64+0x1f4], R29 ;  /* 0x0001f41d02007985 */ /* 0x020fe8000c101904 */
[----:B--2---:R-:W2:Y:S04]  /*2c280*/  LD.E R31, desc[UR6][R2.64+0x1f8] ;  /* 0x0001f806021f7980 */ /* 0x004ea8000c101900 */
[----:B--2---:R-:W-:Y:S04]  /*2c290*/  ST.E desc[UR4][R2.64+0x1f8], R31 ;  /* 0x0001f81f02007985 */ /* 0x004fe8000c101904 */
[----:B---3--:R-:W2:Y:S01]  /*2c2a0*/  LD.E R27, desc[UR6][R2.64+0x1fc] ;  /* 0x0001fc06021b7980 */ /* 0x008ea2000c101900 */
[----:B------:R-:W-:-:S02]  /*2c2b0*/  R2UR UR20, R4 ;  /* 0x00000000041472ca */ /* 0x000fc400000e0000 */
[C---:B------:R-:W-:Y:S02]  /*2c2c0*/  R2UR UR21, R5.reuse ;  /* 0x00000000051572ca */ /* 0x040fe400000e0000 */
[C---:B------:R-:W-:Y:S02]  /*2c2d0*/  R2UR UR22, R4.reuse ;  /* 0x00000000041672ca */ /* 0x040fe400000e0000 */
[C---:B------:R-:W-:Y:S02]  /*2c2e0*/  R2UR UR23, R5.reuse ;  /* 0x00000000051772ca */ /* 0x040fe400000e0000 */
[C---:B------:R-:W-:Y:S02]  /*2c2f0*/  R2UR UR24, R4.reuse ;  /* 0x00000000041872ca */ /* 0x040fe400000e0000 */
[----:B------:R-:W-:Y:S02]  /*2c300*/  R2UR UR25, R5 ;  /* 0x00000000051972ca */ /* 0x000fe400000e0000 */
        /* <DEDUP_REMOVED lines=20> */
[----:B------:R-:W-:Y:S02]  /*2c450*/  R2UR UR58, R4 ;  /* 0x00000000043a72ca */ /* 0x000fe400000e0000 */
[----:B------:R-:W-:Y:S01]  /*2c460*/  R2UR UR59, R5 ;  /* 0x00000000053b72ca */ /* 0x000fe200000e0000 */
[----:B--2---:R1:W-:Y:S04]  /*2c470*/  ST.E desc[UR4][R2.64+0x1fc], R27 ;  /* 0x0001fc1b02007985 */ /* 0x0043e8000c101904 */
[----:B------:R-:W2:Y:S04]  /*2c480*/  LD.E R218, desc[UR6][R8.64] ;  /* 0x0000000608da7980 */ /* 0x000ea8000c101900 */
[----:B------:R-:W3:Y:S04]  /*2c490*/  LD.E R24, desc[UR8][R2.64] ;  /* 0x0000000802187980 */ /* 0x000ee8000c101900 */
[----:B----4-:R-:W3:Y:S04]  /*2c4a0*/  LD.E R25, desc[UR10][R2.64+0x4] ;  /* 0x0000040a02197980 */ /* 0x010ee8000c101900 */
[----:B------:R-:W3:Y:S04]  /*2c4b0*/  LD.E R26, desc[UR12][R2.64+0x8] ;  /* 0x0000080c021a7980 */ /* 0x000ee8000c101900 */
[----:B-1----:R-:W3:Y:S04]  /*2c4c0*/  LD.E R27, desc[UR14][R2.64+0xc] ;  /* 0x00000c0e021b7980 */ /* 0x002ee8000c101900 */
        /* <DEDUP_REMOVED lines=124> */
[----:B------:R-:W-:Y:S01]  /*2cc90*/  IMAD R6, R219, 0xc00, R6 ;  /* 0x00000c00db067824 */ /* 0x000fe200078e0206 */
[----:B--2---:R-:W-:-:S02]  /*2cca0*/  ISETP.NE.U32.AND P0, PT, R218, RZ, PT ;  /* 0x000000ffda00720c */ /* 0x004fc40003f05070 */
[----:B------:R-:W-:Y:S02]  /*2ccb0*/  R2UR UR7, R7 ;  /* 0x00000000070772ca */ /* 0x000fe400000e0000 */
[----:B------:R-:W-:Y:S02]  /*2ccc0*/  R2UR UR6, R6 ;  /* 0x00000000060672ca */ /* 0x000fe400000e0000 */
[----:B------:R-:W-:Y:S02]  /*2ccd0*/  F2FP.BF16.F32.PACK_AB R152, R152, R217 ;  /* 0x000000d99898723e */ /* 0x000fe400000010ff */
[----:B------:R-:W-:Y:S02]  /*2cce0*/  F2FP.BF16.F32.PACK_AB R154, R154, R203 ;  /* 0x000000cb9a9a723e */ /* 0x000fe400000010ff */
[----:B------:R-:W-:Y:S02]  /*2ccf0*/  F2FP.BF16.F32.PACK_AB R153, R202, R153 ;  /* 0x00000099ca99723e */ /* 0x000fe400000010ff */
[----:B------:R-:W-:Y:S01]  /*2cd00*/  F2FP.BF16.F32.PACK_AB R155, R155, R216 ;  /* 0x000000d89b9b723e */ /* 0x000fe200000010ff */
[----:B------:R-:W-:Y:S01]  /*2cd10*/  VOTEU.ANY UP0, P0 ;  /* 0x00000000003f7886 */ /* 0x000fe20000000100 */
        /* <DEDUP_REMOVED lines=19> */
[----:B------:R-:W-:Y:S01]  /*2ce50*/  R2UR UR25, R5 ;  /* 0x00000000051972ca */ /* 0x000fe200000e0000 */
[----:B---3--:R-:W-:-:S06]  /*2ce60*/  WARPGROUP.ARRIVE ;  /* 0x00000000000079c5 */ /* 0x008fcc0000000000 */
[----:B------:R-:W-:Y:S01]  /*2ce70*/  HGMMA.64x256x16.F32.BF16 R24, R152, gdesc[UR4].tnspB, R24, UP0, gsb0 ;  /* 0x43e0000498187df0 */ /* 0x000fe2000b801818 */
        /* <DEDUP_REMOVED lines=17> */
[----:B------:R-:W-:Y:S01]  /*2cf90*/  R2UR UR55, R5 ;  /* 0x00000000053772ca */ /* 0x000fe200000e0000 */
[----:B------:R-:W-:-:S02]  /*2cfa0*/  WARPGROUP.DEPBAR.LE gsb0, 0x0 ;  /* 0x00008000000079c5 */ /* 0x000fc40000010000 */
[----:B------:R1:W-:Y:S01]  /*2cfb0*/  ST.E desc[UR4][R2.64], R24 ;  /* 0x0000001802007985 */ /* 0x0003e2000c101904 */
[C---:B------:R-:W-:Y:S02]  /*2cfc0*/  R2UR UR4, R4.reuse ;  /* 0x00000000040472ca */ /* 0x040fe400000e0000 */
[C---:B------:R-:W-:Y:S01]  /*2cfd0*/  R2UR UR5, R5.reuse ;  /* 0x00000000050572ca */ /* 0x040fe200000e0000 */
[----:B------:R2:W-:Y:S01]  /*2cfe0*/  ST.E desc[UR6][R2.64+0x4], R25 ;  /* 0x0000041902007985 */ /* 0x0005e2000c101906 */
[C---:B------:R-:W-:Y:S02]  /*2cff0*/  R2UR UR6, R4.reuse ;  /* 0x00000000040672ca */ /* 0x040fe400000e0000 */
[C---:B------:R-:W-:Y:S01]  /*2d000*/  R2UR UR7, R5.reuse ;  /* 0x00000000050772ca */ /* 0x040fe200000e0000 */
[----:B------:R3:W-:Y:S01]  /*2d010*/  ST.E desc[UR8][R2.64+0x8], R26 ;  /* 0x0000081a02007985 */ /* 0x0007e2000c101908 */
[C---:B------:R-:W-:Y:S02]  /*2d020*/  R2UR UR8, R4.reuse ;  /* 0x00000000040872ca */ /* 0x040fe400000e0000 */
[----:B------:R-:W-:Y:S01]  /*2d030*/  R2UR UR9, R5 ;  /* 0x00000000050972ca */ /* 0x000fe200000e0000 */
[----:B------:R4:W-:Y:S01]  /*2d040*/  ST.E desc[UR10][R2.64+0xc], R27 ;  /* 0x00000c1b02007985 */ /* 0x0009e2000c10190a */
[----:B------:R-:W-:-:S02]  /*2d050*/  R2UR UR10, R4 ;  /* 0x00000000040a72ca */ /* 0x000fc400000e0000 */
        /* <DEDUP_REMOVED lines=27> */
[----:B------:R-:W-:Y:S01]  /*2d210*/  R2UR UR7, R5 ;  /* 0x00000000050772ca */ /* 0x000fe200000e0000 */
[----:B------:R5:W-:Y:S04]  /*2d220*/  ST.E desc[UR8][R2.64+0x34], R37 ;  /* 0x0000342502007985 */ /* 0x000be8000c101908 */
[----:B------:R5:W-:Y:S04]  /*2d230*/  ST.E desc[UR10][R2.64+0x38], R38 ;  /* 0x0000382602007985 */ /* 0x000be8000c10190a */
[----:B------:R5:W-:Y:S04]  /*2d240*/  ST.E desc[UR12][R2.64+0x3c], R39 ;  /* 0x00003c2702007985 */ /* 0x000be8000c10190c */
[----:B------:R5:W-:Y:S04]  /*2d250*/  ST.E desc[UR14][R2.64+0x40], R40 ;  /* 0x0000402802007985 */ /* 0x000be8000c10190e */
[----:B------:R5:W-:Y:S04]  /*2d260*/  ST.E desc[UR16][R2.64+0x44], R41 ;  /* 0x0000442902007985 */ /* 0x000be8000c101910 */
[----:B------:R5:W-:Y:S01]  /*2d270*/  ST.E desc[UR18][R2.64+0x48], R42 ;  /* 0x0000482a02007985 */ /* 0x000be2000c101912 */
[----:B------:R-:W-:-:S03]  /*2d280*/  R2UR UR8, R4 ;  /* 0x00000000040872ca */ /* 0x000fc600000e0000 */
[----:B------:R5:W-:Y:S01]  /*2d290*/  ST.E desc[UR20][R2.64+0x4c], R43 ;  /* 0x00004c2b02007985 */ /* 0x000be2000c101914 */
[----:B------:R-:W-:-:S03]  /*2d2a0*/  R2UR UR9, R5 ;  /* 0x00000000050972ca */ /* 0x000fc600000e0000 */
[----:B------:R5:W-:Y:S04]  /*2d2b0*/  ST.E desc[UR22][R2.64+0x50], R44 ;  /* 0x0000502c02007985 */ /* 0x000be8000c101916 */
[----:B------:R5:W-:Y:S04]  /*2d2c0*/  ST.E desc[UR24][R2.64+0x54], R45 ;  /* 0x0000542d02007985 */ /* 0x000be8000c101918 */
[----:B------:R5:W-:Y:S01]  /*2d2d0*/  ST.E desc[UR4][R2.64+0x58], R46 ;  /* 0x0000582e02007985 */ /* 0x000be2000c101904 */
[C---:B------:R-:W-:Y:S02]  /*2d2e0*/  R2UR UR4, R4.reuse ;  /* 0x00000000040472ca */ /* 0x040fe400000e0000 */
[----:B------:R-:W-:Y:S01]  /*2d2f0*/  R2UR UR5, R5 ;  /* 0x00000000050572ca */ /* 0x000fe200000e0000 */
[----:B------:R5:W-:Y:S01]  /*2d300*/  ST.E desc[UR6][R2.64+0x5c], R47 ;  /* 0x00005c2f02007985 */ /* 0x000be2000c101906 */
        /* <DEDUP_REMOVED lines=13> */
[C---:B------:R-:W-:Y:S01]  /*2d3e0*/  R2UR UR21, R5.reuse ;  /* 0x00000000051572ca */ /* 0x040fe200000e0000 */
[----:B------:R5:W-:Y:S01]  /*2d3f0*/  ST.E desc[UR8][R2.64+0x60], R48 ;  /* 0x0000603002007985 */ /* 0x000be2000c101908 */
[C---:B------:R-:W-:Y:S02]  /*2d400*/  R2UR UR22, R4.reuse ;  /* 0x00000000041672ca */ /* 0x040fe400000e0000 */
[C---:B------:R-:W-:Y:S01]  /*2d410*/  R2UR UR23, R5.reuse ;  /* 0x00000000051772ca */ /* 0x040fe200000e0000 */
[----:B------:R5:W-:Y:S01]  /*2d420*/  ST.E desc[UR4][R2.64+0x64], R49 ;  /* 0x0000643102007985 */ /* 0x000be2000c101904 */
[C---:B------:R-:W-:Y:S02]  /*2d430*/  R2UR UR24, R4.reuse ;  /* 0x00000000041872ca */ /* 0x040fe400000e0000 */
[----:B------:R-:W-:Y:S02]  /*2d440*/  R2UR UR25, R5 ;  /* 0x00000000051972ca */ /* 0x000fe400000e0000 */
[----:B------:R-:W-:-:S02]  /*2d450*/  R2UR UR8, R4 ;  /* 0x00000000040872ca */ /* 0x000fc400000e0000 */
[C---:B------:R-:W-:Y:S02]  /*2d460*/  R2UR UR9, R5.reuse ;  /* 0x00000000050972ca */ /* 0x040fe400000e0000 */
[C---:B------:R-:W-:Y:S02]  /*2d470*/  R2UR UR4, R4.reuse ;  /* 0x00000000040472ca */ /* 0x040fe400000e0000 */
[----:B------:R-:W-:Y:S01]  /*2d480*/  R2UR UR5, R5 ;  /* 0x00000000050572ca */ /* 0x000fe200000e0000 */
        /* <DEDUP_REMOVED lines=8> */
[----:B------:R5:W-:Y:S04]  /*2d510*/  ST.E desc[UR20][R2.64+0x80], R56 ;  /* 0x0000803802007985 */ /* 0x000be8000c101914 */
[----:B------:R5:W-:Y:S04]  /*2d520*/  ST.E desc[UR22][R2.64+0x84], R57 ;  /* 0x0000843902007985 */ /* 0x000be8000c101916 */
[----:B------:R5:W-:Y:S01]  /*2d530*/  ST.E desc[UR24][R2.64+0x88], R58 ;  /* 0x0000883a02007985 */ /* 0x000be2000c101918 */
[----:B------:R-:W-:-:S03]  /*2d540*/  R2UR UR10, R4 ;  /* 0x00000000040a72ca */ /* 0x000fc600000e0000 */
[----:B------:R5:W-:Y:S01]  /*2d550*/  ST.E desc[UR8][R2.64+0x8c], R59 ;  /* 0x00008c3b02007985 */ /* 0x000be2000c101908 */
[C---:B------:R-:W-:Y:S02]  /*2d560*/  R2UR UR8, R4.reuse ;  /* 0x00000000040872ca */ /* 0x040fe400000e0000 */
[C---:B------:R-:W-:Y:S01]  /*2d570*/  R2UR UR9, R5.reuse ;  /* 0x00000000050972ca */ /* 0x040fe200000e0000 */
[----:B------:R5:W-:Y:S01]  /*2d580*/  ST.E desc[UR4][R2.64+0x90], R60 ;  /* 0x0000903c02007985 */ /* 0x000be2000c101904 */
        /* <DEDUP_REMOVED lines=289> */
[----:B------:R-:W-:Y:S01]  /*2e7a0*/  R2UR UR57, R5 ;  /* 0x00000000053972ca */ /* 0x000fe200000e0000 */
[----:B------:R-:W-:Y:S01]  /*2e7b0*/  ST.E desc[UR6][R8.64], R193 ;  /* 0x000000c108007985 */ /* 0x000fe2000c101906 */
[----:B------:R-:W-:-:S02]  /*2e7c0*/  R2UR UR60, R4 ;  /* 0x00000000043c72ca */ /* 0x000fc400000e0000 */
[C---:B------:R-:W-:Y:S01]  /*2e7d0*/  R2UR UR61, R5.reuse ;  /* 0x00000000053d72ca */ /* 0x040fe200000e0000 */
[----:B-1----:R-:W5:Y:S01]  /*2e7e0*/  LD.E R24, desc[UR8][R2.64] ;  /* 0x0000000802187980 */ /* 0x002f62000c101900 */
[C---:B------:R-:W-:Y:S02]  /*2e7f0*/  R2UR UR58, R4.reuse ;  /* 0x00000000043a72ca */ /* 0x040fe400000e0000 */
[C---:B------:R-:W-:Y:S01]  /*2e800*/  R2UR UR59, R5.reuse ;  /* 0x00000000053b72ca */ /* 0x040fe200000e0000 */
[----:B--2---:R-:W2:Y:S01]  /*2e810*/  LD.E R25, desc[UR10][R2.64+0x4] ;  /* 0x0000040a02197980 */ /* 0x004ea2000c101900 */
[C---:B------:R-:W-:Y:S02]  /*2e820*/  R2UR UR4, R4.reuse ;  /* 0x00000000040472ca */ /* 0x040fe400000e0000 */
[----:B------:R-:W-:Y:S01]  /*2e830*/  R2UR UR5, R5 ;  /* 0x00000000050572ca */ /* 0x000fe200000e0000 */
[----:B---3--:R-:W2:Y:S01]  /*2e840*/  LD.E R26, desc[UR12][R2.64+0x8] ;  /* 0x0000080c021a7980 */ /* 0x008ea2000c101900 */
[----:B------:R-:W-:-:S02]  /*2e850*/  R2UR UR6, R4 ;  /* 0x00000000040672ca */ /* 0x000fc400000e0000 */
[C---:B------:R-:W-:Y:S01]  /*2e860*/  R2UR UR7, R5.reuse ;  /* 0x00000000050772ca */ /* 0x040fe200000e0000 */
[----:B----4-:R-:W2:Y:S01]  /*2e870*/  LD.E R27, desc[UR14][R2.64+0xc] ;  /* 0x00000c0e021b7980 */ /* 0x010ea2000c101900 */
[C---:B------:R-:W-:Y:S02]  /*2e880*/  R2UR UR8, R4.reuse ;  /* 0x00000000040872ca */ /* 0x040fe400000e0000 */
[C---:B------:R-:W-:Y:S01]  /*2e890*/  R2UR UR9, R5.reuse ;  /* 0x00000000050972ca */ /* 0x040fe200000e0000 */
[----:B-----5:R-:W2:Y:S01]  /*2e8a0*/  LD.E R28, desc[UR16][R2.64+0x10] ;  /* 0x00001010021c7980 */ /* 0x020ea2000c101900 */
[C---:B------:R-:W-:Y:S02]  /*2e8b0*/  R2UR UR10, R4.reuse ;  /* 0x00000000040a72ca */ /* 0x040fe400000e0000 */
[----:B------:R-:W-:Y:S01]  /*2e8c0*/  R2UR UR11, R5 ;  /* 0x00000000050b72ca */ /* 0x000fe200000e0000 */
[----:B------:R-:W2:Y:S01]  /*2e8d0*/  LD.E R29, desc[UR18][R2.64+0x14] ;  /* 0x00001412021d7980 */ /* 0x000ea2000c101900 */
[----:B------:R-:W-:-:S02]  /*2e8e0*/  R2UR UR12, R4 ;  /* 0x00000000040c72ca */ /* 0x000fc400000e0000 */
[C---:B------:R-:W-:Y:S01]  /*2e8f0*/  R2UR UR13, R5.reuse ;  /* 0x00000000050d72ca */ /* 0x040fe200000e0000 */
[----:B------:R-:W2:Y:S01]  /*2e900*/  LD.E R30, desc[UR20][R2.64+0x18] ;  /* 0x00001814021e7980 */ /* 0x000ea2000c101900 */
[C---:B------:R-:W-:Y:S02]  /*2e910*/  R2UR UR14, R4.reuse ;  /* 0x00000000040e72ca */ /* 0x040fe400000e0000 */
[C---:B------:R-:W-:Y:S01]  /*2e920*/  R2UR UR15, R5.reuse ;  /* 0x00000000050f72ca */ /* 0x040fe200000e0000 */
[----:B------:R-:W2:Y:S01]  /*2e930*/  LD.E R31, desc[UR22][R2.64+0x1c] ;  /* 0x00001c16021f7980 */ /* 0x000ea2000c101900 */
        /* <DEDUP_REMOVED lines=303> */
[----:B------:R-:W-:Y:S02]  /*2fc30*/  R2UR UR56, R4 ;  /* 0x00000000043872ca */ /* 0x000fe400000e0000 */
[----:B------:R-:W-:Y:S01]  /*2fc40*/  R2UR UR57, R5 ;  /* 0x00000000053972ca */ /* 0x000fe200000e0000 */
        /* <DEDUP_REMOVED lines=19> */
[----:B------:R-:W-:-:S02]  /*2fd80*/  VIADD R152, R6, 0x80 ;  /* 0x0000008006987836 */ /* 0x000fc40000000000 */
[----:B------:R-:W-:-:S03]  /*2fd90*/  IMAD.MOV.U32 R153, RZ, RZ, R7 ;  /* 0x000000ffff997224 */ /* 0x000fc600078e0007 */
[----:B------:R-:W-:Y:S02]  /*2fda0*/  R2UR UR6, R152 ;  /* 0x00000000980672ca */ /* 0x000fe400000e0000 */
[----:B------:R-:W-:Y:S02]  /*2fdb0*/  R2UR UR7, R153 ;  /* 0x00000000990772ca */ /* 0x000fe400000e0000 */
[----:B------:R-:W-:Y:S02]  /*2fdc0*/  F2FP.BF16.F32.PACK_AB R152, R20, R21 ;  /* 0x000000151498723e */ /* 0x000fe400000010ff */
[----:B------:R-:W-:Y:S02]  /*2fdd0*/  F2FP.BF16.F32.PACK_AB R154, R18, R19 ;  /* 0x00000013129a723e */ /* 0x000fe400000010ff */
[----:B------:R-:W-:Y:S02]  /*2fde0*/  F2FP.BF16.F32.PACK_AB R153, R14, R15 ;  /* 0x0000000f0e99723e */ /* 0x000fe400000010ff */
[----:B------:R-:W-:-:S02]  /*2fdf0*/  F2FP.BF16.F32.PACK_AB R155, R12, R13 ;  /* 0x0000000d0c9b723e */ /* 0x000fc400000010ff */
        /* <DEDUP_REMOVED lines=18> */
[----:B------:R-:W-:Y:S02]  /*2ff20*/  R2UR UR24, R4 ;  /* 0x00000000041872ca */ /* 0x000fe400000e0000 */
[----:B------:R-:W-:Y:S01]  /*2ff30*/  R2UR UR25, R5 ;  /* 0x00000000051972ca */ /* 0x000fe200000e0000 */
[----:B--2---:R-:W-:-:S06]  /*2ff40*/  WARPGROUP.ARRIVE ;  /* 0x00000000000079c5 */ /* 0x004fcc0000000000 */
[----:B------:R-:W-:Y:S01]  /*2ff50*/  HGMMA.64x256x16.F32.BF16 R24, R152, gdesc[UR4].tnspB, R24, gsb0 ;  /* 0x43e0000498187df0 */ /* 0x000fe20008001818 */
        /* <DEDUP_REMOVED lines=2359> */
[C---:B------:R-:W-:Y:S01]  /*392d0*/  R2UR UR51, R5.reuse ;  /* 0x00000000053372ca */ /* 0x040fe200000e0000 */
[----:B------:R-:W-:Y:S02]  /*392e0*/  WARPGROUP.DEPBAR.LE gsb0, 0x0 ;  /* 0x00008000000079c5 */ /* 0x000fe40000010000 */
        /* <DEDUP_REMOVED lines=351> */
[----:B------:R-:W-:Y:S01]  /*3a8e0*/  ST.E desc[UR6][R2.64+0x1ec], R147 ;  /* 0x0001ec9302007985 */ /* 0x000fe2000c101906 */
[----:B------:R-:W-:-:S03]  /*3a8f0*/  R2UR UR5, R5 ;  /* 0x00000000050572ca */ /* 0x000fc600000e0000 */
[----:B------:R-:W-:Y:S01]  /*3a900*/  ST.E desc[UR8][R2.64+0x1f0], R148 ;  /* 0x0001f09402007985 */ /* 0x000fe2000c101908 */
[----:B------:R-:W-:-:S03]  /*3a910*/  R2UR UR6, R4 ;  /* 0x00000000040672ca */ /* 0x000fc600000e0000 */
[----:B------:R-:W-:Y:S01]  /*3a920*/  ST.E desc[UR10][R2.64+0x1f4], R149 ;  /* 0x0001f49502007985 */ /* 0x000fe2000c10190a */
[----:B------:R-:W-:-:S03]  /*3a930*/  R2UR UR7, R5 ;  /* 0x00000000050772ca */ /* 0x000fc600000e0000 */
[----:B------:R-:W-:Y:S01]  /*3a940*/  ST.E desc[UR12][R2.64+0x1f8], R150 ;  /* 0x0001f89602007985 */ /* 0x000fe2000c10190c */
[C---:B------:R-:W-:Y:S02]  /*3a950*/  R2UR UR8, R4.reuse ;  /* 0x00000000040872ca */ /* 0x040fe400000e0000 */
[C---:B------:R-:W-:Y:S01]  /*3a960*/  R2UR UR9, R5.reuse ;  /* 0x00000000050972ca */ /* 0x040fe200000e0000 */
[----:B------:R-:W-:Y:S01]  /*3a970*/  ST.E desc[UR14][R2.64+0x1fc], R151 ;  /* 0x0001fc9702007985 */ /* 0x000fe2000c10190e */
        /* <DEDUP_REMOVED lines=25> */
[----:B------:R-:W-:Y:S01]  /*3ab10*/  R2UR UR57, R5 ;  /* 0x00000000053972ca */ /* 0x000fe200000e0000 */
[----:B------:R5:W-:Y:S01]  /*3ab20*/  ST.E desc[UR4][R2.64+0x1e8], R146 ;  /* 0x0001e89202007985 */ /* 0x000be2000c101904 */
[----:B------:R-:W-:-:S03]  /*3ab30*/  R2UR UR60, R4 ;  /* 0x00000000043c72ca */ /* 0x000fc600000e0000 */
[----:B------:R-:W-:Y:S01]  /*3ab40*/  ST.E desc[UR6][R8.64], R193 ;  /* 0x000000c108007985 */ /* 0x000fe2000c101906 */
[C---:B------:R-:W-:Y:S02]  /*3ab50*/  R2UR UR61, R5.reuse ;  /* 0x00000000053d72ca */ /* 0x040fe400000e0000 */
        /* <DEDUP_REMOVED lines=324> */
[----:B------:R-:W-:Y:S01]  /*3bfa0*/  R2UR UR56, R4 ;  /* 0x00000000043872ca */ /* 0x000fe200000e0000 */
[----:B------:R-:W2:Y:S01]  /*3bfb0*/  LD.E R132, desc[UR4][R2.64+0x1b0] ;  /* 0x0001b00402847980 */ /* 0x000ea2000c101900 */
[----:B------:R-:W-:-:S03]  /*3bfc0*/  R2UR UR57, R5 ;  /* 0x00000000053972ca */ /* 0x000fc600000e0000 */
        /* <DEDUP_REMOVED lines=19> */
[----:B------:R-:W-:Y:S01]  /*3c100*/  VIADD R6, R6, 0x280 ;  /* 0x0000028006067836 */ /* 0x000fe20000000000 */
[----:B------:R-:W-:-:S04]  /*3c110*/  R2UR UR7, R7 ;  /* 0x00000000070772ca */ /* 0x000fc800000e0000 */
[----:B------:R-:W-:Y:S02]  /*3c120*/  R2UR UR6, R6 ;  /* 0x00000000060672ca */ /* 0x000fe400000e0000 */
[----:B------:R-:W-:Y:S02]  /*3c130*/  F2FP.BF16.F32.PACK_AB R152, R190, R191 ;  /* 0x000000bfbe98723e */ /* 0x000fe400000010ff */
[----:B------:R-:W-:Y:S02]  /*3c140*/  F2FP.BF16.F32.PACK_AB R154, R188, R189 ;  /* 0x000000bdbc9a723e */ /* 0x000fe400000010ff */
[----:B------:R-:W-:Y:S02]  /*3c150*/  F2FP.BF16.F32.PACK_AB R153, R161, R162 ;  /* 0x000000a2a199723e */ /* 0x000fe400000010ff */
[----:B------:R-:W-:Y:S02]  /*3c160*/  F2FP.BF16.F32.PACK_AB R155, R159, R160 ;  /* 0x000000a09f9b723e */ /* 0x000fe400000010ff */
        /* <DEDUP_REMOVED lines=27> */
[----:B------:R-:W-:Y:S01]  /*3c320*/  R2UR UR29, R5 ;  /* 0x00000000051d72ca */ /* 0x000fe200000e0000 */
[----:B------:R-:W-:-:S02]  /*3c330*/  WARPGROUP.DEPBAR.LE gsb0, 0x0 ;  /* 0x00008000000079c5 */ /* 0x000fc40000010000 */
[----:B------:R-:W-:Y:S01]  /*3c340*/  ST.E desc[UR4][R2.64], R24 ;  /* 0x0000001802007985 */ /* 0x000fe2000c101904 */
[C---:B------:R-:W-:Y:S02]  /*3c350*/  R2UR UR4, R4.reuse ;  /* 0x00000000040472ca */ /* 0x040fe400000e0000 */
[C---:B------:R-:W-:Y:S01]  /*3c360*/  R2UR UR5, R5.reuse ;  /* 0x00000000050572ca */ /* 0x040fe200000e0000 */
[----:B------:R-:W-:Y:S01]  /*3c370*/  ST.E desc[UR6][R2.64+0x4], R25 ;  /* 0x0000041902007985 */ /* 0x000fe2000c101906 */
[C---:B------:R-:W-:Y:S02]  /*3c380*/  R2UR UR6, R4.reuse ;  /* 0x00000000040672ca */ /* 0x040fe400000e0000 */
[----:B------:R-:W-:Y:S01]  /*3c390*/  R2UR UR7, R5 ;  /* 0x00000000050772ca */ /* 0x000fe200000e0000 */
[----:B------:R-:W-:Y:S04]  /*3c3a0*/  ST.E desc[UR8][R2.64+0x8], R26 ;  /* 0x0000081a02007985 */ /* 0x000fe8000c101908 */
[----:B------:R-:W-:Y:S04]  /*3c3b0*/  ST.E desc[UR10][R2.64+0xc], R27 ;  /* 0x00000c1b02007985 */ /* 0x000fe8000c10190a */
[----:B------:R-:W-:Y:S01]  /*3c3c0*/  ST.E desc[UR12][R2.64+0x10], R28 ;  /* 0x0000101c02007985 */ /* 0x000fe2000c10190c */
[----:B------:R-:W-:-:S03]  /*3c3d0*/  R2UR UR8, R4 ;  /* 0x00000000040872ca */ /* 0x000fc600000e0000 */
[----:B------:R-:W-:Y:S01]  /*3c3e0*/  ST.E desc[UR14][R2.64+0x14], R29 ;  /* 0x0000141d02007985 */ /* 0x000fe2000c10190e */
[----:B------:R-:W-:-:S03]  /*3c3f0*/  R2UR UR9, R5 ;  /* 0x00000000050972ca */ /* 0x000fc600000e0000 */
[----:B------:R-:W-:Y:S04]  /*3c400*/  ST.E desc[UR16][R2.64+0x18], R30 ;  /* 0x0000181e02007985 */ /* 0x000fe8000c101910 */
[----:B------:R-:W-:Y:S04]  /*3c410*/  ST.E desc[UR18][R2.64+0x1c], R31 ;  /* 0x00001c1f02007985 */ /* 0x000fe8000c101912 */
[----:B------:R-:W-:Y:S04]  /*3c420*/  ST.E desc[UR20][R2.64+0x20], R32 ;  /* 0x0000202002007985 */ /* 0x000fe8000c101914 */
[----:B------:R-:W-:Y:S04]  /*3c430*/  ST.E desc[UR22][R2.64+0x24], R33 ;  /* 0x0000242102007985 */ /* 0x000fe8000c101916 */
        /* <DEDUP_REMOVED lines=19> */
[----:B------:R-:W-:Y:S01]  /*3c570*/  ST.E desc[UR8][R2.64+0x34], R37 ;  /* 0x0000342502007985 */ /* 0x000fe2000c101908 */
        /* <DEDUP_REMOVED lines=8> */
[----:B------:R-:W-:Y:S01]  /*3c600*/  R2UR UR5, R5 ;  /* 0x00000000050572ca */ /* 0x000fe200000e0000 */
[----:B------:R-:W-:Y:S04]  /*3c610*/  ST.E desc[UR6][R2.64+0x3c], R39 ;  /* 0x00003c2702007985 */ /* 0x000fe8000c101906 */
[----:B------:R-:W-:Y:S04]  /*3c620*/  ST.E desc[UR10][R2.64+0x40], R40 ;  /* 0x0000402802007985 */ /* 0x000fe8000c10190a */
[----:B------:R-:W-:Y:S04]  /*3c630*/  ST.E desc[UR12][R2.64+0x44], R41 ;  /* 0x0000442902007985 */ /* 0x000fe8000c10190c */
        /* <DEDUP_REMOVED lines=8> */
[----:B------:R-:W-:Y:S01]  /*3c6c0*/  ST.E desc[UR8][R2.64+0x60], R48 ;  /* 0x0000603002007985 */ /* 0x000fe2000c101908 */
[C---:B------:R-:W-:Y:S02]  /*3c6d0*/  R2UR UR8, R4.reuse ;  /* 0x00000000040872ca */ /* 0x040fe400000e0000 */
[----:B------:R-:W-:Y:S01]  /*3c6e0*/  R2UR UR9, R5 ;  /* 0x00000000050972ca */ /* 0x000fe200000e0000 */
[----:B------:R-:W-:Y:S01]  /*3c6f0*/  ST.E desc[UR4][R2.64+0x64], R49 ;  /* 0x0000643102007985 */ /* 0x000fe2000c101904 */
        /* <DEDUP_REMOVED lines=14> */
[----:B------:R-:W-:Y:S01]  /*3c7e0*/  ST.E desc[UR6][R2.64+0x68], R50 ;  /* 0x0000683202007985 */ /* 0x000fe2000c101906 */
        /* <DEDUP_REMOVED lines=288> */
[----:B------:R-:W2:Y:S01]  /*3d9f0*/  LD.E R7, desc[UR28][R2.64] ;  /* 0x0000001c02077980 */ /* 0x000ea2000c101900 */
[----:B------:R-:W-:-:S02]  /*3da00*/  R2UR UR4, R4 ;  /* 0x00000000040472ca */ /* 0x000fc400000e0000 */
[C---:B------:R-:W-:Y:S02]  /*3da10*/  R2UR UR5, R5.reuse ;  /* 0x00000000050572ca */ /* 0x040fe400000e0000 */
[----:B------:R-:W-:Y:S02]  /*3da20*/  R2UR UR6, R4 ;  /* 0x00000000040672ca */ /* 0x000fe400000e0000 */
[----:B------:R-:W-:-:S09]  /*3da30*/  R2UR UR7, R5 ;  /* 0x00000000050772ca */ /* 0x000fd200000e0000 */
[----:B--2---:R2:W-:Y:S04]  /*3da40*/  ST.E desc[UR4][R2.64], R7 ;  /* 0x0000000702007985 */ /* 0x0045e8000c101904 */
[----:B------:R-:W3:Y:S01]  /*3da50*/  LD.E R11, desc[UR6][R2.64+0x4] ;  /* 0x00000406020b7980 */ /* 0x000ee2000c101900 */
[C---:B------:R-:W-:Y:S02]  /*3da60*/  R2UR UR4, R4.reuse ;  /* 0x00000000040472ca */ /* 0x040fe400000e0000 */
[C---:B------:R-:W-:Y:S02]  /*3da70*/  R2UR UR5, R5.reuse ;  /* 0x00000000050572ca */ /* 0x040fe400000e0000 */
[----:B------:R-:W-:Y:S02]  /*3da80*/  R2UR UR6, R4 ;  /* 0x00000000040672ca */ /* 0x000fe400000e0000 */
[----:B------:R-:W-:-:S09]  /*3da90*/  R2UR UR7, R5 ;  /* 0x00000000050772ca */ /* 0x000fd200000e0000 */
[----:B---3--:R3:W-:Y:S04]  /*3daa0*/  ST.E desc[UR4][R2.64+0x4], R11 ;  /* 0x0000040b02007985 */ /* 0x0087e8000c101904 */
[----:B------:R-:W4:Y:S01]  /*3dab0*/  LD.E R13, desc[UR6][R2.64+0x8] ;  /* 0x00000806020d7980 */ /* 0x000f22000c101900 */
[C---:B------:R-:W-:Y:S02]  /*3dac0*/  R2UR UR4, R4.reuse ;  /* 0x00000000040472ca */ /* 0x040fe400000e0000 */
[C---:B------:R-:W-:Y:S02]  /*3dad0*/  R2UR UR5, R5.reuse ;  /* 0x00000000050572ca */ /* 0x040fe400000e0000 */
[----:B------:R-:W-:Y:S02]  /*3dae0*/  R2UR UR6, R4 ;  /* 0x00000000040672ca */ /* 0x000fe400000e0000 */
[----:B------:R-:W-:-:S09]  /*3daf0*/  R2UR UR7, R5 ;  /* 0x00000000050772ca */ /* 0x000fd200000e0000 */
[----:B----4-:R4:W-:Y:S04]  /*3db00*/  ST.E desc[UR4][R2.64+0x8], R13 ;  /* 0x0000080d02007985 */ /* 0x0109e8000c101904 */
[----:B-1----:R-:W5:Y:S01]  /*3db10*/  LD.E R9, desc[UR6][R2.64+0xc] ;  /* 0x00000c0602097980 */ /* 0x002f62000c101900 */
[C---:B------:R-:W-:Y:S02]  /*3db20*/  R2UR UR4, R4.reuse ;  /* 0x00000000040472ca */ /* 0x040fe400000e0000 */
[C---:B------:R-:W-:Y:S02]  /*3db30*/  R2UR UR5, R5.reuse ;  /* 0x00000000050572ca */ /* 0x040fe400000e0000 */
[----:B------:R-:W-:Y:S02]  /*3db40*/  R2UR UR6, R4 ;  /* 0x00000000040672ca */ /* 0x000fe400000e0000 */
[----:B------:R-:W-:-:S09]  /*3db50*/  R2UR UR7, R5 ;  /* 0x00000000050772ca */ /* 0x000fd200000e0000 */
[----:B-----5:R1:W-:Y:S04]  /*3db60*/  ST.E desc[UR4][R2.64+0xc], R9 ;  /* 0x00000c0902007985 */ /* 0x0203e8000c101904 */
[----:B--2---:R-:W2:Y:S01]  /*3db70*/  LD.E R7, desc[UR6][R2.64+0x10] ;  /* 0x0000100602077980 */ /* 0x004ea2000c101900 */
[C---:B------:R-:W-:Y:S02]  /*3db80*/  R2UR UR4, R4.reuse ;  /* 0x00000000040472ca */ /* 0x040fe400000e0000 */
[C---:B------:R-:W-:Y:S02]  /*3db90*/  R2UR UR5, R5.reuse ;  /* 0x00000000050572ca */ /* 0x040fe400000e0000 */
[----:B------:R-:W-:Y:S02]  /*3dba0*/  R2UR UR6, R4 ;  /* 0x00000000040672ca */ /* 0x000fe400000e0000 */
[----:B------:R-:W-:-:S09]  /*3dbb0*/  R2UR UR7, R5 ;  /* 0x00000000050772ca */ /* 0x000fd200000e0000 */
[----:B--2---:R2:W-:Y:S04]  /*3dbc0*/  ST.E desc[UR4][R2.64+0x10], R7 ;  /* 0x0000100702007985 */ /* 0x0045e8000c101904 */
[----:B---3--:R-:W3:Y:S01]  /*3dbd0*/  LD.E R11, desc[UR6][R2.64+0x14] ;  /* 0x00001406020b7980 */ /* 0x008ee2000c101900 */
[C---:B------:R-:W-:Y:S02]  /*3dbe0*/  R2UR UR4, R4.reuse ;  /* 0x00000000040472ca */ /* 0x040fe400000e0000 */
[C---:B------:R-:W-:Y:S02]  /*3dbf0*/  R2UR UR5, R5.reuse ;  /* 0x00000000050572ca */ /* 0x040fe400000e0000 */
[----:B------:R-:W-:Y:S02]  /*3dc00*/  R2UR UR6, R4 ;  /* 0x00000000040672ca */ /* 0x000fe400000e0000 */
[----:B------:R-:W-:-:S09]  /*3dc10*/  R2UR UR7, R5 ;  /* 0x00000000050772ca */ /* 0x000fd200000e0000 */
[----:B---3--:R3:W-:Y:S04]  /*3dc20*/  ST.E desc[UR4][R2.64+0x14], R11 ;  /* 0x0000140b02007985 */ /* 0x0087e8000c101904 */
[----:B----4-:R-:W4:Y:S01]  /*3dc30*/  LD.E R13, desc[UR6][R2.64+0x18] ;  /* 0x00001806020d7980 */ /* 0x010f22000c101900 */
        /* <DEDUP_REMOVED lines=719> */
[----:B----4-:R-:W3:Y:S01]  /*40930*/  LD.E R13, desc[UR6][R2.64+0x1f8] ;  /* 0x0001f806020d7980 */ /* 0x010ee2000c101900 */
[C---:B------:R-:W-:Y:S02]  /*40940*/  R2UR UR4, R4.reuse ;  /* 0x00000000040472ca */ /* 0x040fe400000e0000 */
[C---:B------:R-:W-:Y:S02]  /*40950*/  R2UR UR5, R5.reuse ;  /* 0x00000000050572ca */ /* 0x040fe400000e0000 */
[----:B------:R-:W-:Y:S02]  /*40960*/  R2UR UR6, R4 ;  /* 0x00000000040672ca */ /* 0x000fe400000e0000 */
[----:B------:R-:W-:-:S02]  /*40970*/  R2UR UR7, R5 ;  /* 0x00000000050772ca */ /* 0x000fc400000e0000 */
[----:B------:R-:W-:-:S07]  /*40980*/  LOP3.LUT P6, RZ, R199, 0x7f, RZ, 0xc0, !PT ;  /* 0x0000007fc7ff7812 */ /* 0x000fce00078cc0ff */
[----:B---3--:R2:W-:Y:S04]  /*40990*/  ST.E desc[UR4][R2.64+0x1f8], R13 ;  /* 0x0001f80d02007985 */ /* 0x0085e8000c101904 */
[----:B-1----:R-:W3:Y:S01]  /*409a0*/  LD.E R9, desc[UR6][R2.64+0x1fc] ;  /* 0x0001fc0602097980 */ /* 0x002ee2000c101900 */
[----:B------:R-:W-:Y:S02]  /*409b0*/  R2UR UR4, R4 ;  /* 0x00000000040472ca */ /* 0x000fe400000e0000 */
[----:B------:R-:W-:-:S13]  /*409c0*/  R2UR UR5, R5 ;  /* 0x00000000050572ca */ /* 0x000fda00000e0000 */
[----:B---3--:R2:W-:Y:S01]  /*409d0*/  ST.E desc[UR4][R2.64+0x1fc], R9 ;  /* 0x0001fc0902007985 */ /* 0x0085e2000c101904 */
[----:B------:R-:W-:Y:S05]  /*409e0*/  @P6 BRA `(.L_x_8941) ;  /* 0x0000000000306947 */ /* 0x000fea0003800000 */
[----:B--2---:R-:W2:Y:S04]  /*409f0*/  LDL.64 R2, [R0+0x40] ;  /* 0x0000400000027983 */ /* 0x004ea80000100a00 */
[----:B------:R-:W3:Y:S01]  /*40a00*/  LDL.64 R6, [R0] ;  /* 0x0000000000067983 */ /* 0x000ee20000100a00 */
[C---:B------:R-:W-:Y:S02]  /*40a10*/  R2UR UR4, R4.reuse ;  /* 0x00000000040472ca */ /* 0x040fe400000e0000 */
[C---:B------:R-:W-:Y:S02]  /*40a20*/  R2UR UR5, R5.reuse ;  /* 0x00000000050572ca */ /* 0x040fe400000e0000 */
[----:B------:R-:W-:Y:S02]  /*40a30*/  R2UR UR6, R4 ;  /* 0x00000000040672ca */ /* 0x000fe400000e0000 */
[----:B------:R-:W-:-:S09]  /*40a40*/  R2UR UR7, R5 ;  /* 0x00000000050772ca */ /* 0x000fd200000e0000 */
[----:B--2---:R-:W2:Y:S04]  /*40a50*/  LD.E.64 R2, desc[UR4][R2.64+0x30] ;  /* 0x0000300402027980 */ /* 0x004ea8000c101b00 */
[----:B---3--:R-:W3:Y:S01]  /*40a60*/  LD.E R6, desc[UR6][R6.64] ;  /* 0x0000000606067980 */ /* 0x008ee2000c101900 */
[----:B--2---:R-:W-:-:S05]  /*40a70*/  MOV R5, R2 ;  /* 0x0000000200057202 */ /* 0x004fca0000000f00 */
[----:B---3--:R-:W-:-:S05]  /*40a80*/  IMAD R4, R6, 0x8, R5 ;  /* 0x0000000806047824 */ /* 0x008fca00078e0205 */
[----:B------:R-:W-:-:S04]  /*40a90*/  PRMT R4, RZ, 0x654, R4 ;  /* 0x00000654ff047816 */ /* 0x000fc80000000004 */
[----:B------:R1:W-:Y:S03]  /*40aa0*/  SYNCS.ARRIVE.TRANS64.RED.A1T0 RZ, [R4+URZ], RZ ;  /* 0x000000ff04ff79a7 */ /* 0x0003e6000810043f */
.L_x_8941:
[----:B--2---:R-:W-:Y:S02]  /*40ab0*/  IMAD.MOV.U32 R2, RZ, RZ, R201 ;  /* 0x000000ffff027224 */ /* 0x004fe400078e00c9 */
[----:B------:R-:W-:-:S04]  /*40ac0*/  IMAD.MOV.U32 R3, RZ, RZ, 0x0 ;  /* 0x00000000ff037424 */ /* 0x000fc800078e00ff */
[----:B-1----:R-:W-:Y:S05]  /*40ad0*/  RET.REL.NODEC R2 `(_ZN7cutlass13device_kernelIN5flash11enable_sm90INS1_16FlashAttnFwdSm90INS1_25CollectiveMainloopFwdSm90ILi2EN4cute5tupleIJNS5_1CILi1EEES8_S8_EEENS6_IJNS7_ILi128EEENS7_ILi96EEENS7_ILi64EEEEEELi256ENS_10bfloat16_tEfNS_4arch4Sm90ELb0ELb1ELb1ELb0ELb0ELb0ELb1ELb1ELb0ELb0ELb0ELb0EEENS1_21CollectiveEpilogueFwdINS6_IJSA_NS7_ILi256EEESB_EEES9_SE_SG_Li256ELb0ELb0ELb0ELb0EEENS1_30DynamicPersistentTileSchedulerILi256ELi32ELb0ELb0ELb1EEEEEEEEEvNT_6ParamsE) ;  /* 0xfffffbf402487950 */ /* 0x002fea0003c3ffff */
.L_x_8919:
[----:B-1----:R1:W2:Y:S02]  /*40ae0*/  SYNCS.PHASECHK.TRANS64.TRYWAIT P0, [R2+URZ], R3 ;  /* 0x00000003020075a7 */ /* 0x0022a4000800017f */
[----:B--2---:R-:W-:Y:S05]  /*40af0*/  @!P0 NANOSLEEP.SYNCS 0x989680 ;  /* 0x009896800000895d */ /* 0x004fea0003900000 */
[----:B------:R-:W2:Y:S02]  /*40b00*/  @!P0 SYNCS.PHASECHK.TRANS64 P0, [R2+URZ], R3 ;  /* 0x00000003020085a7 */ /* 0x000ea4000800007f */
[----:B--2---:R-:W-:Y:S05]  /*40b10*/  @!P0 BRA `(.L_x_8919) ;  /* 0xfffffffc00f08947 */ /* 0x004fea000383ffff */
[----:B------:R-:W-:Y:S05]  /*40b20*/  BRA `(.L_x_8918) ;  /* 0xfffffe4800947947 */ /* 0x000fea000383ffff */
.L_x_8926:
[----:B-1----:R1:W2:Y:S02]  /*40b30*/  SYNCS.PHASECHK.TRANS64.TRYWAIT P0, [R8+URZ], R9 ;  /* 0x00000009080075a7 */ /* 0x0022a4000800017f */
[----:B--2---:R-:W-:Y:S05]  /*40b40*/  @!P0 NANOSLEEP.SYNCS 0x989680 ;  /* 0x009896800000895d */ /* 0x004fea0003900000 */
[----:B------:R-:W2:Y:S02]  /*40b50*/  @!P0 SYNCS.PHASECHK.TRANS64 P0, [R8+URZ], R9 ;  /* 0x00000009080085a7 */ /* 0x000ea4000800007f */
[----:B--2---:R-:W-:Y:S05]  /*40b60*/  @!P0 BRA `(.L_x_8926) ;  /* 0xfffffffc00f08947 */ /* 0x004fea000383ffff */
[----:B------:R-:W-:Y:S05]  /*40b70*/  BRA `(.L_x_8925) ;  /* 0xfffffe5000687947 */ /* 0x000fea000383ffff */
.L_x_8942:
        /* <DEDUP_REMOVED lines=16> */
.L_x_11966:


//--------------------- .text._ZN7cutlass13device_kernelIN5flash11enable_sm90INS1_16FlashAttnFwdSm90INS1_25CollectiveMainloopFwdSm90ILi2EN4cute5tupleIJNS5_1CILi1EEES8_S8_EEENS6_IJNS7_ILi128EEENS7_ILi96EEENS7_ILi64EEEEEELi256ENS_10bfloat16_tEfNS_4arch4Sm90ELb0ELb1ELb1ELb1ELb0ELb0ELb0ELb1ELb0ELb0ELb0ELb0EEENS1_21CollectiveEpilogueFwdINS6_IJSA_NS7_ILi256EEESB_EEES9_SE_SG_Li256ELb1ELb0ELb0ELb0EEENS1_36VarlenDynamicPersistentTileSchedulerILi128ELi96ELi256ELi32ELb0ELb0ELb1ELb1ELb0ELb1EEEEEEEEEvNT_6ParamsE --------------------------
	.section	.text._ZN7cutlass13device_kernelIN5flash11enable_sm90INS1_16FlashAttnFwdSm90INS1_25CollectiveMainloopFwdSm90ILi2EN4cute5tupleIJNS5_1CILi1EEES8_S8_EEENS6_IJNS7_ILi128EEENS7_ILi96EEENS7_ILi64EEEEEELi256ENS_10bfloat16_tEfNS_4arch4Sm90ELb0ELb1ELb1ELb1ELb0ELb0ELb0ELb1ELb0ELb0ELb0ELb0EEENS1_21CollectiveEpilogueFwdINS6_IJSA_NS7_ILi256EEESB_EEES9_SE_SG_Li256ELb1ELb0ELb0ELb0EEENS1_36VarlenDynamicPersistentTileSchedulerILi128ELi96ELi256ELi32ELb0ELb0ELb1ELb1ELb0ELb1EEEEEEEEEvNT_6ParamsE,"ax",@progbits
	.align	128
.text._ZN7cutlass13device_kernelIN5flash11enable_sm90INS1_16FlashAttnFwdSm90INS1_25CollectiveMainloopFwdSm90ILi2EN4cute5tupleIJNS5_1CILi1EEES8_S8_EEENS6_IJNS7_ILi128EEENS7_ILi96EEENS7_ILi64EEEEEELi256ENS_10bfloat16_tEfNS_4arch4Sm90ELb0ELb1ELb1ELb1ELb0ELb0ELb0ELb1ELb0ELb0ELb0ELb0EEENS1_21CollectiveEpilogueFwdINS6_IJSA_NS7_ILi256EEESB_EEES9_SE_SG_Li256ELb1ELb0ELb0ELb0EEENS1_36VarlenDynamicPersistentTileSchedulerILi128ELi96ELi256ELi32ELb0ELb0ELb1ELb1ELb0ELb1EEEEEEEEEvNT_6ParamsE:
        .type           _ZN7cutlass13device_kernelIN5flash11enable_sm90INS1_16FlashAttnFwdSm90INS1_25CollectiveMainloopFwdSm90ILi2EN4cute5tupleIJNS5_1CILi1EEES8_S8_EEENS6_IJNS7_ILi128EEENS7_ILi96EEENS7_ILi64EEEEEELi256ENS_10bfloat16_tEfNS_4arch4Sm90ELb0ELb1ELb1ELb1ELb0ELb0ELb0ELb1ELb0ELb0ELb0ELb0EEENS1_21CollectiveEpilogueFwdINS6_IJSA_NS7_ILi256EEESB_EEES9_SE_SG_Li256ELb1ELb0ELb0ELb0EEENS1_36VarlenDynamicPersistentTileSchedulerILi128ELi96ELi256ELi32ELb0ELb0ELb1ELb1ELb0ELb1EEEEEEEEEvNT_6ParamsE,@function
        .size           _ZN7cutlass13device_kernelIN5flash11enable_sm90INS1_16FlashAttnFwdSm90INS1_25CollectiveMainloopFwdSm90ILi2EN4cute5tupleIJNS5_1CILi1EEES8_S8_EEENS6_IJNS7_ILi128EEENS7_ILi96EEENS7_ILi64EEEEEELi256ENS_10bfloat16_tEfNS_4arch4Sm90ELb0ELb1ELb1ELb1ELb0ELb0ELb0ELb1ELb0ELb0ELb0ELb0EEENS1_21CollectiveEpilogueFwdINS6_IJSA_NS7_ILi256EEESB_EEES9_SE_SG_Li256ELb1ELb0ELb0ELb0EEENS1_36VarlenDynamicPersistentTileSchedulerILi128ELi96ELi256ELi32ELb0ELb0ELb1ELb1ELb0ELb1EEEEEEEEEvNT_6ParamsE,(.L_x_11968 - _ZN7cutlass13device_kernelIN5flash11enable_sm90INS1_16FlashAttnFwdSm90INS1_25CollectiveMainloopFwdSm90ILi2EN4cute5tupleIJNS5_1CILi1EEES8_S8_EEENS6_IJNS7_ILi128EEENS7_ILi96EEENS7_ILi64EEEEEELi256ENS_10bfloat16_tEfNS_4arch4Sm90ELb0ELb1ELb1ELb1ELb0ELb0ELb0ELb1ELb0ELb0ELb0ELb0EEENS1_21CollectiveEpilogueFwdINS6_IJSA_NS7_ILi256EEESB_EEES9_SE_SG_Li256ELb1ELb0ELb0ELb0EEENS1_36VarlenDynamicPersistentTileSchedulerILi128ELi96ELi256ELi32ELb0ELb0ELb1ELb1ELb0ELb1EEEEEEEEEvNT_6ParamsE)
        .other          _ZN7cutlass13device_kernelIN5flash11enable_sm90INS1_16FlashAttnFwdSm90INS1_25CollectiveMainloopFwdSm90ILi2EN4cute5tupleIJNS5_1CILi1EEES8_S8_EEENS6_IJNS7_ILi128EEENS7_ILi96EEENS7_ILi64EEEEEELi256ENS_10bfloat16_tEfNS_4arch4Sm90ELb0ELb1ELb1ELb1ELb0ELb0ELb0ELb1ELb0ELb0ELb0ELb0EEENS1_21CollectiveEpilogueFwdINS6_IJSA_NS7_ILi256EEESB_EEES9_SE_SG_Li256ELb1ELb0ELb0ELb0EEENS1_36VarlenDynamicPersistentTileSchedulerILi128ELi96ELi256ELi32ELb0ELb0ELb1ELb1ELb0ELb1EEEEEEEEEvNT_6ParamsE,@"STO_CUDA_ENTRY STV_DEFAULT"
_ZN7cutlass13device_kernelIN5flash11enable_sm90INS1_16FlashAttnFwdSm90INS1_25CollectiveMainloopFwdSm90ILi2EN4cute5tupleIJNS5_1CILi1EEES8_S8_EEENS6_IJNS7_ILi128EEENS7_ILi96EEENS7_ILi64EEEEEELi256ENS_10bfloat16_tEfNS_4arch4Sm90ELb0ELb1ELb1ELb1ELb0ELb0ELb0ELb1ELb0ELb0ELb0ELb0EEENS1_21CollectiveEpilogueFwdINS6_IJSA_NS7_ILi256EEESB_EEES9_SE_SG_Li256ELb1ELb0ELb0ELb0EEENS1_36VarlenDynamicPersistentTileSchedulerILi128ELi96ELi256ELi32ELb0ELb0ELb1ELb1ELb0ELb1EEEEEEEEEvNT_6ParamsE:
        /* <DEDUP_REMOVED lines=21> */
.L_x_8944:
[----:B------:R-:W-:Y:S05]  /*0150*/  BSYNC B0 ;  /* 0x0000000000007941 */ /* 0x000fea0003800000 */
.L_x_8943:
        /* <DEDUP_REMOVED lines=41> */
.L_x_8945:
        /* <DEDUP_REMOVED lines=22> */
.L_x_8946:
        /* <DEDUP_REMOVED lines=18> */
.L_x_8947:
        /* <DEDUP_REMOVED lines=22> */
.L_x_8948:
        /* <DEDUP_REMOVED lines=22> */
.L_x_8949:
[----:B------:R-:W-:Y:S01]  /*0930*/  PLOP3.LUT P0, PT, PT, PT, UP0, 0x80, 0x0 ;  /* 0x000000000000781c */ /* 0x000fe20003f0f008 */
[----:B------:R-:W-:Y:S01]  /*0940*/  UMOV UR36, 0x1 ;  /* 0x0000000100247882 */ /* 0x000fe20000000000 */
[----:B------:R-:W-:Y:S01]  /*0950*/  NOP ;  /* 0x0000000000007918 */ /* 0x000fe20000000000 */
[----:B------:R-:W-:Y:S01]  /*0960*/  USEL UR36, UR36, 0x2, !UP0 ;  /* 0x0000000224247887 */ /* 0x000fe2000c000000 */
[----:B------:R-:W-:Y:S01]  /*0970*/  ULDC.64 UR38, c[0x0][0x208] ;  /* 0x0000820000267ab9 */ /* 0x000fe20000000a00 */
[----:B012-4-:R-:W-:Y:S08]  /*0980*/  BAR.SYNC.DEFER_BLOCKING 0x0 ;  /* 0x0000000000007b1d */ /* 0x017ff00000010000 */
[----:B------:R-:W-:Y:S05]  /*0990*/  @!P0 BRA `(.L_x_8950) ;  /* 0x0000010400f08947 */ /* 0x000fea0003800000 */
.L_x_8951:
        /* <DEDUP_REMOVED lines=8> */
[----:B-1----:R-:W-:Y:S01]  /*0a20*/  ULEA UR4, UR5, UR4, 0x18 ;  /* 0x0000000405047291 */ /* 0x002fe2000f8ec03f */
[----:B0-----:R-:W-:-:S04]  /*0a30*/  SHF.R.U32.HI R0, RZ, 0x7, R0 ;  /* 0x00000007ff007819 */ /* 0x001fc80000011600 */
[----:B------:R-:W-:-:S13]  /*0a40*/  ISETP.NE.AND P0, PT, R0, 0x1, PT ;  /* 0x000000010000780c */ /* 0x000fda0003f05270 */
[----:B------:R-:W-:Y:S08]  /*0a50*/  @!P0 BAR.ARV 0x9, 0x100 ;  /* 0x0244000000008b1d */ /* 0x000ff00000002000 */
[----:B------:R-:W-:Y:S06]  /*0a60*/  BAR.SYNC.DEFER_BLOCKING 0x5, 0x120 ;  /* 0x0144800000007b1d */ /* 0x000fec0000010000 */
        /* <DEDUP_REMOVED lines=8> */
[----:B------:R-:W-:Y:S01]  /*0af0*/  R2UR UR5, R203 ;  /* 0x00000000cb0572ca */ /* 0x000fe200000e0000 */
[----:B------:R-:W-:Y:S01]  /*0b00*/  UMOV UR41, URZ ;  /* 0x0000003f00297c82 */ /* 0x000fe20008000000 */
[----:B------:R-:W-:Y:S01]  /*0b10*/  UMOV UR40, URZ ;  /* 0x0000003f00287c82 */ /* 0x000fe20008000000 */
[----:B------:R-:W-:Y:S01]  /*0b20*/  UMOV UR37, URZ ;  /* 0x0000003f00257c82 */ /* 0x000fe20008000000 */
[----:B0-----:R-:W-:-:S05]  /*0b30*/  VIADD R209, R0, 0xffffff80 ;  /* 0xffffff8000d17836 */ /* 0x001fca0000000000 */
[----:B------:R-:W-:-:S04]  /*0b40*/  SHF.R.S32.HI R0, RZ, 0x1f, R209 ;  /* 0x0000001fff007819 */ /* 0x000fc800000114d1 */
[CC--:B------:R-:W-:Y:S02]  /*0b50*/  LEA.HI R2, R0.reuse, R209.reuse, RZ, 0x7 ;  /* 0x000000d100027211 */ /* 0x0c0fe400078f38ff */
[----:B------:R-:W-:Y:S02]  /*0b60*/  LEA.HI R3, R0, R209, RZ, 0x4 ;  /* 0x000000d100037211 */ /* 0x000fe400078f20ff */
[----:B------:R-:W-:Y:S02]  /*0b70*/  LOP3.LUT R4, R2, 0xffffff80, RZ, 0xc0, !PT ;  /* 0xffffff8002047812 */ /* 0x000fe400078ec0ff */
[----:B------:R-:W-:-:S03]  /*0b80*/  SHF.R.S32.HI R207, RZ, 0x7, R2 ;  /* 0x00000007ffcf7819 */ /* 0x000fc60000011402 */
        /* <DEDUP_REMOVED lines=10> */
[----:B------:R-:W-:-:S04]  /*0c30*/  LEA.HI R4, R4, R5, RZ, 0x3 ;  /* 0x0000000504047211 */ /* 0x000fc800078f18ff */
[----:B------:R-:W-:Y:S02]  /*0c40*/  LOP3.LUT R6, R4, 0xfffffff8, RZ, 0xc0, !PT ;  /* 0xfffffff804067812 */ /* 0x000fe400078ec0ff */
[CC--:B------:R-:W-:Y:S02]  /*0c50*/  LEA.HI R4, R0.reuse, R209.reuse, RZ, 0x5 ;  /* 0x000000d100047211 */ /* 0x0c0fe400078f28ff */
[----:B------:R-:W-:Y:S01]  /*0c60*/  LEA.HI R0, R0, R209, RZ, 0x3 ;  /* 0x000000d100007211 */ /* 0x000fe200078f18ff */
[----:B------:R-:W-:Y:S01]  /*0c70*/  IMAD.IADD R9, R5, 0x1, -R6 ;  /* 0x0000000105097824 */ /* 0x000fe200078e0a06 */
[----:B------:R-:W-:Y:S01]  /*0c80*/  SHF.R.S32.HI R6, RZ, 0x4, R3 ;  /* 0x00000004ff067819 */ /* 0x000fe20000011403 */
[----:B------:R-:W-:Y:S01]  /*0c90*/  IMAD.SHL.U32 R5, R4, 0x20, RZ ;  /* 0x0000002004057824 */ /* 0x000fe200078e00ff */
[C---:B------:R-:W-:Y:S01]  /*0ca0*/  LOP3.LUT R4, R3.reuse, 0x3fffff0, RZ, 0xc0, !PT ;  /* 0x03fffff003047812 */ /* 0x040fe200078ec0ff */
[----:B------:R-:W-:Y:S01]  /*0cb0*/  IMAD R9, R8, 0x10, R9 ;  /* 0x0000001008097824 */ /* 0x000fe200078e0209 */
[----:B------:R-:W-:-:S02]  /*0cc0*/  LEA.HI R3, R3, R6, RZ, 0x1 ;  /* 0x0000000603037211 */ /* 0x000fc400078f08ff */
[----:B------:R-:W-:Y:S01]  /*0cd0*/  LOP3.LUT R5, R5, 0xfffffc00, RZ, 0xc0, !PT ;  /* 0xfffffc0005057812 */ /* 0x000fe200078ec0ff */
[----:B------:R-:W-:Y:S01]  /*0ce0*/  IMAD.IADD R4, R209, 0x1, -R4 ;  /* 0x00000001d1047824 */ /* 0x000fe200078e0a04 */
[----:B------:R-:W-:Y:S01]  /*0cf0*/  LOP3.LUT R3, R3, 0x1ffffffe, RZ, 0xc0, !PT ;  /* 0x1ffffffe03037812 */ /* 0x000fe200078ec0ff */
[----:B------:R-:W-:Y:S01]  /*0d00*/  IMAD R206, R2, 0x40, R9 ;  /* 0x0000004002ce7824 */ /* 0x000fe200078e0209 */
[----:B------:R-:W-:Y:S01]  /*0d10*/  LOP3.LUT R2, R0, 0x1ffffff8, RZ, 0xc0, !PT ;  /* 0x1ffffff800027812 */ /* 0x000fe200078ec0ff */
[----:B------:R-:W-:Y:S01]  /*0d20*/  IMAD R4, R4, 0x40, R5 ;  /* 0x0000004004047824 */ /* 0x000fe200078e0205 */
[----:B------:R-:W-:Y:S01]  /*0d30*/  SHF.R.S32.HI R22, RZ, 0x3, R0 ;  /* 0x00000003ff167819 */ /* 0x000fe20000011400 */
[----:B------:R-:W-:Y:S02]  /*0d40*/  IMAD.IADD R3, R6, 0x1, -R3 ;  /* 0x0000000106037824 */ /* 0x000fe400078e0a03 */
[----:B------:R-:W-:Y:S02]  /*0d50*/  IMAD.IADD R2, R209, 0x1, -R2 ;  /* 0x00000001d1027824 */ /* 0x000fe400078e0a02 */
[----:B------:R-:W-:Y:S01]  /*0d60*/  IMAD R208, R3, 0x8, R4 ;  /* 0x0000000803d07824 */ /* 0x000fe200078e0204 */
[----:B------:R-:W-:Y:S01]  /*0d70*/  LOP3.LUT R4, R7, 0x7ffffffc, RZ, 0xc0, !PT ;  /* 0x7ffffffc07047812 */ /* 0x000fe200078ec0ff */
[----:B------:R-:W-:-:S04]  /*0d80*/  IMAD.SHL.U32 R19, R2, 0x8, RZ ;  /* 0x0000000802137824 */ /* 0x000fc800078e00ff */
[----:B------:R-:W-:-:S04]  /*0d90*/  IMAD.IADD R4, R205, 0x1, -R4 ;  /* 0x00000001cd047824 */ /* 0x000fc800078e0a04 */
[----:B------:R-:W-:-:S07]  /*0da0*/  IMAD.SHL.U32 R16, R4, 0x2, RZ ;  /* 0x0000000204107824 */ /* 0x000fce00078e00ff */
.L_x_9051:
[----:B------:R-:W-:Y:S01]  /*0db0*/  ULDC.64 UR8, c[0x0][0xa28] ;  /* 0x00028a0000087ab9 */ /* 0x000fe20000000a00 */
[----:B0-----:R-:W0:Y:S01]  /*0dc0*/  LDC R18, c[0x0][0x288] ;  /* 0x0000a200ff127b82 */ /* 0x001e220000000800 */
[----:B------:R-:W-:Y:S01]  /*0dd0*/  UISETP.NE.U32.AND UP0, UPT, UR8, URZ, UPT ;  /* 0x0000003f0800728c */ /* 0x000fe2000bf05070 */
[----:B--2--5:R-:W-:-:S03]  /*0de0*/  IMAD.MOV.U32 R8, RZ, RZ, RZ ;  /* 0x000000ffff087224 */ /* 0x024fc600078e00ff */
[----:B------:R-:W-:-:S03]  /*0df0*/  UISETP.NE.AND.EX UP0, UPT, UR9, URZ, UPT, UP0 ;  /* 0x0000003f0900728c */ /* 0x000fc6000bf05300 */
[----:B------:R-:W-:Y:S01]  /*0e00*/  ULDC.64 UR8, c[0x0][0xa18] ;  /* 0x0002860000087ab9 */ /* 0x000fe20000000a00 */
[----:B-1--4-:R-:W1:Y:S01]  /*0e10*/  LDC.64 R10, c[0x0][0x3f8] ;  /* 0x0000fe00ff0a7b82 */ /* 0x012e620000000a00 */
[----:B------:R-:W-:Y:S01]  /*0e20*/  UISETP.NE.U32.AND UP1, UPT, UR8, URZ, UPT ;  /* 0x0000003f0800728c */ /* 0x000fe2000bf25070 */
[----:B------:R-:W-:-:S03]  /*0e30*/  PLOP3.LUT P0, PT, PT, PT, UP0, 0x80, 0x0 ;  /* 0x000000000000781c */ /* 0x000fc60003f0f008 */
[----:B------:R-:W-:-:S03]  /*0e40*/  UISETP.NE.AND.EX UP1, UPT, UR9, URZ, UPT, UP1 ;  /* 0x0000003f0900728c */ /* 0x000fc6000bf25310 */
[----:B------:R-:W-:Y:S01]  /*0e50*/  @UP0 ULDC.64 UR8, c[0x0][0xa28] ;  /* 0x00028a0000080ab9 */ /* 0x000fe20000000a00 */
[----:B------:R-:W2:Y:S01]  /*0e60*/  LDC R0, c[0x0][0x404] ;  /* 0x00010100ff007b82 */ /* 0x000ea20000000800 */
[----:B------:R-:W-:Y:S01]  /*0e70*/  @UP0 UIMAD.WIDE UR8, UR5, 0x4, UR8 ;  /* 0x00000004050808a5 */ /* 0x000fe2000f8e0208 */
[----:B------:R-:W-:-:S05]  /*0e80*/  PLOP3.LUT P2, PT, PT, PT, UP1, 0x80, 0x0 ;  /* 0x000000000000781c */ /* 0x000fca0003f4f018 */
[----:B------:R-:W-:Y:S01]  /*0e90*/  @UP1 ULDC.64 UR10, c[0x0][0xa18] ;  /* 0x00028600000a1ab9 */ /* 0x000fe20000000a00 */
[----:B------:R-:W-:Y:S01]  /*0ea0*/  IMAD.U32 R4, RZ, RZ, UR8 ;  /* 0x00000008ff047e24 */ /* 0x000fe2000f8e00ff */
[----:B---3--:R-:W3:Y:S01]  /*0eb0*/  LDC R17, c[0x0][0x2e0] ;  /* 0x0000b800ff117b82 */ /* 0x008ee20000000800 */
[----:B------:R-:W-:Y:S01]  /*0ec0*/  IMAD.U32 R5, RZ, RZ, UR9 ;  /* 0x00000009ff057e24 */ /* 0x000fe2000f8e00ff */
[----:B------:R-:W-:-:S04]  /*0ed0*/  @UP1 UIMAD.WIDE UR8, UR5, 0x4, UR10 ;  /* 0x00000004050818a5 */ /* 0x000fc8000f8e020a */
[----:B------:R4:W5:Y:S02]  /*0ee0*/  @P0 LDG.E R8, desc[UR38][R4.64] ;  /* 0x0000002604080981 */ /* 0x000964000c1e1900 */
[----:B------:R-:W-:Y:S02]  /*0ef0*/  IMAD.U32 R6, RZ, RZ, UR8 ;  /* 0x00000008ff067e24 */ /* 0x000fe4000f8e00ff */
[----:B------:R-:W-:Y:S01]  /*0f00*/  IMAD.U32 R7, RZ, RZ, UR9 ;  /* 0x00000009ff077e24 */ /* 0x000fe2000f8e00ff */
[----:B------:R-:W-:-:S04]  /*0f10*/  ULDC.64 UR8, c[0x0][0xa20] ;  /* 0x0002880000087ab9 */ /* 0x000fc80000000a00 */
[----:B0-----:R4:W5:Y:S01]  /*0f20*/  @P2 LDG.E R18, desc[UR38][R6.64] ;  /* 0x0000002606122981 */ /* 0x001962000c1e1900 */
[----:B-1----:R-:W-:Y:S01]  /*0f30*/  ISETP.NE.U32.AND P0, PT, R10, RZ, PT ;  /* 0x000000ff0a00720c */ /* 0x002fe20003f05070 */
[----:B------:R-:W-:Y:S01]  /*0f40*/  UMOV UR44, UR6 ;  /* 0x00000006002c7c82 */ /* 0x000fe20008000000 */
[----:B------:R-:W-:Y:S02]  /*0f50*/  ISETP.NE.U32.AND P1, PT, RZ, UR8, PT ;  /* 0x00000008ff007c0c */ /* 0x000fe4000bf25070 */
[----:B------:R-:W-:Y:S02]  /*0f60*/  ISETP.NE.AND.EX P0, PT, R11, RZ, PT, P0 ;  /* 0x000000ff0b00720c */ /* 0x000fe40003f05300 */
[----:B------:R-:W-:Y:S02]  /*0f70*/  ISETP.NE.AND.EX P1, PT, RZ, UR9, PT, P1 ;  /* 0x00000009ff007c0c */ /* 0x000fe4000bf25310 */
[----:B--2---:R-:W-:Y:S01]  /*0f80*/  SEL R0, R0, 0x1, P0 ;  /* 0x0000000100007807 */ /* 0x004fe20000000000 */
[----:B----4-:R-:W-:Y:S10]  /*0f90*/  @P2 BRA `(.L_x_8952) ;  /* 0x00000000002c2947 */ /* 0x010ff40003800000 */
        /* <DEDUP_REMOVED lines=8> */
[----:B-----5:R-:W2:Y:S04]  /*1020*/  LDG.E R18, desc[UR38][R4.64] ;  /* 0x0000002604127981 */ /* 0x020ea8000c1e1900 */
[----:B------:R-:W2:Y:S02]  /*1030*/  LDG.E R3, desc[UR38][R4.64+0x4] ;  /* 0x0000042604037981 */ /* 0x000ea4000c1e1900 */
[----:B--2---:R-:W-:-:S07]  /*1040*/  IMAD.IADD R18, R3, 0x1, -R18 ;  /* 0x0000000103127824 */ /* 0x004fce00078e0a12 */
.L_x_8952:
[----:B------:R-:W-:Y:S01]  /*1050*/  UMOV UR43, UR5 ;  /* 0x00000005002b7c82 */ /* 0x000fe20008000000 */
[----:B---3--:R-:W-:Y:S02]  /*1060*/  IMAD R17, R0, R17, RZ ;  /* 0x0000001100117224 */ /* 0x008fe400078e02ff */
[----:B------:R-:W-:Y:S01]  /*1070*/  IMAD.MOV.U32 R204, RZ, RZ, R201 ;  /* 0x000000ffffcc7224 */ /* 0x000fe200078e00c9 */
[----:B------:R-:W-:Y:S06]  /*1080*/  @!P1 BRA `(.L_x_8953) ;  /* 0x0000000000189947 */ /* 0x000fec0003800000 */
[----:B------:R-:W-:Y:S02]  /*1090*/  ULDC.64 UR6, c[0x0][0xa20] ;  /* 0x0002880000067ab9 */ /* 0x000fe40000000a00 */
[----:B------:R-:W-:-:S06]  /*10a0*/  UIMAD.WIDE UR4, UR5, 0x4, UR6 ;  /* 0x00000004050478a5 */ /* 0x000fcc000f8e0206 */
[----:B------:R-:W-:Y:S02]  /*10b0*/  IMAD.U32 R4, RZ, RZ, UR4 ;  /* 0x00000004ff047e24 */ /* 0x000fe4000f8e00ff */
[----:B------:R-:W-:-:S05]  /*10c0*/  IMAD.U32 R5, RZ, RZ, UR5 ;  /* 0x00000005ff057e24 */ /* 0x000fca000f8e00ff */
[----:B------:R0:W5:Y:S01]  /*10d0*/  LDG.E R17, desc[UR38][R4.64] ;  /* 0x0000002604117981 */ /* 0x000162000c1e1900 */
[----:B------:R-:W-:Y:S05]  /*10e0*/  BRA `(.L_x_8954) ;  /* 0x00000000002c7947 */ /* 0x000fea0003800000 */
.L_x_8953:
        /* <DEDUP_REMOVED lines=9> */
[----:B------:R-:W2:Y:S02]  /*1180*/  LDG.E R0, desc[UR38][R4.64+0x4] ;  /* 0x0000042604007981 */ /* 0x000ea4000c1e1900 */
[----:B--2---:R-:W-:-:S07]  /*1190*/  IMAD.IADD R17, R0, 0x1, -R17 ;  /* 0x0000000100117824 */ /* 0x004fce00078e0a11 */
.L_x_8954:
[----:B------:R-:W1:Y:S01]  /*11a0*/  LDC.64 R6, c[0x0][0x9e0] ;  /* 0x00027800ff067b82 */ /* 0x000e620000000a00 */
[----:B-----5:R-:W-:Y:S01]  /*11b0*/  IMAD.IADD R17, R17, 0x1, -R8 ;  /* 0x0000000111117824 */ /* 0x020fe200078e0a08 */
[----:B------:R-:W-:-:S04]  /*11c0*/  LEA R0, R201, 0x80, 0x7 ;  /* 0x00000080c9007811 */ /* 0x000fc800078e38ff */
[----:B------:R-:W-:Y:S02]  /*11d0*/  IADD3 R9, R17, R0, -R18 ;  /* 0x0000000011097210 */ /* 0x000fe40007ffe812 */
        /* <DEDUP_REMOVED lines=8> */
[----:B0-----:R-:W0:Y:S02]  /*1260*/  @P0 LDC.64 R4, c[0x0][0x9e8] ;  /* 0x00027a00ff040b82 */ /* 0x001e240000000a00 */
[----:B0-----:R-:W-:-:S05]  /*1270*/  @P0 IMAD.HI.U32 R4, R3, R4, RZ ;  /* 0x0000000403040227 */ /* 0x001fca00078e00ff */
[----:B------:R-:W-:-:S04]  /*1280*/  @P0 SHF.R.U32.HI R3, RZ, R5, R4 ;  /* 0x00000005ff030219 */ /* 0x000fc80000011604 */
[----:B------:R-:W-:Y:S01]  /*1290*/  LOP3.LUT R3, RZ, R3, RZ, 0x33, !PT ;  /* 0x00000003ff037212 */ /* 0x000fe200078e33ff */
[----:B------:R-:W-:Y:S06]  /*12a0*/  BRA `(.L_x_8957) ;  /* 0x0000000000107947 */ /* 0x000fec0003800000 */
.L_x_8956:
[----:B------:R-:W-:-:S13]  /*12b0*/  ISETP.NE.AND P0, PT, R7, 0x1, PT ;  /* 0x000000010700780c */ /* 0x000fda0003f05270 */
[----:B0-----:R-:W0:Y:S02]  /*12c0*/  @P0 LDC.64 R4, c[0x0][0x9e8] ;  /* 0x00027a00ff040b82 */ /* 0x001e240000000a00 */
[----:B0-----:R-:W-:-:S05]  /*12d0*/  @P0 IMAD.HI.U32 R4, R3, R4, RZ ;  /* 0x0000000403040227 */ /* 0x001fca00078e00ff */
[----:B------:R-:W-:-:S07]  /*12e0*/  @P0 SHF.R.U32.HI R3, RZ, R5, R4 ;  /* 0x00000005ff030219 */ /* 0x000fce0000011604 */
.L_x_8957:
[----:B------:R-:W-:-:S05]  /*12f0*/  IMAD R3, R3, R7, R7 ;  /* 0x0000000703037224 */ /* 0x000fca00078e0207 */
[----:B------:R-:W-:-:S07]  /*1300*/  VIMNMX R0, R0, R3, PT ;  /* 0x0000000300007248 */ /* 0x000fce0003fe0100 */
.L_x_8955:
[----:B------:R-:W-:Y:S01]  /*1310*/  VIADD R3, R0, 0x5f ;  /* 0x0000005f00037836 */ /* 0x000fe20000000000 */
[----:B------:R-:W-:Y:S01]  /*1320*/  ULDC UR4, c[0x0][0x9dc] ;  /* 0x0002770000047ab9 */ /* 0x000fe20000000800 */
[----:B0-----:R-:W-:Y:S02]  /*1330*/  IMAD R4, R201, 0x80, -R18 ;  /* 0x00000080c9047824 */ /* 0x001fe400078e0a12 */
[C---:B------:R-:W-:Y:S02]  /*1340*/  VIADD R0, R17.reuse, 0x5f ;  /* 0x0000005f11007836 */ /* 0x040fe40000000000 */
[----:B------:R-:W-:Y:S02]  /*1350*/  IMAD.IADD R6, R17, 0x1, R4 ;  /* 0x0000000111067824 */ /* 0x000fe400078e0204 */
        /* <DEDUP_REMOVED lines=19> */
.L_x_8959:
[----:B------:R-:W-:-:S13]  /*1490*/  ISETP.NE.AND P0, PT, R7, 0x1, PT ;  /* 0x000000010700780c */ /* 0x000fda0003f05270 */
[----:B------:R-:W0:Y:S02]  /*14a0*/  @P0 LDC.64 R4, c[0x0][0x9e8] ;  /* 0x00027a00ff040b82 */ /* 0x000e240000000a00 */
[----:B0-----:R-:W-:-:S05]  /*14b0*/  @P0 IMAD.HI.U32 R0, R6, R4, RZ ;  /* 0x0000000406000227 */ /* 0x001fca00078e00ff */
[----:B------:R-:W-:-:S07]  /*14c0*/  @P0 SHF.R.U32.HI R6, RZ, R5, R0 ;  /* 0x00000005ff060219 */ /* 0x000fce0000011600 */
.L_x_8960:
[----:B------:R-:W-:-:S05]  /*14d0*/  IMAD R6, R6, R7, RZ ;  /* 0x0000000706067224 */ /* 0x000fca00078e02ff */
[----:B------:R-:W-:-:S13]  /*14e0*/  R2UR UR5, R6 ;  /* 0x00000000060572ca */ /* 0x000fda00000e0000 */
[----:B------:R-:W-:-:S04]  /*14f0*/  UISETP.LT.AND UP0, UPT, UR4, UR5, UPT ;  /* 0x000000050400728c */ /* 0x000fc8000bf01270 */
[----:B------:R-:W-:-:S12]  /*1500*/  USEL UR4, UR4, UR5, !UP0 ;  /* 0x0000000504047287 */ /* 0x000fd8000c000000 */
.L_x_8958:
[----:B------:R-:W-:Y:S01]  /*1510*/  UIMAD.WIDE UR4, UR4, 0x2aaaaaab, URZ ;  /* 0x2aaaaaab040478a5 */ /* 0x000fe2000f8e023f */
[----:B------:R-:W-:Y:S02]  /*1520*/  PLOP3.LUT P0, PT, PT, PT, PT, 0x80, 0x0 ;  /* 0x000000000000781c */ /* 0x000fe40003f0f070 */
[----:B------:R-:W-:Y:S02]  /*1530*/  CS2R R40, SRZ ;  /* 0x0000000000287805 */ /* 0x000fe4000001ff00 */
[----:B------:R-:W-:Y:S01]  /*1540*/  CS2R R20, SRZ ;  /* 0x0000000000147805 */ /* 0x000fe2000001ff00 */
        /* <DEDUP_REMOVED lines=104> */
.L_x_8962:
[----:B------:R-:W0:Y:S01]  /*1bd0*/  S2R R0, SR_CgaCtaId ;  /* 0x0000000000007919 */ /* 0x000e220000008800 */
[----:B------:R-:W-:Y:S01]  /*1be0*/  ULEA.HI UR4, UR41, UR41, URZ, 0x1 ;  /* 0x0000002929047291 */ /* 0x000fe2000f8f083f */
[----:B------:R-:W-:Y:S01]  /*1bf0*/  MOV R9, 0x400 ;  /* 0x0000040000097802 */ /* 0x000fe20000000f00 */
[----:B------:R-:W1:Y:S02]  /*1c00*/  S2R R20, SR_TID.X ;  /* 0x0000000000147919 */ /* 0x000e640000002100 */
[----:B------:R-:W-:-:S04]  /*1c10*/  ULOP3.LUT UR4, UR4, 0xfffffffe, URZ, 0xc0, !UPT ;  /* 0xfffffffe04047892 */ /* 0x000fc8000f8ec03f */
[----:B------:R-:W-:-:S06]  /*1c20*/  UIADD3 UR4, UR41, -UR4, URZ ;  /* 0x8000000429047290 */ /* 0x000fcc000fffe03f */
[----:B------:R-:W-:Y:S01]  /*1c30*/  IMAD.U32 R3, RZ, RZ, UR4 ;  /* 0x00000004ff037e24 */ /* 0x000fe2000f8e00ff */
[----:B0-----:R-:W-:-:S04]  /*1c40*/  LEA R9, R0, R9, 0x18 ;  /* 0x0000000900097211 */ /* 0x001fc800078ec0ff */
[----:B------:R-:W-:Y:S02]  /*1c50*/  SHF.L.U32 R0, R3, 0x1f, RZ ;  /* 0x0000001f03007819 */ /* 0x000fe400000006ff */
[----:B-1----:R-:W-:Y:S02]  /*1c60*/  SHF.R.U32.HI R20, RZ, 0x7, R20 ;  /* 0x00000007ff147819 */ /* 0x002fe40000011614 */
[----:B------:R-:W0:Y:S03]  /*1c70*/  SYNCS.PHASECHK.TRANS64.TRYWAIT P0, [R9+URZ+0x22800], R0 ;  /* 0x02280000090075a7 */ /* 0x000e26000800017f */
[----:B------:R-:W-:Y:S01]  /*1c80*/  VIADD R10, R20, 0x8 ;  /* 0x00000008140a7836 */ /* 0x000fe20000000000 */
[----:B0-----:R-:W-:Y:S06]  /*1c90*/  @!P0 BRA `(.L_x_8963) ;  /* 0x0000014000dc8947 */ /* 0x001fec0003800000 */
.L_x_9145:
[----:B0-----:R-:W-:Y:S01]  /*1ca0*/  IMAD.U32 R0, RZ, RZ, UR45 ;  /* 0x0000002dff007e24 */ /* 0x001fe2000f8e00ff */
[----:B------:R-:W-:Y:S05]  /*1cb0*/  WARPSYNC.ALL ;  /* 0x0000000000007948 */ /* 0x000fea0003800000 */
[----:B------:R0:W-:Y:S01]  /*1cc0*/  BAR.SYNC.DEFER_BLOCKING R10, 0x100 ;  /* 0x0004000a0000751d */ /* 0x0001e20000010000 */
[----:B------:R-:W-:-:S13]  /*1cd0*/  ISETP.NE.AND P0, PT, R0, 0x3, PT ;  /* 0x000000030000780c */ /* 0x000fda0003f05270 */
[----:B0-----:R-:W-:Y:S05]  /*1ce0*/  @!P0 BRA `(.L_x_8964) ;  /* 0x0000000000048947 */ /* 0x001fea0003800000 */
[----:B------:R-:W-:Y:S01]  /*1cf0*/  BPT.TRAP 0x1 ;  /* 0x000000040000795c */ /* 0x000fe20000300000 */
.L_x_8964:
[----:B------:R-:W-:Y:S02]  /*1d00*/  IMAD.U32 R12, RZ, RZ, UR40 ;  /* 0x00000028ff0c7e24 */ /* 0x000fe4000f8e00ff */
[----:B------:R-:W-:-:S03]  /*1d10*/  IMAD.U32 R0, RZ, RZ, UR37 ;  /* 0x00000025ff007e24 */ /* 0x000fc6000f8e00ff */
[----:B------:R-:W-:Y:S01]  /*1d20*/  SHF.L.U32 R12, R12, 0x1f, RZ ;  /* 0x0000001f0c0c7819 */ /* 0x000fe200000006ff */
[----:B------:R-:W-:-:S04]  /*1d30*/  IMAD R5, R0, 0x8, R9 ;  /* 0x0000000800057824 */ /* 0x000fc800078e0209 */
[----:B------:R0:W1:Y:S01]  /*1d40*/  SYNCS.PHASECHK.TRANS64.TRYWAIT P1, [R5+URZ+0x22830], R12 ;  /* 0x0228300c050075a7 */ /* 0x000062000802017f */
[----:B------:R-:W-:Y:S05]  /*1d50*/  @!P0 BRA `(.L_x_8965) ;  /* 0x0000000000048947 */ /* 0x000fea0003800000 */
[----:B------:R-:W-:Y:S01]  /*1d60*/  BPT.TRAP 0x1 ;  /* 0x000000040000795c */ /* 0x000fe20000300000 */
.L_x_8965:
[----:B-1----:R-:W-:Y:S05]  /*1d70*/  @P1 BRA `(.L_x_8966) ;  /* 0x0000000000081947 */ /* 0x002fea0003800000 */
[----:B------:R-:W1:Y:S02]  /*1d80*/  SYNCS.PHASECHK.TRANS64.TRYWAIT P1, [R5+URZ+0x22830], R12 ;  /* 0x0228300c050075a7 */ /* 0x000e64000802017f */
[----:B-1----:R-:W-:Y:S05]  /*1d90*/  @!P1 BRA `(.L_x_8967) ;  /* 0x0000014000b09947 */ /* 0x002fea0003800000 */
.L_x_8966:
[----:B------:R-:W-:Y:S01]  /*1da0*/  R2UR UR4, R9 ;  /* 0x00000000090472ca */ /* 0x000fe200000e0000 */
[----:B------:R-:W-:Y:S01]  /*1db0*/  ULOP3.LUT UR20, UR46, 0x10000, URZ, 0xfc, !UPT ;  /* 0x000100002e147892 */ /* 0x000fe2000f8efc3f */
[----:B------:R-:W-:Y:S01]  /*1dc0*/  WARPGROUP.ARRIVE ;  /* 0x00000000000079c5 */ /* 0x000fe20000000000 */
[----:B------:R-:W-:Y:S01]  /*1dd0*/  UMOV UR21, 0x40000040 ;  /* 0x4000004000157882 */ /* 0x000fe20000000000 */
[----:B------:R-:W-:Y:S01]  /*1de0*/  UMOV UR23, 0x40000040 ;  /* 0x4000004000177882 */ /* 0x000fe20000000000 */
[----:B------:R-:W-:-:S03]  /*1df0*/  UIADD3 UR8, UR20, 0x2, URZ ;  /* 0x0000000214087890 */ /* 0x000fc6000fffe03f */
[----:B------:R-:W2:Y:S01]  /*1e00*/  S2R R0, SR_TID.X ;  /* 0x0000000000007919 */ /* 0x000ea20000002100 */
[----:B------:R-:W-:Y:S01]  /*1e10*/  UMOV UR9, 0x40000040 ;  /* 0x4000004000097882 */ /* 0x000fe20000000000 */
[----:B------:R-:W-:Y:S01]  /*1e20*/  UMOV UR11, 0x40000040 ;  /* 0x40000040000b7882 */ /* 0x000fe20000000000 */
[----:B------:R-:W-:Y:S01]  /*1e30*/  UIADD3 UR12, UR20, 0x4, URZ ;  /* 0x00000004140c7890 */ /* 0x000fe2000fffe03f */
[----:B------:R-:W-:Y:S01]  /*1e40*/  IMAD.MOV.U32 R7, RZ, RZ, -0x60 ;  /* 0xffffffa0ff077424 */ /* 0x000fe200078e00ff */
[----:B------:R-:W-:Y:S01]  /*1e50*/  UMOV UR13, 0x40000040 ;  /* 0x40000040000d7882 */ /* 0x000fe20000000000 */
[----:B------:R-:W-:Y:S01]  /*1e60*/  UMOV UR15, 0x40000040 ;  /* 0x40000040000f7882 */ /* 0x000fe20000000000 */
[----:B------:R-:W-:Y:S01]  /*1e70*/  UIADD3 UR4, UR4, 0x1c400, URZ ;  /* 0x0001c40004047890 */ /* 0x000fe2000fffe03f */
[----:B------:R-:W-:Y:S01]  /*1e80*/  LOP3.LUT R2, R2, 0xfff7ffff, RZ, 0xc0, !PT ;  /* 0xfff7ffff02027812 */ /* 0x000fe200078ec0ff */
[----:B------:R-:W-:Y:S02]  /*1e90*/  UIADD3 UR16, UR20, 0x6, URZ ;  /* 0x0000000614107890 */ /* 0x000fe4000fffe03f */
[----:B------:R-:W-:Y:S01]  /*1ea0*/  USHF.R.U32.HI UR4, URZ, 0x4, UR4 ;  /* 0x000000043f047899 */ /* 0x000fe20008011604 */
[----:B------:R-:W-:Y:S01]  /*1eb0*/  UMOV UR17, 0x40000040 ;  /* 0x4000004000117882 */ /* 0x000fe20000000000 */
[----:B------:R-:W-:-:S02]  /*1ec0*/  UMOV UR19, 0x40000040 ;  /* 0x4000004000137882 */ /* 0x000fc40000000000 */
[----:B------:R-:W-:Y:S01]  /*1ed0*/  ULOP3.LUT UR4, UR4, 0x3fff, URZ, 0xc0, !UPT ;  /* 0x00003fff04047892 */ /* 0x000fe2000f8ec03f */
[----:B------:R-:W-:-:S03]  /*1ee0*/  ULDC.64 UR6, c[0x0][0x9d8] ;  /* 0x0002760000067ab9 */ /* 0x000fc60000000a00 */
[----:B------:R-:W-:-:S04]  /*1ef0*/  ULOP3.LUT UR4, UR4, 0x10000, URZ, 0xfc, !UPT ;  /* 0x0001000004047892 */ /* 0x000fc8000f8efc3f */
[----:B------:R-:W-:-:S04]  /*1f00*/  UIMAD UR22, UR37, 0x300, UR4 ;  /* 0x00000300251678a4 */ /* 0x000fc8000f8e0204 */
[----:B------:R-:W-:Y:S02]  /*1f10*/  UIADD3 UR10, UR22, 0x2, URZ ;  /* 0x00000002160a7890 */ /* 0x000fe4000fffe03f */
[----:B------:R-:W-:Y:S02]  /*1f20*/  UIADD3 UR14, UR22, 0x4, URZ ;  /* 0x00000004160e7890 */ /* 0x000fe4000fffe03f */
[----:B------:R-:W-:Y:S02]  /*1f30*/  UIADD3 UR18, UR22, 0x6, URZ ;  /* 0x0000000616127890 */ /* 0x000fe4000fffe03f */
[----:B------:R-:W-:Y:S01]  /*1f40*/  HGMMA.64x96x16.F32.BF16 R24, gdesc[UR20], RZ, !UPT, gsb0 ;  /* 0x01600000141879f0 */ /* 0x000fe2000c0018ff */
[----:B--2---:R-:W-:Y:S02]  /*1f50*/  LOP3.LUT P1, RZ, R0, 0x7f, RZ, 0xc0, !PT ;  /* 0x0000007f00ff7812 */ /* 0x004fe4000782c0ff */
[----:B------:R-:W-:-:S04]  /*1f60*/  SHF.R.U32.HI R6, RZ, 0x7, R0 ;  /* 0x00000007ff067819 */ /* 0x000fc80000011600 */
[----:B------:R-:W-:-:S07]  /*1f70*/  IADD3 R8, -R6, 0xb, RZ ;  /* 0x0000000b06087810 */ /* 0x000fce0007ffe1ff */
[----:B------:R-:W-:Y:S01]  /*1f80*/  @!P1 VIADD R0, R5, 0x22840 ;  /* 0x0002284005009836 */ /* 0x000fe20000000000 */
[----:B------:R-:W-:-:S04]  /*1f90*/  @P1 LOP3.LUT R2, R2, 0x80000, RZ, 0xfc, !PT ;  /* 0x0008000002021812 */ /* 0x000fc800078efcff */
[----:B------:R-:W-:Y:S01]  /*1fa0*/  @!P1 PRMT R0, RZ, 0x654, R0 ;  /* 0x00000654ff009816 */ /* 0x000fe20000000000 */
        /* <DEDUP_REMOVED lines=25> */
[----:B--2---:R-:W-:-:S02]  /*2140*/  IMAD R42, R176, R7, 0x60 ;  /* 0x00000060b02a7424 */ /* 0x004fc400078e0207 */
[----:B------:R-:W-:Y:S01]  /*2150*/  FMUL.FTZ R39, R39, UR6 ;  /* 0x0000000627277c20 */ /* 0x000fe20008410000 */
[----:B------:R-:W-:Y:S01]  /*2160*/  FMUL.FTZ R40, R40, UR6 ;  /* 0x0000000628287c20 */ /* 0x000fe20008410000 */
[----:B------:R-:W-:Y:S01]  /*2170*/  FMUL.FTZ R41, R41, UR6 ;  /* 0x0000000629297c20 */ /* 0x000fe20008410000 */
[----:B------:R-:W-:Y:S02]  /*2180*/  IMAD.IADD R7, R17, 0x1, R42 ;  /* 0x0000000111077824 */ /* 0x000fe400078e022a */
        /* <DEDUP_REMOVED lines=26> */
[----:B------:R4:W-:Y:S01]  /*2330*/  @!P1 SYNCS.ARRIVE.TRANS64.RED.A1T0 RZ, [R0+URZ], RZ ;  /* 0x000000ff00ff99a7 */ /* 0x0009e2000810043f */
[----:B------:R-:W-:Y:S01]  /*2340*/  PLOP3.LUT P1, PT, PT, PT, UP0, 0x40, 0x0 ;  /* 0x000000000000781c */ /* 0x000fe20003f2e808 */
[----:B------:R-:W0:Y:S01]  /*2350*/  MUFU.TANH R21, R35 ;  /* 0x0000002300157308 */ /* 0x000e220000002400 */
[----:B------:R-:W-:Y:S01]  /*2360*/  IADD3 R11, -R18, 0x1, R7 ;  /* 0x00000001120b7810 */ /* 0x000fe20007ffe107 */
        /* <DEDUP_REMOVED lines=9> */
[----:B------:R-:W-:Y:S01]  /*2400*/  ULOP3.LUT UR6, URZ, UR7, URZ, 0x33, !UPT ;  /* 0x000000073f067292 */ /* 0x000fe2000f8e333f */
[----:B------:R-:W-:-:S02]  /*2410*/  IMAD.IADD R11, R11, 0x1, -R16 ;  /* 0x000000010b0b7824 */ /* 0x000fc400078e0a10 */
[----:B----4-:R-:W-:Y:S02]  /*2420*/  IMAD R0, R201, 0x80, R206 ;  /* 0x00000080c9007824 */ /* 0x010fe400078e02ce */
        /* <DEDUP_REMOVED lines=42> */
[----:B-----5:R-:W-:-:S07]  /*26d0*/  IMAD.IADD R43, R7, 0x1, -R16 ;  /* 0x00000001072b7824 */ /* 0x020fce00078e0a10 */
[----:B------:R5:W0:Y:S01]  /*26e0*/  MUFU.TANH R31, R51 ;  /* 0x00000033001f7308 */ /* 0x000a220000002400 */
[----:B-1----:R-:W-:-:S05]  /*26f0*/  VIADD R50, R11, UR14 ;  /* 0x0000000e0b327c36 */ /* 0x002fca0008000000 */
[----:B------:R-:W-:Y:S02]  /*2700*/  VIADDMNMX R6, R0, R50, R43, PT ;  /* 0x0000003200067246 */ /* 0x000fe4000380012b */
[----:B------:R-:W1:Y:S01]  /*2710*/  MUFU.TANH R20, R34 ;  /* 0x0000002200147308 */ /* 0x000e620000002400 */
[----:B-----5:R-:W-:-:S04]  /*2720*/  VIADD R51, R11, UR6 ;  /* 0x000000060b337c36 */ /* 0x020fc80008000000 */
[----:B------:R-:W-:-:S03]  /*2730*/  IMAD.IADD R7, R51, 0x1, R0 ;  /* 0x0000000133077824 */ /* 0x000fc600078e0200 */
[----:B------:R5:W0:Y:S02]  /*2740*/  MUFU.TANH R34, R58 ;  /* 0x0000003a00227308 */ /* 0x000a240000002400 */
[----:B-----5:R-:W-:Y:S01]  /*2750*/  IMAD.IADD R58, R42, 0x1, -R16 ;  /* 0x000000012a3a7824 */ /* 0x020fe200078e0a10 */
[----:B-1234-:R-:W-:Y:S06]  /*2760*/  @P1 BRA `(.L_x_8968) ;  /* 0x0000000000541947 */ /* 0x01efec0003800000 */
        /* <DEDUP_REMOVED lines=12> */
.L_x_8970:
[----:B------:R-:W-:-:S06]  /*2830*/  UISETP.NE.AND UP1, UPT, UR15, 0x1, UPT ;  /* 0x000000010f00788c */ /* 0x000fcc000bf25270 */
[----:B------:R-:W-:-:S05]  /*2840*/  PLOP3.LUT P1, PT, PT, PT, UP1, 0x80, 0x0 ;  /* 0x000000000000781c */ /* 0x000fca0003f2f018 */
[----:B------:R-:W-:-:S08]  /*2850*/  @UP1 ULDC.64 UR10, c[0x0][0x9e8] ;  /* 0x00027a00000a1ab9 */ /* 0x000fd00000000a00 */
[----:B------:R-:W-:-:S05]  /*2860*/  @P1 IMAD.HI.U32 R59, R11, UR10, RZ ;  /* 0x0000000a0b3b1c27 */ /* 0x000fca000f8e00ff */
[----:B------:R-:W-:-:S07]  /*2870*/  @P1 SHF.R.U32.HI R11, RZ, UR11, R59 ;  /* 0x0000000bff0b1c19 */ /* 0x000fce000801163b */
.L_x_8971:
[----:B------:R-:W-:Y:S05]  /*2880*/  BSYNC B0 ;  /* 0x0000000000007941 */ /* 0x000fea0003800000 */
.L_x_8969:
[----:B------:R-:W-:-:S05]  /*2890*/  IMAD R11, R11, UR15, R58 ;  /* 0x0000000f0b0b7c24 */ /* 0x000fca000f8e023a */
[----:B------:R-:W-:Y:S02]  /*28a0*/  VIMNMX R7, R7, R11, !PT ;  /* 0x0000000b07077248 */ /* 0x000fe40007fe0100 */
[----:B------:R-:W-:-:S07]  /*28b0*/  VIADDMNMX R6, R11, UR15, R6, PT ;  /* 0x0000000f0b067c46 */ /* 0x000fce000b800106 */
.L_x_8968:
[C---:B------:R-:W-:Y:S02]  /*28c0*/  ISETP.GE.AND P1, PT, R42.reuse, 0x2, PT ;  /* 0x000000022a00780c */ /* 0x040fe40003f26270 */
[C---:B------:R-:W-:Y:S02]  /*28d0*/  ISETP.GE.AND P5, PT, R42.reuse, 0xa, PT ;  /* 0x0000000a2a00780c */ /* 0x040fe40003fa6270 */
[C---:B------:R-:W-:Y:S02]  /*28e0*/  ISETP.GT.AND P3, PT, R7.reuse, 0x1, !P1 ;  /* 0x000000010700780c */ /* 0x040fe40004f64270 */
[----:B------:R-:W-:Y:S02]  /*28f0*/  ISETP.GE.AND P2, PT, R42, 0x9, PT ;  /* 0x000000092a00780c */ /* 0x000fe40003f46270 */
[----:B------:R-:W-:Y:S02]  /*2900*/  ISETP.LT.OR P3, PT, R6, 0x2, P3 ;  /* 0x000000020600780c */ /* 0x000fe40001f61670 */
[----:B------:R-:W-:-:S02]  /*2910*/  ISETP.GT.AND P4, PT, R7, 0x8, !P2 ;  /* 0x000000080700780c */ /* 0x000fc40005784270 */
[----:B------:R-:W-:Y:S02]  /*2920*/  FSEL R59, R25, -INF , !P3 ;  /* 0xff800000193b7808 */ /* 0x000fe40005800000 */
[----:B------:R-:W-:Y:S02]  /*2930*/  ISETP.GT.AND P3, PT, R7, 0x9, !P5 ;  /* 0x000000090700780c */ /* 0x000fe40006f64270 */
[----:B------:R-:W-:Y:S02]  /*2940*/  P2R R25, PR, RZ, 0x20 ;  /* 0x00000020ff197803 */ /* 0x000fe40000000000 */
[----:B------:R-:W-:Y:S02]  /*2950*/  ISETP.LT.OR P3, PT, R6, 0xa, P3 ;  /* 0x0000000a0600780c */ /* 0x000fe40001f61670 */
[----:B------:R-:W-:Y:S02]  /*2960*/  ISETP.GE.AND P5, PT, R42, 0x11, PT ;  /* 0x000000112a00780c */ /* 0x000fe40003fa6270 */
[----:B0-----:R-:W-:-:S02]  /*2970*/  FSEL R73, R29, -INF , !P3 ;  /* 0xff8000001d497808 */ /* 0x001fc40005800000 */
        /* <DEDUP_REMOVED lines=122> */
.L_x_8974:
[----:B------:R-:W-:-:S06]  /*3120*/  UISETP.NE.AND UP1, UPT, UR15, 0x1, UPT ;  /* 0x000000010f00788c */ /* 0x000fcc000bf25270 */
[----:B------:R-:W-:-:S05]  /*3130*/  PLOP3.LUT P5, PT, PT, PT, UP1, 0x80, 0x0 ;  /* 0x000000000000781c */ /* 0x000fca0003faf018 */
[----:B------:R-:W-:-:S08]  /*3140*/  @UP1 ULDC.64 UR10, c[0x0][0x9e8] ;  /* 0x00027a00000a1ab9 */ /* 0x000fd00000000a00 */
[----:B------:R-:W-:Y:S01]  /*3150*/  @P5 IMAD.HI.U32 R24, R7, UR10, RZ ;  /* 0x0000000a07185c27 */ /* 0x000fe2000f8e00ff */
[----:B------:R-:W-:-:S13]  /*3160*/  PLOP3.LUT P5, PT, PT, PT, UP1, 0x80, 0x0 ;  /* 0x000000000000781c */ /* 0x000fda0003faf018 */
[----:B------:R-:W-:-:S07]  /*3170*/  @P5 SHF.R.U32.HI R7, RZ, UR11, R24 ;  /* 0x0000000bff075c19 */ /* 0x000fce0008011618 */
.L_x_8975:
[----:B------:R-:W-:Y:S05]  /*3180*/  BSYNC B0 ;  /* 0x0000000000007941 */ /* 0x000fea0003800000 */
.L_x_8973:
[----:B------:R-:W-:-:S05]  /*3190*/  IMAD R7, R7, UR15, R58 ;  /* 0x0000000f07077c24 */ /* 0x000fca000f8e023a */
[----:B------:R-:W-:Y:S02]  /*31a0*/  VIMNMX R11, R11, R7, !PT ;  /* 0x000000070b0b7248 */ /* 0x000fe40007fe0100 */
[----:B------:R-:W-:-:S07]  /*31b0*/  VIADDMNMX R6, R7, UR15, R6, PT ;  /* 0x0000000f07067c46 */ /* 0x000fce000b800106 */
.L_x_8972:
        /* <DEDUP_REMOVED lines=16> */
[----:B------:R-:W-:Y:S02]  /*32c0*/  ISETP.NE.AND P5, PT, R32, RZ, PT ;  /* 0x000000ff2000720c */ /* 0x000fe40003fa5270 */
[----:B------:R-:W-:Y:S02]  /*32d0*/  ISETP.LT.OR P1, PT, R6, 0x11, P1 ;  /* 0x000000110600780c */ /* 0x000fe40000f21670 */
[----:B------:R-:W-:-:S02]  /*32e0*/  FMNMX.FTZ R7, R73, R7, !PT ;  /* 0x0000000749077209 */ /* 0x000fc40007810000 */
[----:B------:R-:W-:Y:S02]  /*32f0*/  FSEL R20, R20, -INF , !P1 ;  /* 0xff80000014147808 */ /* 0x000fe40004800000 */
[----:B------:R-:W-:Y:S02]  /*3300*/  ISETP.GT.AND P1, PT, R11, 0x11, !P2 ;  /* 0x000000110b00780c */ /* 0x000fe40005724270 */
[----:B------:R-:W-:Y:S02]  /*3310*/  FMNMX.FTZ R7, R75, R7, !PT ;  /* 0x000000074b077209 */ /* 0x000fe40007810000 */
[----:B------:R-:W-:Y:S02]  /*3320*/  ISETP.LT.OR P1, PT, R6, 0x12, P1 ;  /* 0x000000120600780c */ /* 0x000fe40000f21670 */
[----:B------:R-:W-:Y:S02]  /*3330*/  FMNMX.FTZ R7, R77, R7, !PT ;  /* 0x000000074d077209 */ /* 0x000fe40007810000 */
[----:B------:R-:W-:-:S02]  /*3340*/  FSEL R21, R21, -INF , !P1 ;  /* 0xff80000015157808 */ /* 0x000fc40004800000 */
        /* <DEDUP_REMOVED lines=43> */
[----:B------:R-:W-:Y:S01]  /*3600*/  ISETP.GT.AND P6, PT, R11, RZ, !P6 ;  /* 0x000000ff0b00720c */ /* 0x000fe200077c4270 */
[----:B------:R-:W0:Y:S01]  /*3610*/  SHFL.BFLY PT, R36, R37, 0x2, 0x1f ;  /* 0x0c401f0025247f89 */ /* 0x000e2200000e0000 */
[C---:B------:R-:W-:Y:S02]  /*3620*/  ISETP.LT.OR P1, PT, R6.reuse, 0x31, P1 ;  /* 0x000000310600780c */ /* 0x040fe40000f21670 */
[----:B------:R-:W-:Y:S02]  /*3630*/  ISETP.LT.OR P6, PT, R6, 0x1, P6 ;  /* 0x000000010600780c */ /* 0x000fe400037c1670 */
        /* <DEDUP_REMOVED lines=9> */
[----:B------:R-:W-:Y:S02]  /*36d0*/  ISETP.NE.AND P2, PT, R53, RZ, PT ;  /* 0x000000ff3500720c */ /* 0x000fe40003f45270 */
[----:B------:R-:W-:Y:S02]  /*36e0*/  ISETP.GT.AND P1, PT, R11, 0x38, !P1 ;  /* 0x000000380b00780c */ /* 0x000fe40004f24270 */
[----:B0-----:R-:W-:Y:S02]  /*36f0*/  FMNMX.FTZ R39, R37, R36, !PT ;  /* 0x0000002425277209 */ /* 0x001fe40007810000 */
[----:B------:R-:W-:Y:S02]  /*3700*/  FMNMX.FTZ R37, R15, R38, !PT ;  /* 0x000000260f257209 */ /* 0x000fe40007810000 */
[----:B------:R-:W-:Y:S01]  /*3710*/  ISETP.LT.OR P1, PT, R6, 0x39, P1 ;  /* 0x000000390600780c */ /* 0x000fe20000f21670 */
[----:B------:R-:W0:Y:S01]  /*3720*/  SHFL.BFLY PT, R36, R39, 0x1, 0x1f ;  /* 0x0c201f0027247f89 */ /* 0x000e2200000e0000 */
        /* <DEDUP_REMOVED lines=13> */
[----:B------:R-:W-:Y:S02]  /*3800*/  ISETP.NE.AND P5, PT, R56, RZ, PT ;  /* 0x000000ff3800720c */ /* 0x000fe40003fa5270 */
[----:B------:R-:W-:Y:S02]  /*3810*/  FSEL R34, R34, -INF , !P1 ;  /* 0xff80000022227808 */ /* 0x000fe40004800000 */
[----:B------:R-:W-:Y:S02]  /*3820*/  FMNMX.FTZ R38, R28, R37, !PT ;  /* 0x000000251c267209 */ /* 0x000fe40007810000 */
[----:B------:R-:W-:Y:S02]  /*3830*/  ISETP.GT.AND P1, PT, R11, 0x41, !P5 ;  /* 0x000000410b00780c */ /* 0x000fe40006f24270 */
[----:B0-----:R-:W-:Y:S02]  /*3840*/  FMNMX.FTZ R7, R39, R36, !PT ;  /* 0x0000002427077209 */ /* 0x001fe40007810000 */
[----:B------:R-:W-:-:S02]  /*3850*/  FMNMX.FTZ R37, R29, R38, !PT ;  /* 0x000000261d257209 */ /* 0x000fc40007810000 */
[----:B------:R-:W-:Y:S01]  /*3860*/  ISETP.LT.OR P1, PT, R6, 0x42, P1 ;  /* 0x000000420600780c */ /* 0x000fe20000f21670 */
[----:B------:R-:W-:Y:S01]  /*3870*/  FMUL.FTZ R36, R7, UR7 ;  /* 0x0000000707247c20 */ /* 0x000fe20008410000 */
[----:B------:R-:W-:Y:S02]  /*3880*/  FMNMX.FTZ R38, R30, R37, !PT ;  /* 0x000000251e267209 */ /* 0x000fe40007810000 */
[----:B------:R-:W-:Y:S02]  /*3890*/  FSEL R35, R35, -INF , !P1 ;  /* 0xff80000023237808 */ /* 0x000fe40004800000 */
        /* <DEDUP_REMOVED lines=9> */
[----:B------:R-:W-:Y:S01]  /*3930*/  ISETP.NE.AND P6, PT, R60, RZ, PT ;  /* 0x000000ff3c00720c */ /* 0x000fe20003fc5270 */
[----:B------:R0:W-:Y:S01]  /*3940*/  MUFU.EX2 R152, R40 ;  /* 0x0000002800987308 */ /* 0x0001e20000000800 */
[----:B------:R-:W-:Y:S01]  /*3950*/  FMNMX.FTZ R37, R33, R38, !PT ;  /* 0x0000002621257209 */ /* 0x000fe20007810000 */
[--C-:B------:R-:W-:Y:S01]  /*3960*/  FFMA.FTZ R39, R59, UR7, -R42.reuse ;  /* 0x000000073b277c23 */ /* 0x100fe2000801082a */
[----:B------:R-:W-:Y:S01]  /*3970*/  ISETP.NE.AND P2, PT, R72, RZ, PT ;  /* 0x000000ff4800720c */ /* 0x000fe20003f45270 */
[--C-:B------:R-:W-:Y:S01]  /*3980*/  FFMA.FTZ R48, R89, UR7, -R42.reuse ;  /* 0x0000000759307c23 */ /* 0x100fe2000801082a */
[----:B------:R-:W-:Y:S01]  /*3990*/  ISETP.NE.AND P5, PT, R64, RZ, PT ;  /* 0x000000ff4000720c */ /* 0x000fe20003fa5270 */
[--C-:B------:R-:W-:Y:S01]  /*39a0*/  FFMA.FTZ R44, R73, UR7, -R42.reuse ;  /* 0x00000007492c7c23 */ /* 0x100fe2000801082a */
[----:B------:R-:W-:Y:S01]  /*39b0*/  FSEL R36, R62, -INF , !P1 ;  /* 0xff8000003e247808 */ /* 0x000fe20004800000 */
[----:B------:R1:W-:Y:S01]  /*39c0*/  MUFU.EX2 R154, R41 ;  /* 0x00000029009a7308 */ /* 0x0003e20000000800 */
[----:B------:R-:W-:Y:S01]  /*39d0*/  ISETP.GT.AND P1, PT, R11, 0x49, !P6 ;  /* 0x000000490b00780c */ /* 0x000fe20007724270 */
[--C-:B0-----:R-:W-:Y:S01]  /*39e0*/  FFMA.FTZ R40, R75, UR7, -R42.reuse ;  /* 0x000000074b287c23 */ /* 0x101fe2000801082a */
[----:B------:R-:W-:Y:S01]  /*39f0*/  FMNMX.FTZ R38, R34, R37, !PT ;  /* 0x0000002522267209 */ /* 0x000fe20007810000 */
[--C-:B------:R-:W-:Y:S01]  /*3a00*/  FFMA.FTZ R58, R61, UR7, -R42.reuse ;  /* 0x000000073d3a7c23 */ /* 0x100fe2000801082a */
[----:B------:R-:W-:Y:S01]  /*3a10*/  ISETP.GT.AND P2, PT, R11, 0x50, !P2 ;  /* 0x000000500b00780c */ /* 0x000fe20005744270 */
[--C-:B------:R-:W-:Y:S01]  /*3a20*/  FFMA.FTZ R60, R65, UR7, -R42.reuse ;  /* 0x00000007413c7c23 */ /* 0x100fe2000801082a */
[C---:B------:R-:W-:Y:S01]  /*3a30*/  ISETP.GT.AND P3, PT, R11.reuse, 0x51, !P3 ;  /* 0x000000510b00780c */ /* 0x040fe20005f64270 */
[----:B------:R0:W-:Y:S01]  /*3a40*/  MUFU.EX2 R156, R40 ;  /* 0x00000028009c7308 */ /* 0x0001e20000000800 */
[----:B------:R-:W-:Y:S01]  /*3a50*/  ISETP.GT.AND P4, PT, R11, 0x58, !P4 ;  /* 0x000000580b00780c */ /* 0x000fe20006784270 */
[--C-:B-1----:R-:W-:Y:S01]  /*3a60*/  FFMA.FTZ R41, R79, UR7, -R42.reuse ;  /* 0x000000074f297c23 */ /* 0x102fe2000801082a */
[----:B------:R-:W-:Y:S01]  /*3a70*/  ISETP.GT.AND P5, PT, R11, 0x59, !P5 ;  /* 0x000000590b00780c */ /* 0x000fe20006fa4270 */
[--C-:B------:R-:W-:Y:S01]  /*3a80*/  FFMA.FTZ R46, R85, UR7, -R42.reuse ;  /* 0x00000007552e7c23 */ /* 0x100fe2000801082a */
[C---:B------:R-:W-:Y:S01]  /*3a90*/  ISETP.LT.OR P1, PT, R6.reuse, 0x4a, P1 ;  /* 0x0000004a0600780c */ /* 0x040fe20000f21670 */
[--C-:B------:R-:W-:Y:S01]  /*3aa0*/  FFMA.FTZ R50, R91, UR7, -R42.reuse ;  /* 0x000000075b327c23 */ /* 0x100fe2000801082a */
[----:B------:R-:W-:Y:S01]  /*3ab0*/  FMNMX.FTZ R11, R35, R38, !PT ;  /* 0x00000026230b7209 */ /* 0x000fe20007810000 */
[----:B------:R1:W-:Y:S01]  /*3ac0*/  MUFU.EX2 R43, R39 ;  /* 0x00000027002b7308 */ /* 0x0003e20000000800 */
[----:B------:R-:W-:Y:S01]  /*3ad0*/  ISETP.LT.OR P2, PT, R6, 0x51, P2 ;  /* 0x000000510600780c */ /* 0x000fe20001741670 */
[--C-:B0-----:R-:W-:Y:S01]  /*3ae0*/  FFMA.FTZ R40, R81, UR7, -R42.reuse ;  /* 0x0000000751287c23 */ /* 0x101fe2000801082a */
[----:B------:R-:W-:Y:S01]  /*3af0*/  FSEL R4, R4, -INF , !P1 ;  /* 0xff80000004047808 */ /* 0x000fe20004800000 */
[--C-:B------:R-:W-:Y:S01]  /*3b00*/  FFMA.FTZ R52, R95, UR7, -R42.reuse ;  /* 0x000000075f347c23 */ /* 0x100fe2000801082a */
[----:B------:R-:W-:Y:S01]  /*3b10*/  FMNMX.FTZ R37, R36, R11, !PT ;  /* 0x0000000b24257209 */ /* 0x000fe20007810000 */
[--C-:B------:R-:W-:Y:S01]  /*3b20*/  FFMA.FTZ R54, R97, UR7, -R42.reuse ;  /* 0x0000000761367c23 */ /* 0x100fe2000801082a */
[----:B------:R-:W-:Y:S01]  /*3b30*/  ISETP.LT.OR P3, PT, R6, 0x52, P3 ;  /* 0x000000520600780c */ /* 0x000fe20001f61670 */
[----:B------:R0:W-:Y:S01]  /*3b40*/  MUFU.EX2 R49, R40 ;  /* 0x0000002800317308 */ /* 0x0001e20000000800 */
[----:B------:R-:W-:Y:S01]  /*3b50*/  FSEL R11, R66, -INF , !P2 ;  /* 0xff800000420b7808 */ /* 0x000fe20005000000 */
[--C-:B-1----:R-:W-:Y:S01]  /*3b60*/  FFMA.FTZ R39, R77, UR7, -R42.reuse ;  /* 0x000000074d277c23 */ /* 0x102fe2000801082a */
[----:B------:R-:W-:Y:S01]  /*3b70*/  FMNMX.FTZ R38, R4, R37, !PT ;  /* 0x0000002504267209 */ /* 0x000fe20007810000 */
[----:B------:R-:W-:Y:S01]  /*3b80*/  FFMA.FTZ R56, R99, UR7, -R42 ;  /* 0x0000000763387c23 */ /* 0x000fe2000801082a */
[----:B------:R-:W-:-:S02]  /*3b90*/  ISETP.LT.OR P4, PT, R6, 0x59, P4 ;  /* 0x000000590600780c */ /* 0x000fc40002781670 */
[----:B------:R-:W-:Y:S01]  /*3ba0*/  FSEL R37, R67, -INF , !P3 ;  /* 0xff80000043257808 */ /* 0x000fe20005800000 */
[----:B------:R1:W-:Y:S01]  /*3bb0*/  MUFU.EX2 R158, R41 ;  /* 0x00000029009e7308 */ /* 0x0003e20000000800 */
[----:B0-----:R-:W-:Y:S02]  /*3bc0*/  FMNMX.FTZ R40, R11, R38, !PT ;  /* 0x000000260b287209 */ /* 0x001fe40007810000 */
[----:B------:R-:W-:Y:S02]  /*3bd0*/  ISETP.LT.OR P5, PT, R6, 0x5a, P5 ;  /* 0x0000005a0600780c */ /* 0x000fe40002fa1670 */
[----:B------:R-:W-:-:S03]  /*3be0*/  FSEL R38, R70, -INF , !P4 ;  /* 0xff80000046267808 */ /* 0x000fc60006000000 */
[----:B------:R0:W-:Y:S01]  /*3bf0*/  MUFU.EX2 R47, R39 ;  /* 0x00000027002f7308 */ /* 0x0001e20000000800 */
[----:B-1----:R-:W-:Y:S01]  /*3c00*/  FMNMX.FTZ R41, R37, R40, !PT ;  /* 0x0000002825297209 */ /* 0x002fe20007810000 */
[----:B------:R-:W-:-:S03]  /*3c10*/  FFMA.FTZ R40, R87, UR7, -R42 ;  /* 0x0000000757287c23 */ /* 0x000fc6000801082a */
[----:B------:R-:W-:-:S03]  /*3c20*/  FMNMX.FTZ R6, R38, R41, !PT ;  /* 0x0000002926067209 */ /* 0x000fc60007810000 */
[----:B------:R1:W-:Y:S01]  /*3c30*/  MUFU.EX2 R53, R48 ;  /* 0x0000003000357308 */ /* 0x0003e20000000800 */
[----:B0-----:R-:W-:-:S04]  /*3c40*/  FSEL R39, R71, -INF , !P5 ;  /* 0xff80000047277808 */ /* 0x001fc80006800000 */
[----:B------:R-:W-:-:S03]  /*3c50*/  FMNMX.FTZ R6, R39, R6, !PT ;  /* 0x0000000627067209 */ /* 0x000fc60007810000 */
[----:B------:R0:W-:Y:S01]  /*3c60*/  MUFU.EX2 R45, R44 ;  /* 0x0000002c002d7308 */ /* 0x0001e20000000800 */
[--C-:B-1----:R-:W-:Y:S01]  /*3c70*/  FFMA.FTZ R48, R101, UR7, -R42.reuse ;  /* 0x0000000765307c23 */ /* 0x102fe2000801082a */
[----:B------:R-:W1:Y:S06]  /*3c80*/  SHFL.BFLY PT, R41, R6, 0x2, 0x1f ;  /* 0x0c401f0006297f89 */ /* 0x000e6c00000e0000 */
[----:B------:R-:W-:Y:S01]  /*3c90*/  MUFU.EX2 R59, R48 ;  /* 0x00000030003b7308 */ /* 0x000fe20000000800 */
[----:B0-----:R-:W-:-:S07]  /*3ca0*/  FFMA.FTZ R44, R83, UR7, -R42 ;  /* 0x00000007532c7c23 */ /* 0x001fce000801082a */
[----:B------:R-:W-:Y:S08]  /*3cb0*/  MUFU.EX2 R61, R58 ;  /* 0x0000003a003d7308 */ /* 0x000ff00000000800 */
[----:B------:R-:W-:Y:S01]  /*3cc0*/  MUFU.EX2 R63, R60 ;  /* 0x0000003c003f7308 */ /* 0x000fe20000000800 */
[----:B-1----:R-:W-:-:S05]  /*3cd0*/  FMNMX.FTZ R41, R6, R41, !PT ;  /* 0x0000002906297209 */ /* 0x002fca0007810000 */
[----:B------:R-:W0:Y:S02]  /*3ce0*/  SHFL.BFLY PT, R6, R41, 0x1, 0x1f ;  /* 0x0c201f0029067f89 */ /* 0x000e2400000e0000 */
[----:B------:R-:W-:Y:S08]  /*3cf0*/  MUFU.EX2 R44, R44 ;  /* 0x0000002c002c7308 */ /* 0x000ff00000000800 */
[----:B------:R1:W2:Y:S08]  /*3d00*/  MUFU.EX2 R51, R46 ;  /* 0x0000002e00337308 */ /* 0x0002b00000000800 */
[----:B------:R-:W3:Y:S01]  /*3d10*/  MUFU.EX2 R40, R40 ;  /* 0x0000002800287308 */ /* 0x000ee20000000800 */
[----:B-1----:R-:W-:Y:S01]  /*3d20*/  FFMA.FTZ R46, R93, UR7, -R42 ;  /* 0x000000075d2e7c23 */ /* 0x002fe2000801082a */
[----:B0-----:R-:W-:-:S06]  /*3d30*/  FMNMX.FTZ R6, R41, R6, !PT ;  /* 0x0000000629067209 */ /* 0x001fcc0007810000 */
[----:B------:R-:W-:Y:S01]  /*3d40*/  MUFU.EX2 R50, R50 ;  /* 0x0000003200327308 */ /* 0x000fe20000000800 */
[----:B------:R-:W-:Y:S01]  /*3d50*/  FFMA.FTZ R41, R107, UR7, -R42 ;  /* 0x000000076b297c23 */ /* 0x000fe2000801082a */
[----:B--2---:R-:W-:Y:S01]  /*3d60*/  F2FP.BF16.F32.PACK_AB R160, R51, R44 ;  /* 0x0000002c33a0723e */ /* 0x004fe200000010ff */
[C---:B------:R-:W-:Y:S01]  /*3d70*/  FMUL.FTZ R48, R6.reuse, UR7 ;  /* 0x0000000706307c20 */ /* 0x040fe20008410000 */
[----:B------:R-:W-:-:S04]  /*3d80*/  FSETP.NEU.FTZ.AND P1, PT, R6, -INF , PT ;  /* 0xff8000000600780b */ /* 0x000fc80003f3d000 */
[----:B------:R0:W1:Y:S01]  /*3d90*/  MUFU.EX2 R55, R46 ;  /* 0x0000002e00377308 */ /* 0x0000620000000800 */
[----:B------:R-:W-:Y:S02]  /*3da0*/  FSEL R48, R48, RZ, P1 ;  /* 0x000000ff30307208 */ /* 0x000fe40000800000 */
[----:B---3--:R-:W-:-:S03]  /*3db0*/  F2FP.BF16.F32.PACK_AB R162, R53, R40 ;  /* 0x0000002835a2723e */ /* 0x008fc600000010ff */
        /* <DEDUP_REMOVED lines=17> */
[----:B0-----:R-:W-:Y:S01]  /*3ed0*/  FFMA.FTZ R46, R103, UR7, -R42 ;  /* 0x00000007672e7c23 */ /* 0x001fe2000801082a */
        /* <DEDUP_REMOVED lines=8> */
[----:B------:R-:W-:Y:S01]  /*3f60*/  FFMA.FTZ R39, R39, UR7, -R48 ;  /* 0x0000000727277c23 */ /* 0x000fe20008010830 */
[----:B-1----:R-:W-:-:S03]  /*3f70*/  F2FP.BF16.F32.PACK_AB R164, R55, R50 ;  /* 0x0000003237a4723e */ /* 0x002fc600000010ff */
[----:B------:R-:W1:Y:S01]  /*3f80*/  MUFU.EX2 R13, R13 ;  /* 0x0000000d000d7308 */ /* 0x000e620000000800 */
[----:B0-----:R-:W-:Y:S01]  /*3f90*/  FADD.FTZ R15, R152, R43 ;  /* 0x0000002b980f7221 */ /* 0x001fe20000010000 */
[----:B------:R-:W-:Y:S02]  /*3fa0*/  F2FP.BF16.F32.PACK_AB R152, R43, R152 ;  /* 0x000000982b98723e */ /* 0x000fe400000010ff */
[----:B--2---:R-:W-:Y:S01]  /*3fb0*/  F2FP.BF16.F32.PACK_AB R153, R14, R3 ;  /* 0x000000030e99723e */ /* 0x004fe200000010ff */
[----:B------:R-:W-:Y:S01]  /*3fc0*/  FADD.FTZ R60, R154, R15 ;  /* 0x0000000f9a3c7221 */ /* 0x000fe20000010000 */
[C---:B------:R-:W-:Y:S02]  /*3fd0*/  F2FP.BF16.F32.PACK_AB R154, R45.reuse, R154 ;  /* 0x0000009a2d9a723e */ /* 0x040fe400000010ff */
[----:B------:R-:W0:Y:S01]  /*3fe0*/  MUFU.EX2 R20, R20 ;  /* 0x0000001400147308 */ /* 0x000e220000000800 */
[----:B------:R-:W-:Y:S01]  /*3ff0*/  FADD.FTZ R15, R45, R60 ;  /* 0x0000003c2d0f7221 */ /* 0x000fe20000010000 */
[----:B------:R-:W-:-:S03]  /*4000*/  FADD.FTZ R60, R3, R14 ;  /* 0x0000000e033c7221 */ /* 0x000fc60000010000 */
[----:B------:R-:W-:Y:S01]  /*4010*/  FADD.FTZ R62, R156, R15 ;  /* 0x0000000f9c3e7221 */ /* 0x000fe20000010000 */
[C---:B------:R-:W-:Y:S02]  /*4020*/  F2FP.BF16.F32.PACK_AB R156, R47.reuse, R156 ;  /* 0x0000009c2f9c723e */ /* 0x040fe400000010ff */
[----:B------:R-:W2:Y:S01]  /*4030*/  MUFU.EX2 R21, R21 ;  /* 0x0000001500157308 */ /* 0x000ea20000000800 */
[----:B------:R-:W-:Y:S01]  /*4040*/  FADD.FTZ R65, R47, R62 ;  /* 0x0000003e2f417221 */ /* 0x000fe20000010000 */
[----:B-1----:R-:W-:Y:S01]  /*4050*/  FADD.FTZ R15, R13, R60 ;  /* 0x0000003c0d0f7221 */ /* 0x002fe20000010000 */
[----:B------:R-:W-:Y:S02]  /*4060*/  F2FP.BF16.F32.PACK_AB R155, R58, R13 ;  /* 0x0000000d3a9b723e */ /* 0x000fe400000010ff */
[----:B------:R-:W-:Y:S01]  /*4070*/  FADD.FTZ R60, R158, R65 ;  /* 0x000000419e3c7221 */ /* 0x000fe20000010000 */
[----:B------:R-:W-:Y:S01]  /*4080*/  FADD.FTZ R15, R58, R15 ;  /* 0x0000000f3a0f7221 */ /* 0x000fe20000010000 */
[C---:B------:R-:W-:Y:S01]  /*4090*/  F2FP.BF16.F32.PACK_AB R158, R49.reuse, R158 ;  /* 0x0000009e319e723e */ /* 0x040fe200000010ff */
[----:B------:R-:W1:Y:S01]  /*40a0*/  MUFU.EX2 R24, R24 ;  /* 0x0000001800187308 */ /* 0x000e620000000800 */
[----:B------:R-:W-:Y:S01]  /*40b0*/  FADD.FTZ R65, R49, R60 ;  /* 0x0000003c31417221 */ /* 0x000fe20000010000 */
[----:B0-----:R-:W-:-:S03]  /*40c0*/  FADD.FTZ R60, R20, R15 ;  /* 0x0000000f143c7221 */ /* 0x001fc60000010000 */
[----:B------:R-:W-:-:S03]  /*40d0*/  FADD.FTZ R62, R44, R65 ;  /* 0x000000412c3e7221 */ /* 0x000fc60000010000 */
[----:B------:R-:W0:Y:S01]  /*40e0*/  MUFU.EX2 R25, R25 ;  /* 0x0000001900197308 */ /* 0x000e220000000800 */
[----:B--2---:R-:W-:Y:S01]  /*40f0*/  FADD.FTZ R15, R21, R60 ;  /* 0x0000003c150f7221 */ /* 0x004fe20000010000 */
[----:B------:R-:W-:Y:S01]  /*4100*/  FADD.FTZ R65, R51, R62 ;  /* 0x0000003e33417221 */ /* 0x000fe20000010000 */
[----:B------:R-:W-:-:S03]  /*4110*/  F2FP.BF16.F32.PACK_AB R157, R21, R20 ;  /* 0x00000014159d723e */ /* 0x000fc600000010ff */
[----:B------:R-:W-:Y:S02]  /*4120*/  FADD.FTZ R62, R40, R65 ;  /* 0x00000041283e7221 */ /* 0x000fe40000010000 */
[----:B------:R-:W2:Y:S01]  /*4130*/  MUFU.EX2 R26, R26 ;  /* 0x0000001a001a7308 */ /* 0x000ea20000000800 */
[----:B-1----:R-:W-:Y:S01]  /*4140*/  FADD.FTZ R60, R24, R15 ;  /* 0x0000000f183c7221 */ /* 0x002fe20000010000 */
[----:B------:R-:W-:-:S04]  /*4150*/  FADD.FTZ R65, R53, R62 ;  /* 0x0000003e35417221 */ /* 0x000fc80000010000 */
[----:B------:R-:W-:Y:S02]  /*4160*/  FADD.FTZ R62, R50, R65 ;  /* 0x00000041323e7221 */ /* 0x000fe40000010000 */
[----:B------:R-:W1:Y:S01]  /*4170*/  MUFU.EX2 R27, R27 ;  /* 0x0000001b001b7308 */ /* 0x000e620000000800 */
[----:B0-----:R-:W-:Y:S01]  /*4180*/  FADD.FTZ R15, R25, R60 ;  /* 0x0000003c190f7221 */ /* 0x001fe20000010000 */
[----:B------:R-:W-:Y:S01]  /*4190*/  FADD.FTZ R65, R55, R62 ;  /* 0x0000003e37417221 */ /* 0x000fe20000010000 */
[----:B------:R-:W-:-:S05]  /*41a0*/  F2FP.BF16.F32.PACK_AB R159, R25, R24 ;  /* 0x00000018199f723e */ /* 0x000fca00000010ff */
[----:B------:R-:W0:Y:S01]  /*41b0*/  MUFU.EX2 R28, R28 ;  /* 0x0000001c001c7308 */ /* 0x000e220000000800 */
[----:B--2---:R-:W-:-:S07]  /*41c0*/  FADD.FTZ R60, R26, R15 ;  /* 0x0000000f1a3c7221 */ /* 0x004fce0000010000 */
[----:B------:R-:W2:Y:S01]  /*41d0*/  MUFU.EX2 R52, R52 ;  /* 0x0000003400347308 */ /* 0x000ea20000000800 */
[C---:B-1----:R-:W-:Y:S01]  /*41e0*/  FADD.FTZ R15, R27.reuse, R60 ;  /* 0x0000003c1b0f7221 */ /* 0x042fe20000010000 */
[----:B------:R-:W-:-:S06]  /*41f0*/  F2FP.BF16.F32.PACK_AB R161, R27, R26 ;  /* 0x0000001a1ba1723e */ /* 0x000fcc00000010ff */
[----:B------:R-:W1:Y:S01]  /*4200*/  MUFU.EX2 R29, R29 ;  /* 0x0000001d001d7308 */ /* 0x000e620000000800 */
[----:B0-----:R-:W-:Y:S01]  /*4210*/  FADD.FTZ R60, R28, R15 ;  /* 0x0000000f1c3c7221 */ /* 0x001fe20000010000 */
[----:B------:R-:W-:-:S06]  /*4220*/  FFMA.FTZ R15, R38, UR7, -R48 ;  /* 0x00000007260f7c23 */ /* 0x000fcc0008010830 */
[----:B------:R0:W3:Y:S01]  /*4230*/  MUFU.EX2 R57, R54 ;  /* 0x0000003600397308 */ /* 0x0000e20000000800 */
[----:B--2---:R-:W-:-:S07]  /*4240*/  FADD.FTZ R62, R52, R65 ;  /* 0x00000041343e7221 */ /* 0x004fce0000010000 */
[----:B------:R-:W2:Y:S01]  /*4250*/  MUFU.EX2 R30, R30 ;  /* 0x0000001e001e7308 */ /* 0x000ea20000000800 */
[----:B0-----:R-:W-:Y:S01]  /*4260*/  FFMA.FTZ R54, R105, UR7, -R42 ;  /* 0x0000000769367c23 */ /* 0x001fe2000801082a */
[----:B-1----:R-:W-:Y:S01]  /*4270*/  FADD.FTZ R65, R29, R60 ;  /* 0x0000003c1d417221 */ /* 0x002fe20000010000 */
[----:B------:R-:W-:Y:S01]  /*4280*/  FFMA.FTZ R42, R69, UR7, -R42 ;  /* 0x00000007452a7c23 */ /* 0x000fe2000801082a */
[----:B------:R-:W-:-:S04]  /*4290*/  F2FP.BF16.F32.PACK_AB R163, R29, R28 ;  /* 0x0000001c1da3723e */ /* 0x000fc800000010ff */
[----:B------:R-:W0:Y:S01]  /*42a0*/  MUFU.EX2 R56, R56 ;  /* 0x0000003800387308 */ /* 0x000e220000000800 */
[C---:B---3--:R-:W-:Y:S01]  /*42b0*/  FADD.FTZ R67, R57.reuse, R62 ;  /* 0x0000003e39437221 */ /* 0x048fe20000010000 */
[----:B------:R-:W-:-:S06]  /*42c0*/  F2FP.BF16.F32.PACK_AB R166, R57, R52 ;  /* 0x0000003439a6723e */ /* 0x000fcc00000010ff */
[----:B------:R-:W1:Y:S01]  /*42d0*/  MUFU.EX2 R31, R31 ;  /* 0x0000001f001f7308 */ /* 0x000e620000000800 */
[----:B--2---:R-:W-:-:S07]  /*42e0*/  FADD.FTZ R38, R30, R65 ;  /* 0x000000411e267221 */ /* 0x004fce0000010000 */
[----:B------:R-:W-:Y:S01]  /*42f0*/  MUFU.EX2 R32, R32 ;  /* 0x0000002000207308 */ /* 0x000fe20000000800 */
[----:B0-----:R-:W-:Y:S01]  /*4300*/  FADD.FTZ R48, R56, R67 ;  /* 0x0000004338307221 */ /* 0x001fe20000010000 */
[----:B------:R-:W-:-:S03]  /*4310*/  F2FP.BF16.F32.PACK_AB R168, R59, R56 ;  /* 0x000000383ba8723e */ /* 0x000fc600000010ff */
[----:B------:R-:W-:-:S03]  /*4320*/  FADD.FTZ R45, R59, R48 ;  /* 0x000000303b2d7221 */ /* 0x000fc60000010000 */
[----:B------:R-:W0:Y:S01]  /*4330*/  MUFU.EX2 R46, R46 ;  /* 0x0000002e002e7308 */ /* 0x000e220000000800 */
[C---:B-1----:R-:W-:Y:S01]  /*4340*/  FADD.FTZ R43, R31.reuse, R38 ;  /* 0x000000261f2b7221 */ /* 0x042fe20000010000 */
[----:B------:R-:W-:-:S06]  /*4350*/  F2FP.BF16.F32.PACK_AB R165, R31, R30 ;  /* 0x0000001e1fa5723e */ /* 0x000fcc00000010ff */
[----:B------:R-:W1:Y:S08]  /*4360*/  MUFU.EX2 R33, R33 ;  /* 0x0000002100217308 */ /* 0x000e700000000800 */
[----:B------:R-:W-:Y:S01]  /*4370*/  MUFU.EX2 R34, R34 ;  /* 0x0000002200227308 */ /* 0x000fe20000000800 */
[----:B0-----:R-:W-:Y:S01]  /*4380*/  FADD.FTZ R48, R46, R45 ;  /* 0x0000002d2e307221 */ /* 0x001fe20000010000 */
[----:B------:R-:W-:-:S03]  /*4390*/  F2FP.BF16.F32.PACK_AB R170, R61, R46 ;  /* 0x0000002e3daa723e */ /* 0x000fc600000010ff */
[----:B------:R-:W-:-:S03]  /*43a0*/  FADD.FTZ R45, R61, R48 ;  /* 0x000000303d2d7221 */ /* 0x000fc60000010000 */
[----:B------:R-:W0:Y:S01]  /*43b0*/  MUFU.EX2 R54, R54 ;  /* 0x0000003600367308 */ /* 0x000e220000000800 */
[----:B-1----:R-:W-:-:S07]  /*43c0*/  F2FP.BF16.F32.PACK_AB R167, R33, R32 ;  /* 0x0000002021a7723e */ /* 0x002fce00000010ff */
[----:B------:R-:W1:Y:S08]  /*43d0*/  MUFU.EX2 R35, R35 ;  /* 0x0000002300237308 */ /* 0x000e700000000800 */
[----:B------:R-:W2:Y:S01]  /*43e0*/  MUFU.EX2 R36, R36 ;  /* 0x0000002400247308 */ /* 0x000ea20000000800 */
[----:B0-----:R-:W-:Y:S01]  /*43f0*/  FADD.FTZ R40, R54, R45 ;  /* 0x0000002d36287221 */ /* 0x001fe20000010000 */
[----:B------:R-:W-:-:S03]  /*4400*/  F2FP.BF16.F32.PACK_AB R172, R63, R54 ;  /* 0x000000363fac723e */ /* 0x000fc600000010ff */
[----:B------:R-:W-:-:S03]  /*4410*/  FADD.FTZ R40, R63, R40 ;  /* 0x000000283f287221 */ /* 0x000fc60000010000 */
[----:B------:R0:W3:Y:S01]  /*4420*/  MUFU.EX2 R171, R4 ;  /* 0x0000000400ab7308 */ /* 0x0000e20000000800 */
[----:B-1----:R-:W-:-:S07]  /*4430*/  F2FP.BF16.F32.PACK_AB R169, R35, R34 ;  /* 0x0000002223a9723e */ /* 0x002fce00000010ff */
[----:B------:R-:W1:Y:S01]  /*4440*/  MUFU.EX2 R41, R41 ;  /* 0x0000002900297308 */ /* 0x000e620000000800 */
[----:B0-----:R-:W-:-:S04]  /*4450*/  FADD.FTZ R4, R32, R43 ;  /* 0x0000002b20047221 */ /* 0x001fc80000010000 */
[----:B------:R-:W-:-:S03]  /*4460*/  FADD.FTZ R43, R33, R4 ;  /* 0x00000004212b7221 */ /* 0x000fc60000010000 */
[----:B------:R-:W0:Y:S01]  /*4470*/  MUFU.EX2 R11, R11 ;  /* 0x0000000b000b7308 */ /* 0x000e220000000800 */
[----:B------:R-:W-:-:S04]  /*4480*/  FADD.FTZ R4, R34, R43 ;  /* 0x0000002b22047221 */ /* 0x000fc80000010000 */
[----:B------:R-:W-:-:S03]  /*4490*/  FADD.FTZ R43, R35, R4 ;  /* 0x00000004232b7221 */ /* 0x000fc60000010000 */
[----:B------:R1:W4:Y:S01]  /*44a0*/  MUFU.EX2 R38, R37 ;  /* 0x0000002500267308 */ /* 0x0003220000000800 */
[----:B--2---:R-:W-:-:S04]  /*44b0*/  FADD.FTZ R4, R36, R43 ;  /* 0x0000002b24047221 */ /* 0x004fc80000010000 */
[C---:B---3--:R-:W-:Y:S01]  /*44c0*/  FADD.FTZ R44, R171.reuse, R4 ;  /* 0x00000004ab2c7221 */ /* 0x048fe20000010000 */
[----:B------:R-:W-:Y:S02]  /*44d0*/  F2FP.BF16.F32.PACK_AB R171, R171, R36 ;  /* 0x00000024abab723e */ /* 0x000fe400000010ff */
[----:B------:R-:W2:Y:S01]  /*44e0*/  MUFU.EX2 R15, R15 ;  /* 0x0000000f000f7308 */ /* 0x000ea20000000800 */
[----:B-1----:R-:W-:Y:S01]  /*44f0*/  FADD.FTZ R37, R41, R40 ;  /* 0x0000002829257221 */ /* 0x002fe20000010000 */
[----:B0-----:R-:W-:-:S06]  /*4500*/  FADD.FTZ R3, R11, R44 ;  /* 0x0000002c0b037221 */ /* 0x001fcc0000010000 */
[----:B------:R-:W0:Y:S01]  /*4510*/  MUFU.EX2 R42, R42 ;  /* 0x0000002a002a7308 */ /* 0x000e220000000800 */
[C---:B----4-:R-:W-:Y:S01]  /*4520*/  FADD.FTZ R14, R38.reuse, R3 ;  /* 0x00000003260e7221 */ /* 0x050fe20000010000 */
[----:B------:R-:W-:-:S06]  /*4530*/  F2FP.BF16.F32.PACK_AB R173, R38, R11 ;  /* 0x0000000b26ad723e */ /* 0x000fcc00000010ff */
[----:B------:R-:W1:Y:S01]  /*4540*/  MUFU.EX2 R40, R39 ;  /* 0x0000002700287308 */ /* 0x000e620000000800 */
[----:B--2---:R-:W-:Y:S01]  /*4550*/  FADD.FTZ R3, R15, R14 ;  /* 0x0000000e0f037221 */ /* 0x004fe20000010000 */
[C---:B0-----:R-:W-:Y:S01]  /*4560*/  FADD.FTZ R4, R42.reuse, R37 ;  /* 0x000000252a047221 */ /* 0x041fe20000010000 */
[----:B------:R-:W-:Y:S02]  /*4570*/  F2FP.BF16.F32.PACK_AB R174, R42, R41 ;  /* 0x000000292aae723e */ /* 0x000fe400000010ff */
[C---:B-1----:R-:W-:Y:S01]  /*4580*/  FADD.FTZ R3, R40.reuse, R3 ;  /* 0x0000000328037221 */ /* 0x042fe20000010000 */
[----:B------:R-:W-:Y:S01]  /*4590*/  F2FP.BF16.F32.PACK_AB R175, R40, R15 ;  /* 0x0000000f28af723e */ /* 0x000fe200000010ff */
[----:B------:R-:W-:Y:S06]  /*45a0*/  @!P0 BRA `(.L_x_8976) ;  /* 0x0000000000048947 */ /* 0x000fec0003800000 */
[----:B------:R-:W-:Y:S01]  /*45b0*/  BPT.TRAP 0x1 ;  /* 0x000000040000795c */ /* 0x000fe20000300000 */
.L_x_8976:
[----:B------:R0:W1:Y:S01]  /*45c0*/  SYNCS.PHASECHK.TRANS64.TRYWAIT P1, [R5+URZ+0x22850], R12 ;  /* 0x0228500c050075a7 */ /* 0x000062000802017f */
[----:B------:R-:W-:Y:S05]  /*45d0*/  @!P0 BRA `(.L_x_8977) ;  /* 0x0000000000048947 */ /* 0x000fea0003800000 */
[----:B------:R-:W-:Y:S01]  /*45e0*/  BPT.TRAP 0x1 ;  /* 0x000000040000795c */ /* 0x000fe20000300000 */
.L_x_8977:
[----:B-1----:R-:W-:Y:S05]  /*45f0*/  @P1 BRA `(.L_x_8978) ;  /* 0x0000000000081947 */ /* 0x002fea0003800000 */
[----:B------:R-:W1:Y:S02]  /*4600*/  SYNCS.PHASECHK.TRANS64.TRYWAIT P1, [R5+URZ+0x22850], R12 ;  /* 0x0228500c050075a7 */ /* 0x000e64000802017f */
[----:B-1----:R-:W-:Y:S05]  /*4610*/  @!P1 BRA `(.L_x_8979) ;  /* 0x0000011800a49947 */ /* 0x002fea0003800000 */
.L_x_8978:
[----:B------:R-:W-:Y:S01]  /*4620*/  R2UR UR5, R9 ;  /* 0x00000000090572ca */ /* 0x000fe200000e0000 */
[----:B------:R2:W-:Y:S01]  /*4630*/  BAR.SYNC.DEFER_BLOCKING R10, 0x100 ;  /* 0x0004000a0000751d */ /* 0x0005e20000010000 */
[----:B------:R-:W-:-:S05]  /*4640*/  IMAD.IADD R9, R17, 0x1, -R18 ;  /* 0x0000000111097824 */ /* 0x000fca00078e0a12 */
[----:B------:R-:W-:Y:S01]  /*4650*/  UMOV UR11, 0x40000040 ;  /* 0x40000040000b7882 */ /* 0x000fe20000000000 */
[----:B------:R-:W3:Y:S05]  /*4660*/  S2R R11, SR_TID.X ;  /* 0x00000000000b7919 */ /* 0x000eea0000002100 */
        /* <DEDUP_REMOVED lines=10> */
[----:B---3--:R-:W-:Y:S01]  /*4710*/  LOP3.LUT P1, RZ, R11, 0x7f, RZ, 0xc0, !PT ;  /* 0x0000007f0bff7812 */ /* 0x008fe2000782c0ff */
[----:B------:R-:W-:-:S12]  /*4720*/  IMAD R11, R201, 0x80, R9 ;  /* 0x00000080c90b7824 */ /* 0x000fd800078e0209 */
[----:B01----:R-:W-:-:S05]  /*4730*/  @!P1 VIADD R5, R5, 0x22860 ;  /* 0x0002286005059836 */ /* 0x003fca0000000000 */
        /* <DEDUP_REMOVED lines=33> */
[----:B0-----:R-:W-:-:S12]  /*4950*/  VIADD R5, R176, 0xfffffffe ;  /* 0xfffffffeb0057836 */ /* 0x001fd80000000000 */
[----:B--2---:R-:W-:Y:S05]  /*4960*/  @P1 BRA `(.L_x_8980) ;  /* 0x0000000000481947 */ /* 0x004fea0003800000 */
        /* <DEDUP_REMOVED lines=11> */
.L_x_8981:
[----:B------:R-:W-:-:S11]  /*4a20*/  UISETP.NE.AND UP1, UPT, UR15, 0x1, UPT ;  /* 0x000000010f00788c */ /* 0x000fd6000bf25270 */
[----:B------:R-:W-:Y:S02]  /*4a30*/  @UP1 ULDC.64 UR22, c[0x0][0x9e8] ;  /* 0x00027a0000161ab9 */ /* 0x000fe40000000a00 */
[----:B------:R-:W-:-:S04]  /*4a40*/  UIMAD.WIDE.U32 UR10, UR18, UR22, URZ ;  /* 0x00000016120a72a5 */ /* 0x000fc8000f8e003f */
[----:B------:R-:W-:-:S12]  /*4a50*/  @UP1 USHF.R.U32.HI UR18, URZ, UR23, UR11 ;  /* 0x000000173f121299 */ /* 0x000fd8000801160b */
.L_x_8982:
[----:B------:R-:W-:-:S04]  /*4a60*/  UIMAD UR15, UR18, UR15, UR15 ;  /* 0x0000000f120f72a4 */ /* 0x000fc8000f8e020f */
[----:B------:R-:W-:-:S04]  /*4a70*/  UISETP.LT.AND UP1, UPT, UR14, UR15, UPT ;  /* 0x0000000f0e00728c */ /* 0x000fc8000bf21270 */
[----:B------:R-:W-:-:S12]  /*4a80*/  USEL UR14, UR14, UR15, UP1 ;  /* 0x0000000f0e0e7287 */ /* 0x000fd80008800000 */
.L_x_8980:
        /* <DEDUP_REMOVED lines=11> */
[----:B------:R-:W-:Y:S01]  /*4b40*/  VIADD R13, R15, 0x8 ;  /* 0x000000080f0d7836 */ /* 0x000fe20000000000 */
[----:B------:R-:W-:-:S04]  /*4b50*/  ULDC UR27, c[0x0][0x9e0] ;  /* 0x00027800001b7ab9 */ /* 0x000fc80000000800 */
[----:B------:R-:W-:-:S07]  /*4b60*/  LOP3.LUT R11, RZ, R13, RZ, 0x33, !PT ;  /* 0x0000000dff0b7212 */ /* 0x000fce00078e33ff */
.L_x_9000:
[----:B------:R-:W-:-:S04]  /*4b70*/  UIADD3 UR37, UR37, 0x1, URZ ;  /* 0x0000000125257890 */ /* 0x000fc8000fffe03f */
[----:B------:R-:W-:-:S04]  /*4b80*/  UISETP.NE.AND UP1, UPT, UR37, 0x2, UPT ;  /* 0x000000022500788c */ /* 0x000fc8000bf25270 */
[----:B------:R-:W-:Y:S02]  /*4b90*/  USEL UR10, URZ, 0x1, UP1 ;  /* 0x000000013f0a7887 */ /* 0x000fe40008800000 */
[----:B------:R-:W-:Y:S02]  /*4ba0*/  USEL UR37, UR37, URZ, UP1 ;  /* 0x0000003f25257287 */ /* 0x000fe40008800000 */
[----:B------:R-:W-:Y:S01]  /*4bb0*/  ULOP3.LUT UR40, UR40, UR10, URZ, 0x3c, !UPT ;  /* 0x0000000a28287292 */ /* 0x000fe2000f8e3c3f */
[----:B0-----:R-:W-:Y:S11]  /*4bc0*/  @!P0 BRA `(.L_x_8984) ;  /* 0x0000000000048947 */ /* 0x001ff60003800000 */
[----:B------:R-:W-:Y:S01]  /*4bd0*/  BPT.TRAP 0x1 ;  /* 0x000000040000795c */ /* 0x000fe20000300000 */
.L_x_8984:
        /* <DEDUP_REMOVED lines=9> */
.L_x_8985:
[----:B-1----:R-:W-:Y:S05]  /*4c70*/  @P1 BRA `(.L_x_8986) ;  /* 0x0000000000081947 */ /* 0x002fea0003800000 */
[----:B------:R-:W1:Y:S02]  /*4c80*/  SYNCS.PHASECHK.TRANS64.TRYWAIT P1, [UR28+0x22830], R10 ;  /* 0x0228300aff0075a7 */ /* 0x000e64000802015c */
[----:B-1----:R-:W-:Y:S05]  /*4c90*/  @!P1 BRA `(.L_x_8987) ;  /* 0x0000011400189947 */ /* 0x002fea0003800000 */
.L_x_8986:
[----:B------:R-:W-:Y:S01]  /*4ca0*/  UIMAD UR22, UR37, 0x300, UR4 ;  /* 0x00000300251678a4 */ /* 0x000fe2000f8e0204 */
[----:B------:R-:W-:Y:S01]  /*4cb0*/  WARPGROUP.ARRIVE ;  /* 0x00000000000079c5 */ /* 0x000fe20000000000 */
[----:B------:R-:W-:Y:S01]  /*4cc0*/  UMOV UR23, 0x40000040 ;  /* 0x4000004000177882 */ /* 0x000fe20000000000 */
[----:B------:R-:W-:Y:S01]  /*4cd0*/  UMOV UR11, 0x40000040 ;  /* 0x40000040000b7882 */ /* 0x000fe20000000000 */
[----:B------:R-:W-:-:S03]  /*4ce0*/  UIADD3 UR10, UR22, 0x2, URZ ;  /* 0x00000002160a7890 */ /* 0x000fc6000fffe03f */
[----:B------:R-:W2:Y:S01]  /*4cf0*/  S2R R8, SR_TID.X ;  /* 0x0000000000087919 */ /* 0x000ea20000002100 */
[----:B------:R-:W-:Y:S01]  /*4d00*/  UIADD3 UR14, UR22, 0x4, URZ ;  /* 0x00000004160e7890 */ /* 0x000fe2000fffe03f */
[----:B-1----:R-:W-:Y:S01]  /*4d10*/  IMAD R21, R5, -0x60, R17 ;  /* 0xffffffa005157824 */ /* 0x002fe200078e0211 */
[----:B------:R-:W-:Y:S01]  /*4d20*/  UMOV UR15, 0x40000040 ;  /* 0x40000040000f7882 */ /* 0x000fe20000000000 */
[----:B------:R-:W-:Y:S01]  /*4d30*/  HGMMA.64x96x16.F32.BF16 R152, gdesc[UR20], RZ, !UPT, gsb0 ;  /* 0x01600000149879f0 */ /* 0x000fe2000c0018ff */
[----:B------:R-:W-:Y:S01]  /*4d40*/  UIADD3 UR18, UR22, 0x6, URZ ;  /* 0x0000000616127890 */ /* 0x000fe2000fffe03f */
[----:B------:R-:W-:Y:S01]  /*4d50*/  UMOV UR19, 0x40000040 ;  /* 0x4000004000137882 */ /* 0x000fe20000000000 */
[----:B------:R-:W-:-:S05]  /*4d60*/  IADD3 R21, -R18, 0x1, R21 ;  /* 0x0000000112157810 */ /* 0x000fca0007ffe115 */
[----:B------:R-:W-:Y:S01]  /*4d70*/  IMAD.IADD R21, R21, 0x1, -R16 ;  /* 0x0000000115157824 */ /* 0x000fe200078e0a10 */
[----:B--2---:R-:W-:Y:S02]  /*4d80*/  LOP3.LUT P1, RZ, R8, 0x7f, RZ, 0xc0, !PT ;  /* 0x0000007f08ff7812 */ /* 0x004fe4000782c0ff */
[----:B------:R-:W-:-:S04]  /*4d90*/  SHF.R.U32.HI R8, RZ, 0x7, R8 ;  /* 0x00000007ff087819 */ /* 0x000fc80000011608 */
        /* <DEDUP_REMOVED lines=12> */
[----:B------:R-:W-:Y:S02]  /*4e60*/  IMAD.U32 R177, RZ, RZ, UR28 ;  /* 0x0000001cffb17e24 */ /* 0x000fe4000f8e00ff */
        /* <DEDUP_REMOVED lines=52> */
[----:B------:R-:W2:Y:S01]  /*51b0*/  MUFU.TANH R152, R152 ;  /* 0x0000009800987308 */ /* 0x000ea20000002400 */
[----:B------:R-:W-:-:S02]  /*51c0*/  VIADD R195, R21, UR27 ;  /* 0x0000001b15c37c36 */ /* 0x000fc40008000000 */
        /* <DEDUP_REMOVED lines=54> */
[----:B------:R-:W-:Y:S02]  /*5530*/  IMAD.U32 R212, RZ, RZ, UR25 ;  /* 0x00000019ffd47e24 */ /* 0x000fe4000f8e00ff */
[----:B------:R-:W-:-:S03]  /*5540*/  IMAD.IADD R197, R0, 0x1, R9 ;  /* 0x0000000100c57824 */ /* 0x000fc600078e0209 */
[----:B------:R-:W-:Y:S02]  /*5550*/  ISETP.NE.AND P1, PT, R212, 0x1, PT ;  /* 0x00000001d400780c */ /* 0x000fe40003f25270 */
[----:B------:R-:W-:-:S11]  /*5560*/  LOP3.LUT R197, RZ, R197, RZ, 0x33, !PT ;  /* 0x000000c5ffc57212 */ /* 0x000fd600078e33ff */
[----:B------:R-:W1:Y:S02]  /*5570*/  @P1 LDC.64 R20, c[0x0][0x9e8] ;  /* 0x00027a00ff141b82 */ /* 0x000e640000000a00 */
[----:B-1----:R-:W-:-:S05]  /*5580*/  @P1 IMAD.HI.U32 R20, R197, R20, RZ ;  /* 0x00000014c5141227 */ /* 0x002fca00078e00ff */
[----:B------:R-:W-:-:S04]  /*5590*/  @P1 SHF.R.U32.HI R197, RZ, R21, R20 ;  /* 0x00000015ffc51219 */ /* 0x000fc80000011614 */
[----:B------:R-:W-:Y:S01]  /*55a0*/  LOP3.LUT R20, RZ, R197, RZ, 0x33, !PT ;  /* 0x000000c5ff147212 */ /* 0x000fe200078e33ff */
[----:B------:R-:W-:Y:S06]  /*55b0*/  BRA `(.L_x_8991) ;  /* 0x0000000000187947 */ /* 0x000fec0003800000 */
.L_x_8990:
[----:B------:R-:W-:-:S05]  /*55c0*/  IMAD.U32 R212, RZ, RZ, UR25 ;  /* 0x00000019ffd47e24 */ /* 0x000fca000f8e00ff */
[----:B------:R-:W-:-:S13]  /*55d0*/  ISETP.NE.AND P1, PT, R212, 0x1, PT ;  /* 0x00000001d400780c */ /* 0x000fda0003f25270 */
[----:B------:R-:W1:Y:S02]  /*55e0*/  @P1 LDC.64 R20, c[0x0][0x9e8] ;  /* 0x00027a00ff141b82 */ /* 0x000e640000000a00 */
[----:B-1----:R-:W-:-:S04]  /*55f0*/  @P1 IMAD.HI.U32 R194, R15, R20, RZ ;  /* 0x000000140fc21227 */ /* 0x002fc800078e00ff */
[----:B------:R-:W-:Y:S01]  /*5600*/  IMAD.MOV.U32 R20, RZ, RZ, R15 ;  /* 0x000000ffff147224 */ /* 0x000fe200078e000f */
[----:B------:R-:W-:-:S07]  /*5610*/  @P1 SHF.R.U32.HI R20, RZ, R21, R194 ;  /* 0x00000015ff141219 */ /* 0x000fce00000116c2 */
.L_x_8991:
[----:B------:R-:W-:Y:S05]  /*5620*/  BSYNC B0 ;  /* 0x0000000000007941 */ /* 0x000fea0003800000 */
.L_x_8989:
[----:B------:R-:W-:-:S04]  /*5630*/  IMAD R21, R5, -0x60, -R16 ;  /* 0xffffffa005157824 */ /* 0x000fc800078e0a10 */
[----:B------:R-:W-:-:S05]  /*5640*/  IMAD R21, R20, R212, R21 ;  /* 0x000000d414157224 */ /* 0x000fca00078e0215 */
[----:B------:R-:W-:Y:S02]  /*5650*/  VIADDMNMX R198, R21, R212, R198, PT ;  /* 0x000000d415c67246 */ /* 0x000fe400038001c6 */
[----:B------:R-:W-:-:S07]  /*5660*/  VIMNMX R196, R196, R21, !PT ;  /* 0x00000015c4c47248 */ /* 0x000fce0007fe0100 */
.L_x_8988:
[----:B------:R-:W-:Y:S01]  /*5670*/  IMAD R197, R5, -0x60, RZ ;  /* 0xffffffa005c57824 */ /* 0x000fe200078e02ff */
[----:B------:R-:W-:Y:S02]  /*5680*/  LOP3.LUT R2, R2, 0xfffbffff, RZ, 0xc0, !PT ;  /* 0xfffbffff02027812 */ /* 0x000fe400078ec0ff */
[----:B------:R-:W-:Y:S02]  /*5690*/  IADD3 R195, R195, 0x8, R0 ;  /* 0x00000008c3c37810 */ /* 0x000fe40007ffe000 */
        /* <DEDUP_REMOVED lines=17> */
[----:B0-----:R-:W-:Y:S02]  /*57b0*/  FSEL R156, R156, -INF , !P2 ;  /* 0xff8000009c9c7808 */ /* 0x001fe40005000000 */
        /* <DEDUP_REMOVED lines=106> */
[----:B------:R-:W-:Y:S02]  /*5e60*/  ISETP.GE.AND P5, PT, R197, 0x59, PT ;  /* 0x00000059c500780c */ /* 0x000fe40003fa6270 */
[----:B------:R-:W-:Y:S02]  /*5e70*/  IADD3 R191, R199, 0x8, R0 ;  /* 0x00000008c7bf7810 */ /* 0x000fe40007ffe000 */
[----:B------:R-:W-:-:S04]  /*5e80*/  ISETP.GT.AND P6, PT, R196, 0x58, !P5 ;  /* 0x00000058c400780c */ /* 0x000fc80006fc4270 */
[----:B------:R-:W-:-:S04]  /*5e90*/  ISETP.LT.OR P6, PT, R198, 0x59, P6 ;  /* 0x00000059c600780c */ /* 0x000fc800037c1670 */
[----:B------:R-:W-:Y:S02]  /*5ea0*/  FSEL R192, R192, -INF , !P6 ;  /* 0xff800000c0c07808 */ /* 0x000fe40007000000 */
[----:B------:R-:W-:-:S13]  /*5eb0*/  ISETP.GE.AND P6, PT, R197, 0x5a, PT ;  /* 0x0000005ac500780c */ /* 0x000fda0003fc6270 */
[----:B------:R-:W-:Y:S02]  /*5ec0*/  @P6 LOP3.LUT R2, R2, 0x1, RZ, 0xfc, !PT ;  /* 0x0000000102026812 */ /* 0x000fe400078efcff */
[----:B------:R-:W-:-:S04]  /*5ed0*/  ISETP.GT.AND P6, PT, R196, 0x59, !P6 ;  /* 0x00000059c400780c */ /* 0x000fc800077c4270 */
[----:B------:R-:W-:-:S04]  /*5ee0*/  ISETP.LT.OR P6, PT, R198, 0x5a, P6 ;  /* 0x0000005ac600780c */ /* 0x000fc800037c1670 */
[----:B------:R-:W-:Y:S02]  /*5ef0*/  FSEL R193, R193, -INF , !P6 ;  /* 0xff800000c1c17808 */ /* 0x000fe40007000000 */
[----:B------:R-:W-:-:S13]  /*5f00*/  PLOP3.LUT P6, PT, PT, PT, UP0, 0x40, 0x0 ;  /* 0x000000000000781c */ /* 0x000fda0003fce808 */
[----:B------:R-:W-:Y:S05]  /*5f10*/  @P6 BRA `(.L_x_8992) ;  /* 0x0000000000586947 */ /* 0x000fea0003800000 */
        /* <DEDUP_REMOVED lines=11> */
.L_x_8994:
[----:B------:R-:W-:-:S05]  /*5fd0*/  IMAD.U32 R198, RZ, RZ, UR25 ;  /* 0x00000019ffc67e24 */ /* 0x000fca000f8e00ff */
[----:B------:R-:W-:-:S13]  /*5fe0*/  ISETP.NE.AND P6, PT, R198, 0x1, PT ;  /* 0x00000001c600780c */ /* 0x000fda0003fc5270 */
[----:B------:R-:W0:Y:S02]  /*5ff0*/  @P6 LDC.64 R20, c[0x0][0x9e8] ;  /* 0x00027a00ff146b82 */ /* 0x000e240000000a00 */
[----:B0-----:R-:W-:-:S04]  /*6000*/  @P6 IMAD.HI.U32 R196, R13, R20, RZ ;  /* 0x000000140dc46227 */ /* 0x001fc800078e00ff */
[----:B------:R-:W-:Y:S01]  /*6010*/  IMAD.MOV.U32 R20, RZ, RZ, R13 ;  /* 0x000000ffff147224 */ /* 0x000fe200078e000d */
[----:B------:R-:W-:-:S07]  /*6020*/  @P6 SHF.R.U32.HI R20, RZ, R21, R196 ;  /* 0x00000015ff146219 */ /* 0x000fce00000116c4 */
.L_x_8995:
[----:B------:R-:W-:Y:S05]  /*6030*/  BSYNC B0 ;  /* 0x0000000000007941 */ /* 0x000fea0003800000 */
.L_x_8993:
[----:B------:R-:W-:-:S04]  /*6040*/  IMAD.IADD R197, R197, 0x1, -R16 ;  /* 0x00000001c5c57824 */ /* 0x000fc800078e0a10 */
[----:B------:R-:W-:-:S05]  /*6050*/  IMAD R20, R20, R198, R197 ;  /* 0x000000c614147224 */ /* 0x000fca00078e02c5 */
[----:B------:R-:W-:Y:S02]  /*6060*/  VIADDMNMX R195, R20, R198, R195, PT ;  /* 0x000000c614c37246 */ /* 0x000fe400038001c3 */
[----:B------:R-:W-:-:S07]  /*6070*/  VIMNMX R191, R191, R20, !PT ;  /* 0x00000014bfbf7248 */ /* 0x000fce0007fe0100 */
.L_x_8992:
[----:B------:R-:W-:Y:S02]  /*6080*/  ISETP.GT.AND P1, PT, R191, 0x1, !P1 ;  /* 0x00000001bf00780c */ /* 0x000fe40004f24270 */
[----:B------:R-:W-:Y:S02]  /*6090*/  LOP3.LUT P6, RZ, R2, 0x10000, RZ, 0xc0, !PT ;  /* 0x0001000002ff7812 */ /* 0x000fe400078cc0ff */
[----:B------:R-:W-:Y:S02]  /*60a0*/  ISETP.LT.OR P1, PT, R195, 0x2, P1 ;  /* 0x00000002c300780c */ /* 0x000fe40000f21670 */
[----:B------:R-:W-:Y:S02]  /*60b0*/  ISETP.GT.AND P2, PT, R191, 0x49, !P2 ;  /* 0x00000049bf00780c */ /* 0x000fe40005744270 */
        /* <DEDUP_REMOVED lines=55> */
[----:B------:R-:W-:-:S02]  /*6430*/  LOP3.LUT P1, RZ, R2, 0x2000, RZ, 0xc0, !PT ;  /* 0x0000200002ff7812 */ /* 0x000fc4000782c0ff */
[----:B------:R-:W-:Y:S02]  /*6440*/  FMNMX.FTZ R196, R193, R14, !PT ;  /* 0x0000000ec1c47209 */ /* 0x000fe40007810000 */
[----:B------:R-:W-:Y:S02]  /*6450*/  ISETP.GT.AND P1, PT, R191, 0x28, !P1 ;  /* 0x00000028bf00780c */ /* 0x000fe40004f24270 */
[----:B------:R-:W-:Y:S01]  /*6460*/  LOP3.LUT P6, RZ, R2, 0x20, RZ, 0xc0, !PT ;  /* 0x0000002002ff7812 */ /* 0x000fe200078cc0ff */
[----:B------:R-:W0:Y:S01]  /*6470*/  SHFL.BFLY PT, R21, R196, 0x2, 0x1f ;  /* 0x0c401f00c4157f89 */ /* 0x000e2200000e0000 */
[C---:B------:R-:W-:Y:S02]  /*6480*/  ISETP.LT.OR P1, PT, R195.reuse, 0x29, P1 ;  /* 0x00000029c300780c */ /* 0x040fe40000f21670 */
[----:B------:R-:W-:Y:S02]  /*6490*/  ISETP.LT.OR P2, PT, R195, 0x4a, P2 ;  /* 0x0000004ac300780c */ /* 0x000fe40001741670 */
[----:B------:R-:W-:-:S02]  /*64a0*/  FSEL R170, R170, -INF , !P1 ;  /* 0xff800000aaaa7808 */ /* 0x000fc40004800000 */
[----:B------:R-:W-:Y:S02]  /*64b0*/  LOP3.LUT P1, RZ, R2, 0x1000, RZ, 0xc0, !PT ;  /* 0x0000100002ff7812 */ /* 0x000fe4000782c0ff */
[C---:B------:R-:W-:Y:S02]  /*64c0*/  ISETP.GT.AND P3, PT, R191.reuse, 0x50, !P3 ;  /* 0x00000050bf00780c */ /* 0x040fe40005f64270 */
[----:B------:R-:W-:Y:S02]  /*64d0*/  ISETP.GT.AND P1, PT, R191, 0x29, !P1 ;  /* 0x00000029bf00780c */ /* 0x000fe40004f24270 */
[----:B------:R-:W-:Y:S02]  /*64e0*/  FSEL R183, R183, -INF , !P2 ;  /* 0xff800000b7b77808 */ /* 0x000fe40005000000 */
[----:B------:R-:W-:Y:S02]  /*64f0*/  ISETP.LT.OR P1, PT, R195, 0x2a, P1 ;  /* 0x0000002ac300780c */ /* 0x000fe40000f21670 */
[----:B------:R-:W-:-:S02]  /*6500*/  ISETP.GT.AND P4, PT, R191, 0x51, !P4 ;  /* 0x00000051bf00780c */ /* 0x000fc40006784270 */
[----:B------:R-:W-:Y:S02]  /*6510*/  FSEL R171, R171, -INF , !P1 ;  /* 0xff800000abab7808 */ /* 0x000fe40004800000 */
[----:B------:R-:W-:Y:S02]  /*6520*/  LOP3.LUT P1, RZ, R2, 0x800, RZ, 0xc0, !PT ;  /* 0x0000080002ff7812 */ /* 0x000fe4000782c0ff */
[----:B------:R-:W-:Y:S02]  /*6530*/  ISETP.LT.OR P3, PT, R195, 0x51, P3 ;  /* 0x00000051c300780c */ /* 0x000fe40001f61670 */
[----:B------:R-:W-:Y:S02]  /*6540*/  ISETP.GT.AND P1, PT, R191, 0x30, !P1 ;  /* 0x00000030bf00780c */ /* 0x000fe40004f24270 */
[----:B0-----:R-:W-:Y:S02]  /*6550*/  FMNMX.FTZ R198, R196, R21, !PT ;  /* 0x00000015c4c67209 */ /* 0x001fe40007810000 */
[----:B------:R-:W-:-:S02]  /*6560*/  ISETP.LT.OR P1, PT, R195, 0x31, P1 ;  /* 0x00000031c300780c */ /* 0x000fc40000f21670 */
[----:B------:R-:W-:Y:S01]  /*6570*/  ISETP.GT.AND P5, PT, R191, 0x58, !P5 ;  /* 0x00000058bf00780c */ /* 0x000fe20006fa4270 */
[----:B------:R-:W0:Y:S01]  /*6580*/  SHFL.BFLY PT, R21, R198, 0x1, 0x1f ;  /* 0x0c201f00c6157f89 */ /* 0x000e2200000e0000 */
[----:B------:R-:W-:Y:S02]  /*6590*/  FSEL R174, R174, -INF , !P1 ;  /* 0xff800000aeae7808 */ /* 0x000fe40004800000 */
[----:B------:R-:W-:Y:S02]  /*65a0*/  LOP3.LUT P1, RZ, R2, 0x400, RZ, 0xc0, !PT ;  /* 0x0000040002ff7812 */ /* 0x000fe4000782c0ff */
[----:B------:R-:W-:Y:S02]  /*65b0*/  ISETP.LT.OR P4, PT, R195, 0x52, P4 ;  /* 0x00000052c300780c */ /* 0x000fe40002781670 */
[----:B------:R-:W-:Y:S02]  /*65c0*/  ISETP.GT.AND P1, PT, R191, 0x31, !P1 ;  /* 0x00000031bf00780c */ /* 0x000fe40004f24270 */
[----:B------:R-:W-:-:S02]  /*65d0*/  FSEL R184, R184, -INF , !P3 ;  /* 0xff800000b8b87808 */ /* 0x000fc40005800000 */
[C---:B------:R-:W-:Y:S02]  /*65e0*/  ISETP.LT.OR P1, PT, R195.reuse, 0x32, P1 ;  /* 0x00000032c300780c */ /* 0x040fe40000f21670 */
[----:B------:R-:W-:Y:S02]  /*65f0*/  ISETP.LT.OR P5, PT, R195, 0x59, P5 ;  /* 0x00000059c300780c */ /* 0x000fe40002fa1670 */
[----:B------:R-:W-:Y:S02]  /*6600*/  FSEL R175, R175, -INF , !P1 ;  /* 0xff800000afaf7808 */ /* 0x000fe40004800000 */
[----:B------:R-:W-:Y:S02]  /*6610*/  LOP3.LUT P1, RZ, R2, 0x200, RZ, 0xc0, !PT ;  /* 0x0000020002ff7812 */ /* 0x000fe4000782c0ff */
[----:B------:R-:W-:Y:S02]  /*6620*/  FSEL R185, R185, -INF , !P4 ;  /* 0xff800000b9b97808 */ /* 0x000fe40006000000 */
[----:B------:R-:W-:-:S02]  /*6630*/  ISETP.GT.AND P1, PT, R191, 0x38, !P1 ;  /* 0x00000038bf00780c */ /* 0x000fc40004f24270 */
[----:B0-----:R-:W-:Y:S02]  /*6640*/  FMNMX.FTZ R14, R198, R21, !PT ;  /* 0x00000015c60e7209 */ /* 0x001fe40007810000 */
[----:B------:R-:W-:-:S03]  /*6650*/  ISETP.LT.OR P1, PT, R195, 0x39, P1 ;  /* 0x00000039c300780c */ /* 0x000fc60000f21670 */
[----:B------:R-:W-:Y:S01]  /*6660*/  FMUL.FTZ R197, R14, UR7 ;  /* 0x000000070ec57c20 */ /* 0x000fe20008410000 */
        /* <DEDUP_REMOVED lines=27> */
[--C-:B------:R-:W-:Y:S01]  /*6820*/  FFMA.FTZ R199, R152, UR7, -R197.reuse ;  /* 0x0000000798c77c23 */ /* 0x100fe200080108c5 */
[----:B------:R-:W-:Y:S01]  /*6830*/  FMNMX.FTZ R12, R154, R213, !PT ;  /* 0x000000d59a0c7209 */ /* 0x000fe20007810000 */
[--C-:B------:R-:W-:Y:S01]  /*6840*/  FFMA.FTZ R152, R153, UR7, -R197.reuse ;  /* 0x0000000799987c23 */ /* 0x100fe200080108c5 */
[--C-:B------:R-:W-:Y:S01]  /*6850*/  FFMA.FTZ R196, R156, UR7, -R197.reuse ;  /* 0x000000079cc47c23 */ /* 0x100fe200080108c5 */
[--C-:B------:R-:W-:Y:S01]  /*6860*/  FFMA.FTZ R198, R160, UR7, -R197.reuse ;  /* 0x00000007a0c67c23 */ /* 0x100fe200080108c5 */
[----:B------:R-:W-:Y:S01]  /*6870*/  FMNMX.FTZ R153, R155, R12, !PT ;  /* 0x0000000c9b997209 */ /* 0x000fe20007810000 */
[--C-:B------:R-:W-:Y:S01]  /*6880*/  FFMA.FTZ R191, R172, UR7, -R197.reuse ;  /* 0x00000007acbf7c23 */ /* 0x100fe200080108c5 */
[----:B------:R0:W-:Y:S01]  /*6890*/  MUFU.EX2 R12, R196 ;  /* 0x000000c4000c7308 */ /* 0x0001e20000000800 */
[----:B------:R-:W-:Y:S01]  /*68a0*/  FSEL R195, R186, -INF , !P5 ;  /* 0xff800000bac37808 */ /* 0x000fe20006800000 */
[--C-:B------:R-:W-:Y:S01]  /*68b0*/  FFMA.FTZ R186, R203, UR7, -R197.reuse ;  /* 0x00000007cbba7c23 */ /* 0x100fe200080108c5 */
[----:B------:R-:W-:Y:S01]  /*68c0*/  FMNMX.FTZ R156, R158, R153, !PT ;  /* 0x000000999e9c7209 */ /* 0x000fe20007810000 */
[--C-:B------:R-:W-:Y:S01]  /*68d0*/  FFMA.FTZ R153, R157, UR7, -R197.reuse ;  /* 0x000000079d997c23 */ /* 0x100fe200080108c5 */
[--C-:B------:R-:W-:Y:S01]  /*68e0*/  FFMA.FTZ R203, R194, UR7, -R197.reuse ;  /* 0x00000007c2cb7c23 */ /* 0x100fe200080108c5 */
[----:B------:R-:W-:Y:S01]  /*68f0*/  FSEL R194, R14, RZ, P1 ;  /* 0x000000ff0ec27208 */ /* 0x000fe20000800000 */
[--C-:B------:R-:W-:Y:S01]  /*6900*/  FFMA.FTZ R188, R188, UR7, -R197.reuse ;  /* 0x00000007bcbc7c23 */ /* 0x100fe200080108c5 */
[----:B------:R-:W-:Y:S01]  /*6910*/  FMNMX.FTZ R157, R159, R156, !PT ;  /* 0x0000009c9f9d7209 */ /* 0x000fe20007810000 */
[----:B0-----:R-:W-:Y:S01]  /*6920*/  FFMA.FTZ R196, R164, UR7, -R197 ;  /* 0x00000007a4c47c23 */ /* 0x001fe200080108c5 */
[----:B------:R-:W-:Y:S01]  /*6930*/  MUFU.EX2 R199, R199 ;  /* 0x000000c700c77308 */ /* 0x000fe20000000800 */
[----:B------:R-:W-:Y:S01]  /*6940*/  FADD.FTZ R194, -R194, R7 ;  /* 0x00000007c2c27221 */ /* 0x000fe20000010100 */
[----:B------:R-:W-:Y:S01]  /*6950*/  FMNMX.FTZ R156, R162, R157, !PT ;  /* 0x0000009da29c7209 */ /* 0x000fe20007810000 */
[--C-:B------:R-:W-:Y:S01]  /*6960*/  FFMA.FTZ R189, R189, UR7, -R197.reuse ;  /* 0x00000007bdbd7c23 */ /* 0x100fe200080108c5 */
[----:B------:R-:W-:-:S02]  /*6970*/  FFMA.FTZ R190, R190, UR7, -R197 ;  /* 0x00000007bebe7c23 */ /* 0x000fc400080108c5 */
[----:B------:R-:W-:Y:S02]  /*6980*/  FMNMX.FTZ R157, R163, R156, !PT ;  /* 0x0000009ca39d7209 */ /* 0x000fe40007810000 */
[----:B------:R0:W-:Y:S02]  /*6990*/  MUFU.EX2 R156, R198 ;  /* 0x000000c6009c7308 */ /* 0x0001e40000000800 */
[----:B------:R-:W-:Y:S01]  /*69a0*/  FMNMX.FTZ R160, R166, R157, !PT ;  /* 0x0000009da6a07209 */ /* 0x000fe20007810000 */
[----:B------:R-:W-:-:S03]  /*69b0*/  FFMA.FTZ R157, R161, UR7, -R197 ;  /* 0x00000007a19d7c23 */ /* 0x000fc600080108c5 */
[----:B------:R-:W-:Y:S02]  /*69c0*/  FMNMX.FTZ R161, R167, R160, !PT ;  /* 0x000000a0a7a17209 */ /* 0x000fe40007810000 */
[----:B------:R-:W-:Y:S01]  /*69d0*/  MUFU.EX2 R152, R152 ;  /* 0x0000009800987308 */ /* 0x000fe20000000800 */
[----:B0-----:R-:W-:Y:S01]  /*69e0*/  FFMA.FTZ R198, R168, UR7, -R197 ;  /* 0x00000007a8c67c23 */ /* 0x001fe200080108c5 */
[----:B------:R-:W-:-:S04]  /*69f0*/  FMNMX.FTZ R160, R170, R161, !PT ;  /* 0x000000a1aaa07209 */ /* 0x000fc80007810000 */
[----:B------:R-:W-:Y:S02]  /*6a00*/  FMNMX.FTZ R161, R171, R160, !PT ;  /* 0x000000a0aba17209 */ /* 0x000fe40007810000 */
[----:B------:R-:W-:Y:S02]  /*6a10*/  MUFU.EX2 R153, R153 ;  /* 0x0000009900997308 */ /* 0x000fe40000000800 */
[----:B------:R-:W-:Y:S01]  /*6a20*/  FMNMX.FTZ R164, R174, R161, !PT ;  /* 0x000000a1aea47209 */ /* 0x000fe20007810000 */
[----:B------:R-:W-:-:S03]  /*6a30*/  FFMA.FTZ R161, R165, UR7, -R197 ;  /* 0x00000007a5a17c23 */ /* 0x000fc600080108c5 */
[----:B------:R-:W-:Y:S02]  /*6a40*/  FMNMX.FTZ R165, R175, R164, !PT ;  /* 0x000000a4afa57209 */ /* 0x000fe40007810000 */
[----:B------:R-:W-:Y:S02]  /*6a50*/  MUFU.EX2 R157, R157 ;  /* 0x0000009d009d7308 */ /* 0x000fe40000000800 */
[----:B------:R-:W-:-:S04]  /*6a60*/  FMNMX.FTZ R164, R178, R165, !PT ;  /* 0x000000a5b2a47209 */ /* 0x000fc80007810000 */
[----:B------:R-:W-:Y:S02]  /*6a70*/  FMNMX.FTZ R165, R179, R164, !PT ;  /* 0x000000a4b3a57209 */ /* 0x000fe40007810000 */
[----:B------:R0:W-:Y:S02]  /*6a80*/  MUFU.EX2 R164, R198 ;  /* 0x000000c600a47308 */ /* 0x0001e40000000800 */
[----:B------:R-:W-:Y:S01]  /*6a90*/  FMNMX.FTZ R168, R180, R165, !PT ;  /* 0x000000a5b4a87209 */ /* 0x000fe20007810000 */
[----:B------:R-:W-:-:S03]  /*6aa0*/  FFMA.FTZ R165, R169, UR7, -R197 ;  /* 0x00000007a9a57c23 */ /* 0x000fc600080108c5 */
[----:B------:R-:W-:Y:S02]  /*6ab0*/  FMNMX.FTZ R169, R181, R168, !PT ;  /* 0x000000a8b5a97209 */ /* 0x000fe40007810000 */
[----:B------:R1:W-:Y:S01]  /*6ac0*/  MUFU.EX2 R160, R196 ;  /* 0x000000c400a07308 */ /* 0x0003e20000000800 */
[----:B0-----:R-:W-:Y:S01]  /*6ad0*/  FSEL R198, R187, -INF , !P2 ;  /* 0xff800000bbc67808 */ /* 0x001fe20005000000 */
[--C-:B------:R-:W-:Y:S01]  /*6ae0*/  FFMA.FTZ R187, R202, UR7, -R197.reuse ;  /* 0x00000007cabb7c23 */ /* 0x100fe200080108c5 */
[----:B------:R-:W-:Y:S01]  /*6af0*/  FMNMX.FTZ R168, R182, R169, !PT ;  /* 0x000000a9b6a87209 */ /* 0x000fe20007810000 */
[--C-:B------:R-:W-:Y:S01]  /*6b00*/  FFMA.FTZ R202, R192, UR7, -R197.reuse ;  /* 0x00000007c0ca7c23 */ /* 0x100fe200080108c5 */
[----:B------:R-:W-:Y:S01]  /*6b10*/  FMUL.FTZ R192, R194, UR7 ;  /* 0x00000007c2c07c20 */ /* 0x000fe20008410000 */
[--C-:B------:R-:W-:Y:S01]  /*6b20*/  FFMA.FTZ R194, R193, UR7, -R197.reuse ;  /* 0x00000007c1c27c23 */ /* 0x100fe200080108c5 */
[----:B------:R-:W-:Y:S01]  /*6b30*/  FMNMX.FTZ R169, R183, R168, !PT ;  /* 0x000000a8b7a97209 */ /* 0x000fe20007810000 */
[----:B------:R-:W-:Y:S01]  /*6b40*/  MUFU.EX2 R161, R161 ;  /* 0x000000a100a17308 */ /* 0x000fe20000000800 */
[----:B-1----:R-:W-:-:S02]  /*6b50*/  FFMA.FTZ R196, R210, UR7, -R197 ;  /* 0x00000007d2c47c23 */ /* 0x002fc400080108c5 */
[----:B------:R-:W-:Y:S01]  /*6b60*/  FMNMX.FTZ R172, R184, R169, !PT ;  /* 0x000000a9b8ac7209 */ /* 0x000fe20007810000 */
[----:B------:R-:W-:-:S03]  /*6b70*/  FFMA.FTZ R169, R173, UR7, -R197 ;  /* 0x00000007ada97c23 */ /* 0x000fc600080108c5 */
[----:B------:R-:W-:Y:S01]  /*6b80*/  FMNMX.FTZ R172, R185, R172, !PT ;  /* 0x000000acb9ac7209 */ /* 0x000fe20007810000 */
[----:B------:R-:W0:Y:S03]  /*6b90*/  MUFU.EX2 R192, R192 ;  /* 0x000000c000c07308 */ /* 0x000e260000000800 */
[----:B------:R-:W-:Y:S01]  /*6ba0*/  FMNMX.FTZ R173, R195, R172, !PT ;  /* 0x000000acc3ad7209 */ /* 0x000fe20007810000 */
[----:B------:R-:W-:-:S03]  /*6bb0*/  FFMA.FTZ R172, R176, UR7, -R197 ;  /* 0x00000007b0ac7c23 */ /* 0x000fc600080108c5 */
[----:B------:R-:W-:Y:S01]  /*6bc0*/  FMNMX.FTZ R176, R198, R173, !PT ;  /* 0x000000adc6b07209 */ /* 0x000fe20007810000 */
[----:B------:R1:W-:Y:S01]  /*6bd0*/  MUFU.EX2 R168, R191 ;  /* 0x000000bf00a87308 */ /* 0x0003e20000000800 */
[----:B------:R-:W-:-:S03]  /*6be0*/  FFMA.FTZ R173, R200, UR7, -R197 ;  /* 0x00000007c8ad7c23 */ /* 0x000fc600080108c5 */
[----:B------:R-:W2:Y:S04]  /*6bf0*/  SHFL.BFLY PT, R213, R176, 0x2, 0x1f ;  /* 0x0c401f00b0d57f89 */ /* 0x000ea800000e0000 */
[----:B------:R-:W3:Y:S01]  /*6c00*/  MUFU.EX2 R165, R165 ;  /* 0x000000a500a57308 */ /* 0x000ee20000000800 */
[----:B0-----:R-:W-:Y:S01]  /*6c10*/  FFMA.FTZ R193, R192, R4, R199 ;  /* 0x00000004c0c17223 */ /* 0x001fe200000100c7 */
[----:B-1----:R-:W-:Y:S01]  /*6c20*/  FFMA.FTZ R191, R211, UR7, -R197 ;  /* 0x00000007d3bf7c23 */ /* 0x002fe200080108c5 */
[-C--:B------:R-:W-:Y:S01]  /*6c30*/  FMUL.FTZ R24, R24, R192.reuse ;  /* 0x000000c018187220 */ /* 0x080fe20000410000 */
[-C--:B------:R-:W-:Y:S01]  /*6c40*/  FMUL.FTZ R25, R25, R192.reuse ;  /* 0x000000c019197220 */ /* 0x080fe20000410000 */
[C---:B------:R-:W-:Y:S01]  /*6c50*/  FADD.FTZ R193, R152.reuse, R193 ;  /* 0x000000c198c17221 */ /* 0x040fe20000010000 */
[----:B------:R-:W-:Y:S01]  /*6c60*/  F2FP.BF16.F32.PACK_AB R152, R152, R199 ;  /* 0x000000c79898723e */ /* 0x000fe200000010ff */
        /* <DEDUP_REMOVED lines=10> */
[----:B------:R-:W-:Y:S01]  /*6d10*/  FADD.FTZ R4, R156, R193 ;  /* 0x000000c19c047221 */ /* 0x000fe20000010000 */
[C---:B------:R-:W-:Y:S01]  /*6d20*/  F2FP.BF16.F32.PACK_AB R156, R157.reuse, R156 ;  /* 0x0000009c9d9c723e */ /* 0x040fe200000010ff */
[-C--:B------:R-:W-:Y:S01]  /*6d30*/  FMUL.FTZ R40, R40, R192.reuse ;  /* 0x000000c028287220 */ /* 0x080fe20000410000 */
[----:B--2---:R-:W-:Y:S01]  /*6d40*/  FMNMX.FTZ R213, R176, R213, !PT ;  /* 0x000000d5b0d57209 */ /* 0x004fe20007810000 */
[----:B------:R-:W-:Y:S01]  /*6d50*/  FADD.FTZ R211, R157, R4 ;  /* 0x000000049dd37221 */ /* 0x000fe20000010000 */
[-C--:B------:R-:W-:Y:S01]  /*6d60*/  FMUL.FTZ R41, R41, R192.reuse ;  /* 0x000000c029297220 */ /* 0x080fe20000410000 */
[-C--:B------:R-:W-:Y:S01]  /*6d70*/  FMUL.FTZ R44, R44, R192.reuse ;  /* 0x000000c02c2c7220 */ /* 0x080fe20000410000 */
[----:B------:R-:W2:Y:S01]  /*6d80*/  MUFU.EX2 R173, R173 ;  /* 0x000000ad00ad7308 */ /* 0x000ea20000000800 */
[----:B------:R-:W4:Y:S01]  /*6d90*/  SHFL.BFLY PT, R176, R213, 0x1, 0x1f ;  /* 0x0c201f00d5b07f89 */ /* 0x000f2200000e0000 */
[----:B------:R-:W-:Y:S01]  /*6da0*/  FADD.FTZ R4, R160, R211 ;  /* 0x000000d3a0047221 */ /* 0x000fe20000010000 */
[-C--:B------:R-:W-:Y:S01]  /*6db0*/  FMUL.FTZ R45, R45, R192.reuse ;  /* 0x000000c02d2d7220 */ /* 0x080fe20000410000 */
[-C--:B------:R-:W-:Y:S01]  /*6dc0*/  FMUL.FTZ R48, R48, R192.reuse ;  /* 0x000000c030307220 */ /* 0x080fe20000410000 */
[-C--:B------:R-:W-:Y:S01]  /*6dd0*/  FMUL.FTZ R49, R49, R192.reuse ;  /* 0x000000c031317220 */ /* 0x080fe20000410000 */
[----:B------:R-:W-:Y:S01]  /*6de0*/  FADD.FTZ R211, R161, R4 ;  /* 0x00000004a1d37221 */ /* 0x000fe20000010000 */
[-C--:B------:R-:W-:Y:S01]  /*6df0*/  FMUL.FTZ R52, R52, R192.reuse ;  /* 0x000000c034347220 */ /* 0x080fe20000410000 */
[----:B------:R-:W5:Y:S01]  /*6e00*/  MUFU.EX2 R186, R186 ;  /* 0x000000ba00ba7308 */ /* 0x000f620000000800 */
[-C--:B------:R-:W-:Y:S01]  /*6e10*/  FMUL.FTZ R53, R53, R192.reuse ;  /* 0x000000c035357220 */ /* 0x080fe20000410000 */
[----:B------:R-:W-:Y:S01]  /*6e20*/  FADD.FTZ R4, R164, R211 ;  /* 0x000000d3a4047221 */ /* 0x000fe20000010000 */
        /* <DEDUP_REMOVED lines=15> */
[----:B---3--:R-:W-:Y:S01]  /*6f20*/  FADD.FTZ R213, R165, R4 ;  /* 0x00000004a5d57221 */ /* 0x008fe20000010000 */
[-C--:B------:R-:W-:Y:S01]  /*6f30*/  FMUL.FTZ R80, R80, R192.reuse ;  /* 0x000000c050507220 */ /* 0x080fe20000410000 */
[-C--:B------:R-:W-:Y:S01]  /*6f40*/  FMUL.FTZ R81, R81, R192.reuse ;  /* 0x000000c051517220 */ /* 0x080fe20000410000 */
[C---:B------:R-:W-:Y:S01]  /*6f50*/  FSETP.NEU.FTZ.AND P1, PT, R176.reuse, -INF , PT ;  /* 0xff800000b000780b */ /* 0x040fe20003f3d000 */
[----:B------:R-:W-:Y:S01]  /*6f60*/  FMUL.FTZ R200, R176, UR7 ;  /* 0x00000007b0c87c20 */ /* 0x000fe20008410000 */
[----:B------:R-:W-:Y:S01]  /*6f70*/  FADD.FTZ R4, R168, R213 ;  /* 0x000000d5a8047221 */ /* 0x000fe20000010000 */
[----:B------:R-:W3:Y:S01]  /*6f80*/  MUFU.EX2 R196, R196 ;  /* 0x000000c400c47308 */ /* 0x000ee20000000800 */
[----:B------:R-:W-:Y:S01]  /*6f90*/  FSEL R211, R176, RZ, P1 ;  /* 0x000000ffb0d37208 */ /* 0x000fe20000800000 */
[-C--:B------:R-:W-:Y:S01]  /*6fa0*/  FMUL.FTZ R84, R84, R192.reuse ;  /* 0x000000c054547220 */ /* 0x080fe20000410000 */
[----:B------:R-:W-:Y:S01]  /*6fb0*/  FSEL R197, R200, RZ, P1 ;  /* 0x000000ffc8c57208 */ /* 0x000fe20000800000 */
[----:B0-----:R-:W-:Y:S01]  /*6fc0*/  FADD.FTZ R213, R169, R4 ;  /* 0x00000004a9d57221 */ /* 0x001fe20000010000 */
[-C--:B------:R-:W-:Y:S01]  /*6fd0*/  FMUL.FTZ R85, R85, R192.reuse ;  /* 0x000000c055557220 */ /* 0x080fe20000410000 */
[----:B------:R-:W-:Y:S01]  /*6fe0*/  FADD.FTZ R4, -R211, R6 ;  /* 0x00000006d3047221 */ /* 0x000fe20000010100 */
[----:B------:R-:W-:Y:S01]  /*6ff0*/  FMUL.FTZ R88, R88, R192 ;  /* 0x000000c058587220 */ /* 0x000fe20000410000 */
[--C-:B------:R-:W-:Y:S01]  /*7000*/  FFMA.FTZ R200, R21, UR7, -R197.reuse ;  /* 0x0000000715c87c23 */ /* 0x100fe200080108c5 */
[--C-:B------:R-:W-:Y:S01]  /*7010*/  FFMA.FTZ R21, R20, UR7, -R197.reuse ;  /* 0x0000000714157c23 */ /* 0x100fe200080108c5 */
[----:B------:R-:W-:Y:S01]  /*7020*/  FFMA.FTZ R20, R154, UR7, -R197 ;  /* 0x000000079a147c23 */ /* 0x000fe200080108c5 */
[----:B-1----:R-:W-:Y:S01]  /*7030*/  FADD.FTZ R154, R172, R213 ;  /* 0x000000d5ac9a7221 */ /* 0x002fe20000010000 */
[--C-:B------:R-:W-:Y:S01]  /*7040*/  FFMA.FTZ R193, R158, UR7, -R197.reuse ;  /* 0x000000079ec17c23 */ /* 0x100fe200080108c5 */
[--C-:B------:R-:W-:Y:S01]  /*7050*/  FFMA.FTZ R158, R167, UR7, -R197.reuse ;  /* 0x00000007a79e7c23 */ /* 0x100fe200080108c5 */
[----:B------:R-:W0:Y:S01]  /*7060*/  MUFU.EX2 R188, R188 ;  /* 0x000000bc00bc7308 */ /* 0x000e220000000800 */
[----:B--2---:R-:W-:Y:S01]  /*7070*/  FADD.FTZ R167, R173, R154 ;  /* 0x0000009aada77221 */ /* 0x004fe20000010000 */
[--C-:B------:R-:W-:Y:S01]  /*7080*/  FFMA.FTZ R6, R163, UR7, -R197.reuse ;  /* 0x00000007a3067c23 */ /* 0x100fe200080108c5 */
[--C-:B------:R-:W-:Y:S01]  /*7090*/  FFMA.FTZ R163, R166, UR7, -R197.reuse ;  /* 0x00000007a6a37c23 */ /* 0x100fe200080108c5 */
[----:B------:R-:W-:Y:S01]  /*70a0*/  FFMA.FTZ R155, R155, UR7, -R197 ;  /* 0x000000079b9b7c23 */ /* 0x000fe200080108c5 */
[----:B-----5:R-:W-:Y:S01]  /*70b0*/  FADD.FTZ R154, R186, R167 ;  /* 0x000000a7ba9a7221 */ /* 0x020fe20000010000 */
[--C-:B------:R-:W-:Y:S01]  /*70c0*/  FFMA.FTZ R167, R178, UR7, -R197.reuse ;  /* 0x00000007b2a77c23 */ /* 0x100fe200080108c5 */
[--C-:B------:R-:W-:Y:S01]  /*70d0*/  FFMA.FTZ R170, R170, UR7, -R197.reuse ;  /* 0x00000007aaaa7c23 */ /* 0x100fe200080108c5 */
[----:B------:R-:W1:Y:S01]  /*70e0*/  MUFU.EX2 R189, R189 ;  /* 0x000000bd00bd7308 */ /* 0x000e620000000800 */
[----:B------:R-:W-:Y:S01]  /*70f0*/  FADD.FTZ R154, R187, R154 ;  /* 0x0000009abb9a7221 */ /* 0x000fe20000010000 */
[--C-:B------:R-:W-:Y:S01]  /*7100*/  FFMA.FTZ R210, R171, UR7, -R197.reuse ;  /* 0x00000007abd27c23 */ /* 0x100fe200080108c5 */
[--C-:B------:R-:W-:Y:S01]  /*7110*/  FFMA.FTZ R171, R174, UR7, -R197.reuse ;  /* 0x00000007aeab7c23 */ /* 0x100fe200080108c5 */
[--C-:B------:R-:W-:Y:S01]  /*7120*/  FFMA.FTZ R175, R175, UR7, -R197.reuse ;  /* 0x00000007afaf7c23 */ /* 0x100fe200080108c5 */
[----:B------:R-:W-:Y:S01]  /*7130*/  FADD.FTZ R211, R191, R154 ;  /* 0x0000009abfd37221 */ /* 0x000fe20000010000 */
[----:B------:R-:W-:Y:S01]  /*7140*/  F2FP.BF16.F32.PACK_AB R154, R153, R12 ;  /* 0x0000000c999a723e */ /* 0x000fe200000010ff */
[----:B------:R-:W-:Y:S01]  /*7150*/  FFMA.FTZ R180, R180, UR7, -R197 ;  /* 0x00000007b4b47c23 */ /* 0x000fe200080108c5 */
[----:B------:R-:W2:Y:S01]  /*7160*/  MUFU.EX2 R190, R190 ;  /* 0x000000be00be7308 */ /* 0x000ea20000000800 */
[----:B---3--:R-:W-:Y:S01]  /*7170*/  FADD.FTZ R211, R196, R211 ;  /* 0x000000d3c4d37221 */ /* 0x008fe20000010000 */
[--C-:B------:R-:W-:Y:S01]  /*7180*/  FFMA.FTZ R179, R179, UR7, -R197.reuse ;  /* 0x00000007b3b37c23 */ /* 0x100fe200080108c5 */
[--C-:B------:R-:W-:Y:S01]  /*7190*/  FFMA.FTZ R181, R181, UR7, -R197.reuse ;  /* 0x00000007b5b57c23 */ /* 0x100fe200080108c5 */
[--C-:B------:R-:W-:Y:S01]  /*71a0*/  FFMA.FTZ R182, R182, UR7, -R197.reuse ;  /* 0x00000007b6b67c23 */ /* 0x100fe200080108c5 */
[--C-:B------:R-:W-:Y:S01]  /*71b0*/  FFMA.FTZ R183, R183, UR7, -R197.reuse ;  /* 0x00000007b7b77c23 */ /* 0x100fe200080108c5 */
[--C-:B------:R-:W-:Y:S01]  /*71c0*/  FFMA.FTZ R184, R184, UR7, -R197.reuse ;  /* 0x00000007b8b87c23 */ /* 0x100fe200080108c5 */
[--C-:B------:R-:W-:Y:S01]  /*71d0*/  FFMA.FTZ R185, R185, UR7, -R197.reuse ;  /* 0x00000007b9b97c23 */ /* 0x100fe200080108c5 */
[----:B------:R-:W3:Y:S01]  /*71e0*/  MUFU.EX2 R203, R203 ;  /* 0x000000cb00cb7308 */ /* 0x000ee20000000800 */
[--C-:B------:R-:W-:Y:S01]  /*71f0*/  FFMA.FTZ R195, R195, UR7, -R197.reuse ;  /* 0x00000007c3c37c23 */ /* 0x100fe200080108c5 */
        /* <DEDUP_REMOVED lines=15> */
[--C-:B----4-:R-:W-:Y:S01]  /*72f0*/  FFMA.FTZ R202, R159, UR7, -R197.reuse ;  /* 0x000000079fca7c23 */ /* 0x110fe200080108c5 */
[----:B------:R-:W-:Y:S01]  /*7300*/  FFMA.FTZ R159, R162, UR7, -R197 ;  /* 0x00000007a29f7c23 */ /* 0x000fe200080108c5 */
[----:B0-----:R-:W-:Y:S01]  /*7310*/  FADD.FTZ R162, R188, R211 ;  /* 0x000000d3bca27221 */ /* 0x001fe20000010000 */
[----:B------:R-:W-:Y:S01]  /*7320*/  FFMA.FTZ R197, R198, UR7, -R197 ;  /* 0x00000007c6c57c23 */ /* 0x000fe200080108c5 */
[-C--:B------:R-:W-:Y:S01]  /*7330*/  FMUL.FTZ R116, R116, R192.reuse ;  /* 0x000000c074747220 */ /* 0x080fe20000410000 */
[----:B------:R-:W-:Y:S01]  /*7340*/  FMUL.FTZ R117, R117, R192 ;  /* 0x000000c075757220 */ /* 0x000fe20000410000 */
[----:B-1----:R-:W-:Y:S01]  /*7350*/  FADD.FTZ R153, R189, R162 ;  /* 0x000000a2bd997221 */ /* 0x002fe20000010000 */
[----:B------:R-:W-:Y:S01]  /*7360*/  MUFU.EX2 R200, R200 ;  /* 0x000000c800c87308 */ /* 0x000fe20000000800 */
[----:B--2---:R-:W-:Y:S01]  /*7370*/  F2FP.BF16.F32.PACK_AB R158, R161, R160 ;  /* 0x000000a0a19e723e */ /* 0x004fe200000010ff */
[----:B------:R-:W-:Y:S01]  /*7380*/  FMUL.FTZ R120, R120, R192 ;  /* 0x000000c078787220 */ /* 0x000fe20000410000 */
[----:B------:R-:W-:Y:S01]  /*7390*/  FADD.FTZ R166, R190, R153 ;  /* 0x00000099bea67221 */ /* 0x000fe20000010000 */
[----:B------:R-:W-:Y:S01]  /*73a0*/  F2FP.BF16.F32.PACK_AB R160, R165, R164 ;  /* 0x000000a4a5a0723e */ /* 0x000fe200000010ff */
[----:B------:R-:W-:Y:S01]  /*73b0*/  FMUL.FTZ R121, R121, R192 ;  /* 0x000000c079797220 */ /* 0x000fe20000410000 */
[----:B------:R-:W-:Y:S01]  /*73c0*/  F2FP.BF16.F32.PACK_AB R164, R173, R172 ;  /* 0x000000acada4723e */ /* 0x000fe200000010ff */
[----:B---3--:R-:W-:Y:S01]  /*73d0*/  FADD.FTZ R172, R203, R166 ;  /* 0x000000a6cbac7221 */ /* 0x008fe20000010000 */
[----:B------:R-:W-:Y:S01]  /*73e0*/  F2FP.BF16.F32.PACK_AB R166, R187, R186 ;  /* 0x000000babba6723e */ /* 0x000fe200000010ff */
[----:B------:R-:W-:Y:S01]  /*73f0*/  FMUL.FTZ R187, R4, UR7 ;  /* 0x0000000704bb7c20 */ /* 0x000fe20008410000 */
[----:B------:R-:W-:Y:S01]  /*7400*/  MUFU.EX2 R21, R21 ;  /* 0x0000001500157308 */ /* 0x000fe20000000800 */
[----:B-----5:R-:W-:Y:S01]  /*7410*/  FADD.FTZ R153, R7, R172 ;  /* 0x000000ac07997221 */ /* 0x020fe20000010000 */
[----:B------:R-:W-:Y:S01]  /*7420*/  F2FP.BF16.F32.PACK_AB R172, R203, R190 ;  /* 0x000000becbac723e */ /* 0x000fe200000010ff */
[----:B------:R-:W-:Y:S01]  /*7430*/  FMUL.FTZ R124, R124, R192 ;  /* 0x000000c07c7c7220 */ /* 0x000fe20000410000 */
[----:B------:R-:W-:Y:S01]  /*7440*/  F2FP.BF16.F32.PACK_AB R162, R169, R168 ;  /* 0x000000a8a9a2723e */ /* 0x000fe200000010ff */
[-C--:B------:R-:W-:Y:S01]  /*7450*/  FMUL.FTZ R125, R125, R192.reuse ;  /* 0x000000c07d7d7220 */ /* 0x080fe20000410000 */
[----:B------:R-:W-:Y:S01]  /*7460*/  F2FP.BF16.F32.PACK_AB R168, R196, R191 ;  /* 0x000000bfc4a8723e */ /* 0x000fe200000010ff */
        /* <DEDUP_REMOVED lines=13> */
[----:B------:R-:W-:-:S04]  /*7540*/  FMUL.FTZ R149, R149, R192 ;  /* 0x000000c095957220 */ /* 0x000fc80000410000 */
[----:B------:R-:W2:Y:S01]  /*7550*/  MUFU.EX2 R155, R155 ;  /* 0x0000009b009b7308 */ /* 0x000ea20000000800 */
[-C--:B0-----:R-:W-:Y:S01]  /*7560*/  FMUL.FTZ R26, R26, R187.reuse ;  /* 0x000000bb1a1a7220 */ /* 0x081fe20000410000 */
        /* <DEDUP_REMOVED lines=15> */
[----:B0-----:R-:W-:Y:S01]  /*7660*/  F2FP.BF16.F32.PACK_AB R170, R189, R188 ;  /* 0x000000bcbdaa723e */ /* 0x001fe200000010ff */
[----:B------:R-:W-:Y:S01]  /*7670*/  FFMA.FTZ R188, R187, R3, R200 ;  /* 0x00000003bbbc7223 */ /* 0x000fe200000100c8 */
[-C--:B------:R-:W-:Y:S01]  /*7680*/  FMUL.FTZ R54, R54, R187.reuse ;  /* 0x000000bb36367220 */ /* 0x080fe20000410000 */
[-C--:B------:R-:W-:Y:S01]  /*7690*/  FMUL.FTZ R55, R55, R187.reuse ;  /* 0x000000bb37377220 */ /* 0x080fe20000410000 */
[-C--:B------:R-:W-:Y:S01]  /*76a0*/  FMUL.FTZ R58, R58, R187.reuse ;  /* 0x000000bb3a3a7220 */ /* 0x080fe20000410000 */
[----:B------:R-:W-:Y:S01]  /*76b0*/  FADD.FTZ R3, R21, R188 ;  /* 0x000000bc15037221 */ /* 0x000fe20000010000 */
[-C--:B------:R-:W-:Y:S01]  /*76c0*/  FMUL.FTZ R59, R59, R187.reuse ;  /* 0x000000bb3b3b7220 */ /* 0x080fe20000410000 */
[----:B------:R-:W0:Y:S01]  /*76d0*/  MUFU.EX2 R202, R202 ;  /* 0x000000ca00ca7308 */ /* 0x000e220000000800 */
[-C--:B------:R-:W-:Y:S01]  /*76e0*/  FMUL.FTZ R62, R62, R187.reuse ;  /* 0x000000bb3e3e7220 */ /* 0x080fe20000410000 */
[----:B-1----:R-:W-:Y:S01]  /*76f0*/  FADD.FTZ R190, R20, R3 ;  /* 0x0000000314be7221 */ /* 0x002fe20000010000 */
[-C--:B------:R-:W-:Y:S01]  /*7700*/  FMUL.FTZ R63, R63, R187.reuse ;  /* 0x000000bb3f3f7220 */ /* 0x080fe20000410000 */
[-C--:B------:R-:W-:Y:S01]  /*7710*/  FMUL.FTZ R66, R66, R187.reuse ;  /* 0x000000bb42427220 */ /* 0x080fe20000410000 */
[-C--:B------:R-:W-:Y:S01]  /*7720*/  FMUL.FTZ R67, R67, R187.reuse ;  /* 0x000000bb43437220 */ /* 0x080fe20000410000 */
[C---:B--2---:R-:W-:Y:S01]  /*7730*/  FADD.FTZ R190, R155.reuse, R190 ;  /* 0x000000be9bbe7221 */ /* 0x044fe20000010000 */
[----:B------:R-:W-:Y:S01]  /*7740*/  F2FP.BF16.F32.PACK_AB R155, R155, R20 ;  /* 0x000000149b9b723e */ /* 0x000fe200000010ff */
[----:B------:R-:W1:Y:S01]  /*7750*/  MUFU.EX2 R159, R159 ;  /* 0x0000009f009f7308 */ /* 0x000e620000000800 */
[-C--:B------:R-:W-:Y:S01]  /*7760*/  FMUL.FTZ R70, R70, R187.reuse ;  /* 0x000000bb46467220 */ /* 0x080fe20000410000 */
[----:B---3--:R-:W-:Y:S01]  /*7770*/  FADD.FTZ R3, R193, R190 ;  /* 0x000000bec1037221 */ /* 0x008fe20000010000 */
        /* <DEDUP_REMOVED lines=36> */
[----:B------:R-:W-:Y:S01]  /*79c0*/  FMUL.FTZ R119, R119, R187 ;  /* 0x000000bb77777220 */ /* 0x000fe20000410000 */
[----:B------:R-:W-:Y:S01]  /*79d0*/  MUFU.EX2 R171, R171 ;  /* 0x000000ab00ab7308 */ /* 0x000fe20000000800 */
[----:B-1----:R-:W-:Y:S01]  /*79e0*/  FADD.FTZ R3, R163, R194 ;  /* 0x000000c2a3037221 */ /* 0x002fe20000010000 */
[----:B------:R-:W-:Y:S01]  /*79f0*/  F2FP.BF16.F32.PACK_AB R161, R178, R163 ;  /* 0x000000a3b2a1723e */ /* 0x000fe200000010ff */
[-C--:B------:R-:W-:Y:S01]  /*7a00*/  FMUL.FTZ R122, R122, R187.reuse ;  /* 0x000000bb7a7a7220 */ /* 0x080fe20000410000 */
[-C--:B------:R-:W-:Y:S01]  /*7a10*/  FMUL.FTZ R123, R123, R187.reuse ;  /* 0x000000bb7b7b7220 */ /* 0x080fe20000410000 */
[----:B------:R-:W-:Y:S01]  /*7a20*/  FADD.FTZ R3, R178, R3 ;  /* 0x00000003b2037221 */ /* 0x000fe20000010000 */
[-C--:B------:R-:W-:Y:S01]  /*7a30*/  FMUL.FTZ R126, R126, R187.reuse ;  /* 0x000000bb7e7e7220 */ /* 0x080fe20000410000 */
        /* <DEDUP_REMOVED lines=15> */
[----:B------:R-:W-:-:S02]  /*7b30*/  FMUL.FTZ R151, R151, R187 ;  /* 0x000000bb97977220 */ /* 0x000fc40000410000 */
[----:B------:R2:W-:Y:S08]  /*7b40*/  MUFU.EX2 R169, R180 ;  /* 0x000000b400a97308 */ /* 0x0005f00000000800 */
[----:B------:R-:W3:Y:S01]  /*7b50*/  MUFU.EX2 R188, R179 ;  /* 0x000000b300bc7308 */ /* 0x000ee20000000800 */
[----:B--2---:R-:W-:-:S04]  /*7b60*/  FADD.FTZ R180, R12, R3 ;  /* 0x000000030cb47221 */ /* 0x004fc80000010000 */
[----:B------:R-:W-:Y:S01]  /*7b70*/  FADD.FTZ R180, R165, R180 ;  /* 0x000000b4a5b47221 */ /* 0x000fe20000010000 */
[----:B0-----:R-:W-:Y:S02]  /*7b80*/  F2FP.BF16.F32.PACK_AB R165, R186, R171 ;  /* 0x000000abbaa5723e */ /* 0x001fe400000010ff */
[----:B------:R-:W0:Y:S01]  /*7b90*/  MUFU.EX2 R190, R181 ;  /* 0x000000b500be7308 */ /* 0x000e220000000800 */
[----:B------:R-:W-:-:S04]  /*7ba0*/  FADD.FTZ R3, R171, R180 ;  /* 0x000000b4ab037221 */ /* 0x000fc80000010000 */
[----:B------:R-:W-:-:S03]  /*7bb0*/  FADD.FTZ R180, R186, R3 ;  /* 0x00000003bab47221 */ /* 0x000fc60000010000 */
[----:B------:R-:W2:Y:S01]  /*7bc0*/  MUFU.EX2 R182, R182 ;  /* 0x000000b600b67308 */ /* 0x000ea20000000800 */
[----:B-1----:R-:W-:Y:S01]  /*7bd0*/  FADD.FTZ R3, R167, R180 ;  /* 0x000000b4a7037221 */ /* 0x002fe20000010000 */
[----:B---3--:R-:W-:-:S03]  /*7be0*/  F2FP.BF16.F32.PACK_AB R167, R188, R167 ;  /* 0x000000a7bca7723e */ /* 0x008fc600000010ff */
[----:B------:R-:W-:-:S03]  /*7bf0*/  FADD.FTZ R194, R188, R3 ;  /* 0x00000003bcc27221 */ /* 0x000fc60000010000 */
[----:B------:R-:W1:Y:S01]  /*7c00*/  MUFU.EX2 R183, R183 ;  /* 0x000000b700b77308 */ /* 0x000e620000000800 */
[----:B------:R-:W-:Y:S01]  /*7c10*/  FADD.FTZ R3, R169, R194 ;  /* 0x000000c2a9037221 */ /* 0x000fe20000010000 */
[----:B0-----:R-:W-:-:S03]  /*7c20*/  F2FP.BF16.F32.PACK_AB R169, R190, R169 ;  /* 0x000000a9bea9723e */ /* 0x001fc600000010ff */
[----:B------:R-:W-:-:S03]  /*7c30*/  FADD.FTZ R3, R190, R3 ;  /* 0x00000003be037221 */ /* 0x000fc60000010000 */
[----:B------:R-:W0:Y:S01]  /*7c40*/  MUFU.EX2 R173, R184 ;  /* 0x000000b800ad7308 */ /* 0x000e220000000800 */
[----:B--2---:R-:W-:-:S07]  /*7c50*/  FADD.FTZ R194, R182, R3 ;  /* 0x00000003b6c27221 */ /* 0x004fce0000010000 */
[----:B------:R-:W2:Y:S01]  /*7c60*/  MUFU.EX2 R180, R185 ;  /* 0x000000b900b47308 */ /* 0x000ea20000000800 */
[C---:B-1----:R-:W-:Y:S01]  /*7c70*/  FADD.FTZ R194, R183.reuse, R194 ;  /* 0x000000c2b7c27221 */ /* 0x042fe20000010000 */
[----:B------:R-:W-:-:S06]  /*7c80*/  F2FP.BF16.F32.PACK_AB R171, R183, R182 ;  /* 0x000000b6b7ab723e */ /* 0x000fcc00000010ff */
[----:B------:R-:W1:Y:S01]  /*7c90*/  MUFU.EX2 R175, R195 ;  /* 0x000000c300af7308 */ /* 0x000e620000000800 */
[----:B0-----:R-:W-:-:S07]  /*7ca0*/  FADD.FTZ R3, R173, R194 ;  /* 0x000000c2ad037221 */ /* 0x001fce0000010000 */
[----:B------:R-:W0:Y:S01]  /*7cb0*/  MUFU.EX2 R184, R197 ;  /* 0x000000c500b87308 */ /* 0x000e220000000800 */
[C---:B--2---:R-:W-:Y:S01]  /*7cc0*/  FADD.FTZ R6, R180.reuse, R3 ;  /* 0x00000003b4067221 */ /* 0x044fe20000010000 */
[----:B------:R-:W-:-:S03]  /*7cd0*/  F2FP.BF16.F32.PACK_AB R173, R180, R173 ;  /* 0x000000adb4ad723e */ /* 0x000fc600000010ff */
[----:B-1----:R-:W-:-:S04]  /*7ce0*/  FADD.FTZ R3, R175, R6 ;  /* 0x00000006af037221 */ /* 0x002fc80000010000 */
[C---:B0-----:R-:W-:Y:S01]  /*7cf0*/  FADD.FTZ R3, R184.reuse, R3 ;  /* 0x00000003b8037221 */ /* 0x041fe20000010000 */
[----:B------:R-:W-:Y:S01]  /*7d00*/  F2FP.BF16.F32.PACK_AB R175, R184, R175 ;  /* 0x000000afb8af723e */ /* 0x000fe200000010ff */
[----:B------:R-:W-:Y:S06]  /*7d10*/  @!P0 BRA `(.L_x_8996) ;  /* 0x0000000000048947 */ /* 0x000fec0003800000 */
[----:B------:R-:W-:Y:S01]  /*7d20*/  BPT.TRAP 0x1 ;  /* 0x000000040000795c */ /* 0x000fe20000300000 */
.L_x_8996:
[----:B------:R0:W1:Y:S01]  /*7d30*/  SYNCS.PHASECHK.TRANS64.TRYWAIT P1, [UR28+0x22850], R10 ;  /* 0x0228500aff0075a7 */ /* 0x000062000802015c */
[----:B------:R-:W-:Y:S05]  /*7d40*/  @!P0 BRA `(.L_x_8997) ;  /* 0x0000000000048947 */ /* 0x000fea0003800000 */
[----:B------:R-:W-:Y:S01]  /*7d50*/  BPT.TRAP 0x1 ;  /* 0x000000040000795c */ /* 0x000fe20000300000 */
.L_x_8997:
[----:B-1----:R-:W-:Y:S05]  /*7d60*/  @P1 BRA `(.L_x_8998) ;  /* 0x0000000000081947 */ /* 0x002fea0003800000 */
[----:B------:R-:W1:Y:S02]  /*7d70*/  SYNCS.PHASECHK.TRANS64.TRYWAIT P1, [UR28+0x22850], R10 ;  /* 0x0228500aff0075a7 */ /* 0x000e64000802015c */
[----:B-1----:R-:W-:Y:S05]  /*7d80*/  @!P1 BRA `(.L_x_8999) ;  /* 0x000000e000f49947 */ /* 0x002fea0003800000 */
.L_x_8998:
[----:B------:R-:W2:Y:S01]  /*7d90*/  S2R R6, SR_TID.X ;  /* 0x0000000000067919 */ /* 0x000ea20000002100 */
[----:B------:R-:W-:Y:S01]  /*7da0*/  UIMAD UR14, UR37, 0xc00, UR5 ;  /* 0x00000c00250e78a4 */ /* 0x000fe2000f8e0205 */
[----:B------:R-:W-:Y:S01]  /*7db0*/  UMOV UR11, 0x40000040 ;  /* 0x40000040000b7882 */ /* 0x000fe20000000000 */
[----:B------:R-:W3:Y:S05]  /*7dc0*/  S2R R7, SR_TID.X ;  /* 0x0000000000077919 */ /* 0x000eea0000002100 */
[----:B------:R-:W-:Y:S01]  /*7dd0*/  UMOV UR10, UR14 ;  /* 0x0000000e000a7c82 */ /* 0x000fe20008000000 */
[----:B--2---:R-:W-:Y:S02]  /*7de0*/  SHF.R.U32.HI R6, RZ, 0x7, R6 ;  /* 0x00000007ff067819 */ /* 0x004fe40000011606 */
[----:B---3--:R-:W-:-:S03]  /*7df0*/  LOP3.LUT P1, RZ, R7, 0x7f, RZ, 0xc0, !PT ;  /* 0x0000007f07ff7812 */ /* 0x008fc6000782c0ff */
[----:B------:R-:W-:Y:S02]  /*7e00*/  VIADD R6, R6, 0x8 ;  /* 0x0000000806067836 */ /* 0x000fe40000000000 */
[----:B------:R-:W-:-:S03]  /*7e10*/  IMAD.MOV.U32 R7, RZ, RZ, R14 ;  /* 0x000000ffff077224 */ /* 0x000fc600078e000e */
[----:B------:R2:W-:Y:S05]  /*7e20*/  BAR.SYNC.DEFER_BLOCKING R6, 0x100 ;  /* 0x000400060000751d */ /* 0x0005ea0000010000 */
[----:B-1----:R-:W-:Y:S02]  /*7e30*/  @!P1 VIADD R177, R177, 0x22860 ;  /* 0x00022860b1b19836 */ /* 0x002fe40000000000 */
[----:B--2---:R-:W-:-:S03]  /*7e40*/  IMAD.MOV.U32 R6, RZ, RZ, R176 ;  /* 0x000000ffff067224 */ /* 0x004fc600078e00b0 */
[----:B------:R-:W-:Y:S01]  /*7e50*/  @!P1 PRMT R177, RZ, 0x654, R177 ;  /* 0x00000654ffb19816 */ /* 0x000fe200000000b1 */
        /* <DEDUP_REMOVED lines=36> */
[----:B-1----:R-:W-:Y:S05]  /*80a0*/  @P1 BRA `(.L_x_9000) ;  /* 0xffffffc800b01947 */ /* 0x002fea000383ffff */
[----:B------:R-:W-:Y:S02]  /*80b0*/  IMAD.MOV.U32 R6, RZ, RZ, R176 ;  /* 0x000000ffff067224 */ /* 0x000fe400078e00b0 */
[----:B------:R-:W-:-:S07]  /*80c0*/  IMAD.MOV.U32 R7, RZ, RZ, R14 ;  /* 0x000000ffff077224 */ /* 0x000fce00078e000e */
.L_x_8983:
[----:B0-----:R-:W-:Y:S01]  /*80d0*/  IADD3 R10, R17, 0x80, -R18 ;  /* 0x00000080110a7810 */ /* 0x001fe20007ffe812 */
[----:B------:R-:W-:Y:S01]  /*80e0*/  ULDC UR18, c[0x0][0x9e4] ;  /* 0x0002790000127ab9 */ /* 0x000fe20000000800 */
[----:B------:R-:W-:Y:S01]  /*80f0*/  ULDC UR15, c[0x0][0x9dc] ;  /* 0x00027700000f7ab9 */ /* 0x000fe20000000800 */
[----:B------:R-:W-:Y:S02]  /*8100*/  UISETP.GE.AND UP0, UPT, UR18, 0x1, UPT ;  /* 0x000000011200788c */ /* 0x000fe4000bf06270 */
[----:B------:R-:W-:-:S04]  /*8110*/  IMAD R10, R201, 0x80, R10 ;  /* 0x00000080c90a7824 */ /* 0x000fc800078e020a */
[----:B------:R-:W-:Y:S02]  /*8120*/  PLOP3.LUT P1, PT, PT, PT, UP0, 0x40, 0x0 ;  /* 0x000000000000781c */ /* 0x000fe40003f2e808 */
[----:B------:R-:W-:-:S13]  /*8130*/  R2UR UR14, R10 ;  /* 0x000000000a0e72ca */ /* 0x000fda00000e0000 */
[----:B------:R-:W-:Y:S01]  /*8140*/  UIADD3 UR15, UR14, -UR15, URZ ;  /* 0x8000000f0e0f7290 */ /* 0x000fe2000fffe03f */
[----:B------:R-:W-:Y:S11]  /*8150*/  @P1 BRA `(.L_x_9001) ;  /* 0x0000000000441947 */ /* 0x000ff60003800000 */
        /* <DEDUP_REMOVED lines=10> */
.L_x_9002:
[----:B------:R-:W-:-:S11]  /*8200*/  UISETP.NE.AND UP1, UPT, UR18, 0x1, UPT ;  /* 0x000000011200788c */ /* 0x000fd6000bf25270 */
[----:B------:R-:W-:Y:S02]  /*8210*/  @UP1 ULDC.64 UR22, c[0x0][0x9e8] ;  /* 0x00027a0000161ab9 */ /* 0x000fe40000000a00 */
[----:B------:R-:W-:-:S04]  /*8220*/  UIMAD.WIDE.U32 UR10, UR14, UR22, URZ ;  /* 0x000000160e0a72a5 */ /* 0x000fc8000f8e003f */
[----:B------:R-:W-:-:S12]  /*8230*/  @UP1 USHF.R.U32.HI UR14, URZ, UR23, UR11 ;  /* 0x000000173f0e1299 */ /* 0x000fd8000801160b */
.L_x_9003:
[----:B------:R-:W-:-:S04]  /*8240*/  UIMAD UR14, UR14, UR18, URZ ;  /* 0x000000120e0e72a4 */ /* 0x000fc8000f8e023f */
[----:B------:R-:W-:-:S04]  /*8250*/  UISETP.LT.AND UP1, UPT, UR15, UR14, UPT ;  /* 0x0000000e0f00728c */ /* 0x000fc8000bf21270 */
[----:B------:R-:W-:-:S12]  /*8260*/  USEL UR15, UR15, UR14, !UP1 ;  /* 0x0000000e0f0f7287 */ /* 0x000fd8000c800000 */
.L_x_9001:
        /* <DEDUP_REMOVED lines=13> */
.L_x_9013:
[----:B------:R-:W-:Y:S01]  /*8340*/  UIADD3 UR37, UR37, 0x1, URZ ;  /* 0x0000000125257890 */ /* 0x000fe2000fffe03f */
[C---:B------:R-:W-:Y:S01]  /*8350*/  ISETP.GT.AND P1, PT, R9.reuse, UR24, PT ;  /* 0x0000001809007c0c */ /* 0x040fe2000bf24270 */
[----:B------:R-:W-:Y:S02]  /*8360*/  VIADD R9, R9, 0xffffffff ;  /* 0xffffffff09097836 */ /* 0x000fe40000000000 */
[----:B------:R-:W-:-:S04]  /*8370*/  UISETP.NE.AND UP1, UPT, UR37, 0x2, UPT ;  /* 0x000000022500788c */ /* 0x000fc8000bf25270 */
[----:B------:R-:W-:Y:S02]  /*8380*/  USEL UR10, URZ, 0x1, UP1 ;  /* 0x000000013f0a7887 */ /* 0x000fe40008800000 */
[----:B------:R-:W-:Y:S02]  /*8390*/  USEL UR37, UR37, URZ, UP1 ;  /* 0x0000003f25257287 */ /* 0x000fe40008800000 */
[----:B------:R-:W-:Y:S01]  /*83a0*/  ULOP3.LUT UR40, UR40, UR10, URZ, 0x3c, !UPT ;  /* 0x0000000a28287292 */ /* 0x000fe2000f8e3c3f */
[----:B-1----:R-:W-:Y:S11]  /*83b0*/  @!P0 BRA `(.L_x_9005) ;  /* 0x0000000000048947 */ /* 0x002ff60003800000 */
[----:B------:R-:W-:Y:S01]  /*83c0*/  BPT.TRAP 0x1 ;  /* 0x000000040000795c */ /* 0x000fe20000300000 */
.L_x_9005:
        /* <DEDUP_REMOVED lines=9> */
.L_x_9006:
[----:B-1----:R-:W-:Y:S05]  /*8460*/  @P2 BRA `(.L_x_9007) ;  /* 0x0000000000082947 */ /* 0x002fea0003800000 */
[----:B------:R-:W1:Y:S02]  /*8470*/  SYNCS.PHASECHK.TRANS64.TRYWAIT P2, [UR25+0x22830], R5 ;  /* 0x02283005ff0075a7 */ /* 0x000e640008040159 */
[----:B-1----:R-:W-:Y:S05]  /*8480*/  @!P2 BRA `(.L_x_9008) ;  /* 0x000000dc0048a947 */ /* 0x002fea0003800000 */
.L_x_9007:
[----:B------:R-:W-:Y:S01]  /*8490*/  UIMAD UR22, UR37, 0x300, UR4 ;  /* 0x00000300251678a4 */ /* 0x000fe2000f8e0204 */
[----:B------:R-:W-:Y:S01]  /*84a0*/  WARPGROUP.ARRIVE ;  /* 0x00000000000079c5 */ /* 0x000fe20000000000 */
[----:B------:R-:W-:Y:S01]  /*84b0*/  UMOV UR23, 0x40000040 ;  /* 0x4000004000177882 */ /* 0x000fe20000000000 */
[----:B------:R-:W-:Y:S01]  /*84c0*/  UMOV UR11, 0x40000040 ;  /* 0x40000040000b7882 */ /* 0x000fe20000000000 */
[----:B------:R-:W-:-:S03]  /*84d0*/  UIADD3 UR10, UR22, 0x2, URZ ;  /* 0x00000002160a7890 */ /* 0x000fc6000fffe03f */
[----:B------:R-:W2:Y:S01]  /*84e0*/  S2R R213, SR_TID.X ;  /* 0x0000000000d57919 */ /* 0x000ea20000002100 */
[----:B------:R-:W-:Y:S01]  /*84f0*/  UIADD3 UR14, UR22, 0x4, URZ ;  /* 0x00000004160e7890 */ /* 0x000fe2000fffe03f */
[----:B------:R-:W-:Y:S01]  /*8500*/  IMAD.U32 R214, RZ, RZ, UR25 ;  /* 0x00000019ffd67e24 */ /* 0x000fe2000f8e00ff */
[----:B------:R-:W-:Y:S01]  /*8510*/  UMOV UR15, 0x40000040 ;  /* 0x40000040000f7882 */ /* 0x000fe20000000000 */
[----:B------:R-:W-:Y:S01]  /*8520*/  HGMMA.64x96x16.F32.BF16 R152, gdesc[UR20], RZ, !UPT, gsb0 ;  /* 0x01600000149879f0 */ /* 0x000fe2000c0018ff */
[----:B------:R-:W-:Y:S01]  /*8530*/  UIADD3 UR18, UR22, 0x6, URZ ;  /* 0x0000000616127890 */ /* 0x000fe2000fffe03f */
[----:B------:R-:W-:Y:S01]  /*8540*/  UMOV UR19, 0x40000040 ;  /* 0x4000004000137882 */ /* 0x000fe20000000000 */
[----:B--2---:R-:W-:Y:S02]  /*8550*/  LOP3.LUT P2, RZ, R213, 0x7f, RZ, 0xc0, !PT ;  /* 0x0000007fd5ff7812 */ /* 0x004fe4000784c0ff */
[----:B------:R-:W-:Y:S01]  /*8560*/  SHF.R.U32.HI R213, RZ, 0x7, R213 ;  /* 0x00000007ffd57819 */ /* 0x000fe200000116d5 */
        /* <DEDUP_REMOVED lines=87> */
[----:B------:R-:W-:Y:S01]  /*8ae0*/  FMUL.FTZ R168, R175, UR26 ;  /* 0x0000001aafa87c20 */ /* 0x000fe20008410000 */
[----:B------:R-:W-:-:S05]  /*8af0*/  FMUL.FTZ R175, R190, UR26 ;  /* 0x0000001abeaf7c20 */ /* 0x000fca0008410000 */
        /* <DEDUP_REMOVED lines=15> */
[----:B---3--:R-:W-:Y:S01]  /*8bf0*/  FMNMX.FTZ R7, R167, R172, !PT ;  /* 0x000000aca7077209 */ /* 0x008fe20007810000 */
[----:B------:R-:W-:Y:S01]  /*8c00*/  FMUL.FTZ R172, R183, UR26 ;  /* 0x0000001ab7ac7c20 */ /* 0x000fe20008410000 */
[----:B------:R-:W-:-:S03]  /*8c10*/  FMUL.FTZ R183, R198, UR26 ;  /* 0x0000001ac6b77c20 */ /* 0x000fc60008410000 */
[----:B------:R-:W3:Y:S02]  /*8c20*/  SHFL.BFLY PT, R178, R7, 0x2, 0x1f ;  /* 0x0c401f0007b27f89 */ /* 0x000ee400000e0000 */
[----:B------:R-:W4:Y:S01]  /*8c30*/  MUFU.TANH R15, R15 ;  /* 0x0000000f000f7308 */ /* 0x000f220000002400 */
[----:B-1----:R-:W-:-:S07]  /*8c40*/  FMNMX.FTZ R189, R8, R11, !PT ;  /* 0x0000000b08bd7209 */ /* 0x002fce0007810000 */
[----:B------:R-:W1:Y:S08]  /*8c50*/  MUFU.TANH R21, R21 ;  /* 0x0000001500157308 */ /* 0x000e700000002400 */
[----:B------:R-:W5:Y:S01]  /*8c60*/  MUFU.TANH R153, R153 ;  /* 0x0000009900997308 */ /* 0x000f620000002400 */
[----:B---3--:R-:W-:Y:S01]  /*8c70*/  FMNMX.FTZ R187, R7, R178, !PT ;  /* 0x000000b207bb7209 */ /* 0x008fe20007810000 */
[----:B------:R-:W-:-:S06]  /*8c80*/  FMUL.FTZ R178, R191, UR26 ;  /* 0x0000001abfb27c20 */ /* 0x000fcc0008410000 */
[----:B------:R-:W3:Y:S01]  /*8c90*/  MUFU.TANH R155, R155 ;  /* 0x0000009b009b7308 */ /* 0x000ee20000002400 */
[----:B------:R-:W0:Y:S07]  /*8ca0*/  SHFL.BFLY PT, R190, R187, 0x1, 0x1f ;  /* 0x0c201f00bbbe7f89 */ /* 0x000e2e00000e0000 */
[----:B------:R-:W3:Y:S08]  /*8cb0*/  MUFU.TANH R158, R158 ;  /* 0x0000009e009e7308 */ /* 0x000ef00000002400 */
[----:B------:R-:W3:Y:S08]  /*8cc0*/  MUFU.TANH R159, R159 ;  /* 0x0000009f009f7308 */ /* 0x000ef00000002400 */
[----:B------:R-:W3:Y:S01]  /*8cd0*/  MUFU.TANH R162, R162 ;  /* 0x000000a200a27308 */ /* 0x000ee20000002400 */
[----:B0-----:R-:W-:-:S02]  /*8ce0*/  FMNMX.FTZ R7, R187, R190, !PT ;  /* 0x000000bebb077209 */ /* 0x001fc40007810000 */
[----:B--2---:R-:W-:-:S03]  /*8cf0*/  FMNMX.FTZ R190, R12, R189, !PT ;  /* 0x000000bd0cbe7209 */ /* 0x004fc60007810000 */
[----:B------:R-:W-:Y:S01]  /*8d00*/  FADD.FTZ R10, -R7, R10 ;  /* 0x0000000a070a7221 */ /* 0x000fe20000010100 */
[----:B----4-:R-:W-:Y:S01]  /*8d10*/  FMNMX.FTZ R190, R15, R190, !PT ;  /* 0x000000be0fbe7209 */ /* 0x010fe20007810000 */
[----:B------:R-:W-:Y:S01]  /*8d20*/  FMUL.FTZ R211, R7, UR7 ;  /* 0x0000000707d37c20 */ /* 0x000fe20008410000 */
[----:B------:R-:W0:Y:S01]  /*8d30*/  MUFU.TANH R163, R163 ;  /* 0x000000a300a37308 */ /* 0x000e220000002400 */
[----:B------:R-:W-:Y:S01]  /*8d40*/  FMUL.FTZ R187, R10, UR7 ;  /* 0x000000070abb7c20 */ /* 0x000fe20008410000 */
[----:B-1----:R-:W-:Y:S01]  /*8d50*/  FMNMX.FTZ R190, R21, R190, !PT ;  /* 0x000000be15be7209 */ /* 0x002fe20007810000 */
[--C-:B------:R-:W-:Y:S01]  /*8d60*/  FFMA.FTZ R10, R13, UR7, -R211.reuse ;  /* 0x000000070d0a7c23 */ /* 0x100fe200080108d3 */
[--C-:B------:R-:W-:Y:S01]  /*8d70*/  FFMA.FTZ R13, R6, UR7, -R211.reuse ;  /* 0x00000007060d7c23 */ /* 0x100fe200080108d3 */
[--C-:B------:R-:W-:Y:S01]  /*8d80*/  FFMA.FTZ R194, R201, UR7, -R211.reuse ;  /* 0x00000007c9c27c23 */ /* 0x100fe200080108d3 */
[----:B-----5:R-:W-:Y:S01]  /*8d90*/  FMNMX.FTZ R190, R153, R190, !PT ;  /* 0x000000be99be7209 */ /* 0x020fe20007810000 */
[--C-:B------:R-:W-:Y:S01]  /*8da0*/  FFMA.FTZ R14, R14, UR7, -R211.reuse ;  /* 0x000000070e0e7c23 */ /* 0x100fe200080108d3 */
[----:B------:R-:W1:Y:S01]  /*8db0*/  MUFU.TANH R165, R165 ;  /* 0x000000a500a57308 */ /* 0x000e620000002400 */
[--C-:B------:R-:W-:Y:S01]  /*8dc0*/  FFMA.FTZ R154, R154, UR7, -R211.reuse ;  /* 0x000000079a9a7c23 */ /* 0x100fe200080108d3 */
[----:B---3--:R-:W-:Y:S01]  /*8dd0*/  FMNMX.FTZ R189, R155, R190, !PT ;  /* 0x000000be9bbd7209 */ /* 0x008fe20007810000 */
[--C-:B------:R-:W-:Y:S01]  /*8de0*/  FFMA.FTZ R199, R188, UR7, -R211.reuse ;  /* 0x00000007bcc77c23 */ /* 0x100fe200080108d3 */
[--C-:B------:R-:W-:Y:S01]  /*8df0*/  FFMA.FTZ R188, R167, UR7, -R211.reuse ;  /* 0x00000007a7bc7c23 */ /* 0x100fe200080108d3 */
[--C-:B------:R-:W-:Y:S01]  /*8e00*/  FFMA.FTZ R190, R156, UR7, -R211.reuse ;  /* 0x000000079cbe7c23 */ /* 0x100fe200080108d3 */
[----:B------:R-:W-:Y:S01]  /*8e10*/  FMNMX.FTZ R6, R158, R189, !PT ;  /* 0x000000bd9e067209 */ /* 0x000fe20007810000 */
[--C-:B------:R-:W-:Y:S01]  /*8e20*/  FFMA.FTZ R189, R20, UR7, -R211.reuse ;  /* 0x0000000714bd7c23 */ /* 0x100fe200080108d3 */
[----:B------:R-:W2:Y:S01]  /*8e30*/  MUFU.TANH R168, R168 ;  /* 0x000000a800a87308 */ /* 0x000ea20000002400 */
[--C-:B------:R-:W-:Y:S01]  /*8e40*/  FFMA.FTZ R20, R152, UR7, -R211.reuse ;  /* 0x0000000798147c23 */ /* 0x100fe200080108d3 */
[----:B------:R-:W-:Y:S01]  /*8e50*/  FMNMX.FTZ R191, R159, R6, !PT ;  /* 0x000000069fbf7209 */ /* 0x000fe20007810000 */
[--C-:B------:R-:W-:Y:S01]  /*8e60*/  FFMA.FTZ R152, R166, UR7, -R211.reuse ;  /* 0x00000007a6987c23 */ /* 0x100fe200080108d3 */
[--C-:B------:R-:W-:Y:S01]  /*8e70*/  FFMA.FTZ R166, R200, UR7, -R211.reuse ;  /* 0x00000007c8a67c23 */ /* 0x100fe200080108d3 */
[--C-:B------:R-:W-:Y:S01]  /*8e80*/  FFMA.FTZ R157, R157, UR7, -R211.reuse ;  /* 0x000000079d9d7c23 */ /* 0x100fe200080108d3 */
[----:B------:R-:W-:Y:S01]  /*8e90*/  FMNMX.FTZ R6, R162, R191, !PT ;  /* 0x000000bfa2067209 */ /* 0x000fe20007810000 */
[--C-:B------:R-:W-:Y:S01]  /*8ea0*/  FFMA.FTZ R160, R160, UR7, -R211.reuse ;  /* 0x00000007a0a07c23 */ /* 0x100fe200080108d3 */
[----:B------:R-:W3:Y:S01]  /*8eb0*/  MUFU.TANH R169, R169 ;  /* 0x000000a900a97308 */ /* 0x000ee20000002400 */
[--C-:B------:R-:W-:Y:S01]  /*8ec0*/  FFMA.FTZ R192, R202, UR7, -R211.reuse ;  /* 0x00000007cac07c23 */ /* 0x100fe200080108d3 */
[----:B0-----:R-:W-:Y:S01]  /*8ed0*/  FMNMX.FTZ R6, R163, R6, !PT ;  /* 0x00000006a3067209 */ /* 0x001fe20007810000 */
[--C-:B------:R-:W-:Y:S01]  /*8ee0*/  FFMA.FTZ R161, R161, UR7, -R211.reuse ;  /* 0x00000007a1a17c23 */ /* 0x100fe200080108d3 */
[--C-:B------:R-:W-:Y:S01]  /*8ef0*/  FFMA.FTZ R164, R164, UR7, -R211.reuse ;  /* 0x00000007a4a47c23 */ /* 0x100fe200080108d3 */
[--C-:B------:R-:W-:Y:S01]  /*8f00*/  FFMA.FTZ R195, R203, UR7, -R211.reuse ;  /* 0x00000007cbc37c23 */ /* 0x100fe200080108d3 */
[----:B-1----:R-:W-:Y:S01]  /*8f10*/  FMNMX.FTZ R191, R165, R6, !PT ;  /* 0x00000006a5bf7209 */ /* 0x002fe20007810000 */
[--C-:B------:R-:W-:Y:S01]  /*8f20*/  FFMA.FTZ R177, R177, UR7, -R211.reuse ;  /* 0x00000007b1b17c23 */ /* 0x100fe200080108d3 */
[----:B------:R-:W0:Y:S01]  /*8f30*/  MUFU.TANH R170, R170 ;  /* 0x000000aa00aa7308 */ /* 0x000e220000002400 */
[--C-:B------:R-:W-:Y:S01]  /*8f40*/  FFMA.FTZ R176, R176, UR7, -R211.reuse ;  /* 0x00000007b0b07c23 */ /* 0x100fe200080108d3 */
[----:B--2---:R-:W-:Y:S01]  /*8f50*/  FMNMX.FTZ R6, R168, R191, !PT ;  /* 0x000000bfa8067209 */ /* 0x004fe20007810000 */
[--C-:B------:R-:W-:Y:S01]  /*8f60*/  FFMA.FTZ R180, R180, UR7, -R211.reuse ;  /* 0x00000007b4b47c23 */ /* 0x100fe200080108d3 */
[--C-:B------:R-:W-:Y:S01]  /*8f70*/  FFMA.FTZ R185, R185, UR7, -R211.reuse ;  /* 0x00000007b9b97c23 */ /* 0x100fe200080108d3 */
[----:B------:R-:W-:-:S03]  /*8f80*/  FFMA.FTZ R181, R181, UR7, -R211 ;  /* 0x00000007b5b57c23 */ /* 0x000fc600080108d3 */
[----:B------:R-:W1:Y:S01]  /*8f90*/  MUFU.TANH R171, R171 ;  /* 0x000000ab00ab7308 */ /* 0x000e620000002400 */
[----:B---3--:R-:W-:-:S07]  /*8fa0*/  FMNMX.FTZ R193, R169, R6, !PT ;  /* 0x00000006a9c17209 */ /* 0x008fce0007810000 */
        /* <DEDUP_REMOVED lines=18> */
[----:B------:R-:W2:Y:S01]  /*90d0*/  MUFU.EX2 R187, R187 ;  /* 0x000000bb00bb7308 */ /* 0x000ea20000000800 */
[----:B0-----:R-:W-:-:S07]  /*90e0*/  FMNMX.FTZ R193, R183, R6, !PT ;  /* 0x00000006b7c17209 */ /* 0x001fce0007810000 */
[----:B------:R-:W0:Y:S01]  /*90f0*/  MUFU.EX2 R10, R10 ;  /* 0x0000000a000a7308 */ /* 0x000e220000000800 */
[----:B-1----:R-:W-:-:S05]  /*9100*/  FMNMX.FTZ R6, R186, R193, !PT ;  /* 0x000000c1ba067209 */ /* 0x002fca0007810000 */
[----:B------:R-:W1:Y:S02]  /*9110*/  SHFL.BFLY PT, R197, R6, 0x2, 0x1f ;  /* 0x0c401f0006c57f89 */ /* 0x000e6400000e0000 */
[----:B------:R1:W-:Y:S01]  /*9120*/  MUFU.EX2 R193, R152 ;  /* 0x0000009800c17308 */ /* 0x0003e20000000800 */
        /* <DEDUP_REMOVED lines=8> */
[----:B0-----:R-:W-:Y:S01]  /*91b0*/  FFMA.FTZ R4, R187, R4, R10 ;  /* 0x00000004bb047223 */ /* 0x001fe2000001000a */
        /* <DEDUP_REMOVED lines=14> */
[----:B------:R-:W0:Y:S01]  /*92a0*/  MUFU.EX2 R189, R189 ;  /* 0x000000bd00bd7308 */ /* 0x000e220000000800 */
        /* <DEDUP_REMOVED lines=24> */
[----:B0-----:R-:W-:Y:S01]  /*9430*/  F2FP.BF16.F32.PACK_AB R154, R189, R14 ;  /* 0x0000000ebd9a723e */ /* 0x001fe200000010ff */
        /* <DEDUP_REMOVED lines=16> */
[----:B------:R-:W-:Y:S01]  /*9540*/  MUFU.EX2 R184, R184 ;  /* 0x000000b800b87308 */ /* 0x000fe20000000800 */
[----:B------:R-:W-:Y:S01]  /*9550*/  @!P2 VIADD R153, R214, 0x22840 ;  /* 0x00022840d699a836 */ /* 0x000fe20000000000 */
[----:B------:R-:W-:Y:S01]  /*9560*/  IADD3 R8, -R213, 0xb, RZ ;  /* 0x0000000bd5087810 */ /* 0x000fe20007ffe1ff */
[--C-:B------:R-:W-:Y:S01]  /*9570*/  FFMA.FTZ R198, R155, UR7, -R152.reuse ;  /* 0x000000079bc67c23 */ /* 0x100fe20008010898 */
[--C-:B------:R-:W-:Y:S01]  /*9580*/  FFMA.FTZ R167, R158, UR7, -R152.reuse ;  /* 0x000000079ea77c23 */ /* 0x100fe20008010898 */
[--C-:B------:R-:W-:Y:S01]  /*9590*/  FFMA.FTZ R200, R159, UR7, -R152.reuse ;  /* 0x000000079fc87c23 */ /* 0x100fe20008010898 */
[----:B------:R-:W-:Y:S01]  /*95a0*/  @!P2 PRMT R153, RZ, 0x654, R153 ;  /* 0x00000654ff99a816 */ /* 0x000fe20000000099 */
[----:B------:R0:W-:Y:S06]  /*95b0*/  BAR.ARV R8, 0x100 ;  /* 0x000400080000751d */ /* 0x0001ec0000002000 */
[----:B------:R-:W1:Y:S01]  /*95c0*/  MUFU.EX2 R11, R11 ;  /* 0x0000000b000b7308 */ /* 0x000e620000000800 */
[----:B------:R2:W-:Y:S01]  /*95d0*/  @!P2 SYNCS.ARRIVE.TRANS64.RED.A1T0 RZ, [R153+URZ], RZ ;  /* 0x000000ff99ffa9a7 */ /* 0x0005e2000810043f */
[--C-:B------:R-:W-:Y:S01]  /*95e0*/  FFMA.FTZ R201, R162, UR7, -R152.reuse ;  /* 0x00000007a2c97c23 */ /* 0x100fe20008010898 */
[--C-:B------:R-:W-:Y:S01]  /*95f0*/  FFMA.FTZ R202, R163, UR7, -R152.reuse ;  /* 0x00000007a3ca7c23 */ /* 0x100fe20008010898 */
[--C-:B------:R-:W-:Y:S01]  /*9600*/  FFMA.FTZ R163, R165, UR7, -R152.reuse ;  /* 0x00000007a5a37c23 */ /* 0x100fe20008010898 */
[--C-:B------:R-:W-:Y:S01]  /*9610*/  FFMA.FTZ R210, R168, UR7, -R152.reuse ;  /* 0x00000007a8d27c23 */ /* 0x100fe20008010898 */
[--C-:B------:R-:W-:Y:S01]  /*9620*/  FFMA.FTZ R165, R169, UR7, -R152.reuse ;  /* 0x00000007a9a57c23 */ /* 0x100fe20008010898 */
[----:B------:R-:W-:Y:S01]  /*9630*/  FFMA.FTZ R212, R170, UR7, -R152 ;  /* 0x00000007aad47c23 */ /* 0x000fe20008010898 */
[----:B------:R-:W3:Y:S01]  /*9640*/  MUFU.EX2 R12, R12 ;  /* 0x0000000c000c7308 */ /* 0x000ee20000000800 */
[----:B--2---:R-:W-:Y:S01]  /*9650*/  FADD.FTZ R153, R13, R4 ;  /* 0x000000040d997221 */ /* 0x004fe20000010000 */
[--C-:B------:R-:W-:Y:S01]  /*9660*/  FFMA.FTZ R169, R171, UR7, -R152.reuse ;  /* 0x00000007aba97c23 */ /* 0x100fe20008010898 */
[--C-:B------:R-:W-:Y:S01]  /*9670*/  FFMA.FTZ R216, R172, UR7, -R152.reuse ;  /* 0x00000007acd87c23 */ /* 0x100fe20008010898 */
[--C-:B------:R-:W-:Y:S01]  /*9680*/  FFMA.FTZ R171, R173, UR7, -R152.reuse ;  /* 0x00000007adab7c23 */ /* 0x100fe20008010898 */
[----:B------:R-:W-:Y:S01]  /*9690*/  FADD.FTZ R4, R14, R153 ;  /* 0x000000990e047221 */ /* 0x000fe20000010000 */
[--C-:B------:R-:W-:Y:S01]  /*96a0*/  FFMA.FTZ R218, R174, UR7, -R152.reuse ;  /* 0x00000007aeda7c23 */ /* 0x100fe20008010898 */
[----:B------:R-:W-:Y:S01]  /*96b0*/  FFMA.FTZ R173, R175, UR7, -R152 ;  /* 0x00000007afad7c23 */ /* 0x000fe20008010898 */
[----:B------:R-:W2:Y:S01]  /*96c0*/  MUFU.EX2 R15, R15 ;  /* 0x0000000f000f7308 */ /* 0x000ea20000000800 */
[----:B-1----:R-:W-:Y:S01]  /*96d0*/  FFMA.FTZ R3, R184, R3, R11 ;  /* 0x00000003b8037223 */ /* 0x002fe2000001000b */
[----:B------:R-:W-:Y:S01]  /*96e0*/  FADD.FTZ R153, R189, R4 ;  /* 0x00000004bd997221 */ /* 0x000fe20000010000 */
[--C-:B------:R-:W-:Y:S01]  /*96f0*/  FFMA.FTZ R178, R178, UR7, -R152.reuse ;  /* 0x00000007b2b27c23 */ /* 0x100fe20008010898 */
[--C-:B------:R-:W-:Y:S01]  /*9700*/  FFMA.FTZ R175, R179, UR7, -R152.reuse ;  /* 0x00000007b3af7c23 */ /* 0x100fe20008010898 */
[--C-:B------:R-:W-:Y:S01]  /*9710*/  FFMA.FTZ R182, R182, UR7, -R152.reuse ;  /* 0x00000007b6b67c23 */ /* 0x100fe20008010898 */
[----:B------:R-:W-:Y:S01]  /*9720*/  FADD.FTZ R4, R20, R153 ;  /* 0x0000009914047221 */ /* 0x000fe20000010000 */
[----:B------:R-:W-:Y:S01]  /*9730*/  FFMA.FTZ R183, R183, UR7, -R152 ;  /* 0x00000007b7b77c23 */ /* 0x000fe20008010898 */
[----:B------:R-:W1:Y:S01]  /*9740*/  MUFU.EX2 R196, R196 ;  /* 0x000000c400c47308 */ /* 0x000e620000000800 */
[----:B---3--:R-:W-:Y:S01]  /*9750*/  FADD.FTZ R14, R12, R3 ;  /* 0x000000030c0e7221 */ /* 0x008fe20000010000 */
[----:B------:R-:W-:Y:S01]  /*9760*/  FADD.FTZ R153, R191, R4 ;  /* 0x00000004bf997221 */ /* 0x000fe20000010000 */
[----:B------:R-:W-:Y:S01]  /*9770*/  FFMA.FTZ R186, R186, UR7, -R152 ;  /* 0x00000007baba7c23 */ /* 0x000fe20008010898 */
[----:B------:R-:W-:Y:S01]  /*9780*/  F2FP.BF16.F32.PACK_AB R152, R13, R10 ;  /* 0x0000000a0d98723e */ /* 0x000fe200000010ff */
[-C--:B------:R-:W-:Y:S01]  /*9790*/  FMUL.FTZ R112, R112, R187.reuse ;  /* 0x000000bb70707220 */ /* 0x080fe20000410000 */
[----:B------:R-:W-:Y:S01]  /*97a0*/  FADD.FTZ R4, R190, R153 ;  /* 0x00000099be047221 */ /* 0x000fe20000010000 */
[----:B------:R-:W-:Y:S01]  /*97b0*/  F2FP.BF16.F32.PACK_AB R158, R157, R190 ;  /* 0x000000be9d9e723e */ /* 0x000fe200000010ff */
[----:B------:R-:W3:Y:S01]  /*97c0*/  MUFU.EX2 R21, R21 ;  /* 0x0000001500157308 */ /* 0x000ee20000000800 */
[----:B--2---:R-:W-:Y:S01]  /*97d0*/  FADD.FTZ R3, R15, R14 ;  /* 0x0000000e0f037221 */ /* 0x004fe20000010000 */
[----:B------:R-:W-:Y:S01]  /*97e0*/  FADD.FTZ R153, R157, R4 ;  /* 0x000000049d997221 */ /* 0x000fe20000010000 */
        /* <DEDUP_REMOVED lines=24> */
[----:B------:R-:W-:Y:S01]  /*9970*/  FMUL.FTZ R149, R149, R187 ;  /* 0x000000bb95957220 */ /* 0x000fe20000410000 */
        /* <DEDUP_REMOVED lines=57> */
[----:B------:R-:W-:Y:S01]  /*9d10*/  FADD.FTZ R153, R193, R4 ;  /* 0x00000004c1997221 */ /* 0x000fe20000010000 */
        /* <DEDUP_REMOVED lines=32> */
[----:B------:R-:W-:Y:S01]  /*9f20*/  FMUL.FTZ R151, R151, R184 ;  /* 0x000000b897977220 */ /* 0x000fe20000410000 */
[----:B------:R-:W-:Y:S01]  /*9f30*/  F2FP.BF16.F32.PACK_AB R155, R196, R15 ;  /* 0x0000000fc49b723e */ /* 0x000fe200000010ff */
[----:B------:R-:W3:Y:S01]  /*9f40*/  MUFU.EX2 R177, R177 ;  /* 0x000000b100b17308 */ /* 0x000ee20000000800 */
[C---:B--2---:R-:W-:Y:S01]  /*9f50*/  FADD.FTZ R4, R195.reuse, R4 ;  /* 0x00000004c3047221 */ /* 0x044fe20000010000 */
[----:B------:R-:W-:-:S02]  /*9f60*/  F2FP.BF16.F32.PACK_AB R164, R195, R166 ;  /* 0x000000a6c3a4723e */ /* 0x000fc400000010ff */
[----:B------:R-:W-:Y:S02]  /*9f70*/  F2FP.BF16.F32.PACK_AB R157, R198, R21 ;  /* 0x00000015c69d723e */ /* 0x000fe400000010ff */
[----:B------:R-:W-:Y:S02]  /*9f80*/  F2FP.BF16.F32.PACK_AB R161, R202, R201 ;  /* 0x000000c9caa1723e */ /* 0x000fe400000010ff */
[----:B------:R-:W2:Y:S01]  /*9f90*/  MUFU.EX2 R169, R169 ;  /* 0x000000a900a97308 */ /* 0x000ea20000000800 */
[----:B-1----:R-:W-:Y:S01]  /*9fa0*/  FADD.FTZ R14, R212, R3 ;  /* 0x00000003d40e7221 */ /* 0x002fe20000010000 */
[----:B------:R-:W-:Y:S02]  /*9fb0*/  F2FP.BF16.F32.PACK_AB R163, R210, R163 ;  /* 0x000000a3d2a3723e */ /* 0x000fe400000010ff */
[----:B------:R-:W-:-:S04]  /*9fc0*/  F2FP.BF16.F32.PACK_AB R165, R212, R165 ;  /* 0x000000a5d4a5723e */ /* 0x000fc800000010ff */
        /* <DEDUP_REMOVED lines=44> */
[----:B-1----:R-:W-:Y:S01]  /*a290*/  FADD.FTZ R3, R183, R12 ;  /* 0x0000000cb7037221 */ /* 0x002fe20000010000 */
[C---:B---3--:R-:W-:Y:S01]  /*a2a0*/  FADD.FTZ R4, R188.reuse, R13 ;  /* 0x0000000dbc047221 */ /* 0x048fe20000010000 */
[----:B------:R-:W-:Y:S02]  /*a2b0*/  F2FP.BF16.F32.PACK_AB R174, R188, R181 ;  /* 0x000000b5bcae723e */ /* 0x000fe400000010ff */
[C---:B--2---:R-:W-:Y:S01]  /*a2c0*/  FADD.FTZ R3, R186.reuse, R3 ;  /* 0x00000003ba037221 */ /* 0x044fe20000010000 */
[----:B------:R-:W-:Y:S01]  /*a2d0*/  F2FP.BF16.F32.PACK_AB R175, R186, R183 ;  /* 0x000000b7baaf723e */ /* 0x000fe200000010ff */
[----:B0-----:R-:W-:Y:S06]  /*a2e0*/  @!P0 BRA `(.L_x_9009) ;  /* 0x0000000000048947 */ /* 0x001fec0003800000 */
[----:B------:R-:W-:Y:S01]  /*a2f0*/  BPT.TRAP 0x1 ;  /* 0x000000040000795c */ /* 0x000fe20000300000 */
.L_x_9009:
[----:B------:R0:W1:Y:S01]  /*a300*/  SYNCS.PHASECHK.TRANS64.TRYWAIT P2, [UR25+0x22850], R5 ;  /* 0x02285005ff0075a7 */ /* 0x0000620008040159 */
[----:B------:R-:W-:Y:S05]  /*a310*/  @!P0 BRA `(.L_x_9010) ;  /* 0x0000000000048947 */ /* 0x000fea0003800000 */
[----:B------:R-:W-:Y:S01]  /*a320*/  BPT.TRAP 0x1 ;  /* 0x000000040000795c */ /* 0x000fe20000300000 */
.L_x_9010:
[----:B-1----:R-:W-:Y:S05]  /*a330*/  @P2 BRA `(.L_x_9011) ;  /* 0x0000000000082947 */ /* 0x002fea0003800000 */
[----:B------:R-:W1:Y:S02]  /*a340*/  SYNCS.PHASECHK.TRANS64.TRYWAIT P2, [UR25+0x22850], R5 ;  /* 0x02285005ff0075a7 */ /* 0x000e640008040159 */
[----:B-1----:R-:W-:Y:S05]  /*a350*/  @!P2 BRA `(.L_x_9012) ;  /* 0x000000bc00aca947 */ /* 0x002fea0003800000 */
.L_x_9011:
[----:B------:R-:W2:Y:S01]  /*a360*/  S2R R10, SR_TID.X ;  /* 0x00000000000a7919 */ /* 0x000ea20000002100 */
[----:B------:R-:W-:Y:S01]  /*a370*/  UIMAD UR14, UR37, 0xc00, UR5 ;  /* 0x00000c00250e78a4 */ /* 0x000fe2000f8e0205 */
[----:B------:R-:W-:Y:S01]  /*a380*/  IMAD.MOV.U32 R11, RZ, RZ, R6 ;  /* 0x000000ffff0b7224 */ /* 0x000fe200078e0006 */
[----:B------:R-:W-:-:S05]  /*a390*/  UMOV UR11, 0x40000040 ;  /* 0x40000040000b7882 */ /* 0x000fca0000000000 */
[----:B------:R-:W-:Y:S01]  /*a3a0*/  UMOV UR10, UR14 ;  /* 0x0000000e000a7c82 */ /* 0x000fe20008000000 */
[----:B--2---:R-:W-:-:S05]  /*a3b0*/  SHF.R.U32.HI R10, RZ, 0x7, R10 ;  /* 0x00000007ff0a7819 */ /* 0x004fca000001160a */
[----:B01----:R-:W-:Y:S02]  /*a3c0*/  VIADD R5, R10, 0x8 ;  /* 0x000000080a057836 */ /* 0x003fe40000000000 */
[----:B------:R-:W0:Y:S03]  /*a3d0*/  S2R R10, SR_TID.X ;  /* 0x00000000000a7919 */ /* 0x000e260000002100 */
[----:B------:R1:W-:Y:S06]  /*a3e0*/  BAR.SYNC.DEFER_BLOCKING R5, 0x100 ;  /* 0x000400050000751d */ /* 0x0003ec0000010000 */
[----:B------:R-:W-:Y:S01]  /*a3f0*/  WARPGROUP.ARRIVE ;  /* 0x00000000000079c5 */ /* 0x000fe20000000000 */
[----:B0-----:R-:W-:Y:S01]  /*a400*/  LOP3.LUT P2, RZ, R10, 0x7f, RZ, 0xc0, !PT ;  /* 0x0000007f0aff7812 */ /* 0x001fe2000784c0ff */
        /* <DEDUP_REMOVED lines=36> */
[----:B-1----:R-:W-:-:S07]  /*a650*/  IMAD.MOV.U32 R5, RZ, RZ, R9 ;  /* 0x000000ffff057224 */ /* 0x002fce00078e0009 */
.L_x_9004:
[----:B------:R-:W-:-:S13]  /*a660*/  ISETP.GE.AND P1, PT, R5, UR42, PT ;  /* 0x0000002a05007c0c */ /* 0x000fda000bf26270 */
[----:B------:R-:W-:Y:S05]  /*a670*/  @!P1 BRA `(.L_x_9014) ;  /* 0x0000003400749947 */ /* 0x000fea0003800000 */
[----:B------:R-:W-:Y:S01]  /*a680*/  IMAD.IADD R13, R17, 0x1, -R18 ;  /* 0x00000001110d7824 */ /* 0x000fe200078e0a12 */
[----:B------:R-:W-:Y:S01]  /*a690*/  ULDC UR26, c[0x0][0x9e4] ;  /* 0x00027900001a7ab9 */ /* 0x000fe20000000800 */
[----:B------:R-:W-:Y:S01]  /*a6a0*/  IMAD.MOV.U32 R12, RZ, RZ, R6 ;  /* 0x000000ffff0c7224 */ /* 0x000fe200078e0006 */
[----:B------:R-:W-:Y:S01]  /*a6b0*/  ULDC UR7, c[0x0][0x988] ;  /* 0x0002620000077ab9 */ /* 0x000fe20000000800 */
[----:B------:R-:W-:Y:S01]  /*a6c0*/  IMAD.MOV.U32 R10, RZ, RZ, R7 ;  /* 0x000000ffff0a7224 */ /* 0x000fe200078e0007 */
[----:B------:R-:W-:Y:S01]  /*a6d0*/  IADD3 R15, R13, 0x8, R0 ;  /* 0x000000080d0f7810 */ /* 0x000fe20007ffe000 */
[----:B------:R-:W-:Y:S01]  /*a6e0*/  IMAD.IADD R13, R0, 0x1, R13 ;  /* 0x00000001000d7824 */ /* 0x000fe200078e020d */
[----:B------:R-:W-:Y:S01]  /*a6f0*/  ULDC UR25, c[0x0][0x9d8] ;  /* 0x0002760000197ab9 */ /* 0x000fe20000000800 */
[----:B------:R-:W-:Y:S01]  /*a700*/  ULDC UR24, c[0x0][0x9e0] ;  /* 0x0002780000187ab9 */ /* 0x000fe20000000800 */
[----:B------:R-:W-:-:S07]  /*a710*/  LOP3.LUT R11, RZ, R15, RZ, 0x33, !PT ;  /* 0x0000000fff0b7212 */ /* 0x000fce00078e33ff */
.L_x_9031:
[----:B------:R-:W-:-:S04]  /*a720*/  UIADD3 UR37, UR37, 0x1, URZ ;  /* 0x0000000125257890 */ /* 0x000fc8000fffe03f */
[----:B------:R-:W-:-:S04]  /*a730*/  UISETP.NE.AND UP1, UPT, UR37, 0x2, UPT ;  /* 0x000000022500788c */ /* 0x000fc8000bf25270 */
[----:B------:R-:W-:Y:S02]  /*a740*/  USEL UR10, URZ, 0x1, UP1 ;  /* 0x000000013f0a7887 */ /* 0x000fe40008800000 */
[----:B------:R-:W-:Y:S02]  /*a750*/  USEL UR37, UR37, URZ, UP1 ;  /* 0x0000003f25257287 */ /* 0x000fe40008800000 */
[----:B------:R-:W-:Y:S01]  /*a760*/  ULOP3.LUT UR40, UR40, UR10, URZ, 0x3c, !UPT ;  /* 0x0000000a28287292 */ /* 0x000fe2000f8e3c3f */
[----:B------:R-:W-:Y:S11]  /*a770*/  @!P0 BRA `(.L_x_9015) ;  /* 0x0000000000048947 */ /* 0x000ff60003800000 */
[----:B------:R-:W-:Y:S01]  /*a780*/  BPT.TRAP 0x1 ;  /* 0x000000040000795c */ /* 0x000fe20000300000 */
.L_x_9015:
        /* <DEDUP_REMOVED lines=9> */
.L_x_9016:
[----:B-1----:R-:W-:Y:S05]  /*a820*/  @P1 BRA `(.L_x_9017) ;  /* 0x0000000000081947 */ /* 0x002fea0003800000 */
[----:B------:R-:W1:Y:S02]  /*a830*/  SYNCS.PHASECHK.TRANS64.TRYWAIT P1, [UR27+0x22830], R9 ;  /* 0x02283009ff0075a7 */ /* 0x000e64000802015b */
[----:B-1----:R-:W-:Y:S05]  /*a840*/  @!P1 BRA `(.L_x_9018) ;  /* 0x000000b800849947 */ /* 0x002fea0003800000 */
.L_x_9017:
[----:B------:R-:W-:Y:S01]  /*a850*/  UIMAD UR22, UR37, 0x300, UR4 ;  /* 0x00000300251678a4 */ /* 0x000fe2000f8e0204 */
[----:B------:R-:W-:Y:S01]  /*a860*/  WARPGROUP.ARRIVE ;  /* 0x00000000000079c5 */ /* 0x000fe20000000000 */
[----:B------:R-:W-:Y:S01]  /*a870*/  UMOV UR23, 0x40000040 ;  /* 0x4000004000177882 */ /* 0x000fe20000000000 */
[----:B------:R-:W-:Y:S01]  /*a880*/  UMOV UR11, 0x40000040 ;  /* 0x40000040000b7882 */ /* 0x000fe20000000000 */
[----:B------:R-:W-:-:S03]  /*a890*/  UIADD3 UR10, UR22, 0x2, URZ ;  /* 0x00000002160a7890 */ /* 0x000fc6000fffe03f */
[----:B-1----:R-:W1:Y:S01]  /*a8a0*/  S2R R6, SR_TID.X ;  /* 0x0000000000067919 */ /* 0x002e620000002100 */
[----:B------:R-:W-:Y:S01]  /*a8b0*/  UIADD3 UR14, UR22, 0x4, URZ ;  /* 0x00000004160e7890 */ /* 0x000fe2000fffe03f */
[----:B------:R-:W-:Y:S01]  /*a8c0*/  UMOV UR15, 0x40000040 ;  /* 0x40000040000f7882 */ /* 0x000fe20000000000 */
[----:B------:R-:W-:Y:S01]  /*a8d0*/  HGMMA.64x96x16.F32.BF16 R152, gdesc[UR20], RZ, !UPT, gsb0 ;  /* 0x01600000149879f0 */ /* 0x000fe2000c0018ff */
[----:B------:R-:W-:Y:S01]  /*a8e0*/  UIADD3 UR18, UR22, 0x6, URZ ;  /* 0x0000000616127890 */ /* 0x000fe2000fffe03f */
[----:B------:R-:W-:Y:S01]  /*a8f0*/  UMOV UR19, 0x40000040 ;  /* 0x4000004000137882 */ /* 0x000fe20000000000 */
[----:B-1----:R-:W-:Y:S02]  /*a900*/  LOP3.LUT P1, RZ, R6, 0x7f, RZ, 0xc0, !PT ;  /* 0x0000007f06ff7812 */ /* 0x002fe4000782c0ff */
[----:B------:R-:W-:-:S04]  /*a910*/  SHF.R.U32.HI R7, RZ, 0x7, R6 ;  /* 0x00000007ff077819 */ /* 0x000fc80000011606 */
[----:B------:R-:W-:Y:S01]  /*a920*/  IADD3 R8, -R7, 0xb, RZ ;  /* 0x0000000b07087810 */ /* 0x000fe20007ffe1ff */
[----:B------:R-:W-:-:S05]  /*a930*/  IMAD R7, R5, -0x60, R17 ;  /* 0xffffffa005077824 */ /* 0x000fca00078e0211 */
[----:B------:R-:W-:-:S05]  /*a940*/  IADD3 R7, -R18, 0x1, R7 ;  /* 0x0000000112077810 */ /* 0x000fca0007ffe107 */
[----:B------:R-:W-:Y:S01]  /*a950*/  IMAD.IADD R7, R7, 0x1, -R16 ;  /* 0x0000000107077824 */ /* 0x000fe200078e0a10 */
        /* <DEDUP_REMOVED lines=129> */
.L_x_9021:
[----:B------:R-:W-:-:S05]  /*b170*/  IMAD.U32 R180, RZ, RZ, UR26 ;  /* 0x0000001affb47e24 */ /* 0x000fca000f8e00ff */
[----:B------:R-:W-:-:S13]  /*b180*/  ISETP.NE.AND P1, PT, R180, 0x1, PT ;  /* 0x00000001b400780c */ /* 0x000fda0003f25270 */
[----:B------:R-:W1:Y:S02]  /*b190*/  @P1 LDC.64 R6, c[0x0][0x9e8] ;  /* 0x00027a00ff061b82 */ /* 0x000e640000000a00 */
[----:B-1----:R-:W-:-:S04]  /*b1a0*/  @P1 IMAD.HI.U32 R178, R13, R6, RZ ;  /* 0x000000060db21227 */ /* 0x002fc800078e00ff */
[----:B------:R-:W-:Y:S01]  /*b1b0*/  IMAD.MOV.U32 R6, RZ, RZ, R13 ;  /* 0x000000ffff067224 */ /* 0x000fe200078e000d */
[----:B------:R-:W-:-:S07]  /*b1c0*/  @P1 SHF.R.U32.HI R6, RZ, R7, R178 ;  /* 0x00000007ff061219 */ /* 0x000fce00000116b2 */
.L_x_9022:
[----:B------:R-:W-:Y:S05]  /*b1d0*/  BSYNC B0 ;  /* 0x0000000000007941 */ /* 0x000fea0003800000 */
.L_x_9020:
[----:B------:R-:W-:-:S04]  /*b1e0*/  IMAD R7, R5, -0x60, -R16 ;  /* 0xffffffa005077824 */ /* 0x000fc800078e0a10 */
[----:B------:R-:W-:-:S05]  /*b1f0*/  IMAD R7, R6, R180, R7 ;  /* 0x000000b406077224 */ /* 0x000fca00078e0207 */
[----:B------:R-:W-:Y:S02]  /*b200*/  VIADDMNMX R196, R7, R180, R196, PT ;  /* 0x000000b407c47246 */ /* 0x000fe400038001c4 */
[----:B------:R-:W-:-:S07]  /*b210*/  VIMNMX R198, R198, R7, !PT ;  /* 0x00000007c6c67248 */ /* 0x000fce0007fe0100 */
.L_x_9019:
[----:B------:R-:W-:Y:S01]  /*b220*/  IMAD R195, R5, -0x60, RZ ;  /* 0xffffffa005c37824 */ /* 0x000fe200078e02ff */
[----:B------:R-:W-:-:S04]  /*b230*/  LOP3.LUT R2, R2, 0xfffbffff, RZ, 0xc0, !PT ;  /* 0xfffbffff02027812 */ /* 0x000fc800078ec0ff */
        /* <DEDUP_REMOVED lines=11> */
[C---:B------:R-:W-:Y:S02]  /*b2f0*/  ISETP.GE.AND P4, PT, R195.reuse, 0xa, PT ;  /* 0x0000000ac300780c */ /* 0x040fe40003f86270 */
        /* <DEDUP_REMOVED lines=89> */
[----:B------:R-:W-:Y:S02]  /*b890*/  ISETP.GT.AND P2, PT, R198, 0x41, !P3 ;  /* 0x00000041c600780c */ /* 0x000fe40005f44270 */
[----:B------:R-:W-:-:S02]  /*b8a0*/  IADD3 R184, R197, 0x8, R0 ;  /* 0x00000008c5b87810 */ /* 0x000fc40007ffe000 */
        /* <DEDUP_REMOVED lines=27> */
[----:B------:R-:W-:-:S11]  /*ba60*/  IADD3 R193, R199, 0x8, R0 ;  /* 0x00000008c7c17810 */ /* 0x000fd60007ffe000 */
        /* <DEDUP_REMOVED lines=17> */
.L_x_9025:
[----:B------:R-:W-:-:S05]  /*bb80*/  IMAD.U32 R196, RZ, RZ, UR26 ;  /* 0x0000001affc47e24 */ /* 0x000fca000f8e00ff */
[----:B------:R-:W-:-:S13]  /*bb90*/  ISETP.NE.AND P6, PT, R196, 0x1, PT ;  /* 0x00000001c400780c */ /* 0x000fda0003fc5270 */
[----:B------:R-:W0:Y:S02]  /*bba0*/  @P6 LDC.64 R6, c[0x0][0x9e8] ;  /* 0x00027a00ff066b82 */ /* 0x000e240000000a00 */
[----:B0-----:R-:W-:-:S04]  /*bbb0*/  @P6 IMAD.HI.U32 R194, R15, R6, RZ ;  /* 0x000000060fc26227 */ /* 0x001fc800078e00ff */
[----:B------:R-:W-:Y:S01]  /*bbc0*/  IMAD.MOV.U32 R6, RZ, RZ, R15 ;  /* 0x000000ffff067224 */ /* 0x000fe200078e000f */
[----:B------:R-:W-:-:S07]  /*bbd0*/  @P6 SHF.R.U32.HI R6, RZ, R7, R194 ;  /* 0x00000007ff066219 */ /* 0x000fce00000116c2 */
.L_x_9026:
[----:B------:R-:W-:Y:S05]  /*bbe0*/  BSYNC B0 ;  /* 0x0000000000007941 */ /* 0x000fea0003800000 */
.L_x_9024:
[----:B------:R-:W-:-:S04]  /*bbf0*/  IMAD.IADD R195, R195, 0x1, -R16 ;  /* 0x00000001c3c37824 */ /* 0x000fc800078e0a10 */
[----:B------:R-:W-:-:S05]  /*bc00*/  IMAD R195, R6, R196, R195 ;  /* 0x000000c406c37224 */ /* 0x000fca00078e02c3 */
[----:B------:R-:W-:Y:S02]  /*bc10*/  VIADDMNMX R193, R195, R196, R193, PT ;  /* 0x000000c4c3c17246 */ /* 0x000fe400038001c1 */
[----:B------:R-:W-:-:S07]  /*bc20*/  VIMNMX R184, R184, R195, !PT ;  /* 0x000000c3b8b87248 */ /* 0x000fce0007fe0100 */
.L_x_9023:
[----:B------:R-:W-:Y:S02]  /*bc30*/  ISETP.GT.AND P1, PT, R184, 0x1, !P1 ;  /* 0x00000001b800780c */ /* 0x000fe40004f24270 */
        /* <DEDUP_REMOVED lines=59> */
[----:B------:R-:W0:Y:S01]  /*bff0*/  SHFL.BFLY PT, R7, R6, 0x2, 0x1f ;  /* 0x0c401f0006077f89 */ /* 0x000e2200000e0000 */
        /* <DEDUP_REMOVED lines=10> */
[----:B------:R-:W-:Y:S02]  /*c0a0*/  ISETP.LT.OR P1, PT, R193, 0x2a, P1 ;  /* 0x0000002ac100780c */ /* 0x000fe40000f21670 */
[----:B------:R-:W-:Y:S02]  /*c0b0*/  ISETP.GT.AND P4, PT, R184, 0x51, !P4 ;  /* 0x00000051b800780c */ /* 0x000fe40006784270 */
[----:B------:R-:W-:-:S02]  /*c0c0*/  FSEL R164, R164, -INF , !P1 ;  /* 0xff800000a4a47808 */ /* 0x000fc40004800000 */
[----:B------:R-:W-:Y:S02]  /*c0d0*/  LOP3.LUT P1, RZ, R2, 0x800, RZ, 0xc0, !PT ;  /* 0x0000080002ff7812 */ /* 0x000fe4000782c0ff */
[----:B0-----:R-:W-:Y:S02]  /*c0e0*/  FMNMX.FTZ R194, R6, R7, !PT ;  /* 0x0000000706c27209 */ /* 0x001fe40007810000 */
[C---:B------:R-:W-:Y:S02]  /*c0f0*/  ISETP.GT.AND P1, PT, R184.reuse, 0x30, !P1 ;  /* 0x00000030b800780c */ /* 0x040fe40004f24270 */
[C---:B------:R-:W-:Y:S01]  /*c100*/  ISETP.LT.OR P3, PT, R193.reuse, 0x51, P3 ;  /* 0x00000051c100780c */ /* 0x040fe20001f61670 */
[----:B------:R-:W0:Y:S01]  /*c110*/  SHFL.BFLY PT, R7, R194, 0x1, 0x1f ;  /* 0x0c201f00c2077f89 */ /* 0x000e2200000e0000 */
[----:B------:R-:W-:Y:S02]  /*c120*/  ISETP.LT.OR P1, PT, R193, 0x31, P1 ;  /* 0x00000031c100780c */ /* 0x000fe40000f21670 */
[----:B------:R-:W-:-:S02]  /*c130*/  ISETP.GT.AND P5, PT, R184, 0x58, !P5 ;  /* 0x00000058b800780c */ /* 0x000fc40006fa4270 */
[----:B------:R-:W-:Y:S02]  /*c140*/  FSEL R165, R165, -INF , !P1 ;  /* 0xff800000a5a57808 */ /* 0x000fe40004800000 */
[----:B------:R-:W-:Y:S02]  /*c150*/  LOP3.LUT P1, RZ, R2, 0x400, RZ, 0xc0, !PT ;  /* 0x0000040002ff7812 */ /* 0x000fe4000782c0ff */
[C---:B------:R-:W-:Y:S02]  /*c160*/  ISETP.LT.OR P4, PT, R193.reuse, 0x52, P4 ;  /* 0x00000052c100780c */ /* 0x040fe40002781670 */
[----:B------:R-:W-:Y:S02]  /*c170*/  ISETP.GT.AND P1, PT, R184, 0x31, !P1 ;  /* 0x00000031b800780c */ /* 0x000fe40004f24270 */
[C---:B------:R-:W-:Y:S02]  /*c180*/  ISETP.LT.OR P5, PT, R193.reuse, 0x59, P5 ;  /* 0x00000059c100780c */ /* 0x040fe40002fa1670 */
[----:B------:R-:W-:-:S02]  /*c190*/  ISETP.LT.OR P1, PT, R193, 0x32, P1 ;  /* 0x00000032c100780c */ /* 0x000fc40000f21670 */
[----:B------:R-:W-:Y:S02]  /*c1a0*/  FSEL R198, R174, -INF , !P4 ;  /* 0xff800000aec67808 */ /* 0x000fe40006000000 */
[----:B------:R-:W-:Y:S02]  /*c1b0*/  FSEL R166, R166, -INF , !P1 ;  /* 0xff800000a6a67808 */ /* 0x000fe40004800000 */
[----:B------:R-:W-:Y:S02]  /*c1c0*/  LOP3.LUT P1, RZ, R2, 0x200, RZ, 0xc0, !PT ;  /* 0x0000020002ff7812 */ /* 0x000fe4000782c0ff */
[----:B0-----:R-:W-:Y:S02]  /*c1d0*/  FMNMX.FTZ R7, R194, R7, !PT ;  /* 0x00000007c2077209 */ /* 0x001fe40007810000 */
        /* <DEDUP_REMOVED lines=49> */
[----:B------:R-:W-:Y:S01]  /*c4f0*/  FFMA.FTZ R152, R152, UR7, -R212 ;  /* 0x0000000798987c23 */ /* 0x000fe200080108d4 */
[----:B------:R-:W-:Y:S01]  /*c500*/  MUFU.EX2 R14, R14 ;  /* 0x0000000e000e7308 */ /* 0x000fe20000000800 */
[----:B------:R-:W-:Y:S01]  /*c510*/  FADD.FTZ R189, -R189, R10 ;  /* 0x0000000abdbd7221 */ /* 0x000fe20000010100 */
[----:B------:R-:W-:Y:S01]  /*c520*/  FMNMX.FTZ R6, R160, R195, !PT ;  /* 0x000000c3a0067209 */ /* 0x000fe20007810000 */
[--C-:B------:R-:W-:Y:S01]  /*c530*/  FFMA.FTZ R203, R203, UR7, -R212.reuse ;  /* 0x00000007cbcb7c23 */ /* 0x100fe200080108d4 */
[--C-:B------:R-:W-:Y:S01]  /*c540*/  FFMA.FTZ R202, R202, UR7, -R212.reuse ;  /* 0x00000007caca7c23 */ /* 0x100fe200080108d4 */
[----:B------:R-:W-:Y:S01]  /*c550*/  FMUL.FTZ R10, R189, UR7 ;  /* 0x00000007bd0a7c20 */ /* 0x000fe20008410000 */
[----:B------:R-:W-:Y:S01]  /*c560*/  FMNMX.FTZ R195, R161, R6, !PT ;  /* 0x00000006a1c37209 */ /* 0x000fe20007810000 */
[--C-:B------:R-:W-:Y:S01]  /*c570*/  FFMA.FTZ R196, R211, UR7, -R212.reuse ;  /* 0x00000007d3c47c23 */ /* 0x100fe200080108d4 */
[----:B------:R-:W-:Y:S01]  /*c580*/  MUFU.EX2 R21, R21 ;  /* 0x0000001500157308 */ /* 0x000fe20000000800 */
[--C-:B------:R-:W-:Y:S01]  /*c590*/  FFMA.FTZ R210, R210, UR7, -R212.reuse ;  /* 0x00000007d2d27c23 */ /* 0x100fe200080108d4 */
[----:B------:R-:W-:Y:S01]  /*c5a0*/  FMNMX.FTZ R6, R162, R195, !PT ;  /* 0x000000c3a2067209 */ /* 0x000fe20007810000 */
[--C-:B------:R-:W-:Y:S01]  /*c5b0*/  FFMA.FTZ R187, R187, UR7, -R212.reuse ;  /* 0x00000007bbbb7c23 */ /* 0x100fe200080108d4 */
[----:B------:R-:W-:-:S02]  /*c5c0*/  FFMA.FTZ R185, R185, UR7, -R212 ;  /* 0x00000007b9b97c23 */ /* 0x000fc400080108d4 */
[----:B------:R-:W-:Y:S02]  /*c5d0*/  FMNMX.FTZ R197, R163, R6, !PT ;  /* 0x00000006a3c57209 */ /* 0x000fe40007810000 */
[----:B------:R0:W-:Y:S02]  /*c5e0*/  MUFU.EX2 R195, R200 ;  /* 0x000000c800c37308 */ /* 0x0001e40000000800 */
[----:B------:R-:W-:-:S04]  /*c5f0*/  FMNMX.FTZ R6, R164, R197, !PT ;  /* 0x000000c5a4067209 */ /* 0x000fc80007810000 */
[----:B------:R-:W-:Y:S02]  /*c600*/  FMNMX.FTZ R197, R165, R6, !PT ;  /* 0x00000006a5c57209 */ /* 0x000fe40007810000 */
[----:B------:R-:W1:Y:S01]  /*c610*/  MUFU.EX2 R10, R10 ;  /* 0x0000000a000a7308 */ /* 0x000e620000000800 */
[----:B0-----:R-:W-:Y:S01]  /*c620*/  FSEL R200, R177, -INF , !P2 ;  /* 0xff800000b1c87808 */ /* 0x001fe20005000000 */
[--C-:B------:R-:W-:Y:S01]  /*c630*/  FFMA.FTZ R177, R182, UR7, -R212.reuse ;  /* 0x00000007b6b17c23 */ /* 0x100fe200080108d4 */
[----:B------:R-:W-:Y:S01]  /*c640*/  FMNMX.FTZ R6, R166, R197, !PT ;  /* 0x000000c5a6067209 */ /* 0x000fe20007810000 */
[----:B------:R-:W-:-:S03]  /*c650*/  FFMA.FTZ R182, R191, UR7, -R212 ;  /* 0x00000007bfb67c23 */ /* 0x000fc600080108d4 */
[----:B------:R-:W-:Y:S01]  /*c660*/  FMNMX.FTZ R199, R167, R6, !PT ;  /* 0x00000006a7c77209 */ /* 0x000fe20007810000 */
[----:B------:R-:W0:Y:S03]  /*c670*/  MUFU.EX2 R152, R152 ;  /* 0x0000009800987308 */ /* 0x000e260000000800 */
[----:B------:R-:W-:-:S04]  /*c680*/  FMNMX.FTZ R6, R168, R199, !PT ;  /* 0x000000c7a8067209 */ /* 0x000fc80007810000 */
[----:B------:R-:W-:Y:S01]  /*c690*/  FMNMX.FTZ R199, R169, R6, !PT ;  /* 0x00000006a9c77209 */ /* 0x000fe20007810000 */
[----:B------:R-:W2:Y:S01]  /*c6a0*/  MUFU.EX2 R155, R194 ;  /* 0x000000c2009b7308 */ /* 0x000ea20000000800 */
[----:B-1----:R-:W-:Y:S01]  /*c6b0*/  FFMA.FTZ R189, R10, R4, R21 ;  /* 0x000000040abd7223 */ /* 0x002fe20000010015 */
[-C--:B------:R-:W-:Y:S01]  /*c6c0*/  FMUL.FTZ R24, R24, R10.reuse ;  /* 0x0000000a18187220 */ /* 0x080fe20000410000 */
[----:B------:R-:W-:Y:S01]  /*c6d0*/  FMNMX.FTZ R6, R170, R199, !PT ;  /* 0x000000c7aa067209 */ /* 0x000fe20007810000 */
[-C--:B------:R-:W-:Y:S01]  /*c6e0*/  FMUL.FTZ R25, R25, R10.reuse ;  /* 0x0000000a19197220 */ /* 0x080fe20000410000 */
[-C--:B------:R-:W-:Y:S01]  /*c6f0*/  FMUL.FTZ R28, R28, R10.reuse ;  /* 0x0000000a1c1c7220 */ /* 0x080fe20000410000 */
[----:B------:R-:W-:Y:S01]  /*c700*/  FMUL.FTZ R29, R29, R10 ;  /* 0x0000000a1d1d7220 */ /* 0x000fe20000410000 */
[----:B------:R-:W-:Y:S01]  /*c710*/  FMNMX.FTZ R201, R171, R6, !PT ;  /* 0x00000006abc97209 */ /* 0x000fe20007810000 */
[----:B------:R-:W1:Y:S01]  /*c720*/  MUFU.EX2 R156, R156 ;  /* 0x0000009c009c7308 */ /* 0x000e620000000800 */
[C---:B0-----:R-:W-:Y:S01]  /*c730*/  FADD.FTZ R189, R152.reuse, R189 ;  /* 0x000000bd98bd7221 */ /* 0x041fe20000010000 */
[----:B------:R-:W-:Y:S01]  /*c740*/  F2FP.BF16.F32.PACK_AB R152, R152, R21 ;  /* 0x000000159898723e */ /* 0x000fe200000010ff */
[-C--:B------:R-:W-:Y:S01]  /*c750*/  FMUL.FTZ R32, R32, R10.reuse ;  /* 0x0000000a20207220 */ /* 0x080fe20000410000 */
[----:B------:R-:W-:Y:S01]  /*c760*/  FMNMX.FTZ R201, R172, R201, !PT ;  /* 0x000000c9acc97209 */ /* 0x000fe20007810000 */
[----:B------:R-:W-:Y:S01]  /*c770*/  FADD.FTZ R4, R14, R189 ;  /* 0x000000bd0e047221 */ /* 0x000fe20000010000 */
[-C--:B------:R-:W-:Y:S01]  /*c780*/  FMUL.FTZ R33, R33, R10.reuse ;  /* 0x0000000a21217220 */ /* 0x080fe20000410000 */
[-C--:B------:R-:W-:Y:S01]  /*c790*/  FMUL.FTZ R36, R36, R10.reuse ;  /* 0x0000000a24247220 */ /* 0x080fe20000410000 */
[----:B------:R-:W-:Y:S01]  /*c7a0*/  FMNMX.FTZ R201, R184, R201, !PT ;  /* 0x000000c9b8c97209 */ /* 0x000fe20007810000 */
[----:B------:R0:W-:Y:S01]  /*c7b0*/  MUFU.EX2 R194, R203 ;  /* 0x000000cb00c27308 */ /* 0x0001e20000000800 */
[-C--:B------:R-:W-:Y:S01]  /*c7c0*/  FMUL.FTZ R37, R37, R10.reuse ;  /* 0x0000000a25257220 */ /* 0x080fe20000410000 */
[-C--:B------:R-:W-:Y:S01]  /*c7d0*/  FMUL.FTZ R40, R40, R10.reuse ;  /* 0x0000000a28287220 */ /* 0x080fe20000410000 */
[----:B------:R-:W-:Y:S01]  /*c7e0*/  FMNMX.FTZ R6, R198, R201, !PT ;  /* 0x000000c9c6067209 */ /* 0x000fe20007810000 */
[--C-:B------:R-:W-:Y:S01]  /*c7f0*/  FFMA.FTZ R201, R180, UR7, -R212.reuse ;  /* 0x00000007b4c97c23 */ /* 0x100fe200080108d4 */
[--C-:B------:R-:W-:Y:S01]  /*c800*/  FFMA.FTZ R180, R192, UR7, -R212.reuse ;  /* 0x00000007c0b47c23 */ /* 0x100fe200080108d4 */
[----:B------:R-:W-:Y:S01]  /*c810*/  FMUL.FTZ R41, R41, R10 ;  /* 0x0000000a29297220 */ /* 0x000fe20000410000 */
[----:B------:R-:W-:Y:S01]  /*c820*/  FMNMX.FTZ R175, R193, R6, !PT ;  /* 0x00000006c1af7209 */ /* 0x000fe20007810000 */
[----:B------:R-:W-:Y:S01]  /*c830*/  MUFU.EX2 R197, R202 ;  /* 0x000000ca00c57308 */ /* 0x000fe20000000800 */
[-C--:B------:R-:W-:Y:S01]  /*c840*/  FMUL.FTZ R44, R44, R10.reuse ;  /* 0x0000000a2c2c7220 */ /* 0x080fe20000410000 */
[-C--:B------:R-:W-:Y:S01]  /*c850*/  FMUL.FTZ R45, R45, R10.reuse ;  /* 0x0000000a2d2d7220 */ /* 0x080fe20000410000 */
[----:B------:R-:W-:Y:S01]  /*c860*/  FMNMX.FTZ R6, R200, R175, !PT ;  /* 0x000000afc8067209 */ /* 0x000fe20007810000 */
[-C--:B------:R-:W-:Y:S01]  /*c870*/  FMUL.FTZ R48, R48, R10.reuse ;  /* 0x0000000a30307220 */ /* 0x080fe20000410000 */
[-C--:B------:R-:W-:Y:S01]  /*c880*/  FMUL.FTZ R49, R49, R10.reuse ;  /* 0x0000000a31317220 */ /* 0x080fe20000410000 */
[-C--:B------:R-:W-:Y:S01]  /*c890*/  FMUL.FTZ R52, R52, R10.reuse ;  /* 0x0000000a34347220 */ /* 0x080fe20000410000 */
[-C--:B------:R-:W-:Y:S01]  /*c8a0*/  FMUL.FTZ R53, R53, R10.reuse ;  /* 0x0000000a35357220 */ /* 0x080fe20000410000 */
[----:B------:R-:W3:Y:S01]  /*c8b0*/  SHFL.BFLY PT, R181, R6, 0x2, 0x1f ;  /* 0x0c401f0006b57f89 */ /* 0x000ee200000e0000 */
        /* <DEDUP_REMOVED lines=23> */
[----:B---3--:R-:W-:Y:S01]  /*ca30*/  FMNMX.FTZ R191, R6, R181, !PT ;  /* 0x000000b506bf7209 */ /* 0x008fe20007810000 */
[--C-:B------:R-:W-:Y:S01]  /*ca40*/  FFMA.FTZ R181, R190, UR7, -R212.reuse ;  /* 0x00000007beb57c23 */ /* 0x100fe200080108d4 */
[----:B------:R-:W-:Y:S01]  /*ca50*/  FFMA.FTZ R190, R183, UR7, -R212 ;  /* 0x00000007b7be7c23 */ /* 0x000fe200080108d4 */
[----:B------:R-:W-:Y:S01]  /*ca60*/  MUFU.EX2 R174, R174 ;  /* 0x000000ae00ae7308 */ /* 0x000fe20000000800 */
[-C--:B------:R-:W-:Y:S01]  /*ca70*/  FMUL.FTZ R96, R96, R10.reuse ;  /* 0x0000000a60607220 */ /* 0x080fe20000410000 */
[----:B------:R-:W3:Y:S01]  /*ca80*/  SHFL.BFLY PT, R6, R191, 0x1, 0x1f ;  /* 0x0c201f00bf067f89 */ /* 0x000ee200000e0000 */
        /* <DEDUP_REMOVED lines=32> */
[-C--:B------:R-:W-:Y:S01]  /*cc90*/  FMUL.FTZ R148, R148, R10.reuse ;  /* 0x0000000a94947220 */ /* 0x080fe20000410000 */
[----:B------:R-:W-:Y:S01]  /*cca0*/  FSEL R191, R191, RZ, P1 ;  /* 0x000000ffbfbf7208 */ /* 0x000fe20000800000 */
[----:B------:R-:W-:-:S03]  /*ccb0*/  FMUL.FTZ R149, R149, R10 ;  /* 0x0000000a95957220 */ /* 0x000fc60000410000 */
[----:B------:R-:W-:Y:S01]  /*ccc0*/  MUFU.EX2 R179, R179 ;  /* 0x000000b300b37308 */ /* 0x000fe20000000800 */
[--C-:B------:R-:W-:Y:S01]  /*ccd0*/  FFMA.FTZ R183, R20, UR7, -R191.reuse ;  /* 0x0000000714b77c23 */ /* 0x100fe200080108bf */
[--C-:B------:R-:W-:Y:S01]  /*cce0*/  FFMA.FTZ R20, R153, UR7, -R191.reuse ;  /* 0x0000000799147c23 */ /* 0x100fe200080108bf */
[----:B--2---:R-:W-:Y:S01]  /*ccf0*/  FADD.FTZ R153, R155, R4 ;  /* 0x000000049b997221 */ /* 0x004fe20000010000 */
[--C-:B------:R-:W-:Y:S01]  /*cd00*/  FFMA.FTZ R189, R154, UR7, -R191.reuse ;  /* 0x000000079abd7c23 */ /* 0x100fe200080108bf */
[--C-:B------:R-:W-:Y:S01]  /*cd10*/  FFMA.FTZ R211, R163, UR7, -R191.reuse ;  /* 0x00000007a3d37c23 */ /* 0x100fe200080108bf */
[----:B0-----:R-:W-:Y:S01]  /*cd20*/  FFMA.FTZ R203, R166, UR7, -R191 ;  /* 0x00000007a6cb7c23 */ /* 0x001fe200080108bf */
[----:B-1----:R-:W-:Y:S01]  /*cd30*/  FADD.FTZ R4, R156, R153 ;  /* 0x000000999c047221 */ /* 0x002fe20000010000 */
[----:B------:R-:W0:Y:S01]  /*cd40*/  MUFU.EX2 R182, R182 ;  /* 0x000000b600b67308 */ /* 0x000e220000000800 */
[----:B---3--:R-:W-:Y:S01]  /*cd50*/  F2FP.BF16.F32.PACK_AB R166, R180, R177 ;  /* 0x000000b1b4a6723e */ /* 0x008fe200000010ff */
        /* <DEDUP_REMOVED lines=14> */
[----:B------:R-:W-:Y:S01]  /*ce40*/  FSEL R153, R6, RZ, P1 ;  /* 0x000000ff06997208 */ /* 0x000fe20000800000 */
[----:B------:R-:W2:Y:S01]  /*ce50*/  MUFU.EX2 R186, R186 ;  /* 0x000000ba00ba7308 */ /* 0x000ea20000000800 */
[--C-:B------:R-:W-:Y:S01]  /*ce60*/  FFMA.FTZ R169, R169, UR7, -R191.reuse ;  /* 0x00000007a9a97c23 */ /* 0x100fe200080108bf */
[----:B------:R-:W-:Y:S01]  /*ce70*/  FADD.FTZ R4, R199, R4 ;  /* 0x00000004c7047221 */ /* 0x000fe20000010000 */
[--C-:B------:R-:W-:Y:S01]  /*ce80*/  FFMA.FTZ R171, R171, UR7, -R191.reuse ;  /* 0x00000007abab7c23 */ /* 0x100fe200080108bf */
[--C-:B------:R-:W-:Y:S01]  /*ce90*/  FFMA.FTZ R198, R198, UR7, -R191.reuse ;  /* 0x00000007c6c67c23 */ /* 0x100fe200080108bf */
[--C-:B------:R-:W-:Y:S01]  /*cea0*/  FFMA.FTZ R193, R193, UR7, -R191.reuse ;  /* 0x00000007c1c17c23 */ /* 0x100fe200080108bf */
[----:B------:R-:W-:Y:S01]  /*ceb0*/  FADD.FTZ R201, R173, R4 ;  /* 0x00000004adc97221 */ /* 0x000fe20000010000 */
[----:B------:R-:W-:Y:S01]  /*cec0*/  FADD.FTZ R4, -R153, R12 ;  /* 0x0000000c99047221 */ /* 0x000fe20000010100 */
[----:B------:R-:W-:Y:S01]  /*ced0*/  MUFU.EX2 R192, R192 ;  /* 0x000000c000c07308 */ /* 0x000fe20000000800 */
[----:B------:R-:W-:Y:S01]  /*cee0*/  FFMA.FTZ R12, R160, UR7, -R191 ;  /* 0x00000007a00c7c23 */ /* 0x000fe200080108bf */
[----:B------:R-:W-:Y:S01]  /*cef0*/  FADD.FTZ R154, R174, R201 ;  /* 0x000000c9ae9a7221 */ /* 0x000fe20000010000 */
[--C-:B------:R-:W-:Y:S01]  /*cf00*/  FFMA.FTZ R201, R165, UR7, -R191.reuse ;  /* 0x00000007a5c97c23 */ /* 0x100fe200080108bf */
[----:B------:R-:W-:Y:S01]  /*cf10*/  FFMA.FTZ R165, R172, UR7, -R191 ;  /* 0x00000007aca57c23 */ /* 0x000fe200080108bf */
[----:B------:R-:W-:Y:S01]  /*cf20*/  F2FP.BF16.F32.PACK_AB R156, R195, R156 ;  /* 0x0000009cc39c723e */ /* 0x000fe200000010ff */
[----:B------:R-:W-:Y:S01]  /*cf30*/  FADD.FTZ R153, R175, R154 ;  /* 0x0000009aaf997221 */ /* 0x000fe20000010000 */
[----:B------:R-:W-:Y:S01]  /*cf40*/  F2FP.BF16.F32.PACK_AB R158, R197, R194 ;  /* 0x000000c2c59e723e */ /* 0x000fe200000010ff */
[----:B------:R-:W3:Y:S01]  /*cf50*/  MUFU.EX2 R187, R187 ;  /* 0x000000bb00bb7308 */ /* 0x000ee20000000800 */
[----:B------:R-:W-:Y:S01]  /*cf60*/  F2FP.BF16.F32.PACK_AB R160, R199, R196 ;  /* 0x000000c4c7a0723e */ /* 0x000fe200000010ff */
[----:B------:R-:W-:Y:S01]  /*cf70*/  FADD.FTZ R154, R178, R153 ;  /* 0x00000099b29a7221 */ /* 0x000fe20000010000 */
[----:B------:R-:W-:Y:S01]  /*cf80*/  FFMA.FTZ R153, R168, UR7, -R191 ;  /* 0x00000007a8997c23 */ /* 0x000fe200080108bf */
[----:B0-----:R-:W-:-:S02]  /*cf90*/  F2FP.BF16.F32.PACK_AB R168, R182, R179 ;  /* 0x000000b3b6a8723e */ /* 0x001fc400000010ff */
[----:B------:R-:W-:Y:S01]  /*cfa0*/  FADD.FTZ R163, R177, R154 ;  /* 0x0000009ab1a37221 */ /* 0x000fe20000010000 */
[----:B------:R-:W-:Y:S01]  /*cfb0*/  FMUL.FTZ R177, R4, UR7 ;  /* 0x0000000704b17c20 */ /* 0x000fe20008410000 */
[----:B------:R-:W-:Y:S02]  /*cfc0*/  MUFU.EX2 R183, R183 ;  /* 0x000000b700b77308 */ /* 0x000fe40000000800 */
[----:B------:R-:W-:Y:S01]  /*cfd0*/  FADD.FTZ R154, R180, R163 ;  /* 0x000000a3b49a7221 */ /* 0x000fe20000010000 */
[--C-:B------:R-:W-:Y:S01]  /*cfe0*/  FFMA.FTZ R163, R170, UR7, -R191.reuse ;  /* 0x00000007aaa37c23 */ /* 0x100fe200080108bf */
[----:B------:R-:W-:Y:S02]  /*cff0*/  FFMA.FTZ R191, R200, UR7, -R191 ;  /* 0x00000007c8bf7c23 */ /* 0x000fe400080108bf */
[----:B------:R-:W-:Y:S02]  /*d000*/  FADD.FTZ R213, R179, R154 ;  /* 0x0000009ab3d57221 */ /* 0x000fe40000010000 */
[----:B------:R-:W0:Y:S02]  /*d010*/  MUFU.EX2 R177, R177 ;  /* 0x000000b100b17308 */ /* 0x000e240000000800 */
[----:B------:R-:W-:-:S04]  /*d020*/  FADD.FTZ R154, R182, R213 ;  /* 0x000000d5b69a7221 */ /* 0x000fc80000010000 */
[----:B-1----:R-:W-:Y:S01]  /*d030*/  FADD.FTZ R213, R181, R154 ;  /* 0x0000009ab5d57221 */ /* 0x002fe20000010000 */
[----:B------:R-:W-:Y:S01]  /*d040*/  F2FP.BF16.F32.PACK_AB R154, R155, R14 ;  /* 0x0000000e9b9a723e */ /* 0x000fe200000010ff */
[----:B------:R-:W1:Y:S02]  /*d050*/  MUFU.EX2 R188, R188 ;  /* 0x000000bc00bc7308 */ /* 0x000e640000000800 */
[----:B--2---:R-:W-:-:S04]  /*d060*/  FADD.FTZ R164, R186, R213 ;  /* 0x000000d5baa47221 */ /* 0x004fc80000010000 */
[----:B---3--:R-:W-:Y:S01]  /*d070*/  FADD.FTZ R155, R187, R164 ;  /* 0x000000a4bb9b7221 */ /* 0x008fe20000010000 */
[----:B------:R-:W-:Y:S01]  /*d080*/  F2FP.BF16.F32.PACK_AB R164, R178, R175 ;  /* 0x000000afb2a4723e */ /* 0x000fe200000010ff */
[----:B------:R-:W2:Y:S01]  /*d090*/  MUFU.EX2 R20, R20 ;  /* 0x0000001400147308 */ /* 0x000ea20000000800 */
[----:B0-----:R-:W-:Y:S01]  /*d0a0*/  FFMA.FTZ R180, R177, R3, R192 ;  /* 0x00000003b1b47223 */ /* 0x001fe200000100c0 */
[-C--:B------:R-:W-:Y:S01]  /*d0b0*/  FMUL.FTZ R26, R26, R177.reuse ;  /* 0x000000b11a1a7220 */ /* 0x080fe20000410000 */
[-C--:B------:R-:W-:Y:S01]  /*d0c0*/  FMUL.FTZ R27, R27, R177.reuse ;  /* 0x000000b11b1b7220 */ /* 0x080fe20000410000 */
[-C--:B------:R-:W-:Y:S01]  /*d0d0*/  FMUL.FTZ R30, R30, R177.reuse ;  /* 0x000000b11e1e7220 */ /* 0x080fe20000410000 */
[----:B------:R-:W-:Y:S01]  /*d0e0*/  FADD.FTZ R3, R183, R180 ;  /* 0x000000b4b7037221 */ /* 0x000fe20000010000 */
[-C--:B------:R-:W-:Y:S01]  /*d0f0*/  FMUL.FTZ R31, R31, R177.reuse ;  /* 0x000000b11f1f7220 */ /* 0x080fe20000410000 */
[----:B------:R-:W-:Y:S01]  /*d100*/  FMUL.FTZ R34, R34, R177 ;  /* 0x000000b122227220 */ /* 0x000fe20000410000 */
[----:B------:R-:W0:Y:S01]  /*d110*/  MUFU.EX2 R185, R185 ;  /* 0x000000b900b97308 */ /* 0x000e220000000800 */
        /* <DEDUP_REMOVED lines=50> */
[----:B------:R-:W-:Y:S01]  /*d440*/  FMUL.FTZ R103, R103, R177 ;  /* 0x000000b167677220 */ /* 0x000fe20000410000 */
[----:B------:R-:W-:Y:S01]  /*d450*/  F2FP.BF16.F32.PACK_AB R157, R202, R157 ;  /* 0x0000009dca9d723e */ /* 0x000fe200000010ff */
        /* <DEDUP_REMOVED lines=21> */
[----:B------:R-:W-:Y:S01]  /*d5b0*/  FMUL.FTZ R139, R139, R177 ;  /* 0x000000b18b8b7220 */ /* 0x000fe20000410000 */
[----:B------:R-:W-:Y:S01]  /*d5c0*/  F2FP.BF16.F32.PACK_AB R174, R190, R185 ;  /* 0x000000b9beae723e */ /* 0x000fe200000010ff */
[-C--:B------:R-:W-:Y:S01]  /*d5d0*/  FMUL.FTZ R142, R142, R177.reuse ;  /* 0x000000b18e8e7220 */ /* 0x080fe20000410000 */
[-C--:B------:R-:W-:Y:S01]  /*d5e0*/  FMUL.FTZ R143, R143, R177.reuse ;  /* 0x000000b18f8f7220 */ /* 0x080fe20000410000 */
[-C--:B------:R-:W-:Y:S01]  /*d5f0*/  FMUL.FTZ R146, R146, R177.reuse ;  /* 0x000000b192927220 */ /* 0x080fe20000410000 */
[-C--:B------:R-:W-:Y:S01]  /*d600*/  FMUL.FTZ R147, R147, R177.reuse ;  /* 0x000000b193937220 */ /* 0x080fe20000410000 */
[----:B------:R2:W-:Y:S01]  /*d610*/  MUFU.EX2 R3, R153 ;  /* 0x0000009900037308 */ /* 0x0005e20000000800 */
[-C--:B------:R-:W-:Y:S01]  /*d620*/  FMUL.FTZ R150, R150, R177.reuse ;  /* 0x000000b196967220 */ /* 0x080fe20000410000 */
[----:B------:R-:W-:-:S06]  /*d630*/  FMUL.FTZ R151, R151, R177 ;  /* 0x000000b197977220 */ /* 0x000fcc0000410000 */
[----:B------:R-:W3:Y:S01]  /*d640*/  MUFU.EX2 R21, R212 ;  /* 0x000000d400157308 */ /* 0x000ee20000000800 */
[----:B--2---:R-:W-:Y:S01]  /*d650*/  FADD.FTZ R153, R159, R180 ;  /* 0x000000b49f997221 */ /* 0x004fe20000010000 */
[----:B0-----:R-:W-:-:S03]  /*d660*/  F2FP.BF16.F32.PACK_AB R159, R12, R159 ;  /* 0x0000009f0c9f723e */ /* 0x001fc600000010ff */
[----:B------:R-:W-:-:S03]  /*d670*/  FADD.FTZ R182, R12, R153 ;  /* 0x000000990cb67221 */ /* 0x000fc60000010000 */
[----:B------:R-:W0:Y:S01]  /*d680*/  MUFU.EX2 R201, R201 ;  /* 0x000000c900c97308 */ /* 0x000e220000000800 */
[----:B-1----:R-:W-:Y:S01]  /*d690*/  FADD.FTZ R153, R161, R182 ;  /* 0x000000b6a1997221 */ /* 0x002fe20000010000 */
[----:B----4-:R-:W-:-:S03]  /*d6a0*/  F2FP.BF16.F32.PACK_AB R161, R184, R161 ;  /* 0x000000a1b8a1723e */ /* 0x010fc600000010ff */
[----:B------:R-:W-:-:S03]  /*d6b0*/  FADD.FTZ R153, R184, R153 ;  /* 0x00000099b8997221 */ /* 0x000fc60000010000 */
[----:B------:R-:W1:Y:S01]  /*d6c0*/  MUFU.EX2 R178, R203 ;  /* 0x000000cb00b27308 */ /* 0x000e620000000800 */
[----:B-----5:R-:W-:-:S04]  /*d6d0*/  FADD.FTZ R186, R14, R153 ;  /* 0x000000990eba7221 */ /* 0x020fc80000010000 */
[----:B---3--:R-:W-:-:S03]  /*d6e0*/  FADD.FTZ R186, R21, R186 ;  /* 0x000000ba15ba7221 */ /* 0x008fc60000010000 */
[----:B------:R-:W2:Y:S01]  /*d6f0*/  MUFU.EX2 R210, R210 ;  /* 0x000000d200d27308 */ /* 0x000ea20000000800 */
[----:B0-----:R-:W-:-:S07]  /*d700*/  FADD.FTZ R153, R201, R186 ;  /* 0x000000bac9997221 */ /* 0x001fce0000010000 */
[----:B------:R-:W0:Y:S01]  /*d710*/  MUFU.EX2 R169, R169 ;  /* 0x000000a900a97308 */ /* 0x000e220000000800 */
[----:B-1----:R-:W-:-:S07]  /*d720*/  FADD.FTZ R153, R178, R153 ;  /* 0x00000099b2997221 */ /* 0x002fce0000010000 */
[----:B------:R-:W1:Y:S01]  /*d730*/  MUFU.EX2 R180, R163 ;  /* 0x000000a300b47308 */ /* 0x000e620000000800 */
[----:B--2---:R-:W-:-:S04]  /*d740*/  FADD.FTZ R186, R210, R153 ;  /* 0x00000099d2ba7221 */ /* 0x004fc80000010000 */
[----:B------:R-:W-:-:S03]  /*d750*/  FADD.FTZ R186, R3, R186 ;  /* 0x000000ba03ba7221 */ /* 0x000fc60000010000 */
[----:B------:R-:W2:Y:S01]  /*d760*/  MUFU.EX2 R171, R171 ;  /* 0x000000ab00ab7308 */ /* 0x000ea20000000800 */
[----:B0-----:R-:W-:-:S07]  /*d770*/  FADD.FTZ R153, R169, R186 ;  /* 0x000000baa9997221 */ /* 0x001fce0000010000 */
[----:B------:R0:W3:Y:S01]  /*d780*/  MUFU.EX2 R182, R165 ;  /* 0x000000a500b67308 */ /* 0x0000e20000000800 */
[C---:B-1----:R-:W-:Y:S01]  /*d790*/  FADD.FTZ R186, R180.reuse, R153 ;  /* 0x00000099b4ba7221 */ /* 0x042fe20000010000 */
[----:B------:R-:W-:-:S06]  /*d7a0*/  F2FP.BF16.F32.PACK_AB R169, R180, R169 ;  /* 0x000000a9b4a9723e */ /* 0x000fcc00000010ff */
[----:B------:R1:W4:Y:S01]  /*d7b0*/  MUFU.EX2 R173, R167 ;  /* 0x000000a700ad7308 */ /* 0x0003220000000800 */
[----:B--2---:R-:W-:Y:S01]  /*d7c0*/  FADD.FTZ R153, R171, R186 ;  /* 0x000000baab997221 */ /* 0x004fe20000010000 */
[----:B0-----:R-:W-:-:S06]  /*d7d0*/  F2FP.BF16.F32.PACK_AB R165, R178, R201 ;  /* 0x000000c9b2a5723e */ /* 0x001fcc00000010ff */
[----:B------:R-:W0:Y:S01]  /*d7e0*/  MUFU.EX2 R198, R198 ;  /* 0x000000c600c67308 */ /* 0x000e220000000800 */
[C---:B---3--:R-:W-:Y:S01]  /*d7f0*/  FADD.FTZ R188, R182.reuse, R153 ;  /* 0x00000099b6bc7221 */ /* 0x048fe20000010000 */
[----:B-1----:R-:W-:Y:S02]  /*d800*/  F2FP.BF16.F32.PACK_AB R167, R3, R210 ;  /* 0x000000d203a7723e */ /* 0x002fe400000010ff */
[----:B------:R-:W-:Y:S02]  /*d810*/  F2FP.BF16.F32.PACK_AB R153, R183, R192 ;  /* 0x000000c0b799723e */ /* 0x000fe400000010ff */
[----:B------:R-:W-:Y:S02]  /*d820*/  F2FP.BF16.F32.PACK_AB R171, R182, R171 ;  /* 0x000000abb6ab723e */ /* 0x000fe400000010ff */
[----:B------:R-:W1:Y:S01]  /*d830*/  MUFU.EX2 R175, R193 ;  /* 0x000000c100af7308 */ /* 0x000e620000000800 */
[----:B----4-:R-:W-:-:S07]  /*d840*/  FADD.FTZ R163, R173, R188 ;  /* 0x000000bcada37221 */ /* 0x010fce0000010000 */
[----:B------:R-:W2:Y:S01]  /*d850*/  MUFU.EX2 R186, R191 ;  /* 0x000000bf00ba7308 */ /* 0x000ea20000000800 */
[C---:B0-----:R-:W-:Y:S01]  /*d860*/  FADD.FTZ R10, R198.reuse, R163 ;  /* 0x000000a3c60a7221 */ /* 0x041fe20000010000 */
[----:B------:R-:W-:Y:S02]  /*d870*/  F2FP.BF16.F32.PACK_AB R163, R21, R14 ;  /* 0x0000000e15a3723e */ /* 0x000fe400000010ff */
[----:B------:R-:W-:Y:S01]  /*d880*/  F2FP.BF16.F32.PACK_AB R173, R198, R173 ;  /* 0x000000adc6ad723e */ /* 0x000fe200000010ff */
[----:B-1----:R-:W-:-:S04]  /*d890*/  FADD.FTZ R3, R175, R10 ;  /* 0x0000000aaf037221 */ /* 0x002fc80000010000 */
[C---:B--2---:R-:W-:Y:S01]  /*d8a0*/  FADD.FTZ R3, R186.reuse, R3 ;  /* 0x00000003ba037221 */ /* 0x044fe20000010000 */
[----:B------:R-:W-:Y:S01]  /*d8b0*/  F2FP.BF16.F32.PACK_AB R175, R186, R175 ;  /* 0x000000afbaaf723e */ /* 0x000fe200000010ff */
[----:B------:R-:W-:Y:S06]  /*d8c0*/  @!P0 BRA `(.L_x_9027) ;  /* 0x0000000000048947 */ /* 0x000fec0003800000 */
[----:B------:R-:W-:Y:S01]  /*d8d0*/  BPT.TRAP 0x1 ;  /* 0x000000040000795c */ /* 0x000fe20000300000 */
.L_x_9027:
[----:B------:R0:W1:Y:S01]  /*d8e0*/  SYNCS.PHASECHK.TRANS64.TRYWAIT P1, [UR27+0x22850], R9 ;  /* 0x02285009ff0075a7 */ /* 0x000062000802015b */
[----:B------:R-:W-:Y:S05]  /*d8f0*/  @!P0 BRA `(.L_x_9028) ;  /* 0x0000000000048947 */ /* 0x000fea0003800000 */
[----:B------:R-:W-:Y:S01]  /*d900*/  BPT.TRAP 0x1 ;  /* 0x000000040000795c */ /* 0x000fe20000300000 */
.L_x_9028:
[----:B-1----:R-:W-:Y:S05]  /*d910*/  @P1 BRA `(.L_x_9029) ;  /* 0x0000000000081947 */ /* 0x002fea0003800000 */
[----:B------:R-:W1:Y:S02]  /*d920*/  SYNCS.PHASECHK.TRANS64.TRYWAIT P1, [UR27+0x22850], R9 ;  /* 0x02285009ff0075a7 */ /* 0x000e64000802015b */
[----:B-1----:R-:W-:Y:S05]  /*d930*/  @!P1 BRA `(.L_x_9030) ;  /* 0x0000008800609947 */ /* 0x002fea0003800000 */
.L_x_9029:
        /* <DEDUP_REMOVED lines=49> */
.L_x_9014:
[----:B------:R-:W0:Y:S01]  /*dc50*/  SHFL.BFLY PT, R5, R4, 0x2, 0x1f ;  /* 0x0c401f0004057f89 */ /* 0x000e2200000e0000 */
[----:B------:R-:W-:Y:S01]  /*dc60*/  IMAD.MOV.U32 R17, RZ, RZ, RZ ;  /* 0x000000ffff117224 */ /* 0x000fe200078e00ff */
[----:B------:R-:W-:Y:S01]  /*dc70*/  UIADD3 UR37, UR37, 0x1, URZ ;  /* 0x0000000125257890 */ /* 0x000fe2000fffe03f */
[----:B------:R-:W-:Y:S01]  /*dc80*/  IMAD.MOV.U32 R13, RZ, RZ, RZ ;  /* 0x000000ffff0d7224 */ /* 0x000fe200078e00ff */
[----:B------:R-:W1:Y:S01]  /*dc90*/  SHFL.BFLY PT, R10, R3, 0x2, 0x1f ;  /* 0x0c401f00030a7f89 */ /* 0x000e6200000e0000 */
[----:B------:R-:W-:Y:S01]  /*dca0*/  IMAD.U32 R18, RZ, RZ, UR7 ;  /* 0x00000007ff127e24 */ /* 0x000fe2000f8e00ff */
[----:B------:R-:W-:Y:S01]  /*dcb0*/  UISETP.NE.AND UP0, UPT, UR37, 0x2, UPT ;  /* 0x000000022500788c */ /* 0x000fe2000bf05270 */
[----:B------:R-:W-:Y:S01]  /*dcc0*/  IMAD.MOV.U32 R20, RZ, RZ, -0x800000 ;  /* 0xff800000ff147424 */ /* 0x000fe200078e00ff */
[----:B------:R2:W-:Y:S06]  /*dcd0*/  BAR.ARV R8, 0x100 ;  /* 0x000400080000751d */ /* 0x0005ec0000002000 */
[----:B------:R-:W-:-:S02]  /*dce0*/  USEL UR4, URZ, 0x1, UP0 ;  /* 0x000000013f047887 */ /* 0x000fc40008000000 */
[----:B------:R-:W-:Y:S06]  /*dcf0*/  BAR.ARV 0x8, 0x120 ;  /* 0x0204800000007b1d */ /* 0x000fec0000002000 */
[----:B------:R-:W-:Y:S01]  /*dd00*/  PLOP3.LUT P0, PT, PT, PT, PT, 0x8, 0x0 ;  /* 0x000000000000781c */ /* 0x000fe20003f0e170 */
[----:B------:R-:W-:Y:S01]  /*dd10*/  UIADD3 UR41, UR41, 0x1, URZ ;  /* 0x0000000129297890 */ /* 0x000fe2000fffe03f */
[----:B0-----:R-:W-:Y:S01]  /*dd20*/  FADD.FTZ R5, R5, R4 ;  /* 0x0000000405057221 */ /* 0x001fe20000010000 */
[----:B------:R-:W-:Y:S02]  /*dd30*/  USEL UR37, UR37, URZ, UP0 ;  /* 0x0000003f25257287 */ /* 0x000fe40008000000 */
[----:B------:R-:W-:Y:S01]  /*dd40*/  ULOP3.LUT UR40, UR40, UR4, URZ, 0x3c, !UPT ;  /* 0x0000000428287292 */ /* 0x000fe2000f8e3c3f */
[----:B-1----:R-:W-:Y:S01]  /*dd50*/  FADD.FTZ R10, R10, R3 ;  /* 0x000000030a0a7221 */ /* 0x002fe20000010000 */
[----:B------:R-:W0:Y:S04]  /*dd60*/  SHFL.BFLY PT, R0, R5, 0x1, 0x1f ;  /* 0x0c201f0005007f89 */ /* 0x000e2800000e0000 */
[----:B------:R-:W1:Y:S01]  /*dd70*/  SHFL.BFLY PT, R9, R10, 0x1, 0x1f ;  /* 0x0c201f000a097f89 */ /* 0x000e6200000e0000 */
[----:B0-----:R-:W-:Y:S01]  /*dd80*/  FADD.FTZ R152, R5, R0 ;  /* 0x0000000005987221 */ /* 0x001fe20000010000 */
[----:B-1----:R-:W-:-:S04]  /*dd90*/  FADD.FTZ R153, R10, R9 ;  /* 0x000000090a997221 */ /* 0x002fc80000010000 */
[----:B------:R-:W-:Y:S02]  /*dda0*/  FSETP.NE.FTZ.AND P1, PT, R152, RZ, PT ;  /* 0x000000ff9800720b */ /* 0x000fe40003f35000 */
[----:B------:R-:W-:-:S11]  /*ddb0*/  FSETP.NE.FTZ.AND P2, PT, R153, RZ, PT ;  /* 0x000000ff9900720b */ /* 0x000fd60003f55000 */
[----:B------:R-:W0:Y:S01]  /*ddc0*/  @P1 MUFU.RCP R17, R152 ;  /* 0x0000009800111308 */ /* 0x000e220000001000 */
[----:B------:R-:W-:-:S07]  /*ddd0*/  @P1 FMUL.FTZ R18, R18, 0.69314718246459960938 ;  /* 0x3f31721812121820 */ /* 0x000fce0000410000 */
[----:B------:R-:W1:Y:S01]  /*dde0*/  @P2 MUFU.RCP R13, R153 ;  /* 0x00000099000d2308 */ /* 0x000e620000001000 */
        /* <DEDUP_REMOVED lines=64> */
[----:B------:R-:W0:Y:S01]  /*e1f0*/  @P2 MUFU.LG2 R44, R153 ;  /* 0x00000099002c2308 */ /* 0x000e220000000c00 */
[----:B------:R-:W-:-:S02]  /*e200*/  IMAD.U32 R52, RZ, RZ, UR7 ;  /* 0x00000007ff347e24 */ /* 0x000fc4000f8e00ff */
[-C--:B-1----:R-:W-:Y:S01]  /*e210*/  FMUL.FTZ R175, R27, R13.reuse ;  /* 0x0000000d1baf7220 */ /* 0x082fe20000410000 */
[-C--:B------:R-:W-:Y:S01]  /*e220*/  FMUL.FTZ R159, R79, R13.reuse ;  /* 0x0000000d4f9f7220 */ /* 0x080fe20000410000 */
[-C--:B------:R-:W-:Y:S01]  /*e230*/  FMUL.FTZ R161, R75, R13.reuse ;  /* 0x0000000d4ba17220 */ /* 0x080fe20000410000 */
[----:B------:R-:W-:Y:S01]  /*e240*/  @P2 FMUL.FTZ R52, R52, 0.69314718246459960938 ;  /* 0x3f31721834342820 */ /* 0x000fe20000410000 */
[-C--:B------:R-:W-:Y:S01]  /*e250*/  FMUL.FTZ R79, R83, R13.reuse ;  /* 0x0000000d534f7220 */ /* 0x080fe20000410000 */
[----:B------:R-:W-:Y:S01]  /*e260*/  IMAD.MOV.U32 R40, RZ, RZ, -0x800000 ;  /* 0xff800000ff287424 */ /* 0x000fe200078e00ff */
        /* <DEDUP_REMOVED lines=65> */
.L_x_8961:
        /* <DEDUP_REMOVED lines=75> */
[----:B------:R-:W-:Y:S02]  /*eb30*/  LOP3.LUT R44, R95, 0x380, RZ, 0xc0, !PT ;  /* 0x000003805f2c7812 */ /* 0x000fe400078ec0ff */
[----:B------:R-:W-:Y:S02]  /*eb40*/  LOP3.LUT R38, R13, R18, RZ, 0x3c, !PT ;  /* 0x000000120d267212 */ /* 0x000fe400078e3cff */
[----:B------:R-:W-:Y:S02]  /*eb50*/  LOP3.LUT R13, R50, 0x380, RZ, 0xc0, !PT ;  /* 0x00000380320d7812 */ /* 0x000fe400078ec0ff */
        /* <DEDUP_REMOVED lines=10> */
[----:B------:R-:W-:Y:S02]  /*ec00*/  MOV R13, R6 ;  /* 0x00000006000d7202 */ /* 0x000fe40000000f00 */
[----:B------:R-:W-:Y:S02]  /*ec10*/  LOP3.LUT R7, R191, 0x380, RZ, 0xc0, !PT ;  /* 0x00000380bf077812 */ /* 0x000fe400078ec0ff */
[----:B------:R-:W-:Y:S02]  /*ec20*/  LOP3.LUT R62, R18, R185, RZ, 0x3c, !PT ;  /* 0x000000b9123e7212 */ /* 0x000fe400078e3cff */
[----:B------:R-:W-:-:S02]  /*ec30*/  LOP3.LUT R18, R193, 0x380, RZ, 0xc0, !PT ;  /* 0x00000380c1127812 */ /* 0x000fc400078ec0ff */
[----:B------:R-:W-:Y:S02]  /*ec40*/  LOP3.LUT R46, R177, 0x380, RZ, 0xc0, !PT ;  /* 0x00000380b12e7812 */ /* 0x000fe400078ec0ff */
[----:B------:R-:W-:Y:S02]  /*ec50*/  LOP3.LUT R26, R94, 0x380, RZ, 0xc0, !PT ;  /* 0x000003805e1a7812 */ /* 0x000fe400078ec0ff */
[----:B------:R-:W-:Y:S02]  /*ec60*/  F2FP.BF16.F32.PACK_AB R6, R29, R0 ;  /* 0x000000001d06723e */ /* 0x000fe400000010ff */
[----:B------:R-:W-:Y:S02]  /*ec70*/  SHF.R.U64 R0, R7, 0x3, RZ ;  /* 0x0000000307007819 */ /* 0x000fe400000012ff */
[----:B------:R-:W-:Y:S02]  /*ec80*/  SHF.R.U64 R42, R42, 0x3, RZ ;  /* 0x000000032a2a7819 */ /* 0x000fe400000012ff */
[----:B------:R-:W-:Y:S01]  /*ec90*/  F2FP.BF16.F32.PACK_AB R7, R173, R30 ;  /* 0x0000001ead07723e */ /* 0x000fe200000010ff */
[----:B------:R-:W-:Y:S01]  /*eca0*/  BAR.SYNC.DEFER_BLOCKING 0x1, 0x100 ;  /* 0x0044000000007b1d */ /* 0x000fe20000010000 */
[----:B------:R-:W-:-:S02]  /*ecb0*/  SHF.R.U64 R44, R44, 0x3, RZ ;  /* 0x000000032c2c7819 */ /* 0x000fc400000012ff */
[----:B------:R-:W-:Y:S02]  /*ecc0*/  LOP3.LUT R54, R181, 0x380, RZ, 0xc0, !PT ;  /* 0x00000380b5367812 */ /* 0x000fe400078ec0ff */
[----:B------:R-:W-:Y:S02]  /*ecd0*/  SHF.R.U64 R18, R18, 0x3, RZ ;  /* 0x0000000312127819 */ /* 0x000fe400000012ff */
[----:B------:R-:W-:Y:S02]  /*ece0*/  SHF.R.U64 R46, R46, 0x3, RZ ;  /* 0x000000032e2e7819 */ /* 0x000fe400000012ff */
[----:B------:R-:W-:Y:S02]  /*ecf0*/  LOP3.LUT R56, R183, 0x380, RZ, 0xc0, !PT ;  /* 0x00000380b7387812 */ /* 0x000fe400078ec0ff */
[----:B------:R-:W-:Y:S02]  /*ed00*/  SHF.R.U64 R29, R26, 0x3, RZ ;  /* 0x000000031a1d7819 */ /* 0x000fe400000012ff */
[----:B------:R-:W-:-:S02]  /*ed10*/  LOP3.LUT R42, R42, R87, RZ, 0x3c, !PT ;  /* 0x000000572a2a7212 */ /* 0x000fc400078e3cff */
[----:B------:R-:W-:Y:S02]  /*ed20*/  LOP3.LUT R44, R44, R95, RZ, 0x3c, !PT ;  /* 0x0000005f2c2c7212 */ /* 0x000fe400078e3cff */
[----:B------:R-:W-:Y:S02]  /*ed30*/  SHF.R.U64 R54, R54, 0x3, RZ ;  /* 0x0000000336367819 */ /* 0x000fe400000012ff */
[----:B------:R-:W-:Y:S02]  /*ed40*/  LOP3.LUT R64, R187, 0x380, RZ, 0xc0, !PT ;  /* 0x00000380bb407812 */ /* 0x000fe400078ec0ff */
[----:B------:R-:W-:Y:S02]  /*ed50*/  LOP3.LUT R26, R18, R193, RZ, 0x3c, !PT ;  /* 0x000000c1121a7212 */ /* 0x000fe400078e3cff */
[----:B------:R-:W-:Y:S01]  /*ed60*/  LOP3.LUT R46, R46, R177, RZ, 0x3c, !PT ;  /* 0x000000b12e2e7212 */ /* 0x000fe200078e3cff */
[----:B------:R0:W-:Y:S01]  /*ed70*/  STSM.16.M88.4 [R13], R4 ;  /* 0x000000040d007844 */ /* 0x0001e20000000200 */
[----:B------:R-:W-:-:S02]  /*ed80*/  SHF.R.U64 R56, R56, 0x3, RZ ;  /* 0x0000000338387819 */ /* 0x000fc400000012ff */
[----:B------:R-:W-:Y:S02]  /*ed90*/  LOP3.LUT R66, R189, 0x380, RZ, 0xc0, !PT ;  /* 0x00000380bd427812 */ /* 0x000fe400078ec0ff */
[----:B------:R-:W-:Y:S02]  /*eda0*/  LOP3.LUT R30, R29, R94, RZ, 0x3c, !PT ;  /* 0x0000005e1d1e7212 */ /* 0x000fe400078e3cff */
[----:B------:R-:W-:Y:S02]  /*edb0*/  MOV R38, R38 ;  /* 0x0000002600267202 */ /* 0x000fe40000000f00 */
[----:B------:R-:W-:Y:S02]  /*edc0*/  MOV R42, R42 ;  /* 0x0000002a002a7202 */ /* 0x000fe40000000f00 */
[----:B------:R-:W-:Y:S02]  /*edd0*/  LOP3.LUT R54, R54, R181, RZ, 0x3c, !PT ;  /* 0x000000b536367212 */ /* 0x000fe400078e3cff */
[----:B------:R-:W-:-:S02]  /*ede0*/  SHF.R.U64 R64, R64, 0x3, RZ ;  /* 0x0000000340407819 */ /* 0x000fc400000012ff */
[----:B------:R-:W-:Y:S02]  /*edf0*/  MOV R44, R44 ;  /* 0x0000002c002c7202 */ /* 0x000fe40000000f00 */
[----:B0-----:R-:W-:Y:S02]  /*ee00*/  F2FP.BF16.F32.PACK_AB R4, R33, R32 ;  /* 0x000000202104723e */ /* 0x001fe400000010ff */
[----:B------:R-:W-:Y:S02]  /*ee10*/  F2FP.BF16.F32.PACK_AB R5, R171, R158 ;  /* 0x0000009eab05723e */ /* 0x000fe400000010ff */
[----:B------:R-:W-:Y:S02]  /*ee20*/  F2FP.BF16.F32.PACK_AB R6, R37, R36 ;  /* 0x000000242506723e */ /* 0x000fe400000010ff */
[----:B------:R-:W-:Y:S02]  /*ee30*/  F2FP.BF16.F32.PACK_AB R7, R170, R157 ;  /* 0x0000009daa07723e */ /* 0x000fe400000010ff */
[----:B------:R-:W-:-:S02]  /*ee40*/  MOV R32, R26 ;  /* 0x0000001a00207202 */ /* 0x000fc40000000f00 */
[----:B------:R-:W-:Y:S01]  /*ee50*/  F2FP.BF16.F32.PACK_AB R13, R167, R154 ;  /* 0x0000009aa70d723e */ /* 0x000fe200000010ff */
[----:B------:R0:W-:Y:S01]  /*ee60*/  STSM.16.M88.4 [R38], R4 ;  /* 0x0000000426007844 */ /* 0x0001e20000000200 */
[----:B------:R-:W-:Y:S02]  /*ee70*/  LOP3.LUT R56, R56, R183, RZ, 0x3c, !PT ;  /* 0x000000b738387212 */ /* 0x000fe400078e3cff */
[----:B------:R-:W-:Y:S01]  /*ee80*/  SHF.R.U64 R66, R66, 0x3, RZ ;  /* 0x0000000342427819 */ /* 0x000fe200000012ff */
[----:B------:R-:W-:Y:S01]  /*ee90*/  STSM.16.M88.4 [R42], R8 ;  /* 0x000000082a007844 */ /* 0x000fe20000000200 */
[----:B------:R-:W-:Y:S02]  /*eea0*/  MOV R46, R46 ;  /* 0x0000002e002e7202 */ /* 0x000fe40000000f00 */
[----:B------:R-:W-:Y:S01]  /*eeb0*/  MOV R18, R30 ;  /* 0x0000001e00127202 */ /* 0x000fe20000000f00 */
[----:B------:R-:W-:Y:S01]  /*eec0*/  STSM.16.M88.4 [R44], R12 ;  /* 0x0000000c2c007844 */ /* 0x000fe20000000200 */
        /* <DEDUP_REMOVED lines=8> */
[----:B0-----:R-:W-:Y:S01]  /*ef50*/  F2FP.BF16.F32.PACK_AB R4, R73, R72 ;  /* 0x000000484904723e */ /* 0x001fe200000010ff */
[----:B------:R-:W-:Y:S01]  /*ef60*/  STSM.16.M88.4 [R50], R28 ;  /* 0x0000001c32007844 */ /* 0x000fe20000000200 */
[----:B------:R-:W-:Y:S02]  /*ef70*/  F2FP.BF16.F32.PACK_AB R5, R161, R74 ;  /* 0x0000004aa105723e */ /* 0x000fe400000010ff */
[----:B------:R-:W-:Y:S02]  /*ef80*/  F2FP.BF16.F32.PACK_AB R6, R77, R76 ;  /* 0x0000004c4d06723e */ /* 0x000fe400000010ff */
[----:B------:R-:W-:Y:S02]  /*ef90*/  F2FP.BF16.F32.PACK_AB R7, R159, R78 ;  /* 0x0000004e9f07723e */ /* 0x000fe400000010ff */
[----:B------:R-:W-:Y:S02]  /*efa0*/  LOP3.LUT R64, R64, R187, RZ, 0x3c, !PT ;  /* 0x000000bb40407212 */ /* 0x000fe400078e3cff */
[----:B------:R-:W-:Y:S01]  /*efb0*/  MOV R54, R54 ;  /* 0x0000003600367202 */ /* 0x000fe20000000f00 */
[----:B------:R0:W-:Y:S01]  /*efc0*/  STSM.16.M88.4 [R52], R4 ;  /* 0x0000000434007844 */ /* 0x0001e20000000200 */
[----:B------:R-:W-:-:S02]  /*efd0*/  LOP3.LUT R66, R66, R189, RZ, 0x3c, !PT ;  /* 0x000000bd42427212 */ /* 0x000fc400078e3cff */
[----:B------:R-:W-:Y:S01]  /*efe0*/  MOV R56, R56 ;  /* 0x0000003800387202 */ /* 0x000fe20000000f00 */
[----:B------:R1:W-:Y:S01]  /*eff0*/  STSM.16.M88.4 [R54], R80 ;  /* 0x0000005036007844 */ /* 0x0003e20000000200 */
[----:B------:R-:W-:Y:S02]  /*f000*/  F2FP.BF16.F32.PACK_AB R91, R86, R91 ;  /* 0x0000005b565b723e */ /* 0x000fe400000010ff */
[----:B------:R-:W-:Y:S02]  /*f010*/  F2FP.BF16.F32.PACK_AB R97, R99, R98 ;  /* 0x000000626361723e */ /* 0x000fe400000010ff */
[----:B------:R-:W-:Y:S01]  /*f020*/  F2FP.BF16.F32.PACK_AB R104, R105, R104 ;  /* 0x000000686968723e */ /* 0x000fe200000010ff */
[----:B------:R1:W-:Y:S01]  /*f030*/  STSM.16.M88.4 [R56], R88 ;  /* 0x0000005838007844 */ /* 0x0003e20000000200 */
[----:B------:R-:W-:Y:S02]  /*f040*/  LOP3.LUT R70, R0, R191, RZ, 0x3c, !PT ;  /* 0x000000bf00467212 */ /* 0x000fe400078e3cff */
[----:B------:R-:W-:-:S02]  /*f050*/  MOV R58, R58 ;  /* 0x0000003a003a7202 */ /* 0x000fc40000000f00 */
[----:B------:R-:W-:Y:S01]  /*f060*/  F2FP.BF16.F32.PACK_AB R98, R101, R100 ;  /* 0x000000646562723e */ /* 0x000fe200000010ff */
[----:B0-----:R-:W-:Y:S01]  /*f070*/  IMAD.U32 R4, RZ, RZ, UR8 ;  /* 0x00000008ff047e24 */ /* 0x001fe2000f8e00ff */
[----:B------:R-:W-:Y:S01]  /*f080*/  F2FP.BF16.F32.PACK_AB R99, R103, R102 ;  /* 0x000000666763723e */ /* 0x000fe200000010ff */
[----:B------:R-:W-:Y:S01]  /*f090*/  IMAD.U32 R5, RZ, RZ, UR9 ;  /* 0x00000009ff057e24 */ /* 0x000fe2000f8e00ff */
[----:B------:R-:W-:Y:S01]  /*f0a0*/  F2FP.BF16.F32.PACK_AB R105, R107, R106 ;  /* 0x0000006a6b69723e */ /* 0x000fe200000010ff */
[----:B------:R-:W-:Y:S01]  /*f0b0*/  ULDC.64 UR8, c[0x0][0xbe0] ;  /* 0x0002f80000087ab9 */ /* 0x000fe20000000a00 */
        /* <DEDUP_REMOVED lines=31> */
[----:B------:R-:W-:Y:S01]  /*f2b0*/  F2FP.BF16.F32.PACK_AB R147, R151, R150 ;  /* 0x000000969793723e */ /* 0x000fe200000010ff */
[----:B------:R-:W-:Y:S01]  /*f2c0*/  UISETP.NE.U32.AND UP1, UPT, UR8, URZ, UPT ;  /* 0x0000003f0800728c */ /* 0x000fe2000bf25070 */
[----:B------:R-:W0:Y:S01]  /*f2d0*/  LDC R3, c[0x0][0xa88] ;  /* 0x0002a200ff037b82 */ /* 0x000e220000000800 */
[----:B------:R-:W-:Y:S02]  /*f2e0*/  PLOP3.LUT P1, PT, PT, PT, UP0, 0x80, 0x0 ;  /* 0x000000000000781c */ /* 0x000fe40003f2f008 */
[----:B------:R1:W-:Y:S05]  /*f2f0*/  STSM.16.M88.4 [R18], R144 ;  /* 0x0000009012007844 */ /* 0x0003ea0000000200 */
[----:B------:R-:W-:Y:S01]  /*f300*/  BAR.SYNC.DEFER_BLOCKING 0x1, 0x100 ;  /* 0x0044000000007b1d */ /* 0x000fe20000010000 */
[----:B------:R-:W-:Y:S01]  /*f310*/  UISETP.NE.AND.EX UP1, UPT, UR9, URZ, UPT, UP1 ;  /* 0x0000003f0900728c */ /* 0x000fe2000bf25310 */
[----:B------:R-:W-:-:S05]  /*f320*/  IMAD R7, R22, 0x40, R19 ;  /* 0x0000004016077824 */ /* 0x000fca00078e0213 */
[----:B------:R-:W-:-:S05]  /*f330*/  PLOP3.LUT P2, PT, PT, PT, UP1, 0x80, 0x0 ;  /* 0x000000000000781c */ /* 0x000fca0003f4f018 */
[----:B------:R-:W-:Y:S02]  /*f340*/  @UP1 ULDC.64 UR8, c[0x0][0xbe0] ;  /* 0x0002f80000081ab9 */ /* 0x000fe40000000a00 */
[----:B------:R-:W-:Y:S01]  /*f350*/  @UP1 UIMAD.WIDE UR8, UR43, 0x4, UR8 ;  /* 0x000000042b0818a5 */ /* 0x000fe2000f8e0208 */
[----:B------:R-:W-:-:S05]  /*f360*/  IMAD.WIDE R34, R7, 0x2, R34 ;  /* 0x0000000207227825 */ /* 0x000fca00078e0222 */
[----:B------:R-:W-:Y:S02]  /*f370*/  IMAD.U32 R6, RZ, RZ, UR8 ;  /* 0x00000008ff067e24 */ /* 0x000fe4000f8e00ff */
[----:B------:R-:W-:Y:S01]  /*f380*/  IMAD.U32 R7, RZ, RZ, UR9 ;  /* 0x00000009ff077e24 */ /* 0x000fe2000f8e00ff */
[----:B------:R-:W2:Y:S01]  /*f390*/  @P1 LDG.E R0, desc[UR38][R4.64] ;  /* 0x0000002604001981 */ /* 0x000ea2000c1e1900 */
[----:B------:R-:W-:Y:S01]  /*f3a0*/  UMOV UR4, URZ ;  /* 0x0000003f00047c82 */ /* 0x000fe20008000000 */
[----:B------:R-:W-:Y:S02]  /*f3b0*/  IADD3 R13, P0, R34, 0x1000, RZ ;  /* 0x00001000220d7810 */ /* 0x000fe40007f1e0ff */
[----:B0-----:R1:W5:Y:S01]  /*f3c0*/  @P2 LDG.E R3, desc[UR38][R6.64] ;  /* 0x0000002606032981 */ /* 0x001362000c1e1900 */
[----:B--2---:R-:W-:Y:S01]  /*f3d0*/  @P1 R2UR UR4, R0 ;  /* 0x00000000000412ca */ /* 0x004fe200000e0000 */
[----:B-1----:R-:W-:-:S14]  /*f3e0*/  @P2 BRA `(.L_x_9034) ;  /* 0x0000000000102947 */ /* 0x002fdc0003800000 */
[----:B------:R-:W-:Y:S05]  /*f3f0*/  @!P1 BRA `(.L_x_9034) ;  /* 0x00000000000c9947 */ /* 0x000fea0003800000 */
[----:B------:R-:W2:Y:S04]  /*f400*/  LDG.E R0, desc[UR38][R4.64] ;  /* 0x0000002604007981 */ /* 0x000ea8000c1e1900 */
[----:B-----5:R-:W2:Y:S02]  /*f410*/  LDG.E R3, desc[UR38][R4.64+0x4] ;  /* 0x0000042604037981 */ /* 0x020ea4000c1e1900 */
[----:B--2---:R-:W-:-:S07]  /*f420*/  IMAD.IADD R3, R3, 0x1, -R0 ;  /* 0x0000000103037824 */ /* 0x004fce00078e0a00 */
.L_x_9034:
        /* <DEDUP_REMOVED lines=9> */
[----:B------:R-:W-:Y:S01]  /*f4c0*/  SHF.R.S32.HI R0, RZ, 0x1f, R6 ;  /* 0x0000001fff007819 */ /* 0x000fe20000011406 */
[----:B------:R-:W-:Y:S01]  /*f4d0*/  UIMAD.WIDE.U32 UR8, UR44, UR12, UR10 ;  /* 0x0000000c2c0872a5 */ /* 0x000fe2000f8e000a */
[----:B------:R-:W-:Y:S01]  /*f4e0*/  SHF.R.U64 R4, R4, 0x3, RZ ;  /* 0x0000000304047819 */ /* 0x000fe200000012ff */
[----:B------:R-:W-:Y:S01]  /*f4f0*/  UIMAD UR10, UR44, UR13, UR7 ;  /* 0x0000000d2c0a72a4 */ /* 0x000fe2000f8e0207 */
[----:B------:R-:W-:Y:S01]  /*f500*/  LOP3.LUT R12, R13, 0x380, RZ, 0xc0, !PT ;  /* 0x000003800d0c7812 */ /* 0x000fe200078ec0ff */
[----:B------:R-:W-:Y:S01]  /*f510*/  USHF.R.S32.HI UR7, URZ, 0x1f, UR43 ;  /* 0x0000001f3f077899 */ /* 0x000fe2000801142b */
[----:B------:R-:W-:Y:S01]  /*f520*/  LOP3.LUT R4, R4, R5, RZ, 0x3c, !PT ;  /* 0x0000000504047212 */ /* 0x000fe200078e3cff */
[----:B------:R-:W-:Y:S01]  /*f530*/  ULDC.64 UR12, c[0x0][0xb78] ;  /* 0x0002de00000c7ab9 */ /* 0x000fe20000000a00 */
[----:B------:R-:W-:Y:S01]  /*f540*/  UIADD3 UR9, UR9, UR10, URZ ;  /* 0x0000000a09097290 */ /* 0x000fe2000fffe03f */
[----:B------:R-:W-:Y:S01]  /*f550*/  IADD3 R9, P1, R34, 0x2000, RZ ;  /* 0x0000200022097810 */ /* 0x000fe20007f3e0ff */
[----:B------:R-:W-:Y:S01]  /*f560*/  USEL UR16, UR7, URZ, !UP0 ;  /* 0x0000003f07107287 */ /* 0x000fe2000c000000 */
[----:B------:R-:W-:Y:S01]  /*f570*/  SHF.R.U64 R12, R12, 0x3, RZ ;  /* 0x000000030c0c7819 */ /* 0x000fe200000012ff */
[----:B------:R-:W-:Y:S01]  /*f580*/  UIMAD.WIDE.U32 UR8, UR15, UR12, UR8 ;  /* 0x0000000c0f0872a5 */ /* 0x000fe2000f8e0008 */
[----:B------:R-:W-:Y:S01]  /*f590*/  LOP3.LUT R8, R9, 0x380, RZ, 0xc0, !PT ;  /* 0x0000038009087812 */ /* 0x000fe200078ec0ff */
[----:B------:R-:W-:Y:S01]  /*f5a0*/  UIMAD UR7, UR16, UR12, URZ ;  /* 0x0000000c100772a4 */ /* 0x000fe2000f8e023f */
[----:B------:R-:W-:Y:S01]  /*f5b0*/  LOP3.LUT R12, R12, R13, RZ, 0x3c, !PT ;  /* 0x0000000d0c0c7212 */ /* 0x000fe200078e3cff */
[----:B------:R-:W-:Y:S01]  /*f5c0*/  IMAD.X R13, RZ, RZ, R35, P0 ;  /* 0x000000ffff0d7224 */ /* 0x000fe200000e0623 */
[----:B------:R-:W-:Y:S01]  /*f5d0*/  SHF.R.U64 R8, R8, 0x3, RZ ;  /* 0x0000000308087819 */ /* 0x000fe200000012ff */
[----:B------:R-:W-:Y:S01]  /*f5e0*/  UIMAD UR7, UR15, UR13, UR7 ;  /* 0x0000000d0f0772a4 */ /* 0x000fe2000f8e0207 */
[----:B------:R-:W-:-:S02]  /*f5f0*/  IADD3 R5, P3, R6, UR8, RZ ;  /* 0x0000000806057c10 */ /* 0x000fc4000ff7e0ff */
[C---:B------:R-:W-:Y:S02]  /*f600*/  IADD3 R69, P0, R34.reuse, 0x8000, RZ ;  /* 0x0000800022457810 */ /* 0x040fe40007f1e0ff */
[C---:B------:R-:W-:Y:S01]  /*f610*/  IADD3 R61, P6, R34.reuse, 0x4000, RZ ;  /* 0x00004000223d7810 */ /* 0x040fe20007fde0ff */
[----:B------:R-:W-:Y:S01]  /*f620*/  IMAD.U32 R7, RZ, RZ, UR7 ;  /* 0x00000007ff077e24 */ /* 0x000fe2000f8e00ff */
[C---:B------:R-:W-:Y:S02]  /*f630*/  IADD3 R37, P5, R34.reuse, 0x5000, RZ ;  /* 0x0000500022257810 */ /* 0x040fe40007fbe0ff */
[----:B------:R-:W-:Y:S02]  /*f640*/  IADD3 R33, P4, R34, 0x6000, RZ ;  /* 0x0000600022217810 */ /* 0x000fe40007f9e0ff */
[----:B------:R-:W-:Y:S01]  /*f650*/  IADD3.X R0, R0, UR9, R7, P3, !PT ;  /* 0x0000000900007c10 */ /* 0x000fe20009ffe407 */
[----:B------:R-:W-:Y:S01]  /*f660*/  ULDC.64 UR8, c[0x0][0xb40] ;  /* 0x0002d00000087ab9 */ /* 0x000fe20000000a00 */
[----:B------:R-:W-:Y:S01]  /*f670*/  LOP3.LUT R8, R8, R9, RZ, 0x3c, !PT ;  /* 0x0000000908087212 */ /* 0x000fe200078e3cff */
[----:B------:R-:W-:Y:S01]  /*f680*/  IMAD.X R9, RZ, RZ, R35, P1 ;  /* 0x000000ffff097224 */ /* 0x000fe200008e0623 */
[----:B------:R-:W-:-:S02]  /*f690*/  LEA R46, P3, R5, UR8, 0x2 ;  /* 0x00000008052e7c11 */ /* 0x000fc4000f8610ff */
[C---:B------:R-:W-:Y:S02]  /*f6a0*/  IADD3 R57, P1, R34.reuse, 0x9000, RZ ;  /* 0x0000900022397810 */ /* 0x040fe40007f3e0ff */
[----:B------:R-:W-:Y:S01]  /*f6b0*/  LEA.HI.X R47, R5, UR9, R0, 0x2, P3 ;  /* 0x00000009052f7c11 */ /* 0x000fe200098f1400 */
[----:B------:R-:W-:Y:S01]  /*f6c0*/  IMAD.X R5, RZ, RZ, R35, P2 ;  /* 0x000000ffff057224 */ /* 0x000fe200010e0623 */
[----:B------:R-:W-:Y:S01]  /*f6d0*/  IADD3 R25, P3, R34, 0x7000, RZ ;  /* 0x0000700022197810 */ /* 0x000fe20007f7e0ff */
[----:B------:R-:W-:Y:S01]  /*f6e0*/  VIADD R0, R6, 0x8 ;  /* 0x0000000806007836 */ /* 0x000fe20000000000 */
[----:B------:R-:W-:Y:S01]  /*f6f0*/  IADD3 R49, P2, R34, 0xa000, RZ ;  /* 0x0000a00022317810 */ /* 0x000fe20007f5e0ff */
[----:B------:R-:W-:Y:S01]  /*f700*/  ULDC.64 UR8, c[0x0][0xaa0] ;  /* 0x0002a80000087ab9 */ /* 0x000fe20000000a00 */
[----:B------:R-:W-:Y:S02]  /*f710*/  LOP3.LUT R68, R69, 0x380, RZ, 0xc0, !PT ;  /* 0x0000038045447812 */ /* 0x000fe400078ec0ff */
[----:B------:R-:W-:-:S02]  /*f720*/  LOP3.LUT R60, R61, 0x380, RZ, 0xc0, !PT ;  /* 0x000003803d3c7812 */ /* 0x000fc400078ec0ff */
[----:B------:R-:W-:Y:S02]  /*f730*/  LOP3.LUT R36, R37, 0x380, RZ, 0xc0, !PT ;  /* 0x0000038025247812 */ /* 0x000fe400078ec0ff */
        /* <DEDUP_REMOVED lines=23> */
[----:B------:R-:W-:-:S02]  /*f8b0*/  LOP3.LUT P0, RZ, R205, 0x3, RZ, 0xc0, !PT ;  /* 0x00000003cdff7812 */ /* 0x000fc4000780c0ff */
[C---:B------:R-:W-:Y:S02]  /*f8c0*/  IADD3 R43, P6, R34.reuse, 0xb000, RZ ;  /* 0x0000b000222b7810 */ /* 0x040fe40007fde0ff */
[C---:B------:R-:W-:Y:S02]  /*f8d0*/  IADD3 R73, P5, R34.reuse, 0xc000, RZ ;  /* 0x0000c00022497810 */ /* 0x040fe40007fbe0ff */
[C---:B------:R-:W-:Y:S02]  /*f8e0*/  IADD3 R65, P4, R34.reuse, 0xd000, RZ ;  /* 0x0000d00022417810 */ /* 0x040fe40007f9e0ff */
[----:B------:R-:W-:Y:S02]  /*f8f0*/  IADD3 R53, P3, R34, 0xe000, RZ ;  /* 0x0000e00022357810 */ /* 0x000fe40007f7e0ff */
[----:B------:R-:W-:Y:S01]  /*f900*/  LOP3.LUT R56, R56, R57, RZ, 0x3c, !PT ;  /* 0x0000003938387212 */ /* 0x000fe200078e3cff */
[----:B------:R-:W-:Y:S01]  /*f910*/  IMAD.X R57, RZ, RZ, R35, P1 ;  /* 0x000000ffff397224 */ /* 0x000fe200008e0623 */
[----:B------:R-:W-:-:S02]  /*f920*/  IADD3 R7, P2, R34, 0xf000, RZ ;  /* 0x0000f00022077810 */ /* 0x000fc40007f5e0ff */
[----:B-----5:R-:W-:Y:S02]  /*f930*/  ISETP.GE.OR P1, PT, R6, R3, P0 ;  /* 0x000000030600720c */ /* 0x020fe40000726670 */
[----:B------:R-:W-:Y:S01]  /*f940*/  LOP3.LUT R42, R43, 0x380, RZ, 0xc0, !PT ;  /* 0x000003802b2a7812 */ /* 0x000fe200078ec0ff */
[----:B------:R-:W-:Y:S01]  /*f950*/  IMAD.X R45, RZ, RZ, R35, P2 ;  /* 0x000000ffff2d7224 */ /* 0x000fe200010e0623 */
[----:B------:R-:W-:Y:S02]  /*f960*/  LOP3.LUT R72, R73, 0x380, RZ, 0xc0, !PT ;  /* 0x0000038049487812 */ /* 0x000fe400078ec0ff */
[----:B------:R-:W-:Y:S02]  /*f970*/  LOP3.LUT R64, R65, 0x380, RZ, 0xc0, !PT ;  /* 0x0000038041407812 */ /* 0x000fe400078ec0ff */
[----:B------:R-:W-:Y:S02]  /*f980*/  LOP3.LUT R52, R53, 0x380, RZ, 0xc0, !PT ;  /* 0x0000038035347812 */ /* 0x000fe400078ec0ff */
[----:B------:R-:W-:-:S02]  /*f990*/  LOP3.LUT R29, R34, 0x380, RZ, 0xc0, !PT ;  /* 0x00000380221d7812 */ /* 0x000fc400078ec0ff */
[----:B------:R-:W-:Y:S01]  /*f9a0*/  ISETP.GE.OR P0, PT, R0, R3, P0 ;  /* 0x000000030000720c */ /* 0x000fe20000706670 */
[----:B------:R-:W-:Y:S01]  /*f9b0*/  UIMAD UR7, UR11, UR8, URZ ;  /* 0x000000080b0772a4 */ /* 0x000fe2000f8e023f */
[----:B------:R-:W-:Y:S01]  /*f9c0*/  LOP3.LUT R0, R7, 0x380, RZ, 0xc0, !PT ;  /* 0x0000038007007812 */ /* 0x000fe200078ec0ff */
[----:B------:R0:W-:Y:S01]  /*f9d0*/  @!P1 STG.E desc[UR38][R46.64], R20 ;  /* 0x000000142e009986 */ /* 0x0001e2000c101926 */
[----:B------:R-:W-:Y:S02]  /*f9e0*/  SHF.R.U64 R42, R42, 0x3, RZ ;  /* 0x000000032a2a7819 */ /* 0x000fe400000012ff */
[----:B------:R-:W-:Y:S02]  /*f9f0*/  SHF.R.U64 R72, R72, 0x3, RZ ;  /* 0x0000000348487819 */ /* 0x000fe400000012ff */
[----:B------:R-:W-:Y:S02]  /*fa00*/  SHF.R.U64 R64, R64, 0x3, RZ ;  /* 0x0000000340407819 */ /* 0x000fe400000012ff */
[----:B------:R-:W-:-:S02]  /*fa10*/  SHF.R.U64 R52, R52, 0x3, RZ ;  /* 0x0000000334347819 */ /* 0x000fc400000012ff */
[----:B------:R-:W-:Y:S01]  /*fa20*/  SHF.R.U64 R29, R29, 0x3, RZ ;  /* 0x000000031d1d7819 */ /* 0x000fe200000012ff */
[----:B------:R1:W-:Y:S01]  /*fa30*/  @!P0 STG.E desc[UR38][R46.64+0x20], R40 ;  /* 0x000020282e008986 */ /* 0x0003e2000c101926 */
        /* <DEDUP_REMOVED lines=12> */
[----:B------:R-:W-:Y:S01]  /*fb00*/  IMAD.U32 R23, RZ, RZ, UR8 ;  /* 0x00000008ff177e24 */ /* 0x000fe2000f8e00ff */
[--C-:B------:R-:W-:Y:S01]  /*fb10*/  SHF.R.S32.HI R21, RZ, 0x1f, R19.reuse ;  /* 0x0000001fff157819 */ /* 0x100fe20000011413 */
[----:B0-----:R-:W-:Y:S01]  /*fb20*/  IMAD.MOV.U32 R20, RZ, RZ, R19 ;  /* 0x000000ffff147224 */ /* 0x001fe200078e0013 */
[----:B------:R-:W5:Y:S01]  /*fb30*/  LD.E.128 R12, desc[UR38][R12.64] ;  /* 0x000000260c0c7980 */ /* 0x000f62000c101d00 */
[----:B------:R-:W-:-:S03]  /*fb40*/  UIMAD UR7, UR4, UR9, UR7 ;  /* 0x00000009040772a4 */ /* 0x000fc6000f8e0207 */
[----:B------:R-:W5:Y:S01]  /*fb50*/  LD.E.128 R28, desc[UR38][R28.64] ;  /* 0x000000261c1c7980 */ /* 0x000f62000c101d00 */
[----:B------:R-:W-:Y:S01]  /*fb60*/  IMAD.WIDE.U32 R20, R23, UR4, R20 ;  /* 0x0000000417147c25 */ /* 0x000fe2000f8e0014 */
[----:B------:R-:W-:Y:S02]  /*fb70*/  ULDC.64 UR8, c[0x0][0xae0] ;  /* 0x0002b80000087ab9 */ /* 0x000fe40000000a00 */
        /* <DEDUP_REMOVED lines=19> */
[----:B0-----:R-:W0:Y:S01]  /*fcb0*/  FENCE.VIEW.ASYNC.S ;  /* 0x00000000000073c6 */ /* 0x001e220000000000 */
[----:B------:R-:W-:Y:S01]  /*fcc0*/  UIMAD UR4, UR14, UR8, URZ ;  /* 0x000000080e0472a4 */ /* 0x000fe2000f8e023f */
[----:B------:R-:W-:-:S02]  /*fcd0*/  VIADD R21, R21, UR7 ;  /* 0x0000000715157c36 */ /* 0x000fc40008000000 */
[----:B------:R-:W-:Y:S01]  /*fce0*/  IMAD.U32 R77, RZ, RZ, UR8 ;  /* 0x00000008ff4d7e24 */ /* 0x000fe2000f8e00ff */
[----:B------:R-:W-:Y:S01]  /*fcf0*/  UIMAD UR4, UR44, UR9, UR4 ;  /* 0x000000092c0472a4 */ /* 0x000fe2000f8e0204 */
[----:B------:R-:W-:Y:S02]  /*fd00*/  IMAD R23, R204, -0x80, R3 ;  /* 0xffffff80cc177824 */ /* 0x000fe400078e0203 */
[----:B------:R-:W-:Y:S01]  /*fd10*/  IMAD.WIDE.U32 R20, R77, UR44, R20 ;  /* 0x0000002c4d147c25 */ /* 0x000fe2000f8e0014 */
[----:B------:R-:W-:-:S03]  /*fd20*/  ULDC.64 UR8, c[0x0][0xae8] ;  /* 0x0002ba0000087ab9 */ /* 0x000fc60000000a00 */
[C---:B------:R-:W-:Y:S01]  /*fd30*/  VIADD R0, R22.reuse, 0x20 ;  /* 0x0000002016007836 */ /* 0x040fe20000000000 */
[-C--:B------:R-:W-:Y:S01]  /*fd40*/  ISETP.GE.AND P3, PT, R22, R23.reuse, PT ;  /* 0x000000171600720c */ /* 0x080fe20003f66270 */
[----:B------:R-:W-:Y:S01]  /*fd50*/  VIADD R21, R21, UR4 ;  /* 0x0000000415157c36 */ /* 0x000fe20008000000 */
[----:B------:R-:W-:Y:S01]  /*fd60*/  UIMAD UR4, UR16, UR8, URZ ;  /* 0x00000008100472a4 */ /* 0x000fe2000f8e023f */
[----:B------:R-:W-:Y:S01]  /*fd70*/  VIADD R17, R17, 0x22820 ;  /* 0x0002282011117836 */ /* 0x000fe20000000000 */
[----:B------:R-:W-:Y:S01]  /*fd80*/  ISETP.GE.AND P0, PT, R0, R23, PT ;  /* 0x000000170000720c */ /* 0x000fe20003f06270 */
[C---:B------:R-:W-:Y:S02]  /*fd90*/  VIADD R0, R22.reuse, 0x40 ;  /* 0x0000004016007836 */ /* 0x040fe40000000000 */
[----:B------:R-:W-:Y:S02]  /*fda0*/  VIADD R3, R22, 0x60 ;  /* 0x0000006016037836 */ /* 0x000fe40000000000 */
[----:B------:R-:W-:Y:S01]  /*fdb0*/  IMAD.U32 R79, RZ, RZ, UR8 ;  /* 0x00000008ff4f7e24 */ /* 0x000fe2000f8e00ff */
[----:B------:R-:W-:Y:S01]  /*fdc0*/  UIMAD UR4, UR15, UR9, UR4 ;  /* 0x000000090f0472a4 */ /* 0x000fe2000f8e0204 */
[----:B------:R-:W-:-:S02]  /*fdd0*/  PRMT R17, RZ, 0x654, R17 ;  /* 0x00000654ff117816 */ /* 0x000fc40000000011 */
[----:B------:R-:W-:Y:S01]  /*fde0*/  IMAD.WIDE.U32 R78, R79, UR15, R20 ;  /* 0x0000000f4f4e7c25 */ /* 0x000fe2000f8e0014 */
[-C--:B------:R-:W-:Y:S01]  /*fdf0*/  ISETP.GE.AND P1, PT, R0, R23.reuse, PT ;  /* 0x000000170000720c */ /* 0x080fe20003f26270 */
[----:B0-----:R0:W-:Y:S01]  /*fe00*/  SYNCS.ARRIVE.TRANS64.RED.A1T0 RZ, [R17+URZ], RZ ;  /* 0x000000ff11ff79a7 */ /* 0x0011e2000810043f */
[----:B------:R-:W-:Y:S02]  /*fe10*/  ISETP.GE.AND P2, PT, R3, R23, PT ;  /* 0x000000170300720c */ /* 0x000fe40003f46270 */
[--C-:B------:R-:W-:Y:S01]  /*fe20*/  SHF.R.S32.HI R23, RZ, 0x1f, R22.reuse ;  /* 0x0000001fff177819 */ /* 0x100fe20000011416 */
[----:B------:R-:W-:Y:S01]  /*fe30*/  BSSY B1, `(.L_x_9035) ;  /* 0x000001a000017945 */ /* 0x000fe20003800000 */
[----:B0-----:R-:W-:Y:S02]  /*fe40*/  VIADD R17, R79, UR4 ;  /* 0x000000044f117c36 */ /* 0x001fe40008000000 */
[----:B------:R-:W-:Y:S01]  /*fe50*/  IMAD.WIDE R76, R204, 0x80, R22 ;  /* 0x00000080cc4c7825 */ /* 0x000fe200078e0216 */
[----:B------:R-:W-:Y:S06]  /*fe60*/  @P3 BRA `(.L_x_9036) ;  /* 0x0000000000583947 */ /* 0x000fec0003800000 */
        /* <DEDUP_REMOVED lines=22> */
.L_x_9036:
[----:B------:R-:W-:Y:S05]  /*ffd0*/  BSYNC B1 ;  /* 0x0000000000017941 */ /* 0x000fea0003800000 */
.L_x_9035:
[----:B------:R-:W-:Y:S04]  /*ffe0*/  BSSY B1, `(.L_x_9037) ;  /* 0x000001a000017945 */ /* 0x000fe80003800000 */
[----:B------:R-:W-:Y:S05]  /*fff0*/  @P0 BRA `(.L_x_9038) ;  /* 0x0000000000600947 */ /* 0x000fea0003800000 */
[----:B------:R-:W-:Y:S01]  /*10000*/  IADD3 R3, P0, R76, 0x20, RZ ;  /* 0x000000204c037810 */ /* 0x000fe20007f1e0ff */
[C---:B------:R-:W-:Y:S01]  /*10010*/  VIADD R20, R19.reuse, 0x80 ;  /* 0x0000008013147836 */ /* 0x040fe20000000000 */
[----:B------:R-:W-:Y:S01]  /*10020*/  ULDC UR4, c[0x0][0xa8c] ;  /* 0x0002a30000047ab9 */ /* 0x000fe20000000800 */
[C---:B------:R-:W-:Y:S01]  /*10030*/  VIADD R18, R19.reuse, 0x40 ;  /* 0x0000004013127836 */ /* 0x040fe20000000000 */
        /* <DEDUP_REMOVED lines=20> */
.L_x_9038:
[----:B------:R-:W-:Y:S05]  /*10180*/  BSYNC B1 ;  /* 0x0000000000017941 */ /* 0x000fea0003800000 */
.L_x_9037:
        /* <DEDUP_REMOVED lines=26> */
.L_x_9040:
[----:B------:R-:W-:Y:S05]  /*10330*/  BSYNC B1 ;  /* 0x0000000000017941 */ /* 0x000fea0003800000 */
.L_x_9039:
        /* <DEDUP_REMOVED lines=27> */
.L_x_9033:
[----:B------:R-:W-:Y:S01]  /*104f0*/  ULDC.64 UR8, c[0x0][0xbd8] ;  /* 0x0002f60000087ab9 */ /* 0x000fe20000000a00 */
[----:B------:R-:W-:Y:S01]  /*10500*/  IMAD.MOV.U32 R9, RZ, RZ, RZ ;  /* 0x000000ffff097224 */ /* 0x000fe200078e00ff */
[----:B------:R-:W-:-:S04]  /*10510*/  UISETP.NE.U32.AND UP0, UPT, UR8, URZ, UPT ;  /* 0x0000003f0800728c */ /* 0x000fc8000bf05070 */
[----:B------:R-:W-:-:S03]  /*10520*/  UISETP.NE.AND.EX UP0, UPT, UR9, URZ, UPT, UP0 ;  /* 0x0000003f0900728c */ /* 0x000fc6000bf05300 */
[----:B------:R-:W-:Y:S02]  /*10530*/  ULDC.64 UR8, c[0x0][0xbd8] ;  /* 0x0002f60000087ab9 */ /* 0x000fe40000000a00 */
[----:B------:R-:W-:Y:S01]  /*10540*/  UIMAD.WIDE UR8, UR43, 0x4, UR8 ;  /* 0x000000042b0878a5 */ /* 0x000fe2000f8e0208 */
[----:B------:R-:W0:Y:S01]  /*10550*/  LDC R3, c[0x0][0xa88] ;  /* 0x0002a200ff037b82 */ /* 0x000e220000000800 */
[----:B------:R-:W-:-:S04]  /*10560*/  PLOP3.LUT P1, PT, PT, PT, UP0, 0x80, 0x0 ;  /* 0x000000000000781c */ /* 0x000fc80003f2f008 */
[----:B------:R-:W-:Y:S02]  /*10570*/  IMAD.U32 R4, RZ, RZ, UR8 ;  /* 0x00000008ff047e24 */ /* 0x000fe4000f8e00ff */
[----:B------:R-:W-:Y:S01]  /*10580*/  IMAD.U32 R5, RZ, RZ, UR9 ;  /* 0x00000009ff057e24 */ /* 0x000fe2000f8e00ff */
[----:B------:R-:W-:Y:S02]  /*10590*/  ULDC.64 UR8, c[0x0][0xbe0] ;  /* 0x0002f80000087ab9 */ /* 0x000fe40000000a00 */
[----:B------:R-:W-:-:S04]  /*105a0*/  UISETP.NE.U32.AND UP1, UPT, UR8, URZ, UPT ;  /* 0x0000003f0800728c */ /* 0x000fc8000bf25070 */
[----:B------:R-:W-:Y:S01]  /*105b0*/  UISETP.NE.AND.EX UP1, UPT, UR9, URZ, UPT, UP1 ;  /* 0x0000003f0900728c */ /* 0x000fe2000bf25310 */
[----:B------:R1:W5:Y:S05]  /*105c0*/  @P1 LDG.E R9, desc[UR38][R4.64] ;  /* 0x0000002604091981 */ /* 0x00036a000c1e1900 */
[----:B------:R-:W-:-:S05]  /*105d0*/  PLOP3.LUT P2, PT, PT, PT, UP1, 0x80, 0x0 ;  /* 0x000000000000781c */ /* 0x000fca0003f4f018 */
[----:B------:R-:W-:Y:S02]  /*105e0*/  @UP1 ULDC.64 UR8, c[0x0][0xbe0] ;  /* 0x0002f80000081ab9 */ /* 0x000fe40000000a00 */
[----:B------:R-:W-:-:S06]  /*105f0*/  @UP1 UIMAD.WIDE UR8, UR43, 0x4, UR8 ;  /* 0x000000042b0818a5 */ /* 0x000fcc000f8e0208 */
[----:B------:R-:W-:Y:S02]  /*10600*/  IMAD.U32 R6, RZ, RZ, UR8 ;  /* 0x00000008ff067e24 */ /* 0x000fe4000f8e00ff */
[----:B------:R-:W-:-:S05]  /*10610*/  IMAD.U32 R7, RZ, RZ, UR9 ;  /* 0x00000009ff077e24 */ /* 0x000fca000f8e00ff */
[----:B0-----:R1:W5:Y:S01]  /*10620*/  @P2 LDG.E R3, desc[UR38][R6.64] ;  /* 0x0000002606032981 */ /* 0x001362000c1e1900 */
[----:B------:R-:W-:Y:S01]  /*10630*/  USHF.R.S32.HI UR8, URZ, 0x1f, UR44 ;  /* 0x0000001f3f087899 */ /* 0x000fe2000801142c */
[----:B------:R-:W-:Y:S01]  /*10640*/  ISETP.GT.AND P0, PT, R209, 0x7f, PT ;  /* 0x0000007fd100780c */ /* 0x000fe20003f04270 */
[----:B------:R-:W-:-:S12]  /*10650*/  @P2 BRA `(.L_x_9042) ;  /* 0x0000000000102947 */ /* 0x000fd80003800000 */
[----:B------:R-:W-:Y:S05]  /*10660*/  @!P1 BRA `(.L_x_9042) ;  /* 0x00000000000c9947 */ /* 0x000fea0003800000 */
[----:B------:R-:W2:Y:S04]  /*10670*/  LDG.E R0, desc[UR38][R4.64] ;  /* 0x0000002604007981 */ /* 0x000ea8000c1e1900 */
[----:B-----5:R-:W2:Y:S02]  /*10680*/  LDG.E R3, desc[UR38][R4.64+0x4] ;  /* 0x0000042604037981 */ /* 0x020ea4000c1e1900 */
[----:B--2---:R-:W-:-:S07]  /*10690*/  IMAD.IADD R3, R3, 0x1, -R0 ;  /* 0x0000000103037824 */ /* 0x004fce00078e0a00 */
.L_x_9042:
        /* <DEDUP_REMOVED lines=8> */
[----:B0-----:R-:W-:-:S04]  /*10720*/  IMAD R0, R204, 0x80, R0 ;  /* 0x00000080cc007824 */ /* 0x001fc800078e0200 */
[----:B------:R-:W-:-:S05]  /*10730*/  VIADD R0, R0, 0xffffff80 ;  /* 0xffffff8000007836 */ /* 0x000fca0000000000 */
        /* <DEDUP_REMOVED lines=21> */
.L_x_9044:
[----:B------:R-:W-:Y:S05]  /*10890*/  BSYNC B1 ;  /* 0x0000000000017941 */ /* 0x000fea0003800000 */
.L_x_9043:
        /* <DEDUP_REMOVED lines=9> */
[----:B------:R-:W-:Y:S01]  /*10930*/  UIMAD UR4, UR8, UR12, URZ ;  /* 0x0000000c080472a4 */ /* 0x000fe2000f8e023f */
[----:B------:R-:W-:Y:S01]  /*10940*/  IMAD.IADD R5, R5, 0x1, R9 ;  /* 0x0000000105057824 */ /* 0x000fe200078e0209 */
[----:B------:R-:W-:Y:S01]  /*10950*/  SHF.R.S32.HI R9, RZ, 0x1f, R22 ;  /* 0x0000001fff097819 */ /* 0x000fe20000011416 */
[----:B------:R-:W-:Y:S01]  /*10960*/  IMAD.U32 R7, RZ, RZ, UR12 ;  /* 0x0000000cff077e24 */ /* 0x000fe2000f8e00ff */
[----:B------:R-:W-:Y:S01]  /*10970*/  UIMAD UR4, UR44, UR13, UR4 ;  /* 0x0000000d2c0472a4 */ /* 0x000fe2000f8e0204 */
[C---:B------:R-:W-:Y:S01]  /*10980*/  ISETP.GE.AND P2, PT, R22.reuse, R11, PT ;  /* 0x0000000b1600720c */ /* 0x040fe20003f46270 */
[----:B------:R-:W-:Y:S01]  /*10990*/  VIADD R6, R22, 0x40 ;  /* 0x0000004016067836 */ /* 0x000fe20000000000 */
[----:B------:R-:W-:Y:S01]  /*109a0*/  ULDC.64 UR12, c[0x0][0xae8] ;  /* 0x0002ba00000c7ab9 */ /* 0x000fe20000000a00 */
[----:B------:R-:W-:-:S03]  /*109b0*/  IMAD.WIDE.U32 R4, R7, UR44, R4 ;  /* 0x0000002c07047c25 */ /* 0x000fc6000f8e0004 */
[-C--:B------:R-:W-:Y:S01]  /*109c0*/  ISETP.GE.AND P0, PT, R6, R11.reuse, PT ;  /* 0x0000000b0600720c */ /* 0x080fe20003f06270 */
[----:B------:R-:W-:Y:S01]  /*109d0*/  VIADD R5, R5, UR4 ;  /* 0x0000000405057c36 */ /* 0x000fe20008000000 */
[----:B------:R-:W-:Y:S02]  /*109e0*/  UIMAD UR4, UR9, UR12, URZ ;  /* 0x0000000c090472a4 */ /* 0x000fe4000f8e023f */
[----:B------:R-:W-:Y:S02]  /*109f0*/  IMAD.U32 R7, RZ, RZ, UR12 ;  /* 0x0000000cff077e24 */ /* 0x000fe4000f8e00ff */
        /* <DEDUP_REMOVED lines=31> */
.L_x_9046:
[----:B------:R-:W-:Y:S05]  /*10bf0*/  BSYNC B1 ;  /* 0x0000000000017941 */ /* 0x000fea0003800000 */
.L_x_9045:
        /* <DEDUP_REMOVED lines=27> */
.L_x_9048:
[----:B------:R-:W-:Y:S05]  /*10db0*/  BSYNC B1 ;  /* 0x0000000000017941 */ /* 0x000fea0003800000 */
.L_x_9047:
        /* <DEDUP_REMOVED lines=26> */
.L_x_9050:
[----:B------:R-:W-:Y:S05]  /*10f60*/  BSYNC B1 ;  /* 0x0000000000017941 */ /* 0x000fea0003800000 */
.L_x_9049:
        /* <DEDUP_REMOVED lines=25> */
.L_x_9041:
[----:B------:R-:W-:Y:S05]  /*11100*/  BSYNC B0 ;  /* 0x0000000000007941 */ /* 0x000fea0003800000 */
.L_x_9032:
[----:B------:R-:W-:Y:S02]  /*11110*/  ULDC UR4, c[0x0][0xc14] ;  /* 0x0003050000047ab9 */ /* 0x000fe40000000800 */
[----:B------:R-:W-:-:S06]  /*11120*/  UISETP.GE.AND UP0, UPT, UR5, UR4, UPT ;  /* 0x000000040500728c */ /* 0x000fcc000bf06270 */
[----:B------:R-:W-:-:S13]  /*11130*/  PLOP3.LUT P0, PT, PT, PT, UP0, 0x80, 0x0 ;  /* 0x000000000000781c */ /* 0x000fda0003f0f008 */
[----:B------:R-:W-:Y:S05]  /*11140*/  @!P0 BRA `(.L_x_9051) ;  /* 0xfffffefc00188947 */ /* 0x000fea000383ffff */
[----:B------:R-:W-:Y:S05]  /*11150*/  EXIT ;  /* 0x000000000000794d */ /* 0x000fea0003800000 */
.L_x_8950:
        /* <DEDUP_REMOVED lines=61> */
.L_x_9056:
        /* <DEDUP_REMOVED lines=15> */
.L_x_9055:
[----:B------:R-:W-:Y:S05]  /*11620*/  BSYNC B0 ;  /* 0x0000000000007941 */ /* 0x000fea0003800000 */
.L_x_9054:
        /* <DEDUP_REMOVED lines=26> */
.L_x_9052:
[----:B------:R-:W-:Y:S02]  /*117d0*/  IMAD.IADD R7, R3, 0x1, -R4 ;  /* 0x0000000103077824 */ /* 0x000fe400078e0a04 */
[----:B------:R-:W0:Y:S02]  /*117e0*/  LDC.64 R4, c[0x0][0xc68] ;  /* 0x00031a00ff047b82 */ /* 0x000e240000000a00 */
[----:B------:R-:W-:-:S05]  /*117f0*/  IMAD R3, R0, UR4, R7 ;  /* 0x0000000400037c24 */ /* 0x000fca000f8e0207 */
[----:B------:R-:W-:-:S13]  /*11800*/  ISETP.GT.AND P0, PT, R3, UR6, PT ;  /* 0x0000000603007c0c */ /* 0x000fda000bf04270 */
        /* <DEDUP_REMOVED lines=16> */
.L_x_9057:
        /* <DEDUP_REMOVED lines=56> */
.L_x_9053:
[----:B------:R-:W-:Y:S02]  /*11c90*/  IMAD.MOV.U32 R17, RZ, RZ, RZ ;  /* 0x000000ffff117224 */ /* 0x000fe400078e00ff */
[----:B------:R-:W-:Y:S02]  /*11ca0*/  IMAD.U32 R16, RZ, RZ, UR6 ;  /* 0x00000006ff107e24 */ /* 0x000fe4000f8e00ff */
[----:B------:R-:W-:-:S07]  /*11cb0*/  IMAD.MOV.U32 R18, RZ, RZ, RZ ;  /* 0x000000ffff127224 */ /* 0x000fce00078e00ff */
.L_x_9058:
        /* <DEDUP_REMOVED lines=20> */
.L_x_9132:
        /* <DEDUP_REMOVED lines=39> */
[----:B--2---:R-:W-:-:S07]  /*12070*/  IMAD.IADD R0, R0, 0x1, -R7 ;  /* 0x0000000100007824 */ /* 0x004fce00078e0a07 */
.L_x_9060:
        /* <DEDUP_REMOVED lines=14> */
.L_x_9061:
[----:B------:R-:W-:Y:S05]  /*12160*/  @!P0 BRA `(.L_x_9062) ;  /* 0x00000000000c8947 */ /* 0x000fea0003800000 */
[----:B-1----:R-:W2:Y:S04]  /*12170*/  LDG.E R6, desc[UR38][R2.64] ;  /* 0x0000002602067981 */ /* 0x002ea8000c1e1900 */
[----:B------:R-:W2:Y:S02]  /*12180*/  LDG.E R5, desc[UR38][R2.64+0x4] ;  /* 0x0000042602057981 */ /* 0x000ea4000c1e1900 */
[----:B--2---:R-:W-:-:S07]  /*12190*/  IMAD.IADD R5, R5, 0x1, -R6 ;  /* 0x0000000105057824 */ /* 0x004fce00078e0a06 */
.L_x_9062:
        /* <DEDUP_REMOVED lines=18> */
.L_x_9065:
[----:B------:R-:W-:-:S13]  /*122c0*/  ISETP.NE.AND P1, PT, R3, 0x1, PT ;  /* 0x000000010300780c */ /* 0x000fda0003f25270 */
[----:B------:R-:W1:Y:S02]  /*122d0*/  @P1 LDC.64 R4, c[0x0][0x9e8] ;  /* 0x00027a00ff041b82 */ /* 0x000e640000000a00 */
[----:B-1----:R-:W-:-:S05]  /*122e0*/  @P1 IMAD.HI.U32 R4, R6, R4, RZ ;  /* 0x0000000406041227 */ /* 0x002fca00078e00ff */
[----:B------:R-:W-:-:S07]  /*122f0*/  @P1 SHF.R.U32.HI R6, RZ, R5, R4 ;  /* 0x00000005ff061219 */ /* 0x000fce0000011604 */
.L_x_9066:
[----:B------:R-:W-:Y:S05]  /*12300*/  BSYNC B0 ;  /* 0x0000000000007941 */ /* 0x000fea0003800000 */
.L_x_9064:
[----:B------:R-:W-:-:S05]  /*12310*/  IMAD R5, R6, R3, R3 ;  /* 0x0000000306057224 */ /* 0x000fca00078e0203 */
[----:B------:R-:W-:-:S07]  /*12320*/  VIMNMX R2, R2, R5, PT ;  /* 0x0000000502027248 */ /* 0x000fce0003fe0100 */
.L_x_9063:
        /* <DEDUP_REMOVED lines=8> */
[----:B------:R-:W-:-:S03]  /*123b0*/  LEA.HI.SX32 R4, R4, R5, 0x1c ;  /* 0x0000000504047211 */ /* 0x000fc600078fe2ff */
[----:B------:R-:W-:Y:S01]  /*123c0*/  VIADD R0, R7, -UR4 ;  /* 0x8000000407007c36 */ /* 0x000fe20008000000 */
[----:B------:R-:W-:-:S04]  /*123d0*/  SHF.R.U32.HI R5, RZ, 0x1f, R2 ;  /* 0x0000001fff057819 */ /* 0x000fc80000011602 */
[----:B------:R-:W-:-:S04]  /*123e0*/  LEA.HI.SX32 R5, R2, R5, 0x1c ;  /* 0x0000000502057211 */ /* 0x000fc800078fe2ff */
        /* <DEDUP_REMOVED lines=13> */
.L_x_9069:
[----:B------:R-:W-:-:S13]  /*124c0*/  ISETP.NE.AND P0, PT, R3, 0x1, PT ;  /* 0x000000010300780c */ /* 0x000fda0003f05270 */
[----:B------:R-:W2:Y:S02]  /*124d0*/  @P0 LDC.64 R4, c[0x0][0x9e8] ;  /* 0x00027a00ff040b82 */ /* 0x000ea40000000a00 */
[----:B--2---:R-:W-:-:S05]  /*124e0*/  @P0 IMAD.HI.U32 R4, R7, R4, RZ ;  /* 0x0000000407040227 */ /* 0x004fca00078e00ff */
[----:B------:R-:W-:-:S07]  /*124f0*/  @P0 SHF.R.U32.HI R7, RZ, R5, R4 ;  /* 0x00000005ff070219 */ /* 0x000fce0000011604 */
.L_x_9070:
[----:B------:R-:W-:Y:S05]  /*12500*/  BSYNC B0 ;  /* 0x0000000000007941 */ /* 0x000fea0003800000 */
.L_x_9068:
[----:B------:R-:W-:-:S05]  /*12510*/  IMAD R3, R7, R3, RZ ;  /* 0x0000000307037224 */ /* 0x000fca00078e02ff */
[----:B------:R-:W-:-:S07]  /*12520*/  VIMNMX R0, R0, R3, !PT ;  /* 0x0000000300007248 */ /* 0x000fce0007fe0100 */
.L_x_9067:
        /* <DEDUP_REMOVED lines=25> */
.L_x_9072:
        /* <DEDUP_REMOVED lines=17> */
[----:B------:R-:W-:Y:S02]  /*127d0*/  IMAD.U32 R11, RZ, RZ, UR5 ;  /* 0x00000005ff0b7e24 */ /* 0x000fe4000f8e00ff */
[----:B------:R-:W-:Y:S02]  /*127e0*/  IMAD.MOV.U32 R8, RZ, RZ, 0x70 ;  /* 0x00000070ff087424 */ /* 0x000fe400078e00ff */
[----:B------:R-:W-:Y:S02]  /*127f0*/  IMAD.MOV.U32 R12, RZ, RZ, 0x1 ;  /* 0x00000001ff0c7424 */ /* 0x000fe400078e00ff */
[----:B0-----:R-:W-:-:S07]  /*12800*/  IMAD.MOV.U32 R13, RZ, RZ, RZ ;  /* 0x000000ffff0d7224 */ /* 0x001fce00078e00ff */
[----:B------:R-:W-:-:S07]  /*12810*/  LEPC R20, `(.L_x_9074) ;  /* 0x000000001014794e */ /* 0x000fce0000000000 */
[----:B--2---:R-:W-:Y:S05]  /*12820*/  CALL.ABS.NOINC R2 ;  /* 0x0000000002007343 */ /* 0x004fea0003c00000 */
.L_x_9074:
        /* <DEDUP_REMOVED lines=14> */
[----:B------:R-:W-:Y:S02]  /*12910*/  IMAD.U32 R11, RZ, RZ, UR5 ;  /* 0x00000005ff0b7e24 */ /* 0x000fe4000f8e00ff */
[----:B------:R-:W-:Y:S02]  /*12920*/  IMAD.MOV.U32 R8, RZ, RZ, 0x70 ;  /* 0x00000070ff087424 */ /* 0x000fe400078e00ff */
[----:B------:R-:W-:Y:S02]  /*12930*/  IMAD.MOV.U32 R12, RZ, RZ, 0x1 ;  /* 0x00000001ff0c7424 */ /* 0x000fe400078e00ff */
[----:B0-2---:R-:W-:-:S07]  /*12940*/  IMAD.MOV.U32 R13, RZ, RZ, RZ ;  /* 0x000000ffff0d7224 */ /* 0x005fce00078e00ff */
[----:B------:R-:W-:-:S07]  /*12950*/  LEPC R20, `(.L_x_9076) ;  /* 0x000000001014794e */ /* 0x000fce0000000000 */
[----:B---3--:R-:W-:Y:S05]  /*12960*/  CALL.ABS.NOINC R2 ;  /* 0x0000000002007343 */ /* 0x008fea0003c00000 */
.L_x_9076:
        /* <DEDUP_REMOVED lines=16> */
.L_x_9075:
[----:B------:R-:W2:Y:S01]  /*12a70*/  LDL.LU R7, [R1+0x1c] ;  /* 0x00001c0001077983 */ /* 0x000ea20000300800 */
[----:B------:R-:W3:Y:S01]  /*12a80*/  LDC R0, c[0x0][0x428] ;  /* 0x00010a00ff007b82 */ /* 0x000ee20000000800 */
[----:B------:R-:W-:Y:S01]  /*12a90*/  ULDC.64 UR4, c[0x0][0x9f8] ;  /* 0x00027e0000047ab9 */ /* 0x000fe20000000a00 */
[----:B------:R-:W-:Y:S01]  /*12aa0*/  IMAD.MOV.U32 R4, RZ, RZ, R19 ;  /* 0x000000ffff047224 */ /* 0x000fe200078e0013 */
[----:B-1----:R-:W1:Y:S01]  /*12ab0*/  S2R R6, SR_TID.X ;  /* 0x0000000000067919 */ /* 0x002e620000002100 */
[----:B---3--:R-:W-:Y:S01]  /*12ac0*/  ISETP.NE.AND P0, PT, R0, 0x1, PT ;  /* 0x000000010000780c */ /* 0x008fe20003f05270 */
[----:B------:R-:W-:Y:S01]  /*12ad0*/  IMAD.MOV.U32 R0, RZ, RZ, R18 ;  /* 0x000000ffff007224 */ /* 0x000fe200078e0012 */
[----:B-1----:R-:W-:-:S11]  /*12ae0*/  LOP3.LUT R6, R6, 0x1f, RZ, 0xc0, !PT ;  /* 0x0000001f06067812 */ /* 0x002fd600078ec0ff */
        /* <DEDUP_REMOVED lines=20> */
.L_x_9077:
        /* <DEDUP_REMOVED lines=19> */
.L_x_9148:
[----:B------:R-:W-:Y:S01]  /*12d60*/  UMOV UR4, 0xffffffff ;  /* 0xffffffff00047882 */ /* 0x000fe20000000000 */
[----:B------:R-:W-:Y:S02]  /*12d70*/  SHF.R.S32.HI R5, RZ, 0x1f, R4 ;  /* 0x0000001fff057819 */ /* 0x000fe40000011404 */
[----:B------:R-:W-:Y:S05]  /*12d80*/  BRA.DIV UR4, `(.L_x_9079) ;  /* 0x0000003604947947 */ /* 0x000fea000b800000 */
[----:B------:R-:W-:-:S13]  /*12d90*/  ELECT P6, URZ, PT ;  /* 0x00000000003f782f */ /* 0x000fda00038c0000 */
.L_x_9151:
        /* <DEDUP_REMOVED lines=22> */
.L_x_9081:
        /* <DEDUP_REMOVED lines=9> */
.L_x_9152:
        /* <DEDUP_REMOVED lines=11> */
.L_x_9083:
        /* <DEDUP_REMOVED lines=17> */
[----:B------:R-:W-:-:S04]  /*13150*/  UIMAD UR11, UR11, 0x60, UR4 ;  /* 0x000000600b0b78a4 */ /* 0x000fc8000f8e0204 */
[----:B------:R-:W-:Y:S01]  /*13160*/  UIADD3 UR8, UR8, 0x1c400, URZ ;  /* 0x0001c40008087890 */ /* 0x000fe2000fffe03f */
[----:B------:R-:W-:-:S08]  /*13170*/  UMOV UR4, 0x0 ;  /* 0x0000000000047882 */ /* 0x000fd00000000000 */
[----:B------:R1:W-:Y:S02]  /*13180*/  UTMALDG.4D [UR8], [UR6], desc[UR4] ;  /* 0x00000408060075b4 */ /* 0x0003e40008019000 */
[----:B-1----:R-:W-:Y:S01]  /*13190*/  NOP ;  /* 0x0000000000007918 */ /* 0x002fe20000000000 */
.L_x_9080:
        /* <DEDUP_REMOVED lines=28> */
[----:B------:R-:W2:Y:S02]  /*13360*/  SYNCS.PHASECHK.TRANS64.TRYWAIT P0, [R10+URZ+0x22820], R6 ;  /* 0x022820060a0075a7 */ /* 0x000ea4000800017f */
[----:B-12---:R-:W-:Y:S05]  /*13370*/  @!P0 BRA `(.L_x_9085) ;  /* 0x00000030004c8947 */ /* 0x006fea0003800000 */
.L_x_9153:
[----:B------:R-:W-:Y:S05]  /*13380*/  BSYNC B0 ;  /* 0x0000000000007941 */ /* 0x000fea0003800000 */
.L_x_9084:
        /* <DEDUP_REMOVED lines=11> */
.L_x_9154:
        /* <DEDUP_REMOVED lines=11> */
.L_x_9089:
        /* <DEDUP_REMOVED lines=37> */
.L_x_9087:
[----:B------:R-:W-:Y:S05]  /*13740*/  BSYNC B0 ;  /* 0x0000000000007941 */ /* 0x000fea0003800000 */
.L_x_9086:
        /* <DEDUP_REMOVED lines=41> */
[----:B------:R-:W-:Y:S01]  /*139e0*/  LEA R2, P0, R6, R2, 0x2 ;  /* 0x0000000206027211 */ /* 0x000fe200078010ff */
[----:B------:R-:W-:-:S03]  /*139f0*/  IMAD.MOV R7, RZ, RZ, -R9 ;  /* 0x000000ffff077224 */ /* 0x000fc600078e0a09 */
[----:B------:R-:W-:Y:S01]  /*13a00*/  LEA.HI.X R3, R6, R3, R11, 0x2, P0 ;  /* 0x0000000306037211 */ /* 0x000fe200000f140b */
[----:B------:R-:W-:-:S04]  /*13a10*/  IMAD R8, R12, R7, R8 ;  /* 0x000000070c087224 */ /* 0x000fc800078e0208 */
[----:B------:R1:W5:Y:S04]  /*13a20*/  LDG.E R7, desc[UR38][R2.64] ;  /* 0x0000002602077981 */ /* 0x000368000c1e1900 */
.L_x_9096:
[----:B-1----:R-:W1:Y:S01]  /*13a30*/  S2R R3, SR_CgaCtaId ;  /* 0x0000000000037919 */ /* 0x002e620000008800 */
[----:B------:R-:W-:-:S04]  /*13a40*/  MOV R2, 0x400 ;  /* 0x0000040000027802 */ /* 0x000fc80000000f00 */
[----:B-1----:R-:W-:Y:S02]  /*13a50*/  LEA R2, R3, R2, 0x18 ;  /* 0x0000000203027211 */ /* 0x002fe400078ec0ff */
[----:B------:R-:W-:-:S03]  /*13a60*/  SHF.L.U32 R3, R13, 0x1f, RZ ;  /* 0x0000001f0d037819 */ /* 0x000fc600000006ff */
[----:B------:R-:W-:-:S04]  /*13a70*/  IMAD R2, R14, 0x8, R2 ;  /* 0x000000080e027824 */ /* 0x000fc800078e0202 */
[----:B------:R-:W1:Y:S02]  /*13a80*/  SYNCS.PHASECHK.TRANS64.TRYWAIT P0, [R2+URZ+0x22840], R3 ;  /* 0x02284003020075a7 */ /* 0x000e64000800017f */
[----:B-1----:R-:W-:Y:S05]  /*13a90*/  @!P0 BRA `(.L_x_9097) ;  /* 0x0000002800b88947 */ /* 0x002fea0003800000 */
.L_x_9155:
        /* <DEDUP_REMOVED lines=11> */
.L_x_9098:
        /* <DEDUP_REMOVED lines=22> */
.L_x_9156:
        /* <DEDUP_REMOVED lines=8> */
.L_x_9100:
        /* <DEDUP_REMOVED lines=34> */
.L_x_9095:
[----:B------:R-:W-:Y:S05]  /*13f50*/  BSYNC B2 ;  /* 0x0000000000027941 */ /* 0x000fea0003800000 */
.L_x_9094:
[----:B------:R-:W2:Y:S02]  /*13f60*/  LDL R2, [R1+0x14] ;  /* 0x0000140001027983 */ /* 0x000ea40000100800 */
[----:B--2---:R-:W-:-:S07]  /*13f70*/  VIADD R8, R2, 0xfffffffd ;  /* 0xfffffffd02087836 */ /* 0x004fce0000000000 */
.L_x_9093:
[----:B------:R-:W-:Y:S05]  /*13f80*/  BSYNC B1 ;  /* 0x0000000000017941 */ /* 0x000fea0003800000 */
.L_x_9092:
[----:B------:R-:W2:Y:S01]  /*13f90*/  LDL.LU R2, [R1+0x14] ;  /* 0x0000140001027983 */ /* 0x000ea20000300800 */
[----:B------:R-:W-:Y:S01]  /*13fa0*/  VIADD R10, R10, 0xfffffffe ;  /* 0xfffffffe0a0a7836 */ /* 0x000fe20000000000 */
[----:B--2---:R-:W-:-:S04]  /*13fb0*/  LOP3.LUT R3, RZ, R2, RZ, 0x33, !PT ;  /* 0x00000002ff037212 */ /* 0x004fc800078e33ff */
[----:B------:R-:W-:-:S13]  /*13fc0*/  ISETP.NE.AND P0, PT, R10, R3, PT ;  /* 0x000000030a00720c */ /* 0x000fda0003f05270 */
[----:B------:R-:W-:Y:S05]  /*13fd0*/  @!P0 BRA `(.L_x_9091) ;  /* 0x0000000c00a08947 */ /* 0x000fea0003800000 */
.L_x_9115:
        /* <DEDUP_REMOVED lines=32> */
.L_x_9103:
[----:B------:R-:W2:Y:S01]  /*141e0*/  S2R R3, SR_CgaCtaId ;  /* 0x0000000000037919 */ /* 0x000ea20000008800 */
[----:B------:R-:W-:-:S04]  /*141f0*/  MOV R2, 0x400 ;  /* 0x0000040000027802 */ /* 0x000fc80000000f00 */
[----:B--2---:R-:W-:Y:S02]  /*14200*/  LEA R2, R3, R2, 0x18 ;  /* 0x0000000203027211 */ /* 0x004fe400078ec0ff */
[----:B------:R-:W-:-:S03]  /*14210*/  SHF.L.U32 R3, R10, 0x1f, RZ ;  /* 0x0000001f0a037819 */ /* 0x000fc600000006ff */
[----:B------:R-:W-:-:S04]  /*14220*/  IMAD R2, R9, 0x8, R2 ;  /* 0x0000000809027824 */ /* 0x000fc800078e0202 */
[----:B------:R-:W2:Y:S02]  /*14230*/  SYNCS.PHASECHK.TRANS64.TRYWAIT P0, [R2+URZ+0x22840], R3 ;  /* 0x02284003020075a7 */ /* 0x000ea4000800017f */
[----:B--2---:R-:W-:Y:S05]  /*14240*/  @!P0 BRA `(.L_x_9104) ;  /* 0x0000002000f48947 */ /* 0x004fea0003800000 */
.L_x_9157:
[----:B-1----:R-:W1:Y:S02]  /*14250*/  S2R R6, SR_TID.X ;  /* 0x0000000000067919 */ /* 0x002e640000002100 */
        /* <DEDUP_REMOVED lines=8> */
[----:B---3--:R-:W-:Y:S05]  /*142e0*/  @!P1 BRA `(.L_x_9105) ;  /* 0x0000000000049947 */ /* 0x008fea0003800000 */
[----:B------:R-:W-:Y:S01]  /*142f0*/  BPT.TRAP 0x1 ;  /* 0x000000040000795c */ /* 0x000fe20000300000 */
.L_x_9105:
        /* <DEDUP_REMOVED lines=21> */
.L_x_9158:
        /* <DEDUP_REMOVED lines=8> */
.L_x_9107:
        /* <DEDUP_REMOVED lines=33> */
.L_x_9102:
[----:B------:R-:W-:Y:S05]  /*146e0*/  BSYNC B1 ;  /* 0x0000000000017941 */ /* 0x000fea0003800000 */
.L_x_9101:
        /* <DEDUP_REMOVED lines=30> */
[----:B------:R-:W-:-:S06]  /*148d0*/  LEA.HI.X R7, R2, UR5, R3, 0x2, P0 ;  /* 0x0000000502077c11 */ /* 0x000fcc00080f1403 */
[----:B------:R2:W5:Y:S03]  /*148e0*/  LDG.E R7, desc[UR38][R6.64] ;  /* 0x0000002606077981 */ /* 0x000566000c1e1900 */
.L_x_9110:
[----:B------:R-:W3:Y:S01]  /*148f0*/  S2R R3, SR_CgaCtaId ;  /* 0x0000000000037919 */ /* 0x000ee20000008800 */
[----:B------:R-:W-:-:S04]  /*14900*/  MOV R2, 0x400 ;  /* 0x0000040000027802 */ /* 0x000fc80000000f00 */
[----:B---3--:R-:W-:Y:S02]  /*14910*/  LEA R2, R3, R2, 0x18 ;  /* 0x0000000203027211 */ /* 0x008fe400078ec0ff */
[----:B------:R-:W-:-:S03]  /*14920*/  SHF.L.U32 R3, R11, 0x1f, RZ ;  /* 0x0000001f0b037819 */ /* 0x000fc600000006ff */
[----:B------:R-:W-:-:S04]  /*14930*/  IMAD R2, R12, 0x8, R2 ;  /* 0x000000080c027824 */ /* 0x000fc800078e0202 */
[----:B------:R-:W3:Y:S02]  /*14940*/  SYNCS.PHASECHK.TRANS64.TRYWAIT P0, [R2+URZ+0x22840], R3 ;  /* 0x02284003020075a7 */ /* 0x000ee4000800017f */
[----:B---3--:R-:W-:Y:S05]  /*14950*/  @!P0 BRA `(.L_x_9111) ;  /* 0x0000001c00588947 */ /* 0x008fea0003800000 */
.L_x_9159:
        /* <DEDUP_REMOVED lines=11> */
.L_x_9112:
        /* <DEDUP_REMOVED lines=22> */
.L_x_9160:
        /* <DEDUP_REMOVED lines=8> */
.L_x_9114:
        /* <DEDUP_REMOVED lines=34> */
.L_x_9109:
[----:B------:R-:W-:Y:S05]  /*14e10*/  BSYNC B1 ;  /* 0x0000000000017941 */ /* 0x000fea0003800000 */
.L_x_9108:
[----:B------:R-:W2:Y:S01]  /*14e20*/  LDL R2, [R1+0xc] ;  /* 0x00000c0001027983 */ /* 0x000ea20000100800 */
[----:B------:R-:W-:Y:S01]  /*14e30*/  VIADD R8, R8, 0xfffffffe ;  /* 0xfffffffe08087836 */ /* 0x000fe20000000000 */
[----:B--2---:R-:W-:-:S13]  /*14e40*/  ISETP.GT.AND P0, PT, R9, R2, PT ;  /* 0x000000020900720c */ /* 0x004fda0003f04270 */
[----:B------:R-:W-:Y:S05]  /*14e50*/  @P0 BRA `(.L_x_9115) ;  /* 0xfffffff000600947 */ /* 0x000fea000383ffff */
.L_x_9091:
[----:B------:R-:W-:Y:S05]  /*14e60*/  BSYNC B0 ;  /* 0x0000000000007941 */ /* 0x000fea0003800000 */
.L_x_9090:
        /* <DEDUP_REMOVED lines=23> */
.L_x_9117:
[----:B------:R-:W-:Y:S05]  /*14fe0*/  BSYNC B0 ;  /* 0x0000000000007941 */ /* 0x000fea0003800000 */
.L_x_9116:
[----:B--2---:R-:W2:Y:S02]  /*14ff0*/  LDL.LU R2, [R1+0x4] ;  /* 0x0000040001027983 */ /* 0x004ea40000300800 */
[----:B--2---:R-:W-:-:S05]  /*15000*/  LOP3.LUT R2, R2, R0, RZ, 0x3c, !PT ;  /* 0x0000000002027212 */ /* 0x004fca00078e3cff */
[----:B------:R2:W-:Y:S02]  /*15010*/  STL [R1+0x4], R2 ;  /* 0x0000040201007387 */ /* 0x0005e40000100800 */
.L_x_9073:
[----:B------:R-:W-:Y:S05]  /*15020*/  BSYNC B6 ;  /* 0x0000000000067941 */ /* 0x000fea0003800000 */
.L_x_9071:
[----:B------:R-:W-:-:S03]  /*15030*/  UMOV UR4, 0xffffffff ;  /* 0xffffffff00047882 */ /* 0x000fc60000000000 */
[----:B------:R-:W-:Y:S05]  /*15040*/  BRA.DIV UR4, `(.L_x_9118) ;  /* 0x0000001604c47947 */ /* 0x000fea000b800000 */
[----:B------:R3:W4:Y:S04]  /*15050*/  SHFL.IDX PT, R4, R16, RZ, 0x1f ;  /* 0x00001fff10047589 */ /* 0x00072800000e0000 */
[----:B------:R3:W0:Y:S02]  /*15060*/  SHFL.IDX PT, R7, R16, 0x1, 0x1f ;  /* 0x00201f0010077f89 */ /* 0x00062400000e0000 */
.L_x_9164:
        /* <DEDUP_REMOVED lines=10> */
[----:B--2---:R-:W1:Y:S02]  /*15110*/  LDC.64 R2, c[0x0][0xc58] ;  /* 0x00031600ff027b82 */ /* 0x004e640000000a00 */
[----:B-1----:R-:W-:-:S05]  /*15120*/  IMAD.WIDE R2, R5, 0x4, R2 ;  /* 0x0000000405027825 */ /* 0x002fca00078e0202 */
[----:B------:R1:W5:Y:S02]  /*15130*/  LDG.E R17, desc[UR38][R2.64] ;  /* 0x0000002602117981 */ /* 0x000364000c1e1900 */
.L_x_9120:
[----:B------:R-:W-:Y:S05]  /*15140*/  BSYNC B0 ;  /* 0x0000000000007941 */ /* 0x000fea0003800000 */
.L_x_9119:
        /* <DEDUP_REMOVED lines=23> */
.L_x_9172:
[----:B------:R-:W-:Y:S02]  /*152c0*/  ULDC UR4, c[0x0][0xc10] ;  /* 0x0003040000047ab9 */ /* 0x000fe40000000800 */
[----:B------:R-:W-:-:S04]  /*152d0*/  IMAD.U32 R5, RZ, RZ, UR4 ;  /* 0x00000004ff057e24 */ /* 0x000fc8000f8e00ff */
[----:B-1----:R-:W-:-:S04]  /*152e0*/  IMAD R14, R14, R5, RZ ;  /* 0x000000050e0e7224 */ /* 0x002fc800078e02ff */
[----:B------:R-:W-:-:S05]  /*152f0*/  IMAD.IADD R7, R7, 0x1, R14 ;  /* 0x0000000107077824 */ /* 0x000fca00078e020e */
[----:B----4-:R-:W-:-:S13]  /*15300*/  ISETP.GT.AND P0, PT, R7, R4, PT ;  /* 0x000000040700720c */ /* 0x010fda0003f04270 */
[----:B------:R-:W-:Y:S05]  /*15310*/  @P0 BRA `(.L_x_9122) ;  /* 0x0000000000b40947 */ /* 0x000fea0003800000 */
[----:B------:R-:W1:Y:S02]  /*15320*/  LDC R0, c[0x0][0xc14] ;  /* 0x00030500ff007b82 */ /* 0x000e640000000800 */
.L_x_9127:
        /* <DEDUP_REMOVED lines=14> */
.L_x_9125:
[----:B------:R-:W-:Y:S05]  /*15410*/  BSYNC B0 ;  /* 0x0000000000007941 */ /* 0x000fea0003800000 */
.L_x_9124:
        /* <DEDUP_REMOVED lines=23> */
.L_x_9180:
[----:B------:R-:W-:Y:S02]  /*15590*/  ULDC UR4, c[0x0][0xc10] ;  /* 0x0003040000047ab9 */ /* 0x000fe40000000800 */
[----:B------:R-:W-:-:S04]  /*155a0*/  IMAD.U32 R5, RZ, RZ, UR4 ;  /* 0x00000004ff057e24 */ /* 0x000fc8000f8e00ff */
[----:B-1----:R-:W-:-:S04]  /*155b0*/  IMAD R14, R14, R5, RZ ;  /* 0x000000050e0e7224 */ /* 0x002fc800078e02ff */
[----:B------:R-:W-:-:S05]  /*155c0*/  IMAD.IADD R7, R14, 0x1, R7 ;  /* 0x000000010e077824 */ /* 0x000fca00078e0207 */
[----:B------:R-:W-:-:S13]  /*155d0*/  ISETP.GT.AND P0, PT, R7, R4, PT ;  /* 0x000000040700720c */ /* 0x000fda0003f04270 */
[----:B------:R-:W-:Y:S05]  /*155e0*/  @!P0 BRA `(.L_x_9127) ;  /* 0xfffffffc00508947 */ /* 0x000fea000383ffff */
.L_x_9122:
        /* <DEDUP_REMOVED lines=8> */
.L_x_9184:
[----:B------:R-:W-:Y:S01]  /*15670*/  ISETP.NE.AND P0, PT, R3, RZ, PT ;  /* 0x000000ff0300720c */ /* 0x000fe20003f05270 */
[----:B------:R-:W-:-:S12]  /*15680*/  IMAD.MOV.U32 R7, RZ, RZ, RZ ;  /* 0x000000ffff077224 */ /* 0x000fd800078e00ff */
[----:B------:R-:W-:Y:S05]  /*15690*/  @!P0 BRA `(.L_x_9129) ;  /* 0x0000000000108947 */ /* 0x000fea0003800000 */
[----:B------:R-:W-:Y:S01]  /*156a0*/  UMOV UR4, 0xffffffff ;  /* 0xffffffff00047882 */ /* 0x000fe20000000000 */
[----:B------:R-:W-:Y:S02]  /*156b0*/  VIADD R12, R6, 0xffffffff ;  /* 0xffffffff060c7836 */ /* 0x000fe40000000000 */
[----:B------:R-:W-:Y:S05]  /*156c0*/  BRA.DIV UR4, `(.L_x_9130) ;  /* 0x0000001a04587947 */ /* 0x000fea000b800000 */
[----:B------:R3:W4:Y:S02]  /*156d0*/  SHFL.IDX PT, R7, R2, R12, 0x1f ;  /* 0x00001f0c02077589 */ /* 0x00072400000e0000 */
.L_x_9129:
[----:B0--3--:R-:W0:Y:S01]  /*156e0*/  LDC.64 R2, c[0x0][0xc68] ;  /* 0x00031a00ff027b82 */ /* 0x009e220000000a00 */
[----:B------:R-:W-:-:S04]  /*156f0*/  IMAD.IADD R19, R6, 0x1, R19 ;  /* 0x0000000106137824 */ /* 0x000fc800078e0213 */
        /* <DEDUP_REMOVED lines=65> */
.L_x_9123:
[----:B------:R-:W-:Y:S01]  /*15b10*/  UMOV UR4, URZ ;  /* 0x0000003f00047c82 */ /* 0x000fe20008000000 */
[----:B------:R-:W-:Y:S01]  /*15b20*/  UMOV UR5, URZ ;  /* 0x0000003f00057c82 */ /* 0x000fe20008000000 */
[----:B------:R-:W-:Y:S01]  /*15b30*/  ULDC UR6, c[0x0][0xc14] ;  /* 0x0003050000067ab9 */ /* 0x000fe20000000800 */
[----:B---3--:R-:W-:Y:S02]  /*15b40*/  IMAD.MOV.U32 R16, RZ, RZ, R4 ;  /* 0x000000ffff107224 */ /* 0x008fe400078e0004 */
[----:B------:R-:W-:Y:S02]  /*15b50*/  IMAD.U32 R17, RZ, RZ, UR4 ;  /* 0x00000004ff117e24 */ /* 0x000fe4000f8e00ff */
[----:B------:R-:W-:Y:S02]  /*15b60*/  IMAD.U32 R18, RZ, RZ, UR5 ;  /* 0x00000005ff127e24 */ /* 0x000fe4000f8e00ff */
[----:B------:R-:W-:-:S07]  /*15b70*/  IMAD.U32 R19, RZ, RZ, UR6 ;  /* 0x00000006ff137e24 */ /* 0x000fce000f8e00ff */
.L_x_9131:
        /* <DEDUP_REMOVED lines=12> */
.L_x_9059:
        /* <DEDUP_REMOVED lines=12> */
.L_x_9187:
[----:B------:R-:W-:Y:S05]  /*15d00*/  BSYNC B0 ;  /* 0x0000000000007941 */ /* 0x000fea0003800000 */
.L_x_9133:
[----:B------:R-:W-:-:S03]  /*15d10*/  UMOV UR4, 0xffffffff ;  /* 0xffffffff00047882 */ /* 0x000fc60000000000 */
[----:B------:R-:W-:Y:S05]  /*15d20*/  BRA.DIV UR4, `(.L_x_9135) ;  /* 0x0000001204fc7947 */ /* 0x000fea000b800000 */
[----:B------:R-:W2:Y:S02]  /*15d30*/  S2R R2, SR_TID.X ;  /* 0x0000000000027919 */ /* 0x000ea40000002100 */
[----:B--2---:R-:W-:-:S04]  /*15d40*/  SHF.R.U32.HI R2, RZ, 0x5, R2 ;  /* 0x00000005ff027819 */ /* 0x004fc80000011602 */
[----:B------:R-:W-:-:S05]  /*15d50*/  LOP3.LUT R2, R2, 0x3, RZ, 0xc0, !PT ;  /* 0x0000000302027812 */ /* 0x000fca00078ec0ff */
[----:B------:R2:W3:Y:S02]  /*15d60*/  SHFL.IDX PT, R14, R2, RZ, 0x1f ;  /* 0x00001fff020e7589 */ /* 0x0004e400000e0000 */
.L_x_9190:
[----:B---3--:R-:W-:Y:S01]  /*15d70*/  ISETP.NE.AND P0, PT, R14, RZ, PT ;  /* 0x000000ff0e00720c */ /* 0x008fe20003f05270 */
[----:B------:R-:W-:-:S12]  /*15d80*/  BSSY B0, `(.L_x_9136) ;  /* 0x0000027000007945 */ /* 0x000fd80003800000 */
[----:B------:R-:W-:Y:S05]  /*15d90*/  @P0 BRA `(.L_x_9137) ;  /* 0x0000000000940947 */ /* 0x000fea0003800000 */
[----:B------:R-:W-:-:S03]  /*15da0*/  UMOV UR4, 0xffffffff ;  /* 0xffffffff00047882 */ /* 0x000fc60000000000 */
[----:B------:R-:W-:Y:S05]  /*15db0*/  BRA.DIV UR4, `(.L_x_9138) ;  /* 0x00000016040c7947 */ /* 0x000fea000b800000 */
[----:B------:R-:W-:-:S13]  /*15dc0*/  ELECT P6, URZ, PT ;  /* 0x00000000003f782f */ /* 0x000fda00038c0000 */
.L_x_9193:
[----:B------:R-:W-:Y:S05]  /*15dd0*/  @!P6 BRA `(.L_x_9137) ;  /* 0x000000000084e947 */ /* 0x000fea0003800000 */
[----:B------:R-:W-:-:S06]  /*15de0*/  ULOP3.LUT UR4, UR36, 0x2, URZ, 0xfc, !UPT ;  /* 0x0000000224047892 */ /* 0x000fcc000f8efc3f */
[----:B--2---:R-:W-:-:S05]  /*15df0*/  IMAD.U32 R2, RZ, RZ, UR4 ;  /* 0x00000004ff027e24 */ /* 0x004fca000f8e00ff */
[----:B------:R-:W-:-:S13]  /*15e00*/  ISETP.NE.AND P2, PT, R2, 0x3, PT ;  /* 0x000000030200780c */ /* 0x000fda0003f45270 */
[----:B------:R-:W-:Y:S05]  /*15e10*/  @!P2 BRA `(.L_x_9139) ;  /* 0x000000000004a947 */ /* 0x000fea0003800000 */
[----:B------:R-:W-:Y:S01]  /*15e20*/  BPT.TRAP 0x1 ;  /* 0x000000040000795c */ /* 0x000fe20000300000 */
.L_x_9139:
        /* <DEDUP_REMOVED lines=14> */
.L_x_9194:
[----:B------:R-:W2:Y:S02]  /*15f10*/  SYNCS.PHASECHK.TRANS64.TRYWAIT P0, [R7+URZ], R2 ;  /* 0x00000002070075a7 */ /* 0x000ea4000800017f */
[----:B--2---:R-:W-:Y:S05]  /*15f20*/  @!P0 BRA `(.L_x_9141) ;  /* 0x0000001000e48947 */ /* 0x004fea0003800000 */
.L_x_9195:
[----:B------:R-:W-:Y:S05]  /*15f30*/  @!P2 BRA `(.L_x_9142) ;  /* 0x000000000004a947 */ /* 0x000fea0003800000 */
[----:B------:R-:W-:Y:S01]  /*15f40*/  BPT.TRAP 0x1 ;  /* 0x000000040000795c */ /* 0x000fe20000300000 */
.L_x_9142:
[----:B------:R-:W3:Y:S01]  /*15f50*/  LDL.LU R4, [R1] ;  /* 0x0000000001047983 */ /* 0x000ee20000300800 */
[----:B------:R-:W-:-:S04]  /*15f60*/  VIADD R0, R0, 0x22860 ;  /* 0x0002286000007836 */ /* 0x000fc80000000000 */
[----:B---3--:R-:W-:-:S04]  /*15f70*/  IMAD R4, R4, 0x8, R0 ;  /* 0x0000000804047824 */ /* 0x008fc800078e0200 */
[----:B------:R-:W3:Y:S02]  /*15f80*/  SYNCS.PHASECHK.TRANS64.TRYWAIT P0, [R4+URZ], R5 ;  /* 0x00000005040075a7 */ /* 0x000ee4000800017f */
[----:B---3--:R-:W-:Y:S05]  /*15f90*/  @!P0 BRA `(.L_x_9143) ;  /* 0x0000001000dc8947 */ /* 0x008fea0003800000 */
.L_x_9196:
[----:B------:R-:W-:-:S07]  /*15fa0*/  IMAD R3, R3, 0x8, R0 ;  /* 0x0000000803037824 */ /* 0x000fce00078e0200 */
.L_x_9144:
[----:B----4-:R4:W0:Y:S02]  /*15fb0*/  SYNCS.PHASECHK.TRANS64.TRYWAIT P0, [R3+URZ], R2 ;  /* 0x00000002030075a7 */ /* 0x010824000800017f */
[----:B0-----:R-:W-:Y:S05]  /*15fc0*/  @!P0 NANOSLEEP.SYNCS 0x989680 ;  /* 0x009896800000895d */ /* 0x001fea0003900000 */
[----:B------:R-:W0:Y:S02]  /*15fd0*/  @!P0 SYNCS.PHASECHK.TRANS64 P0, [R3+URZ], R2 ;  /* 0x00000002030085a7 */ /* 0x000e24000800007f */
[----:B0-----:R-:W-:Y:S05]  /*15fe0*/  @!P0 BRA `(.L_x_9144) ;  /* 0xfffffffc00f08947 */ /* 0x001fea000383ffff */
.L_x_9137:
[----:B------:R-:W-:Y:S05]  /*15ff0*/  BSYNC B0 ;  /* 0x0000000000007941 */ /* 0x000fea0003800000 */
.L_x_9136:
[----:B------:R-:W-:Y:S05]  /*16000*/  EXIT ;  /* 0x000000000000794d */ /* 0x000fea0003800000 */
.L_x_8963:
[----:B0-----:R0:W1:Y:S02]  /*16010*/  SYNCS.PHASECHK.TRANS64.TRYWAIT P0, [R9+URZ+0x22800], R0 ;  /* 0x02280000090075a7 */ /* 0x001064000800017f */
[----:B-1----:R-:W-:Y:S05]  /*16020*/  @!P0 NANOSLEEP.SYNCS 0x989680 ;  /* 0x009896800000895d */ /* 0x002fea0003900000 */
[----:B------:R-:W1:Y:S02]  /*16030*/  @!P0 SYNCS.PHASECHK.TRANS64 P0, [R9+URZ+0x22800], R0 ;  /* 0x02280000090085a7 */ /* 0x000e64000800007f */
[----:B-1----:R-:W-:Y:S05]  /*16040*/  @!P0 BRA `(.L_x_8963) ;  /* 0xfffffffc00f08947 */ /* 0x002fea000383ffff */
[----:B------:R-:W-:Y:S05]  /*16050*/  BRA `(.L_x_9145) ;  /* 0xfffffebc00107947 */ /* 0x000fea000383ffff */
.L_x_8967:
[----:B-1----:R1:W2:Y:S02]  /*16060*/  SYNCS.PHASECHK.TRANS64.TRYWAIT P1, [R5+URZ+0x22830], R12 ;  /* 0x0228300c050075a7 */ /* 0x0022a4000802017f */
[----:B--2---:R-:W-:Y:S05]  /*16070*/  @!P1 NANOSLEEP.SYNCS 0x989680 ;  /* 0x009896800000995d */ /* 0x004fea0003900000 */
[----:B------:R-:W2:Y:S02]  /*16080*/  @!P1 SYNCS.PHASECHK.TRANS64 P1, [R5+URZ+0x22830], R12 ;  /* 0x0228300c050095a7 */ /* 0x000ea4000802007f */
[----:B--2---:R-:W-:Y:S05]  /*16090*/  @!P1 BRA `(.L_x_8967) ;  /* 0xfffffffc00f09947 */ /* 0x004fea000383ffff */
[----:B------:R-:W-:Y:S05]  /*160a0*/  BRA `(.L_x_8966) ;  /* 0xfffffebc003c7947 */ /* 0x000fea000383ffff */
.L_x_8979:
[----:B-1----:R1:W2:Y:S02]  /*160b0*/  SYNCS.PHASECHK.TRANS64.TRYWAIT P1, [R5+URZ+0x22850], R12 ;  /* 0x0228500c050075a7 */ /* 0x0022a4000802017f */
[----:B--2---:R-:W-:Y:S05]  /*160c0*/  @!P1 NANOSLEEP.SYNCS 0x989680 ;  /* 0x009896800000995d */ /* 0x004fea0003900000 */
[----:B------:R-:W2:Y:S02]  /*160d0*/  @!P1 SYNCS.PHASECHK.TRANS64 P1, [R5+URZ+0x22850], R12 ;  /* 0x0228500c050095a7 */ /* 0x000ea4000802007f */
[----:B--2---:R-:W-:Y:S05]  /*160e0*/  @!P1 BRA `(.L_x_8979) ;  /* 0xfffffffc00f09947 */ /* 0x004fea000383ffff */
[----:B------:R-:W-:Y:S05]  /*160f0*/  BRA `(.L_x_8978) ;  /* 0xfffffee400487947 */ /* 0x000fea000383ffff */
.L_x_8987:
[----:B-1----:R-:W-:-:S04]  /*16100*/  IMAD.U32 R21, RZ, RZ, UR28 ;  /* 0x0000001cff157e24 */ /* 0x002fc8000f8e00ff */
[----:B------:R1:W2:Y:S03]  /*16110*/  SYNCS.PHASECHK.TRANS64.TRYWAIT P1, [R21+URZ+0x22830], R10 ;  /* 0x0228300a150075a7 */ /* 0x0002a6000802017f */
[----:B--2---:R-:W-:Y:S05]  /*16120*/  @!P1 NANOSLEEP.SYNCS 0x989680 ;  /* 0x009896800000995d */ /* 0x004fea0003900000 */
[----:B------:R-:W2:Y:S02]  /*16130*/  @!P1 SYNCS.PHASECHK.TRANS64 P1, [R21+URZ+0x22830], R10 ;  /* 0x0228300a150095a7 */ /* 0x000ea4000802007f */
[----:B--2---:R-:W-:Y:S05]  /*16140*/  @!P1 BRA `(.L_x_8987) ;  /* 0xfffffffc00ec9947 */ /* 0x004fea000383ffff */
[----:B------:R-:W-:Y:S05]  /*16150*/  BRA `(.L_x_8986) ;  /* 0xfffffee800d07947 */ /* 0x000fea000383ffff */
.L_x_8999:
[----:B-1----:R1:W2:Y:S02]  /*16160*/  SYNCS.PHASECHK.TRANS64.TRYWAIT P1, [R177+URZ+0x22850], R10 ;  /* 0x0228500ab10075a7 */ /* 0x0022a4000802017f */
[----:B--2---:R-:W-:Y:S05]  /*16170*/  @!P1 NANOSLEEP.SYNCS 0x989680 ;  /* 0x009896800000995d */ /* 0x004fea0003900000 */
[----:B------:R-:W2:Y:S02]  /*16180*/  @!P1 SYNCS.PHASECHK.TRANS64 P1, [R177+URZ+0x22850], R10 ;  /* 0x0228500ab10095a7 */ /* 0x000ea4000802007f */
[----:B--2---:R-:W-:Y:S05]  /*16190*/  @!P1 BRA `(.L_x_8999) ;  /* 0xfffffffc00f09947 */ /* 0x004fea000383ffff */
[----:B------:R-:W-:Y:S05]  /*161a0*/  BRA `(.L_x_8998) ;  /* 0xffffff1800f87947 */ /* 0x000fea000383ffff */
.L_x_9008:
[----:B-1----:R-:W-:-:S04]  /*161b0*/  IMAD.U32 R6, RZ, RZ, UR25 ;  /* 0x00000019ff067e24 */ /* 0x002fc8000f8e00ff */
[----:B------:R1:W2:Y:S03]  /*161c0*/  SYNCS.PHASECHK.TRANS64.TRYWAIT P2, [R6+URZ+0x22830], R5 ;  /* 0x02283005060075a7 */ /* 0x0002a6000804017f */
[----:B--2---:R-:W-:Y:S05]  /*161d0*/  @!P2 NANOSLEEP.SYNCS 0x989680 ;  /* 0x009896800000a95d */ /* 0x004fea0003900000 */
[----:B------:R-:W2:Y:S02]  /*161e0*/  @!P2 SYNCS.PHASECHK.TRANS64 P2, [R6+URZ+0x22830], R5 ;  /* 0x022830050600a5a7 */ /* 0x000ea4000804007f */
[----:B--2---:R-:W-:Y:S05]  /*161f0*/  @!P2 BRA `(.L_x_9008) ;  /* 0xfffffffc00eca947 */ /* 0x004fea000383ffff */
[----:B------:R-:W-:Y:S05]  /*16200*/  BRA `(.L_x_9007) ;  /* 0xffffff2000a07947 */ /* 0x000fea000383ffff */
.L_x_9012:
[----:B-1----:R1:W2:Y:S02]  /*16210*/  SYNCS.PHASECHK.TRANS64.TRYWAIT P2, [R214+URZ+0x22850], R5 ;  /* 0x02285005d60075a7 */ /* 0x0022a4000804017f */
[----:B--2---:R-:W-:Y:S05]  /*16220*/  @!P2 NANOSLEEP.SYNCS 0x989680 ;  /* 0x009896800000a95d */ /* 0x004fea0003900000 */
[----:B------:R-:W2:Y:S02]  /*16230*/  @!P2 SYNCS.PHASECHK.TRANS64 P2, [R214+URZ+0x22850], R5 ;  /* 0x02285005d600a5a7 */ /* 0x000ea4000804007f */
[----:B--2---:R-:W-:Y:S05]  /*16240*/  @!P2 BRA `(.L_x_9012) ;  /* 0xfffffffc00f0a947 */ /* 0x004fea000383ffff */
[----:B------:R-:W-:Y:S05]  /*16250*/  BRA `(.L_x_9011) ;  /* 0xffffff4000407947 */ /* 0x000fea000383ffff */
.L_x_9018:
[----:B-1----:R-:W-:-:S04]  /*16260*/  IMAD.U32 R6, RZ, RZ, UR27 ;  /* 0x0000001bff067e24 */ /* 0x002fc8000f8e00ff */
[----:B------:R1:W2:Y:S03]  /*16270*/  SYNCS.PHASECHK.TRANS64.TRYWAIT P1, [R6+URZ+0x22830], R9 ;  /* 0x02283009060075a7 */ /* 0x0002a6000802017f */
[----:B--2---:R-:W-:Y:S05]  /*16280*/  @!P1 NANOSLEEP.SYNCS 0x989680 ;  /* 0x009896800000995d */ /* 0x004fea0003900000 */
[----:B------:R-:W2:Y:S02]  /*16290*/  @!P1 SYNCS.PHASECHK.TRANS64 P1, [R6+URZ+0x22830], R9 ;  /* 0x02283009060095a7 */ /* 0x000ea4000802007f */
[----:B--2---:R-:W-:Y:S05]  /*162a0*/  @!P1 BRA `(.L_x_9018) ;  /* 0xfffffffc00ec9947 */ /* 0x004fea000383ffff */
[----:B------:R-:W-:Y:S05]  /*162b0*/  BRA `(.L_x_9017) ;  /* 0xffffff4400647947 */ /* 0x000fea000383ffff */
.L_x_9030:
[----:B-1----:R1:W2:Y:S02]  /*162c0*/  SYNCS.PHASECHK.TRANS64.TRYWAIT P1, [R176+URZ+0x22850], R9 ;  /* 0x02285009b00075a7 */ /* 0x0022a4000802017f */
[----:B--2---:R-:W-:Y:S05]  /*162d0*/  @!P1 NANOSLEEP.SYNCS 0x989680 ;  /* 0x009896800000995d */ /* 0x004fea0003900000 */
[----:B------:R-:W2:Y:S02]  /*162e0*/  @!P1 SYNCS.PHASECHK.TRANS64 P1, [R176+URZ+0x22850], R9 ;  /* 0x02285009b00095a7 */ /* 0x000ea4000802007f */
[----:B--2---:R-:W-:Y:S05]  /*162f0*/  @!P1 BRA `(.L_x_9030) ;  /* 0xfffffffc00f09947 */ /* 0x004fea000383ffff */
[----:B------:R-:W-:Y:S05]  /*16300*/  BRA `(.L_x_9029) ;  /* 0xffffff74008c7947 */ /* 0x000fea000383ffff */
.L_x_9078:
        /* <DEDUP_REMOVED lines=11> */
.L_x_9147:
[----:B------:R-:W-:Y:S05]  /*163c0*/  BSYNC B0 ;  /* 0x0000000000007941 */ /* 0x000fea0003800000 */
.L_x_9146:
[----:B------:R-:W-:Y:S05]  /*163d0*/  BRA `(.L_x_9148) ;  /* 0xffffffc800607947 */ /* 0x000fea000383ffff */
.L_x_9079:
[----:B------:R-:W-:Y:S01]  /*163e0*/  BSSY B0, `(.L_x_9149) ;  /* 0x0000006000007945 */ /* 0x000fe20003800000 */
[----:B------:R-:W-:-:S07]  /*163f0*/  IMAD.MOV.U32 R15, RZ, RZ, -0x1 ;  /* 0xffffffffff0f7424 */ /* 0x000fce00078e00ff */
[----:B0-----:R-:W-:Y:S05]  /*16400*/  WARPSYNC.COLLECTIVE R15, `(.L_x_9150) ;  /* 0x000000000f0c7348 */ /* 0x001fea0003c00000 */
[----:B------:R-:W-:Y:S02]  /*16410*/  ELECT P6, UR62, PT ;  /* 0x00000000003e782f */ /* 0x000fe400038c0000 */
[----:B------:R-:W-:Y:S01]  /*16420*/  MOV R14, UR62 ;  /* 0x0000003e000e7c02 */ /* 0x000fe20008000f00 */
[----:B0-----:R-:W-:Y:S10]  /*16430*/  ENDCOLLECTIVE ;  /* 0x000000000000791b */ /* 0x001ff40003800000 */
.L_x_9150:
[----:B------:R-:W-:Y:S05]  /*16440*/  BSYNC B0 ;  /* 0x0000000000007941 */ /* 0x000fea0003800000 */
.L_x_9149:
[----:B------:R-:W-:Y:S05]  /*16450*/  BRA `(.L_x_9151) ;  /* 0xffffffc800507947 */ /* 0x000fea000383ffff */
.L_x_9082:
[----:B-1----:R1:W2:Y:S02]  /*16460*/  SYNCS.PHASECHK.TRANS64.TRYWAIT P0, [R9+URZ+0x22840], R10 ;  /* 0x0228400a090075a7 */ /* 0x0022a4000800017f */
[----:B--2---:R-:W-:Y:S05]  /*16470*/  @!P0 NANOSLEEP.SYNCS 0x989680 ;  /* 0x009896800000895d */ /* 0x004fea0003900000 */
[----:B------:R-:W2:Y:S02]  /*16480*/  @!P0 SYNCS.PHASECHK.TRANS64 P0, [R9+URZ+0x22840], R10 ;  /* 0x0228400a090085a7 */ /* 0x000ea4000800007f */
[----:B--2---:R-:W-:Y:S05]  /*16490*/  @!P0 BRA `(.L_x_9082) ;  /* 0xfffffffc00f08947 */ /* 0x004fea000383ffff */
[----:B------:R-:W-:Y:S05]  /*164a0*/  BRA `(.L_x_9152) ;  /* 0xffffffc800b87947 */ /* 0x000fea000383ffff */
.L_x_9085:
        /* <DEDUP_REMOVED lines=8> */
.L_x_9088:
[----:B-1----:R1:W2:Y:S02]  /*16530*/  SYNCS.PHASECHK.TRANS64.TRYWAIT P0, [R6+URZ+0x22860], R9 ;  /* 0x02286009060075a7 */ /* 0x0022a4000800017f */
[----:B--2---:R-:W-:Y:S05]  /*16540*/  @!P0 NANOSLEEP.SYNCS 0x989680 ;  /* 0x009896800000895d */ /* 0x004fea0003900000 */
[----:B------:R-:W2:Y:S02]  /*16550*/  @!P0 SYNCS.PHASECHK.TRANS64 P0, [R6+URZ+0x22860], R9 ;  /* 0x02286009060085a7 */ /* 0x000ea4000800007f */
[----:B--2---:R-:W-:Y:S05]  /*16560*/  @!P0 BRA `(.L_x_9088) ;  /* 0xfffffffc00f08947 */ /* 0x004fea000383ffff */
[----:B------:R-:W-:Y:S05]  /*16570*/  BRA `(.L_x_9154) ;  /* 0xffffffcc00b07947 */ /* 0x000fea000383ffff */
.L_x_9097:
[----:B-1----:R1:W2:Y:S02]  /*16580*/  SYNCS.PHASECHK.TRANS64.TRYWAIT P0, [R2+URZ+0x22840], R3 ;  /* 0x02284003020075a7 */ /* 0x0022a4000800017f */
[----:B--2---:R-:W-:Y:S05]  /*16590*/  @!P0 NANOSLEEP.SYNCS 0x989680 ;  /* 0x009896800000895d */ /* 0x004fea0003900000 */
[----:B------:R-:W2:Y:S02]  /*165a0*/  @!P0 SYNCS.PHASECHK.TRANS64 P0, [R2+URZ+0x22840], R3 ;  /* 0x02284003020085a7 */ /* 0x000ea4000800007f */
[----:B--2---:R-:W-:Y:S05]  /*165b0*/  @!P0 BRA `(.L_x_9097) ;  /* 0xfffffffc00f08947 */ /* 0x004fea000383ffff */
[----:B------:R-:W-:Y:S05]  /*165c0*/  BRA `(.L_x_9155) ;  /* 0xffffffd400347947 */ /* 0x000fea000383ffff */
.L_x_9099:
[----:B--2---:R2:W3:Y:S02]  /*165d0*/  SYNCS.PHASECHK.TRANS64.TRYWAIT P0, [R2+URZ+0x22860], R3 ;  /* 0x02286003020075a7 */ /* 0x0044e4000800017f */
[----:B---3--:R-:W-:Y:S05]  /*165e0*/  @!P0 NANOSLEEP.SYNCS 0x989680 ;  /* 0x009896800000895d */ /* 0x008fea0003900000 */
[----:B------:R-:W3:Y:S02]  /*165f0*/  @!P0 SYNCS.PHASECHK.TRANS64 P0, [R2+URZ+0x22860], R3 ;  /* 0x02286003020085a7 */ /* 0x000ee4000800007f */
[----:B---3--:R-:W-:Y:S05]  /*16600*/  @!P0 BRA `(.L_x_9099) ;  /* 0xfffffffc00f08947 */ /* 0x008fea000383ffff */
[----:B------:R-:W-:Y:S05]  /*16610*/  BRA `(.L_x_9156) ;  /* 0xffffffd400a47947 */ /* 0x000fea000383ffff */
.L_x_9104:
[----:B--2---:R2:W3:Y:S02]  /*16620*/  SYNCS.PHASECHK.TRANS64.TRYWAIT P0, [R2+URZ+0x22840], R3 ;  /* 0x02284003020075a7 */ /* 0x0044e4000800017f */
[----:B---3--:R-:W-:Y:S05]  /*16630*/  @!P0 NANOSLEEP.SYNCS 0x989680 ;  /* 0x009896800000895d */ /* 0x008fea0003900000 */
[----:B------:R-:W3:Y:S02]  /*16640*/  @!P0 SYNCS.PHASECHK.TRANS64 P0, [R2+URZ+0x22840], R3 ;  /* 0x02284003020085a7 */ /* 0x000ee4000800007f */
[----:B---3--:R-:W-:Y:S05]  /*16650*/  @!P0 BRA `(.L_x_9104) ;  /* 0xfffffffc00f08947 */ /* 0x008fea000383ffff */
[----:B------:R-:W-:Y:S05]  /*16660*/  BRA `(.L_x_9157) ;  /* 0xffffffd800f87947 */ /* 0x000fea000383ffff */
.L_x_9106:
[----:B0-----:R0:W1:Y:S02]  /*16670*/  SYNCS.PHASECHK.TRANS64.TRYWAIT P1, [R2+URZ+0x22860], R3 ;  /* 0x02286003020075a7 */ /* 0x001064000802017f */
[----:B-1----:R-:W-:Y:S05]  /*16680*/  @!P1 NANOSLEEP.SYNCS 0x989680 ;  /* 0x009896800000995d */ /* 0x002fea0003900000 */
[----:B------:R-:W1:Y:S02]  /*16690*/  @!P1 SYNCS.PHASECHK.TRANS64 P1, [R2+URZ+0x22860], R3 ;  /* 0x02286003020095a7 */ /* 0x000e64000802007f */
[----:B-1----:R-:W-:Y:S05]  /*166a0*/  @!P1 BRA `(.L_x_9106) ;  /* 0xfffffffc00f09947 */ /* 0x002fea000383ffff */
[----:B------:R-:W-:Y:S05]  /*166b0*/  BRA `(.L_x_9158) ;  /* 0xffffffdc00647947 */ /* 0x000fea000383ffff */
.L_x_9111:
[----:B---3--:R3:W4:Y:S02]  /*166c0*/  SYNCS.PHASECHK.TRANS64.TRYWAIT P0, [R2+URZ+0x22840], R3 ;  /* 0x02284003020075a7 */ /* 0x008724000800017f */
[----:B----4-:R-:W-:Y:S05]  /*166d0*/  @!P0 NANOSLEEP.SYNCS 0x989680 ;  /* 0x009896800000895d */ /* 0x010fea0003900000 */
[----:B------:R-:W4:Y:S02]  /*166e0*/  @!P0 SYNCS.PHASECHK.TRANS64 P0, [R2+URZ+0x22840], R3 ;  /* 0x02284003020085a7 */ /* 0x000f24000800007f */
[----:B----4-:R-:W-:Y:S05]  /*166f0*/  @!P0 BRA `(.L_x_9111) ;  /* 0xfffffffc00f08947 */ /* 0x010fea000383ffff */
[----:B------:R-:W-:Y:S05]  /*16700*/  BRA `(.L_x_9159) ;  /* 0xffffffe000947947 */ /* 0x000fea000383ffff */
.L_x_9113:
[----:B0-----:R0:W1:Y:S02]  /*16710*/  SYNCS.PHASECHK.TRANS64.TRYWAIT P1, [R2+URZ+0x22860], R3 ;  /* 0x02286003020075a7 */ /* 0x001064000802017f */
[----:B-1----:R-:W-:Y:S05]  /*16720*/  @!P1 NANOSLEEP.SYNCS 0x989680 ;  /* 0x009896800000995d */ /* 0x002fea0003900000 */
[----:B------:R-:W1:Y:S02]  /*16730*/  @!P1 SYNCS.PHASECHK.TRANS64 P1, [R2+URZ+0x22860], R3 ;  /* 0x02286003020095a7 */ /* 0x000e64000802007f */
[----:B-1----:R-:W-:Y:S05]  /*16740*/  @!P1 BRA `(.L_x_9113) ;  /* 0xfffffffc00f09947 */ /* 0x002fea000383ffff */
[----:B------:R-:W-:Y:S05]  /*16750*/  BRA `(.L_x_9160) ;  /* 0xffffffe400047947 */ /* 0x000fea000383ffff */
.L_x_9118:
        /* <DEDUP_REMOVED lines=8> */
.L_x_9162:
[----:B------:R-:W-:Y:S05]  /*167e0*/  BSYNC B0 ;  /* 0x0000000000007941 */ /* 0x000fea0003800000 */
.L_x_9161:
        /* <DEDUP_REMOVED lines=8> */
.L_x_9163:
[----:B------:R-:W-:Y:S01]  /*16870*/  IMAD.MOV.U32 R7, RZ, RZ, R14 ;  /* 0x000000ffff077224 */ /* 0x000fe200078e000e */
[----:B------:R-:W-:Y:S06]  /*16880*/  BRA `(.L_x_9164) ;  /* 0xffffffe400f87947 */ /* 0x000fec000383ffff */
.L_x_9121:
        /* <DEDUP_REMOVED lines=8> */
.L_x_9166:
[----:B------:R-:W-:Y:S05]  /*16910*/  BSYNC B0 ;  /* 0x0000000000007941 */ /* 0x000fea0003800000 */
.L_x_9165:
        /* <DEDUP_REMOVED lines=10> */
.L_x_9167:
        /* <DEDUP_REMOVED lines=8> */
.L_x_9168:
        /* <DEDUP_REMOVED lines=8> */
.L_x_9169:
        /* <DEDUP_REMOVED lines=8> */
.L_x_9170:
        /* <DEDUP_REMOVED lines=8> */
.L_x_9171:
[----:B------:R-:W-:Y:S05]  /*16bc0*/  BRA `(.L_x_9172) ;  /* 0xffffffe400bc7947 */ /* 0x000fea000383ffff */
.L_x_9126:
[----:B------:R-:W-:Y:S01]  /*16bd0*/  BSSY B0, `(.L_x_9173) ;  /* 0x0000008000007945 */ /* 0x000fe20003800000 */
[----:B-----5:R-:W-:Y:S02]  /*16be0*/  IMAD.MOV.U32 R13, RZ, RZ, R17 ;  /* 0x000000ffff0d7224 */ /* 0x020fe400078e0011 */
[----:B------:R-:W-:Y:S02]  /*16bf0*/  IMAD.MOV.U32 R12, RZ, RZ, 0x1 ;  /* 0x00000001ff0c7424 */ /* 0x000fe400078e00ff */
[----:B------:R-:W-:Y:S02]  /*16c00*/  IMAD.MOV.U32 R11, RZ, RZ, RZ ;  /* 0x000000ffff0b7224 */ /* 0x000fe400078e00ff */
[----:B------:R-:W-:-:S07]  /*16c10*/  IMAD.MOV.U32 R15, RZ, RZ, -0x1 ;  /* 0xffffffffff0f7424 */ /* 0x000fce00078e00ff */
[----:B0--3--:R-:W-:Y:S05]  /*16c20*/  WARPSYNC.COLLECTIVE R15, `(.L_x_9174) ;  /* 0x000000000f087348 */ /* 0x009fea0003c00000 */
[----:B------:R1:W2:Y:S02]  /*16c30*/  SHFL.UP P6, R14, R13, R12, R11 ;  /* 0x0400000c0d0e7389 */ /* 0x0002a400000c000b */
[----:B0123--:R-:W-:Y:S01]  /*16c40*/  ENDCOLLECTIVE ;  /* 0x000000000000791b */ /* 0x00ffe20003800000 */
.L_x_9174:
[----:B------:R-:W-:Y:S05]  /*16c50*/  BSYNC B0 ;  /* 0x0000000000007941 */ /* 0x000fea0003800000 */
.L_x_9173:
        /* <DEDUP_REMOVED lines=10> */
.L_x_9175:
        /* <DEDUP_REMOVED lines=8> */
.L_x_9176:
        /* <DEDUP_REMOVED lines=8> */
.L_x_9177:
        /* <DEDUP_REMOVED lines=8> */
.L_x_9178:
        /* <DEDUP_REMOVED lines=8> */
.L_x_9179:
[----:B------:R-:W-:Y:S05]  /*16f00*/  BRA `(.L_x_9180) ;  /* 0xffffffe400a07947 */ /* 0x000fea000383ffff */
.L_x_9128:
[----:B------:R-:W-:Y:S01]  /*16f10*/  BSSY B0, `(.L_x_9181) ;  /* 0x0000006000007945 */ /* 0x000fe20003800000 */
[----:B------:R-:W-:Y:S01]  /*16f20*/  PLOP3.LUT P6, PT, P6, PT, PT, 0x8, 0x0 ;  /* 0x000000000000781c */ /* 0x000fe200037ce170 */
[----:B------:R-:W-:-:S12]  /*16f30*/  IMAD.MOV.U32 R15, RZ, RZ, -0x1 ;  /* 0xffffffffff0f7424 */ /* 0x000fd800078e00ff */
[----:B0-----:R-:W-:Y:S05]  /*16f40*/  WARPSYNC.COLLECTIVE R15, `(.L_x_9182) ;  /* 0x000000000f087348 */ /* 0x001fea0003c00000 */
[----:B------:R-:W-:Y:S01]  /*16f50*/  VOTE.ANY R14, PT, P6 ;  /* 0x00000000000e7806 */ /* 0x000fe200030e0100 */
[----:B0-----:R-:W-:Y:S06]  /*16f60*/  ENDCOLLECTIVE ;  /* 0x000000000000791b */ /* 0x001fec0003800000 */
.L_x_9182:
[----:B------:R-:W-:Y:S05]  /*16f70*/  BSYNC B0 ;  /* 0x0000000000007941 */ /* 0x000fea0003800000 */
.L_x_9181:
        /* <DEDUP_REMOVED lines=9> */
.L_x_9183:
[----:B------:R-:W-:Y:S01]  /*17010*/  IMAD.MOV.U32 R17, RZ, RZ, R14 ;  /* 0x000000ffff117224 */ /* 0x000fe200078e000e */
[----:B------:R-:W-:Y:S06]  /*17020*/  BRA `(.L_x_9184) ;  /* 0xffffffe400907947 */ /* 0x000fec000383ffff */
.L_x_9130:
[----:B------:R-:W-:Y:S01]  /*17030*/  BSSY B0, `(.L_x_9185) ;  /* 0x0000007000007945 */ /* 0x000fe20003800000 */
[----:B------:R-:W-:Y:S02]  /*17040*/  IMAD.MOV.U32 R13, RZ, RZ, R2 ;  /* 0x000000ffff0d7224 */ /* 0x000fe400078e0002 */
[----:B------:R-:W-:Y:S02]  /*17050*/  IMAD.MOV.U32 R11, RZ, RZ, 0x1f ;  /* 0x0000001fff0b7424 */ /* 0x000fe400078e00ff */
[----:B------:R-:W-:-:S07]  /*17060*/  IMAD.MOV.U32 R15, RZ, RZ, -0x1 ;  /* 0xffffffffff0f7424 */ /* 0x000fce00078e00ff */
[----:B012---:R-:W-:Y:S05]  /*17070*/  WARPSYNC.COLLECTIVE R15, `(.L_x_9186) ;  /* 0x000000000f087348 */ /* 0x007fea0003c00000 */
[----:B------:R3:W4:Y:S02]  /*17080*/  SHFL.IDX P6, R14, R13, R12, R11 ;  /* 0x0000000c0d0e7389 */ /* 0x00072400000c000b */
[----:B01234-:R-:W-:Y:S01]  /*17090*/  ENDCOLLECTIVE ;  /* 0x000000000000791b */ /* 0x01ffe20003800000 */
.L_x_9186:
[----:B------:R-:W-:Y:S05]  /*170a0*/  BSYNC B0 ;  /* 0x0000000000007941 */ /* 0x000fea0003800000 */
.L_x_9185:
[----:B------:R-:W-:Y:S01]  /*170b0*/  IMAD.MOV.U32 R7, RZ, RZ, R14 ;  /* 0x000000ffff077224 */ /* 0x000fe200078e000e */
[----:B------:R-:W-:Y:S06]  /*170c0*/  BRA `(.L_x_9129) ;  /* 0xffffffe400847947 */ /* 0x000fec000383ffff */
.L_x_9134:
[----:B-1----:R1:W2:Y:S02]  /*170d0*/  SYNCS.PHASECHK.TRANS64.TRYWAIT P0, [R0+URZ+0x22820], R3 ;  /* 0x02282003000075a7 */ /* 0x0022a4000800017f */
[----:B--2---:R-:W-:Y:S05]  /*170e0*/  @!P0 NANOSLEEP.SYNCS 0x989680 ;  /* 0x009896800000895d */ /* 0x004fea0003900000 */
[----:B------:R-:W2:Y:S02]  /*170f0*/  @!P0 SYNCS.PHASECHK.TRANS64 P0, [R0+URZ+0x22820], R3 ;  /* 0x02282003000085a7 */ /* 0x000ea4000800007f */
[----:B--2---:R-:W-:Y:S05]  /*17100*/  @!P0 BRA `(.L_x_9134) ;  /* 0xfffffffc00f08947 */ /* 0x004fea000383ffff */
[----:B------:R-:W-:Y:S05]  /*17110*/  BRA `(.L_x_9187) ;  /* 0xffffffe800f87947 */ /* 0x000fea000383ffff */
.L_x_9135:
        /* <DEDUP_REMOVED lines=11> */
.L_x_9189:
[----:B------:R-:W-:Y:S05]  /*171d0*/  BSYNC B0 ;  /* 0x0000000000007941 */ /* 0x000fea0003800000 */
.L_x_9188:
[----:B------:R-:W-:Y:S05]  /*171e0*/  BRA `(.L_x_9190) ;  /* 0xffffffe800e07947 */ /* 0x000fea000383ffff */
.L_x_9138:
[----:B------:R-:W-:Y:S01]  /*171f0*/  BSSY B1, `(.L_x_9191) ;  /* 0x0000006000017945 */ /* 0x000fe20003800000 */
[----:B------:R-:W-:-:S07]  /*17200*/  IMAD.MOV.U32 R15, RZ, RZ, -0x1 ;  /* 0xffffffffff0f7424 */ /* 0x000fce00078e00ff */
[----:B012---:R-:W-:Y:S05]  /*17210*/  WARPSYNC.COLLECTIVE R15, `(.L_x_9192) ;  /* 0x000000000f0c7348 */ /* 0x007fea0003c00000 */
[----:B------:R-:W-:Y:S02]  /*17220*/  ELECT P6, UR62, PT ;  /* 0x00000000003e782f */ /* 0x000fe400038c0000 */
[----:B------:R-:W-:Y:S01]  /*17230*/  MOV R14, UR62 ;  /* 0x0000003e000e7c02 */ /* 0x000fe20008000f00 */
[----:B012---:R-:W-:Y:S10]  /*17240*/  ENDCOLLECTIVE ;  /* 0x000000000000791b */ /* 0x007ff40003800000 */
.L_x_9192:
[----:B------:R-:W-:Y:S05]  /*17250*/  BSYNC B1 ;  /* 0x0000000000017941 */ /* 0x000fea0003800000 */
.L_x_9191:
[----:B------:R-:W-:Y:S05]  /*17260*/  BRA `(.L_x_9193) ;  /* 0xffffffe800d87947 */ /* 0x000fea000383ffff */
.L_x_9140:
[----:B-1----:R1:W2:Y:S02]  /*17270*/  SYNCS.PHASECHK.TRANS64.TRYWAIT P0, [R6+URZ], R5 ;  /* 0x00000005060075a7 */ /* 0x0022a4000800017f */
[----:B--2---:R-:W-:Y:S05]  /*17280*/  @!P0 NANOSLEEP.SYNCS 0x989680 ;  /* 0x009896800000895d */ /* 0x004fea0003900000 */
[----:B------:R-:W2:Y:S02]  /*17290*/  @!P0 SYNCS.PHASECHK.TRANS64 P0, [R6+URZ], R5 ;  /* 0x00000005060085a7 */ /* 0x000ea4000800007f */
[----:B--2---:R-:W-:Y:S05]  /*172a0*/  @!P0 BRA `(.L_x_9140) ;  /* 0xfffffffc00f08947 */ /* 0x004fea000383ffff */
[----:B------:R-:W-:Y:S05]  /*172b0*/  BRA `(.L_x_9194) ;  /* 0xffffffec00147947 */ /* 0x000fea000383ffff */
.L_x_9141:
[----:B--2---:R2:W3:Y:S02]  /*172c0*/  SYNCS.PHASECHK.TRANS64.TRYWAIT P0, [R7+URZ], R2 ;  /* 0x00000002070075a7 */ /* 0x0044e4000800017f */
[----:B---3--:R-:W-:Y:S05]  /*172d0*/  @!P0 NANOSLEEP.SYNCS 0x989680 ;  /* 0x009896800000895d */ /* 0x008fea0003900000 */
[----:B------:R-:W3:Y:S02]  /*172e0*/  @!P0 SYNCS.PHASECHK.TRANS64 P0, [R7+URZ], R2 ;  /* 0x00000002070085a7 */ /* 0x000ee4000800007f */
[----:B---3--:R-:W-:Y:S05]  /*172f0*/  @!P0 BRA `(.L_x_9141) ;  /* 0xfffffffc00f08947 */ /* 0x008fea000383ffff */
[----:B------:R-:W-:Y:S05]  /*17300*/  BRA `(.L_x_9195) ;  /* 0xffffffec00087947 */ /* 0x000fea000383ffff */
.L_x_9143:
[----:B---3--:R3:W4:Y:S02]  /*17310*/  SYNCS.PHASECHK.TRANS64.TRYWAIT P0, [R4+URZ], R5 ;  /* 0x00000005040075a7 */ /* 0x008724000800017f */
[----:B----4-:R-:W-:Y:S05]  /*17320*/  @!P0 NANOSLEEP.SYNCS 0x989680 ;  /* 0x009896800000895d */ /* 0x010fea0003900000 */
[----:B------:R-:W4:Y:S02]  /*17330*/  @!P0 SYNCS.PHASECHK.TRANS64 P0, [R4+URZ], R5 ;  /* 0x00000005040085a7 */ /* 0x000f24000800007f */
[----:B----4-:R-:W-:Y:S05]  /*17340*/  @!P0 BRA `(.L_x_9143) ;  /* 0xfffffffc00f08947 */ /* 0x010fea000383ffff */
[----:B------:R-:W-:Y:S05]  /*17350*/  BRA `(.L_x_9196) ;  /* 0xffffffec00107947 */ /* 0x000fea000383ffff */
.L_x_9197:
        /* <DEDUP_REMOVED lines=10> */
.L_x_11968:


//--------------------- .text._ZN7cutlass13device_kernelIN5flash11enable_sm90INS1_16FlashAttnFwdSm90INS1_25CollectiveMainloopFwdSm90ILi2EN4cute5tupleIJNS5_1CILi1EEES8_S8_EEENS6_IJNS7_ILi128EEENS7_ILi96EEENS7_ILi64EEEEEELi256ENS_10bfloat16_tEfNS_4arch4Sm90ELb0ELb1ELb1ELb1ELb0ELb1ELb0ELb1ELb0ELb0ELb0ELb0EEENS1_21CollectiveEpilogueFwdINS6_IJSA_NS7_ILi256EEESB_EEES9_SE_SG_Li256ELb1ELb0ELb0ELb0EEENS1_36VarlenDynamicPersistentTileSchedulerILi128ELi96ELi256ELi32ELb0ELb0ELb1ELb1ELb0ELb1EEEEEEEEEvNT_6ParamsE --------------------------
	.section	.text._ZN7cutlass13device_kernelIN5flash11enable_sm90INS1_16FlashAttnFwdSm90INS1_25CollectiveMainloopFwdSm90ILi2EN4cute5tupleIJNS5_1CILi1EEES8_S8_EEENS6_IJNS7_ILi128EEENS7_ILi96EEENS7_ILi64EEEEEELi256ENS_10bfloat16_tEfNS_4arch4Sm90ELb0ELb1ELb1ELb1ELb0ELb1ELb0ELb1ELb0ELb0ELb0ELb0EEENS1_21CollectiveEpilogueFwdINS6_IJSA_NS7_ILi256EEESB_EEES9_SE_SG_Li256ELb1ELb0ELb0ELb0EEENS1_36VarlenDynamicPersistentTileSchedulerILi128ELi96ELi256ELi32ELb0ELb0ELb1ELb1ELb0ELb1EEEEEEEEEvNT_6ParamsE,"ax",@progbits
	.align	128
.text._ZN7cutlass13device_kernelIN5flash11enable_sm90INS1_16FlashAttnFwdSm90INS1_25CollectiveMainloopFwdSm90ILi2EN4cute5tupleIJNS5_1CILi1EEES8_S8_EEENS6_IJNS7_ILi128EEENS7_ILi96EEENS7_ILi64EEEEEELi256ENS_10bfloat16_tEfNS_4arch4Sm90ELb0ELb1ELb1ELb1ELb0ELb1ELb0ELb1ELb0ELb0ELb0ELb0EEENS1_21CollectiveEpilogueFwdINS6_IJSA_NS7_ILi256EEESB_EEES9_SE_SG_Li256ELb1ELb0ELb0ELb0EEENS1_36VarlenDynamicPersistentTileSchedulerILi128ELi96ELi256ELi32ELb0ELb0ELb1ELb1ELb0ELb1EEEEEEEEEvNT_6ParamsE:
        .type           _ZN7cutlass13device_kernelIN5flash11enable_sm90INS1_16FlashAttnFwdSm90INS1_25CollectiveMainloopFwdSm90ILi2EN4cute5tupleIJNS5_1CILi1EEES8_S8_EEENS6_IJNS7_ILi128EEENS7_ILi96EEENS7_ILi64EEEEEELi256ENS_10bfloat16_tEfNS_4arch4Sm90ELb0ELb1ELb1ELb1ELb0ELb1ELb0ELb1ELb0ELb0ELb0ELb0EEENS1_21CollectiveEpilogueFwdINS6_IJSA_NS7_ILi256EEESB_EEES9_SE_SG_Li256ELb1ELb0ELb0ELb0EEENS1_36VarlenDynamicPersistentTileSchedulerILi128ELi96ELi256ELi32ELb0ELb0ELb1ELb1ELb0ELb1EEEEEEEEEvNT_6ParamsE,@function
        .size           _ZN7cutlass13device_kernelIN5flash11enable_sm90INS1_16FlashAttnFwdSm90INS1_25CollectiveMainloopFwdSm90ILi2EN4cute5tupleIJNS5_1CILi1EEES8_S8_EEENS6_IJNS7_ILi128EEENS7_ILi96EEENS7_ILi64EEEEEELi256ENS_10bfloat16_tEfNS_4arch4Sm90ELb0ELb1ELb1ELb1ELb0ELb1ELb0ELb1ELb0ELb0ELb0ELb0EEENS1_21CollectiveEpilogueFwdINS6_IJSA_NS7_ILi256EEESB_EEES9_SE_SG_Li256ELb1ELb0ELb0ELb0EEENS1_36VarlenDynamicPersistentTileSchedulerILi128ELi96ELi256ELi32ELb0ELb0ELb1ELb1ELb0ELb1EEEEEEEEEvNT_6ParamsE,(.L_x_11969 - _ZN7cutlass13device_kernelIN5flash11enable_sm90INS1_16FlashAttnFwdSm90INS1_25CollectiveMainloopFwdSm90ILi2EN4cute5tupleIJNS5_1CILi1EEES8_S8_EEENS6_IJNS7_ILi128EEENS7_ILi96EEENS7_ILi64EEEEEELi256ENS_10bfloat16_tEfNS_4arch4Sm90ELb0ELb1ELb1ELb1ELb0ELb1ELb0ELb1ELb0ELb0ELb0ELb0EEENS1_21CollectiveEpilogueFwdINS6_IJSA_NS7_ILi256EEESB_EEES9_SE_SG_Li256ELb1ELb0ELb0ELb0EEENS1_36VarlenDynamicPersistentTileSchedulerILi128ELi96ELi256ELi32ELb0ELb0ELb1ELb1ELb0ELb1EEEEEEEEEvNT_6ParamsE)
        .other          _ZN7cutlass13device_kernelIN5flash11enable_sm90INS1_16FlashAttnFwdSm90INS1_25CollectiveMainloopFwdSm90ILi2EN4cute5tupleIJNS5_1CILi1EEES8_S8_EEENS6_IJNS7_ILi128EEENS7_ILi96EEENS7_ILi64EEEEEELi256ENS_10bfloat16_tEfNS_4arch4Sm90ELb0ELb1ELb1ELb1ELb0ELb1ELb0ELb1ELb0ELb0ELb0ELb0EEENS1_21CollectiveEpilogueFwdINS6_IJSA_NS7_ILi256EEESB_EEES9_SE_SG_Li256ELb1ELb0ELb0ELb0EEENS1_36VarlenDynamicPersistentTileSchedulerILi128ELi96ELi256ELi32ELb0ELb0ELb1ELb1ELb0ELb1EEEEEEEEEvNT_6ParamsE,@"STO_CUDA_ENTRY STV_DEFAULT"
_ZN7cutlass13device_kernelIN5flash11enable_sm90INS1_16FlashAttnFwdSm90INS1_25CollectiveMainloopFwdSm90ILi2EN4cute5tupleIJNS5_1CILi1EEES8_S8_EEENS6_IJNS7_ILi128EEENS7_ILi96EEENS7_ILi64EEEEEELi256ENS_10bfloat16_tEfNS_4arch4Sm90ELb0ELb1ELb1ELb1ELb0ELb1ELb0ELb1ELb0ELb0ELb0ELb0EEENS1_21CollectiveEpilogueFwdINS6_IJSA_NS7_ILi256EEESB_EEES9_SE_SG_Li256ELb1ELb0ELb0ELb0EEENS1_36VarlenDynamicPersistentTileSchedulerILi128ELi96ELi256ELi32ELb0ELb0ELb1ELb1ELb0ELb1EEEEEEEEEvNT_6ParamsE:
        /* <DEDUP_REMOVED lines=26> */
.L_x_9199:
[----:B------:R-:W-:Y:S05]  /*01a0*/  BSYNC B0 ;  /* 0x0000000000007941 */ /* 0x000fea0003800000 */
.L_x_9198:
[----:B------:R-:W-:Y:S01]  /*01b0*/  VOTEU.ANY UP0, P0 ;  /* 0x00000000003f7886 */ /* 0x000fe20000000100 */
[----:B------:R-:W0:Y:S01]  /*01c0*/  SHFL.IDX PT, R2, R0, RZ, 0x1f ;  /* 0x00001fff00027589 */ /* 0x000e2200000e0000 */
[----:B------:R-:W-:Y:S01]  /*01d0*/  UMOV UR4, 0x1 ;  /* 0x0000000100047882 */ /* 0x000fe20000000000 */
[----:B------:R-:W-:Y:S01]  /*01e0*/  UMOV UR7, 0x100 ;  /* 0x0000010000077882 */ /* 0x000fe20000000000 */
[----:B------:R-:W-:Y:S01]  /*01f0*/  SHF.R.U32.HI R4, RZ, 0x7, R3 ;  /* 0x00000007ff047819 */ /* 0x000fe20000011603 */
[----:B------:R-:W1:Y:S01]  /*0200*/  @UP0 S2UR UR8, SR_CgaCtaId ;  /* 0x00000000000809c3 */ /* 0x000e620000008800 */
[----:B------:R-:W-:Y:S01]  /*0210*/  @UP0 UMOV UR6, 0x400 ;  /* 0x0000040000060882 */ /* 0x000fe20000000000 */
[----:B------:R-:W-:-:S04]  /*0220*/  @UP0 UIADD3 UR4, -UR4, 0x100000, URZ ;  /* 0x0010000004040890 */ /* 0x000fc8000fffe13f */
[----:B------:R-:W-:Y:S02]  /*0230*/  @UP0 USHF.L.U32 UR5, UR4, 0xb, URZ ;  /* 0x0000000b04050899 */ /* 0x000fe4000800063f */
[----:B------:R-:W-:Y:S01]  /*0240*/  @UP0 USHF.L.U32 UR4, UR4, 0x1, URZ ;  /* 0x0000000104040899 */ /* 0x000fe2000800063f */
[----:B------:R-:W-:Y:S01]  /*0250*/  VOTEU.ANY UP1, P0 ;  /* 0x00000000003f7886 */ /* 0x000fe20000020100 */
[----:B0-----:R-:W-:Y:S02]  /*0260*/  ISETP.NE.AND P1, PT, R2, RZ, PT ;  /* 0x000000ff0200720c */ /* 0x001fe40003f25270 */
[----:B------:R0:W2:Y:S01]  /*0270*/  SHFL.IDX PT, R2, R4, RZ, 0x1f ;  /* 0x00001fff04027589 */ /* 0x0000a200000e0000 */
[----:B-1----:R-:W-:Y:S02]  /*0280*/  @UP0 ULEA UR8, UR8, UR6, 0x18 ;  /* 0x0000000608080291 */ /* 0x002fe4000f8ec03f */
[----:B------:R-:W-:-:S04]  /*0290*/  @UP0 UIADD3 UR6, -UR7, 0x100000, URZ ;  /* 0x0010000007060890 */ /* 0x000fc8000fffe13f */
[----:B------:R-:W-:Y:S02]  /*02a0*/  @UP0 USHF.L.U32 UR7, UR6, 0xb, URZ ;  /* 0x0000000b06070899 */ /* 0x000fe4000800063f */
[----:B------:R-:W-:Y:S01]  /*02b0*/  @UP0 USHF.L.U32 UR6, UR6, 0x1, URZ ;  /* 0x0000000106060899 */ /* 0x000fe2000800063f */
[----:B------:R-:W-:Y:S01]  /*02c0*/  VOTEU.ANY UP0, P0 ;  /* 0x00000000003f7886 */ /* 0x000fe20000000100 */
[----:B------:R-:W1:Y:S04]  /*02d0*/  FENCE.VIEW.ASYNC.S ;  /* 0x00000000000073c6 */ /* 0x000e680000000000 */
[----:B-1----:R0:W1:Y:S06]  /*02e0*/  @UP0 SYNCS.EXCH.64 URZ, [UR8+0x22800], UR4 ;  /* 0x02280004083f05b2 */ /* 0x00206c0008000100 */
[----:B------:R0:W3:Y:S02]  /*02f0*/  @UP1 SYNCS.EXCH.64 URZ, [UR8+0x22820], UR6 ;  /* 0x02282006083f15b2 */ /* 0x0000e40008000100 */
[----:B0-----:R-:W-:Y:S05]  /*0300*/  @P1 BRA `(.L_x_9200) ;  /* 0x0000000000481947 */ /* 0x001fea0003800000 */
[----:B------:R-:W0:Y:S01]  /*0310*/  S2UR UR5, SR_CgaCtaId ;  /* 0x00000000000579c3 */ /* 0x000e220000008800 */
        /* <DEDUP_REMOVED lines=15> */
[----:B------:R0:W0:Y:S01]  /*0410*/  SYNCS.EXCH.64 URZ, [UR8+0x22848], UR4 ;  /* 0x02284804083f75b2 */ /* 0x0000220008000100 */
[----:B------:R-:W-:Y:S01]  /*0420*/  NOP ;  /* 0x0000000000007918 */ /* 0x000fe20000000000 */
.L_x_9200:
        /* <DEDUP_REMOVED lines=22> */
.L_x_9201:
        /* <DEDUP_REMOVED lines=18> */
.L_x_9202:
        /* <DEDUP_REMOVED lines=22> */
.L_x_9203:
        /* <DEDUP_REMOVED lines=22> */
.L_x_9204:
[----:B--2---:R-:W-:Y:S01]  /*0970*/  ISETP.NE.AND P0, PT, R2, RZ, PT ;  /* 0x000000ff0200720c */ /* 0x004fe20003f05270 */
[----:B------:R-:W-:Y:S01]  /*0980*/  IMAD.MOV.U32 R2, RZ, RZ, 0x1 ;  /* 0x00000001ff027424 */ /* 0x000fe200078e00ff */
[----:B------:R-:W-:Y:S01]  /*0990*/  NOP ;  /* 0x0000000000007918 */ /* 0x000fe20000000000 */
[----:B------:R-:W-:Y:S01]  /*09a0*/  ULDC.64 UR52, c[0x0][0x208] ;  /* 0x0000820000347ab9 */ /* 0x000fe20000000a00 */
[----:B------:R-:W-:Y:S02]  /*09b0*/  BSSY B7, `(.L_x_9205) ;  /* 0x0001e80000077945 */ /* 0x000fe40003800000 */
[----:B------:R-:W-:-:S05]  /*09c0*/  SEL R2, R2, 0x2, !P0 ;  /* 0x0000000202027807 */ /* 0x000fca0004000000 */
[----:B------:R2:W-:Y:S01]  /*09d0*/  STL [R1+0x2c], R2 ;  /* 0x00002c0201007387 */ /* 0x0005e20000100800 */
[----:B01-34-:R-:W-:Y:S06]  /*09e0*/  BAR.SYNC.DEFER_BLOCKING 0x0 ;  /* 0x0000000000007b1d */ /* 0x01bfec0000010000 */
[----:B------:R-:W-:Y:S05]  /*09f0*/  @!P0 BRA `(.L_x_9206) ;  /* 0x0000018400b48947 */ /* 0x000fea0003800000 */
.L_x_9207:
[----:B------:R-:W-:-:S08]  /*0a00*/  NOP ;  /* 0x0000000000007918 */ /* 0x000fd00000000000 */
[----:B------:R-:W0:Y:S02]  /*0a10*/  USETMAXREG.TRY_ALLOC.CTAPOOL UP0, 0xf0 ;  /* 0x000000f0000079c8 */ /* 0x000e240008000600 */
[----:B0-----:R-:W-:-:S13]  /*0a20*/  PLOP3.LUT P0, PT, PT, PT, UP0, 0x80, 0x0 ;  /* 0x000000000000781c */ /* 0x001fda0003f0f008 */
[----:B------:R-:W-:Y:S05]  /*0a30*/  @!P0 BRA `(.L_x_9207) ;  /* 0xfffffffc00f08947 */ /* 0x000fea000383ffff */
[----:B------:R-:W-:Y:S01]  /*0a40*/  SHF.R.U32.HI R0, RZ, 0x7, R3 ;  /* 0x00000007ff007819 */ /* 0x000fe20000011603 */
[----:B------:R-:W0:Y:S08]  /*0a50*/  S2UR UR5, SR_CgaCtaId ;  /* 0x00000000000579c3 */ /* 0x000e300000008800 */
[----:B------:R-:W-:Y:S06]  /*0a60*/  BAR.ARV 0x8, 0x120 ;  /* 0x0204800000007b1d */ /* 0x000fec0000002000 */
[----:B------:R-:W-:Y:S01]  /*0a70*/  ISETP.NE.AND P0, PT, R0, 0x1, PT ;  /* 0x000000010000780c */ /* 0x000fe20003f05270 */
[----:B------:R-:W-:Y:S01]  /*0a80*/  UMOV UR4, 0x400 ;  /* 0x0000040000047882 */ /* 0x000fe20000000000 */
[----:B--2---:R-:W-:-:S11]  /*0a90*/  LOP3.LUT R2, R2, 0xffdfffff, RZ, 0xc0, !PT ;  /* 0xffdfffff02027812 */ /* 0x004fd600078ec0ff */
[----:B------:R-:W-:Y:S06]  /*0aa0*/  @!P0 BAR.ARV 0x9, 0x100 ;  /* 0x0244000000008b1d */ /* 0x000fec0000002000 */
[----:B0-----:R-:W-:Y:S01]  /*0ab0*/  ULEA UR4, UR5, UR4, 0x18 ;  /* 0x0000000405047291 */ /* 0x001fe2000f8ec03f */
[----:B------:R-:W-:Y:S01]  /*0ac0*/  @P0 LOP3.LUT R2, R2, 0x200000, RZ, 0xfc, !PT ;  /* 0x0020000002020812 */ /* 0x000fe200078efcff */
[----:B------:R-:W-:Y:S04]  /*0ad0*/  BAR.SYNC.DEFER_BLOCKING 0x5, 0x120 ;  /* 0x0144800000007b1d */ /* 0x000fe80000010000 */
[----:B------:R-:W-:-:S02]  /*0ae0*/  IMAD.U32 R17, RZ, RZ, UR4 ;  /* 0x00000004ff117e24 */ /* 0x000fc4000f8e00ff */
[----:B------:R-:W-:-:S03]  /*0af0*/  ULDC UR4, c[0x0][0xc14] ;  /* 0x0003050000047ab9 */ /* 0x000fc60000000800 */
[----:B------:R-:W0:Y:S01]  /*0b00*/  LDS.128 R204, [R17+0x228d0] ;  /* 0x0228d00011cc7984 */ /* 0x000e220000000c00 */
[----:B------:R-:W-:Y:S06]  /*0b10*/  BAR.ARV 0x4, 0x120 ;  /* 0x0104800000007b1d */ /* 0x000fec0000002000 */
[----:B0-----:R-:W-:-:S13]  /*0b20*/  ISETP.GE.AND P0, PT, R207, UR4, PT ;  /* 0x00000004cf007c0c */ /* 0x001fda000bf06270 */
[----:B------:R-:W-:Y:S05]  /*0b30*/  @P0 BRA `(.L_x_9208) ;  /* 0x000001e4009c0947 */ /* 0x000fea0003800000 */
[----:B------:R-:W2:Y:S01]  /*0b40*/  LDL.LU R13, [R1+0x2c] ;  /* 0x00002c00010d7983 */ /* 0x000ea20000300800 */
[----:B------:R-:W-:Y:S02]  /*0b50*/  VIADD R12, R3, 0xffffff80 ;  /* 0xffffff80030c7836 */ /* 0x000fe40000000000 */
[----:B------:R-:W-:Y:S02]  /*0b60*/  IMAD.MOV.U32 R232, RZ, RZ, RZ ;  /* 0x000000ffffe87224 */ /* 0x000fe400078e00ff */
[----:B------:R-:W-:Y:S01]  /*0b70*/  IMAD.MOV.U32 R18, RZ, RZ, RZ ;  /* 0x000000ffff127224 */ /* 0x000fe200078e00ff */
[----:B------:R-:W-:Y:S01]  /*0b80*/  SHF.R.S32.HI R0, RZ, 0x1f, R12 ;  /* 0x0000001fff007819 */ /* 0x000fe2000001140c */
[----:B------:R-:W-:Y:S02]  /*0b90*/  IMAD.MOV.U32 R201, RZ, RZ, RZ ;  /* 0x000000ffffc97224 */ /* 0x000fe400078e00ff */
[----:B------:R-:W-:Y:S01]  /*0ba0*/  IMAD.MOV.U32 R22, RZ, RZ, RZ ;  /* 0x000000ffff167224 */ /* 0x000fe200078e00ff */
[CC--:B------:R-:W-:Y:S01]  /*0bb0*/  LEA.HI R3, R0.reuse, R12.reuse, RZ, 0x7 ;  /* 0x0000000c00037211 */ /* 0x0c0fe200078f38ff */
[----:B------:R-:W-:Y:S01]  /*0bc0*/  IMAD.MOV.U32 R16, RZ, RZ, RZ ;  /* 0x000000ffff107224 */ /* 0x000fe200078e00ff */
[----:B------:R-:W-:-:S02]  /*0bd0*/  LEA.HI R218, R0, R12, RZ, 0x5 ;  /* 0x0000000c00da7211 */ /* 0x000fc400078f28ff */
        /* <DEDUP_REMOVED lines=21> */
[----:B------:R-:W-:Y:S02]  /*0d30*/  IMAD R6, R6, 0x10, R9 ;  /* 0x0000001006067824 */ /* 0x000fe400078e0209 */
[----:B------:R-:W-:Y:S01]  /*0d40*/  IMAD.IADD R5, R12, 0x1, -R5 ;  /* 0x000000010c057824 */ /* 0x000fe200078e0a05 */
[----:B------:R-:W-:Y:S01]  /*0d50*/  LOP3.LUT R4, R4, 0x1ffffffe, RZ, 0xc0, !PT ;  /* 0x1ffffffe04047812 */ /* 0x000fe200078ec0ff */
[----:B------:R-:W-:Y:S02]  /*0d60*/  IMAD R3, R3, 0x40, R6 ;  /* 0x0000004003037824 */ /* 0x000fe400078e0206 */
[----:B------:R-:W-:Y:S02]  /*0d70*/  IMAD R5, R218, 0x10, R5 ;  /* 0x00000010da057824 */ /* 0x000fe400078e0205 */
[----:B------:R-:W-:Y:S01]  /*0d80*/  IMAD.IADD R4, R7, 0x1, -R4 ;  /* 0x0000000107047824 */ /* 0x000fe200078e0a04 */
[----:B------:R0:W-:Y:S01]  /*0d90*/  STL [R1+0xc], R3 ;  /* 0x00000c0301007387 */ /* 0x0001e20000100800 */
[----:B------:R-:W-:-:S02]  /*0da0*/  IMAD.IADD R8, R11, 0x1, -R8 ;  /* 0x000000010b087824 */ /* 0x000fc400078e0a08 */
[----:B------:R-:W-:Y:S02]  /*0db0*/  IMAD R7, R5, 0x8, R4 ;  /* 0x0000000805077824 */ /* 0x000fe400078e0204 */
[----:B------:R-:W-:Y:S01]  /*0dc0*/  IMAD.SHL.U32 R23, R8, 0x2, RZ ;  /* 0x0000000208177824 */ /* 0x000fe200078e00ff */
[CC--:B0-----:R-:W-:Y:S02]  /*0dd0*/  LEA.HI R3, R0.reuse, R12.reuse, RZ, 0x2 ;  /* 0x0000000c00037211 */ /* 0x0c1fe400078f10ff */
[----:B------:R-:W-:Y:S02]  /*0de0*/  LEA.HI R0, R0, R12, RZ, 0x3 ;  /* 0x0000000c00007211 */ /* 0x000fe400078f18ff */
[--C-:B------:R-:W-:Y:S02]  /*0df0*/  SHF.R.S32.HI R19, RZ, 0x2, R3.reuse ;  /* 0x00000002ff137819 */ /* 0x100fe40000011403 */
[----:B------:R-:W-:Y:S02]  /*0e00*/  LOP3.LUT R236, R3, 0xfffffffc, RZ, 0xc0, !PT ;  /* 0xfffffffc03ec7812 */ /* 0x000fe400078ec0ff */
[----:B------:R-:W-:Y:S01]  /*0e10*/  SHF.R.S32.HI R4, RZ, 0x1f, R3 ;  /* 0x0000001fff047819 */ /* 0x000fe20000011403 */
[----:B------:R-:W-:Y:S01]  /*0e20*/  VIADD R222, R19, 0x40 ;  /* 0x0000004013de7836 */ /* 0x000fe20000000000 */
[----:B------:R-:W-:Y:S01]  /*0e30*/  SHF.R.S32.HI R214, RZ, 0x3, R0 ;  /* 0x00000003ffd67819 */ /* 0x000fe20000011400 */
[----:B------:R-:W-:Y:S01]  /*0e40*/  IMAD.IADD R236, R12, 0x1, -R236 ;  /* 0x000000010cec7824 */ /* 0x000fe200078e0aec */
[----:B------:R-:W-:Y:S01]  /*0e50*/  LOP3.LUT R0, R0, 0x1ffffff8, RZ, 0xc0, !PT ;  /* 0x1ffffff800007812 */ /* 0x000fe200078ec0ff */
[----:B------:R-:W-:Y:S01]  /*0e60*/  IMAD.SHL.U32 R216, R222, 0x40, RZ ;  /* 0x00000040ded87824 */ /* 0x000fe200078e00ff */
[----:B------:R-:W-:-:S02]  /*0e70*/  SHF.R.S32.HI R3, RZ, 0x1f, R222 ;  /* 0x0000001fff037819 */ /* 0x000fc400000114de */
[----:B------:R-:W-:Y:S01]  /*0e80*/  LEA.HI R4, R4, R19, RZ, 0x3 ;  /* 0x0000001304047211 */ /* 0x000fe200078f18ff */
[----:B------:R-:W-:Y:S01]  /*0e90*/  IMAD.IADD R0, R12, 0x1, -R0 ;  /* 0x000000010c007824 */ /* 0x000fe200078e0a00 */
[----:B------:R-:W-:Y:S01]  /*0ea0*/  LEA.HI R5, R3, R222, RZ, 0x3 ;  /* 0x000000de03057211 */ /* 0x000fe200078f18ff */
[----:B------:R-:W-:Y:S01]  /*0eb0*/  IMAD.SHL.U32 R3, R236, 0x8, RZ ;  /* 0x00000008ec037824 */ /* 0x000fe200078e00ff */
[----:B------:R-:W-:Y:S01]  /*0ec0*/  LOP3.LUT R216, R216, 0x1c0, RZ, 0xc0, !PT ;  /* 0x000001c0d8d87812 */ /* 0x000fe200078ec0ff */
[----:B------:R-:W-:Y:S01]  /*0ed0*/  IMAD.SHL.U32 R208, R0, 0x8, RZ ;  /* 0x0000000800d07824 */ /* 0x000fe200078e00ff */
[----:B------:R-:W-:Y:S01]  /*0ee0*/  LOP3.LUT R4, R4, 0xfffffff8, RZ, 0xc0, !PT ;  /* 0xfffffff804047812 */ /* 0x000fe200078ec0ff */
[----:B------:R-:W-:Y:S01]  /*0ef0*/  IMAD.SHL.U32 R5, R5, 0x40, RZ ;  /* 0x0000004005057824 */ /* 0x000fe200078e00ff */
[----:B------:R-:W-:Y:S01]  /*0f00*/  LOP3.LUT R0, R216, 0x38, R3, 0xf8, !PT ;  /* 0x00000038d8007812 */ /* 0x000fe200078ef803 */
[----:B------:R-:W-:Y:S01]  /*0f10*/  IMAD.SHL.U32 R3, R7, 0x8, RZ ;  /* 0x0000000807037824 */ /* 0x000fe200078e00ff */
[----:B------:R-:W-:Y:S01]  /*0f20*/  SHF.R.U32.HI R6, RZ, 0x3, R216 ;  /* 0x00000003ff067819 */ /* 0x000fe200000116d8 */
[----:B------:R-:W-:Y:S01]  /*0f30*/  IMAD.IADD R237, R19, 0x1, -R4 ;  /* 0x0000000113ed7824 */ /* 0x000fe200078e0a04 */
[----:B------:R-:W-:-:S02]  /*0f40*/  LOP3.LUT R219, R5, 0xfffffe00, RZ, 0xc0, !PT ;  /* 0xfffffe0005db7812 */ /* 0x000fc400078ec0ff */
[----:B------:R0:W-:Y:S01]  /*0f50*/  STL [R1+0x14], R3 ;  /* 0x0000140301007387 */ /* 0x0001e20000100800 */
[----:B------:R-:W-:Y:S02]  /*0f60*/  SHF.R.S32.HI R233, RZ, 0x1f, R19 ;  /* 0x0000001fffe97819 */ /* 0x000fe40000011413 */
[----:B------:R-:W-:Y:S02]  /*0f70*/  LOP3.LUT R0, R219, R0, R6, 0xf6, !PT ;  /* 0x00000000db007212 */ /* 0x000fe400078ef606 */
[----:B------:R-:W-:-:S03]  /*0f80*/  SHF.R.S32.HI R235, RZ, 0x1f, R222 ;  /* 0x0000001fffeb7819 */ /* 0x000fc600000114de */
[----:B------:R-:W-:-:S05]  /*0f90*/  IMAD R0, R0, 0x2, R17 ;  /* 0x0000000200007824 */ /* 0x000fca00078e0211 */
[----:B------:R0:W-:Y:S02]  /*0fa0*/  STL [R1+0x8], R0 ;  /* 0x0000080001007387 */ /* 0x0001e40000100800 */
[----:B0-2---:R-:W-:-:S07]  /*0fb0*/  LOP3.LUT R200, R13, 0x1, RZ, 0xfc, !PT ;  /* 0x000000010dc87812 */ /* 0x005fce00078efcff */
.L_x_9421:
[----:B------:R-:W-:Y:S05]  /*0fc0*/  YIELD ;  /* 0x0000000000007946 */ /* 0x000fea0003800000 */
[----:B------:R-:W-:Y:S01]  /*0fd0*/  ULDC.64 UR4, c[0x0][0xa28] ;  /* 0x00028a0000047ab9 */ /* 0x000fe20000000a00 */
[----:B0--345:R-:W0:Y:S01]  /*0fe0*/  LDC.64 R6, c[0x0][0xa08] ;  /* 0x00028200ff067b82 */ /* 0x039e220000000a00 */
[----:B------:R-:W-:Y:S01]  /*0ff0*/  ISETP.NE.U32.AND P1, PT, RZ, UR4, PT ;  /* 0x00000004ff007c0c */ /* 0x000fe2000bf25070 */
[----:B------:R-:W-:Y:S02]  /*1000*/  IMAD.MOV.U32 R3, RZ, RZ, RZ ;  /* 0x000000ffff037224 */ /* 0x000fe400078e00ff */
[----:B------:R-:W-:Y:S01]  /*1010*/  IMAD.MOV.U32 R25, RZ, RZ, RZ ;  /* 0x000000ffff197224 */ /* 0x000fe200078e00ff */
[----:B------:R-:W-:Y:S01]  /*1020*/  ISETP.NE.AND.EX P1, PT, RZ, UR5, PT, P1 ;  /* 0x00000005ff007c0c */ /* 0x000fe2000bf25310 */
[----:B------:R-:W-:-:S02]  /*1030*/  ULDC.64 UR4, c[0x0][0xa18] ;  /* 0x0002860000047ab9 */ /* 0x000fc40000000a00 */
        /* <DEDUP_REMOVED lines=24> */
[----:B------:R-:W-:Y:S01]  /*11c0*/  IMAD.U32 R24, RZ, RZ, UR4 ;  /* 0x00000004ff187e24 */ /* 0x000fe2000f8e00ff */
        /* <DEDUP_REMOVED lines=10> */
.L_x_9209:
[----:B------:R-:W-:Y:S01]  /*1270*/  ULDC.64 UR4, c[0x0][0xa20] ;  /* 0x0002880000047ab9 */ /* 0x000fe20000000a00 */
[----:B------:R-:W-:Y:S01]  /*1280*/  IMAD.MOV.U32 R234, RZ, RZ, R205 ;  /* 0x000000ffffea7224 */ /* 0x000fe200078e00cd */
[----:B------:R-:W-:Y:S01]  /*1290*/  ISETP.NE.U32.AND P1, PT, RZ, UR4, PT ;  /* 0x00000004ff007c0c */ /* 0x000fe2000bf25070 */
[----:B------:R-:W-:Y:S02]  /*12a0*/  IMAD.MOV.U32 R220, RZ, RZ, R206 ;  /* 0x000000ffffdc7224 */ /* 0x000fe400078e00ce */
[----:B------:R-:W-:Y:S01]  /*12b0*/  IMAD.MOV.U32 R221, RZ, RZ, R207 ;  /* 0x000000ffffdd7224 */ /* 0x000fe200078e00cf */
[----:B------:R-:W-:-:S13]  /*12c0*/  ISETP.NE.AND.EX P1, PT, RZ, UR5, PT, P1 ;  /* 0x00000005ff007c0c */ /* 0x000fda000bf25310 */
[----:B------:R-:W-:Y:S05]  /*12d0*/  @!P1 BRA `(.L_x_9210) ;  /* 0x0000000000109947 */ /* 0x000fea0003800000 */
[----:B------:R-:W0:Y:S02]  /*12e0*/  LDC.64 R4, c[0x0][0xa20] ;  /* 0x00028800ff047b82 */ /* 0x000e240000000a00 */
[----:B0-----:R-:W-:-:S05]  /*12f0*/  IMAD.WIDE R4, R207, 0x4, R4 ;  /* 0x00000004cf047825 */ /* 0x001fca00078e0204 */
[----:B------:R0:W5:Y:S01]  /*1300*/  LDG.E R24, desc[UR52][R4.64] ;  /* 0x0000003404187981 */ /* 0x000162000c1e1900 */
[----:B------:R-:W-:Y:S05]  /*1310*/  BRA `(.L_x_9211) ;  /* 0x0000000000107947 */ /* 0x000fea0003800000 */
.L_x_9210:
[----:B------:R-:W-:Y:S05]  /*1320*/  @!P0 BRA `(.L_x_9211) ;  /* 0x00000000000c8947 */ /* 0x000fea0003800000 */
[----:B------:R-:W2:Y:S04]  /*1330*/  LDG.E R5, desc[UR52][R10.64] ;  /* 0x000000340a057981 */ /* 0x000ea8000c1e1900 */
[----:B------:R-:W2:Y:S02]  /*1340*/  LDG.E R24, desc[UR52][R10.64+0x4] ;  /* 0x000004340a187981 */ /* 0x000ea4000c1e1900 */
[----:B--2---:R-:W-:-:S07]  /*1350*/  IMAD.IADD R24, R24, 0x1, -R5 ;  /* 0x0000000118187824 */ /* 0x004fce00078e0a05 */
.L_x_9211:
        /* <DEDUP_REMOVED lines=38> */
.L_x_9214:
[----:B------:R-:W-:-:S13]  /*15c0*/  ISETP.NE.AND P0, PT, R11, 0x1, PT ;  /* 0x000000010b00780c */ /* 0x000fda0003f05270 */
[----:B------:R-:W0:Y:S02]  /*15d0*/  @P0 LDC.64 R4, c[0x0][0x9e8] ;  /* 0x00027a00ff040b82 */ /* 0x000e240000000a00 */
[----:B0-----:R-:W-:-:S05]  /*15e0*/  @P0 IMAD.HI.U32 R4, R3, R4, RZ ;  /* 0x0000000403040227 */ /* 0x001fca00078e00ff */
[----:B------:R-:W-:-:S07]  /*15f0*/  @P0 SHF.R.U32.HI R3, RZ, R5, R4 ;  /* 0x00000005ff030219 */ /* 0x000fce0000011604 */
.L_x_9215:
[----:B------:R-:W-:Y:S05]  /*1600*/  BSYNC B0 ;  /* 0x0000000000007941 */ /* 0x000fea0003800000 */
.L_x_9213:
[----:B------:R-:W-:-:S05]  /*1610*/  IMAD R3, R3, R11, R11 ;  /* 0x0000000b03037224 */ /* 0x000fca00078e020b */
[----:B------:R-:W-:-:S07]  /*1620*/  VIMNMX R0, R0, R3, PT ;  /* 0x0000000300007248 */ /* 0x000fce0003fe0100 */
.L_x_9212:
        /* <DEDUP_REMOVED lines=15> */
.L_x_9218:
[----:B------:R-:W-:Y:S01]  /*1720*/  ISETP.NE.AND P0, PT, R11, 0x1, PT ;  /* 0x000000010b00780c */ /* 0x000fe20003f05270 */
[----:B------:R-:W-:-:S12]  /*1730*/  IMAD.MOV.U32 R4, RZ, RZ, R61 ;  /* 0x000000ffff047224 */ /* 0x000fd800078e003d */
[----:B------:R-:W0:Y:S02]  /*1740*/  @P0 LDC.64 R6, c[0x0][0x9e8] ;  /* 0x00027a00ff060b82 */ /* 0x000e240000000a00 */
[----:B0-----:R-:W-:-:S05]  /*1750*/  @P0 IMAD.HI.U32 R6, R61, R6, RZ ;  /* 0x000000063d060227 */ /* 0x001fca00078e00ff */
[----:B------:R-:W-:-:S07]  /*1760*/  @P0 SHF.R.U32.HI R4, RZ, R7, R6 ;  /* 0x00000007ff040219 */ /* 0x000fce0000011606 */
.L_x_9219:
[----:B------:R-:W-:Y:S05]  /*1770*/  BSYNC B0 ;  /* 0x0000000000007941 */ /* 0x000fea0003800000 */
.L_x_9217:
[----:B------:R-:W-:-:S05]  /*1780*/  IMAD R4, R4, R11, RZ ;  /* 0x0000000b04047224 */ /* 0x000fca00078e02ff */
[----:B------:R-:W-:-:S07]  /*1790*/  VIMNMX R3, R3, R4, !PT ;  /* 0x0000000403037248 */ /* 0x000fce0007fe0100 */
.L_x_9216:
        /* <DEDUP_REMOVED lines=44> */
.L_x_9222:
[----:B------:R-:W-:Y:S05]  /*1a60*/  BSYNC B6 ;  /* 0x0000000000067941 */ /* 0x000fea0003800000 */
.L_x_9221:
        /* <DEDUP_REMOVED lines=20> */
.L_x_9224:
[----:B------:R-:W-:Y:S05]  /*1bb0*/  BSYNC B6 ;  /* 0x0000000000067941 */ /* 0x000fea0003800000 */
.L_x_9223:
        /* <DEDUP_REMOVED lines=8> */
[----:B------:R-:W-:Y:S01]  /*1c40*/  ULDC.64 UR4, c[0x0][0x2f8] ;  /* 0x0000be0000047ab9 */ /* 0x000fe20000000a00 */
[----:B------:R-:W-:Y:S02]  /*1c50*/  IMAD.SHL.U32 R20, R236, 0x8, RZ ;  /* 0x00000008ec147824 */ /* 0x000fe400078e00ff */
[----:B------:R-:W3:Y:S08]  /*1c60*/  LDC R27, c[0x0][0x3d4] ;  /* 0x0000f500ff1b7b82 */ /* 0x000ef00000000800 */
[----:B------:R-:W4:Y:S08]  /*1c70*/  @P0 LDC.64 R4, c[0x0][0x9f8] ;  /* 0x00027e00ff040b82 */ /* 0x000f300000000a00 */
[----:B------:R-:W3:Y:S08]  /*1c80*/  LDC.64 R56, c[0x0][0x3d8] ;  /* 0x0000f600ff387b82 */ /* 0x000ef00000000a00 */
[----:B------:R-:W3:Y:S01]  /*1c90*/  LDC.64 R24, c[0x0][0x3e8] ;  /* 0x0000fa00ff187b82 */ /* 0x000ee20000000a00 */
[----:B----4-:R-:W-:-:S05]  /*1ca0*/  @P0 IMAD.WIDE R4, R207, 0x4, R4 ;  /* 0x00000004cf040825 */ /* 0x010fca00078e0204 */
[----:B------:R4:W3:Y:S01]  /*1cb0*/  @P0 LDG.E R207, desc[UR52][R4.64] ;  /* 0x0000003404cf0981 */ /* 0x0008e2000c1e1900 */
[----:B0-----:R-:W-:Y:S01]  /*1cc0*/  ISETP.NE.AND P0, PT, R0, 0x1, PT ;  /* 0x000000010000780c */ /* 0x001fe20003f05270 */
[C---:B------:R-:W-:Y:S01]  /*1cd0*/  VIADD R100, R20.reuse, 0x20 ;  /* 0x0000002014647836 */ /* 0x040fe20000000000 */
[----:B------:R-:W-:Y:S01]  /*1ce0*/  SHF.R.S32.HI R26, RZ, 0x1f, R58 ;  /* 0x0000001fff1a7819 */ /* 0x000fe2000001143a */
[C---:B------:R-:W-:Y:S01]  /*1cf0*/  VIADD R99, R20.reuse, 0x40 ;  /* 0x0000004014637836 */ /* 0x040fe20000000000 */
[----:B--2---:R-:W-:Y:S01]  /*1d00*/  SHF.R.U32.HI R32, RZ, 0x7, R32 ;  /* 0x00000007ff207819 */ /* 0x004fe20000011620 */
[----:B------:R-:W-:Y:S01]  /*1d10*/  VIADD R98, R20, 0x60 ;  /* 0x0000006014627836 */ /* 0x000fe20000000000 */
[----:B------:R-:W-:Y:S01]  /*1d20*/  SHF.R.S32.HI R21, RZ, 0x1f, R20 ;  /* 0x0000001fff157819 */ /* 0x000fe20000011414 */
[-C--:B-1----:R-:W-:Y:S01]  /*1d30*/  IMAD R6, R26, R44.reuse, RZ ;  /* 0x0000002c1a067224 */ /* 0x082fe200078e02ff */
[----:B------:R-:W-:Y:S01]  /*1d40*/  ISETP.NE.AND P6, PT, R32, 0x1, PT ;  /* 0x000000012000780c */ /* 0x000fe20003fc5270 */
[----:B----4-:R-:W-:Y:S01]  /*1d50*/  IMAD.WIDE.U32 R4, R58, R44, RZ ;  /* 0x0000002c3a047225 */ /* 0x010fe200078e00ff */
[----:B------:R-:W-:-:S02]  /*1d60*/  SHF.L.U64.HI R90, R44, 0x6, R45 ;  /* 0x000000062c5a7819 */ /* 0x000fc4000001022d */
[----:B---3--:R-:W-:Y:S01]  /*1d70*/  SHF.L.U64.HI R86, R24, 0x6, R25 ;  /* 0x0000000618567819 */ /* 0x008fe20000010219 */
[----:B------:R-:W0:Y:S01]  /*1d80*/  @P0 LDC R3, c[0x0][0x42c] ;  /* 0x00010b00ff030b82 */ /* 0x000e220000000800 */
[----:B------:R-:W-:Y:S01]  /*1d90*/  VIADD R96, R20, 0x80 ;  /* 0x0000008014607836 */ /* 0x000fe20000000000 */
[----:B------:R-:W-:Y:S01]  /*1da0*/  SHF.L.U64.HI R87, R56, 0x6, R57 ;  /* 0x0000000638577819 */ /* 0x000fe20000010239 */
[----:B------:R-:W-:Y:S02]  /*1db0*/  VIADD R94, R20, 0xa0 ;  /* 0x000000a0145e7836 */ /* 0x000fe40000000000 */
[----:B------:R-:W-:Y:S02]  /*1dc0*/  IMAD.SHL.U32 R40, R236, 0x4, RZ ;  /* 0x00000004ec287824 */ /* 0x000fe400078e00ff */
[----:B------:R-:W-:Y:S01]  /*1dd0*/  IMAD.SHL.U32 R89, R237, 0x40, RZ ;  /* 0x00000040ed597824 */ /* 0x000fe200078e00ff */
[----:B------:R-:W1:Y:S01]  /*1de0*/  @P0 LDC R7, c[0x0][0x430] ;  /* 0x00010c00ff070b82 */ /* 0x000e620000000800 */
[----:B------:R-:W-:Y:S01]  /*1df0*/  IMAD.WIDE.U32 R10, R19, R24, R20 ;  /* 0x00000018130a7225 */ /* 0x000fe200078e0014 */
[----:B------:R-:W-:-:S02]  /*1e00*/  SHF.R.S32.HI R41, RZ, 0x1f, R40 ;  /* 0x0000001fff297819 */ /* 0x000fc40000011428 */
[----:B------:R-:W-:Y:S01]  /*1e10*/  LOP3.LUT R89, R89, 0x1c0, RZ, 0xc0, !PT ;  /* 0x000001c059597812 */ /* 0x000fe200078ec0ff */
[----:B------:R-:W-:Y:S02]  /*1e20*/  IMAD.MOV.U32 R82, RZ, RZ, 0x20 ;  /* 0x00000020ff527424 */ /* 0x000fe400078e00ff */
[----:B------:R-:W-:Y:S01]  /*1e30*/  VIADD R83, R32, 0x8 ;  /* 0x0000000820537836 */ /* 0x000fe20000000000 */
[----:B------:R-:W-:Y:S01]  /*1e40*/  SHF.R.U32.HI R84, RZ, 0x3, R89 ;  /* 0x00000003ff547819 */ /* 0x000fe20000011659 */
[----:B------:R-:W-:Y:S01]  /*1e50*/  IMAD R79, R45, 0x60, RZ ;  /* 0x000000602d4f7824 */ /* 0x000fe200078e02ff */
[----:B------:R-:W-:Y:S01]  /*1e60*/  SHF.R.U32.HI R32, RZ, 0x3, R216 ;  /* 0x00000003ff207819 */ /* 0x000fe200000116d8 */
[----:B------:R-:W-:Y:S02]  /*1e70*/  IMAD.SHL.U32 R88, R44, 0x40, RZ ;  /* 0x000000402c587824 */ /* 0x000fe400078e00ff */
[----:B------:R-:W-:Y:S02]  /*1e80*/  IMAD.SHL.U32 R85, R56, 0x40, RZ ;  /* 0x0000004038557824 */ /* 0x000fe400078e00ff */
[----:B------:R-:W-:-:S04]  /*1e90*/  IMAD.WIDE.U32 R50, R24, 0x60, RZ ;  /* 0x0000006018327825 */ /* 0x000fc800078e00ff */
[----:B0-----:R-:W-:-:S04]  /*1ea0*/  @P0 IMAD.HI.U32 R0, R206, R3, RZ ;  /* 0x00000003ce000227 */ /* 0x001fc800078e00ff */
[----:B------:R-:W-:Y:S01]  /*1eb0*/  IMAD R3, R58, R45, R6 ;  /* 0x0000002d3a037224 */ /* 0x000fe200078e0206 */
[----:B-1----:R-:W-:Y:S01]  /*1ec0*/  @P0 SHF.R.U32.HI R206, RZ, R7, R0 ;  /* 0x00000007ffce0219 */ /* 0x002fe20000011600 */
[----:B------:R-:W-:Y:S01]  /*1ed0*/  IMAD R6, R233, R44, RZ ;  /* 0x0000002ce9067224 */ /* 0x000fe200078e02ff */
[----:B------:R-:W-:Y:S01]  /*1ee0*/  ISETP.NE.U32.AND P0, PT, RZ, UR6, PT ;  /* 0x00000006ff007c0c */ /* 0x000fe2000bf05070 */
[----:B------:R-:W-:Y:S01]  /*1ef0*/  IMAD.IADD R5, R5, 0x1, R3 ;  /* 0x0000000105057824 */ /* 0x000fe200078e0203 */
[----:B------:R-:W-:Y:S01]  /*1f00*/  SHF.R.S32.HI R7, RZ, 0x1f, R206 ;  /* 0x0000001fff077819 */ /* 0x000fe200000114ce */
[----:B------:R-:W-:Y:S01]  /*1f10*/  IMAD R6, R19, R45, R6 ;  /* 0x0000002d13067224 */ /* 0x000fe200078e0206 */
[----:B------:R-:W-:Y:S01]  /*1f20*/  ISETP.NE.AND.EX P0, PT, RZ, UR7, PT, P0 ;  /* 0x00000007ff007c0c */ /* 0x000fe2000bf05300 */
[----:B------:R-:W-:-:S04]  /*1f30*/  IMAD.WIDE.U32 R4, R206, UR4, R4 ;  /* 0x00000004ce047c25 */ /* 0x000fc8000f8e0004 */
[----:B------:R-:W-:Y:S02]  /*1f40*/  IMAD R3, R7, UR4, RZ ;  /* 0x0000000407037c24 */ /* 0x000fe4000f8e02ff */
[----:B------:R-:W-:Y:S02]  /*1f50*/  IMAD.SHL.U32 R91, R24, 0x40, RZ ;  /* 0x00000040185b7824 */ /* 0x000fe400078e00ff */
[----:B------:R-:W-:Y:S01]  /*1f60*/  IMAD R3, R206, UR5, R3 ;  /* 0x00000005ce037c24 */ /* 0x000fe2000f8e0203 */
[----:B------:R-:W-:Y:S01]  /*1f70*/  ULDC.64 UR4, c[0x0][0x300] ;  /* 0x0000c00000047ab9 */ /* 0x000fe20000000a00 */
[----:B------:R-:W-:Y:S02]  /*1f80*/  IMAD.SHL.U32 R80, R27, 0x2, RZ ;  /* 0x000000021b507824 */ /* 0x000fe400078e00ff */
[----:B------:R-:W-:Y:S01]  /*1f90*/  IMAD.IADD R5, R5, 0x1, R3 ;  /* 0x0000000105057824 */ /* 0x000fe200078e0203 */
[----:B------:R-:W-:Y:S02]  /*1fa0*/  SHF.R.S32.HI R0, RZ, 0x1f, R207 ;  /* 0x0000001fff007819 */ /* 0x000fe400000114cf */
[----:B------:R-:W-:-:S02]  /*1fb0*/  SEL R43, R207, RZ, !P0 ;  /* 0x000000ffcf2b7207 */ /* 0x000fc40004000000 */
        /* <DEDUP_REMOVED lines=9> */
[----:B------:R-:W-:Y:S01]  /*2050*/  ISETP.GE.AND P1, PT, R100, UR4, PT ;  /* 0x0000000464007c0c */ /* 0x000fe2000bf26270 */
[----:B------:R-:W-:Y:S01]  /*2060*/  IMAD.WIDE.U32 R44, R44, 0x60, RZ ;  /* 0x000000602c2c7825 */ /* 0x000fe200078e00ff */
[----:B------:R-:W-:-:S02]  /*2070*/  IADD3 R95, P0, R28, R4, RZ ;  /* 0x000000041c5f7210 */ /* 0x000fc40007f1e0ff */
        /* <DEDUP_REMOVED lines=8> */
[----:B------:R-:W-:Y:S01]  /*2100*/  SEL R0, RZ, 0x1, P0 ;  /* 0x00000001ff007807 */ /* 0x000fe20000000000 */
[----:B------:R-:W-:Y:S01]  /*2110*/  VIADD R4, R20, 0xc0 ;  /* 0x000000c014047836 */ /* 0x000fe20000000000 */
[----:B------:R-:W-:Y:S01]  /*2120*/  ISETP.GE.AND P0, PT, R99, UR4, PT ;  /* 0x0000000463007c0c */ /* 0x000fe2000bf06270 */
[----:B------:R-:W-:Y:S01]  /*2130*/  IMAD R7, R206, UR7, R3 ;  /* 0x00000007ce077c24 */ /* 0x000fe2000f8e0203 */
[----:B------:R-:W-:Y:S01]  /*2140*/  ISETP.GE.AND P3, PT, R6, UR4, PT ;  /* 0x0000000406007c0c */ /* 0x000fe2000bf66270 */
[----:B------:R-:W-:Y:S01]  /*2150*/  IMAD.IADD R79, R45, 0x1, R79 ;  /* 0x000000012d4f7824 */ /* 0x000fe200078e024f */
[----:B------:R-:W-:-:S02]  /*2160*/  LOP3.LUT R0, R5, 0x2, R0, 0xe2, !PT ;  /* 0x0000000205007812 */ /* 0x000fc400078ee200 */
[----:B------:R-:W-:Y:S02]  /*2170*/  SEL R3, RZ, 0x4, P0 ;  /* 0x00000004ff037807 */ /* 0x000fe40000000000 */
[----:B------:R-:W-:Y:S02]  /*2180*/  SEL R6, RZ, 0x8, P1 ;  /* 0x00000008ff067807 */ /* 0x000fe40000800000 */
[----:B------:R-:W-:Y:S02]  /*2190*/  ISETP.GE.AND P0, PT, R96, UR4, PT ;  /* 0x0000000460007c0c */ /* 0x000fe4000bf06270 */
[----:B------:R-:W-:Y:S02]  /*21a0*/  ISETP.GE.AND P1, PT, R94, UR4, PT ;  /* 0x000000045e007c0c */ /* 0x000fe4000bf26270 */
[----:B------:R-:W-:Y:S02]  /*21b0*/  LOP3.LUT R0, R6, R0, R3, 0xfe, !PT ;  /* 0x0000000006007212 */ /* 0x000fe400078efe03 */
[----:B------:R-:W-:-:S02]  /*21c0*/  SEL R3, RZ, 0x10, P0 ;  /* 0x00000010ff037807 */ /* 0x000fc40000000000 */
[----:B------:R-:W-:Y:S02]  /*21d0*/  SEL R6, RZ, 0x20, P1 ;  /* 0x00000020ff067807 */ /* 0x000fe40000800000 */
[----:B------:R-:W-:Y:S01]  /*21e0*/  ISETP.GE.AND P2, PT, R4, UR4, PT ;  /* 0x0000000404007c0c */ /* 0x000fe2000bf46270 */
[----:B------:R-:W-:Y:S01]  /*21f0*/  IMAD.WIDE.U32 R4, R206, UR6, R20 ;  /* 0x00000006ce047c25 */ /* 0x000fe2000f8e0014 */
[----:B------:R-:W-:Y:S01]  /*2200*/  LOP3.LUT R3, R6, R0, R3, 0xfe, !PT ;  /* 0x0000000006037212 */ /* 0x000fe200078efe03 */
[----:B------:R-:W-:Y:S01]  /*2210*/  ULDC.64 UR4, c[0x0][0x328] ;  /* 0x0000ca0000047ab9 */ /* 0x000fe20000000a00 */
[----:B------:R-:W-:Y:S01]  /*2220*/  SEL R0, RZ, 0x40, P2 ;  /* 0x00000040ff007807 */ /* 0x000fe20001000000 */
[----:B------:R-:W-:Y:S01]  /*2230*/  IMAD.IADD R5, R5, 0x1, R7 ;  /* 0x0000000105057824 */ /* 0x000fe200078e0207 */
[----:B------:R-:W-:Y:S01]  /*2240*/  ISETP.GE.AND P0, PT, R20, R27, PT ;  /* 0x0000001b1400720c */ /* 0x000fe20003f06270 */
[----:B------:R-:W-:Y:S01]  /*2250*/  IMAD R7, R8, UR4, RZ ;  /* 0x0000000408077c24 */ /* 0x000fe2000f8e02ff */
[----:B------:R-:W-:Y:S01]  /*2260*/  LOP3.LUT R0, R3, R0, RZ, 0xfc, !PT ;  /* 0x0000000003007212 */ /* 0x000fe200078efcff */
[----:B------:R-:W-:Y:S01]  /*2270*/  IMAD.WIDE.U32 R8, R19, R56, R20 ;  /* 0x0000003813087225 */ /* 0x000fe200078e0014 */
[----:B------:R-:W-:-:S02]  /*2280*/  SEL R3, R27, RZ, P0 ;  /* 0x000000ff1b037207 */ /* 0x000fc40000000000 */
[----:B------:R-:W-:Y:S01]  /*2290*/  LOP3.LUT P1, RZ, R237, 0x4, RZ, 0xc0, !PT ;  /* 0x00000004edff7812 */ /* 0x000fe2000782c0ff */
[----:B------:R-:W-:Y:S01]  /*22a0*/  IMAD R67, R43, UR5, R7 ;  /* 0x000000052b437c24 */ /* 0x000fe2000f8e0207 */
[----:B------:R-:W-:Y:S01]  /*22b0*/  IADD3 R58, P2, R19, R58, RZ ;  /* 0x0000003a133a7210 */ /* 0x000fe20007f5e0ff */
[----:B------:R-:W-:Y:S01]  /*22c0*/  IMAD.WIDE.U32 R42, R43, UR4, R4 ;  /* 0x000000042b2a7c25 */ /* 0x000fe2000f8e0004 */
[----:B------:R-:W-:Y:S01]  /*22d0*/  SEL R82, R82, 0xffffffe0, !P1 ;  /* 0xffffffe052527807 */ /* 0x000fe20004800000 */
[----:B------:R-:W-:Y:S02]  /*22e0*/  ULDC UR4, c[0x0][0x2e4] ;  /* 0x0000b90000047ab9 */ /* 0x000fe40000000800 */
[C---:B------:R-:W-:Y:S01]  /*22f0*/  IMAD.IADD R3, R20.reuse, 0x1, R3 ;  /* 0x0000000114037824 */ /* 0x040fe200078e0203 */
[----:B------:R-:W-:Y:S01]  /*2300*/  ISETP.GE.AND P1, PT, R20, UR4, PT ;  /* 0x0000000414007c0c */ /* 0x000fe2000bf26270 */
[C---:B------:R-:W-:Y:S02]  /*2310*/  IMAD R4, R233.reuse, R56, RZ ;  /* 0x00000038e9047224 */ /* 0x040fe400078e02ff */
[----:B------:R-:W-:Y:S01]  /*2320*/  IMAD R6, R233, R24, RZ ;  /* 0x00000018e9067224 */ /* 0x000fe200078e02ff */
[----:B------:R-:W-:Y:S01]  /*2330*/  SHF.R.S32.HI R12, RZ, 0x1f, R3 ;  /* 0x0000001fff0c7819 */ /* 0x000fe20000011403 */
[----:B------:R-:W-:-:S02]  /*2340*/  IMAD R13, R19, R57, R4 ;  /* 0x00000039130d7224 */ /* 0x000fc400078e0204 */
[----:B------:R-:W-:Y:S01]  /*2350*/  IMAD.WIDE.U32 R4, R19, R56, R40 ;  /* 0x0000003813047225 */ /* 0x000fe200078e0028 */
[----:B------:R-:W-:Y:S02]  /*2360*/  LEA.HI R12, R12, R3, RZ, 0x3 ;  /* 0x000000030c0c7211 */ /* 0x000fe400078f18ff */
[----:B------:R-:W-:Y:S01]  /*2370*/  LOP3.LUT R3, R89, 0x18, R20, 0xf8, !PT ;  /* 0x0000001859037812 */ /* 0x000fe200078ef814 */
[----:B------:R-:W-:Y:S01]  /*2380*/  IMAD.IADD R5, R5, 0x1, R13 ;  /* 0x0000000105057824 */ /* 0x000fe200078e020d */
[----:B------:R-:W-:Y:S01]  /*2390*/  SHF.R.S32.HI R74, RZ, 0x3, R12 ;  /* 0x00000003ff4a7819 */ /* 0x000fe2000001140c */
[----:B------:R-:W-:Y:S01]  /*23a0*/  IMAD.IADD R9, R13, 0x1, R9 ;  /* 0x000000010d097824 */ /* 0x000fe200078e0209 */
[----:B-----5:R-:W-:Y:S01]  /*23b0*/  SHF.R.S32.HI R13, RZ, 0x1f, R31 ;  /* 0x0000001fff0d7819 */ /* 0x020fe2000001141f */
[----:B------:R-:W-:Y:S01]  /*23c0*/  IMAD R15, R19, R25, R6 ;  /* 0x00000019130f7224 */ /* 0x000fe200078e0206 */
[----:B------:R-:W-:Y:S01]  /*23d0*/  LOP3.LUT R3, R3, R84, RZ, 0x3c, !PT ;  /* 0x0000005403037212 */ /* 0x000fe200078e3cff */
[----:B------:R-:W-:Y:S01]  /*23e0*/  IMAD.WIDE.U32 R6, R19, R24, R40 ;  /* 0x0000001813067225 */ /* 0x000fe200078e0028 */
[----:B------:R-:W-:-:S03]  /*23f0*/  LOP3.LUT R75, R12, 0xfffffff8, RZ, 0xc0, !PT ;  /* 0xfffffff80c4b7812 */ /* 0x000fc600078ec0ff */
[----:B------:R-:W-:Y:S01]  /*2400*/  IMAD R14, R13, R24, RZ ;  /* 0x000000180d0e7224 */ /* 0x000fe200078e02ff */
[----:B------:R-:W-:Y:S01]  /*2410*/  SHF.R.S32.HI R66, RZ, 0x1f, R75 ;  /* 0x0000001fff427819 */ /* 0x000fe2000001144b */
[----:B------:R-:W-:Y:S02]  /*2420*/  IMAD.IADD R7, R7, 0x1, R15 ;  /* 0x0000000107077824 */ /* 0x000fe400078e020f */
[----:B------:R-:W-:Y:S02]  /*2430*/  IMAD.IADD R11, R15, 0x1, R11 ;  /* 0x000000010f0b7824 */ /* 0x000fe400078e020b */
[----:B------:R-:W-:Y:S01]  /*2440*/  IMAD R81, R218, 0x200, R3 ;  /* 0x00000200da517824 */ /* 0x000fe200078e0203 */
[----:B------:R-:W-:Y:S01]  /*2450*/  LOP3.LUT R3, R89, 0x38, R12, 0xf8, !PT ;  /* 0x0000003859037812 */ /* 0x000fe200078ef80c */
[----:B------:R-:W-:Y:S01]  /*2460*/  IMAD R15, R31, R25, R14 ;  /* 0x000000191f0f7224 */ /* 0x000fe200078e020e */
[----:B------:R-:W-:Y:S01]  /*2470*/  LOP3.LUT R12, R216, 0x38, R12, 0xf8, !PT ;  /* 0x00000038d80c7812 */ /* 0x000fe200078ef80c */
[----:B------:R-:W-:Y:S01]  /*2480*/  IMAD R14, R13, R56, RZ ;  /* 0x000000380d0e7224 */ /* 0x000fe200078e02ff */
[----:B------:R-:W-:Y:S01]  /*2490*/  LOP3.LUT R71, R3, R84, RZ, 0x3c, !PT ;  /* 0x0000005403477212 */ /* 0x000fe200078e3cff */
[----:B------:R-:W-:Y:S01]  /*24a0*/  IMAD.WIDE.U32 R46, R31, R24, R6 ;  /* 0x000000181f2e7225 */ /* 0x000fe200078e0006 */
[----:B------:R-:W-:-:S02]  /*24b0*/  LOP3.LUT R12, R12, R32, RZ, 0x3c, !PT ;  /* 0x000000200c0c7212 */ /* 0x000fc400078e3cff */
[----:B------:R-:W-:Y:S01]  /*24c0*/  SEL R3, RZ, 0xffffff80, P3 ;  /* 0xffffff80ff037807 */ /* 0x000fe20001800000 */
[----:B------:R-:W-:-:S03]  /*24d0*/  IMAD.WIDE.U32 R48, R31, R24, R10 ;  /* 0x000000181f307225 */ /* 0x000fc600078e000a */
[C---:B------:R-:W-:Y:S01]  /*24e0*/  LOP3.LUT R3, R0.reuse, 0x80, R3, 0xc8, !PT ;  /* 0x0000008000037812 */ /* 0x040fe200078ec803 */
[----:B------:R-:W-:Y:S01]  /*24f0*/  IMAD R7, R31, R57, R14 ;  /* 0x000000391f077224 */ /* 0x000fe200078e020e */
[----:B------:R-:W-:Y:S01]  /*2500*/  LOP3.LUT R0, R0, 0x40, RZ, 0xc0, !PT ;  /* 0x0000004000007812 */ /* 0x000fe200078ec0ff */
[----:B------:R-:W-:Y:S02]  /*2510*/  IMAD R11, R57, 0x60, RZ ;  /* 0x00000060390b7824 */ /* 0x000fe400078e02ff */
[----:B------:R-:W-:-:S04]  /*2520*/  IMAD.WIDE.U32 R52, R31, R56, R4 ;  /* 0x000000381f347225 */ /* 0x000fc800078e0004 */
[----:B------:R-:W-:-:S04]  /*2530*/  IMAD.WIDE.U32 R54, R31, R56, R8 ;  /* 0x000000381f367225 */ /* 0x000fc800078e0008 */
[----:B------:R-:W-:Y:S02]  /*2540*/  IMAD R25, R25, 0x60, RZ ;  /* 0x0000006019197824 */ /* 0x000fe400078e02ff */
        /* <DEDUP_REMOVED lines=10> */
[----:B------:R-:W-:Y:S02]  /*25f0*/  IMAD R71, R218, 0x200, R71 ;  /* 0x00000200da477824 */ /* 0x000fe400078e0247 */
[----:B------:R-:W-:Y:S02]  /*2600*/  IMAD.IADD R69, R219, 0x1, R12 ;  /* 0x00000001db457824 */ /* 0x000fe400078e020c */
[----:B------:R-:W-:-:S07]  /*2610*/  IMAD.IADD R67, R43, 0x1, R67 ;  /* 0x000000012b437824 */ /* 0x000fce00078e0243 */
.L_x_9272:
[----:B0-----:R-:W0:Y:S01]  /*2620*/  LDC.64 R102, c[0x0][0x2d8] ;  /* 0x0000b600ff667b82 */ /* 0x001e220000000a00 */
        /* <DEDUP_REMOVED lines=8> */
[CC--:B------:R-:W-:Y:S02]  /*26b0*/  IADD3 R4, P3, P4, R95.reuse, R108.reuse, R88 ;  /* 0x0000006c5f047210 */ /* 0x0c0fe40007c7e058 */
        /* <DEDUP_REMOVED lines=9> */
[----:B------:R-:W-:Y:S01]  /*2750*/  LEA.HI.X R15, R6, R103, R7, 0x1, P5 ;  /* 0x00000067060f7211 */ /* 0x000fe200028f0c07 */
[----:B------:R-:W-:Y:S01]  /*2760*/  IMAD R7, R18, 0x1800, R77 ;  /* 0x0000180012077824 */ /* 0x000fe200078e024d */
[----:B------:R-:W-:Y:S01]  /*2770*/  ISETP.GT.AND P4, PT, R63, R60, PT ;  /* 0x0000003c3f00720c */ /* 0x000fe20003f84270 */
[----:B------:R-:W-:-:S02]  /*2780*/  IMAD R110, R5, 0x2, R30 ;  /* 0x00000002056e7824 */ /* 0x000fc400078e021e */
[----:B------:R-:W-:Y:S01]  /*2790*/  IMAD R106, R7, 0x2, R30 ;  /* 0x00000002076a7824 */ /* 0x000fe200078e021e */
[----:B------:R-:W-:-:S05]  /*27a0*/  P2R R101, PR, RZ, 0x10 ;  /* 0x00000010ff657803 */ /* 0x000fca0000000000 */
[----:B---34-:R-:W-:Y:S05]  /*27b0*/  @!P3 BRA `(.L_x_9226) ;  /* 0x000000280094b947 */ /* 0x018fea0003800000 */
        /* <DEDUP_REMOVED lines=42> */
.L_x_9229:
[----:B------:R-:W-:Y:S05]  /*2a60*/  BSYNC B1 ;  /* 0x0000000000017941 */ /* 0x000fea0003800000 */
.L_x_9228:
        /* <DEDUP_REMOVED lines=29> */
.L_x_9231:
[----:B------:R-:W-:Y:S05]  /*2c40*/  BSYNC B1 ;  /* 0x0000000000017941 */ /* 0x000fea0003800000 */
.L_x_9230:
[----:B0-----:R-:W-:Y:S01]  /*2c50*/  IMAD.MOV.U32 R4, RZ, RZ, R38 ;  /* 0x000000ffff047224 */ /* 0x001fe200078e0026 */
[----:B------:R-:W-:Y:S01]  /*2c60*/  ISETP.NE.AND P3, PT, R200, 0x3, PT ;  /* 0x00000003c800780c */ /* 0x000fe20003f65270 */
        /* <DEDUP_REMOVED lines=31> */
.L_x_9232:
[----:B------:R-:W-:Y:S01]  /*2e60*/  IMAD R92, R18, 0x8, R17 ;  /* 0x00000008125c7824 */ /* 0x000fe200078e0211 */
[----:B------:R-:W-:Y:S01]  /*2e70*/  SHF.L.U32 R105, R201, 0x1f, RZ ;  /* 0x0000001fc9697819 */ /* 0x000fe200000006ff */
[----:B------:R-:W-:Y:S03]  /*2e80*/  BSSY B1, `(.L_x_9233) ;  /* 0x0000003000017945 */ /* 0x000fe60003800000 */
[----:B------:R-:W0:Y:S02]  /*2e90*/  SYNCS.PHASECHK.TRANS64.TRYWAIT P6, [R92+URZ+0x22890], R105 ;  /* 0x022890695c0075a7 */ /* 0x000e2400080c017f */
[----:B0-----:R-:W-:Y:S05]  /*2ea0*/  @!P6 BRA `(.L_x_9234) ;  /* 0x000001c000c8e947 */ /* 0x001fea0003800000 */
.L_x_9540:
[----:B------:R-:W-:Y:S05]  /*2eb0*/  BSYNC B1 ;  /* 0x0000000000017941 */ /* 0x000fea0003800000 */
.L_x_9233:
        /* <DEDUP_REMOVED lines=29> */
[----:B------:R-:W-:Y:S01]  /*3090*/  FMUL.FTZ R7, R7, R116 ;  /* 0x0000007407077220 */ /* 0x000fe20000410000 */
[----:B------:R-:W-:Y:S01]  /*30a0*/  LOP3.LUT R4, R4, 0xffff0000, RZ, 0xc0, !PT ;  /* 0xffff000004047812 */ /* 0x000fe200078ec0ff */
[C---:B------:R-:W-:Y:S01]  /*30b0*/  FMUL.FTZ R125, R37.reuse, R122 ;  /* 0x0000007a257d7220 */ /* 0x040fe20000410000 */
[----:B------:R-:W-:Y:S01]  /*30c0*/  FMUL.FTZ R37, R37, R118 ;  /* 0x0000007625257220 */ /* 0x000fe20000410000 */
        /* <DEDUP_REMOVED lines=21> */
.L_x_9240:
[----:B------:R-:W-:Y:S05]  /*3220*/  BSYNC B3 ;  /* 0x0000000000037941 */ /* 0x000fea0003800000 */
.L_x_9239:
[----:B--2---:R1:W-:Y:S02]  /*3230*/  STG.E.128 desc[UR52][R14.64], R4 ;  /* 0x000000040e007986 */ /* 0x0043e4000c101d34 */
.L_x_9238:
[----:B------:R-:W-:Y:S05]  /*3240*/  BSYNC B2 ;  /* 0x0000000000027941 */ /* 0x000fea0003800000 */
.L_x_9237:
        /* <DEDUP_REMOVED lines=52> */
.L_x_9242:
[----:B------:R-:W-:Y:S05]  /*3590*/  BSYNC B2 ;  /* 0x0000000000027941 */ /* 0x000fea0003800000 */
.L_x_9241:
[----:B--2---:R2:W-:Y:S02]  /*35a0*/  STG.E.128 desc[UR52][R14.64+0x40], R4 ;  /* 0x000040040e007986 */ /* 0x0045e4000c101d34 */
.L_x_9236:
[----:B------:R-:W-:Y:S05]  /*35b0*/  BSYNC B1 ;  /* 0x0000000000017941 */ /* 0x000fea0003800000 */
.L_x_9235:
        /* <DEDUP_REMOVED lines=53> */
.L_x_9247:
[----:B------:R-:W-:Y:S05]  /*3910*/  BSYNC B2 ;  /* 0x0000000000027941 */ /* 0x000fea0003800000 */
.L_x_9246:
[----:B--2---:R3:W-:Y:S02]  /*3920*/  STG.E.128 desc[UR52][R12.64], R4 ;  /* 0x000000040c007986 */ /* 0x0047e4000c101d34 */
.L_x_9245:
[----:B------:R-:W-:Y:S05]  /*3930*/  BSYNC B1 ;  /* 0x0000000000017941 */ /* 0x000fea0003800000 */
.L_x_9244:
        /* <DEDUP_REMOVED lines=52> */
.L_x_9249:
[----:B------:R-:W-:Y:S05]  /*3c80*/  BSYNC B1 ;  /* 0x0000000000017941 */ /* 0x000fea0003800000 */
.L_x_9248:
[----:B--2---:R4:W-:Y:S01]  /*3c90*/  STG.E.128 desc[UR52][R12.64+0x40], R4 ;  /* 0x000040040c007986 */ /* 0x0049e2000c101d34 */
[----:B------:R-:W-:Y:S05]  /*3ca0*/  BRA `(.L_x_9243) ;  /* 0x0000001400bc7947 */ /* 0x000fea0003800000 */
.L_x_9227:
[----:B------:R-:W-:Y:S02]  /*3cb0*/  ISETP.GE.AND P3, PT, R222, R104, PT ;  /* 0x00000068de00720c */ /* 0x000fe40003f66270 */
[----:B------:R-:W-:Y:S02]  /*3cc0*/  CS2R R14, SRZ ;  /* 0x00000000000e7805 */ /* 0x000fe4000001ff00 */
[----:B------:R-:W-:Y:S02]  /*3cd0*/  CS2R R12, SRZ ;  /* 0x00000000000c7805 */ /* 0x000fe4000001ff00 */
[----:B------:R-:W-:Y:S02]  /*3ce0*/  CS2R R26, SRZ ;  /* 0x00000000001a7805 */ /* 0x000fe4000001ff00 */
[----:B------:R-:W-:Y:S02]  /*3cf0*/  ISETP.GE.OR P3, PT, R20, R107, P3 ;  /* 0x0000006b1400720c */ /* 0x000fe40001f66670 */
[----:B------:R-:W-:-:S11]  /*3d00*/  CS2R R24, SRZ ;  /* 0x0000000000187805 */ /* 0x000fd6000001ff00 */
        /* <DEDUP_REMOVED lines=12> */
[----:B--2---:R-:W-:-:S04]  /*3dd0*/  @!P4 LEA R32, P5, R6, R32, 0x1 ;  /* 0x000000200620c211 */ /* 0x004fc800078a08ff */
[----:B------:R-:W-:Y:S02]  /*3de0*/  @!P4 LEA.HI.X R33, R6, R33, R7, 0x1, P5 ;  /* 0x000000210621c211 */ /* 0x000fe400028f0c07 */
[----:B------:R-:W-:-:S03]  /*3df0*/  @!P4 IADD3 R4, P5, R48, R4, RZ ;  /* 0x000000043004c210 */ /* 0x000fc60007fbe0ff */
[----:B------:R-:W2:Y:S02]  /*3e00*/  @!P4 LDG.E.128 R12, desc[UR52][R32.64] ;  /* 0x00000034200cc981 */ /* 0x000ea4000c1e1d00 */
[----:B------:R-:W-:Y:S01]  /*3e10*/  @!P4 IMAD.X R6, R113, 0x1, R72, P5 ;  /* 0x000000017106c824 */ /* 0x000fe200028e0648 */
[----:B---3--:R-:W-:-:S04]  /*3e20*/  @!P4 LEA R34, P5, R4, R34, 0x1 ;  /* 0x000000220422c211 */ /* 0x008fc800078a08ff */
[----:B------:R-:W-:-:S05]  /*3e30*/  @!P4 LEA.HI.X R35, R4, R35, R6, 0x1, P5 ;  /* 0x000000230423c211 */ /* 0x000fca00028f0c06 */
[----:B------:R3:W4:Y:S01]  /*3e40*/  @!P4 LDG.E.128 R24, desc[UR52][R34.64] ;  /* 0x000000342218c981 */ /* 0x000722000c1e1d00 */
[C---:B0-----:R-:W-:Y:S02]  /*3e50*/  @!P3 LEA R36, P4, R5.reuse, R36, 0x1 ;  /* 0x000000240524b211 */ /* 0x041fe400078808ff */
[----:B------:R-:W-:Y:S02]  /*3e60*/  CS2R R6, SRZ ;  /* 0x0000000000067805 */ /* 0x000fe4000001ff00 */
[----:B------:R-:W-:Y:S02]  /*3e70*/  @!P3 LEA.HI.X R37, R5, R37, R10, 0x1, P4 ;  /* 0x000000250525b211 */ /* 0x000fe400020f0c0a */
[----:B------:R-:W-:Y:S02]  /*3e80*/  CS2R R4, SRZ ;  /* 0x0000000000047805 */ /* 0x000fe4000001ff00 */
[----:B-1----:R-:W-:Y:S02]  /*3e90*/  @!P3 LEA R38, P4, R8, R38, 0x1 ;  /* 0x000000260826b211 */ /* 0x002fe400078808ff */
[----:B------:R-:W-:-:S02]  /*3ea0*/  CS2R R10, SRZ ;  /* 0x00000000000a7805 */ /* 0x000fc4000001ff00 */
[----:B------:R-:W-:Y:S01]  /*3eb0*/  @!P3 LEA.HI.X R39, R8, R39, R9, 0x1, P4 ;  /* 0x000000270827b211 */ /* 0x000fe200020f0c09 */
[----:B------:R-:W5:Y:S01]  /*3ec0*/  @!P3 LDG.E.128 R4, desc[UR52][R36.64] ;  /* 0x000000342404b981 */ /* 0x000f62000c1e1d00 */
[----:B------:R-:W-:-:S06]  /*3ed0*/  CS2R R8, SRZ ;  /* 0x0000000000087805 */ /* 0x000fcc000001ff00 */
[----:B------:R-:W5:Y:S01]  /*3ee0*/  @!P3 LDG.E.128 R8, desc[UR52][R38.64] ;  /* 0x000000342608b981 */ /* 0x000f62000c1e1d00 */
[----:B------:R-:W-:Y:S02]  /*3ef0*/  ISETP.NE.AND P3, PT, R200, 0x3, PT ;  /* 0x00000003c800780c */ /* 0x000fe40003f65270 */
[----:B------:R-:W-:Y:S01]  /*3f00*/  ISETP.GE.AND P4, PT, R20, R107, PT ;  /* 0x0000006b1400720c */ /* 0x000fe20003f86270 */
[----:B--2---:R-:W-:Y:S02]  /*3f10*/  IMAD.MOV.U32 R32, RZ, RZ, R14 ;  /* 0x000000ffff207224 */ /* 0x004fe400078e000e */
[----:B------:R-:W-:Y:S02]  /*3f20*/  IMAD.MOV.U32 R33, RZ, RZ, R15 ;  /* 0x000000ffff217224 */ /* 0x000fe400078e000f */
[----:B---3--:R-:W-:Y:S02]  /*3f30*/  IMAD.MOV.U32 R34, RZ, RZ, R12 ;  /* 0x000000ffff227224 */ /* 0x008fe400078e000c */
[----:B------:R-:W-:Y:S01]  /*3f40*/  IMAD.MOV.U32 R35, RZ, RZ, R13 ;  /* 0x000000ffff237224 */ /* 0x000fe200078e000d */
[----:B------:R-:W-:-:S02]  /*3f50*/  PRMT R128, R32, 0x7610, R128 ;  /* 0x0000761020807816 */ /* 0x000fc40000000080 */
[----:B------:R-:W-:Y:S02]  /*3f60*/  PRMT R112, R112, 0x5410, R33 ;  /* 0x0000541070707816 */ /* 0x000fe40000000021 */
[----:B------:R-:W-:Y:S01]  /*3f70*/  PRMT R114, R114, 0x5410, R34 ;  /* 0x0000541072727816 */ /* 0x000fe20000000022 */
[----:B----4-:R-:W-:Y:S01]  /*3f80*/  IMAD.MOV.U32 R32, RZ, RZ, R26 ;  /* 0x000000ffff207224 */ /* 0x010fe200078e001a */
[----:B------:R-:W-:Y:S01]  /*3f90*/  PRMT R134, R35, 0x7610, R134 ;  /* 0x0000761023867816 */ /* 0x000fe20000000086 */
[----:B------:R-:W-:Y:S02]  /*3fa0*/  IMAD.MOV.U32 R33, RZ, RZ, R27 ;  /* 0x000000ffff217224 */ /* 0x000fe400078e001b */
[----:B------:R-:W-:Y:S02]  /*3fb0*/  IMAD.MOV.U32 R34, RZ, RZ, R24 ;  /* 0x000000ffff227224 */ /* 0x000fe400078e0018 */
[----:B------:R-:W-:Y:S01]  /*3fc0*/  IMAD.MOV.U32 R35, RZ, RZ, R25 ;  /* 0x000000ffff237224 */ /* 0x000fe200078e0019 */
[----:B------:R-:W-:-:S02]  /*3fd0*/  PRMT R136, R32, 0x7610, R136 ;  /* 0x0000761020887816 */ /* 0x000fc40000000088 */
[----:B------:R-:W-:Y:S02]  /*3fe0*/  PRMT R137, R33, 0x7610, R137 ;  /* 0x0000761021897816 */ /* 0x000fe40000000089 */
[----:B------:R-:W-:Y:S01]  /*3ff0*/  PRMT R138, R34, 0x7610, R138 ;  /* 0x00007610228a7816 */ /* 0x000fe2000000008a */
[----:B-----5:R-:W-:Y:S01]  /*4000*/  IMAD.MOV.U32 R32, RZ, RZ, R6 ;  /* 0x000000ffff207224 */ /* 0x020fe200078e0006 */
        /* <DEDUP_REMOVED lines=18> */
.L_x_9250:
        /* <DEDUP_REMOVED lines=9> */
.L_x_9541:
[----:B------:R-:W-:Y:S05]  /*41c0*/  BSYNC B1 ;  /* 0x0000000000017941 */ /* 0x000fea0003800000 */
.L_x_9251:
        /* <DEDUP_REMOVED lines=11> */
[----:B------:R-:W-:Y:S01]  /*4280*/  LEA.HI R33, R33, R32, RZ, 0x4 ;  /* 0x0000002021217211 */ /* 0x000fe200078f20ff */
[----:B------:R-:W-:Y:S01]  /*4290*/  IMAD R32, R18, 0x1800, R71 ;  /* 0x0000180012207824 */ /* 0x000fe200078e0247 */
[----:B------:R-:W-:Y:S02]  /*42a0*/  IADD3.X R123, R97, R124, R66, P5, P6 ;  /* 0x0000007c617b7210 */ /* 0x000fe40002fec442 */
[----:B------:R-:W-:Y:S01]  /*42b0*/  LEA.HI.SX32 R33, R33, R74, 0x1c ;  /* 0x0000004a21217211 */ /* 0x000fe200078fe2ff */
[----:B------:R-:W-:-:S04]  /*42c0*/  IMAD R32, R32, 0x2, R17 ;  /* 0x0000000220207824 */ /* 0x000fc800078e0211 */
[----:B------:R-:W-:-:S05]  /*42d0*/  IMAD.SHL.U32 R125, R33, 0x8, RZ ;  /* 0x00000008217d7824 */ /* 0x000fca00078e00ff */
[----:B------:R-:W-:-:S04]  /*42e0*/  LOP3.LUT R33, R89, 0x38, R125, 0xf8, !PT ;  /* 0x0000003859217812 */ /* 0x000fc800078ef87d */
[----:B------:R-:W-:-:S05]  /*42f0*/  LOP3.LUT R33, R33, R84, RZ, 0x3c, !PT ;  /* 0x0000005421217212 */ /* 0x000fca00078e3cff */
[----:B------:R-:W-:-:S04]  /*4300*/  IMAD R33, R218, 0x200, R33 ;  /* 0x00000200da217824 */ /* 0x000fc800078e0221 */
[----:B------:R-:W-:-:S04]  /*4310*/  IMAD R34, R18, 0x1800, R33 ;  /* 0x0000180012227824 */ /* 0x000fc800078e0221 */
[----:B------:R-:W-:Y:S02]  /*4320*/  IMAD R36, R34, 0x2, R17 ;  /* 0x0000000222247824 */ /* 0x000fe400078e0211 */
[----:B------:R-:W1:Y:S04]  /*4330*/  LDS.128 R32, [R32+0x1c400] ;  /* 0x01c4000020207984 */ /* 0x000e680000000c00 */
[----:B------:R-:W2:Y:S01]  /*4340*/  LDS.128 R36, [R36+0x1c400] ;  /* 0x01c4000024247984 */ /* 0x000ea20000000c00 */
[----:B------:R-:W-:Y:S05]  /*4350*/  @P4 BRA `(.L_x_9256) ;  /* 0x00000004006c4947 */ /* 0x000fea0003800000 */
[----:B------:R-:W-:Y:S02]  /*4360*/  SHF.R.U32.HI R127, RZ, 0x10, R13 ;  /* 0x00000010ff7f7819 */ /* 0x000fe4000001160d */
[----:B------:R-:W-:Y:S02]  /*4370*/  SHF.R.U32.HI R132, RZ, 0x10, R25 ;  /* 0x00000010ff847819 */ /* 0x000fe40000011619 */
[----:B------:R-:W-:Y:S02]  /*4380*/  SHF.R.U64 R129, R14, 0x10, R15 ;  /* 0x000000100e817819 */ /* 0x000fe4000000120f */
[----:B------:R-:W-:Y:S02]  /*4390*/  PRMT R127, R134, 0x5410, R127 ;  /* 0x00005410867f7816 */ /* 0x000fe4000000007f */
[----:B------:R-:W-:Y:S02]  /*43a0*/  PRMT R132, R116, 0x5432, R132 ;  /* 0x0000543274847816 */ /* 0x000fe40000000084 */
[----:B------:R-:W-:-:S02]  /*43b0*/  SHF.R.U32.HI R135, RZ, 0x10, R27 ;  /* 0x00000010ff877819 */ /* 0x000fc4000001161b */
[----:B------:R-:W-:Y:S01]  /*43c0*/  SHF.R.U64 R131, R24, 0x10, R25 ;  /* 0x0000001018837819 */ /* 0x000fe20000001219 */
[----:B------:R-:W-:Y:S01]  /*43d0*/  IMAD.U32 R134, R132, 0x10000, RZ ;  /* 0x0001000084867824 */ /* 0x000fe200078e00ff */
[----:B------:R-:W-:Y:S01]  /*43e0*/  SHF.R.U64 R133, R26, 0x10, R27 ;  /* 0x000000101a857819 */ /* 0x000fe2000000121b */
[----:B--2---:R-:W-:Y:S01]  /*43f0*/  IMAD.U32 R27, R37, 0x10000, RZ ;  /* 0x00010000251b7824 */ /* 0x004fe200078e00ff */
[----:B------:R-:W-:Y:S01]  /*4400*/  PRMT R129, R128, 0x5410, R129 ;  /* 0x0000541080817816 */ /* 0x000fe20000000081 */
[----:B------:R-:W-:Y:S01]  /*4410*/  IMAD.U32 R128, R127, 0x10000, RZ ;  /* 0x000100007f807824 */ /* 0x000fe200078e00ff */
[----:B------:R-:W-:Y:S01]  /*4420*/  SHF.R.U64 R126, R12, 0x10, R13 ;  /* 0x000000100c7e7819 */ /* 0x000fe2000000120d */
[----:B-1----:R-:W-:Y:S01]  /*4430*/  IMAD.U32 R13, R33, 0x10000, RZ ;  /* 0x00010000210d7824 */ /* 0x002fe200078e00ff */
[----:B------:R-:W-:Y:S01]  /*4440*/  SHF.R.U32.HI R130, RZ, 0x10, R15 ;  /* 0x00000010ff827819 */ /* 0x000fe2000001160f */
[----:B------:R-:W-:Y:S01]  /*4450*/  IMAD.U32 R24, R35, 0x10000, RZ ;  /* 0x0001000023187824 */ /* 0x000fe200078e00ff */
[----:B------:R-:W-:Y:S01]  /*4460*/  PRMT R135, R137, 0x5410, R135 ;  /* 0x0000541089877816 */ /* 0x000fe20000000087 */
[----:B------:R-:W-:Y:S01]  /*4470*/  IMAD.U32 R26, R36, 0x10000, RZ ;  /* 0x00010000241a7824 */ /* 0x000fe200078e00ff */
        /* <DEDUP_REMOVED lines=8> */
[----:B------:R-:W-:Y:S01]  /*4500*/  PRMT R133, R136, 0x5410, R133 ;  /* 0x0000541088857816 */ /* 0x000fe20000000085 */
[----:B------:R-:W-:Y:S01]  /*4510*/  FMUL.FTZ R136, R27, R134 ;  /* 0x000000861b887220 */ /* 0x000fe20000410000 */
[----:B------:R-:W-:Y:S01]  /*4520*/  LOP3.LUT R127, R127, 0xffff0000, RZ, 0xc0, !PT ;  /* 0xffff00007f7f7812 */ /* 0x000fe200078ec0ff */
[----:B------:R-:W-:Y:S01]  /*4530*/  IMAD.U32 R27, R135, 0x10000, RZ ;  /* 0x00010000871b7824 */ /* 0x000fe200078e00ff */
[----:B------:R-:W-:Y:S01]  /*4540*/  PRMT R130, R112, 0x5432, R130 ;  /* 0x0000543270827816 */ /* 0x000fe20000000082 */
[----:B------:R-:W-:Y:S01]  /*4550*/  FMUL.FTZ R137, R33, R132 ;  /* 0x0000008421897220 */ /* 0x000fe20000410000 */
[C---:B------:R-:W-:Y:S01]  /*4560*/  FFMA.FTZ R136, R13.reuse, R128, -R136 ;  /* 0x000000800d887223 */ /* 0x040fe20000010888 */
[----:B------:R-:W-:Y:S01]  /*4570*/  FFMA.FTZ R138, R13, R134, R138 ;  /* 0x000000860d8a7223 */ /* 0x000fe2000001008a */
[----:B------:R-:W-:Y:S01]  /*4580*/  FMUL.FTZ R33, R33, R127 ;  /* 0x0000007f21217220 */ /* 0x000fe20000410000 */
[----:B------:R-:W-:Y:S01]  /*4590*/  PRMT R126, R114, 0x5432, R126 ;  /* 0x00005432727e7816 */ /* 0x000fe2000000007e */
[----:B------:R-:W-:-:S02]  /*45a0*/  IMAD.U32 R13, R130, 0x10000, RZ ;  /* 0x00010000820d7824 */ /* 0x000fc400078e00ff */
        /* <DEDUP_REMOVED lines=54> */
.L_x_9256:
[----:B------:R-:W-:Y:S05]  /*4910*/  BSYNC B2 ;  /* 0x0000000000027941 */ /* 0x000fea0003800000 */
.L_x_9255:
[----:B------:R-:W-:Y:S02]  /*4920*/  ISETP.GE.AND P5, PT, R125, R113, PT ;  /* 0x000000717d00720c */ /* 0x000fe40003fa6270 */
[----:B------:R-:W-:-:S11]  /*4930*/  P2R R13, PR, RZ, 0x1 ;  /* 0x00000001ff0d7803 */ /* 0x000fd60000000000 */
[--C-:B------:R-:W-:Y:S02]  /*4940*/  @!P5 SHF.R.S32.HI R12, RZ, 0x1f, R125.reuse ;  /* 0x0000001fff0cd819 */ /* 0x100fe4000001147d */
[----:B------:R-:W-:-:S04]  /*4950*/  @!P5 IADD3 R110, P0, P6, R28, R110, R125 ;  /* 0x0000006e1c6ed210 */ /* 0x000fc80007e1e07d */
[----:B------:R-:W-:Y:S02]  /*4960*/  @!P5 IADD3.X R124, R97, R124, R12, P0, P6 ;  /* 0x0000007c617cd210 */ /* 0x000fe400007ec40c */
[CC--:B------:R-:W-:Y:S02]  /*4970*/  LEA R12, P6, R122.reuse, R102.reuse, 0x1 ;  /* 0x000000667a0c7211 */ /* 0x0c0fe400078c08ff */
[----:B------:R-:W-:Y:S02]  /*4980*/  ISETP.NE.AND P0, PT, R13, RZ, PT ;  /* 0x000000ff0d00720c */ /* 0x000fe40003f05270 */
[----:B------:R-:W-:Y:S02]  /*4990*/  LEA.HI.X R13, R122, R103, R123, 0x1, P6 ;  /* 0x000000677a0d7211 */ /* 0x000fe400030f0c7b */
[----:B------:R-:W-:-:S03]  /*49a0*/  @!P5 LEA R14, P6, R110, R102, 0x1 ;  /* 0x000000666e0ed211 */ /* 0x000fc600078c08ff */
[----:B-1----:R1:W-:Y:S01]  /*49b0*/  STG.E.128 desc[UR52][R12.64], R32 ;  /* 0x000000200c007986 */ /* 0x0023e2000c101d34 */
[----:B------:R-:W-:-:S05]  /*49c0*/  @!P5 LEA.HI.X R15, R110, R103, R124, 0x1, P6 ;  /* 0x000000676e0fd211 */ /* 0x000fca00030f0c7c */
[----:B--2---:R1:W-:Y:S04]  /*49d0*/  @!P5 STG.E.128 desc[UR52][R14.64], R36 ;  /* 0x000000240e00d986 */ /* 0x0043e8000c101d34 */
.L_x_9254:
[----:B------:R-:W-:Y:S05]  /*49e0*/  BSYNC B1 ;  /* 0x0000000000017941 */ /* 0x000fea0003800000 */
.L_x_9253:
[C---:B------:R-:W-:Y:S01]  /*49f0*/  ISETP.GE.OR P5, PT, R222.reuse, R104, P1 ;  /* 0x00000068de00720c */ /* 0x040fe20000fa6670 */
        /* <DEDUP_REMOVED lines=28> */
[----:B------:R-:W-:Y:S02]  /*4bc0*/  PRMT R117, R117, 0x5410, R38 ;  /* 0x0000541075757816 */ /* 0x000fe40000000026 */
[----:B------:R-:W-:Y:S02]  /*4bd0*/  PRMT R121, R121, 0x5410, R36 ;  /* 0x0000541079797816 */ /* 0x000fe40000000024 */
[--C-:B------:R-:W-:Y:S01]  /*4be0*/  SHF.R.U64 R37, R10, 0x10, R11.reuse ;  /* 0x000000100a257819 */ /* 0x100fe2000000120b */
[----:B------:R-:W-:Y:S01]  /*4bf0*/  IMAD.U32 R36, R117, 0x10000, RZ ;  /* 0x0001000075247824 */ /* 0x000fe200078e00ff */
[----:B------:R-:W-:Y:S01]  /*4c00*/  SHF.R.U32.HI R110, RZ, 0x10, R11 ;  /* 0x00000010ff6e7819 */ /* 0x000fe2000001160b */
[----:B--2---:R-:W-:Y:S01]  /*4c10*/  IMAD.U32 R11, R25, 0x10000, RZ ;  /* 0x00010000190b7824 */ /* 0x004fe200078e00ff */
[----:B------:R-:W-:Y:S01]  /*4c20*/  SHF.R.U32.HI R107, RZ, 0x10, R7 ;  /* 0x00000010ff6b7819 */ /* 0x000fe20000011607 */
[----:B------:R-:W-:Y:S01]  /*4c30*/  IMAD.U32 R38, R121, 0x10000, RZ ;  /* 0x0001000079267824 */ /* 0x000fe200078e00ff */
[----:B------:R-:W-:Y:S01]  /*4c40*/  SHF.R.U64 R115, R4, 0x10, R5 ;  /* 0x0000001004737819 */ /* 0x000fe20000001205 */
[----:B-1----:R-:W-:Y:S01]  /*4c50*/  IMAD.U32 R5, R13, 0x10000, RZ ;  /* 0x000100000d057824 */ /* 0x002fe200078e00ff */
[----:B------:R-:W-:Y:S01]  /*4c60*/  PRMT R119, R119, 0x5410, R110 ;  /* 0x0000541077777816 */ /* 0x000fe2000000006e */
[C---:B------:R-:W-:Y:S01]  /*4c70*/  FMUL.FTZ R106, R11.reuse, R38 ;  /* 0x000000260b6a7220 */ /* 0x040fe20000410000 */
[----:B------:R-:W-:Y:S01]  /*4c80*/  PRMT R114, R114, 0x5410, R107 ;  /* 0x0000541072727816 */ /* 0x000fe2000000006b */
[-C--:B------:R-:W-:Y:S01]  /*4c90*/  FMUL.FTZ R110, R11, R36.reuse ;  /* 0x000000240b6e7220 */ /* 0x080fe20000410000 */
[----:B------:R-:W-:Y:S01]  /*4ca0*/  SHF.R.U64 R111, R6, 0x10, R7 ;  /* 0x00000010066f7819 */ /* 0x000fe20000001207 */
[----:B------:R-:W-:Y:S01]  /*4cb0*/  FFMA.FTZ R106, R5, R36, -R106 ;  /* 0x00000024056a7223 */ /* 0x000fe2000001086a */
[----:B------:R-:W-:Y:S01]  /*4cc0*/  LOP3.LUT R6, R13, 0xffff0000, RZ, 0xc0, !PT ;  /* 0xffff00000d067812 */ /* 0x000fe200078ec0ff */
[----:B------:R-:W-:Y:S01]  /*4cd0*/  FFMA.FTZ R110, R5, R38, R110 ;  /* 0x00000026056e7223 */ /* 0x000fe2000001006e */
[----:B------:R-:W-:Y:S01]  /*4ce0*/  LOP3.LUT R13, R25, 0xffff0000, RZ, 0xc0, !PT ;  /* 0xffff0000190d7812 */ /* 0x000fe200078ec0ff */
[----:B------:R-:W-:Y:S01]  /*4cf0*/  IMAD.U32 R25, R27, 0x10000, RZ ;  /* 0x000100001b197824 */ /* 0x000fe200078e00ff */
[----:B------:R-:W-:Y:S01]  /*4d00*/  LOP3.LUT R121, R121, 0xffff0000, RZ, 0xc0, !PT ;  /* 0xffff000079797812 */ /* 0x000fe200078ec0ff */
[----:B------:R-:W-:Y:S01]  /*4d10*/  IMAD.U32 R11, R119, 0x10000, RZ ;  /* 0x00010000770b7824 */ /* 0x000fe200078e00ff */
[----:B------:R-:W-:Y:S01]  /*4d20*/  SHF.R.U64 R39, R8, 0x10, R9 ;  /* 0x0000001008277819 */ /* 0x000fe20000001209 */
        /* <DEDUP_REMOVED lines=8> */
[----:B------:R-:W-:Y:S01]  /*4db0*/  FMUL.FTZ R39, R25, R11 ;  /* 0x0000000b19277220 */ /* 0x000fe20000410000 */
[----:B------:R-:W-:Y:S01]  /*4dc0*/  LOP3.LUT R36, R119, 0xffff0000, RZ, 0xc0, !PT ;  /* 0xffff000077247812 */ /* 0x000fe200078ec0ff */
[----:B------:R-:W-:Y:S01]  /*4dd0*/  FMUL.FTZ R38, R25, R5 ;  /* 0x0000000519267220 */ /* 0x000fe20000410000 */
[----:B------:R-:W-:Y:S01]  /*4de0*/  LOP3.LUT R114, R114, 0xffff0000, RZ, 0xc0, !PT ;  /* 0xffff000072727812 */ /* 0x000fe200078ec0ff */
[----:B------:R-:W-:Y:S01]  /*4df0*/  IMAD.U32 R10, R24, 0x10000, RZ ;  /* 0x00010000180a7824 */ /* 0x000fe200078e00ff */
[----:B------:R-:W-:Y:S01]  /*4e00*/  PRMT R116, R116, 0x5410, R115 ;  /* 0x0000541074747816 */ /* 0x000fe20000000073 */
[C---:B------:R-:W-:Y:S01]  /*4e10*/  FFMA.FTZ R37, R6.reuse, R117, -R37 ;  /* 0x0000007506257223 */ /* 0x040fe20000010825 */
[----:B------:R-:W-:Y:S01]  /*4e20*/  LOP3.LUT R9, R15, 0xffff0000, RZ, 0xc0, !PT ;  /* 0xffff00000f097812 */ /* 0x000fe200078ec0ff */
[----:B------:R-:W-:Y:S01]  /*4e30*/  FFMA.FTZ R121, R6, R121, R13 ;  /* 0x0000007906797223 */ /* 0x000fe2000001000d */
[C---:B------:R-:W-:Y:S01]  /*4e40*/  FFMA.FTZ R39, R8.reuse, R5, -R39 ;  /* 0x0000000508277223 */ /* 0x040fe20000010827 */
[----:B------:R-:W-:Y:S01]  /*4e50*/  FFMA.FTZ R38, R8, R11, R38 ;  /* 0x0000000b08267223 */ /* 0x000fe20000010026 */
[----:B------:R-:W-:Y:S01]  /*4e60*/  LOP3.LUT R24, R24, 0xffff0000, RZ, 0xc0, !PT ;  /* 0xffff000018187812 */ /* 0x000fe200078ec0ff */
[----:B------:R-:W-:Y:S01]  /*4e70*/  FMUL.FTZ R6, R27, R36 ;  /* 0x000000241b067220 */ /* 0x000fe20000410000 */
[----:B------:R-:W-:-:S02]  /*4e80*/  IMAD.U32 R13, R120, 0x10000, RZ ;  /* 0x00010000780d7824 */ /* 0x000fc400078e00ff */
[-C--:B------:R-:W-:Y:S01]  /*4e90*/  FMUL.FTZ R8, R27, R114.reuse ;  /* 0x000000721b087220 */ /* 0x080fe20000410000 */
[----:B------:R-:W-:Y:S01]  /*4ea0*/  LOP3.LUT R25, R120, 0xffff0000, RZ, 0xc0, !PT ;  /* 0xffff000078197812 */ /* 0x000fe200078ec0ff */
[----:B------:R-:W-:Y:S02]  /*4eb0*/  IMAD.U32 R5, R116, 0x10000, RZ ;  /* 0x0001000074057824 */ /* 0x000fe400078e00ff */
[C---:B------:R-:W-:Y:S01]  /*4ec0*/  FFMA.FTZ R114, R9.reuse, R114, -R6 ;  /* 0x0000007209727223 */ /* 0x040fe20000010806 */
[C---:B------:R-:W-:Y:S01]  /*4ed0*/  IMAD.U32 R4, R12.reuse, 0x10000, RZ ;  /* 0x000100000c047824 */ /* 0x040fe200078e00ff */
[----:B------:R-:W-:Y:S01]  /*4ee0*/  LOP3.LUT R12, R12, 0xffff0000, RZ, 0xc0, !PT ;  /* 0xffff00000c0c7812 */ /* 0x000fe200078ec0ff */
[----:B------:R-:W-:Y:S01]  /*4ef0*/  FMUL.FTZ R27, R10, R13 ;  /* 0x0000000d0a1b7220 */ /* 0x000fe20000410000 */
[----:B------:R-:W-:Y:S01]  /*4f00*/  LOP3.LUT R11, R116, 0xffff0000, RZ, 0xc0, !PT ;  /* 0xffff0000740b7812 */ /* 0x000fe200078ec0ff */
[----:B------:R-:W-:Y:S01]  /*4f10*/  FFMA.FTZ R107, R9, R36, R8 ;  /* 0x00000024096b7223 */ /* 0x000fe20000010008 */
[----:B------:R-:W-:Y:S01]  /*4f20*/  FMUL.FTZ R10, R10, R5 ;  /* 0x000000050a0a7220 */ /* 0x000fe20000410000 */
[----:B------:R-:W-:Y:S01]  /*4f30*/  FMUL.FTZ R9, R24, R25 ;  /* 0x0000001918097220 */ /* 0x000fe20000410000 */
[----:B------:R-:W-:Y:S01]  /*4f40*/  PRMT R112, R112, 0x5410, R111 ;  /* 0x0000541070707816 */ /* 0x000fe2000000006f */
[----:B------:R-:W-:-:S02]  /*4f50*/  IMAD.U32 R15, R26, 0x10000, RZ ;  /* 0x000100001a0f7824 */ /* 0x000fc400078e00ff */
[----:B------:R-:W-:Y:S01]  /*4f60*/  FFMA.FTZ R10, R4, R13, R10 ;  /* 0x0000000d040a7223 */ /* 0x000fe2000001000a */
        /* <DEDUP_REMOVED lines=31> */
.L_x_9258:
[----:B------:R-:W-:Y:S05]  /*5160*/  BSYNC B1 ;  /* 0x0000000000017941 */ /* 0x000fea0003800000 */
.L_x_9257:
        /* <DEDUP_REMOVED lines=10> */
.L_x_9226:
[----:B------:R-:W-:-:S13]  /*5210*/  ISETP.NE.AND P3, PT, R200, 0x3, PT ;  /* 0x00000003c800780c */ /* 0x000fda0003f65270 */
[----:B------:R-:W-:Y:S05]  /*5220*/  @!P3 BRA `(.L_x_9259) ;  /* 0x000000000004b947 */ /* 0x000fea0003800000 */
[----:B------:R-:W-:Y:S01]  /*5230*/  BPT.TRAP 0x1 ;  /* 0x000000040000795c */ /* 0x000fe20000300000 */
.L_x_9259:
[----:B------:R-:W-:Y:S01]  /*5240*/  IMAD R92, R18, 0x8, R17 ;  /* 0x00000008125c7824 */ /* 0x000fe200078e0211 */
[----:B------:R-:W-:Y:S01]  /*5250*/  SHF.L.U32 R105, R201, 0x1f, RZ ;  /* 0x0000001fc9697819 */ /* 0x000fe200000006ff */
[----:B------:R-:W-:Y:S01]  /*5260*/  IMAD R104, R63, -0x60, R62 ;  /* 0xffffffa03f687824 */ /* 0x000fe200078e023e */
[----:B------:R-:W-:Y:S02]  /*5270*/  BSSY B1, `(.L_x_9260) ;  /* 0x0000004000017945 */ /* 0x000fe40003800000 */
[----:B------:R-:W0:Y:S02]  /*5280*/  SYNCS.PHASECHK.TRANS64.TRYWAIT P4, [R92+URZ+0x22890], R105 ;  /* 0x022890695c0075a7 */ /* 0x000e24000808017f */
[----:B------:R-:W-:Y:S01]  /*5290*/  VIMNMX R104, R104, 0x60, PT ;  /* 0x0000006068687848 */ /* 0x000fe20003fe0100 */
[----:B0-----:R-:W-:Y:S06]  /*52a0*/  @!P4 BRA `(.L_x_9261) ;  /* 0x0000019c00f0c947 */ /* 0x001fec0003800000 */
.L_x_9542:
[----:B------:R-:W-:Y:S05]  /*52b0*/  BSYNC B1 ;  /* 0x0000000000017941 */ /* 0x000fea0003800000 */
.L_x_9260:
        /* <DEDUP_REMOVED lines=8> */
.L_x_9263:
[----:B------:R-:W-:Y:S05]  /*5340*/  BSYNC B1 ;  /* 0x0000000000017941 */ /* 0x000fea0003800000 */
.L_x_9262:
[----:B------:R-:W-:Y:S05]  /*5350*/  @P4 BRA `(.L_x_9243) ;  /* 0x0000000000104947 */ /* 0x000fea0003800000 */
[----:B-1----:R-:W1:Y:S04]  /*5360*/  @!P1 LDS.128 R4, [R110+0x2000] ;  /* 0x002000006e049984 */ /* 0x002e680000000c00 */
[----:B------:R-:W2:Y:S04]  /*5370*/  @!P2 LDS.128 R8, [R106+0x2000] ;  /* 0x002000006a08a984 */ /* 0x000ea80000000c00 */
[----:B-1----:R1:W-:Y:S04]  /*5380*/  @!P1 STG.E.128 desc[UR52][R12.64], R4 ;  /* 0x000000040c009986 */ /* 0x0023e8000c101d34 */
[----:B--2---:R1:W-:Y:S02]  /*5390*/  @!P2 STG.E.128 desc[UR52][R12.64+0x40], R8 ;  /* 0x000040080c00a986 */ /* 0x0043e4000c101d34 */
.L_x_9243:
[----:B------:R-:W-:Y:S05]  /*53a0*/  BSYNC B0 ;  /* 0x0000000000007941 */ /* 0x000fea0003800000 */
.L_x_9225:
        /* <DEDUP_REMOVED lines=17> */
.L_x_9265:
[----:B------:R-:W-:Y:S05]  /*54c0*/  BSYNC B0 ;  /* 0x0000000000007941 */ /* 0x000fea0003800000 */
.L_x_9264:
[----:B------:R-:W2:Y:S01]  /*54d0*/  SYNCS.PHASECHK.TRANS64.TRYWAIT P3, [R92+URZ+0x228b0], R105 ;  /* 0x0228b0695c0075a7 */ /* 0x000ea2000806017f */
[----:B------:R-:W-:Y:S01]  /*54e0*/  ULDC UR50, c[0x0][0x310] ;  /* 0x0000c40000327ab9 */ /* 0x000fe20000000800 */
[----:B------:R-:W-:Y:S01]  /*54f0*/  ULDC.64 UR48, c[0x0][0x318] ;  /* 0x0000c60000307ab9 */ /* 0x000fe20000000a00 */
[----:B------:R-:W-:Y:S01]  /*5500*/  ULDC.64 UR46, c[0x0][0x308] ;  /* 0x0000c200002e7ab9 */ /* 0x000fe20000000a00 */
[----:B------:R-:W-:Y:S01]  /*5510*/  BSSY B0, `(.L_x_9266) ;  /* 0x0000003000007945 */ /* 0x000fe20003800000 */
[----:B------:R-:W-:-:S03]  /*5520*/  IMAD R5, R18, 0x6000, R81 ;  /* 0x0000600012057824 */ /* 0x000fc600078e0251 */
[----:B--2---:R-:W-:Y:S05]  /*5530*/  @!P3 BRA `(.L_x_9267) ;  /* 0x0000019c0060b947 */ /* 0x004fea0003800000 */
.L_x_9543:
[----:B------:R-:W-:Y:S05]  /*5540*/  BSYNC B0 ;  /* 0x0000000000007941 */ /* 0x000fea0003800000 */
.L_x_9266:
[----:B------:R-:W-:Y:S01]  /*5550*/  ISETP.GE.AND P3, PT, R19, R104, PT ;  /* 0x000000681300720c */ /* 0x000fe20003f66270 */
[----:B------:R-:W-:Y:S01]  /*5560*/  IMAD.IADD R7, R82, 0x1, R5 ;  /* 0x0000000152077824 */ /* 0x000fe200078e0205 */
[----:B------:R-:W-:Y:S01]  /*5570*/  BSSY B0, `(.L_x_9268) ;  /* 0x0000025000007945 */ /* 0x000fe20003800000 */
[----:B------:R-:W-:Y:S02]  /*5580*/  IMAD R36, R5, 0x2, R64 ;  /* 0x0000000205247824 */ /* 0x000fe400078e0240 */
[----:B------:R-:W-:-:S04]  /*5590*/  IMAD.WIDE R32, R63, 0x60, R58 ;  /* 0x000000603f207825 */ /* 0x000fc800078e023a */
[----:B------:R-:W-:-:S04]  /*55a0*/  IMAD R37, R7, 0x2, R64 ;  /* 0x0000000207257824 */ /* 0x000fc800078e0240 */
[----:B------:R-:W-:Y:S05]  /*55b0*/  @P3 BRA `(.L_x_9269) ;  /* 0x0000000000803947 */ /* 0x000fea0003800000 */
[----:B------:R-:W-:Y:S02]  /*55c0*/  IMAD R7, R33, UR48, RZ ;  /* 0x0000003021077c24 */ /* 0x000fe4000f8e02ff */
[----:B-1----:R-:W-:Y:S02]  /*55d0*/  IMAD.MOV.U32 R4, RZ, RZ, R42 ;  /* 0x000000ffff047224 */ /* 0x002fe400078e002a */
[----:B------:R-:W-:Y:S02]  /*55e0*/  IMAD.MOV.U32 R5, RZ, RZ, R67 ;  /* 0x000000ffff057224 */ /* 0x000fe400078e0043 */
[C---:B------:R-:W-:Y:S02]  /*55f0*/  IMAD R7, R32.reuse, UR49, R7 ;  /* 0x0000003120077c24 */ /* 0x040fe4000f8e0207 */
[----:B------:R-:W-:-:S04]  /*5600*/  IMAD.WIDE.U32 R4, R32, UR48, R4 ;  /* 0x0000003020047c25 */ /* 0x000fc8000f8e0004 */
[----:B------:R-:W-:Y:S01]  /*5610*/  IMAD.IADD R5, R5, 0x1, R7 ;  /* 0x0000000105057824 */ /* 0x000fe200078e0207 */
[----:B------:R-:W-:-:S04]  /*5620*/  LEA R34, P3, R4, UR46, 0x1 ;  /* 0x0000002e04227c11 */ /* 0x000fc8000f8608ff */
[----:B------:R-:W-:Y:S02]  /*5630*/  LEA.HI.X R35, R4, UR47, R5, 0x1, P3 ;  /* 0x0000002f04237c11 */ /* 0x000fe400098f0c05 */
[----:B------:R-:W-:-:S13]  /*5640*/  ISETP.GE.AND P3, PT, R20, UR50, PT ;  /* 0x0000003214007c0c */ /* 0x000fda000bf66270 */
[----:B------:R-:W1:Y:S04]  /*5650*/  @!P3 LDS.128 R4, [R36] ;  /* 0x000000002404b984 */ /* 0x000e680000000c00 */
[----:B-1----:R-:W-:Y:S01]  /*5660*/  @!P3 STG.E.128 desc[UR52][R34.64], R4 ;  /* 0x000000042200b986 */ /* 0x002fe2000c101d34 */
[----:B------:R-:W-:-:S13]  /*5670*/  ISETP.GE.AND P3, PT, R100, UR50, PT ;  /* 0x0000003264007c0c */ /* 0x000fda000bf66270 */
[----:B------:R-:W1:Y:S04]  /*5680*/  @!P3 LDS.128 R8, [R37] ;  /* 0x000000002508b984 */ /* 0x000e680000000c00 */
[----:B-1----:R-:W-:Y:S01]  /*5690*/  @!P3 STG.E.128 desc[UR52][R34.64+0x40], R8 ;  /* 0x000040082200b986 */ /* 0x002fe2000c101d34 */
[----:B------:R-:W-:-:S13]  /*56a0*/  ISETP.GE.AND P3, PT, R99, UR50, PT ;  /* 0x0000003263007c0c */ /* 0x000fda000bf66270 */
[----:B------:R-:W1:Y:S04]  /*56b0*/  @!P3 LDS.128 R12, [R36+0x3000] ;  /* 0x00300000240cb984 */ /* 0x000e680000000c00 */
        /* <DEDUP_REMOVED lines=10> */
[----:B------:R-:W-:-:S13]  /*5760*/  ISETP.NE.AND P3, PT, R0, RZ, PT ;  /* 0x000000ff0000720c */ /* 0x000fda0003f65270 */
[----:B------:R-:W1:Y:S04]  /*5770*/  @P3 LDS.128 R12, [R36+0x9000] ;  /* 0x00900000240c3984 */ /* 0x000e680000000c00 */
[----:B-1----:R-:W-:Y:S01]  /*5780*/  @P3 STG.E.128 desc[UR52][R34.64+0x180], R12 ;  /* 0x0001800c22003986 */ /* 0x002fe2000c101d34 */
[----:B------:R-:W-:-:S13]  /*5790*/  ISETP.NE.AND P3, PT, R3, RZ, PT ;  /* 0x000000ff0300720c */ /* 0x000fda0003f65270 */
[----:B------:R-:W1:Y:S04]  /*57a0*/  @P3 LDS.128 R24, [R37+0x9000] ;  /* 0x0090000025183984 */ /* 0x000e680000000c00 */
[----:B-1----:R3:W-:Y:S02]  /*57b0*/  @P3 STG.E.128 desc[UR52][R34.64+0x1c0], R24 ;  /* 0x0001c01822003986 */ /* 0x0027e4000c101d34 */
.L_x_9269:
[----:B------:R-:W-:Y:S05]  /*57c0*/  BSYNC B0 ;  /* 0x0000000000007941 */ /* 0x000fea0003800000 */
.L_x_9268:
[----:B------:R-:W-:Y:S01]  /*57d0*/  ISETP.GE.AND P3, PT, R222, R104, PT ;  /* 0x00000068de00720c */ /* 0x000fe20003f66270 */
[----:B------:R-:W-:-:S12]  /*57e0*/  BSSY B0, `(.L_x_9270) ;  /* 0x0000024000007945 */ /* 0x000fd80003800000 */
[----:B------:R-:W-:Y:S05]  /*57f0*/  @P3 BRA `(.L_x_9271) ;  /* 0x0000000000883947 */ /* 0x000fea0003800000 */
[----:B------:R-:W-:Y:S01]  /*5800*/  IADD3 R7, P3, R32, 0x40, RZ ;  /* 0x0000004020077810 */ /* 0x000fe20007f7e0ff */
[----:B-1----:R-:W-:Y:S02]  /*5810*/  IMAD.MOV.U32 R4, RZ, RZ, R42 ;  /* 0x000000ffff047224 */ /* 0x002fe400078e002a */
        /* <DEDUP_REMOVED lines=18> */
[----:B---3--:R-:W1:Y:S04]  /*5940*/  @P3 LDS.128 R24, [R36+0xb000] ;  /* 0x00b0000024183984 */ /* 0x008e680000000c00 */
[----:B-1----:R-:W-:Y:S01]  /*5950*/  @P3 STG.E.128 desc[UR52][R32.64+0x180], R24 ;  /* 0x0001801820003986 */ /* 0x002fe2000c101d34 */
        /* <DEDUP_REMOVED lines=11> */
[----:B-1----:R4:W-:Y:S02]  /*5a10*/  @P3 STG.E.128 desc[UR52][R32.64+0x1c0], R24 ;  /* 0x0001c01820003986 */ /* 0x0029e4000c101d34 */
.L_x_9271:
[----:B------:R-:W-:Y:S05]  /*5a20*/  BSYNC B0 ;  /* 0x0000000000007941 */ /* 0x000fea0003800000 */
.L_x_9270:
[----:B------:R-:W-:Y:S01]  /*5a30*/  @!PT LDS RZ, [RZ] ;  /* 0x00000000fffff984 */ /* 0x000fe20000000800 */
[----:B------:R-:W-:Y:S01]  /*5a40*/  @!PT LDS RZ, [RZ] ;  /* 0x00000000fffff984 */ /* 0x000fe20000000800 */
[----:B------:R-:W-:Y:S01]  /*5a50*/  @!PT LDS RZ, [RZ] ;  /* 0x00000000fffff984 */ /* 0x000fe20000000800 */
[----:B------:R-:W-:Y:S01]  /*5a60*/  @!PT LDS RZ, [RZ] ;  /* 0x00000000fffff984 */ /* 0x000fe20000000800 */
[----:B------:R5:W-:Y:S06]  /*5a70*/  MEMBAR.ALL.CTA ;  /* 0x0000000000007992 */ /* 0x000bec0000008000 */
[----:B-----5:R-:W5:Y:S02]  /*5a80*/  FENCE.VIEW.ASYNC.S ;  /* 0x00000000000073c6 */ /* 0x020f640000000000 */
[----:B-----5:R1:W-:Y:S01]  /*5a90*/  BAR.SYNC.DEFER_BLOCKING R83, 0x80 ;  /* 0x000200530000751d */ /* 0x0203e20000010000 */
[----:B------:R-:W-:Y:S01]  /*5aa0*/  ISETP.NE.AND P5, PT, R101, RZ, PT ;  /* 0x000000ff6500720c */ /* 0x000fe20003fa5270 */
[----:B------:R-:W-:-:S02]  /*5ab0*/  VIADD R18, R18, 0x1 ;  /* 0x0000000112127836 */ /* 0x000fc40000000000 */
[----:B0-2---:R-:W-:-:S03]  /*5ac0*/  @!P4 VIADD R92, R92, 0x228c0 ;  /* 0x000228c05c5cc836 */ /* 0x005fc60000000000 */
[C---:B------:R-:W-:Y:S02]  /*5ad0*/  ISETP.NE.AND P3, PT, R18.reuse, 0x2, PT ;  /* 0x000000021200780c */ /* 0x040fe40003f65270 */
[----:B------:R-:W-:Y:S02]  /*5ae0*/  @!P4 PRMT R92, RZ, 0x654, R92 ;  /* 0x00000654ff5cc816 */ /* 0x000fe4000000005c */
[----:B-1----:R-:W-:Y:S02]  /*5af0*/  SEL R4, RZ, 0x1, P3 ;  /* 0x00000001ff047807 */ /* 0x002fe40001800000 */
[----:B------:R-:W-:Y:S02]  /*5b00*/  SEL R18, R18, RZ, P3 ;  /* 0x000000ff12127207 */ /* 0x000fe40001800000 */
[----:B------:R-:W-:Y:S01]  /*5b10*/  LOP3.LUT R201, R201, R4, RZ, 0x3c, !PT ;  /* 0x00000004c9c97212 */ /* 0x000fe200078e3cff */
[----:B------:R0:W-:Y:S01]  /*5b20*/  @!P4 SYNCS.ARRIVE.TRANS64.RED.A1T0 RZ, [R92+URZ], RZ ;  /* 0x000000ff5cffc9a7 */ /* 0x0001e2000810043f */
[----:B------:R-:W-:Y:S05]  /*5b30*/  @P5 BRA `(.L_x_9272) ;  /* 0xffffffc800b85947 */ /* 0x000fea000383ffff */
[----:B------:R-:W1:Y:S01]  /*5b40*/  S2R R5, SR_TID.X ;  /* 0x0000000000057919 */ /* 0x000e620000002100 */
[----:B------:R-:W-:Y:S02]  /*5b50*/  PLOP3.LUT P0, PT, PT, PT, PT, 0x8, 0x0 ;  /* 0x000000000000781c */ /* 0x000fe40003f0e170 */
[----:B-1----:R-:W-:-:S04]  /*5b60*/  SHF.R.U32.HI R5, RZ, 0x7, R5 ;  /* 0x00000007ff057819 */ /* 0x002fc80000011605 */
[----:B------:R-:W-:-:S13]  /*5b70*/  ISETP.NE.AND P5, PT, R5, 0x1, PT ;  /* 0x000000010500780c */ /* 0x000fda0003fa5270 */
[----:B------:R-:W-:Y:S06]  /*5b80*/  @!P5 BAR.ARV 0x9, 0x100 ;  /* 0x024400000000db1d */ /* 0x000fec0000002000 */
.L_x_9220:
[----:B------:R-:W1:Y:S02]  /*5b90*/  LDC.64 R4, c[0x0][0x9e0] ;  /* 0x00027800ff047b82 */ /* 0x000e640000000a00 */
[----:B-1----:R-:W-:Y:S01]  /*5ba0*/  ISETP.GE.AND P1, PT, R5, 0x1, PT ;  /* 0x000000010500780c */ /* 0x002fe20003f26270 */
[----:B------:R-:W-:-:S12]  /*5bb0*/  @P0 BRA `(.L_x_9273) ;  /* 0x00000000000c0947 */ /* 0x000fd80003800000 */
[----:B------:R-:W1:Y:S01]  /*5bc0*/  FENCE.VIEW.ASYNC.G ;  /* 0x00000000000073c6 */ /* 0x000e620000000100 */
[----:B------:R-:W-:Y:S05]  /*5bd0*/  WARPSYNC.ALL ;  /* 0x0000000000007948 */ /* 0x000fea0003800000 */
[----:B-1----:R-:W-:Y:S06]  /*5be0*/  BAR.ARV 0xc, 0x120 ;  /* 0x0304800000007b1d */ /* 0x002fec0000002000 */
.L_x_9273:
        /* <DEDUP_REMOVED lines=13> */
.L_x_9276:
[----:B------:R-:W-:-:S13]  /*5cc0*/  ISETP.NE.AND P0, PT, R5, 0x1, PT ;  /* 0x000000010500780c */ /* 0x000fda0003f05270 */
[----:B------:R-:W1:Y:S02]  /*5cd0*/  @P0 LDC.64 R6, c[0x0][0x9e8] ;  /* 0x00027a00ff060b82 */ /* 0x000e640000000a00 */
[----:B-1----:R-:W-:-:S05]  /*5ce0*/  @P0 IMAD.HI.U32 R4, R3, R6, RZ ;  /* 0x0000000603040227 */ /* 0x002fca00078e00ff */
[----:B------:R-:W-:-:S07]  /*5cf0*/  @P0 SHF.R.U32.HI R3, RZ, R7, R4 ;  /* 0x00000007ff030219 */ /* 0x000fce0000011604 */
.L_x_9277:
[----:B------:R-:W-:Y:S05]  /*5d00*/  BSYNC B0 ;  /* 0x0000000000007941 */ /* 0x000fea0003800000 */
.L_x_9275:
[----:B------:R-:W-:-:S05]  /*5d10*/  IMAD R3, R3, R5, R5 ;  /* 0x0000000503037224 */ /* 0x000fca00078e0205 */
[----:B------:R-:W-:-:S07]  /*5d20*/  VIMNMX R0, R0, R3, PT ;  /* 0x0000000300007248 */ /* 0x000fce0003fe0100 */
.L_x_9274:
        /* <DEDUP_REMOVED lines=18> */
.L_x_9280:
[----:B------:R-:W-:-:S13]  /*5e50*/  ISETP.NE.AND P0, PT, R5, 0x1, PT ;  /* 0x000000010500780c */ /* 0x000fda0003f05270 */
[----:B------:R-:W1:Y:S02]  /*5e60*/  @P0 LDC.64 R6, c[0x0][0x9e8] ;  /* 0x00027a00ff060b82 */ /* 0x000e640000000a00 */
[----:B-1----:R-:W-:-:S05]  /*5e70*/  @P0 IMAD.HI.U32 R6, R61, R6, RZ ;  /* 0x000000063d060227 */ /* 0x002fca00078e00ff */
[----:B------:R-:W-:-:S07]  /*5e80*/  @P0 SHF.R.U32.HI R61, RZ, R7, R6 ;  /* 0x00000007ff3d0219 */ /* 0x000fce0000011606 */
.L_x_9281:
[----:B------:R-:W-:Y:S05]  /*5e90*/  BSYNC B0 ;  /* 0x0000000000007941 */ /* 0x000fea0003800000 */
.L_x_9279:
[----:B------:R-:W-:-:S05]  /*5ea0*/  IMAD R61, R61, R5, RZ ;  /* 0x000000053d3d7224 */ /* 0x000fca00078e02ff */
[----:B------:R-:W-:-:S07]  /*5eb0*/  VIMNMX R0, R0, R61, !PT ;  /* 0x0000003d00007248 */ /* 0x000fce0007fe0100 */
.L_x_9278:
[----:B------:R-:W-:Y:S01]  /*5ec0*/  IMAD.HI R0, R0, 0x2aaaaaab, RZ ;  /* 0x2aaaaaab00007827 */ /* 0x000fe200078e02ff */
[----:B------:R-:W-:Y:S02]  /*5ed0*/  PLOP3.LUT P0, PT, PT, PT, PT, 0x80, 0x0 ;  /* 0x000000000000781c */ /* 0x000fe40003f0f070 */
[----:B------:R-:W-:Y:S02]  /*5ee0*/  CS2R R148, SRZ ;  /* 0x0000000000947805 */ /* 0x000fe4000001ff00 */
[----:B------:R-:W-:Y:S01]  /*5ef0*/  CS2R R146, SRZ ;  /* 0x0000000000927805 */ /* 0x000fe2000001ff00 */
[----:B------:R-:W-:Y:S01]  /*5f00*/  IMAD.MOV.U32 R3, RZ, RZ, RZ ;  /* 0x000000ffff037224 */ /* 0x000fe200078e00ff */
[----:B------:R-:W-:Y:S01]  /*5f10*/  SHF.R.U32.HI R5, RZ, 0x1f, R0 ;  /* 0x0000001fff057819 */ /* 0x000fe20000011600 */
[----:B------:R-:W-:Y:S01]  /*5f20*/  IMAD.MOV.U32 R150, RZ, RZ, RZ ;  /* 0x000000ffff967224 */ /* 0x000fe200078e00ff */
[----:B------:R-:W-:Y:S02]  /*5f30*/  CS2R R144, SRZ ;  /* 0x0000000000907805 */ /* 0x000fe4000001ff00 */
[----:B------:R-:W-:-:S02]  /*5f40*/  CS2R R142, SRZ ;  /* 0x00000000008e7805 */ /* 0x000fc4000001ff00 */
[----:B------:R-:W-:Y:S02]  /*5f50*/  LEA.HI.SX32 R217, R0, R5, 0x1c ;  /* 0x0000000500d97211 */ /* 0x000fe400078fe2ff */
[----:B------:R-:W-:Y:S01]  /*5f60*/  CS2R R4, SRZ ;  /* 0x0000000000047805 */ /* 0x000fe2000001ff00 */
[----:B------:R-:W-:Y:S01]  /*5f70*/  IMAD.MOV.U32 R0, RZ, RZ, RZ ;  /* 0x000000ffff007224 */ /* 0x000fe200078e00ff */
[----:B------:R-:W-:Y:S02]  /*5f80*/  CS2R R140, SRZ ;  /* 0x00000000008c7805 */ /* 0x000fe4000001ff00 */
[----:B------:R-:W-:Y:S02]  /*5f90*/  VIMNMX R217, RZ, R217, !PT ;  /* 0x000000d9ffd97248 */ /* 0x000fe40007fe0100 */
[----:B------:R-:W-:Y:S02]  /*5fa0*/  CS2R R138, SRZ ;  /* 0x00000000008a7805 */ /* 0x000fe4000001ff00 */
        /* <DEDUP_REMOVED lines=52> */
[----:B---3--:R-:W-:Y:S02]  /*62f0*/  CS2R R34, SRZ ;  /* 0x0000000000227805 */ /* 0x008fe4000001ff00 */
[----:B------:R-:W-:Y:S02]  /*6300*/  CS2R R36, SRZ ;  /* 0x0000000000247805 */ /* 0x000fe4000001ff00 */
[----:B----4-:R-:W-:Y:S02]  /*6310*/  CS2R R32, SRZ ;  /* 0x0000000000207805 */ /* 0x010fe4000001ff00 */
[----:B------:R-:W-:-:S02]  /*6320*/  CS2R R26, SRZ ;  /* 0x00000000001a7805 */ /* 0x000fc4000001ff00 */
[----:B------:R-:W-:Y:S02]  /*6330*/  CS2R R28, SRZ ;  /* 0x00000000001c7805 */ /* 0x000fe4000001ff00 */
        /* <DEDUP_REMOVED lines=10> */
.L_x_9546:
[----:B01----:R-:W-:Y:S01]  /*63e0*/  LEA.HI R0, R14, R14, RZ, 0x1 ;  /* 0x0000000e0e007211 */ /* 0x003fe200078f08ff */
        /* <DEDUP_REMOVED lines=25> */
.L_x_9285:
[----:B------:R-:W-:Y:S05]  /*6580*/  BSYNC B6 ;  /* 0x0000000000067941 */ /* 0x000fea0003800000 */
.L_x_9284:
        /* <DEDUP_REMOVED lines=12> */
.L_x_9289:
[----:B-1----:R1:W2:Y:S02]  /*6650*/  SYNCS.PHASECHK.TRANS64.TRYWAIT P0, [R17+URZ+0x22800], R0 ;  /* 0x02280000110075a7 */ /* 0x0022a4000800017f */
[----:B--2---:R-:W-:Y:S05]  /*6660*/  @!P0 NANOSLEEP.SYNCS 0x989680 ;  /* 0x009896800000895d */ /* 0x004fea0003900000 */
[----:B------:R-:W2:Y:S02]  /*6670*/  @!P0 SYNCS.PHASECHK.TRANS64 P0, [R17+URZ+0x22800], R0 ;  /* 0x02280000110085a7 */ /* 0x000ea4000800007f */
[----:B--2---:R-:W-:Y:S05]  /*6680*/  @!P0 BRA `(.L_x_9289) ;  /* 0xfffffffc00f08947 */ /* 0x004fea000383ffff */
.L_x_9288:
[----:B------:R-:W-:Y:S05]  /*6690*/  BSYNC B0 ;  /* 0x0000000000007941 */ /* 0x000fea0003800000 */
.L_x_9287:
[----:B------:R-:W-:Y:S05]  /*66a0*/  BRA `(.L_x_9290) ;  /* 0x0000002c00f87947 */ /* 0x000fea0003800000 */
.L_x_9286:
[----:B------:R-:W0:Y:S01]  /*66b0*/  LDC.64 R12, c[0x0][0x3d8] ;  /* 0x0000f600ff0c7b82 */ /* 0x000e220000000a00 */
[----:B-----5:R-:W-:Y:S01]  /*66c0*/  SHF.R.S32.HI R3, RZ, 0x1f, R31 ;  /* 0x0000001fff037819 */ /* 0x020fe2000001141f */
[----:B------:R-:W-:Y:S01]  /*66d0*/  IMAD.SHL.U32 R24, R236, 0x4, RZ ;  /* 0x00000004ec187824 */ /* 0x000fe200078e00ff */
[----:B------:R-:W-:Y:S01]  /*66e0*/  LOP3.LUT P0, RZ, R26, 0x3ff, RZ, 0xc0, !PT ;  /* 0x000003ff1aff7812 */ /* 0x000fe2000780c0ff */
[----:B------:R-:W-:Y:S01]  /*66f0*/  IMAD.SHL.U32 R40, R236, 0x8, RZ ;  /* 0x00000008ec287824 */ /* 0x000fe200078e00ff */
[----:B------:R-:W-:Y:S02]  /*6700*/  BSSY B6, `(.L_x_9291) ;  /* 0x0000031000067945 */ /* 0x000fe40003800000 */
[----:B------:R-:W-:Y:S01]  /*6710*/  SHF.R.S32.HI R25, RZ, 0x1f, R24 ;  /* 0x0000001fff197819 */ /* 0x000fe20000011418 */
[----:B------:R-:W1:Y:S01]  /*6720*/  LDC.64 R14, c[0x0][0x3e8] ;  /* 0x0000fa00ff0e7b82 */ /* 0x000e620000000a00 */
[----:B------:R-:W-:Y:S01]  /*6730*/  SHF.R.S32.HI R41, RZ, 0x1f, R40 ;  /* 0x0000001fff297819 */ /* 0x000fe20000011428 */
[-C--:B0-----:R-:W-:Y:S01]  /*6740*/  IMAD R6, R233, R12.reuse, RZ ;  /* 0x0000000ce9067224 */ /* 0x081fe200078e02ff */
[----:B------:R-:W-:Y:S01]  /*6750*/  SHF.L.U64.HI R59, R12, 0x6, R13 ;  /* 0x000000060c3b7819 */ /* 0x000fe2000001020d */
[----:B------:R-:W-:-:S02]  /*6760*/  IMAD R0, R3, R12, RZ ;  /* 0x0000000c03007224 */ /* 0x000fc400078e02ff */
[----:B------:R-:W-:Y:S02]  /*6770*/  IMAD R27, R19, R13, R6 ;  /* 0x0000000d131b7224 */ /* 0x000fe400078e0206 */
[----:B------:R-:W-:Y:S01]  /*6780*/  IMAD.WIDE.U32 R46, R31, R12, RZ ;  /* 0x0000000c1f2e7225 */ /* 0x000fe200078e00ff */
[----:B-1----:R-:W-:-:S03]  /*6790*/  SHF.L.U64.HI R61, R14, 0x6, R15 ;  /* 0x000000060e3d7819 */ /* 0x002fc6000001020f */
[-C--:B------:R-:W-:Y:S02]  /*67a0*/  IMAD R4, R3, R14.reuse, RZ ;  /* 0x0000000e03047224 */ /* 0x080fe400078e02ff */
[-C--:B------:R-:W-:Y:S02]  /*67b0*/  IMAD R8, R233, R14.reuse, RZ ;  /* 0x0000000ee9087224 */ /* 0x080fe400078e02ff */
[C---:B------:R-:W-:Y:S02]  /*67c0*/  IMAD R51, R31.reuse, R15, R4 ;  /* 0x0000000f1f337224 */ /* 0x040fe400078e0204 */
[C---:B------:R-:W-:Y:S02]  /*67d0*/  IMAD R49, R31.reuse, R13, R0 ;  /* 0x0000000d1f317224 */ /* 0x040fe400078e0200 */
[----:B------:R-:W-:-:S04]  /*67e0*/  IMAD.WIDE.U32 R44, R31, R14, RZ ;  /* 0x0000000e1f2c7225 */ /* 0x000fc800078e00ff */
[C---:B------:R-:W-:Y:S02]  /*67f0*/  IMAD R29, R19.reuse, R15, R8 ;  /* 0x0000000f131d7224 */ /* 0x040fe400078e0208 */
[----:B------:R-:W-:-:S04]  /*6800*/  IMAD.WIDE.U32 R4, R19, R12, R24 ;  /* 0x0000000c13047225 */ /* 0x000fc800078e0018 */
[----:B------:R-:W-:Y:S01]  /*6810*/  IMAD.WIDE.U32 R6, R19, R14, R24 ;  /* 0x0000000e13067225 */ /* 0x000fe200078e0018 */
[----:B------:R-:W-:-:S03]  /*6820*/  IADD3 R48, P1, R4, R46, RZ ;  /* 0x0000002e04307210 */ /* 0x000fc60007f3e0ff */
[----:B------:R-:W-:Y:S01]  /*6830*/  IMAD.WIDE.U32 R8, R19, R12, R40 ;  /* 0x0000000c13087225 */ /* 0x000fe200078e0028 */
[----:B------:R-:W-:-:S03]  /*6840*/  IADD3 R52, P2, R6, R44, RZ ;  /* 0x0000002c06347210 */ /* 0x000fc60007f5e0ff */
[----:B------:R-:W-:Y:S01]  /*6850*/  IMAD.WIDE.U32 R10, R19, R14, R40 ;  /* 0x0000000e130a7225 */ /* 0x000fe200078e0028 */
[----:B------:R-:W-:-:S03]  /*6860*/  IADD3 R26, P3, R8, R46, RZ ;  /* 0x0000002e081a7210 */ /* 0x000fc60007f7e0ff */
[----:B------:R-:W-:Y:S01]  /*6870*/  IMAD.IADD R49, R49, 0x1, R47 ;  /* 0x0000000131317824 */ /* 0x000fe200078e022f */
[----:B------:R-:W-:Y:S01]  /*6880*/  IADD3 R28, P4, R10, R44, RZ ;  /* 0x0000002c0a1c7210 */ /* 0x000fe20007f9e0ff */
[----:B------:R-:W-:Y:S02]  /*6890*/  IMAD.IADD R51, R51, 0x1, R45 ;  /* 0x0000000133337824 */ /* 0x000fe400078e022d */
[----:B------:R-:W-:Y:S01]  /*68a0*/  IMAD.SHL.U32 R60, R12, 0x40, RZ ;  /* 0x000000400c3c7824 */ /* 0x000fe200078e00ff */
[----:B------:R-:W-:Y:S01]  /*68b0*/  IADD3.X R50, R49, R5, R27, P1, !PT ;  /* 0x0000000531327210 */ /* 0x000fe20000ffe41b */
[----:B------:R-:W-:Y:S01]  /*68c0*/  IMAD.SHL.U32 R62, R14, 0x40, RZ ;  /* 0x000000400e3e7824 */ /* 0x000fe200078e00ff */
[----:B------:R-:W-:Y:S02]  /*68d0*/  IADD3.X R53, R51, R7, R29, P2, !PT ;  /* 0x0000000733357210 */ /* 0x000fe400017fe41d */
[----:B------:R-:W-:Y:S02]  /*68e0*/  IADD3.X R27, R49, R27, R9, P3, !PT ;  /* 0x0000001b311b7210 */ /* 0x000fe40001ffe409 */
        /* <DEDUP_REMOVED lines=18> */
.L_x_9292:
[----:B------:R-:W-:Y:S05]  /*6a10*/  BSYNC B6 ;  /* 0x0000000000067941 */ /* 0x000fea0003800000 */
.L_x_9291:
        /* <DEDUP_REMOVED lines=46> */
[----:B------:R-:W-:Y:S01]  /*6d00*/  IADD3 R15, P2, R55, R48, RZ ;  /* 0x00000030370f7210 */ /* 0x000fe20007f5e0ff */
[C---:B------:R-:W-:Y:S01]  /*6d10*/  VIADD R0, R24.reuse, 0x10 ;  /* 0x0000001018007836 */ /* 0x040fe20000000000 */
[----:B------:R-:W-:Y:S01]  /*6d20*/  ULDC UR4, c[0x0][0x3d4] ;  /* 0x0000f50000047ab9 */ /* 0x000fe20000000800 */
[----:B------:R-:W-:Y:S01]  /*6d30*/  ULDC.64 UR6, c[0x0][0x3c8] ;  /* 0x0000f20000067ab9 */ /* 0x000fe20000000a00 */
[----:B------:R-:W-:Y:S01]  /*6d40*/  ISETP.GE.AND P5, PT, R24, UR4, PT ;  /* 0x0000000418007c0c */ /* 0x000fe2000bfa6270 */
[----:B------:R-:W-:Y:S01]  /*6d50*/  IMAD.X R30, R54, 0x1, R50, P2 ;  /* 0x00000001361e7824 */ /* 0x000fe200010e0632 */
[----:B------:R-:W-:Y:S01]  /*6d60*/  ISETP.GE.AND P2, PT, R0, UR4, PT ;  /* 0x0000000400007c0c */ /* 0x000fe2000bf46270 */
[----:B------:R-:W-:Y:S01]  /*6d70*/  ULDC.64 UR4, c[0x0][0x3e0] ;  /* 0x0000f80000047ab9 */ /* 0x000fe20000000a00 */
[----:B------:R-:W-:Y:S02]  /*6d80*/  IADD3 R0, P4, R57, R52, RZ ;  /* 0x0000003439007210 */ /* 0x000fe40007f9e0ff */
[----:B------:R-:W-:-:S02]  /*6d90*/  CS2R R36, SRZ ;  /* 0x0000000000247805 */ /* 0x000fc4000001ff00 */
[C---:B------:R-:W-:Y:S02]  /*6da0*/  LEA R14, P3, R15.reuse, UR6, 0x1 ;  /* 0x000000060f0e7c11 */ /* 0x040fe4000f8608ff */
[----:B------:R-:W-:Y:S02]  /*6db0*/  CS2R R32, SRZ ;  /* 0x0000000000207805 */ /* 0x000fe4000001ff00 */
[----:B------:R-:W-:Y:S01]  /*6dc0*/  CS2R R34, SRZ ;  /* 0x0000000000227805 */ /* 0x000fe2000001ff00 */
[----:B------:R-:W-:Y:S01]  /*6dd0*/  IMAD.X R31, R56, 0x1, R53, P4 ;  /* 0x00000001381f7824 */ /* 0x000fe200020e0635 */
[----:B------:R-:W-:Y:S02]  /*6de0*/  LEA.HI.X R15, R15, UR7, R30, 0x1, P3 ;  /* 0x000000070f0f7c11 */ /* 0x000fe400098f0c1e */
[----:B------:R-:W-:-:S03]  /*6df0*/  LEA R38, P3, R0, UR4, 0x1 ;  /* 0x0000000400267c11 */ /* 0x000fc6000f8608ff */
[----:B------:R0:W5:Y:S01]  /*6e00*/  @!P5 LDG.E.64 R36, desc[UR52][R14.64] ;  /* 0x000000340e24d981 */ /* 0x000162000c1e1b00 */
[----:B------:R-:W-:Y:S02]  /*6e10*/  LEA.HI.X R39, R0, UR5, R31, 0x1, P3 ;  /* 0x0000000500277c11 */ /* 0x000fe400098f0c1f */
[----:B------:R-:W-:Y:S01]  /*6e20*/  CS2R R30, SRZ ;  /* 0x00000000001e7805 */ /* 0x000fe2000001ff00 */
[----:B------:R0:W5:Y:S04]  /*6e30*/  @!P2 LDG.E.64 R32, desc[UR52][R14.64+0x20] ;  /* 0x000020340e20a981 */ /* 0x000168000c1e1b00 */
[----:B------:R0:W5:Y:S04]  /*6e40*/  @!P5 LDG.E.64 R34, desc[UR52][R38.64] ;  /* 0x000000342622d981 */ /* 0x000168000c1e1b00 */
[----:B------:R0:W5:Y:S02]  /*6e50*/  @!P2 LDG.E.64 R30, desc[UR52][R38.64+0x20] ;  /* 0x00002034261ea981 */ /* 0x000164000c1e1b00 */
.L_x_9296:
[----:B------:R-:W-:Y:S05]  /*6e60*/  BSYNC B1 ;  /* 0x0000000000017941 */ /* 0x000fea0003800000 */
.L_x_9295:
        /* <DEDUP_REMOVED lines=24> */
.L_x_9298:
[----:B------:R-:W-:Y:S05]  /*6ff0*/  BSYNC B1 ;  /* 0x0000000000017941 */ /* 0x000fea0003800000 */
.L_x_9297:
[C---:B------:R-:W-:Y:S01]  /*7000*/  IMAD.WIDE.U32 R10, R3.reuse, R6, R10 ;  /* 0x00000006030a7225 */ /* 0x040fe200078e000a */
[----:B------:R-:W-:Y:S01]  /*7010*/  LEA.HI R0, R232, R232, RZ, 0x1 ;  /* 0x000000e8e8007211 */ /* 0x000fe200078f08ff */
[----:B------:R-:W-:Y:S01]  /*7020*/  ULDC.64 UR4, c[0x0][0x3c8] ;  /* 0x0000f20000047ab9 */ /* 0x000fe20000000a00 */
[----:B------:R-:W-:Y:S01]  /*7030*/  ULDC.64 UR6, c[0x0][0x3e0] ;  /* 0x0000f80000067ab9 */ /* 0x000fe20000000a00 */
[----:B------:R-:W-:Y:S01]  /*7040*/  IMAD.WIDE.U32 R12, R3, R4, R12 ;  /* 0x00000004030c7225 */ /* 0x000fe200078e000c */
[----:B01----:R-:W-:-:S03]  /*7050*/  LOP3.LUT R15, R0, 0xfffffffe, RZ, 0xc0, !PT ;  /* 0xfffffffe000f7812 */ /* 0x003fc600078ec0ff */
[C---:B------:R-:W-:Y:S01]  /*7060*/  IMAD R6, R43.reuse, R6, RZ ;  /* 0x000000062b067224 */ /* 0x040fe200078e02ff */
[----:B------:R-:W-:Y:S01]  /*7070*/  LEA R0, P3, R12, UR6, 0x1 ;  /* 0x000000060c007c11 */ /* 0x000fe2000f8608ff */
[----:B------:R-:W-:Y:S02]  /*7080*/  IMAD R4, R43, R4, RZ ;  /* 0x000000042b047224 */ /* 0x000fe400078e02ff */
[----:B------:R-:W-:Y:S02]  /*7090*/  IMAD.SHL.U32 R14, R237, 0x40, RZ ;  /* 0x00000040ed0e7824 */ /* 0x000fe400078e00ff */
[C---:B------:R-:W-:Y:S02]  /*70a0*/  IMAD R7, R3.reuse, R7, R6 ;  /* 0x0000000703077224 */ /* 0x040fe400078e0206 */
[----:B------:R-:W-:Y:S01]  /*70b0*/  IMAD R3, R3, R5, R4 ;  /* 0x0000000503037224 */ /* 0x000fe200078e0204 */
[----:B------:R-:W-:Y:S01]  /*70c0*/  LOP3.LUT R39, R14, 0x1c0, RZ, 0xc0, !PT ;  /* 0x000001c00e277812 */ /* 0x000fe200078ec0ff */
[----:B------:R-:W-:Y:S01]  /*70d0*/  IMAD.IADD R5, R11, 0x1, R7 ;  /* 0x000000010b057824 */ /* 0x000fe200078e0207 */
[----:B------:R-:W-:Y:S01]  /*70e0*/  LEA R4, P2, R10, UR4, 0x1 ;  /* 0x000000040a047c11 */ /* 0x000fe2000f8408ff */
[----:B------:R-:W-:Y:S01]  /*70f0*/  IMAD.IADD R3, R13, 0x1, R3 ;  /* 0x000000010d037824 */ /* 0x000fe200078e0203 */
[----:B------:R-:W-:Y:S01]  /*7100*/  LOP3.LUT R40, R39, 0x18, R40, 0xf8, !PT ;  /* 0x0000001827287812 */ /* 0x000fe200078ef828 */
[----:B------:R-:W-:Y:S01]  /*7110*/  IMAD.IADD R6, R232, 0x1, -R15 ;  /* 0x00000001e8067824 */ /* 0x000fe200078e0a0f */
[----:B------:R-:W-:Y:S01]  /*7120*/  UMOV UR4, 0xffffffff ;  /* 0xffffffff00047882 */ /* 0x000fe20000000000 */
[----:B------:R-:W-:-:S02]  /*7130*/  SHF.R.U32.HI R39, RZ, 0x3, R39 ;  /* 0x00000003ff277819 */ /* 0x000fc40000011627 */
[----:B------:R-:W-:Y:S02]  /*7140*/  LEA.HI.X R5, R10, UR5, R5, 0x1, P2 ;  /* 0x000000050a057c11 */ /* 0x000fe400090f0c05 */
[----:B------:R-:W-:Y:S02]  /*7150*/  LEA.HI.X R3, R12, UR7, R3, 0x1, P3 ;  /* 0x000000070c037c11 */ /* 0x000fe400098f0c03 */
[----:B------:R-:W-:Y:S02]  /*7160*/  LOP3.LUT R39, R40, R39, RZ, 0x3c, !PT ;  /* 0x0000002728277212 */ /* 0x000fe400078e3cff */
[----:B------:R-:W-:Y:S01]  /*7170*/  SHF.L.U32 R6, R6, 0x1f, RZ ;  /* 0x0000001f06067819 */ /* 0x000fe200000006ff */
[----:B------:R-:W-:Y:S06]  /*7180*/  BRA.DIV UR4, `(.L_x_9299) ;  /* 0x00000182049c7947 */ /* 0x000fec000b800000 */
.L_x_9549:
[----:B------:R-:W-:-:S03]  /*7190*/  UMOV UR4, 0xffffffff ;  /* 0xffffffff00047882 */ /* 0x000fc60000000000 */
[----:B------:R-:W-:Y:S05]  /*71a0*/  BRA.DIV UR4, `(.L_x_9300) ;  /* 0x0000018204bc7947 */ /* 0x000fea000b800000 */
.L_x_9552:
[----:B------:R-:W-:-:S03]  /*71b0*/  UMOV UR4, 0xffffffff ;  /* 0xffffffff00047882 */ /* 0x000fc60000000000 */
[----:B------:R-:W-:Y:S05]  /*71c0*/  BRA.DIV UR4, `(.L_x_9301) ;  /* 0x0000018204dc7947 */ /* 0x000fea000b800000 */
.L_x_9555:
[----:B------:R-:W-:-:S03]  /*71d0*/  UMOV UR4, 0xffffffff ;  /* 0xffffffff00047882 */ /* 0x000fc60000000000 */
[----:B------:R-:W-:Y:S05]  /*71e0*/  BRA.DIV UR4, `(.L_x_9302) ;  /* 0x0000018204fc7947 */ /* 0x000fea000b800000 */
.L_x_9558:
[----:B------:R-:W-:-:S03]  /*71f0*/  UMOV UR4, 0xffffffff ;  /* 0xffffffff00047882 */ /* 0x000fc60000000000 */
[----:B------:R-:W-:Y:S05]  /*7200*/  BRA.DIV UR4, `(.L_x_9303) ;  /* 0x00000186041c7947 */ /* 0x000fea000b800000 */
.L_x_9561:
[----:B------:R-:W-:-:S03]  /*7210*/  UMOV UR4, 0xffffffff ;  /* 0xffffffff00047882 */ /* 0x000fc60000000000 */
[----:B------:R-:W-:Y:S05]  /*7220*/  BRA.DIV UR4, `(.L_x_9304) ;  /* 0x00000186043c7947 */ /* 0x000fea000b800000 */
.L_x_9564:
[----:B------:R-:W-:-:S03]  /*7230*/  UMOV UR4, 0xffffffff ;  /* 0xffffffff00047882 */ /* 0x000fc60000000000 */
[----:B------:R-:W-:Y:S05]  /*7240*/  BRA.DIV UR4, `(.L_x_9305) ;  /* 0x00000186045c7947 */ /* 0x000fea000b800000 */
.L_x_9567:
[----:B------:R-:W-:-:S03]  /*7250*/  UMOV UR4, 0xffffffff ;  /* 0xffffffff00047882 */ /* 0x000fc60000000000 */
[----:B------:R-:W-:Y:S05]  /*7260*/  BRA.DIV UR4, `(.L_x_9306) ;  /* 0x00000186047c7947 */ /* 0x000fea000b800000 */
.L_x_9570:
        /* <DEDUP_REMOVED lines=8> */
[----:B------:R-:W-:Y:S02]  /*72f0*/  IMAD.MOV.U32 R3, RZ, RZ, R30 ;  /* 0x000000ffff037224 */ /* 0x000fe400078e001e */
[----:B------:R-:W-:Y:S01]  /*7300*/  IMAD R0, R218, 0x200, R39 ;  /* 0x00000200da007824 */ /* 0x000fe200078e0227 */
[----:B------:R-:W-:Y:S01]  /*7310*/  PRMT R11, R5, 0x5410, R4 ;  /* 0x00005410050b7816 */ /* 0x000fe20000000004 */
[----:B------:R-:W-:Y:S01]  /*7320*/  IMAD.MOV.U32 R5, RZ, RZ, R34 ;  /* 0x000000ffff057224 */ /* 0x000fe200078e0022 */
[----:B------:R-:W-:Y:S01]  /*7330*/  PRMT R43, R43, 0x5410, R3 ;  /* 0x000054102b2b7816 */ /* 0x000fe20000000003 */
[----:B------:R-:W-:-:S02]  /*7340*/  IMAD.MOV.U32 R4, RZ, RZ, R31 ;  /* 0x000000ffff047224 */ /* 0x000fc400078e001f */
[----:B------:R-:W-:Y:S01]  /*7350*/  IMAD R3, R0, 0x2, R17 ;  /* 0x0000000200037824 */ /* 0x000fe200078e0211 */
[----:B------:R-:W-:Y:S01]  /*7360*/  PRMT R12, R12, 0x5410, R5 ;  /* 0x000054100c0c7816 */ /* 0x000fe20000000005 */
[----:B------:R-:W-:Y:S01]  /*7370*/  IMAD.MOV.U32 R5, RZ, RZ, R35 ;  /* 0x000000ffff057224 */ /* 0x000fe200078e0023 */
[----:B------:R-:W-:Y:S01]  /*7380*/  PRMT R44, R44, 0x5410, R4 ;  /* 0x000054102c2c7816 */ /* 0x000fe20000000004 */
[----:B------:R-:W-:Y:S02]  /*7390*/  VIADD R4, R3, 0x18400 ;  /* 0x0001840003047836 */ /* 0x000fe40000000000 */
[----:B------:R-:W-:Y:S01]  /*73a0*/  IMAD.MOV.U32 R7, RZ, RZ, R8 ;  /* 0x000000ffff077224 */ /* 0x000fe200078e0008 */
[----:B------:R-:W-:Y:S01]  /*73b0*/  PRMT R13, R13, 0x5410, R5 ;  /* 0x000054100d0d7816 */ /* 0x000fe20000000005 */
[----:B------:R-:W-:Y:S02]  /*73c0*/  IMAD.MOV.U32 R10, RZ, RZ, R9 ;  /* 0x000000ffff0a7224 */ /* 0x000fe400078e0009 */
[----:B------:R-:W-:Y:S01]  /*73d0*/  VIADD R0, R3, 0x18440 ;  /* 0x0001844003007836 */ /* 0x000fe20000000000 */
[----:B------:R-:W-:Y:S01]  /*73e0*/  PRMT R43, R7, 0x7610, R43 ;  /* 0x00007610072b7816 */ /* 0x000fe2000000002b */
[----:B------:R-:W-:Y:S01]  /*73f0*/  @P3 VIADD R0, R4, 0xffffffc0 ;  /* 0xffffffc004003836 */ /* 0x000fe20000000000 */
[----:B------:R-:W-:Y:S01]  /*7400*/  PRMT R45, R45, 0x5410, R10 ;  /* 0x000054102d2d7816 */ /* 0x000fe2000000000a */
[----:B------:R-:W-:-:S02]  /*7410*/  IMAD.MOV.U32 R4, RZ, RZ, R26 ;  /* 0x000000ffff047224 */ /* 0x000fc400078e001a */
        /* <DEDUP_REMOVED lines=10> */
.L_x_9571:
[----:B------:R-:W-:Y:S05]  /*74c0*/  BSYNC B1 ;  /* 0x0000000000017941 */ /* 0x000fea0003800000 */
.L_x_9307:
        /* <DEDUP_REMOVED lines=56> */
.L_x_9312:
[----:B------:R-:W-:Y:S05]  /*7850*/  BSYNC B2 ;  /* 0x0000000000027941 */ /* 0x000fea0003800000 */
.L_x_9311:
        /* <DEDUP_REMOVED lines=47> */
.L_x_9310:
[----:B------:R-:W-:Y:S05]  /*7b50*/  BSYNC B1 ;  /* 0x0000000000017941 */ /* 0x000fea0003800000 */
.L_x_9309:
        /* <DEDUP_REMOVED lines=29> */
[----:B------:R-:W-:Y:S02]  /*7d30*/  IMAD.U32 R7, R5, 0x10000, RZ ;  /* 0x0001000005077824 */ /* 0x000fe400078e00ff */
[----:B------:R-:W-:Y:S01]  /*7d40*/  FFMA.FTZ R28, R10, R27, R28 ;  /* 0x0000001b0a1c7223 */ /* 0x000fe2000001001c */
[-C--:B------:R-:W-:Y:S01]  /*7d50*/  FFMA.FTZ R24, R12, R15.reuse, -R11 ;  /* 0x0000000f0c187223 */ /* 0x080fe2000001080b */
[----:B------:R-:W-:Y:S01]  /*7d60*/  LOP3.LUT R4, R4, 0xffff0000, RZ, 0xc0, !PT ;  /* 0xffff000004047812 */ /* 0x000fe200078ec0ff */
[----:B------:R-:W-:Y:S01]  /*7d70*/  FMUL.FTZ R27, R13, R15 ;  /* 0x0000000f0d1b7220 */ /* 0x000fe20000410000 */
[----:B------:R-:W-:Y:S01]  /*7d80*/  LOP3.LUT R5, R5, 0xffff0000, RZ, 0xc0, !PT ;  /* 0xffff000005057812 */ /* 0x000fe200078ec0ff */
[C---:B------:R-:W-:Y:S01]  /*7d90*/  IMAD.U32 R11, R14.reuse, 0x10000, RZ ;  /* 0x000100000e0b7824 */ /* 0x040fe200078e00ff */
[C---:B------:R-:W-:Y:S01]  /*7da0*/  LOP3.LUT R10, R25.reuse, 0xffff0000, RZ, 0xc0, !PT ;  /* 0xffff0000190a7812 */ /* 0x040fe200078ec0ff */
[----:B------:R-:W-:Y:S01]  /*7db0*/  IMAD.U32 R13, R25, 0x10000, RZ ;  /* 0x00010000190d7824 */ /* 0x000fe200078e00ff */
[----:B------:R-:W-:Y:S01]  /*7dc0*/  LOP3.LUT R14, R14, 0xffff0000, RZ, 0xc0, !PT ;  /* 0xffff00000e0e7812 */ /* 0x000fe200078ec0ff */
[----:B------:R-:W-:-:S02]  /*7dd0*/  FFMA.FTZ R27, R12, R26, R27 ;  /* 0x0000001a0c1b7223 */ /* 0x000fc4000001001b */
        /* <DEDUP_REMOVED lines=8> */
[----:B------:R-:W-:Y:S02]  /*7e60*/  F2FP.BF16.F32.PACK_AB R6, R28, R29 ;  /* 0x0000001d1c06723e */ /* 0x000fe400000010ff */
[----:B------:R-:W-:-:S02]  /*7e70*/  F2FP.BF16.F32.PACK_AB R7, R27, R24 ;  /* 0x000000181b07723e */ /* 0x000fc400000010ff */
[----:B------:R-:W-:Y:S02]  /*7e80*/  F2FP.BF16.F32.PACK_AB R4, R4, R15 ;  /* 0x0000000f0404723e */ /* 0x000fe400000010ff */
[----:B------:R-:W-:-:S05]  /*7e90*/  F2FP.BF16.F32.PACK_AB R5, R5, R12 ;  /* 0x0000000c0505723e */ /* 0x000fca00000010ff */
[----:B------:R1:W-:Y:S02]  /*7ea0*/  STS.128 [R3+0x1a400], R4 ;  /* 0x01a4000403007388 */ /* 0x0003e40000000c00 */
.L_x_9315:
[----:B------:R-:W-:Y:S05]  /*7eb0*/  BSYNC B1 ;  /* 0x0000000000017941 */ /* 0x000fea0003800000 */
.L_x_9314:
        /* <DEDUP_REMOVED lines=48> */
.L_x_9294:
        /* <DEDUP_REMOVED lines=15> */
[----:B------:R-:W-:Y:S01]  /*82b0*/  @!P1 IADD3 R11, P2, R57, R28, RZ ;  /* 0x0000001c390b9210 */ /* 0x000fe20007f5e0ff */
[----:B------:R-:W-:Y:S01]  /*82c0*/  @!P1 IMAD.X R10, R54, 0x1, R27, P5 ;  /* 0x00000001360a9824 */ /* 0x000fe200028e061b */
[----:B------:R-:W-:-:S02]  /*82d0*/  @!P0 IADD3.X R3, R29, R61, R56, P3, P4 ;  /* 0x0000003d1d038210 */ /* 0x000fc40001fe8438 */
[----:B------:R-:W-:Y:S01]  /*82e0*/  @!P1 LEA R8, P5, R9, UR4, 0x1 ;  /* 0x0000000409089c11 */ /* 0x000fe2000f8a08ff */
[----:B------:R-:W-:-:S03]  /*82f0*/  @!P1 IMAD.X R24, R56, 0x1, R29, P2 ;  /* 0x0000000138189824 */ /* 0x000fc600010e061d */
[----:B------:R-:W-:Y:S02]  /*8300*/  @!P1 LEA.HI.X R9, R9, UR5, R10, 0x1, P5 ;  /* 0x0000000509099c11 */ /* 0x000fe4000a8f0c0a */
[----:B------:R-:W-:Y:S02]  /*8310*/  @!P1 LEA R10, P2, R11, UR6, 0x1 ;  /* 0x000000060b0a9c11 */ /* 0x000fe4000f8408ff */
[----:B0-----:R-:W-:Y:S02]  /*8320*/  @!P0 LEA R12, P3, R13, R14, 0x1 ;  /* 0x0000000e0d0c8211 */ /* 0x001fe400078608ff */
[----:B------:R-:W-:Y:S02]  /*8330*/  CS2R R26, SRZ ;  /* 0x00000000001a7805 */ /* 0x000fe4000001ff00 */
[----:B------:R-:W-:Y:S02]  /*8340*/  @!P1 LEA.HI.X R11, R11, UR7, R24, 0x1, P2 ;  /* 0x000000070b0b9c11 */ /* 0x000fe400090f0c18 */
[----:B------:R-:W-:-:S02]  /*8350*/  CS2R R28, SRZ ;  /* 0x00000000001c7805 */ /* 0x000fc4000001ff00 */
[----:B------:R-:W-:Y:S01]  /*8360*/  @!P0 LEA.HI.X R13, R13, R15, R20, 0x1, P3 ;  /* 0x0000000f0d0d8211 */ /* 0x000fe200018f0c14 */
[----:B------:R0:W5:Y:S01]  /*8370*/  @!P1 LDG.E.128 R32, desc[UR52][R8.64] ;  /* 0x0000003408209981 */ /* 0x000162000c1e1d00 */
[----:B-1----:R-:W-:-:S04]  /*8380*/  @!P0 LEA R14, P4, R0, R30, 0x1 ;  /* 0x0000001e000e8211 */ /* 0x002fc800078808ff */
[----:B------:R-:W-:Y:S02]  /*8390*/  @!P0 LEA.HI.X R15, R0, R31, R3, 0x1, P4 ;  /* 0x0000001f000f8211 */ /* 0x000fe400020f0c03 */
[----:B------:R-:W1:Y:S01]  /*83a0*/  LDC R0, c[0x0][0x428] ;  /* 0x00010a00ff007b82 */ /* 0x000e620000000800 */
[----:B------:R-:W-:Y:S02]  /*83b0*/  CS2R R24, SRZ ;  /* 0x0000000000187805 */ /* 0x000fe4000001ff00 */
[----:B------:R-:W-:-:S04]  /*83c0*/  CS2R R30, SRZ ;  /* 0x00000000001e7805 */ /* 0x000fc8000001ff00 */
        /* <DEDUP_REMOVED lines=32> */
.L_x_9574:
[----:B------:R-:W-:-:S03]  /*85d0*/  UMOV UR4, 0xffffffff ;  /* 0xffffffff00047882 */ /* 0x000fc60000000000 */
[----:B------:R-:W-:Y:S05]  /*85e0*/  BRA.DIV UR4, `(.L_x_9317) ;  /* 0x0000017604007947 */ /* 0x000fea000b800000 */
.L_x_9577:
[----:B------:R-:W-:-:S03]  /*85f0*/  UMOV UR4, 0xffffffff ;  /* 0xffffffff00047882 */ /* 0x000fc60000000000 */
[----:B------:R-:W-:Y:S05]  /*8600*/  BRA.DIV UR4, `(.L_x_9318) ;  /* 0x0000017604207947 */ /* 0x000fea000b800000 */
.L_x_9580:
[----:B------:R-:W-:-:S03]  /*8610*/  UMOV UR4, 0xffffffff ;  /* 0xffffffff00047882 */ /* 0x000fc60000000000 */
[----:B------:R-:W-:Y:S05]  /*8620*/  BRA.DIV UR4, `(.L_x_9319) ;  /* 0x0000017604407947 */ /* 0x000fea000b800000 */
.L_x_9583:
[----:B------:R-:W-:-:S03]  /*8630*/  UMOV UR4, 0xffffffff ;  /* 0xffffffff00047882 */ /* 0x000fc60000000000 */
[----:B------:R-:W-:Y:S05]  /*8640*/  BRA.DIV UR4, `(.L_x_9320) ;  /* 0x0000017604607947 */ /* 0x000fea000b800000 */
.L_x_9586:
[----:B------:R-:W-:Y:S01]  /*8650*/  UMOV UR4, 0xffffffff ;  /* 0xffffffff00047882 */ /* 0x000fe20000000000 */
[----:B------:R-:W-:Y:S02]  /*8660*/  LOP3.LUT R5, R6, 0xfffffffe, RZ, 0xc0, !PT ;  /* 0xfffffffe06057812 */ /* 0x000fe400078ec0ff */
[----:B------:R-:W-:Y:S05]  /*8670*/  BRA.DIV UR4, `(.L_x_9321) ;  /* 0x00000176047c7947 */ /* 0x000fea000b800000 */
.L_x_9589:
[----:B------:R-:W-:Y:S01]  /*8680*/  UMOV UR4, 0xffffffff ;  /* 0xffffffff00047882 */ /* 0x000fe20000000000 */
[----:B------:R-:W-:Y:S02]  /*8690*/  IMAD.IADD R4, R232, 0x1, -R5 ;  /* 0x00000001e8047824 */ /* 0x000fe400078e0a05 */
[----:B------:R-:W-:Y:S05]  /*86a0*/  BRA.DIV UR4, `(.L_x_9322) ;  /* 0x0000017604987947 */ /* 0x000fea000b800000 */
.L_x_9592:
[----:B------:R-:W-:Y:S01]  /*86b0*/  UMOV UR4, 0xffffffff ;  /* 0xffffffff00047882 */ /* 0x000fe20000000000 */
[----:B------:R-:W-:Y:S02]  /*86c0*/  SHF.L.U32 R4, R4, 0x1f, RZ ;  /* 0x0000001f04047819 */ /* 0x000fe400000006ff */
[----:B------:R-:W-:Y:S05]  /*86d0*/  BRA.DIV UR4, `(.L_x_9323) ;  /* 0x0000017604b47947 */ /* 0x000fea000b800000 */
.L_x_9595:
        /* <DEDUP_REMOVED lines=31> */
[----:B------:R-:W-:Y:S01]  /*88d0*/  PRMT R53, R3, 0x5410, R0 ;  /* 0x0000541003357816 */ /* 0x000fe20000000000 */
[----:B0-----:R-:W-:Y:S06]  /*88e0*/  @!P1 BRA `(.L_x_9325) ;  /* 0x0000017400589947 */ /* 0x001fec0003800000 */
.L_x_9596:
[----:B------:R-:W-:Y:S05]  /*88f0*/  BSYNC B1 ;  /* 0x0000000000017941 */ /* 0x000fea0003800000 */
.L_x_9324:
[----:B------:R-:W-:Y:S04]  /*8900*/  BSSY B1, `(.L_x_9326) ;  /* 0x000006a000017945 */ /* 0x000fe80003800000 */
[----:B------:R-:W-:Y:S05]  /*8910*/  @P2 BRA `(.L_x_9327) ;  /* 0x0000000400a02947 */ /* 0x000fea0003800000 */
[----:B------:R-:W-:Y:S01]  /*8920*/  IMAD.SHL.U32 R0, R237, 0x40, RZ ;  /* 0x00000040ed007824 */ /* 0x000fe200078e00ff */
[----:B------:R-:W-:Y:S01]  /*8930*/  SHF.R.U64 R12, R32, 0x10, R33 ;  /* 0x00000010200c7819 */ /* 0x000fe20000001221 */
[----:B0-----:R-:W-:Y:S01]  /*8940*/  IMAD.IADD R4, R40, 0x1, R21 ;  /* 0x0000000128047824 */ /* 0x001fe200078e0215 */
[----:B------:R-:W-:Y:S02]  /*8950*/  SHF.R.U32.HI R32, RZ, 0x10, R33 ;  /* 0x00000010ff207819 */ /* 0x000fe40000011621 */
[----:B------:R-:W-:Y:S02]  /*8960*/  LOP3.LUT R5, R0, 0x1c0, RZ, 0xc0, !PT ;  /* 0x000001c000057812 */ /* 0x000fe400078ec0ff */
[----:B------:R-:W-:Y:S02]  /*8970*/  SHF.R.U64 R44, R38, 0x10, R39 ;  /* 0x00000010262c7819 */ /* 0x000fe40000001227 */
[----:B------:R-:W-:Y:S02]  /*8980*/  LOP3.LUT R0, R5, 0x38, R40, 0xf8, !PT ;  /* 0x0000003805007812 */ /* 0x000fe400078ef828 */
[----:B------:R-:W-:-:S02]  /*8990*/  SHF.R.U32.HI R7, RZ, 0x3, R5 ;  /* 0x00000003ff077819 */ /* 0x000fc40000011605 */
[----:B------:R-:W-:Y:S02]  /*89a0*/  LOP3.LUT R4, R5, 0x38, R4, 0xf8, !PT ;  /* 0x0000003805047812 */ /* 0x000fe400078ef804 */
[-C--:B------:R-:W-:Y:S02]  /*89b0*/  LOP3.LUT R3, R0, R7.reuse, RZ, 0x3c, !PT ;  /* 0x0000000700037212 */ /* 0x080fe400078e3cff */
[----:B------:R-:W-:Y:S02]  /*89c0*/  SHF.R.U32.HI R45, RZ, 0x10, R39 ;  /* 0x00000010ff2d7819 */ /* 0x000fe40000011627 */
[----:B------:R-:W-:Y:S01]  /*89d0*/  PRMT R33, R15, 0x5432, R12 ;  /* 0x000054320f217816 */ /* 0x000fe2000000000c */
[----:B------:R-:W-:Y:S01]  /*89e0*/  IMAD R0, R218, 0x200, R3 ;  /* 0x00000200da007824 */ /* 0x000fe200078e0203 */
[----:B------:R-:W-:Y:S02]  /*89f0*/  LOP3.LUT R3, R4, R7, RZ, 0x3c, !PT ;  /* 0x0000000704037212 */ /* 0x000fe400078e3cff */
[----:B------:R-:W-:Y:S01]  /*8a00*/  SHF.R.U32.HI R43, RZ, 0x10, R37 ;  /* 0x00000010ff2b7819 */ /* 0x000fe20000011625 */
[----:B------:R-:W-:Y:S01]  /*8a10*/  IMAD R51, R0, 0x2, R17 ;  /* 0x0000000200337824 */ /* 0x000fe200078e0211 */
[----:B------:R-:W-:Y:S01]  /*8a20*/  PRMT R44, R14, 0x5432, R44 ;  /* 0x000054320e2c7816 */ /* 0x000fe2000000002c */
[----:B------:R-:W-:Y:S01]  /*8a30*/  IMAD R0, R218, 0x200, R3 ;  /* 0x00000200da007824 */ /* 0x000fe200078e0203 */
[----:B------:R-:W-:-:S02]  /*8a40*/  SHF.R.U64 R3, R34, 0x10, R35 ;  /* 0x0000001022037819 */ /* 0x000fc40000001223 */
[----:B------:R-:W0:Y:S01]  /*8a50*/  LDS.128 R8, [R51+0x18400] ;  /* 0x0184000033087984 */ /* 0x000e220000000c00 */
[----:B------:R-:W-:Y:S01]  /*8a60*/  IMAD R52, R0, 0x2, R17 ;  /* 0x0000000200347824 */ /* 0x000fe200078e0211 */
[----:B------:R-:W-:Y:S02]  /*8a70*/  SHF.R.U64 R0, R36, 0x10, R37 ;  /* 0x0000001024007819 */ /* 0x000fe40000001225 */
[----:B------:R-:W-:Y:S02]  /*8a80*/  SHF.R.U32.HI R35, RZ, 0x10, R35 ;  /* 0x00000010ff237819 */ /* 0x000fe40000011623 */
[----:B------:R-:W1:Y:S01]  /*8a90*/  LDS.128 R4, [R52+0x18400] ;  /* 0x0184000034047984 */ /* 0x000e620000000c00 */
[----:B------:R-:W-:Y:S02]  /*8aa0*/  PRMT R38, R13, 0x5432, R0 ;  /* 0x000054320d267816 */ /* 0x000fe40000000000 */
[----:B------:R-:W-:Y:S01]  /*8ab0*/  PRMT R37, R20, 0x5410, R35 ;  /* 0x0000541014257816 */ /* 0x000fe20000000023 */
[----:B------:R-:W-:Y:S01]  /*8ac0*/  IMAD.U32 R35, R33, 0x10000, RZ ;  /* 0x0001000021237824 */ /* 0x000fe200078e00ff */
[----:B------:R-:W-:Y:S01]  /*8ad0*/  PRMT R45, R14, 0x5410, R45 ;  /* 0x000054100e2d7816 */ /* 0x000fe2000000002d */
[C---:B------:R-:W-:Y:S01]  /*8ae0*/  IMAD.U32 R39, R38.reuse, 0x10000, RZ ;  /* 0x0001000026277824 */ /* 0x040fe200078e00ff */
[----:B------:R-:W-:-:S02]  /*8af0*/  LOP3.LUT R38, R38, 0xffff0000, RZ, 0xc0, !PT ;  /* 0xffff000026267812 */ /* 0x000fc400078ec0ff */
[----:B------:R-:W-:Y:S02]  /*8b00*/  PRMT R43, R13, 0x5410, R43 ;  /* 0x000054100d2b7816 */ /* 0x000fe4000000002b */
[----:B------:R-:W-:Y:S02]  /*8b10*/  PRMT R34, R20, 0x5432, R32 ;  /* 0x0000543214227816 */ /* 0x000fe40000000020 */
[----:B------:R-:W-:Y:S02]  /*8b20*/  PRMT R36, R15, 0x5410, R3 ;  /* 0x000054100f247816 */ /* 0x000fe40000000003 */
[----:B------:R-:W-:Y:S01]  /*8b30*/  LOP3.LUT R33, R33, 0xffff0000, RZ, 0xc0, !PT ;  /* 0xffff000021217812 */ /* 0x000fe200078ec0ff */
        /* <DEDUP_REMOVED lines=19> */
[----:B------:R-:W-:Y:S01]  /*8c70*/  FMUL.FTZ R33, R15, R14 ;  /* 0x0000000e0f217220 */ /* 0x000fe20000410000 */
[----:B------:R-:W-:Y:S01]  /*8c80*/  LOP3.LUT R4, R43, 0xffff0000, RZ, 0xc0, !PT ;  /* 0xffff00002b047812 */ /* 0x000fe200078ec0ff */
[-C--:B------:R-:W-:Y:S01]  /*8c90*/  FMUL.FTZ R15, R15, R0.reuse ;  /* 0x000000000f0f7220 */ /* 0x080fe20000410000 */
[----:B------:R-:W-:Y:S01]  /*8ca0*/  LOP3.LUT R34, R34, 0xffff0000, RZ, 0xc0, !PT ;  /* 0xffff000022227812 */ /* 0x000fe200078ec0ff */
[C---:B------:R-:W-:Y:S01]  /*8cb0*/  FFMA.FTZ R33, R8.reuse, R0, -R33 ;  /* 0x0000000008217223 */ /* 0x040fe20000010821 */
[----:B------:R-:W-:Y:S01]  /*8cc0*/  FFMA.FTZ R48, R3, R38, R48 ;  /* 0x0000002603307223 */ /* 0x000fe20000010030 */
[----:B------:R-:W-:Y:S01]  /*8cd0*/  FFMA.FTZ R14, R8, R14, R15 ;  /* 0x0000000e080e7223 */ /* 0x000fe2000001000f */
[----:B------:R-:W-:Y:S01]  /*8ce0*/  FMUL.FTZ R0, R5, R4 ;  /* 0x0000000405007220 */ /* 0x000fe20000410000 */
[----:B------:R-:W-:-:S02]  /*8cf0*/  IMAD.U32 R20, R6, 0x10000, RZ ;  /* 0x0001000006147824 */ /* 0x000fc400078e00ff */
[-C--:B------:R-:W-:Y:S01]  /*8d00*/  FMUL.FTZ R38, R5, R34.reuse ;  /* 0x0000002205267220 */ /* 0x080fe20000410000 */
[----:B------:R-:W-:Y:S02]  /*8d10*/  IMAD.U32 R3, R36, 0x10000, RZ ;  /* 0x0001000024037824 */ /* 0x000fe400078e00ff */
[C---:B------:R-:W-:Y:S01]  /*8d20*/  FFMA.FTZ R34, R9.reuse, R34, -R0 ;  /* 0x0000002209227223 */ /* 0x040fe20000010800 */
[----:B------:R-:W-:Y:S02]  /*8d30*/  IMAD.U32 R15, R44, 0x10000, RZ ;  /* 0x000100002c0f7824 */ /* 0x000fe400078e00ff */
[----:B------:R-:W-:Y:S01]  /*8d40*/  FFMA.FTZ R9, R9, R4, R38 ;  /* 0x0000000409097223 */ /* 0x000fe20000010026 */
[----:B------:R-:W-:Y:S02]  /*8d50*/  IMAD.U32 R32, R7, 0x10000, RZ ;  /* 0x0001000007207824 */ /* 0x000fe400078e00ff */
[----:B------:R-:W-:Y:S01]  /*8d60*/  FMUL.FTZ R50, R20, R3 ;  /* 0x0000000314327220 */ /* 0x000fe20000410000 */
[----:B------:R-:W-:-:S02]  /*8d70*/  IMAD.U32 R8, R45, 0x10000, RZ ;  /* 0x000100002d087824 */ /* 0x000fc400078e00ff */
[-C--:B------:R-:W-:Y:S01]  /*8d80*/  FMUL.FTZ R5, R20, R15.reuse ;  /* 0x0000000f14057220 */ /* 0x080fe20000410000 */
[----:B------:R-:W-:Y:S02]  /*8d90*/  IMAD.U32 R13, R11, 0x10000, RZ ;  /* 0x000100000b0d7824 */ /* 0x000fe400078e00ff */
[----:B------:R-:W-:Y:S01]  /*8da0*/  FFMA.FTZ R50, R12, R15, R50 ;  /* 0x0000000f0c327223 */ /* 0x000fe20000010032 */
[----:B------:R-:W-:Y:S02]  /*8db0*/  IMAD.U32 R0, R37, 0x10000, RZ ;  /* 0x0001000025007824 */ /* 0x000fe400078e00ff */
[----:B------:R-:W-:Y:S01]  /*8dc0*/  FMUL.FTZ R4, R32, R8 ;  /* 0x0000000820047220 */ /* 0x000fe20000410000 */
[----:B------:R-:W-:Y:S01]  /*8dd0*/  FFMA.FTZ R20, R12, R3, -R5 ;  /* 0x000000030c147223 */ /* 0x000fe20000010805 */
[----:B------:R-:W-:Y:S01]  /*8de0*/  LOP3.LUT R6, R6, 0xffff0000, RZ, 0xc0, !PT ;  /* 0xffff000006067812 */ /* 0x000fe200078ec0ff */
[-C--:B------:R-:W-:Y:S01]  /*8df0*/  FMUL.FTZ R32, R32, R0.reuse ;  /* 0x0000000020207220 */ /* 0x080fe20000410000 */
[----:B------:R-:W-:Y:S01]  /*8e00*/  FFMA.FTZ R12, R13, R0, -R4 ;  /* 0x000000000d0c7223 */ /* 0x000fe20000010804 */
[----:B------:R-:W-:-:S02]  /*8e10*/  LOP3.LUT R7, R7, 0xffff0000, RZ, 0xc0, !PT ;  /* 0xffff000007077812 */ /* 0x000fc400078ec0ff */
[----:B------:R-:W-:Y:S01]  /*8e20*/  LOP3.LUT R5, R44, 0xffff0000, RZ, 0xc0, !PT ;  /* 0xffff00002c057812 */ /* 0x000fe200078ec0ff */
[----:B------:R-:W-:Y:S01]  /*8e30*/  FFMA.FTZ R32, R13, R8, R32 ;  /* 0x000000080d207223 */ /* 0x000fe20000010020 */
[----:B------:R-:W-:Y:S02]  /*8e40*/  LOP3.LUT R4, R45, 0xffff0000, RZ, 0xc0, !PT ;  /* 0xffff00002d047812 */ /* 0x000fe400078ec0ff */
[----:B------:R-:W-:Y:S01]  /*8e50*/  LOP3.LUT R3, R36, 0xffff0000, RZ, 0xc0, !PT ;  /* 0xffff000024037812 */ /* 0x000fe200078ec0ff */
[C---:B------:R-:W-:Y:S01]  /*8e60*/  FMUL.FTZ R13, R6.reuse, R5 ;  /* 0x00000005060d7220 */ /* 0x040fe20000410000 */
[----:B------:R-:W-:Y:S01]  /*8e70*/  LOP3.LUT R0, R37, 0xffff0000, RZ, 0xc0, !PT ;  /* 0xffff000025007812 */ /* 0x000fe200078ec0ff */
[----:B------:R-:W-:Y:S01]  /*8e80*/  FMUL.FTZ R8, R7, R4 ;  /* 0x0000000407087220 */ /* 0x000fe20000410000 */
[----:B------:R-:W-:Y:S01]  /*8e90*/  LOP3.LUT R11, R11, 0xffff0000, RZ, 0xc0, !PT ;  /* 0xffff00000b0b7812 */ /* 0x000fe200078ec0ff */
[-C--:B------:R-:W-:Y:S01]  /*8ea0*/  FMUL.FTZ R6, R6, R3.reuse ;  /* 0x0000000306067220 */ /* 0x080fe20000410000 */
[C---:B------:R-:W-:Y:S01]  /*8eb0*/  FFMA.FTZ R13, R10.reuse, R3, -R13 ;  /* 0x000000030a0d7223 */ /* 0x040fe2000001080d */
[----:B------:R-:W-:Y:S01]  /*8ec0*/  FMUL.FTZ R15, R7, R0 ;  /* 0x00000000070f7220 */ /* 0x000fe20000410000 */
        /* <DEDUP_REMOVED lines=13> */
.L_x_9327:
[----:B------:R-:W-:Y:S05]  /*8fa0*/  BSYNC B1 ;  /* 0x0000000000017941 */ /* 0x000fea0003800000 */
.L_x_9326:
[----:B------:R-:W-:Y:S01]  /*8fb0*/  PRMT R15, R58, 0x5410, R57 ;  /* 0x000054103a0f7816 */ /* 0x000fe20000000039 */
[----:B------:R-:W-:Y:S06]  /*8fc0*/  @P0 BRA `(.L_x_9313) ;  /* 0x00000004008c0947 */ /* 0x000fec0003800000 */
[----:B------:R-:W2:Y:S01]  /*8fd0*/  LDL R44, [R1+0x8] ;  /* 0x00000800012c7983 */ /* 0x000ea20000100800 */
[----:B------:R-:W-:Y:S01]  /*8fe0*/  IMAD.IADD R21, R40, 0x1, R21 ;  /* 0x0000000128157824 */ /* 0x000fe200078e0215 */
[----:B------:R-:W-:-:S04]  /*8ff0*/  SHF.R.U32.HI R3, RZ, 0x3, R216 ;  /* 0x00000003ff037819 */ /* 0x000fc800000116d8 */
[----:B------:R-:W-:-:S04]  /*9000*/  LOP3.LUT R0, R216, 0x38, R21, 0xf8, !PT ;  /* 0x00000038d8007812 */ /* 0x000fc800078ef815 */
[----:B------:R-:W-:-:S05]  /*9010*/  LOP3.LUT R0, R0, R3, RZ, 0x3c, !PT ;  /* 0x0000000300007212 */ /* 0x000fca00078e3cff */
[----:B------:R-:W-:-:S04]  /*9020*/  IMAD.IADD R0, R219, 0x1, R0 ;  /* 0x00000001db007824 */ /* 0x000fc800078e0200 */
[----:B------:R-:W-:-:S05]  /*9030*/  IMAD R0, R0, 0x2, R17 ;  /* 0x0000000200007824 */ /* 0x000fca00078e0211 */
[----:B01----:R-:W0:Y:S01]  /*9040*/  LDS.128 R4, [R0+0x18400] ;  /* 0x0184000000047984 */ /* 0x003e220000000c00 */
[----:B------:R-:W-:Y:S02]  /*9050*/  SHF.R.U64 R14, R24, 0x10, R25 ;  /* 0x00000010180e7819 */ /* 0x000fe40000001219 */
[----:B------:R-:W-:Y:S02]  /*9060*/  SHF.R.U64 R12, R28, 0x10, R29 ;  /* 0x000000101c0c7819 */ /* 0x000fe4000000121d */
[----:B------:R-:W-:Y:S02]  /*9070*/  SHF.R.U32.HI R24, RZ, 0x10, R25 ;  /* 0x00000010ff187819 */ /* 0x000fe40000011619 */
[----:B------:R-:W-:Y:S02]  /*9080*/  SHF.R.U64 R13, R26, 0x10, R27 ;  /* 0x000000101a0d7819 */ /* 0x000fe4000000121b */
[----:B------:R-:W-:Y:S02]  /*9090*/  SHF.R.U64 R34, R30, 0x10, R31 ;  /* 0x000000101e227819 */ /* 0x000fe4000000121f */
[----:B------:R-:W-:-:S02]  /*90a0*/  SHF.R.U32.HI R26, RZ, 0x10, R27 ;  /* 0x00000010ff1a7819 */ /* 0x000fc4000001161b */
[----:B------:R-:W-:Y:S02]  /*90b0*/  SHF.R.U32.HI R35, RZ, 0x10, R31 ;  /* 0x00000010ff237819 */ /* 0x000fe4000001161f */
[----:B------:R-:W-:Y:S02]  /*90c0*/  PRMT R25, R54, 0x5432, R14 ;  /* 0x0000543236197816 */ /* 0x000fe4000000000e */
[----:B------:R-:W-:Y:S02]  /*90d0*/  PRMT R30, R53, 0x5432, R12 ;  /* 0x00005432351e7816 */ /* 0x000fe4000000000c */
[----:B------:R-:W-:Y:S02]  /*90e0*/  SHF.R.U32.HI R3, RZ, 0x10, R29 ;  /* 0x00000010ff037819 */ /* 0x000fe4000001161d */
[----:B------:R-:W-:Y:S01]  /*90f0*/  PRMT R29, R56, 0x5432, R26 ;  /* 0x00005432381d7816 */ /* 0x000fe2000000001a */
[----:B------:R-:W-:Y:S01]  /*9100*/  IMAD.U32 R32, R30, 0x10000, RZ ;  /* 0x000100001e207824 */ /* 0x000fe200078e00ff */
[----:B------:R-:W-:Y:S01]  /*9110*/  PRMT R34, R15, 0x5432, R34 ;  /* 0x000054320f227816 */ /* 0x000fe20000000022 */
[----:B------:R-:W-:Y:S01]  /*9120*/  IMAD.U32 R26, R25, 0x10000, RZ ;  /* 0x00010000191a7824 */ /* 0x000fe200078e00ff */
[----:B------:R-:W-:-:S02]  /*9130*/  PRMT R35, R15, 0x5410, R35 ;  /* 0x000054100f237816 */ /* 0x000fc40000000023 */
[----:B------:R-:W-:Y:S02]  /*9140*/  PRMT R31, R53, 0x5410, R3 ;  /* 0x00005410351f7816 */ /* 0x000fe40000000003 */
[----:B------:R-:W-:Y:S01]  /*9150*/  PRMT R27, R55, 0x5432, R24 ;  /* 0x00005432371b7816 */ /* 0x000fe20000000018 */
[----:B------:R-:W-:Y:S02]  /*9160*/  IMAD.U32 R37, R35, 0x10000, RZ ;  /* 0x0001000023257824 */ /* 0x000fe400078e00ff */
[----:B------:R-:W-:Y:S02]  /*9170*/  IMAD.U32 R33, R31, 0x10000, RZ ;  /* 0x000100001f217824 */ /* 0x000fe400078e00ff */
[----:B0-----:R-:W-:Y:S02]  /*9180*/  IMAD.U32 R15, R4, 0x10000, RZ ;  /* 0x00010000040f7824 */ /* 0x001fe400078e00ff */
[----:B------:R-:W-:Y:S02]  /*9190*/  IMAD.U32 R20, R5, 0x10000, RZ ;  /* 0x0001000005147824 */ /* 0x000fe400078e00ff */
[C---:B------:R-:W-:Y:S01]  /*91a0*/  FMUL.FTZ R36, R15.reuse, R32 ;  /* 0x000000200f247220 */ /* 0x040fe20000410000 */
[----:B------:R-:W-:Y:S01]  /*91b0*/  FMUL.FTZ R38, R15, R26 ;  /* 0x0000001a0f267220 */ /* 0x000fe20000410000 */
[----:B------:R-:W-:-:S02]  /*91c0*/  IMAD.U32 R24, R7, 0x10000, RZ ;  /* 0x0001000007187824 */ /* 0x000fc400078e00ff */
[----:B------:R-:W-:Y:S01]  /*91d0*/  FMUL.FTZ R39, R20, R33 ;  /* 0x0000002114277220 */ /* 0x000fe20000410000 */
[----:B------:R-:W-:Y:S02]  /*91e0*/  IMAD.U32 R15, R27, 0x10000, RZ ;  /* 0x000100001b0f7824 */ /* 0x000fe400078e00ff */
[----:B------:R-:W-:Y:S01]  /*91f0*/  FMUL.FTZ R43, R24, R37 ;  /* 0x00000025182b7220 */ /* 0x000fe20000410000 */
[----:B------:R-:W-:Y:S01]  /*9200*/  LOP3.LUT R4, R4, 0xffff0000, RZ, 0xc0, !PT ;  /* 0xffff000004047812 */ /* 0x000fe200078ec0ff */
[----:B------:R-:W-:Y:S01]  /*9210*/  FMUL.FTZ R41, R20, R15 ;  /* 0x0000000f14297220 */ /* 0x000fe20000410000 */
[----:B------:R-:W-:Y:S02]  /*9220*/  LOP3.LUT R25, R25, 0xffff0000, RZ, 0xc0, !PT ;  /* 0xffff000019197812 */ /* 0x000fe400078ec0ff */
[----:B------:R-:W-:Y:S01]  /*9230*/  LOP3.LUT R5, R5, 0xffff0000, RZ, 0xc0, !PT ;  /* 0xffff000005057812 */ /* 0x000fe200078ec0ff */
[----:B------:R-:W-:Y:S01]  /*9240*/  IMAD.U32 R21, R6, 0x10000, RZ ;  /* 0x0001000006157824 */ /* 0x000fe200078e00ff */
[----:B------:R-:W-:Y:S01]  /*9250*/  PRMT R28, R54, 0x5410, R13 ;  /* 0x00005410361c7816 */ /* 0x000fe2000000000d */
[----:B------:R-:W-:Y:S01]  /*9260*/  IMAD.U32 R20, R34, 0x10000, RZ ;  /* 0x0001000022147824 */ /* 0x000fe200078e00ff */
[----:B------:R-:W-:-:S02]  /*9270*/  LOP3.LUT R6, R6, 0xffff0000, RZ, 0xc0, !PT ;  /* 0xffff000006067812 */ /* 0x000fc400078ec0ff */
[----:B------:R-:W-:Y:S01]  /*9280*/  LOP3.LUT R7, R7, 0xffff0000, RZ, 0xc0, !PT ;  /* 0xffff000007077812 */ /* 0x000fe200078ec0ff */
[----:B--2---:R-:W0:Y:S02]  /*9290*/  LDS.128 R8, [R44+0x18400] ;  /* 0x018400002c087984 */ /* 0x004e240000000c00 */
[----:B0-----:R-:W-:Y:S02]  /*92a0*/  IMAD.U32 R3, R8, 0x10000, RZ ;  /* 0x0001000008037824 */ /* 0x001fe400078e00ff */
[----:B------:R-:W-:Y:S02]  /*92b0*/  IMAD.U32 R12, R9, 0x10000, RZ ;  /* 0x00010000090c7824 */ /* 0x000fe400078e00ff */
[C---:B------:R-:W-:Y:S01]  /*92c0*/  FFMA.FTZ R36, R3.reuse, R26, -R36 ;  /* 0x0000001a03247223 */ /* 0x040fe20000010824 */
[----:B------:R-:W-:Y:S01]  /*92d0*/  FFMA.FTZ R38, R3, R32, R38 ;  /* 0x0000002003267223 */ /* 0x000fe20000010026 */
[----:B------:R-:W-:Y:S02]  /*92e0*/  IMAD.U32 R3, R29, 0x10000, RZ ;  /* 0x000100001d037824 */ /* 0x000fe400078e00ff */
[----:B------:R-:W-:Y:S01]  /*92f0*/  FFMA.FTZ R39, R12, R15, -R39 ;  /* 0x0000000f0c277223 */ /* 0x000fe20000010827 */
[----:B------:R-:W-:-:S02]  /*9300*/  IMAD.U32 R14, R11, 0x10000, RZ ;  /* 0x000100000b0e7824 */ /* 0x000fc400078e00ff */
[-C--:B------:R-:W-:Y:S01]  /*9310*/  FMUL.FTZ R24, R24, R3.reuse ;  /* 0x0000000318187220 */ /* 0x080fe20000410000 */
[----:B------:R-:W-:Y:S01]  /*9320*/  LOP3.LUT R15, R30, 0xffff0000, RZ, 0xc0, !PT ;  /* 0xffff00001e0f7812 */ /* 0x000fe200078ec0ff */
[----:B------:R-:W-:Y:S01]  /*9330*/  FFMA.FTZ R43, R14, R3, -R43 ;  /* 0x000000030e2b7223 */ /* 0x000fe2000001082b */
[----:B------:R-:W-:Y:S01]  /*9340*/  FFMA.FTZ R41, R12, R33, R41 ;  /* 0x000000210c297223 */ /* 0x000fe20000010029 */
[----:B------:R-:W-:Y:S01]  /*9350*/  FFMA.FTZ R37, R14, R37, R24 ;  /* 0x000000250e257223 */ /* 0x000fe20000010018 */
[----:B------:R-:W-:Y:S01]  /*9360*/  LOP3.LUT R14, R31, 0xffff0000, RZ, 0xc0, !PT ;  /* 0xffff00001f0e7812 */ /* 0x000fe200078ec0ff */
[----:B------:R-:W-:Y:S01]  /*9370*/  FMUL.FTZ R3, R4, R15 ;  /* 0x0000000f04037220 */ /* 0x000fe20000410000 */
[----:B------:R-:W-:Y:S02]  /*9380*/  LOP3.LUT R8, R8, 0xffff0000, RZ, 0xc0, !PT ;  /* 0xffff000008087812 */ /* 0x000fe400078ec0ff */
[----:B------:R-:W-:Y:S01]  /*9390*/  LOP3.LUT R12, R27, 0xffff0000, RZ, 0xc0, !PT ;  /* 0xffff00001b0c7812 */ /* 0x000fe200078ec0ff */
[-C--:B------:R-:W-:Y:S01]  /*93a0*/  FMUL.FTZ R27, R4, R25.reuse ;  /* 0x00000019041b7220 */ /* 0x080fe20000410000 */
[----:B------:R-:W-:Y:S01]  /*93b0*/  LOP3.LUT R9, R9, 0xffff0000, RZ, 0xc0, !PT ;  /* 0xffff000009097812 */ /* 0x000fe200078ec0ff */
[C---:B------:R-:W-:Y:S01]  /*93c0*/  FMUL.FTZ R24, R5.reuse, R14 ;  /* 0x0000000e05187220 */ /* 0x040fe20000410000 */
[C---:B------:R-:W-:Y:S01]  /*93d0*/  FFMA.FTZ R25, R8.reuse, R25, -R3 ;  /* 0x0000001908197223 */ /* 0x040fe20000010803 */
        /* <DEDUP_REMOVED lines=8> */
[-C--:B------:R-:W-:Y:S01]  /*9460*/  FFMA.FTZ R9, R13, R4.reuse, -R8 ;  /* 0x000000040d097223 */ /* 0x080fe20000010808 */
[----:B------:R-:W-:Y:S01]  /*9470*/  FMUL.FTZ R12, R21, R4 ;  /* 0x00000004150c7220 */ /* 0x000fe20000410000 */
[----:B------:R-:W-:Y:S02]  /*9480*/  LOP3.LUT R8, R35, 0xffff0000, RZ, 0xc0, !PT ;  /* 0xffff000023087812 */ /* 0x000fe400078ec0ff */
[----:B------:R-:W-:-:S02]  /*9490*/  LOP3.LUT R3, R28, 0xffff0000, RZ, 0xc0, !PT ;  /* 0xffff00001c037812 */ /* 0x000fc400078ec0ff */
[----:B------:R-:W-:Y:S01]  /*94a0*/  LOP3.LUT R4, R29, 0xffff0000, RZ, 0xc0, !PT ;  /* 0xffff00001d047812 */ /* 0x000fe200078ec0ff */
[----:B------:R-:W-:Y:S01]  /*94b0*/  FFMA.FTZ R12, R13, R20, R12 ;  /* 0x000000140d0c7223 */ /* 0x000fe2000001000c */
[----:B------:R-:W-:Y:S01]  /*94c0*/  LOP3.LUT R10, R10, 0xffff0000, RZ, 0xc0, !PT ;  /* 0xffff00000a0a7812 */ /* 0x000fe200078ec0ff */
[C---:B------:R-:W-:Y:S01]  /*94d0*/  FMUL.FTZ R13, R6.reuse, R5 ;  /* 0x00000005060d7220 */ /* 0x040fe20000410000 */
        /* <DEDUP_REMOVED lines=18> */
.L_x_9313:
[----:B------:R-:W-:Y:S05]  /*9600*/  BSYNC B0 ;  /* 0x0000000000007941 */ /* 0x000fea0003800000 */
.L_x_9293:
        /* <DEDUP_REMOVED lines=8> */
.L_x_9290:
[----:B01234-:R-:W0:Y:S01]  /*9690*/  S2R R0, SR_TID.X ;  /* 0x0000000000007919 */ /* 0x01fe220000002100 */
[----:B------:R-:W-:Y:S01]  /*96a0*/  ISETP.NE.AND P0, PT, R200, 0x3, PT ;  /* 0x00000003c800780c */ /* 0x000fe20003f05270 */
[----:B------:R-:W-:Y:S05]  /*96b0*/  WARPSYNC.ALL ;  /* 0x0000000000007948 */ /* 0x000fea0003800000 */
[----:B0-----:R-:W-:-:S05]  /*96c0*/  SHF.R.U32.HI R0, RZ, 0x7, R0 ;  /* 0x00000007ff007819 */ /* 0x001fca0000011600 */
[----:B------:R-:W-:-:S05]  /*96d0*/  VIADD R179, R0, 0x8 ;  /* 0x0000000800b37836 */ /* 0x000fca0000000000 */
[----:B------:R0:W-:Y:S06]  /*96e0*/  BAR.SYNC.DEFER_BLOCKING R179, 0x100 ;  /* 0x000400b30000751d */ /* 0x0001ec0000010000 */
[----:B------:R-:W-:Y:S05]  /*96f0*/  @!P0 BRA `(.L_x_9328) ;  /* 0x0000000000048947 */ /* 0x000fea0003800000 */
[----:B------:R-:W-:Y:S01]  /*9700*/  BPT.TRAP 0x1 ;  /* 0x000000040000795c */ /* 0x000fe20000300000 */
.L_x_9328:
[----:B------:R-:W-:Y:S01]  /*9710*/  IMAD R5, R16, 0x8, R17 ;  /* 0x0000000810057824 */ /* 0x000fe200078e0211 */
[----:B------:R-:W-:-:S04]  /*9720*/  SHF.L.U32 R20, R22, 0x1f, RZ ;  /* 0x0000001f16147819 */ /* 0x000fc800000006ff */
[----:B------:R1:W2:Y:S01]  /*9730*/  SYNCS.PHASECHK.TRANS64.TRYWAIT P2, [R5+URZ+0x22830], R20 ;  /* 0x02283014050075a7 */ /* 0x0002a2000804017f */
[----:B------:R-:W-:Y:S05]  /*9740*/  @!P0 BRA `(.L_x_9329) ;  /* 0x0000000000048947 */ /* 0x000fea0003800000 */
[----:B------:R-:W-:Y:S01]  /*9750*/  BPT.TRAP 0x1 ;  /* 0x000000040000795c */ /* 0x000fe20000300000 */
.L_x_9329:
[----:B------:R-:W3:Y:S01]  /*9760*/  S2R R3, SR_TID.X ;  /* 0x0000000000037919 */ /* 0x000ee20000002100 */
[----:B------:R-:W-:-:S05]  /*9770*/  VIADD R0, R17, 0x1c400 ;  /* 0x0001c40011007836 */ /* 0x000fca0000000000 */
[----:B------:R-:W-:-:S04]  /*9780*/  SHF.R.U32.HI R0, RZ, 0x4, R0 ;  /* 0x00000004ff007819 */ /* 0x000fc80000011600 */
[----:B------:R-:W-:Y:S02]  /*9790*/  LOP3.LUT R0, R0, 0x3fff, RZ, 0xc0, !PT ;  /* 0x00003fff00007812 */ /* 0x000fe400078ec0ff */
[----:B---3--:R-:W-:-:S04]  /*97a0*/  LOP3.LUT R3, R3, 0x7f, RZ, 0xc0, !PT ;  /* 0x0000007f03037812 */ /* 0x008fc800078ec0ff */
[----:B------:R-:W-:Y:S01]  /*97b0*/  ISETP.NE.AND P1, PT, R3, RZ, PT ;  /* 0x000000ff0300720c */ /* 0x000fe20003f25270 */
[----:B--2---:R-:W-:-:S12]  /*97c0*/  @P2 BRA `(.L_x_9330) ;  /* 0x0000000000082947 */ /* 0x004fd80003800000 */
[----:B------:R-:W2:Y:S02]  /*97d0*/  SYNCS.PHASECHK.TRANS64.TRYWAIT P2, [R5+URZ+0x22830], R20 ;  /* 0x02283014050075a7 */ /* 0x000ea4000804017f */
[----:B--2---:R-:W-:Y:S05]  /*97e0*/  @!P2 BRA `(.L_x_9331) ;  /* 0x0000016400aca947 */ /* 0x004fea0003800000 */
.L_x_9330:
[----:B------:R-:W-:Y:S05]  /*97f0*/  WARPSYNC.ALL ;  /* 0x0000000000007948 */ /* 0x000fea0003800000 */
[----:B------:R-:W-:-:S05]  /*9800*/  LOP3.LUT R21, R0, 0x10000, RZ, 0xfc, !PT ;  /* 0x0001000000157812 */ /* 0x000fca00078efcff */
[----:B------:R-:W-:Y:S01]  /*9810*/  IMAD R8, R16, 0x300, R21 ;  /* 0x0000030010087824 */ /* 0x000fe200078e0215 */
[----:B------:R-:W-:Y:S01]  /*9820*/  LOP3.LUT R6, R42, 0x10000, RZ, 0xfc, !PT ;  /* 0x000100002a067812 */ /* 0x000fe200078efcff */
[----:B------:R-:W-:Y:S01]  /*9830*/  IMAD.MOV.U32 R9, RZ, RZ, 0x40000040 ;  /* 0x40000040ff097424 */ /* 0x000fe200078e00ff */
[----:B------:R-:W3:Y:S01]  /*9840*/  LDL R80, [R1+0xc] ;  /* 0x00000c0001507983 */ /* 0x000ee20000100800 */
        /* <DEDUP_REMOVED lines=9> */
[----:B------:R-:W4:Y:S01]  /*98e0*/  S2R R82, SR_TID.X ;  /* 0x0000000000527919 */ /* 0x000f220000002100 */
[----:B------:R-:W-:Y:S01]  /*98f0*/  IMAD.MOV.U32 R15, RZ, RZ, 0x40000040 ;  /* 0x40000040ff0f7424 */ /* 0x000fe200078e00ff */
[----:B------:R-:W0:Y:S01]  /*9900*/  LDC.64 R180, c[0x0][0x9e0] ;  /* 0x00027800ffb47b82 */ /* 0x000e220000000a00 */
[----:B------:R-:W-:Y:S01]  /*9910*/  VIADD R12, R8, 0x4 ;  /* 0x00000004080c7836 */ /* 0x000fe20000000000 */
[----:B------:R-:W-:Y:S01]  /*9920*/  LOP3.LUT R2, R2, 0xffefffff, RZ, 0xc0, !PT ;  /* 0xffefffff02027812 */ /* 0x000fe200078ec0ff */
[----:B------:R-:W-:-:S02]  /*9930*/  IMAD.MOV.U32 R13, RZ, RZ, 0x40000040 ;  /* 0x40000040ff0d7424 */ /* 0x000fc400078e00ff */
[----:B------:R-:W-:Y:S02]  /*9940*/  IMAD.MOV.U32 R9, RZ, RZ, 0x40000040 ;  /* 0x40000040ff097424 */ /* 0x000fe400078e00ff */
[----:B------:R-:W-:Y:S02]  /*9950*/  @!P1 VIADD R0, R5, 0x22840 ;  /* 0x0002284005009836 */ /* 0x000fe40000000000 */
[----:B------:R-:W-:Y:S01]  /*9960*/  HGMMA.64x96x16.F32.BF16 R24, gdesc[UR4], RZ, !UPT, gsb0 ;  /* 0x01600000041879f0 */ /* 0x000fe2000c0018ff */
[----:B------:R-:W-:Y:S01]  /*9970*/  R2UR UR6, R10 ;  /* 0x000000000a0672ca */ /* 0x000fe200000e0000 */
[----:B------:R-:W-:Y:S01]  /*9980*/  VIADD R10, R6, 0x4 ;  /* 0x00000004060a7836 */ /* 0x000fe20000000000 */
[----:B------:R-:W-:Y:S01]  /*9990*/  R2UR UR7, R11 ;  /* 0x000000000b0772ca */ /* 0x000fe200000e0000 */
[----:B------:R-:W-:Y:S01]  /*99a0*/  IMAD.MOV.U32 R11, RZ, RZ, 0x40000040 ;  /* 0x40000040ff0b7424 */ /* 0x000fe200078e00ff */
[----:B------:R-:W-:Y:S02]  /*99b0*/  R2UR UR4, R14 ;  /* 0x000000000e0472ca */ /* 0x000fe400000e0000 */
[----:B------:R-:W-:-:S02]  /*99c0*/  R2UR UR5, R15 ;  /* 0x000000000f0572ca */ /* 0x000fc400000e0000 */
[----:B------:R-:W-:Y:S02]  /*99d0*/  @!P1 PRMT R0, RZ, 0x654, R0 ;  /* 0x00000654ff009816 */ /* 0x000fe40000000000 */
[----:B0-----:R-:W-:Y:S02]  /*99e0*/  ISETP.GE.AND P2, PT, R181, 0x1, PT ;  /* 0x00000001b500780c */ /* 0x001fe40003f46270 */
[----:B----4-:R-:W-:-:S04]  /*99f0*/  SHF.R.U32.HI R82, RZ, 0x7, R82 ;  /* 0x00000007ff527819 */ /* 0x010fc80000011652 */
[----:B------:R-:W-:-:S07]  /*9a00*/  IADD3 R176, -R82, 0xb, RZ ;  /* 0x0000000b52b07810 */ /* 0x000fce0007ffe1ff */
[----:B------:R-:W-:Y:S01]  /*9a10*/  @P2 LOP3.LUT R2, R2, 0x100000, RZ, 0xfc, !PT ;  /* 0x0010000002022812 */ /* 0x000fe200078efcff */
[----:B------:R-:W-:Y:S02]  /*9a20*/  WARPGROUP.DEPBAR.LE gsb0, 0x0 ;  /* 0x00008000000079c5 */ /* 0x000fe40000010000 */
[----:B------:R-:W-:-:S06]  /*9a30*/  WARPGROUP.ARRIVE ;  /* 0x00000000000079c5 */ /* 0x000fcc0000000000 */
[----:B------:R-:W-:Y:S01]  /*9a40*/  HGMMA.64x96x16.F32.BF16 R24, gdesc[UR4], R24, gsb0 ;  /* 0x01600000041879f0 */ /* 0x000fe20008001818 */
        /* <DEDUP_REMOVED lines=17> */
[----:B------:R-:W-:Y:S02]  /*9b60*/  ULDC.64 UR4, c[0x0][0x9d8] ;  /* 0x0002760000047ab9 */ /* 0x000fe40000000a00 */
[----:B------:R-:W-:Y:S01]  /*9b70*/  ULOP3.LUT UR51, URZ, UR5, URZ, 0x33, !UPT ;  /* 0x000000053f337292 */ /* 0x000fe2000f8e333f */
[----:B------:R-:W-:Y:S02]  /*9b80*/  WARPGROUP.DEPBAR.LE gsb0, 0x0 ;  /* 0x00008000000079c5 */ /* 0x000fe40000010000 */
        /* <DEDUP_REMOVED lines=12> */
[----:B------:R1:W2:Y:S01]  /*9c50*/  MUFU.TANH R73, R25 ;  /* 0x0000001900497308 */ /* 0x0002a20000002400 */
[----:B0-----:R-:W-:Y:S01]  /*9c60*/  FMUL.FTZ R28, R39, UR4 ;  /* 0x00000004271c7c20 */ /* 0x001fe20008410000 */
[----:B------:R-:W-:-:S02]  /*9c70*/  IMAD.MOV.U32 R39, RZ, RZ, -0x60 ;  /* 0xffffffa0ff277424 */ /* 0x000fc400078e00ff */
[----:B------:R-:W-:Y:S01]  /*9c80*/  FMUL.FTZ R30, R42, UR4 ;  /* 0x000000042a1e7c20 */ /* 0x000fe20008410000 */
[----:B------:R-:W-:Y:S01]  /*9c90*/  FMUL.FTZ R26, R35, UR4 ;  /* 0x00000004231a7c20 */ /* 0x000fe20008410000 */
[----:B------:R-:W-:Y:S01]  /*9ca0*/  FMUL.FTZ R27, R38, UR4 ;  /* 0x00000004261b7c20 */ /* 0x000fe20008410000 */
[----:B------:R-:W-:Y:S02]  /*9cb0*/  IMAD R39, R178, R39, 0x60 ;  /* 0x00000060b2277424 */ /* 0x000fe400078e0227 */
[----:B------:R-:W-:Y:S01]  /*9cc0*/  FMUL.FTZ R41, R41, UR4 ;  /* 0x0000000429297c20 */ /* 0x000fe20008410000 */
[----:B------:R-:W0:Y:S01]  /*9cd0*/  MUFU.TANH R75, R29 ;  /* 0x0000001d004b7308 */ /* 0x000e220000002400 */
[----:B-1----:R-:W-:Y:S01]  /*9ce0*/  FMUL.FTZ R25, R34, UR4 ;  /* 0x0000000422197c20 */ /* 0x002fe20008410000 */
[----:B------:R-:W-:Y:S02]  /*9cf0*/  IMAD.IADD R34, R202, 0x1, R39 ;  /* 0x00000001ca227824 */ /* 0x000fe400078e0227 */
        /* <DEDUP_REMOVED lines=14> */
[----:B-1----:R-:W-:Y:S01]  /*9de0*/  FMUL.FTZ R32, R43, UR4 ;  /* 0x000000042b207c20 */ /* 0x002fe20008410000 */
[----:B------:R-:W-:Y:S01]  /*9df0*/  FMUL.FTZ R57, R57, UR4 ;  /* 0x0000000439397c20 */ /* 0x000fe20008410000 */
[----:B------:R-:W-:Y:S01]  /*9e00*/  FMUL.FTZ R59, R59, UR4 ;  /* 0x000000043b3b7c20 */ /* 0x000fe20008410000 */
[----:B------:R-:W-:Y:S01]  /*9e10*/  FMUL.FTZ R61, R61, UR4 ;  /* 0x000000043d3d7c20 */ /* 0x000fe20008410000 */
[----:B------:R-:W-:Y:S01]  /*9e20*/  FMUL.FTZ R63, R63, UR4 ;  /* 0x000000043f3f7c20 */ /* 0x000fe20008410000 */
[----:B------:R-:W-:Y:S01]  /*9e30*/  FMUL.FTZ R13, R67, UR4 ;  /* 0x00000004430d7c20 */ /* 0x000fe20008410000 */
[----:B------:R-:W-:Y:S01]  /*9e40*/  FMUL.FTZ R68, R68, UR4 ;  /* 0x0000000444447c20 */ /* 0x000fe20008410000 */
[----:B------:R1:W0:Y:S01]  /*9e50*/  MUFU.TANH R92, R40 ;  /* 0x00000028005c7308 */ /* 0x0002220000002400 */
[----:B----4-:R-:W-:Y:S01]  /*9e60*/  FMUL.FTZ R33, R66, UR4 ;  /* 0x0000000442217c20 */ /* 0x010fe20008410000 */
[----:B------:R-:W-:Y:S01]  /*9e70*/  FMUL.FTZ R69, R69, UR4 ;  /* 0x0000000445457c20 */ /* 0x000fe20008410000 */
[----:B------:R-:W-:Y:S01]  /*9e80*/  FMUL.FTZ R31, R70, UR4 ;  /* 0x00000004461f7c20 */ /* 0x000fe20008410000 */
[----:B------:R-:W-:Y:S01]  /*9e90*/  FMUL.FTZ R29, R71, UR4 ;  /* 0x00000004471d7c20 */ /* 0x000fe20008410000 */
[----:B------:R-:W-:Y:S01]  /*9ea0*/  FMUL.FTZ R36, R36, UR4 ;  /* 0x0000000424247c20 */ /* 0x000fe20008410000 */
[----:B------:R-:W-:Y:S01]  /*9eb0*/  FMUL.FTZ R37, R37, UR4 ;  /* 0x0000000425257c20 */ /* 0x000fe20008410000 */
[----:B------:R-:W-:Y:S01]  /*9ec0*/  FMUL.FTZ R60, R60, UR4 ;  /* 0x000000043c3c7c20 */ /* 0x000fe20008410000 */
[----:B------:R-:W-:Y:S01]  /*9ed0*/  FMUL.FTZ R62, R62, UR4 ;  /* 0x000000043e3e7c20 */ /* 0x000fe20008410000 */
[----:B-1----:R-:W-:Y:S01]  /*9ee0*/  FMUL.FTZ R40, R47, UR4 ;  /* 0x000000042f287c20 */ /* 0x002fe20008410000 */
[----:B------:R-:W-:Y:S01]  /*9ef0*/  FMUL.FTZ R64, R64, UR4 ;  /* 0x0000000440407c20 */ /* 0x000fe20008410000 */
[----:B------:R1:W-:Y:S06]  /*9f00*/  BAR.ARV R176, 0x100 ;  /* 0x000400b00000751d */ /* 0x0003ec0000002000 */
[----:B------:R4:W-:Y:S01]  /*9f10*/  @!P1 SYNCS.ARRIVE.TRANS64.RED.A1T0 RZ, [R0+URZ], RZ ;  /* 0x000000ff00ff99a7 */ /* 0x0009e2000810043f */
[----:B------:R-:W0:Y:S01]  /*9f20*/  MUFU.TANH R43, R50 ;  /* 0x00000032002b7308 */ /* 0x000e220000002400 */
[----:B------:R-:W-:Y:S01]  /*9f30*/  FMUL.FTZ R65, R65, UR4 ;  /* 0x0000000441417c20 */ /* 0x000fe20008410000 */
[----:B------:R-:W-:Y:S01]  /*9f40*/  FMUL.FTZ R58, R58, UR4 ;  /* 0x000000043a3a7c20 */ /* 0x000fe20008410000 */
[----:B----4-:R-:W-:-:S05]  /*9f50*/  IADD3 R0, -R203, 0x1, R34 ;  /* 0x00000001cb007810 */ /* 0x010fca0007ffe122 */
[----:B------:R-:W4:Y:S01]  /*9f60*/  MUFU.TANH R47, R54 ;  /* 0x00000036002f7308 */ /* 0x000f220000002400 */
[----:B------:R-:W-:Y:S02]  /*9f70*/  IMAD.IADD R35, R0, 0x1, -R23 ;  /* 0x0000000100237824 */ /* 0x000fe400078e0a17 */
[----:B---3--:R-:W-:-:S05]  /*9f80*/  IMAD R0, R205, 0x80, R80 ;  /* 0x00000080cd007824 */ /* 0x008fca00078e0250 */
[----:B------:R-:W3:Y:S01]  /*9f90*/  MUFU.TANH R72, R72 ;  /* 0x0000004800487308 */ /* 0x000ee20000002400 */
[C---:B------:R-:W-:Y:S02]  /*9fa0*/  IMAD.IADD R96, R35.reuse, 0x1, R180 ;  /* 0x0000000123607824 */ /* 0x040fe400078e02b4 */
[----:B------:R-:W-:-:S04]  /*9fb0*/  VIADD R67, R35, UR51 ;  /* 0x0000003323437c36 */ /* 0x000fc80008000000 */
        /* <DEDUP_REMOVED lines=40> */
[----:B--2---:R-:W-:-:S05]  /*a240*/  IMAD.IADD R65, R34, 0x1, -R23 ;  /* 0x0000000122417824 */ /* 0x004fca00078e0a17 */
[----:B------:R-:W-:Y:S01]  /*a250*/  VIADDMNMX R34, R0, R96, R65, PT ;  /* 0x0000006000227246 */ /* 0x000fe20003800141 */
[----:B-1----:R-:W-:Y:S01]  /*a260*/  IMAD.IADD R58, R39, 0x1, -R23 ;  /* 0x00000001273a7824 */ /* 0x002fe200078e0a17 */
[----:B---34-:R-:W-:Y:S06]  /*a270*/  @!P2 BRA `(.L_x_9332) ;  /* 0x00000000004ca947 */ /* 0x018fec0003800000 */
[----:B------:R-:W-:Y:S01]  /*a280*/  IADD3 R36, R0, R202, -R203 ;  /* 0x000000ca00247210 */ /* 0x000fe20007ffe8cb */
        /* <DEDUP_REMOVED lines=10> */
.L_x_9334:
[----:B------:R-:W-:-:S13]  /*a330*/  ISETP.NE.AND P2, PT, R181, 0x1, PT ;  /* 0x00000001b500780c */ /* 0x000fda0003f45270 */
[----:B------:R-:W1:Y:S02]  /*a340*/  @P2 LDC.64 R70, c[0x0][0x9e8] ;  /* 0x00027a00ff462b82 */ /* 0x000e640000000a00 */
[----:B-1----:R-:W-:-:S05]  /*a350*/  @P2 IMAD.HI.U32 R38, R36, R70, RZ ;  /* 0x0000004624262227 */ /* 0x002fca00078e00ff */
[----:B------:R-:W-:-:S07]  /*a360*/  @P2 SHF.R.U32.HI R36, RZ, R71, R38 ;  /* 0x00000047ff242219 */ /* 0x000fce0000011626 */
.L_x_9335:
[----:B------:R-:W-:Y:S05]  /*a370*/  BSYNC B0 ;  /* 0x0000000000007941 */ /* 0x000fea0003800000 */
.L_x_9333:
[----:B------:R-:W-:-:S05]  /*a380*/  IMAD R36, R36, R181, R58 ;  /* 0x000000b524247224 */ /* 0x000fca00078e023a */
[----:B------:R-:W-:Y:S02]  /*a390*/  VIMNMX R35, R35, R36, !PT ;  /* 0x0000002423237248 */ /* 0x000fe40007fe0100 */
[----:B------:R-:W-:-:S07]  /*a3a0*/  VIADDMNMX R34, R36, R181, R34, PT ;  /* 0x000000b524227246 */ /* 0x000fce0003800122 */
.L_x_9332:
[C---:B------:R-:W-:Y:S02]  /*a3b0*/  ISETP.GE.AND P2, PT, R39.reuse, 0x2, PT ;  /* 0x000000022700780c */ /* 0x040fe40003f46270 */
[----:B------:R-:W-:Y:S02]  /*a3c0*/  ISETP.GE.AND P4, PT, R39, 0x9, PT ;  /* 0x000000092700780c */ /* 0x000fe40003f86270 */
[----:B------:R-:W-:Y:S02]  /*a3d0*/  ISETP.GT.AND P3, PT, R35, 0x1, !P2 ;  /* 0x000000012300780c */ /* 0x000fe40005764270 */
[----:B------:R-:W-:Y:S02]  /*a3e0*/  P2R R38, PR, RZ, 0x10 ;  /* 0x00000010ff267803 */ /* 0x000fe40000000000 */
[----:B------:R-:W-:Y:S02]  /*a3f0*/  ISETP.LT.OR P3, PT, R34, 0x2, P3 ;  /* 0x000000022200780c */ /* 0x000fe40001f61670 */
[----:B------:R-:W-:-:S02]  /*a400*/  ISETP.GE.AND P6, PT, R39, 0x1, PT ;  /* 0x000000012700780c */ /* 0x000fc40003fc6270 */
[----:B------:R-:W-:Y:S02]  /*a410*/  FSEL R98, R73, -INF , !P3 ;  /* 0xff80000049627808 */ /* 0x000fe40005800000 */
[----:B------:R-:W-:Y:S02]  /*a420*/  ISETP.GT.AND P3, PT, R35, 0x8, !P4 ;  /* 0x000000082300780c */ /* 0x000fe40006764270 */
[----:B------:R-:W-:Y:S02]  /*a430*/  ISETP.GE.AND P4, PT, R39, 0xa, PT ;  /* 0x0000000a2700780c */ /* 0x000fe40003f86270 */
[----:B------:R-:W-:Y:S02]  /*a440*/  ISETP.LT.OR P3, PT, R34, 0x9, P3 ;  /* 0x000000092200780c */ /* 0x000fe40001f61670 */
[----:B------:R-:W-:Y:S02]  /*a450*/  P2R R62, PR, RZ, 0x10 ;  /* 0x00000010ff3e7803 */ /* 0x000fe40000000000 */
[----:B------:R-:W-:-:S02]  /*a460*/  FSEL R154, R74, -INF , !P3 ;  /* 0xff8000004a9a7808 */ /* 0x000fc40005800000 */
[----:B------:R-:W-:Y:S02]  /*a470*/  ISETP.GT.AND P3, PT, R35, 0x9, !P4 ;  /* 0x000000092300780c */ /* 0x000fe40006764270 */
[----:B------:R-:W-:Y:S02]  /*a480*/  ISETP.GE.AND P4, PT, R39, 0x11, PT ;  /* 0x000000112700780c */ /* 0x000fe40003f86270 */
[----:B------:R-:W-:Y:S02]  /*a490*/  ISETP.LT.OR P3, PT, R34, 0xa, P3 ;  /* 0x0000000a2200780c */ /* 0x000fe40001f61670 */
[----:B------:R-:W-:Y:S02]  /*a4a0*/  P2R R64, PR, RZ, 0x10 ;  /* 0x00000010ff407803 */ /* 0x000fe40000000000 */
[----:B0-----:R-:W-:Y:S02]  /*a4b0*/  FSEL R100, R75, -INF , !P3 ;  /* 0xff8000004b647808 */ /* 0x001fe40005800000 */
[----:B------:R-:W-:-:S02]  /*a4c0*/  ISETP.GT.AND P3, PT, R35, 0x10, !P4 ;  /* 0x000000102300780c */ /* 0x000fc40006764270 */
[----:B------:R-:W-:Y:S02]  /*a4d0*/  ISETP.GE.AND P4, PT, R39, 0x12, PT ;  /* 0x000000122700780c */ /* 0x000fe40003f86270 */
[----:B------:R-:W-:Y:S02]  /*a4e0*/  ISETP.LT.OR P3, PT, R34, 0x11, P3 ;  /* 0x000000112200780c */ /* 0x000fe40001f61670 */
[----:B------:R-:W-:Y:S02]  /*a4f0*/  P2R R71, PR, RZ, 0x10 ;  /* 0x00000010ff477803 */ /* 0x000fe40000000000 */
[----:B------:R-:W-:Y:S02]  /*a500*/  FSEL R156, R76, -INF , !P3 ;  /* 0xff8000004c9c7808 */ /* 0x000fe40005800000 */
[----:B------:R-:W-:Y:S02]  /*a510*/  ISETP.GT.AND P3, PT, R35, 0x11, !P4 ;  /* 0x000000112300780c */ /* 0x000fe40006764270 */
[----:B------:R-:W-:-:S02]  /*a520*/  ISETP.GE.AND P4, PT, R39, 0x19, PT ;  /* 0x000000192700780c */ /* 0x000fc40003f86270 */
[C---:B------:R-:W-:Y:S02]  /*a530*/  ISETP.LT.OR P3, PT, R34.reuse, 0x12, P3 ;  /* 0x000000122200780c */ /* 0x040fe40001f61670 */
[----:B------:R-:W-:Y:S02]  /*a540*/  P2R R73, PR, RZ, 0x10 ;  /* 0x00000010ff497803 */ /* 0x000fe40000000000 */
[----:B------:R-:W-:Y:S02]  /*a550*/  FSEL R102, R77, -INF , !P3 ;  /* 0xff8000004d667808 */ /* 0x000fe40005800000 */
[----:B------:R-:W-:Y:S02]  /*a560*/  ISETP.GT.AND P3, PT, R35, 0x18, !P4 ;  /* 0x000000182300780c */ /* 0x000fe40006764270 */
[----:B------:R-:W-:Y:S02]  /*a570*/  ISETP.GE.AND P4, PT, R39, 0x1a, PT ;  /* 0x0000001a2700780c */ /* 0x000fe40003f86270 */
[----:B------:R-:W-:-:S02]  /*a580*/  ISETP.LT.OR P3, PT, R34, 0x19, P3 ;  /* 0x000000192200780c */ /* 0x000fc40001f61670 */
[----:B------:R-:W-:Y:S02]  /*a590*/  P2R R75, PR, RZ, 0x10 ;  /* 0x00000010ff4b7803 */ /* 0x000fe40000000000 */
[----:B------:R-:W-:Y:S02]  /*a5a0*/  FSEL R158, R78, -INF , !P3 ;  /* 0xff8000004e9e7808 */ /* 0x000fe40005800000 */
[----:B------:R-:W-:Y:S02]  /*a5b0*/  ISETP.GT.AND P3, PT, R35, 0x19, !P4 ;  /* 0x000000192300780c */ /* 0x000fe40006764270 */
[----:B------:R-:W-:Y:S02]  /*a5c0*/  ISETP.GE.AND P4, PT, R39, 0x21, PT ;  /* 0x000000212700780c */ /* 0x000fe40003f86270 */
[----:B------:R-:W-:Y:S02]  /*a5d0*/  ISETP.LT.OR P3, PT, R34, 0x1a, P3 ;  /* 0x0000001a2200780c */ /* 0x000fe40001f61670 */
[----:B------:R-:W-:-:S02]  /*a5e0*/  P2R R76, PR, RZ, 0x10 ;  /* 0x00000010ff4c7803 */ /* 0x000fc40000000000 */
        /* <DEDUP_REMOVED lines=9> */
[----:B------:R-:W-:Y:S02]  /*a680*/  IADD3 R37, R67, 0x8, R0 ;  /* 0x0000000843257810 */ /* 0x000fe40007ffe000 */
        /* <DEDUP_REMOVED lines=75> */
[----:B------:R-:W-:Y:S01]  /*ab40*/  IADD3 R34, R0, R202, -R203 ;  /* 0x000000ca00227210 */ /* 0x000fe20007ffe8cb */
[----:B------:R-:W-:Y:S04]  /*ab50*/  BSSY B0, `(.L_x_9337) ;  /* 0x000000f000007945 */ /* 0x000fe80003800000 */
        /* <DEDUP_REMOVED lines=10> */
.L_x_9338:
[----:B------:R-:W-:-:S13]  /*ac00*/  ISETP.NE.AND P5, PT, R181, 0x1, PT ;  /* 0x00000001b500780c */ /* 0x000fda0003fa5270 */
[----:B------:R-:W0:Y:S02]  /*ac10*/  @P5 LDC.64 R34, c[0x0][0x9e8] ;  /* 0x00027a00ff225b82 */ /* 0x000e240000000a00 */
[----:B0-----:R-:W-:-:S05]  /*ac20*/  @P5 IMAD.HI.U32 R34, R36, R34, RZ ;  /* 0x0000002224225227 */ /* 0x001fca00078e00ff */
[----:B------:R-:W-:-:S07]  /*ac30*/  @P5 SHF.R.U32.HI R36, RZ, R35, R34 ;  /* 0x00000023ff245219 */ /* 0x000fce0000011622 */
.L_x_9339:
[----:B------:R-:W-:Y:S05]  /*ac40*/  BSYNC B0 ;  /* 0x0000000000007941 */ /* 0x000fea0003800000 */
.L_x_9337:
[----:B------:R-:W-:-:S05]  /*ac50*/  IMAD R36, R36, R181, R58 ;  /* 0x000000b524247224 */ /* 0x000fca00078e023a */
[----:B------:R-:W-:Y:S02]  /*ac60*/  VIMNMX R37, R37, R36, !PT ;  /* 0x0000002425257248 */ /* 0x000fe40007fe0100 */
[----:B------:R-:W-:-:S07]  /*ac70*/  VIADDMNMX R96, R36, R181, R96, PT ;  /* 0x000000b524607246 */ /* 0x000fce0003800160 */
.L_x_9336:
[C---:B------:R-:W-:Y:S01]  /*ac80*/  ISETP.GT.AND P2, PT, R37.reuse, 0x1, !P2 ;  /* 0x000000012500780c */ /* 0x040fe20005744270 */
[----:B------:R-:W-:Y:S01]  /*ac90*/  ULDC UR4, c[0x0][0x988] ;  /* 0x0002620000047ab9 */ /* 0x000fe20000000800 */
[----:B------:R-:W-:Y:S01]  /*aca0*/  ISETP.NE.AND P5, PT, R76, RZ, PT ;  /* 0x000000ff4c00720c */ /* 0x000fe20003fa5270 */
[----:B------:R-:W-:Y:S01]  /*acb0*/  IMAD.U32 R177, RZ, RZ, UR4 ;  /* 0x00000004ffb17e24 */ /* 0x000fe2000f8e00ff */
[----:B------:R-:W-:Y:S02]  /*acc0*/  ISETP.LT.OR P2, PT, R96, 0x2, P2 ;  /* 0x000000026000780c */ /* 0x000fe40001741670 */
[----:B------:R-:W-:Y:S02]  /*acd0*/  ISETP.GT.AND P6, PT, R37, RZ, !P6 ;  /* 0x000000ff2500720c */ /* 0x000fe400077c4270 */
[----:B------:R-:W-:Y:S02]  /*ace0*/  FSEL R82, R4, -INF , !P2 ;  /* 0xff80000004527808 */ /* 0x000fe40005000000 */
[----:B------:R-:W-:-:S02]  /*acf0*/  ISETP.NE.AND P2, PT, R38, RZ, PT ;  /* 0x000000ff2600720c */ /* 0x000fc40003f45270 */
[C---:B------:R-:W-:Y:S02]  /*ad00*/  ISETP.LT.OR P6, PT, R96.reuse, 0x1, P6 ;  /* 0x000000016000780c */ /* 0x040fe400037c1670 */
[----:B------:R-:W-:Y:S02]  /*ad10*/  ISETP.GT.AND P2, PT, R37, 0x8, !P2 ;  /* 0x000000082500780c */ /* 0x000fe40005744270 */
[----:B------:R-:W-:Y:S02]  /*ad20*/  FSEL R35, R3, -INF , !P6 ;  /* 0xff80000003237808 */ /* 0x000fe40007000000 */
        /* <DEDUP_REMOVED lines=36> */
[----:B------:R-:W-:Y:S02]  /*af70*/  FMNMX.FTZ R3, R66, R3, !PT ;  /* 0x0000000342037209 */ /* 0x000fe40007810000 */
[----:B------:R-:W-:Y:S02]  /*af80*/  FSEL R62, R28, -INF , !P2 ;  /* 0xff8000001c3e7808 */ /* 0x000fe40005000000 */
[----:B------:R-:W-:-:S02]  /*af90*/  ISETP.GT.AND P2, PT, R37, 0x20, !P5 ;  /* 0x000000202500780c */ /* 0x000fc40006f44270 */
[----:B------:R-:W-:Y:S02]  /*afa0*/  ISETP.NE.AND P5, PT, R56, RZ, PT ;  /* 0x000000ff3800720c */ /* 0x000fe40003fa5270 */
        /* <DEDUP_REMOVED lines=17> */
[----:B------:R-:W-:Y:S01]  /*b0c0*/  ISETP.NE.AND P2, PT, R83, RZ, PT ;  /* 0x000000ff5300720c */ /* 0x000fe20003f45270 */
[----:B------:R-:W0:Y:S01]  /*b0d0*/  SHFL.BFLY PT, R12, R3, 0x2, 0x1f ;  /* 0x0c401f00030c7f89 */ /* 0x000e2200000e0000 */
[C---:B------:R-:W-:Y:S02]  /*b0e0*/  ISETP.GT.AND P3, PT, R37.reuse, 0x51, !P3 ;  /* 0x000000512500780c */ /* 0x040fe40005f64270 */
[C---:B------:R-:W-:Y:S02]  /*b0f0*/  ISETP.GT.AND P2, PT, R37.reuse, 0x29, !P2 ;  /* 0x000000292500780c */ /* 0x040fe40005744270 */
[----:B------:R-:W-:Y:S02]  /*b100*/  ISETP.GT.AND P4, PT, R37, 0x58, !P4 ;  /* 0x000000582500780c */ /* 0x000fe40006784270 */
[C---:B------:R-:W-:Y:S02]  /*b110*/  ISETP.LT.OR P2, PT, R96.reuse, 0x2a, P2 ;  /* 0x0000002a6000780c */ /* 0x040fe40001741670 */
[----:B------:R-:W-:-:S02]  /*b120*/  ISETP.LT.OR P3, PT, R96, 0x52, P3 ;  /* 0x000000526000780c */ /* 0x000fc40001f61670 */
[----:B------:R-:W-:Y:S02]  /*b130*/  FSEL R40, R40, -INF , !P2 ;  /* 0xff80000028287808 */ /* 0x000fe40005000000 */
[----:B------:R-:W-:Y:S02]  /*b140*/  ISETP.NE.AND P2, PT, R45, RZ, PT ;  /* 0x000000ff2d00720c */ /* 0x000fe40003f45270 */
[----:B------:R-:W-:Y:S02]  /*b150*/  ISETP.LT.OR P4, PT, R96, 0x59, P4 ;  /* 0x000000596000780c */ /* 0x000fe40002781670 */
[----:B------:R-:W-:-:S04]  /*b160*/  ISETP.GT.AND P2, PT, R37, 0x30, !P2 ;  /* 0x000000302500780c */ /* 0x000fc80005744270 */
[----:B------:R-:W-:Y:S02]  /*b170*/  ISETP.LT.OR P2, PT, R96, 0x31, P2 ;  /* 0x000000316000780c */ /* 0x000fe40001741670 */
[----:B0-----:R-:W-:Y:S02]  /*b180*/  FMNMX.FTZ R25, R3, R12, !PT ;  /* 0x0000000c03197209 */ /* 0x001fe40007810000 */
[----:B------:R-:W-:Y:S02]  /*b190*/  FSEL R38, R43, -INF , !P2 ;  /* 0xff8000002b267808 */ /* 0x000fe40005000000 */
[----:B------:R-:W-:Y:S01]  /*b1a0*/  ISETP.NE.AND P2, PT, R85, RZ, PT ;  /* 0x000000ff5500720c */ /* 0x000fe20003f45270 */
[----:B------:R-:W0:Y:S01]  /*b1b0*/  SHFL.BFLY PT, R12, R25, 0x1, 0x1f ;  /* 0x0c201f00190c7f89 */ /* 0x000e2200000e0000 */
[----:B------:R-:W-:Y:S02]  /*b1c0*/  FMNMX.FTZ R3, R35, R82, !PT ;  /* 0x0000005223037209 */ /* 0x000fe40007810000 */
[----:B------:R-:W-:-:S02]  /*b1d0*/  ISETP.GT.AND P2, PT, R37, 0x31, !P2 ;  /* 0x000000312500780c */ /* 0x000fc40005744270 */
[----:B------:R-:W-:Y:S02]  /*b1e0*/  FMNMX.FTZ R3, R84, R3, !PT ;  /* 0x0000000354037209 */ /* 0x000fe40007810000 */
[----:B------:R-:W-:Y:S02]  /*b1f0*/  ISETP.LT.OR P2, PT, R96, 0x32, P2 ;  /* 0x000000326000780c */ /* 0x000fe40001741670 */
        /* <DEDUP_REMOVED lines=47> */
[----:B------:R-:W-:Y:S01]  /*b4f0*/  ISETP.NE.AND P5, PT, R91, RZ, PT ;  /* 0x000000ff5b00720c */ /* 0x000fe20003fa5270 */
[-CC-:B------:R-:W-:Y:S01]  /*b500*/  FFMA.FTZ R154, R154, R177.reuse, -R39.reuse ;  /* 0x000000b19a9a7223 */ /* 0x180fe20000010827 */
[-CC-:B------:R-:W-:Y:S01]  /*b510*/  FFMA.FTZ R156, R156, R177.reuse, -R39.reuse ;  /* 0x000000b19c9c7223 */ /* 0x180fe20000010827 */
[----:B------:R0:W-:Y:S01]  /*b520*/  MUFU.EX2 R3, R33 ;  /* 0x0000002100037308 */ /* 0x0001e20000000800 */
[----:B------:R-:W-:Y:S01]  /*b530*/  ISETP.GT.AND P2, PT, R37, 0x59, !P5 ;  /* 0x000000592500780c */ /* 0x000fe20006f44270 */
[-CC-:B------:R-:W-:Y:S01]  /*b540*/  FFMA.FTZ R158, R158, R177.reuse, -R39.reuse ;  /* 0x000000b19e9e7223 */ /* 0x180fe20000010827 */
[-CC-:B------:R-:W-:Y:S01]  /*b550*/  FFMA.FTZ R46, R46, R177.reuse, -R39.reuse ;  /* 0x000000b12e2e7223 */ /* 0x180fe20000010827 */
[-CC-:B------:R-:W-:Y:S01]  /*b560*/  FFMA.FTZ R88, R88, R177.reuse, -R39.reuse ;  /* 0x000000b158587223 */ /* 0x180fe20000010827 */
[----:B------:R-:W-:Y:S01]  /*b570*/  ISETP.LT.OR P2, PT, R96, 0x5a, P2 ;  /* 0x0000005a6000780c */ /* 0x000fe20001741670 */
[-CC-:B------:R-:W-:Y:S01]  /*b580*/  FFMA.FTZ R80, R80, R177.reuse, -R39.reuse ;  /* 0x000000b150507223 */ /* 0x180fe20000010827 */
[--C-:B------:R-:W-:Y:S01]  /*b590*/  FFMA.FTZ R78, R78, R177, -R39.reuse ;  /* 0x000000b14e4e7223 */ /* 0x100fe20000010827 */
[----:B------:R1:W-:Y:S01]  /*b5a0*/  MUFU.EX2 R41, R94 ;  /* 0x0000005e00297308 */ /* 0x0003e20000000800 */
[----:B0-----:R-:W-:Y:S01]  /*b5b0*/  FMNMX.FTZ R33, R38, R27, !PT ;  /* 0x0000001b26217209 */ /* 0x001fe20007810000 */
        /* <DEDUP_REMOVED lines=9> */
[----:B-1----:R-:W-:Y:S01]  /*b650*/  FSEL R94, R29, -INF , !P2 ;  /* 0xff8000001d5e7808 */ /* 0x002fe20005000000 */
[--C-:B------:R-:W-:Y:S01]  /*b660*/  FFMA.FTZ R29, R86, R177, -R39.reuse ;  /* 0x000000b1561d7223 */ /* 0x100fe20000010827 */
[----:B------:R-:W-:Y:S01]  /*b670*/  FMNMX.FTZ R33, R24, R33, !PT ;  /* 0x0000002118217209 */ /* 0x000fe20007810000 */
[-CC-:B------:R-:W-:Y:S01]  /*b680*/  FFMA.FTZ R50, R50, R177.reuse, -R39.reuse ;  /* 0x000000b132327223 */ /* 0x180fe20000010827 */
[--C-:B------:R-:W-:Y:S01]  /*b690*/  FFMA.FTZ R44, R44, R177, -R39.reuse ;  /* 0x000000b12c2c7223 */ /* 0x100fe20000010827 */
[----:B------:R-:W1:Y:S01]  /*b6a0*/  MUFU.EX2 R152, R152 ;  /* 0x0000009800987308 */ /* 0x000e620000000800 */
[----:B------:R-:W-:Y:S01]  /*b6b0*/  FMNMX.FTZ R33, R30, R33, !PT ;  /* 0x000000211e217209 */ /* 0x000fe20007810000 */
[-CC-:B0-----:R-:W-:Y:S01]  /*b6c0*/  FFMA.FTZ R43, R92, R177.reuse, -R39.reuse ;  /* 0x000000b15c2b7223 */ /* 0x181fe20000010827 */
[----:B------:R-:W-:Y:S01]  /*b6d0*/  FSEL R92, R13, -INF , !P3 ;  /* 0xff8000000d5c7808 */ /* 0x000fe20005800000 */
[--C-:B------:R-:W-:Y:S01]  /*b6e0*/  FFMA.FTZ R13, R90, R177, -R39.reuse ;  /* 0x000000b15a0d7223 */ /* 0x100fe20000010827 */
[----:B------:R-:W-:Y:S01]  /*b6f0*/  FMNMX.FTZ R33, R26, R33, !PT ;  /* 0x000000211a217209 */ /* 0x000fe20007810000 */
[----:B------:R-:W-:Y:S01]  /*b700*/  FFMA.FTZ R39, R48, R177, -R39 ;  /* 0x000000b130277223 */ /* 0x000fe20000010827 */
[----:B------:R-:W-:Y:S01]  /*b710*/  FSEL R90, R31, -INF , !P4 ;  /* 0xff8000001f5a7808 */ /* 0x000fe20006000000 */
[----:B------:R-:W-:Y:S01]  /*b720*/  MUFU.EX2 R160, R13 ;  /* 0x0000000d00a07308 */ /* 0x000fe20000000800 */
[----:B------:R-:W-:-:S04]  /*b730*/  FMNMX.FTZ R33, R28, R33, !PT ;  /* 0x000000211c217209 */ /* 0x000fc80007810000 */
[----:B------:R-:W-:-:S03]  /*b740*/  FMNMX.FTZ R33, R4, R33, !PT ;  /* 0x0000002104217209 */ /* 0x000fc60007810000 */
[----:B------:R-:W0:Y:S01]  /*b750*/  MUFU.EX2 R154, R154 ;  /* 0x0000009a009a7308 */ /* 0x000e220000000800 */
[----:B------:R-:W-:Y:S01]  /*b760*/  FMNMX.FTZ R33, R34, R33, !PT ;  /* 0x0000002122217209 */ /* 0x000fe20007810000 */
[----:B-1----:R-:W-:Y:S01]  /*b770*/  FADD.FTZ R51, R152, R3 ;  /* 0x0000000398337221 */ /* 0x002fe20000010000 */
[----:B------:R-:W-:Y:S02]  /*b780*/  F2FP.BF16.F32.PACK_AB R152, R3, R152 ;  /* 0x000000980398723e */ /* 0x000fe400000010ff */
[----:B------:R-:W-:-:S03]  /*b790*/  FMNMX.FTZ R33, R92, R33, !PT ;  /* 0x000000215c217209 */ /* 0x000fc60007810000 */
[----:B------:R-:W1:Y:S01]  /*b7a0*/  MUFU.EX2 R156, R156 ;  /* 0x0000009c009c7308 */ /* 0x000e620000000800 */
[----:B------:R-:W-:-:S04]  /*b7b0*/  FMNMX.FTZ R33, R90, R33, !PT ;  /* 0x000000215a217209 */ /* 0x000fc80007810000 */
[----:B------:R-:W-:-:S03]  /*b7c0*/  FMNMX.FTZ R33, R94, R33, !PT ;  /* 0x000000215e217209 */ /* 0x000fc60007810000 */
[----:B------:R-:W2:Y:S02]  /*b7d0*/  MUFU.EX2 R158, R158 ;  /* 0x0000009e009e7308 */ /* 0x000ea40000000800 */
[----:B------:R-:W3:Y:S06]  /*b7e0*/  SHFL.BFLY PT, R86, R33, 0x2, 0x1f ;  /* 0x0c401f0021567f89 */ /* 0x000eec00000e0000 */
[----:B------:R0:W-:Y:S08]  /*b7f0*/  MUFU.EX2 R47, R46 ;  /* 0x0000002e002f7308 */ /* 0x0001f00000000800 */
[----:B------:R-:W4:Y:S01]  /*b800*/  MUFU.EX2 R43, R43 ;  /* 0x0000002b002b7308 */ /* 0x000f220000000800 */
[----:B0-----:R-:W-:Y:S01]  /*b810*/  FADD.FTZ R46, R154, R51 ;  /* 0x000000339a2e7221 */ /* 0x001fe20000010000 */
[----:B------:R-:W-:-:S03]  /*b820*/  F2FP.BF16.F32.PACK_AB R154, R25, R154 ;  /* 0x0000009a199a723e */ /* 0x000fc600000010ff */
[----:B------:R-:W-:-:S03]  /*b830*/  FADD.FTZ R51, R25, R46 ;  /* 0x0000002e19337221 */ /* 0x000fc60000010000 */
[----:B------:R-:W-:Y:S01]  /*b840*/  MUFU.EX2 R88, R88 ;  /* 0x0000005800587308 */ /* 0x000fe20000000800 */
[----:B-1----:R-:W-:Y:S01]  /*b850*/  FADD.FTZ R46, R156, R51 ;  /* 0x000000339c2e7221 */ /* 0x002fe20000010000 */
[----:B---3--:R-:W-:Y:S02]  /*b860*/  FMNMX.FTZ R86, R33, R86, !PT ;  /* 0x0000005621567209 */ /* 0x008fe40007810000 */
[C---:B------:R-:W-:Y:S01]  /*b870*/  F2FP.BF16.F32.PACK_AB R156, R27.reuse, R156 ;  /* 0x0000009c1b9c723e */ /* 0x040fe200000010ff */
[----:B------:R-:W-:Y:S02]  /*b880*/  FADD.FTZ R53, R27, R46 ;  /* 0x0000002e1b357221 */ /* 0x000fe40000010000 */
[----:B------:R-:W0:Y:S01]  /*b890*/  SHFL.BFLY PT, R13, R86, 0x1, 0x1f ;  /* 0x0c201f00560d7f89 */ /* 0x000e2200000e0000 */
[----:B------:R-:W1:Y:S01]  /*b8a0*/  MUFU.EX2 R29, R29 ;  /* 0x0000001d001d7308 */ /* 0x000e620000000800 */
[----:B--2---:R-:W-:Y:S01]  /*b8b0*/  FADD.FTZ R46, R158, R53 ;  /* 0x000000359e2e7221 */ /* 0x004fe20000010000 */
[----:B------:R-:W-:-:S03]  /*b8c0*/  F2FP.BF16.F32.PACK_AB R158, R41, R158 ;  /* 0x0000009e299e723e */ /* 0x000fc600000010ff */
[----:B------:R-:W-:-:S03]  /*b8d0*/  FADD.FTZ R46, R41, R46 ;  /* 0x0000002e292e7221 */ /* 0x000fc60000010000 */
[----:B------:R-:W-:Y:S01]  /*b8e0*/  MUFU.EX2 R80, R80 ;  /* 0x0000005000507308 */ /* 0x000fe20000000800 */
[----:B----4-:R-:W-:-:S04]  /*b8f0*/  FADD.FTZ R53, R43, R46 ;  /* 0x0000002e2b357221 */ /* 0x010fc80000010000 */
[C---:B------:R-:W-:Y:S01]  /*b900*/  FADD.FTZ R53, R160.reuse, R53 ;  /* 0x00000035a0357221 */ /* 0x040fe20000010000 */
[----:B------:R-:W-:Y:S02]  /*b910*/  F2FP.BF16.F32.PACK_AB R160, R160, R43 ;  /* 0x0000002ba0a0723e */ /* 0x000fe400000010ff */
[----:B------:R-:W2:Y:S01]  /*b920*/  MUFU.EX2 R31, R78 ;  /* 0x0000004e001f7308 */ /* 0x000ea20000000800 */
[----:B-1----:R-:W-:Y:S02]  /*b930*/  F2FP.BF16.F32.PACK_AB R162, R29, R88 ;  /* 0x000000581da2723e */ /* 0x002fe400000010ff */
[----:B0-----:R-:W-:-:S05]  /*b940*/  FMNMX.FTZ R13, R86, R13, !PT ;  /* 0x0000000d560d7209 */ /* 0x001fca0007810000 */
[----:B------:R-:W-:Y:S01]  /*b950*/  MUFU.EX2 R74, R74 ;  /* 0x0000004a004a7308 */ /* 0x000fe20000000800 */
[C---:B------:R-:W-:Y:S01]  /*b960*/  FSETP.NEU.FTZ.AND P2, PT, R13.reuse, -INF , PT ;  /* 0xff8000000d00780b */ /* 0x040fe20003f5d000 */
[----:B------:R-:W-:-:S06]  /*b970*/  FMUL.FTZ R49, R13, R177 ;  /* 0x000000b10d317220 */ /* 0x000fcc0000410000 */
[----:B------:R-:W0:Y:S01]  /*b980*/  MUFU.EX2 R37, R70 ;  /* 0x0000004600257308 */ /* 0x000e220000000800 */
[----:B------:R-:W-:Y:S02]  /*b990*/  FSEL R49, R49, RZ, P2 ;  /* 0x000000ff31317208 */ /* 0x000fe40001000000 */
[----:B--2---:R-:W-:-:S03]  /*b9a0*/  F2FP.BF16.F32.PACK_AB R164, R31, R80 ;  /* 0x000000501fa4723e */ /* 0x004fc600000010ff */
        /* <DEDUP_REMOVED lines=23> */
[-CC-:B------:R-:W-:Y:S01]  /*bb20*/  FFMA.FTZ R34, R34, R177.reuse, -R49.reuse ;  /* 0x000000b122227223 */ /* 0x180fe20000010831 */
[-CC-:B------:R-:W-:Y:S01]  /*bb30*/  FFMA.FTZ R92, R92, R177.reuse, -R49.reuse ;  /* 0x000000b15c5c7223 */ /* 0x180fe20000010831 */
[-CC-:B------:R-:W-:Y:S01]  /*bb40*/  FFMA.FTZ R90, R90, R177.reuse, -R49.reuse ;  /* 0x000000b15a5a7223 */ /* 0x180fe20000010831 */
[----:B------:R-:W-:Y:S01]  /*bb50*/  FFMA.FTZ R49, R94, R177, -R49 ;  /* 0x000000b15e317223 */ /* 0x000fe20000010831 */
[----:B0-----:R-:W-:-:S03]  /*bb60*/  F2FP.BF16.F32.PACK_AB R166, R37, R74 ;  /* 0x0000004a25a6723e */ /* 0x001fc600000010ff */
[----:B------:R-:W0:Y:S01]  /*bb70*/  MUFU.EX2 R155, R76 ;  /* 0x0000004c009b7308 */ /* 0x000e220000000800 */
[----:B-1----:R-:W-:Y:S01]  /*bb80*/  FADD.FTZ R51, R35, R82 ;  /* 0x0000005223337221 */ /* 0x002fe20000010000 */
[----:B------:R-:W-:-:S06]  /*bb90*/  F2FP.BF16.F32.PACK_AB R153, R82, R35 ;  /* 0x000000235299723e */ /* 0x000fcc00000010ff */
[----:B------:R-:W1:Y:S08]  /*bba0*/  MUFU.EX2 R72, R72 ;  /* 0x0000004800487308 */ /* 0x000e700000000800 */
[----:B------:R-:W3:Y:S08]  /*bbb0*/  MUFU.EX2 R157, R68 ;  /* 0x00000044009d7308 */ /* 0x000ef00000000800 */
[----:B------:R-:W4:Y:S08]  /*bbc0*/  MUFU.EX2 R64, R64 ;  /* 0x0000004000407308 */ /* 0x000f300000000800 */
[----:B------:R2:W-:Y:S08]  /*bbd0*/  MUFU.EX2 R163, R40 ;  /* 0x0000002800a37308 */ /* 0x0005f00000000800 */
[----:B------:R-:W5:Y:S01]  /*bbe0*/  MUFU.EX2 R159, R62 ;  /* 0x0000003e009f7308 */ /* 0x000f620000000800 */
[----:B--2---:R-:W-:-:S04]  /*bbf0*/  FADD.FTZ R40, R84, R51 ;  /* 0x0000003354287221 */ /* 0x004fc80000010000 */
[C---:B0-----:R-:W-:Y:S01]  /*bc00*/  FADD.FTZ R51, R155.reuse, R40 ;  /* 0x000000289b337221 */ /* 0x041fe20000010000 */
[----:B------:R-:W-:Y:S02]  /*bc10*/  F2FP.BF16.F32.PACK_AB R155, R155, R84 ;  /* 0x000000549b9b723e */ /* 0x000fe400000010ff */
[----:B------:R-:W0:Y:S08]  /*bc20*/  MUFU.EX2 R58, R58 ;  /* 0x0000003a003a7308 */ /* 0x000e300000000800 */
[----:B------:R1:W-:Y:S08]  /*bc30*/  MUFU.EX2 R165, R36 ;  /* 0x0000002400a57308 */ /* 0x0003f00000000800 */
[----:B------:R-:W2:Y:S01]  /*bc40*/  MUFU.EX2 R161, R56 ;  /* 0x0000003800a17308 */ /* 0x000ea20000000800 */
[----:B-1----:R-:W-:-:S04]  /*bc50*/  FADD.FTZ R36, R72, R51 ;  /* 0x0000003348247221 */ /* 0x002fc80000010000 */
[C---:B---3--:R-:W-:Y:S01]  /*bc60*/  FADD.FTZ R51, R157.reuse, R36 ;  /* 0x000000249d337221 */ /* 0x048fe20000010000 */
[----:B------:R-:W-:Y:S02]  /*bc70*/  F2FP.BF16.F32.PACK_AB R157, R157, R72 ;  /* 0x000000489d9d723e */ /* 0x000fe400000010ff */
[----:B------:R-:W1:Y:S01]  /*bc80*/  MUFU.EX2 R42, R42 ;  /* 0x0000002a002a7308 */ /* 0x000e620000000800 */
[----:B----4-:R-:W-:-:S04]  /*bc90*/  FADD.FTZ R36, R64, R51 ;  /* 0x0000003340247221 */ /* 0x010fc80000010000 */
[C---:B-----5:R-:W-:Y:S01]  /*bca0*/  FADD.FTZ R51, R159.reuse, R36 ;  /* 0x000000249f337221 */ /* 0x060fe20000010000 */
[----:B------:R-:W-:Y:S02]  /*bcb0*/  F2FP.BF16.F32.PACK_AB R159, R159, R64 ;  /* 0x000000409f9f723e */ /* 0x000fe400000010ff */
[----:B------:R3:W-:Y:S08]  /*bcc0*/  MUFU.EX2 R167, R24 ;  /* 0x0000001800a77308 */ /* 0x0007f00000000800 */
[----:B------:R-:W4:Y:S01]  /*bcd0*/  MUFU.EX2 R38, R38 ;  /* 0x0000002600267308 */ /* 0x000f220000000800 */
[----:B---3--:R-:W-:-:S04]  /*bce0*/  FADD.FTZ R24, R88, R53 ;  /* 0x0000003558187221 */ /* 0x008fc80000010000 */
[----:B------:R-:W-:Y:S01]  /*bcf0*/  FADD.FTZ R53, R29, R24 ;  /* 0x000000181d357221 */ /* 0x000fe20000010000 */
[----:B0-----:R-:W-:Y:S02]  /*bd00*/  FADD.FTZ R24, R58, R51 ;  /* 0x000000333a187221 */ /* 0x001fe40000010000 */
[----:B------:R-:W-:Y:S01]  /*bd10*/  MUFU.EX2 R66, R66 ;  /* 0x0000004200427308 */ /* 0x000fe20000000800 */
[----:B------:R-:W-:Y:S01]  /*bd20*/  FADD.FTZ R36, R80, R53 ;  /* 0x0000003550247221 */ /* 0x000fe20000010000 */
[C---:B--2---:R-:W-:Y:S01]  /*bd30*/  FADD.FTZ R51, R161.reuse, R24 ;  /* 0x00000018a1337221 */ /* 0x044fe20000010000 */
[----:B------:R-:W-:Y:S02]  /*bd40*/  F2FP.BF16.F32.PACK_AB R161, R161, R58 ;  /* 0x0000003aa1a1723e */ /* 0x000fe400000010ff */
[----:B------:R-:W-:Y:S01]  /*bd50*/  FADD.FTZ R53, R31, R36 ;  /* 0x000000241f357221 */ /* 0x000fe20000010000 */
[----:B-1----:R-:W-:Y:S02]  /*bd60*/  FADD.FTZ R24, R42, R51 ;  /* 0x000000332a187221 */ /* 0x002fe40000010000 */
[----:B------:R-:W0:Y:S02]  /*bd70*/  MUFU.EX2 R33, R60 ;  /* 0x0000003c00217308 */ /* 0x000e240000000800 */
[C---:B------:R-:W-:Y:S01]  /*bd80*/  FADD.FTZ R51, R163.reuse, R24 ;  /* 0x00000018a3337221 */ /* 0x040fe20000010000 */
[----:B------:R-:W-:-:S03]  /*bd90*/  F2FP.BF16.F32.PACK_AB R163, R163, R42 ;  /* 0x0000002aa3a3723e */ /* 0x000fc600000010ff */
[----:B----4-:R-:W-:Y:S02]  /*bda0*/  FADD.FTZ R24, R38, R51 ;  /* 0x0000003326187221 */ /* 0x010fe40000010000 */
[----:B------:R-:W-:Y:S02]  /*bdb0*/  MUFU.EX2 R32, R32 ;  /* 0x0000002000207308 */ /* 0x000fe40000000800 */
[C---:B------:R-:W-:Y:S01]  /*bdc0*/  FADD.FTZ R3, R165.reuse, R24 ;  /* 0x00000018a5037221 */ /* 0x040fe20000010000 */
[----:B------:R-:W-:-:S05]  /*bdd0*/  F2FP.BF16.F32.PACK_AB R165, R165, R38 ;  /* 0x00000026a5a5723e */ /* 0x000fca00000010ff */
[----:B------:R-:W1:Y:S01]  /*bde0*/  MUFU.EX2 R54, R54 ;  /* 0x0000003600367308 */ /* 0x000e620000000800 */
[----:B0-----:R-:W-:-:S07]  /*bdf0*/  F2FP.BF16.F32.PACK_AB R168, R33, R66 ;  /* 0x0000004221a8723e */ /* 0x001fce00000010ff */
[----:B------:R0:W-:Y:S08]  /*be00*/  MUFU.EX2 R169, R26 ;  /* 0x0000001a00a97308 */ /* 0x0001f00000000800 */
[----:B------:R-:W2:Y:S01]  /*be10*/  MUFU.EX2 R45, R52 ;  /* 0x00000034002d7308 */ /* 0x000ea20000000800 */
[----:B0-----:R-:W-:-:S04]  /*be20*/  FADD.FTZ R26, R74, R53 ;  /* 0x000000354a1a7221 */ /* 0x001fc80000010000 */
[----:B------:R-:W-:-:S03]  /*be30*/  FADD.FTZ R53, R37, R26 ;  /* 0x0000001a25357221 */ /* 0x000fc60000010000 */
[----:B------:R-:W-:Y:S01]  /*be40*/  MUFU.EX2 R30, R30 ;  /* 0x0000001e001e7308 */ /* 0x000fe20000000800 */
[----:B------:R-:W-:-:S04]  /*be50*/  FADD.FTZ R26, R66, R53 ;  /* 0x00000035421a7221 */ /* 0x000fc80000010000 */
[----:B------:R-:W-:-:S03]  /*be60*/  FADD.FTZ R25, R33, R26 ;  /* 0x0000001a21197221 */ /* 0x000fc60000010000 */
[----:B------:R-:W0:Y:S01]  /*be70*/  MUFU.EX2 R50, R50 ;  /* 0x0000003200327308 */ /* 0x000e220000000800 */
[----:B-1----:R-:W-:Y:S01]  /*be80*/  FADD.FTZ R24, R54, R25 ;  /* 0x0000001936187221 */ /* 0x002fe20000010000 */
[----:B--2---:R-:W-:-:S03]  /*be90*/  F2FP.BF16.F32.PACK_AB R170, R45, R54 ;  /* 0x000000362daa723e */ /* 0x004fc600000010ff */
[----:B------:R-:W-:-:S03]  /*bea0*/  FADD.FTZ R25, R45, R24 ;  /* 0x000000182d197221 */ /* 0x000fc60000010000 */
[----:B------:R-:W1:Y:S08]  /*beb0*/  MUFU.EX2 R28, R28 ;  /* 0x0000001c001c7308 */ /* 0x000e700000000800 */
[----:B------:R2:W-:Y:S01]  /*bec0*/  MUFU.EX2 R171, R4 ;  /* 0x0000000400ab7308 */ /* 0x0005e20000000800 */
[----:B0-----:R-:W-:Y:S01]  /*bed0*/  FADD.FTZ R24, R50, R25 ;  /* 0x0000001932187221 */ /* 0x001fe20000010000 */
[----:B------:R-:W-:-:S03]  /*bee0*/  F2FP.BF16.F32.PACK_AB R172, R47, R50 ;  /* 0x000000322fac723e */ /* 0x000fc600000010ff */
[----:B------:R-:W-:-:S03]  /*bef0*/  FADD.FTZ R25, R47, R24 ;  /* 0x000000182f197221 */ /* 0x000fc60000010000 */
        /* <DEDUP_REMOVED lines=10> */
[----:B0-----:R-:W-:-:S03]  /*bfa0*/  FADD.FTZ R24, R44, R25 ;  /* 0x000000192c187221 */ /* 0x001fc60000010000 */
[C---:B------:R-:W-:Y:S01]  /*bfb0*/  FADD.FTZ R3, R171.reuse, R4 ;  /* 0x00000004ab037221 */ /* 0x040fe20000010000 */
[----:B------:R-:W-:Y:S02]  /*bfc0*/  F2FP.BF16.F32.PACK_AB R171, R171, R28 ;  /* 0x0000001cabab723e */ /* 0x000fe400000010ff */
[----:B------:R-:W0:Y:S01]  /*bfd0*/  MUFU.EX2 R173, R92 ;  /* 0x0000005c00ad7308 */ /* 0x000e220000000800 */
[C---:B--2---:R-:W-:Y:S01]  /*bfe0*/  FADD.FTZ R4, R39.reuse, R24 ;  /* 0x0000001827047221 */ /* 0x044fe20000010000 */
[----:B------:R-:W-:-:S06]  /*bff0*/  F2FP.BF16.F32.PACK_AB R174, R39, R44 ;  /* 0x0000002c27ae723e */ /* 0x000fcc00000010ff */
[----:B------:R-:W1:Y:S01]  /*c000*/  MUFU.EX2 R90, R90 ;  /* 0x0000005a005a7308 */ /* 0x000e620000000800 */
[----:B---3--:R-:W-:-:S07]  /*c010*/  FADD.FTZ R24, R34, R3 ;  /* 0x0000000322187221 */ /* 0x008fce0000010000 */
[----:B------:R-:W2:Y:S01]  /*c020*/  MUFU.EX2 R49, R49 ;  /* 0x0000003100317308 */ /* 0x000ea20000000800 */
[C---:B0-----:R-:W-:Y:S01]  /*c030*/  FADD.FTZ R3, R173.reuse, R24 ;  /* 0x00000018ad037221 */ /* 0x041fe20000010000 */
[----:B------:R-:W-:-:S03]  /*c040*/  F2FP.BF16.F32.PACK_AB R173, R173, R34 ;  /* 0x00000022adad723e */ /* 0x000fc600000010ff */
[----:B-1----:R-:W-:-:S04]  /*c050*/  FADD.FTZ R24, R90, R3 ;  /* 0x000000035a187221 */ /* 0x002fc80000010000 */
[C---:B--2---:R-:W-:Y:S01]  /*c060*/  FADD.FTZ R3, R49.reuse, R24 ;  /* 0x0000001831037221 */ /* 0x044fe20000010000 */
[----:B------:R-:W-:Y:S01]  /*c070*/  F2FP.BF16.F32.PACK_AB R175, R49, R90 ;  /* 0x0000005a31af723e */ /* 0x000fe200000010ff */
[----:B------:R-:W-:Y:S06]  /*c080*/  @!P0 BRA `(.L_x_9340) ;  /* 0x0000000000048947 */ /* 0x000fec0003800000 */
[----:B------:R-:W-:Y:S01]  /*c090*/  BPT.TRAP 0x1 ;  /* 0x000000040000795c */ /* 0x000fe20000300000 */
.L_x_9340:
[----:B------:R0:W1:Y:S01]  /*c0a0*/  SYNCS.PHASECHK.TRANS64.TRYWAIT P2, [R5+URZ+0x22850], R20 ;  /* 0x02285014050075a7 */ /* 0x000062000804017f */
[----:B------:R-:W-:Y:S05]  /*c0b0*/  @!P0 BRA `(.L_x_9341) ;  /* 0x0000000000048947 */ /* 0x000fea0003800000 */
[----:B------:R-:W-:Y:S01]  /*c0c0*/  BPT.TRAP 0x1 ;  /* 0x000000040000795c */ /* 0x000fe20000300000 */
.L_x_9341:
[----:B------:R-:W-:Y:S04]  /*c0d0*/  BSSY B0, `(.L_x_9342) ;  /* 0x0000004000007945 */ /* 0x000fe80003800000 */
[----:B-1----:R-:W-:Y:S05]  /*c0e0*/  @P2 BRA `(.L_x_9343) ;  /* 0x0000000000082947 */ /* 0x002fea0003800000 */
[----:B------:R-:W1:Y:S02]  /*c0f0*/  SYNCS.PHASECHK.TRANS64.TRYWAIT P2, [R5+URZ+0x22850], R20 ;  /* 0x02285014050075a7 */ /* 0x000e64000804017f */
[----:B-1----:R-:W-:Y:S05]  /*c100*/  @!P2 BRA `(.L_x_9344) ;  /* 0x0000013c0078a947 */ /* 0x002fea0003800000 */
.L_x_9343:
[----:B------:R-:W-:Y:S05]  /*c110*/  BSYNC B0 ;  /* 0x0000000000007941 */ /* 0x000fea0003800000 */
.L_x_9342:
[----:B------:R-:W-:Y:S05]  /*c120*/  WARPSYNC.ALL ;  /* 0x0000000000007948 */ /* 0x000fea0003800000 */
[----:B01----:R-:W-:Y:S01]  /*c130*/  VIADD R20, R17, 0x400 ;  /* 0x0000040011147836 */ /* 0x003fe20000000000 */
[----:B------:R0:W-:Y:S01]  /*c140*/  BAR.SYNC.DEFER_BLOCKING R179, 0x100 ;  /* 0x000400b30000751d */ /* 0x0001e20000010000 */
[----:B------:R-:W-:Y:S01]  /*c150*/  IMAD.MOV.U32 R183, RZ, RZ, 0x40000040 ;  /* 0x40000040ffb77424 */ /* 0x000fe200078e00ff */
[----:B------:R-:W-:Y:S01]  /*c160*/  ISETP.GE.AND P2, PT, R181, 0x1, PT ;  /* 0x00000001b500780c */ /* 0x000fe20003f46270 */
[----:B------:R-:W-:Y:S01]  /*c170*/  @!P1 VIADD R5, R5, 0x22860 ;  /* 0x0002286005059836 */ /* 0x000fe20000000000 */
[----:B------:R-:W-:Y:S01]  /*c180*/  SHF.R.U32.HI R20, RZ, 0x4, R20 ;  /* 0x00000004ff147819 */ /* 0x000fe20000011614 */
[----:B------:R-:W-:Y:S01]  /*c190*/  IMAD.IADD R206, R202, 0x1, -R203 ;  /* 0x00000001cace7824 */ /* 0x000fe200078e0acb */
[----:B------:R-:W-:Y:S01]  /*c1a0*/  R2UR UR7, R183 ;  /* 0x00000000b70772ca */ /* 0x000fe200000e0000 */
[----:B------:R-:W-:Y:S01]  /*c1b0*/  IMAD.MOV.U32 R183, RZ, RZ, 0x40000040 ;  /* 0x40000040ffb77424 */ /* 0x000fe200078e00ff */
[----:B------:R-:W-:-:S02]  /*c1c0*/  LOP3.LUT R20, R20, 0x3fff, RZ, 0xc0, !PT ;  /* 0x00003fff14147812 */ /* 0x000fc400078ec0ff */
[----:B------:R-:W-:Y:S02]  /*c1d0*/  @!P1 PRMT R5, RZ, 0x654, R5 ;  /* 0x00000654ff059816 */ /* 0x000fe40000000005 */
[----:B------:R-:W-:-:S05]  /*c1e0*/  LOP3.LUT R20, R20, 0x3000000, RZ, 0xfc, !PT ;  /* 0x0300000014147812 */ /* 0x000fca00078efcff */
[----:B------:R-:W-:-:S05]  /*c1f0*/  IMAD R182, R16, 0xc00, R20 ;  /* 0x00000c0010b67824 */ /* 0x000fca00078e0214 */
[----:B------:R-:W-:Y:S01]  /*c200*/  R2UR UR6, R182 ;  /* 0x00000000b60672ca */ /* 0x000fe200000e0000 */
[----:B------:R-:W-:-:S12]  /*c210*/  WARPGROUP.ARRIVE ;  /* 0x00000000000079c5 */ /* 0x000fd80000000000 */
[----:B------:R-:W-:Y:S03]  /*c220*/  HGMMA.64x256x16.F32.BF16 R24, R152, gdesc[UR4].tnspB, RZ, !UPT, gsb0 ;  /* 0x43e0000498187df0 */ /* 0x000fe6000c0018ff */
[----:B------:R-:W-:Y:S02]  /*c230*/  WARPGROUP.DEPBAR.LE gsb0, 0x0 ;  /* 0x00008000000079c5 */ /* 0x000fe40000010000 */
[----:B------:R-:W-:Y:S01]  /*c240*/  VIADD R152, R182, 0x80 ;  /* 0x00000080b6987836 */ /* 0x000fe20000000000 */
[----:B------:R-:W-:Y:S01]  /*c250*/  WARPGROUP.ARRIVE ;  /* 0x00000000000079c5 */ /* 0x000fe20000000000 */
[----:B------:R-:W-:Y:S02]  /*c260*/  IMAD.MOV.U32 R153, RZ, RZ, 0x40000040 ;  /* 0x40000040ff997424 */ /* 0x000fe400078e00ff */
[----:B------:R-:W-:Y:S01]  /*c270*/  IMAD R155, R205, 0x80, R206 ;  /* 0x00000080cd9b7824 */ /* 0x000fe200078e02ce */
[----:B------:R-:W-:Y:S01]  /*c280*/  R2UR UR6, R152 ;  /* 0x00000000980672ca */ /* 0x000fe200000e0000 */
[----:B------:R-:W-:Y:S01]  /*c290*/  VIADD R152, R182, 0x100 ;  /* 0x00000100b6987836 */ /* 0x000fe20000000000 */
[----:B------:R-:W-:Y:S01]  /*c2a0*/  R2UR UR7, R153 ;  /* 0x00000000990772ca */ /* 0x000fe200000e0000 */
[----:B------:R-:W-:-:S02]  /*c2b0*/  IMAD.MOV.U32 R153, RZ, RZ, 0x40000040 ;  /* 0x40000040ff997424 */ /* 0x000fc400078e00ff */
[----:B------:R-:W-:-:S13]  /*c2c0*/  IMAD.IADD R180, R155, 0x1, R180 ;  /* 0x000000019bb47824 */ /* 0x000fda00078e02b4 */
        /* <DEDUP_REMOVED lines=31> */
[----:B------:R1:W-:Y:S02]  /*c4c0*/  @!P1 SYNCS.ARRIVE.TRANS64.RED.A1T0 RZ, [R5+URZ], RZ ;  /* 0x000000ff05ff99a7 */ /* 0x0003e4000810043f */
[----:B-1----:R-:W-:Y:S01]  /*c4d0*/  VIADD R5, R178, 0xfffffffe ;  /* 0xfffffffeb2057836 */ /* 0x002fe20000000000 */
        /* <DEDUP_REMOVED lines=12> */
.L_x_9347:
[----:B------:R-:W-:-:S13]  /*c5a0*/  ISETP.NE.AND P2, PT, R181, 0x1, PT ;  /* 0x00000001b500780c */ /* 0x000fda0003f45270 */
[----:B------:R-:W0:Y:S02]  /*c5b0*/  @P2 LDC.64 R152, c[0x0][0x9e8] ;  /* 0x00027a00ff982b82 */ /* 0x000e240000000a00 */
[----:B0-----:R-:W-:-:S05]  /*c5c0*/  @P2 IMAD.HI.U32 R152, R154, R152, RZ ;  /* 0x000000989a982227 */ /* 0x001fca00078e00ff */
[----:B------:R-:W-:-:S07]  /*c5d0*/  @P2 SHF.R.U32.HI R154, RZ, R153, R152 ;  /* 0x00000099ff9a2219 */ /* 0x000fce0000011698 */
.L_x_9348:
[----:B------:R-:W-:Y:S05]  /*c5e0*/  BSYNC B0 ;  /* 0x0000000000007941 */ /* 0x000fea0003800000 */
.L_x_9346:
[----:B------:R-:W-:-:S05]  /*c5f0*/  IMAD R181, R154, R181, R181 ;  /* 0x000000b59ab57224 */ /* 0x000fca00078e02b5 */
[----:B------:R-:W-:-:S07]  /*c600*/  VIMNMX R180, R180, R181, PT ;  /* 0x000000b5b4b47248 */ /* 0x000fce0003fe0100 */
.L_x_9345:
        /* <DEDUP_REMOVED lines=13> */
[----:B------:R-:W-:-:S04]  /*c6e0*/  VIMNMX R213, R217, R180, !PT ;  /* 0x000000b4d9d57248 */ /* 0x000fc80007fe0100 */
[----:B------:R-:W-:-:S13]  /*c6f0*/  ISETP.GE.AND P2, PT, R5, R213, PT ;  /* 0x000000d50500720c */ /* 0x000fda0003f46270 */
[----:B------:R-:W-:Y:S05]  /*c700*/  @!P2 BRA `(.L_x_9349) ;  /* 0x0000003400cca947 */ /* 0x000fea0003800000 */
[----:B------:R-:W-:-:S04]  /*c710*/  IMAD.IADD R212, R0, 0x1, R206 ;  /* 0x0000000100d47824 */ /* 0x000fc800078e02ce */
[----:B------:R-:W-:-:S07]  /*c720*/  VIADD R207, R212, 0x8 ;  /* 0x00000008d4cf7836 */ /* 0x000fce0000000000 */
.L_x_9367:
[----:B------:R-:W-:Y:S01]  /*c730*/  VIADD R16, R16, 0x1 ;  /* 0x0000000110107836 */ /* 0x000fe20000000000 */
[----:B------:R-:W-:Y:S05]  /*c740*/  YIELD ;  /* 0x0000000000007946 */ /* 0x000fea0003800000 */
[----:B------:R-:W-:-:S04]  /*c750*/  ISETP.NE.AND P2, PT, R16, 0x2, PT ;  /* 0x000000021000780c */ /* 0x000fc80003f45270 */
[----:B------:R-:W-:Y:S02]  /*c760*/  SEL R153, RZ, 0x1, P2 ;  /* 0x00000001ff997807 */ /* 0x000fe40001000000 */
[----:B------:R-:W-:Y:S02]  /*c770*/  SEL R16, R16, RZ, P2 ;  /* 0x000000ff10107207 */ /* 0x000fe40001000000 */
[----:B------:R-:W-:Y:S01]  /*c780*/  LOP3.LUT R22, R22, R153, RZ, 0x3c, !PT ;  /* 0x0000009916167212 */ /* 0x000fe200078e3cff */
[----:B0-----:R-:W-:Y:S06]  /*c790*/  @!P0 BRA `(.L_x_9350) ;  /* 0x0000000000048947 */ /* 0x001fec0003800000 */
[----:B------:R-:W-:Y:S01]  /*c7a0*/  BPT.TRAP 0x1 ;  /* 0x000000040000795c */ /* 0x000fe20000300000 */
.L_x_9350:
[----:B------:R-:W-:Y:S01]  /*c7b0*/  IMAD R209, R16, 0x8, R17 ;  /* 0x0000000810d17824 */ /* 0x000fe200078e0211 */
[----:B------:R-:W-:-:S04]  /*c7c0*/  SHF.L.U32 R204, R22, 0x1f, RZ ;  /* 0x0000001f16cc7819 */ /* 0x000fc800000006ff */
[----:B------:R0:W1:Y:S01]  /*c7d0*/  SYNCS.PHASECHK.TRANS64.TRYWAIT P2, [R209+URZ+0x22830], R204 ;  /* 0x022830ccd10075a7 */ /* 0x000062000804017f */
[----:B------:R-:W-:Y:S05]  /*c7e0*/  @!P0 BRA `(.L_x_9351) ;  /* 0x0000000000048947 */ /* 0x000fea0003800000 */
[----:B------:R-:W-:Y:S01]  /*c7f0*/  BPT.TRAP 0x1 ;  /* 0x000000040000795c */ /* 0x000fe20000300000 */
.L_x_9351:
[----:B------:R-:W-:Y:S02]  /*c800*/  IMAD R210, R16, 0x300, R21 ;  /* 0x0000030010d27824 */ /* 0x000fe400078e0215 */
[----:B------:R-:W-:Y:S01]  /*c810*/  IMAD.MOV.U32 R211, RZ, RZ, 0x40000040 ;  /* 0x40000040ffd37424 */ /* 0x000fe200078e00ff */
[----:B-1----:R-:W-:Y:S06]  /*c820*/  @P2 BRA `(.L_x_9352) ;  /* 0x0000000000082947 */ /* 0x002fec0003800000 */
[----:B------:R-:W1:Y:S02]  /*c830*/  SYNCS.PHASECHK.TRANS64.TRYWAIT P2, [R209+URZ+0x22830], R204 ;  /* 0x022830ccd10075a7 */ /* 0x000e64000804017f */
[----:B-1----:R-:W-:Y:S05]  /*c840*/  @!P2 BRA `(.L_x_9353) ;  /* 0x0000013400bca947 */ /* 0x002fea0003800000 */
.L_x_9352:
[----:B------:R-:W-:Y:S05]  /*c850*/  WARPSYNC.ALL ;  /* 0x0000000000007948 */ /* 0x000fea0003800000 */
[C---:B------:R-:W-:Y:S01]  /*c860*/  R2UR UR6, R210.reuse ;  /* 0x00000000d20672ca */ /* 0x040fe200000e0000 */
[C---:B------:R-:W-:Y:S01]  /*c870*/  VIADD R152, R210.reuse, 0x2 ;  /* 0x00000002d2987836 */ /* 0x040fe20000000000 */
[----:B------:R-:W-:Y:S01]  /*c880*/  R2UR UR7, R211 ;  /* 0x00000000d30772ca */ /* 0x000fe200000e0000 */
[----:B------:R-:W-:Y:S01]  /*c890*/  VIADD R154, R210, 0x4 ;  /* 0x00000004d29a7836 */ /* 0x000fe20000000000 */
[----:B------:R-:W-:Y:S01]  /*c8a0*/  R2UR UR4, R6 ;  /* 0x00000000060472ca */ /* 0x000fe200000e0000 */
[----:B------:R-:W-:Y:S01]  /*c8b0*/  IMAD.MOV.U32 R153, RZ, RZ, 0x40000040 ;  /* 0x40000040ff997424 */ /* 0x000fe200078e00ff */
[----:B------:R-:W-:Y:S01]  /*c8c0*/  R2UR UR5, R7 ;  /* 0x00000000070572ca */ /* 0x000fe200000e0000 */
[----:B------:R-:W-:Y:S01]  /*c8d0*/  IMAD.MOV.U32 R155, RZ, RZ, 0x40000040 ;  /* 0x40000040ff9b7424 */ /* 0x000fe200078e00ff */
[----:B------:R-:W-:Y:S01]  /*c8e0*/  R2UR UR10, R152 ;  /* 0x00000000980a72ca */ /* 0x000fe200000e0000 */
[----:B------:R-:W-:Y:S01]  /*c8f0*/  VIADD R210, R210, 0x6 ;  /* 0x00000006d2d27836 */ /* 0x000fe20000000000 */
[----:B------:R-:W-:Y:S01]  /*c900*/  R2UR UR11, R153 ;  /* 0x00000000990b72ca */ /* 0x000fe200000e0000 */
[----:B------:R-:W-:Y:S01]  /*c910*/  IMAD.MOV.U32 R211, RZ, RZ, 0x40000040 ;  /* 0x40000040ffd37424 */ /* 0x000fe200078e00ff */
[----:B------:R-:W-:Y:S01]  /*c920*/  R2UR UR14, R154 ;  /* 0x000000009a0e72ca */ /* 0x000fe200000e0000 */
[----:B------:R-:W2:Y:S01]  /*c930*/  S2R R228, SR_TID.X ;  /* 0x0000000000e47919 */ /* 0x000ea20000002100 */
[----:B------:R-:W-:-:S02]  /*c940*/  R2UR UR15, R155 ;  /* 0x000000009b0f72ca */ /* 0x000fc400000e0000 */
[----:B------:R-:W-:Y:S01]  /*c950*/  WARPGROUP.ARRIVE ;  /* 0x00000000000079c5 */ /* 0x000fe20000000000 */
[----:B------:R-:W-:Y:S02]  /*c960*/  R2UR UR8, R14 ;  /* 0x000000000e0872ca */ /* 0x000fe400000e0000 */
[----:B------:R-:W-:Y:S02]  /*c970*/  R2UR UR9, R15 ;  /* 0x000000000f0972ca */ /* 0x000fe400000e0000 */
[----:B------:R-:W-:Y:S01]  /*c980*/  R2UR UR12, R10 ;  /* 0x000000000a0c72ca */ /* 0x000fe200000e0000 */
[----:B------:R-:W-:Y:S01]  /*c990*/  HGMMA.64x96x16.F32.BF16 R152, gdesc[UR4], RZ, !UPT, gsb0 ;  /* 0x01600000049879f0 */ /* 0x000fe2000c0018ff */
[----:B------:R-:W-:Y:S02]  /*c9a0*/  R2UR UR13, R11 ;  /* 0x000000000b0d72ca */ /* 0x000fe400000e0000 */
[----:B------:R-:W-:Y:S02]  /*c9b0*/  R2UR UR6, R210 ;  /* 0x00000000d20672ca */ /* 0x000fe400000e0000 */
[----:B------:R-:W-:-:S02]  /*c9c0*/  R2UR UR7, R211 ;  /* 0x00000000d30772ca */ /* 0x000fc400000e0000 */
[----:B------:R-:W-:Y:S02]  /*c9d0*/  R2UR UR4, R8 ;  /* 0x00000000080472ca */ /* 0x000fe400000e0000 */
[----:B------:R-:W-:Y:S02]  /*c9e0*/  R2UR UR5, R9 ;  /* 0x00000000090572ca */ /* 0x000fe400000e0000 */
[----:B------:R-:W-:Y:S02]  /*c9f0*/  LOP3.LUT P2, RZ, R2, 0x100000, RZ, 0xc0, !PT ;  /* 0x0010000002ff7812 */ /* 0x000fe4000784c0ff */
[----:B--2---:R-:W-:Y:S01]  /*ca00*/  SHF.R.U32.HI R228, RZ, 0x7, R228 ;  /* 0x00000007ffe47819 */ /* 0x004fe200000116e4 */
        /* <DEDUP_REMOVED lines=25> */
[----:B------:R-:W-:Y:S01]  /*cba0*/  IADD3 R176, -R228, 0xb, RZ ;  /* 0x0000000be4b07810 */ /* 0x000fe20007ffe1ff */
        /* <DEDUP_REMOVED lines=13> */
[----:B------:R-:W-:Y:S01]  /*cc80*/  FMUL.FTZ R190, R194, UR36 ;  /* 0x00000024c2be7c20 */ /* 0x000fe20008410000 */
[----:B------:R-:W-:Y:S01]  /*cc90*/  FMUL.FTZ R189, R195, UR36 ;  /* 0x00000024c3bd7c20 */ /* 0x000fe20008410000 */
[----:B------:R3:W-:Y:S01]  /*cca0*/  @!P1 SYNCS.ARRIVE.TRANS64.RED.A1T0 RZ, [R164+URZ], RZ ;  /* 0x000000ffa4ff99a7 */ /* 0x0007e2000810043f */
        /* <DEDUP_REMOVED lines=20> */
[----:B---3--:R-:W-:-:S02]  /*cdf0*/  IMAD R164, R5, -0x60, R202 ;  /* 0xffffffa005a47824 */ /* 0x008fc400078e02ca */
[----:B------:R-:W-:Y:S01]  /*ce00*/  FMUL.FTZ R193, R199, UR36 ;  /* 0x00000024c7c17c20 */ /* 0x000fe20008410000 */
[----:B------:R-:W3:Y:S02]  /*ce10*/  MUFU.TANH R152, R152 ;  /* 0x0000009800987308 */ /* 0x000ee40000002400 */
[----:B------:R-:W-:-:S06]  /*ce20*/  IADD3 R164, -R203, 0x1, R164 ;  /* 0x00000001cba47810 */ /* 0x000fcc0007ffe1a4 */
[----:B------:R-:W4:Y:S01]  /*ce30*/  MUFU.TANH R210, R210 ;  /* 0x000000d200d27308 */ /* 0x000f220000002400 */
[----:B------:R-:W-:-:S04]  /*ce40*/  IMAD.IADD R164, R164, 0x1, -R23 ;  /* 0x00000001a4a47824 */ /* 0x000fc800078e0a17 */
        /* <DEDUP_REMOVED lines=63> */
.L_x_9356:
[----:B------:R-:W-:-:S05]  /*d240*/  IMAD.U32 R229, RZ, RZ, UR41 ;  /* 0x00000029ffe57e24 */ /* 0x000fca000f8e00ff */
[----:B------:R-:W-:-:S13]  /*d250*/  ISETP.NE.AND P2, PT, R229, 0x1, PT ;  /* 0x00000001e500780c */ /* 0x000fda0003f45270 */
[----:B------:R-:W2:Y:S02]  /*d260*/  @P2 LDC.64 R164, c[0x0][0x9e8] ;  /* 0x00027a00ffa42b82 */ /* 0x000ea40000000a00 */
[----:B--2---:R-:W-:-:S05]  /*d270*/  @P2 IMAD.HI.U32 R164, R196, R164, RZ ;  /* 0x000000a4c4a42227 */ /* 0x004fca00078e00ff */
[----:B------:R-:W-:-:S07]  /*d280*/  @P2 SHF.R.U32.HI R196, RZ, R165, R164 ;  /* 0x000000a5ffc42219 */ /* 0x000fce00000116a4 */
.L_x_9357:
[----:B------:R-:W-:Y:S05]  /*d290*/  BSYNC B0 ;  /* 0x0000000000007941 */ /* 0x000fea0003800000 */
.L_x_9355:
[----:B------:R-:W-:-:S04]  /*d2a0*/  IMAD R164, R5, -0x60, -R23 ;  /* 0xffffffa005a47824 */ /* 0x000fc800078e0a17 */
[----:B------:R-:W-:-:S05]  /*d2b0*/  IMAD R164, R196, R229, R164 ;  /* 0x000000e5c4a47224 */ /* 0x000fca00078e02a4 */
[----:B------:R-:W-:Y:S02]  /*d2c0*/  VIMNMX R197, R197, R164, !PT ;  /* 0x000000a4c5c57248 */ /* 0x000fe40007fe0100 */
[----:B------:R-:W-:-:S07]  /*d2d0*/  VIADDMNMX R198, R164, R229, R198, PT ;  /* 0x000000e5a4c67246 */ /* 0x000fce00038001c6 */
.L_x_9354:
[----:B------:R-:W-:Y:S01]  /*d2e0*/  IMAD R196, R5, -0x60, RZ ;  /* 0xffffffa005c47824 */ /* 0x000fe200078e02ff */
[----:B------:R-:W-:Y:S02]  /*d2f0*/  LOP3.LUT R2, R2, 0xfff7ffff, RZ, 0xc0, !PT ;  /* 0xfff7ffff02027812 */ /* 0x000fe400078ec0ff */
[--C-:B------:R-:W-:Y:S02]  /*d300*/  IADD3 R228, R228, 0x8, R0.reuse ;  /* 0x00000008e4e47810 */ /* 0x100fe40007ffe000 */
[C---:B------:R-:W-:Y:S02]  /*d310*/  ISETP.GE.AND P2, PT, R196.reuse, 0x1, PT ;  /* 0x00000001c400780c */ /* 0x040fe40003f46270 */
[----:B------:R-:W-:Y:S02]  /*d320*/  ISETP.GE.AND P4, PT, R196, 0x9, PT ;  /* 0x00000009c400780c */ /* 0x000fe40003f86270 */
[----:B------:R-:W-:-:S09]  /*d330*/  IADD3 R199, R199, 0x8, R0 ;  /* 0x00000008c7c77810 */ /* 0x000fd20007ffe000 */
[----:B------:R-:W-:Y:S02]  /*d340*/  @P2 LOP3.LUT R2, R2, 0x80000, RZ, 0xfc, !PT ;  /* 0x0008000002022812 */ /* 0x000fe400078efcff */
[----:B------:R-:W-:Y:S02]  /*d350*/  ISETP.GT.AND P2, PT, R197, RZ, !P2 ;  /* 0x000000ffc500720c */ /* 0x000fe40005744270 */
[----:B------:R-:W-:Y:S02]  /*d360*/  LOP3.LUT R2, R2, 0xfffffffd, RZ, 0xc0, !PT ;  /* 0xfffffffd02027812 */ /* 0x000fe400078ec0ff */
[----:B------:R-:W-:Y:S02]  /*d370*/  ISETP.LT.OR P3, PT, R198, 0x1, P2 ;  /* 0x00000001c600780c */ /* 0x000fe40001761670 */
[----:B------:R-:W-:Y:S02]  /*d380*/  ISETP.GE.AND P2, PT, R196, 0x2, PT ;  /* 0x00000002c400780c */ /* 0x000fe40003f46270 */
[----:B------:R-:W-:-:S02]  /*d390*/  FSEL R152, R152, -INF , !P3 ;  /* 0xff80000098987808 */ /* 0x000fc40005800000 */
[C---:B------:R-:W-:Y:S02]  /*d3a0*/  ISETP.GT.AND P3, PT, R197.reuse, 0x1, !P2 ;  /* 0x00000001c500780c */ /* 0x040fe40005764270 */
[----:B------:R-:W-:Y:S02]  /*d3b0*/  @P4 LOP3.LUT R2, R2, 0x2, RZ, 0xfc, !PT ;  /* 0x0000000202024812 */ /* 0x000fe400078efcff */
[----:B------:R-:W-:Y:S02]  /*d3c0*/  ISETP.LT.OR P3, PT, R198, 0x2, P3 ;  /* 0x00000002c600780c */ /* 0x000fe40001f61670 */
[----:B------:R-:W-:Y:S02]  /*d3d0*/  LOP3.LUT R2, R2, 0xfffffffb, RZ, 0xc0, !PT ;  /* 0xfffffffb02027812 */ /* 0x000fe400078ec0ff */
[----:B------:R-:W-:Y:S02]  /*d3e0*/  FSEL R210, R210, -INF , !P3 ;  /* 0xff800000d2d27808 */ /* 0x000fe40005800000 */
[----:B------:R-:W-:-:S02]  /*d3f0*/  ISETP.GT.AND P3, PT, R197, 0x8, !P4 ;  /* 0x00000008c500780c */ /* 0x000fc40006764270 */
[----:B------:R-:W-:Y:S02]  /*d400*/  ISETP.GE.AND P4, PT, R196, 0xa, PT ;  /* 0x0000000ac400780c */ /* 0x000fe40003f86270 */
[----:B------:R-:W-:-:S04]  /*d410*/  ISETP.LT.OR P3, PT, R198, 0x9, P3 ;  /* 0x00000009c600780c */ /* 0x000fc80001f61670 */
[----:B0-----:R-:W-:Y:S02]  /*d420*/  FSEL R155, R155, -INF , !P3 ;  /* 0xff8000009b9b7808 */ /* 0x001fe40005800000 */
        /* <DEDUP_REMOVED lines=132> */
.L_x_9360:
[----:B------:R-:W-:Y:S02]  /*dc70*/  IMAD.U32 R197, RZ, RZ, UR41 ;  /* 0x00000029ffc57e24 */ /* 0x000fe4000f8e00ff */
[----:B------:R-:W-:-:S03]  /*dc80*/  IMAD.MOV.U32 R198, RZ, RZ, R207 ;  /* 0x000000ffffc67224 */ /* 0x000fc600078e00cf */
[----:B------:R-:W-:-:S13]  /*dc90*/  ISETP.NE.AND P6, PT, R197, 0x1, PT ;  /* 0x00000001c500780c */ /* 0x000fda0003fc5270 */
[----:B------:R-:W0:Y:S02]  /*dca0*/  @P6 LDC.64 R164, c[0x0][0x9e8] ;  /* 0x00027a00ffa46b82 */ /* 0x000e240000000a00 */
[----:B0-----:R-:W-:-:S05]  /*dcb0*/  @P6 IMAD.HI.U32 R164, R207, R164, RZ ;  /* 0x000000a4cfa46227 */ /* 0x001fca00078e00ff */
[----:B------:R-:W-:-:S07]  /*dcc0*/  @P6 SHF.R.U32.HI R198, RZ, R165, R164 ;  /* 0x000000a5ffc66219 */ /* 0x000fce00000116a4 */
.L_x_9361:
[----:B------:R-:W-:Y:S05]  /*dcd0*/  BSYNC B0 ;  /* 0x0000000000007941 */ /* 0x000fea0003800000 */
.L_x_9359:
[----:B------:R-:W-:-:S04]  /*dce0*/  IMAD.IADD R196, R196, 0x1, -R23 ;  /* 0x00000001c4c47824 */ /* 0x000fc800078e0a17 */
[----:B------:R-:W-:-:S05]  /*dcf0*/  IMAD R196, R198, R197, R196 ;  /* 0x000000c5c6c47224 */ /* 0x000fca00078e02c4 */
[----:B------:R-:W-:Y:S02]  /*dd00*/  VIMNMX R199, R199, R196, !PT ;  /* 0x000000c4c7c77248 */ /* 0x000fe40007fe0100 */
[----:B------:R-:W-:-:S07]  /*dd10*/  VIADDMNMX R228, R196, R197, R228, PT ;  /* 0x000000c5c4e47246 */ /* 0x000fce00038001e4 */
.L_x_9358:
[C---:B------:R-:W-:Y:S02]  /*dd20*/  ISETP.GT.AND P2, PT, R199.reuse, 0x1, !P2 ;  /* 0x00000001c700780c */ /* 0x040fe40005744270 */
[----:B------:R-:W-:Y:S02]  /*dd30*/  LOP3.LUT P6, RZ, R2, 0x8000, RZ, 0xc0, !PT ;  /* 0x0000800002ff7812 */ /* 0x000fe400078cc0ff */
[----:B------:R-:W-:Y:S02]  /*dd40*/  ISETP.LT.OR P2, PT, R228, 0x2, P2 ;  /* 0x00000002e400780c */ /* 0x000fe40001741670 */
[----:B------:R-:W-:Y:S02]  /*dd50*/  ISETP.GT.AND P3, PT, R199, 0x50, !P3 ;  /* 0x00000050c700780c */ /* 0x000fe40005f64270 */
[----:B------:R-:W-:Y:S02]  /*dd60*/  FSEL R154, R154, -INF , !P2 ;  /* 0xff8000009a9a7808 */ /* 0x000fe40005000000 */
[----:B------:R-:W-:-:S02]  /*dd70*/  LOP3.LUT P2, RZ, R2, 0x2, RZ, 0xc0, !PT ;  /* 0x0000000202ff7812 */ /* 0x000fc4000784c0ff */
[C---:B------:R-:W-:Y:S02]  /*dd80*/  ISETP.LT.OR P3, PT, R228.reuse, 0x51, P3 ;  /* 0x00000051e400780c */ /* 0x040fe40001f61670 */
[C---:B------:R-:W-:Y:S02]  /*dd90*/  ISETP.GT.AND P2, PT, R199.reuse, 0x8, !P2 ;  /* 0x00000008c700780c */ /* 0x040fe40005744270 */
[----:B------:R-:W-:Y:S02]  /*dda0*/  ISETP.GT.AND P4, PT, R199, 0x51, !P4 ;  /* 0x00000051c700780c */ /* 0x000fe40006784270 */
[----:B------:R-:W-:Y:S02]  /*ddb0*/  ISETP.LT.OR P2, PT, R228, 0x9, P2 ;  /* 0x00000009e400780c */ /* 0x000fe40001741670 */
[----:B------:R-:W-:Y:S02]  /*ddc0*/  FSEL R190, R190, -INF , !P3 ;  /* 0xff800000bebe7808 */ /* 0x000fe40005800000 */
[----:B------:R-:W-:-:S02]  /*ddd0*/  FSEL R157, R157, -INF , !P2 ;  /* 0xff8000009d9d7808 */ /* 0x000fc40005000000 */
[----:B------:R-:W-:Y:S02]  /*dde0*/  LOP3.LUT P2, RZ, R2, 0x4, RZ, 0xc0, !PT ;  /* 0x0000000402ff7812 */ /* 0x000fe4000784c0ff */
[C---:B------:R-:W-:Y:S02]  /*ddf0*/  ISETP.GT.AND P5, PT, R199.reuse, 0x58, !P5 ;  /* 0x00000058c700780c */ /* 0x040fe40006fa4270 */
[----:B------:R-:W-:Y:S02]  /*de00*/  ISETP.GT.AND P2, PT, R199, 0x9, !P2 ;  /* 0x00000009c700780c */ /* 0x000fe40005744270 */
[C---:B------:R-:W-:Y:S02]  /*de10*/  ISETP.LT.OR P4, PT, R228.reuse, 0x52, P4 ;  /* 0x00000052e400780c */ /* 0x040fe40002781670 */
[C---:B------:R-:W-:Y:S02]  /*de20*/  ISETP.LT.OR P2, PT, R228.reuse, 0xa, P2 ;  /* 0x0000000ae400780c */ /* 0x040fe40001741670 */
[----:B------:R-:W-:-:S02]  /*de30*/  ISETP.LT.OR P5, PT, R228, 0x59, P5 ;  /* 0x00000059e400780c */ /* 0x000fc40002fa1670 */
[----:B------:R-:W-:Y:S02]  /*de40*/  FSEL R158, R158, -INF , !P2 ;  /* 0xff8000009e9e7808 */ /* 0x000fe40005000000 */
[----:B------:R-:W-:Y:S02]  /*de50*/  LOP3.LUT P2, RZ, R2, 0x8, RZ, 0xc0, !PT ;  /* 0x0000000802ff7812 */ /* 0x000fe4000784c0ff */
[----:B------:R-:W-:Y:S02]  /*de60*/  FSEL R189, R189, -INF , !P4 ;  /* 0xff800000bdbd7808 */ /* 0x000fe40006000000 */
[----:B------:R-:W-:Y:S02]  /*de70*/  ISETP.GT.AND P2, PT, R199, 0x10, !P2 ;  /* 0x00000010c700780c */ /* 0x000fe40005744270 */
[----:B------:R-:W-:Y:S02]  /*de80*/  FSEL R191, R191, -INF , !P5 ;  /* 0xff800000bfbf7808 */ /* 0x000fe40006800000 */
        /* <DEDUP_REMOVED lines=34> */
[----:B------:R-:W-:Y:S02]  /*e0b0*/  FMNMX.FTZ R177, R152, R12, !PT ;  /* 0x0000000c98b17209 */ /* 0x000fe40007810000 */
[----:B------:R-:W-:Y:S02]  /*e0c0*/  LOP3.LUT P2, RZ, R2, 0x400, RZ, 0xc0, !PT ;  /* 0x0000040002ff7812 */ /* 0x000fe4000784c0ff */
[----:B------:R-:W-:Y:S02]  /*e0d0*/  FMNMX.FTZ R177, R210, R177, !PT ;  /* 0x000000b1d2b17209 */ /* 0x000fe40007810000 */
[----:B------:R-:W-:Y:S02]  /*e0e0*/  ISETP.GT.AND P2, PT, R199, 0x31, !P2 ;  /* 0x00000031c700780c */ /* 0x000fe40005744270 */
[----:B------:R-:W-:-:S02]  /*e0f0*/  FMNMX.FTZ R177, R155, R177, !PT ;  /* 0x000000b19bb17209 */ /* 0x000fc40007810000 */
[----:B------:R-:W-:Y:S02]  /*e100*/  ISETP.LT.OR P2, PT, R228, 0x32, P2 ;  /* 0x00000032e400780c */ /* 0x000fe40001741670 */
[----:B------:R-:W-:Y:S02]  /*e110*/  FMNMX.FTZ R177, R156, R177, !PT ;  /* 0x000000b19cb17209 */ /* 0x000fe40007810000 */
[----:B------:R-:W-:Y:S02]  /*e120*/  FSEL R165, R178, -INF , !P2 ;  /* 0xff800000b2a57808 */ /* 0x000fe40005000000 */
[----:B------:R-:W-:Y:S02]  /*e130*/  FMNMX.FTZ R177, R159, R177, !PT ;  /* 0x000000b19fb17209 */ /* 0x000fe40007810000 */
[----:B------:R-:W-:Y:S02]  /*e140*/  LOP3.LUT P2, RZ, R2, 0x200, RZ, 0xc0, !PT ;  /* 0x0000020002ff7812 */ /* 0x000fe4000784c0ff */
[----:B------:R-:W-:-:S02]  /*e150*/  FMNMX.FTZ R177, R160, R177, !PT ;  /* 0x000000b1a0b17209 */ /* 0x000fc40007810000 */
[----:B------:R-:W-:Y:S02]  /*e160*/  ISETP.GT.AND P2, PT, R199, 0x38, !P2 ;  /* 0x00000038c700780c */ /* 0x000fe40005744270 */
[----:B------:R-:W-:Y:S02]  /*e170*/  FMNMX.FTZ R177, R163, R177, !PT ;  /* 0x000000b1a3b17209 */ /* 0x000fe40007810000 */
[----:B------:R-:W-:Y:S02]  /*e180*/  ISETP.LT.OR P2, PT, R228, 0x39, P2 ;  /* 0x00000039e400780c */ /* 0x000fe40001741670 */
[----:B------:R-:W-:Y:S02]  /*e190*/  FMNMX.FTZ R177, R211, R177, !PT ;  /* 0x000000b1d3b17209 */ /* 0x000fe40007810000 */
[----:B------:R-:W-:Y:S02]  /*e1a0*/  FSEL R179, R179, -INF , !P2 ;  /* 0xff800000b3b37808 */ /* 0x000fe40005000000 */
[----:B------:R-:W-:-:S02]  /*e1b0*/  FMNMX.FTZ R177, R168, R177, !PT ;  /* 0x000000b1a8b17209 */ /* 0x000fc40007810000 */
[----:B------:R-:W-:Y:S02]  /*e1c0*/  LOP3.LUT P2, RZ, R2, 0x100, RZ, 0xc0, !PT ;  /* 0x0000010002ff7812 */ /* 0x000fe4000784c0ff */
[----:B------:R-:W-:Y:S02]  /*e1d0*/  FMNMX.FTZ R177, R169, R177, !PT ;  /* 0x000000b1a9b17209 */ /* 0x000fe40007810000 */
[----:B------:R-:W-:Y:S02]  /*e1e0*/  ISETP.GT.AND P2, PT, R199, 0x39, !P2 ;  /* 0x00000039c700780c */ /* 0x000fe40005744270 */
[----:B------:R-:W-:Y:S02]  /*e1f0*/  FMNMX.FTZ R177, R172, R177, !PT ;  /* 0x000000b1acb17209 */ /* 0x000fe40007810000 */
[----:B------:R-:W-:Y:S02]  /*e200*/  ISETP.LT.OR P2, PT, R228, 0x3a, P2 ;  /* 0x0000003ae400780c */ /* 0x000fe40001741670 */
[----:B------:R-:W-:-:S02]  /*e210*/  FMNMX.FTZ R177, R173, R177, !PT ;  /* 0x000000b1adb17209 */ /* 0x000fc40007810000 */
        /* <DEDUP_REMOVED lines=25> */
[----:B------:R-:W-:Y:S01]  /*e3b0*/  ISETP.GT.AND P2, PT, R199, 0x49, !P6 ;  /* 0x00000049c700780c */ /* 0x000fe20007744270 */
[----:B------:R-:W0:Y:S01]  /*e3c0*/  SHFL.BFLY PT, R178, R177, 0x2, 0x1f ;  /* 0x0c401f00b1b27f89 */ /* 0x000e2200000e0000 */
[----:B------:R-:W-:Y:S02]  /*e3d0*/  LOP3.LUT P6, RZ, R2, 0x1, RZ, 0xc0, !PT ;  /* 0x0000000102ff7812 */ /* 0x000fe400078cc0ff */
[----:B------:R-:W-:-:S04]  /*e3e0*/  ISETP.LT.OR P2, PT, R228, 0x4a, P2 ;  /* 0x0000004ae400780c */ /* 0x000fc80001741670 */
[----:B------:R-:W-:Y:S02]  /*e3f0*/  FSEL R187, R187, -INF , !P2 ;  /* 0xff800000bbbb7808 */ /* 0x000fe40005000000 */
[----:B0-----:R-:W-:-:S05]  /*e400*/  FMNMX.FTZ R178, R177, R178, !PT ;  /* 0x000000b2b1b27209 */ /* 0x001fca0007810000 */
[----:B------:R-:W0:Y:S02]  /*e410*/  SHFL.BFLY PT, R177, R178, 0x1, 0x1f ;  /* 0x0c201f00b2b17f89 */ /* 0x000e2400000e0000 */
[----:B0-----:R-:W-:Y:S01]  /*e420*/  FMNMX.FTZ R178, R178, R177, !PT ;  /* 0x000000b1b2b27209 */ /* 0x001fe20007810000 */
[----:B------:R-:W-:-:S03]  /*e430*/  IMAD.U32 R177, RZ, RZ, UR42 ;  /* 0x0000002affb17e24 */ /* 0x000fc6000f8e00ff */
[----:B------:R-:W-:-:S04]  /*e440*/  FSETP.NEU.FTZ.AND P2, PT, R178, -INF , PT ;  /* 0xff800000b200780b */ /* 0x000fc80003f5d000 */
[----:B------:R-:W-:-:S05]  /*e450*/  FSEL R196, R178, RZ, P2 ;  /* 0x000000ffb2c47208 */ /* 0x000fca0001000000 */
[----:B------:R-:W-:Y:S01]  /*e460*/  FADD.FTZ R196, -R196, R12 ;  /* 0x0000000cc4c47221 */ /* 0x000fe20000010100 */
[----:B------:R-:W-:-:S05]  /*e470*/  FMUL.FTZ R12, R178, R177 ;  /* 0x000000b1b20c7220 */ /* 0x000fca0000410000 */
[----:B------:R-:W-:Y:S02]  /*e480*/  FSEL R12, R12, RZ, P2 ;  /* 0x000000ff0c0c7208 */ /* 0x000fe40001000000 */
[----:B------:R-:W-:-:S03]  /*e490*/  LOP3.LUT P2, RZ, R2, 0x80000, RZ, 0xc0, !PT ;  /* 0x0008000002ff7812 */ /* 0x000fc6000784c0ff */
[-CC-:B------:R-:W-:Y:S01]  /*e4a0*/  FFMA.FTZ R152, R152, R177.reuse, -R12.reuse ;  /* 0x000000b198987223 */ /* 0x180fe2000001080c */
[----:B------:R-:W-:Y:S01]  /*e4b0*/  ISETP.GT.AND P2, PT, R199, RZ, !P2 ;  /* 0x000000ffc700720c */ /* 0x000fe20005744270 */
[-CC-:B------:R-:W-:Y:S01]  /*e4c0*/  FFMA.FTZ R210, R210, R177.reuse, -R12.reuse ;  /* 0x000000b1d2d27223 */ /* 0x180fe2000001080c */
[-CC-:B------:R-:W-:Y:S01]  /*e4d0*/  FFMA.FTZ R155, R155, R177.reuse, -R12.reuse ;  /* 0x000000b19b9b7223 */ /* 0x180fe2000001080c */
[-CC-:B------:R-:W-:Y:S01]  /*e4e0*/  FFMA.FTZ R156, R156, R177.reuse, -R12.reuse ;  /* 0x000000b19c9c7223 */ /* 0x180fe2000001080c */
[----:B------:R-:W-:Y:S01]  /*e4f0*/  ISETP.LT.OR P2, PT, R228, 0x1, P2 ;  /* 0x00000001e400780c */ /* 0x000fe20001741670 */
[-CC-:B------:R-:W-:Y:S01]  /*e500*/  FFMA.FTZ R159, R159, R177.reuse, -R12.reuse ;  /* 0x000000b19f9f7223 */ /* 0x180fe2000001080c */
[-CC-:B------:R-:W-:Y:S01]  /*e510*/  FFMA.FTZ R160, R160, R177.reuse, -R12.reuse ;  /* 0x000000b1a0a07223 */ /* 0x180fe2000001080c */
[-CC-:B------:R-:W-:Y:S01]  /*e520*/  FFMA.FTZ R163, R163, R177.reuse, -R12.reuse ;  /* 0x000000b1a3a37223 */ /* 0x180fe2000001080c */
[----:B------:R-:W-:Y:S01]  /*e530*/  FSEL R153, R153, -INF , !P2 ;  /* 0xff80000099997808 */ /* 0x000fe20005000000 */
        /* <DEDUP_REMOVED lines=18> */
[----:B------:R-:W-:Y:S01]  /*e660*/  FMNMX.FTZ R196, R153, R13, !PT ;  /* 0x0000000d99c47209 */ /* 0x000fe20007810000 */
[----:B------:R-:W-:Y:S01]  /*e670*/  MUFU.EX2 R152, R152 ;  /* 0x0000009800987308 */ /* 0x000fe20000000800 */
[----:B------:R-:W-:-:S02]  /*e680*/  ISETP.GT.AND P2, PT, R199, 0x59, !P6 ;  /* 0x00000059c700780c */ /* 0x000fc40007744270 */
[----:B------:R-:W-:Y:S02]  /*e690*/  FMNMX.FTZ R196, R154, R196, !PT ;  /* 0x000000c49ac47209 */ /* 0x000fe40007810000 */
[----:B------:R-:W-:Y:S02]  /*e6a0*/  ISETP.LT.OR P2, PT, R228, 0x5a, P2 ;  /* 0x0000005ae400780c */ /* 0x000fe40001741670 */
[----:B------:R-:W-:Y:S01]  /*e6b0*/  FMNMX.FTZ R196, R157, R196, !PT ;  /* 0x000000c49dc47209 */ /* 0x000fe20007810000 */
[----:B------:R-:W0:Y:S01]  /*e6c0*/  MUFU.EX2 R12, R12 ;  /* 0x0000000c000c7308 */ /* 0x000e220000000800 */
[----:B------:R-:W-:Y:S02]  /*e6d0*/  FSEL R193, R193, -INF , !P2 ;  /* 0xff800000c1c17808 */ /* 0x000fe40005000000 */
[----:B------:R-:W-:-:S04]  /*e6e0*/  FMNMX.FTZ R196, R158, R196, !PT ;  /* 0x000000c49ec47209 */ /* 0x000fc80007810000 */
[----:B------:R-:W-:Y:S01]  /*e6f0*/  FMNMX.FTZ R196, R161, R196, !PT ;  /* 0x000000c4a1c47209 */ /* 0x000fe20007810000 */
[----:B------:R-:W2:Y:S03]  /*e700*/  MUFU.EX2 R210, R210 ;  /* 0x000000d200d27308 */ /* 0x000ea60000000800 */
[----:B------:R-:W-:-:S04]  /*e710*/  FMNMX.FTZ R196, R162, R196, !PT ;  /* 0x000000c4a2c47209 */ /* 0x000fc80007810000 */
[----:B------:R-:W-:Y:S01]  /*e720*/  FMNMX.FTZ R196, R166, R196, !PT ;  /* 0x000000c4a6c47209 */ /* 0x000fe20007810000 */
[----:B------:R-:W3:Y:S01]  /*e730*/  MUFU.EX2 R155, R155 ;  /* 0x0000009b009b7308 */ /* 0x000ee20000000800 */
[----:B0-----:R-:W-:Y:S01]  /*e740*/  FFMA.FTZ R4, R12, R4, R152 ;  /* 0x000000040c047223 */ /* 0x001fe20000010098 */
[----:B------:R-:W-:Y:S01]  /*e750*/  FMUL.FTZ R24, R24, R12 ;  /* 0x0000000c18187220 */ /* 0x000fe20000410000 */
[----:B------:R-:W-:Y:S01]  /*e760*/  FMNMX.FTZ R196, R167, R196, !PT ;  /* 0x000000c4a7c47209 */ /* 0x000fe20007810000 */
[-C--:B------:R-:W-:Y:S01]  /*e770*/  FMUL.FTZ R25, R25, R12.reuse ;  /* 0x0000000c19197220 */ /* 0x080fe20000410000 */
[-C--:B------:R-:W-:Y:S01]  /*e780*/  FMUL.FTZ R28, R28, R12.reuse ;  /* 0x0000000c1c1c7220 */ /* 0x080fe20000410000 */
[----:B------:R-:W-:Y:S01]  /*e790*/  FMUL.FTZ R29, R29, R12 ;  /* 0x0000000c1d1d7220 */ /* 0x000fe20000410000 */
[----:B------:R-:W-:Y:S01]  /*e7a0*/  FMNMX.FTZ R196, R170, R196, !PT ;  /* 0x000000c4aac47209 */ /* 0x000fe20007810000 */
[----:B------:R-:W0:Y:S01]  /*e7b0*/  MUFU.EX2 R156, R156 ;  /* 0x0000009c009c7308 */ /* 0x000e220000000800 */
[C---:B--2---:R-:W-:Y:S01]  /*e7c0*/  FADD.FTZ R4, R210.reuse, R4 ;  /* 0x00000004d2047221 */ /* 0x044fe20000010000 */
[----:B------:R-:W-:Y:S01]  /*e7d0*/  F2FP.BF16.F32.PACK_AB R152, R210, R152 ;  /* 0x00000098d298723e */ /* 0x000fe200000010ff */
[----:B------:R-:W-:Y:S01]  /*e7e0*/  FMUL.FTZ R32, R32, R12 ;  /* 0x0000000c20207220 */ /* 0x000fe20000410000 */
[----:B------:R-:W-:Y:S01]  /*e7f0*/  FMNMX.FTZ R196, R171, R196, !PT ;  /* 0x000000c4abc47209 */ /* 0x000fe20007810000 */
[-C--:B------:R-:W-:Y:S01]  /*e800*/  FMUL.FTZ R33, R33, R12.reuse ;  /* 0x0000000c21217220 */ /* 0x080fe20000410000 */
[-C--:B------:R-:W-:Y:S01]  /*e810*/  FMUL.FTZ R36, R36, R12.reuse ;  /* 0x0000000c24247220 */ /* 0x080fe20000410000 */
[----:B------:R-:W-:Y:S01]  /*e820*/  FMUL.FTZ R37, R37, R12 ;  /* 0x0000000c25257220 */ /* 0x000fe20000410000 */
[----:B------:R-:W-:Y:S01]  /*e830*/  FMNMX.FTZ R196, R174, R196, !PT ;  /* 0x000000c4aec47209 */ /* 0x000fe20007810000 */
[----:B------:R-:W2:Y:S01]  /*e840*/  MUFU.EX2 R159, R159 ;  /* 0x0000009f009f7308 */ /* 0x000ea20000000800 */
[----:B---3--:R-:W-:Y:S01]  /*e850*/  FADD.FTZ R4, R155, R4 ;  /* 0x000000049b047221 */ /* 0x008fe20000010000 */
[----:B------:R-:W-:Y:S01]  /*e860*/  FMUL.FTZ R40, R40, R12 ;  /* 0x0000000c28287220 */ /* 0x000fe20000410000 */
[----:B------:R-:W-:Y:S01]  /*e870*/  FMNMX.FTZ R196, R175, R196, !PT ;  /* 0x000000c4afc47209 */ /* 0x000fe20007810000 */
[-C--:B------:R-:W-:Y:S01]  /*e880*/  FMUL.FTZ R41, R41, R12.reuse ;  /* 0x0000000c29297220 */ /* 0x080fe20000410000 */
[-C--:B------:R-:W-:Y:S01]  /*e890*/  FMUL.FTZ R44, R44, R12.reuse ;  /* 0x0000000c2c2c7220 */ /* 0x080fe20000410000 */
[----:B------:R-:W-:Y:S01]  /*e8a0*/  FMUL.FTZ R45, R45, R12 ;  /* 0x0000000c2d2d7220 */ /* 0x000fe20000410000 */
[----:B------:R-:W-:Y:S01]  /*e8b0*/  FMNMX.FTZ R196, R164, R196, !PT ;  /* 0x000000c4a4c47209 */ /* 0x000fe20007810000 */
[----:B------:R-:W3:Y:S01]  /*e8c0*/  MUFU.EX2 R160, R160 ;  /* 0x000000a000a07308 */ /* 0x000ee20000000800 */
[----:B0-----:R-:W-:Y:S01]  /*e8d0*/  FADD.FTZ R4, R156, R4 ;  /* 0x000000049c047221 */ /* 0x001fe20000010000 */
[----:B------:R-:W-:Y:S01]  /*e8e0*/  FMUL.FTZ R48, R48, R12 ;  /* 0x0000000c30307220 */ /* 0x000fe20000410000 */
[----:B------:R-:W-:Y:S01]  /*e8f0*/  FMNMX.FTZ R196, R165, R196, !PT ;  /* 0x000000c4a5c47209 */ /* 0x000fe20007810000 */
[-C--:B------:R-:W-:Y:S01]  /*e900*/  FMUL.FTZ R49, R49, R12.reuse ;  /* 0x0000000c31317220 */ /* 0x080fe20000410000 */
[-C--:B------:R-:W-:Y:S01]  /*e910*/  FMUL.FTZ R52, R52, R12.reuse ;  /* 0x0000000c34347220 */ /* 0x080fe20000410000 */
[----:B------:R-:W-:Y:S01]  /*e920*/  FMUL.FTZ R53, R53, R12 ;  /* 0x0000000c35357220 */ /* 0x000fe20000410000 */
[----:B------:R-:W-:Y:S01]  /*e930*/  FMNMX.FTZ R196, R179, R196, !PT ;  /* 0x000000c4b3c47209 */ /* 0x000fe20007810000 */
[----:B------:R-:W0:Y:S01]  /*e940*/  MUFU.EX2 R163, R163 ;  /* 0x000000a300a37308 */ /* 0x000e220000000800 */
[----:B--2---:R-:W-:Y:S01]  /*e950*/  FADD.FTZ R4, R159, R4 ;  /* 0x000000049f047221 */ /* 0x004fe20000010000 */
[----:B------:R-:W-:Y:S01]  /*e960*/  FMUL.FTZ R56, R56, R12 ;  /* 0x0000000c38387220 */ /* 0x000fe20000410000 */
[----:B------:R-:W-:Y:S01]  /*e970*/  FMNMX.FTZ R196, R180, R196, !PT ;  /* 0x000000c4b4c47209 */ /* 0x000fe20007810000 */
[-C--:B------:R-:W-:Y:S01]  /*e980*/  FMUL.FTZ R57, R57, R12.reuse ;  /* 0x0000000c39397220 */ /* 0x080fe20000410000 */
[-C--:B------:R-:W-:Y:S01]  /*e990*/  FMUL.FTZ R60, R60, R12.reuse ;  /* 0x0000000c3c3c7220 */ /* 0x080fe20000410000 */
[----:B------:R-:W-:Y:S01]  /*e9a0*/  FMUL.FTZ R61, R61, R12 ;  /* 0x0000000c3d3d7220 */ /* 0x000fe20000410000 */
[----:B------:R-:W-:Y:S01]  /*e9b0*/  FMNMX.FTZ R196, R182, R196, !PT ;  /* 0x000000c4b6c47209 */ /* 0x000fe20007810000 */
[----:B------:R2:W-:Y:S01]  /*e9c0*/  MUFU.EX2 R198, R181 ;  /* 0x000000b500c67308 */ /* 0x0005e20000000800 */
        /* <DEDUP_REMOVED lines=16> */
[-C--:B------:R-:W-:Y:S01]  /*ead0*/  FMUL.FTZ R80, R80, R12.reuse ;  /* 0x0000000c50507220 */ /* 0x080fe20000410000 */
[----:B------:R-:W-:Y:S01]  /*eae0*/  FMUL.FTZ R81, R81, R12 ;  /* 0x0000000c51517220 */ /* 0x000fe20000410000 */
[----:B------:R-:W-:Y:S01]  /*eaf0*/  FMNMX.FTZ R196, R189, R196, !PT ;  /* 0x000000c4bdc47209 */ /* 0x000fe20007810000 */
[-C--:B------:R-:W-:Y:S01]  /*eb00*/  FMUL.FTZ R84, R84, R12.reuse ;  /* 0x0000000c54547220 */ /* 0x080fe20000410000 */
[-C--:B------:R-:W-:Y:S01]  /*eb10*/  FMUL.FTZ R85, R85, R12.reuse ;  /* 0x0000000c55557220 */ /* 0x080fe20000410000 */
[----:B------:R-:W-:Y:S01]  /*eb20*/  FMUL.FTZ R88, R88, R12 ;  /* 0x0000000c58587220 */ /* 0x000fe20000410000 */
[----:B------:R-:W-:Y:S01]  /*eb30*/  FMNMX.FTZ R196, R191, R196, !PT ;  /* 0x000000c4bfc47209 */ /* 0x000fe20007810000 */
[----:B------:R-:W4:Y:S01]  /*eb40*/  MUFU.EX2 R169, R169 ;  /* 0x000000a900a97308 */ /* 0x000f220000000800 */
[-C--:B------:R-:W-:Y:S01]  /*eb50*/  FMUL.FTZ R89, R89, R12.reuse ;  /* 0x0000000c59597220 */ /* 0x080fe20000410000 */
[----:B------:R-:W-:Y:S01]  /*eb60*/  FMUL.FTZ R92, R92, R12 ;  /* 0x0000000c5c5c7220 */ /* 0x000fe20000410000 */
[----:B------:R-:W-:Y:S01]  /*eb70*/  FMNMX.FTZ R196, R193, R196, !PT ;  /* 0x000000c4c1c47209 */ /* 0x000fe20007810000 */
[-C--:B------:R-:W-:Y:S01]  /*eb80*/  FMUL.FTZ R93, R93, R12.reuse ;  /* 0x0000000c5d5d7220 */ /* 0x080fe20000410000 */
[-C--:B------:R-:W-:Y:S01]  /*eb90*/  FMUL.FTZ R96, R96, R12.reuse ;  /* 0x0000000c60607220 */ /* 0x080fe20000410000 */
[-C--:B------:R-:W-:Y:S01]  /*eba0*/  FMUL.FTZ R97, R97, R12.reuse ;  /* 0x0000000c61617220 */ /* 0x080fe20000410000 */
[-C--:B------:R-:W-:Y:S01]  /*ebb0*/  FMUL.FTZ R100, R100, R12.reuse ;  /* 0x0000000c64647220 */ /* 0x080fe20000410000 */
[----:B------:R-:W5:Y:S01]  /*ebc0*/  SHFL.BFLY PT, R197, R196, 0x2, 0x1f ;  /* 0x0c401f00c4c57f89 */ /* 0x000f6200000e0000 */
        /* <DEDUP_REMOVED lines=23> */
[----:B-----5:R-:W-:Y:S01]  /*ed40*/  FMNMX.FTZ R196, R196, R197, !PT ;  /* 0x000000c5c4c47209 */ /* 0x020fe20007810000 */
[----:B------:R-:W5:Y:S01]  /*ed50*/  MUFU.EX2 R224, R224 ;  /* 0x000000e000e07308 */ /* 0x000f620000000800 */
[-C--:B------:R-:W-:Y:S01]  /*ed60*/  FMUL.FTZ R141, R141, R12.reuse ;  /* 0x0000000c8d8d7220 */ /* 0x080fe20000410000 */
[-C--:B------:R-:W-:Y:S01]  /*ed70*/  FMUL.FTZ R144, R144, R12.reuse ;  /* 0x0000000c90907220 */ /* 0x080fe20000410000 */
[-C--:B------:R-:W-:Y:S01]  /*ed80*/  FMUL.FTZ R145, R145, R12.reuse ;  /* 0x0000000c91917220 */ /* 0x080fe20000410000 */
[----:B------:R-:W2:Y:S01]  /*ed90*/  SHFL.BFLY PT, R197, R196, 0x1, 0x1f ;  /* 0x0c201f00c4c57f89 */ /* 0x000ea200000e0000 */
[-C--:B------:R-:W-:Y:S01]  /*eda0*/  FMUL.FTZ R148, R148, R12.reuse ;  /* 0x0000000c94947220 */ /* 0x080fe20000410000 */
[----:B------:R-:W-:-:S02]  /*edb0*/  FMUL.FTZ R149, R149, R12 ;  /* 0x0000000c95957220 */ /* 0x000fc40000410000 */
[----:B------:R-:W5:Y:S08]  /*edc0*/  MUFU.EX2 R225, R225 ;  /* 0x000000e100e17308 */ /* 0x000f700000000800 */
[----:B------:R-:W-:Y:S08]  /*edd0*/  MUFU.EX2 R184, R184 ;  /* 0x000000b800b87308 */ /* 0x000ff00000000800 */
[----:B------:R-:W-:Y:S01]  /*ede0*/  MUFU.EX2 R185, R185 ;  /* 0x000000b900b97308 */ /* 0x000fe20000000800 */
[----:B--2---:R-:W-:-:S04]  /*edf0*/  FMNMX.FTZ R181, R196, R197, !PT ;  /* 0x000000c5c4b57209 */ /* 0x004fc80007810000 */
[C---:B------:R-:W-:Y:S01]  /*ee00*/  FSETP.NEU.FTZ.AND P2, PT, R181.reuse, -INF , PT ;  /* 0xff800000b500780b */ /* 0x040fe20003f5d000 */
[----:B------:R-:W-:Y:S02]  /*ee10*/  FMUL.FTZ R196, R181, R177 ;  /* 0x000000b1b5c47220 */ /* 0x000fe40000410000 */
[----:B------:R-:W-:Y:S03]  /*ee20*/  MUFU.EX2 R188, R188 ;  /* 0x000000bc00bc7308 */ /* 0x000fe60000000800 */
[----:B------:R-:W-:-:S05]  /*ee30*/  FSEL R196, R196, RZ, P2 ;  /* 0x000000ffc4c47208 */ /* 0x000fca0001000000 */
[----:B------:R-:W-:Y:S01]  /*ee40*/  MUFU.EX2 R226, R226 ;  /* 0x000000e200e27308 */ /* 0x000fe20000000800 */
[----:B------:R-:W-:Y:S01]  /*ee50*/  FFMA.FTZ R197, R154, R177, -R196 ;  /* 0x000000b19ac57223 */ /* 0x000fe200000108c4 */
[----:B------:R-:W-:Y:S01]  /*ee60*/  F2FP.BF16.F32.PACK_AB R154, R156, R155 ;  /* 0x0000009b9c9a723e */ /* 0x000fe200000010ff */
[----:B---3--:R-:W-:Y:S01]  /*ee70*/  FADD.FTZ R155, R211, R4 ;  /* 0x00000004d39b7221 */ /* 0x008fe20000010000 */
[----:B------:R-:W-:Y:S01]  /*ee80*/  F2FP.BF16.F32.PACK_AB R156, R160, R159 ;  /* 0x0000009fa09c723e */ /* 0x000fe200000010ff */
[-CC-:B------:R-:W-:Y:S01]  /*ee90*/  FFMA.FTZ R229, R157, R177.reuse, -R196.reuse ;  /* 0x000000b19de57223 */ /* 0x180fe200000108c4 */
[--C-:B------:R-:W-:Y:S01]  /*eea0*/  FFMA.FTZ R157, R158, R177, -R196.reuse ;  /* 0x000000b19e9d7223 */ /* 0x100fe200000108c4 */
[----:B0-----:R-:W-:Y:S01]  /*eeb0*/  FADD.FTZ R4, R168, R155 ;  /* 0x0000009ba8047221 */ /* 0x001fe20000010000 */
[----:B------:R-:W-:Y:S01]  /*eec0*/  MUFU.EX2 R192, R192 ;  /* 0x000000c000c07308 */ /* 0x000fe20000000800 */
[----:B------:R-:W-:Y:S01]  /*eed0*/  F2FP.BF16.F32.PACK_AB R158, R211, R163 ;  /* 0x000000a3d39e723e */ /* 0x000fe200000010ff */
[-C--:B------:R-:W-:Y:S01]  /*eee0*/  FFMA.FTZ R230, R153, R177.reuse, -R196 ;  /* 0x000000b199e67223 */ /* 0x080fe200000108c4 */
[----:B----4-:R-:W-:Y:S01]  /*eef0*/  FADD.FTZ R159, R169, R4 ;  /* 0x00000004a99f7221 */ /* 0x010fe20000010000 */
[-CC-:B------:R-:W-:Y:S01]  /*ef00*/  FFMA.FTZ R153, R174, R177.reuse, -R196.reuse ;  /* 0x000000b1ae997223 */ /* 0x180fe200000108c4 */
[-CC-:B------:R-:W-:Y:S01]  /*ef10*/  FFMA.FTZ R228, R161, R177.reuse, -R196.reuse ;  /* 0x000000b1a1e47223 */ /* 0x180fe200000108c4 */
[-CC-:B------:R-:W-:Y:S01]  /*ef20*/  FFMA.FTZ R161, R162, R177.reuse, -R196.reuse ;  /* 0x000000b1a2a17223 */ /* 0x180fe200000108c4 */
[----:B-1----:R-:W-:Y:S01]  /*ef30*/  FADD.FTZ R4, R172, R159 ;  /* 0x0000009fac047221 */ /* 0x002fe20000010000 */
[----:B------:R-:W0:Y:S01]  /*ef40*/  MUFU.EX2 R227, R227 ;  /* 0x000000e300e37308 */ /* 0x000e220000000800 */
[C---:B------:R-:W-:Y:S01]  /*ef50*/  F2FP.BF16.F32.PACK_AB R162, R173.reuse, R172 ;  /* 0x000000acada2723e */ /* 0x040fe200000010ff */
[-C--:B------:R-:W-:Y:S01]  /*ef60*/  FFMA.FTZ R210, R166, R177.reuse, -R196 ;  /* 0x000000b1a6d27223 */ /* 0x080fe200000108c4 */
[----:B------:R-:W-:Y:S01]  /*ef70*/  FADD.FTZ R4, R173, R4 ;  /* 0x00000004ad047221 */ /* 0x000fe20000010000 */
[-CC-:B------:R-:W-:Y:S01]  /*ef80*/  FFMA.FTZ R167, R167, R177.reuse, -R196.reuse ;  /* 0x000000b1a7a77223 */ /* 0x180fe200000108c4 */
[-CC-:B------:R-:W-:Y:S01]  /*ef90*/  FFMA.FTZ R199, R170, R177.reuse, -R196.reuse ;  /* 0x000000b1aac77223 */ /* 0x180fe200000108c4 */
[-C--:B------:R-:W-:Y:S01]  /*efa0*/  FFMA.FTZ R171, R171, R177.reuse, -R196 ;  /* 0x000000b1abab7223 */ /* 0x080fe200000108c4 */
[----:B------:R-:W-:Y:S01]  /*efb0*/  FADD.FTZ R159, R223, R4 ;  /* 0x00000004df9f7221 */ /* 0x000fe20000010000 */
[----:B------:R-:W1:Y:S01]  /*efc0*/  MUFU.EX2 R194, R194 ;  /* 0x000000c200c27308 */ /* 0x000e620000000800 */
[-CC-:B------:R-:W-:Y:S01]  /*efd0*/  FFMA.FTZ R175, R175, R177.reuse, -R196.reuse ;  /* 0x000000b1afaf7223 */ /* 0x180fe200000108c4 */
[-CC-:B------:R-:W-:Y:S01]  /*efe0*/  FFMA.FTZ R231, R164, R177.reuse, -R196.reuse ;  /* 0x000000b1a4e77223 */ /* 0x180fe200000108c4 */
[----:B-----5:R-:W-:Y:S01]  /*eff0*/  FADD.FTZ R4, R224, R159 ;  /* 0x0000009fe0047221 */ /* 0x020fe20000010000 */
[-CC-:B------:R-:W-:Y:S01]  /*f000*/  FFMA.FTZ R165, R165, R177.reuse, -R196.reuse ;  /* 0x000000b1a5a57223 */ /* 0x180fe200000108c4 */
[-CC-:B------:R-:W-:Y:S01]  /*f010*/  FFMA.FTZ R179, R179, R177.reuse, -R196.reuse ;  /* 0x000000b1b3b37223 */ /* 0x180fe200000108c4 */
[-C--:B------:R-:W-:Y:S01]  /*f020*/  FFMA.FTZ R180, R180, R177.reuse, -R196 ;  /* 0x000000b1b4b47223 */ /* 0x080fe200000108c4 */
[----:B------:R-:W-:Y:S01]  /*f030*/  FADD.FTZ R159, R225, R4 ;  /* 0x00000004e19f7221 */ /* 0x000fe20000010000 */
[----:B------:R-:W2:Y:S01]  /*f040*/  MUFU.EX2 R174, R195 ;  /* 0x000000c300ae7308 */ /* 0x000ea20000000800 */
[----:B0-----:R-:W-:Y:S01]  /*f050*/  F2FP.BF16.F32.PACK_AB R172, R227, R192 ;  /* 0x000000c0e3ac723e */ /* 0x001fe200000010ff */
[-CC-:B------:R-:W-:Y:S01]  /*f060*/  FFMA.FTZ R182, R182, R177.reuse, -R196.reuse ;  /* 0x000000b1b6b67223 */ /* 0x180fe200000108c4 */
[----:B------:R-:W-:Y:S01]  /*f070*/  FADD.FTZ R159, R198, R159 ;  /* 0x0000009fc69f7221 */ /* 0x000fe20000010000 */
[-CC-:B------:R-:W-:Y:S01]  /*f080*/  FFMA.FTZ R183, R183, R177.reuse, -R196.reuse ;  /* 0x000000b1b7b77223 */ /* 0x180fe200000108c4 */
[-CC-:B------:R-:W-:Y:S01]  /*f090*/  FFMA.FTZ R186, R186, R177.reuse, -R196.reuse ;  /* 0x000000b1baba7223 */ /* 0x180fe200000108c4 */
[-CC-:B------:R-:W-:Y:S01]  /*f0a0*/  FFMA.FTZ R187, R187, R177.reuse, -R196.reuse ;  /* 0x000000b1bbbb7223 */ /* 0x180fe200000108c4 */
[----:B------:R-:W-:Y:S01]  /*f0b0*/  FADD.FTZ R4, R184, R159 ;  /* 0x0000009fb8047221 */ /* 0x000fe20000010000 */
[----:B------:R-:W-:Y:S01]  /*f0c0*/  MUFU.EX2 R230, R230 ;  /* 0x000000e600e67308 */ /* 0x000fe20000000800 */
[-CC-:B------:R-:W-:Y:S01]  /*f0d0*/  FFMA.FTZ R190, R190, R177.reuse, -R196.reuse ;  /* 0x000000b1bebe7223 */ /* 0x180fe200000108c4 */
[-C--:B------:R-:W-:Y:S01]  /*f0e0*/  FFMA.FTZ R189, R189, R177.reuse, -R196 ;  /* 0x000000b1bdbd7223 */ /* 0x080fe200000108c4 */
[----:B------:R-:W-:Y:S01]  /*f0f0*/  FADD.FTZ R163, R185, R4 ;  /* 0x00000004b9a37221 */ /* 0x000fe20000010000 */
[-CC-:B------:R-:W-:Y:S01]  /*f100*/  FFMA.FTZ R191, R191, R177.reuse, -R196.reuse ;  /* 0x000000b1bfbf7223 */ /* 0x180fe200000108c4 */
[----:B------:R-:W-:Y:S01]  /*f110*/  FFMA.FTZ R193, R193, R177, -R196 ;  /* 0x000000b1c1c17223 */ /* 0x000fe200000108c4 */
[----:B------:R-:W-:Y:S01]  /*f120*/  F2FP.BF16.F32.PACK_AB R160, R169, R168 ;  /* 0x000000a8a9a0723e */ /* 0x000fe200000010ff */
[----:B------:R-:W-:Y:S01]  /*f130*/  FADD.FTZ R163, R188, R163 ;  /* 0x000000a3bca37221 */ /* 0x000fe20000010000 */
[----:B------:R-:W-:Y:S01]  /*f140*/  MUFU.EX2 R197, R197 ;  /* 0x000000c500c57308 */ /* 0x000fe20000000800 */
[----:B------:R-:W-:-:S02]  /*f150*/  F2FP.BF16.F32.PACK_AB R168, R185, R184 ;  /* 0x000000b8b9a8723e */ /* 0x000fc400000010ff */
[C---:B------:R-:W-:Y:S01]  /*f160*/  FADD.FTZ R163, R226.reuse, R163 ;  /* 0x000000a3e2a37221 */ /* 0x040fe20000010000 */
[----:B------:R-:W-:Y:S02]  /*f170*/  F2FP.BF16.F32.PACK_AB R170, R226, R188 ;  /* 0x000000bce2aa723e */ /* 0x000fe400000010ff */
[----:B------:R-:W-:Y:S01]  /*f180*/  F2FP.BF16.F32.PACK_AB R166, R198, R225 ;  /* 0x000000e1c6a6723e */ /* 0x000fe200000010ff */
[----:B------:R-:W-:Y:S01]  /*f190*/  FADD.FTZ R4, R192, R163 ;  /* 0x000000a3c0047221 */ /* 0x000fe20000010000 */
[----:B------:R-:W-:Y:S01]  /*f1a0*/  FSEL R192, R181, RZ, P2 ;  /* 0x000000ffb5c07208 */ /* 0x000fe20001000000 */
[----:B------:R-:W-:Y:S01]  /*f1b0*/  MUFU.EX2 R155, R229 ;  /* 0x000000e5009b7308 */ /* 0x000fe20000000800 */
[----:B------:R-:W-:Y:S01]  /*f1c0*/  F2FP.BF16.F32.PACK_AB R164, R224, R223 ;  /* 0x000000dfe0a4723e */ /* 0x000fe200000010ff */
[----:B------:R-:W-:-:S04]  /*f1d0*/  FADD.FTZ R163, R227, R4 ;  /* 0x00000004e3a37221 */ /* 0x000fc80000010000 */
[----:B-1----:R-:W-:Y:S02]  /*f1e0*/  FADD.FTZ R163, R194, R163 ;  /* 0x000000a3c2a37221 */ /* 0x002fe40000010000 */
[----:B------:R-:W-:Y:S02]  /*f1f0*/  MUFU.EX2 R157, R157 ;  /* 0x0000009d009d7308 */ /* 0x000fe40000000800 */
[C---:B--2---:R-:W-:Y:S01]  /*f200*/  FADD.FTZ R4, R174.reuse, R163 ;  /* 0x000000a3ae047221 */ /* 0x044fe20000010000 */
[----:B------:R-:W-:Y:S01]  /*f210*/  F2FP.BF16.F32.PACK_AB R174, R174, R194 ;  /* 0x000000c2aeae723e */ /* 0x000fe200000010ff */
[----:B------:R-:W-:-:S04]  /*f220*/  FADD.FTZ R194, -R192, R13 ;  /* 0x0000000dc0c27221 */ /* 0x000fc80000010100 */
[----:B------:R-:W-:Y:S01]  /*f230*/  FMUL.FTZ R13, R194, R177 ;  /* 0x000000b1c20d7220 */ /* 0x000fe20000410000 */
[----:B------:R-:W-:Y:S08]  /*f240*/  MUFU.EX2 R228, R228 ;  /* 0x000000e400e47308 */ /* 0x000ff00000000800 */
[----:B------:R-:W0:Y:S08]  /*f250*/  MUFU.EX2 R13, R13 ;  /* 0x0000000d000d7308 */ /* 0x000e300000000800 */
[----:B------:R-:W1:Y:S08]  /*f260*/  MUFU.EX2 R161, R161 ;  /* 0x000000a100a17308 */ /* 0x000e700000000800 */
        /* <DEDUP_REMOVED lines=9> */
[----:B------:R-:W-:Y:S01]  /*f300*/  FADD.FTZ R196, R155, R196 ;  /* 0x000000c49bc47221 */ /* 0x000fe20000010000 */
[----:B------:R-:W-:Y:S01]  /*f310*/  F2FP.BF16.F32.PACK_AB R155, R157, R155 ;  /* 0x0000009b9d9b723e */ /* 0x000fe200000010ff */
[-C--:B------:R-:W-:Y:S01]  /*f320*/  FMUL.FTZ R35, R35, R13.reuse ;  /* 0x0000000d23237220 */ /* 0x080fe20000410000 */
[-C--:B------:R-:W-:Y:S01]  /*f330*/  FMUL.FTZ R38, R38, R13.reuse ;  /* 0x0000000d26267220 */ /* 0x080fe20000410000 */
[----:B------:R-:W-:Y:S01]  /*f340*/  FADD.FTZ R3, R157, R196 ;  /* 0x000000c49d037221 */ /* 0x000fe20000010000 */
[----:B-1----:R-:W-:Y:S01]  /*f350*/  F2FP.BF16.F32.PACK_AB R157, R161, R228 ;  /* 0x000000e4a19d723e */ /* 0x002fe200000010ff */
        /* <DEDUP_REMOVED lines=8> */
[----:B------:R-:W-:Y:S01]  /*f3e0*/  FMUL.FTZ R50, R50, R13 ;  /* 0x0000000d32327220 */ /* 0x000fe20000410000 */
[----:B------:R-:W3:Y:S01]  /*f3f0*/  MUFU.EX2 R188, R171 ;  /* 0x000000ab00bc7308 */ /* 0x000ee20000000800 */
[----:B--2---:R-:W-:Y:S01]  /*f400*/  FADD.FTZ R3, R159, R196 ;  /* 0x000000c49f037221 */ /* 0x004fe20000010000 */
[----:B0-----:R-:W-:Y:S01]  /*f410*/  F2FP.BF16.F32.PACK_AB R159, R184, R159 ;  /* 0x0000009fb89f723e */ /* 0x001fe200000010ff */
[-C--:B------:R-:W-:Y:S01]  /*f420*/  FMUL.FTZ R51, R51, R13.reuse ;  /* 0x0000000d33337220 */ /* 0x080fe20000410000 */
[-C--:B------:R-:W-:Y:S01]  /*f430*/  FMUL.FTZ R54, R54, R13.reuse ;  /* 0x0000000d36367220 */ /* 0x080fe20000410000 */
[----:B------:R-:W-:Y:S01]  /*f440*/  FADD.FTZ R198, R184, R3 ;  /* 0x00000003b8c67221 */ /* 0x000fe20000010000 */
        /* <DEDUP_REMOVED lines=44> */
[----:B0-----:R-:W-:Y:S01]  /*f710*/  F2FP.BF16.F32.PACK_AB R165, R194, R231 ;  /* 0x000000e7c2a5723e */ /* 0x001fe200000010ff */
[-C--:B------:R-:W-:Y:S01]  /*f720*/  FMUL.FTZ R123, R123, R13.reuse ;  /* 0x0000000d7b7b7220 */ /* 0x080fe20000410000 */
[----:B------:R-:W-:Y:S01]  /*f730*/  FMUL.FTZ R126, R126, R13 ;  /* 0x0000000d7e7e7220 */ /* 0x000fe20000410000 */
[----:B------:R-:W-:Y:S01]  /*f740*/  FADD.FTZ R3, R163, R182 ;  /* 0x000000b6a3037221 */ /* 0x000fe20000010000 */
[C---:B------:R-:W-:Y:S01]  /*f750*/  F2FP.BF16.F32.PACK_AB R163, R192.reuse, R163 ;  /* 0x000000a3c0a3723e */ /* 0x040fe200000010ff */
        /* <DEDUP_REMOVED lines=17> */
[----:B------:R3:W4:Y:S08]  /*f870*/  MUFU.EX2 R171, R186 ;  /* 0x000000ba00ab7308 */ /* 0x0007300000000800 */
[----:B------:R-:W5:Y:S01]  /*f880*/  MUFU.EX2 R182, R187 ;  /* 0x000000bb00b67308 */ /* 0x000f620000000800 */
[----:B---3--:R-:W-:-:S04]  /*f890*/  FADD.FTZ R186, R194, R3 ;  /* 0x00000003c2ba7221 */ /* 0x008fc80000010000 */
[----:B--2---:R-:W-:Y:S01]  /*f8a0*/  FADD.FTZ R3, R167, R186 ;  /* 0x000000baa7037221 */ /* 0x004fe20000010000 */
[C---:B0-----:R-:W-:Y:S02]  /*f8b0*/  F2FP.BF16.F32.PACK_AB R167, R180.reuse, R167 ;  /* 0x000000a7b4a7723e */ /* 0x041fe400000010ff */
[----:B------:R0:W2:Y:S01]  /*f8c0*/  MUFU.EX2 R173, R190 ;  /* 0x000000be00ad7308 */ /* 0x0000a20000000800 */
[----:B------:R-:W-:-:S04]  /*f8d0*/  FADD.FTZ R186, R180, R3 ;  /* 0x00000003b4ba7221 */ /* 0x000fc80000010000 */
[----:B------:R-:W-:Y:S01]  /*f8e0*/  FADD.FTZ R3, R169, R186 ;  /* 0x000000baa9037221 */ /* 0x000fe20000010000 */
[C---:B-1----:R-:W-:Y:S02]  /*f8f0*/  F2FP.BF16.F32.PACK_AB R169, R196.reuse, R169 ;  /* 0x000000a9c4a9723e */ /* 0x042fe400000010ff */
[----:B------:R-:W1:Y:S01]  /*f900*/  MUFU.EX2 R12, R189 ;  /* 0x000000bd000c7308 */ /* 0x000e620000000800 */
[----:B------:R-:W-:-:S04]  /*f910*/  FADD.FTZ R186, R196, R3 ;  /* 0x00000003c4ba7221 */ /* 0x000fc80000010000 */
[----:B----4-:R-:W-:Y:S01]  /*f920*/  FADD.FTZ R3, R171, R186 ;  /* 0x000000baab037221 */ /* 0x010fe20000010000 */
[C---:B-----5:R-:W-:Y:S02]  /*f930*/  F2FP.BF16.F32.PACK_AB R171, R182.reuse, R171 ;  /* 0x000000abb6ab723e */ /* 0x060fe400000010ff */
[----:B------:R-:W3:Y:S01]  /*f940*/  MUFU.EX2 R175, R191 ;  /* 0x000000bf00af7308 */ /* 0x000ee20000000800 */
[----:B0-----:R-:W-:-:S04]  /*f950*/  FADD.FTZ R190, R182, R3 ;  /* 0x00000003b6be7221 */ /* 0x001fc80000010000 */
[----:B--2---:R-:W-:-:S03]  /*f960*/  FADD.FTZ R3, R173, R190 ;  /* 0x000000bead037221 */ /* 0x004fc60000010000 */
[----:B------:R-:W0:Y:S01]  /*f970*/  MUFU.EX2 R186, R193 ;  /* 0x000000c100ba7308 */ /* 0x000e220000000800 */
[C---:B-1----:R-:W-:Y:S01]  /*f980*/  FADD.FTZ R184, R12.reuse, R3 ;  /* 0x000000030cb87221 */ /* 0x042fe20000010000 */
[----:B------:R-:W-:-:S03]  /*f990*/  F2FP.BF16.F32.PACK_AB R173, R12, R173 ;  /* 0x000000ad0cad723e */ /* 0x000fc600000010ff */
[----:B---3--:R-:W-:-:S04]  /*f9a0*/  FADD.FTZ R3, R175, R184 ;  /* 0x000000b8af037221 */ /* 0x008fc80000010000 */
[C---:B0-----:R-:W-:Y:S01]  /*f9b0*/  FADD.FTZ R3, R186.reuse, R3 ;  /* 0x00000003ba037221 */ /* 0x041fe20000010000 */
[----:B------:R-:W-:Y:S01]  /*f9c0*/  F2FP.BF16.F32.PACK_AB R175, R186, R175 ;  /* 0x000000afbaaf723e */ /* 0x000fe200000010ff */
[----:B------:R-:W-:Y:S06]  /*f9d0*/  @!P0 BRA `(.L_x_9362) ;  /* 0x0000000000048947 */ /* 0x000fec0003800000 */
[----:B------:R-:W-:Y:S01]  /*f9e0*/  BPT.TRAP 0x1 ;  /* 0x000000040000795c */ /* 0x000fe20000300000 */
.L_x_9362:
[----:B------:R0:W1:Y:S01]  /*f9f0*/  SYNCS.PHASECHK.TRANS64.TRYWAIT P2, [R209+URZ+0x22850], R204 ;  /* 0x022850ccd10075a7 */ /* 0x000062000804017f */
[----:B------:R-:W-:Y:S05]  /*fa00*/  @!P0 BRA `(.L_x_9363) ;  /* 0x0000000000048947 */ /* 0x000fea0003800000 */
[----:B------:R-:W-:Y:S01]  /*fa10*/  BPT.TRAP 0x1 ;  /* 0x000000040000795c */ /* 0x000fe20000300000 */
.L_x_9363:
[----:B------:R-:W-:Y:S04]  /*fa20*/  BSSY B0, `(.L_x_9364) ;  /* 0x0000004000007945 */ /* 0x000fe80003800000 */
[----:B-1----:R-:W-:Y:S05]  /*fa30*/  @P2 BRA `(.L_x_9365) ;  /* 0x0000000000082947 */ /* 0x002fea0003800000 */
[----:B------:R-:W1:Y:S02]  /*fa40*/  SYNCS.PHASECHK.TRANS64.TRYWAIT P2, [R209+URZ+0x22850], R204 ;  /* 0x022850ccd10075a7 */ /* 0x000e64000804017f */
[----:B-1----:R-:W-:Y:S05]  /*fa50*/  @!P2 BRA `(.L_x_9366) ;  /* 0x00000104004ca947 */ /* 0x002fea0003800000 */
.L_x_9365:
[----:B------:R-:W-:Y:S05]  /*fa60*/  BSYNC B0 ;  /* 0x0000000000007941 */ /* 0x000fea0003800000 */
.L_x_9364:
[----:B------:R-:W2:Y:S01]  /*fa70*/  S2R R179, SR_TID.X ;  /* 0x0000000000b37919 */ /* 0x000ea20000002100 */
[----:B------:R-:W-:Y:S01]  /*fa80*/  IMAD.MOV.U32 R13, RZ, RZ, 0x40000040 ;  /* 0x40000040ff0d7424 */ /* 0x000fe200078e00ff */
[----:B------:R-:W-:Y:S05]  /*fa90*/  WARPSYNC.ALL ;  /* 0x0000000000007948 */ /* 0x000fea0003800000 */
[----:B------:R-:W-:Y:S01]  /*faa0*/  R2UR UR7, R13 ;  /* 0x000000000d0772ca */ /* 0x000fe200000e0000 */
[----:B------:R-:W-:Y:S01]  /*fab0*/  IMAD R12, R16, 0xc00, R20 ;  /* 0x00000c00100c7824 */ /* 0x000fe200078e0214 */
[----:B------:R-:W-:Y:S01]  /*fac0*/  ISETP.GT.AND P2, PT, R5, R213, PT ;  /* 0x000000d50500720c */ /* 0x000fe20003f44270 */
[----:B01----:R-:W-:-:S02]  /*fad0*/  @!P1 VIADD R209, R209, 0x22860 ;  /* 0x00022860d1d19836 */ /* 0x003fc40000000000 */
[----:B------:R-:W-:Y:S01]  /*fae0*/  VIADD R5, R5, 0xffffffff ;  /* 0xffffffff05057836 */ /* 0x000fe20000000000 */
[----:B------:R-:W-:Y:S02]  /*faf0*/  R2UR UR6, R12 ;  /* 0x000000000c0672ca */ /* 0x000fe400000e0000 */
[----:B------:R-:W-:Y:S02]  /*fb00*/  @!P1 PRMT R209, RZ, 0x654, R209 ;  /* 0x00000654ffd19816 */ /* 0x000fe400000000d1 */
[----:B--2---:R-:W-:-:S05]  /*fb10*/  SHF.R.U32.HI R179, RZ, 0x7, R179 ;  /* 0x00000007ffb37819 */ /* 0x004fca00000116b3 */
[----:B------:R-:W-:-:S05]  /*fb20*/  VIADD R13, R179, 0x8 ;  /* 0x00000008b30d7836 */ /* 0x000fca0000000000 */
[----:B------:R0:W-:Y:S02]  /*fb30*/  BAR.SYNC.DEFER_BLOCKING R13, 0x100 ;  /* 0x0004000d0000751d */ /* 0x0001e40000010000 */
[----:B0-----:R-:W-:-:S04]  /*fb40*/  IMAD.MOV.U32 R13, RZ, RZ, 0x40000040 ;  /* 0x40000040ff0d7424 */ /* 0x001fc800078e00ff */
[----:B------:R-:W-:-:S06]  /*fb50*/  WARPGROUP.ARRIVE ;  /* 0x00000000000079c5 */ /* 0x000fcc0000000000 */
[----:B------:R-:W-:Y:S03]  /*fb60*/  HGMMA.64x256x16.F32.BF16 R24, R152, gdesc[UR4].tnspB, R24, gsb0 ;  /* 0x43e0000498187df0 */ /* 0x000fe60008001818 */
[----:B------:R-:W-:Y:S02]  /*fb70*/  WARPGROUP.DEPBAR.LE gsb0, 0x0 ;  /* 0x00008000000079c5 */ /* 0x000fe40000010000 */
[----:B------:R-:W-:Y:S01]  /*fb80*/  VIADD R152, R12, 0x80 ;  /* 0x000000800c987836 */ /* 0x000fe20000000000 */
[----:B------:R-:W-:Y:S01]  /*fb90*/  WARPGROUP.ARRIVE ;  /* 0x00000000000079c5 */ /* 0x000fe20000000000 */
[----:B------:R-:W-:-:S03]  /*fba0*/  IMAD.MOV.U32 R153, RZ, RZ, 0x40000040 ;  /* 0x40000040ff997424 */ /* 0x000fc600078e00ff */
        /* <DEDUP_REMOVED lines=29> */
[----:B------:R-:W-:Y:S01]  /*fd80*/  IMAD.MOV.U32 R12, RZ, RZ, R178 ;  /* 0x000000ffff0c7224 */ /* 0x000fe200078e00b2 */
[----:B------:R-:W-:Y:S01]  /*fd90*/  R2UR UR7, R13 ;  /* 0x000000000d0772ca */ /* 0x000fe200000e0000 */
[----:B------:R-:W-:Y:S01]  /*fda0*/  IMAD.MOV.U32 R13, RZ, RZ, R181 ;  /* 0x000000ffff0d7224 */ /* 0x000fe200078e00b5 */
[----:B------:R-:W-:Y:S02]  /*fdb0*/  WARPGROUP.DEPBAR.LE gsb0, 0x0 ;  /* 0x00008000000079c5 */ /* 0x000fe40000010000 */
[----:B------:R-:W-:-:S15]  /*fdc0*/  WARPGROUP.ARRIVE ;  /* 0x00000000000079c5 */ /* 0x000fde0000000000 */
[----:B------:R-:W-:-:S06]  /*fdd0*/  NOP ;  /* 0x0000000000007918 */ /* 0x000fcc0000000000 */
[----:B------:R-:W-:Y:S03]  /*fde0*/  HGMMA.64x256x16.F32.BF16 R24, R172, gdesc[UR4].tnspB, R24, gsb0 ;  /* 0x43e00004ac187df0 */ /* 0x000fe60008001818 */
[----:B------:R-:W-:Y:S02]  /*fdf0*/  WARPGROUP.DEPBAR.LE gsb0, 0x0 ;  /* 0x00008000000079c5 */ /* 0x000fe40000010000 */
[----:B------:R0:W-:Y:S01]  /*fe00*/  @!P1 SYNCS.ARRIVE.TRANS64.RED.A1T0 RZ, [R209+URZ], RZ ;  /* 0x000000ffd1ff99a7 */ /* 0x0001e2000810043f */
[----:B------:R-:W-:Y:S05]  /*fe10*/  @P2 BRA `(.L_x_9367) ;  /* 0xffffffc800442947 */ /* 0x000fea000383ffff */
[----:B------:R-:W-:Y:S02]  /*fe20*/  IMAD.MOV.U32 R13, RZ, RZ, R181 ;  /* 0x000000ffff0d7224 */ /* 0x000fe400078e00b5 */
[----:B------:R-:W-:-:S07]  /*fe30*/  IMAD.MOV.U32 R12, RZ, RZ, R178 ;  /* 0x000000ffff0c7224 */ /* 0x000fce00078e00b2 */
.L_x_9349:
[----:B------:R-:W1:Y:S01]  /*fe40*/  LDC R226, c[0x0][0x9e4] ;  /* 0x00027900ffe27b82 */ /* 0x000e620000000800 */
[----:B------:R-:W-:Y:S01]  /*fe50*/  IADD3 R152, R202, 0x80, -R203 ;  /* 0x00000080ca987810 */ /* 0x000fe20007ffe8cb */
[----:B------:R-:W-:Y:S01]  /*fe60*/  ULDC UR4, c[0x0][0x9dc] ;  /* 0x0002770000047ab9 */ /* 0x000fe20000000800 */
[----:B------:R-:W-:-:S03]  /*fe70*/  LOP3.LUT R2, R2, 0xffefffff, RZ, 0xc0, !PT ;  /* 0xffefffff02027812 */ /* 0x000fc600078ec0ff */
[----:B------:R-:W-:-:S04]  /*fe80*/  IMAD R152, R205, 0x80, R152 ;  /* 0x00000080cd987824 */ /* 0x000fc800078e0298 */
[----:B------:R-:W-:Y:S01]  /*fe90*/  VIADD R154, R152, -UR4 ;  /* 0x80000004989a7c36 */ /* 0x000fe20008000000 */
[----:B-1----:R-:W-:-:S13]  /*fea0*/  ISETP.GE.AND P2, PT, R226, 0x1, PT ;  /* 0x00000001e200780c */ /* 0x002fda0003f46270 */
[----:B------:R-:W-:Y:S01]  /*feb0*/  @P2 LOP3.LUT R2, R2, 0x100000, RZ, 0xfc, !PT ;  /* 0x0010000002022812 */ /* 0x000fe200078efcff */
[----:B------:R-:W-:Y:S06]  /*fec0*/  @!P2 BRA `(.L_x_9368) ;  /* 0x000000000048a947 */ /* 0x000fec0003800000 */
        /* <DEDUP_REMOVED lines=11> */
.L_x_9370:
[----:B------:R-:W-:-:S13]  /*ff80*/  ISETP.NE.AND P2, PT, R226, 0x1, PT ;  /* 0x00000001e200780c */ /* 0x000fda0003f45270 */
[----:B------:R-:W1:Y:S02]  /*ff90*/  @P2 LDC.64 R152, c[0x0][0x9e8] ;  /* 0x00027a00ff982b82 */ /* 0x000e640000000a00 */
[----:B-1----:R-:W-:-:S05]  /*ffa0*/  @P2 IMAD.HI.U32 R152, R155, R152, RZ ;  /* 0x000000989b982227 */ /* 0x002fca00078e00ff */
[----:B------:R-:W-:-:S07]  /*ffb0*/  @P2 SHF.R.U32.HI R155, RZ, R153, R152 ;  /* 0x00000099ff9b2219 */ /* 0x000fce0000011698 */
.L_x_9371:
[----:B------:R-:W-:Y:S05]  /*ffc0*/  BSYNC B0 ;  /* 0x0000000000007941 */ /* 0x000fea0003800000 */
.L_x_9369:
[----:B------:R-:W-:-:S05]  /*ffd0*/  IMAD R155, R155, R226, RZ ;  /* 0x000000e29b9b7224 */ /* 0x000fca00078e02ff */
[----:B------:R-:W-:-:S07]  /*ffe0*/  VIMNMX R154, R154, R155, !PT ;  /* 0x0000009b9a9a7248 */ /* 0x000fce0007fe0100 */
.L_x_9368:
[----:B------:R-:W-:-:S04]  /*fff0*/  VIADD R154, R154, 0x5f ;  /* 0x0000005f9a9a7836 */ /* 0x000fc80000000000 */
[----:B------:R-:W-:-:S05]  /*10000*/  IMAD.HI R154, R154, 0x2aaaaaab, RZ ;  /* 0x2aaaaaab9a9a7827 */ /* 0x000fca00078e02ff */
[----:B------:R-:W-:-:S04]  /*10010*/  SHF.R.U32.HI R153, RZ, 0x1f, R154 ;  /* 0x0000001fff997819 */ /* 0x000fc8000001169a */
[----:B------:R-:W-:-:S04]  /*10020*/  LEA.HI.SX32 R204, R154, R153, 0x1c ;  /* 0x000000999acc7211 */ /* 0x000fc800078fe2ff */
[----:B------:R-:W-:-:S04]  /*10030*/  VIMNMX R204, R217, R204, !PT ;  /* 0x000000ccd9cc7248 */ /* 0x000fc80007fe0100 */
[----:B------:R-:W-:-:S13]  /*10040*/  ISETP.GE.AND P2, PT, R5, R204, PT ;  /* 0x000000cc0500720c */ /* 0x000fda0003f46270 */
[----:B------:R-:W-:Y:S05]  /*10050*/  @!P2 BRA `(.L_x_9372) ;  /* 0x00000024003ca947 */ /* 0x000fea0003800000 */
[----:B------:R-:W-:Y:S02]  /*10060*/  IMAD.MOV.U32 R207, RZ, RZ, R13 ;  /* 0x000000ffffcf7224 */ /* 0x000fe400078e000d */
[----:B0-----:R-:W-:Y:S02]  /*10070*/  IMAD.MOV.U32 R209, RZ, RZ, R12 ;  /* 0x000000ffffd17224 */ /* 0x001fe400078e000c */
[----:B------:R-:W-:-:S07]  /*10080*/  IMAD.MOV.U32 R206, RZ, RZ, R5 ;  /* 0x000000ffffce7224 */ /* 0x000fce00078e0005 */
.L_x_9382:
[----:B------:R-:W-:Y:S01]  /*10090*/  VIADD R16, R16, 0x1 ;  /* 0x0000000110107836 */ /* 0x000fe20000000000 */
[----:B------:R-:W-:Y:S05]  /*100a0*/  YIELD ;  /* 0x0000000000007946 */ /* 0x000fea0003800000 */
[----:B------:R-:W-:Y:S01]  /*100b0*/  ISETP.NE.AND P3, PT, R16, 0x2, PT ;  /* 0x000000021000780c */ /* 0x000fe20003f65270 */
[----:B0-----:R-:W-:Y:S02]  /*100c0*/  IMAD.MOV.U32 R5, RZ, RZ, R206 ;  /* 0x000000ffff057224 */ /* 0x001fe400078e00ce */
[----:B------:R-:W-:Y:S01]  /*100d0*/  VIADD R206, R206, 0xffffffff ;  /* 0xffffffffcece7836 */ /* 0x000fe20000000000 */
[----:B------:R-:W-:-:S02]  /*100e0*/  SEL R13, RZ, 0x1, P3 ;  /* 0x00000001ff0d7807 */ /* 0x000fc40001800000 */
[----:B------:R-:W-:Y:S02]  /*100f0*/  ISETP.GT.AND P2, PT, R5, R204, PT ;  /* 0x000000cc0500720c */ /* 0x000fe40003f44270 */
[----:B------:R-:W-:Y:S02]  /*10100*/  LOP3.LUT R22, R22, R13, RZ, 0x3c, !PT ;  /* 0x0000000d16167212 */ /* 0x000fe400078e3cff */
[----:B------:R-:W-:Y:S01]  /*10110*/  SEL R16, R16, RZ, P3 ;  /* 0x000000ff10107207 */ /* 0x000fe20001800000 */
[----:B------:R-:W-:Y:S08]  /*10120*/  @!P0 BRA `(.L_x_9373) ;  /* 0x0000000000048947 */ /* 0x000ff00003800000 */
[----:B------:R-:W-:Y:S01]  /*10130*/  BPT.TRAP 0x1 ;  /* 0x000000040000795c */ /* 0x000fe20000300000 */
.L_x_9373:
[----:B------:R-:W-:Y:S01]  /*10140*/  IMAD R205, R16, 0x8, R17 ;  /* 0x0000000810cd7824 */ /* 0x000fe200078e0211 */
[----:B------:R-:W-:-:S04]  /*10150*/  SHF.L.U32 R5, R22, 0x1f, RZ ;  /* 0x0000001f16057819 */ /* 0x000fc800000006ff */
[----:B------:R0:W1:Y:S01]  /*10160*/  SYNCS.PHASECHK.TRANS64.TRYWAIT P3, [R205+URZ+0x22830], R5 ;  /* 0x02283005cd0075a7 */ /* 0x000062000806017f */
[----:B------:R-:W-:Y:S05]  /*10170*/  @!P0 BRA `(.L_x_9374) ;  /* 0x0000000000048947 */ /* 0x000fea0003800000 */
[----:B------:R-:W-:Y:S01]  /*10180*/  BPT.TRAP 0x1 ;  /* 0x000000040000795c */ /* 0x000fe20000300000 */
.L_x_9374:
[----:B------:R-:W-:Y:S02]  /*10190*/  IMAD R12, R16, 0x300, R21 ;  /* 0x00000300100c7824 */ /* 0x000fe400078e0215 */
[----:B------:R-:W-:Y:S01]  /*101a0*/  IMAD.MOV.U32 R13, RZ, RZ, 0x40000040 ;  /* 0x40000040ff0d7424 */ /* 0x000fe200078e00ff */
[----:B-1----:R-:W-:Y:S06]  /*101b0*/  @P3 BRA `(.L_x_9375) ;  /* 0x0000000000083947 */ /* 0x002fec0003800000 */
[----:B------:R-:W1:Y:S02]  /*101c0*/  SYNCS.PHASECHK.TRANS64.TRYWAIT P3, [R205+URZ+0x22830], R5 ;  /* 0x02283005cd0075a7 */ /* 0x000e64000806017f */
[----:B-1----:R-:W-:Y:S05]  /*101d0*/  @!P3 BRA `(.L_x_9376) ;  /* 0x000000fc0080b947 */ /* 0x002fea0003800000 */
.L_x_9375:
        /* <DEDUP_REMOVED lines=17> */
[----:B------:R-:W-:-:S02]  /*102f0*/  R2UR UR5, R15 ;  /* 0x000000000f0572ca */ /* 0x000fc400000e0000 */
[----:B--2---:R-:W-:Y:S01]  /*10300*/  SHF.R.U32.HI R225, RZ, 0x7, R225 ;  /* 0x00000007ffe17819 */ /* 0x004fe200000116e1 */
[----:B------:R-:W-:Y:S02]  /*10310*/  WARPGROUP.DEPBAR.LE gsb0, 0x0 ;  /* 0x00008000000079c5 */ /* 0x000fe40000010000 */
[----:B------:R-:W-:-:S08]  /*10320*/  WARPGROUP.ARRIVE ;  /* 0x00000000000079c5 */ /* 0x000fd00000000000 */
        /* <DEDUP_REMOVED lines=44> */
[----:B--2---:R-:W-:Y:S01]  /*105f0*/  FMNMX.FTZ R177, R13, R209, !PT ;  /* 0x000000d10db17209 */ /* 0x004fe20007810000 */
        /* <DEDUP_REMOVED lines=68> */
[----:B----4-:R-:W-:-:S05]  /*10a40*/  FMNMX.FTZ R12, R196, R177, !PT ;  /* 0x000000b1c40c7209 */ /* 0x010fca0007810000 */
[----:B------:R-:W4:Y:S02]  /*10a50*/  SHFL.BFLY PT, R177, R12, 0x2, 0x1f ;  /* 0x0c401f000cb17f89 */ /* 0x000f2400000e0000 */
[----:B------:R-:W5:Y:S08]  /*10a60*/  MUFU.TANH R157, R157 ;  /* 0x0000009d009d7308 */ /* 0x000f700000002400 */
[----:B------:R-:W0:Y:S08]  /*10a70*/  MUFU.TANH R158, R158 ;  /* 0x0000009e009e7308 */ /* 0x000e300000002400 */
[----:B------:R-:W1:Y:S01]  /*10a80*/  MUFU.TANH R161, R161 ;  /* 0x000000a100a17308 */ /* 0x000e620000002400 */
[----:B----4-:R-:W-:-:S07]  /*10a90*/  FMNMX.FTZ R12, R12, R177, !PT ;  /* 0x000000b10c0c7209 */ /* 0x010fce0007810000 */
[----:B------:R-:W4:Y:S01]  /*10aa0*/  MUFU.TANH R162, R162 ;  /* 0x000000a200a27308 */ /* 0x000f220000002400 */
[----:B------:R-:W2:Y:S07]  /*10ab0*/  SHFL.BFLY PT, R177, R12, 0x1, 0x1f ;  /* 0x0c201f000cb17f89 */ /* 0x000eae00000e0000 */
[----:B------:R-:W4:Y:S08]  /*10ac0*/  MUFU.TANH R165, R165 ;  /* 0x000000a500a57308 */ /* 0x000f300000002400 */
[----:B------:R-:W4:Y:S08]  /*10ad0*/  MUFU.TANH R166, R166 ;  /* 0x000000a600a67308 */ /* 0x000f300000002400 */
[----:B------:R-:W4:Y:S01]  /*10ae0*/  MUFU.TANH R169, R169 ;  /* 0x000000a900a97308 */ /* 0x000f220000002400 */
[----:B--2---:R-:W-:Y:S01]  /*10af0*/  FMNMX.FTZ R12, R12, R177, !PT ;  /* 0x000000b10c0c7209 */ /* 0x004fe20007810000 */
[----:B------:R-:W-:-:S04]  /*10b00*/  IMAD.U32 R177, RZ, RZ, UR43 ;  /* 0x0000002bffb17e24 */ /* 0x000fc8000f8e00ff */
[CC--:B------:R-:W-:Y:S01]  /*10b10*/  FMUL.FTZ R212, R12.reuse, R177.reuse ;  /* 0x000000b10cd47220 */ /* 0x0c0fe20000410000 */
[----:B------:R-:W-:Y:S01]  /*10b20*/  FADD.FTZ R198, -R12, R209 ;  /* 0x000000d10cc67221 */ /* 0x000fe20000010100 */
[----:B------:R-:W2:Y:S02]  /*10b30*/  MUFU.TANH R170, R170 ;  /* 0x000000aa00aa7308 */ /* 0x000ea40000002400 */
[--C-:B------:R-:W-:Y:S01]  /*10b40*/  FFMA.FTZ R209, R13, R177, -R212.reuse ;  /* 0x000000b10dd17223 */ /* 0x100fe200000108d4 */
[----:B------:R-:W-:Y:S01]  /*10b50*/  FMNMX.FTZ R13, R153, R207, !PT ;  /* 0x000000cf990d7209 */ /* 0x000fe20007810000 */
[-CC-:B------:R-:W-:Y:S01]  /*10b60*/  FFMA.FTZ R211, R176, R177.reuse, -R212.reuse ;  /* 0x000000b1b0d37223 */ /* 0x180fe200000108d4 */
[-C--:B------:R-:W-:Y:S01]  /*10b70*/  FMUL.FTZ R198, R198, R177.reuse ;  /* 0x000000b1c6c67220 */ /* 0x080fe20000410000 */
[--C-:B------:R-:W-:Y:S01]  /*10b80*/  FFMA.FTZ R152, R152, R177, -R212.reuse ;  /* 0x000000b198987223 */ /* 0x100fe200000108d4 */
[----:B---3--:R-:W-:Y:S01]  /*10b90*/  FMNMX.FTZ R13, R154, R13, !PT ;  /* 0x0000000d9a0d7209 */ /* 0x008fe20007810000 */
[----:B------:R-:W3:Y:S01]  /*10ba0*/  MUFU.TANH R173, R173 ;  /* 0x000000ad00ad7308 */ /* 0x000ee20000002400 */
[-CC-:B------:R-:W-:Y:S01]  /*10bb0*/  FFMA.FTZ R155, R155, R177.reuse, -R212.reuse ;  /* 0x000000b19b9b7223 */ /* 0x180fe200000108d4 */
[--C-:B------:R-:W-:Y:S01]  /*10bc0*/  FFMA.FTZ R156, R156, R177, -R212.reuse ;  /* 0x000000b19c9c7223 */ /* 0x100fe200000108d4 */
[----:B-----5:R-:W-:Y:S01]  /*10bd0*/  FMNMX.FTZ R13, R157, R13, !PT ;  /* 0x0000000d9d0d7209 */ /* 0x020fe20007810000 */
[-CC-:B------:R-:W-:Y:S01]  /*10be0*/  FFMA.FTZ R159, R159, R177.reuse, -R212.reuse ;  /* 0x000000b19f9f7223 */ /* 0x180fe200000108d4 */
[-CC-:B------:R-:W-:Y:S01]  /*10bf0*/  FFMA.FTZ R160, R160, R177.reuse, -R212.reuse ;  /* 0x000000b1a0a07223 */ /* 0x180fe200000108d4 */
[--C-:B------:R-:W-:Y:S01]  /*10c00*/  FFMA.FTZ R163, R163, R177, -R212.reuse ;  /* 0x000000b1a3a37223 */ /* 0x100fe200000108d4 */
[----:B0-----:R-:W-:Y:S01]  /*10c10*/  FMNMX.FTZ R13, R158, R13, !PT ;  /* 0x0000000d9e0d7209 */ /* 0x001fe20007810000 */
[----:B------:R-:W0:Y:S01]  /*10c20*/  MUFU.TANH R175, R175 ;  /* 0x000000af00af7308 */ /* 0x000e220000002400 */
[-CC-:B------:R-:W-:Y:S01]  /*10c30*/  FFMA.FTZ R164, R164, R177.reuse, -R212.reuse ;  /* 0x000000b1a4a47223 */ /* 0x180fe200000108d4 */
[--C-:B------:R-:W-:Y:S01]  /*10c40*/  FFMA.FTZ R167, R167, R177, -R212.reuse ;  /* 0x000000b1a7a77223 */ /* 0x100fe200000108d4 */
[----:B-1----:R-:W-:Y:S01]  /*10c50*/  FMNMX.FTZ R13, R161, R13, !PT ;  /* 0x0000000da10d7209 */ /* 0x002fe20007810000 */
[-CC-:B------:R-:W-:Y:S01]  /*10c60*/  FFMA.FTZ R168, R168, R177.reuse, -R212.reuse ;  /* 0x000000b1a8a87223 */ /* 0x180fe200000108d4 */
[-CC-:B------:R-:W-:Y:S01]  /*10c70*/  FFMA.FTZ R171, R171, R177.reuse, -R212.reuse ;  /* 0x000000b1abab7223 */ /* 0x180fe200000108d4 */
[--C-:B------:R-:W-:Y:S01]  /*10c80*/  FFMA.FTZ R172, R172, R177, -R212.reuse ;  /* 0x000000b1acac7223 */ /* 0x100fe200000108d4 */
[----:B----4-:R-:W-:Y:S01]  /*10c90*/  FMNMX.FTZ R13, R162, R13, !PT ;  /* 0x0000000da20d7209 */ /* 0x010fe20007810000 */
[----:B------:R-:W1:Y:S01]  /*10ca0*/  MUFU.TANH R178, R178 ;  /* 0x000000b200b27308 */ /* 0x000e620000002400 */
[-CC-:B------:R-:W-:Y:S01]  /*10cb0*/  FFMA.FTZ R174, R174, R177.reuse, -R212.reuse ;  /* 0x000000b1aeae7223 */ /* 0x180fe200000108d4 */
[--C-:B------:R-:W-:Y:S01]  /*10cc0*/  FFMA.FTZ R180, R180, R177, -R212.reuse ;  /* 0x000000b1b4b47223 */ /* 0x100fe200000108d4 */
[----:B------:R-:W-:Y:S01]  /*10cd0*/  FMNMX.FTZ R13, R165, R13, !PT ;  /* 0x0000000da50d7209 */ /* 0x000fe20007810000 */
[-CC-:B------:R-:W-:Y:S01]  /*10ce0*/  FFMA.FTZ R181, R181, R177.reuse, -R212.reuse ;  /* 0x000000b1b5b57223 */ /* 0x180fe200000108d4 */
[-CC-:B------:R-:W-:Y:S01]  /*10cf0*/  FFMA.FTZ R184, R184, R177.reuse, -R212.reuse ;  /* 0x000000b1b8b87223 */ /* 0x180fe200000108d4 */
[--C-:B------:R-:W-:Y:S01]  /*10d00*/  FFMA.FTZ R185, R185, R177, -R212.reuse ;  /* 0x000000b1b9b97223 */ /* 0x100fe200000108d4 */
[----:B------:R-:W-:Y:S01]  /*10d10*/  FMNMX.FTZ R13, R166, R13, !PT ;  /* 0x0000000da60d7209 */ /* 0x000fe20007810000 */
[----:B------:R-:W4:Y:S01]  /*10d20*/  MUFU.TANH R179, R179 ;  /* 0x000000b300b37308 */ /* 0x000f220000002400 */
[-CC-:B------:R-:W-:Y:S01]  /*10d30*/  FFMA.FTZ R188, R188, R177.reuse, -R212.reuse ;  /* 0x000000b1bcbc7223 */ /* 0x180fe200000108d4 */
[--C-:B------:R-:W-:Y:S01]  /*10d40*/  FFMA.FTZ R189, R189, R177, -R212.reuse ;  /* 0x000000b1bdbd7223 */ /* 0x100fe200000108d4 */
[----:B------:R-:W-:Y:S01]  /*10d50*/  FMNMX.FTZ R13, R169, R13, !PT ;  /* 0x0000000da90d7209 */ /* 0x000fe20007810000 */
[-CC-:B------:R-:W-:Y:S01]  /*10d60*/  FFMA.FTZ R192, R192, R177.reuse, -R212.reuse ;  /* 0x000000b1c0c07223 */ /* 0x180fe200000108d4 */
[-CC-:B------:R-:W-:Y:S01]  /*10d70*/  FFMA.FTZ R210, R210, R177.reuse, -R212.reuse ;  /* 0x000000b1d2d27223 */ /* 0x180fe200000108d4 */
[----:B------:R-:W-:Y:S01]  /*10d80*/  FFMA.FTZ R193, R193, R177, -R212 ;  /* 0x000000b1c1c17223 */ /* 0x000fe200000108d4 */
[----:B--2---:R-:W-:Y:S01]  /*10d90*/  FMNMX.FTZ R13, R170, R13, !PT ;  /* 0x0000000daa0d7209 */ /* 0x004fe20007810000 */
[----:B------:R-:W2:Y:S03]  /*10da0*/  MUFU.TANH R182, R182 ;  /* 0x000000b600b67308 */ /* 0x000ea60000002400 */
[----:B---3--:R-:W-:-:S04]  /*10db0*/  FMNMX.FTZ R13, R173, R13, !PT ;  /* 0x0000000dad0d7209 */ /* 0x008fc80007810000 */
[----:B0-----:R-:W-:Y:S01]  /*10dc0*/  FMNMX.FTZ R13, R175, R13, !PT ;  /* 0x0000000daf0d7209 */ /* 0x001fe20007810000 */
[----:B------:R-:W0:Y:S03]  /*10dd0*/  MUFU.TANH R183, R183 ;  /* 0x000000b700b77308 */ /* 0x000e260000002400 */
[----:B-1----:R-:W-:-:S04]  /*10de0*/  FMNMX.FTZ R13, R178, R13, !PT ;  /* 0x0000000db20d7209 */ /* 0x002fc80007810000 */
[----:B----4-:R-:W-:Y:S01]  /*10df0*/  FMNMX.FTZ R13, R179, R13, !PT ;  /* 0x0000000db30d7209 */ /* 0x010fe20007810000 */
[----:B------:R-:W1:Y:S03]  /*10e00*/  MUFU.TANH R186, R186 ;  /* 0x000000ba00ba7308 */ /* 0x000e660000002400 */
[----:B--2---:R-:W-:-:S05]  /*10e10*/  FMNMX.FTZ R13, R182, R13, !PT ;  /* 0x0000000db60d7209 */ /* 0x004fca0007810000 */
        /* <DEDUP_REMOVED lines=41> */
[----:B--2---:R-:W-:Y:S01]  /*110b0*/  FMNMX.FTZ R13, R13, R213, !PT ;  /* 0x000000d50d0d7209 */ /* 0x004fe20007810000 */
[-C--:B------:R-:W-:Y:S01]  /*110c0*/  FFMA.FTZ R213, R196, R177.reuse, -R212 ;  /* 0x000000b1c4d57223 */ /* 0x080fe200000108d4 */
[----:B------:R-:W2:Y:S01]  /*110d0*/  MUFU.EX2 R159, R159 ;  /* 0x0000009f009f7308 */ /* 0x000ea20000000800 */
[-C--:B------:R-:W-:Y:S01]  /*110e0*/  FMUL.FTZ R61, R61, R198.reuse ;  /* 0x000000c63d3d7220 */ /* 0x080fe20000410000 */
[-C--:B------:R-:W-:Y:S01]  /*110f0*/  FMUL.FTZ R64, R64, R198.reuse ;  /* 0x000000c640407220 */ /* 0x080fe20000410000 */
[----:B------:R-:W5:Y:S01]  /*11100*/  SHFL.BFLY PT, R176, R13, 0x1, 0x1f ;  /* 0x0c201f000db07f89 */ /* 0x000f6200000e0000 */
        /* <DEDUP_REMOVED lines=23> */
[----:B-----5:R-:W-:Y:S01]  /*11280*/  FMNMX.FTZ R13, R13, R176, !PT ;  /* 0x000000b00d0d7209 */ /* 0x020fe20007810000 */
[-C--:B------:R-:W-:Y:S01]  /*11290*/  FMUL.FTZ R105, R105, R198.reuse ;  /* 0x000000c669697220 */ /* 0x080fe20000410000 */
[-C--:B------:R-:W-:Y:S01]  /*112a0*/  FMUL.FTZ R108, R108, R198.reuse ;  /* 0x000000c66c6c7220 */ /* 0x080fe20000410000 */
[-C--:B------:R-:W-:Y:S01]  /*112b0*/  FMUL.FTZ R109, R109, R198.reuse ;  /* 0x000000c66d6d7220 */ /* 0x080fe20000410000 */
[-C--:B------:R-:W-:Y:S01]  /*112c0*/  FMUL.FTZ R112, R112, R198.reuse ;  /* 0x000000c670707220 */ /* 0x080fe20000410000 */
[----:B------:R-:W-:Y:S01]  /*112d0*/  FADD.FTZ R176, -R13, R207 ;  /* 0x000000cf0db07221 */ /* 0x000fe20000010100 */
        /* <DEDUP_REMOVED lines=26> */
[-CC-:B-----5:R-:W-:Y:S01]  /*11480*/  FFMA.FTZ R158, R179, R177.reuse, -R176.reuse ;  /* 0x000000b1b39e7223 */ /* 0x1a0fe200000108b0 */
[-CC-:B------:R-:W-:Y:S01]  /*11490*/  FFMA.FTZ R187, R187, R177.reuse, -R176.reuse ;  /* 0x000000b1bbbb7223 */ /* 0x180fe200000108b0 */
[-CC-:B------:R-:W-:Y:S01]  /*114a0*/  FFMA.FTZ R190, R190, R177.reuse, -R176.reuse ;  /* 0x000000b1bebe7223 */ /* 0x180fe200000108b0 */
[-CC-:B------:R-:W-:Y:S01]  /*114b0*/  FFMA.FTZ R191, R191, R177.reuse, -R176.reuse ;  /* 0x000000b1bfbf7223 */ /* 0x180fe200000108b0 */
[-CC-:B------:R-:W-:Y:S01]  /*114c0*/  FFMA.FTZ R194, R194, R177.reuse, -R176.reuse ;  /* 0x000000b1c2c27223 */ /* 0x180fe200000108b0 */
[-CC-:B------:R-:W-:Y:S01]  /*114d0*/  FFMA.FTZ R195, R195, R177.reuse, -R176.reuse ;  /* 0x000000b1c3c37223 */ /* 0x180fe200000108b0 */
[-CC-:B------:R-:W-:Y:S01]  /*114e0*/  FFMA.FTZ R197, R197, R177.reuse, -R176.reuse ;  /* 0x000000b1c5c57223 */ /* 0x180fe200000108b0 */
[----:B------:R-:W-:Y:S01]  /*114f0*/  FFMA.FTZ R199, R199, R177, -R176 ;  /* 0x000000b1c7c77223 */ /* 0x000fe200000108b0 */
[----:B-1----:R-:W-:Y:S01]  /*11500*/  FFMA.FTZ R179, R198, R4, R209 ;  /* 0x00000004c6b37223 */ /* 0x002fe200000100d1 */
[----:B------:R-:W-:Y:S01]  /*11510*/  @!P1 VIADD R176, R205, 0x22840 ;  /* 0x00022840cdb09836 */ /* 0x000fe20000000000 */
[----:B------:R1:W-:Y:S01]  /*11520*/  MUFU.EX2 R175, R166 ;  /* 0x000000a600af7308 */ /* 0x0003e20000000800 */
[-C--:B------:R-:W-:Y:S01]  /*11530*/  FMUL.FTZ R124, R124, R198.reuse ;  /* 0x000000c67c7c7220 */ /* 0x080fe20000410000 */
[C---:B---3--:R-:W-:Y:S01]  /*11540*/  FADD.FTZ R4, R152.reuse, R179 ;  /* 0x000000b398047221 */ /* 0x048fe20000010000 */
[----:B------:R-:W-:Y:S01]  /*11550*/  F2FP.BF16.F32.PACK_AB R152, R152, R209 ;  /* 0x000000d19898723e */ /* 0x000fe200000010ff */
[-C--:B------:R-:W-:Y:S01]  /*11560*/  FMUL.FTZ R125, R125, R198.reuse ;  /* 0x000000c67d7d7220 */ /* 0x080fe20000410000 */
[-C--:B------:R-:W-:Y:S01]  /*11570*/  FMUL.FTZ R128, R128, R198.reuse ;  /* 0x000000c680807220 */ /* 0x080fe20000410000 */
[-C--:B------:R-:W-:Y:S01]  /*11580*/  FMUL.FTZ R129, R129, R198.reuse ;  /* 0x000000c681817220 */ /* 0x080fe20000410000 */
[-C--:B------:R-:W-:Y:S01]  /*11590*/  FMUL.FTZ R132, R132, R198.reuse ;  /* 0x000000c684847220 */ /* 0x080fe20000410000 */
[----:B------:R-:W3:Y:S01]  /*115a0*/  MUFU.EX2 R168, R168 ;  /* 0x000000a800a87308 */ /* 0x000ee20000000800 */
[----:B-1----:R-:W-:Y:S01]  /*115b0*/  @!P1 PRMT R166, RZ, 0x654, R176 ;  /* 0x00000654ffa69816 */ /* 0x002fe200000000b0 */
[-C--:B------:R-:W-:Y:S01]  /*115c0*/  FMUL.FTZ R133, R133, R198.reuse ;  /* 0x000000c685857220 */ /* 0x080fe20000410000 */
[----:B------:R-:W-:Y:S01]  /*115d0*/  IADD3 R176, -R225, 0xb, RZ ;  /* 0x0000000be1b07810 */ /* 0x000fe20007ffe1ff */
[----:B0-----:R-:W-:Y:S01]  /*115e0*/  FADD.FTZ R225, R155, R4 ;  /* 0x000000049be17221 */ /* 0x001fe20000010000 */
[-C--:B------:R-:W-:Y:S01]  /*115f0*/  FMUL.FTZ R136, R136, R198.reuse ;  /* 0x000000c688887220 */ /* 0x080fe20000410000 */
[-C--:B------:R-:W-:Y:S01]  /*11600*/  FMUL.FTZ R137, R137, R198.reuse ;  /* 0x000000c689897220 */ /* 0x080fe20000410000 */
[-C--:B------:R-:W-:Y:S01]  /*11610*/  FMUL.FTZ R140, R140, R198.reuse ;  /* 0x000000c68c8c7220 */ /* 0x080fe20000410000 */
[----:B----4-:R-:W-:Y:S01]  /*11620*/  FADD.FTZ R4, R156, R225 ;  /* 0x000000e19c047221 */ /* 0x010fe20000010000 */
[-C--:B------:R-:W-:Y:S01]  /*11630*/  FMUL.FTZ R141, R141, R198.reuse ;  /* 0x000000c68d8d7220 */ /* 0x080fe20000410000 */
[-C--:B------:R-:W-:Y:S01]  /*11640*/  FMUL.FTZ R144, R144, R198.reuse ;  /* 0x000000c690907220 */ /* 0x080fe20000410000 */
[-C--:B------:R-:W-:Y:S01]  /*11650*/  FMUL.FTZ R145, R145, R198.reuse ;  /* 0x000000c691917220 */ /* 0x080fe20000410000 */
[----:B--2---:R-:W-:Y:S01]  /*11660*/  FADD.FTZ R209, R159, R4 ;  /* 0x000000049fd17221 */ /* 0x004fe20000010000 */
[-C--:B------:R-:W-:Y:S01]  /*11670*/  FMUL.FTZ R148, R148, R198.reuse ;  /* 0x000000c694947220 */ /* 0x080fe20000410000 */
[----:B------:R-:W-:Y:S01]  /*11680*/  FMUL.FTZ R149, R149, R198 ;  /* 0x000000c695957220 */ /* 0x000fe20000410000 */
[----:B------:R-:W0:Y:S01]  /*11690*/  MUFU.EX2 R171, R171 ;  /* 0x000000ab00ab7308 */ /* 0x000e220000000800 */
[----:B------:R-:W-:Y:S01]  /*116a0*/  FADD.FTZ R4, R160, R209 ;  /* 0x000000d1a0047221 */ /* 0x000fe20000010000 */
[----:B------:R1:W-:Y:S06]  /*116b0*/  BAR.ARV R176, 0x100 ;  /* 0x000400b00000751d */ /* 0x0003ec0000002000 */
[----:B------:R2:W-:Y:S01]  /*116c0*/  MUFU.EX2 R198, R154 ;  /* 0x0000009a00c67308 */ /* 0x0005e20000000800 */
[----:B------:R4:W-:Y:S07]  /*116d0*/  @!P1 SYNCS.ARRIVE.TRANS64.RED.A1T0 RZ, [R166+URZ], RZ ;  /* 0x000000ffa6ff99a7 */ /* 0x0009ee000810043f */
[----:B------:R-:W5:Y:S01]  /*116e0*/  MUFU.EX2 R172, R172 ;  /* 0x000000ac00ac7308 */ /* 0x000f620000000800 */
[----:B--2---:R-:W-:Y:S01]  /*116f0*/  F2FP.BF16.F32.PACK_AB R154, R156, R155 ;  /* 0x0000009b9c9a723e */ /* 0x004fe200000010ff */
[----:B------:R-:W-:Y:S01]  /*11700*/  FADD.FTZ R155, R163, R4 ;  /* 0x00000004a39b7221 */ /* 0x000fe20000010000 */
[----:B------:R-:W-:-:S02]  /*11710*/  F2FP.BF16.F32.PACK_AB R156, R160, R159 ;  /* 0x0000009fa09c723e */ /* 0x000fc400000010ff */
[----:B---3--:R-:W-:Y:S01]  /*11720*/  F2FP.BF16.F32.PACK_AB R160, R168, R167 ;  /* 0x000000a7a8a0723e */ /* 0x008fe200000010ff */
[----:B------:R-:W-:Y:S02]  /*11730*/  FADD.FTZ R4, R164, R155 ;  /* 0x0000009ba4047221 */ /* 0x000fe40000010000 */
[----:B------:R-:W2:Y:S02]  /*11740*/  MUFU.EX2 R174, R174 ;  /* 0x000000ae00ae7308 */ /* 0x000ea40000000800 */
[----:B------:R-:W-:-:S04]  /*11750*/  FADD.FTZ R155, R167, R4 ;  /* 0x00000004a79b7221 */ /* 0x000fc80000010000 */
[----:B------:R-:W-:Y:S02]  /*11760*/  FADD.FTZ R4, R168, R155 ;  /* 0x0000009ba8047221 */ /* 0x000fe40000010000 */
[----:B------:R-:W3:Y:S02]  /*11770*/  MUFU.EX2 R211, R211 ;  /* 0x000000d300d37308 */ /* 0x000ee40000000800 */
[----:B0-----:R-:W-:-:S04]  /*11780*/  FADD.FTZ R155, R171, R4 ;  /* 0x00000004ab9b7221 */ /* 0x001fc80000010000 */
[----:B-----5:R-:W-:Y:S02]  /*11790*/  FADD.FTZ R155, R172, R155 ;  /* 0x0000009bac9b7221 */ /* 0x020fe40000010000 */
[----:B------:R-:W0:Y:S02]  /*117a0*/  MUFU.EX2 R196, R196 ;  /* 0x000000c400c47308 */ /* 0x000e240000000800 */
[----:B--2---:R-:W-:-:S06]  /*117b0*/  FADD.FTZ R4, R174, R155 ;  /* 0x0000009bae047221 */ /* 0x004fcc0000010000 */
[----:B------:R-:W2:Y:S01]  /*117c0*/  MUFU.EX2 R153, R153 ;  /* 0x0000009900997308 */ /* 0x000ea20000000800 */
[----:B---3--:R-:W-:-:S07]  /*117d0*/  FADD.FTZ R155, R211, R4 ;  /* 0x00000004d39b7221 */ /* 0x008fce0000010000 */
        /* <DEDUP_REMOVED lines=8> */
[----:B------:R-:W4:Y:S01]  /*11860*/  MUFU.EX2 R181, R181 ;  /* 0x000000b500b57308 */ /* 0x000f220000000800 */
[----:B--2---:R-:W-:Y:S01]  /*11870*/  FFMA.FTZ R3, R196, R3, R153 ;  /* 0x00000003c4037223 */ /* 0x004fe20000010099 */
[-C--:B------:R-:W-:Y:S01]  /*11880*/  FMUL.FTZ R39, R39, R196.reuse ;  /* 0x000000c427277220 */ /* 0x080fe20000410000 */
[-C--:B------:R-:W-:Y:S01]  /*11890*/  FMUL.FTZ R42, R42, R196.reuse ;  /* 0x000000c42a2a7220 */ /* 0x080fe20000410000 */
[-C--:B------:R-:W-:Y:S01]  /*118a0*/  FMUL.FTZ R43, R43, R196.reuse ;  /* 0x000000c42b2b7220 */ /* 0x080fe20000410000 */
[-C--:B------:R-:W-:Y:S01]  /*118b0*/  FMUL.FTZ R46, R46, R196.reuse ;  /* 0x000000c42e2e7220 */ /* 0x080fe20000410000 */
[-C--:B------:R-:W-:Y:S01]  /*118c0*/  FMUL.FTZ R47, R47, R196.reuse ;  /* 0x000000c42f2f7220 */ /* 0x080fe20000410000 */
[-C--:B------:R-:W-:Y:S01]  /*118d0*/  FMUL.FTZ R50, R50, R196.reuse ;  /* 0x000000c432327220 */ /* 0x080fe20000410000 */
[----:B------:R-:W0:Y:S01]  /*118e0*/  MUFU.EX2 R212, R212 ;  /* 0x000000d400d47308 */ /* 0x000e220000000800 */
[----:B---3--:R-:W-:Y:S01]  /*118f0*/  FADD.FTZ R4, R180, R155 ;  /* 0x0000009bb4047221 */ /* 0x008fe20000010000 */
[-C--:B------:R-:W-:Y:S01]  /*11900*/  FMUL.FTZ R51, R51, R196.reuse ;  /* 0x000000c433337220 */ /* 0x080fe20000410000 */
[-C--:B------:R-:W-:Y:S01]  /*11910*/  FMUL.FTZ R54, R54, R196.reuse ;  /* 0x000000c436367220 */ /* 0x080fe20000410000 */
[-C--:B------:R-:W-:Y:S01]  /*11920*/  FMUL.FTZ R55, R55, R196.reuse ;  /* 0x000000c437377220 */ /* 0x080fe20000410000 */
[-C--:B------:R-:W-:Y:S01]  /*11930*/  FMUL.FTZ R58, R58, R196.reuse ;  /* 0x000000c43a3a7220 */ /* 0x080fe20000410000 */
[-C--:B------:R-:W-:Y:S01]  /*11940*/  FMUL.FTZ R59, R59, R196.reuse ;  /* 0x000000c43b3b7220 */ /* 0x080fe20000410000 */
[----:B------:R-:W-:Y:S01]  /*11950*/  FMUL.FTZ R62, R62, R196 ;  /* 0x000000c43e3e7220 */ /* 0x000fe20000410000 */
[----:B------:R-:W2:Y:S01]  /*11960*/  MUFU.EX2 R157, R157 ;  /* 0x0000009d009d7308 */ /* 0x000ea20000000800 */
[C---:B----4-:R-:W-:Y:S01]  /*11970*/  F2FP.BF16.F32.PACK_AB R166, R181.reuse, R180 ;  /* 0x000000b4b5a6723e */ /* 0x050fe200000010ff */
[----:B------:R-:W-:Y:S01]  /*11980*/  FADD.FTZ R155, R181, R4 ;  /* 0x00000004b59b7221 */ /* 0x000fe20000010000 */
        /* <DEDUP_REMOVED lines=18> */
[----:B------:R-:W-:Y:S01]  /*11ab0*/  FADD.FTZ R180, R213, R180 ;  /* 0x000000b4d5b47221 */ /* 0x000fe20000010000 */
        /* <DEDUP_REMOVED lines=31> */
[----:B------:R-:W-:Y:S01]  /*11cb0*/  FADD.FTZ R3, R175, R180 ;  /* 0x000000b4af037221 */ /* 0x000fe20000010000 */
[-C--:B------:R-:W-:Y:S01]  /*11cc0*/  FMUL.FTZ R135, R135, R196.reuse ;  /* 0x000000c487877220 */ /* 0x080fe20000410000 */
[-C--:B------:R-:W-:Y:S01]  /*11cd0*/  FMUL.FTZ R138, R138, R196.reuse ;  /* 0x000000c48a8a7220 */ /* 0x080fe20000410000 */
[----:B------:R3:W4:Y:S01]  /*11ce0*/  MUFU.EX2 R179, R162 ;  /* 0x000000a200b37308 */ /* 0x0007220000000800 */
[----:B0-----:R-:W-:Y:S01]  /*11cf0*/  FADD.FTZ R180, R178, R3 ;  /* 0x00000003b2b47221 */ /* 0x001fe20000010000 */
        /* <DEDUP_REMOVED lines=8> */
[----:B---3--:R-:W-:Y:S01]  /*11d80*/  F2FP.BF16.F32.PACK_AB R162, R172, R171 ;  /* 0x000000abaca2723e */ /* 0x008fe200000010ff */
[----:B------:R-:W-:Y:S01]  /*11d90*/  FMUL.FTZ R151, R151, R196 ;  /* 0x000000c497977220 */ /* 0x000fe20000410000 */
[----:B------:R-:W-:-:S04]  /*11da0*/  F2FP.BF16.F32.PACK_AB R153, R212, R153 ;  /* 0x00000099d499723e */ /* 0x000fc800000010ff */
[----:B------:R-:W2:Y:S01]  /*11db0*/  MUFU.EX2 R182, R182 ;  /* 0x000000b600b67308 */ /* 0x000ea20000000800 */
[----:B----4-:R-:W-:Y:S01]  /*11dc0*/  FADD.FTZ R3, R179, R180 ;  /* 0x000000b4b3037221 */ /* 0x010fe20000010000 */
[----:B0-----:R-:W-:Y:S02]  /*11dd0*/  F2FP.BF16.F32.PACK_AB R158, R164, R163 ;  /* 0x000000a3a49e723e */ /* 0x001fe400000010ff */
[----:B------:R-:W-:Y:S01]  /*11de0*/  F2FP.BF16.F32.PACK_AB R164, R211, R174 ;  /* 0x000000aed3a4723e */ /* 0x000fe200000010ff */
[----:B------:R-:W-:Y:S01]  /*11df0*/  FADD.FTZ R180, R198, R3 ;  /* 0x00000003c6b47221 */ /* 0x000fe20000010000 */
[----:B------:R-:W-:Y:S02]  /*11e00*/  F2FP.BF16.F32.PACK_AB R163, R179, R173 ;  /* 0x000000adb3a3723e */ /* 0x000fe400000010ff */
[----:B------:R-:W0:Y:S01]  /*11e10*/  MUFU.EX2 R183, R183 ;  /* 0x000000b700b77308 */ /* 0x000e220000000800 */
[C---:B-----5:R-:W-:Y:S01]  /*11e20*/  FADD.FTZ R3, R209.reuse, R180 ;  /* 0x000000b4d1037221 */ /* 0x060fe20000010000 */
[----:B------:R-:W-:-:S06]  /*11e30*/  F2FP.BF16.F32.PACK_AB R165, R209, R198 ;  /* 0x000000c6d1a5723e */ /* 0x000fcc00000010ff */
[----:B------:R-:W3:Y:S01]  /*11e40*/  MUFU.EX2 R184, R184 ;  /* 0x000000b800b87308 */ /* 0x000ee20000000800 */
[----:B--2---:R-:W-:-:S07]  /*11e50*/  FADD.FTZ R180, R182, R3 ;  /* 0x00000003b6b47221 */ /* 0x004fce0000010000 */
[----:B------:R-:W2:Y:S01]  /*11e60*/  MUFU.EX2 R186, R186 ;  /* 0x000000ba00ba7308 */ /* 0x000ea20000000800 */
[C---:B0-----:R-:W-:Y:S01]  /*11e70*/  FADD.FTZ R3, R183.reuse, R180 ;  /* 0x000000b4b7037221 */ /* 0x041fe20000010000 */
[----:B------:R-:W-:-:S06]  /*11e80*/  F2FP.BF16.F32.PACK_AB R167, R183, R182 ;  /* 0x000000b6b7a7723e */ /* 0x000fcc00000010ff */
[----:B------:R-:W0:Y:S01]  /*11e90*/  MUFU.EX2 R185, R185 ;  /* 0x000000b900b97308 */ /* 0x000e220000000800 */
[----:B---3--:R-:W-:-:S07]  /*11ea0*/  FADD.FTZ R4, R184, R155 ;  /* 0x0000009bb8047221 */ /* 0x008fce0000010000 */
[----:B------:R-:W3:Y:S01]  /*11eb0*/  MUFU.EX2 R187, R187 ;  /* 0x000000bb00bb7308 */ /* 0x000ee20000000800 */
[----:B--2---:R-:W-:-:S07]  /*11ec0*/  FADD.FTZ R180, R186, R3 ;  /* 0x00000003bab47221 */ /* 0x004fce0000010000 */
[----:B------:R-:W2:Y:S01]  /*11ed0*/  MUFU.EX2 R188, R188 ;  /* 0x000000bc00bc7308 */ /* 0x000ea20000000800 */
[C---:B0-----:R-:W-:Y:S01]  /*11ee0*/  FADD.FTZ R155, R185.reuse, R4 ;  /* 0x00000004b99b7221 */ /* 0x041fe20000010000 */
[----:B------:R-:W-:-:S06]  /*11ef0*/  F2FP.BF16.F32.PACK_AB R168, R185, R184 ;  /* 0x000000b8b9a8723e */ /* 0x000fcc00000010ff */
[----:B------:R-:W0:Y:S01]  /*11f00*/  MUFU.EX2 R171, R190 ;  /* 0x000000be00ab7308 */ /* 0x000e220000000800 */
[C---:B---3--:R-:W-:Y:S01]  /*11f10*/  FADD.FTZ R180, R187.reuse, R180 ;  /* 0x000000b4bbb47221 */ /* 0x048fe20000010000 */
[----:B------:R-:W-:-:S06]  /*11f20*/  F2FP.BF16.F32.PACK_AB R169, R187, R186 ;  /* 0x000000babba9723e */ /* 0x000fcc00000010ff */
[----:B------:R-:W3:Y:S01]  /*11f30*/  MUFU.EX2 R189, R189 ;  /* 0x000000bd00bd7308 */ /* 0x000ee20000000800 */
[----:B--2---:R-:W-:-:S07]  /*11f40*/  FADD.FTZ R4, R188, R155 ;  /* 0x0000009bbc047221 */ /* 0x004fce0000010000 */
[----:B------:R-:W2:Y:S01]  /*11f50*/  MUFU.EX2 R191, R191 ;  /* 0x000000bf00bf7308 */ /* 0x000ea20000000800 */
[----:B0-----:R-:W-:-:S07]  /*11f60*/  FADD.FTZ R184, R171, R180 ;  /* 0x000000b4abb87221 */ /* 0x001fce0000010000 */
[----:B------:R-:W0:Y:S01]  /*11f70*/  MUFU.EX2 R192, R192 ;  /* 0x000000c000c07308 */ /* 0x000e220000000800 */
[C---:B---3--:R-:W-:Y:S01]  /*11f80*/  FADD.FTZ R155, R189.reuse, R4 ;  /* 0x00000004bd9b7221 */ /* 0x048fe20000010000 */
[----:B------:R-:W-:-:S06]  /*11f90*/  F2FP.BF16.F32.PACK_AB R170, R189, R188 ;  /* 0x000000bcbdaa723e */ /* 0x000fcc00000010ff */
[----:B------:R-:W3:Y:S01]  /*11fa0*/  MUFU.EX2 R194, R194 ;  /* 0x000000c200c27308 */ /* 0x000ee20000000800 */
[C---:B--2---:R-:W-:Y:S01]  /*11fb0*/  FADD.FTZ R3, R191.reuse, R184 ;  /* 0x000000b8bf037221 */ /* 0x044fe20000010000 */
[----:B------:R-:W-:-:S06]  /*11fc0*/  F2FP.BF16.F32.PACK_AB R171, R191, R171 ;  /* 0x000000abbfab723e */ /* 0x000fcc00000010ff */
[----:B------:R-:W2:Y:S01]  /*11fd0*/  MUFU.EX2 R210, R210 ;  /* 0x000000d200d27308 */ /* 0x000ea20000000800 */
[----:B0-----:R-:W-:-:S07]  /*11fe0*/  FADD.FTZ R155, R192, R155 ;  /* 0x0000009bc09b7221 */ /* 0x001fce0000010000 */
[----:B------:R-:W0:Y:S01]  /*11ff0*/  MUFU.EX2 R195, R195 ;  /* 0x000000c300c37308 */ /* 0x000e220000000800 */
[----:B---3--:R-:W-:-:S07]  /*12000*/  FADD.FTZ R184, R194, R3 ;  /* 0x00000003c2b87221 */ /* 0x008fce0000010000 */
[----:B------:R-:W3:Y:S01]  /*12010*/  MUFU.EX2 R193, R193 ;  /* 0x000000c100c17308 */ /* 0x000ee20000000800 */
        /* <DEDUP_REMOVED lines=9> */
[----:B---3--:R-:W-:Y:S01]  /*120b0*/  FADD.FTZ R4, R193, R4 ;  /* 0x00000004c1047221 */ /* 0x008fe20000010000 */
[----:B------:R-:W-:-:S03]  /*120c0*/  F2FP.BF16.F32.PACK_AB R174, R207, R193 ;  /* 0x000000c1cfae723e */ /* 0x000fc600000010ff */
[----:B------:R-:W-:Y:S01]  /*120d0*/  FADD.FTZ R4, R207, R4 ;  /* 0x00000004cf047221 */ /* 0x000fe20000010000 */
[----:B--2---:R-:W-:-:S04]  /*120e0*/  FADD.FTZ R3, R197, R184 ;  /* 0x000000b8c5037221 */ /* 0x004fc80000010000 */
[C---:B0-----:R-:W-:Y:S01]  /*120f0*/  FADD.FTZ R3, R180.reuse, R3 ;  /* 0x00000003b4037221 */ /* 0x041fe20000010000 */
[----:B------:R-:W-:Y:S01]  /*12100*/  F2FP.BF16.F32.PACK_AB R175, R180, R197 ;  /* 0x000000c5b4af723e */ /* 0x000fe200000010ff */
[----:B-1----:R-:W-:Y:S06]  /*12110*/  @!P0 BRA `(.L_x_9377) ;  /* 0x0000000000048947 */ /* 0x002fec0003800000 */
[----:B------:R-:W-:Y:S01]  /*12120*/  BPT.TRAP 0x1 ;  /* 0x000000040000795c */ /* 0x000fe20000300000 */
.L_x_9377:
[----:B------:R0:W1:Y:S01]  /*12130*/  SYNCS.PHASECHK.TRANS64.TRYWAIT P3, [R205+URZ+0x22850], R5 ;  /* 0x02285005cd0075a7 */ /* 0x000062000806017f */
[----:B------:R-:W-:Y:S05]  /*12140*/  @!P0 BRA `(.L_x_9378) ;  /* 0x0000000000048947 */ /* 0x000fea0003800000 */
[----:B------:R-:W-:Y:S01]  /*12150*/  BPT.TRAP 0x1 ;  /* 0x000000040000795c */ /* 0x000fe20000300000 */
.L_x_9378:
[----:B------:R-:W-:Y:S04]  /*12160*/  BSSY B0, `(.L_x_9379) ;  /* 0x0000004000007945 */ /* 0x000fe80003800000 */
[----:B-1----:R-:W-:Y:S05]  /*12170*/  @P3 BRA `(.L_x_9380) ;  /* 0x0000000000083947 */ /* 0x002fea0003800000 */
[----:B------:R-:W1:Y:S02]  /*12180*/  SYNCS.PHASECHK.TRANS64.TRYWAIT P3, [R205+URZ+0x22850], R5 ;  /* 0x02285005cd0075a7 */ /* 0x000e64000806017f */
[----:B-1----:R-:W-:Y:S05]  /*12190*/  @!P3 BRA `(.L_x_9381) ;  /* 0x000000dc00a4b947 */ /* 0x002fea0003800000 */
.L_x_9380:
[----:B------:R-:W-:Y:S05]  /*121a0*/  BSYNC B0 ;  /* 0x0000000000007941 */ /* 0x000fea0003800000 */
.L_x_9379:
[----:B------:R-:W2:Y:S01]  /*121b0*/  S2R R180, SR_TID.X ;  /* 0x0000000000b47919 */ /* 0x000ea20000002100 */
[----:B------:R-:W-:Y:S05]  /*121c0*/  WARPSYNC.ALL ;  /* 0x0000000000007948 */ /* 0x000fea0003800000 */
[----:B------:R-:W-:Y:S02]  /*121d0*/  IMAD R178, R16, 0xc00, R20 ;  /* 0x00000c0010b27824 */ /* 0x000fe400078e0214 */
[----:B------:R-:W-:Y:S02]  /*121e0*/  IMAD.MOV.U32 R179, RZ, RZ, 0x40000040 ;  /* 0x40000040ffb37424 */ /* 0x000fe400078e00ff */
[----:B01----:R-:W-:Y:S01]  /*121f0*/  @!P1 VIADD R205, R205, 0x22860 ;  /* 0x00022860cdcd9836 */ /* 0x003fe20000000000 */
[----:B------:R-:W-:Y:S01]  /*12200*/  R2UR UR6, R178 ;  /* 0x00000000b20672ca */ /* 0x000fe200000e0000 */
[----:B------:R-:W-:Y:S01]  /*12210*/  IMAD.MOV.U32 R207, RZ, RZ, R13 ;  /* 0x000000ffffcf7224 */ /* 0x000fe200078e000d */
[----:B------:R-:W-:Y:S01]  /*12220*/  R2UR UR7, R179 ;  /* 0x00000000b30772ca */ /* 0x000fe200000e0000 */
[----:B------:R-:W-:Y:S01]  /*12230*/  IMAD.MOV.U32 R179, RZ, RZ, 0x40000040 ;  /* 0x40000040ffb37424 */ /* 0x000fe200078e00ff */
[----:B------:R-:W-:Y:S01]  /*12240*/  @!P1 PRMT R205, RZ, 0x654, R205 ;  /* 0x00000654ffcd9816 */ /* 0x000fe200000000cd */
[----:B------:R-:W-:Y:S01]  /*12250*/  IMAD.MOV.U32 R209, RZ, RZ, R12 ;  /* 0x000000ffffd17224 */ /* 0x000fe200078e000c */
[----:B--2---:R-:W-:-:S05]  /*12260*/  SHF.R.U32.HI R180, RZ, 0x7, R180 ;  /* 0x00000007ffb47819 */ /* 0x004fca00000116b4 */
[----:B------:R-:W-:-:S05]  /*12270*/  VIADD R5, R180, 0x8 ;  /* 0x00000008b4057836 */ /* 0x000fca0000000000 */
[----:B------:R0:W-:Y:S06]  /*12280*/  BAR.SYNC.DEFER_BLOCKING R5, 0x100 ;  /* 0x000400050000751d */ /* 0x0001ec0000010000 */
        /* <DEDUP_REMOVED lines=43> */
[----:B0-----:R-:W-:-:S07]  /*12540*/  IMAD.MOV.U32 R5, RZ, RZ, R206 ;  /* 0x000000ffff057224 */ /* 0x001fce00078e00ce */
.L_x_9372:
[----:B------:R-:W-:-:S13]  /*12550*/  ISETP.GE.AND P2, PT, R5, R217, PT ;  /* 0x000000d90500720c */ /* 0x000fda0003f46270 */
[----:B------:R-:W-:Y:S05]  /*12560*/  @!P2 BRA `(.L_x_9383) ;  /* 0x0000003400d0a947 */ /* 0x000fea0003800000 */
[----:B------:R-:W-:Y:S02]  /*12570*/  VIADD R206, R0, 0x8 ;  /* 0x0000000800ce7836 */ /* 0x000fe40000000000 */
[----:B------:R-:W-:Y:S02]  /*12580*/  IMAD.MOV.U32 R207, RZ, RZ, R13 ;  /* 0x000000ffffcf7224 */ /* 0x000fe400078e000d */
[----:B0-----:R-:W-:Y:S01]  /*12590*/  IMAD.MOV.U32 R209, RZ, RZ, R12 ;  /* 0x000000ffffd17224 */ /* 0x001fe200078e000c */
[----:B------:R-:W-:-:S07]  /*125a0*/  IADD3 R206, R206, R202, -R203 ;  /* 0x000000cacece7210 */ /* 0x000fce0007ffe8cb */
.L_x_9401:
[----:B------:R-:W-:Y:S01]  /*125b0*/  VIADD R16, R16, 0x1 ;  /* 0x0000000110107836 */ /* 0x000fe20000000000 */
[----:B------:R-:W-:Y:S05]  /*125c0*/  YIELD ;  /* 0x0000000000007946 */ /* 0x000fea0003800000 */
[----:B------:R-:W-:-:S04]  /*125d0*/  ISETP.NE.AND P2, PT, R16, 0x2, PT ;  /* 0x000000021000780c */ /* 0x000fc80003f45270 */
[----:B------:R-:W-:Y:S02]  /*125e0*/  SEL R13, RZ, 0x1, P2 ;  /* 0x00000001ff0d7807 */ /* 0x000fe40001000000 */
[----:B------:R-:W-:Y:S02]  /*125f0*/  SEL R16, R16, RZ, P2 ;  /* 0x000000ff10107207 */ /* 0x000fe40001000000 */
[----:B------:R-:W-:Y:S01]  /*12600*/  LOP3.LUT R22, R22, R13, RZ, 0x3c, !PT ;  /* 0x0000000d16167212 */ /* 0x000fe200078e3cff */
[----:B-1----:R-:W-:Y:S06]  /*12610*/  @!P0 BRA `(.L_x_9384) ;  /* 0x0000000000048947 */ /* 0x002fec0003800000 */
[----:B------:R-:W-:Y:S01]  /*12620*/  BPT.TRAP 0x1 ;  /* 0x000000040000795c */ /* 0x000fe20000300000 */
.L_x_9384:
[----:B------:R-:W-:Y:S01]  /*12630*/  IMAD R205, R16, 0x8, R17 ;  /* 0x0000000810cd7824 */ /* 0x000fe200078e0211 */
[----:B------:R-:W-:-:S04]  /*12640*/  SHF.L.U32 R204, R22, 0x1f, RZ ;  /* 0x0000001f16cc7819 */ /* 0x000fc800000006ff */
[----:B------:R0:W1:Y:S01]  /*12650*/  SYNCS.PHASECHK.TRANS64.TRYWAIT P2, [R205+URZ+0x22830], R204 ;  /* 0x022830cccd0075a7 */ /* 0x000062000804017f */
[----:B------:R-:W-:Y:S05]  /*12660*/  @!P0 BRA `(.L_x_9385) ;  /* 0x0000000000048947 */ /* 0x000fea0003800000 */
[----:B------:R-:W-:Y:S01]  /*12670*/  BPT.TRAP 0x1 ;  /* 0x000000040000795c */ /* 0x000fe20000300000 */
.L_x_9385:
[----:B------:R-:W-:Y:S02]  /*12680*/  IMAD R12, R16, 0x300, R21 ;  /* 0x00000300100c7824 */ /* 0x000fe400078e0215 */
[----:B------:R-:W-:Y:S01]  /*12690*/  IMAD.MOV.U32 R13, RZ, RZ, 0x40000040 ;  /* 0x40000040ff0d7424 */ /* 0x000fe200078e00ff */
[----:B-1----:R-:W-:Y:S06]  /*126a0*/  @P2 BRA `(.L_x_9386) ;  /* 0x0000000000082947 */ /* 0x002fec0003800000 */
[----:B------:R-:W1:Y:S02]  /*126b0*/  SYNCS.PHASECHK.TRANS64.TRYWAIT P2, [R205+URZ+0x22830], R204 ;  /* 0x022830cccd0075a7 */ /* 0x000e64000804017f */
[----:B-1----:R-:W-:Y:S05]  /*126c0*/  @!P2 BRA `(.L_x_9387) ;  /* 0x000000d8006ca947 */ /* 0x002fea0003800000 */
.L_x_9386:
        /* <DEDUP_REMOVED lines=9> */
[----:B------:R-:W2:Y:S01]  /*12760*/  S2R R224, SR_TID.X ;  /* 0x0000000000e07919 */ /* 0x000ea20000002100 */
[----:B------:R-:W-:-:S10]  /*12770*/  ISETP.GE.AND P2, PT, R226, 0x1, PT ;  /* 0x00000001e200780c */ /* 0x000fd40003f46270 */
[----:B------:R-:W-:Y:S01]  /*12780*/  HGMMA.64x96x16.F32.BF16 R152, gdesc[UR4], RZ, !UPT, gsb0 ;  /* 0x01600000049879f0 */ /* 0x000fe2000c0018ff */
[----:B------:R-:W-:Y:S01]  /*12790*/  R2UR UR6, R210 ;  /* 0x00000000d20672ca */ /* 0x000fe200000e0000 */
[----:B------:R-:W-:Y:S01]  /*127a0*/  VIADD R210, R12, 0x4 ;  /* 0x000000040cd27836 */ /* 0x000fe20000000000 */
[----:B------:R-:W-:Y:S01]  /*127b0*/  R2UR UR7, R211 ;  /* 0x00000000d30772ca */ /* 0x000fe200000e0000 */
[----:B------:R-:W-:Y:S01]  /*127c0*/  IMAD.MOV.U32 R211, RZ, RZ, 0x40000040 ;  /* 0x40000040ffd37424 */ /* 0x000fe200078e00ff */
[----:B------:R-:W-:Y:S01]  /*127d0*/  R2UR UR4, R14 ;  /* 0x000000000e0472ca */ /* 0x000fe200000e0000 */
[----:B------:R-:W-:Y:S01]  /*127e0*/  VIADD R12, R12, 0x6 ;  /* 0x000000060c0c7836 */ /* 0x000fe20000000000 */
[----:B------:R-:W-:Y:S02]  /*127f0*/  R2UR UR5, R15 ;  /* 0x000000000f0572ca */ /* 0x000fe400000e0000 */
[----:B--2---:R-:W-:Y:S01]  /*12800*/  SHF.R.U32.HI R224, RZ, 0x7, R224 ;  /* 0x00000007ffe07819 */ /* 0x004fe200000116e0 */
[----:B------:R-:W-:-:S02]  /*12810*/  WARPGROUP.DEPBAR.LE gsb0, 0x0 ;  /* 0x00008000000079c5 */ /* 0x000fc40000010000 */
        /* <DEDUP_REMOVED lines=26> */
[----:B------:R-:W-:Y:S01]  /*129c0*/  IADD3 R176, -R224, 0xb, RZ ;  /* 0x0000000be0b07810 */ /* 0x000fe20007ffe1ff */
        /* <DEDUP_REMOVED lines=43> */
[----:B------:R-:W-:Y:S01]  /*12c80*/  FMUL.FTZ R193, R199, UR39 ;  /* 0x00000027c7c17c20 */ /* 0x000fe20008410000 */
[----:B------:R-:W3:Y:S01]  /*12c90*/  MUFU.TANH R12, R12 ;  /* 0x0000000c000c7308 */ /* 0x000ee20000002400 */
[----:B------:R-:W-:-:S05]  /*12ca0*/  IADD3 R164, -R203, 0x1, R164 ;  /* 0x00000001cba47810 */ /* 0x000fca0007ffe1a4 */
[----:B------:R-:W-:Y:S02]  /*12cb0*/  IMAD.IADD R164, R164, 0x1, -R23 ;  /* 0x00000001a4a47824 */ /* 0x000fe400078e0a17 */
[----:B------:R-:W4:Y:S02]  /*12cc0*/  MUFU.TANH R13, R13 ;  /* 0x0000000d000d7308 */ /* 0x000f240000002400 */
[C---:B------:R-:W-:Y:S02]  /*12cd0*/  VIADD R224, R164.reuse, UR40 ;  /* 0x00000028a4e07c36 */ /* 0x040fe40008000000 */
[----:B------:R-:W-:Y:S02]  /*12ce0*/  VIADD R199, R164, UR51 ;  /* 0x00000033a4c77c36 */ /* 0x000fe40008000000 */
[C---:B------:R-:W-:Y:S02]  /*12cf0*/  IMAD.IADD R198, R0.reuse, 0x1, R224 ;  /* 0x0000000100c67824 */ /* 0x040fe400078e02e0 */
[----:B------:R-:W0:Y:S01]  /*12d00*/  MUFU.TANH R152, R152 ;  /* 0x0000009800987308 */ /* 0x000e220000002400 */
[----:B------:R-:W-:-:S07]  /*12d10*/  IMAD.IADD R197, R0, 0x1, R199 ;  /* 0x0000000100c57824 */ /* 0x000fce00078e02c7 */
        /* <DEDUP_REMOVED lines=46> */
[----:B------:R-:W-:Y:S01]  /*13000*/  IADD3 R196, R0, R202, -R203 ;  /* 0x000000ca00c47210 */ /* 0x000fe20007ffe8cb */
        /* <DEDUP_REMOVED lines=11> */
.L_x_9390:
[----:B------:R-:W-:-:S05]  /*130c0*/  IMAD.U32 R225, RZ, RZ, UR44 ;  /* 0x0000002cffe17e24 */ /* 0x000fca000f8e00ff */
[----:B------:R-:W-:-:S13]  /*130d0*/  ISETP.NE.AND P2, PT, R225, 0x1, PT ;  /* 0x00000001e100780c */ /* 0x000fda0003f45270 */
[----:B------:R-:W2:Y:S02]  /*130e0*/  @P2 LDC.64 R164, c[0x0][0x9e8] ;  /* 0x00027a00ffa42b82 */ /* 0x000ea40000000a00 */
[----:B--2---:R-:W-:-:S05]  /*130f0*/  @P2 IMAD.HI.U32 R164, R196, R164, RZ ;  /* 0x000000a4c4a42227 */ /* 0x004fca00078e00ff */
[----:B------:R-:W-:-:S07]  /*13100*/  @P2 SHF.R.U32.HI R196, RZ, R165, R164 ;  /* 0x000000a5ffc42219 */ /* 0x000fce00000116a4 */
.L_x_9391:
[----:B------:R-:W-:Y:S05]  /*13110*/  BSYNC B0 ;  /* 0x0000000000007941 */ /* 0x000fea0003800000 */
.L_x_9389:
[----:B------:R-:W-:-:S04]  /*13120*/  IMAD R164, R5, -0x60, -R23 ;  /* 0xffffffa005a47824 */ /* 0x000fc800078e0a17 */
[----:B------:R-:W-:-:S05]  /*13130*/  IMAD R164, R196, R225, R164 ;  /* 0x000000e1c4a47224 */ /* 0x000fca00078e02a4 */
[----:B------:R-:W-:Y:S02]  /*13140*/  VIMNMX R197, R197, R164, !PT ;  /* 0x000000a4c5c57248 */ /* 0x000fe40007fe0100 */
[----:B------:R-:W-:-:S07]  /*13150*/  VIADDMNMX R198, R164, R225, R198, PT ;  /* 0x000000e1a4c67246 */ /* 0x000fce00038001c6 */
.L_x_9388:
        /* <DEDUP_REMOVED lines=12> */
[----:B------:R-:W-:Y:S02]  /*13220*/  ISETP.GT.AND P3, PT, R197, 0x1, !P2 ;  /* 0x00000001c500780c */ /* 0x000fe40005764270 */
        /* <DEDUP_REMOVED lines=141> */
.L_x_9394:
[----:B------:R-:W-:Y:S02]  /*13b00*/  IMAD.U32 R177, RZ, RZ, UR44 ;  /* 0x0000002cffb17e24 */ /* 0x000fe4000f8e00ff */
[----:B------:R-:W-:-:S03]  /*13b10*/  IMAD.MOV.U32 R197, RZ, RZ, R206 ;  /* 0x000000ffffc57224 */ /* 0x000fc600078e00ce */
[----:B------:R-:W-:-:S13]  /*13b20*/  ISETP.NE.AND P6, PT, R177, 0x1, PT ;  /* 0x00000001b100780c */ /* 0x000fda0003fc5270 */
[----:B------:R-:W0:Y:S02]  /*13b30*/  @P6 LDC.64 R12, c[0x0][0x9e8] ;  /* 0x00027a00ff0c6b82 */ /* 0x000e240000000a00 */
[----:B0-----:R-:W-:-:S05]  /*13b40*/  @P6 IMAD.HI.U32 R12, R206, R12, RZ ;  /* 0x0000000cce0c6227 */ /* 0x001fca00078e00ff */
[----:B------:R-:W-:-:S07]  /*13b50*/  @P6 SHF.R.U32.HI R197, RZ, R13, R12 ;  /* 0x0000000dffc56219 */ /* 0x000fce000001160c */
.L_x_9395:
[----:B------:R-:W-:Y:S05]  /*13b60*/  BSYNC B0 ;  /* 0x0000000000007941 */ /* 0x000fea0003800000 */
.L_x_9393:
[----:B------:R-:W-:-:S04]  /*13b70*/  IMAD.IADD R196, R196, 0x1, -R23 ;  /* 0x00000001c4c47824 */ /* 0x000fc800078e0a17 */
[----:B------:R-:W-:-:S05]  /*13b80*/  IMAD R196, R197, R177, R196 ;  /* 0x000000b1c5c47224 */ /* 0x000fca00078e02c4 */
[----:B------:R-:W-:Y:S02]  /*13b90*/  VIADDMNMX R224, R196, R177, R224, PT ;  /* 0x000000b1c4e07246 */ /* 0x000fe400038001e0 */
[----:B------:R-:W-:-:S07]  /*13ba0*/  VIMNMX R199, R199, R196, !PT ;  /* 0x000000c4c7c77248 */ /* 0x000fce0007fe0100 */
.L_x_9392:
        /* <DEDUP_REMOVED lines=56> */
[C---:B------:R-:W-:Y:S02]  /*13f30*/  ISETP.GT.AND P2, PT, R199.reuse, 0x21, !P2 ;  /* 0x00000021c700780c */ /* 0x040fe40005744270 */
[----:B------:R-:W-:Y:S02]  /*13f40*/  FMNMX.FTZ R196, R194, R13, !PT ;  /* 0x0000000dc2c47209 */ /* 0x000fe40007810000 */
[----:B------:R-:W-:Y:S02]  /*13f50*/  ISETP.LT.OR P2, PT, R224, 0x22, P2 ;  /* 0x00000022e000780c */ /* 0x000fe40001741670 */
[----:B------:R-:W-:Y:S01]  /*13f60*/  ISETP.GT.AND P3, PT, R199, 0x50, !P3 ;  /* 0x00000050c700780c */ /* 0x000fe20005f64270 */
[----:B------:R-:W0:Y:S01]  /*13f70*/  SHFL.BFLY PT, R13, R196, 0x2, 0x1f ;  /* 0x0c401f00c40d7f89 */ /* 0x000e2200000e0000 */
[----:B------:R-:W-:-:S02]  /*13f80*/  FSEL R171, R171, -INF , !P2 ;  /* 0xff800000abab7808 */ /* 0x000fc40005000000 */
[----:B------:R-:W-:Y:S02]  /*13f90*/  ISETP.GT.AND P2, PT, R199, 0x28, !P6 ;  /* 0x00000028c700780c */ /* 0x000fe40007744270 */
[----:B------:R-:W-:Y:S02]  /*13fa0*/  LOP3.LUT P6, RZ, R2, 0x80000, RZ, 0xc0, !PT ;  /* 0x0008000002ff7812 */ /* 0x000fe400078cc0ff */
        /* <DEDUP_REMOVED lines=47> */
[----:B------:R-:W-:Y:S02]  /*142a0*/  ISETP.GT.AND P2, PT, R199, RZ, !P6 ;  /* 0x000000ffc700720c */ /* 0x000fe40007744270 */
[----:B------:R-:W-:Y:S02]  /*142b0*/  LOP3.LUT P6, RZ, R2, 0x1, RZ, 0xc0, !PT ;  /* 0x0000000102ff7812 */ /* 0x000fe400078cc0ff */
[----:B------:R-:W-:-:S04]  /*142c0*/  ISETP.LT.OR P2, PT, R224, 0x1, P2 ;  /* 0x00000001e000780c */ /* 0x000fc80001741670 */
[----:B------:R-:W-:Y:S02]  /*142d0*/  FSEL R152, R152, -INF , !P2 ;  /* 0xff80000098987808 */ /* 0x000fe40005000000 */
[----:B------:R-:W-:Y:S02]  /*142e0*/  ISETP.GT.AND P2, PT, R199, 0x59, !P6 ;  /* 0x00000059c700780c */ /* 0x000fe40007744270 */
[----:B------:R-:W-:Y:S02]  /*142f0*/  FMNMX.FTZ R12, R152, R207, !PT ;  /* 0x000000cf980c7209 */ /* 0x000fe40007810000 */
[----:B------:R-:W-:Y:S02]  /*14300*/  ISETP.LT.OR P2, PT, R224, 0x5a, P2 ;  /* 0x0000005ae000780c */ /* 0x000fe40001741670 */
[----:B------:R-:W-:Y:S02]  /*14310*/  FMNMX.FTZ R177, R153, R12, !PT ;  /* 0x0000000c99b17209 */ /* 0x000fe40007810000 */
[----:B------:R-:W-:-:S02]  /*14320*/  FSEL R193, R193, -INF , !P2 ;  /* 0xff800000c1c17808 */ /* 0x000fc40005000000 */
[----:B------:R-:W-:-:S04]  /*14330*/  FMNMX.FTZ R12, R156, R177, !PT ;  /* 0x000000b19c0c7209 */ /* 0x000fc80007810000 */
[----:B------:R-:W-:-:S04]  /*14340*/  FMNMX.FTZ R177, R157, R12, !PT ;  /* 0x0000000c9db17209 */ /* 0x000fc80007810000 */
[----:B------:R-:W-:-:S04]  /*14350*/  FMNMX.FTZ R12, R160, R177, !PT ;  /* 0x000000b1a00c7209 */ /* 0x000fc80007810000 */
[----:B------:R-:W-:-:S04]  /*14360*/  FMNMX.FTZ R177, R161, R12, !PT ;  /* 0x0000000ca1b17209 */ /* 0x000fc80007810000 */
[----:B------:R-:W-:-:S04]  /*14370*/  FMNMX.FTZ R12, R166, R177, !PT ;  /* 0x000000b1a60c7209 */ /* 0x000fc80007810000 */
[----:B------:R-:W-:-:S04]  /*14380*/  FMNMX.FTZ R177, R167, R12, !PT ;  /* 0x0000000ca7b17209 */ /* 0x000fc80007810000 */
[----:B------:R-:W-:-:S04]  /*14390*/  FMNMX.FTZ R12, R170, R177, !PT ;  /* 0x000000b1aa0c7209 */ /* 0x000fc80007810000 */
[----:B------:R-:W-:Y:S02]  /*143a0*/  FMNMX.FTZ R177, R171, R12, !PT ;  /* 0x0000000cabb17209 */ /* 0x000fe40007810000 */
[----:B------:R-:W0:Y:S02]  /*143b0*/  SHFL.BFLY PT, R12, R13, 0x1, 0x1f ;  /* 0x0c201f000d0c7f89 */ /* 0x000e2400000e0000 */
[----:B------:R-:W-:-:S04]  /*143c0*/  FMNMX.FTZ R196, R174, R177, !PT ;  /* 0x000000b1aec47209 */ /* 0x000fc80007810000 */
[----:B------:R-:W-:-:S04]  /*143d0*/  FMNMX.FTZ R177, R175, R196, !PT ;  /* 0x000000c4afb17209 */ /* 0x000fc80007810000 */
[----:B------:R-:W-:-:S04]  /*143e0*/  FMNMX.FTZ R196, R178, R177, !PT ;  /* 0x000000b1b2c47209 */ /* 0x000fc80007810000 */
[----:B------:R-:W-:-:S04]  /*143f0*/  FMNMX.FTZ R177, R179, R196, !PT ;  /* 0x000000c4b3b17209 */ /* 0x000fc80007810000 */
[----:B------:R-:W-:-:S04]  /*14400*/  FMNMX.FTZ R196, R180, R177, !PT ;  /* 0x000000b1b4c47209 */ /* 0x000fc80007810000 */
[----:B------:R-:W-:Y:S02]  /*14410*/  FMNMX.FTZ R177, R181, R196, !PT ;  /* 0x000000c4b5b17209 */ /* 0x000fe40007810000 */
[----:B0-----:R-:W-:Y:S02]  /*14420*/  FMNMX.FTZ R12, R13, R12, !PT ;  /* 0x0000000c0d0c7209 */ /* 0x001fe40007810000 */
[----:B------:R-:W-:Y:S01]  /*14430*/  FMNMX.FTZ R196, R182, R177, !PT ;  /* 0x000000b1b6c47209 */ /* 0x000fe20007810000 */
[----:B------:R-:W-:Y:S01]  /*14440*/  IMAD.U32 R177, RZ, RZ, UR45 ;  /* 0x0000002dffb17e24 */ /* 0x000fe2000f8e00ff */
[C---:B------:R-:W-:Y:S02]  /*14450*/  FSETP.NEU.FTZ.AND P3, PT, R12.reuse, -INF , PT ;  /* 0xff8000000c00780b */ /* 0x040fe40003f7d000 */
[----:B------:R-:W-:Y:S02]  /*14460*/  FMNMX.FTZ R13, R183, R196, !PT ;  /* 0x000000c4b70d7209 */ /* 0x000fe40007810000 */
[----:B------:R-:W-:-:S02]  /*14470*/  FSEL R198, R12, RZ, P3 ;  /* 0x000000ff0cc67208 */ /* 0x000fc40001800000 */
[----:B------:R-:W-:-:S03]  /*14480*/  FMNMX.FTZ R196, R186, R13, !PT ;  /* 0x0000000dbac47209 */ /* 0x000fc60007810000 */
[----:B------:R-:W-:Y:S01]  /*14490*/  FADD.FTZ R13, -R198, R209 ;  /* 0x000000d1c60d7221 */ /* 0x000fe20000010100 */
[----:B------:R-:W-:-:S04]  /*144a0*/  FMNMX.FTZ R196, R187, R196, !PT ;  /* 0x000000c4bbc47209 */ /* 0x000fc80007810000 */
[----:B------:R-:W-:Y:S01]  /*144b0*/  FMNMX.FTZ R197, R191, R196, !PT ;  /* 0x000000c4bfc57209 */ /* 0x000fe20007810000 */
[----:B------:R-:W-:-:S03]  /*144c0*/  FMUL.FTZ R196, R12, R177 ;  /* 0x000000b10cc47220 */ /* 0x000fc60000410000 */
[----:B------:R-:W-:Y:S02]  /*144d0*/  FMNMX.FTZ R197, R190, R197, !PT ;  /* 0x000000c5bec57209 */ /* 0x000fe40007810000 */
[----:B------:R-:W-:Y:S02]  /*144e0*/  FSEL R196, R196, RZ, P3 ;  /* 0x000000ffc4c47208 */ /* 0x000fe40001800000 */
[----:B------:R-:W-:-:S03]  /*144f0*/  FMNMX.FTZ R197, R192, R197, !PT ;  /* 0x000000c5c0c57209 */ /* 0x000fc60007810000 */
[--C-:B------:R-:W-:Y:S01]  /*14500*/  FFMA.FTZ R164, R164, R177, -R196.reuse ;  /* 0x000000b1a4a47223 */ /* 0x100fe200000108c4 */
[----:B------:R-:W-:Y:S01]  /*14510*/  FMNMX.FTZ R197, R193, R197, !PT ;  /* 0x000000c5c1c57209 */ /* 0x000fe20007810000 */
        /* <DEDUP_REMOVED lines=24> */
[----:B------:R-:W0:Y:S07]  /*146a0*/  SHFL.BFLY PT, R196, R197, 0x2, 0x1f ;  /* 0x0c401f00c5c47f89 */ /* 0x000e2e00000e0000 */
[----:B------:R-:W-:Y:S08]  /*146b0*/  MUFU.EX2 R165, R165 ;  /* 0x000000a500a57308 */ /* 0x000ff00000000800 */
[----:B------:R-:W-:Y:S08]  /*146c0*/  MUFU.EX2 R154, R154 ;  /* 0x0000009a009a7308 */ /* 0x000ff00000000800 */
[----:B------:R-:W-:Y:S01]  /*146d0*/  MUFU.EX2 R155, R155 ;  /* 0x0000009b009b7308 */ /* 0x000fe20000000800 */
[----:B0-----:R-:W-:Y:S01]  /*146e0*/  FMNMX.FTZ R197, R197, R196, !PT ;  /* 0x000000c4c5c57209 */ /* 0x001fe20007810000 */
[----:B------:R-:W-:-:S04]  /*146f0*/  FMUL.FTZ R196, R13, R177 ;  /* 0x000000b10dc47220 */ /* 0x000fc80000410000 */
[----:B------:R-:W0:Y:S02]  /*14700*/  SHFL.BFLY PT, R198, R197, 0x1, 0x1f ;  /* 0x0c201f00c5c67f89 */ /* 0x000e2400000e0000 */
[----:B------:R-:W2:Y:S08]  /*14710*/  MUFU.EX2 R196, R196 ;  /* 0x000000c400c47308 */ /* 0x000eb00000000800 */
[----:B------:R-:W3:Y:S08]  /*14720*/  MUFU.EX2 R158, R158 ;  /* 0x0000009e009e7308 */ /* 0x000ef00000000800 */
[----:B------:R-:W4:Y:S01]  /*14730*/  MUFU.EX2 R159, R159 ;  /* 0x0000009f009f7308 */ /* 0x000f220000000800 */
[----:B--2---:R-:W-:Y:S01]  /*14740*/  FFMA.FTZ R4, R196, R4, R164 ;  /* 0x00000004c4047223 */ /* 0x004fe200000100a4 */
[-C--:B------:R-:W-:Y:S01]  /*14750*/  FMUL.FTZ R24, R24, R196.reuse ;  /* 0x000000c418187220 */ /* 0x080fe20000410000 */
[-C--:B------:R-:W-:Y:S01]  /*14760*/  FMUL.FTZ R25, R25, R196.reuse ;  /* 0x000000c419197220 */ /* 0x080fe20000410000 */
[----:B------:R-:W-:Y:S01]  /*14770*/  FMUL.FTZ R28, R28, R196 ;  /* 0x000000c41c1c7220 */ /* 0x000fe20000410000 */
[----:B------:R-:W-:Y:S01]  /*14780*/  FADD.FTZ R199, R165, R4 ;  /* 0x00000004a5c77221 */ /* 0x000fe20000010000 */
[----:B0-----:R-:W-:Y:S01]  /*14790*/  FMNMX.FTZ R13, R197, R198, !PT ;  /* 0x000000c6c50d7209 */ /* 0x001fe20007810000 */
[----:B------:R-:W-:Y:S01]  /*147a0*/  FMUL.FTZ R29, R29, R196 ;  /* 0x000000c41d1d7220 */ /* 0x000fe20000410000 */
[----:B------:R-:W0:Y:S01]  /*147b0*/  MUFU.EX2 R162, R162 ;  /* 0x000000a200a27308 */ /* 0x000e220000000800 */
[----:B------:R-:W-:Y:S01]  /*147c0*/  FADD.FTZ R4, R154, R199 ;  /* 0x000000c79a047221 */ /* 0x000fe20000010000 */
[C---:B------:R-:W-:Y:S01]  /*147d0*/  FSETP.NEU.FTZ.AND P2, PT, R13.reuse, -INF , PT ;  /* 0xff8000000d00780b */ /* 0x040fe20003f5d000 */
[-C--:B------:R-:W-:Y:S01]  /*147e0*/  FMUL.FTZ R198, R13, R177.reuse ;  /* 0x000000b10dc67220 */ /* 0x080fe20000410000 */
[----:B------:R-:W-:Y:S01]  /*147f0*/  F2FP.BF16.F32.PACK_AB R154, R155, R154 ;  /* 0x0000009a9b9a723e */ /* 0x000fe200000010ff */
[-C--:B------:R-:W-:Y:S01]  /*14800*/  FMUL.FTZ R32, R32, R196.reuse ;  /* 0x000000c420207220 */ /* 0x080fe20000410000 */
[-C--:B------:R-:W-:Y:S01]  /*14810*/  FMUL.FTZ R33, R33, R196.reuse ;  /* 0x000000c421217220 */ /* 0x080fe20000410000 */
[-C--:B------:R-:W-:Y:S01]  /*14820*/  FMUL.FTZ R36, R36, R196.reuse ;  /* 0x000000c424247220 */ /* 0x080fe20000410000 */
[----:B------:R-:W-:Y:S01]  /*14830*/  FSEL R198, R198, RZ, P2 ;  /* 0x000000ffc6c67208 */ /* 0x000fe20001000000 */
[----:B------:R-:W2:Y:S01]  /*14840*/  MUFU.EX2 R163, R163 ;  /* 0x000000a300a37308 */ /* 0x000ea20000000800 */
[-C--:B------:R-:W-:Y:S01]  /*14850*/  FMUL.FTZ R37, R37, R196.reuse ;  /* 0x000000c425257220 */ /* 0x080fe20000410000 */
[-C--:B------:R-:W-:Y:S01]  /*14860*/  FMUL.FTZ R40, R40, R196.reuse ;  /* 0x000000c428287220 */ /* 0x080fe20000410000 */
[----:B------:R-:W-:Y:S01]  /*14870*/  FMUL.FTZ R41, R41, R196 ;  /* 0x000000c429297220 */ /* 0x000fe20000410000 */
        /* <DEDUP_REMOVED lines=13> */
[----:B-----5:R-:W-:Y:S01]  /*14950*/  F2FP.BF16.F32.PACK_AB R152, R165, R164 ;  /* 0x000000a4a598723e */ /* 0x020fe200000010ff */
[----:B------:R-:W-:Y:S01]  /*14960*/  FADD.FTZ R165, R155, R4 ;  /* 0x000000049ba57221 */ /* 0x000fe20000010000 */
[-CC-:B------:R-:W-:Y:S01]  /*14970*/  FFMA.FTZ R175, R175, R177.reuse, -R198.reuse ;  /* 0x000000b1afaf7223 */ /* 0x180fe200000108c6 */
[-CC-:B------:R-:W-:Y:S01]  /*14980*/  FFMA.FTZ R178, R178, R177.reuse, -R198.reuse ;  /* 0x000000b1b2b27223 */ /* 0x180fe200000108c6 */
[-CC-:B------:R-:W-:Y:S01]  /*14990*/  FFMA.FTZ R179, R179, R177.reuse, -R198.reuse ;  /* 0x000000b1b3b37223 */ /* 0x180fe200000108c6 */
[----:B---3--:R-:W-:Y:S01]  /*149a0*/  FADD.FTZ R4, R158, R165 ;  /* 0x000000a59e047221 */ /* 0x008fe20000010000 */
[-CC-:B------:R-:W-:Y:S01]  /*149b0*/  FFMA.FTZ R180, R180, R177.reuse, -R198.reuse ;  /* 0x000000b1b4b47223 */ /* 0x180fe200000108c6 */
[----:B------:R-:W3:Y:S01]  /*149c0*/  MUFU.EX2 R169, R169 ;  /* 0x000000a900a97308 */ /* 0x000ee20000000800 */
[-C--:B------:R-:W-:Y:S01]  /*149d0*/  FFMA.FTZ R181, R181, R177.reuse, -R198 ;  /* 0x000000b1b5b57223 */ /* 0x080fe200000108c6 */
[----:B----4-:R-:W-:Y:S01]  /*149e0*/  FADD.FTZ R165, R159, R4 ;  /* 0x000000049fa57221 */ /* 0x010fe20000010000 */
[-CC-:B------:R-:W-:Y:S01]  /*149f0*/  FFMA.FTZ R182, R182, R177.reuse, -R198.reuse ;  /* 0x000000b1b6b67223 */ /* 0x180fe200000108c6 */
[-CC-:B------:R-:W-:Y:S01]  /*14a00*/  FFMA.FTZ R183, R183, R177.reuse, -R198.reuse ;  /* 0x000000b1b7b77223 */ /* 0x180fe200000108c6 */
[-CC-:B------:R-:W-:Y:S01]  /*14a10*/  FFMA.FTZ R186, R186, R177.reuse, -R198.reuse ;  /* 0x000000b1baba7223 */ /* 0x180fe200000108c6 */
[----:B0-----:R-:W-:Y:S01]  /*14a20*/  FADD.FTZ R4, R162, R165 ;  /* 0x000000a5a2047221 */ /* 0x001fe20000010000 */
[-CC-:B------:R-:W-:Y:S01]  /*14a30*/  FFMA.FTZ R187, R187, R177.reuse, -R198.reuse ;  /* 0x000000b1bbbb7223 */ /* 0x180fe200000108c6 */
[----:B------:R-:W0:Y:S01]  /*14a40*/  MUFU.EX2 R172, R172 ;  /* 0x000000ac00ac7308 */ /* 0x000e220000000800 */
[-CC-:B------:R-:W-:Y:S01]  /*14a50*/  FFMA.FTZ R191, R191, R177.reuse, -R198.reuse ;  /* 0x000000b1bfbf7223 */ /* 0x180fe200000108c6 */
[-CC-:B------:R-:W-:Y:S01]  /*14a60*/  FFMA.FTZ R190, R190, R177.reuse, -R198.reuse ;  /* 0x000000b1bebe7223 */ /* 0x180fe200000108c6 */
[-CC-:B------:R-:W-:Y:S01]  /*14a70*/  FFMA.FTZ R192, R192, R177.reuse, -R198.reuse ;  /* 0x000000b1c0c07223 */ /* 0x180fe200000108c6 */
[----:B------:R-:W-:Y:S01]  /*14a80*/  FFMA.FTZ R193, R193, R177, -R198 ;  /* 0x000000b1c1c17223 */ /* 0x000fe200000108c6 */
        /* <DEDUP_REMOVED lines=12> */
[----:B----4-:R-:W-:Y:S01]  /*14b50*/  F2FP.BF16.F32.PACK_AB R156, R159, R158 ;  /* 0x0000009e9f9c723e */ /* 0x010fe200000010ff */
[C---:B--2---:R-:W-:Y:S01]  /*14b60*/  FADD.FTZ R159, R163.reuse, R4 ;  /* 0x00000004a39f7221 */ /* 0x044fe20000010000 */
[----:B------:R-:W-:Y:S01]  /*14b70*/  F2FP.BF16.F32.PACK_AB R158, R163, R162 ;  /* 0x000000a2a39e723e */ /* 0x000fe200000010ff */
[-C--:B------:R-:W-:Y:S01]  /*14b80*/  FMUL.FTZ R64, R64, R196.reuse ;  /* 0x000000c440407220 */ /* 0x080fe20000410000 */
[-C--:B------:R-:W-:Y:S01]  /*14b90*/  FMUL.FTZ R65, R65, R196.reuse ;  /* 0x000000c441417220 */ /* 0x080fe20000410000 */
[----:B-1----:R-:W-:Y:S01]  /*14ba0*/  FADD.FTZ R4, R168, R159 ;  /* 0x0000009fa8047221 */ /* 0x002fe20000010000 */
[-C--:B------:R-:W-:Y:S01]  /*14bb0*/  FMUL.FTZ R68, R68, R196.reuse ;  /* 0x000000c444447220 */ /* 0x080fe20000410000 */
[----:B------:R-:W1:Y:S01]  /*14bc0*/  MUFU.EX2 R210, R210 ;  /* 0x000000d200d27308 */ /* 0x000e620000000800 */
[-C--:B------:R-:W-:Y:S01]  /*14bd0*/  FMUL.FTZ R69, R69, R196.reuse ;  /* 0x000000c445457220 */ /* 0x080fe20000410000 */
[----:B---3--:R-:W-:Y:S01]  /*14be0*/  FADD.FTZ R163, R169, R4 ;  /* 0x00000004a9a37221 */ /* 0x008fe20000010000 */
[-C--:B------:R-:W-:Y:S01]  /*14bf0*/  FMUL.FTZ R72, R72, R196.reuse ;  /* 0x000000c448487220 */ /* 0x080fe20000410000 */
[-C--:B------:R-:W-:Y:S01]  /*14c00*/  FMUL.FTZ R73, R73, R196.reuse ;  /* 0x000000c449497220 */ /* 0x080fe20000410000 */
[-C--:B------:R-:W-:Y:S01]  /*14c10*/  FMUL.FTZ R76, R76, R196.reuse ;  /* 0x000000c44c4c7220 */ /* 0x080fe20000410000 */
[----:B0-----:R-:W-:Y:S01]  /*14c20*/  FADD.FTZ R4, R172, R163 ;  /* 0x000000a3ac047221 */ /* 0x001fe20000010000 */
[----:B------:R-:W-:Y:S01]  /*14c30*/  FMUL.FTZ R77, R77, R196 ;  /* 0x000000c44d4d7220 */ /* 0x000fe20000410000 */
[----:B------:R-:W0:Y:S01]  /*14c40*/  MUFU.EX2 R225, R225 ;  /* 0x000000e100e17308 */ /* 0x000e220000000800 */
[C---:B-----5:R-:W-:Y:S01]  /*14c50*/  F2FP.BF16.F32.PACK_AB R162, R173.reuse, R172 ;  /* 0x000000acada2723e */ /* 0x060fe200000010ff */
        /* <DEDUP_REMOVED lines=48> */
[----:B------:R-:W-:-:S06]  /*14f60*/  FMUL.FTZ R149, R149, R196 ;  /* 0x000000c495957220 */ /* 0x000fcc0000410000 */
[----:B------:R-:W3:Y:S08]  /*14f70*/  MUFU.EX2 R213, R213 ;  /* 0x000000d500d57308 */ /* 0x000ef00000000800 */
[----:B------:R4:W-:Y:S08]  /*14f80*/  MUFU.EX2 R159, R160 ;  /* 0x000000a0009f7308 */ /* 0x0009f00000000800 */
[----:B------:R-:W5:Y:S01]  /*14f90*/  MUFU.EX2 R223, R223 ;  /* 0x000000df00df7308 */ /* 0x000f620000000800 */
[----:B----4-:R-:W-:Y:S01]  /*14fa0*/  F2FP.BF16.F32.PACK_AB R160, R169, R168 ;  /* 0x000000a8a9a0723e */ /* 0x010fe200000010ff */
[C---:B--2---:R-:W-:Y:S01]  /*14fb0*/  FADD.FTZ R169, R185.reuse, R4 ;  /* 0x00000004b9a97221 */ /* 0x044fe20000010000 */
[----:B------:R-:W-:-:S03]  /*14fc0*/  F2FP.BF16.F32.PACK_AB R168, R185, R184 ;  /* 0x000000b8b9a8723e */ /* 0x000fc600000010ff */
[----:B-1----:R-:W-:Y:S02]  /*14fd0*/  FADD.FTZ R4, R188, R169 ;  /* 0x000000a9bc047221 */ /* 0x002fe40000010000 */
[----:B------:R-:W1:Y:S02]  /*14fe0*/  MUFU.EX2 R195, R195 ;  /* 0x000000c300c37308 */ /* 0x000e640000000800 */
[----:B0-----:R-:W-:-:S04]  /*14ff0*/  FADD.FTZ R4, R189, R4 ;  /* 0x00000004bd047221 */ /* 0x001fc80000010000 */
[----:B---3--:R-:W-:Y:S02]  /*15000*/  FADD.FTZ R4, R213, R4 ;  /* 0x00000004d5047221 */ /* 0x008fe40000010000 */
[----:B------:R0:W-:Y:S01]  /*15010*/  MUFU.EX2 R165, R170 ;  /* 0x000000aa00a57308 */ /* 0x0001e20000000800 */
[----:B-----5:R-:W-:-:S07]  /*15020*/  F2FP.BF16.F32.PACK_AB R172, R223, R213 ;  /* 0x000000d5dfac723e */ /* 0x020fce00000010ff */
[----:B------:R-:W2:Y:S01]  /*15030*/  MUFU.EX2 R194, R194 ;  /* 0x000000c200c27308 */ /* 0x000ea20000000800 */
[----:B0-----:R-:W-:Y:S01]  /*15040*/  F2FP.BF16.F32.PACK_AB R170, R189, R188 ;  /* 0x000000bcbdaa723e */ /* 0x001fe200000010ff */
[----:B------:R-:W-:Y:S01]  /*15050*/  FADD.FTZ R188, R223, R4 ;  /* 0x00000004dfbc7221 */ /* 0x000fe20000010000 */
[----:B------:R-:W-:-:S03]  /*15060*/  FSEL R4, R13, RZ, P2 ;  /* 0x000000ff0d047208 */ /* 0x000fc60001000000 */
[----:B-1----:R-:W-:Y:S02]  /*15070*/  FADD.FTZ R169, R195, R188 ;  /* 0x000000bcc3a97221 */ /* 0x002fe40000010000 */
[----:B------:R-:W-:Y:S01]  /*15080*/  FADD.FTZ R188, -R4, R207 ;  /* 0x000000cf04bc7221 */ /* 0x000fe20000010100 */
[----:B------:R-:W-:Y:S03]  /*15090*/  MUFU.EX2 R153, R153 ;  /* 0x0000009900997308 */ /* 0x000fe60000000800 */
[----:B------:R-:W-:-:S05]  /*150a0*/  FMUL.FTZ R188, R188, R177 ;  /* 0x000000b1bcbc7220 */ /* 0x000fca0000410000 */
[----:B------:R-:W-:Y:S01]  /*150b0*/  MUFU.EX2 R157, R157 ;  /* 0x0000009d009d7308 */ /* 0x000fe20000000800 */
[----:B--2---:R-:W-:-:S07]  /*150c0*/  FADD.FTZ R4, R194, R169 ;  /* 0x000000a9c2047221 */ /* 0x004fce0000010000 */
[----:B------:R-:W0:Y:S08]  /*150d0*/  MUFU.EX2 R188, R188 ;  /* 0x000000bc00bc7308 */ /* 0x000e300000000800 */
[----:B------:R-:W-:Y:S08]  /*150e0*/  MUFU.EX2 R198, R167 ;  /* 0x000000a700c67308 */ /* 0x000ff00000000800 */
[----:B------:R1:W-:Y:S01]  /*150f0*/  MUFU.EX2 R167, R174 ;  /* 0x000000ae00a77308 */ /* 0x0003e20000000800 */
        /* <DEDUP_REMOVED lines=9> */
[----:B------:R-:W-:Y:S01]  /*15190*/  FFMA.FTZ R194, R188, R3, R197 ;  /* 0x00000003bcc27223 */ /* 0x000fe200000100c5 */
[-C--:B------:R-:W-:Y:S01]  /*151a0*/  FMUL.FTZ R39, R39, R188.reuse ;  /* 0x000000bc27277220 */ /* 0x080fe20000410000 */
[-C--:B------:R-:W-:Y:S01]  /*151b0*/  FMUL.FTZ R42, R42, R188.reuse ;  /* 0x000000bc2a2a7220 */ /* 0x080fe20000410000 */
[-C--:B------:R-:W-:Y:S01]  /*151c0*/  FMUL.FTZ R43, R43, R188.reuse ;  /* 0x000000bc2b2b7220 */ /* 0x080fe20000410000 */
[C---:B------:R-:W-:Y:S01]  /*151d0*/  FADD.FTZ R194, R153.reuse, R194 ;  /* 0x000000c299c27221 */ /* 0x040fe20000010000 */
[----:B------:R-:W-:Y:S01]  /*151e0*/  F2FP.BF16.F32.PACK_AB R153, R153, R197 ;  /* 0x000000c59999723e */ /* 0x000fe200000010ff */
[----:B------:R1:W2:Y:S01]  /*151f0*/  MUFU.EX2 R163, R166 ;  /* 0x000000a600a37308 */ /* 0x0002a20000000800 */
[-C--:B------:R-:W-:Y:S01]  /*15200*/  FMUL.FTZ R46, R46, R188.reuse ;  /* 0x000000bc2e2e7220 */ /* 0x080fe20000410000 */
[----:B------:R-:W-:Y:S01]  /*15210*/  FADD.FTZ R194, R155, R194 ;  /* 0x000000c29bc27221 */ /* 0x000fe20000010000 */
[----:B------:R-:W-:Y:S01]  /*15220*/  F2FP.BF16.F32.PACK_AB R155, R157, R155 ;  /* 0x0000009b9d9b723e */ /* 0x000fe200000010ff */
[-C--:B------:R-:W-:Y:S01]  /*15230*/  FMUL.FTZ R47, R47, R188.reuse ;  /* 0x000000bc2f2f7220 */ /* 0x080fe20000410000 */
[-C--:B------:R-:W-:Y:S01]  /*15240*/  FMUL.FTZ R50, R50, R188.reuse ;  /* 0x000000bc32327220 */ /* 0x080fe20000410000 */
[----:B------:R-:W-:Y:S01]  /*15250*/  FADD.FTZ R194, R157, R194 ;  /* 0x000000c29dc27221 */ /* 0x000fe20000010000 */
[-C--:B------:R-:W-:Y:S01]  /*15260*/  FMUL.FTZ R51, R51, R188.reuse ;  /* 0x000000bc33337220 */ /* 0x080fe20000410000 */
[----:B------:R-:W3:Y:S01]  /*15270*/  MUFU.EX2 R184, R171 ;  /* 0x000000ab00b87308 */ /* 0x000ee20000000800 */
[----:B-1----:R-:W-:Y:S01]  /*15280*/  F2FP.BF16.F32.PACK_AB R166, R212, R211 ;  /* 0x000000d3d4a6723e */ /* 0x002fe200000010ff */
[----:B------:R-:W-:Y:S01]  /*15290*/  FADD.FTZ R194, R159, R194 ;  /* 0x000000c29fc27221 */ /* 0x000fe20000010000 */
[----:B0-----:R-:W-:Y:S01]  /*152a0*/  F2FP.BF16.F32.PACK_AB R157, R161, R159 ;  /* 0x0000009fa19d723e */ /* 0x001fe200000010ff */
[-C--:B------:R-:W-:Y:S01]  /*152b0*/  FMUL.FTZ R54, R54, R188.reuse ;  /* 0x000000bc36367220 */ /* 0x080fe20000410000 */
[-C--:B------:R-:W-:Y:S01]  /*152c0*/  FMUL.FTZ R55, R55, R188.reuse ;  /* 0x000000bc37377220 */ /* 0x080fe20000410000 */
[----:B------:R-:W-:Y:S01]  /*152d0*/  FADD.FTZ R194, R161, R194 ;  /* 0x000000c2a1c27221 */ /* 0x000fe20000010000 */
[-C--:B------:R-:W-:Y:S01]  /*152e0*/  FMUL.FTZ R58, R58, R188.reuse ;  /* 0x000000bc3a3a7220 */ /* 0x080fe20000410000 */
[----:B------:R-:W0:Y:S01]  /*152f0*/  MUFU.EX2 R210, R175 ;  /* 0x000000af00d27308 */ /* 0x000e220000000800 */
[----:B--2---:R-:W-:Y:S01]  /*15300*/  F2FP.BF16.F32.PACK_AB R159, R198, R163 ;  /* 0x000000a3c69f723e */ /* 0x004fe200000010ff */
[----:B------:R-:W-:Y:S01]  /*15310*/  FADD.FTZ R3, R163, R194 ;  /* 0x000000c2a3037221 */ /* 0x000fe20000010000 */
[-C--:B------:R-:W-:Y:S01]  /*15320*/  FMUL.FTZ R59, R59, R188.reuse ;  /* 0x000000bc3b3b7220 */ /* 0x080fe20000410000 */
[-C--:B------:R-:W-:Y:S01]  /*15330*/  FMUL.FTZ R62, R62, R188.reuse ;  /* 0x000000bc3e3e7220 */ /* 0x080fe20000410000 */
[-C--:B------:R-:W-:Y:S01]  /*15340*/  FMUL.FTZ R63, R63, R188.reuse ;  /* 0x000000bc3f3f7220 */ /* 0x080fe20000410000 */
[----:B------:R-:W-:Y:S01]  /*15350*/  FADD.FTZ R212, R198, R3 ;  /* 0x00000003c6d47221 */ /* 0x000fe20000010000 */
[-C--:B------:R-:W-:Y:S01]  /*15360*/  FMUL.FTZ R66, R66, R188.reuse ;  /* 0x000000bc42427220 */ /* 0x080fe20000410000 */
[----:B------:R-:W-:Y:S01]  /*15370*/  MUFU.EX2 R178, R178 ;  /* 0x000000b200b27308 */ /* 0x000fe20000000800 */
[----:B---3--:R-:W-:Y:S01]  /*15380*/  F2FP.BF16.F32.PACK_AB R161, R184, R165 ;  /* 0x000000a5b8a1723e */ /* 0x008fe200000010ff */
[----:B------:R-:W-:Y:S01]  /*15390*/  FADD.FTZ R3, R165, R212 ;  /* 0x000000d4a5037221 */ /* 0x000fe20000010000 */
        /* <DEDUP_REMOVED lines=22> */
[----:B0-----:R-:W-:Y:S01]  /*15500*/  FADD.FTZ R182, R184, R3 ;  /* 0x00000003b8b67221 */ /* 0x001fe20000010000 */
[----:B-1----:R-:W-:Y:S01]  /*15510*/  F2FP.BF16.F32.PACK_AB R165, R179, R178 ;  /* 0x000000b2b3a5723e */ /* 0x002fe200000010ff */
        /* <DEDUP_REMOVED lines=35> */
[----:B------:R-:W-:-:S02]  /*15750*/  FMUL.FTZ R151, R151, R188 ;  /* 0x000000bc97977220 */ /* 0x000fc40000410000 */
[----:B------:R-:W1:Y:S01]  /*15760*/  MUFU.EX2 R173, R191 ;  /* 0x000000bf00ad7308 */ /* 0x000e620000000800 */
[----:B------:R-:W-:Y:S01]  /*15770*/  FADD.FTZ R3, R169, R186 ;  /* 0x000000baa9037221 */ /* 0x000fe20000010000 */
[----:B--2---:R-:W-:-:S03]  /*15780*/  F2FP.BF16.F32.PACK_AB R169, R194, R169 ;  /* 0x000000a9c2a9723e */ /* 0x004fc600000010ff */
[----:B------:R-:W-:-:S03]  /*15790*/  FADD.FTZ R186, R194, R3 ;  /* 0x00000003c2ba7221 */ /* 0x000fc60000010000 */
[----:B------:R-:W2:Y:S01]  /*157a0*/  MUFU.EX2 R190, R190 ;  /* 0x000000be00be7308 */ /* 0x000ea20000000800 */
[----:B------:R-:W-:Y:S01]  /*157b0*/  FADD.FTZ R3, R171, R186 ;  /* 0x000000baab037221 */ /* 0x000fe20000010000 */
[----:B0-----:R-:W-:-:S03]  /*157c0*/  F2FP.BF16.F32.PACK_AB R171, R182, R171 ;  /* 0x000000abb6ab723e */ /* 0x001fc600000010ff */
[----:B------:R-:W-:-:S03]  /*157d0*/  FADD.FTZ R196, R182, R3 ;  /* 0x00000003b6c47221 */ /* 0x000fc60000010000 */
[----:B------:R-:W0:Y:S01]  /*157e0*/  MUFU.EX2 R175, R192 ;  /* 0x000000c000af7308 */ /* 0x000e220000000800 */
[----:B-1----:R-:W-:-:S07]  /*157f0*/  FADD.FTZ R3, R173, R196 ;  /* 0x000000c4ad037221 */ /* 0x002fce0000010000 */
[----:B------:R-:W1:Y:S01]  /*15800*/  MUFU.EX2 R186, R193 ;  /* 0x000000c100ba7308 */ /* 0x000e620000000800 */
[C---:B--2---:R-:W-:Y:S01]  /*15810*/  FADD.FTZ R184, R190.reuse, R3 ;  /* 0x00000003beb87221 */ /* 0x044fe20000010000 */
[----:B------:R-:W-:-:S03]  /*15820*/  F2FP.BF16.F32.PACK_AB R173, R190, R173 ;  /* 0x000000adbead723e */ /* 0x000fc600000010ff */
[----:B0-----:R-:W-:-:S04]  /*15830*/  FADD.FTZ R3, R175, R184 ;  /* 0x000000b8af037221 */ /* 0x001fc80000010000 */
[C---:B-1----:R-:W-:Y:S01]  /*15840*/  FADD.FTZ R3, R186.reuse, R3 ;  /* 0x00000003ba037221 */ /* 0x042fe20000010000 */
[----:B------:R-:W-:Y:S01]  /*15850*/  F2FP.BF16.F32.PACK_AB R175, R186, R175 ;  /* 0x000000afbaaf723e */ /* 0x000fe200000010ff */
[----:B------:R-:W-:Y:S06]  /*15860*/  @!P0 BRA `(.L_x_9396) ;  /* 0x0000000000048947 */ /* 0x000fec0003800000 */
[----:B------:R-:W-:Y:S01]  /*15870*/  BPT.TRAP 0x1 ;  /* 0x000000040000795c */ /* 0x000fe20000300000 */
.L_x_9396:
[----:B------:R0:W1:Y:S01]  /*15880*/  SYNCS.PHASECHK.TRANS64.TRYWAIT P2, [R205+URZ+0x22850], R204 ;  /* 0x022850cccd0075a7 */ /* 0x000062000804017f */
[----:B------:R-:W-:Y:S05]  /*15890*/  @!P0 BRA `(.L_x_9397) ;  /* 0x0000000000048947 */ /* 0x000fea0003800000 */
[----:B------:R-:W-:Y:S01]  /*158a0*/  BPT.TRAP 0x1 ;  /* 0x000000040000795c */ /* 0x000fe20000300000 */
.L_x_9397:
[----:B------:R-:W-:Y:S04]  /*158b0*/  BSSY B0, `(.L_x_9398) ;  /* 0x0000004000007945 */ /* 0x000fe80003800000 */
[----:B-1----:R-:W-:Y:S05]  /*158c0*/  @P2 BRA `(.L_x_9399) ;  /* 0x0000000000082947 */ /* 0x002fea0003800000 */
[----:B------:R-:W1:Y:S02]  /*158d0*/  SYNCS.PHASECHK.TRANS64.TRYWAIT P2, [R205+URZ+0x22850], R204 ;  /* 0x022850cccd0075a7 */ /* 0x000e64000804017f */
[----:B-1----:R-:W-:Y:S05]  /*158e0*/  @!P2 BRA `(.L_x_9400) ;  /* 0x000000a400f8a947 */ /* 0x002fea0003800000 */
.L_x_9399:
[----:B------:R-:W-:Y:S05]  /*158f0*/  BSYNC B0 ;  /* 0x0000000000007941 */ /* 0x000fea0003800000 */
.L_x_9398:
        /* <DEDUP_REMOVED lines=8> */
[----:B------:R-:W-:Y:S01]  /*15980*/  R2UR UR6, R178 ;  /* 0x00000000b20672ca */ /* 0x000fe200000e0000 */
[----:B------:R-:W-:Y:S01]  /*15990*/  IMAD.MOV.U32 R207, RZ, RZ, R13 ;  /* 0x000000ffffcf7224 */ /* 0x000fe200078e000d */
[----:B------:R-:W-:Y:S01]  /*159a0*/  @!P1 PRMT R205, RZ, 0x654, R205 ;  /* 0x00000654ffcd9816 */ /* 0x000fe200000000cd */
[----:B------:R-:W-:Y:S01]  /*159b0*/  IMAD.MOV.U32 R209, RZ, RZ, R12 ;  /* 0x000000ffffd17224 */ /* 0x000fe200078e000c */
        /* <DEDUP_REMOVED lines=47> */
.L_x_9383:
[----:B------:R-:W-:Y:S05]  /*15cb0*/  WARPSYNC.ALL ;  /* 0x0000000000007948 */ /* 0x000fea0003800000 */
[----:B------:R-:W2:Y:S01]  /*15cc0*/  SHFL.BFLY PT, R5, R4, 0x2, 0x1f ;  /* 0x0c401f0004057f89 */ /* 0x000ea200000e0000 */
[----:B------:R-:W-:Y:S01]  /*15cd0*/  IMAD.MOV.U32 R8, RZ, RZ, RZ ;  /* 0x000000ffff087224 */ /* 0x000fe200078e00ff */
[----:B------:R3:W-:Y:S06]  /*15ce0*/  BAR.ARV R176, 0x100 ;  /* 0x000400b00000751d */ /* 0x0007ec0000002000 */
[----:B------:R-:W-:-:S02]  /*15cf0*/  VIADD R16, R16, 0x1 ;  /* 0x0000000110107836 */ /* 0x000fc40000000000 */
[----:B------:R-:W-:Y:S06]  /*15d00*/  BAR.ARV 0x8, 0x120 ;  /* 0x0204800000007b1d */ /* 0x000fec0000002000 */
[----:B------:R-:W-:Y:S01]  /*15d10*/  ISETP.NE.AND P1, PT, R16, 0x2, PT ;  /* 0x000000021000780c */ /* 0x000fe20003f25270 */
[----:B------:R-:W-:Y:S01]  /*15d20*/  VIADD R232, R232, 0x1 ;  /* 0x00000001e8e87836 */ /* 0x000fe20000000000 */
[----:B------:R-:W4:Y:S01]  /*15d30*/  SHFL.BFLY PT, R6, R3, 0x2, 0x1f ;  /* 0x0c401f0003067f89 */ /* 0x000f2200000e0000 */
[----:B------:R-:W-:Y:S02]  /*15d40*/  PLOP3.LUT P0, PT, PT, PT, PT, 0x8, 0x0 ;  /* 0x000000000000781c */ /* 0x000fe40003f0e170 */
[----:B------:R-:W-:Y:S01]  /*15d50*/  SEL R16, R16, RZ, P1 ;  /* 0x000000ff10107207 */ /* 0x000fe20000800000 */
[----:B--2---:R-:W-:Y:S01]  /*15d60*/  FADD.FTZ R0, R5, R4 ;  /* 0x0000000405007221 */ /* 0x004fe20000010000 */
[----:B------:R-:W-:-:S04]  /*15d70*/  IMAD.MOV.U32 R4, RZ, RZ, -0x800000 ;  /* 0xff800000ff047424 */ /* 0x000fc800078e00ff */
[----:B------:R-:W2:Y:S01]  /*15d80*/  SHFL.BFLY PT, R5, R0, 0x1, 0x1f ;  /* 0x0c201f0000057f89 */ /* 0x000ea200000e0000 */
[----:B----4-:R-:W-:Y:S01]  /*15d90*/  FADD.FTZ R7, R6, R3 ;  /* 0x0000000306077221 */ /* 0x010fe20000010000 */
[----:B------:R-:W-:-:S04]  /*15da0*/  SEL R3, RZ, 0x1, P1 ;  /* 0x00000001ff037807 */ /* 0x000fc80000800000 */
[----:B------:R-:W4:Y:S01]  /*15db0*/  SHFL.BFLY PT, R6, R7, 0x1, 0x1f ;  /* 0x0c201f0007067f89 */ /* 0x000f2200000e0000 */
[----:B------:R-:W-:Y:S01]  /*15dc0*/  LOP3.LUT R22, R22, R3, RZ, 0x3c, !PT ;  /* 0x0000000316167212 */ /* 0x000fe200078e3cff */
[----:B------:R-:W-:Y:S02]  /*15dd0*/  IMAD.MOV.U32 R3, RZ, RZ, -0x800000 ;  /* 0xff800000ff037424 */ /* 0x000fe400078e00ff */
[----:B--2---:R-:W-:Y:S01]  /*15de0*/  FADD.FTZ R5, R0, R5 ;  /* 0x0000000500057221 */ /* 0x004fe20000010000 */
[----:B------:R-:W-:-:S04]  /*15df0*/  IMAD.MOV.U32 R0, RZ, RZ, RZ ;  /* 0x000000ffff007224 */ /* 0x000fc800078e00ff */
[----:B------:R-:W-:-:S13]  /*15e00*/  FSETP.NE.FTZ.AND P2, PT, R5, RZ, PT ;  /* 0x000000ff0500720b */ /* 0x000fda0003f55000 */
[----:B------:R-:W2:Y:S01]  /*15e10*/  @P2 MUFU.RCP R8, R5 ;  /* 0x0000000500082308 */ /* 0x000ea20000001000 */
[----:B------:R-:W-:Y:S01]  /*15e20*/  @P2 FMUL.FTZ R9, R177, 0.69314718246459960938 ;  /* 0x3f317218b1092820 */ /* 0x000fe20000410000 */
[----:B----4-:R-:W-:-:S05]  /*15e30*/  FADD.FTZ R6, R7, R6 ;  /* 0x0000000607067221 */ /* 0x010fca0000010000 */
[----:B------:R-:W-:Y:S01]  /*15e40*/  FSETP.NE.FTZ.AND P3, PT, R6, RZ, PT ;  /* 0x000000ff0600720b */ /* 0x000fe20003f75000 */
        /* <DEDUP_REMOVED lines=64> */
[----:B------:R-:W2:Y:S01]  /*16250*/  @P3 MUFU.LG2 R10, R6 ;  /* 0x00000006000a3308 */ /* 0x000ea20000000c00 */
[----:B------:R-:W-:-:S07]  /*16260*/  @P3 FMUL.FTZ R177, R177, 0.69314718246459960938 ;  /* 0x3f317218b1b13820 */ /* 0x000fce0000410000 */
[----:B------:R-:W4:Y:S08]  /*16270*/  @P2 MUFU.LG2 R8, R5 ;  /* 0x0000000500082308 */ /* 0x000f300000000c00 */
[----:B------:R-:W5:Y:S01]  /*16280*/  @P3 MUFU.RCP R0, R6 ;  /* 0x0000000600003308 */ /* 0x000f620000001000 */
[----:B--2---:R-:W-:-:S04]  /*16290*/  @P3 FMUL.FTZ R10, R10, 0.69314718246459960938 ;  /* 0x3f3172180a0a3820 */ /* 0x004fc80000410000 */
[----:B------:R-:W-:Y:S01]  /*162a0*/  @P3 FFMA.FTZ R3, R177, R13, R10 ;  /* 0x0000000db1033223 */ /* 0x000fe2000001000a */
[----:B----4-:R-:W-:-:S04]  /*162b0*/  @P2 FMUL.FTZ R8, R8, 0.69314718246459960938 ;  /* 0x3f31721808082820 */ /* 0x010fc80000410000 */
[----:B------:R-:W-:Y:S01]  /*162c0*/  @P2 FFMA.FTZ R4, R9, R12, R8 ;  /* 0x0000000c09042223 */ /* 0x000fe20000010008 */
        /* <DEDUP_REMOVED lines=63> */
[----:B---3--:R-:W-:-:S07]  /*166c0*/  FMUL.FTZ R0, R151, R0 ;  /* 0x0000000097007220 */ /* 0x008fce0000410000 */
.L_x_9282:
[----:B------:R-:W-:Y:S05]  /*166d0*/  WARPSYNC.ALL ;  /* 0x0000000000007948 */ /* 0x000fea0003800000 */
        /* <DEDUP_REMOVED lines=9> */
[----:B------:R-:W3:Y:S01]  /*16770*/  LDL R11, [R1+0x14] ;  /* 0x00001400010b7983 */ /* 0x000ee20000100800 */
[----:B------:R-:W-:Y:S05]  /*16780*/  WARPSYNC.ALL ;  /* 0x0000000000007948 */ /* 0x000fea0003800000 */
[----:B------:R-:W4:Y:S01]  /*16790*/  S2R R10, SR_SWINHI ;  /* 0x00000000000a7919 */ /* 0x000f220000002f00 */
[----:B------:R-:W-:Y:S01]  /*167a0*/  F2FP.BF16.F32.PACK_AB R48, R49, R48 ;  /* 0x000000303130723e */ /* 0x000fe200000010ff */
[----:B------:R-:W-:Y:S01]  /*167b0*/  ULDC.64 UR4, c[0x0][0xbd8] ;  /* 0x0002f60000047ab9 */ /* 0x000fe20000000a00 */
[----:B------:R-:W-:Y:S02]  /*167c0*/  F2FP.BF16.F32.PACK_AB R56, R57, R56 ;  /* 0x000000383938723e */ /* 0x000fe400000010ff */
[----:B------:R-:W-:-:S02]  /*167d0*/  F2FP.BF16.F32.PACK_AB R49, R7, R50 ;  /* 0x000000320731723e */ /* 0x000fc400000010ff */
[----:B------:R-:W-:Y:S02]  /*167e0*/  F2FP.BF16.F32.PACK_AB R57, R6, R58 ;  /* 0x0000003a0639723e */ /* 0x000fe400000010ff */
[----:B------:R-:W0:Y:S01]  /*167f0*/  LDC.64 R6, c[0x0][0xbd8] ;  /* 0x0002f600ff067b82 */ /* 0x000e220000000a00 */
        /* <DEDUP_REMOVED lines=12> */
[----:B----4-:R-:W-:Y:S02]  /*168c0*/  MOV R9, R10 ;  /* 0x0000000a00097202 */ /* 0x010fe40000000f00 */
        /* <DEDUP_REMOVED lines=33> */
[----:B------:R-:W-:Y:S01]  /*16ae0*/  F2FP.BF16.F32.PACK_AB R147, R0, R150 ;  /* 0x000000960093723e */ /* 0x000fe200000010ff */
[----:B---3--:R-:W-:-:S03]  /*16af0*/  IMAD.WIDE R118, R11, 0x2, R8 ;  /* 0x000000020b767825 */ /* 0x008fc600078e0208 */
[C---:B------:R-:W-:Y:S02]  /*16b00*/  IADD3 R173, P1, R118.reuse, 0x20, RZ ;  /* 0x0000002076ad7810 */ /* 0x040fe40007f3e0ff */
[C---:B------:R-:W-:Y:S02]  /*16b10*/  IADD3 R175, P2, R118.reuse, 0x40, RZ ;  /* 0x0000004076af7810 */ /* 0x040fe40007f5e0ff */
[C---:B------:R-:W-:Y:S01]  /*16b20*/  IADD3 R177, P3, R118.reuse, 0x60, RZ ;  /* 0x0000006076b17810 */ /* 0x040fe20007f7e0ff */
[--C-:B------:R-:W-:Y:S01]  /*16b30*/  IMAD.X R13, RZ, RZ, R119.reuse, P1 ;  /* 0x000000ffff0d7224 */ /* 0x100fe200008e0677 */
[C---:B------:R-:W-:Y:S01]  /*16b40*/  IADD3 R183, P0, R118.reuse, 0x4040, RZ ;  /* 0x0000404076b77810 */ /* 0x040fe20007f1e0ff */
[--C-:B------:R-:W-:Y:S01]  /*16b50*/  IMAD.X R15, RZ, RZ, R119.reuse, P2 ;  /* 0x000000ffff0f7224 */ /* 0x100fe200010e0677 */
[----:B------:R-:W-:Y:S01]  /*16b60*/  LOP3.LUT R12, R173, 0x380, RZ, 0xc0, !PT ;  /* 0x00000380ad0c7812 */ /* 0x000fe200078ec0ff */
[--C-:B------:R-:W-:Y:S01]  /*16b70*/  IMAD.X R21, RZ, RZ, R119.reuse, P3 ;  /* 0x000000ffff157224 */ /* 0x100fe200018e0677 */
[----:B------:R-:W-:Y:S01]  /*16b80*/  IADD3 R179, P4, R118, 0x4000, RZ ;  /* 0x0000400076b37810 */ /* 0x000fe20007f9e0ff */
[----:B------:R-:W-:Y:S01]  /*16b90*/  IMAD.X R47, RZ, RZ, R119, P0 ;  /* 0x000000ffff2f7224 */ /* 0x000fe200000e0677 */
[----:B------:R-:W-:-:S02]  /*16ba0*/  LOP3.LUT R14, R175, 0x380, RZ, 0xc0, !PT ;  /* 0x00000380af0e7812 */ /* 0x000fc400078ec0ff */
[----:B------:R-:W-:Y:S01]  /*16bb0*/  LOP3.LUT R20, R177, 0x380, RZ, 0xc0, !PT ;  /* 0x00000380b1147812 */ /* 0x000fe200078ec0ff */
[--C-:B-----5:R-:W-:Y:S01]  /*16bc0*/  IMAD.X R31, RZ, RZ, R119.reuse, P4 ;  /* 0x000000ffff1f7224 */ /* 0x120fe200020e0677 */
[----:B------:R-:W-:Y:S02]  /*16bd0*/  IADD3 R10, P0, R118, 0xc000, RZ ;  /* 0x0000c000760a7810 */ /* 0x000fe40007f1e0ff */
[----:B------:R-:W-:Y:S02]  /*16be0*/  SHF.R.U64 R12, R12, 0x3, RZ ;  /* 0x000000030c0c7819 */ /* 0x000fe400000012ff */
[C---:B------:R-:W-:Y:S01]  /*16bf0*/  IADD3 R185, P1, R118.reuse, 0x4060, RZ ;  /* 0x0000406076b97810 */ /* 0x040fe20007f3e0ff */
[--C-:B------:R-:W-:Y:S01]  /*16c00*/  IMAD.X R107, RZ, RZ, R119.reuse, P0 ;  /* 0x000000ffff6b7224 */ /* 0x100fe200000e0677 */
[----:B------:R-:W-:Y:S02]  /*16c10*/  IADD3 R90, P2, R118, 0x8000, RZ ;  /* 0x00008000765a7810 */ /* 0x000fe40007f5e0ff */
[----:B------:R-:W-:Y:S01]  /*16c20*/  SHF.R.U64 R14, R14, 0x3, RZ ;  /* 0x000000030e0e7819 */ /* 0x000fe200000012ff */
[--C-:B------:R-:W-:Y:S01]  /*16c30*/  IMAD.X R87, RZ, RZ, R119.reuse, P1 ;  /* 0x000000ffff577224 */ /* 0x100fe200008e0677 */
[C---:B------:R-:W-:Y:S01]  /*16c40*/  LOP3.LUT R11, R118.reuse, 0x380, RZ, 0xc0, !PT ;  /* 0x00000380760b7812 */ /* 0x040fe200078ec0ff */
[----:B------:R-:W-:Y:S01]  /*16c50*/  IMAD.X R91, RZ, RZ, R119, P2 ;  /* 0x000000ffff5b7224 */ /* 0x000fe200010e0677 */
[----:B------:R-:W-:-:S02]  /*16c60*/  IADD3 R94, P3, R118, 0x8020, RZ ;  /* 0x00008020765e7810 */ /* 0x000fc40007f7e0ff */
[----:B------:R-:W-:Y:S02]  /*16c70*/  SHF.R.U64 R20, R20, 0x3, RZ ;  /* 0x0000000314147819 */ /* 0x000fe400000012ff */
[C---:B------:R-:W-:Y:S01]  /*16c80*/  IADD3 R181, P5, R118.reuse, 0x4020, RZ ;  /* 0x0000402076b57810 */ /* 0x040fe20007fbe0ff */
[--C-:B------:R-:W-:Y:S01]  /*16c90*/  IMAD.X R95, RZ, RZ, R119.reuse, P3 ;  /* 0x000000ffff5f7224 */ /* 0x100fe200018e0677 */
[----:B------:R-:W-:Y:S02]  /*16ca0*/  IADD3 R98, P4, R118, 0x8040, RZ ;  /* 0x0000804076627810 */ /* 0x000fe40007f9e0ff */
[----:B------:R-:W-:Y:S01]  /*16cb0*/  LOP3.LUT R12, R12, R173, RZ, 0x3c, !PT ;  /* 0x000000ad0c0c7212 */ /* 0x000fe200078e3cff */
[--C-:B------:R-:W-:Y:S01]  /*16cc0*/  IMAD.X R39, RZ, RZ, R119.reuse, P5 ;  /* 0x000000ffff277224 */ /* 0x100fe200028e0677 */
[----:B------:R-:W-:Y:S01]  /*16cd0*/  LOP3.LUT R30, R179, 0x380, RZ, 0xc0, !PT ;  /* 0x00000380b31e7812 */ /* 0x000fe200078ec0ff */
[----:B------:R-:W-:Y:S01]  /*16ce0*/  IMAD.X R99, RZ, RZ, R119, P4 ;  /* 0x000000ffff637224 */ /* 0x000fe200020e0677 */
[----:B------:R-:W-:-:S02]  /*16cf0*/  LOP3.LUT R14, R14, R175, RZ, 0x3c, !PT ;  /* 0x000000af0e0e7212 */ /* 0x000fc400078e3cff */
[----:B------:R-:W-:Y:S02]  /*16d00*/  LOP3.LUT R173, R90, 0x380, RZ, 0xc0, !PT ;  /* 0x000003805aad7812 */ /* 0x000fe400078ec0ff */
[----:B------:R-:W-:Y:S02]  /*16d10*/  SHF.R.U64 R11, R11, 0x3, RZ ;  /* 0x000000030b0b7819 */ /* 0x000fe400000012ff */
[----:B------:R-:W-:Y:S02]  /*16d20*/  LOP3.LUT R20, R20, R177, RZ, 0x3c, !PT ;  /* 0x000000b114147212 */ /* 0x000fe400078e3cff */
[----:B------:R-:W-:Y:S02]  /*16d30*/  LOP3.LUT R175, R94, 0x380, RZ, 0xc0, !PT ;  /* 0x000003805eaf7812 */ /* 0x000fe400078ec0ff */
[----:B------:R-:W-:Y:S02]  /*16d40*/  ISETP.NE.U32.AND P0, PT, RZ, UR4, PT ;  /* 0x00000004ff007c0c */ /* 0x000fe4000bf05070 */
[----:B------:R-:W-:-:S02]  /*16d50*/  IADD3 R110, P1, R118, 0xc020, RZ ;  /* 0x0000c020766e7810 */ /* 0x000fc40007f3e0ff */
[----:B------:R-:W-:Y:S02]  /*16d60*/  LOP3.LUT R38, R181, 0x380, RZ, 0xc0, !PT ;  /* 0x00000380b5267812 */ /* 0x000fe400078ec0ff */
[----:B------:R-:W-:Y:S01]  /*16d70*/  LOP3.LUT R177, R98, 0x380, RZ, 0xc0, !PT ;  /* 0x0000038062b17812 */ /* 0x000fe200078ec0ff */
[----:B------:R-:W-:Y:S01]  /*16d80*/  IMAD.X R111, RZ, RZ, R119, P1 ;  /* 0x000000ffff6f7224 */ /* 0x000fe200008e0677 */
[----:B------:R-:W-:Y:S02]  /*16d90*/  LOP3.LUT R46, R183, 0x380, RZ, 0xc0, !PT ;  /* 0x00000380b72e7812 */ /* 0x000fe400078ec0ff */
[----:B------:R-:W-:Y:S02]  /*16da0*/  SHF.R.U64 R30, R30, 0x3, RZ ;  /* 0x000000031e1e7819 */ /* 0x000fe400000012ff */
[C---:B------:R-:W-:Y:S02]  /*16db0*/  IADD3 R102, P5, R118.reuse, 0x8060, RZ ;  /* 0x0000806076667810 */ /* 0x040fe40007fbe0ff */
[----:B------:R-:W-:-:S02]  /*16dc0*/  IADD3 R114, P2, R118, 0xc040, RZ ;  /* 0x0000c04076727810 */ /* 0x000fc40007f5e0ff */
[----:B------:R-:W-:Y:S01]  /*16dd0*/  IADD3 R151, P3, R118, 0xc060, RZ ;  /* 0x0000c06076977810 */ /* 0x000fe20007f7e0ff */
[--C-:B------:R-:W-:Y:S01]  /*16de0*/  IMAD.X R103, RZ, RZ, R119.reuse, P5 ;  /* 0x000000ffff677224 */ /* 0x100fe200028e0677 */
[----:B------:R-:W-:Y:S01]  /*16df0*/  LOP3.LUT R86, R185, 0x380, RZ, 0xc0, !PT ;  /* 0x00000380b9567812 */ /* 0x000fe200078ec0ff */
[--C-:B------:R-:W-:Y:S01]  /*16e00*/  IMAD.X R115, RZ, RZ, R119.reuse, P2 ;  /* 0x000000ffff737224 */ /* 0x100fe200010e0677 */
[----:B------:R-:W-:Y:S02]  /*16e10*/  SHF.R.U64 R173, R173, 0x3, RZ ;  /* 0x00000003adad7819 */ /* 0x000fe400000012ff */
[----:B------:R-:W-:Y:S01]  /*16e20*/  LOP3.LUT R118, R11, R118, RZ, 0x3c, !PT ;  /* 0x000000760b767212 */ /* 0x000fe200078e3cff */
[----:B------:R-:W-:Y:S01]  /*16e30*/  IMAD.X R11, RZ, RZ, R119, P3 ;  /* 0x000000ffff0b7224 */ /* 0x000fe200018e0677 */
[----:B------:R-:W-:Y:S02]  /*16e40*/  SHF.R.U64 R175, R175, 0x3, RZ ;  /* 0x00000003afaf7819 */ /* 0x000fe400000012ff */
[----:B------:R-:W-:Y:S01]  /*16e50*/  ISETP.NE.AND.EX P0, PT, RZ, UR5, PT, P0 ;  /* 0x00000005ff007c0c */ /* 0x000fe2000bf05300 */
[----:B------:R-:W-:Y:S01]  /*16e60*/  ULDC.64 UR4, c[0x0][0xbe0] ;  /* 0x0002f80000047ab9 */ /* 0x000fe20000000a00 */
[----:B------:R-:W-:-:S02]  /*16e70*/  SHF.R.U64 R38, R38, 0x3, RZ ;  /* 0x0000000326267819 */ /* 0x000fc400000012ff */
[----:B------:R-:W-:Y:S02]  /*16e80*/  SHF.R.U64 R177, R177, 0x3, RZ ;  /* 0x00000003b1b17819 */ /* 0x000fe400000012ff */
[----:B------:R-:W-:Y:S02]  /*16e90*/  SHF.R.U64 R46, R46, 0x3, RZ ;  /* 0x000000032e2e7819 */ /* 0x000fe400000012ff */
[----:B------:R-:W-:Y:S02]  /*16ea0*/  LOP3.LUT R30, R30, R179, RZ, 0x3c, !PT ;  /* 0x000000b31e1e7212 */ /* 0x000fe400078e3cff */
[----:B------:R-:W-:Y:S02]  /*16eb0*/  SHF.R.U64 R86, R86, 0x3, RZ ;  /* 0x0000000356567819 */ /* 0x000fe400000012ff */
[----:B------:R-:W-:Y:S02]  /*16ec0*/  LOP3.LUT R179, R102, 0x380, RZ, 0xc0, !PT ;  /* 0x0000038066b37812 */ /* 0x000fe400078ec0ff */
[----:B------:R-:W-:-:S02]  /*16ed0*/  LOP3.LUT R90, R173, R90, RZ, 0x3c, !PT ;  /* 0x0000005aad5a7212 */ /* 0x000fc400078e3cff */
[----:B------:R-:W-:Y:S02]  /*16ee0*/  ISETP.NE.U32.AND P1, PT, RZ, UR4, PT ;  /* 0x00000004ff007c0c */ /* 0x000fe4000bf25070 */
[----:B------:R-:W-:Y:S02]  /*16ef0*/  LOP3.LUT R94, R175, R94, RZ, 0x3c, !PT ;  /* 0x0000005eaf5e7212 */ /* 0x000fe400078e3cff */
[----:B------:R-:W-:Y:S02]  /*16f00*/  LOP3.LUT R173, R10, 0x380, RZ, 0xc0, !PT ;  /* 0x000003800aad7812 */ /* 0x000fe400078ec0ff */
[----:B------:R-:W-:Y:S01]  /*16f10*/  MOV R118, R118 ;  /* 0x0000007600767202 */ /* 0x000fe20000000f00 */
[----:B------:R-:W-:Y:S01]  /*16f20*/  BAR.SYNC.DEFER_BLOCKING 0x1, 0x100 ;  /* 0x0044000000007b1d */ /* 0x000fe20000010000 */
[----:B------:R-:W-:Y:S02]  /*16f30*/  LOP3.LUT R38, R38, R181, RZ, 0x3c, !PT ;  /* 0x000000b526267212 */ /* 0x000fe400078e3cff */
[----:B------:R-:W-:-:S02]  /*16f40*/  LOP3.LUT R98, R177, R98, RZ, 0x3c, !PT ;  /* 0x00000062b1627212 */ /* 0x000fc400078e3cff */
[----:B------:R-:W-:Y:S02]  /*16f50*/  LOP3.LUT R175, R110, 0x380, RZ, 0xc0, !PT ;  /* 0x000003806eaf7812 */ /* 0x000fe400078ec0ff */
[----:B------:R-:W-:Y:S02]  /*16f60*/  MOV R13, R12 ;  /* 0x0000000c000d7202 */ /* 0x000fe40000000f00 */
[----:B------:R-:W-:Y:S02]  /*16f70*/  LOP3.LUT R46, R46, R183, RZ, 0x3c, !PT ;  /* 0x000000b72e2e7212 */ /* 0x000fe400078e3cff */
[----:B------:R-:W-:Y:S02]  /*16f80*/  LOP3.LUT R177, R114, 0x380, RZ, 0xc0, !PT ;  /* 0x0000038072b17812 */ /* 0x000fe400078ec0ff */
[----:B------:R-:W-:Y:S02]  /*16f90*/  LOP3.LUT R174, R151, 0x380, RZ, 0xc0, !PT ;  /* 0x0000038097ae7812 */ /* 0x000fe400078ec0ff */
[----:B------:R-:W-:-:S02]  /*16fa0*/  MOV R14, R14 ;  /* 0x0000000e000e7202 */ /* 0x000fc40000000f00 */
[----:B------:R-:W-:Y:S02]  /*16fb0*/  LOP3.LUT R86, R86, R185, RZ, 0x3c, !PT ;  /* 0x000000b956567212 */ /* 0x000fe400078e3cff */
[----:B------:R-:W-:Y:S02]  /*16fc0*/  SHF.R.U64 R179, R179, 0x3, RZ ;  /* 0x00000003b3b37819 */ /* 0x000fe400000012ff */
[----:B------:R-:W-:Y:S02]  /*16fd0*/  MOV R12, R20 ;  /* 0x00000014000c7202 */ /* 0x000fe40000000f00 */
[----:B------:R-:W-:Y:S01]  /*16fe0*/  ISETP.NE.AND.EX P1, PT, RZ, UR5, PT, P1 ;  /* 0x00000005ff007c0c */ /* 0x000fe2000bf25310 */
[----:B------:R-:W-:Y:S01]  /*16ff0*/  STSM.16.M88.4 [R118], R24 ;  /* 0x0000001876007844 */ /* 0x000fe20000000200 */
[----:B------:R-:W-:Y:S02]  /*17000*/  SHF.R.U64 R173, R173, 0x3, RZ ;  /* 0x00000003adad7819 */ /* 0x000fe400000012ff */
[----:B------:R-:W-:Y:S01]  /*17010*/  MOV R30, R30 ;  /* 0x0000001e001e7202 */ /* 0x000fe20000000f00 */
[----:B------:R-:W-:Y:S01]  /*17020*/  STSM.16.M88.4 [R13], R32 ;  /* 0x000000200d007844 */ /* 0x000fe20000000200 */
[----:B------:R-:W-:-:S02]  /*17030*/  SHF.R.U64 R175, R175, 0x3, RZ ;  /* 0x00000003afaf7819 */ /* 0x000fc400000012ff */
[----:B------:R-:W-:Y:S01]  /*17040*/  MOV R38, R38 ;  /* 0x0000002600267202 */ /* 0x000fe20000000f00 */
[----:B------:R-:W-:Y:S01]  /*17050*/  STSM.16.M88.4 [R14], R40 ;  /* 0x000000280e007844 */ /* 0x000fe20000000200 */
[----:B------:R-:W-:Y:S02]  /*17060*/  SHF.R.U64 R177, R177, 0x3, RZ ;  /* 0x00000003b1b17819 */ /* 0x000fe400000012ff */
[----:B------:R-:W-:Y:S01]  /*17070*/  SHF.R.U64 R174, R174, 0x3, RZ ;  /* 0x00000003aeae7819 */ /* 0x000fe200000012ff */
[----:B------:R3:W-:Y:S01]  /*17080*/  STSM.16.M88.4 [R12], R48 ;  /* 0x000000300c007844 */ /* 0x0007e20000000200 */
[----:B------:R-:W-:Y:S02]  /*17090*/  MOV R46, R46 ;  /* 0x0000002e002e7202 */ /* 0x000fe40000000f00 */
[----:B------:R-:W-:Y:S01]  /*170a0*/  LOP3.LUT R102, R179, R102, RZ, 0x3c, !PT ;  /* 0x00000066b3667212 */ /* 0x000fe200078e3cff */
[----:B------:R-:W-:Y:S01]  /*170b0*/  STSM.16.M88.4 [R30], R56 ;  /* 0x000000381e007844 */ /* 0x000fe20000000200 */
[----:B------:R-:W-:-:S02]  /*170c0*/  MOV R86, R86 ;  /* 0x0000005600567202 */ /* 0x000fc40000000f00 */
[----:B------:R-:W-:Y:S01]  /*170d0*/  MOV R20, R90 ;  /* 0x0000005a00147202 */ /* 0x000fe20000000f00 */
[----:B------:R-:W-:Y:S01]  /*170e0*/  STSM.16.M88.4 [R38], R64 ;  /* 0x0000004026007844 */ /* 0x000fe20000000200 */
[----:B------:R-:W-:Y:S02]  /*170f0*/  LOP3.LUT R106, R173, R10, RZ, 0x3c, !PT ;  /* 0x0000000aad6a7212 */ /* 0x000fe400078e3cff */
[----:B------:R-:W-:Y:S01]  /*17100*/  F2FP.BF16.F32.PACK_AB R90, R93, R92 ;  /* 0x0000005c5d5a723e */ /* 0x000fe200000010ff */
[----:B------:R-:W-:Y:S01]  /*17110*/  STSM.16.M88.4 [R46], R72 ;  /* 0x000000482e007844 */ /* 0x000fe20000000200 */
[----:B------:R-:W-:Y:S02]  /*17120*/  F2FP.BF16.F32.PACK_AB R91, R153, R152 ;  /* 0x00000098995b723e */ /* 0x000fe400000010ff */
[----:B------:R-:W-:Y:S01]  /*17130*/  LOP3.LUT R110, R175, R110, RZ, 0x3c, !PT ;  /* 0x0000006eaf6e7212 */ /* 0x000fe200078e3cff */
[----:B------:R-:W-:Y:S01]  /*17140*/  STSM.16.M88.4 [R86], R80 ;  /* 0x0000005056007844 */ /* 0x000fe20000000200 */
[----:B------:R-:W-:-:S02]  /*17150*/  MOV R94, R94 ;  /* 0x0000005e005e7202 */ /* 0x000fc40000000f00 */
[----:B---3--:R-:W-:Y:S01]  /*17160*/  F2FP.BF16.F32.PACK_AB R12, R97, R166 ;  /* 0x000000a6610c723e */ /* 0x008fe200000010ff */
[----:B------:R3:W-:Y:S01]  /*17170*/  STSM.16.M88.4 [R20], R88 ;  /* 0x0000005814007844 */ /* 0x0007e20000000200 */
[----:B------:R-:W-:Y:S02]  /*17180*/  F2FP.BF16.F32.PACK_AB R13, R155, R154 ;  /* 0x0000009a9b0d723e */ /* 0x000fe400000010ff */
[----:B------:R-:W-:Y:S02]  /*17190*/  F2FP.BF16.F32.PACK_AB R14, R101, R167 ;  /* 0x000000a7650e723e */ /* 0x000fe400000010ff */
[----:B------:R-:W-:Y:S02]  /*171a0*/  F2FP.BF16.F32.PACK_AB R15, R157, R156 ;  /* 0x0000009c9d0f723e */ /* 0x000fe400000010ff */
[----:B------:R-:W-:Y:S02]  /*171b0*/  LOP3.LUT R114, R177, R114, RZ, 0x3c, !PT ;  /* 0x00000072b1727212 */ /* 0x000fe400078e3cff */
[----:B------:R-:W-:Y:S01]  /*171c0*/  LOP3.LUT R10, R174, R151, RZ, 0x3c, !PT ;  /* 0x00000097ae0a7212 */ /* 0x000fe200078e3cff */
[----:B------:R4:W-:Y:S01]  /*171d0*/  STSM.16.M88.4 [R94], R12 ;  /* 0x0000000c5e007844 */ /* 0x0009e20000000200 */
[----:B------:R-:W-:-:S02]  /*171e0*/  MOV R98, R98 ;  /* 0x0000006200627202 */ /* 0x000fc40000000f00 */
[----:B------:R-:W-:Y:S02]  /*171f0*/  F2FP.BF16.F32.PACK_AB R24, R105, R168 ;  /* 0x000000a86918723e */ /* 0x000fe400000010ff */
[----:B------:R-:W-:Y:S01]  /*17200*/  F2FP.BF16.F32.PACK_AB R25, R159, R158 ;  /* 0x0000009e9f19723e */ /* 0x000fe200000010ff */
[----:B------:R-:W-:Y:S01]  /*17210*/  ULDC UR4, c[0x0][0xa88] ;  /* 0x0002a20000047ab9 */ /* 0x000fe20000000800 */
[----:B------:R-:W-:Y:S01]  /*17220*/  F2FP.BF16.F32.PACK_AB R26, R109, R169 ;  /* 0x000000a96d1a723e */ /* 0x000fe200000010ff */
[----:B---3--:R-:W-:Y:S01]  /*17230*/  IMAD.MOV.U32 R20, RZ, RZ, RZ ;  /* 0x000000ffff147224 */ /* 0x008fe200078e00ff */
[----:B------:R-:W-:Y:S02]  /*17240*/  F2FP.BF16.F32.PACK_AB R27, R161, R160 ;  /* 0x000000a0a11b723e */ /* 0x000fe400000010ff */
[----:B------:R-:W-:Y:S02]  /*17250*/  MOV R102, R102 ;  /* 0x0000006600667202 */ /* 0x000fe40000000f00 */
[----:B------:R-:W-:Y:S01]  /*17260*/  F2FP.BF16.F32.PACK_AB R30, R117, R171 ;  /* 0x000000ab751e723e */ /* 0x000fe200000010ff */
[----:B------:R3:W-:Y:S01]  /*17270*/  STSM.16.M88.4 [R98], R24 ;  /* 0x0000001862007844 */ /* 0x0007e20000000200 */
[----:B------:R-:W-:-:S02]  /*17280*/  F2FP.BF16.F32.PACK_AB R31, R165, R164 ;  /* 0x000000a4a51f723e */ /* 0x000fc400000010ff */
[----:B------:R-:W-:Y:S02]  /*17290*/  MOV R106, R106 ;  /* 0x0000006a006a7202 */ /* 0x000fe40000000f00 */
[----:B------:R-:W-:Y:S01]  /*172a0*/  F2FP.BF16.F32.PACK_AB R173, R123, R122 ;  /* 0x0000007a7bad723e */ /* 0x000fe200000010ff */
[----:B------:R3:W-:Y:S01]  /*172b0*/  STSM.16.M88.4 [R102], R28 ;  /* 0x0000001c66007844 */ /* 0x0007e20000000200 */
[----:B------:R-:W-:Y:S02]  /*172c0*/  F2FP.BF16.F32.PACK_AB R174, R125, R124 ;  /* 0x0000007c7dae723e */ /* 0x000fe400000010ff */
[----:B------:R-:W-:Y:S02]  /*172d0*/  F2FP.BF16.F32.PACK_AB R175, R127, R126 ;  /* 0x0000007e7faf723e */ /* 0x000fe400000010ff */
[----:B------:R-:W-:Y:S02]  /*172e0*/  MOV R110, R110 ;  /* 0x0000006e006e7202 */ /* 0x000fe40000000f00 */
[----:B------:R-:W-:Y:S01]  /*172f0*/  MOV R114, R114 ;  /* 0x0000007200727202 */ /* 0x000fe20000000f00 */
[----:B------:R3:W-:Y:S01]  /*17300*/  STSM.16.M88.4 [R106], R172 ;  /* 0x000000ac6a007844 */ /* 0x0007e20000000200 */
[----:B------:R-:W-:Y:S01]  /*17310*/  MOV R21, R10 ;  /* 0x0000000a00157202 */ /* 0x000fe20000000f00 */
[----:B0-----:R-:W-:-:S02]  /*17320*/  IMAD.WIDE R10, R221, 0x4, R6 ;  /* 0x00000004dd0a7825 */ /* 0x001fc400078e0206 */
[----:B------:R-:W0:Y:S01]  /*17330*/  @P1 LDC.64 R6, c[0x0][0xbe0] ;  /* 0x0002f800ff061b82 */ /* 0x000e220000000a00 */
[----:B------:R3:W-:Y:S04]  /*17340*/  STSM.16.M88.4 [R110], R128 ;  /* 0x000000806e007844 */ /* 0x0007e80000000200 */
[----:B------:R3:W-:Y:S04]  /*17350*/  STSM.16.M88.4 [R114], R136 ;  /* 0x0000008872007844 */ /* 0x0007e80000000200 */
[----:B------:R3:W-:Y:S01]  /*17360*/  STSM.16.M88.4 [R21], R144 ;  /* 0x0000009015007844 */ /* 0x0007e20000000200 */
[----:B------:R-:W-:Y:S01]  /*17370*/  BAR.SYNC.DEFER_BLOCKING 0x1, 0x100 ;  /* 0x0044000000007b1d */ /* 0x000fe20000010000 */
[----:B------:R-:W-:-:S02]  /*17380*/  IMAD.U32 R79, RZ, RZ, UR4 ;  /* 0x00000004ff4f7e24 */ /* 0x000fc4000f8e00ff */
[----:B0-----:R-:W-:-:S03]  /*17390*/  @P1 IMAD.WIDE R6, R221, 0x4, R6 ;  /* 0x00000004dd061825 */ /* 0x001fc600078e0206 */
[----:B------:R3:W5:Y:S01]  /*173a0*/  @P0 LDG.E R20, desc[UR52][R10.64] ;  /* 0x000000340a140981 */ /* 0x000762000c1e1900 */
[----:B------:R-:W-:-:S03]  /*173b0*/  IMAD R5, R214, 0x40, R208 ;  /* 0x00000040d6057824 */ /* 0x000fc600078e02d0 */
[----:B------:R3:W5:Y:S01]  /*173c0*/  @P1 LDG.E R79, desc[UR52][R6.64] ;  /* 0x00000034064f1981 */ /* 0x000762000c1e1900 */
[----:B------:R-:W-:-:S03]  /*173d0*/  IMAD.WIDE R8, R5, 0x2, R8 ;  /* 0x0000000205087825 */ /* 0x000fc600078e0208 */
[----:B----4-:R-:W-:Y:S01]  /*173e0*/  IADD3 R13, P4, R8, 0x1000, RZ ;  /* 0x00001000080d7810 */ /* 0x010fe20007f9e0ff */
[----:B------:R-:W-:-:S12]  /*173f0*/  @P1 BRA `(.L_x_9404) ;  /* 0x0000000000101947 */ /* 0x000fd80003800000 */
[----:B------:R-:W-:Y:S05]  /*17400*/  @!P0 BRA `(.L_x_9404) ;  /* 0x00000000000c8947 */ /* 0x000fea0003800000 */
[----:B------:R-:W4:Y:S04]  /*17410*/  LDG.E R0, desc[UR52][R10.64] ;  /* 0x000000340a007981 */ /* 0x000f28000c1e1900 */
[----:B-----5:R-:W4:Y:S02]  /*17420*/  LDG.E R79, desc[UR52][R10.64+0x4] ;  /* 0x000004340a4f7981 */ /* 0x020f24000c1e1900 */
[----:B----4-:R-:W-:-:S07]  /*17430*/  IMAD.IADD R79, R79, 0x1, -R0 ;  /* 0x000000014f4f7824 */ /* 0x010fce00078e0a00 */
.L_x_9404:
[----:B---3--:R-:W3:Y:S01]  /*17440*/  LDL R10, [R1+0xc] ;  /* 0x00000c00010a7983 */ /* 0x008ee20000100800 */
[----:B------:R-:W-:Y:S01]  /*17450*/  SHF.R.S32.HI R78, RZ, 0x1f, R220 ;  /* 0x0000001fff4e7819 */ /* 0x000fe200000114dc */
[----:B------:R-:W-:Y:S01]  /*17460*/  ULDC.64 UR4, c[0x0][0xb70] ;  /* 0x0002dc0000047ab9 */ /* 0x000fe20000000a00 */
[--C-:B-----5:R-:W-:Y:S01]  /*17470*/  SHF.R.S32.HI R21, RZ, 0x1f, R20.reuse ;  /* 0x0000001fff157819 */ /* 0x120fe20000011414 */
[----:B------:R-:W0:Y:S01]  /*17480*/  S2R R15, SR_TID.X ;  /* 0x00000000000f7919 */ /* 0x000e220000002100 */
[----:B------:R-:W-:Y:S01]  /*17490*/  SHF.R.S32.HI R0, RZ, 0x1f, R221 ;  /* 0x0000001fff007819 */ /* 0x000fe200000114dd */
[----:B------:R-:W-:Y:S01]  /*174a0*/  IMAD R5, R78, UR4, RZ ;  /* 0x000000044e057c24 */ /* 0x000fe2000f8e02ff */
[----:B------:R-:W-:Y:S01]  /*174b0*/  SEL R81, R221, RZ, !P0 ;  /* 0x000000ffdd517207 */ /* 0x000fe20004000000 */
[----:B------:R-:W-:Y:S01]  /*174c0*/  IMAD.WIDE.U32 R6, R220, UR4, R20 ;  /* 0x00000004dc067c25 */ /* 0x000fe2000f8e0014 */
[----:B------:R-:W-:Y:S02]  /*174d0*/  SEL R80, R0, RZ, !P0 ;  /* 0x000000ff00507207 */ /* 0x000fe40004000000 */
[----:B------:R-:W-:Y:S01]  /*174e0*/  IADD3 R29, P0, R8, 0x3000, RZ ;  /* 0x00003000081d7810 */ /* 0x000fe20007f1e0ff */
[----:B------:R-:W-:Y:S01]  /*174f0*/  IMAD R5, R220, UR5, R5 ;  /* 0x00000005dc057c24 */ /* 0x000fe2000f8e0205 */
[----:B------:R-:W-:Y:S01]  /*17500*/  ULDC.64 UR4, c[0x0][0xb78] ;  /* 0x0002de0000047ab9 */ /* 0x000fe20000000a00 */
[----:B------:R-:W-:Y:S01]  /*17510*/  IADD3 R25, P3, R8, 0x2000, RZ ;  /* 0x0000200008197810 */ /* 0x000fe20007f7e0ff */
[----:B------:R-:W-:Y:S01]  /*17520*/  IMAD R0, R80, UR4, RZ ;  /* 0x0000000450007c24 */ /* 0x000fe2000f8e02ff */
[C---:B------:R-:W-:Y:S01]  /*17530*/  IADD3 R37, P2, R8.reuse, 0x5000, RZ ;  /* 0x0000500008257810 */ /* 0x040fe20007f5e0ff */
[----:B------:R-:W-:Y:S01]  /*17540*/  IMAD.IADD R7, R7, 0x1, R5 ;  /* 0x0000000107077824 */ /* 0x000fe200078e0205 */
[----:B------:R-:W-:-:S02]  /*17550*/  IADD3 R33, P1, R8, 0x4000, RZ ;  /* 0x0000400008217810 */ /* 0x000fc40007f3e0ff */
[----:B------:R-:W-:Y:S01]  /*17560*/  LOP3.LUT R28, R29, 0x380, RZ, 0xc0, !PT ;  /* 0x000003801d1c7812 */ /* 0x000fe200078ec0ff */
[----:B------:R-:W-:Y:S01]  /*17570*/  IMAD.WIDE.U32 R6, R81, UR4, R6 ;  /* 0x0000000451067c25 */ /* 0x000fe2000f8e0006 */
[----:B------:R-:W-:Y:S02]  /*17580*/  LOP3.LUT R12, R13, 0x380, RZ, 0xc0, !PT ;  /* 0x000003800d0c7812 */ /* 0x000fe400078ec0ff */
[----:B------:R-:W-:Y:S02]  /*17590*/  LOP3.LUT R24, R25, 0x380, RZ, 0xc0, !PT ;  /* 0x0000038019187812 */ /* 0x000fe400078ec0ff */
[----:B------:R-:W-:Y:S02]  /*175a0*/  LOP3.LUT R36, R37, 0x380, RZ, 0xc0, !PT ;  /* 0x0000038025247812 */ /* 0x000fe400078ec0ff */
[----:B------:R-:W-:Y:S02]  /*175b0*/  LOP3.LUT R32, R33, 0x380, RZ, 0xc0, !PT ;  /* 0x0000038021207812 */ /* 0x000fe400078ec0ff */
[----:B------:R-:W-:-:S02]  /*175c0*/  SHF.R.U64 R28, R28, 0x3, RZ ;  /* 0x000000031c1c7819 */ /* 0x000fc400000012ff */
[----:B------:R-:W-:Y:S02]  /*175d0*/  SHF.R.U64 R12, R12, 0x3, RZ ;  /* 0x000000030c0c7819 */ /* 0x000fe400000012ff */
[----:B------:R-:W-:Y:S01]  /*175e0*/  SHF.R.U64 R24, R24, 0x3, RZ ;  /* 0x0000000318187819 */ /* 0x000fe200000012ff */
[----:B0-----:R-:W-:Y:S01]  /*175f0*/  VIADD R15, R15, 0xffffff80 ;  /* 0xffffff800f0f7836 */ /* 0x001fe20000000000 */
        /* <DEDUP_REMOVED lines=11> */
[----:B------:R-:W-:-:S02]  /*176b0*/  LEA.HI R14, R14, R15, RZ, 0x7 ;  /* 0x0000000f0e0e7211 */ /* 0x000fc400078f38ff */
[C---:B------:R-:W-:Y:S02]  /*176c0*/  IADD3 R45, P4, R8.reuse, 0x7000, RZ ;  /* 0x00007000082d7810 */ /* 0x040fe40007f9e0ff */
[----:B------:R-:W-:Y:S02]  /*176d0*/  IADD3 R49, P3, R8, 0x8000, RZ ;  /* 0x0000800008317810 */ /* 0x000fe40007f7e0ff */
[----:B------:R-:W-:Y:S01]  /*176e0*/  LOP3.LUT R32, R32, R33, RZ, 0x3c, !PT ;  /* 0x0000002120207212 */ /* 0x000fe200078e3cff */
[----:B------:R-:W-:Y:S01]  /*176f0*/  IMAD.X R33, RZ, RZ, R9, P1 ;  /* 0x000000ffff217224 */ /* 0x000fe200008e0609 */
[C---:B------:R-:W-:Y:S02]  /*17700*/  IADD3 R57, P2, R8.reuse, 0xb000, RZ ;  /* 0x0000b00008397810 */ /* 0x040fe40007f5e0ff */
[----:B------:R-:W-:Y:S02]  /*17710*/  IADD3 R53, P1, R8, 0xa000, RZ ;  /* 0x0000a00008357810 */ /* 0x000fe40007f3e0ff */
[----:B------:R-:W-:-:S02]  /*17720*/  LOP3.LUT R14, R14, 0xffffff80, RZ, 0xc0, !PT ;  /* 0xffffff800e0e7812 */ /* 0x000fc400078ec0ff */
[----:B------:R-:W-:Y:S02]  /*17730*/  LOP3.LUT R44, R45, 0x380, RZ, 0xc0, !PT ;  /* 0x000003802d2c7812 */ /* 0x000fe400078ec0ff */
[----:B------:R-:W-:Y:S01]  /*17740*/  LOP3.LUT R48, R49, 0x380, RZ, 0xc0, !PT ;  /* 0x0000038031307812 */ /* 0x000fe200078ec0ff */
[----:B------:R-:W-:Y:S01]  /*17750*/  IMAD.IADD R14, R15, 0x1, -R14 ;  /* 0x000000010f0e7824 */ /* 0x000fe200078e0a0e */
        /* <DEDUP_REMOVED lines=12> */
[----:B------:R-:W-:-:S02]  /*17820*/  IADD3 R65, P4, R8, 0xd000, RZ ;  /* 0x0000d00008417810 */ /* 0x000fc40007f9e0ff */
[----:B------:R-:W-:Y:S02]  /*17830*/  IADD3 R69, P3, R8, 0xe000, RZ ;  /* 0x0000e00008457810 */ /* 0x000fe40007f7e0ff */
[----:B------:R-:W-:Y:S01]  /*17840*/  LOP3.LUT R52, R52, R53, RZ, 0x3c, !PT ;  /* 0x0000003534347212 */ /* 0x000fe200078e3cff */
[----:B------:R-:W-:Y:S01]  /*17850*/  IMAD.X R53, RZ, RZ, R9, P1 ;  /* 0x000000ffff357224 */ /* 0x000fe200008e0609 */
[----:B------:R-:W-:Y:S02]  /*17860*/  LOP3.LUT R64, R65, 0x380, RZ, 0xc0, !PT ;  /* 0x0000038041407812 */ /* 0x000fe400078ec0ff */
[----:B------:R-:W-:Y:S02]  /*17870*/  LOP3.LUT R68, R69, 0x380, RZ, 0xc0, !PT ;  /* 0x0000038045447812 */ /* 0x000fe400078ec0ff */
[----:B------:R-:W-:Y:S02]  /*17880*/  SHF.R.U64 R64, R64, 0x3, RZ ;  /* 0x0000000340407819 */ /* 0x000fe400000012ff */
[----:B------:R-:W-:-:S02]  /*17890*/  SHF.R.U64 R68, R68, 0x3, RZ ;  /* 0x0000000344447819 */ /* 0x000fc400000012ff */
[----:B------:R-:W-:Y:S01]  /*178a0*/  LOP3.LUT R64, R64, R65, RZ, 0x3c, !PT ;  /* 0x0000004140407212 */ /* 0x000fe200078e3cff */
[--C-:B------:R-:W-:Y:S01]  /*178b0*/  IMAD.X R65, RZ, RZ, R9.reuse, P4 ;  /* 0x000000ffff417224 */ /* 0x100fe200020e0609 */
[----:B------:R-:W-:Y:S01]  /*178c0*/  LOP3.LUT R68, R68, R69, RZ, 0x3c, !PT ;  /* 0x0000004544447212 */ /* 0x000fe200078e3cff */
[----:B------:R-:W-:Y:S01]  /*178d0*/  IMAD.X R69, RZ, RZ, R9, P3 ;  /* 0x000000ffff457224 */ /* 0x000fe200018e0609 */
[----:B------:R-:W-:Y:S01]  /*178e0*/  SHF.R.S32.HI R209, RZ, 0x1f, R208 ;  /* 0x0000001fffd17819 */ /* 0x000fe200000114d0 */
[----:B------:R-:W-:-:S05]  /*178f0*/  IMAD R83, R234, -0x80, R79 ;  /* 0xffffff80ea537824 */ /* 0x000fca00078e024f */
[----:B------:R-:W-:Y:S02]  /*17900*/  ISETP.GE.AND P3, PT, R214, R83, PT ;  /* 0x00000053d600720c */ /* 0x000fe40003f66270 */
[----:B------:R-:W-:Y:S01]  /*17910*/  SHF.R.S32.HI R215, RZ, 0x1f, R214 ;  /* 0x0000001fffd77819 */ /* 0x000fe200000114d6 */
[----:B------:R-:W-:Y:S01]  /*17920*/  BSSY B1, `(.L_x_9405) ;  /* 0x000006c000017945 */ /* 0x000fe20003800000 */
[----:B---3--:R-:W-:Y:S02]  /*17930*/  IMAD R11, R234, 0x80, R10 ;  /* 0x00000080ea0b7824 */ /* 0x008fe400078e020a */
[----:B------:R-:W-:Y:S01]  /*17940*/  IMAD R10, R81, UR5, R0 ;  /* 0x00000005510a7c24 */ /* 0x000fe2000f8e0200 */
[----:B------:R-:W-:Y:S02]  /*17950*/  ULDC.64 UR4, c[0x0][0xb40] ;  /* 0x0002d00000047ab9 */ /* 0x000fe40000000a00 */
[----:B------:R-:W-:Y:S02]  /*17960*/  SHF.R.S32.HI R5, RZ, 0x1f, R11 ;  /* 0x0000001fff057819 */ /* 0x000fe4000001140b */
[----:B------:R-:W-:-:S04]  /*17970*/  IADD3 R0, P5, R11, R6, RZ ;  /* 0x000000060b007210 */ /* 0x000fc80007fbe0ff */
[----:B------:R-:W-:Y:S02]  /*17980*/  IADD3.X R5, R5, R7, R10, P5, !PT ;  /* 0x0000000705057210 */ /* 0x000fe40002ffe40a */
[----:B------:R-:W-:Y:S02]  /*17990*/  LEA R54, P5, R0, UR4, 0x2 ;  /* 0x0000000400367c11 */ /* 0x000fe4000f8a10ff */
[----:B------:R-:W-:Y:S02]  /*179a0*/  IADD3 R7, P0, R8, 0x9000, RZ ;  /* 0x0000900008077810 */ /* 0x000fe40007f1e0ff */
[----:B------:R-:W-:Y:S01]  /*179b0*/  LEA.HI.X R55, R0, UR5, R5, 0x2, P5 ;  /* 0x0000000500377c11 */ /* 0x000fe2000a8f1405 */
[----:B------:R-:W-:Y:S01]  /*179c0*/  VIADD R0, R11, 0x8 ;  /* 0x000000080b007836 */ /* 0x000fe20000000000 */
[----:B------:R-:W-:Y:S01]  /*179d0*/  IADD3 R41, P5, R8, 0x6000, RZ ;  /* 0x0000600008297810 */ /* 0x000fe20007fbe0ff */
[----:B------:R-:W-:Y:S01]  /*179e0*/  ULDC.64 UR4, c[0x0][0xaa0] ;  /* 0x0002a80000047ab9 */ /* 0x000fe20000000a00 */
[----:B------:R-:W-:-:S02]  /*179f0*/  LOP3.LUT R6, R7, 0x380, RZ, 0xc0, !PT ;  /* 0x0000038007067812 */ /* 0x000fc400078ec0ff */
[----:B------:R-:W-:Y:S02]  /*17a00*/  LOP3.LUT R40, R41, 0x380, RZ, 0xc0, !PT ;  /* 0x0000038029287812 */ /* 0x000fe400078ec0ff */
[----:B------:R-:W-:Y:S02]  /*17a10*/  SHF.R.U64 R6, R6, 0x3, RZ ;  /* 0x0000000306067819 */ /* 0x000fe400000012ff */
[----:B------:R-:W-:Y:S02]  /*17a20*/  SHF.R.U64 R40, R40, 0x3, RZ ;  /* 0x0000000328287819 */ /* 0x000fe400000012ff */
[----:B------:R-:W-:Y:S01]  /*17a30*/  LOP3.LUT R6, R6, R7, RZ, 0x3c, !PT ;  /* 0x0000000706067212 */ /* 0x000fe200078e3cff */
[--C-:B------:R-:W-:Y:S01]  /*17a40*/  IMAD.X R7, RZ, RZ, R9.reuse, P0 ;  /* 0x000000ffff077224 */ /* 0x100fe200000e0609 */
[----:B------:R-:W-:Y:S01]  /*17a50*/  LOP3.LUT R40, R40, R41, RZ, 0x3c, !PT ;  /* 0x0000002928287212 */ /* 0x000fe200078e3cff */
[----:B------:R-:W-:Y:S01]  /*17a60*/  IMAD.X R41, RZ, RZ, R9, P5 ;  /* 0x000000ffff297224 */ /* 0x000fe200028e0609 */
[----:B------:R-:W-:-:S02]  /*17a70*/  LOP3.LUT P0, RZ, R14, 0x3, RZ, 0xc0, !PT ;  /* 0x000000030eff7812 */ /* 0x000fc4000780c0ff */
[C---:B------:R-:W-:Y:S02]  /*17a80*/  IADD3 R61, P5, R8.reuse, 0xc000, RZ ;  /* 0x0000c000083d7810 */ /* 0x040fe40007fbe0ff */
[----:B------:R-:W-:Y:S02]  /*17a90*/  IADD3 R5, P2, R8, 0xf000, RZ ;  /* 0x0000f00008057810 */ /* 0x000fe40007f5e0ff */
[-C--:B------:R-:W-:Y:S02]  /*17aa0*/  ISETP.GE.OR P1, PT, R11, R79.reuse, P0 ;  /* 0x0000004f0b00720c */ /* 0x080fe40000726670 */
[----:B------:R-:W-:Y:S01]  /*17ab0*/  LOP3.LUT R60, R61, 0x380, RZ, 0xc0, !PT ;  /* 0x000003803d3c7812 */ /* 0x000fe200078ec0ff */
[----:B------:R-:W-:Y:S01]  /*17ac0*/  IMAD.X R73, RZ, RZ, R9, P2 ;  /* 0x000000ffff497224 */ /* 0x000fe200010e0609 */
[----:B------:R-:W-:Y:S02]  /*17ad0*/  ISETP.GE.OR P0, PT, R0, R79, P0 ;  /* 0x0000004f0000720c */ /* 0x000fe40000706670 */
[----:B------:R-:W-:-:S02]  /*17ae0*/  LOP3.LUT R11, R8, 0x380, RZ, 0xc0, !PT ;  /* 0x00000380080b7812 */ /* 0x000fc400078ec0ff */
[----:B------:R-:W-:Y:S02]  /*17af0*/  LOP3.LUT R0, R5, 0x380, RZ, 0xc0, !PT ;  /* 0x0000038005007812 */ /* 0x000fe400078ec0ff */
[----:B------:R-:W-:Y:S02]  /*17b00*/  SHF.R.U64 R60, R60, 0x3, RZ ;  /* 0x000000033c3c7819 */ /* 0x000fe400000012ff */
[----:B------:R-:W-:Y:S01]  /*17b10*/  SHF.R.U64 R11, R11, 0x3, RZ ;  /* 0x000000030b0b7819 */ /* 0x000fe200000012ff */
[----:B------:R0:W-:Y:S01]  /*17b20*/  @!P1 STG.E desc[UR52][R54.64], R4 ;  /* 0x0000000436009986 */ /* 0x0001e2000c101934 */
[----:B------:R-:W-:Y:S02]  /*17b30*/  SHF.R.U64 R0, R0, 0x3, RZ ;  /* 0x0000000300007819 */ /* 0x000fe400000012ff */
[----:B------:R-:W-:Y:S01]  /*17b40*/  LOP3.LUT R60, R60, R61, RZ, 0x3c, !PT ;  /* 0x0000003d3c3c7212 */ /* 0x000fe200078e3cff */
[----:B------:R-:W-:Y:S01]  /*17b50*/  IMAD.X R61, RZ, RZ, R9, P5 ;  /* 0x000000ffff3d7224 */ /* 0x000fe200028e0609 */
[----:B------:R-:W-:Y:S01]  /*17b60*/  LOP3.LUT R8, R11, R8, RZ, 0x3c, !PT ;  /* 0x000000080b087212 */ /* 0x000fe200078e3cff */
[----:B------:R3:W-:Y:S01]  /*17b70*/  @!P0 STG.E desc[UR52][R54.64+0x20], R3 ;  /* 0x0000200336008986 */ /* 0x0007e2000c101934 */
[----:B------:R-:W-:-:S03]  /*17b80*/  LOP3.LUT R72, R0, R5, RZ, 0x3c, !PT ;  /* 0x0000000500487212 */ /* 0x000fc600078e3cff */
        /* <DEDUP_REMOVED lines=9> */
[----:B0-----:R-:W5:Y:S04]  /*17c20*/  LD.E.128 R4, desc[UR52][R6.64] ;  /* 0x0000003406047980 */ /* 0x001f68000c101d00 */
[----:B---3--:R-:W5:Y:S04]  /*17c30*/  LD.E.128 R52, desc[UR52][R52.64] ;  /* 0x0000003434347980 */ /* 0x008f68000c101d00 */
[----:B------:R-:W5:Y:S04]  /*17c40*/  LD.E.128 R56, desc[UR52][R56.64] ;  /* 0x0000003438387980 */ /* 0x000f68000c101d00 */
[----:B------:R-:W5:Y:S04]  /*17c50*/  LD.E.128 R60, desc[UR52][R60.64] ;  /* 0x000000343c3c7980 */ /* 0x000f68000c101d00 */
[----:B------:R-:W5:Y:S04]  /*17c60*/  LD.E.128 R64, desc[UR52][R64.64] ;  /* 0x0000003440407980 */ /* 0x000f68000c101d00 */
[----:B------:R-:W5:Y:S04]  /*17c70*/  LD.E.128 R68, desc[UR52][R68.64] ;  /* 0x0000003444447980 */ /* 0x000f68000c101d00 */
[----:B------:R-:W5:Y:S01]  /*17c80*/  LD.E.128 R72, desc[UR52][R72.64] ;  /* 0x0000003448487980 */ /* 0x000f62000c101d00 */
[----:B------:R-:W-:Y:S01]  /*17c90*/  IMAD R3, R21, UR4, RZ ;  /* 0x0000000415037c24 */ /* 0x000fe2000f8e02ff */
[----:B------:R-:W-:Y:S01]  /*17ca0*/  @!PT LDS RZ, [RZ] ;  /* 0x00000000fffff984 */ /* 0x000fe20000000800 */
[----:B------:R-:W-:Y:S01]  /*17cb0*/  @!PT LDS RZ, [RZ] ;  /* 0x00000000fffff984 */ /* 0x000fe20000000800 */
[----:B------:R-:W-:Y:S01]  /*17cc0*/  @!PT LDS RZ, [RZ] ;  /* 0x00000000fffff984 */ /* 0x000fe20000000800 */
[----:B------:R-:W-:Y:S01]  /*17cd0*/  @!PT LDS RZ, [RZ] ;  /* 0x00000000fffff984 */ /* 0x000fe20000000800 */
[----:B------:R0:W-:Y:S06]  /*17ce0*/  MEMBAR.ALL.CTA ;  /* 0x0000000000007992 */ /* 0x0001ec0000008000 */
[----:B0-----:R-:W0:Y:S01]  /*17cf0*/  FENCE.VIEW.ASYNC.S ;  /* 0x00000000000073c6 */ /* 0x001e220000000000 */
[----:B------:R-:W-:-:S04]  /*17d00*/  IMAD.WIDE.U32 R76, R20, UR4, R208 ;  /* 0x00000004144c7c25 */ /* 0x000fc8000f8e00d0 */
[----:B------:R-:W-:Y:S01]  /*17d10*/  IMAD R3, R20, UR5, R3 ;  /* 0x0000000514037c24 */ /* 0x000fe2000f8e0203 */
[----:B------:R-:W-:Y:S01]  /*17d20*/  ULDC.64 UR4, c[0x0][0xae0] ;  /* 0x0002b80000047ab9 */ /* 0x000fe20000000a00 */
[----:B------:R-:W-:Y:S02]  /*17d30*/  VIADD R0, R214, 0x20 ;  /* 0x00000020d6007836 */ /* 0x000fe40000000000 */
[----:B------:R-:W-:Y:S02]  /*17d40*/  IMAD R21, R78, UR4, RZ ;  /* 0x000000044e157c24 */ /* 0x000fe4000f8e02ff */
[----:B------:R-:W-:Y:S01]  /*17d50*/  IMAD.IADD R77, R77, 0x1, R3 ;  /* 0x000000014d4d7824 */ /* 0x000fe200078e0203 */
[----:B------:R-:W-:Y:S01]  /*17d60*/  ISETP.GE.AND P2, PT, R0, R83, PT ;  /* 0x000000530000720c */ /* 0x000fe20003f46270 */
        /* <DEDUP_REMOVED lines=12> */
[----:B0-----:R0:W-:Y:S03]  /*17e30*/  SYNCS.ARRIVE.TRANS64.RED.A1T0 RZ, [R0+URZ], RZ ;  /* 0x000000ff00ff79a7 */ /* 0x0011e6000810043f */
[----:B------:R-:W-:-:S02]  /*17e40*/  IMAD R3, R81, UR5, R3 ;  /* 0x0000000551037c24 */ /* 0x000fc4000f8e0203 */
[----:B------:R-:W-:-:S04]  /*17e50*/  IMAD.WIDE R76, R234, 0x80, R214 ;  /* 0x00000080ea4c7825 */ /* 0x000fc800078e02d6 */
[----:B------:R-:W-:Y:S01]  /*17e60*/  IMAD.IADD R83, R79, 0x1, R3 ;  /* 0x000000014f537824 */ /* 0x000fe200078e0203 */
[----:B0-----:R-:W-:Y:S06]  /*17e70*/  @P3 BRA `(.L_x_9406) ;  /* 0x0000000000583947 */ /* 0x001fec0003800000 */
[----:B------:R-:W-:Y:S01]  /*17e80*/  ULDC.64 UR4, c[0x0][0xad8] ;  /* 0x0002b60000047ab9 */ /* 0x000fe20000000a00 */
[----:B------:R-:W-:Y:S01]  /*17e90*/  IMAD.MOV.U32 R20, RZ, RZ, R78 ;  /* 0x000000ffff147224 */ /* 0x000fe200078e004e */
[----:B------:R-:W-:Y:S01]  /*17ea0*/  ULDC.64 UR6, c[0x0][0xa80] ;  /* 0x0002a00000067ab9 */ /* 0x000fe20000000a00 */
[----:B------:R-:W-:Y:S02]  /*17eb0*/  IMAD.MOV.U32 R21, RZ, RZ, R83 ;  /* 0x000000ffff157224 */ /* 0x000fe400078e0053 */
[----:B------:R-:W-:Y:S02]  /*17ec0*/  IMAD R3, R77, UR4, RZ ;  /* 0x000000044d037c24 */ /* 0x000fe4000f8e02ff */
[----:B------:R-:W-:Y:S01]  /*17ed0*/  IMAD.WIDE.U32 R20, R76, UR4, R20 ;  /* 0x000000044c147c25 */ /* 0x000fe2000f8e0014 */
[----:B------:R-:W-:Y:S02]  /*17ee0*/  ULDC UR4, c[0x0][0xa8c] ;  /* 0x0002a30000047ab9 */ /* 0x000fe40000000800 */
[----:B------:R-:W-:Y:S01]  /*17ef0*/  ISETP.GE.AND P5, PT, R208, UR4, PT ;  /* 0x00000004d0007c0c */ /* 0x000fe2000bfa6270 */
[----:B------:R-:W-:Y:S01]  /*17f00*/  IMAD R3, R76, UR5, R3 ;  /* 0x000000054c037c24 */ /* 0x000fe2000f8e0203 */
[----:B------:R-:W-:Y:S01]  /*17f10*/  LEA R80, P3, R20, UR6, 0x1 ;  /* 0x0000000614507c11 */ /* 0x000fe2000f8608ff */
[----:B------:R-:W-:-:S02]  /*17f20*/  VIADD R0, R208, 0x40 ;  /* 0x00000040d0007836 */ /* 0x000fc40000000000 */
[----:B------:R-:W-:-:S03]  /*17f30*/  IMAD.IADD R3, R21, 0x1, R3 ;  /* 0x0000000115037824 */ /* 0x000fc600078e0203 */
[----:B------:R-:W-:Y:S01]  /*17f40*/  ISETP.GE.AND P4, PT, R0, UR4, PT ;  /* 0x0000000400007c0c */ /* 0x000fe2000bf86270 */
[----:B------:R-:W-:Y:S01]  /*17f50*/  VIADD R0, R208, 0xc0 ;  /* 0x000000c0d0007836 */ /* 0x000fe20000000000 */
        /* <DEDUP_REMOVED lines=8> */
.L_x_9406:
[----:B------:R-:W-:Y:S05]  /*17fe0*/  BSYNC B1 ;  /* 0x0000000000017941 */ /* 0x000fea0003800000 */
.L_x_9405:
[----:B------:R-:W-:Y:S04]  /*17ff0*/  BSSY B1, `(.L_x_9407) ;  /* 0x000001a000017945 */ /* 0x000fe80003800000 */
[----:B------:R-:W-:Y:S05]  /*18000*/  @P2 BRA `(.L_x_9408) ;  /* 0x0000000000602947 */ /* 0x000fea0003800000 */
[----:B------:R-:W-:Y:S01]  /*18010*/  IADD3 R3, P2, R76, 0x20, RZ ;  /* 0x000000204c037810 */ /* 0x000fe20007f5e0ff */
[----:B------:R-:W-:Y:S01]  /*18020*/  ULDC.64 UR6, c[0x0][0xad8] ;  /* 0x0002b60000067ab9 */ /* 0x000fe20000000a00 */
[----:B0----5:R-:W-:Y:S01]  /*18030*/  IMAD.MOV.U32 R8, RZ, RZ, R78 ;  /* 0x000000ffff087224 */ /* 0x021fe200078e004e */
        /* <DEDUP_REMOVED lines=21> */
.L_x_9408:
[----:B------:R-:W-:Y:S05]  /*18190*/  BSYNC B1 ;  /* 0x0000000000017941 */ /* 0x000fea0003800000 */
.L_x_9407:
[----:B------:R-:W-:Y:S04]  /*181a0*/  BSSY B1, `(.L_x_9409) ;  /* 0x000001a000017945 */ /* 0x000fe80003800000 */
[----:B------:R-:W-:Y:S05]  /*181b0*/  @P0 BRA `(.L_x_9410) ;  /* 0x0000000000600947 */ /* 0x000fea0003800000 */
[----:B------:R-:W-:Y:S01]  /*181c0*/  IADD3 R3, P0, R76, 0x40, RZ ;  /* 0x000000404c037810 */ /* 0x000fe20007f1e0ff */
[C---:B---3-5:R-:W-:Y:S01]  /*181d0*/  VIADD R4, R208.reuse, 0x40 ;  /* 0x00000040d0047836 */ /* 0x068fe20000000000 */
        /* <DEDUP_REMOVED lines=22> */
.L_x_9410:
[----:B------:R-:W-:Y:S05]  /*18340*/  BSYNC B1 ;  /* 0x0000000000017941 */ /* 0x000fea0003800000 */
.L_x_9409:
        /* <DEDUP_REMOVED lines=17> */
[----:B----4-:R-:W-:Y:S01]  /*18460*/  LEA R6, P0, R4, UR6, 0x1 ;  /* 0x0000000604067c11 */ /* 0x010fe2000f8008ff */
        /* <DEDUP_REMOVED lines=9> */
.L_x_9403:
[----:B------:R-:W-:Y:S01]  /*18500*/  ULDC.64 UR4, c[0x0][0xbd8] ;  /* 0x0002f60000047ab9 */ /* 0x000fe20000000a00 */
[----:B------:R-:W3:Y:S01]  /*18510*/  LDC.64 R4, c[0x0][0xbd8] ;  /* 0x0002f600ff047b82 */ /* 0x000ee20000000a00 */
[----:B------:R-:W-:Y:S01]  /*18520*/  ISETP.NE.U32.AND P0, PT, RZ, UR4, PT ;  /* 0x00000004ff007c0c */ /* 0x000fe2000bf05070 */
[----:B------:R-:W-:-:S03]  /*18530*/  IMAD.MOV.U32 R9, RZ, RZ, RZ ;  /* 0x000000ffff097224 */ /* 0x000fc600078e00ff */
[----:B------:R-:W-:Y:S01]  /*18540*/  ISETP.NE.AND.EX P0, PT, RZ, UR5, PT, P0 ;  /* 0x00000005ff007c0c */ /* 0x000fe2000bf05300 */
[----:B------:R-:W-:Y:S02]  /*18550*/  ULDC.64 UR4, c[0x0][0xbe0] ;  /* 0x0002f80000047ab9 */ /* 0x000fe40000000a00 */
[----:B------:R-:W-:-:S04]  /*18560*/  ISETP.NE.U32.AND P1, PT, RZ, UR4, PT ;  /* 0x00000004ff007c0c */ /* 0x000fc8000bf25070 */
[----:B------:R-:W-:Y:S01]  /*18570*/  ISETP.NE.AND.EX P1, PT, RZ, UR5, PT, P1 ;  /* 0x00000005ff007c0c */ /* 0x000fe2000bf25310 */
[----:B---3--:R-:W-:-:S12]  /*18580*/  IMAD.WIDE R4, R221, 0x4, R4 ;  /* 0x00000004dd047825 */ /* 0x008fd800078e0204 */
[----:B------:R-:W3:Y:S01]  /*18590*/  @P1 LDC.64 R6, c[0x0][0xbe0] ;  /* 0x0002f800ff061b82 */ /* 0x000ee20000000a00 */
[----:B------:R-:W-:Y:S02]  /*185a0*/  ULDC UR4, c[0x0][0xa88] ;  /* 0x0002a20000047ab9 */ /* 0x000fe40000000800 */
[----:B------:R-:W-:Y:S01]  /*185b0*/  IMAD.U32 R3, RZ, RZ, UR4 ;  /* 0x00000004ff037e24 */ /* 0x000fe2000f8e00ff */
[----:B------:R4:W5:Y:S01]  /*185c0*/  @P0 LDG.E R9, desc[UR52][R4.64] ;  /* 0x0000003404090981 */ /* 0x000962000c1e1900 */
[----:B------:R-:W0:Y:S01]  /*185d0*/  S2R R0, SR_TID.X ;  /* 0x0000000000007919 */ /* 0x000e220000002100 */
[----:B---3--:R-:W-:-:S05]  /*185e0*/  @P1 IMAD.WIDE R6, R221, 0x4, R6 ;  /* 0x00000004dd061825 */ /* 0x008fca00078e0206 */
[----:B------:R4:W5:Y:S01]  /*185f0*/  @P1 LDG.E R3, desc[UR52][R6.64] ;  /* 0x0000003406031981 */ /* 0x000962000c1e1900 */
[----:B0-----:R-:W-:-:S05]  /*18600*/  VIADD R0, R0, 0xffffff80 ;  /* 0xffffff8000007836 */ /* 0x001fca0000000000 */
[----:B------:R-:W-:Y:S01]  /*18610*/  ISETP.GT.AND P2, PT, R0, 0x7f, PT ;  /* 0x0000007f0000780c */ /* 0x000fe20003f44270 */
[----:B------:R-:W-:-:S12]  /*18620*/  @P1 BRA `(.L_x_9412) ;  /* 0x0000000000101947 */ /* 0x000fd80003800000 */
[----:B------:R-:W-:Y:S05]  /*18630*/  @!P0 BRA `(.L_x_9412) ;  /* 0x00000000000c8947 */ /* 0x000fea0003800000 */
[----:B------:R-:W3:Y:S04]  /*18640*/  LDG.E R0, desc[UR52][R4.64] ;  /* 0x0000003404007981 */ /* 0x000ee8000c1e1900 */
[----:B-----5:R-:W3:Y:S02]  /*18650*/  LDG.E R3, desc[UR52][R4.64+0x4] ;  /* 0x0000043404037981 */ /* 0x020ee4000c1e1900 */
[----:B---3--:R-:W-:-:S07]  /*18660*/  IMAD.IADD R3, R3, 0x1, -R0 ;  /* 0x0000000103037824 */ /* 0x008fce00078e0a00 */
.L_x_9412:
        /* <DEDUP_REMOVED lines=8> */
[----:B----4-:R-:W0:Y:S02]  /*186f0*/  S2R R5, SR_TID.X ;  /* 0x0000000000057919 */ /* 0x010e240000002100 */
[----:B0-----:R-:W-:-:S04]  /*18700*/  IMAD R0, R234, 0x80, R5 ;  /* 0x00000080ea007824 */ /* 0x001fc800078e0205 */
        /* <DEDUP_REMOVED lines=20> */
.L_x_9414:
[----:B------:R-:W-:Y:S05]  /*18850*/  BSYNC B1 ;  /* 0x0000000000017941 */ /* 0x000fea0003800000 */
.L_x_9413:
[----:B------:R-:W-:Y:S01]  /*18860*/  ULDC.64 UR4, c[0x0][0xaa0] ;  /* 0x0002a80000047ab9 */ /* 0x000fe20000000a00 */
[----:B------:R-:W-:Y:S01]  /*18870*/  IMAD R13, R234, -0x80, R3 ;  /* 0xffffff80ea0d7824 */ /* 0x000fe200078e0203 */
[----:B------:R-:W-:Y:S01]  /*18880*/  BSSY B1, `(.L_x_9415) ;  /* 0x000002d000017945 */ /* 0x000fe20003800000 */
[----:B------:R-:W-:Y:S02]  /*18890*/  IMAD R0, R8, UR4, RZ ;  /* 0x0000000408007c24 */ /* 0x000fe4000f8e02ff */
[----:B0---4-:R-:W-:Y:S01]  /*188a0*/  IMAD.WIDE.U32 R4, R9, UR4, R208 ;  /* 0x0000000409047c25 */ /* 0x011fe2000f8e00d0 */
[----:B------:R-:W-:-:S03]  /*188b0*/  ISETP.GE.AND P1, PT, R214, R13, PT ;  /* 0x0000000dd600720c */ /* 0x000fc60003f26270 */
[----:B------:R-:W-:Y:S01]  /*188c0*/  IMAD R9, R9, UR5, R0 ;  /* 0x0000000509097c24 */ /* 0x000fe2000f8e0200 */
[----:B------:R-:W-:Y:S01]  /*188d0*/  ULDC.64 UR4, c[0x0][0xae0] ;  /* 0x0002b80000047ab9 */ /* 0x000fe20000000a00 */
[----:B------:R-:W-:Y:S02]  /*188e0*/  VIADD R0, R214, 0x20 ;  /* 0x00000020d6007836 */ /* 0x000fe40000000000 */
[----:B------:R-:W-:Y:S02]  /*188f0*/  IMAD R7, R10, UR4, RZ ;  /* 0x000000040a077c24 */ /* 0x000fe4000f8e02ff */
[----:B------:R-:W-:Y:S01]  /*18900*/  IMAD.IADD R5, R5, 0x1, R9 ;  /* 0x0000000105057824 */ /* 0x000fe200078e0209 */
[----:B------:R-:W-:Y:S01]  /*18910*/  ISETP.GE.AND P0, PT, R0, R13, PT ;  /* 0x0000000d0000720c */ /* 0x000fe20003f06270 */
[C---:B------:R-:W-:Y:S01]  /*18920*/  IMAD R7, R220.reuse, UR5, R7 ;  /* 0x00000005dc077c24 */ /* 0x040fe2000f8e0207 */
[----:B------:R-:W-:Y:S01]  /*18930*/  SHF.R.S32.HI R9, RZ, 0x1f, R214 ;  /* 0x0000001fff097819 */ /* 0x000fe200000114d6 */
[----:B------:R-:W-:Y:S01]  /*18940*/  IMAD.WIDE.U32 R4, R220, UR4, R4 ;  /* 0x00000004dc047c25 */ /* 0x000fe2000f8e0004 */
[----:B------:R-:W-:-:S03]  /*18950*/  ULDC.64 UR4, c[0x0][0xae8] ;  /* 0x0002ba0000047ab9 */ /* 0x000fc60000000a00 */
        /* <DEDUP_REMOVED lines=31> */
.L_x_9416:
[----:B------:R-:W-:Y:S05]  /*18b50*/  BSYNC B1 ;  /* 0x0000000000017941 */ /* 0x000fea0003800000 */
.L_x_9415:
        /* <DEDUP_REMOVED lines=21> */
[----:B0-----:R-:W-:Y:S01]  /*18cb0*/  LEA R14, P0, R4, UR6, 0x1 ;  /* 0x00000006040e7c11 */ /* 0x001fe2000f8008ff */
[----:B------:R-:W-:-:S05]  /*18cc0*/  IMAD.IADD R3, R5, 0x1, R3 ;  /* 0x0000000105037824 */ /* 0x000fca00078e0203 */
[----:B------:R-:W-:-:S05]  /*18cd0*/  LEA.HI.X R15, R4, UR7, R3, 0x1, P0 ;  /* 0x00000007040f7c11 */ /* 0x000fca00080f0c03 */
[----:B------:R3:W-:Y:S04]  /*18ce0*/  @!P2 STG.E.128 desc[UR52][R14.64], RZ ;  /* 0x000000ff0e00a986 */ /* 0x0007e8000c101d34 */
[----:B------:R3:W-:Y:S04]  /*18cf0*/  @!P3 STG.E.128 desc[UR52][R14.64+0x80], RZ ;  /* 0x000080ff0e00b986 */ /* 0x0007e8000c101d34 */
[----:B------:R3:W-:Y:S04]  /*18d00*/  @!P4 STG.E.128 desc[UR52][R14.64+0x100], RZ ;  /* 0x000100ff0e00c986 */ /* 0x0007e8000c101d34 */
[----:B------:R3:W-:Y:S02]  /*18d10*/  @!P5 STG.E.128 desc[UR52][R14.64+0x180], RZ ;  /* 0x000180ff0e00d986 */ /* 0x0007e4000c101d34 */
.L_x_9418:
[----:B------:R-:W-:Y:S05]  /*18d20*/  BSYNC B1 ;  /* 0x0000000000017941 */ /* 0x000fea0003800000 */
.L_x_9417:
        /* <DEDUP_REMOVED lines=27> */
.L_x_9420:
[----:B------:R-:W-:Y:S05]  /*18ee0*/  BSYNC B1 ;  /* 0x0000000000017941 */ /* 0x000fea0003800000 */
.L_x_9419:
        /* <DEDUP_REMOVED lines=25> */
.L_x_9411:
[----:B------:R-:W-:Y:S05]  /*19080*/  BSYNC B0 ;  /* 0x0000000000007941 */ /* 0x000fea0003800000 */
.L_x_9402:
[----:B------:R-:W-:Y:S02]  /*19090*/  ULDC UR4, c[0x0][0xc14] ;  /* 0x0003050000047ab9 */ /* 0x000fe40000000800 */
[----:B--2---:R-:W-:-:S13]  /*190a0*/  ISETP.GE.AND P0, PT, R207, UR4, PT ;  /* 0x00000004cf007c0c */ /* 0x004fda000bf06270 */
[----:B------:R-:W-:Y:S05]  /*190b0*/  @!P0 BRA `(.L_x_9421) ;  /* 0xfffffe7c00c08947 */ /* 0x000fea000383ffff */
[----:B------:R-:W-:Y:S05]  /*190c0*/  BRA `(.L_x_9208) ;  /* 0x0000006000387947 */ /* 0x000fea0003800000 */
.L_x_9206:
[----:B------:R-:W-:-:S08]  /*190d0*/  NOP ;  /* 0x0000000000007918 */ /* 0x000fd00000000000 */
[----:B--2---:R-:W0:-:S00]  /*190e0*/  USETMAXREG.DEALLOC.CTAPOOL 0x18 ;  /* 0x00000018000079c8 */ /* 0x004e0000080e0500 */
        /* <DEDUP_REMOVED lines=58> */
.L_x_9426:
        /* <DEDUP_REMOVED lines=15> */
.L_x_9425:
[----:B------:R-:W-:Y:S05]  /*19580*/  BSYNC B0 ;  /* 0x0000000000007941 */ /* 0x000fea0003800000 */
.L_x_9424:
        /* <DEDUP_REMOVED lines=26> */
.L_x_9422:
        /* <DEDUP_REMOVED lines=20> */
.L_x_9427:
        /* <DEDUP_REMOVED lines=56> */
.L_x_9423:
[----:B------:R-:W-:Y:S02]  /*19bf0*/  IMAD.MOV.U32 R17, RZ, RZ, RZ ;  /* 0x000000ffff117224 */ /* 0x000fe400078e00ff */
[----:B------:R-:W-:Y:S02]  /*19c00*/  IMAD.U32 R16, RZ, RZ, UR6 ;  /* 0x00000006ff107e24 */ /* 0x000fe4000f8e00ff */
[----:B------:R-:W-:-:S07]  /*19c10*/  IMAD.MOV.U32 R18, RZ, RZ, RZ ;  /* 0x000000ffff127224 */ /* 0x000fce00078e00ff */
.L_x_9428:
        /* <DEDUP_REMOVED lines=22> */
.L_x_9529:
        /* <DEDUP_REMOVED lines=42> */
[----:B------:R-:W2:Y:S04]  /*1a020*/  LDG.E R5, desc[UR52][R2.64] ;  /* 0x0000003402057981 */ /* 0x000ea8000c1e1900 */
[----:B-----5:R-:W2:Y:S02]  /*1a030*/  LDG.E R0, desc[UR52][R2.64+0x4] ;  /* 0x0000043402007981 */ /* 0x020ea4000c1e1900 */
[----:B--2---:R-:W-:-:S07]  /*1a040*/  IMAD.IADD R0, R0, 0x1, -R5 ;  /* 0x0000000100007824 */ /* 0x004fce00078e0a05 */
.L_x_9430:
        /* <DEDUP_REMOVED lines=18> */
.L_x_9431:
[----:B------:R-:W-:Y:S05]  /*1a170*/  @!P3 BRA `(.L_x_9432) ;  /* 0x00000000000cb947 */ /* 0x000fea0003800000 */
[----:B------:R-:W2:Y:S04]  /*1a180*/  LDG.E R7, desc[UR52][R4.64] ;  /* 0x0000003404077981 */ /* 0x000ea8000c1e1900 */
[----:B------:R-:W2:Y:S02]  /*1a190*/  LDG.E R4, desc[UR52][R4.64+0x4] ;  /* 0x0000043404047981 */ /* 0x000ea4000c1e1900 */
[----:B--2---:R-:W-:-:S07]  /*1a1a0*/  IMAD.IADD R7, R4, 0x1, -R7 ;  /* 0x0000000104077824 */ /* 0x004fce00078e0a07 */
.L_x_9432:
[----:B--2---:R-:W2:Y:S04]  /*1a1b0*/  @P1 LDG.E R4, desc[UR52][R2.64] ;  /* 0x0000003402041981 */ /* 0x004ea8000c1e1900 */
[----:B-1----:R-:W2:Y:S01]  /*1a1c0*/  @P1 LDG.E R2, desc[UR52][R2.64+0x4] ;  /* 0x0000043402021981 */ /* 0x002ea2000c1e1900 */
        /* <DEDUP_REMOVED lines=9> */
[----:B------:R-:W1:Y:S02]  /*1a260*/  LDC.64 R2, c[0x0][0x9e0] ;  /* 0x00027800ff027b82 */ /* 0x000e640000000a00 */
        /* <DEDUP_REMOVED lines=14> */
.L_x_9435:
[----:B------:R-:W-:-:S13]  /*1a350*/  ISETP.NE.AND P0, PT, R3, 0x1, PT ;  /* 0x000000010300780c */ /* 0x000fda0003f05270 */
[----:B------:R-:W1:Y:S02]  /*1a360*/  @P0 LDC.64 R6, c[0x0][0x9e8] ;  /* 0x00027a00ff060b82 */ /* 0x000e640000000a00 */
[----:B-1----:R-:W-:-:S05]  /*1a370*/  @P0 IMAD.HI.U32 R6, R11, R6, RZ ;  /* 0x000000060b060227 */ /* 0x002fca00078e00ff */
[----:B------:R-:W-:-:S07]  /*1a380*/  @P0 SHF.R.U32.HI R11, RZ, R7, R6 ;  /* 0x00000007ff0b0219 */ /* 0x000fce0000011606 */
.L_x_9436:
[----:B------:R-:W-:Y:S05]  /*1a390*/  BSYNC B0 ;  /* 0x0000000000007941 */ /* 0x000fea0003800000 */
.L_x_9434:
[----:B------:R-:W-:-:S05]  /*1a3a0*/  IMAD R11, R11, R3, R3 ;  /* 0x000000030b0b7224 */ /* 0x000fca00078e0203 */
[----:B------:R-:W-:-:S07]  /*1a3b0*/  VIMNMX R2, R2, R11, PT ;  /* 0x0000000b02027248 */ /* 0x000fce0003fe0100 */
.L_x_9433:
        /* <DEDUP_REMOVED lines=15> */
.L_x_9439:
[----:B------:R-:W-:Y:S01]  /*1a4b0*/  ISETP.NE.AND P0, PT, R3, 0x1, PT ;  /* 0x000000010300780c */ /* 0x000fe20003f05270 */
[----:B------:R-:W-:-:S12]  /*1a4c0*/  IMAD.MOV.U32 R11, RZ, RZ, R0 ;  /* 0x000000ffff0b7224 */ /* 0x000fd800078e0000 */
[----:B------:R-:W1:Y:S02]  /*1a4d0*/  @P0 LDC.64 R6, c[0x0][0x9e8] ;  /* 0x00027a00ff060b82 */ /* 0x000e640000000a00 */
[----:B-1----:R-:W-:-:S05]  /*1a4e0*/  @P0 IMAD.HI.U32 R6, R0, R6, RZ ;  /* 0x0000000600060227 */ /* 0x002fca00078e00ff */
[----:B------:R-:W-:-:S07]  /*1a4f0*/  @P0 SHF.R.U32.HI R11, RZ, R7, R6 ;  /* 0x00000007ff0b0219 */ /* 0x000fce0000011606 */
.L_x_9440:
[----:B------:R-:W-:Y:S05]  /*1a500*/  BSYNC B0 ;  /* 0x0000000000007941 */ /* 0x000fea0003800000 */
.L_x_9438:
[----:B------:R-:W-:-:S05]  /*1a510*/  IMAD R3, R11, R3, RZ ;  /* 0x000000030b037224 */ /* 0x000fca00078e02ff */
[----:B------:R-:W-:-:S07]  /*1a520*/  VIMNMX R8, R8, R3, !PT ;  /* 0x0000000308087248 */ /* 0x000fce0007fe0100 */
.L_x_9437:
        /* <DEDUP_REMOVED lines=9> */
[----:B------:R-:W-:-:S03]  /*1a5c0*/  LEA.HI.SX32 R2, R8, R2, 0x1c ;  /* 0x0000000208027211 */ /* 0x000fc600078fe2ff */
[----:B------:R-:W-:Y:S01]  /*1a5d0*/  IMAD R3, R3, 0x60, -R5 ;  /* 0x0000006003037824 */ /* 0x000fe200078e0a05 */
[----:B------:R-:W-:-:S04]  /*1a5e0*/  VIMNMX R2, RZ, R2, !PT ;  /* 0x00000002ff027248 */ /* 0x000fc80007fe0100 */
[----:B------:R-:W-:Y:S01]  /*1a5f0*/  VIMNMX R9, R3, R9, PT ;  /* 0x0000000903097248 */ /* 0x000fe20003fe0100 */
[----:B------:R-:W-:-:S05]  /*1a600*/  IMAD R2, R2, 0x60, -R5 ;  /* 0x0000006002027824 */ /* 0x000fca00078e0a05 */
[----:B------:R-:W-:-:S04]  /*1a610*/  VIMNMX R5, RZ, R2, !PT ;  /* 0x00000002ff057248 */ /* 0x000fc80007fe0100 */
[----:B------:R-:W-:Y:S01]  /*1a620*/  ISETP.GT.AND P0, PT, R9, R5, PT ;  /* 0x000000050900720c */ /* 0x000fe20003f04270 */
[----:B------:R-:W-:-:S05]  /*1a630*/  IMAD.WIDE.U32 R2, R5, -0x55555555, RZ ;  /* 0xaaaaaaab05027825 */ /* 0x000fca00078e00ff */
[----:B------:R-:W-:-:S05]  /*1a640*/  SHF.R.U32.HI R2, RZ, 0x6, R3 ;  /* 0x00000006ff027819 */ /* 0x000fca0000011603 */
[----:B------:R-:W-:Y:S02]  /*1a650*/  IMAD.MOV.U32 R3, RZ, RZ, R2 ;  /* 0x000000ffff037224 */ /* 0x000fe400078e0002 */
[----:B------:R-:W-:-:S04]  /*1a660*/  @P0 VIADD R5, R9, 0x5f ;  /* 0x0000005f09050836 */ /* 0x000fc80000000000 */
[----:B------:R-:W-:-:S05]  /*1a670*/  @P0 IMAD.HI R5, R5, 0x2aaaaaab, RZ ;  /* 0x2aaaaaab05050827 */ /* 0x000fca00078e02ff */
[----:B------:R-:W-:-:S04]  /*1a680*/  @P0 SHF.R.U32.HI R6, RZ, 0x1f, R5 ;  /* 0x0000001fff060819 */ /* 0x000fc80000011605 */
[----:B------:R-:W-:-:S04]  /*1a690*/  @P0 LEA.HI.SX32 R3, R5, R6, 0x1c ;  /* 0x0000000605030211 */ /* 0x000fc800078fe2ff */
        /* <DEDUP_REMOVED lines=12> */
.L_x_9599:
[----:B------:R-:W-:-:S03]  /*1a760*/  UMOV UR4, 0xffffffff ;  /* 0xffffffff00047882 */ /* 0x000fc60000000000 */
[----:B------:R-:W-:Y:S05]  /*1a770*/  BRA.DIV UR4, `(.L_x_9444) ;  /* 0x0000005a049c7947 */ /* 0x000fea000b800000 */
[----:B------:R-:W-:-:S13]  /*1a780*/  ELECT P6, URZ, PT ;  /* 0x00000000003f782f */ /* 0x000fda00038c0000 */
.L_x_9602:
        /* <DEDUP_REMOVED lines=12> */
.L_x_9603:
[----:B------:R-:W-:Y:S05]  /*1a850*/  BSYNC B1 ;  /* 0x0000000000017941 */ /* 0x000fea0003800000 */
.L_x_9445:
        /* <DEDUP_REMOVED lines=8> */
.L_x_9604:
        /* <DEDUP_REMOVED lines=11> */
.L_x_9450:
        /* <DEDUP_REMOVED lines=19> */
.L_x_9605:
        /* <DEDUP_REMOVED lines=8> */
.L_x_9452:
        /* <DEDUP_REMOVED lines=31> */
.L_x_9448:
[----:B------:R-:W-:Y:S05]  /*1ad30*/  BSYNC B1 ;  /* 0x0000000000017941 */ /* 0x000fea0003800000 */
.L_x_9447:
        /* <DEDUP_REMOVED lines=16> */
.L_x_9459:
        /* <DEDUP_REMOVED lines=9> */
.L_x_9606:
        /* <DEDUP_REMOVED lines=11> */
.L_x_9456:
        /* <DEDUP_REMOVED lines=17> */
.L_x_9607:
        /* <DEDUP_REMOVED lines=8> */
.L_x_9458:
        /* <DEDUP_REMOVED lines=31> */
.L_x_9454:
[----:B------:R-:W-:Y:S05]  /*1b300*/  BSYNC B1 ;  /* 0x0000000000017941 */ /* 0x000fea0003800000 */
.L_x_9453:
        /* <DEDUP_REMOVED lines=13> */
.L_x_9442:
[----:B------:R-:W-:Y:S05]  /*1b3e0*/  BSYNC B0 ;  /* 0x0000000000007941 */ /* 0x000fea0003800000 */
.L_x_9441:
        /* <DEDUP_REMOVED lines=17> */
.L_x_9462:
[----:B------:R-:W-:-:S13]  /*1b500*/  ISETP.NE.AND P1, PT, R3, 0x1, PT ;  /* 0x000000010300780c */ /* 0x000fda0003f25270 */
[----:B------:R-:W2:Y:S02]  /*1b510*/  @P1 LDC.64 R4, c[0x0][0x9e8] ;  /* 0x00027a00ff041b82 */ /* 0x000ea40000000a00 */
[----:B--2---:R-:W-:-:S05]  /*1b520*/  @P1 IMAD.HI.U32 R4, R6, R4, RZ ;  /* 0x0000000406041227 */ /* 0x004fca00078e00ff */
[----:B------:R-:W-:-:S07]  /*1b530*/  @P1 SHF.R.U32.HI R6, RZ, R5, R4 ;  /* 0x00000005ff061219 */ /* 0x000fce0000011604 */
.L_x_9463:
[----:B------:R-:W-:Y:S05]  /*1b540*/  BSYNC B0 ;  /* 0x0000000000007941 */ /* 0x000fea0003800000 */
.L_x_9461:
[----:B------:R-:W-:-:S05]  /*1b550*/  IMAD R5, R6, R3, R3 ;  /* 0x0000000306057224 */ /* 0x000fca00078e0203 */
[----:B------:R-:W-:-:S07]  /*1b560*/  VIMNMX R2, R2, R5, PT ;  /* 0x0000000502027248 */ /* 0x000fce0003fe0100 */
.L_x_9460:
        /* <DEDUP_REMOVED lines=19> */
.L_x_9466:
[----:B------:R-:W-:-:S13]  /*1b6a0*/  ISETP.NE.AND P0, PT, R3, 0x1, PT ;  /* 0x000000010300780c */ /* 0x000fda0003f05270 */
[----:B------:R-:W3:Y:S02]  /*1b6b0*/  @P0 LDC.64 R4, c[0x0][0x9e8] ;  /* 0x00027a00ff040b82 */ /* 0x000ee40000000a00 */
[----:B---3--:R-:W-:-:S05]  /*1b6c0*/  @P0 IMAD.HI.U32 R4, R0, R4, RZ ;  /* 0x0000000400040227 */ /* 0x008fca00078e00ff */
[----:B------:R-:W-:-:S07]  /*1b6d0*/  @P0 SHF.R.U32.HI R0, RZ, R5, R4 ;  /* 0x00000005ff000219 */ /* 0x000fce0000011604 */
.L_x_9467:
[----:B------:R-:W-:Y:S05]  /*1b6e0*/  BSYNC B0 ;  /* 0x0000000000007941 */ /* 0x000fea0003800000 */
.L_x_9465:
[----:B------:R-:W-:-:S05]  /*1b6f0*/  IMAD R3, R0, R3, RZ ;  /* 0x0000000300037224 */ /* 0x000fca00078e02ff */
[----:B------:R-:W-:-:S07]  /*1b700*/  VIMNMX R2, R2, R3, !PT ;  /* 0x0000000302027248 */ /* 0x000fce0007fe0100 */
.L_x_9464:
        /* <DEDUP_REMOVED lines=25> */
.L_x_9469:
        /* <DEDUP_REMOVED lines=23> */
.L_x_9471:
        /* <DEDUP_REMOVED lines=20> */
.L_x_9473:
        /* <DEDUP_REMOVED lines=16> */
.L_x_9472:
        /* <DEDUP_REMOVED lines=27> */
[----:B0-----:R-:W-:-:S09]  /*1be00*/  SEL R2, R19, RZ, !P0 ;  /* 0x000000ff13027207 */ /* 0x001fd20004000000 */
.L_x_9474:
        /* <DEDUP_REMOVED lines=19> */
.L_x_9610:
[----:B------:R-:W-:Y:S01]  /*1bf40*/  UMOV UR4, 0xffffffff ;  /* 0xffffffff00047882 */ /* 0x000fe20000000000 */
[----:B------:R-:W-:Y:S02]  /*1bf50*/  SHF.R.S32.HI R8, RZ, 0x1f, R4 ;  /* 0x0000001fff087819 */ /* 0x000fe40000011404 */
[----:B------:R-:W-:Y:S05]  /*1bf60*/  BRA.DIV UR4, `(.L_x_9476) ;  /* 0x0000004604587947 */ /* 0x000fea000b800000 */
[----:B------:R-:W-:-:S13]  /*1bf70*/  ELECT P6, URZ, PT ;  /* 0x00000000003f782f */ /* 0x000fda00038c0000 */
.L_x_9613:
        /* <DEDUP_REMOVED lines=22> */
.L_x_9478:
        /* <DEDUP_REMOVED lines=9> */
.L_x_9614:
        /* <DEDUP_REMOVED lines=11> */
.L_x_9480:
        /* <DEDUP_REMOVED lines=21> */
[----:B0-----:R-:W-:Y:S01]  /*1c370*/  NOP ;  /* 0x0000000000007918 */ /* 0x001fe20000000000 */
.L_x_9477:
        /* <DEDUP_REMOVED lines=30> */
.L_x_9615:
[----:B------:R-:W-:Y:S05]  /*1c560*/  BSYNC B0 ;  /* 0x0000000000007941 */ /* 0x000fea0003800000 */
.L_x_9481:
        /* <DEDUP_REMOVED lines=11> */
.L_x_9616:
        /* <DEDUP_REMOVED lines=11> */
.L_x_9486:
        /* <DEDUP_REMOVED lines=37> */
.L_x_9484:
[----:B------:R-:W-:Y:S05]  /*1c920*/  BSYNC B0 ;  /* 0x0000000000007941 */ /* 0x000fea0003800000 */
.L_x_9483:
        /* <DEDUP_REMOVED lines=45> */
.L_x_9493:
[----:B------:R-:W2:Y:S01]  /*1cc00*/  S2R R3, SR_CgaCtaId ;  /* 0x0000000000037919 */ /* 0x000ea20000008800 */
[----:B------:R-:W-:-:S04]  /*1cc10*/  MOV R2, 0x400 ;  /* 0x0000040000027802 */ /* 0x000fc80000000f00 */
[----:B--2---:R-:W-:Y:S02]  /*1cc20*/  LEA R2, R3, R2, 0x18 ;  /* 0x0000000203027211 */ /* 0x004fe400078ec0ff */
[----:B------:R-:W-:-:S03]  /*1cc30*/  SHF.L.U32 R3, R12, 0x1f, RZ ;  /* 0x0000001f0c037819 */ /* 0x000fc600000006ff */
[----:B------:R-:W-:-:S04]  /*1cc40*/  IMAD R2, R13, 0x8, R2 ;  /* 0x000000080d027824 */ /* 0x000fc800078e0202 */
[----:B------:R-:W2:Y:S02]  /*1cc50*/  SYNCS.PHASECHK.TRANS64.TRYWAIT P0, [R2+URZ+0x22840], R3 ;  /* 0x02284003020075a7 */ /* 0x000ea4000800017f */
[----:B--2---:R-:W-:Y:S05]  /*1cc60*/  @!P0 BRA `(.L_x_9494) ;  /* 0x0000003800808947 */ /* 0x004fea0003800000 */
.L_x_9617:
        /* <DEDUP_REMOVED lines=11> */
.L_x_9495:
        /* <DEDUP_REMOVED lines=22> */
.L_x_9618:
        /* <DEDUP_REMOVED lines=8> */
.L_x_9497:
        /* <DEDUP_REMOVED lines=34> */
.L_x_9492:
[----:B------:R-:W-:Y:S05]  /*1d120*/  BSYNC B2 ;  /* 0x0000000000027941 */ /* 0x000fea0003800000 */
.L_x_9491:
[----:B------:R-:W2:Y:S02]  /*1d130*/  LDL R2, [R1+0x20] ;  /* 0x0000200001027983 */ /* 0x000ea40000100800 */
[----:B--2---:R-:W-:-:S07]  /*1d140*/  VIADD R5, R2, 0xfffffffd ;  /* 0xfffffffd02057836 */ /* 0x004fce0000000000 */
.L_x_9490:
[----:B------:R-:W-:Y:S05]  /*1d150*/  BSYNC B1 ;  /* 0x0000000000017941 */ /* 0x000fea0003800000 */
.L_x_9489:
[----:B------:R-:W2:Y:S01]  /*1d160*/  LDL.LU R2, [R1+0x20] ;  /* 0x0000200001027983 */ /* 0x000ea20000300800 */
[----:B------:R-:W-:Y:S01]  /*1d170*/  VIADD R9, R9, 0xfffffffe ;  /* 0xfffffffe09097836 */ /* 0x000fe20000000000 */
[----:B--2---:R-:W-:-:S04]  /*1d180*/  LOP3.LUT R2, RZ, R2, RZ, 0x33, !PT ;  /* 0x00000002ff027212 */ /* 0x004fc800078e33ff */
[----:B------:R-:W-:-:S13]  /*1d190*/  ISETP.NE.AND P0, PT, R9, R2, PT ;  /* 0x000000020900720c */ /* 0x000fda0003f05270 */
[----:B------:R-:W-:Y:S05]  /*1d1a0*/  @!P0 BRA `(.L_x_9488) ;  /* 0x0000000c00a08947 */ /* 0x000fea0003800000 */
.L_x_9512:
        /* <DEDUP_REMOVED lines=32> */
.L_x_9500:
[----:B------:R-:W3:Y:S01]  /*1d3b0*/  S2R R3, SR_CgaCtaId ;  /* 0x0000000000037919 */ /* 0x000ee20000008800 */
[----:B------:R-:W-:-:S04]  /*1d3c0*/  MOV R2, 0x400 ;  /* 0x0000040000027802 */ /* 0x000fc80000000f00 */
[----:B---3--:R-:W-:Y:S02]  /*1d3d0*/  LEA R2, R3, R2, 0x18 ;  /* 0x0000000203027211 */ /* 0x008fe400078ec0ff */
[----:B------:R-:W-:-:S03]  /*1d3e0*/  SHF.L.U32 R3, R9, 0x1f, RZ ;  /* 0x0000001f09037819 */ /* 0x000fc600000006ff */
[----:B------:R-:W-:-:S04]  /*1d3f0*/  IMAD R2, R10, 0x8, R2 ;  /* 0x000000080a027824 */ /* 0x000fc800078e0202 */
[----:B------:R-:W3:Y:S02]  /*1d400*/  SYNCS.PHASECHK.TRANS64.TRYWAIT P0, [R2+URZ+0x22840], R3 ;  /* 0x02284003020075a7 */ /* 0x000ee4000800017f */
[----:B---3--:R-:W-:Y:S05]  /*1d410*/  @!P0 BRA `(.L_x_9501) ;  /* 0x0000003000bc8947 */ /* 0x008fea0003800000 */
.L_x_9619:
        /* <DEDUP_REMOVED lines=11> */
.L_x_9502:
        /* <DEDUP_REMOVED lines=21> */
.L_x_9620:
        /* <DEDUP_REMOVED lines=8> */
.L_x_9504:
        /* <DEDUP_REMOVED lines=33> */
.L_x_9499:
[----:B------:R-:W-:Y:S05]  /*1d8b0*/  BSYNC B1 ;  /* 0x0000000000017941 */ /* 0x000fea0003800000 */
.L_x_9498:
        /* <DEDUP_REMOVED lines=32> */
.L_x_9507:
[----:B------:R-:W3:Y:S01]  /*1dac0*/  S2R R3, SR_CgaCtaId ;  /* 0x0000000000037919 */ /* 0x000ee20000008800 */
[----:B------:R-:W-:-:S04]  /*1dad0*/  MOV R2, 0x400 ;  /* 0x0000040000027802 */ /* 0x000fc80000000f00 */
[----:B---3--:R-:W-:Y:S02]  /*1dae0*/  LEA R2, R3, R2, 0x18 ;  /* 0x0000000203027211 */ /* 0x008fe400078ec0ff */
[----:B------:R-:W-:-:S03]  /*1daf0*/  SHF.L.U32 R3, R11, 0x1f, RZ ;  /* 0x0000001f0b037819 */ /* 0x000fc600000006ff */
[----:B------:R-:W-:-:S04]  /*1db00*/  IMAD R2, R12, 0x8, R2 ;  /* 0x000000080c027824 */ /* 0x000fc800078e0202 */
[----:B------:R-:W3:Y:S02]  /*1db10*/  SYNCS.PHASECHK.TRANS64.TRYWAIT P0, [R2+URZ+0x22840], R3 ;  /* 0x02284003020075a7 */ /* 0x000ee4000800017f */
[----:B---3--:R-:W-:Y:S05]  /*1db20*/  @!P0 BRA `(.L_x_9508) ;  /* 0x0000002c00208947 */ /* 0x008fea0003800000 */
.L_x_9621:
        /* <DEDUP_REMOVED lines=11> */
.L_x_9509:
        /* <DEDUP_REMOVED lines=22> */
.L_x_9622:
        /* <DEDUP_REMOVED lines=8> */
.L_x_9511:
        /* <DEDUP_REMOVED lines=34> */
.L_x_9506:
[----:B------:R-:W-:Y:S05]  /*1dfe0*/  BSYNC B1 ;  /* 0x0000000000017941 */ /* 0x000fea0003800000 */
.L_x_9505:
[----:B------:R-:W2:Y:S01]  /*1dff0*/  LDL R2, [R1+0x18] ;  /* 0x0000180001027983 */ /* 0x000ea20000100800 */
[----:B------:R-:W-:Y:S01]  /*1e000*/  VIADD R5, R5, 0xfffffffe ;  /* 0xfffffffe05057836 */ /* 0x000fe20000000000 */
[----:B--2---:R-:W-:-:S13]  /*1e010*/  ISETP.GT.AND P0, PT, R9, R2, PT ;  /* 0x000000020900720c */ /* 0x004fda0003f04270 */
[----:B------:R-:W-:Y:S05]  /*1e020*/  @P0 BRA `(.L_x_9512) ;  /* 0xfffffff000600947 */ /* 0x000fea000383ffff */
.L_x_9488:
[----:B------:R-:W-:Y:S05]  /*1e030*/  BSYNC B0 ;  /* 0x0000000000007941 */ /* 0x000fea0003800000 */
.L_x_9487:
        /* <DEDUP_REMOVED lines=23> */
.L_x_9514:
[----:B------:R-:W-:Y:S05]  /*1e1b0*/  BSYNC B0 ;  /* 0x0000000000007941 */ /* 0x000fea0003800000 */
.L_x_9513:
[----:B--2---:R-:W2:Y:S02]  /*1e1c0*/  LDL.LU R2, [R1+0x8] ;  /* 0x0000080001027983 */ /* 0x004ea40000300800 */
[----:B--2---:R-:W-:-:S05]  /*1e1d0*/  LOP3.LUT R2, R2, R0, RZ, 0x3c, !PT ;  /* 0x0000000002027212 */ /* 0x004fca00078e3cff */
[----:B------:R3:W-:Y:S02]  /*1e1e0*/  STL [R1+0x8], R2 ;  /* 0x0000080201007387 */ /* 0x0007e40000100800 */
.L_x_9470:
[----:B------:R-:W-:Y:S05]  /*1e1f0*/  BSYNC B6 ;  /* 0x0000000000067941 */ /* 0x000fea0003800000 */
.L_x_9468:
[----:B------:R-:W-:-:S03]  /*1e200*/  UMOV UR4, 0xffffffff ;  /* 0xffffffff00047882 */ /* 0x000fc60000000000 */
[----:B------:R-:W-:Y:S05]  /*1e210*/  BRA.DIV UR4, `(.L_x_9515) ;  /* 0x00000026048c7947 */ /* 0x000fea000b800000 */
[----:B------:R4:W0:Y:S04]  /*1e220*/  SHFL.IDX PT, R4, R16, RZ, 0x1f ;  /* 0x00001fff10047589 */ /* 0x00082800000e0000 */
[----:B------:R-:W0:Y:S02]  /*1e230*/  SHFL.IDX PT, R16, R16, 0x1, 0x1f ;  /* 0x00201f0010107f89 */ /* 0x000e2400000e0000 */
.L_x_9626:
        /* <DEDUP_REMOVED lines=13> */
.L_x_9517:
[----:B------:R-:W-:Y:S05]  /*1e310*/  BSYNC B0 ;  /* 0x0000000000007941 */ /* 0x000fea0003800000 */
.L_x_9516:
        /* <DEDUP_REMOVED lines=11> */
[----:B---3--:R-:W-:-:S05]  /*1e3d0*/  IMAD.IADD R3, R13, 0x1, R14 ;  /* 0x000000010d037824 */ /* 0x008fca00078e020e */
        /* <DEDUP_REMOVED lines=11> */
.L_x_9634:
[----:B------:R-:W-:Y:S02]  /*1e490*/  ULDC UR4, c[0x0][0xc10] ;  /* 0x0003040000047ab9 */ /* 0x000fe40000000800 */
[----:B------:R-:W-:-:S04]  /*1e4a0*/  IMAD.U32 R5, RZ, RZ, UR4 ;  /* 0x00000004ff057e24 */ /* 0x000fc8000f8e00ff */
[----:B--2---:R-:W-:-:S04]  /*1e4b0*/  IMAD R3, R14, R5, RZ ;  /* 0x000000050e037224 */ /* 0x004fc800078e02ff */
[----:B----4-:R-:W-:-:S05]  /*1e4c0*/  IMAD.IADD R16, R16, 0x1, R3 ;  /* 0x0000000110107824 */ /* 0x010fca00078e0203 */
[----:B------:R-:W-:-:S13]  /*1e4d0*/  ISETP.GT.AND P0, PT, R16, R4, PT ;  /* 0x000000041000720c */ /* 0x000fda0003f04270 */
[----:B------:R-:W-:Y:S05]  /*1e4e0*/  @P0 BRA `(.L_x_9519) ;  /* 0x0000000000b40947 */ /* 0x000fea0003800000 */
[----:B------:R-:W2:Y:S02]  /*1e4f0*/  LDC R0, c[0x0][0xc14] ;  /* 0x00030500ff007b82 */ /* 0x000ea40000000800 */
.L_x_9524:
        /* <DEDUP_REMOVED lines=14> */
.L_x_9522:
[----:B------:R-:W-:Y:S05]  /*1e5e0*/  BSYNC B0 ;  /* 0x0000000000007941 */ /* 0x000fea0003800000 */
.L_x_9521:
[----:B------:R-:W-:-:S03]  /*1e5f0*/  UMOV UR4, 0xffffffff ;  /* 0xffffffff00047882 */ /* 0x000fc60000000000 */
[----:B------:R-:W-:Y:S05]  /*1e600*/  BRA.DIV UR4, `(.L_x_9523) ;  /* 0x0000002604ac7947 */ /* 0x000fea000b800000 */
[----:B-----5:R-:W3:Y:S01]  /*1e610*/  SHFL.UP PT, R14, R17, 0x1, RZ ;  /* 0x04200000110e7989 */ /* 0x020ee200000e00ff */
[C---:B------:R-:W-:Y:S02]  /*1e620*/  ISETP.NE.AND P0, PT, R7.reuse, RZ, PT ;  /* 0x000000ff0700720c */ /* 0x040fe40003f05270 */
[C---:B------:R-:W-:Y:S02]  /*1e630*/  ISETP.GE.U32.AND P1, PT, R7.reuse, 0x2, PT ;  /* 0x000000020700780c */ /* 0x040fe40003f26070 */
[----:B---3--:R-:W-:Y:S02]  /*1e640*/  SEL R14, R14, RZ, P0 ;  /* 0x000000ff0e0e7207 */ /* 0x008fe40000000000 */
[----:B------:R-:W-:-:S03]  /*1e650*/  ISETP.GE.U32.AND P0, PT, R7, 0x4, PT ;  /* 0x000000040700780c */ /* 0x000fc60003f06070 */
[----:B------:R-:W-:-:S05]  /*1e660*/  IMAD.IADD R13, R17, 0x1, R14 ;  /* 0x00000001110d7824 */ /* 0x000fca00078e020e */
[----:B------:R-:W3:Y:S02]  /*1e670*/  SHFL.UP PT, R14, R13, 0x2, RZ ;  /* 0x044000000d0e7989 */ /* 0x000ee400000e00ff */
[----:B---3--:R-:W-:Y:S02]  /*1e680*/  SEL R14, R14, RZ, P1 ;  /* 0x000000ff0e0e7207 */ /* 0x008fe40000800000 */
[----:B------:R-:W-:-:S03]  /*1e690*/  ISETP.GE.U32.AND P1, PT, R7, 0x8, PT ;  /* 0x000000080700780c */ /* 0x000fc60003f26070 */
[----:B--2---:R-:W-:-:S05]  /*1e6a0*/  IMAD.IADD R3, R13, 0x1, R14 ;  /* 0x000000010d037824 */ /* 0x004fca00078e020e */
[----:B------:R-:W2:Y:S02]  /*1e6b0*/  SHFL.UP PT, R14, R3, 0x4, RZ ;  /* 0x04800000030e7989 */ /* 0x000ea400000e00ff */
[----:B--2---:R-:W-:Y:S02]  /*1e6c0*/  SEL R14, R14, RZ, P0 ;  /* 0x000000ff0e0e7207 */ /* 0x004fe40000000000 */
[----:B------:R-:W-:-:S03]  /*1e6d0*/  ISETP.GE.U32.AND P0, PT, R7, 0x10, PT ;  /* 0x000000100700780c */ /* 0x000fc60003f06070 */
[----:B------:R-:W-:-:S05]  /*1e6e0*/  IMAD.IADD R5, R3, 0x1, R14 ;  /* 0x0000000103057824 */ /* 0x000fca00078e020e */
[----:B------:R-:W2:Y:S02]  /*1e6f0*/  SHFL.UP PT, R14, R5, 0x8, RZ ;  /* 0x05000000050e7989 */ /* 0x000ea400000e00ff */
[----:B--2---:R-:W-:-:S05]  /*1e700*/  SEL R6, R14, RZ, P1 ;  /* 0x000000ff0e067207 */ /* 0x004fca0000800000 */
[----:B------:R-:W-:-:S05]  /*1e710*/  IMAD.IADD R6, R5, 0x1, R6 ;  /* 0x0000000105067824 */ /* 0x000fca00078e0206 */
[----:B------:R-:W2:Y:S02]  /*1e720*/  SHFL.UP PT, R14, R6, 0x10, RZ ;  /* 0x06000000060e7989 */ /* 0x000ea400000e00ff */
[----:B--2---:R-:W-:-:S05]  /*1e730*/  SEL R7, R14, RZ, P0 ;  /* 0x000000ff0e077207 */ /* 0x004fca0000000000 */
[----:B0-----:R-:W-:-:S05]  /*1e740*/  IMAD.IADD R2, R6, 0x1, R7 ;  /* 0x0000000106027824 */ /* 0x001fca00078e0207 */
[----:B------:R0:W2:Y:S02]  /*1e750*/  SHFL.IDX PT, R14, R2, 0x1f, 0x1f ;  /* 0x03e01f00020e7f89 */ /* 0x0000a400000e0000 */
.L_x_9642:
[----:B------:R-:W-:Y:S02]  /*1e760*/  ULDC UR4, c[0x0][0xc10] ;  /* 0x0003040000047ab9 */ /* 0x000fe40000000800 */
[----:B------:R-:W-:-:S04]  /*1e770*/  IMAD.U32 R5, RZ, RZ, UR4 ;  /* 0x00000004ff057e24 */ /* 0x000fc8000f8e00ff */
[----:B--2---:R-:W-:-:S04]  /*1e780*/  IMAD R3, R14, R5, RZ ;  /* 0x000000050e037224 */ /* 0x004fc800078e02ff */
[----:B------:R-:W-:-:S05]  /*1e790*/  IMAD.IADD R16, R3, 0x1, R16 ;  /* 0x0000000103107824 */ /* 0x000fca00078e0210 */
[----:B------:R-:W-:-:S13]  /*1e7a0*/  ISETP.GT.AND P0, PT, R16, R4, PT ;  /* 0x000000041000720c */ /* 0x000fda0003f04270 */
[----:B------:R-:W-:Y:S05]  /*1e7b0*/  @!P0 BRA `(.L_x_9524) ;  /* 0xfffffffc00508947 */ /* 0x000fea000383ffff */
.L_x_9519:
        /* <DEDUP_REMOVED lines=8> */
.L_x_9646:
[----:B------:R-:W-:Y:S01]  /*1e840*/  ISETP.NE.AND P0, PT, R3, RZ, PT ;  /* 0x000000ff0300720c */ /* 0x000fe20003f05270 */
[----:B------:R-:W-:-:S12]  /*1e850*/  IMAD.MOV.U32 R7, RZ, RZ, RZ ;  /* 0x000000ffff077224 */ /* 0x000fd800078e00ff */
[----:B------:R-:W-:Y:S05]  /*1e860*/  @!P0 BRA `(.L_x_9526) ;  /* 0x0000000000108947 */ /* 0x000fea0003800000 */
[----:B------:R-:W-:Y:S01]  /*1e870*/  UMOV UR4, 0xffffffff ;  /* 0xffffffff00047882 */ /* 0x000fe20000000000 */
[----:B------:R-:W-:Y:S02]  /*1e880*/  VIADD R12, R6, 0xffffffff ;  /* 0xffffffff060c7836 */ /* 0x000fe40000000000 */
[----:B------:R-:W-:Y:S05]  /*1e890*/  BRA.DIV UR4, `(.L_x_9527) ;  /* 0x0000002a04207947 */ /* 0x000fea000b800000 */
[----:B------:R4:W0:Y:S02]  /*1e8a0*/  SHFL.IDX PT, R7, R2, R12, 0x1f ;  /* 0x00001f0c02077589 */ /* 0x00082400000e0000 */
.L_x_9526:
[----:B0---4-:R-:W0:Y:S01]  /*1e8b0*/  LDC.64 R2, c[0x0][0xc68] ;  /* 0x00031a00ff027b82 */ /* 0x011e220000000a00 */
[----:B------:R-:W-:-:S04]  /*1e8c0*/  IMAD.IADD R19, R6, 0x1, R19 ;  /* 0x0000000106137824 */ /* 0x000fc800078e0213 */
[----:B0-----:R-:W-:-:S05]  /*1e8d0*/  IMAD.WIDE R2, R19, 0x4, R2 ;  /* 0x0000000413027825 */ /* 0x001fca00078e0202 */
[----:B-1----:R-:W2:Y:S01]  /*1e8e0*/  LDG.E R9, desc[UR52][R2.64] ;  /* 0x0000003402097981 */ /* 0x002ea2000c1e1900 */
        /* <DEDUP_REMOVED lines=63> */
.L_x_9520:
[----:B------:R-:W-:Y:S01]  /*1ece0*/  UMOV UR4, URZ ;  /* 0x0000003f00047c82 */ /* 0x000fe20008000000 */
[----:B------:R-:W-:Y:S01]  /*1ecf0*/  UMOV UR5, URZ ;  /* 0x0000003f00057c82 */ /* 0x000fe20008000000 */
[----:B------:R-:W-:Y:S01]  /*1ed00*/  ULDC UR6, c[0x0][0xc14] ;  /* 0x0003050000067ab9 */ /* 0x000fe20000000800 */
[----:B------:R-:W-:Y:S02]  /*1ed10*/  IMAD.MOV.U32 R16, RZ, RZ, R4 ;  /* 0x000000ffff107224 */ /* 0x000fe400078e0004 */
[----:B------:R-:W-:Y:S02]  /*1ed20*/  IMAD.U32 R17, RZ, RZ, UR4 ;  /* 0x00000004ff117e24 */ /* 0x000fe4000f8e00ff */
[----:B------:R-:W-:Y:S02]  /*1ed30*/  IMAD.U32 R18, RZ, RZ, UR5 ;  /* 0x00000005ff127e24 */ /* 0x000fe4000f8e00ff */
[----:B------:R-:W-:-:S07]  /*1ed40*/  IMAD.U32 R19, RZ, RZ, UR6 ;  /* 0x00000006ff137e24 */ /* 0x000fce000f8e00ff */
.L_x_9528:
        /* <DEDUP_REMOVED lines=12> */
.L_x_9429:
        /* <DEDUP_REMOVED lines=12> */
.L_x_9649:
[----:B------:R-:W-:Y:S05]  /*1eed0*/  BSYNC B0 ;  /* 0x0000000000007941 */ /* 0x000fea0003800000 */
.L_x_9530:
[----:B------:R-:W-:-:S03]  /*1eee0*/  UMOV UR4, 0xffffffff ;  /* 0xffffffff00047882 */ /* 0x000fc60000000000 */
[----:B------:R-:W-:Y:S05]  /*1eef0*/  BRA.DIV UR4, `(.L_x_9532) ;  /* 0x0000002204c47947 */ /* 0x000fea000b800000 */
[----:B------:R-:W2:Y:S02]  /*1ef00*/  S2R R2, SR_TID.X ;  /* 0x0000000000027919 */ /* 0x000ea40000002100 */
[----:B--2---:R-:W-:-:S04]  /*1ef10*/  SHF.R.U32.HI R2, RZ, 0x5, R2 ;  /* 0x00000005ff027819 */ /* 0x004fc80000011602 */
[----:B------:R-:W-:-:S05]  /*1ef20*/  LOP3.LUT R2, R2, 0x3, RZ, 0xc0, !PT ;  /* 0x0000000302027812 */ /* 0x000fca00078ec0ff */
[----:B------:R2:W3:Y:S02]  /*1ef30*/  SHFL.IDX PT, R14, R2, RZ, 0x1f ;  /* 0x00001fff020e7589 */ /* 0x0004e400000e0000 */
.L_x_9652:
[----:B---3--:R-:W-:-:S13]  /*1ef40*/  ISETP.NE.AND P0, PT, R14, RZ, PT ;  /* 0x000000ff0e00720c */ /* 0x008fda0003f05270 */
[----:B------:R-:W-:Y:S05]  /*1ef50*/  @P0 BRA `(.L_x_9208) ;  /* 0x0000000000940947 */ /* 0x000fea0003800000 */
[----:B------:R-:W-:-:S03]  /*1ef60*/  UMOV UR4, 0xffffffff ;  /* 0xffffffff00047882 */ /* 0x000fc60000000000 */
[----:B------:R-:W-:Y:S05]  /*1ef70*/  BRA.DIV UR4, `(.L_x_9533) ;  /* 0x0000002204d87947 */ /* 0x000fea000b800000 */
[----:B------:R-:W-:-:S13]  /*1ef80*/  ELECT P6, URZ, PT ;  /* 0x00000000003f782f */ /* 0x000fda00038c0000 */
.L_x_9655:
[----:B------:R-:W-:Y:S05]  /*1ef90*/  @!P6 BRA `(.L_x_9208) ;  /* 0x000000000084e947 */ /* 0x000fea0003800000 */
[----:B--2---:R-:W2:Y:S02]  /*1efa0*/  LDL.LU R2, [R1+0x2c] ;  /* 0x00002c0001027983 */ /* 0x004ea40000300800 */
[----:B--2---:R-:W-:-:S04]  /*1efb0*/  LOP3.LUT R2, R2, 0x2, RZ, 0xfc, !PT ;  /* 0x0000000202027812 */ /* 0x004fc800078efcff */
[----:B------:R-:W-:-:S13]  /*1efc0*/  ISETP.NE.AND P2, PT, R2, 0x3, PT ;  /* 0x000000030200780c */ /* 0x000fda0003f45270 */
[----:B------:R-:W-:Y:S05]  /*1efd0*/  @!P2 BRA `(.L_x_9534) ;  /* 0x000000000004a947 */ /* 0x000fea0003800000 */
[----:B------:R-:W-:Y:S01]  /*1efe0*/  BPT.TRAP 0x1 ;  /* 0x000000040000795c */ /* 0x000fe20000300000 */
.L_x_9534:
        /* <DEDUP_REMOVED lines=14> */
.L_x_9656:
[----:B------:R-:W2:Y:S02]  /*1f0d0*/  SYNCS.PHASECHK.TRANS64.TRYWAIT P0, [R7+URZ], R2 ;  /* 0x00000002070075a7 */ /* 0x000ea4000800017f */
[----:B--2---:R-:W-:Y:S05]  /*1f0e0*/  @!P0 BRA `(.L_x_9536) ;  /* 0x0000002000b08947 */ /* 0x004fea0003800000 */
.L_x_9657:
[----:B------:R-:W-:Y:S05]  /*1f0f0*/  @!P2 BRA `(.L_x_9537) ;  /* 0x000000000004a947 */ /* 0x000fea0003800000 */
[----:B------:R-:W-:Y:S01]  /*1f100*/  BPT.TRAP 0x1 ;  /* 0x000000040000795c */ /* 0x000fe20000300000 */
.L_x_9537:
[----:B------:R-:W3:Y:S01]  /*1f110*/  LDL.LU R4, [R1] ;  /* 0x0000000001047983 */ /* 0x000ee20000300800 */
[----:B------:R-:W-:-:S04]  /*1f120*/  VIADD R0, R0, 0x22860 ;  /* 0x0002286000007836 */ /* 0x000fc80000000000 */
[----:B---3--:R-:W-:-:S04]  /*1f130*/  IMAD R4, R4, 0x8, R0 ;  /* 0x0000000804047824 */ /* 0x008fc800078e0200 */
[----:B------:R-:W3:Y:S02]  /*1f140*/  SYNCS.PHASECHK.TRANS64.TRYWAIT P0, [R4+URZ], R5 ;  /* 0x00000005040075a7 */ /* 0x000ee4000800017f */
[----:B---3--:R-:W-:Y:S05]  /*1f150*/  @!P0 BRA `(.L_x_9538) ;  /* 0x0000002000a88947 */ /* 0x008fea0003800000 */
.L_x_9658:
[----:B------:R-:W-:-:S07]  /*1f160*/  IMAD R3, R3, 0x8, R0 ;  /* 0x0000000803037824 */ /* 0x000fce00078e0200 */
.L_x_9539:
[----:B----4-:R4:W0:Y:S02]  /*1f170*/  SYNCS.PHASECHK.TRANS64.TRYWAIT P0, [R3+URZ], R2 ;  /* 0x00000002030075a7 */ /* 0x010824000800017f */
[----:B0-----:R-:W-:Y:S05]  /*1f180*/  @!P0 NANOSLEEP.SYNCS 0x989680 ;  /* 0x009896800000895d */ /* 0x001fea0003900000 */
[----:B------:R-:W0:Y:S02]  /*1f190*/  @!P0 SYNCS.PHASECHK.TRANS64 P0, [R3+URZ], R2 ;  /* 0x00000002030085a7 */ /* 0x000e24000800007f */
[----:B0-----:R-:W-:Y:S05]  /*1f1a0*/  @!P0 BRA `(.L_x_9539) ;  /* 0xfffffffc00f08947 */ /* 0x001fea000383ffff */
.L_x_9208:
[----:B------:R-:W-:Y:S05]  /*1f1b0*/  BSYNC B7 ;  /* 0x0000000000077941 */ /* 0x000fea0003800000 */
.L_x_9205:
[----:B------:R-:W-:Y:S05]  /*1f1c0*/  EXIT ;  /* 0x000000000000794d */ /* 0x000fea0003800000 */
.L_x_9234:
[----:B0-----:R0:W1:Y:S02]  /*1f1d0*/  SYNCS.PHASECHK.TRANS64.TRYWAIT P6, [R92+URZ+0x22890], R105 ;  /* 0x022890695c0075a7 */ /* 0x00106400080c017f */
[----:B-1----:R-:W-:Y:S05]  /*1f1e0*/  @!P6 NANOSLEEP.SYNCS 0x989680 ;  /* 0x009896800000e95d */ /* 0x002fea0003900000 */
[----:B------:R-:W1:Y:S02]  /*1f1f0*/  @!P6 SYNCS.PHASECHK.TRANS64 P6, [R92+URZ+0x22890], R105 ;  /* 0x022890695c00e5a7 */ /* 0x000e6400080c007f */
[----:B-1----:R-:W-:Y:S05]  /*1f200*/  @!P6 BRA `(.L_x_9234) ;  /* 0xfffffffc00f0e947 */ /* 0x002fea000383ffff */
[----:B------:R-:W-:Y:S05]  /*1f210*/  BRA `(.L_x_9540) ;  /* 0xfffffe3c00247947 */ /* 0x000fea000383ffff */
.L_x_9252:
[----:B0-----:R0:W1:Y:S02]  /*1f220*/  SYNCS.PHASECHK.TRANS64.TRYWAIT P5, [R92+URZ+0x22890], R105 ;  /* 0x022890695c0075a7 */ /* 0x00106400080a017f */
[----:B-1----:R-:W-:Y:S05]  /*1f230*/  @!P5 NANOSLEEP.SYNCS 0x989680 ;  /* 0x009896800000d95d */ /* 0x002fea0003900000 */
[----:B------:R-:W1:Y:S02]  /*1f240*/  @!P5 SYNCS.PHASECHK.TRANS64 P5, [R92+URZ+0x22890], R105 ;  /* 0x022890695c00d5a7 */ /* 0x000e6400080a007f */
[----:B-1----:R-:W-:Y:S05]  /*1f250*/  @!P5 BRA `(.L_x_9252) ;  /* 0xfffffffc00f0d947 */ /* 0x002fea000383ffff */
[----:B------:R-:W-:Y:S05]  /*1f260*/  BRA `(.L_x_9541) ;  /* 0xfffffe4c00d47947 */ /* 0x000fea000383ffff */
.L_x_9261:
[----:B0-----:R0:W1:Y:S02]  /*1f270*/  SYNCS.PHASECHK.TRANS64.TRYWAIT P4, [R92+URZ+0x22890], R105 ;  /* 0x022890695c0075a7 */ /* 0x001064000808017f */
[----:B-1----:R-:W-:Y:S05]  /*1f280*/  @!P4 NANOSLEEP.SYNCS 0x989680 ;  /* 0x009896800000c95d */ /* 0x002fea0003900000 */
[----:B------:R-:W1:Y:S02]  /*1f290*/  @!P4 SYNCS.PHASECHK.TRANS64 P4, [R92+URZ+0x22890], R105 ;  /* 0x022890695c00c5a7 */ /* 0x000e64000808007f */
[----:B-1----:R-:W-:Y:S05]  /*1f2a0*/  @!P4 BRA `(.L_x_9261) ;  /* 0xfffffffc00f0c947 */ /* 0x002fea000383ffff */
[----:B------:R-:W-:Y:S05]  /*1f2b0*/  BRA `(.L_x_9542) ;  /* 0xfffffe5c00fc7947 */ /* 0x000fea000383ffff */
.L_x_9267:
[----:B--2---:R2:W3:Y:S02]  /*1f2c0*/  SYNCS.PHASECHK.TRANS64.TRYWAIT P3, [R92+URZ+0x228b0], R105 ;  /* 0x0228b0695c0075a7 */ /* 0x0044e4000806017f */
[----:B---3--:R-:W-:Y:S05]  /*1f2d0*/  @!P3 NANOSLEEP.SYNCS 0x989680 ;  /* 0x009896800000b95d */ /* 0x008fea0003900000 */
[----:B------:R-:W3:Y:S02]  /*1f2e0*/  @!P3 SYNCS.PHASECHK.TRANS64 P3, [R92+URZ+0x228b0], R105 ;  /* 0x0228b0695c00b5a7 */ /* 0x000ee4000806007f */
[----:B---3--:R-:W-:Y:S05]  /*1f2f0*/  @!P3 BRA `(.L_x_9267) ;  /* 0xfffffffc00f0b947 */ /* 0x008fea000383ffff */
[----:B------:R-:W-:Y:S05]  /*1f300*/  BRA `(.L_x_9543) ;  /* 0xfffffe60008c7947 */ /* 0x000fea000383ffff */
.L_x_9283:
        /* <DEDUP_REMOVED lines=13> */
.L_x_9545:
[----:B------:R-:W-:Y:S05]  /*1f3e0*/  BSYNC B0 ;  /* 0x0000000000007941 */ /* 0x000fea0003800000 */
.L_x_9544:
[----:B------:R-:W-:Y:S05]  /*1f3f0*/  BRA `(.L_x_9546) ;  /* 0xfffffe6c00f87947 */ /* 0x000fea000383ffff */
.L_x_9299:
        /* <DEDUP_REMOVED lines=8> */
.L_x_9548:
[----:B------:R-:W-:Y:S05]  /*1f480*/  BSYNC B1 ;  /* 0x0000000000017941 */ /* 0x000fea0003800000 */
.L_x_9547:
[----:B------:R-:W-:Y:S05]  /*1f490*/  BRA `(.L_x_9549) ;  /* 0xfffffe7c003c7947 */ /* 0x000fea000383ffff */
.L_x_9300:
        /* <DEDUP_REMOVED lines=8> */
.L_x_9551:
[----:B------:R-:W-:Y:S05]  /*1f520*/  BSYNC B1 ;  /* 0x0000000000017941 */ /* 0x000fea0003800000 */
.L_x_9550:
[----:B------:R-:W-:Y:S05]  /*1f530*/  BRA `(.L_x_9552) ;  /* 0xfffffe7c001c7947 */ /* 0x000fea000383ffff */
.L_x_9301:
        /* <DEDUP_REMOVED lines=8> */
.L_x_9554:
[----:B------:R-:W-:Y:S05]  /*1f5c0*/  BSYNC B1 ;  /* 0x0000000000017941 */ /* 0x000fea0003800000 */
.L_x_9553:
[----:B------:R-:W-:Y:S05]  /*1f5d0*/  BRA `(.L_x_9555) ;  /* 0xfffffe7800fc7947 */ /* 0x000fea000383ffff */
.L_x_9302:
        /* <DEDUP_REMOVED lines=8> */
.L_x_9557:
[----:B------:R-:W-:Y:S05]  /*1f660*/  BSYNC B1 ;  /* 0x0000000000017941 */ /* 0x000fea0003800000 */
.L_x_9556:
[----:B------:R-:W-:Y:S05]  /*1f670*/  BRA `(.L_x_9558) ;  /* 0xfffffe7800dc7947 */ /* 0x000fea000383ffff */
.L_x_9303:
        /* <DEDUP_REMOVED lines=8> */
.L_x_9560:
[----:B------:R-:W-:Y:S05]  /*1f700*/  BSYNC B1 ;  /* 0x0000000000017941 */ /* 0x000fea0003800000 */
.L_x_9559:
[----:B------:R-:W-:Y:S05]  /*1f710*/  BRA `(.L_x_9561) ;  /* 0xfffffe7800bc7947 */ /* 0x000fea000383ffff */
.L_x_9304:
        /* <DEDUP_REMOVED lines=8> */
.L_x_9563:
[----:B------:R-:W-:Y:S05]  /*1f7a0*/  BSYNC B1 ;  /* 0x0000000000017941 */ /* 0x000fea0003800000 */
.L_x_9562:
[----:B------:R-:W-:Y:S05]  /*1f7b0*/  BRA `(.L_x_9564) ;  /* 0xfffffe78009c7947 */ /* 0x000fea000383ffff */
.L_x_9305:
        /* <DEDUP_REMOVED lines=8> */
.L_x_9566:
[----:B------:R-:W-:Y:S05]  /*1f840*/  BSYNC B1 ;  /* 0x0000000000017941 */ /* 0x000fea0003800000 */
.L_x_9565:
[----:B------:R-:W-:Y:S05]  /*1f850*/  BRA `(.L_x_9567) ;  /* 0xfffffe78007c7947 */ /* 0x000fea000383ffff */
.L_x_9306:
        /* <DEDUP_REMOVED lines=8> */
.L_x_9569:
[----:B------:R-:W-:Y:S05]  /*1f8e0*/  BSYNC B1 ;  /* 0x0000000000017941 */ /* 0x000fea0003800000 */
.L_x_9568:
[----:B------:R-:W-:Y:S05]  /*1f8f0*/  BRA `(.L_x_9570) ;  /* 0xfffffe78005c7947 */ /* 0x000fea000383ffff */
.L_x_9308:
[----:B0-----:R0:W1:Y:S02]  /*1f900*/  SYNCS.PHASECHK.TRANS64.TRYWAIT P2, [R17+URZ+0x22800], R6 ;  /* 0x02280006110075a7 */ /* 0x001064000804017f */
[----:B-1----:R-:W-:Y:S05]  /*1f910*/  @!P2 NANOSLEEP.SYNCS 0x989680 ;  /* 0x009896800000a95d */ /* 0x002fea0003900000 */
[----:B------:R-:W1:Y:S02]  /*1f920*/  @!P2 SYNCS.PHASECHK.TRANS64 P2, [R17+URZ+0x22800], R6 ;  /* 0x022800061100a5a7 */ /* 0x000e64000804007f */
[----:B-1----:R-:W-:Y:S05]  /*1f930*/  @!P2 BRA `(.L_x_9308) ;  /* 0xfffffffc00f0a947 */ /* 0x002fea000383ffff */
[----:B------:R-:W-:Y:S05]  /*1f940*/  BRA `(.L_x_9571) ;  /* 0xfffffe7800dc7947 */ /* 0x000fea000383ffff */
.L_x_9316:
        /* <DEDUP_REMOVED lines=8> */
.L_x_9573:
[----:B------:R-:W-:Y:S05]  /*1f9d0*/  BSYNC B1 ;  /* 0x0000000000017941 */ /* 0x000fea0003800000 */
.L_x_9572:
[----:B------:R-:W-:Y:S05]  /*1f9e0*/  BRA `(.L_x_9574) ;  /* 0xfffffe8800f87947 */ /* 0x000fea000383ffff */
.L_x_9317:
        /* <DEDUP_REMOVED lines=8> */
.L_x_9576:
[----:B------:R-:W-:Y:S05]  /*1fa70*/  BSYNC B1 ;  /* 0x0000000000017941 */ /* 0x000fea0003800000 */
.L_x_9575:
[----:B------:R-:W-:Y:S05]  /*1fa80*/  BRA `(.L_x_9577) ;  /* 0xfffffe8800d87947 */ /* 0x000fea000383ffff */
.L_x_9318:
        /* <DEDUP_REMOVED lines=8> */
.L_x_9579:
[----:B------:R-:W-:Y:S05]  /*1fb10*/  BSYNC B1 ;  /* 0x0000000000017941 */ /* 0x000fea0003800000 */
.L_x_9578:
[----:B------:R-:W-:Y:S05]  /*1fb20*/  BRA `(.L_x_9580) ;  /* 0xfffffe8800b87947 */ /* 0x000fea000383ffff */
.L_x_9319:
        /* <DEDUP_REMOVED lines=8> */
.L_x_9582:
[----:B------:R-:W-:Y:S05]  /*1fbb0*/  BSYNC B1 ;  /* 0x0000000000017941 */ /* 0x000fea0003800000 */
.L_x_9581:
[----:B------:R-:W-:Y:S05]  /*1fbc0*/  BRA `(.L_x_9583) ;  /* 0xfffffe8800987947 */ /* 0x000fea000383ffff */
.L_x_9320:
        /* <DEDUP_REMOVED lines=8> */
.L_x_9585:
[----:B------:R-:W-:Y:S05]  /*1fc50*/  BSYNC B1 ;  /* 0x0000000000017941 */ /* 0x000fea0003800000 */
.L_x_9584:
[----:B------:R-:W-:Y:S05]  /*1fc60*/  BRA `(.L_x_9586) ;  /* 0xfffffe8800787947 */ /* 0x000fea000383ffff */
.L_x_9321:
        /* <DEDUP_REMOVED lines=8> */
.L_x_9588:
[----:B------:R-:W-:Y:S05]  /*1fcf0*/  BSYNC B1 ;  /* 0x0000000000017941 */ /* 0x000fea0003800000 */
.L_x_9587:
[----:B------:R-:W-:Y:S05]  /*1fd00*/  BRA `(.L_x_9589) ;  /* 0xfffffe88005c7947 */ /* 0x000fea000383ffff */
.L_x_9322:
        /* <DEDUP_REMOVED lines=8> */
.L_x_9591:
[----:B------:R-:W-:Y:S05]  /*1fd90*/  BSYNC B1 ;  /* 0x0000000000017941 */ /* 0x000fea0003800000 */
.L_x_9590:
[----:B------:R-:W-:Y:S05]  /*1fda0*/  BRA `(.L_x_9592) ;  /* 0xfffffe8800407947 */ /* 0x000fea000383ffff */
.L_x_9323:
        /* <DEDUP_REMOVED lines=8> */
.L_x_9594:
[----:B------:R-:W-:Y:S05]  /*1fe30*/  BSYNC B1 ;  /* 0x0000000000017941 */ /* 0x000fea0003800000 */
.L_x_9593:
[----:B------:R-:W-:Y:S05]  /*1fe40*/  BRA `(.L_x_9595) ;  /* 0xfffffe8800247947 */ /* 0x000fea000383ffff */
.L_x_9325:
[----:B0-----:R0:W1:Y:S02]  /*1fe50*/  SYNCS.PHASECHK.TRANS64.TRYWAIT P1, [R17+URZ+0x22800], R4 ;  /* 0x02280004110075a7 */ /* 0x001064000802017f */
[----:B-1----:R-:W-:Y:S05]  /*1fe60*/  @!P1 NANOSLEEP.SYNCS 0x989680 ;  /* 0x009896800000995d */ /* 0x002fea0003900000 */
[----:B------:R-:W1:Y:S02]  /*1fe70*/  @!P1 SYNCS.PHASECHK.TRANS64 P1, [R17+URZ+0x22800], R4 ;  /* 0x02280004110095a7 */ /* 0x000e64000802007f */
[----:B-1----:R-:W-:Y:S05]  /*1fe80*/  @!P1 BRA `(.L_x_9325) ;  /* 0xfffffffc00f09947 */ /* 0x002fea000383ffff */
[----:B------:R-:W-:Y:S05]  /*1fe90*/  BRA `(.L_x_9596) ;  /* 0xfffffe8800947947 */ /* 0x000fea000383ffff */
.L_x_9331:
[----:B--2---:R2:W3:Y:S02]  /*1fea0*/  SYNCS.PHASECHK.TRANS64.TRYWAIT P2, [R5+URZ+0x22830], R20 ;  /* 0x02283014050075a7 */ /* 0x0044e4000804017f */
[----:B---3--:R-:W-:Y:S05]  /*1feb0*/  @!P2 NANOSLEEP.SYNCS 0x989680 ;  /* 0x009896800000a95d */ /* 0x008fea0003900000 */
[----:B------:R-:W3:Y:S02]  /*1fec0*/  @!P2 SYNCS.PHASECHK.TRANS64 P2, [R5+URZ+0x22830], R20 ;  /* 0x022830140500a5a7 */ /* 0x000ee4000804007f */
[----:B---3--:R-:W-:Y:S05]  /*1fed0*/  @!P2 BRA `(.L_x_9331) ;  /* 0xfffffffc00f0a947 */ /* 0x008fea000383ffff */
[----:B------:R-:W-:Y:S05]  /*1fee0*/  BRA `(.L_x_9330) ;  /* 0xfffffe9800407947 */ /* 0x000fea000383ffff */
.L_x_9344:
[----:B-1----:R1:W2:Y:S02]  /*1fef0*/  SYNCS.PHASECHK.TRANS64.TRYWAIT P2, [R5+URZ+0x22850], R20 ;  /* 0x02285014050075a7 */ /* 0x0022a4000804017f */
[----:B--2---:R-:W-:Y:S05]  /*1ff00*/  @!P2 NANOSLEEP.SYNCS 0x989680 ;  /* 0x009896800000a95d */ /* 0x004fea0003900000 */
[----:B------:R-:W2:Y:S02]  /*1ff10*/  @!P2 SYNCS.PHASECHK.TRANS64 P2, [R5+URZ+0x22850], R20 ;  /* 0x022850140500a5a7 */ /* 0x000ea4000804007f */
[----:B--2---:R-:W-:Y:S05]  /*1ff20*/  @!P2 BRA `(.L_x_9344) ;  /* 0xfffffffc00f0a947 */ /* 0x004fea000383ffff */
[----:B------:R-:W-:Y:S05]  /*1ff30*/  BRA `(.L_x_9343) ;  /* 0xfffffec000747947 */ /* 0x000fea000383ffff */
.L_x_9353:
[----:B-1----:R1:W2:Y:S02]  /*1ff40*/  SYNCS.PHASECHK.TRANS64.TRYWAIT P2, [R209+URZ+0x22830], R204 ;  /* 0x022830ccd10075a7 */ /* 0x0022a4000804017f */
[----:B--2---:R-:W-:Y:S05]  /*1ff50*/  @!P2 NANOSLEEP.SYNCS 0x989680 ;  /* 0x009896800000a95d */ /* 0x004fea0003900000 */
[----:B------:R-:W2:Y:S02]  /*1ff60*/  @!P2 SYNCS.PHASECHK.TRANS64 P2, [R209+URZ+0x22830], R204 ;  /* 0x022830ccd100a5a7 */ /* 0x000ea4000804007f */
[----:B--2---:R-:W-:Y:S05]  /*1ff70*/  @!P2 BRA `(.L_x_9353) ;  /* 0xfffffffc00f0a947 */ /* 0x004fea000383ffff */
[----:B------:R-:W-:Y:S05]  /*1ff80*/  BRA `(.L_x_9352) ;  /* 0xfffffec800307947 */ /* 0x000fea000383ffff */
.L_x_9366:
[----:B-1----:R1:W2:Y:S02]  /*1ff90*/  SYNCS.PHASECHK.TRANS64.TRYWAIT P2, [R209+URZ+0x22850], R204 ;  /* 0x022850ccd10075a7 */ /* 0x0022a4000804017f */
[----:B--2---:R-:W-:Y:S05]  /*1ffa0*/  @!P2 NANOSLEEP.SYNCS 0x989680 ;  /* 0x009896800000a95d */ /* 0x004fea0003900000 */
[----:B------:R-:W2:Y:S02]  /*1ffb0*/  @!P2 SYNCS.PHASECHK.TRANS64 P2, [R209+URZ+0x22850], R204 ;  /* 0x022850ccd100a5a7 */ /* 0x000ea4000804007f */
[----:B--2---:R-:W-:Y:S05]  /*1ffc0*/  @!P2 BRA `(.L_x_9366) ;  /* 0xfffffffc00f0a947 */ /* 0x004fea000383ffff */
[----:B------:R-:W-:Y:S05]  /*1ffd0*/  BRA `(.L_x_9365) ;  /* 0xfffffef800a07947 */ /* 0x000fea000383ffff */
.L_x_9376:
[----:B-1----:R1:W2:Y:S02]  /*1ffe0*/  SYNCS.PHASECHK.TRANS64.TRYWAIT P3, [R205+URZ+0x22830], R5 ;  /* 0x02283005cd0075a7 */ /* 0x0022a4000806017f */
[----:B--2---:R-:W-:Y:S05]  /*1fff0*/  @!P3 NANOSLEEP.SYNCS 0x989680 ;  /* 0x009896800000b95d */ /* 0x004fea0003900000 */
[----:B------:R-:W2:Y:S02]  /*20000*/  @!P3 SYNCS.PHASECHK.TRANS64 P3, [R205+URZ+0x22830], R5 ;  /* 0x02283005cd00b5a7 */ /* 0x000ea4000806007f */
[----:B--2---:R-:W-:Y:S05]  /*20010*/  @!P3 BRA `(.L_x_9376) ;  /* 0xfffffffc00f0b947 */ /* 0x004fea000383ffff */
[----:B------:R-:W-:Y:S05]  /*20020*/  BRA `(.L_x_9375) ;  /* 0xffffff00006c7947 */ /* 0x000fea000383ffff */
.L_x_9381:
[----:B-1----:R1:W2:Y:S02]  /*20030*/  SYNCS.PHASECHK.TRANS64.TRYWAIT P3, [R205+URZ+0x22850], R5 ;  /* 0x02285005cd0075a7 */ /* 0x0022a4000806017f */
[----:B--2---:R-:W-:Y:S05]  /*20040*/  @!P3 NANOSLEEP.SYNCS 0x989680 ;  /* 0x009896800000b95d */ /* 0x004fea0003900000 */
[----:B------:R-:W2:Y:S02]  /*20050*/  @!P3 SYNCS.PHASECHK.TRANS64 P3, [R205+URZ+0x22850], R5 ;  /* 0x02285005cd00b5a7 */ /* 0x000ea4000806007f */
[----:B--2---:R-:W-:Y:S05]  /*20060*/  @!P3 BRA `(.L_x_9381) ;  /* 0xfffffffc00f0b947 */ /* 0x004fea000383ffff */
[----:B------:R-:W-:Y:S05]  /*20070*/  BRA `(.L_x_9380) ;  /* 0xffffff2000487947 */ /* 0x000fea000383ffff */
.L_x_9387:
[----:B-1----:R1:W2:Y:S02]  /*20080*/  SYNCS.PHASECHK.TRANS64.TRYWAIT P2, [R205+URZ+0x22830], R204 ;  /* 0x022830cccd0075a7 */ /* 0x0022a4000804017f */
[----:B--2---:R-:W-:Y:S05]  /*20090*/  @!P2 NANOSLEEP.SYNCS 0x989680 ;  /* 0x009896800000a95d */ /* 0x004fea0003900000 */
[----:B------:R-:W2:Y:S02]  /*200a0*/  @!P2 SYNCS.PHASECHK.TRANS64 P2, [R205+URZ+0x22830], R204 ;  /* 0x022830cccd00a5a7 */ /* 0x000ea4000804007f */
[----:B--2---:R-:W-:Y:S05]  /*200b0*/  @!P2 BRA `(.L_x_9387) ;  /* 0xfffffffc00f0a947 */ /* 0x004fea000383ffff */
[----:B------:R-:W-:Y:S05]  /*200c0*/  BRA `(.L_x_9386) ;  /* 0xffffff2400807947 */ /* 0x000fea000383ffff */
.L_x_9400:
[----:B-1----:R1:W2:Y:S02]  /*200d0*/  SYNCS.PHASECHK.TRANS64.TRYWAIT P2, [R205+URZ+0x22850], R204 ;  /* 0x022850cccd0075a7 */ /* 0x0022a4000804017f */
[----:B--2---:R-:W-:Y:S05]  /*200e0*/  @!P2 NANOSLEEP.SYNCS 0x989680 ;  /* 0x009896800000a95d */ /* 0x004fea0003900000 */
[----:B------:R-:W2:Y:S02]  /*200f0*/  @!P2 SYNCS.PHASECHK.TRANS64 P2, [R205+URZ+0x22850], R204 ;  /* 0x022850cccd00a5a7 */ /* 0x000ea4000804007f */
[----:B--2---:R-:W-:Y:S05]  /*20100*/  @!P2 BRA `(.L_x_9400) ;  /* 0xfffffffc00f0a947 */ /* 0x004fea000383ffff */
[----:B------:R-:W-:Y:S05]  /*20110*/  BRA `(.L_x_9399) ;  /* 0xffffff5400f47947 */ /* 0x000fea000383ffff */
.L_x_9443:
        /* <DEDUP_REMOVED lines=11> */
.L_x_9598:
[----:B------:R-:W-:Y:S05]  /*201d0*/  BSYNC B1 ;  /* 0x0000000000017941 */ /* 0x000fea0003800000 */
.L_x_9597:
[----:B------:R-:W-:Y:S05]  /*201e0*/  BRA `(.L_x_9599) ;  /* 0xffffffa4005c7947 */ /* 0x000fea000383ffff */
.L_x_9444:
[----:B------:R-:W-:Y:S01]  /*201f0*/  BSSY B1, `(.L_x_9600) ;  /* 0x0000006000017945 */ /* 0x000fe20003800000 */
[----:B------:R-:W-:-:S07]  /*20200*/  IMAD.MOV.U32 R15, RZ, RZ, -0x1 ;  /* 0xffffffffff0f7424 */ /* 0x000fce00078e00ff */
[----:B0-----:R-:W-:Y:S05]  /*20210*/  WARPSYNC.COLLECTIVE R15, `(.L_x_9601) ;  /* 0x000000000f0c7348 */ /* 0x001fea0003c00000 */
[----:B------:R-:W-:Y:S02]  /*20220*/  ELECT P6, UR62, PT ;  /* 0x00000000003e782f */ /* 0x000fe400038c0000 */
[----:B------:R-:W-:Y:S01]  /*20230*/  MOV R14, UR62 ;  /* 0x0000003e000e7c02 */ /* 0x000fe20008000f00 */
[----:B0-----:R-:W-:Y:S10]  /*20240*/  ENDCOLLECTIVE ;  /* 0x000000000000791b */ /* 0x001ff40003800000 */
.L_x_9601:
[----:B------:R-:W-:Y:S05]  /*20250*/  BSYNC B1 ;  /* 0x0000000000017941 */ /* 0x000fea0003800000 */
.L_x_9600:
[----:B------:R-:W-:Y:S05]  /*20260*/  BRA `(.L_x_9602) ;  /* 0xffffffa400487947 */ /* 0x000fea000383ffff */
.L_x_9446:
[----:B-1----:R1:W2:Y:S02]  /*20270*/  SYNCS.PHASECHK.TRANS64.TRYWAIT P0, [R7+URZ+0x22820], R8 ;  /* 0x02282008070075a7 */ /* 0x0022a4000800017f */
[----:B--2---:R-:W-:Y:S05]  /*20280*/  @!P0 NANOSLEEP.SYNCS 0x989680 ;  /* 0x009896800000895d */ /* 0x004fea0003900000 */
[----:B------:R-:W2:Y:S02]  /*20290*/  @!P0 SYNCS.PHASECHK.TRANS64 P0, [R7+URZ+0x22820], R8 ;  /* 0x02282008070085a7 */ /* 0x000ea4000800007f */
[----:B--2---:R-:W-:Y:S05]  /*202a0*/  @!P0 BRA `(.L_x_9446) ;  /* 0xfffffffc00f08947 */ /* 0x004fea000383ffff */
[----:B------:R-:W-:Y:S05]  /*202b0*/  BRA `(.L_x_9603) ;  /* 0xffffffa400647947 */ /* 0x000fea000383ffff */
.L_x_9449:
[----:B-1----:R1:W2:Y:S02]  /*202c0*/  SYNCS.PHASECHK.TRANS64.TRYWAIT P0, [R8+URZ+0x228a0], R11 ;  /* 0x0228a00b080075a7 */ /* 0x0022a4000800017f */
[----:B--2---:R-:W-:Y:S05]  /*202d0*/  @!P0 NANOSLEEP.SYNCS 0x989680 ;  /* 0x009896800000895d */ /* 0x004fea0003900000 */
[----:B------:R-:W2:Y:S02]  /*202e0*/  @!P0 SYNCS.PHASECHK.TRANS64 P0, [R8+URZ+0x228a0], R11 ;  /* 0x0228a00b080085a7 */ /* 0x000ea4000800007f */
[----:B--2---:R-:W-:Y:S05]  /*202f0*/  @!P0 BRA `(.L_x_9449) ;  /* 0xfffffffc00f08947 */ /* 0x004fea000383ffff */
[----:B------:R-:W-:Y:S05]  /*20300*/  BRA `(.L_x_9604) ;  /* 0xffffffa400747947 */ /* 0x000fea000383ffff */
.L_x_9451:
[----:B--2---:R2:W3:Y:S02]  /*20310*/  SYNCS.PHASECHK.TRANS64.TRYWAIT P0, [R8+URZ+0x228c0], R11 ;  /* 0x0228c00b080075a7 */ /* 0x0044e4000800017f */
[----:B---3--:R-:W-:Y:S05]  /*20320*/  @!P0 NANOSLEEP.SYNCS 0x989680 ;  /* 0x009896800000895d */ /* 0x008fea0003900000 */
[----:B------:R-:W3:Y:S02]  /*20330*/  @!P0 SYNCS.PHASECHK.TRANS64 P0, [R8+URZ+0x228c0], R11 ;  /* 0x0228c00b080085a7 */ /* 0x000ee4000800007f */
[----:B---3--:R-:W-:Y:S05]  /*20340*/  @!P0 BRA `(.L_x_9451) ;  /* 0xfffffffc00f08947 */ /* 0x008fea000383ffff */
[----:B------:R-:W-:Y:S05]  /*20350*/  BRA `(.L_x_9605) ;  /* 0xffffffa400d87947 */ /* 0x000fea000383ffff */
.L_x_9455:
[----:B-1----:R1:W2:Y:S02]  /*20360*/  SYNCS.PHASECHK.TRANS64.TRYWAIT P0, [R9+URZ+0x228a0], R10 ;  /* 0x0228a00a090075a7 */ /* 0x0022a4000800017f */
[----:B--2---:R-:W-:Y:S05]  /*20370*/  @!P0 NANOSLEEP.SYNCS 0x989680 ;  /* 0x009896800000895d */ /* 0x004fea0003900000 */
[----:B------:R-:W2:Y:S02]  /*20380*/  @!P0 SYNCS.PHASECHK.TRANS64 P0, [R9+URZ+0x228a0], R10 ;  /* 0x0228a00a090085a7 */ /* 0x000ea4000800007f */
[----:B--2---:R-:W-:Y:S05]  /*20390*/  @!P0 BRA `(.L_x_9455) ;  /* 0xfffffffc00f08947 */ /* 0x004fea000383ffff */
[----:B------:R-:W-:Y:S05]  /*203a0*/  BRA `(.L_x_9606) ;  /* 0xffffffa800c87947 */ /* 0x000fea000383ffff */
.L_x_9457:
[----:B--2---:R2:W3:Y:S02]  /*203b0*/  SYNCS.PHASECHK.TRANS64.TRYWAIT P1, [R9+URZ+0x228c0], R10 ;  /* 0x0228c00a090075a7 */ /* 0x0044e4000802017f */
[----:B---3--:R-:W-:Y:S05]  /*203c0*/  @!P1 NANOSLEEP.SYNCS 0x989680 ;  /* 0x009896800000995d */ /* 0x008fea0003900000 */
[----:B------:R-:W3:Y:S02]  /*203d0*/  @!P1 SYNCS.PHASECHK.TRANS64 P1, [R9+URZ+0x228c0], R10 ;  /* 0x0228c00a090095a7 */ /* 0x000ee4000802007f */
[----:B---3--:R-:W-:Y:S05]  /*203e0*/  @!P1 BRA `(.L_x_9457) ;  /* 0xfffffffc00f09947 */ /* 0x008fea000383ffff */
[----:B------:R-:W-:Y:S05]  /*203f0*/  BRA `(.L_x_9607) ;  /* 0xffffffac00247947 */ /* 0x000fea000383ffff */
.L_x_9475:
        /* <DEDUP_REMOVED lines=11> */
.L_x_9609:
[----:B------:R-:W-:Y:S05]  /*204b0*/  BSYNC B0 ;  /* 0x0000000000007941 */ /* 0x000fea0003800000 */
.L_x_9608:
[----:B------:R-:W-:Y:S05]  /*204c0*/  BRA `(.L_x_9610) ;  /* 0xffffffb8009c7947 */ /* 0x000fea000383ffff */
.L_x_9476:
[----:B------:R-:W-:Y:S01]  /*204d0*/  BSSY B0, `(.L_x_9611) ;  /* 0x0000006000007945 */ /* 0x000fe20003800000 */
[----:B------:R-:W-:-:S07]  /*204e0*/  IMAD.MOV.U32 R15, RZ, RZ, -0x1 ;  /* 0xffffffffff0f7424 */ /* 0x000fce00078e00ff */
[----:B-1----:R-:W-:Y:S05]  /*204f0*/  WARPSYNC.COLLECTIVE R15, `(.L_x_9612) ;  /* 0x000000000f0c7348 */ /* 0x002fea0003c00000 */
[----:B------:R-:W-:Y:S02]  /*20500*/  ELECT P6, UR62, PT ;  /* 0x00000000003e782f */ /* 0x000fe400038c0000 */
[----:B------:R-:W-:Y:S01]  /*20510*/  MOV R14, UR62 ;  /* 0x0000003e000e7c02 */ /* 0x000fe20008000f00 */
[----:B-1----:R-:W-:Y:S10]  /*20520*/  ENDCOLLECTIVE ;  /* 0x000000000000791b */ /* 0x002ff40003800000 */
.L_x_9612:
[----:B------:R-:W-:Y:S05]  /*20530*/  BSYNC B0 ;  /* 0x0000000000007941 */ /* 0x000fea0003800000 */
.L_x_9611:
[----:B------:R-:W-:Y:S05]  /*20540*/  BRA `(.L_x_9613) ;  /* 0xffffffb8008c7947 */ /* 0x000fea000383ffff */
.L_x_9479:
[----:B0-----:R0:W1:Y:S02]  /*20550*/  SYNCS.PHASECHK.TRANS64.TRYWAIT P0, [R5+URZ+0x22840], R7 ;  /* 0x02284007050075a7 */ /* 0x001064000800017f */
[----:B-1----:R-:W-:Y:S05]  /*20560*/  @!P0 NANOSLEEP.SYNCS 0x989680 ;  /* 0x009896800000895d */ /* 0x002fea0003900000 */
[----:B------:R-:W1:Y:S02]  /*20570*/  @!P0 SYNCS.PHASECHK.TRANS64 P0, [R5+URZ+0x22840], R7 ;  /* 0x02284007050085a7 */ /* 0x000e64000800007f */
[----:B-1----:R-:W-:Y:S05]  /*20580*/  @!P0 BRA `(.L_x_9479) ;  /* 0xfffffffc00f08947 */ /* 0x002fea000383ffff */
[----:B------:R-:W-:Y:S05]  /*20590*/  BRA `(.L_x_9614) ;  /* 0xffffffb800f47947 */ /* 0x000fea000383ffff */
.L_x_9482:
        /* <DEDUP_REMOVED lines=8> */
.L_x_9485:
[----:B0-----:R0:W1:Y:S02]  /*20620*/  SYNCS.PHASECHK.TRANS64.TRYWAIT P0, [R2+URZ+0x22860], R5 ;  /* 0x02286005020075a7 */ /* 0x001064000800017f */
[----:B-1----:R-:W-:Y:S05]  /*20630*/  @!P0 NANOSLEEP.SYNCS 0x989680 ;  /* 0x009896800000895d */ /* 0x002fea0003900000 */
[----:B------:R-:W1:Y:S02]  /*20640*/  @!P0 SYNCS.PHASECHK.TRANS64 P0, [R2+URZ+0x22860], R5 ;  /* 0x02286005020085a7 */ /* 0x000e64000800007f */
[----:B-1----:R-:W-:Y:S05]  /*20650*/  @!P0 BRA `(.L_x_9485) ;  /* 0xfffffffc00f08947 */ /* 0x002fea000383ffff */
[----:B------:R-:W-:Y:S05]  /*20660*/  BRA `(.L_x_9616) ;  /* 0xffffffbc00ec7947 */ /* 0x000fea000383ffff */
.L_x_9494:
[----:B--2---:R2:W3:Y:S02]  /*20670*/  SYNCS.PHASECHK.TRANS64.TRYWAIT P0, [R2+URZ+0x22840], R3 ;  /* 0x02284003020075a7 */ /* 0x0044e4000800017f */
[----:B---3--:R-:W-:Y:S05]  /*20680*/  @!P0 NANOSLEEP.SYNCS 0x989680 ;  /* 0x009896800000895d */ /* 0x008fea0003900000 */
[----:B------:R-:W3:Y:S02]  /*20690*/  @!P0 SYNCS.PHASECHK.TRANS64 P0, [R2+URZ+0x22840], R3 ;  /* 0x02284003020085a7 */ /* 0x000ee4000800007f */
[----:B---3--:R-:W-:Y:S05]  /*206a0*/  @!P0 BRA `(.L_x_9494) ;  /* 0xfffffffc00f08947 */ /* 0x008fea000383ffff */
[----:B------:R-:W-:Y:S05]  /*206b0*/  BRA `(.L_x_9617) ;  /* 0xffffffc4006c7947 */ /* 0x000fea000383ffff */
.L_x_9496:
[----:B0-----:R0:W3:Y:S02]  /*206c0*/  SYNCS.PHASECHK.TRANS64.TRYWAIT P0, [R2+URZ+0x22860], R3 ;  /* 0x02286003020075a7 */ /* 0x0010e4000800017f */
[----:B---3--:R-:W-:Y:S05]  /*206d0*/  @!P0 NANOSLEEP.SYNCS 0x989680 ;  /* 0x009896800000895d */ /* 0x008fea0003900000 */
[----:B------:R-:W3:Y:S02]  /*206e0*/  @!P0 SYNCS.PHASECHK.TRANS64 P0, [R2+URZ+0x22860], R3 ;  /* 0x02286003020085a7 */ /* 0x000ee4000800007f */
[----:B---3--:R-:W-:Y:S05]  /*206f0*/  @!P0 BRA `(.L_x_9496) ;  /* 0xfffffffc00f08947 */ /* 0x008fea000383ffff */
[----:B------:R-:W-:Y:S05]  /*20700*/  BRA `(.L_x_9618) ;  /* 0xffffffc400dc7947 */ /* 0x000fea000383ffff */
.L_x_9501:
[----:B---3--:R3:W4:Y:S02]  /*20710*/  SYNCS.PHASECHK.TRANS64.TRYWAIT P0, [R2+URZ+0x22840], R3 ;  /* 0x02284003020075a7 */ /* 0x008724000800017f */
[----:B----4-:R-:W-:Y:S05]  /*20720*/  @!P0 NANOSLEEP.SYNCS 0x989680 ;  /* 0x009896800000895d */ /* 0x010fea0003900000 */
[----:B------:R-:W4:Y:S02]  /*20730*/  @!P0 SYNCS.PHASECHK.TRANS64 P0, [R2+URZ+0x22840], R3 ;  /* 0x02284003020085a7 */ /* 0x000f24000800007f */
[----:B----4-:R-:W-:Y:S05]  /*20740*/  @!P0 BRA `(.L_x_9501) ;  /* 0xfffffffc00f08947 */ /* 0x010fea000383ffff */
[----:B------:R-:W-:Y:S05]  /*20750*/  BRA `(.L_x_9619) ;  /* 0xffffffcc00307947 */ /* 0x000fea000383ffff */
.L_x_9503:
[----:B0-----:R0:W2:Y:S02]  /*20760*/  SYNCS.PHASECHK.TRANS64.TRYWAIT P1, [R2+URZ+0x22860], R3 ;  /* 0x02286003020075a7 */ /* 0x0010a4000802017f */
[----:B--2---:R-:W-:Y:S05]  /*20770*/  @!P1 NANOSLEEP.SYNCS 0x989680 ;  /* 0x009896800000995d */ /* 0x004fea0003900000 */
[----:B------:R-:W2:Y:S02]  /*20780*/  @!P1 SYNCS.PHASECHK.TRANS64 P1, [R2+URZ+0x22860], R3 ;  /* 0x02286003020095a7 */ /* 0x000ea4000802007f */
[----:B--2---:R-:W-:Y:S05]  /*20790*/  @!P1 BRA `(.L_x_9503) ;  /* 0xfffffffc00f09947 */ /* 0x004fea000383ffff */
[----:B------:R-:W-:Y:S05]  /*207a0*/  BRA `(.L_x_9620) ;  /* 0xffffffcc009c7947 */ /* 0x000fea000383ffff */
.L_x_9508:
[----:B---3--:R3:W4:Y:S02]  /*207b0*/  SYNCS.PHASECHK.TRANS64.TRYWAIT P0, [R2+URZ+0x22840], R3 ;  /* 0x02284003020075a7 */ /* 0x008724000800017f */
[----:B----4-:R-:W-:Y:S05]  /*207c0*/  @!P0 NANOSLEEP.SYNCS 0x989680 ;  /* 0x009896800000895d */ /* 0x010fea0003900000 */
[----:B------:R-:W4:Y:S02]  /*207d0*/  @!P0 SYNCS.PHASECHK.TRANS64 P0, [R2+URZ+0x22840], R3 ;  /* 0x02284003020085a7 */ /* 0x000f24000800007f */
[----:B----4-:R-:W-:Y:S05]  /*207e0*/  @!P0 BRA `(.L_x_9508) ;  /* 0xfffffffc00f08947 */ /* 0x010fea000383ffff */
[----:B------:R-:W-:Y:S05]  /*207f0*/  BRA `(.L_x_9621) ;  /* 0xffffffd000cc7947 */ /* 0x000fea000383ffff */
.L_x_9510:
[----:B0-----:R0:W2:Y:S02]  /*20800*/  SYNCS.PHASECHK.TRANS64.TRYWAIT P1, [R2+URZ+0x22860], R3 ;  /* 0x02286003020075a7 */ /* 0x0010a4000802017f */
[----:B--2---:R-:W-:Y:S05]  /*20810*/  @!P1 NANOSLEEP.SYNCS 0x989680 ;  /* 0x009896800000995d */ /* 0x004fea0003900000 */
[----:B------:R-:W2:Y:S02]  /*20820*/  @!P1 SYNCS.PHASECHK.TRANS64 P1, [R2+URZ+0x22860], R3 ;  /* 0x02286003020095a7 */ /* 0x000ea4000802007f */
[----:B--2---:R-:W-:Y:S05]  /*20830*/  @!P1 BRA `(.L_x_9510) ;  /* 0xfffffffc00f09947 */ /* 0x004fea000383ffff */
[----:B------:R-:W-:Y:S05]  /*20840*/  BRA `(.L_x_9622) ;  /* 0xffffffd4003c7947 */ /* 0x000fea000383ffff */
.L_x_9515:
        /* <DEDUP_REMOVED lines=8> */
.L_x_9624:
[----:B------:R-:W-:Y:S05]  /*208d0*/  BSYNC B0 ;  /* 0x0000000000007941 */ /* 0x000fea0003800000 */
.L_x_9623:
        /* <DEDUP_REMOVED lines=8> */
.L_x_9625:
[----:B------:R-:W-:Y:S01]  /*20960*/  IMAD.MOV.U32 R16, RZ, RZ, R14 ;  /* 0x000000ffff107224 */ /* 0x000fe200078e000e */
[----:B------:R-:W-:Y:S06]  /*20970*/  BRA `(.L_x_9626) ;  /* 0xffffffd800307947 */ /* 0x000fec000383ffff */
.L_x_9518:
        /* <DEDUP_REMOVED lines=8> */
.L_x_9628:
[----:B------:R-:W-:Y:S05]  /*20a00*/  BSYNC B0 ;  /* 0x0000000000007941 */ /* 0x000fea0003800000 */
.L_x_9627:
        /* <DEDUP_REMOVED lines=10> */
.L_x_9629:
        /* <DEDUP_REMOVED lines=8> */
.L_x_9630:
        /* <DEDUP_REMOVED lines=8> */
.L_x_9631:
        /* <DEDUP_REMOVED lines=8> */
.L_x_9632:
        /* <DEDUP_REMOVED lines=8> */
.L_x_9633:
[----:B------:R-:W-:Y:S05]  /*20cb0*/  BRA `(.L_x_9634) ;  /* 0xffffffd400f47947 */ /* 0x000fea000383ffff */
.L_x_9523:
        /* <DEDUP_REMOVED lines=8> */
.L_x_9636:
[----:B------:R-:W-:Y:S05]  /*20d40*/  BSYNC B0 ;  /* 0x0000000000007941 */ /* 0x000fea0003800000 */
.L_x_9635:
        /* <DEDUP_REMOVED lines=10> */
.L_x_9637:
        /* <DEDUP_REMOVED lines=8> */
.L_x_9638:
        /* <DEDUP_REMOVED lines=8> */
.L_x_9639:
        /* <DEDUP_REMOVED lines=8> */
.L_x_9640:
        /* <DEDUP_REMOVED lines=8> */
.L_x_9641:
[----:B------:R-:W-:Y:S05]  /*20ff0*/  BRA `(.L_x_9642) ;  /* 0xffffffd400d87947 */ /* 0x000fea000383ffff */
.L_x_9525:
[----:B------:R-:W-:Y:S01]  /*21000*/  BSSY B0, `(.L_x_9643) ;  /* 0x0000006000007945 */ /* 0x000fe20003800000 */
[----:B------:R-:W-:Y:S01]  /*21010*/  PLOP3.LUT P6, PT, P6, PT, PT, 0x8, 0x0 ;  /* 0x000000000000781c */ /* 0x000fe200037ce170 */
[----:B------:R-:W-:-:S12]  /*21020*/  IMAD.MOV.U32 R15, RZ, RZ, -0x1 ;  /* 0xffffffffff0f7424 */ /* 0x000fd800078e00ff */
[----:B01----:R-:W-:Y:S05]  /*21030*/  WARPSYNC.COLLECTIVE R15, `(.L_x_9644) ;  /* 0x000000000f087348 */ /* 0x003fea0003c00000 */
[----:B------:R-:W-:Y:S01]  /*21040*/  VOTE.ANY R14, PT, P6 ;  /* 0x00000000000e7806 */ /* 0x000fe200030e0100 */
[----:B01----:R-:W-:Y:S06]  /*21050*/  ENDCOLLECTIVE ;  /* 0x000000000000791b */ /* 0x003fec0003800000 */
.L_x_9644:
[----:B------:R-:W-:Y:S05]  /*21060*/  BSYNC B0 ;  /* 0x0000000000007941 */ /* 0x000fea0003800000 */
.L_x_9643:
        /* <DEDUP_REMOVED lines=9> */
.L_x_9645:
[----:B------:R-:W-:Y:S01]  /*21100*/  IMAD.MOV.U32 R17, RZ, RZ, R14 ;  /* 0x000000ffff117224 */ /* 0x000fe200078e000e */
[----:B------:R-:W-:Y:S06]  /*21110*/  BRA `(.L_x_9646) ;  /* 0xffffffd400c87947 */ /* 0x000fec000383ffff */
.L_x_9527:
[----:B------:R-:W-:Y:S01]  /*21120*/  BSSY B0, `(.L_x_9647) ;  /* 0x0000007000007945 */ /* 0x000fe20003800000 */
[----:B------:R-:W-:Y:S02]  /*21130*/  IMAD.MOV.U32 R13, RZ, RZ, R2 ;  /* 0x000000ffff0d7224 */ /* 0x000fe400078e0002 */
[----:B-1----:R-:W-:Y:S02]  /*21140*/  IMAD.MOV.U32 R11, RZ, RZ, 0x1f ;  /* 0x0000001fff0b7424 */ /* 0x002fe400078e00ff */
[----:B------:R-:W-:-:S07]  /*21150*/  IMAD.MOV.U32 R15, RZ, RZ, -0x1 ;  /* 0xffffffffff0f7424 */ /* 0x000fce00078e00ff */
[----:B0-23--:R-:W-:Y:S05]  /*21160*/  WARPSYNC.COLLECTIVE R15, `(.L_x_9648) ;  /* 0x000000000f087348 */ /* 0x00dfea0003c00000 */
[----:B------:R1:W4:Y:S02]  /*21170*/  SHFL.IDX P6, R14, R13, R12, R11 ;  /* 0x0000000c0d0e7389 */ /* 0x00032400000c000b */
[----:B01234-:R-:W-:Y:S01]  /*21180*/  ENDCOLLECTIVE ;  /* 0x000000000000791b */ /* 0x01ffe20003800000 */
.L_x_9648:
[----:B------:R-:W-:Y:S05]  /*21190*/  BSYNC B0 ;  /* 0x0000000000007941 */ /* 0x000fea0003800000 */
.L_x_9647:
[----:B------:R-:W-:Y:S01]  /*211a0*/  IMAD.MOV.U32 R7, RZ, RZ, R14 ;  /* 0x000000ffff077224 */ /* 0x000fe200078e000e */
[----:B------:R-:W-:Y:S06]  /*211b0*/  BRA `(.L_x_9526) ;  /* 0xffffffd400bc7947 */ /* 0x000fec000383ffff */
.L_x_9531:
[----:B-1----:R1:W2:Y:S02]  /*211c0*/  SYNCS.PHASECHK.TRANS64.TRYWAIT P0, [R0+URZ+0x22820], R3 ;  /* 0x02282003000075a7 */ /* 0x0022a4000800017f */
[----:B--2---:R-:W-:Y:S05]  /*211d0*/  @!P0 NANOSLEEP.SYNCS 0x989680 ;  /* 0x009896800000895d */ /* 0x004fea0003900000 */
[----:B------:R-:W2:Y:S02]  /*211e0*/  @!P0 SYNCS.PHASECHK.TRANS64 P0, [R0+URZ+0x22820], R3 ;  /* 0x02282003000085a7 */ /* 0x000ea4000800007f */
[----:B--2---:R-:W-:Y:S05]  /*211f0*/  @!P0 BRA `(.L_x_9531) ;  /* 0xfffffffc00f08947 */ /* 0x004fea000383ffff */
[----:B------:R-:W-:Y:S05]  /*21200*/  BRA `(.L_x_9649) ;  /* 0xffffffdc00307947 */ /* 0x000fea000383ffff */
.L_x_9532:
        /* <DEDUP_REMOVED lines=11> */
.L_x_9651:
[----:B------:R-:W-:Y:S05]  /*212c0*/  BSYNC B0 ;  /* 0x0000000000007941 */ /* 0x000fea0003800000 */
.L_x_9650:
[----:B------:R-:W-:Y:S05]  /*212d0*/  BRA `(.L_x_9652) ;  /* 0xffffffdc00187947 */ /* 0x000fea000383ffff */
.L_x_9533:
[----:B------:R-:W-:Y:S01]  /*212e0*/  BSSY B0, `(.L_x_9653) ;  /* 0x0000006000007945 */ /* 0x000fe20003800000 */
[----:B------:R-:W-:-:S07]  /*212f0*/  IMAD.MOV.U32 R15, RZ, RZ, -0x1 ;  /* 0xffffffffff0f7424 */ /* 0x000fce00078e00ff */
[----:B012---:R-:W-:Y:S05]  /*21300*/  WARPSYNC.COLLECTIVE R15, `(.L_x_9654) ;  /* 0x000000000f0c7348 */ /* 0x007fea0003c00000 */
[----:B------:R-:W-:Y:S02]  /*21310*/  ELECT P6, UR62, PT ;  /* 0x00000000003e782f */ /* 0x000fe400038c0000 */
[----:B------:R-:W-:Y:S01]  /*21320*/  MOV R14, UR62 ;  /* 0x0000003e000e7c02 */ /* 0x000fe20008000f00 */
[----:B012---:R-:W-:Y:S10]  /*21330*/  ENDCOLLECTIVE ;  /* 0x000000000000791b */ /* 0x007ff40003800000 */
.L_x_9654:
[----:B------:R-:W-:Y:S05]  /*21340*/  BSYNC B0 ;  /* 0x0000000000007941 */ /* 0x000fea0003800000 */
.L_x_9653:
[----:B------:R-:W-:Y:S05]  /*21350*/  BRA `(.L_x_9655) ;  /* 0xffffffdc000c7947 */ /* 0x000fea000383ffff */
.L_x_9535:
[----:B-1----:R1:W2:Y:S02]  /*21360*/  SYNCS.PHASECHK.TRANS64.TRYWAIT P0, [R6+URZ], R5 ;  /* 0x00000005060075a7 */ /* 0x0022a4000800017f */
[----:B--2---:R-:W-:Y:S05]  /*21370*/  @!P0 NANOSLEEP.SYNCS 0x989680 ;  /* 0x009896800000895d */ /* 0x004fea0003900000 */
[----:B------:R-:W2:Y:S02]  /*21380*/  @!P0 SYNCS.PHASECHK.TRANS64 P0, [R6+URZ], R5 ;  /* 0x00000005060085a7 */ /* 0x000ea4000800007f */
[----:B--2---:R-:W-:Y:S05]  /*21390*/  @!P0 BRA `(.L_x_9535) ;  /* 0xfffffffc00f08947 */ /* 0x004fea000383ffff */
[----:B------:R-:W-:Y:S05]  /*213a0*/  BRA `(.L_x_9656) ;  /* 0xffffffdc00487947 */ /* 0x000fea000383ffff */
.L_x_9536:
[----:B--2---:R2:W3:Y:S02]  /*213b0*/  SYNCS.PHASECHK.TRANS64.TRYWAIT P0, [R7+URZ], R2 ;  /* 0x00000002070075a7 */ /* 0x0044e4000800017f */
[----:B---3--:R-:W-:Y:S05]  /*213c0*/  @!P0 NANOSLEEP.SYNCS 0x989680 ;  /* 0x009896800000895d */ /* 0x008fea0003900000 */
[----:B------:R-:W3:Y:S02]  /*213d0*/  @!P0 SYNCS.PHASECHK.TRANS64 P0, [R7+URZ], R2 ;  /* 0x00000002070085a7 */ /* 0x000ee4000800007f */
[----:B---3--:R-:W-:Y:S05]  /*213e0*/  @!P0 BRA `(.L_x_9536) ;  /* 0xfffffffc00f08947 */ /* 0x008fea000383ffff */
[----:B------:R-:W-:Y:S05]  /*213f0*/  BRA `(.L_x_9657) ;  /* 0xffffffdc003c7947 */ /* 0x000fea000383ffff */
.L_x_9538:
[----:B---3--:R3:W4:Y:S02]  /*21400*/  SYNCS.PHASECHK.TRANS64.TRYWAIT P0, [R4+URZ], R5 ;  /* 0x00000005040075a7 */ /* 0x008724000800017f */
[----:B----4-:R-:W-:Y:S05]  /*21410*/  @!P0 NANOSLEEP.SYNCS 0x989680 ;  /* 0x009896800000895d */ /* 0x010fea0003900000 */
[----:B------:R-:W4:Y:S02]  /*21420*/  @!P0 SYNCS.PHASECHK.TRANS64 P0, [R4+URZ], R5 ;  /* 0x00000005040085a7 */ /* 0x000f24000800007f */
[----:B----4-:R-:W-:Y:S05]  /*21430*/  @!P0 BRA `(.L_x_9538) ;  /* 0xfffffffc00f08947 */ /* 0x010fea000383ffff */
[----:B------:R-:W-:Y:S05]  /*21440*/  BRA `(.L_x_9658) ;  /* 0xffffffdc00447947 */ /* 0x000fea000383ffff */
.L_x_9659:
        /* <DEDUP_REMOVED lines=11> */
.L_x_11969:


//--------------------- .text._ZN7cutlass13device_kernelIN5flash11enable_sm90INS1_16FlashAttnFwdSm90INS1_25CollectiveMainloopFwdSm90ILi2EN4cute5tupleIJNS5_1CILi1EEES8_S8_EEENS6_IJNS7_ILi128EEENS7_ILi96EEENS7_ILi64EEEEEELi256ENS_10bfloat16_tEfNS_4arch4Sm90ELb0ELb1ELb1ELb1ELb0ELb0ELb1ELb1ELb0ELb0ELb0ELb0EEENS1_21CollectiveEpilogueFwdINS6_IJSA_NS7_ILi256EEESB_EEES9_SE_SG_Li256ELb1ELb0ELb0ELb0EEENS1_36VarlenDynamicPersistentTileSchedulerILi128ELi96ELi256ELi32ELb0ELb0ELb1ELb1ELb0ELb1EEEEEEEEEvNT_6ParamsE --------------------------
	.section	.text._ZN7cutlass13device_kernelIN5flash11enable_sm90INS1_16FlashAttnFwdSm90INS1_25CollectiveMainloopFwdSm90ILi2EN4cute5tupleIJNS5_1CILi1EEES8_S8_EEENS6_IJNS7_ILi128EEENS7_ILi96EEENS7_ILi64EEEEEELi256ENS_10bfloat16_tEfNS_4arch4Sm90ELb0ELb1ELb1ELb1ELb0ELb0ELb1ELb1ELb0ELb0ELb0ELb0EEENS1_21CollectiveEpilogueFwdINS6_IJSA_NS7_ILi256EEESB_EEES9_SE_SG_Li256ELb1ELb0ELb0ELb0EEENS1_36VarlenDynamicPersistentTileSchedulerILi128ELi96ELi256ELi32ELb0ELb0ELb1ELb1ELb0ELb1EEEEEEEEEvNT_6ParamsE,"ax",@progbits
	.align	128
.text._ZN7cutlass13device_kernelIN5flash11enable_sm90INS1_16FlashAttnFwdSm90INS1_25CollectiveMainloopFwdSm90ILi2EN4cute5tupleIJNS5_1CILi1EEES8_S8_EEENS6_IJNS7_ILi128EEENS7_ILi96EEENS7_ILi64EEEEEELi256ENS_10bfloat16_tEfNS_4arch4Sm90ELb0ELb1ELb1ELb1ELb0ELb0ELb1ELb1ELb0ELb0ELb0ELb0EEENS1_21CollectiveEpilogueFwdINS6_IJSA_NS7_ILi256EEESB_EEES9_SE_SG_Li256ELb1ELb0ELb0ELb0EEENS1_36VarlenDynamicPersistentTileSchedulerILi128ELi96ELi256ELi32ELb0ELb0ELb1ELb1ELb0ELb1EEEEEEEEEvNT_6ParamsE:
        .type           _ZN7cutlass13device_kernelIN5flash11enable_sm90INS1_16FlashAttnFwdSm90INS1_25CollectiveMainloopFwdSm90ILi2EN4cute5tupleIJNS5_1CILi1EEES8_S8_EEENS6_IJNS7_ILi128EEENS7_ILi96EEENS7_ILi64EEEEEELi256ENS_10bfloat16_tEfNS_4arch4Sm90ELb0ELb1ELb1ELb1ELb0ELb0ELb1ELb1ELb0ELb0ELb0ELb0EEENS1_21CollectiveEpilogueFwdINS6_IJSA_NS7_ILi256EEESB_EEES9_SE_SG_Li256ELb1ELb0ELb0ELb0EEENS1_36VarlenDynamicPersistentTileSchedulerILi128ELi96ELi256ELi32ELb0ELb0ELb1ELb1ELb0ELb1EEEEEEEEEvNT_6ParamsE,@function
        .size           _ZN7cutlass13device_kernelIN5flash11enable_sm90INS1_16FlashAttnFwdSm90INS1_25CollectiveMainloopFwdSm90ILi2EN4cute5tupleIJNS5_1CILi1EEES8_S8_EEENS6_IJNS7_ILi128EEENS7_ILi96EEENS7_ILi64EEEEEELi256ENS_10bfloat16_tEfNS_4arch4Sm90ELb0ELb1ELb1ELb1ELb0ELb0ELb1ELb1ELb0ELb0ELb0ELb0EEENS1_21CollectiveEpilogueFwdINS6_IJSA_NS7_ILi256EEESB_EEES9_SE_SG_Li256ELb1ELb0ELb0ELb0EEENS1_36VarlenDynamicPersistentTileSchedulerILi128ELi96ELi256ELi32ELb0ELb0ELb1ELb1ELb0ELb1EEEEEEEEEvNT_6ParamsE,(.L_x_11970 - _ZN7cutlass13device_kernelIN5flash11enable_sm90INS1_16FlashAttnFwdSm90INS1_25CollectiveMainloopFwdSm90ILi2EN4cute5tupleIJNS5_1CILi1EEES8_S8_EEENS6_IJNS7_ILi128EEENS7_ILi96EEENS7_ILi64EEEEEELi256ENS_10bfloat16_tEfNS_4arch4Sm90ELb0ELb1ELb1ELb1ELb0ELb0ELb1ELb1ELb0ELb0ELb0ELb0EEENS1_21CollectiveEpilogueFwdINS6_IJSA_NS7_ILi256EEESB_EEES9_SE_SG_Li256ELb1ELb0ELb0ELb0EEENS1_36VarlenDynamicPersistentTileSchedulerILi128ELi96ELi256ELi32ELb0ELb0ELb1ELb1ELb0ELb1EEEEEEEEEvNT_6ParamsE)
        .other          _ZN7cutlass13device_kernelIN5flash11enable_sm90INS1_16FlashAttnFwdSm90INS1_25CollectiveMainloopFwdSm90ILi2EN4cute5tupleIJNS5_1CILi1EEES8_S8_EEENS6_IJNS7_ILi128EEENS7_ILi96EEENS7_ILi64EEEEEELi256ENS_10bfloat16_tEfNS_4arch4Sm90ELb0ELb1ELb1ELb1ELb0ELb0ELb1ELb1ELb0ELb0ELb0ELb0EEENS1_21CollectiveEpilogueFwdINS6_IJSA_NS7_ILi256EEESB_EEES9_SE_SG_Li256ELb1ELb0ELb0ELb0EEENS1_36VarlenDynamicPersistentTileSchedulerILi128ELi96ELi256ELi32ELb0ELb0ELb1ELb1ELb0ELb1EEEEEEEEEvNT_6ParamsE,@"STO_CUDA_ENTRY STV_DEFAULT"
_ZN7cutlass13device_kernelIN5flash11enable_sm90INS1_16FlashAttnFwdSm90INS1_25CollectiveMainloopFwdSm90ILi2EN4cute5tupleIJNS5_1CILi1EEES8_S8_EEENS6_IJNS7_ILi128EEENS7_ILi96EEENS7_ILi64EEEEEELi256ENS_10bfloat16_tEfNS_4arch4Sm90ELb0ELb1ELb1ELb1ELb0ELb0ELb1ELb1ELb0ELb0ELb0ELb0EEENS1_21CollectiveEpilogueFwdINS6_IJSA_NS7_ILi256EEESB_EEES9_SE_SG_Li256ELb1ELb0ELb0ELb0EEENS1_36VarlenDynamicPersistentTileSchedulerILi128ELi96ELi256ELi32ELb0ELb0ELb1ELb1ELb0ELb1EEEEEEEEEvNT_6ParamsE:
[----:B------:R-:W0:Y:S02]  /*0000*/  LDC R1, c[0x0][0x28] ;  /* 0x00000a00ff017b82 */ /* 0x000e240000000800 */
[----:B0-----:R-:W-:Y:S01]  /*0010*/  VIADD R1, R1, 0xfffffb70 ;  /* 0xfffffb7001017836 */ /* 0x001fe20000000000 */
[----:B------:R-:W0:Y:S01]  /*0020*/  S2R R3, SR_TID.X ;  /* 0x0000000000037919 */ /* 0x000e220000002100 */
[----:B------:R-:W-:Y:S01]  /*0030*/  ELECT P0, URZ, PT ;  /* 0x00000000003f782f */ /* 0x000fe20003800000 */
[----:B------:R-:W-:Y:S01]  /*0040*/  BSSY B0, `(.L_x_9660) ;  /* 0x0000018000007945 */ /* 0x000fe20003800000 */
[----:B------:R-:W-:Y:S02]  /*0050*/  ULDC UR4, c[0x0][0x20] ;  /* 0x0000080000047ab9 */ /* 0x000fe40000000800 */
[----:B------:R-:W-:Y:S01]  /*0060*/  IADD3 R16, P1, R1, UR4, RZ ;  /* 0x0000000401107c10 */ /* 0x000fe2000ff3e0ff */
[----:B------:R-:W-:-:S04]  /*0070*/  ULDC UR4, c[0x0][0x24] ;  /* 0x0000090000047ab9 */ /* 0x000fc80000000800 */
[----:B------:R-:W-:Y:S01]  /*0080*/  IMAD.X R17, RZ, RZ, UR4, P1 ;  /* 0x00000004ff117e24 */ /* 0x000fe200088e06ff */
        /* <DEDUP_REMOVED lines=19> */
.L_x_9661:
[----:B------:R-:W-:Y:S05]  /*01c0*/  BSYNC B0 ;  /* 0x0000000000007941 */ /* 0x000fea0003800000 */
.L_x_9660:
        /* <DEDUP_REMOVED lines=43> */
.L_x_9662:
        /* <DEDUP_REMOVED lines=22> */
.L_x_9663:
        /* <DEDUP_REMOVED lines=18> */
.L_x_9664:
        /* <DEDUP_REMOVED lines=22> */
.L_x_9665:
        /* <DEDUP_REMOVED lines=22> */
.L_x_9666:
[----:B------:R-:W-:Y:S01]  /*09c0*/  IADD3 R2, P0, R16, 0x70, RZ ;  /* 0x0000007010027810 */ /* 0x000fe20007f1e0ff */
[----:B------:R-:W-:Y:S01]  /*09d0*/  UMOV UR48, 0x1 ;  /* 0x0000000100307882 */ /* 0x000fe20000000000 */
[----:B------:R-:W-:Y:S01]  /*09e0*/  PLOP3.LUT P1, PT, PT, PT, UP0, 0x80, 0x0 ;  /* 0x000000000000781c */ /* 0x000fe20003f2f008 */
[----:B------:R-:W-:Y:S01]  /*09f0*/  NOP ;  /* 0x0000000000007918 */ /* 0x000fe20000000000 */
[----:B------:R-:W-:Y:S01]  /*0a00*/  USEL UR48, UR48, 0x2, !UP0 ;  /* 0x0000000230307887 */ /* 0x000fe2000c000000 */
[----:B------:R4:W-:Y:S01]  /*0a10*/  STL [R1+0x478], R2 ;  /* 0x0004780201007387 */ /* 0x0009e20000100800 */
[----:B------:R-:W-:Y:S01]  /*0a20*/  ULDC.64 UR54, c[0x0][0x208] ;  /* 0x0000820000367ab9 */ /* 0x000fe20000000a00 */
[----:B----4-:R-:W-:-:S05]  /*0a30*/  IMAD.X R2, RZ, RZ, R17, P0 ;  /* 0x000000ffff027224 */ /* 0x010fca00000e0611 */
[----:B------:R4:W-:Y:S01]  /*0a40*/  STL [R1+0x474], R2 ;  /* 0x0004740201007387 */ /* 0x0009e20000100800 */
[----:B0123--:R-:W-:Y:S06]  /*0a50*/  BAR.SYNC.DEFER_BLOCKING 0x0 ;  /* 0x0000000000007b1d */ /* 0x00ffec0000010000 */
[----:B------:R-:W-:Y:S05]  /*0a60*/  @!P1 BRA `(.L_x_9667) ;  /* 0x0000021c00849947 */ /* 0x000fea0003800000 */
.L_x_9668:
[----:B------:R-:W-:-:S08]  /*0a70*/  NOP ;  /* 0x0000000000007918 */ /* 0x000fd00000000000 */
[----:B------:R-:W0:Y:S02]  /*0a80*/  USETMAXREG.TRY_ALLOC.CTAPOOL UP0, 0xf0 ;  /* 0x000000f0000079c8 */ /* 0x000e240008000600 */
[----:B0-----:R-:W-:-:S13]  /*0a90*/  PLOP3.LUT P0, PT, PT, PT, UP0, 0x80, 0x0 ;  /* 0x000000000000781c */ /* 0x001fda0003f0f008 */
[----:B------:R-:W-:Y:S05]  /*0aa0*/  @!P0 BRA `(.L_x_9668) ;  /* 0xfffffffc00f08947 */ /* 0x000fea000383ffff */
[----:B------:R-:W-:Y:S01]  /*0ab0*/  ISETP.NE.AND P0, PT, R28, 0x1, PT ;  /* 0x000000011c00780c */ /* 0x000fe20003f05270 */
[----:B------:R-:W0:Y:S08]  /*0ac0*/  S2UR UR4, SR_CgaCtaId ;  /* 0x00000000000479c3 */ /* 0x000e300000008800 */
[----:B------:R-:W-:Y:S06]  /*0ad0*/  BAR.ARV 0x8, 0x120 ;  /* 0x0204800000007b1d */ /* 0x000fec0000002000 */
[----:B------:R-:W-:-:S02]  /*0ae0*/  UMOV UR44, 0x400 ;  /* 0x00000400002c7882 */ /* 0x000fc40000000000 */
[----:B------:R-:W-:Y:S08]  /*0af0*/  @!P0 BAR.ARV 0x9, 0x100 ;  /* 0x0244000000008b1d */ /* 0x000ff00000002000 */
[----:B------:R-:W-:Y:S01]  /*0b00*/  BAR.SYNC.DEFER_BLOCKING 0x5, 0x120 ;  /* 0x0144800000007b1d */ /* 0x000fe20000010000 */
[C---:B------:R-:W-:Y:S02]  /*0b10*/  IADD3 R200, P1, R16.reuse, 0x218, RZ ;  /* 0x0000021810c87810 */ /* 0x040fe40007f3e0ff */
[----:B------:R-:W-:Y:S01]  /*0b20*/  IADD3 R204, P2, R16, 0x224, RZ ;  /* 0x0000022410cc7810 */ /* 0x000fe20007f5e0ff */
[----:B0-----:R-:W-:-:S02]  /*0b30*/  ULEA UR44, UR4, UR44, 0x18 ;  /* 0x0000002c042c7291 */ /* 0x001fc4000f8ec03f */
[--C-:B------:R-:W-:Y:S01]  /*0b40*/  IMAD.X R201, RZ, RZ, R17.reuse, P1 ;  /* 0x000000ffffc97224 */ /* 0x100fe200008e0611 */
[----:B------:R-:W-:Y:S01]  /*0b50*/  ULDC UR4, c[0x0][0xd14] ;  /* 0x0003450000047ab9 */ /* 0x000fe20000000800 */
[----:B------:R-:W-:Y:S01]  /*0b60*/  STL.64 [R1+0x218], RZ ;  /* 0x000218ff01007387 */ /* 0x000fe20000100a00 */
[----:B------:R-:W-:-:S03]  /*0b70*/  IMAD.X R203, RZ, RZ, R17, P2 ;  /* 0x000000ffffcb7224 */ /* 0x000fc600010e0611 */
[----:B------:R-:W-:Y:S04]  /*0b80*/  STL [R1+0x220], RZ ;  /* 0x000220ff01007387 */ /* 0x000fe80000100800 */
[----:B------:R-:W-:Y:S04]  /*0b90*/  STL [R1+0x224], RZ ;  /* 0x000224ff01007387 */ /* 0x000fe80000100800 */
[----:B------:R-:W0:Y:S01]  /*0ba0*/  LDS.128 R8, [UR44+0x324d0] ;  /* 0x0324d02cff087984 */ /* 0x000e220008000c00 */
[----:B------:R-:W-:Y:S06]  /*0bb0*/  BAR.ARV 0x4, 0x120 ;  /* 0x0104800000007b1d */ /* 0x000fec0000002000 */
[----:B0-----:R-:W-:-:S13]  /*0bc0*/  ISETP.GE.AND P0, PT, R11, UR4, PT ;  /* 0x000000040b007c0c */ /* 0x001fda000bf06270 */
[----:B------:R-:W-:Y:S05]  /*0bd0*/  @P0 EXIT ;  /* 0x000000000000094d */ /* 0x000fea0003800000 */
[----:B------:R-:W0:Y:S01]  /*0be0*/  S2R R0, SR_TID.X ;  /* 0x0000000000007919 */ /* 0x000e220000002100 */
[----:B------:R-:W1:Y:S01]  /*0bf0*/  S2UR UR4, SR_SWINHI ;  /* 0x00000000000479c3 */ /* 0x000e620000002f00 */
[----:B------:R-:W-:Y:S01]  /*0c00*/  IMAD.MOV.U32 R193, RZ, RZ, 0x2 ;  /* 0x00000002ffc17424 */ /* 0x000fe200078e00ff */
[----:B------:R-:W-:Y:S01]  /*0c10*/  R2UR UR5, R9 ;  /* 0x00000000090572ca */ /* 0x000fe200000e0000 */
[----:B------:R-:W-:Y:S01]  /*0c20*/  VIADD R199, R28, 0x8 ;  /* 0x000000081cc77836 */ /* 0x000fe20000000000 */
[----:B------:R-:W-:Y:S02]  /*0c30*/  R2UR UR6, R11 ;  /* 0x000000000b0672ca */ /* 0x000fe400000e0000 */
[----:B------:R-:W-:Y:S02]  /*0c40*/  R2UR UR7, R10 ;  /* 0x000000000a0772ca */ /* 0x000fe400000e0000 */
[----:B------:R-:W-:Y:S01]  /*0c50*/  IADD3 R198, -R28, 0xb, RZ ;  /* 0x0000000b1cc67810 */ /* 0x000fe20007ffe1ff */
[----:B------:R-:W-:Y:S01]  /*0c60*/  UMOV UR36, UR44 ;  /* 0x0000002c00247c82 */ /* 0x000fe20008000000 */
[----:B-1----:R-:W-:Y:S01]  /*0c70*/  UMOV UR37, UR4 ;  /* 0x0000000400257c82 */ /* 0x002fe20008000000 */
[----:B0-----:R-:W-:-:S05]  /*0c80*/  VIADD R196, R0, 0xffffff80 ;  /* 0xffffff8000c47836 */ /* 0x001fca0000000000 */
[----:B------:R-:W-:-:S04]  /*0c90*/  SHF.R.S32.HI R29, RZ, 0x1f, R196 ;  /* 0x0000001fff1d7819 */ /* 0x000fc800000114c4 */
[CC--:B----4-:R-:W-:Y:S02]  /*0ca0*/  LEA.HI R2, R29.reuse, R196.reuse, RZ, 0x4 ;  /* 0x000000c41d027211 */ /* 0x0d0fe400078f20ff */
[CC--:B------:R-:W-:Y:S02]  /*0cb0*/  LEA.HI R3, R29.reuse, R196.reuse, RZ, 0x5 ;  /* 0x000000c41d037211 */ /* 0x0c0fe400078f28ff */
[----:B------:R-:W-:Y:S02]  /*0cc0*/  LEA.HI R0, R29, R196, RZ, 0x7 ;  /* 0x000000c41d007211 */ /* 0x000fe400078f38ff */
[----:B------:R-:W-:Y:S01]  /*0cd0*/  SHF.R.S32.HI R7, RZ, 0x4, R2 ;  /* 0x00000004ff077819 */ /* 0x000fe20000011402 */
[----:B------:R-:W-:Y:S01]  /*0ce0*/  IMAD.SHL.U32 R4, R3, 0x20, RZ ;  /* 0x0000002003047824 */ /* 0x000fe200078e00ff */
[----:B------:R-:W-:Y:S02]  /*0cf0*/  LOP3.LUT R3, R0, 0xffffff80, RZ, 0xc0, !PT ;  /* 0xffffff8000037812 */ /* 0x000fe400078ec0ff */
[----:B------:R-:W-:-:S02]  /*0d00*/  LOP3.LUT R5, R2, 0x3fffff0, RZ, 0xc0, !PT ;  /* 0x03fffff002057812 */ /* 0x000fc400078ec0ff */
[----:B------:R-:W-:Y:S01]  /*0d10*/  LEA.HI R2, R2, R7, RZ, 0x1 ;  /* 0x0000000702027211 */ /* 0x000fe200078f08ff */
[----:B------:R-:W-:Y:S01]  /*0d20*/  IMAD.IADD R202, R196, 0x1, -R3 ;  /* 0x00000001c4ca7824 */ /* 0x000fe200078e0a03 */
[----:B------:R-:W-:Y:S01]  /*0d30*/  LOP3.LUT R4, R4, 0xfffffc00, RZ, 0xc0, !PT ;  /* 0xfffffc0004047812 */ /* 0x000fe200078ec0ff */
[----:B------:R-:W-:Y:S01]  /*0d40*/  IMAD.IADD R5, R196, 0x1, -R5 ;  /* 0x00000001c4057824 */ /* 0x000fe200078e0a05 */
[----:B------:R-:W-:Y:S02]  /*0d50*/  LOP3.LUT R2, R2, 0x1ffffffe, RZ, 0xc0, !PT ;  /* 0x1ffffffe02027812 */ /* 0x000fe400078ec0ff */
[----:B------:R-:W-:Y:S01]  /*0d60*/  SHF.R.S32.HI R3, RZ, 0x1f, R202 ;  /* 0x0000001fff037819 */ /* 0x000fe200000114ca */
[----:B------:R-:W-:Y:S01]  /*0d70*/  IMAD R5, R5, 0x40, R4 ;  /* 0x0000004005057824 */ /* 0x000fe200078e0204 */
[----:B------:R-:W-:Y:S01]  /*0d80*/  SHF.R.S32.HI R207, RZ, 0x7, R0 ;  /* 0x00000007ffcf7819 */ /* 0x000fe20000011400 */
[----:B------:R-:W-:Y:S01]  /*0d90*/  IMAD.IADD R2, R7, 0x1, -R2 ;  /* 0x0000000107027824 */ /* 0x000fe200078e0a02 */
[----:B------:R-:W-:-:S02]  /*0da0*/  LEA.HI R30, R3, R202, RZ, 0x2 ;  /* 0x000000ca031e7211 */ /* 0x000fc400078f10ff */
[----:B------:R-:W-:Y:S01]  /*0db0*/  LEA.HI R3, R3, R202, RZ, 0x5 ;  /* 0x000000ca03037211 */ /* 0x000fe200078f28ff */
[----:B------:R-:W-:Y:S01]  /*0dc0*/  IMAD R192, R2, 0x8, R5 ;  /* 0x0000000802c07824 */ /* 0x000fe200078e0205 */
[--C-:B------:R-:W-:Y:S02]  /*0dd0*/  SHF.R.S32.HI R2, RZ, 0x2, R30.reuse ;  /* 0x00000002ff027819 */ /* 0x100fe4000001141e */
[----:B------:R-:W-:Y:S01]  /*0de0*/  SHF.R.S32.HI R5, RZ, 0x1f, R30 ;  /* 0x0000001fff057819 */ /* 0x000fe2000001141e */
[----:B------:R-:W-:Y:S01]  /*0df0*/  IMAD.WIDE R192, R192, R193, UR36 ;  /* 0x00000024c0c07e25 */ /* 0x000fe2000f8e02c1 */
[----:B------:R-:W-:Y:S02]  /*0e00*/  SHF.R.S32.HI R3, RZ, 0x5, R3 ;  /* 0x00000005ff037819 */ /* 0x000fe40000011403 */
[----:B------:R-:W-:Y:S02]  /*0e10*/  LEA.HI R5, R5, R2, RZ, 0x3 ;  /* 0x0000000205057211 */ /* 0x000fe400078f18ff */
[----:B------:R-:W-:-:S02]  /*0e20*/  IADD3 R7, P4, R192, 0x20, RZ ;  /* 0x00000020c0077810 */ /* 0x000fc40007f9e0ff */
[----:B------:R-:W-:Y:S02]  /*0e30*/  LOP3.LUT R5, R5, 0xfffffff8, RZ, 0xc0, !PT ;  /* 0xfffffff805057812 */ /* 0x000fe400078ec0ff */
[----:B------:R-:W-:Y:S02]  /*0e40*/  LOP3.LUT R4, R7, 0x380, RZ, 0xc0, !PT ;  /* 0x0000038007047812 */ /* 0x000fe400078ec0ff */
[----:B------:R-:W-:Y:S01]  /*0e50*/  IADD3 R9, P0, R192, 0x4000, RZ ;  /* 0x00004000c0097810 */ /* 0x000fe20007f1e0ff */
[----:B------:R-:W-:Y:S01]  /*0e60*/  IMAD.IADD R2, R2, 0x1, -R5 ;  /* 0x0000000102027824 */ /* 0x000fe200078e0a05 */
[----:B------:R-:W-:Y:S02]  /*0e70*/  SHF.R.U64 R4, R4, 0x3, RZ ;  /* 0x0000000304047819 */ /* 0x000fe400000012ff */
[----:B------:R-:W-:Y:S01]  /*0e80*/  LOP3.LUT R8, R9, 0x380, RZ, 0xc0, !PT ;  /* 0x0000038009087812 */ /* 0x000fe200078ec0ff */
[----:B------:R-:W-:Y:S01]  /*0e90*/  IMAD R31, R3, 0x10, R2 ;  /* 0x00000010031f7824 */ /* 0x000fe200078e0202 */
[----:B------:R-:W-:Y:S01]  /*0ea0*/  LOP3.LUT R2, R4, R7, RZ, 0x3c, !PT ;  /* 0x0000000704027212 */ /* 0x000fe200078e3cff */
[----:B------:R-:W-:Y:S01]  /*0eb0*/  IMAD.X R3, RZ, RZ, R193, P4 ;  /* 0x000000ffff037224 */ /* 0x000fe200020e06c1 */
[----:B------:R-:W-:-:S02]  /*0ec0*/  IADD3 R225, P1, R192, 0x4020, RZ ;  /* 0x00004020c0e17810 */ /* 0x000fc40007f3e0ff */
[C---:B------:R-:W-:Y:S02]  /*0ed0*/  IADD3 R5, P5, R192.reuse, 0x40, RZ ;  /* 0x00000040c0057810 */ /* 0x040fe40007fbe0ff */
[C---:B------:R-:W-:Y:S02]  /*0ee0*/  IADD3 R7, P6, R192.reuse, 0x60, RZ ;  /* 0x00000060c0077810 */ /* 0x040fe40007fde0ff */
[----:B------:R-:W-:Y:S02]  /*0ef0*/  IADD3 R11, P2, R192, 0x4040, RZ ;  /* 0x00004040c00b7810 */ /* 0x000fe40007f5e0ff */
[----:B------:R-:W-:Y:S02]  /*0f00*/  SHF.R.U64 R8, R8, 0x3, RZ ;  /* 0x0000000308087819 */ /* 0x000fe400000012ff */
[----:B------:R-:W-:Y:S02]  /*0f10*/  LOP3.LUT R224, R225, 0x380, RZ, 0xc0, !PT ;  /* 0x00000380e1e07812 */ /* 0x000fe400078ec0ff */
[----:B------:R-:W-:-:S02]  /*0f20*/  LOP3.LUT R4, R5, 0x380, RZ, 0xc0, !PT ;  /* 0x0000038005047812 */ /* 0x000fc400078ec0ff */
[----:B------:R-:W-:Y:S02]  /*0f30*/  LOP3.LUT R6, R7, 0x380, RZ, 0xc0, !PT ;  /* 0x0000038007067812 */ /* 0x000fe400078ec0ff */
[----:B------:R-:W-:Y:S02]  /*0f40*/  LOP3.LUT R10, R11, 0x380, RZ, 0xc0, !PT ;  /* 0x000003800b0a7812 */ /* 0x000fe400078ec0ff */
[----:B------:R-:W-:Y:S01]  /*0f50*/  LOP3.LUT R8, R8, R9, RZ, 0x3c, !PT ;  /* 0x0000000908087212 */ /* 0x000fe200078e3cff */
[----:B------:R-:W-:Y:S01]  /*0f60*/  IMAD.X R9, RZ, RZ, R193, P0 ;  /* 0x000000ffff097224 */ /* 0x000fe200000e06c1 */
[----:B------:R-:W-:Y:S02]  /*0f70*/  SHF.R.U64 R224, R224, 0x3, RZ ;  /* 0x00000003e0e07819 */ /* 0x000fe400000012ff */
[----:B------:R-:W-:Y:S02]  /*0f80*/  SHF.R.U64 R4, R4, 0x3, RZ ;  /* 0x0000000304047819 */ /* 0x000fe400000012ff */
[----:B------:R-:W-:-:S02]  /*0f90*/  SHF.R.U64 R6, R6, 0x3, RZ ;  /* 0x0000000306067819 */ /* 0x000fc400000012ff */
[----:B------:R-:W-:Y:S02]  /*0fa0*/  SHF.R.U64 R10, R10, 0x3, RZ ;  /* 0x000000030a0a7819 */ /* 0x000fe400000012ff */
        /* <DEDUP_REMOVED lines=9> */
[----:B------:R-:W-:-:S02]  /*1040*/  LOP3.LUT R22, R23, 0x380, RZ, 0xc0, !PT ;  /* 0x0000038017167812 */ /* 0x000fc400078ec0ff */
[C---:B------:R-:W-:Y:S02]  /*1050*/  IADD3 R25, P1, R192.reuse, 0xc000, RZ ;  /* 0x0000c000c0197810 */ /* 0x040fe40007f3e0ff */
[C---:B------:R-:W-:Y:S02]  /*1060*/  IADD3 R13, P3, R192.reuse, 0x4060, RZ ;  /* 0x00004060c00d7810 */ /* 0x040fe40007f7e0ff */
[C---:B------:R-:W-:Y:S02]  /*1070*/  IADD3 R15, P4, R192.reuse, 0x8000, RZ ;  /* 0x00008000c00f7810 */ /* 0x040fe40007f9e0ff */
[C---:B------:R-:W-:Y:S02]  /*1080*/  IADD3 R19, P5, R192.reuse, 0x8020, RZ ;  /* 0x00008020c0137810 */ /* 0x040fe40007fbe0ff */
[C---:B------:R-:W-:Y:S02]  /*1090*/  IADD3 R21, P6, R192.reuse, 0x8040, RZ ;  /* 0x00008040c0157810 */ /* 0x040fe40007fde0ff */
[----:B------:R-:W-:-:S02]  /*10a0*/  IADD3 R27, P2, R192, 0xc020, RZ ;  /* 0x0000c020c01b7810 */ /* 0x000fc40007f5e0ff */
[----:B------:R-:W-:Y:S02]  /*10b0*/  SHF.R.U64 R22, R22, 0x3, RZ ;  /* 0x0000000316167819 */ /* 0x000fe400000012ff */
[----:B------:R-:W-:Y:S02]  /*10c0*/  LOP3.LUT R24, R25, 0x380, RZ, 0xc0, !PT ;  /* 0x0000038019187812 */ /* 0x000fe400078ec0ff */
[----:B------:R-:W-:Y:S02]  /*10d0*/  LOP3.LUT R12, R13, 0x380, RZ, 0xc0, !PT ;  /* 0x000003800d0c7812 */ /* 0x000fe400078ec0ff */
[----:B------:R-:W-:Y:S02]  /*10e0*/  LOP3.LUT R14, R15, 0x380, RZ, 0xc0, !PT ;  /* 0x000003800f0e7812 */ /* 0x000fe400078ec0ff */
[----:B------:R-:W-:Y:S02]  /*10f0*/  LOP3.LUT R18, R19, 0x380, RZ, 0xc0, !PT ;  /* 0x0000038013127812 */ /* 0x000fe400078ec0ff */
[----:B------:R-:W-:-:S02]  /*1100*/  LOP3.LUT R20, R21, 0x380, RZ, 0xc0, !PT ;  /* 0x0000038015147812 */ /* 0x000fc400078ec0ff */
[----:B------:R-:W-:Y:S02]  /*1110*/  LOP3.LUT R26, R27, 0x380, RZ, 0xc0, !PT ;  /* 0x000003801b1a7812 */ /* 0x000fe400078ec0ff */
[----:B------:R-:W-:Y:S02]  /*1120*/  LEA.HI R0, R0, R207, RZ, 0x1 ;  /* 0x000000cf00007211 */ /* 0x000fe400078f08ff */
[----:B------:R-:W-:Y:S02]  /*1130*/  LEA.HI R29, R29, R196, RZ, 0x3 ;  /* 0x000000c41d1d7211 */ /* 0x000fe400078f18ff */
        /* <DEDUP_REMOVED lines=8> */
[----:B------:R-:W-:Y:S02]  /*11c0*/  MOV R233, R2 ;  /* 0x0000000200e97202 */ /* 0x000fe40000000f00 */
[----:B------:R-:W-:-:S02]  /*11d0*/  MOV R232, R4 ;  /* 0x0000000400e87202 */ /* 0x000fc40000000f00 */
[----:B------:R-:W-:Y:S02]  /*11e0*/  LOP3.LUT R0, R0, 0x3fffffe, RZ, 0xc0, !PT ;  /* 0x03fffffe00007812 */ /* 0x000fe400078ec0ff */
        /* <DEDUP_REMOVED lines=15> */
[----:B------:R-:W-:Y:S01]  /*12e0*/  MOV R210, R22 ;  /* 0x0000001600d27202 */ /* 0x000fe20000000f00 */
[----:B------:R-:W-:Y:S01]  /*12f0*/  IMAD.IADD R5, R196, 0x1, -R5 ;  /* 0x00000001c4057824 */ /* 0x000fe200078e0a05 */
[----:B------:R-:W-:Y:S01]  /*1300*/  IADD3 R22, P0, R16, 0x13c, RZ ;  /* 0x0000013c10167810 */ /* 0x000fe20007f1e0ff */
[----:B------:R-:W-:Y:S01]  /*1310*/  IMAD.IADD R3, R202, 0x1, -R3 ;  /* 0x00000001ca037824 */ /* 0x000fe200078e0a03 */
[----:B------:R-:W-:Y:S01]  /*1320*/  IADD3 R206, P1, R16, 0x230, RZ ;  /* 0x0000023010ce7810 */ /* 0x000fe20007f3e0ff */
        /* <DEDUP_REMOVED lines=9> */
[----:B------:R-:W-:-:S02]  /*13c0*/  MOV R222, R12 ;  /* 0x0000000c00de7202 */ /* 0x000fc40000000f00 */
[----:B------:R-:W-:Y:S02]  /*13d0*/  MOV R221, R14 ;  /* 0x0000000e00dd7202 */ /* 0x000fe40000000f00 */
[----:B------:R-:W-:Y:S02]  /*13e0*/  MOV R220, R18 ;  /* 0x0000001200dc7202 */ /* 0x000fe40000000f00 */
[----:B------:R-:W-:Y:S02]  /*13f0*/  MOV R211, R20 ;  /* 0x0000001400d37202 */ /* 0x000fe40000000f00 */
[----:B------:R-:W-:Y:S02]  /*1400*/  MOV R209, R24 ;  /* 0x0000001800d17202 */ /* 0x000fe40000000f00 */
[----:B------:R-:W-:Y:S02]  /*1410*/  MOV R208, R26 ;  /* 0x0000001a00d07202 */ /* 0x000fe40000000f00 */
[----:B------:R-:W-:-:S07]  /*1420*/  SHF.R.S32.HI R190, RZ, 0x3, R29 ;  /* 0x00000003ffbe7819 */ /* 0x000fce000001141d */
.L_x_9794:
[----:B------:R-:W-:Y:S01]  /*1430*/  ULDC.64 UR8, c[0x0][0xb20] ;  /* 0x0002c80000087ab9 */ /* 0x000fe20000000a00 */
[----:B------:R-:W-:Y:S01]  /*1440*/  ULDC UR4, c[0x0][0x404] ;  /* 0x0001010000047ab9 */ /* 0x000fe20000000800 */
[----:B------:R-:W-:-:S04]  /*1450*/  UISETP.NE.U32.AND UP0, UPT, UR8, URZ, UPT ;  /* 0x0000003f0800728c */ /* 0x000fc8000bf05070 */
        /* <DEDUP_REMOVED lines=9> */
[----:B------:R-:W-:Y:S02]  /*14f0*/  IMAD.U32 R2, RZ, RZ, UR8 ;  /* 0x00000008ff027e24 */ /* 0x000fe4000f8e00ff */
[----:B------:R-:W-:Y:S01]  /*1500*/  IMAD.U32 R3, RZ, RZ, UR9 ;  /* 0x00000009ff037e24 */ /* 0x000fe2000f8e00ff */
[----:B------:R-:W-:-:S04]  /*1510*/  @UP1 UIMAD.WIDE UR8, UR6, 0x4, UR10 ;  /* 0x00000004060818a5 */ /* 0x000fc8000f8e020a */
[----:B--2---:R-:W2:Y:S02]  /*1520*/  @P0 LDG.E R2, desc[UR54][R2.64] ;  /* 0x0000003602020981 */ /* 0x004ea4000c1e1900 */
[----:B01-345:R-:W-:Y:S02]  /*1530*/  IMAD.U32 R4, RZ, RZ, UR8 ;  /* 0x00000008ff047e24 */ /* 0x03bfe4000f8e00ff */
        /* <DEDUP_REMOVED lines=10> */
[----:B------:R-:W-:Y:S01]  /*15e0*/  ISETP.NE.U32.AND P1, PT, RZ, UR8, PT ;  /* 0x00000008ff007c0c */ /* 0x000fe2000bf25070 */
[----:B------:R-:W-:-:S02]  /*15f0*/  ULDC UR8, c[0x0][0x2e0] ;  /* 0x0000b80000087ab9 */ /* 0x000fc40000000800 */
[----:B------:R-:W-:Y:S01]  /*1600*/  UIMAD UR4, UR4, UR8, URZ ;  /* 0x00000008040472a4 */ /* 0x000fe2000f8e023f */
[----:B------:R-:W-:Y:S02]  /*1610*/  ISETP.NE.AND.EX P1, PT, RZ, UR9, PT, P1 ;  /* 0x00000009ff007c0c */ /* 0x000fe4000bf25310 */
[----:B--2---:R-:W-:Y:S02]  /*1620*/  @P0 R2UR UR42, R2 ;  /* 0x00000000022a02ca */ /* 0x004fe400000e0000 */
        /* <DEDUP_REMOVED lines=15> */
.L_x_9669:
        /* <DEDUP_REMOVED lines=10> */
.L_x_9670:
        /* <DEDUP_REMOVED lines=13> */
.L_x_9671:
[----:B------:R-:W0:Y:S01]  /*1890*/  S2R R0, SR_TID.X ;  /* 0x0000000000007919 */ /* 0x000e220000002100 */
[----:B------:R-:W-:Y:S01]  /*18a0*/  UIADD3 UR6, UP2, UR36, 0x32450, URZ ;  /* 0x0003245024067890 */ /* 0x000fe2000ff5e03f */
[----:B------:R-:W-:Y:S01]  /*18b0*/  IMAD.MOV.U32 R2, RZ, RZ, 0x3000 ;  /* 0x00003000ff027424 */ /* 0x000fe200078e00ff */
[----:B------:R-:W-:Y:S01]  /*18c0*/  UIADD3 UR12, UP3, UR36, 0x32460, URZ ;  /* 0x00032460240c7890 */ /* 0x000fe2000ff7e03f */
[----:B------:R-:W-:Y:S01]  /*18d0*/  IMAD.U32 R3, RZ, RZ, UR48 ;  /* 0x00000030ff037e24 */ /* 0x000fe2000f8e00ff */
[----:B------:R-:W-:Y:S01]  /*18e0*/  UIADD3 UR8, UP0, UR36, 0x32430, URZ ;  /* 0x0003243024087890 */ /* 0x000fe2000ff1e03f */
[----:B------:R-:W-:Y:S01]  /*18f0*/  IMAD.MOV.U32 R8, RZ, RZ, 0x1 ;  /* 0x00000001ff087424 */ /* 0x000fe200078e00ff */
[----:B------:R-:W-:Y:S01]  /*1900*/  UIADD3 UR10, UP1, UR36, 0x32440, URZ ;  /* 0x00032440240a7890 */ /* 0x000fe2000ff3e03f */
[----:B------:R-:W-:Y:S01]  /*1910*/  IMAD.MOV.U32 R9, RZ, RZ, RZ ;  /* 0x000000ffff097224 */ /* 0x000fe200078e00ff */
[----:B------:R-:W-:Y:S01]  /*1920*/  UIADD3.X UR7, URZ, UR37, URZ, UP2, !UPT ;  /* 0x000000253f077290 */ /* 0x000fe200097fe43f */
[----:B------:R-:W-:Y:S01]  /*1930*/  IMAD.MOV.U32 R5, RZ, RZ, 0x100 ;  /* 0x00000100ff057424 */ /* 0x000fe200078e00ff */
[----:B------:R-:W-:Y:S01]  /*1940*/  UIADD3.X UR13, URZ, UR37, URZ, UP3, !UPT ;  /* 0x000000253f0d7290 */ /* 0x000fe20009ffe43f */
[----:B------:R-:W-:Y:S01]  /*1950*/  IMAD.MOV.U32 R6, RZ, RZ, 0x1 ;  /* 0x00000001ff067424 */ /* 0x000fe200078e00ff */
[----:B------:R-:W-:Y:S01]  /*1960*/  UIADD3.X UR9, URZ, UR37, URZ, UP0, !UPT ;  /* 0x000000253f097290 */ /* 0x000fe200087fe43f */
[----:B------:R-:W-:Y:S01]  /*1970*/  IMAD.MOV.U32 R7, RZ, RZ, RZ ;  /* 0x000000ffff077224 */ /* 0x000fe200078e00ff */
[----:B------:R-:W-:Y:S01]  /*1980*/  UIADD3.X UR11, URZ, UR37, URZ, UP1, !UPT ;  /* 0x000000253f0b7290 */ /* 0x000fe20008ffe43f */
[----:B------:R-:W-:Y:S01]  /*1990*/  IMAD.U32 R10, RZ, RZ, UR6 ;  /* 0x00000006ff0a7e24 */ /* 0x000fe2000f8e00ff */
[----:B------:R-:W-:Y:S01]  /*19a0*/  STL.64 [R1+0x18], R2 ;  /* 0x0000180201007387 */ /* 0x000fe20000100a00 */
[----:B------:R-:W-:Y:S01]  /*19b0*/  IMAD.U32 R18, RZ, RZ, UR12 ;  /* 0x0000000cff127e24 */ /* 0x000fe2000f8e00ff */
[----:B------:R-:W-:Y:S01]  /*19c0*/  UIADD3 UR42, -UR42, UR4, URZ ;  /* 0x000000042a2a7290 */ /* 0x000fe2000fffe13f */
[----:B------:R-:W-:Y:S01]  /*19d0*/  IMAD.U32 R11, RZ, RZ, UR7 ;  /* 0x00000007ff0b7e24 */ /* 0x000fe2000f8e00ff */
[----:B------:R1:W-:Y:S01]  /*19e0*/  STL.64 [R1+0x60], R8 ;  /* 0x0000600801007387 */ /* 0x0003e20000100a00 */
[----:B------:R-:W-:Y:S01]  /*19f0*/  IMAD.U32 R19, RZ, RZ, UR13 ;  /* 0x0000000dff137e24 */ /* 0x000fe2000f8e00ff */
[----:B------:R-:W-:Y:S01]  /*1a00*/  ULDC.64 UR6, c[0x0][0xad8] ;  /* 0x0002b60000067ab9 */ /* 0x000fe20000000a00 */
[----:B------:R-:W-:Y:S01]  /*1a10*/  IMAD.U32 R20, RZ, RZ, UR5 ;  /* 0x00000005ff147e24 */ /* 0x000fe2000f8e00ff */
[----:B------:R-:W-:Y:S01]  /*1a20*/  UISETP.GE.AND UP0, UPT, UR7, 0x1, UPT ;  /* 0x000000010700788c */ /* 0x000fe2000bf06270 */
[----:B------:R-:W-:Y:S01]  /*1a30*/  IMAD.MOV.U32 R12, RZ, RZ, 0xc000 ;  /* 0x0000c000ff0c7424 */ /* 0x000fe200078e00ff */
[----:B------:R-:W-:Y:S01]  /*1a40*/  STL.128 [R1+0x440], RZ ;  /* 0x000440ff01007387 */ /* 0x000fe20000100c00 */
[----:B------:R-:W-:Y:S01]  /*1a50*/  IMAD.U32 R13, RZ, RZ, UR48 ;  /* 0x00000030ff0d7e24 */ /* 0x000fe2000f8e00ff */
[----:B------:R-:W-:Y:S01]  /*1a60*/  ULEA UR4, UR5, 0x80, 0x7 ;  /* 0x0000008005047891 */ /* 0x000fe2000f8e383f */
[----:B------:R-:W-:Y:S01]  /*1a70*/  IMAD.MOV.U32 R15, RZ, RZ, 0x100 ;  /* 0x00000100ff0f7424 */ /* 0x000fe200078e00ff */
[----:B------:R-:W-:Y:S01]  /*1a80*/  STL [R1+0x70], R20 ;  /* 0x0000701401007387 */ /* 0x000fe20000100800 */
[----:B0-----:R-:W-:Y:S01]  /*1a90*/  LOP3.LUT R0, R0, 0x7f, RZ, 0xc0, !PT ;  /* 0x0000007f00007812 */ /* 0x001fe200078ec0ff */
[----:B-1----:R-:W-:Y:S01]  /*1aa0*/  IMAD.U32 R8, RZ, RZ, UR8 ;  /* 0x00000008ff087e24 */ /* 0x002fe2000f8e00ff */
[----:B------:R-:W-:Y:S01]  /*1ab0*/  PLOP3.LUT P2, PT, PT, PT, UP0, 0x80, 0x0 ;  /* 0x000000000000781c */ /* 0x000fe20003f4f008 */
[----:B------:R-:W-:Y:S01]  /*1ac0*/  IMAD.U32 R2, RZ, RZ, UR10 ;  /* 0x0000000aff027e24 */ /* 0x000fe2000f8e00ff */
[----:B------:R-:W-:Y:S01]  /*1ad0*/  ISETP.NE.AND P0, PT, R0, RZ, PT ;  /* 0x000000ff0000720c */ /* 0x000fe20003f05270 */
[----:B------:R-:W-:Y:S01]  /*1ae0*/  IMAD.U32 R9, RZ, RZ, UR9 ;  /* 0x00000009ff097e24 */ /* 0x000fe2000f8e00ff */
[----:B------:R-:W0:Y:S01]  /*1af0*/  LDC R0, c[0x0][0xa80] ;  /* 0x0002a000ff007b82 */ /* 0x000e220000000800 */
[----:B------:R-:W-:Y:S01]  /*1b00*/  IMAD.U32 R3, RZ, RZ, UR11 ;  /* 0x0000000bff037e24 */ /* 0x000fe2000f8e00ff */
[----:B------:R-:W-:Y:S01]  /*1b10*/  SEL R4, RZ, 0x1, P0 ;  /* 0x00000001ff047807 */ /* 0x000fe20000000000 */
[----:B------:R-:W-:Y:S01]  /*1b20*/  STL.128 [R1+0x450], RZ ;  /* 0x000450ff01007387 */ /* 0x000fe20000100c00 */
[----:B------:R-:W-:Y:S01]  /*1b30*/  UIADD3 UR8, UR42, UR4, -UR38 ;  /* 0x000000042a087290 */ /* 0x000fe2000fffe826 */
[----:B------:R-:W-:-:S02]  /*1b40*/  IADD3 R34, P0, R16, 0x440, RZ ;  /* 0x0000044010227810 */ /* 0x000fc40007f1e0ff */
[----:B------:R-:W-:Y:S01]  /*1b50*/  IMAD.MOV.U32 R14, RZ, RZ, R4 ;  /* 0x000000ffff0e7224 */ /* 0x000fe200078e0004 */
[----:B------:R1:W-:Y:S01]  /*1b60*/  STL.128 [R1+0x20], R4 ;  /* 0x0000200401007387 */ /* 0x0003e20000100c00 */
[----:B------:R-:W-:Y:S01]  /*1b70*/  IADD3 R32, P1, R16, 0x38, RZ ;  /* 0x0000003810207810 */ /* 0x000fe20007f3e0ff */
[----:B------:R-:W-:Y:S01]  /*1b80*/  UIADD3 UR6, UR8, UR6, URZ ;  /* 0x0000000608067290 */ /* 0x000fe2000fffe03f */
[--C-:B------:R-:W-:Y:S01]  /*1b90*/  IMAD.X R35, RZ, RZ, R17.reuse, P0 ;  /* 0x000000ffff237224 */ /* 0x100fe200000e0611 */
[----:B------:R2:W-:Y:S02]  /*1ba0*/  STL.128 [R1+0x50], R12 ;  /* 0x0000500c01007387 */ /* 0x0005e40000100c00 */
[----:B------:R-:W-:Y:S02]  /*1bb0*/  IMAD.X R33, RZ, RZ, R17, P1 ;  /* 0x000000ffff217224 */ /* 0x000fe400008e0611 */
[----:B------:R2:W-:Y:S04]  /*1bc0*/  STL.64 [R1+0x8], R8 ;  /* 0x0000080801007387 */ /* 0x0005e80000100a00 */
[----:B------:R2:W-:Y:S01]  /*1bd0*/  STL.64 [R1+0x10], R2 ;  /* 0x0000100201007387 */ /* 0x0005e20000100a00 */
[----:B-1----:R-:W-:-:S03]  /*1be0*/  IMAD.MOV.U32 R4, RZ, RZ, R10 ;  /* 0x000000ffff047224 */ /* 0x002fc600078e000a */
[----:B------:R2:W-:Y:S01]  /*1bf0*/  STL.64 [R1+0x30], R2 ;  /* 0x0000300201007387 */ /* 0x0005e20000100a00 */
[----:B------:R-:W-:Y:S02]  /*1c00*/  IMAD.MOV.U32 R5, RZ, RZ, R11 ;  /* 0x000000ffff057224 */ /* 0x000fe400078e000b */
[----:B------:R-:W-:Y:S01]  /*1c10*/  IMAD.MOV.U32 R6, RZ, RZ, R18 ;  /* 0x000000ffff067224 */ /* 0x000fe200078e0012 */
[----:B0-----:R2:W-:Y:S01]  /*1c20*/  STL [R1+0x460], R0 ;  /* 0x0004600001007387 */ /* 0x0015e20000100800 */
[----:B------:R-:W-:-:S03]  /*1c30*/  IMAD.MOV.U32 R7, RZ, RZ, R19 ;  /* 0x000000ffff077224 */ /* 0x000fc600078e0013 */
[----:B------:R2:W-:Y:S04]  /*1c40*/  STL.128 [R1+0x230], RZ ;  /* 0x000230ff01007387 */ /* 0x0005e80000100c00 */
[----:B------:R2:W-:Y:S04]  /*1c50*/  STL.128 [R1+0x40], R4 ;  /* 0x0000400401007387 */ /* 0x0005e80000100c00 */
[----:B------:R2:W-:Y:S04]  /*1c60*/  STL.64 [R1+0x68], R6 ;  /* 0x0000680601007387 */ /* 0x0005e80000100a00 */
        /* <DEDUP_REMOVED lines=44> */
.L_x_9673:
[----:B------:R-:W-:-:S11]  /*1f30*/  UISETP.NE.AND UP0, UPT, UR7, 0x1, UPT ;  /* 0x000000010700788c */ /* 0x000fd6000bf05270 */
[----:B------:R-:W-:Y:S02]  /*1f40*/  @UP0 ULDC.64 UR10, c[0x0][0xae0] ;  /* 0x0002b800000a0ab9 */ /* 0x000fe40000000a00 */
[----:B------:R-:W-:-:S04]  /*1f50*/  UIMAD.WIDE.U32 UR8, UR4, UR10, URZ ;  /* 0x0000000a040872a5 */ /* 0x000fc8000f8e003f */
[----:B------:R-:W-:-:S12]  /*1f60*/  @UP0 USHF.R.U32.HI UR4, URZ, UR11, UR9 ;  /* 0x0000000b3f040299 */ /* 0x000fd80008011609 */
.L_x_9674:
[----:B------:R-:W-:-:S04]  /*1f70*/  UIMAD UR4, UR4, UR7, UR7 ;  /* 0x00000007040472a4 */ /* 0x000fc8000f8e0207 */
[----:B------:R-:W-:-:S04]  /*1f80*/  UISETP.LT.AND UP0, UPT, UR6, UR4, UPT ;  /* 0x000000040600728c */ /* 0x000fc8000bf01270 */
[----:B------:R-:W-:-:S12]  /*1f90*/  USEL UR6, UR6, UR4, UP0 ;  /* 0x0000000406067287 */ /* 0x000fd80008000000 */
.L_x_9672:
[----:B------:R-:W-:Y:S02]  /*1fa0*/  UIADD3 UR8, UR42, 0x5f, URZ ;  /* 0x0000005f2a087890 */ /* 0x000fe4000fffe03f */
[----:B------:R-:W-:Y:S02]  /*1fb0*/  UIADD3 UR10, UR6, 0x5f, URZ ;  /* 0x0000005f060a7890 */ /* 0x000fe4000fffe03f */
[----:B------:R-:W-:Y:S02]  /*1fc0*/  UIMAD.WIDE UR8, UR8, 0x2aaaaaab, URZ ;  /* 0x2aaaaaab080878a5 */ /* 0x000fe4000f8e023f */
[----:B------:R-:W-:Y:S02]  /*1fd0*/  UIMAD.WIDE UR10, UR10, 0x2aaaaaab, URZ ;  /* 0x2aaaaaab0a0a78a5 */ /* 0x000fe4000f8e023f */
[----:B------:R-:W-:Y:S02]  /*1fe0*/  USHF.R.U32.HI UR4, URZ, 0x1f, UR9 ;  /* 0x0000001f3f047899 */ /* 0x000fe40008011609 */
[----:B------:R-:W-:-:S02]  /*1ff0*/  USHF.R.U32.HI UR6, URZ, 0x1f, UR11 ;  /* 0x0000001f3f067899 */ /* 0x000fc4000801160b */
[----:B------:R-:W-:Y:S02]  /*2000*/  ULEA UR5, UR5, -UR38, 0x7 ;  /* 0x8000002605057291 */ /* 0x000fe4000f8e383f */
[----:B------:R-:W-:Y:S02]  /*2010*/  ULEA.HI.SX32 UR4, UR9, UR4, 0x1c ;  /* 0x0000000409047291 */ /* 0x000fe4000f8fe23f */
[----:B------:R-:W-:Y:S02]  /*2020*/  ULEA.HI.SX32 UR6, UR11, UR6, 0x1c ;  /* 0x000000060b067291 */ /* 0x000fe4000f8fe23f */
[----:B------:R-:W-:Y:S02]  /*2030*/  UIADD3 UR5, UR42, UR5, URZ ;  /* 0x000000052a057290 */ /* 0x000fe4000fffe03f */
        /* <DEDUP_REMOVED lines=16> */
.L_x_9676:
[----:B------:R-:W-:-:S11]  /*2140*/  UISETP.NE.AND UP0, UPT, UR7, 0x1, UPT ;  /* 0x000000010700788c */ /* 0x000fd6000bf05270 */
[----:B------:R-:W-:Y:S02]  /*2150*/  @UP0 ULDC.64 UR10, c[0x0][0xae0] ;  /* 0x0002b800000a0ab9 */ /* 0x000fe40000000a00 */
[----:B------:R-:W-:-:S04]  /*2160*/  UIMAD.WIDE.U32 UR4, UR6, UR10, URZ ;  /* 0x0000000a060472a5 */ /* 0x000fc8000f8e003f */
[----:B------:R-:W-:-:S12]  /*2170*/  @UP0 USHF.R.U32.HI UR6, URZ, UR11, UR5 ;  /* 0x0000000b3f060299 */ /* 0x000fd80008011605 */
.L_x_9677:
[----:B------:R-:W-:-:S04]  /*2180*/  UIMAD UR6, UR6, UR7, URZ ;  /* 0x00000007060672a4 */ /* 0x000fc8000f8e023f */
[----:B------:R-:W-:-:S04]  /*2190*/  UISETP.LT.AND UP0, UPT, UR8, UR6, UPT ;  /* 0x000000060800728c */ /* 0x000fc8000bf01270 */
[----:B------:R-:W-:-:S12]  /*21a0*/  USEL UR8, UR8, UR6, !UP0 ;  /* 0x0000000608087287 */ /* 0x000fd8000c000000 */
.L_x_9675:
        /* <DEDUP_REMOVED lines=9> */
[----:B--2---:R-:W0:Y:S01]  /*2240*/  SHFL.IDX PT, R0, R207, RZ, 0x1f ;  /* 0x00001fffcf007589 */ /* 0x004e2200000e0000 */
        /* <DEDUP_REMOVED lines=23> */
[----:B0-----:R-:W-:Y:S01]  /*23c0*/  LEA.HI R2, R0, R0, RZ, 0x1 ;  /* 0x0000000000027211 */ /* 0x001fe200078f08ff */
[----:B------:R-:W-:Y:S01]  /*23d0*/  IMAD.U32 R14, RZ, RZ, UR5 ;  /* 0x00000005ff0e7e24 */ /* 0x000fe2000f8e00ff */
[----:B------:R-:W-:Y:S01]  /*23e0*/  ULOP3.LUT UP0, URZ, UR6, 0x1bf, URZ, 0xc0, !UPT ;  /* 0x000001bf063f7892 */ /* 0x000fe2000f80c03f */
[----:B------:R-:W-:Y:S01]  /*23f0*/  IMAD.MOV.U32 R15, RZ, RZ, 0x40000040 ;  /* 0x40000040ff0f7424 */ /* 0x000fe200078e00ff */
[----:B------:R-:W-:Y:S01]  /*2400*/  LOP3.LUT R3, R2, 0x7fffe, RZ, 0xc0, !PT ;  /* 0x0007fffe02037812 */ /* 0x000fe200078ec0ff */
[----:B------:R0:W-:Y:S01]  /*2410*/  STL.128 [R1+0xa0], R8 ;  /* 0x0000a00801007387 */ /* 0x0001e20000100c00 */
[----:B------:R-:W-:Y:S01]  /*2420*/  IMAD.X R44, RZ, RZ, R17, P1 ;  /* 0x000000ffff2c7224 */ /* 0x000fe200008e0611 */
[----:B------:R-:W-:Y:S01]  /*2430*/  IADD3 R30, P5, R16, 0x118, RZ ;  /* 0x00000118101e7810 */ /* 0x000fe20007fbe0ff */
[----:B-1----:R-:W-:Y:S01]  /*2440*/  IMAD.MOV.U32 R5, RZ, RZ, 0x40000040 ;  /* 0x40000040ff057424 */ /* 0x002fe200078e00ff */
[----:B------:R0:W-:Y:S01]  /*2450*/  STL.64 [R1+0x78], RZ ;  /* 0x000078ff01007387 */ /* 0x0001e20000100a00 */
[----:B------:R-:W-:Y:S01]  /*2460*/  IMAD.IADD R3, R0, 0x1, -R3 ;  /* 0x0000000100037824 */ /* 0x000fe200078e0a03 */
[----:B------:R-:W-:Y:S01]  /*2470*/  PLOP3.LUT P1, PT, PT, PT, UP0, 0x80, 0x0 ;  /* 0x000000000000781c */ /* 0x000fe20003f2f008 */
[----:B--2---:R-:W-:Y:S01]  /*2480*/  IMAD.MOV.U32 R13, RZ, RZ, 0x40000040 ;  /* 0x40000040ff0d7424 */ /* 0x004fe200078e00ff */
[----:B------:R0:W-:Y:S01]  /*2490*/  STL.128 [R1+0xb0], RZ ;  /* 0x0000b0ff01007387 */ /* 0x0001e20000100c00 */
[C---:B------:R-:W-:Y:S01]  /*24a0*/  IADD3 R28, P6, R16.reuse, 0x110, RZ ;  /* 0x00000110101c7810 */ /* 0x040fe20007fde0ff */
[--C-:B------:R-:W-:Y:S01]  /*24b0*/  IMAD.X R31, RZ, RZ, R17.reuse, P5 ;  /* 0x000000ffff1f7224 */ /* 0x100fe200028e0611 */
[----:B------:R-:W-:Y:S01]  /*24c0*/  LEA R3, R3, UR6, 0xd ;  /* 0x0000000603037c11 */ /* 0x000fe2000f8e68ff */
[----:B------:R0:W-:Y:S01]  /*24d0*/  STL.128 [R1+0xc0], RZ ;  /* 0x0000c0ff01007387 */ /* 0x0001e20000100c00 */
[----:B------:R-:W-:Y:S01]  /*24e0*/  IADD3 R24, P0, R16, 0xa8, RZ ;  /* 0x000000a810187810 */ /* 0x000fe20007f1e0ff */
[----:B------:R-:W-:Y:S01]  /*24f0*/  IMAD.X R45, RZ, RZ, R17, P6 ;  /* 0x000000ffff2d7224 */ /* 0x000fe200030e0611 */
[----:B------:R-:W-:Y:S01]  /*2500*/  SHF.R.U32.HI R0, RZ, 0x4, R3 ;  /* 0x00000004ff007819 */ /* 0x000fe20000011603 */
[----:B------:R-:W-:Y:S01]  /*2510*/  VIADD R2, R3, 0xa000 ;  /* 0x0000a00003027836 */ /* 0x000fe20000000000 */
[----:B------:R0:W-:Y:S01]  /*2520*/  STL.128 [R1+0xd0], RZ ;  /* 0x0000d0ff01007387 */ /* 0x0001e20000100c00 */
[----:B------:R-:W-:Y:S01]  /*2530*/  IMAD.X R25, RZ, RZ, R17, P0 ;  /* 0x000000ffff197224 */ /* 0x000fe200000e0611 */
[----:B------:R-:W-:-:S02]  /*2540*/  LOP3.LUT R0, R0, 0x3fff, RZ, 0xc0, !PT ;  /* 0x00003fff00007812 */ /* 0x000fc400078ec0ff */
[----:B------:R-:W-:Y:S01]  /*2550*/  SHF.R.U32.HI R2, RZ, 0x4, R2 ;  /* 0x00000004ff027819 */ /* 0x000fe20000011602 */
[----:B------:R0:W-:Y:S01]  /*2560*/  STL.128 [R1+0xe0], RZ ;  /* 0x0000e0ff01007387 */ /* 0x0001e20000100c00 */
[----:B------:R-:W-:Y:S02]  /*2570*/  LOP3.LUT R4, R0, 0x10000, RZ, 0xfc, !PT ;  /* 0x0001000000047812 */ /* 0x000fe400078efcff */
[----:B------:R-:W-:Y:S01]  /*2580*/  LOP3.LUT R2, R2, 0x3fff, RZ, 0xc0, !PT ;  /* 0x00003fff02027812 */ /* 0x000fe200078ec0ff */
[----:B------:R0:W-:Y:S01]  /*2590*/  STL.128 [R1+0xf0], RZ ;  /* 0x0000f0ff01007387 */ /* 0x0001e20000100c00 */
[----:B------:R-:W-:Y:S02]  /*25a0*/  IADD3 R23, P2, R16, 0x98, RZ ;  /* 0x0000009810177810 */ /* 0x000fe40007f5e0ff */
[----:B------:R-:W-:Y:S01]  /*25b0*/  LOP3.LUT R2, R2, 0x10000, RZ, 0xfc, !PT ;  /* 0x0001000002027812 */ /* 0x000fe200078efcff */
[----:B------:R0:W-:Y:S01]  /*25c0*/  STL.64 [R1+0x98], R4 ;  /* 0x0000980401007387 */ /* 0x0001e20000100a00 */
[C---:B------:R-:W-:Y:S01]  /*25d0*/  IADD3 R19, P3, R16.reuse, 0x90, RZ ;  /* 0x0000009010137810 */ /* 0x040fe20007f7e0ff */
[--C-:B------:R-:W-:Y:S01]  /*25e0*/  IMAD.X R42, RZ, RZ, R17.reuse, P2 ;  /* 0x000000ffff2a7224 */ /* 0x100fe200010e0611 */
[C---:B------:R-:W-:Y:S01]  /*25f0*/  IADD3 R26, P4, R16.reuse, 0x88, RZ ;  /* 0x00000088101a7810 */ /* 0x040fe20007f9e0ff */
[----:B------:R-:W-:Y:S01]  /*2600*/  IMAD.MOV.U32 R12, RZ, RZ, R2 ;  /* 0x000000ffff0c7224 */ /* 0x000fe200078e0002 */
[----:B------:R0:W-:Y:S01]  /*2610*/  STL.128 [R1+0x100], RZ ;  /* 0x000100ff01007387 */ /* 0x0001e20000100c00 */
[C---:B------:R-:W-:Y:S01]  /*2620*/  IADD3 R18, P5, R16.reuse, 0x80, RZ ;  /* 0x0000008010127810 */ /* 0x040fe20007fbe0ff */
[--C-:B------:R-:W-:Y:S01]  /*2630*/  IMAD.X R40, RZ, RZ, R17.reuse, P3 ;  /* 0x000000ffff287224 */ /* 0x100fe200018e0611 */
[C---:B------:R-:W-:Y:S01]  /*2640*/  IADD3 R36, P6, R16.reuse, 0x78, RZ ;  /* 0x0000007810247810 */ /* 0x040fe20007fde0ff */
[----:B------:R0:W-:Y:S01]  /*2650*/  STL.128 [R1+0x110], R12 ;  /* 0x0001100c01007387 */ /* 0x0001e20000100c00 */
[----:B------:R-:W-:Y:S01]  /*2660*/  IADD3 R38, P0, R16, 0xb0, RZ ;  /* 0x000000b010267810 */ /* 0x000fe20007f1e0ff */
[----:B------:R-:W-:-:S02]  /*2670*/  IMAD.X R43, RZ, RZ, R17, P4 ;  /* 0x000000ffff2b7224 */ /* 0x000fc400020e0611 */
[--C-:B------:R-:W-:Y:S02]  /*2680*/  IMAD.X R41, RZ, RZ, R17.reuse, P5 ;  /* 0x000000ffff297224 */ /* 0x100fe400028e0611 */
[--C-:B------:R-:W-:Y:S02]  /*2690*/  IMAD.X R37, RZ, RZ, R17.reuse, P6 ;  /* 0x000000ffff257224 */ /* 0x100fe400030e0611 */
[----:B------:R-:W-:Y:S01]  /*26a0*/  IMAD.X R39, RZ, RZ, R17, P0 ;  /* 0x000000ffff277224 */ /* 0x000fe200000e0611 */
[----:B------:R-:W-:Y:S06]  /*26b0*/  @!P1 BRA `(.L_x_9679) ;  /* 0x0000000000409947 */ /* 0x000fec0003800000 */
[----:B------:R-:W-:Y:S01]  /*26c0*/  MOV R0, 0x0 ;  /* 0x0000000000007802 */ /* 0x000fe20000000f00 */
[----:B------:R-:W-:Y:S01]  /*26d0*/  ULDC.64 UR4, c[0x4][0x108] ;  /* 0x0100420000047ab9 */ /* 0x000fe20000000a00 */
[----:B------:R-:W-:Y:S01]  /*26e0*/  ULDC.64 UR6, c[0x4][0x28] ;  /* 0x01000a0000067ab9 */ /* 0x000fe20000000a00 */
[----:B0-----:R-:W-:Y:S01]  /*26f0*/  IMAD.U32 R4, RZ, RZ, UR4 ;  /* 0x00000004ff047e24 */ /* 0x001fe2000f8e00ff */
        /* <DEDUP_REMOVED lines=12> */
.L_x_9679:
[----:B------:R-:W1:Y:S01]  /*27c0*/  S2R R20, SR_TID.X ;  /* 0x0000000000147919 */ /* 0x000e620000002100 */
[----:B0-----:R-:W0:Y:S01]  /*27d0*/  LDC.64 R14, c[0x0][0x428] ;  /* 0x00010a00ff0e7b82 */ /* 0x001e220000000a00 */
[----:B------:R-:W-:Y:S01]  /*27e0*/  IADD3 R8, P0, R16, 0x120, RZ ;  /* 0x0000012010087810 */ /* 0x000fe20007f1e0ff */
[----:B------:R-:W-:Y:S01]  /*27f0*/  ULDC UR4, c[0x0][0x20] ;  /* 0x0000080000047ab9 */ /* 0x000fe20000000800 */
[----:B------:R-:W-:Y:S01]  /*2800*/  IMAD.U32 R7, RZ, RZ, UR38 ;  /* 0x00000026ff077e24 */ /* 0x000fe2000f8e00ff */
[----:B------:R-:W-:Y:S01]  /*2810*/  STL.64 [R1+0x130], R36 ;  /* 0x0001302401007387 */ /* 0x000fe20000100a00 */
[----:B------:R-:W-:Y:S02]  /*2820*/  IMAD.U32 R13, RZ, RZ, UR42 ;  /* 0x0000002aff0d7e24 */ /* 0x000fe4000f8e00ff */
[--C-:B------:R-:W-:Y:S01]  /*2830*/  IMAD.X R9, RZ, RZ, R17.reuse, P0 ;  /* 0x000000ffff097224 */ /* 0x100fe200000e0611 */
[----:B------:R-:W2:Y:S01]  /*2840*/  LDC R21, c[0x0][0x430] ;  /* 0x00010c00ff157b82 */ /* 0x000ea20000000800 */
[----:B------:R-:W-:Y:S01]  /*2850*/  VIADD R6, R22, -UR4 ;  /* 0x8000000416067c36 */ /* 0x000fe20008000000 */
[----:B------:R-:W-:Y:S04]  /*2860*/  STL.64 [R1+0x120], R194 ;  /* 0x000120c201007387 */ /* 0x000fe80000100a00 */
[----:B------:R-:W-:Y:S02]  /*2870*/  STL.64 [R1+0x128], R8 ;  /* 0x0001280801007387 */ /* 0x000fe40000100a00 */
[----:B------:R-:W3:Y:S02]  /*2880*/  LDC.64 R10, c[0x0][0xad0] ;  /* 0x0002b400ff0a7b82 */ /* 0x000ee40000000a00 */
[----:B------:R-:W-:Y:S04]  /*2890*/  STL.U8 [R1+0x138], RZ ;  /* 0x000138ff01007387 */ /* 0x000fe80000100000 */
[----:B------:R4:W-:Y:S02]  /*28a0*/  STL [R6+0x4], R7 ;  /* 0x0000040706007387 */ /* 0x0009e40000100800 */
[----:B------:R-:W5:Y:S02]  /*28b0*/  LDC.64 R4, c[0x0][0xad8] ;  /* 0x0002b600ff047b82 */ /* 0x000f640000000a00 */
[----:B------:R0:W-:Y:S04]  /*28c0*/  STL [R6+0x8], R13 ;  /* 0x0000080d06007387 */ /* 0x0001e80000100800 */
[----:B0-----:R0:W-:Y:S01]  /*28d0*/  STL [R6+0x24], R14 ;  /* 0x0000240e06007387 */ /* 0x0011e20000100800 */
[----:B-1----:R-:W-:Y:S01]  /*28e0*/  VIADD R196, R20, 0xffffff80 ;  /* 0xffffff8014c47836 */ /* 0x002fe20000000000 */
[----:B------:R-:W1:Y:S02]  /*28f0*/  LDC.64 R2, c[0x0][0xae0] ;  /* 0x0002b800ff027b82 */ /* 0x000e640000000a00 */
[----:B------:R0:W-:Y:S04]  /*2900*/  STL [R6+0x28], R15 ;  /* 0x0000280f06007387 */ /* 0x0001e80000100800 */
[----:B--2---:R0:W-:Y:S04]  /*2910*/  STL [R6+0x2c], R21 ;  /* 0x00002c1506007387 */ /* 0x0041e80000100800 */
[----:B---3--:R0:W-:Y:S04]  /*2920*/  STL [R6+0xc], R11 ;  /* 0x00000c0b06007387 */ /* 0x0081e80000100800 */
[----:B------:R0:W-:Y:S04]  /*2930*/  STL [R6+0x14], RZ ;  /* 0x000014ff06007387 */ /* 0x0001e80000100800 */
[----:B------:R0:W-:Y:S04]  /*2940*/  STL [R6], R196 ;  /* 0x000000c406007387 */ /* 0x0001e80000100800 */
[----:B-----5:R0:W-:Y:S04]  /*2950*/  STL [R6+0x10], R4 ;  /* 0x0000100406007387 */ /* 0x0201e80000100800 */
[----:B------:R0:W-:Y:S04]  /*2960*/  STL [R6+0x18], R5 ;  /* 0x0000180506007387 */ /* 0x0001e80000100800 */
[----:B-1----:R0:W-:Y:S04]  /*2970*/  STL [R6+0x1c], R2 ;  /* 0x00001c0206007387 */ /* 0x0021e80000100800 */
[----:B------:R0:W-:Y:S04]  /*2980*/  STL [R6+0x20], R3 ;  /* 0x0000200306007387 */ /* 0x0001e80000100800 */
[----:B----4-:R-:W2:Y:S01]  /*2990*/  LDL R7, [R1+0x224] ;  /* 0x0002240001077983 */ /* 0x010ea20000100800 */
        /* <DEDUP_REMOVED lines=9> */
[----:B------:R-:W1:Y:S02]  /*2a30*/  SYNCS.PHASECHK.TRANS64.TRYWAIT P0, [UR44+0x32400], R0 ;  /* 0x03240000ff0075a7 */ /* 0x000e64000800016c */
[----:B01----:R-:W-:Y:S05]  /*2a40*/  @!P0 BRA `(.L_x_9681) ;  /* 0x0000024c00b48947 */ /* 0x003fea0003800000 */
.L_x_9888:
[----:B------:R-:W-:Y:S05]  /*2a50*/  BSYNC B0 ;  /* 0x0000000000007941 */ /* 0x000fea0003800000 */
.L_x_9680:
[----:B------:R-:W2:Y:S04]  /*2a60*/  LDL R29, [R1+0x1c] ;  /* 0x00001c00011d7983 */ /* 0x000ea80000100800 */
[----:B------:R1:W5:Y:S01]  /*2a70*/  LDL.64 R20, [R1+0x218] ;  /* 0x0002180001147983 */ /* 0x0003620000100a00 */
[----:B------:R-:W-:Y:S01]  /*2a80*/  IMAD.U32 R10, RZ, RZ, UR36 ;  /* 0x00000024ff0a7e24 */ /* 0x000fe2000f8e00ff */
[C---:B------:R-:W-:Y:S01]  /*2a90*/  IADD3 R14, P0, R16.reuse, 0x138, RZ ;  /* 0x00000138100e7810 */ /* 0x040fe20007f1e0ff */
[----:B------:R-:W-:Y:S01]  /*2aa0*/  IMAD.U32 R11, RZ, RZ, UR37 ;  /* 0x00000025ff0b7e24 */ /* 0x000fe2000f8e00ff */
[C---:B0-----:R-:W-:Y:S01]  /*2ab0*/  IADD3 R0, P1, R16.reuse, 0x430, RZ ;  /* 0x0000043010007810 */ /* 0x041fe20007f3e0ff */
[----:B------:R-:W-:Y:S01]  /*2ac0*/  IMAD.MOV.U32 R8, RZ, RZ, R27 ;  /* 0x000000ffff087224 */ /* 0x000fe200078e001b */
[----:B------:R-:W-:Y:S01]  /*2ad0*/  STL.64 [R1+0x210], R24 ;  /* 0x0002101801007387 */ /* 0x000fe20000100a00 */
[----:B------:R-:W-:Y:S01]  /*2ae0*/  IMAD.MOV.U32 R9, RZ, RZ, R44 ;  /* 0x000000ffff097224 */ /* 0x000fe200078e002c */
[----:B------:R-:W-:Y:S05]  /*2af0*/  WARPSYNC.ALL ;  /* 0x0000000000007948 */ /* 0x000fea0003800000 */
[----:B------:R0:W-:Y:S01]  /*2b00*/  STL.128 [R1+0x1a0], R8 ;  /* 0x0001a00801007387 */ /* 0x0001e20000100c00 */
[----:B------:R-:W-:Y:S01]  /*2b10*/  IMAD.X R15, RZ, RZ, R17, P0 ;  /* 0x000000ffff0f7224 */ /* 0x000fe200000e0611 */
[----:B------:R-:W-:Y:S01]  /*2b20*/  BSSY B0, `(.L_x_9682) ;  /* 0x000002c000007945 */ /* 0x000fe20003800000 */
[----:B------:R-:W-:Y:S01]  /*2b30*/  IMAD.MOV.U32 R12, RZ, RZ, R18 ;  /* 0x000000ffff0c7224 */ /* 0x000fe200078e0012 */
[----:B------:R-:W-:Y:S01]  /*2b40*/  IADD3 R18, P0, R16, 0x170, RZ ;  /* 0x0000017010127810 */ /* 0x000fe20007f1e0ff */
[----:B------:R-:W-:Y:S01]  /*2b50*/  IMAD.MOV.U32 R13, RZ, RZ, R41 ;  /* 0x000000ffff0d7224 */ /* 0x000fe200078e0029 */
[----:B------:R-:W-:Y:S01]  /*2b60*/  STL.64 [R1+0x178], R200 ;  /* 0x000178c801007387 */ /* 0x000fe20000100a00 */
[----:B------:R-:W-:-:S03]  /*2b70*/  IMAD.X R7, RZ, RZ, R17, P1 ;  /* 0x000000ffff077224 */ /* 0x000fc600008e0611 */
[----:B------:R3:W-:Y:S01]  /*2b80*/  STL.128 [R1+0x180], R12 ;  /* 0x0001800c01007387 */ /* 0x0007e20000100c00 */
[----:B0-----:R-:W-:Y:S02]  /*2b90*/  IMAD.MOV.U32 R10, RZ, RZ, R32 ;  /* 0x000000ffff0a7224 */ /* 0x001fe400078e0020 */
[----:B------:R-:W-:Y:S02]  /*2ba0*/  IMAD.MOV.U32 R11, RZ, RZ, R33 ;  /* 0x000000ffff0b7224 */ /* 0x000fe400078e0021 */
[----:B------:R-:W-:Y:S02]  /*2bb0*/  IMAD.MOV.U32 R8, RZ, RZ, R204 ;  /* 0x000000ffff087224 */ /* 0x000fe400078e00cc */
[----:B------:R-:W-:Y:S02]  /*2bc0*/  IMAD.MOV.U32 R9, RZ, RZ, R203 ;  /* 0x000000ffff097224 */ /* 0x000fe400078e00cb */
[----:B------:R-:W-:Y:S01]  /*2bd0*/  IMAD.MOV.U32 R32, RZ, RZ, R18 ;  /* 0x000000ffff207224 */ /* 0x000fe200078e0012 */
[----:B------:R1:W-:Y:S01]  /*2be0*/  BAR.SYNC.DEFER_BLOCKING R199, 0x100 ;  /* 0x000400c70000751d */ /* 0x0003e20000010000 */
[----:B---3--:R-:W-:Y:S01]  /*2bf0*/  IADD3 R12, P1, R16, 0x128, RZ ;  /* 0x00000128100c7810 */ /* 0x008fe20007f3e0ff */
[----:B------:R-:W-:-:S02]  /*2c00*/  IMAD.MOV.U32 R14, RZ, RZ, R206 ;  /* 0x000000ffff0e7224 */ /* 0x000fc400078e00ce */
[----:B------:R-:W-:Y:S02]  /*2c10*/  IMAD.MOV.U32 R15, RZ, RZ, R205 ;  /* 0x000000ffff0f7224 */ /* 0x000fe400078e00cd */
[----:B------:R-:W-:Y:S01]  /*2c20*/  IMAD.X R13, RZ, RZ, R17, P1 ;  /* 0x000000ffff0d7224 */ /* 0x000fe200008e0611 */
[----:B------:R0:W-:Y:S01]  /*2c30*/  STL.128 [R1+0x1b0], R8 ;  /* 0x0001b00801007387 */ /* 0x0001e20000100c00 */
[----:B------:R-:W-:-:S03]  /*2c40*/  IMAD.MOV.U32 R18, RZ, RZ, R23 ;  /* 0x000000ffff127224 */ /* 0x000fc600078e0017 */
[----:B------:R-:W-:Y:S01]  /*2c50*/  STL.128 [R1+0x1f0], R12 ;  /* 0x0001f00c01007387 */ /* 0x000fe20000100c00 */
[----:B0-----:R-:W-:Y:S02]  /*2c60*/  IMAD.MOV.U32 R8, RZ, RZ, R19 ;  /* 0x000000ffff087224 */ /* 0x001fe400078e0013 */
[----:B------:R-:W-:Y:S02]  /*2c70*/  IMAD.MOV.U32 R9, RZ, RZ, R40 ;  /* 0x000000ffff097224 */ /* 0x000fe400078e0028 */
[----:B------:R-:W-:Y:S02]  /*2c80*/  IMAD.MOV.U32 R10, RZ, RZ, R28 ;  /* 0x000000ffff0a7224 */ /* 0x000fe400078e001c */
[----:B------:R-:W-:Y:S02]  /*2c90*/  IMAD.MOV.U32 R11, RZ, RZ, R45 ;  /* 0x000000ffff0b7224 */ /* 0x000fe400078e002d */
[----:B------:R-:W-:-:S03]  /*2ca0*/  IMAD.X R19, RZ, RZ, R17, P0 ;  /* 0x000000ffff137224 */ /* 0x000fc600000e0611 */
[----:B------:R0:W-:Y:S01]  /*2cb0*/  STL.128 [R1+0x1c0], R8 ;  /* 0x0001c00801007387 */ /* 0x0001e20000100c00 */
[----:B------:R-:W-:Y:S02]  /*2cc0*/  IMAD.MOV.U32 R33, RZ, RZ, R19 ;  /* 0x000000ffff217224 */ /* 0x000fe400078e0013 */
[----:B------:R-:W-:-:S03]  /*2cd0*/  IMAD.MOV.U32 R19, RZ, RZ, R42 ;  /* 0x000000ffff137224 */ /* 0x000fc600078e002a */
[----:B------:R-:W-:Y:S04]  /*2ce0*/  STL.128 [R1+0x1e0], R32 ;  /* 0x0001e02001007387 */ /* 0x000fe80000100c00 */
[----:B------:R-:W-:Y:S01]  /*2cf0*/  STL.128 [R1+0x190], R16 ;  /* 0x0001901001007387 */ /* 0x000fe20000100c00 */
[----:B0-----:R-:W-:Y:S02]  /*2d00*/  IMAD.MOV.U32 R8, RZ, RZ, R30 ;  /* 0x000000ffff087224 */ /* 0x001fe400078e001e */
[----:B------:R-:W-:Y:S02]  /*2d10*/  IMAD.MOV.U32 R9, RZ, RZ, R31 ;  /* 0x000000ffff097224 */ /* 0x000fe400078e001f */
[----:B------:R-:W-:Y:S02]  /*2d20*/  IMAD.MOV.U32 R10, RZ, RZ, R0 ;  /* 0x000000ffff0a7224 */ /* 0x000fe400078e0000 */
[----:B------:R-:W-:-:S05]  /*2d30*/  IMAD.MOV.U32 R11, RZ, RZ, R7 ;  /* 0x000000ffff0b7224 */ /* 0x000fca00078e0007 */
[----:B------:R0:W-:Y:S02]  /*2d40*/  STL.128 [R1+0x1d0], R8 ;  /* 0x0001d00801007387 */ /* 0x0001e40000100c00 */
[----:B0-----:R-:W-:Y:S02]  /*2d50*/  IMAD.MOV.U32 R8, RZ, RZ, R26 ;  /* 0x000000ffff087224 */ /* 0x001fe400078e001a */
[----:B------:R-:W-:Y:S02]  /*2d60*/  IMAD.MOV.U32 R9, RZ, RZ, R43 ;  /* 0x000000ffff097224 */ /* 0x000fe400078e002b */
[----:B------:R-:W-:Y:S02]  /*2d70*/  IMAD.MOV.U32 R10, RZ, RZ, R38 ;  /* 0x000000ffff0a7224 */ /* 0x000fe400078e0026 */
[----:B------:R-:W-:-:S05]  /*2d80*/  IMAD.MOV.U32 R11, RZ, RZ, R39 ;  /* 0x000000ffff0b7224 */ /* 0x000fca00078e0027 */
[----:B------:R1:W-:Y:S01]  /*2d90*/  STL.128 [R1+0x200], R8 ;  /* 0x0002000801007387 */ /* 0x0003e20000100c00 */
[----:B--2---:R-:W-:-:S04]  /*2da0*/  LOP3.LUT R0, R29, 0x1, RZ, 0xfc, !PT ;  /* 0x000000011d007812 */ /* 0x004fc800078efcff */
[----:B------:R-:W-:-:S13]  /*2db0*/  ISETP.NE.AND P1, PT, R0, 0x3, PT ;  /* 0x000000030000780c */ /* 0x000fda0003f25270 */
[----:B-1----:R-:W-:Y:S05]  /*2dc0*/  @!P1 BRA `(.L_x_9683) ;  /* 0x0000000000049947 */ /* 0x002fea0003800000 */
[----:B------:R-:W-:Y:S01]  /*2dd0*/  BPT.TRAP 0x1 ;  /* 0x000000040000795c */ /* 0x000fe20000300000 */
.L_x_9683:
[----:B------:R-:W-:Y:S05]  /*2de0*/  BSYNC B0 ;  /* 0x0000000000007941 */ /* 0x000fea0003800000 */
.L_x_9682:
[----:B------:R-:W2:Y:S01]  /*2df0*/  LDL.64 R8, [R1+0x8] ;  /* 0x0000080001087983 */ /* 0x000ea20000100a00 */
[----:B-----5:R-:W-:Y:S01]  /*2e00*/  SHF.L.U32 R21, R21, 0x1f, RZ ;  /* 0x0000001f15157819 */ /* 0x020fe200000006ff */
[----:B------:R-:W-:Y:S01]  /*2e10*/  BSSY B0, `(.L_x_9684) ;  /* 0x0000006000007945 */ /* 0x000fe20003800000 */
[----:B--2---:R-:W-:-:S05]  /*2e20*/  MOV R7, R8 ;  /* 0x0000000800077202 */ /* 0x004fca0000000f00 */
[----:B------:R-:W-:-:S04]  /*2e30*/  IMAD R20, R20, 0x8, R7 ;  /* 0x0000000814147824 */ /* 0x000fc800078e0207 */
[----:B------:R0:W1:Y:S01]  /*2e40*/  SYNCS.PHASECHK.TRANS64.TRYWAIT P0, [R20+URZ], R21 ;  /* 0x00000015140075a7 */ /* 0x000062000800017f */
[----:B------:R-:W-:Y:S05]  /*2e50*/  @!P1 BRA `(.L_x_9685) ;  /* 0x0000000000049947 */ /* 0x000fea0003800000 */
[----:B------:R-:W-:Y:S01]  /*2e60*/  BPT.TRAP 0x1 ;  /* 0x000000040000795c */ /* 0x000fe20000300000 */
.L_x_9685:
[----:B------:R-:W-:Y:S05]  /*2e70*/  BSYNC B0 ;  /* 0x0000000000007941 */ /* 0x000fea0003800000 */
.L_x_9684:
[----:B------:R-:W-:Y:S04]  /*2e80*/  BSSY B0, `(.L_x_9686) ;  /* 0x0000004000007945 */ /* 0x000fe80003800000 */
[----:B-1----:R-:W-:Y:S05]  /*2e90*/  @P0 BRA `(.L_x_9687) ;  /* 0x0000000000080947 */ /* 0x002fea0003800000 */
[----:B------:R-:W1:Y:S02]  /*2ea0*/  SYNCS.PHASECHK.TRANS64.TRYWAIT P0, [R20+URZ], R21 ;  /* 0x00000015140075a7 */ /* 0x000e64000800017f */
[----:B-1----:R-:W-:Y:S05]  /*2eb0*/  @!P0 BRA `(.L_x_9688) ;  /* 0x0000024800b08947 */ /* 0x002fea0003800000 */
.L_x_9687:
[----:B------:R-:W-:Y:S05]  /*2ec0*/  BSYNC B0 ;  /* 0x0000000000007941 */ /* 0x000fea0003800000 */
.L_x_9686:
[----:B------:R-:W2:Y:S04]  /*2ed0*/  LDL R13, [R1+0x218] ;  /* 0x00021800010d7983 */ /* 0x000ea80000100800 */
[----:B------:R-:W2:Y:S01]  /*2ee0*/  LDL.64 R8, [R1+0xa0] ;  /* 0x0000a00001087983 */ /* 0x000ea20000100a00 */
[----:B------:R-:W-:Y:S05]  /*2ef0*/  WARPSYNC.ALL ;  /* 0x0000000000007948 */ /* 0x000fea0003800000 */
[----:B01----:R-:W3:Y:S04]  /*2f00*/  LDL.64 R20, [R1+0x98] ;  /* 0x0000980001147983 */ /* 0x003ee80000100a00 */
        /* <DEDUP_REMOVED lines=21> */
[C---:B------:R-:W-:Y:S01]  /*3060*/  VIADD R10, R8.reuse, 0x4 ;  /* 0x00000004080a7836 */ /* 0x040fe20000000000 */
        /* <DEDUP_REMOVED lines=30> */
[----:B------:R-:W1:Y:S02]  /*3250*/  SYNCS.PHASECHK.TRANS64.TRYWAIT P0, [UR44+0x32410], R7 ;  /* 0x03241007ff0075a7 */ /* 0x000e64000800016c */
[----:B01----:R-:W-:Y:S05]  /*3260*/  @!P0 BRA `(.L_x_9690) ;  /* 0x0000024400d88947 */ /* 0x003fea0003800000 */
.L_x_9889:
[----:B------:R-:W-:Y:S05]  /*3270*/  BSYNC B0 ;  /* 0x0000000000007941 */ /* 0x000fea0003800000 */
.L_x_9689:
[----:B0-----:R-:W2:Y:S04]  /*3280*/  LDL R7, [R1+0x54] ;  /* 0x0000540001077983 */ /* 0x001ea80000100800 */
[----:B------:R0:W5:Y:S01]  /*3290*/  LDL.64 R8, [R1+0x218] ;  /* 0x0002180001087983 */ /* 0x0001620000100a00 */
[----:B------:R-:W-:Y:S01]  /*32a0*/  BSSY B0, `(.L_x_9691) ;  /* 0x0000005000007945 */ /* 0x000fe20003800000 */
[----:B--2---:R-:W-:-:S04]  /*32b0*/  LOP3.LUT R7, R7, 0x1, RZ, 0xfc, !PT ;  /* 0x0000000107077812 */ /* 0x004fc800078efcff */
[----:B------:R-:W-:-:S13]  /*32c0*/  ISETP.NE.AND P1, PT, R7, 0x3, PT ;  /* 0x000000030700780c */ /* 0x000fda0003f25270 */
[----:B0-----:R-:W-:Y:S05]  /*32d0*/  @!P1 BRA `(.L_x_9692) ;  /* 0x0000000000049947 */ /* 0x001fea0003800000 */
[----:B------:R-:W-:Y:S01]  /*32e0*/  BPT.TRAP 0x1 ;  /* 0x000000040000795c */ /* 0x000fe20000300000 */
.L_x_9692:
[----:B------:R-:W-:Y:S05]  /*32f0*/  BSYNC B0 ;  /* 0x0000000000007941 */ /* 0x000fea0003800000 */
.L_x_9691:
        /* <DEDUP_REMOVED lines=8> */
.L_x_9694:
[----:B------:R-:W-:Y:S05]  /*3380*/  BSYNC B0 ;  /* 0x0000000000007941 */ /* 0x000fea0003800000 */
.L_x_9693:
[----:B------:R-:W-:Y:S04]  /*3390*/  BSSY B0, `(.L_x_9695) ;  /* 0x0000004000007945 */ /* 0x000fe80003800000 */
[----:B-1----:R-:W-:Y:S05]  /*33a0*/  @P0 BRA `(.L_x_9696) ;  /* 0x0000000000080947 */ /* 0x002fea0003800000 */
[----:B------:R-:W1:Y:S02]  /*33b0*/  SYNCS.PHASECHK.TRANS64.TRYWAIT P0, [R8+URZ], R9 ;  /* 0x00000009080075a7 */ /* 0x000e64000800017f */
[----:B-1----:R-:W-:Y:S05]  /*33c0*/  @!P0 BRA `(.L_x_9697) ;  /* 0x0000024400988947 */ /* 0x002fea0003800000 */
.L_x_9696:
[----:B------:R-:W-:Y:S05]  /*33d0*/  BSYNC B0 ;  /* 0x0000000000007941 */ /* 0x000fea0003800000 */
.L_x_9695:
[----:B------:R-:W2:Y:S04]  /*33e0*/  LDL R21, [R1+0x218] ;  /* 0x0002180001157983 */ /* 0x000ea80000100800 */
[----:B01----:R-:W2:Y:S04]  /*33f0*/  LDL.64 R8, [R1+0x118] ;  /* 0x0001180001087983 */ /* 0x003ea80000100a00 */
[----:B------:R-:W3:Y:S04]  /*3400*/  LDL R7, [R1+0x90] ;  /* 0x0000900001077983 */ /* 0x000ee80000100800 */
[----:B------:R-:W4:Y:S04]  /*3410*/  LDL.64 R10, [R1+0x110] ;  /* 0x00011000010a7983 */ /* 0x000f280000100a00 */
[----:B------:R-:W5:Y:S04]  /*3420*/  LDL.64 R12, [R1+0x110] ;  /* 0x00011000010c7983 */ /* 0x000f680000100a00 */
[----:B------:R-:W5:Y:S04]  /*3430*/  LDL.64 R14, [R1+0x110] ;  /* 0x00011000010e7983 */ /* 0x000f680000100a00 */
[----:B------:R-:W5:Y:S01]  /*3440*/  LDL.64 R18, [R1+0x110] ;  /* 0x0001100001127983 */ /* 0x000f620000100a00 */
[----:B------:R-:W-:Y:S05]  /*3450*/  WARPSYNC.ALL ;  /* 0x0000000000007948 */ /* 0x000fea0003800000 */
[----:B------:R-:W-:Y:S01]  /*3460*/  WARPGROUP.ARRIVE ;  /* 0x00000000000079c5 */ /* 0x000fe20000000000 */
[----:B--2---:R-:W-:Y:S01]  /*3470*/  IMAD R8, R21, 0xc00, R8 ;  /* 0x00000c0015087824 */ /* 0x004fe200078e0208 */
[----:B------:R-:W-:Y:S01]  /*3480*/  R2UR UR7, R9 ;  /* 0x00000000090772ca */ /* 0x000fe200000e0000 */
[----:B------:R-:W2:Y:S01]  /*3490*/  LDL.64 R20, [R1+0x110] ;  /* 0x0001100001147983 */ /* 0x000ea20000100a00 */
[----:B---3--:R-:W-:-:S02]  /*34a0*/  ISETP.NE.U32.AND P0, PT, R7, RZ, PT ;  /* 0x000000ff0700720c */ /* 0x008fc40003f05070 */
        /* <DEDUP_REMOVED lines=132> */
[----:B------:R-:W-:Y:S01]  /*3cf0*/  R2UR UR5, R21 ;  /* 0x00000000150572ca */ /* 0x000fe200000e0000 */
[----:B------:R-:W0:Y:S01]  /*3d00*/  S2R R23, SR_TID.X ;  /* 0x0000000000177919 */ /* 0x000e220000002100 */
[----:B---3--:R-:W-:Y:S01]  /*3d10*/  VIADD R12, R12, 0xc02 ;  /* 0x00000c020c0c7836 */ /* 0x008fe20000000000 */
[----:B------:R-:W-:Y:S02]  /*3d20*/  WARPGROUP.DEPBAR.LE gsb0, 0x0 ;  /* 0x00008000000079c5 */ /* 0x000fe40000010000 */
[----:B------:R-:W-:-:S08]  /*3d30*/  WARPGROUP.ARRIVE ;  /* 0x00000000000079c5 */ /* 0x000fd00000000000 */
[----:B------:R-:W-:Y:S01]  /*3d40*/  HGMMA.64x96x16.F32.BF16 R24, gdesc[UR4], R24, gsb0 ;  /* 0x01600000041879f0 */ /* 0x000fe20008001818 */
[----:B0-----:R-:W-:-:S04]  /*3d50*/  LOP3.LUT R23, R23, 0x7f, RZ, 0xc0, !PT ;  /* 0x0000007f17177812 */ /* 0x001fc800078ec0ff */
[----:B------:R-:W-:Y:S01]  /*3d60*/  ISETP.NE.AND P0, PT, R23, RZ, PT ;  /* 0x000000ff1700720c */ /* 0x000fe20003f05270 */
        /* <DEDUP_REMOVED lines=52> */
[----:B------:R-:W2:Y:S04]  /*40b0*/  LDL.64 R12, [R1+0x170] ;  /* 0x00017000010c7983 */ /* 0x000ea80000100a00 */
[----:B------:R-:W3:Y:S04]  /*40c0*/  LDL R14, [R6] ;  /* 0x00000000060e7983 */ /* 0x000ee80000100800 */
[----:B------:R-:W4:Y:S04]  /*40d0*/  LDL R9, [R6+0x8] ;  /* 0x0000080006097983 */ /* 0x000f280000100800 */
[----:B------:R-:W5:Y:S04]  /*40e0*/  LDL R20, [R1+0x70] ;  /* 0x0000700001147983 */ /* 0x000f680000100800 */
[----:B-1----:R-:W4:Y:S04]  /*40f0*/  LDL R7, [R6+0x18] ;  /* 0x0000180006077983 */ /* 0x002f280000100800 */
[----:B------:R-:W5:Y:S04]  /*4100*/  LDL R8, [R6+0x4] ;  /* 0x0000040006087983 */ /* 0x000f680000100800 */
[----:B------:R-:W5:Y:S04]  /*4110*/  LDL R18, [R6+0xc] ;  /* 0x00000c0006127983 */ /* 0x000f680000100800 */
[----:B------:R-:W5:Y:S04]  /*4120*/  LDL R15, [R6+0x10] ;  /* 0x00001000060f7983 */ /* 0x000f680000100800 */
[----:B------:R-:W5:Y:S04]  /*4130*/  LDL R19, [R6+0x14] ;  /* 0x0000140006137983 */ /* 0x000f680000100800 */
[----:B--2---:R3:W2:Y:S02]  /*4140*/  LD.E R12, desc[UR54][R12.64] ;  /* 0x000000360c0c7980 */ /* 0x0046a4000c101900 */
[----:B---3--:R-:W-:-:S04]  /*4150*/  SHF.R.S32.HI R13, RZ, 0x1f, R14 ;  /* 0x0000001fff0d7819 */ /* 0x008fc8000001140e */
        /* <DEDUP_REMOVED lines=9> */
[----:B----4-:R-:W-:Y:S01]  /*41f0*/  ISETP.GE.AND P1, PT, R7, 0x1, PT ;  /* 0x000000010700780c */ /* 0x010fe20003f26270 */
[----:B------:R-:W-:Y:S01]  /*4200*/  BSSY B0, `(.L_x_9698) ;  /* 0x0000095000007945 */ /* 0x000fe20003800000 */
[-C--:B--2---:R-:W-:Y:S01]  /*4210*/  FMUL.FTZ R10, R24, R12.reuse ;  /* 0x0000000c180a7220 */ /* 0x084fe20000410000 */
[----:B------:R-:W-:Y:S01]  /*4220*/  SHF.R.S32.HI R24, RZ, 0x1f, R21 ;  /* 0x0000001fff187819 */ /* 0x000fe20000011415 */
[----:B------:R-:W-:-:S03]  /*4230*/  FMUL.FTZ R11, R25, R12 ;  /* 0x0000000c190b7220 */ /* 0x000fc60000410000 */
[----:B------:R-:W-:Y:S01]  /*4240*/  LEA.HI R23, R24, R21, RZ, 0x2 ;  /* 0x0000001518177211 */ /* 0x000fe200078f10ff */
[----:B------:R-:W-:-:S03]  /*4250*/  FMUL.FTZ R95, R26, R12 ;  /* 0x0000000c1a5f7220 */ /* 0x000fc60000410000 */
[--C-:B------:R-:W-:Y:S02]  /*4260*/  SHF.R.S32.HI R25, RZ, 0x2, R23.reuse ;  /* 0x00000002ff197819 */ /* 0x100fe40000011417 */
[----:B------:R-:W-:Y:S02]  /*4270*/  SHF.R.S32.HI R26, RZ, 0x1f, R23 ;  /* 0x0000001fff1a7819 */ /* 0x000fe40000011417 */
[----:B------:R-:W-:Y:S02]  /*4280*/  LEA.HI R24, R24, R21, RZ, 0x5 ;  /* 0x0000001518187211 */ /* 0x000fe400078f28ff */
[----:B------:R-:W-:Y:S01]  /*4290*/  LEA.HI R26, R26, R25, RZ, 0x3 ;  /* 0x000000191a1a7211 */ /* 0x000fe200078f18ff */
[----:B------:R-:W-:Y:S01]  /*42a0*/  FMUL.FTZ R89, R27, R12 ;  /* 0x0000000c1b597220 */ /* 0x000fe20000410000 */
[----:B------:R-:W-:Y:S02]  /*42b0*/  SHF.R.S32.HI R27, RZ, 0x5, R24 ;  /* 0x00000005ff1b7819 */ /* 0x000fe40000011418 */
[----:B------:R-:W-:-:S02]  /*42c0*/  LOP3.LUT R26, R26, 0xfffffff8, RZ, 0xc0, !PT ;  /* 0xfffffff81a1a7812 */ /* 0x000fc400078ec0ff */
        /* <DEDUP_REMOVED lines=46> */
[----:B-----5:R-:W-:Y:S02]  /*45b0*/  IMAD R27, R20, 0x8, R27 ;  /* 0x00000008141b7824 */ /* 0x020fe400078e021b */
[----:B------:R-:W-:Y:S01]  /*45c0*/  FMUL.FTZ R181, R71, R12 ;  /* 0x0000000c47b57220 */ /* 0x000fe20000410000 */
[----:B------:R-:W-:Y:S01]  /*45d0*/  IMAD.IADD R14, R21, 0x1, -R14 ;  /* 0x00000001150e7824 */ /* 0x000fe200078e0a0e */
[----:B------:R-:W-:Y:S01]  /*45e0*/  IADD3 R21, -R8, 0x1, R23 ;  /* 0x0000000108157810 */ /* 0x000fe20007ffe117 */
[----:B------:R-:W-:Y:S01]  /*45f0*/  IMAD.U32 R26, R27, 0x10, R26 ;  /* 0x000000101b1a7824 */ /* 0x000fe200078e001a */
[----:B------:R-:W1:Y:S03]  /*4600*/  MUFU.TANH R10, R10 ;  /* 0x0000000a000a7308 */ /* 0x000e660000002400 */
[----:B------:R-:W-:Y:S01]  /*4610*/  IMAD R26, R13, 0x40, R26 ;  /* 0x000000400d1a7824 */ /* 0x000fe200078e021a */
[----:B------:R-:W-:Y:S01]  /*4620*/  LOP3.LUT R13, RZ, R18, RZ, 0x33, !PT ;  /* 0x00000012ff0d7212 */ /* 0x000fe200078e33ff */
[----:B------:R-:W-:-:S03]  /*4630*/  IMAD R12, R14, -0x2, R21 ;  /* 0xfffffffe0e0c7824 */ /* 0x000fc600078e0215 */
[----:B------:R-:W2:Y:S01]  /*4640*/  MUFU.TANH R11, R11 ;  /* 0x0000000b000b7308 */ /* 0x000ea20000002400 */
[----:B------:R-:W-:-:S07]  /*4650*/  IMAD R23, R14, -0x2, R23 ;  /* 0xfffffffe0e177824 */ /* 0x000fce00078e0217 */
[----:B------:R-:W3:Y:S01]  /*4660*/  MUFU.TANH R95, R95 ;  /* 0x0000005f005f7308 */ /* 0x000ee20000002400 */
[----:B------:R-:W-:-:S07]  /*4670*/  IMAD.IADD R18, R12, 0x1, R15 ;  /* 0x000000010c127824 */ /* 0x000fce00078e020f */
        /* <DEDUP_REMOVED lines=45> */
[----:B------:R-:W-:-:S02]  /*4950*/  IMAD.U32 R25, RZ, RZ, UR4 ;  /* 0x00000004ff197e24 */ /* 0x000fc4000f8e00ff */
[----:B------:R-:W-:Y:S02]  /*4960*/  IMAD.IADD R21, R12, 0x1, R13 ;  /* 0x000000010c157824 */ /* 0x000fe400078e020d */
[----:B------:R-:W-:Y:S01]  /*4970*/  VIADD R20, R19, UR4 ;  /* 0x0000000413147c36 */ /* 0x000fe20008000000 */
[----:B------:R-:W-:Y:S01]  /*4980*/  VIADDMNMX R12, R26, R18, R23, PT ;  /* 0x000000121a0c7246 */ /* 0x000fe20003800117 */
[----:B------:R-:W-:Y:S02]  /*4990*/  IMAD R24, R14, -0x2, R25 ;  /* 0xfffffffe0e187824 */ /* 0x000fe400078e0219 */
[----:B------:R-:W-:Y:S01]  /*49a0*/  IMAD.IADD R13, R21, 0x1, R26 ;  /* 0x00000001150d7824 */ /* 0x000fe200078e021a */
[----:B-1234-:R-:W-:Y:S06]  /*49b0*/  @!P1 BRA `(.L_x_9699) ;  /* 0x0000000000649947 */ /* 0x01efec0003800000 */
        /* <DEDUP_REMOVED lines=12> */
.L_x_9703:
[----:B------:R-:W-:Y:S05]  /*4a80*/  BSYNC B2 ;  /* 0x0000000000027941 */ /* 0x000fea0003800000 */
.L_x_9702:
[----:B------:R-:W-:Y:S01]  /*4a90*/  LOP3.LUT R14, RZ, R14, RZ, 0x33, !PT ;  /* 0x0000000eff0e7212 */ /* 0x000fe200078e33ff */
[----:B------:R-:W-:Y:S06]  /*4aa0*/  BRA `(.L_x_9704) ;  /* 0x0000000000187947 */ /* 0x000fec0003800000 */
.L_x_9701:
[----:B------:R-:W-:-:S13]  /*4ab0*/  ISETP.NE.AND P1, PT, R7, 0x1, PT ;  /* 0x000000010700780c */ /* 0x000fda0003f25270 */
[----:B------:R-:W-:Y:S05]  /*4ac0*/  @!P1 BRA `(.L_x_9704) ;  /* 0x0000000000109947 */ /* 0x000fea0003800000 */
[----:B------:R-:W2:Y:S04]  /*4ad0*/  LDL R15, [R6+0x1c] ;  /* 0x00001c00060f7983 */ /* 0x000ea80000100800 */
[----:B------:R-:W3:Y:S01]  /*4ae0*/  LDL R19, [R6+0x20] ;  /* 0x0000200006137983 */ /* 0x000ee20000100800 */
[----:B--2---:R-:W-:-:S05]  /*4af0*/  IMAD.HI.U32 R14, R14, R15, RZ ;  /* 0x0000000f0e0e7227 */ /* 0x004fca00078e00ff */
[----:B---3--:R-:W-:-:S07]  /*4b00*/  SHF.R.U32.HI R14, RZ, R19, R14 ;  /* 0x00000013ff0e7219 */ /* 0x008fce000001160e */
.L_x_9704:
[----:B------:R-:W-:Y:S05]  /*4b10*/  BSYNC B1 ;  /* 0x0000000000017941 */ /* 0x000fea0003800000 */
.L_x_9700:
[----:B------:R-:W-:-:S05]  /*4b20*/  IMAD R14, R7, R14, R24 ;  /* 0x0000000e070e7224 */ /* 0x000fca00078e0218 */
[----:B------:R-:W-:Y:S02]  /*4b30*/  VIMNMX R13, R13, R14, !PT ;  /* 0x0000000e0d0d7248 */ /* 0x000fe40007fe0100 */
[----:B------:R-:W-:-:S07]  /*4b40*/  VIADDMNMX R12, R14, R7, R12, PT ;  /* 0x000000070e0c7246 */ /* 0x000fce000380010c */
.L_x_9699:
[----:B------:R-:W-:Y:S05]  /*4b50*/  BSYNC B0 ;  /* 0x0000000000007941 */ /* 0x000fea0003800000 */
.L_x_9698:
[----:B------:R-:W-:Y:S01]  /*4b60*/  ISETP.GE.AND P1, PT, R20, 0x2, PT ;  /* 0x000000021400780c */ /* 0x000fe20003f26270 */
[----:B------:R-:W-:Y:S01]  /*4b70*/  VIADD R26, R26, 0x8 ;  /* 0x000000081a1a7836 */ /* 0x000fe20000000000 */
[C---:B------:R-:W-:Y:S01]  /*4b80*/  ISETP.GE.AND P5, PT, R20.reuse, 0xa, PT ;  /* 0x0000000a1400780c */ /* 0x040fe20003fa6270 */
[----:B------:R-:W-:Y:S01]  /*4b90*/  BSSY B0, `(.L_x_9705) ;  /* 0x000008f000007945 */ /* 0x000fe20003800000 */
[----:B------:R-:W-:Y:S02]  /*4ba0*/  ISETP.GT.AND P3, PT, R13, 0x1, !P1 ;  /* 0x000000010d00780c */ /* 0x000fe40004f64270 */
[----:B------:R-:W-:Y:S02]  /*4bb0*/  ISETP.GE.AND P2, PT, R20, 0x9, PT ;  /* 0x000000091400780c */ /* 0x000fe40003f46270 */
[----:B------:R-:W-:Y:S02]  /*4bc0*/  ISETP.LT.OR P3, PT, R12, 0x2, P3 ;  /* 0x000000020c00780c */ /* 0x000fe40001f61670 */
[----:B------:R-:W-:-:S02]  /*4bd0*/  P2R R15, PR, RZ, 0x20 ;  /* 0x00000020ff0f7803 */ /* 0x000fc40000000000 */
[----:B------:R-:W-:Y:S01]  /*4be0*/  FSEL R101, R11, -INF , !P3 ;  /* 0xff8000000b657808 */ /* 0x000fe20005800000 */
[----:B------:R-:W-:Y:S01]  /*4bf0*/  IMAD.IADD R11, R21, 0x1, R26 ;  /* 0x00000001150b7824 */ /* 0x000fe200078e021a */
[C---:B------:R-:W-:Y:S02]  /*4c00*/  ISETP.GT.AND P3, PT, R13.reuse, 0x9, !P5 ;  /* 0x000000090d00780c */ /* 0x040fe40006f64270 */
[----:B------:R-:W-:Y:S02]  /*4c10*/  ISETP.GT.AND P4, PT, R13, 0x8, !P2 ;  /* 0x000000080d00780c */ /* 0x000fe40005784270 */
        /* <DEDUP_REMOVED lines=102> */
[----:B------:R-:W-:Y:S02]  /*5280*/  VIADDMNMX R10, R26, R18, R23, PT ;  /* 0x000000121a0a7246 */ /* 0x000fe40003800117 */
        /* <DEDUP_REMOVED lines=18> */
.L_x_9710:
[----:B------:R-:W-:Y:S05]  /*53b0*/  BSYNC B2 ;  /* 0x0000000000027941 */ /* 0x000fea0003800000 */
.L_x_9709:
[----:B------:R-:W-:Y:S01]  /*53c0*/  LOP3.LUT R8, RZ, R8, RZ, 0x33, !PT ;  /* 0x00000008ff087212 */ /* 0x000fe200078e33ff */
[----:B------:R-:W-:Y:S06]  /*53d0*/  BRA `(.L_x_9711) ;  /* 0x0000000000187947 */ /* 0x000fec0003800000 */
.L_x_9708:
[----:B------:R-:W-:-:S13]  /*53e0*/  ISETP.NE.AND P6, PT, R7, 0x1, PT ;  /* 0x000000010700780c */ /* 0x000fda0003fc5270 */
[----:B------:R-:W-:Y:S05]  /*53f0*/  @!P6 BRA `(.L_x_9711) ;  /* 0x000000000010e947 */ /* 0x000fea0003800000 */
[----:B------:R-:W2:Y:S04]  /*5400*/  LDL R9, [R6+0x1c] ;  /* 0x00001c0006097983 */ /* 0x000ea80000100800 */
[----:B------:R-:W3:Y:S01]  /*5410*/  LDL R13, [R6+0x20] ;  /* 0x00002000060d7983 */ /* 0x000ee20000100800 */
[----:B--2---:R-:W-:-:S05]  /*5420*/  IMAD.HI.U32 R8, R8, R9, RZ ;  /* 0x0000000908087227 */ /* 0x004fca00078e00ff */
[----:B---3--:R-:W-:-:S07]  /*5430*/  SHF.R.U32.HI R8, RZ, R13, R8 ;  /* 0x0000000dff087219 */ /* 0x008fce0000011608 */
.L_x_9711:
[----:B------:R-:W-:Y:S05]  /*5440*/  BSYNC B1 ;  /* 0x0000000000017941 */ /* 0x000fea0003800000 */
.L_x_9707:
[----:B------:R-:W-:-:S05]  /*5450*/  IMAD R8, R7, R8, R24 ;  /* 0x0000000807087224 */ /* 0x000fca00078e0218 */
[----:B------:R-:W-:Y:S02]  /*5460*/  VIADDMNMX R10, R8, R7, R10, PT ;  /* 0x00000007080a7246 */ /* 0x000fe4000380010a */
[----:B------:R-:W-:-:S07]  /*5470*/  VIMNMX R11, R11, R8, !PT ;  /* 0x000000080b0b7248 */ /* 0x000fce0007fe0100 */
.L_x_9706:
[----:B------:R-:W-:Y:S05]  /*5480*/  BSYNC B0 ;  /* 0x0000000000007941 */ /* 0x000fea0003800000 */
.L_x_9705:
        /* <DEDUP_REMOVED lines=13> */
[----:B------:R-:W5:Y:S01]  /*5560*/  LDL R18, [R1+0x380] ;  /* 0x0003800001127983 */ /* 0x000f620000100800 */
[----:B------:R-:W-:Y:S02]  /*5570*/  ISETP.LT.OR P1, PT, R10, 0xa, P1 ;  /* 0x0000000a0a00780c */ /* 0x000fe40000f21670 */
[----:B------:R-:W-:Y:S01]  /*5580*/  ISETP.NE.AND P6, PT, R28, RZ, PT ;  /* 0x000000ff1c00720c */ /* 0x000fe20003fc5270 */
[----:B------:R-:W5:Y:S01]  /*5590*/  LDL R21, [R1+0x25c] ;  /* 0x00025c0001157983 */ /* 0x000f620000100800 */
[----:B------:R-:W-:-:S02]  /*55a0*/  FSEL R83, R83, -INF , !P1 ;  /* 0xff80000053537808 */ /* 0x000fc40004800000 */
[----:B------:R-:W-:Y:S01]  /*55b0*/  ISETP.NE.AND P1, PT, R19, RZ, PT ;  /* 0x000000ff1300720c */ /* 0x000fe20003f25270 */
[----:B------:R-:W5:Y:S01]  /*55c0*/  LDL R23, [R1+0x264] ;  /* 0x0002640001177983 */ /* 0x000f620000100800 */
[----:B------:R-:W-:Y:S02]  /*55d0*/  FMNMX.FTZ R8, R107, R101, !PT ;  /* 0x000000656b087209 */ /* 0x000fe40007810000 */
[----:B------:R-:W-:Y:S01]  /*55e0*/  ISETP.GT.AND P1, PT, R11, 0x10, !P1 ;  /* 0x000000100b00780c */ /* 0x000fe20004f24270 */
[----:B------:R-:W5:Y:S01]  /*55f0*/  LDL R19, [R1+0x258] ;  /* 0x0002580001137983 */ /* 0x000f620000100800 */
[----:B------:R-:W-:Y:S02]  /*5600*/  FMNMX.FTZ R8, R97, R8, !PT ;  /* 0x0000000861087209 */ /* 0x000fe40007810000 */
[----:B------:R-:W-:Y:S01]  /*5610*/  ISETP.LT.OR P1, PT, R10, 0x11, P1 ;  /* 0x000000110a00780c */ /* 0x000fe20000f21670 */
[----:B------:R-:W5:Y:S01]  /*5620*/  LDL R152, [R1+0x248] ;  /* 0x0002480001987983 */ /* 0x000f620000100800 */
[----:B------:R-:W-:-:S02]  /*5630*/  FMNMX.FTZ R7, R91, R8, !PT ;  /* 0x000000085b077209 */ /* 0x000fc40007810000 */
[----:B------:R-:W-:Y:S01]  /*5640*/  FSEL R182, R182, -INF , !P1 ;  /* 0xff800000b6b67808 */ /* 0x000fe20004800000 */
[----:B------:R-:W5:Y:S01]  /*5650*/  LDL R154, [R1+0x24c] ;  /* 0x00024c00019a7983 */ /* 0x000f620000100800 */
[----:B------:R-:W-:Y:S02]  /*5660*/  ISETP.NE.AND P1, PT, R25, RZ, PT ;  /* 0x000000ff1900720c */ /* 0x000fe40003f25270 */
[C---:B------:R-:W-:Y:S01]  /*5670*/  ISETP.GT.AND P3, PT, R11.reuse, 0x50, !P3 ;  /* 0x000000500b00780c */ /* 0x040fe20005f64270 */
[----:B------:R-:W5:Y:S01]  /*5680*/  LDL R144, [R1+0x234] ;  /* 0x0002340001907983 */ /* 0x000f620000100800 */
[C---:B------:R-:W-:Y:S02]  /*5690*/  ISETP.GT.AND P1, PT, R11.reuse, 0x11, !P1 ;  /* 0x000000110b00780c */ /* 0x040fe40004f24270 */
[----:B------:R-:W-:Y:S01]  /*56a0*/  ISETP.GT.AND P4, PT, R11, 0x51, !P4 ;  /* 0x000000510b00780c */ /* 0x000fe20006784270 */
[----:B------:R-:W5:Y:S01]  /*56b0*/  LDL R146, [R1+0x238] ;  /* 0x0002380001927983 */ /* 0x000f620000100800 */
[----:B------:R-:W-:-:S02]  /*56c0*/  ISETP.LT.OR P1, PT, R10, 0x12, P1 ;  /* 0x000000120a00780c */ /* 0x000fc40000f21670 */
[----:B------:R-:W-:Y:S01]  /*56d0*/  ISETP.LT.OR P3, PT, R10, 0x51, P3 ;  /* 0x000000510a00780c */ /* 0x000fe20001f61670 */
[----:B------:R-:W5:Y:S01]  /*56e0*/  LDL R148, [R1+0x23c] ;  /* 0x00023c0001947983 */ /* 0x000f620000100800 */
[----:B------:R-:W-:Y:S02]  /*56f0*/  FSEL R162, R162, -INF , !P1 ;  /* 0xff800000a2a27808 */ /* 0x000fe40004800000 */
[C---:B------:R-:W-:Y:S01]  /*5700*/  ISETP.GT.AND P1, PT, R11.reuse, 0x18, !P2 ;  /* 0x000000180b00780c */ /* 0x040fe20005724270 */
[----:B------:R-:W5:Y:S01]  /*5710*/  LDL R110, [R1+0x240] ;  /* 0x00024000016e7983 */ /* 0x000f620000100800 */
[----:B------:R-:W-:Y:S02]  /*5720*/  ISETP.NE.AND P2, PT, R14, RZ, PT ;  /* 0x000000ff0e00720c */ /* 0x000fe40003f45270 */
[----:B------:R-:W-:Y:S01]  /*5730*/  ISETP.LT.OR P1, PT, R10, 0x19, P1 ;  /* 0x000000190a00780c */ /* 0x000fe20000f21670 */
[----:B------:R-:W5:Y:S01]  /*5740*/  LDL R14, [R1+0x368] ;  /* 0x00036800010e7983 */ /* 0x000f620000100800 */
[----:B------:R-:W-:-:S02]  /*5750*/  ISETP.GT.AND P5, PT, R11, 0x58, !P5 ;  /* 0x000000580b00780c */ /* 0x000fc40006fa4270 */
[----:B------:R-:W-:Y:S01]  /*5760*/  FSEL R229, R229, -INF , !P1 ;  /* 0xff800000e5e57808 */ /* 0x000fe20004800000 */
[----:B------:R-:W5:Y:S01]  /*5770*/  LDL R150, [R1+0x244] ;  /* 0x0002440001967983 */ /* 0x000f620000100800 */
[----:B------:R-:W-:Y:S02]  /*5780*/  ISETP.GT.AND P1, PT, R11, 0x19, !P6 ;  /* 0x000000190b00780c */ /* 0x000fe40007724270 */
[----:B------:R-:W-:Y:S01]  /*5790*/  ISETP.NE.AND P6, PT, R38, RZ, PT ;  /* 0x000000ff2600720c */ /* 0x000fe20003fc5270 */
[----:B------:R-:W5:Y:S01]  /*57a0*/  LDL R112, [R1+0x250] ;  /* 0x0002500001707983 */ /* 0x000f620000100800 */
[C---:B------:R-:W-:Y:S02]  /*57b0*/  ISETP.LT.OR P1, PT, R10.reuse, 0x1a, P1 ;  /* 0x0000001a0a00780c */ /* 0x040fe40000f21670 */
[----:B------:R-:W-:Y:S01]  /*57c0*/  ISETP.LT.OR P4, PT, R10, 0x52, P4 ;  /* 0x000000520a00780c */ /* 0x000fe20002781670 */
[----:B------:R-:W5:Y:S01]  /*57d0*/  LDL R38, [R1+0x3e0] ;  /* 0x0003e00001267983 */ /* 0x000f620000100800 */
[----:B------:R-:W-:-:S02]  /*57e0*/  FSEL R228, R228, -INF , !P1 ;  /* 0xff800000e4e47808 */ /* 0x000fc40004800000 */
[----:B------:R-:W-:Y:S01]  /*57f0*/  ISETP.NE.AND P1, PT, R29, RZ, PT ;  /* 0x000000ff1d00720c */ /* 0x000fe20003f25270 */
[----:B------:R-:W5:Y:S01]  /*5800*/  LDL R114, [R1+0x260] ;  /* 0x0002600001727983 */ /* 0x000f620000100800 */
[----:B------:R-:W-:Y:S02]  /*5810*/  FSEL R178, R178, -INF , !P3 ;  /* 0xff800000b2b27808 */ /* 0x000fe40005800000 */
[----:B------:R-:W-:Y:S01]  /*5820*/  ISETP.GT.AND P1, PT, R11, 0x20, !P1 ;  /* 0x000000200b00780c */ /* 0x000fe20004f24270 */
[----:B------:R-:W5:Y:S01]  /*5830*/  LDL R25, [R1+0x268] ;  /* 0x0002680001197983 */ /* 0x000f620000100800 */
[C---:B------:R-:W-:Y:S02]  /*5840*/  ISETP.LT.OR P5, PT, R10.reuse, 0x59, P5 ;  /* 0x000000590a00780c */ /* 0x040fe40002fa1670 */
[----:B------:R-:W-:Y:S01]  /*5850*/  ISETP.LT.OR P1, PT, R10, 0x21, P1 ;  /* 0x000000210a00780c */ /* 0x000fe20000f21670 */
[----:B------:R-:W5:Y:S01]  /*5860*/  LDL R27, [R1+0x26c] ;  /* 0x00026c00011b7983 */ /* 0x000f620000100800 */
[----:B------:R-:W-:-:S02]  /*5870*/  FSEL R179, R179, -INF , !P4 ;  /* 0xff800000b3b37808 */ /* 0x000fc40006000000 */
[----:B------:R-:W-:Y:S01]  /*5880*/  FSEL R187, R187, -INF , !P1 ;  /* 0xff800000bbbb7808 */ /* 0x000fe20004800000 */
[----:B------:R-:W5:Y:S01]  /*5890*/  LDL R116, [R1+0x270] ;  /* 0x0002700001747983 */ /* 0x000f620000100800 */
[----:B------:R-:W-:Y:S02]  /*58a0*/  ISETP.NE.AND P1, PT, R30, RZ, PT ;  /* 0x000000ff1e00720c */ /* 0x000fe40003f25270 */
[----:B------:R-:W-:Y:S01]  /*58b0*/  FSEL R180, R180, -INF , !P5 ;  /* 0xff800000b4b47808 */ /* 0x000fe20006800000 */
[----:B------:R-:W5:Y:S01]  /*58c0*/  LDL R29, [R1+0x274] ;  /* 0x00027400011d7983 */ /* 0x000f620000100800 */
[----:B------:R-:W-:-:S03]  /*58d0*/  ISETP.GT.AND P1, PT, R11, 0x21, !P1 ;  /* 0x000000210b00780c */ /* 0x000fc60004f24270 */
[----:B------:R-:W5:Y:S01]  /*58e0*/  LDL R118, [R1+0x280] ;  /* 0x0002800001767983 */ /* 0x000f620000100800 */
[----:B------:R-:W-:-:S03]  /*58f0*/  ISETP.LT.OR P1, PT, R10, 0x22, P1 ;  /* 0x000000220a00780c */ /* 0x000fc60000f21670 */
[----:B------:R-:W5:Y:S01]  /*5900*/  LDL R120, [R1+0x290] ;  /* 0x0002900001787983 */ /* 0x000f620000100800 */
[----:B------:R-:W-:Y:S02]  /*5910*/  FSEL R188, R188, -INF , !P1 ;  /* 0xff800000bcbc7808 */ /* 0x000fe40004800000 */
[----:B------:R-:W-:Y:S01]  /*5920*/  ISETP.NE.AND P1, PT, R31, RZ, PT ;  /* 0x000000ff1f00720c */ /* 0x000fe20003f25270 */
[----:B------:R-:W5:Y:S03]  /*5930*/  LDL R41, [R1+0x294] ;  /* 0x0002940001297983 */ /* 0x000f660000100800 */
[----:B------:R-:W-:Y:S01]  /*5940*/  ISETP.GT.AND P1, PT, R11, 0x28, !P1 ;  /* 0x000000280b00780c */ /* 0x000fe20004f24270 */
[----:B------:R-:W5:Y:S03]  /*5950*/  LDL R31, [R1+0x278] ;  /* 0x00027800011f7983 */ /* 0x000f660000100800 */
[----:B------:R-:W-:Y:S01]  /*5960*/  ISETP.LT.OR P1, PT, R10, 0x29, P1 ;  /* 0x000000290a00780c */ /* 0x000fe20000f21670 */
[----:B------:R-:W5:Y:S03]  /*5970*/  LDL R43, [R1+0x298] ;  /* 0x00029800012b7983 */ /* 0x000f660000100800 */
[----:B------:R-:W-:Y:S01]  /*5980*/  FSEL R189, R189, -INF , !P1 ;  /* 0xff800000bdbd7808 */ /* 0x000fe20004800000 */
[----:B------:R-:W5:Y:S01]  /*5990*/  LDL R45, [R1+0x29c] ;  /* 0x00029c00012d7983 */ /* 0x000f620000100800 */
[----:B------:R-:W-:-:S03]  /*59a0*/  ISETP.NE.AND P1, PT, R32, RZ, PT ;  /* 0x000000ff2000720c */ /* 0x000fc60003f25270 */
        /* <DEDUP_REMOVED lines=38> */
[C---:B------:R-:W-:Y:S01]  /*5c10*/  ISETP.GT.AND P1, PT, R11.reuse, 0x40, !P1 ;  /* 0x000000400b00780c */ /* 0x040fe20004f24270 */
[----:B------:R-:W5:Y:S03]  /*5c20*/  LDL R37, [R1+0x288] ;  /* 0x0002880001257983 */ /* 0x000f660000100800 */
[----:B------:R-:W-:Y:S01]  /*5c30*/  ISETP.LT.OR P1, PT, R10, 0x41, P1 ;  /* 0x000000410a00780c */ /* 0x000fe20000f21670 */
[----:B------:R-:W5:Y:S03]  /*5c40*/  LDL R130, [R1+0x2e0] ;  /* 0x0002e00001827983 */ /* 0x000f660000100800 */
[----:B------:R-:W-:Y:S01]  /*5c50*/  FSEL R174, R174, -INF , !P1 ;  /* 0xff800000aeae7808 */ /* 0x000fe20004800000 */
[----:B------:R-:W5:Y:S01]  /*5c60*/  LDL R71, [R1+0x2e4] ;  /* 0x0002e40001477983 */ /* 0x000f620000100800 */
[----:B------:R-:W-:-:S02]  /*5c70*/  ISETP.GT.AND P1, PT, R11, RZ, !P2 ;  /* 0x000000ff0b00720c */ /* 0x000fc40005724270 */
[----:B------:R-:W-:Y:S01]  /*5c80*/  ISETP.NE.AND P2, PT, R40, RZ, PT ;  /* 0x000000ff2800720c */ /* 0x000fe20003f45270 */
[----:B------:R-:W5:Y:S01]  /*5c90*/  LDL R73, [R1+0x2e8] ;  /* 0x0002e80001497983 */ /* 0x000f620000100800 */
[----:B------:R-:W-:Y:S02]  /*5ca0*/  ISETP.LT.OR P1, PT, R10, 0x1, P1 ;  /* 0x000000010a00780c */ /* 0x000fe40000f21670 */
[----:B------:R-:W-:Y:S01]  /*5cb0*/  ISETP.GT.AND P2, PT, R11, 0x49, !P2 ;  /* 0x000000490b00780c */ /* 0x000fe20005744270 */
[----:B------:R-:W5:Y:S01]  /*5cc0*/  LDL R75, [R1+0x2ec] ;  /* 0x0002ec00014b7983 */ /* 0x000f620000100800 */
[----:B------:R-:W-:Y:S02]  /*5cd0*/  FSEL R95, R95, -INF , !P1 ;  /* 0xff8000005f5f7808 */ /* 0x000fe40004800000 */
[----:B------:R-:W-:Y:S01]  /*5ce0*/  ISETP.GT.AND P1, PT, R11, 0x41, !P6 ;  /* 0x000000410b00780c */ /* 0x000fe20007724270 */
[----:B------:R-:W5:Y:S01]  /*5cf0*/  LDL R132, [R1+0x2f0] ;  /* 0x0002f00001847983 */ /* 0x000f620000100800 */
[----:B------:R-:W-:-:S02]  /*5d00*/  FMNMX.FTZ R6, R95, R89, !PT ;  /* 0x000000595f067209 */ /* 0x000fc40007810000 */
[----:B------:R-:W-:Y:S01]  /*5d10*/  ISETP.LT.OR P1, PT, R10, 0x42, P1 ;  /* 0x000000420a00780c */ /* 0x000fe20000f21670 */
[----:B------:R-:W5:Y:S01]  /*5d20*/  LDL R77, [R1+0x2f4] ;  /* 0x0002f400014d7983 */ /* 0x000f620000100800 */
[----:B------:R-:W-:Y:S02]  /*5d30*/  FMNMX.FTZ R6, R87, R6, !PT ;  /* 0x0000000657067209 */ /* 0x000fe40007810000 */
[----:B------:R-:W-:Y:S01]  /*5d40*/  FSEL R175, R175, -INF , !P1 ;  /* 0xff800000afaf7808 */ /* 0x000fe20004800000 */
[----:B------:R-:W5:Y:S01]  /*5d50*/  LDL R79, [R1+0x2f8] ;  /* 0x0002f800014f7983 */ /* 0x000f620000100800 */
[----:B------:R-:W-:Y:S02]  /*5d60*/  FMNMX.FTZ R9, R83, R6, !PT ;  /* 0x0000000653097209 */ /* 0x000fe40007810000 */
[----:B------:R-:W-:Y:S01]  /*5d70*/  FMNMX.FTZ R6, R156, R7, !PT ;  /* 0x000000079c067209 */ /* 0x000fe20007810000 */
[----:B------:R-:W5:Y:S01]  /*5d80*/  LDL R81, [R1+0x2fc] ;  /* 0x0002fc0001517983 */ /* 0x000f620000100800 */
[----:B------:R-:W-:-:S02]  /*5d90*/  FMNMX.FTZ R9, R182, R9, !PT ;  /* 0x00000009b6097209 */ /* 0x000fc40007810000 */
[----:B------:R-:W-:Y:S01]  /*5da0*/  FMNMX.FTZ R6, R163, R6, !PT ;  /* 0x00000006a3067209 */ /* 0x000fe20007810000 */
[----:B------:R-:W5:Y:S01]  /*5db0*/  LDL R134, [R1+0x300] ;  /* 0x0003000001867983 */ /* 0x000f620000100800 */
[----:B------:R-:W-:Y:S02]  /*5dc0*/  FMNMX.FTZ R8, R162, R9, !PT ;  /* 0x00000009a2087209 */ /* 0x000fe40007810000 */
[----:B------:R-:W-:Y:S01]  /*5dd0*/  FMNMX.FTZ R7, R165, R6, !PT ;  /* 0x00000006a5077209 */ /* 0x000fe20007810000 */
        /* <DEDUP_REMOVED lines=23> */
[----:B------:R-:W-:Y:S01]  /*5f50*/  ISETP.NE.AND P1, PT, R39, RZ, PT ;  /* 0x000000ff2700720c */ /* 0x000fe20003f25270 */
[----:B------:R-:W5:Y:S01]  /*5f60*/  LDL R111, [R1+0x324] ;  /* 0x00032400016f7983 */ /* 0x000f620000100800 */
[----:B------:R-:W-:Y:S02]  /*5f70*/  FMNMX.FTZ R6, R214, R7, !PT ;  /* 0x00000007d6067209 */ /* 0x000fe40007810000 */
[----:B------:R-:W-:Y:S01]  /*5f80*/  FMNMX.FTZ R8, R218, R9, !PT ;  /* 0x00000009da087209 */ /* 0x000fe20007810000 */
[----:B------:R-:W5:Y:S01]  /*5f90*/  LDL R39, [R1+0x28c] ;  /* 0x00028c0001277983 */ /* 0x000f620000100800 */
[----:B------:R-:W-:Y:S02]  /*5fa0*/  ISETP.GT.AND P1, PT, R11, 0x48, !P1 ;  /* 0x000000480b00780c */ /* 0x000fe40004f24270 */
[----:B------:R-:W-:Y:S01]  /*5fb0*/  FMNMX.FTZ R7, R215, R6, !PT ;  /* 0x00000006d7077209 */ /* 0x000fe20007810000 */
[----:B------:R-:W5:Y:S01]  /*5fc0*/  LDL R113, [R1+0x328] ;  /* 0x0003280001717983 */ /* 0x000f620000100800 */
[----:B------:R-:W-:-:S02]  /*5fd0*/  FMNMX.FTZ R9, R219, R8, !PT ;  /* 0x00000008db097209 */ /* 0x000fc40007810000 */
[----:B------:R-:W-:Y:S01]  /*5fe0*/  ISETP.LT.OR P1, PT, R10, 0x49, P1 ;  /* 0x000000490a00780c */ /* 0x000fe20000f21670 */
[----:B------:R-:W5:Y:S01]  /*5ff0*/  LDL R115, [R1+0x32c] ;  /* 0x00032c0001737983 */ /* 0x000f620000100800 */
[----:B------:R-:W-:Y:S02]  /*6000*/  FMNMX.FTZ R7, R172, R7, !PT ;  /* 0x00000007ac077209 */ /* 0x000fe40007810000 */
[----:B------:R-:W-:Y:S01]  /*6010*/  FMNMX.FTZ R6, R174, R9, !PT ;  /* 0x00000009ae067209 */ /* 0x000fe20007810000 */
[----:B------:R-:W5:Y:S01]  /*6020*/  LDL R140, [R1+0x330] ;  /* 0x00033000018c7983 */ /* 0x000f620000100800 */
[----:B------:R-:W-:Y:S02]  /*6030*/  ISETP.LT.OR P2, PT, R10, 0x4a, P2 ;  /* 0x0000004a0a00780c */ /* 0x000fe40001741670 */
[----:B------:R-:W-:Y:S01]  /*6040*/  FSEL R176, R176, -INF , !P1 ;  /* 0xff800000b0b07808 */ /* 0x000fe20004800000 */
[----:B------:R-:W5:Y:S01]  /*6050*/  LDL R117, [R1+0x334] ;  /* 0x0003340001757983 */ /* 0x000f620000100800 */
[----:B------:R-:W-:-:S02]  /*6060*/  FMNMX.FTZ R7, R166, R7, !PT ;  /* 0x00000007a6077209 */ /* 0x000fc40007810000 */
[----:B------:R-:W-:Y:S01]  /*6070*/  FMNMX.FTZ R9, R175, R6, !PT ;  /* 0x00000006af097209 */ /* 0x000fe20007810000 */
[----:B------:R-:W5:Y:S01]  /*6080*/  LDL R119, [R1+0x338] ;  /* 0x0003380001777983 */ /* 0x000f620000100800 */
[----:B------:R-:W-:Y:S02]  /*6090*/  FSEL R177, R177, -INF , !P2 ;  /* 0xff800000b1b17808 */ /* 0x000fe40005000000 */
[----:B------:R-:W-:Y:S01]  /*60a0*/  FMNMX.FTZ R6, R168, R7, !PT ;  /* 0x00000007a8067209 */ /* 0x000fe20007810000 */
[----:B------:R-:W5:Y:S01]  /*60b0*/  LDL R121, [R1+0x33c] ;  /* 0x00033c0001797983 */ /* 0x000f620000100800 */
[----:B------:R-:W-:Y:S02]  /*60c0*/  FMNMX.FTZ R8, R176, R9, !PT ;  /* 0x00000009b0087209 */ /* 0x000fe40007810000 */
[----:B------:R-:W-:Y:S01]  /*60d0*/  ISETP.NE.AND P6, PT, R20, RZ, PT ;  /* 0x000000ff1400720c */ /* 0x000fe20003fc5270 */
[----:B------:R-:W5:Y:S01]  /*60e0*/  LDL R142, [R1+0x340] ;  /* 0x00034000018e7983 */ /* 0x000f620000100800 */
[----:B------:R-:W-:-:S02]  /*60f0*/  FMNMX.FTZ R6, R169, R6, !PT ;  /* 0x00000006a9067209 */ /* 0x000fc40007810000 */
[----:B------:R-:W-:Y:S01]  /*6100*/  FMNMX.FTZ R7, R177, R8, !PT ;  /* 0x00000008b1077209 */ /* 0x000fe20007810000 */
[----:B------:R-:W5:Y:S01]  /*6110*/  LDL R20, [R1+0x350] ;  /* 0x0003500001147983 */ /* 0x000f620000100800 */
[----:B------:R-:W-:Y:S02]  /*6120*/  ISETP.GT.AND P6, PT, R11, 0x59, !P6 ;  /* 0x000000590b00780c */ /* 0x000fe400077c4270 */
[----:B------:R-:W-:Y:S01]  /*6130*/  FMNMX.FTZ R6, R167, R6, !PT ;  /* 0x00000006a7067209 */ /* 0x000fe20007810000 */
[----:B------:R-:W5:Y:S01]  /*6140*/  LDL R123, [R1+0x344] ;  /* 0x00034400017b7983 */ /* 0x000f620000100800 */
[----:B------:R-:W-:Y:S02]  /*6150*/  FMNMX.FTZ R8, R178, R7, !PT ;  /* 0x00000007b2087209 */ /* 0x000fe40007810000 */
[----:B------:R-:W-:Y:S01]  /*6160*/  ISETP.LT.OR P6, PT, R10, 0x5a, P6 ;  /* 0x0000005a0a00780c */ /* 0x000fe200037c1670 */
        /* <DEDUP_REMOVED lines=8> */
[----:B------:R-:W-:Y:S01]  /*61f0*/  FMNMX.FTZ R8, R173, R8, !PT ;  /* 0x00000008ad087209 */ /* 0x000fe20007810000 */
[----:B------:R-:W5:Y:S01]  /*6200*/  LDL R108, [R1+0x358] ;  /* 0x00035800016c7983 */ /* 0x000f620000100800 */
[----:B------:R-:W-:-:S03]  /*6210*/  FMNMX.FTZ R9, R181, R6, !PT ;  /* 0x00000006b5097209 */ /* 0x000fc60007810000 */
[----:B------:R-:W5:Y:S04]  /*6220*/  LDL R100, [R1+0x35c] ;  /* 0x00035c0001647983 */ /* 0x000f680000100800 */
[----:B------:R-:W-:Y:S04]  /*6230*/  STL.64 [R1+0x440], R8 ;  /* 0x0004400801007387 */ /* 0x000fe80000100a00 */
[----:B------:R-:W3:Y:S04]  /*6240*/  LDL R15, [R1+0x444] ;  /* 0x00044400010f7983 */ /* 0x000ee80000100800 */
[----:B------:R-:W0:Y:S04]  /*6250*/  SHFL.BFLY PT, R7, R8, 0x2, 0x1f ;  /* 0x0c401f0008077f89 */ /* 0x000e2800000e0000 */
[----:B------:R-:W5:Y:S04]  /*6260*/  LDL R102, [R1+0x360] ;  /* 0x0003600001667983 */ /* 0x000f680000100800 */
[----:B------:R-:W5:Y:S04]  /*6270*/  LDL R104, [R1+0x364] ;  /* 0x0003640001687983 */ /* 0x000f680000100800 */
[----:B------:R-:W5:Y:S04]  /*6280*/  LDL R96, [R1+0x36c] ;  /* 0x00036c0001607983 */ /* 0x000f680000100800 */
[----:B------:R-:W5:Y:S04]  /*6290*/  LDL R98, [R1+0x370] ;  /* 0x0003700001627983 */ /* 0x000f680000100800 */
[----:B------:R-:W5:Y:S01]  /*62a0*/  LDL R90, [R1+0x374] ;  /* 0x00037400015a7983 */ /* 0x000f620000100800 */
[----:B0-----:R-:W-:-:S03]  /*62b0*/  FMNMX.FTZ R10, R8, R7, !PT ;  /* 0x00000007080a7209 */ /* 0x001fc60007810000 */
[----:B------:R-:W5:Y:S04]  /*62c0*/  LDL R92, [R1+0x378] ;  /* 0x00037800015c7983 */ /* 0x000f680000100800 */
[----:B------:R-:W0:Y:S04]  /*62d0*/  SHFL.BFLY PT, R11, R10, 0x1, 0x1f ;  /* 0x0c201f000a0b7f89 */ /* 0x000e2800000e0000 */
[----:B------:R-:W4:Y:S04]  /*62e0*/  LDL.64 R6, [R1+0xa8] ;  /* 0x0000a80001067983 */ /* 0x000f280000100a00 */
[----:B------:R-:W5:Y:S04]  /*62f0*/  LDL R94, [R1+0x37c] ;  /* 0x00037c00015e7983 */ /* 0x000f680000100800 */
[----:B------:R-:W5:Y:S04]  /*6300*/  LDL R86, [R1+0x384] ;  /* 0x0003840001567983 */ /* 0x000f680000100800 */
[----:B------:R-:W5:Y:S04]  /*6310*/  LDL R88, [R1+0x388] ;  /* 0x0003880001587983 */ /* 0x000f680000100800 */
[----:B------:R-:W5:Y:S01]  /*6320*/  LDL R84, [R1+0x38c] ;  /* 0x00038c0001547983 */ /* 0x000f620000100800 */
[----:B0-----:R-:W-:-:S03]  /*6330*/  FMNMX.FTZ R10, R10, R11, !PT ;  /* 0x0000000b0a0a7209 */ /* 0x001fc60007810000 */
[----:B------:R-:W5:Y:S04]  /*6340*/  LDL R80, [R1+0x390] ;  /* 0x0003900001507983 */ /* 0x000f680000100800 */
[----:B------:R-:W-:Y:S04]  /*6350*/  STL [R1+0x440], R10 ;  /* 0x0004400a01007387 */ /* 0x000fe80000100800 */
[----:B------:R-:W4:Y:S04]  /*6360*/  LDL R159, [R1+0x440] ;  /* 0x00044000019f7983 */ /* 0x000f280000100800 */
        /* <DEDUP_REMOVED lines=28> */
[----:B--2---:R0:W-:Y:S04]  /*6530*/  STL [R1+0x230], R12 ;  /* 0x0002300c01007387 */ /* 0x0041e80000100800 */
[----:B------:R-:W2:Y:S04]  /*6540*/  LDL R11, [R1+0x414] ;  /* 0x00041400010b7983 */ /* 0x000ea80000100800 */
[----:B------:R-:W2:Y:S04]  /*6550*/  LDL R234, [R1+0x408] ;  /* 0x0004080001ea7983 */ /* 0x000ea80000100800 */
[----:B0-----:R-:W2:Y:S04]  /*6560*/  LDL R12, [R1+0x428] ;  /* 0x00042800010c7983 */ /* 0x001ea80000100800 */
[----:B------:R-:W2:Y:S04]  /*6570*/  LDL R236, [R1+0x40c] ;  /* 0x00040c0001ec7983 */ /* 0x000ea80000100800 */
[----:B------:R-:W2:Y:S04]  /*6580*/  LDL R235, [R1+0x410] ;  /* 0x0004100001eb7983 */ /* 0x000ea80000100800 */
[----:B------:R-:W2:Y:S04]  /*6590*/  LDL R226, [R1+0x418] ;  /* 0x0004180001e27983 */ /* 0x000ea80000100800 */
[----:B------:R-:W2:Y:S04]  /*65a0*/  LDL R227, [R1+0x41c] ;  /* 0x00041c0001e37983 */ /* 0x000ea80000100800 */
[----:B------:R-:W2:Y:S04]  /*65b0*/  LDL R225, [R1+0x42c] ;  /* 0x00042c0001e17983 */ /* 0x000ea80000100800 */
[----:B---3--:R-:W0:Y:S02]  /*65c0*/  SHFL.BFLY PT, R8, R15, 0x2, 0x1f ;  /* 0x0c401f000f087f89 */ /* 0x008e2400000e0000 */
[----:B0-----:R-:W-:-:S05]  /*65d0*/  FMNMX.FTZ R8, R8, R15, !PT ;  /* 0x0000000f08087209 */ /* 0x001fca0007810000 */
[----:B------:R-:W0:Y:S02]  /*65e0*/  SHFL.BFLY PT, R9, R8, 0x1, 0x1f ;  /* 0x0c201f0008097f89 */ /* 0x000e2400000e0000 */
[----:B0-----:R-:W-:Y:S02]  /*65f0*/  FMNMX.FTZ R10, R8, R9, !PT ;  /* 0x00000009080a7209 */ /* 0x001fe40007810000 */
[----:B------:R-:W3:Y:S04]  /*6600*/  LDL R8, [R1+0x420] ;  /* 0x0004200001087983 */ /* 0x000ee80000100800 */
[----:B------:R-:W3:Y:S01]  /*6610*/  LDL R9, [R1+0x424] ;  /* 0x0004240001097983 */ /* 0x000ee20000100800 */
[----:B----4-:R-:W-:Y:S01]  /*6620*/  FSETP.NEU.FTZ.AND P1, PT, R159, -INF , PT ;  /* 0xff8000009f00780b */ /* 0x010fe20003f3d000 */
[----:B------:R-:W-:Y:S01]  /*6630*/  FMUL.FTZ R159, R158, R159 ;  /* 0x0000009f9e9f7220 */ /* 0x000fe20000410000 */
[----:B------:R-:W-:-:S04]  /*6640*/  IMAD R6, R13, 0xc00, R6 ;  /* 0x00000c000d067824 */ /* 0x000fc800078e0206 */
[----:B------:R-:W-:Y:S01]  /*6650*/  FSEL R159, R159, RZ, P1 ;  /* 0x000000ff9f9f7208 */ /* 0x000fe20000800000 */
[----:B-----5:R0:W-:Y:S01]  /*6660*/  STL [R1+0x254], R160 ;  /* 0x000254a001007387 */ /* 0x0201e20000100800 */
[----:B------:R-:W-:-:S03]  /*6670*/  FSETP.NEU.FTZ.AND P1, PT, R10, -INF , PT ;  /* 0xff8000000a00780b */ /* 0x000fc60003f3d000 */
[-CC-:B------:R-:W-:Y:S01]  /*6680*/  FFMA.FTZ R13, R101, R158.reuse, -R159.reuse ;  /* 0x0000009e650d7223 */ /* 0x180fe2000001089f */
[----:B------:R1:W-:Y:S01]  /*6690*/  STL [R1+0x350], R20 ;  /* 0x0003501401007387 */ /* 0x0003e20000100800 */
[-C--:B0-----:R-:W-:Y:S01]  /*66a0*/  FMUL.FTZ R160, R10, R158.reuse ;  /* 0x0000009e0aa07220 */ /* 0x081fe20000410000 */
[-CC-:B------:R-:W-:Y:S01]  /*66b0*/  FFMA.FTZ R15, R97, R158.reuse, -R159.reuse ;  /* 0x0000009e610f7223 */ /* 0x180fe2000001089f */
[----:B-1----:R0:W-:Y:S03]  /*66c0*/  MUFU.EX2 R20, R13 ;  /* 0x0000000d00147308 */ /* 0x0021e60000000800 */
[----:B------:R-:W-:Y:S01]  /*66d0*/  FSEL R160, R160, RZ, P1 ;  /* 0x000000ffa0a07208 */ /* 0x000fe20000800000 */
[----:B------:R1:W-:Y:S04]  /*66e0*/  STL [R1+0x368], R14 ;  /* 0x0003680e01007387 */ /* 0x0003e80000100800 */
[----:B------:R4:W-:Y:S01]  /*66f0*/  STL [R1+0x380], R18 ;  /* 0x0003801201007387 */ /* 0x0009e20000100800 */
[----:B0-----:R-:W-:-:S03]  /*6700*/  FFMA.FTZ R13, R91, R158, -R159 ;  /* 0x0000009e5b0d7223 */ /* 0x001fc6000001089f */
[----:B------:R0:W-:Y:S01]  /*6710*/  STL [R1+0x258], R19 ;  /* 0x0002581301007387 */ /* 0x0001e20000100800 */
[----:B-1----:R1:W-:Y:S03]  /*6720*/  MUFU.EX2 R14, R15 ;  /* 0x0000000f000e7308 */ /* 0x0023e60000000800 */
[----:B------:R5:W-:Y:S04]  /*6730*/  STL [R1+0x25c], R21 ;  /* 0x00025c1501007387 */ /* 0x000be80000100800 */
[----:B------:R5:W-:Y:S01]  /*6740*/  STL [R1+0x264], R23 ;  /* 0x0002641701007387 */ /* 0x000be20000100800 */
[----:B----4-:R4:W-:Y:S01]  /*6750*/  MUFU.EX2 R18, R13 ;  /* 0x0000000d00127308 */ /* 0x0109e20000000800 */
[-C--:B0-----:R-:W-:Y:S01]  /*6760*/  FFMA.FTZ R19, R107, R158.reuse, -R159 ;  /* 0x0000009e6b137223 */ /* 0x081fe2000001089f */
[-CC-:B-1----:R-:W-:Y:S01]  /*6770*/  FFMA.FTZ R15, R87, R158.reuse, -R160.reuse ;  /* 0x0000009e570f7223 */ /* 0x182fe200000108a0 */
[-CC-:B-----5:R-:W-:Y:S01]  /*6780*/  FFMA.FTZ R21, R95, R158.reuse, -R160.reuse ;  /* 0x0000009e5f157223 */ /* 0x1a0fe200000108a0 */
[-CC-:B------:R-:W-:Y:S01]  /*6790*/  FFMA.FTZ R23, R89, R158.reuse, -R160.reuse ;  /* 0x0000009e59177223 */ /* 0x180fe200000108a0 */
[----:B----4-:R-:W-:-:S03]  /*67a0*/  FFMA.FTZ R13, R83, R158, -R160 ;  /* 0x0000009e530d7223 */ /* 0x010fc600000108a0 */
[----:B------:R-:W-:Y:S08]  /*67b0*/  MUFU.EX2 R19, R19 ;  /* 0x0000001300137308 */ /* 0x000ff00000000800 */
[----:B------:R-:W-:Y:S08]  /*67c0*/  MUFU.EX2 R21, R21 ;  /* 0x0000001500157308 */ /* 0x000ff00000000800 */
[----:B------:R-:W0:Y:S08]  /*67d0*/  MUFU.EX2 R23, R23 ;  /* 0x0000001700177308 */ /* 0x000e300000000800 */
[----:B------:R-:W-:Y:S08]  /*67e0*/  MUFU.EX2 R15, R15 ;  /* 0x0000000f000f7308 */ /* 0x000ff00000000800 */
[----:B------:R-:W1:Y:S01]  /*67f0*/  MUFU.EX2 R13, R13 ;  /* 0x0000000d000d7308 */ /* 0x000e620000000800 */
[----:B------:R4:W-:Y:S01]  /*6800*/  STL [R1+0x28c], R39 ;  /* 0x00028c2701007387 */ /* 0x0009e20000100800 */
[----:B------:R-:W-:-:S02]  /*6810*/  R2UR UR6, R6 ;  /* 0x00000000060672ca */ /* 0x000fc400000e0000 */
[----:B------:R-:W-:Y:S01]  /*6820*/  R2UR UR7, R7 ;  /* 0x00000000070772ca */ /* 0x000fe200000e0000 */
[----:B------:R5:W-:Y:S01]  /*6830*/  STL [R1+0x3e0], R38 ;  /* 0x0003e02601007387 */ /* 0x000be20000100800 */
[----:B0-----:R-:W-:-:S03]  /*6840*/  F2FP.BF16.F32.PACK_AB R153, R23, R21 ;  /* 0x000000151799723e */ /* 0x001fc600000010ff */
[----:B------:R0:W-:Y:S01]  /*6850*/  STL [R1+0x248], R152 ;  /* 0x0002489801007387 */ /* 0x0001e20000100800 */
[----:B----4-:R-:W-:-:S03]  /*6860*/  IMAD.MOV.U32 R39, RZ, RZ, R7 ;  /* 0x000000ffff277224 */ /* 0x010fc600078e0007 */
[----:B------:R4:W-:Y:S01]  /*6870*/  STL [R1+0x24c], R154 ;  /* 0x00024c9a01007387 */ /* 0x0009e20000100800 */
[----:B-----5:R-:W-:Y:S01]  /*6880*/  VIADD R38, R6, 0x80 ;  /* 0x0000008006267836 */ /* 0x020fe20000000000 */
[----:B-1----:R-:W-:Y:S02]  /*6890*/  F2FP.BF16.F32.PACK_AB R155, R13, R15 ;  /* 0x0000000f0d9b723e */ /* 0x002fe400000010ff */
[----:B0-----:R-:W-:Y:S01]  /*68a0*/  F2FP.BF16.F32.PACK_AB R152, R20, R19 ;  /* 0x000000131498723e */ /* 0x001fe200000010ff */
        /* <DEDUP_REMOVED lines=110> */
[----:B0-----:R-:W-:-:S06]  /*6f90*/  WARPGROUP.ARRIVE ;  /* 0x00000000000079c5 */ /* 0x001fcc0000000000 */
        /* <DEDUP_REMOVED lines=9> */
[----:B--2---:R0:W-:Y:S01]  /*7030*/  STL [R1+0x414], R11 ;  /* 0x0004140b01007387 */ /* 0x0041e20000100800 */
[----:B------:R-:W-:Y:S03]  /*7040*/  MUFU.EX2 R156, R156 ;  /* 0x0000009c009c7308 */ /* 0x000fe60000000800 */
[----:B------:R2:W-:Y:S05]  /*7050*/  STL [R1+0x428], R12 ;  /* 0x0004280c01007387 */ /* 0x0005ea0000100800 */
[----:B------:R-:W4:Y:S08]  /*7060*/  MUFU.EX2 R163, R163 ;  /* 0x000000a300a37308 */ /* 0x000f300000000800 */
[----:B------:R-:W-:Y:S08]  /*7070*/  MUFU.EX2 R165, R165 ;  /* 0x000000a500a57308 */ /* 0x000ff00000000800 */
[----:B------:R-:W5:Y:S08]  /*7080*/  MUFU.EX2 R164, R164 ;  /* 0x000000a400a47308 */ /* 0x000f700000000800 */
[----:B------:R-:W-:Y:S08]  /*7090*/  MUFU.EX2 R182, R182 ;  /* 0x000000b600b67308 */ /* 0x000ff00000000800 */
[----:B------:R-:W1:Y:S08]  /*70a0*/  MUFU.EX2 R162, R162 ;  /* 0x000000a200a27308 */ /* 0x000e700000000800 */
[----:B0-----:R-:W-:Y:S08]  /*70b0*/  MUFU.EX2 R11, R229 ;  /* 0x000000e5000b7308 */ /* 0x001ff00000000800 */
[----:B--2---:R-:W0:Y:S01]  /*70c0*/  MUFU.EX2 R12, R228 ;  /* 0x000000e4000c7308 */ /* 0x004e220000000800 */
[----:B------:R-:W-:Y:S04]  /*70d0*/  STL [R1+0x408], R234 ;  /* 0x000408ea01007387 */ /* 0x000fe80000100800 */
[----:B------:R-:W-:Y:S04]  /*70e0*/  STL [R1+0x40c], R236 ;  /* 0x00040cec01007387 */ /* 0x000fe80000100800 */
[----:B------:R-:W-:Y:S04]  /*70f0*/  STL [R1+0x410], R235 ;  /* 0x000410eb01007387 */ /* 0x000fe80000100800 */
[----:B------:R-:W-:Y:S04]  /*7100*/  STL [R1+0x418], R226 ;  /* 0x000418e201007387 */ /* 0x000fe80000100800 */
[----:B------:R-:W-:Y:S04]  /*7110*/  STL [R1+0x41c], R227 ;  /* 0x00041ce301007387 */ /* 0x000fe80000100800 */
[----:B---3--:R-:W-:Y:S04]  /*7120*/  STL [R1+0x420], R8 ;  /* 0x0004200801007387 */ /* 0x008fe80000100800 */
[----:B------:R-:W-:Y:S04]  /*7130*/  STL [R1+0x424], R9 ;  /* 0x0004240901007387 */ /* 0x000fe80000100800 */
[----:B------:R-:W-:Y:S01]  /*7140*/  STL [R1+0x42c], R225 ;  /* 0x00042ce101007387 */ /* 0x000fe20000100800 */
        /* <DEDUP_REMOVED lines=9> */
[----:B------:R-:W2:Y:S01]  /*71e0*/  MUFU.EX2 R184, R184 ;  /* 0x000000b800b87308 */ /* 0x000ea20000000800 */
[----:B------:R-:W-:-:S02]  /*71f0*/  WARPGROUP.DEPBAR.LE gsb0, 0x0 ;  /* 0x00008000000079c5 */ /* 0x000fc40000010000 */
[----:B----4-:R-:W-:Y:S02]  /*7200*/  F2FP.BF16.F32.PACK_AB R152, R163, R156 ;  /* 0x0000009ca398723e */ /* 0x010fe400000010ff */
[----:B-----5:R-:W-:Y:S02]  /*7210*/  F2FP.BF16.F32.PACK_AB R154, R164, R165 ;  /* 0x000000a5a49a723e */ /* 0x020fe400000010ff */
[----:B-1----:R-:W-:Y:S02]  /*7220*/  F2FP.BF16.F32.PACK_AB R153, R162, R182 ;  /* 0x000000b6a299723e */ /* 0x002fe400000010ff */
[----:B0-----:R-:W-:Y:S01]  /*7230*/  F2FP.BF16.F32.PACK_AB R155, R12, R11 ;  /* 0x0000000b0c9b723e */ /* 0x001fe200000010ff */
        /* <DEDUP_REMOVED lines=32> */
[----:B0-----:R-:W-:-:S06]  /*7440*/  WARPGROUP.ARRIVE ;  /* 0x00000000000079c5 */ /* 0x001fcc0000000000 */
[----:B------:R-:W-:Y:S01]  /*7450*/  HGMMA.64x256x16.F32.BF16 R24, R152, gdesc[UR8].tnspB, R24, gsb0 ;  /* 0x43e0000898187df0 */ /* 0x000fe20008001818 */
[----:B------:R-:W-:Y:S08]  /*7460*/  MUFU.EX2 R185, R185 ;  /* 0x000000b900b97308 */ /* 0x000ff00000000800 */
[----:B------:R-:W0:Y:S08]  /*7470*/  MUFU.EX2 R186, R186 ;  /* 0x000000ba00ba7308 */ /* 0x000e300000000800 */
[----:B------:R-:W-:Y:S08]  /*7480*/  MUFU.EX2 R187, R187 ;  /* 0x000000bb00bb7308 */ /* 0x000ff00000000800 */
[----:B------:R-:W1:Y:S08]  /*7490*/  MUFU.EX2 R188, R188 ;  /* 0x000000bc00bc7308 */ /* 0x000e700000000800 */
[----:B------:R-:W-:Y:S08]  /*74a0*/  MUFU.EX2 R189, R189 ;  /* 0x000000bd00bd7308 */ /* 0x000ff00000000800 */
[----:B------:R-:W3:Y:S01]  /*74b0*/  MUFU.EX2 R197, R197 ;  /* 0x000000c500c57308 */ /* 0x000ee20000000800 */
        /* <DEDUP_REMOVED lines=13> */
[----:B------:R-:W4:Y:S08]  /*7590*/  MUFU.EX2 R213, R213 ;  /* 0x000000d500d57308 */ /* 0x000f300000000800 */
[----:B------:R-:W-:Y:S08]  /*75a0*/  MUFU.EX2 R214, R214 ;  /* 0x000000d600d67308 */ /* 0x000ff00000000800 */
[----:B------:R-:W5:Y:S08]  /*75b0*/  MUFU.EX2 R215, R215 ;  /* 0x000000d700d77308 */ /* 0x000f700000000800 */
[----:B------:R-:W-:Y:S08]  /*75c0*/  MUFU.EX2 R216, R216 ;  /* 0x000000d800d87308 */ /* 0x000ff00000000800 */
[----:B------:R-:W5:Y:S08]  /*75d0*/  MUFU.EX2 R217, R217 ;  /* 0x000000d900d97308 */ /* 0x000f700000000800 */
[----:B------:R-:W-:Y:S01]  /*75e0*/  MUFU.EX2 R218, R218 ;  /* 0x000000da00da7308 */ /* 0x000fe20000000800 */
[----:B------:R-:W-:-:S02]  /*75f0*/  WARPGROUP.DEPBAR.LE gsb0, 0x0 ;  /* 0x00008000000079c5 */ /* 0x000fc40000010000 */
[----:B--2---:R-:W-:Y:S02]  /*7600*/  F2FP.BF16.F32.PACK_AB R152, R184, R161 ;  /* 0x000000a1b898723e */ /* 0x004fe400000010ff */
[----:B0-----:R-:W-:Y:S02]  /*7610*/  F2FP.BF16.F32.PACK_AB R154, R186, R185 ;  /* 0x000000b9ba9a723e */ /* 0x001fe400000010ff */
[----:B-1----:R-:W-:Y:S02]  /*7620*/  F2FP.BF16.F32.PACK_AB R153, R188, R187 ;  /* 0x000000bbbc99723e */ /* 0x002fe400000010ff */
[----:B---3--:R-:W-:Y:S01]  /*7630*/  F2FP.BF16.F32.PACK_AB R155, R197, R189 ;  /* 0x000000bdc59b723e */ /* 0x008fe200000010ff */
        /* <DEDUP_REMOVED lines=34> */
[----:B------:R-:W0:Y:S01]  /*7860*/  MUFU.EX2 R219, R219 ;  /* 0x000000db00db7308 */ /* 0x000e220000000800 */
[----:B------:R-:W-:Y:S02]  /*7870*/  VIADD R8, R6, 0x180 ;  /* 0x0000018006087836 */ /* 0x000fe40000000000 */
        /* <DEDUP_REMOVED lines=8> */
[----:B------:R-:W-:Y:S02]  /*7900*/  IMAD.MOV.U32 R9, RZ, RZ, R7 ;  /* 0x000000ffff097224 */ /* 0x000fe400078e0007 */
        /* <DEDUP_REMOVED lines=10> */
[----:B------:R-:W-:Y:S01]  /*79b0*/  FFMA.FTZ R160, R181, R158, -R160 ;  /* 0x0000009eb5a07223 */ /* 0x000fe200000108a0 */
[----:B------:R-:W-:Y:S08]  /*79c0*/  MUFU.EX2 R172, R172 ;  /* 0x000000ac00ac7308 */ /* 0x000ff00000000800 */
[----:B------:R-:W1:Y:S08]  /*79d0*/  MUFU.EX2 R166, R166 ;  /* 0x000000a600a67308 */ /* 0x000e700000000800 */
[----:B------:R-:W-:Y:S08]  /*79e0*/  MUFU.EX2 R168, R168 ;  /* 0x000000a800a87308 */ /* 0x000ff00000000800 */
[----:B------:R-:W2:Y:S08]  /*79f0*/  MUFU.EX2 R169, R169 ;  /* 0x000000a900a97308 */ /* 0x000eb00000000800 */
[----:B------:R-:W-:Y:S08]  /*7a00*/  MUFU.EX2 R174, R174 ;  /* 0x000000ae00ae7308 */ /* 0x000ff00000000800 */
[----:B------:R-:W3:Y:S08]  /*7a10*/  MUFU.EX2 R159, R175 ;  /* 0x000000af009f7308 */ /* 0x000ef00000000800 */
[----:B------:R-:W-:Y:S01]  /*7a20*/  MUFU.EX2 R158, R176 ;  /* 0x000000b0009e7308 */ /* 0x000fe20000000800 */
[----:B------:R-:W-:Y:S01]  /*7a30*/  VIADD R8, R6, 0x200 ;  /* 0x0000020006087836 */ /* 0x000fe20000000000 */
[----:B------:R-:W-:-:S02]  /*7a40*/  WARPGROUP.DEPBAR.LE gsb0, 0x0 ;  /* 0x00008000000079c5 */ /* 0x000fc40000010000 */
[----:B----4-:R-:W-:Y:S02]  /*7a50*/  F2FP.BF16.F32.PACK_AB R152, R213, R212 ;  /* 0x000000d4d598723e */ /* 0x010fe400000010ff */
[----:B-----5:R-:W-:Y:S02]  /*7a60*/  F2FP.BF16.F32.PACK_AB R154, R215, R214 ;  /* 0x000000d6d79a723e */ /* 0x020fe400000010ff */
[----:B------:R-:W-:Y:S02]  /*7a70*/  F2FP.BF16.F32.PACK_AB R153, R217, R216 ;  /* 0x000000d8d999723e */ /* 0x000fe400000010ff */
        /* <DEDUP_REMOVED lines=35> */
[----:B------:R-:W-:Y:S02]  /*7cb0*/  R2UR UR7, R9 ;  /* 0x00000000090772ca */ /* 0x000fe400000e0000 */
[----:B------:R-:W0:Y:S01]  /*7cc0*/  MUFU.EX2 R9, R177 ;  /* 0x000000b100097308 */ /* 0x000e220000000800 */
[----:B------:R-:W-:Y:S01]  /*7cd0*/  R2UR UR6, R8 ;  /* 0x00000000080672ca */ /* 0x000fe200000e0000 */
[----:B------:R-:W-:Y:S01]  /*7ce0*/  FADD.FTZ R19, R19, R20 ;  /* 0x0000001413137221 */ /* 0x000fe20000010000 */
[----:B------:R-:W-:-:S04]  /*7cf0*/  FADD.FTZ R20, R21, R23 ;  /* 0x0000001715147221 */ /* 0x000fc80000010000 */
[----:B------:R-:W-:Y:S01]  /*7d00*/  FADD.FTZ R20, R15, R20 ;  /* 0x000000140f147221 */ /* 0x000fe20000010000 */
[----:B------:R-:W-:Y:S08]  /*7d10*/  MUFU.EX2 R8, R167 ;  /* 0x000000a700087308 */ /* 0x000ff00000000800 */
[----:B------:R-:W4:Y:S08]  /*7d20*/  MUFU.EX2 R171, R171 ;  /* 0x000000ab00ab7308 */ /* 0x000f300000000800 */
[----:B------:R-:W-:Y:S08]  /*7d30*/  MUFU.EX2 R170, R170 ;  /* 0x000000aa00aa7308 */ /* 0x000ff00000000800 */
[----:B------:R-:W5:Y:S08]  /*7d40*/  MUFU.EX2 R173, R173 ;  /* 0x000000ad00ad7308 */ /* 0x000f700000000800 */
[----:B------:R-:W-:Y:S08]  /*7d50*/  MUFU.EX2 R178, R178 ;  /* 0x000000b200b27308 */ /* 0x000ff00000000800 */
[----:B------:R-:W5:Y:S08]  /*7d60*/  MUFU.EX2 R179, R179 ;  /* 0x000000b300b37308 */ /* 0x000f700000000800 */
[----:B------:R-:W-:Y:S08]  /*7d70*/  MUFU.EX2 R180, R180 ;  /* 0x000000b400b47308 */ /* 0x000ff00000000800 */
[----:B------:R-:W5:Y:S01]  /*7d80*/  MUFU.EX2 R15, R160 ;  /* 0x000000a0000f7308 */ /* 0x000f620000000800 */
[----:B------:R-:W-:Y:S01]  /*7d90*/  VIADD R6, R6, 0x280 ;  /* 0x0000028006067836 */ /* 0x000fe20000000000 */
[----:B------:R-:W-:-:S02]  /*7da0*/  WARPGROUP.DEPBAR.LE gsb0, 0x0 ;  /* 0x00008000000079c5 */ /* 0x000fc40000010000 */
[----:B-1----:R-:W-:Y:S02]  /*7db0*/  F2FP.BF16.F32.PACK_AB R152, R166, R172 ;  /* 0x000000aca698723e */ /* 0x002fe400000010ff */
[----:B--2---:R-:W-:Y:S02]  /*7dc0*/  F2FP.BF16.F32.PACK_AB R154, R169, R168 ;  /* 0x000000a8a99a723e */ /* 0x004fe400000010ff */
[----:B---3--:R-:W-:Y:S02]  /*7dd0*/  F2FP.BF16.F32.PACK_AB R153, R159, R174 ;  /* 0x000000ae9f99723e */ /* 0x008fe400000010ff */
        /* <DEDUP_REMOVED lines=36> */
[----:B------:R-:W-:Y:S01]  /*8020*/  R2UR UR7, R7 ;  /* 0x00000000070772ca */ /* 0x000fe200000e0000 */
[----:B------:R-:W-:Y:S01]  /*8030*/  FADD.FTZ R19, R14, R19 ;  /* 0x000000130e137221 */ /* 0x000fe20000010000 */
[----:B------:R-:W-:Y:S01]  /*8040*/  FADD.FTZ R13, R13, R20 ;  /* 0x000000140d0d7221 */ /* 0x000fe20000010000 */
[----:B------:R-:W2:Y:S02]  /*8050*/  @!P0 LDL.64 R6, [R1+0x68] ;  /* 0x0000680001068983 */ /* 0x000ea40000100a00 */
[----:B------:R-:W-:-:S04]  /*8060*/  FADD.FTZ R19, R18, R19 ;  /* 0x0000001312137221 */ /* 0x000fc80000010000 */
[----:B------:R-:W-:Y:S01]  /*8070*/  FADD.FTZ R156, R156, R19 ;  /* 0x000000139c9c7221 */ /* 0x000fe20000010000 */
[----:B------:R-:W-:Y:S02]  /*8080*/  FADD.FTZ R19, R182, R13 ;  /* 0x0000000db6137221 */ /* 0x000fe40000010000 */
[----:B------:R-:W3:Y:S01]  /*8090*/  @!P0 LDL R13, [R1+0x218] ;  /* 0x00021800010d8983 */ /* 0x000ee20000100800 */
[----:B------:R-:W-:Y:S02]  /*80a0*/  WARPGROUP.DEPBAR.LE gsb0, 0x0 ;  /* 0x00008000000079c5 */ /* 0x000fe40000010000 */
[----:B----4-:R-:W-:Y:S02]  /*80b0*/  F2FP.BF16.F32.PACK_AB R152, R171, R8 ;  /* 0x00000008ab98723e */ /* 0x010fe400000010ff */
[----:B-----5:R-:W-:Y:S02]  /*80c0*/  F2FP.BF16.F32.PACK_AB R154, R173, R170 ;  /* 0x000000aaad9a723e */ /* 0x020fe400000010ff */
[----:B------:R-:W-:-:S02]  /*80d0*/  F2FP.BF16.F32.PACK_AB R153, R179, R178 ;  /* 0x000000b2b399723e */ /* 0x000fc400000010ff */
[----:B------:R-:W-:Y:S01]  /*80e0*/  F2FP.BF16.F32.PACK_AB R155, R15, R180 ;  /* 0x000000b40f9b723e */ /* 0x000fe200000010ff */
        /* <DEDUP_REMOVED lines=79> */
[----:B------:R-:W4:Y:S04]  /*85e0*/  LDL R155, [R1+0x230] ;  /* 0x00023000019b7983 */ /* 0x000f280000100800 */
[----:B------:R-:W5:Y:S04]  /*85f0*/  LDL R153, [R1+0x234] ;  /* 0x0002340001997983 */ /* 0x000f680000100800 */
[----:B0-----:R-:W5:Y:S04]  /*8600*/  LDL R119, [R1+0x238] ;  /* 0x0002380001777983 */ /* 0x001f680000100800 */
        /* <DEDUP_REMOVED lines=124> */
[----:B------:R-:W5:Y:S01]  /*8dd0*/  LDL R18, [R1+0x42c] ;  /* 0x00042c0001127983 */ /* 0x000f620000100800 */
        /* <DEDUP_REMOVED lines=20> */
[----:B--2---:R-:W-:Y:S02]  /*8f20*/  @!P0 MOV R6, R6 ;  /* 0x0000000600068202 */ /* 0x004fe40000000f00 */
[----:B------:R-:W-:Y:S01]  /*8f30*/  FADD.FTZ R171, R171, R8 ;  /* 0x00000008abab7221 */ /* 0x000fe20000010000 */
[----:B------:R-:W-:Y:S02]  /*8f40*/  FADD.FTZ R179, R179, R178 ;  /* 0x000000b2b3b37221 */ /* 0x000fe40000010000 */
[----:B---3--:R-:W-:Y:S02]  /*8f50*/  @!P0 IMAD R13, R13, 0x8, R6 ;  /* 0x000000080d0d8824 */ /* 0x008fe400078e0206 */
        /* <DEDUP_REMOVED lines=14> */
[----:B----4-:R2:W-:Y:S04]  /*9040*/  STL [R1+0x230], R155 ;  /* 0x0002309b01007387 */ /* 0x0105e80000100800 */
        /* <DEDUP_REMOVED lines=128> */
[----:B0-----:R-:W3:Y:S01]  /*9850*/  LDL R0, [R1+0x70] ;  /* 0x0000700001007983 */ /* 0x001ee20000100800 */
[----:B------:R-:W-:Y:S01]  /*9860*/  ISETP.GE.AND P1, PT, R5, 0x1, PT ;  /* 0x000000010500780c */ /* 0x000fe20003f26270 */
[----:B------:R-:W-:Y:S01]  /*9870*/  IMAD.U32 R7, RZ, RZ, UR38 ;  /* 0x00000026ff077e24 */ /* 0x000fe2000f8e00ff */
[----:B------:R-:W-:-:S06]  /*9880*/  UIADD3 UR45, UR45, -0x2, URZ ;  /* 0xfffffffe2d2d7890 */ /* 0x000fcc000fffe03f */
[----:B-1----:R-:W-:Y:S02]  /*9890*/  IMAD.U32 R10, RZ, RZ, UR45 ;  /* 0x0000002dff0a7e24 */ /* 0x002fe4000f8e00ff */
[----:B---3--:R-:W-:-:S05]  /*98a0*/  IMAD.SHL.U32 R0, R0, 0x80, RZ ;  /* 0x0000008000007824 */ /* 0x008fca00078e00ff */
[----:B------:R-:W-:-:S05]  /*98b0*/  IADD3 R7, R0, UR42, -R7 ;  /* 0x0000002a00077c10 */ /* 0x000fca000fffe807 */
[----:B------:R-:W-:Y:S01]  /*98c0*/  IMAD.IADD R4, R7, 0x1, R4 ;  /* 0x0000000107047824 */ /* 0x000fe200078e0204 */
[----:B--2---:R-:W-:Y:S06]  /*98d0*/  @!P1 BRA `(.L_x_9712) ;  /* 0x0000000000409947 */ /* 0x004fec0003800000 */
        /* <DEDUP_REMOVED lines=10> */
.L_x_9714:
[----:B------:R-:W-:-:S13]  /*9980*/  ISETP.NE.AND P1, PT, R5, 0x1, PT ;  /* 0x000000010500780c */ /* 0x000fda0003f25270 */
[----:B------:R-:W-:-:S05]  /*9990*/  @P1 IMAD.HI.U32 R2, R6, R2, RZ ;  /* 0x0000000206021227 */ /* 0x000fca00078e00ff */
[----:B------:R-:W-:-:S07]  /*99a0*/  @P1 SHF.R.U32.HI R6, RZ, R3, R2 ;  /* 0x00000003ff061219 */ /* 0x000fce0000011602 */
.L_x_9715:
[----:B------:R-:W-:Y:S05]  /*99b0*/  BSYNC B0 ;  /* 0x0000000000007941 */ /* 0x000fea0003800000 */
.L_x_9713:
[----:B------:R-:W-:-:S05]  /*99c0*/  IMAD R5, R6, R5, R5 ;  /* 0x0000000506057224 */ /* 0x000fca00078e0205 */
[----:B------:R-:W-:-:S07]  /*99d0*/  VIMNMX R4, R4, R5, PT ;  /* 0x0000000504047248 */ /* 0x000fce0003fe0100 */
.L_x_9712:
        /* <DEDUP_REMOVED lines=8> */
.L_x_9720:
[----:B------:R-:W-:Y:S01]  /*9a60*/  BSSY B0, `(.L_x_9719) ;  /* 0x0000004000007945 */ /* 0x000fe20003800000 */
[----:B------:R-:W-:Y:S01]  /*9a70*/  VIADD R0, R16, 0x178 ;  /* 0x0000017810007836 */ /* 0x000fe20000000000 */
[----:B------:R-:W-:-:S07]  /*9a80*/  MOV R212, 0x9aa0 ;  /* 0x00009aa000d47802 */ /* 0x000fce0000000f00 */
[----:B------:R-:W-:Y:S05]  /*9a90*/  CALL.REL.NOINC `($_ZN7cutlass13device_kernelIN5flash11enable_sm90INS1_16FlashAttnFwdSm90INS1_25CollectiveMainloopFwdSm90ILi2EN4cute5tupleIJNS5_1CILi1EEES8_S8_EEENS6_IJNS7_ILi128EEENS7_ILi96EEENS7_ILi64EEEEEELi256ENS_10bfloat16_tEfNS_4arch4Sm90ELb0ELb1ELb1ELb1ELb0ELb0ELb1ELb1ELb0ELb0ELb0ELb0EEENS1_21CollectiveEpilogueFwdINS6_IJSA_NS7_ILi256EEESB_EEES9_SE_SG_Li256ELb1ELb0ELb0ELb0EEENS1_36VarlenDynamicPersistentTileSchedulerILi128ELi96ELi256ELi32ELb0ELb0ELb1ELb1ELb0ELb1EEEEEEEEEvNT_6ParamsE$_ZZN5flash25CollectiveMainloopFwdSm90ILi2EN4cute5tupleIJNS1_1CILi1EEES4_S4_EEENS2_IJNS3_ILi128EEENS3_ILi96EEENS3_ILi64EEEEEELi256EN7cutlass10bfloat16_tEfNSA_4arch4Sm90ELb0ELb1ELb1ELb1ELb0ELb0ELb1ELb1ELb0ELb0ELb0ELb0EE3mmaINS_16FlashAttnFwdSm90ISE_NS_21CollectiveEpilogueFwdINS2_IJS6_NS3_ILi256EEES7_EEES5_SB_SD_Li256ELb1ELb0ELb0ELb0EEENS_36VarlenDynamicPersistentTileSchedulerILi128ELi96ELi256ELi32ELb0ELb0ELb1ELb1ELb0ELb1EEEE13SharedStorageENS1_6TensorINS1_11ArrayEngineIfLm128EEENS1_6LayoutINS2_IJNS2_IJNS3_ILi2EEEST_NS3_ILi32EEEEEES4_S4_EEENS2_IJNS2_IJS4_ST_NS3_ILi4EEEEEENS3_ILi0EEESZ_EEEEEEENS_7SoftmaxILi2ELi0EEEEEbRKNSE_6ParamsENSA_25PipelineTmaAsyncNoClusterILi2ENSA_16PipelineTmaAsyncILi2EEEEES1B_RNSA_13PipelineStateILj2EEERT0_RT1_iRiRKNS_16SeqlenInfoQKNewKILb1ELb0EEENS2_IJiiiiEEERT_ENKUliT_T0_T1_E_clIZSF_ISO_S12_S14_EbS17_S1B_S1B_S1E_S1G_S1I_iS1J_S1N_S1O_S1Q_EUlRS1R_iE1_NS3_ILb0EEENS3_ILb1EEEEEDaiS1R_S1S_S1T_) ;  /* 0x000001f000587944 */ /* 0x000fea0003c00000 */
[----:B------:R-:W-:Y:S05]  /*9aa0*/  BSYNC B0 ;  /* 0x0000000000007941 */ /* 0x000fea0003800000 */
.L_x_9719:
[C---:B------:R-:W-:Y:S01]  /*9ab0*/  ISETP.GT.AND P1, PT, R10.reuse, R188, PT ;  /* 0x000000bc0a00720c */ /* 0x040fe20003f24270 */
[----:B------:R-:W-:-:S12]  /*9ac0*/  VIADD R10, R10, 0xffffffff ;  /* 0xffffffff0a0a7836 */ /* 0x000fd80000000000 */
[----:B------:R-:W-:Y:S05]  /*9ad0*/  @P1 BRA `(.L_x_9720) ;  /* 0xfffffffc00e01947 */ /* 0x000fea000383ffff */
[----:B------:R-:W-:Y:S05]  /*9ae0*/  BSYNC B1 ;  /* 0x0000000000017941 */ /* 0x000fea0003800000 */
.L_x_9718:
[----:B------:R-:W2:Y:S02]  /*9af0*/  LDL R0, [R1+0x70] ;  /* 0x0000700001007983 */ /* 0x000ea40000100800 */
[----:B--2---:R-:W-:-:S07]  /*9b00*/  IMAD.SHL.U32 R0, R0, 0x80, RZ ;  /* 0x0000008000007824 */ /* 0x004fce00078e00ff */
.L_x_9717:
[----:B------:R-:W-:Y:S05]  /*9b10*/  BSYNC B2 ;  /* 0x0000000000027941 */ /* 0x000fea0003800000 */
.L_x_9716:
[----:B------:R-:W0:Y:S01]  /*9b20*/  LDC R5, c[0x0][0xadc] ;  /* 0x0002b700ff057b82 */ /* 0x000e220000000800 */
[----:B------:R-:W-:-:S06]  /*9b30*/  UIADD3 UR4, UR42, 0x80, -UR38 ;  /* 0x000000802a047890 */ /* 0x000fcc000fffe826 */
[----:B------:R-:W-:Y:S01]  /*9b40*/  VIADD R0, R0, UR4 ;  /* 0x0000000400007c36 */ /* 0x000fe20008000000 */
[----:B------:R-:W-:-:S03]  /*9b50*/  ULDC UR4, c[0x0][0xad4] ;  /* 0x0002b50000047ab9 */ /* 0x000fc60000000800 */
        /* <DEDUP_REMOVED lines=13> */
.L_x_9723:
[----:B------:R-:W-:-:S13]  /*9c30*/  ISETP.NE.AND P1, PT, R5, 0x1, PT ;  /* 0x000000010500780c */ /* 0x000fda0003f25270 */
[----:B------:R-:W0:Y:S02]  /*9c40*/  @P1 LDC.64 R6, c[0x0][0xae0] ;  /* 0x0002b800ff061b82 */ /* 0x000e240000000a00 */
[----:B0-----:R-:W-:-:S05]  /*9c50*/  @P1 IMAD.HI.U32 R4, R0, R6, RZ ;  /* 0x0000000600041227 */ /* 0x001fca00078e00ff */
[----:B------:R-:W-:-:S07]  /*9c60*/  @P1 SHF.R.U32.HI R0, RZ, R7, R4 ;  /* 0x00000007ff001219 */ /* 0x000fce0000011604 */
.L_x_9724:
[----:B------:R-:W-:Y:S05]  /*9c70*/  BSYNC B0 ;  /* 0x0000000000007941 */ /* 0x000fea0003800000 */
.L_x_9722:
[----:B------:R-:W-:-:S05]  /*9c80*/  IMAD R3, R0, R5, RZ ;  /* 0x0000000500037224 */ /* 0x000fca00078e02ff */
[----:B------:R-:W-:-:S07]  /*9c90*/  VIMNMX R2, R2, R3, !PT ;  /* 0x0000000302027248 */ /* 0x000fce0007fe0100 */
.L_x_9721:
[----:B------:R-:W-:-:S04]  /*9ca0*/  VIADD R2, R2, 0x5f ;  /* 0x0000005f02027836 */ /* 0x000fc80000000000 */
[----:B------:R-:W-:-:S05]  /*9cb0*/  IMAD.HI R2, R2, 0x2aaaaaab, RZ ;  /* 0x2aaaaaab02027827 */ /* 0x000fca00078e02ff */
[----:B------:R-:W-:-:S04]  /*9cc0*/  SHF.R.U32.HI R3, RZ, 0x1f, R2 ;  /* 0x0000001fff037819 */ /* 0x000fc80000011602 */
[----:B------:R-:W-:-:S04]  /*9cd0*/  LEA.HI.SX32 R2, R2, R3, 0x1c ;  /* 0x0000000302027211 */ /* 0x000fc800078fe2ff */
[----:B------:R-:W-:-:S04]  /*9ce0*/  VIMNMX R2, R2, UR43, !PT ;  /* 0x0000002b02027c48 */ /* 0x000fc8000ffe0100 */
[----:B------:R-:W-:-:S13]  /*9cf0*/  ISETP.GE.AND P1, PT, R10, R2, PT ;  /* 0x000000020a00720c */ /* 0x000fda0003f26270 */
[----:B------:R-:W-:Y:S05]  /*9d00*/  @!P1 BRA `(.L_x_9725) ;  /* 0x0000009c00749947 */ /* 0x000fea0003800000 */
.L_x_9742:
[----:B0-----:R-:W2:Y:S04]  /*9d10*/  LD.E R3, desc[UR54][R16.64+0x218] ;  /* 0x0002183610037980 */ /* 0x001ea8000c101900 */
[----:B-1----:R-:W3:Y:S01]  /*9d20*/  LD.E R0, desc[UR54][R16.64+0x220] ;  /* 0x0002203610007980 */ /* 0x002ee2000c101900 */
        /* <DEDUP_REMOVED lines=17> */
[----:B-1----:R-:W-:Y:S01]  /*9e40*/  @!P2 IMAD.MOV.U32 R3, RZ, RZ, RZ ;  /* 0x000000ffff03a224 */ /* 0x002fe200078e00ff */
[----:B--2---:R-:W-:-:S04]  /*9e50*/  LOP3.LUT R0, R0, 0x1, RZ, 0xfc, !PT ;  /* 0x0000000100007812 */ /* 0x004fc800078efcff */
[----:B------:R-:W-:-:S13]  /*9e60*/  ISETP.NE.AND P3, PT, R0, 0x3, PT ;  /* 0x000000030000780c */ /* 0x000fda0003f65270 */
[----:B0-----:R-:W-:Y:S05]  /*9e70*/  @!P3 BRA `(.L_x_9727) ;  /* 0x000000000004b947 */ /* 0x001fea0003800000 */
[----:B------:R-:W-:Y:S01]  /*9e80*/  BPT.TRAP 0x1 ;  /* 0x000000040000795c */ /* 0x000fe20000300000 */
.L_x_9727:
[----:B------:R-:W-:Y:S05]  /*9e90*/  BSYNC B0 ;  /* 0x0000000000007941 */ /* 0x000fea0003800000 */
.L_x_9726:
[----:B------:R-:W2:Y:S01]  /*9ea0*/  LD.E.64 R4, desc[UR54][R20.64+0x8] ;  /* 0x0000083614047980 */ /* 0x000ea2000c101b00 */
[----:B-----5:R-:W-:Y:S02]  /*9eb0*/  SHF.L.U32 R8, R9, 0x1f, RZ ;  /* 0x0000001f09087819 */ /* 0x020fe400000006ff */
[----:B--2---:R-:W-:-:S05]  /*9ec0*/  MOV R4, R4 ;  /* 0x0000000400047202 */ /* 0x004fca0000000f00 */
[----:B------:R-:W-:-:S04]  /*9ed0*/  IMAD R3, R3, 0x8, R4 ;  /* 0x0000000803037824 */ /* 0x000fc800078e0204 */
[----:B------:R0:W1:Y:S01]  /*9ee0*/  SYNCS.PHASECHK.TRANS64.TRYWAIT P2, [R3+URZ], R8 ;  /* 0x00000008030075a7 */ /* 0x000062000804017f */
[----:B------:R-:W2:Y:S04]  /*9ef0*/  LD.E R4, desc[UR54][R20.64+0x1c] ;  /* 0x00001c3614047980 */ /* 0x000ea8000c101900 */
[----:B------:R0:W5:Y:S04]  /*9f00*/  LD.E R0, desc[UR54][R16.64+0x218] ;  /* 0x0002183610007980 */ /* 0x000168000c101900 */
[----:B------:R0:W5:Y:S01]  /*9f10*/  LD.E R6, desc[UR54][R16.64+0x21c] ;  /* 0x00021c3610067980 */ /* 0x000162000c101900 */
[----:B------:R-:W-:Y:S01]  /*9f20*/  BSSY B0, `(.L_x_9728) ;  /* 0x0000005000007945 */ /* 0x000fe20003800000 */
[----:B--2---:R-:W-:-:S04]  /*9f30*/  LOP3.LUT R4, R4, 0x1, RZ, 0xfc, !PT ;  /* 0x0000000104047812 */ /* 0x004fc800078efcff */
[----:B------:R-:W-:-:S13]  /*9f40*/  ISETP.NE.AND P3, PT, R4, 0x3, PT ;  /* 0x000000030400780c */ /* 0x000fda0003f65270 */
[----:B01----:R-:W-:Y:S05]  /*9f50*/  @!P3 BRA `(.L_x_9729) ;  /* 0x000000000004b947 */ /* 0x003fea0003800000 */
[----:B------:R-:W-:Y:S01]  /*9f60*/  BPT.TRAP 0x1 ;  /* 0x000000040000795c */ /* 0x000fe20000300000 */
.L_x_9729:
[----:B------:R-:W-:Y:S05]  /*9f70*/  BSYNC B0 ;  /* 0x0000000000007941 */ /* 0x000fea0003800000 */
.L_x_9728:
[----:B------:R-:W-:Y:S04]  /*9f80*/  BSSY B0, `(.L_x_9730) ;  /* 0x0000008000007945 */ /* 0x000fe80003800000 */
[----:B------:R-:W-:Y:S05]  /*9f90*/  @P2 BRA `(.L_x_9731) ;  /* 0x0000000000182947 */ /* 0x000fea0003800000 */
[----:B------:R-:W2:Y:S01]  /*9fa0*/  LD.E.64 R4, desc[UR54][R20.64+0x8] ;  /* 0x0000083614047980 */ /* 0x000ea2000c101b00 */
[----:B-----5:R-:W-:Y:S02]  /*9fb0*/  SHF.L.U32 R3, R6, 0x1f, RZ ;  /* 0x0000001f06037819 */ /* 0x020fe400000006ff */
[----:B--2---:R-:W-:-:S05]  /*9fc0*/  MOV R5, R4 ;  /* 0x0000000400057202 */ /* 0x004fca0000000f00 */
[----:B------:R-:W-:-:S04]  /*9fd0*/  IMAD R0, R0, 0x8, R5 ;  /* 0x0000000800007824 */ /* 0x000fc800078e0205 */
[----:B------:R-:W0:Y:S02]  /*9fe0*/  SYNCS.PHASECHK.TRANS64.TRYWAIT P2, [R0+URZ], R3 ;  /* 0x00000003000075a7 */ /* 0x000e24000804017f */
[----:B0-----:R-:W-:Y:S05]  /*9ff0*/  @!P2 BRA `(.L_x_9732) ;  /* 0x000001d800a0a947 */ /* 0x001fea0003800000 */
.L_x_9731:
[----:B------:R-:W-:Y:S05]  /*a000*/  BSYNC B0 ;  /* 0x0000000000007941 */ /* 0x000fea0003800000 */
.L_x_9730:
        /* <DEDUP_REMOVED lines=14> */
[----:B0-----:R-:W-:Y:S01]  /*a0f0*/  IMAD.MOV.U32 R0, RZ, RZ, 0x1 ;  /* 0x00000001ff007424 */ /* 0x001fe200078e00ff */
        /* <DEDUP_REMOVED lines=42> */
[----:B0-----:R-:W-:Y:S05]  /*a3a0*/  @!P3 BRA `(.L_x_9734) ;  /* 0x000000000004b947 */ /* 0x001fea0003800000 */
[----:B------:R-:W-:Y:S01]  /*a3b0*/  BPT.TRAP 0x1 ;  /* 0x000000040000795c */ /* 0x000fe20000300000 */
.L_x_9734:
[----:B------:R-:W-:Y:S05]  /*a3c0*/  BSYNC B0 ;  /* 0x0000000000007941 */ /* 0x000fea0003800000 */
.L_x_9733:
[----:B------:R-:W2:Y:S01]  /*a3d0*/  LDL.64 R6, [R1+0x40] ;  /* 0x0000400001067983 */ /* 0x000ea20000100a00 */
[----:B-----5:R-:W-:Y:S02]  /*a3e0*/  SHF.L.U32 R8, R5, 0x1f, RZ ;  /* 0x0000001f05087819 */ /* 0x020fe400000006ff */
[----:B--2---:R-:W-:-:S05]  /*a3f0*/  MOV R6, R6 ;  /* 0x0000000600067202 */ /* 0x004fca0000000f00 */
[----:B------:R-:W-:-:S04]  /*a400*/  IMAD R3, R3, 0x8, R6 ;  /* 0x0000000803037824 */ /* 0x000fc800078e0206 */
[----:B------:R0:W1:Y:S01]  /*a410*/  SYNCS.PHASECHK.TRANS64.TRYWAIT P2, [R3+URZ], R8 ;  /* 0x00000008030075a7 */ /* 0x000062000804017f */
[----:B------:R0:W5:Y:S04]  /*a420*/  LD.E R4, desc[UR54][R16.64+0x218] ;  /* 0x0002183610047980 */ /* 0x000168000c101900 */
[----:B------:R0:W5:Y:S01]  /*a430*/  LD.E R5, desc[UR54][R16.64+0x21c] ;  /* 0x00021c3610057980 */ /* 0x000162000c101900 */
[----:B------:R-:W-:Y:S04]  /*a440*/  BSSY B0, `(.L_x_9735) ;  /* 0x0000003000007945 */ /* 0x000fe80003800000 */
[----:B------:R-:W-:Y:S05]  /*a450*/  @!P3 BRA `(.L_x_9736) ;  /* 0x000000000004b947 */ /* 0x000fea0003800000 */
[----:B------:R-:W-:Y:S01]  /*a460*/  BPT.TRAP 0x1 ;  /* 0x000000040000795c */ /* 0x000fe20000300000 */
.L_x_9736:
[----:B------:R-:W-:Y:S05]  /*a470*/  BSYNC B0 ;  /* 0x0000000000007941 */ /* 0x000fea0003800000 */
.L_x_9735:
[----:B------:R-:W-:Y:S04]  /*a480*/  BSSY B0, `(.L_x_9737) ;  /* 0x0000006000007945 */ /* 0x000fe80003800000 */
[----:B-1----:R-:W-:Y:S05]  /*a490*/  @P2 BRA `(.L_x_9738) ;  /* 0x0000000000102947 */ /* 0x002fea0003800000 */
[----:B-----5:R-:W-:Y:S01]  /*a4a0*/  IMAD R4, R4, 0x8, R6 ;  /* 0x0000000804047824 */ /* 0x020fe200078e0206 */
[----:B------:R-:W-:-:S04]  /*a4b0*/  SHF.L.U32 R5, R5, 0x1f, RZ ;  /* 0x0000001f05057819 */ /* 0x000fc800000006ff */
[----:B------:R-:W1:Y:S02]  /*a4c0*/  SYNCS.PHASECHK.TRANS64.TRYWAIT P2, [R4+URZ], R5 ;  /* 0x00000005040075a7 */ /* 0x000e64000804017f */
[----:B-1----:R-:W-:Y:S05]  /*a4d0*/  @!P2 BRA `(.L_x_9739) ;  /* 0x000001d4007ca947 */ /* 0x002fea0003800000 */
.L_x_9738:
[----:B------:R-:W-:Y:S05]  /*a4e0*/  BSYNC B0 ;  /* 0x0000000000007941 */ /* 0x000fea0003800000 */
.L_x_9737:
[----:B------:R-:W2:Y:S04]  /*a4f0*/  LD.E R11, desc[UR54][R16.64+0x218] ;  /* 0x00021836100b7980 */ /* 0x000ea8000c101900 */
[----:B------:R-:W2:Y:S04]  /*a500*/  LDL.64 R6, [R1+0x118] ;  /* 0x0001180001067983 */ /* 0x000ea80000100a00 */
[----:B0-----:R-:W3:Y:S04]  /*a510*/  LDL R3, [R1+0x90] ;  /* 0x0000900001037983 */ /* 0x001ee80000100800 */
[----:B-1---5:R-:W4:Y:S04]  /*a520*/  LDL.64 R4, [R1+0x110] ;  /* 0x0001100001047983 */ /* 0x022f280000100a00 */
[----:B------:R-:W4:Y:S04]  /*a530*/  LDL.64 R8, [R1+0x110] ;  /* 0x0001100001087983 */ /* 0x000f280000100a00 */
[----:B------:R-:W4:Y:S04]  /*a540*/  LDL.64 R12, [R1+0x110] ;  /* 0x00011000010c7983 */ /* 0x000f280000100a00 */
[----:B------:R-:W4:Y:S01]  /*a550*/  LDL.64 R14, [R1+0x110] ;  /* 0x00011000010e7983 */ /* 0x000f220000100a00 */
[----:B------:R-:W-:Y:S05]  /*a560*/  WARPSYNC.ALL ;  /* 0x0000000000007948 */ /* 0x000fea0003800000 */
[----:B------:R-:W-:Y:S01]  /*a570*/  WARPGROUP.ARRIVE ;  /* 0x00000000000079c5 */ /* 0x000fe20000000000 */
[----:B------:R-:W4:Y:S01]  /*a580*/  LDL.64 R18, [R1+0x110] ;  /* 0x0001100001127983 */ /* 0x000f220000100a00 */
[----:B--2---:R-:W-:Y:S01]  /*a590*/  IMAD R6, R11, 0xc00, R6 ;  /* 0x00000c000b067824 */ /* 0x004fe200078e0206 */
[----:B------:R-:W-:-:S02]  /*a5a0*/  R2UR UR7, R7 ;  /* 0x00000000070772ca */ /* 0x000fc400000e0000 */
[----:B---3--:R-:W-:Y:S02]  /*a5b0*/  ISETP.NE.U32.AND P2, PT, R3, RZ, PT ;  /* 0x000000ff0300720c */ /* 0x008fe40003f45070 */
[----:B------:R-:W-:Y:S02]  /*a5c0*/  R2UR UR6, R6 ;  /* 0x00000000060672ca */ /* 0x000fe400000e0000 */
[----:B----4-:R-:W-:Y:S02]  /*a5d0*/  R2UR UR4, R4 ;  /* 0x00000000040472ca */ /* 0x010fe400000e0000 */
        /* <DEDUP_REMOVED lines=161> */
[----:B------:R-:W-:Y:S04]  /*aff0*/  STL [R1+0x90], R0 ;  /* 0x0000900001007387 */ /* 0x000fe80000100800 */
[----:B------:R-:W-:Y:S01]  /*b000*/  STL [R1+0x90], R0 ;  /* 0x0000900001007387 */ /* 0x000fe20000100800 */
[----:B------:R-:W-:-:S02]  /*b010*/  WARPGROUP.DEPBAR.LE gsb0, 0x0 ;  /* 0x00008000000079c5 */ /* 0x000fc40000010000 */
[----:B------:R-:W-:-:S06]  /*b020*/  WARPGROUP.ARRIVE ;  /* 0x00000000000079c5 */ /* 0x000fcc0000000000 */
[----:B------:R-:W-:Y:S01]  /*b030*/  HGMMA.64x96x16.F32.BF16 R24, gdesc[UR4], R24, gsb0 ;  /* 0x01600000041879f0 */ /* 0x000fe20008001818 */
        /* <DEDUP_REMOVED lines=22> */
[----:B------:R-:W2:Y:S04]  /*b1a0*/  LDL.64 R12, [R1+0x170] ;  /* 0x00017000010c7983 */ /* 0x000ea80000100a00 */
[----:B------:R-:W3:Y:S04]  /*b1b0*/  LD.E.64 R4, desc[UR54][R16.64+0x440] ;  /* 0x0004403610047980 */ /* 0x000ee8000c101b00 */
        /* <DEDUP_REMOVED lines=64> */
[----:B--2---:R-:W2:Y:S02]  /*b5c0*/  LD.E R9, desc[UR54][R12.64] ;  /* 0x000000360c097980 */ /* 0x004ea4000c101900 */
[-C--:B--2---:R-:W-:Y:S01]  /*b5d0*/  FMUL.FTZ R7, R24, R9.reuse ;  /* 0x0000000918077220 */ /* 0x084fe20000410000 */
[-C--:B------:R-:W-:Y:S01]  /*b5e0*/  FMUL.FTZ R8, R25, R9.reuse ;  /* 0x0000000919087220 */ /* 0x080fe20000410000 */
[----:B------:R-:W-:-:S04]  /*b5f0*/  FMUL.FTZ R11, R28, R9 ;  /* 0x000000091c0b7220 */ /* 0x000fc80000410000 */
[----:B------:R-:W3:Y:S01]  /*b600*/  MUFU.TANH R7, R7 ;  /* 0x0000000700077308 */ /* 0x000ee20000002400 */
[-C--:B------:R-:W-:Y:S01]  /*b610*/  FMUL.FTZ R18, R29, R9.reuse ;  /* 0x000000091d127220 */ /* 0x080fe20000410000 */
[----:B------:R-:W-:-:S06]  /*b620*/  FMUL.FTZ R24, R32, R9 ;  /* 0x0000000920187220 */ /* 0x000fcc0000410000 */
[----:B------:R-:W2:Y:S01]  /*b630*/  MUFU.TANH R8, R8 ;  /* 0x0000000800087308 */ /* 0x000ea20000002400 */
[-C--:B------:R-:W-:Y:S01]  /*b640*/  FMUL.FTZ R6, R26, R9.reuse ;  /* 0x000000091a067220 */ /* 0x080fe20000410000 */
[----:B------:R-:W-:-:S06]  /*b650*/  FMUL.FTZ R26, R33, R9 ;  /* 0x00000009211a7220 */ /* 0x000fcc0000410000 */
[----:B------:R3:W0:Y:S01]  /*b660*/  MUFU.TANH R12, R11 ;  /* 0x0000000b000c7308 */ /* 0x0006220000002400 */
[----:B------:R-:W-:-:S07]  /*b670*/  FMUL.FTZ R28, R36, R9 ;  /* 0x00000009241c7220 */ /* 0x000fce0000410000 */
[----:B------:R-:W1:Y:S01]  /*b680*/  MUFU.TANH R18, R18 ;  /* 0x0000001200127308 */ /* 0x000e620000002400 */
[----:B---3--:R-:W-:Y:S01]  /*b690*/  FMNMX.FTZ R11, R7, R4, !PT ;  /* 0x00000004070b7209 */ /* 0x008fe20007810000 */
[-C--:B------:R-:W-:Y:S01]  /*b6a0*/  FMUL.FTZ R32, R37, R9.reuse ;  /* 0x0000000925207220 */ /* 0x080fe20000410000 */
[-C--:B------:R-:W-:Y:S01]  /*b6b0*/  FMUL.FTZ R40, R40, R9.reuse ;  /* 0x0000000928287220 */ /* 0x080fe20000410000 */
[----:B------:R-:W-:-:S04]  /*b6c0*/  FMUL.FTZ R76, R41, R9 ;  /* 0x00000009294c7220 */ /* 0x000fc80000410000 */
        /* <DEDUP_REMOVED lines=9> */
[----:B0-----:R-:W-:Y:S01]  /*b760*/  FMNMX.FTZ R11, R12, R11, !PT ;  /* 0x0000000b0c0b7209 */ /* 0x001fe20007810000 */
[-C--:B------:R-:W-:Y:S01]  /*b770*/  FMUL.FTZ R36, R53, R9.reuse ;  /* 0x0000000935247220 */ /* 0x080fe20000410000 */
[-C--:B------:R-:W-:Y:S01]  /*b780*/  FMUL.FTZ R72, R61, R9.reuse ;  /* 0x000000093d487220 */ /* 0x080fe20000410000 */
[-C--:B------:R-:W-:Y:S01]  /*b790*/  FMUL.FTZ R74, R64, R9.reuse ;  /* 0x00000009404a7220 */ /* 0x080fe20000410000 */
[-C--:B------:R-:W-:Y:S01]  /*b7a0*/  FMUL.FTZ R78, R65, R9.reuse ;  /* 0x00000009414e7220 */ /* 0x080fe20000410000 */
[-C--:B------:R-:W-:Y:S01]  /*b7b0*/  FMUL.FTZ R88, R68, R9.reuse ;  /* 0x0000000944587220 */ /* 0x080fe20000410000 */
[----:B------:R-:W-:Y:S01]  /*b7c0*/  FMUL.FTZ R90, R69, R9 ;  /* 0x00000009455a7220 */ /* 0x000fe20000410000 */
[----:B------:R-:W0:Y:S01]  /*b7d0*/  MUFU.TANH R28, R28 ;  /* 0x0000001c001c7308 */ /* 0x000e220000002400 */
[----:B-1----:R-:W-:Y:S01]  /*b7e0*/  FMNMX.FTZ R11, R18, R11, !PT ;  /* 0x0000000b120b7209 */ /* 0x002fe20007810000 */
[-C--:B------:R-:W-:Y:S01]  /*b7f0*/  FMUL.FTZ R130, R30, R9.reuse ;  /* 0x000000091e827220 */ /* 0x080fe20000410000 */
[-C--:B------:R-:W-:Y:S01]  /*b800*/  FMUL.FTZ R3, R27, R9.reuse ;  /* 0x000000091b037220 */ /* 0x080fe20000410000 */
[-C--:B------:R-:W-:Y:S01]  /*b810*/  FMUL.FTZ R132, R31, R9.reuse ;  /* 0x000000091f847220 */ /* 0x080fe20000410000 */
[-C--:B------:R-:W-:Y:S01]  /*b820*/  FMUL.FTZ R142, R34, R9.reuse ;  /* 0x00000009228e7220 */ /* 0x080fe20000410000 */
[-C--:B------:R-:W-:Y:S01]  /*b830*/  FMUL.FTZ R184, R35, R9.reuse ;  /* 0x0000000923b87220 */ /* 0x080fe20000410000 */
[----:B------:R-:W-:Y:S01]  /*b840*/  FMUL.FTZ R226, R38, R9 ;  /* 0x0000000926e27220 */ /* 0x000fe20000410000 */
[----:B------:R-:W1:Y:S01]  /*b850*/  MUFU.TANH R32, R32 ;  /* 0x0000002000207308 */ /* 0x000e620000002400 */
        /* <DEDUP_REMOVED lines=21> */
[----:B------:R-:W-:Y:S01]  /*b9b0*/  FMUL.FTZ R71, R71, R9 ;  /* 0x0000000947477220 */ /* 0x000fe20000410000 */
[----:B------:R-:W4:Y:S01]  /*b9c0*/  LD.E R33, desc[UR54][R16.64+0x238] ;  /* 0x0002383610217980 */ /* 0x000f22000c101900 */
[----:B------:R-:W0:Y:S01]  /*b9d0*/  MUFU.TANH R80, R80 ;  /* 0x0000005000507308 */ /* 0x000e220000002400 */
[----:B-1----:R-:W-:-:S02]  /*b9e0*/  FMNMX.FTZ R11, R32, R11, !PT ;  /* 0x0000000b200b7209 */ /* 0x002fc40007810000 */
[----:B------:R-:W4:Y:S04]  /*b9f0*/  LD.E R45, desc[UR54][R16.64+0x25c] ;  /* 0x00025c36102d7980 */ /* 0x000f28000c101900 */
[----:B------:R-:W4:Y:S01]  /*ba00*/  LD.E R41, desc[UR54][R16.64+0x26c] ;  /* 0x00026c3610297980 */ /* 0x000f22000c101900 */
[----:B------:R-:W1:Y:S01]  /*ba10*/  MUFU.TANH R82, R82 ;  /* 0x0000005200527308 */ /* 0x000e620000002400 */
[----:B---3--:R-:W-:Y:S01]  /*ba20*/  FMNMX.FTZ R11, R40, R11, !PT ;  /* 0x0000000b280b7209 */ /* 0x008fe20007810000 */
[----:B------:R-:W-:Y:S01]  /*ba30*/  FMUL.FTZ R48, R57, R9 ;  /* 0x0000000939307220 */ /* 0x000fe20000410000 */
[----:B------:R-:W3:Y:S04]  /*ba40*/  LD.E R34, desc[UR54][R16.64+0x250] ;  /* 0x0002503610227980 */ /* 0x000ee8000c101900 */
[----:B------:R-:W3:Y:S01]  /*ba50*/  LD.E R37, desc[UR54][R16.64+0x288] ;  /* 0x0002883610257980 */ /* 0x000ee2000c101900 */
[----:B------:R-:W1:Y:S01]  /*ba60*/  MUFU.TANH R84, R84 ;  /* 0x0000005400547308 */ /* 0x000e620000002400 */
[----:B--2---:R-:W-:-:S02]  /*ba70*/  FMNMX.FTZ R11, R76, R11, !PT ;  /* 0x0000000b4c0b7209 */ /* 0x004fc40007810000 */
[----:B------:R-:W2:Y:S04]  /*ba80*/  LD.E R38, desc[UR54][R16.64+0x260] ;  /* 0x0002603610267980 */ /* 0x000ea8000c101900 */
[----:B------:R-:W2:Y:S01]  /*ba90*/  LD.E R49, desc[UR54][R16.64+0x2b8] ;  /* 0x0002b83610317980 */ /* 0x000ea2000c101900 */
[----:B------:R-:W1:Y:S01]  /*baa0*/  MUFU.TANH R86, R86 ;  /* 0x0000005600567308 */ /* 0x000e620000002400 */
[----:B0-----:R-:W-:Y:S02]  /*bab0*/  FMNMX.FTZ R11, R80, R11, !PT ;  /* 0x0000000b500b7209 */ /* 0x001fe40007810000 */
[----:B------:R-:W3:Y:S05]  /*bac0*/  LD.E R42, desc[UR54][R16.64+0x264] ;  /* 0x00026436102a7980 */ /* 0x000eea000c101900 */
[----:B------:R-:W0:Y:S01]  /*bad0*/  MUFU.TANH R52, R52 ;  /* 0x0000003400347308 */ /* 0x000e220000002400 */
[----:B-1----:R-:W-:Y:S01]  /*bae0*/  FMNMX.FTZ R11, R82, R11, !PT ;  /* 0x0000000b520b7209 */ /* 0x002fe20007810000 */
[----:B------:R-:W2:Y:S04]  /*baf0*/  LD.E R50, desc[UR54][R16.64+0x284] ;  /* 0x0002843610327980 */ /* 0x000ea8000c101900 */
        /* <DEDUP_REMOVED lines=9> */
[----:B------:R-:W1:Y:S01]  /*bb90*/  MUFU.TANH R48, R48 ;  /* 0x0000003000307308 */ /* 0x000e620000002400 */
[----:B0-----:R-:W-:Y:S01]  /*bba0*/  FMNMX.FTZ R11, R52, R11, !PT ;  /* 0x0000000b340b7209 */ /* 0x001fe20007810000 */
[----:B------:R-:W2:Y:S06]  /*bbb0*/  LD.E R62, desc[UR54][R16.64+0x2c4] ;  /* 0x0002c436103e7980 */ /* 0x000eac000c101900 */
[----:B------:R-:W0:Y:S01]  /*bbc0*/  MUFU.TANH R60, R60 ;  /* 0x0000003c003c7308 */ /* 0x000e220000002400 */
[----:B-1----:R-:W-:Y:S01]  /*bbd0*/  FMNMX.FTZ R11, R36, R11, !PT ;  /* 0x0000000b240b7209 */ /* 0x002fe20007810000 */
[----:B------:R-:W2:Y:S04]  /*bbe0*/  LD.E R66, desc[UR54][R16.64+0x2d0] ;  /* 0x0002d03610427980 */ /* 0x000ea8000c101900 */
[----:B------:R-:W2:Y:S02]  /*bbf0*/  LD.E R61, desc[UR54][R16.64+0x2e8] ;  /* 0x0002e836103d7980 */ /* 0x000ea4000c101900 */
[----:B------:R-:W1:Y:S01]  /*bc00*/  MUFU.TANH R72, R72 ;  /* 0x0000004800487308 */ /* 0x000e620000002400 */
[----:B------:R-:W-:Y:S01]  /*bc10*/  FMNMX.FTZ R11, R44, R11, !PT ;  /* 0x0000000b2c0b7209 */ /* 0x000fe20007810000 */
[----:B------:R-:W2:Y:S06]  /*bc20*/  LD.E R68, desc[UR54][R16.64+0x2e0] ;  /* 0x0002e03610447980 */ /* 0x000eac000c101900 */
        /* <DEDUP_REMOVED lines=13> */
[----:B------:R-:W2:Y:S03]  /*bd00*/  LD.E R39, desc[UR54][R16.64+0x278] ;  /* 0x0002783610277980 */ /* 0x000ea6000c101900 */
[----:B------:R-:W-:Y:S01]  /*bd10*/  FMNMX.FTZ R11, R78, R11, !PT ;  /* 0x0000000b4e0b7209 */ /* 0x000fe20007810000 */
[----:B------:R-:W2:Y:S03]  /*bd20*/  LD.E R35, desc[UR54][R16.64+0x27c] ;  /* 0x00027c3610237980 */ /* 0x000ea6000c101900 */
[----:B0-----:R-:W-:Y:S01]  /*bd30*/  FMNMX.FTZ R11, R88, R11, !PT ;  /* 0x0000000b580b7209 */ /* 0x001fe20007810000 */
[----:B------:R-:W0:Y:S01]  /*bd40*/  MUFU.TANH R6, R6 ;  /* 0x0000000600067308 */ /* 0x000e220000002400 */
[----:B------:R-:W2:Y:S04]  /*bd50*/  LD.E R57, desc[UR54][R16.64+0x28c] ;  /* 0x00028c3610397980 */ /* 0x000ea8000c101900 */
[----:B------:R-:W2:Y:S01]  /*bd60*/  LD.E R55, desc[UR54][R16.64+0x298] ;  /* 0x0002983610377980 */ /* 0x000ea2000c101900 */
[----:B-1----:R-:W-:-:S02]  /*bd70*/  FMNMX.FTZ R13, R90, R11, !PT ;  /* 0x0000000b5a0d7209 */ /* 0x002fc40007810000 */
[----:B------:R-:W1:Y:S01]  /*bd80*/  MUFU.TANH R3, R3 ;  /* 0x0000000300037308 */ /* 0x000e620000002400 */
[----:B------:R-:W2:Y:S04]  /*bd90*/  LD.E R47, desc[UR54][R16.64+0x2a8] ;  /* 0x0002a836102f7980 */ /* 0x000ea8000c101900 */
[----:B------:R-:W0:Y:S03]  /*bda0*/  SHFL.BFLY PT, R14, R13, 0x2, 0x1f ;  /* 0x0c401f000d0e7f89 */ /* 0x000e2600000e0000 */
[----:B------:R-:W1:Y:S01]  /*bdb0*/  MUFU.TANH R130, R130 ;  /* 0x0000008200827308 */ /* 0x000e620000002400 */
[----:B------:R-:W2:Y:S04]  /*bdc0*/  LD.E R51, desc[UR54][R16.64+0x2ac] ;  /* 0x0002ac3610337980 */ /* 0x000ea8000c101900 */
[----:B------:R-:W2:Y:S03]  /*bdd0*/  LD.E R67, desc[UR54][R16.64+0x2c8] ;  /* 0x0002c83610437980 */ /* 0x000ea6000c101900 */
[----:B------:R-:W1:Y:S01]  /*bde0*/  MUFU.TANH R132, R132 ;  /* 0x0000008400847308 */ /* 0x000e620000002400 */
[----:B------:R-:W2:Y:S04]  /*bdf0*/  LD.E R59, desc[UR54][R16.64+0x2cc] ;  /* 0x0002cc36103b7980 */ /* 0x000ea8000c101900 */
[----:B------:R-:W2:Y:S01]  /*be00*/  LD.E R63, desc[UR54][R16.64+0x2dc] ;  /* 0x0002dc36103f7980 */ /* 0x000ea2000c101900 */
[----:B0-----:R-:W-:-:S05]  /*be10*/  FMNMX.FTZ R11, R13, R14, !PT ;  /* 0x0000000e0d0b7209 */ /* 0x001fca0007810000 */
[----:B------:R-:W0:Y:S01]  /*be20*/  SHFL.BFLY PT, R30, R11, 0x1, 0x1f ;  /* 0x0c201f000b1e7f89 */ /* 0x000e2200000e0000 */
[----:B------:R-:W1:Y:S01]  /*be30*/  MUFU.TANH R142, R142 ;  /* 0x0000008e008e7308 */ /* 0x000e620000002400 */
[----:B------:R-:W-:-:S07]  /*be40*/  FMNMX.FTZ R20, R6, R5, !PT ;  /* 0x0000000506147209 */ /* 0x000fce0007810000 */
[----:B------:R-:W1:Y:S08]  /*be50*/  MUFU.TANH R184, R184 ;  /* 0x000000b800b87308 */ /* 0x000e700000002400 */
[----:B------:R-:W1:Y:S01]  /*be60*/  MUFU.TANH R226, R226 ;  /* 0x000000e200e27308 */ /* 0x000e620000002400 */
[----:B0-----:R-:W-:Y:S02]  /*be70*/  FMNMX.FTZ R15, R11, R30, !PT ;  /* 0x0000001e0b0f7209 */ /* 0x001fe40007810000 */
[----:B-1----:R-:W-:-:S05]  /*be80*/  FMNMX.FTZ R11, R3, R20, !PT ;  /* 0x00000014030b7209 */ /* 0x002fca0007810000 */
[----:B------:R-:W0:Y:S01]  /*be90*/  MUFU.TANH R182, R182 ;  /* 0x000000b600b67308 */ /* 0x000e220000002400 */
[----:B------:R-:W-:-:S07]  /*bea0*/  FMUL.FTZ R14, R46, R9 ;  /* 0x000000092e0e7220 */ /* 0x000fce0000410000 */
[----:B------:R-:W1:Y:S01]  /*beb0*/  MUFU.TANH R176, R176 ;  /* 0x000000b000b07308 */ /* 0x000e620000002400 */
[----:B------:R-:W-:-:S07]  /*bec0*/  FMNMX.FTZ R11, R130, R11, !PT ;  /* 0x0000000b820b7209 */ /* 0x000fce0007810000 */
[----:B------:R-:W1:Y:S01]  /*bed0*/  MUFU.TANH R166, R166 ;  /* 0x000000a600a67308 */ /* 0x000e620000002400 */
[----:B------:R-:W-:-:S07]  /*bee0*/  FMNMX.FTZ R11, R132, R11, !PT ;  /* 0x0000000b840b7209 */ /* 0x000fce0007810000 */
[----:B------:R-:W-:Y:S01]  /*bef0*/  MUFU.TANH R158, R158 ;  /* 0x0000009e009e7308 */ /* 0x000fe20000002400 */
[----:B------:R-:W-:-:S07]  /*bf00*/  FMNMX.FTZ R11, R142, R11, !PT ;  /* 0x0000000b8e0b7209 */ /* 0x000fce0007810000 */
[----:B------:R-:W-:Y:S01]  /*bf10*/  MUFU.TANH R160, R160 ;  /* 0x000000a000a07308 */ /* 0x000fe20000002400 */
[----:B------:R-:W-:-:S07]  /*bf20*/  FMNMX.FTZ R11, R184, R11, !PT ;  /* 0x0000000bb80b7209 */ /* 0x000fce0007810000 */
[----:B------:R-:W-:Y:S01]  /*bf30*/  MUFU.TANH R168, R168 ;  /* 0x000000a800a87308 */ /* 0x000fe20000002400 */
[----:B------:R-:W-:-:S07]  /*bf40*/  FMNMX.FTZ R11, R226, R11, !PT ;  /* 0x0000000be20b7209 */ /* 0x000fce0007810000 */
        /* <DEDUP_REMOVED lines=11> */
[----:B------:R-:W-:Y:S04]  /*c000*/  ST.E desc[UR54][R16.64+0x440], R13 ;  /* 0x0004400d10007985 */ /* 0x000fe8000c101936 */
[----:B------:R-:W3:Y:S03]  /*c010*/  LD.E R30, desc[UR54][R16.64+0x240] ;  /* 0x00024036101e7980 */ /* 0x000ee6000c101900 */
[----:B------:R-:W0:Y:S01]  /*c020*/  MUFU.TANH R14, R14 ;  /* 0x0000000e000e7308 */ /* 0x000e220000002400 */
[----:B-1----:R-:W-:Y:S01]  /*c030*/  FMNMX.FTZ R11, R176, R11, !PT ;  /* 0x0000000bb00b7209 */ /* 0x002fe20007810000 */
[----:B------:R-:W2:Y:S03]  /*c040*/  LD.E R46, desc[UR54][R16.64+0x280] ;  /* 0x00028036102e7980 */ /* 0x000ea6000c101900 */
[----:B------:R-:W-:-:S04]  /*c050*/  FMNMX.FTZ R11, R166, R11, !PT ;  /* 0x0000000ba60b7209 */ /* 0x000fc80007810000 */
[----:B0-----:R-:W-:-:S04]  /*c060*/  FMNMX.FTZ R11, R14, R11, !PT ;  /* 0x0000000b0e0b7209 */ /* 0x001fc80007810000 */
        /* <DEDUP_REMOVED lines=11> */
[----:B------:R-:W-:Y:S01]  /*c120*/  FMNMX.FTZ R20, R73, R20, !PT ;  /* 0x0000001449147209 */ /* 0x000fe20007810000 */
[----:B------:R0:W-:Y:S03]  /*c130*/  ST.E desc[UR54][R16.64+0x440], R15 ;  /* 0x0004400f10007985 */ /* 0x0001e6000c101936 */
[----:B------:R-:W-:Y:S01]  /*c140*/  FMNMX.FTZ R9, R71, R20, !PT ;  /* 0x0000001447097209 */ /* 0x000fe20007810000 */
[----:B------:R-:W4:Y:S04]  /*c150*/  LD.E R19, desc[UR54][R16.64+0x440] ;  /* 0x0004403610137980 */ /* 0x000f28000c101900 */
[----:B------:R-:W-:Y:S04]  /*c160*/  ST.E desc[UR54][R16.64+0x444], R9 ;  /* 0x0004440910007985 */ /* 0x000fe8000c101936 */
[----:B------:R-:W3:Y:S04]  /*c170*/  LD.E R11, desc[UR54][R16.64+0x444] ;  /* 0x00044436100b7980 */ /* 0x000ee8000c101900 */
[----:B0-----:R-:W2:Y:S04]  /*c180*/  LD.E R15, desc[UR54][R16.64+0x450] ;  /* 0x00045036100f7980 */ /* 0x001ea8000c101900 */
[----:B------:R-:W2:Y:S01]  /*c190*/  LD.E R20, desc[UR54][R16.64+0x454] ;  /* 0x0004543610147980 */ /* 0x000ea2000c101900 */
[----:B----4-:R-:W-:-:S04]  /*c1a0*/  FMUL.FTZ R27, R19, R21 ;  /* 0x00000015131b7220 */ /* 0x010fc80000410000 */
[----:B------:R-:W-:Y:S02]  /*c1b0*/  FFMA.FTZ R153, R8, R21, -R27 ;  /* 0x0000001508997223 */ /* 0x000fe4000001081b */
[----:B---3--:R-:W0:Y:S02]  /*c1c0*/  SHFL.BFLY PT, R8, R11, 0x2, 0x1f ;  /* 0x0c401f000b087f89 */ /* 0x008e2400000e0000 */
[----:B0-----:R-:W-:-:S05]  /*c1d0*/  FMNMX.FTZ R8, R11, R8, !PT ;  /* 0x000000080b087209 */ /* 0x001fca0007810000 */
[----:B------:R-:W0:Y:S01]  /*c1e0*/  SHFL.BFLY PT, R9, R8, 0x1, 0x1f ;  /* 0x0c201f0008097f89 */ /* 0x000e2200000e0000 */
[-C--:B------:R-:W-:Y:S01]  /*c1f0*/  FFMA.FTZ R29, R88, R21.reuse, -R27 ;  /* 0x00000015581d7223 */ /* 0x080fe2000001081b */
[----:B------:R-:W-:Y:S01]  /*c200*/  FADD.FTZ R4, R4, -R19 ;  /* 0x8000001304047221 */ /* 0x000fe20000010000 */
[----:B------:R-:W-:-:S03]  /*c210*/  FFMA.FTZ R152, R7, R21, -R27 ;  /* 0x0000001507987223 */ /* 0x000fc6000001081b */
[-C--:B------:R-:W-:Y:S01]  /*c220*/  FMUL.FTZ R4, R4, R21.reuse ;  /* 0x0000001504047220 */ /* 0x080fe20000410000 */
[----:B------:R-:W-:Y:S02]  /*c230*/  FFMA.FTZ R155, R12, R21, -R27 ;  /* 0x000000150c9b7223 */ /* 0x000fe4000001081b */
[----:B------:R-:W-:Y:S01]  /*c240*/  MUFU.EX2 R152, R152 ;  /* 0x0000009800987308 */ /* 0x000fe20000000800 */
[----:B0-----:R-:W-:-:S05]  /*c250*/  FMNMX.FTZ R88, R8, R9, !PT ;  /* 0x0000000908587209 */ /* 0x001fca0007810000 */
[----:B------:R-:W-:Y:S01]  /*c260*/  FADD.FTZ R100, R5, -R88 ;  /* 0x8000005805647221 */ /* 0x000fe20000010000 */
[-C--:B------:R-:W-:Y:S01]  /*c270*/  FMUL.FTZ R77, R88, R21.reuse ;  /* 0x00000015584d7220 */ /* 0x080fe20000410000 */
[----:B------:R-:W2:Y:S01]  /*c280*/  MUFU.EX2 R25, R4 ;  /* 0x0000000400197308 */ /* 0x000ea20000000800 */
[-C--:B------:R-:W-:Y:S01]  /*c290*/  FFMA.FTZ R154, R18, R21.reuse, -R27 ;  /* 0x00000015129a7223 */ /* 0x080fe2000001081b */
[----:B------:R-:W-:Y:S01]  /*c2a0*/  FMUL.FTZ R100, R21, R100 ;  /* 0x0000006415647220 */ /* 0x000fe20000410000 */
[-CC-:B------:R-:W-:Y:S01]  /*c2b0*/  FFMA.FTZ R185, R6, R21.reuse, -R77.reuse ;  /* 0x0000001506b97223 */ /* 0x180fe2000001084d */
[-CC-:B------:R-:W-:Y:S01]  /*c2c0*/  FFMA.FTZ R186, R3, R21.reuse, -R77.reuse ;  /* 0x0000001503ba7223 */ /* 0x180fe2000001084d */
[----:B------:R-:W-:-:S03]  /*c2d0*/  FFMA.FTZ R6, R130, R21, -R77 ;  /* 0x0000001582067223 */ /* 0x000fc6000001084d */
[----:B------:R-:W-:Y:S01]  /*c2e0*/  MUFU.EX2 R153, R153 ;  /* 0x0000009900997308 */ /* 0x000fe20000000800 */
[-C--:B------:R-:W-:Y:S01]  /*c2f0*/  FFMA.FTZ R181, R132, R21.reuse, -R77 ;  /* 0x0000001584b57223 */ /* 0x080fe2000001084d */
[-C--:B------:R-:W-:Y:S01]  /*c300*/  FFMA.FTZ R7, R24, R21.reuse, -R27 ;  /* 0x0000001518077223 */ /* 0x080fe2000001081b */
[----:B------:R-:W-:-:S05]  /*c310*/  FFMA.FTZ R179, R142, R21, -R77 ;  /* 0x000000158eb37223 */ /* 0x000fca000001084d */
[----:B------:R-:W-:Y:S01]  /*c320*/  MUFU.EX2 R155, R155 ;  /* 0x0000009b009b7308 */ /* 0x000fe20000000800 */
[-C--:B------:R-:W-:Y:S01]  /*c330*/  FFMA.FTZ R180, R26, R21.reuse, -R27 ;  /* 0x000000151ab47223 */ /* 0x080fe2000001081b */
[-CC-:B------:R-:W-:Y:S01]  /*c340*/  FFMA.FTZ R173, R176, R21.reuse, -R77.reuse ;  /* 0x00000015b0ad7223 */ /* 0x180fe2000001084d */
[-C--:B------:R-:W-:Y:S01]  /*c350*/  FFMA.FTZ R184, R184, R21.reuse, -R77 ;  /* 0x00000015b8b87223 */ /* 0x080fe2000001084d */
[-C--:B------:R-:W-:Y:S01]  /*c360*/  FFMA.FTZ R175, R28, R21.reuse, -R27 ;  /* 0x000000151caf7223 */ /* 0x080fe2000001081b */
[-C--:B------:R-:W-:Y:S01]  /*c370*/  FFMA.FTZ R177, R226, R21.reuse, -R77 ;  /* 0x00000015e2b17223 */ /* 0x080fe2000001084d */
[-C--:B------:R-:W-:Y:S01]  /*c380*/  FFMA.FTZ R178, R32, R21.reuse, -R27 ;  /* 0x0000001520b27223 */ /* 0x080fe2000001081b */
[-CC-:B------:R-:W-:Y:S01]  /*c390*/  FFMA.FTZ R182, R182, R21.reuse, -R77.reuse ;  /* 0x00000015b6b67223 */ /* 0x180fe2000001084d */
[----:B------:R-:W-:Y:S01]  /*c3a0*/  MUFU.EX2 R100, R100 ;  /* 0x0000006400647308 */ /* 0x000fe20000000800 */
[-CC-:B------:R-:W-:Y:S01]  /*c3b0*/  FFMA.FTZ R171, R14, R21.reuse, -R77.reuse ;  /* 0x000000150eab7223 */ /* 0x180fe2000001084d */
[-CC-:B------:R-:W-:Y:S01]  /*c3c0*/  FFMA.FTZ R85, R158, R21.reuse, -R77.reuse ;  /* 0x000000159e557223 */ /* 0x180fe2000001084d */
[-C--:B------:R-:W-:Y:S01]  /*c3d0*/  FFMA.FTZ R165, R160, R21.reuse, -R77 ;  /* 0x00000015a0a57223 */ /* 0x080fe2000001084d */
        /* <DEDUP_REMOVED lines=13> */
[-C--:B------:R-:W-:Y:S01]  /*c4b0*/  FFMA.FTZ R176, R166, R21.reuse, -R77 ;  /* 0x00000015a6b07223 */ /* 0x080fe2000001084d */
[-CC-:B------:R-:W-:Y:S01]  /*c4c0*/  FFMA.FTZ R11, R74, R21.reuse, -R27.reuse ;  /* 0x000000154a0b7223 */ /* 0x180fe2000001081b */
[-CC-:B------:R-:W-:Y:S01]  /*c4d0*/  FFMA.FTZ R12, R78, R21.reuse, -R27.reuse ;  /* 0x000000154e0c7223 */ /* 0x180fe2000001081b */
[-C--:B------:R-:W-:Y:S01]  /*c4e0*/  FFMA.FTZ R9, R90, R21.reuse, -R27 ;  /* 0x000000155a097223 */ /* 0x080fe2000001081b */
[-CC-:B------:R-:W-:Y:S01]  /*c4f0*/  FFMA.FTZ R168, R168, R21.reuse, -R77.reuse ;  /* 0x00000015a8a87223 */ /* 0x180fe2000001084d */
[-CC-:B------:R-:W-:Y:S01]  /*c500*/  FFMA.FTZ R163, R174, R21.reuse, -R77.reuse ;  /* 0x00000015aea37223 */ /* 0x180fe2000001084d */
[-CC-:B------:R-:W-:Y:S01]  /*c510*/  FFMA.FTZ R216, R216, R21.reuse, -R77.reuse ;  /* 0x00000015d8d87223 */ /* 0x180fe2000001084d */
[----:B------:R-:W3:Y:S01]  /*c520*/  MUFU.EX2 R6, R6 ;  /* 0x0000000600067308 */ /* 0x000ee20000000800 */
[--C-:B------:R-:W-:Y:S01]  /*c530*/  FFMA.FTZ R166, R214, R21, -R77.reuse ;  /* 0x00000015d6a67223 */ /* 0x100fe2000001084d */
[----:B--2---:R-:W-:Y:S01]  /*c540*/  FFMA.FTZ R214, R25, R15, R152 ;  /* 0x0000000f19d67223 */ /* 0x004fe20000010098 */
[-CC-:B------:R-:W-:Y:S01]  /*c550*/  FFMA.FTZ R228, R228, R21.reuse, -R77.reuse ;  /* 0x00000015e4e47223 */ /* 0x180fe2000001084d */
[-CC-:B------:R-:W-:Y:S01]  /*c560*/  FFMA.FTZ R236, R236, R21.reuse, -R77.reuse ;  /* 0x00000015ecec7223 */ /* 0x180fe2000001084d */
[-C--:B------:R-:W-:Y:S01]  /*c570*/  FFMA.FTZ R75, R23, R21.reuse, -R77 ;  /* 0x00000015174b7223 */ /* 0x080fe2000001084d */
[----:B------:R-:W2:Y:S02]  /*c580*/  LD.E R4, desc[UR54][R16.64+0x42c] ;  /* 0x00042c3610047980 */ /* 0x000ea4000c101900 */
[----:B------:R-:W4:Y:S01]  /*c590*/  MUFU.EX2 R154, R154 ;  /* 0x0000009a009a7308 */ /* 0x000f220000000800 */
[----:B0-----:R-:W-:Y:S01]  /*c5a0*/  FFMA.FTZ R15, R100, R20, R185 ;  /* 0x00000014640f7223 */ /* 0x001fe200000100b9 */
[-C--:B------:R-:W-:Y:S01]  /*c5b0*/  FFMA.FTZ R18, R60, R21.reuse, -R27 ;  /* 0x000000153c127223 */ /* 0x080fe2000001081b */
[-C--:B------:R-:W-:Y:S01]  /*c5c0*/  FFMA.FTZ R3, R73, R21.reuse, -R77 ;  /* 0x0000001549037223 */ /* 0x080fe2000001084d */
[----:B------:R-:W2:Y:S04]  /*c5d0*/  LD.E R24, desc[UR54][R16.64+0x424] ;  /* 0x0004243610187980 */ /* 0x000ea8000c101900 */
[----:B------:R-:W0:Y:S01]  /*c5e0*/  MUFU.EX2 R181, R181 ;  /* 0x000000b500b57308 */ /* 0x000e220000000800 */
[----:B------:R-:W-:Y:S01]  /*c5f0*/  FADD.FTZ R214, R153, R214 ;  /* 0x000000d699d67221 */ /* 0x000fe20000010000 */
[----:B-1----:R-:W-:Y:S01]  /*c600*/  FADD.FTZ R15, R186, R15 ;  /* 0x0000000fba0f7221 */ /* 0x002fe20000010000 */
[----:B------:R-:W2:Y:S04]  /*c610*/  LD.E R130, desc[UR54][R16.64+0x3c0] ;  /* 0x0003c03610827980 */ /* 0x000ea8000c101900 */
[----:B------:R-:W2:Y:S01]  /*c620*/  LD.E R132, desc[UR54][R16.64+0x3d0] ;  /* 0x0003d03610847980 */ /* 0x000ea2000c101900 */
[----:B------:R-:W1:Y:S01]  /*c630*/  MUFU.EX2 R7, R7 ;  /* 0x0000000700077308 */ /* 0x000e620000000800 */
[----:B------:R-:W-:-:S02]  /*c640*/  FFMA.FTZ R160, R218, R21, -R77 ;  /* 0x00000015daa07223 */ /* 0x000fc4000001084d */
[----:B------:R-:W2:Y:S04]  /*c650*/  LD.E R142, desc[UR54][R16.64+0x3f4] ;  /* 0x0003f436108e7980 */ /* 0x000ea8000c101900 */
[----:B------:R-:W2:Y:S01]  /*c660*/  LD.E R5, desc[UR54][R16.64+0x258] ;  /* 0x0002583610057980 */ /* 0x000ea2000c101900 */
[----:B------:R-:W1:Y:S01]  /*c670*/  MUFU.EX2 R179, R179 ;  /* 0x000000b300b37308 */ /* 0x000e620000000800 */
[-CC-:B------:R-:W-:Y:S01]  /*c680*/  FFMA.FTZ R158, R234, R21.reuse, -R77.reuse ;  /* 0x00000015ea9e7223 */ /* 0x180fe2000001084d */
[----:B------:R-:W-:Y:S01]  /*c690*/  FFMA.FTZ R14, R71, R21, -R77 ;  /* 0x00000015470e7223 */ /* 0x000fe2000001084d */
[----:B------:R-:W-:Y:S01]  /*c6a0*/  FADD.FTZ R21, R155, R214 ;  /* 0x000000d69b157221 */ /* 0x000fe20000010000 */
[----:B------:R-:W2:Y:S04]  /*c6b0*/  LD.E R26, desc[UR54][R16.64+0x230] ;  /* 0x00023036101a7980 */ /* 0x000ea8000c101900 */
[----:B------:R-:W1:Y:S01]  /*c6c0*/  MUFU.EX2 R180, R180 ;  /* 0x000000b400b47308 */ /* 0x000e620000000800 */
[----:B---3--:R-:W-:Y:S01]  /*c6d0*/  FADD.FTZ R20, R6, R15 ;  /* 0x0000000f06147221 */ /* 0x008fe20000010000 */
[----:B------:R-:W3:Y:S06]  /*c6e0*/  LD.E R36, desc[UR54][R16.64+0x254] ;  /* 0x0002543610247980 */ /* 0x000eec000c101900 */
[----:B------:R-:W1:Y:S01]  /*c6f0*/  MUFU.EX2 R184, R184 ;  /* 0x000000b800b87308 */ /* 0x000e620000000800 */
[----:B----4-:R-:W-:Y:S01]  /*c700*/  FADD.FTZ R214, R154, R21 ;  /* 0x000000159ad67221 */ /* 0x010fe20000010000 */
[----:B0-----:R-:W-:Y:S01]  /*c710*/  FADD.FTZ R20, R181, R20 ;  /* 0x00000014b5147221 */ /* 0x001fe20000010000 */
[----:B------:R-:W4:Y:S04]  /*c720*/  LD.E R28, desc[UR54][R16.64+0x234] ;  /* 0x00023436101c7980 */ /* 0x000f28000c101900 */
[----:B------:R-:W3:Y:S01]  /*c730*/  LD.E R32, desc[UR54][R16.64+0x244] ;  /* 0x0002443610207980 */ /* 0x000ee2000c101900 */
[----:B------:R-:W0:Y:S08]  /*c740*/  MUFU.EX2 R175, R175 ;  /* 0x000000af00af7308 */ /* 0x000e300000000800 */
[----:B------:R-:W0:Y:S01]  /*c750*/  MUFU.EX2 R177, R177 ;  /* 0x000000b100b17308 */ /* 0x000e220000000800 */
[----:B------:R-:W3:Y:S01]  /*c760*/  LD.E R40, desc[UR54][R16.64+0x270] ;  /* 0x0002703610287980 */ /* 0x000ee2000c101900 */
[----:B-1----:R-:W-:-:S06]  /*c770*/  FADD.FTZ R15, R7, R214 ;  /* 0x000000d6070f7221 */ /* 0x002fcc0000010000 */
[----:B------:R-:W1:Y:S01]  /*c780*/  MUFU.EX2 R178, R178 ;  /* 0x000000b200b27308 */ /* 0x000e620000000800 */
[----:B------:R-:W3:Y:S01]  /*c790*/  LD.E R44, desc[UR54][R16.64+0x274] ;  /* 0x00027436102c7980 */ /* 0x000ee2000c101900 */
[----:B------:R-:W-:-:S06]  /*c7a0*/  FADD.FTZ R21, R179, R20 ;  /* 0x00000014b3157221 */ /* 0x000fcc0000010000 */
[----:B------:R-:W1:Y:S01]  /*c7b0*/  MUFU.EX2 R182, R182 ;  /* 0x000000b600b67308 */ /* 0x000e620000000800 */
[----:B------:R-:W-:Y:S01]  /*c7c0*/  FADD.FTZ R20, R180, R15 ;  /* 0x0000000fb4147221 */ /* 0x000fe20000010000 */
[----:B------:R-:W-:Y:S01]  /*c7d0*/  FADD.FTZ R214, R184, R21 ;  /* 0x00000015b8d67221 */ /* 0x000fe20000010000 */
[----:B------:R-:W3:Y:S04]  /*c7e0*/  LD.E R52, desc[UR54][R16.64+0x290] ;  /* 0x0002903610347980 */ /* 0x000ee8000c101900 */
[----:B------:R-:W3:Y:S01]  /*c7f0*/  LD.E R48, desc[UR54][R16.64+0x2a0] ;  /* 0x0002a03610307980 */ /* 0x000ee2000c101900 */
[----:B------:R-:W1:Y:S08]  /*c800*/  MUFU.EX2 R172, R172 ;  /* 0x000000ac00ac7308 */ /* 0x000e700000000800 */
[----:B------:R-:W1:Y:S01]  /*c810*/  MUFU.EX2 R173, R173 ;  /* 0x000000ad00ad7308 */ /* 0x000e620000000800 */
[----:B------:R-:W3:Y:S01]  /*c820*/  LD.E R60, desc[UR54][R16.64+0x2c0] ;  /* 0x0002c036103c7980 */ /* 0x000ee2000c101900 */
[----:B0-----:R-:W-:-:S03]  /*c830*/  FADD.FTZ R15, R175, R20 ;  /* 0x00000014af0f7221 */ /* 0x001fc60000010000 */
[----:B------:R-:W3:Y:S03]  /*c840*/  LD.E R76, desc[UR54][R16.64+0x2d4] ;  /* 0x0002d436104c7980 */ /* 0x000ee6000c101900 */
[----:B------:R-:W0:Y:S01]  /*c850*/  MUFU.EX2 R176, R176 ;  /* 0x000000b000b07308 */ /* 0x000e220000000800 */
[----:B------:R-:W-:Y:S01]  /*c860*/  FADD.FTZ R21, R177, R214 ;  /* 0x000000d6b1157221 */ /* 0x000fe20000010000 */
[----:B------:R-:W3:Y:S01]  /*c870*/  LD.E R74, desc[UR54][R16.64+0x2e4] ;  /* 0x0002e436104a7980 */ /* 0x000ee2000c101900 */
[----:B-1----:R-:W-:-:S05]  /*c880*/  FADD.FTZ R15, R178, R15 ;  /* 0x0000000fb20f7221 */ /* 0x002fca0000010000 */
[----:B------:R-:W1:Y:S01]  /*c890*/  MUFU.EX2 R171, R171 ;  /* 0x000000ab00ab7308 */ /* 0x000e620000000800 */
[----:B------:R-:W3:Y:S01]  /*c8a0*/  LD.E R72, desc[UR54][R16.64+0x2f0] ;  /* 0x0002f03610487980 */ /* 0x000ee2000c101900 */
[----:B------:R-:W-:-:S03]  /*c8b0*/  FADD.FTZ R20, R182, R21 ;  /* 0x00000015b6147221 */ /* 0x000fc60000010000 */
[----:B------:R-:W3:Y:S03]  /*c8c0*/  LD.E R80, desc[UR54][R16.64+0x300] ;  /* 0x0003003610507980 */ /* 0x000ee6000c101900 */
[----:B------:R-:W1:Y:S01]  /*c8d0*/  MUFU.EX2 R174, R85 ;  /* 0x0000005500ae7308 */ /* 0x000e620000000800 */
[----:B------:R-:W3:Y:S04]  /*c8e0*/  LD.E R86, desc[UR54][R16.64+0x304] ;  /* 0x0003043610567980 */ /* 0x000ee8000c101900 */
[----:B------:R-:W3:Y:S04]  /*c8f0*/  LD.E R82, desc[UR54][R16.64+0x310] ;  /* 0x0003103610527980 */ /* 0x000ee8000c101900 */
[----:B------:R-:W3:Y:S04]  /*c900*/  LD.E R78, desc[UR54][R16.64+0x314] ;  /* 0x00031436104e7980 */ /* 0x000ee8000c101900 */
[----:B------:R-:W3:Y:S01]  /*c910*/  LD.E R84, desc[UR54][R16.64+0x320] ;  /* 0x0003203610547980 */ /* 0x000ee2000c101900 */
[----:B------:R-:W-:Y:S01]  /*c920*/  FADD.FTZ R214, R172, R15 ;  /* 0x0000000facd67221 */ /* 0x000fe20000010000 */
[----:B------:R-:W-:-:S02]  /*c930*/  FADD.FTZ R15, R173, R20 ;  /* 0x00000014ad0f7221 */ /* 0x000fc40000010000 */
[----:B------:R-:W3:Y:S02]  /*c940*/  LD.E R90, desc[UR54][R16.64+0x330] ;  /* 0x00033036105a7980 */ /* 0x000ee4000c101900 */
[----:B0-----:R-:W-:Y:S01]  /*c950*/  FADD.FTZ R20, R176, R15 ;  /* 0x0000000fb0147221 */ /* 0x001fe20000010000 */
[----:B------:R0:W-:Y:S01]  /*c960*/  MUFU.EX2 R8, R29 ;  /* 0x0000001d00087308 */ /* 0x0001e20000000800 */
[----:B------:R-:W3:Y:S02]  /*c970*/  LD.E R27, desc[UR54][R16.64+0x24c] ;  /* 0x00024c36101b7980 */ /* 0x000ee4000c101900 */
[----:B-1----:R-:W-:Y:S02]  /*c980*/  FADD.FTZ R141, R171, R20 ;  /* 0x00000014ab8d7221 */ /* 0x002fe40000010000 */
[----:B------:R-:W3:Y:S02]  /*c990*/  LD.E R71, desc[UR54][R16.64+0x2ec] ;  /* 0x0002ec3610477980 */ /* 0x000ee4000c101900 */
[----:B------:R-:W-:-:S02]  /*c9a0*/  FADD.FTZ R20, R174, R141 ;  /* 0x0000008dae147221 */ /* 0x000fc40000010000 */
[----:B0-----:R-:W3:Y:S04]  /*c9b0*/  LD.E R29, desc[UR54][R16.64+0x248] ;  /* 0x00024836101d7980 */ /* 0x001ee8000c101900 */
[----:B------:R-:W3:Y:S04]  /*c9c0*/  LD.E R73, desc[UR54][R16.64+0x2f8] ;  /* 0x0002f83610497980 */ /* 0x000ee8000c101900 */
[----:B------:R-:W3:Y:S04]  /*c9d0*/  LD.E R77, desc[UR54][R16.64+0x2fc] ;  /* 0x0002fc36104d7980 */ /* 0x000ee8000c101900 */
[----:B------:R-:W3:Y:S04]  /*c9e0*/  LD.E R85, desc[UR54][R16.64+0x31c] ;  /* 0x00031c3610557980 */ /* 0x000ee8000c101900 */
[----:B------:R-:W3:Y:S01]  /*c9f0*/  LD.E R141, desc[UR54][R16.64+0x3fc] ;  /* 0x0003fc36108d7980 */ /* 0x000ee2000c101900 */
[----:B------:R-:W0:Y:S08]  /*ca00*/  MUFU.EX2 R169, R169 ;  /* 0x000000a900a97308 */ /* 0x000e300000000800 */
[----:B------:R-:W1:Y:S08]  /*ca10*/  MUFU.EX2 R167, R167 ;  /* 0x000000a700a77308 */ /* 0x000e700000000800 */
[----:B------:R-:W1:Y:S01]  /*ca20*/  MUFU.EX2 R170, R170 ;  /* 0x000000aa00aa7308 */ /* 0x000e620000000800 */
[----:B0-----:R-:W-:-:S07]  /*ca30*/  FADD.FTZ R214, R169, R214 ;  /* 0x000000d6a9d67221 */ /* 0x001fce0000010000 */
[----:B------:R-:W0:Y:S08]  /*ca40*/  MUFU.EX2 R164, R164 ;  /* 0x000000a400a47308 */ /* 0x000e300000000800 */
[----:B------:R-:W0:Y:S01]  /*ca50*/  MUFU.EX2 R165, R165 ;  /* 0x000000a500a57308 */ /* 0x000e220000000800 */
[----:B-1----:R-:W-:-:S07]  /*ca60*/  FADD.FTZ R15, R167, R214 ;  /* 0x000000d6a70f7221 */ /* 0x002fce0000010000 */
[----:B------:R-:W1:Y:S08]  /*ca70*/  MUFU.EX2 R161, R161 ;  /* 0x000000a100a17308 */ /* 0x000e700000000800 */
[----:B------:R-:W1:Y:S01]  /*ca80*/  MUFU.EX2 R168, R168 ;  /* 0x000000a800a87308 */ /* 0x000e620000000800 */
[----:B------:R-:W-:-:S07]  /*ca90*/  FADD.FTZ R15, R170, R15 ;  /* 0x0000000faa0f7221 */ /* 0x000fce0000010000 */
[----:B------:R-:W1:Y:S08]  /*caa0*/  MUFU.EX2 R162, R162 ;  /* 0x000000a200a27308 */ /* 0x000e700000000800 */
[----:B------:R-:W1:Y:S01]  /*cab0*/  MUFU.EX2 R163, R163 ;  /* 0x000000a300a37308 */ /* 0x000e620000000800 */
[----:B0-----:R-:W-:Y:S01]  /*cac0*/  FADD.FTZ R214, R164, R15 ;  /* 0x0000000fa4d67221 */ /* 0x001fe20000010000 */
[----:B------:R-:W-:-:S06]  /*cad0*/  FADD.FTZ R187, R165, R20 ;  /* 0x00000014a5bb7221 */ /* 0x000fcc0000010000 */
[----:B------:R-:W0:Y:S08]  /*cae0*/  MUFU.EX2 R159, R159 ;  /* 0x0000009f009f7308 */ /* 0x000e300000000800 */
[----:B------:R-:W0:Y:S01]  /*caf0*/  MUFU.EX2 R166, R166 ;  /* 0x000000a600a67308 */ /* 0x000e220000000800 */
[----:B-1----:R-:W-:Y:S01]  /*cb00*/  FADD.FTZ R189, R161, R214 ;  /* 0x000000d6a1bd7221 */ /* 0x002fe20000010000 */
[----:B------:R-:W-:-:S06]  /*cb10*/  FADD.FTZ R20, R168, R187 ;  /* 0x000000bba8147221 */ /* 0x000fcc0000010000 */
[----:B------:R-:W1:Y:S08]  /*cb20*/  MUFU.EX2 R19, R19 ;  /* 0x0000001300137308 */ /* 0x000e700000000800 */
[----:B------:R1:W1:Y:S01]  /*cb30*/  MUFU.EX2 R23, R216 ;  /* 0x000000d800177308 */ /* 0x0002620000000800 */
[----:B------:R-:W-:Y:S01]  /*cb40*/  FADD.FTZ R214, R162, R189 ;  /* 0x000000bda2d67221 */ /* 0x000fe20000010000 */
[----:B------:R-:W-:-:S06]  /*cb50*/  FADD.FTZ R187, R163, R20 ;  /* 0x00000014a3bb7221 */ /* 0x000fcc0000010000 */
[----:B------:R-:W1:Y:S08]  /*cb60*/  MUFU.EX2 R156, R156 ;  /* 0x0000009c009c7308 */ /* 0x000e700000000800 */
[----:B------:R-:W1:Y:S01]  /*cb70*/  MUFU.EX2 R160, R160 ;  /* 0x000000a000a07308 */ /* 0x000e620000000800 */
[----:B0-----:R-:W-:Y:S01]  /*cb80*/  FADD.FTZ R214, R159, R214 ;  /* 0x000000d69fd67221 */ /* 0x001fe20000010000 */
[----:B-1----:R-:W-:-:S06]  /*cb90*/  FADD.FTZ R216, R166, R187 ;  /* 0x000000bba6d87221 */ /* 0x002fcc0000010000 */
[----:B------:R-:W0:Y:S08]  /*cba0*/  MUFU.EX2 R18, R18 ;  /* 0x0000001200127308 */ /* 0x000e300000000800 */
[----:B------:R-:W1:Y:S01]  /*cbb0*/  MUFU.EX2 R21, R228 ;  /* 0x000000e400157308 */ /* 0x000e620000000800 */
[----:B------:R-:W-:Y:S01]  /*cbc0*/  FADD.FTZ R187, R19, R214 ;  /* 0x000000d613bb7221 */ /* 0x000fe20000010000 */
[----:B------:R-:W-:-:S06]  /*cbd0*/  FADD.FTZ R189, R23, R216 ;  /* 0x000000d817bd7221 */ /* 0x000fcc0000010000 */
[----:B------:R-:W1:Y:S08]  /*cbe0*/  MUFU.EX2 R13, R13 ;  /* 0x0000000d000d7308 */ /* 0x000e700000000800 */
[----:B------:R-:W2:Y:S01]  /*cbf0*/  MUFU.EX2 R158, R158 ;  /* 0x0000009e009e7308 */ /* 0x000ea20000000800 */
[----:B------:R-:W-:Y:S01]  /*cc00*/  FADD.FTZ R187, R156, R187 ;  /* 0x000000bb9cbb7221 */ /* 0x000fe20000010000 */
[----:B------:R-:W-:-:S06]  /*cc10*/  FADD.FTZ R214, R160, R189 ;  /* 0x000000bda0d67221 */ /* 0x000fcc0000010000 */
[----:B------:R-:W2:Y:S08]  /*cc20*/  MUFU.EX2 R11, R11 ;  /* 0x0000000b000b7308 */ /* 0x000eb00000000800 */
[----:B------:R-:W2:Y:S01]  /*cc30*/  MUFU.EX2 R15, R236 ;  /* 0x000000ec000f7308 */ /* 0x000ea20000000800 */
[----:B0-----:R-:W-:Y:S01]  /*cc40*/  FADD.FTZ R216, R18, R187 ;  /* 0x000000bb12d87221 */ /* 0x001fe20000010000 */
[----:B-1----:R-:W-:-:S06]  /*cc50*/  FADD.FTZ R187, R21, R214 ;  /* 0x000000d615bb7221 */ /* 0x002fcc0000010000 */
[----:B------:R-:W0:Y:S08]  /*cc60*/  MUFU.EX2 R12, R12 ;  /* 0x0000000c000c7308 */ /* 0x000e300000000800 */
[----:B------:R1:W4:Y:S01]  /*cc70*/  MUFU.EX2 R20, R75 ;  /* 0x0000004b00147308 */ /* 0x0003220000000800 */
[----:B------:R-:W-:Y:S01]  /*cc80*/  FADD.FTZ R216, R13, R216 ;  /* 0x000000d80dd87221 */ /* 0x000fe20000010000 */
[----:B--2---:R-:W-:-:S06]  /*cc90*/  FADD.FTZ R214, R158, R187 ;  /* 0x000000bb9ed67221 */ /* 0x004fcc0000010000 */
[----:B------:R-:W2:Y:S01]  /*cca0*/  MUFU.EX2 R3, R3 ;  /* 0x0000000300037308 */ /* 0x000ea20000000800 */
[----:B-1----:R-:W-:Y:S01]  /*ccb0*/  FADD.FTZ R75, R11, R216 ;  /* 0x000000d80b4b7221 */ /* 0x002fe20000010000 */
[----:B------:R-:W-:-:S06]  /*ccc0*/  FADD.FTZ R187, R15, R214 ;  /* 0x000000d60fbb7221 */ /* 0x000fcc0000010000 */
[----:B------:R-:W1:Y:S01]  /*ccd0*/  MUFU.EX2 R14, R14 ;  /* 0x0000000e000e7308 */ /* 0x000e620000000800 */
[----:B0-----:R-:W-:Y:S01]  /*cce0*/  FADD.FTZ R75, R12, R75 ;  /* 0x0000004b0c4b7221 */ /* 0x001fe20000010000 */
[----:B----4-:R-:W-:-:S06]  /*ccf0*/  FADD.FTZ R214, R20, R187 ;  /* 0x000000bb14d67221 */ /* 0x010fcc0000010000 */
[----:B------:R-:W0:Y:S01]  /*cd00*/  MUFU.EX2 R9, R9 ;  /* 0x0000000900097308 */ /* 0x000e220000000800 */
[----:B------:R-:W-:Y:S01]  /*cd10*/  FADD.FTZ R216, R8, R75 ;  /* 0x0000004b08d87221 */ /* 0x000fe20000010000 */
[----:B--2---:R-:W-:Y:S01]  /*cd20*/  FADD.FTZ R75, R3, R214 ;  /* 0x000000d6034b7221 */ /* 0x004fe20000010000 */
[----:B------:R-:W-:-:S03]  /*cd30*/  FMUL.FTZ R217, R25, R24 ;  /* 0x0000001819d97220 */ /* 0x000fc60000410000 */
[----:B-1----:R-:W-:Y:S01]  /*cd40*/  FADD.FTZ R75, R14, R75 ;  /* 0x0000004b0e4b7221 */ /* 0x002fe20000010000 */
[----:B------:R-:W-:Y:S01]  /*cd50*/  FMUL.FTZ R219, R100, R4 ;  /* 0x0000000464db7220 */ /* 0x000fe20000410000 */
[----:B------:R-:W-:-:S03]  /*cd60*/  FMUL.FTZ R189, R25, R26 ;  /* 0x0000001a19bd7220 */ /* 0x000fc60000410000 */
[----:B------:R3:W-:Y:S01]  /*cd70*/  ST.E desc[UR54][R16.64+0x454], R75 ;  /* 0x0004544b10007985 */ /* 0x0007e2000c101936 */
[----:B0-----:R-:W-:-:S03]  /*cd80*/  FADD.FTZ R187, R9, R216 ;  /* 0x000000d809bb7221 */ /* 0x001fc60000010000 */
[----:B------:R0:W-:Y:S01]  /*cd90*/  ST.E desc[UR54][R16.64+0x424], R217 ;  /* 0x000424d910007985 */ /* 0x0001e2000c101936 */
[C---:B------:R-:W-:Y:S01]  /*cda0*/  FMUL.FTZ R197, R25.reuse, R28 ;  /* 0x0000001c19c57220 */ /* 0x040fe20000410000 */
[C---:B------:R-:W-:Y:S01]  /*cdb0*/  FMUL.FTZ R213, R25.reuse, R30 ;  /* 0x0000001e19d57220 */ /* 0x040fe20000410000 */
[C---:B---3--:R-:W-:Y:S01]  /*cdc0*/  FMUL.FTZ R75, R25.reuse, R36 ;  /* 0x00000024194b7220 */ /* 0x048fe20000410000 */
[----:B------:R1:W-:Y:S01]  /*cdd0*/  ST.E desc[UR54][R16.64+0x450], R187 ;  /* 0x000450bb10007985 */ /* 0x0003e2000c101936 */
[C---:B------:R-:W-:Y:S01]  /*cde0*/  FMUL.FTZ R215, R25.reuse, R32 ;  /* 0x0000002019d77220 */ /* 0x040fe20000410000 */
[C---:B------:R-:W-:Y:S01]  /*cdf0*/  FMUL.FTZ R225, R25.reuse, R44 ;  /* 0x0000002c19e17220 */ /* 0x040fe20000410000 */
[C---:B0-----:R-:W-:Y:S01]  /*ce00*/  FMUL.FTZ R217, R25.reuse, R42 ;  /* 0x0000002a19d97220 */ /* 0x041fe20000410000 */
[----:B------:R0:W-:Y:S01]  /*ce10*/  ST.E desc[UR54][R16.64+0x42c], R219 ;  /* 0x00042cdb10007985 */ /* 0x0001e2000c101936 */
[----:B------:R-:W-:-:S03]  /*ce20*/  FMUL.FTZ R227, R25, R46 ;  /* 0x0000002e19e37220 */ /* 0x000fc60000410000 */
[----:B------:R2:W-:Y:S04]  /*ce30*/  ST.E desc[UR54][R16.64+0x230], R189 ;  /* 0x000230bd10007985 */ /* 0x0005e8000c101936 */
[----:B------:R3:W-:Y:S01]  /*ce40*/  ST.E desc[UR54][R16.64+0x254], R75 ;  /* 0x0002544b10007985 */ /* 0x0007e2000c101936 */
[C---:B-1----:R-:W-:Y:S01]  /*ce50*/  FMUL.FTZ R187, R25.reuse, R34 ;  /* 0x0000002219bb7220 */ /* 0x042fe20000410000 */
[C---:B0-----:R-:W-:Y:S01]  /*ce60*/  FMUL.FTZ R219, R25.reuse, R40 ;  /* 0x0000002819db7220 */ /* 0x041fe20000410000 */
[C---:B--2---:R-:W-:Y:S01]  /*ce70*/  FMUL.FTZ R189, R25.reuse, R38 ;  /* 0x0000002619bd7220 */ /* 0x044fe20000410000 */
[C---:B---3--:R-:W-:Y:S01]  /*ce80*/  FMUL.FTZ R75, R25.reuse, R50 ;  /* 0x00000032194b7220 */ /* 0x048fe20000410000 */
[----:B------:R0:W-:Y:S04]  /*ce90*/  ST.E desc[UR54][R16.64+0x234], R197 ;  /* 0x000234c510007985 */ /* 0x0001e8000c101936 */
[----:B------:R1:W-:Y:S04]  /*cea0*/  ST.E desc[UR54][R16.64+0x240], R213 ;  /* 0x000240d510007985 */ /* 0x0003e8000c101936 */
[----:B------:R2:W-:Y:S04]  /*ceb0*/  ST.E desc[UR54][R16.64+0x244], R215 ;  /* 0x000244d710007985 */ /* 0x0005e8000c101936 */
[----:B------:R3:W-:Y:S01]  /*cec0*/  ST.E desc[UR54][R16.64+0x250], R187 ;  /* 0x000250bb10007985 */ /* 0x0007e2000c101936 */
[----:B0-----:R-:W-:-:S03]  /*ced0*/  FMUL.FTZ R197, R25, R54 ;  /* 0x0000003619c57220 */ /* 0x001fc60000410000 */
[----:B------:R0:W-:Y:S01]  /*cee0*/  ST.E desc[UR54][R16.64+0x260], R189 ;  /* 0x000260bd10007985 */ /* 0x0001e2000c101936 */
[----:B-1----:R-:W-:-:S03]  /*cef0*/  FMUL.FTZ R213, R25, R48 ;  /* 0x0000003019d57220 */ /* 0x002fc60000410000 */
[----:B------:R1:W-:Y:S01]  /*cf00*/  ST.E desc[UR54][R16.64+0x264], R217 ;  /* 0x000264d910007985 */ /* 0x0003e2000c101936 */
[----:B--2---:R-:W-:-:S03]  /*cf10*/  FMUL.FTZ R215, R25, R56 ;  /* 0x0000003819d77220 */ /* 0x004fc60000410000 */
[----:B------:R2:W-:Y:S01]  /*cf20*/  ST.E desc[UR54][R16.64+0x270], R219 ;  /* 0x000270db10007985 */ /* 0x0005e2000c101936 */
[----:B---3--:R-:W-:-:S03]  /*cf30*/  FMUL.FTZ R187, R25, R52 ;  /* 0x0000003419bb7220 */ /* 0x008fc60000410000 */
[----:B------:R3:W-:Y:S01]  /*cf40*/  ST.E desc[UR54][R16.64+0x274], R225 ;  /* 0x000274e110007985 */ /* 0x0007e2000c101936 */
[----:B0-----:R-:W-:-:S03]  /*cf50*/  FMUL.FTZ R189, R25, R58 ;  /* 0x0000003a19bd7220 */ /* 0x001fc60000410000 */
[----:B------:R0:W-:Y:S01]  /*cf60*/  ST.E desc[UR54][R16.64+0x280], R227 ;  /* 0x000280e310007985 */ /* 0x0001e2000c101936 */
[----:B-1----:R-:W-:-:S03]  /*cf70*/  FMUL.FTZ R217, R25, R64 ;  /* 0x0000004019d97220 */ /* 0x002fc60000410000 */
[----:B------:R1:W-:Y:S01]  /*cf80*/  ST.E desc[UR54][R16.64+0x284], R75 ;  /* 0x0002844b10007985 */ /* 0x0003e2000c101936 */
[C---:B--2---:R-:W-:Y:S01]  /*cf90*/  FMUL.FTZ R219, R25.reuse, R60 ;  /* 0x0000003c19db7220 */ /* 0x044fe20000410000 */
[C---:B---3--:R-:W-:Y:S01]  /*cfa0*/  FMUL.FTZ R225, R25.reuse, R62 ;  /* 0x0000003e19e17220 */ /* 0x048fe20000410000 */
[C---:B0-----:R-:W-:Y:S01]  /*cfb0*/  FMUL.FTZ R227, R25.reuse, R66 ;  /* 0x0000004219e37220 */ /* 0x041fe20000410000 */
[C---:B-1----:R-:W-:Y:S01]  /*cfc0*/  FMUL.FTZ R75, R25.reuse, R76 ;  /* 0x0000004c194b7220 */ /* 0x042fe20000410000 */
        /* <DEDUP_REMOVED lines=59> */
[----:B-1----:R-:W-:Y:S01]  /*d380*/  FMUL.FTZ R75, R25, R140 ;  /* 0x0000008c194b7220 */ /* 0x002fe20000410000 */
        /* <DEDUP_REMOVED lines=10> */
[C---:B0-----:R-:W-:Y:S01]  /*d430*/  FMUL.FTZ R187, R25.reuse, R132 ;  /* 0x0000008419bb7220 */ /* 0x041fe20000410000 */
        /* <DEDUP_REMOVED lines=9> */
[C---:B------:R-:W-:Y:S02]  /*d4d0*/  FMUL.FTZ R35, R100.reuse, R35 ;  /* 0x0000002364237220 */ /* 0x040fe40000410000 */
[----:B------:R3:W-:Y:S01]  /*d4e0*/  ST.E desc[UR54][R16.64+0x3b4], R225 ;  /* 0x0003b4e110007985 */ /* 0x0007e2000c101936 */
[----:B0-----:R-:W-:Y:S01]  /*d4f0*/  FMUL.FTZ R189, R25, R150 ;  /* 0x0000009619bd7220 */ /* 0x001fe20000410000 */
[----:B------:R-:W-:-:S02]  /*d500*/  FMUL.FTZ R37, R100, R37 ;  /* 0x0000002564257220 */ /* 0x000fc40000410000 */
[----:B------:R0:W-:Y:S01]  /*d510*/  ST.E desc[UR54][R16.64+0x3c0], R227 ;  /* 0x0003c0e310007985 */ /* 0x0001e2000c101936 */
[C---:B-1----:R-:W-:Y:S01]  /*d520*/  FMUL.FTZ R217, R25.reuse, R142 ;  /* 0x0000008e19d97220 */ /* 0x042fe20000410000 */
[C---:B------:R-:W-:Y:S02]  /*d530*/  FMUL.FTZ R57, R100.reuse, R57 ;  /* 0x0000003964397220 */ /* 0x040fe40000410000 */
[----:B------:R1:W-:Y:S01]  /*d540*/  ST.E desc[UR54][R16.64+0x3c4], R75 ;  /* 0x0003c44b10007985 */ /* 0x0003e2000c101936 */
[C---:B--2---:R-:W-:Y:S01]  /*d550*/  FMUL.FTZ R219, R25.reuse, R148 ;  /* 0x0000009419db7220 */ /* 0x044fe20000410000 */
[C---:B------:R-:W-:Y:S01]  /*d560*/  FMUL.FTZ R55, R100.reuse, R55 ;  /* 0x0000003764377220 */ /* 0x040fe20000410000 */
[C---:B------:R-:W-:Y:S01]  /*d570*/  FMUL.FTZ R53, R100.reuse, R53 ;  /* 0x0000003564357220 */ /* 0x040fe20000410000 */
[C---:B---3--:R-:W-:Y:S01]  /*d580*/  FMUL.FTZ R225, R25.reuse, R146 ;  /* 0x0000009219e17220 */ /* 0x048fe20000410000 */
[C---:B------:R-:W-:Y:S01]  /*d590*/  FMUL.FTZ R47, R100.reuse, R47 ;  /* 0x0000002f642f7220 */ /* 0x040fe20000410000 */
[C---:B------:R-:W-:Y:S01]  /*d5a0*/  FMUL.FTZ R51, R100.reuse, R51 ;  /* 0x0000003364337220 */ /* 0x040fe20000410000 */
[C---:B------:R-:W-:Y:S01]  /*d5b0*/  FMUL.FTZ R49, R100.reuse, R49 ;  /* 0x0000003164317220 */ /* 0x040fe20000410000 */
[C---:B0-----:R-:W-:Y:S01]  /*d5c0*/  FMUL.FTZ R227, R25.reuse, R144 ;  /* 0x0000009019e37220 */ /* 0x041fe20000410000 */
[C---:B------:R-:W-:Y:S01]  /*d5d0*/  FMUL.FTZ R69, R100.reuse, R69 ;  /* 0x0000004564457220 */ /* 0x040fe20000410000 */
[C---:B------:R-:W-:Y:S01]  /*d5e0*/  FMUL.FTZ R67, R100.reuse, R67 ;  /* 0x0000004364437220 */ /* 0x040fe20000410000 */
[C---:B------:R-:W-:Y:S01]  /*d5f0*/  FMUL.FTZ R59, R100.reuse, R59 ;  /* 0x0000003b643b7220 */ /* 0x040fe20000410000 */
[C---:B-1----:R-:W-:Y:S01]  /*d600*/  FMUL.FTZ R75, R25.reuse, R212 ;  /* 0x000000d4194b7220 */ /* 0x042fe20000410000 */
        /* <DEDUP_REMOVED lines=66> */
[----:B------:R2:W-:Y:S04]  /*da30*/  ST.E desc[UR54][R16.64+0x288], R37 ;  /* 0x0002882510007985 */ /* 0x0005e8000c101936 */
        /* <DEDUP_REMOVED lines=48> */
[----:B------:R4:W-:Y:S04]  /*dd40*/  ST.E desc[UR54][R16.64+0x40c], R143 ;  /* 0x00040c8f10007985 */ /* 0x0009e8000c101936 */
[----:B------:R-:W-:Y:S04]  /*dd50*/  ST.E desc[UR54][R16.64+0x418], R149 ;  /* 0x0004189510007985 */ /* 0x000fe8000c101936 */
[----:B------:R-:W-:Y:S04]  /*dd60*/  ST.E desc[UR54][R16.64+0x41c], R147 ;  /* 0x00041c9310007985 */ /* 0x000fe8000c101936 */
[----:B------:R4:W-:Y:S01]  /*dd70*/  ST.E desc[UR54][R16.64+0x428], R145 ;  /* 0x0004289110007985 */ /* 0x0009e2000c101936 */
[----:B------:R1:W-:Y:S06]  /*dd80*/  BAR.SYNC.DEFER_BLOCKING R199, 0x100 ;  /* 0x000400c70000751d */ /* 0x0003ec0000010000 */
[----:B0-----:R-:W4:Y:S04]  /*dd90*/  LD.E R5, desc[UR54][R16.64+0x230] ;  /* 0x0002303610057980 */ /* 0x001f28000c101900 */
[----:B------:R-:W4:Y:S04]  /*dda0*/  LD.E R25, desc[UR54][R16.64+0x234] ;  /* 0x0002343610197980 */ /* 0x000f28000c101900 */
[----:B------:R-:W4:Y:S04]  /*ddb0*/  LD.E R27, desc[UR54][R16.64+0x238] ;  /* 0x00023836101b7980 */ /* 0x000f28000c101900 */
[----:B------:R-:W4:Y:S04]  /*ddc0*/  LD.E R29, desc[UR54][R16.64+0x23c] ;  /* 0x00023c36101d7980 */ /* 0x000f28000c101900 */
[----:B------:R-:W4:Y:S04]  /*ddd0*/  LD.E R31, desc[UR54][R16.64+0x240] ;  /* 0x00024036101f7980 */ /* 0x000f28000c101900 */
[----:B------:R-:W4:Y:S04]  /*dde0*/  LD.E R33, desc[UR54][R16.64+0x244] ;  /* 0x0002443610217980 */ /* 0x000f28000c101900 */
[----:B-1----:R-:W4:Y:S04]  /*ddf0*/  LD.E R35, desc[UR54][R16.64+0x248] ;  /* 0x0002483610237980 */ /* 0x002f28000c101900 */
[----:B--2---:R-:W2:Y:S04]  /*de00*/  LD.E R37, desc[UR54][R16.64+0x24c] ;  /* 0x00024c3610257980 */ /* 0x004ea8000c101900 */
[----:B------:R-:W2:Y:S04]  /*de10*/  LD.E R39, desc[UR54][R16.64+0x250] ;  /* 0x0002503610277980 */ /* 0x000ea8000c101900 */
[----:B------:R-:W2:Y:S04]  /*de20*/  LD.E R41, desc[UR54][R16.64+0x254] ;  /* 0x0002543610297980 */ /* 0x000ea8000c101900 */
[----:B------:R-:W2:Y:S04]  /*de30*/  LD.E R43, desc[UR54][R16.64+0x258] ;  /* 0x00025836102b7980 */ /* 0x000ea8000c101900 */
[----:B------:R-:W2:Y:S04]  /*de40*/  LD.E R45, desc[UR54][R16.64+0x25c] ;  /* 0x00025c36102d7980 */ /* 0x000ea8000c101900 */
        /* <DEDUP_REMOVED lines=121> */
[----:B------:R-:W-:Y:S04]  /*e5e0*/  ST.E desc[UR54][R16.64+0x244], R33 ;  /* 0x0002442110007985 */ /* 0x000fe8000c101936 */
[----:B------:R-:W-:Y:S04]  /*e5f0*/  ST.E desc[UR54][R16.64+0x248], R35 ;  /* 0x0002482310007985 */ /* 0x000fe8000c101936 */
[----:B--2---:R-:W-:Y:S04]  /*e600*/  ST.E desc[UR54][R16.64+0x24c], R37 ;  /* 0x00024c2510007985 */ /* 0x004fe8000c101936 */
[----:B------:R-:W-:Y:S04]  /*e610*/  ST.E desc[UR54][R16.64+0x250], R39 ;  /* 0x0002502710007985 */ /* 0x000fe8000c101936 */
[----:B------:R-:W-:Y:S04]  /*e620*/  ST.E desc[UR54][R16.64+0x254], R41 ;  /* 0x0002542910007985 */ /* 0x000fe8000c101936 */
[----:B------:R-:W-:Y:S04]  /*e630*/  ST.E desc[UR54][R16.64+0x258], R43 ;  /* 0x0002582b10007985 */ /* 0x000fe8000c101936 */
[----:B------:R-:W-:Y:S04]  /*e640*/  ST.E desc[UR54][R16.64+0x25c], R45 ;  /* 0x00025c2d10007985 */ /* 0x000fe8000c101936 */
[----:B---3--:R-:W-:Y:S04]  /*e650*/  ST.E desc[UR54][R16.64+0x260], R47 ;  /* 0x0002602f10007985 */ /* 0x008fe8000c101936 */
        /* <DEDUP_REMOVED lines=115> */
[----:B0-----:R-:W4:Y:S04]  /*ed90*/  LD.E R187, desc[UR54][R16.64+0x218] ;  /* 0x0002183610bb7980 */ /* 0x001f28000c101900 */
[----:B-1----:R-:W4:Y:S04]  /*eda0*/  LD.E.64 R4, desc[UR54][R16.64+0xa8] ;  /* 0x0000a83610047980 */ /* 0x002f28000c101b00 */
[----:B------:R-:W4:Y:S04]  /*edb0*/  LDL R188, [R1+0x88] ;  /* 0x0000880001bc7983 */ /* 0x000f280000100800 */
[----:B--2---:R-:W2:Y:S04]  /*edc0*/  LD.E R24, desc[UR54][R16.64+0x230] ;  /* 0x0002303610187980 */ /* 0x004ea8000c101900 */
[----:B------:R-:W2:Y:S04]  /*edd0*/  LD.E R25, desc[UR54][R16.64+0x234] ;  /* 0x0002343610197980 */ /* 0x000ea8000c101900 */
[----:B---3--:R-:W2:Y:S04]  /*ede0*/  LD.E R26, desc[UR54][R16.64+0x238] ;  /* 0x00023836101a7980 */ /* 0x008ea8000c101900 */
[----:B------:R-:W2:Y:S04]  /*edf0*/  LD.E R27, desc[UR54][R16.64+0x23c] ;  /* 0x00023c36101b7980 */ /* 0x000ea8000c101900 */
[----:B----4-:R-:W2:Y:S04]  /*ee00*/  LD.E R28, desc[UR54][R16.64+0x240] ;  /* 0x00024036101c7980 */ /* 0x010ea8000c101900 */
        /* <DEDUP_REMOVED lines=272> */
[----:B0-----:R-:W-:-:S06]  /*ff10*/  WARPGROUP.ARRIVE ;  /* 0x00000000000079c5 */ /* 0x001fcc0000000000 */
        /* <DEDUP_REMOVED lines=700> */
[----:B0-----:R-:W4:Y:S04]  /*12ae0*/  LD.E R25, desc[UR54][R16.64+0x258] ;  /* 0x0002583610197980 */ /* 0x001f28000c101900 */
        /* <DEDUP_REMOVED lines=247> */
[----:B0-----:R-:W2:Y:S04]  /*13a60*/  LDL.64 R4, [R1+0x68] ;  /* 0x0000680001047983 */ /* 0x001ea80000100a00 */
[----:B------:R-:W3:Y:S01]  /*13a70*/  LD.E R0, desc[UR54][R16.64+0x218] ;  /* 0x0002183610007980 */ /* 0x000ee2000c101900 */
[----:B--2---:R-:W-:-:S05]  /*13a80*/  MOV R3, R4 ;  /* 0x0000000400037202 */ /* 0x004fca0000000f00 */
[----:B---3--:R-:W-:-:S05]  /*13a90*/  IMAD R0, R0, 0x8, R3 ;  /* 0x0000000800007824 */ /* 0x008fca00078e0203 */
[----:B------:R-:W-:-:S04]  /*13aa0*/  PRMT R0, RZ, 0x654, R0 ;  /* 0x00000654ff007816 */ /* 0x000fc80000000000 */
[----:B------:R1:W-:Y:S03]  /*13ab0*/  SYNCS.ARRIVE.TRANS64.RED.A1T0 RZ, [R0+URZ], RZ ;  /* 0x000000ff00ff79a7 */ /* 0x0003e6000810043f */
.L_x_9741:
[----:B------:R-:W-:Y:S05]  /*13ac0*/  BSYNC B0 ;  /* 0x0000000000007941 */ /* 0x000fea0003800000 */
.L_x_9740:
[----:B------:R-:W-:Y:S05]  /*13ad0*/  @P1 BRA `(.L_x_9742) ;  /* 0xffffff60008c1947 */ /* 0x000fea000383ffff */
.L_x_9725:
[----:B------:R-:W-:-:S13]  /*13ae0*/  ISETP.GE.AND P1, PT, R10, UR43, PT ;  /* 0x0000002b0a007c0c */ /* 0x000fda000bf26270 */
[----:B------:R-:W-:Y:S05]  /*13af0*/  @!P1 BRA `(.L_x_9743) ;  /* 0x000000b000649947 */ /* 0x000fea0003800000 */
[----:B0-----:R0:W5:Y:S02]  /*13b00*/  LDL.64 R2, [R1+0x178] ;  /* 0x0001780001027983 */ /* 0x0011640000100a00 */
.L_x_9774:
[----:B0----5:R-:W2:Y:S04]  /*13b10*/  LD.E R5, desc[UR54][R2.64] ;  /* 0x0000003602057980 */ /* 0x021ea8000c101900 */
        /* <DEDUP_REMOVED lines=13> */
[----:B------:R-:W-:Y:S05]  /*13bf0*/  YIELD ;  /* 0x0000000000007946 */ /* 0x000fea0003800000 */
[----:B------:R-:W-:Y:S01]  /*13c00*/  BSSY B0, `(.L_x_9744) ;  /* 0x0000006000007945 */ /* 0x000fe20003800000 */
[----:B---3--:R-:W-:Y:S01]  /*13c10*/  @!P1 IMAD.MOV.U32 R5, RZ, RZ, RZ ;  /* 0x000000ffff059224 */ /* 0x008fe200078e00ff */
[----:B--2---:R-:W-:-:S04]  /*13c20*/  LOP3.LUT R0, R0, 0x1, RZ, 0xfc, !PT ;  /* 0x0000000100007812 */ /* 0x004fc800078efcff */
[----:B------:R-:W-:-:S13]  /*13c30*/  ISETP.NE.AND P2, PT, R0, 0x3, PT ;  /* 0x000000030000780c */ /* 0x000fda0003f45270 */
[----:B-1----:R-:W-:Y:S05]  /*13c40*/  @!P2 BRA `(.L_x_9745) ;  /* 0x000000000004a947 */ /* 0x002fea0003800000 */
[----:B------:R-:W-:Y:S01]  /*13c50*/  BPT.TRAP 0x1 ;  /* 0x000000040000795c */ /* 0x000fe20000300000 */
.L_x_9745:
[----:B------:R-:W-:Y:S05]  /*13c60*/  BSYNC B0 ;  /* 0x0000000000007941 */ /* 0x000fea0003800000 */
.L_x_9744:
        /* <DEDUP_REMOVED lines=13> */
.L_x_9747:
[----:B------:R-:W-:Y:S05]  /*13d40*/  BSYNC B0 ;  /* 0x0000000000007941 */ /* 0x000fea0003800000 */
.L_x_9746:
        /* <DEDUP_REMOVED lines=8> */
.L_x_9749:
[----:B------:R-:W-:Y:S05]  /*13dd0*/  BSYNC B0 ;  /* 0x0000000000007941 */ /* 0x000fea0003800000 */
.L_x_9748:
[----:B------:R-:W2:Y:S04]  /*13de0*/  LD.E R5, desc[UR54][R2.64] ;  /* 0x0000003602057980 */ /* 0x000ea8000c101900 */
[----:B------:R-:W2:Y:S01]  /*13df0*/  LDL.64 R8, [R1+0xa0] ;  /* 0x0000a00001087983 */ /* 0x000ea20000100a00 */
[----:B------:R-:W-:Y:S05]  /*13e00*/  WARPSYNC.ALL ;  /* 0x0000000000007948 */ /* 0x000fea0003800000 */
[----:B------:R-:W3:Y:S04]  /*13e10*/  LDL.64 R18, [R1+0x98] ;  /* 0x0000980001127983 */ /* 0x000ee80000100a00 */
[----:B-1---5:R-:W4:Y:S04]  /*13e20*/  LDL.64 R6, [R1+0x98] ;  /* 0x0000980001067983 */ /* 0x022f280000100a00 */
[----:B------:R-:W4:Y:S01]  /*13e30*/  LDL.64 R12, [R1+0x98] ;  /* 0x00009800010c7983 */ /* 0x000f220000100a00 */
[----:B--2---:R-:W-:-:S03]  /*13e40*/  IMAD R4, R5, 0x300, R8 ;  /* 0x0000030005047824 */ /* 0x004fc600078e0208 */
[----:B------:R-:W2:Y:S01]  /*13e50*/  LDL.64 R14, [R1+0x98] ;  /* 0x00009800010e7983 */ /* 0x000ea20000100a00 */
        /* <DEDUP_REMOVED lines=11> */
[----:B---3--:R-:W-:-:S02]  /*13f10*/  R2UR UR4, R18 ;  /* 0x00000000120472ca */ /* 0x008fc400000e0000 */
[----:B------:R-:W-:Y:S01]  /*13f20*/  R2UR UR5, R19 ;  /* 0x00000000130572ca */ /* 0x000fe200000e0000 */
[----:B------:R-:W3:-:S12]  /*13f30*/  LDL R18, [R1+0x54] ;  /* 0x0000540001127983 */ /* 0x000ed80000100800 */
        /* <DEDUP_REMOVED lines=31> */
[----:B---3--:R-:W-:-:S04]  /*14130*/  LOP3.LUT R18, R18, 0x1, RZ, 0xfc, !PT ;  /* 0x0000000112127812 */ /* 0x008fc800078efcff */
[----:B------:R-:W-:Y:S01]  /*14140*/  ISETP.NE.AND P2, PT, R18, 0x3, PT ;  /* 0x000000031200780c */ /* 0x000fe20003f45270 */
[----:B------:R-:W-:Y:S01]  /*14150*/  BSSY B0, `(.L_x_9751) ;  /* 0x0000004000007945 */ /* 0x000fe20003800000 */
[----:B------:R-:W-:-:S11]  /*14160*/  WARPGROUP.DEPBAR.LE gsb0, 0x0 ;  /* 0x00008000000079c5 */ /* 0x000fd60000010000 */
[----:B-1----:R-:W-:Y:S05]  /*14170*/  @!P2 BRA `(.L_x_9752) ;  /* 0x000000000004a947 */ /* 0x002fea0003800000 */
[----:B------:R-:W-:Y:S01]  /*14180*/  BPT.TRAP 0x1 ;  /* 0x000000040000795c */ /* 0x000fe20000300000 */
.L_x_9752:
[----:B------:R-:W-:Y:S05]  /*14190*/  BSYNC B0 ;  /* 0x0000000000007941 */ /* 0x000fea0003800000 */
.L_x_9751:
        /* <DEDUP_REMOVED lines=10> */
.L_x_9754:
[----:B------:R-:W-:Y:S05]  /*14240*/  BSYNC B0 ;  /* 0x0000000000007941 */ /* 0x000fea0003800000 */
.L_x_9753:
[----:B------:R-:W-:Y:S04]  /*14250*/  BSSY B0, `(.L_x_9755) ;  /* 0x0000006000007945 */ /* 0x000fe80003800000 */
[----:B--2---:R-:W-:Y:S05]  /*14260*/  @P1 BRA `(.L_x_9756) ;  /* 0x0000000000101947 */ /* 0x004fea0003800000 */
[----:B-----5:R-:W-:Y:S01]  /*14270*/  IMAD R4, R4, 0x8, R7 ;  /* 0x0000000804047824 */ /* 0x020fe200078e0207 */
[----:B-1----:R-:W-:-:S04]  /*14280*/  SHF.L.U32 R5, R6, 0x1f, RZ ;  /* 0x0000001f06057819 */ /* 0x002fc800000006ff */
[----:B------:R-:W1:Y:S02]  /*14290*/  SYNCS.PHASECHK.TRANS64.TRYWAIT P1, [R4+URZ], R5 ;  /* 0x00000005040075a7 */ /* 0x000e64000802017f */
[----:B-1----:R-:W-:Y:S05]  /*142a0*/  @!P1 BRA `(.L_x_9757) ;  /* 0x0000013800309947 */ /* 0x002fea0003800000 */
.L_x_9756:
[----:B------:R-:W-:Y:S05]  /*142b0*/  BSYNC B0 ;  /* 0x0000000000007941 */ /* 0x000fea0003800000 */
.L_x_9755:
        /* <DEDUP_REMOVED lines=203> */
[----:B------:R-:W3:Y:S01]  /*14f70*/  LDL.64 R8, [R1+0x170] ;  /* 0x0001700001087983 */ /* 0x000ee20000100a00 */
[----:B------:R-:W-:Y:S02]  /*14f80*/  ULDC UR4, c[0x0][0x20] ;  /* 0x0000080000047ab9 */ /* 0x000fe40000000800 */
[----:B------:R-:W-:Y:S01]  /*14f90*/  VIADD R7, R22, -UR4 ;  /* 0x8000000416077c36 */ /* 0x000fe20008000000 */
[----:B------:R-:W4:Y:S04]  /*14fa0*/  LDL R18, [R1+0x70] ;  /* 0x0000700001127983 */ /* 0x000f280000100800 */
[----:B------:R-:W4:Y:S04]  /*14fb0*/  LDL R12, [R7] ;  /* 0x00000000070c7983 */ /* 0x000f280000100800 */
[----:B------:R-:W4:Y:S04]  /*14fc0*/  LDL R6, [R7+0x8] ;  /* 0x0000080007067983 */ /* 0x000f280000100800 */
[----:B--2---:R-:W2:Y:S04]  /*14fd0*/  LDL R4, [R7+0x18] ;  /* 0x0000180007047983 */ /* 0x004ea80000100800 */
[----:B------:R-:W2:Y:S04]  /*14fe0*/  LDL R5, [R7+0x4] ;  /* 0x0000040007057983 */ /* 0x000ea80000100800 */
[----:B------:R-:W2:Y:S04]  /*14ff0*/  LDL R14, [R7+0xc] ;  /* 0x00000c00070e7983 */ /* 0x000ea80000100800 */
[----:B------:R-:W2:Y:S04]  /*15000*/  LDL R13, [R7+0x10] ;  /* 0x00001000070d7983 */ /* 0x000ea80000100800 */
[----:B------:R-:W2:Y:S04]  /*15010*/  LDL R15, [R7+0x14] ;  /* 0x00001400070f7983 */ /* 0x000ea80000100800 */
[----:B---3--:R-:W3:Y:S01]  /*15020*/  LD.E R11, desc[UR54][R8.64] ;  /* 0x00000036080b7980 */ /* 0x008ee2000c101900 */
[----:B----4-:R-:W-:-:S04]  /*15030*/  SHF.R.S32.HI R23, RZ, 0x1f, R12 ;  /* 0x0000001fff177819 */ /* 0x010fc8000001140c */
[----:B------:R-:W-:Y:S02]  /*15040*/  LEA.HI R23, R23, R12, RZ, 0x7 ;  /* 0x0000000c17177211 */ /* 0x000fe400078f38ff */
[----:B--2---:R-:W-:Y:S01]  /*15050*/  ISETP.GE.AND P2, PT, R4, 0x1, PT ;  /* 0x000000010400780c */ /* 0x004fe20003f46270 */
[----:B------:R-:W-:Y:S01]  /*15060*/  BSSY B0, `(.L_x_9758) ;  /* 0x000009a000007945 */ /* 0x000fe20003800000 */
[-C--:B---3--:R-:W-:Y:S01]  /*15070*/  FMUL.FTZ R9, R25, R11.reuse ;  /* 0x0000000b19097220 */ /* 0x088fe20000410000 */
[----:B------:R-:W-:Y:S01]  /*15080*/  LOP3.LUT R25, R23, 0xffffff80, RZ, 0xc0, !PT ;  /* 0xffffff8017197812 */ /* 0x000fe200078ec0ff */
[----:B------:R-:W-:-:S04]  /*15090*/  FMUL.FTZ R8, R24, R11 ;  /* 0x0000000b18087220 */ /* 0x000fc80000410000 */
[----:B------:R-:W-:Y:S02]  /*150a0*/  IMAD.IADD R25, R12, 0x1, -R25 ;  /* 0x000000010c197824 */ /* 0x000fe400078e0a19 */
[-C--:B------:R-:W-:Y:S01]  /*150b0*/  FMUL.FTZ R87, R27, R11.reuse ;  /* 0x0000000b1b577220 */ /* 0x080fe20000410000 */
[-C--:B------:R-:W-:Y:S02]  /*150c0*/  FMUL.FTZ R28, R28, R11.reuse ;  /* 0x0000000b1c1c7220 */ /* 0x080fe40000410000 */
[----:B------:R-:W-:Y:S01]  /*150d0*/  SHF.R.S32.HI R24, RZ, 0x1f, R25 ;  /* 0x0000001fff187819 */ /* 0x000fe20000011419 */
[----:B------:R-:W-:-:S03]  /*150e0*/  FMUL.FTZ R29, R29, R11 ;  /* 0x0000000b1d1d7220 */ /* 0x000fc60000410000 */
[----:B------:R-:W-:Y:S01]  /*150f0*/  LEA.HI R27, R24, R25, RZ, 0x2 ;  /* 0x00000019181b7211 */ /* 0x000fe200078f10ff */
[----:B------:R2:W3:Y:S01]  /*15100*/  MUFU.TANH R72, R28 ;  /* 0x0000001c00487308 */ /* 0x0004e20000002400 */
[----:B------:R-:W-:Y:S02]  /*15110*/  FMUL.FTZ R89, R30, R11 ;  /* 0x0000000b1e597220 */ /* 0x000fe40000410000 */
[----:B------:R-:W-:-:S05]  /*15120*/  LOP3.LUT R30, R27, 0x7ffffffc, RZ, 0xc0, !PT ;  /* 0x7ffffffc1b1e7812 */ /* 0x000fca00078ec0ff */
[----:B------:R4:W0:Y:S01]  /*15130*/  MUFU.TANH R73, R29 ;  /* 0x0000001d00497308 */ /* 0x0008220000002400 */
[----:B--2---:R-:W-:Y:S02]  /*15140*/  SHF.R.S32.HI R28, RZ, 0x2, R27 ;  /* 0x00000002ff1c7819 */ /* 0x004fe4000001141b */
[----:B------:R-:W-:Y:S02]  /*15150*/  SHF.R.S32.HI R12, RZ, 0x7, R23 ;  /* 0x00000007ff0c7819 */ /* 0x000fe40000011417 */
[----:B------:R-:W-:Y:S02]  /*15160*/  LEA.HI R24, R24, R25, RZ, 0x5 ;  /* 0x0000001918187211 */ /* 0x000fe400078f28ff */
[----:B----4-:R-:W-:Y:S01]  /*15170*/  SHF.R.S32.HI R29, RZ, 0x1f, R27 ;  /* 0x0000001fff1d7819 */ /* 0x010fe2000001141b */
[----:B------:R-:W-:-:S03]  /*15180*/  IMAD.IADD R30, R25, 0x1, -R30 ;  /* 0x00000001191e7824 */ /* 0x000fc600078e0a1e */
[----:B------:R-:W-:Y:S02]  /*15190*/  LEA.HI R29, R29, R28, RZ, 0x3 ;  /* 0x0000001c1d1d7211 */ /* 0x000fe400078f18ff */
[----:B------:R-:W-:Y:S02]  /*151a0*/  LEA.HI R23, R23, R12, RZ, 0x1 ;  /* 0x0000000c17177211 */ /* 0x000fe400078f08ff */
[----:B------:R-:W-:Y:S02]  /*151b0*/  LOP3.LUT R29, R29, 0xfffffff8, RZ, 0xc0, !PT ;  /* 0xfffffff81d1d7812 */ /* 0x000fe400078ec0ff */
[----:B------:R-:W-:Y:S01]  /*151c0*/  SHF.R.S32.HI R25, RZ, 0x5, R24 ;  /* 0x00000005ff197819 */ /* 0x000fe20000011418 */
        /* <DEDUP_REMOVED lines=37> */
[----:B------:R-:W-:Y:S02]  /*15420*/  IMAD R24, R10, -0x60, R6 ;  /* 0xffffffa00a187824 */ /* 0x000fe400078e0206 */
[-C--:B------:R-:W-:Y:S01]  /*15430*/  FMUL.FTZ R149, R71, R11.reuse ;  /* 0x0000000b47957220 */ /* 0x080fe20000410000 */
[----:B------:R-:W-:Y:S02]  /*15440*/  IMAD R18, R18, 0x8, R25 ;  /* 0x0000000812127824 */ /* 0x000fe400078e0219 */
        /* <DEDUP_REMOVED lines=9> */
[----:B------:R-:W2:Y:S03]  /*154e0*/  MUFU.TANH R8, R8 ;  /* 0x0000000800087308 */ /* 0x000ea60000002400 */
[----:B------:R-:W-:Y:S01]  /*154f0*/  IMAD R18, R23, 0x40, R18 ;  /* 0x0000004017127824 */ /* 0x000fe200078e0212 */
[----:B------:R-:W-:-:S04]  /*15500*/  LOP3.LUT R23, RZ, R14, RZ, 0x33, !PT ;  /* 0x0000000eff177212 */ /* 0x000fc800078e33ff */
[----:B------:R-:W4:Y:S01]  /*15510*/  MUFU.TANH R9, R9 ;  /* 0x0000000900097308 */ /* 0x000f220000002400 */
[----:B------:R-:W-:-:S07]  /*15520*/  IMAD R12, R30, -0x2, R11 ;  /* 0xfffffffe1e0c7824 */ /* 0x000fce00078e020b */
[----:B------:R-:W0:Y:S01]  /*15530*/  MUFU.TANH R26, R26 ;  /* 0x0000001a001a7308 */ /* 0x000e220000002400 */
[----:B------:R-:W-:-:S07]  /*15540*/  IMAD R11, R10, -0x60, RZ ;  /* 0xffffffa00a0b7824 */ /* 0x000fce00078e02ff */
        /* <DEDUP_REMOVED lines=42> */
[----:B------:R-:W-:-:S02]  /*157f0*/  IMAD.IADD R67, R12, 0x1, R23 ;  /* 0x000000010c437824 */ /* 0x000fc400078e0217 */
[----:B------:R-:W-:-:S05]  /*15800*/  IMAD R30, R30, -0x2, R11 ;  /* 0xfffffffe1e1e7824 */ /* 0x000fca00078e020b */
[----:B------:R1:W0:Y:S01]  /*15810*/  MUFU.TANH R51, R65 ;  /* 0x0000004100337308 */ /* 0x0002220000002400 */
[----:B------:R-:W-:Y:S02]  /*15820*/  IMAD R28, R10, -0x60, R15 ;  /* 0xffffffa00a1c7824 */ /* 0x000fe400078e020f */
[----:B-1----:R-:W-:Y:S02]  /*15830*/  IMAD.IADD R65, R12, 0x1, R13 ;  /* 0x000000010c417824 */ /* 0x002fe400078e020d */
[--C-:B------:R-:W-:Y:S02]  /*15840*/  IMAD.IADD R12, R67, 0x1, R18.reuse ;  /* 0x00000001430c7824 */ /* 0x100fe400078e0212 */
        /* <DEDUP_REMOVED lines=14> */
.L_x_9763:
[----:B------:R-:W-:Y:S05]  /*15930*/  BSYNC B2 ;  /* 0x0000000000027941 */ /* 0x000fea0003800000 */
.L_x_9762:
[----:B------:R-:W-:Y:S01]  /*15940*/  LOP3.LUT R13, RZ, R13, RZ, 0x33, !PT ;  /* 0x0000000dff0d7212 */ /* 0x000fe200078e33ff */
[----:B------:R-:W-:Y:S06]  /*15950*/  BRA `(.L_x_9764) ;  /* 0x0000000000187947 */ /* 0x000fec0003800000 */
.L_x_9761:
[----:B------:R-:W-:-:S13]  /*15960*/  ISETP.NE.AND P1, PT, R4, 0x1, PT ;  /* 0x000000010400780c */ /* 0x000fda0003f25270 */
[----:B------:R-:W-:Y:S05]  /*15970*/  @!P1 BRA `(.L_x_9764) ;  /* 0x0000000000109947 */ /* 0x000fea0003800000 */
[----:B------:R-:W2:Y:S04]  /*15980*/  LDL R14, [R7+0x1c] ;  /* 0x00001c00070e7983 */ /* 0x000ea80000100800 */
[----:B------:R-:W3:Y:S01]  /*15990*/  LDL R24, [R7+0x20] ;  /* 0x0000200007187983 */ /* 0x000ee20000100800 */
[----:B--2---:R-:W-:-:S05]  /*159a0*/  IMAD.HI.U32 R13, R13, R14, RZ ;  /* 0x0000000e0d0d7227 */ /* 0x004fca00078e00ff */
[----:B---3--:R-:W-:-:S07]  /*159b0*/  SHF.R.U32.HI R13, RZ, R24, R13 ;  /* 0x00000018ff0d7219 */ /* 0x008fce000001160d */
.L_x_9764:
[----:B------:R-:W-:Y:S05]  /*159c0*/  BSYNC B1 ;  /* 0x0000000000017941 */ /* 0x000fea0003800000 */
.L_x_9760:
[----:B------:R-:W-:-:S05]  /*159d0*/  IMAD R13, R4, R13, R30 ;  /* 0x0000000d040d7224 */ /* 0x000fca00078e021e */
[----:B------:R-:W-:Y:S02]  /*159e0*/  VIMNMX R12, R12, R13, !PT ;  /* 0x0000000d0c0c7248 */ /* 0x000fe40007fe0100 */
[----:B------:R-:W-:-:S07]  /*159f0*/  VIADDMNMX R11, R13, R4, R11, PT ;  /* 0x000000040d0b7246 */ /* 0x000fce000380010b */
.L_x_9759:
[----:B------:R-:W-:Y:S05]  /*15a00*/  BSYNC B0 ;  /* 0x0000000000007941 */ /* 0x000fea0003800000 */
.L_x_9758:
        /* <DEDUP_REMOVED lines=133> */
.L_x_9770:
[----:B------:R-:W-:Y:S05]  /*16260*/  BSYNC B2 ;  /* 0x0000000000027941 */ /* 0x000fea0003800000 */
.L_x_9769:
[----:B------:R-:W-:Y:S01]  /*16270*/  LOP3.LUT R5, RZ, R5, RZ, 0x33, !PT ;  /* 0x00000005ff057212 */ /* 0x000fe200078e33ff */
[----:B------:R-:W-:Y:S06]  /*16280*/  BRA `(.L_x_9771) ;  /* 0x0000000000187947 */ /* 0x000fec0003800000 */
.L_x_9768:
[----:B------:R-:W-:-:S13]  /*16290*/  ISETP.NE.AND P6, PT, R4, 0x1, PT ;  /* 0x000000010400780c */ /* 0x000fda0003fc5270 */
[----:B------:R-:W-:Y:S05]  /*162a0*/  @!P6 BRA `(.L_x_9771) ;  /* 0x000000000010e947 */ /* 0x000fea0003800000 */
[----:B------:R-:W2:Y:S04]  /*162b0*/  LDL R6, [R7+0x1c] ;  /* 0x00001c0007067983 */ /* 0x000ea80000100800 */
[----:B------:R-:W3:Y:S01]  /*162c0*/  LDL R12, [R7+0x20] ;  /* 0x00002000070c7983 */ /* 0x000ee20000100800 */
[----:B--2---:R-:W-:-:S05]  /*162d0*/  IMAD.HI.U32 R5, R5, R6, RZ ;  /* 0x0000000605057227 */ /* 0x004fca00078e00ff */
[----:B---3--:R-:W-:-:S07]  /*162e0*/  SHF.R.U32.HI R5, RZ, R12, R5 ;  /* 0x0000000cff057219 */ /* 0x008fce0000011605 */
.L_x_9771:
[----:B------:R-:W-:Y:S05]  /*162f0*/  BSYNC B1 ;  /* 0x0000000000017941 */ /* 0x000fea0003800000 */
.L_x_9767:
[----:B------:R-:W-:-:S05]  /*16300*/  IMAD R5, R4, R5, R30 ;  /* 0x0000000504057224 */ /* 0x000fca00078e021e */
[----:B------:R-:W-:Y:S02]  /*16310*/  VIADDMNMX R9, R5, R4, R9, PT ;  /* 0x0000000405097246 */ /* 0x000fe40003800109 */
[----:B------:R-:W-:-:S07]  /*16320*/  VIMNMX R8, R8, R5, !PT ;  /* 0x0000000508087248 */ /* 0x000fce0007fe0100 */
.L_x_9766:
[----:B------:R-:W-:Y:S05]  /*16330*/  BSYNC B0 ;  /* 0x0000000000007941 */ /* 0x000fea0003800000 */
.L_x_9765:
        /* <DEDUP_REMOVED lines=12> */
[----:B------:R-:W5:Y:S01]  /*16400*/  LD.E R68, desc[UR54][R16.64+0x248] ;  /* 0x0002483610447980 */ /* 0x000f62000c101900 */
[----:B------:R-:W-:Y:S02]  /*16410*/  ISETP.NE.AND P2, PT, R46, RZ, PT ;  /* 0x000000ff2e00720c */ /* 0x000fe40003f45270 */
[----:B------:R-:W-:Y:S01]  /*16420*/  ISETP.LT.OR P1, PT, R9, 0xa, P1 ;  /* 0x0000000a0900780c */ /* 0x000fe20000f21670 */
[----:B------:R-:W5:Y:S01]  /*16430*/  LD.E R46, desc[UR54][R16.64+0x2b4] ;  /* 0x0002b436102e7980 */ /* 0x000f62000c101900 */
[----:B------:R-:W-:Y:S02]  /*16440*/  ISETP.NE.AND P6, PT, R36, RZ, PT ;  /* 0x000000ff2400720c */ /* 0x000fe40003fc5270 */
[----:B------:R-:W-:Y:S01]  /*16450*/  FSEL R99, R99, -INF , !P1 ;  /* 0xff80000063637808 */ /* 0x000fe20004800000 */
[----:B------:R-:W5:Y:S01]  /*16460*/  LD.E R64, desc[UR54][R16.64+0x25c] ;  /* 0x00025c3610407980 */ /* 0x000f62000c101900 */
        /* <DEDUP_REMOVED lines=33> */
[----:B------:R-:W-:Y:S01]  /*16680*/  ISETP.LT.OR P4, PT, R9, 0x52, P4 ;  /* 0x000000520900780c */ /* 0x000fe20002781670 */
[----:B------:R-:W5:Y:S01]  /*16690*/  LD.E R50, desc[UR54][R16.64+0x2d4] ;  /* 0x0002d43610327980 */ /* 0x000f62000c101900 */
[----:B------:R-:W-:-:S02]  /*166a0*/  ISETP.GT.AND P1, PT, R8, 0x20, !P1 ;  /* 0x000000200800780c */ /* 0x000fc40004f24270 */
[C---:B------:R-:W-:Y:S01]  /*166b0*/  ISETP.LT.OR P5, PT, R9.reuse, 0x59, P5 ;  /* 0x000000590900780c */ /* 0x040fe20002fa1670 */
[----:B------:R-:W5:Y:S01]  /*166c0*/  LD.E R88, desc[UR54][R16.64+0x2bc] ;  /* 0x0002bc3610587980 */ /* 0x000f62000c101900 */
[----:B------:R-:W-:-:S03]  /*166d0*/  ISETP.LT.OR P1, PT, R9, 0x21, P1 ;  /* 0x000000210900780c */ /* 0x000fc60000f21670 */
[----:B------:R-:W5:Y:S01]  /*166e0*/  LD.E R84, desc[UR54][R16.64+0x2c8] ;  /* 0x0002c83610547980 */ /* 0x000f62000c101900 */
[----:B------:R-:W-:Y:S02]  /*166f0*/  FSEL R133, R133, -INF , !P1 ;  /* 0xff80000085857808 */ /* 0x000fe40004800000 */
[----:B------:R-:W-:Y:S01]  /*16700*/  ISETP.NE.AND P1, PT, R40, RZ, PT ;  /* 0x000000ff2800720c */ /* 0x000fe20003f25270 */
[----:B------:R-:W5:Y:S03]  /*16710*/  LD.E R96, desc[UR54][R16.64+0x2cc] ;  /* 0x0002cc3610607980 */ /* 0x000f66000c101900 */
[----:B------:R-:W-:Y:S01]  /*16720*/  ISETP.GT.AND P1, PT, R8, 0x21, !P1 ;  /* 0x000000210800780c */ /* 0x000fe20004f24270 */
[----:B------:R-:W4:Y:S03]  /*16730*/  LD.E R40, desc[UR54][R16.64+0x294] ;  /* 0x0002943610287980 */ /* 0x000f26000c101900 */
[----:B------:R-:W-:Y:S01]  /*16740*/  ISETP.LT.OR P1, PT, R9, 0x22, P1 ;  /* 0x000000220900780c */ /* 0x000fe20000f21670 */
[----:B------:R-:W5:Y:S03]  /*16750*/  LD.E R102, desc[UR54][R16.64+0x2d8] ;  /* 0x0002d83610667980 */ /* 0x000f66000c101900 */
[----:B------:R-:W-:Y:S01]  /*16760*/  FSEL R125, R125, -INF , !P1 ;  /* 0xff8000007d7d7808 */ /* 0x000fe20004800000 */
[----:B------:R-:W5:Y:S01]  /*16770*/  LD.E R100, desc[UR54][R16.64+0x2dc] ;  /* 0x0002dc3610647980 */ /* 0x000f62000c101900 */
[----:B------:R-:W-:-:S02]  /*16780*/  ISETP.NE.AND P1, PT, R54, RZ, PT ;  /* 0x000000ff3600720c */ /* 0x000fc40003f25270 */
[----:B------:R-:W-:Y:S01]  /*16790*/  FSEL R143, R143, -INF , !P3 ;  /* 0xff8000008f8f7808 */ /* 0x000fe20005800000 */
        /* <DEDUP_REMOVED lines=52> */
[----:B------:R-:W4:Y:S01]  /*16ae0*/  LD.E R34, desc[UR54][R16.64+0x260] ;  /* 0x0002603610227980 */ /* 0x000f22000c101900 */
[----:B------:R-:W-:Y:S02]  /*16af0*/  ISETP.NE.AND P2, PT, R66, RZ, PT ;  /* 0x000000ff4200720c */ /* 0x000fe40003f45270 */
[----:B------:R-:W-:Y:S01]  /*16b00*/  ISETP.LT.OR P1, PT, R9, 0x42, P1 ;  /* 0x000000420900780c */ /* 0x000fe20000f21670 */
[----:B------:R-:W5:Y:S03]  /*16b10*/  LD.E R66, desc[UR54][R16.64+0x24c] ;  /* 0x00024c3610427980 */ /* 0x000f66000c101900 */
[----:B------:R-:W-:Y:S01]  /*16b20*/  FSEL R127, R127, -INF , !P1 ;  /* 0xff8000007f7f7808 */ /* 0x000fe20004800000 */
[----:B------:R-:W5:Y:S01]  /*16b30*/  LD.E R142, desc[UR54][R16.64+0x388] ;  /* 0x00038836108e7980 */ /* 0x000f62000c101900 */
[----:B------:R-:W-:-:S03]  /*16b40*/  ISETP.GT.AND P1, PT, R8, RZ, !P6 ;  /* 0x000000ff0800720c */ /* 0x000fc60007724270 */
[----:B------:R-:W5:Y:S01]  /*16b50*/  LD.E R144, desc[UR54][R16.64+0x38c] ;  /* 0x00038c3610907980 */ /* 0x000f62000c101900 */
[----:B------:R-:W-:-:S03]  /*16b60*/  ISETP.LT.OR P1, PT, R9, 0x1, P1 ;  /* 0x000000010900780c */ /* 0x000fc60000f21670 */
[----:B------:R-:W5:Y:S01]  /*16b70*/  LD.E R146, desc[UR54][R16.64+0x398] ;  /* 0x0003983610927980 */ /* 0x000f62000c101900 */
[----:B------:R-:W-:Y:S02]  /*16b80*/  FSEL R6, R26, -INF , !P1 ;  /* 0xff8000001a067808 */ /* 0x000fe40004800000 */
[----:B------:R-:W-:Y:S01]  /*16b90*/  ISETP.NE.AND P1, PT, R62, RZ, PT ;  /* 0x000000ff3e00720c */ /* 0x000fe20003f25270 */
        /* <DEDUP_REMOVED lines=22> */
[----:B------:R-:W-:Y:S02]  /*16d00*/  ISETP.GT.AND P2, PT, R8, 0x49, !P2 ;  /* 0x000000490800780c */ /* 0x000fe40005744270 */
[----:B------:R-:W-:Y:S01]  /*16d10*/  FMNMX.FTZ R12, R63, R12, !PT ;  /* 0x0000000c3f0c7209 */ /* 0x000fe20007810000 */
[----:B------:R-:W2:Y:S01]  /*16d20*/  LD.E R24, desc[UR54][R16.64+0x234] ;  /* 0x0002343610187980 */ /* 0x000ea2000c101900 */
[----:B------:R-:W-:Y:S02]  /*16d30*/  ISETP.NE.AND P6, PT, R28, RZ, PT ;  /* 0x000000ff1c00720c */ /* 0x000fe40003fc5270 */
[----:B------:R-:W-:Y:S01]  /*16d40*/  FMNMX.FTZ R12, R61, R12, !PT ;  /* 0x0000000c3d0c7209 */ /* 0x000fe20007810000 */
[----:B------:R-:W2:Y:S03]  /*16d50*/  LD.E R28, desc[UR54][R16.64+0x42c] ;  /* 0x00042c36101c7980 */ /* 0x000ea6000c101900 */
        /* <DEDUP_REMOVED lines=27> */
[----:B------:R-:W2:Y:S01]  /*16f10*/  LD.E R234, desc[UR54][R16.64+0x3e8] ;  /* 0x0003e83610ea7980 */ /* 0x000ea2000c101900 */
[----:B------:R-:W-:-:S02]  /*16f20*/  FMNMX.FTZ R14, R6, R5, !PT ;  /* 0x00000005060e7209 */ /* 0x000fc40007810000 */
[----:B------:R-:W-:Y:S01]  /*16f30*/  FMNMX.FTZ R12, R37, R12, !PT ;  /* 0x0000000c250c7209 */ /* 0x000fe20007810000 */
[----:B------:R-:W2:Y:S01]  /*16f40*/  LD.E R236, desc[UR54][R16.64+0x3ec] ;  /* 0x0003ec3610ec7980 */ /* 0x000ea2000c101900 */
        /* <DEDUP_REMOVED lines=22> */
[----:B------:R-:W-:Y:S01]  /*170b0*/  ISETP.GT.AND P1, PT, R8, 0x48, !P1 ;  /* 0x000000480800780c */ /* 0x000fe20004f24270 */
[----:B------:R-:W0:Y:S01]  /*170c0*/  SHFL.BFLY PT, R65, R18, 0x1, 0x1f ;  /* 0x0c201f0012417f89 */ /* 0x000e2200000e0000 */
[----:B------:R-:W-:Y:S02]  /*170d0*/  FMNMX.FTZ R14, R129, R14, !PT ;  /* 0x0000000e810e7209 */ /* 0x000fe40007810000 */
[----:B------:R-:W-:-:S02]  /*170e0*/  ISETP.LT.OR P1, PT, R9, 0x49, P1 ;  /* 0x000000490900780c */ /* 0x000fc40000f21670 */
[----:B------:R-:W-:Y:S02]  /*170f0*/  ISETP.LT.OR P2, PT, R9, 0x4a, P2 ;  /* 0x0000004a0900780c */ /* 0x000fe40001741670 */
[----:B------:R-:W-:Y:S01]  /*17100*/  FSEL R145, R145, -INF , !P4 ;  /* 0xff80000091917808 */ /* 0x000fe20006000000 */
[----:B------:R1:W-:Y:S01]  /*17110*/  ST.E desc[UR54][R16.64+0x440], R7 ;  /* 0x0004400710007985 */ /* 0x0003e2000c101936 */
[----:B------:R-:W-:Y:S02]  /*17120*/  FMNMX.FTZ R14, R131, R14, !PT ;  /* 0x0000000e830e7209 */ /* 0x000fe40007810000 */
[----:B------:R-:W-:Y:S01]  /*17130*/  FSEL R139, R139, -INF , !P1 ;  /* 0xff8000008b8b7808 */ /* 0x000fe20004800000 */
[----:B------:R-:W3:Y:S01]  /*17140*/  LD.E R12, desc[UR54][R16.64+0x460] ;  /* 0x00046036100c7980 */ /* 0x000ee2000c101900 */
[----:B------:R-:W-:Y:S02]  /*17150*/  FMNMX.FTZ R14, R127, R14, !PT ;  /* 0x0000000e7f0e7209 */ /* 0x000fe40007810000 */
[----:B------:R-:W-:-:S02]  /*17160*/  FSEL R141, R141, -INF , !P2 ;  /* 0xff8000008d8d7808 */ /* 0x000fc40005000000 */
[----:B------:R-:W-:-:S04]  /*17170*/  FMNMX.FTZ R14, R139, R14, !PT ;  /* 0x0000000e8b0e7209 */ /* 0x000fc80007810000 */
[----:B------:R-:W-:Y:S02]  /*17180*/  FMNMX.FTZ R14, R141, R14, !PT ;  /* 0x0000000e8d0e7209 */ /* 0x000fe40007810000 */
[----:B------:R-:W-:Y:S02]  /*17190*/  ISETP.GT.AND P1, PT, R8, 0x59, !P6 ;  /* 0x000000590800780c */ /* 0x000fe40007724270 */
[----:B------:R-:W-:Y:S01]  /*171a0*/  FMNMX.FTZ R14, R143, R14, !PT ;  /* 0x0000000e8f0e7209 */ /* 0x000fe20007810000 */
[----:B------:R-:W4:Y:S01]  /*171b0*/  LD.E R8, desc[UR54][R16.64+0x454] ;  /* 0x0004543610087980 */ /* 0x000f22000c101900 */
[----:B0-----:R-:W-:Y:S02]  /*171c0*/  FMNMX.FTZ R65, R18, R65, !PT ;  /* 0x0000004112417209 */ /* 0x001fe40007810000 */
[----:B------:R-:W-:Y:S02]  /*171d0*/  ISETP.LT.OR P1, PT, R9, 0x5a, P1 ;  /* 0x0000005a0900780c */ /* 0x000fe40000f21670 */
[----:B------:R-:W-:-:S02]  /*171e0*/  FSEL R147, R147, -INF , !P5 ;  /* 0xff80000093937808 */ /* 0x000fc40006800000 */
[----:B------:R-:W-:Y:S01]  /*171f0*/  FMNMX.FTZ R14, R145, R14, !PT ;  /* 0x0000000e910e7209 */ /* 0x000fe20007810000 */
[----:B------:R0:W-:Y:S01]  /*17200*/  ST.E desc[UR54][R16.64+0x440], R65 ;  /* 0x0004404110007985 */ /* 0x0001e2000c101936 */
[----:B------:R-:W-:Y:S02]  /*17210*/  FSEL R149, R149, -INF , !P1 ;  /* 0xff80000095957808 */ /* 0x000fe40004800000 */
[----:B------:R-:W-:Y:S01]  /*17220*/  FMNMX.FTZ R14, R147, R14, !PT ;  /* 0x0000000e930e7209 */ /* 0x000fe20007810000 */
[----:B------:R-:W3:Y:S03]  /*17230*/  LD.E R67, desc[UR54][R16.64+0x440] ;  /* 0x0004403610437980 */ /* 0x000ee6000c101900 */
[----:B-1----:R-:W-:Y:S01]  /*17240*/  FMNMX.FTZ R7, R149, R14, !PT ;  /* 0x0000000e95077209 */ /* 0x002fe20007810000 */
[----:B------:R-:W5:Y:S04]  /*17250*/  LD.E R9, desc[UR54][R16.64+0x450] ;  /* 0x0004503610097980 */ /* 0x000f68000c101900 */
[----:B------:R-:W-:Y:S04]  /*17260*/  ST.E desc[UR54][R16.64+0x444], R7 ;  /* 0x0004440710007985 */ /* 0x000fe8000c101936 */
[----:B------:R-:W2:Y:S04]  /*17270*/  LD.E R14, desc[UR54][R16.64+0x444] ;  /* 0x00044436100e7980 */ /* 0x000ea8000c101900 */
[----:B0-----:R-:W4:Y:S01]  /*17280*/  LD.E R65, desc[UR54][R16.64+0x360] ;  /* 0x0003603610417980 */ /* 0x001f22000c101900 */
[C---:B---3--:R-:W-:Y:S01]  /*17290*/  FMUL.FTZ R18, R67.reuse, R12 ;  /* 0x0000000c43127220 */ /* 0x048fe20000410000 */
[----:B------:R-:W-:-:S04]  /*172a0*/  FSETP.NEU.FTZ.AND P1, PT, R67, -INF , PT ;  /* 0xff8000004300780b */ /* 0x000fc80003f3d000 */
[----:B------:R-:W-:-:S05]  /*172b0*/  FSEL R20, R18, RZ, P1 ;  /* 0x000000ff12147208 */ /* 0x000fca0000800000 */
[-CC-:B------:R-:W-:Y:S02]  /*172c0*/  FFMA.FTZ R176, R43, R12.reuse, -R20.reuse ;  /* 0x0000000c2bb07223 */ /* 0x180fe40000010814 */
[----:B--2---:R-:W0:Y:S01]  /*172d0*/  SHFL.BFLY PT, R43, R14, 0x2, 0x1f ;  /* 0x0c401f000e2b7f89 */ /* 0x004e2200000e0000 */
[-CC-:B------:R-:W-:Y:S01]  /*172e0*/  FFMA.FTZ R153, R59, R12.reuse, -R20.reuse ;  /* 0x0000000c3b997223 */ /* 0x180fe20000010814 */
[----:B------:R-:W-:Y:S02]  /*172f0*/  FSEL R67, R67, RZ, P1 ;  /* 0x000000ff43437208 */ /* 0x000fe40000800000 */
[----:B0-----:R-:W-:Y:S01]  /*17300*/  FMNMX.FTZ R14, R14, R43, !PT ;  /* 0x0000002b0e0e7209 */ /* 0x001fe20007810000 */
        /* <DEDUP_REMOVED lines=22> */
[----:B------:R-:W-:Y:S01]  /*17470*/  FADD.FTZ R67, R4, -R67 ;  /* 0x8000004304437221 */ /* 0x000fe20000010000 */
[-C--:B------:R-:W-:Y:S01]  /*17480*/  FFMA.FTZ R20, R57, R12.reuse, -R20 ;  /* 0x0000000c39147223 */ /* 0x080fe20000010814 */
[----:B------:R-:W-:Y:S01]  /*17490*/  MUFU.EX2 R187, R187 ;  /* 0x000000bb00bb7308 */ /* 0x000fe20000000800 */
[----:B------:R-:W2:Y:S01]  /*174a0*/  LD.E R29, desc[UR54][R16.64+0x424] ;  /* 0x00042436101d7980 */ /* 0x000ea2000c101900 */
[----:B------:R-:W-:Y:S01]  /*174b0*/  FMUL.FTZ R4, R67, R12 ;  /* 0x0000000c43047220 */ /* 0x000fe20000410000 */
[----:B0-----:R-:W-:-:S02]  /*174c0*/  FMNMX.FTZ R57, R14, R59, !PT ;  /* 0x0000003b0e397209 */ /* 0x001fc40007810000 */
[----:B------:R-:W3:Y:S02]  /*174d0*/  LD.E R31, desc[UR54][R16.64+0x240] ;  /* 0x00024036101f7980 */ /* 0x000ee4000c101900 */
[C---:B------:R-:W-:Y:S01]  /*174e0*/  FSETP.NEU.FTZ.AND P1, PT, R57.reuse, -INF , PT ;  /* 0xff8000003900780b */ /* 0x040fe20003f3d000 */
[CC--:B------:R-:W-:Y:S01]  /*174f0*/  FMUL.FTZ R58, R57.reuse, R12.reuse ;  /* 0x0000000c393a7220 */ /* 0x0c0fe20000410000 */
[----:B------:R0:W-:Y:S01]  /*17500*/  MUFU.EX2 R14, R20 ;  /* 0x00000014000e7308 */ /* 0x0001e20000000800 */
[----:B------:R-:W3:Y:S03]  /*17510*/  LD.E R33, desc[UR54][R16.64+0x250] ;  /* 0x0002503610217980 */ /* 0x000ee6000c101900 */
[----:B------:R-:W-:Y:S01]  /*17520*/  FSEL R104, R58, RZ, P1 ;  /* 0x000000ff3a687208 */ /* 0x000fe20000800000 */
[----:B------:R-:W3:Y:S03]  /*17530*/  LD.E R27, desc[UR54][R16.64+0x264] ;  /* 0x00026436101b7980 */ /* 0x000ee6000c101900 */
[----:B------:R-:W5:Y:S01]  /*17540*/  MUFU.EX2 R4, R4 ;  /* 0x0000000400047308 */ /* 0x000f620000000800 */
[----:B0-----:R-:W-:Y:S01]  /*17550*/  FSEL R20, R57, RZ, P1 ;  /* 0x000000ff39147208 */ /* 0x001fe20000800000 */
[-C--:B------:R-:W-:Y:S01]  /*17560*/  FFMA.FTZ R164, R121, R12.reuse, -R104 ;  /* 0x0000000c79a47223 */ /* 0x080fe20000010868 */
[----:B------:R-:W3:Y:S03]  /*17570*/  LD.E R25, desc[UR54][R16.64+0x270] ;  /* 0x0002703610197980 */ /* 0x000ee6000c101900 */
[----:B------:R-:W-:Y:S01]  /*17580*/  FADD.FTZ R151, R5, -R20 ;  /* 0x8000001405977221 */ /* 0x000fe20000010000 */
[----:B------:R-:W3:Y:S01]  /*17590*/  LD.E R43, desc[UR54][R16.64+0x2b0] ;  /* 0x0002b036102b7980 */ /* 0x000ee2000c101900 */
[----:B------:R-:W0:Y:S01]  /*175a0*/  MUFU.EX2 R152, R152 ;  /* 0x0000009800987308 */ /* 0x000e220000000800 */
[-CC-:B------:R-:W-:Y:S01]  /*175b0*/  FFMA.FTZ R185, R6, R12.reuse, -R104.reuse ;  /* 0x0000000c06b97223 */ /* 0x180fe20000010868 */
[----:B------:R-:W-:Y:S01]  /*175c0*/  FMUL.FTZ R121, R12, R151 ;  /* 0x000000970c797220 */ /* 0x000fe20000410000 */
[-CC-:B------:R-:W-:Y:S01]  /*175d0*/  FFMA.FTZ R186, R87, R12.reuse, -R104.reuse ;  /* 0x0000000c57ba7223 */ /* 0x180fe20000010868 */
[----:B------:R-:W3:Y:S04]  /*175e0*/  LD.E R63, desc[UR54][R16.64+0x364] ;  /* 0x00036436103f7980 */ /* 0x000ee8000c101900 */
[----:B------:R-:W1:Y:S01]  /*175f0*/  MUFU.EX2 R154, R154 ;  /* 0x0000009a009a7308 */ /* 0x000e620000000800 */
[----:B------:R-:W-:Y:S01]  /*17600*/  FFMA.FTZ R155, R89, R12, -R104 ;  /* 0x0000000c599b7223 */ /* 0x000fe20000010868 */
[----:B-----5:R-:W-:-:S06]  /*17610*/  FFMA.FTZ R9, R4, R9, R187 ;  /* 0x0000000904097223 */ /* 0x020fcc00000100bb */
[----:B------:R-:W5:Y:S01]  /*17620*/  MUFU.EX2 R153, R153 ;  /* 0x0000009900997308 */ /* 0x000f620000000800 */
[-CC-:B------:R-:W-:Y:S01]  /*17630*/  FFMA.FTZ R6, R99, R12.reuse, -R104.reuse ;  /* 0x0000000c63067223 */ /* 0x180fe20000010868 */
[----:B0-----:R-:W-:Y:S01]  /*17640*/  FADD.FTZ R9, R152, R9 ;  /* 0x0000000998097221 */ /* 0x001fe20000010000 */
[----:B------:R-:W3:Y:S04]  /*17650*/  LD.E R55, desc[UR54][R16.64+0x314] ;  /* 0x0003143610377980 */ /* 0x000ee8000c101900 */
[----:B------:R-:W3:Y:S01]  /*17660*/  LD.E R61, desc[UR54][R16.64+0x370] ;  /* 0x00037036103d7980 */ /* 0x000ee2000c101900 */
[----:B------:R-:W-:Y:S01]  /*17670*/  MUFU.EX2 R185, R185 ;  /* 0x000000b900b97308 */ /* 0x000fe20000000800 */
[----:B------:R-:W-:-:S07]  /*17680*/  FFMA.FTZ R169, R11, R12, -R104 ;  /* 0x0000000c0ba97223 */ /* 0x000fce0000010868 */
[----:B------:R-:W-:Y:S01]  /*17690*/  MUFU.EX2 R182, R182 ;  /* 0x000000b600b67308 */ /* 0x000fe20000000800 */
[-CC-:B------:R-:W-:Y:S01]  /*176a0*/  FFMA.FTZ R170, R19, R12.reuse, -R104.reuse ;  /* 0x0000000c13aa7223 */ /* 0x180fe20000010868 */
[-CC-:B------:R-:W-:Y:S01]  /*176b0*/  FFMA.FTZ R163, R21, R12.reuse, -R104.reuse ;  /* 0x0000000c15a37223 */ /* 0x180fe20000010868 */
[-CC-:B------:R-:W-:Y:S01]  /*176c0*/  FFMA.FTZ R179, R109, R12.reuse, -R104.reuse ;  /* 0x0000000c6db37223 */ /* 0x180fe20000010868 */
[-CC-:B------:R-:W-:Y:S01]  /*176d0*/  FFMA.FTZ R184, R115, R12.reuse, -R104.reuse ;  /* 0x0000000c73b87223 */ /* 0x180fe20000010868 */
[----:B------:R-:W3:Y:S03]  /*176e0*/  LD.E R53, desc[UR54][R16.64+0x300] ;  /* 0x0003003610357980 */ /* 0x000ee6000c101900 */
[----:B------:R-:W4:Y:S01]  /*176f0*/  MUFU.EX2 R121, R121 ;  /* 0x0000007900797308 */ /* 0x000f220000000800 */
[-CC-:B------:R-:W-:Y:S01]  /*17700*/  FFMA.FTZ R180, R137, R12.reuse, -R104.reuse ;  /* 0x0000000c89b47223 */ /* 0x180fe20000010868 */
[-CC-:B------:R-:W-:Y:S01]  /*17710*/  FFMA.FTZ R181, R135, R12.reuse, -R104.reuse ;  /* 0x0000000c87b57223 */ /* 0x180fe20000010868 */
[-CC-:B------:R-:W-:Y:S01]  /*17720*/  FFMA.FTZ R171, R133, R12.reuse, -R104.reuse ;  /* 0x0000000c85ab7223 */ /* 0x180fe20000010868 */
[----:B------:R-:W-:-:S04]  /*17730*/  FFMA.FTZ R172, R125, R12, -R104 ;  /* 0x0000000c7dac7223 */ /* 0x000fc80000010868 */
        /* <DEDUP_REMOVED lines=11> */
[----:B------:R-:W-:Y:S01]  /*177f0*/  FFMA.FTZ R149, R149, R12, -R104 ;  /* 0x0000000c95957223 */ /* 0x000fe20000010868 */
[----:B-1----:R-:W-:Y:S01]  /*17800*/  FADD.FTZ R12, R154, R9 ;  /* 0x000000099a0c7221 */ /* 0x002fe20000010000 */
[----:B------:R-:W3:Y:S03]  /*17810*/  LD.E R35, desc[UR54][R16.64+0x274] ;  /* 0x0002743610237980 */ /* 0x000ee6000c101900 */
[----:B------:R-:W1:Y:S01]  /*17820*/  MUFU.EX2 R155, R155 ;  /* 0x0000009b009b7308 */ /* 0x000e620000000800 */
[----:B-----5:R-:W-:Y:S01]  /*17830*/  FADD.FTZ R123, R153, R12 ;  /* 0x0000000c997b7221 */ /* 0x020fe20000010000 */
[----:B------:R-:W5:Y:S06]  /*17840*/  LD.E R49, desc[UR54][R16.64+0x2e4] ;  /* 0x0002e43610317980 */ /* 0x000f6c000c101900 */
[----:B------:R-:W1:Y:S01]  /*17850*/  MUFU.EX2 R178, R178 ;  /* 0x000000b200b27308 */ /* 0x000e620000000800 */
[----:B----4-:R-:W-:Y:S01]  /*17860*/  FFMA.FTZ R9, R121, R8, R185 ;  /* 0x0000000879097223 */ /* 0x010fe200000100b9 */
[----:B------:R-:W-:Y:S01]  /*17870*/  FADD.FTZ R12, R182, R123 ;  /* 0x0000007bb60c7221 */ /* 0x000fe20000010000 */
[----:B------:R-:W4:Y:S04]  /*17880*/  LD.E R37, desc[UR54][R16.64+0x284] ;  /* 0x0002843610257980 */ /* 0x000f28000c101900 */
[----:B------:R-:W5:Y:S01]  /*17890*/  LD.E R39, desc[UR54][R16.64+0x290] ;  /* 0x0002903610277980 */ /* 0x000f62000c101900 */
[----:B------:R-:W1:Y:S03]  /*178a0*/  MUFU.EX2 R6, R6 ;  /* 0x0000000600067308 */ /* 0x000e660000000800 */
[----:B------:R-:W5:Y:S04]  /*178b0*/  LD.E R47, desc[UR54][R16.64+0x2e0] ;  /* 0x0002e036102f7980 */ /* 0x000f68000c101900 */
[----:B------:R-:W5:Y:S01]  /*178c0*/  LD.E R41, desc[UR54][R16.64+0x2a4] ;  /* 0x0002a43610297980 */ /* 0x000f62000c101900 */
[----:B------:R-:W1:Y:S01]  /*178d0*/  MUFU.EX2 R177, R177 ;  /* 0x000000b100b17308 */ /* 0x000e620000000800 */
[----:B0-----:R-:W-:Y:S01]  /*178e0*/  FADD.FTZ R8, R186, R9 ;  /* 0x00000009ba087221 */ /* 0x001fe20000010000 */
[----:B------:R-:W-:Y:S01]  /*178f0*/  FADD.FTZ R123, R7, R12 ;  /* 0x0000000c077b7221 */ /* 0x000fe20000010000 */
[----:B------:R-:W5:Y:S04]  /*17900*/  LD.E R5, desc[UR54][R16.64+0x420] ;  /* 0x0004203610057980 */ /* 0x000f68000c101900 */
[----:B------:R-:W5:Y:S01]  /*17910*/  LD.E R58, desc[UR54][R16.64+0x238] ;  /* 0x00023836103a7980 */ /* 0x000f62000c101900 */
[----:B------:R-:W0:Y:S03]  /*17920*/  MUFU.EX2 R179, R179 ;  /* 0x000000b300b37308 */ /* 0x000e260000000800 */
[----:B------:R-:W5:Y:S04]  /*17930*/  LD.E R45, desc[UR54][R16.64+0x2c0] ;  /* 0x0002c036102d7980 */ /* 0x000f68000c101900 */
[----:B------:R-:W5:Y:S01]  /*17940*/  LD.E R51, desc[UR54][R16.64+0x2f4] ;  /* 0x0002f43610337980 */ /* 0x000f62000c101900 */
[----:B------:R-:W0:Y:S01]  /*17950*/  MUFU.EX2 R175, R175 ;  /* 0x000000af00af7308 */ /* 0x000e220000000800 */
[----:B-1----:R-:W-:Y:S01]  /*17960*/  FADD.FTZ R9, R155, R8 ;  /* 0x000000089b097221 */ /* 0x002fe20000010000 */
[----:B------:R-:W-:Y:S01]  /*17970*/  FADD.FTZ R12, R178, R123 ;  /* 0x0000007bb20c7221 */ /* 0x000fe20000010000 */
[----:B------:R-:W5:Y:S04]  /*17980*/  LD.E R104, desc[UR54][R16.64+0x2ec] ;  /* 0x0002ec3610687980 */ /* 0x000f68000c101900 */
[----:B------:R-:W5:Y:S01]  /*17990*/  LD.E R67, desc[UR54][R16.64+0x350] ;  /* 0x0003503610437980 */ /* 0x000f62000c101900 */
[----:B------:R-:W1:Y:S08]  /*179a0*/  MUFU.EX2 R184, R184 ;  /* 0x000000b800b87308 */ /* 0x000e700000000800 */
[----:B------:R-:W1:Y:S01]  /*179b0*/  MUFU.EX2 R176, R176 ;  /* 0x000000b000b07308 */ /* 0x000e620000000800 */
[----:B------:R-:W-:Y:S01]  /*179c0*/  FADD.FTZ R8, R6, R9 ;  /* 0x0000000906087221 */ /* 0x000fe20000010000 */
[----:B------:R-:W-:Y:S01]  /*179d0*/  FADD.FTZ R12, R177, R12 ;  /* 0x0000000cb10c7221 */ /* 0x000fe20000010000 */
[----:B------:R-:W5:Y:S04]  /*179e0*/  LD.E R59, desc[UR54][R16.64+0x354] ;  /* 0x00035436103b7980 */ /* 0x000f68000c101900 */
[----:B------:R-:W5:Y:S01]  /*179f0*/  LD.E R87, desc[UR54][R16.64+0x394] ;  /* 0x0003943610577980 */ /* 0x000f62000c101900 */
[----:B------:R-:W1:Y:S08]  /*17a00*/  MUFU.EX2 R180, R180 ;  /* 0x000000b400b47308 */ /* 0x000e700000000800 */
[----:B------:R-:W1:Y:S01]  /*17a10*/  MUFU.EX2 R173, R173 ;  /* 0x000000ad00ad7308 */ /* 0x000e620000000800 */
[----:B0-----:R-:W-:Y:S01]  /*17a20*/  FADD.FTZ R9, R179, R8 ;  /* 0x00000008b3097221 */ /* 0x001fe20000010000 */
[----:B------:R-:W-:Y:S01]  /*17a30*/  FADD.FTZ R123, R175, R12 ;  /* 0x0000000caf7b7221 */ /* 0x000fe20000010000 */
[----:B------:R-:W5:Y:S05]  /*17a40*/  LD.E R89, desc[UR54][R16.64+0x3a4] ;  /* 0x0003a43610597980 */ /* 0x000f6a000c101900 */
[----:B------:R-:W0:Y:S01]  /*17a50*/  MUFU.EX2 R174, R174 ;  /* 0x000000ae00ae7308 */ /* 0x000e220000000800 */
[----:B-1----:R-:W-:Y:S01]  /*17a60*/  FADD.FTZ R9, R184, R9 ;  /* 0x00000009b8097221 */ /* 0x002fe20000010000 */
[----:B------:R-:W-:Y:S01]  /*17a70*/  FADD.FTZ R12, R176, R123 ;  /* 0x0000007bb00c7221 */ /* 0x000fe20000010000 */
[----:B------:R-:W5:Y:S05]  /*17a80*/  LD.E R99, desc[UR54][R16.64+0x3d0] ;  /* 0x0003d03610637980 */ /* 0x000f6a000c101900 */
[----:B------:R-:W1:Y:S01]  /*17a90*/  MUFU.EX2 R168, R168 ;  /* 0x000000a800a87308 */ /* 0x000e620000000800 */
[----:B------:R-:W-:Y:S01]  /*17aa0*/  FADD.FTZ R8, R180, R9 ;  /* 0x00000009b4087221 */ /* 0x000fe20000010000 */
[----:B------:R-:W-:Y:S01]  /*17ab0*/  FADD.FTZ R9, R173, R12 ;  /* 0x0000000cad097221 */ /* 0x000fe20000010000 */
[----:B------:R-:W5:Y:S04]  /*17ac0*/  LD.E R109, desc[UR54][R16.64+0x3f4] ;  /* 0x0003f436106d7980 */ /* 0x000f68000c101900 */
[----:B------:R-:W5:Y:S01]  /*17ad0*/  LD.E R115, desc[UR54][R16.64+0x410] ;  /* 0x0004103610737980 */ /* 0x000f62000c101900 */
[----:B------:R-:W1:Y:S01]  /*17ae0*/  MUFU.EX2 R167, R167 ;  /* 0x000000a700a77308 */ /* 0x000e620000000800 */
[----:B0-----:R-:W-:-:S02]  /*17af0*/  FADD.FTZ R123, R174, R9 ;  /* 0x00000009ae7b7221 */ /* 0x001fc40000010000 */
[----:B------:R-:W5:Y:S04]  /*17b00*/  LD.E R125, desc[UR54][R16.64+0x3fc] ;  /* 0x0003fc36107d7980 */ /* 0x000f68000c101900 */
[----:B------:R-:W5:Y:S01]  /*17b10*/  LD.E R135, desc[UR54][R16.64+0x408] ;  /* 0x0004083610877980 */ /* 0x000f62000c101900 */
[----:B------:R-:W0:Y:S01]  /*17b20*/  MUFU.EX2 R166, R166 ;  /* 0x000000a600a67308 */ /* 0x000e220000000800 */
[----:B-1----:R-:W-:Y:S02]  /*17b30*/  FADD.FTZ R12, R168, R123 ;  /* 0x0000007ba80c7221 */ /* 0x002fe40000010000 */
[----:B------:R-:W5:Y:S04]  /*17b40*/  LD.E R123, desc[UR54][R16.64+0x3f8] ;  /* 0x0003f836107b7980 */ /* 0x000f68000c101900 */
[----:B------:R-:W5:Y:S01]  /*17b50*/  LD.E R133, desc[UR54][R16.64+0x418] ;  /* 0x0004183610857980 */ /* 0x000f62000c101900 */
[----:B------:R-:W-:-:S03]  /*17b60*/  FADD.FTZ R127, R167, R12 ;  /* 0x0000000ca77f7221 */ /* 0x000fc60000010000 */
[----:B------:R-:W5:Y:S04]  /*17b70*/  LD.E R131, desc[UR54][R16.64+0x41c] ;  /* 0x00041c3610837980 */ /* 0x000f68000c101900 */
[----:B------:R-:W5:Y:S01]  /*17b80*/  LD.E R129, desc[UR54][R16.64+0x428] ;  /* 0x0004283610817980 */ /* 0x000f62000c101900 */
[----:B0-----:R-:W-:-:S03]  /*17b90*/  FADD.FTZ R12, R166, R127 ;  /* 0x0000007fa60c7221 */ /* 0x001fc60000010000 */
[----:B------:R-:W5:Y:S01]  /*17ba0*/  LD.E R127, desc[UR54][R16.64+0x40c] ;  /* 0x00040c36107f7980 */ /* 0x000f62000c101900 */
[----:B------:R-:W0:Y:S08]  /*17bb0*/  MUFU.EX2 R181, R181 ;  /* 0x000000b500b57308 */ /* 0x000e300000000800 */
[----:B------:R-:W1:Y:S08]  /*17bc0*/  MUFU.EX2 R171, R171 ;  /* 0x000000ab00ab7308 */ /* 0x000e700000000800 */
[----:B------:R-:W1:Y:S01]  /*17bd0*/  MUFU.EX2 R172, R172 ;  /* 0x000000ac00ac7308 */ /* 0x000e620000000800 */
[----:B0-----:R-:W-:-:S07]  /*17be0*/  FADD.FTZ R8, R181, R8 ;  /* 0x00000008b5087221 */ /* 0x001fce0000010000 */
[----:B------:R-:W0:Y:S01]  /*17bf0*/  MUFU.EX2 R169, R169 ;  /* 0x000000a900a97308 */ /* 0x000e220000000800 */
[----:B-1----:R-:W-:-:S07]  /*17c00*/  FADD.FTZ R9, R171, R8 ;  /* 0x00000008ab097221 */ /* 0x002fce0000010000 */
[----:B------:R-:W1:Y:S08]  /*17c10*/  MUFU.EX2 R170, R170 ;  /* 0x000000aa00aa7308 */ /* 0x000e700000000800 */
[----:B------:R-:W1:Y:S01]  /*17c20*/  MUFU.EX2 R165, R165 ;  /* 0x000000a500a57308 */ /* 0x000e620000000800 */
[----:B------:R-:W-:-:S07]  /*17c30*/  FADD.FTZ R8, R172, R9 ;  /* 0x00000009ac087221 */ /* 0x000fce0000010000 */
[----:B------:R-:W2:Y:S01]  /*17c40*/  MUFU.EX2 R160, R160 ;  /* 0x000000a000a07308 */ /* 0x000ea20000000800 */
[----:B0-----:R-:W-:-:S07]  /*17c50*/  FADD.FTZ R9, R169, R8 ;  /* 0x00000008a9097221 */ /* 0x001fce0000010000 */
[----:B------:R-:W0:Y:S08]  /*17c60*/  MUFU.EX2 R163, R163 ;  /* 0x000000a300a37308 */ /* 0x000e300000000800 */
[----:B------:R-:W3:Y:S01]  /*17c70*/  MUFU.EX2 R159, R159 ;  /* 0x0000009f009f7308 */ /* 0x000ee20000000800 */
[----:B-1----:R-:W-:-:S07]  /*17c80*/  FADD.FTZ R8, R170, R9 ;  /* 0x00000009aa087221 */ /* 0x002fce0000010000 */
[----:B------:R-:W1:Y:S01]  /*17c90*/  MUFU.EX2 R164, R164 ;  /* 0x000000a400a47308 */ /* 0x000e620000000800 */
[----:B------:R-:W-:-:S07]  /*17ca0*/  FADD.FTZ R9, R165, R12 ;  /* 0x0000000ca5097221 */ /* 0x000fce0000010000 */
[----:B------:R-:W1:Y:S08]  /*17cb0*/  MUFU.EX2 R158, R158 ;  /* 0x0000009e009e7308 */ /* 0x000e700000000800 */
[----:B------:R-:W1:Y:S01]  /*17cc0*/  MUFU.EX2 R161, R161 ;  /* 0x000000a100a17308 */ /* 0x000e620000000800 */
[C---:B--2---:R-:W-:Y:S01]  /*17cd0*/  FMUL.FTZ R141, R4.reuse, R29 ;  /* 0x0000001d048d7220 */ /* 0x044fe20000410000 */
[----:B------:R-:W-:Y:S01]  /*17ce0*/  FMUL.FTZ R29, R4, R30 ;  /* 0x0000001e041d7220 */ /* 0x000fe20000410000 */
[----:B------:R-:W-:-:S05]  /*17cf0*/  FADD.FTZ R12, R160, R9 ;  /* 0x00000009a00c7221 */ /* 0x000fca0000010000 */
[----:B------:R-:W2:Y:S01]  /*17d00*/  MUFU.EX2 R23, R23 ;  /* 0x0000001700177308 */ /* 0x000ea20000000800 */
[----:B0-----:R-:W-:Y:S01]  /*17d10*/  FADD.FTZ R9, R163, R8 ;  /* 0x00000008a3097221 */ /* 0x001fe20000010000 */
[----:B------:R0:W-:Y:S06]  /*17d20*/  ST.E desc[UR54][R16.64+0x230], R29 ;  /* 0x0002301d10007985 */ /* 0x0001ec000c101936 */
[----:B------:R-:W2:Y:S01]  /*17d30*/  MUFU.EX2 R162, R162 ;  /* 0x000000a200a27308 */ /* 0x000ea20000000800 */
[C---:B---3--:R-:W-:Y:S01]  /*17d40*/  FMUL.FTZ R31, R4.reuse, R31 ;  /* 0x0000001f041f7220 */ /* 0x048fe20000410000 */
[C---:B------:R-:W-:Y:S01]  /*17d50*/  FMUL.FTZ R33, R4.reuse, R33 ;  /* 0x0000002104217220 */ /* 0x040fe20000410000 */
[C---:B------:R-:W-:Y:S01]  /*17d60*/  FMUL.FTZ R27, R4.reuse, R27 ;  /* 0x0000001b041b7220 */ /* 0x040fe20000410000 */
[----:B------:R-:W-:-:S04]  /*17d70*/  FMUL.FTZ R25, R4, R25 ;  /* 0x0000001904197220 */ /* 0x000fc80000410000 */
[----:B------:R-:W3:Y:S01]  /*17d80*/  MUFU.EX2 R15, R15 ;  /* 0x0000000f000f7308 */ /* 0x000ee20000000800 */
[----:B0-----:R-:W-:Y:S01]  /*17d90*/  FMUL.FTZ R29, R4, R34 ;  /* 0x00000022041d7220 */ /* 0x001fe20000410000 */
[----:B------:R-:W-:Y:S01]  /*17da0*/  FADD.FTZ R137, R159, R12 ;  /* 0x0000000c9f897221 */ /* 0x000fe20000010000 */
[----:B-1----:R-:W-:-:S05]  /*17db0*/  FADD.FTZ R8, R164, R9 ;  /* 0x00000009a4087221 */ /* 0x002fca0000010000 */
[----:B------:R-:W0:Y:S01]  /*17dc0*/  MUFU.EX2 R21, R21 ;  /* 0x0000001500157308 */ /* 0x000e220000000800 */
[----:B------:R-:W-:Y:S01]  /*17dd0*/  FADD.FTZ R12, R158, R137 ;  /* 0x000000899e0c7221 */ /* 0x000fe20000010000 */
[----:B------:R1:W-:Y:S06]  /*17de0*/  ST.E desc[UR54][R16.64+0x240], R31 ;  /* 0x0002401f10007985 */ /* 0x0003ec000c101936 */
[----:B------:R-:W0:Y:S01]  /*17df0*/  MUFU.EX2 R18, R18 ;  /* 0x0000001200127308 */ /* 0x000e220000000800 */
[----:B------:R2:W-:Y:S01]  /*17e00*/  ST.E desc[UR54][R16.64+0x250], R33 ;  /* 0x0002502110007985 */ /* 0x0005e2000c101936 */
[----:B------:R-:W-:-:S06]  /*17e10*/  FADD.FTZ R9, R161, R8 ;  /* 0x00000008a1097221 */ /* 0x000fcc0000010000 */
[----:B------:R-:W0:Y:S01]  /*17e20*/  MUFU.EX2 R156, R156 ;  /* 0x0000009c009c7308 */ /* 0x000e220000000800 */
[----:B------:R0:W-:Y:S01]  /*17e30*/  ST.E desc[UR54][R16.64+0x260], R29 ;  /* 0x0002601d10007985 */ /* 0x0001e2000c101936 */
[----:B-1----:R-:W-:-:S03]  /*17e40*/  FMUL.FTZ R31, R4, R40 ;  /* 0x00000028041f7220 */ /* 0x002fc60000410000 */
[----:B------:R1:W-:Y:S01]  /*17e50*/  ST.E desc[UR54][R16.64+0x264], R27 ;  /* 0x0002641b10007985 */ /* 0x0003e2000c101936 */
[C---:B--2---:R-:W-:Y:S02]  /*17e60*/  FMUL.FTZ R33, R4.reuse, R38 ;  /* 0x0000002604217220 */ /* 0x044fe40000410000 */
[----:B------:R-:W2:Y:S01]  /*17e70*/  MUFU.EX2 R13, R13 ;  /* 0x0000000d000d7308 */ /* 0x000ea20000000800 */
[----:B------:R1:W-:Y:S01]  /*17e80*/  ST.E desc[UR54][R16.64+0x270], R25 ;  /* 0x0002701910007985 */ /* 0x0003e2000c101936 */
[----:B------:R-:W-:Y:S01]  /*17e90*/  FADD.FTZ R137, R23, R12 ;  /* 0x0000000c17897221 */ /* 0x000fe20000010000 */
[----:B0-----:R-:W-:-:S05]  /*17ea0*/  FMUL.FTZ R29, R4, R42 ;  /* 0x0000002a041d7220 */ /* 0x001fca0000410000 */
[----:B------:R-:W0:Y:S01]  /*17eb0*/  MUFU.EX2 R19, R19 ;  /* 0x0000001300137308 */ /* 0x000e220000000800 */
[C---:B-1----:R-:W-:Y:S01]  /*17ec0*/  FMUL.FTZ R27, R4.reuse, R44 ;  /* 0x0000002c041b7220 */ /* 0x042fe20000410000 */
[----:B------:R-:W-:Y:S01]  /*17ed0*/  FMUL.FTZ R25, R4, R46 ;  /* 0x0000002e04197220 */ /* 0x000fe20000410000 */
[----:B------:R-:W-:-:S05]  /*17ee0*/  FADD.FTZ R8, R162, R9 ;  /* 0x00000009a2087221 */ /* 0x000fca0000010000 */
[----:B------:R-:W1:Y:S01]  /*17ef0*/  MUFU.EX2 R20, R20 ;  /* 0x0000001400147308 */ /* 0x000e620000000800 */
[----:B------:R2:W-:Y:S01]  /*17f00*/  ST.E desc[UR54][R16.64+0x294], R31 ;  /* 0x0002941f10007985 */ /* 0x0005e2000c101936 */
[----:B---3--:R-:W-:-:S03]  /*17f10*/  FADD.FTZ R137, R15, R137 ;  /* 0x000000890f897221 */ /* 0x008fc60000010000 */
[----:B------:R3:W-:Y:S01]  /*17f20*/  ST.E desc[UR54][R16.64+0x2a0], R33 ;  /* 0x0002a02110007985 */ /* 0x0007e2000c101936 */
[----:B------:R-:W-:-:S03]  /*17f30*/  FADD.FTZ R9, R21, R8 ;  /* 0x0000000815097221 */ /* 0x000fc60000010000 */
[----:B------:R0:W-:Y:S01]  /*17f40*/  ST.E desc[UR54][R16.64+0x2b4], R25 ;  /* 0x0002b41910007985 */ /* 0x0001e2000c101936 */
[----:B------:R-:W1:Y:S03]  /*17f50*/  MUFU.EX2 R11, R11 ;  /* 0x0000000b000b7308 */ /* 0x000e660000000800 */
[----:B------:R4:W-:Y:S01]  /*17f60*/  ST.E desc[UR54][R16.64+0x2c4], R27 ;  /* 0x0002c41b10007985 */ /* 0x0009e2000c101936 */
[C---:B------:R-:W-:Y:S01]  /*17f70*/  FMUL.FTZ R35, R4.reuse, R35 ;  /* 0x0000002304237220 */ /* 0x040fe20000410000 */
[C---:B--2---:R-:W-:Y:S02]  /*17f80*/  FMUL.FTZ R31, R4.reuse, R50 ;  /* 0x00000032041f7220 */ /* 0x044fe40000410000 */
[----:B------:R2:W-:Y:S01]  /*17f90*/  ST.E desc[UR54][R16.64+0x2d0], R29 ;  /* 0x0002d01d10007985 */ /* 0x0005e2000c101936 */
[C---:B---3--:R-:W-:Y:S01]  /*17fa0*/  FMUL.FTZ R33, R4.reuse, R48 ;  /* 0x0000003004217220 */ /* 0x048fe20000410000 */
[C---:B0-----:R-:W-:Y:S01]  /*17fb0*/  FMUL.FTZ R25, R4.reuse, R52 ;  /* 0x0000003404197220 */ /* 0x041fe20000410000 */
[C---:B----4-:R-:W-:Y:S01]  /*17fc0*/  FMUL.FTZ R27, R4.reuse, R56 ;  /* 0x00000038041b7220 */ /* 0x050fe20000410000 */
[----:B--2---:R-:W-:Y:S01]  /*17fd0*/  FMUL.FTZ R29, R4, R54 ;  /* 0x00000036041d7220 */ /* 0x004fe20000410000 */
[----:B------:R-:W0:Y:S01]  /*17fe0*/  MUFU.EX2 R12, R145 ;  /* 0x00000091000c7308 */ /* 0x000e220000000800 */
[----:B------:R-:W-:Y:S01]  /*17ff0*/  FADD.FTZ R137, R18, R137 ;  /* 0x0000008912897221 */ /* 0x000fe20000010000 */
[----:B------:R2:W-:Y:S01]  /*18000*/  ST.E desc[UR54][R16.64+0x274], R35 ;  /* 0x0002742310007985 */ /* 0x0005e2000c101936 */
[----:B------:R-:W-:Y:S01]  /*18010*/  FADD.FTZ R9, R156, R9 ;  /* 0x000000099c097221 */ /* 0x000fe20000010000 */
[C---:B------:R-:W-:Y:S01]  /*18020*/  FMUL.FTZ R37, R4.reuse, R37 ;  /* 0x0000002504257220 */ /* 0x040fe20000410000 */
[C---:B-----5:R-:W-:Y:S01]  /*18030*/  FMUL.FTZ R39, R4.reuse, R39 ;  /* 0x0000002704277220 */ /* 0x060fe20000410000 */
[----:B------:R3:W-:Y:S01]  /*18040*/  ST.E desc[UR54][R16.64+0x2d4], R31 ;  /* 0x0002d41f10007985 */ /* 0x0007e2000c101936 */
[----:B------:R-:W-:-:S03]  /*18050*/  FMUL.FTZ R41, R4, R41 ;  /* 0x0000002904297220 */ /* 0x000fc60000410000 */
[----:B------:R4:W-:Y:S01]  /*18060*/  ST.E desc[UR54][R16.64+0x2f0], R33 ;  /* 0x0002f02110007985 */ /* 0x0009e2000c101936 */
[----:B------:R-:W-:-:S03]  /*18070*/  FMUL.FTZ R5, R4, R5 ;  /* 0x0000000504057220 */ /* 0x000fc60000410000 */
[----:B------:R5:W-:Y:S01]  /*18080*/  ST.E desc[UR54][R16.64+0x304], R25 ;  /* 0x0003041910007985 */ /* 0x000be2000c101936 */
[----:B--2---:R-:W-:-:S03]  /*18090*/  FMUL.FTZ R35, R121, R64 ;  /* 0x0000004079237220 */ /* 0x004fc60000410000 */
[----:B------:R2:W-:Y:S01]  /*180a0*/  ST.E desc[UR54][R16.64+0x310], R27 ;  /* 0x0003101b10007985 */ /* 0x0005e2000c101936 */
[----:B---3--:R-:W-:-:S03]  /*180b0*/  FMUL.FTZ R31, R121, R66 ;  /* 0x00000042791f7220 */ /* 0x008fc60000410000 */
[----:B------:R3:W-:Y:S01]  /*180c0*/  ST.E desc[UR54][R16.64+0x320], R29 ;  /* 0x0003201d10007985 */ /* 0x0007e2000c101936 */
[C---:B----4-:R-:W-:Y:S01]  /*180d0*/  FMUL.FTZ R33, R121.reuse, R60 ;  /* 0x0000003c79217220 */ /* 0x050fe20000410000 */
[C---:B-----5:R-:W-:Y:S01]  /*180e0*/  FMUL.FTZ R25, R121.reuse, R58 ;  /* 0x0000003a79197220 */ /* 0x060fe20000410000 */
[----:B------:R-:W4:Y:S01]  /*180f0*/  MUFU.EX2 R8, R147 ;  /* 0x0000009300087308 */ /* 0x000f220000000800 */
[----:B--2---:R-:W-:Y:S01]  /*18100*/  FMUL.FTZ R27, R121, R70 ;  /* 0x00000046791b7220 */ /* 0x004fe20000410000 */
[----:B------:R-:W-:Y:S01]  /*18110*/  FADD.FTZ R139, R13, R137 ;  /* 0x000000890d8b7221 */ /* 0x000fe20000010000 */
[----:B---3--:R-:W-:Y:S01]  /*18120*/  FMUL.FTZ R29, R121, R68 ;  /* 0x00000044791d7220 */ /* 0x008fe20000410000 */
[----:B------:R-:W-:Y:S01]  /*18130*/  FADD.FTZ R137, R19, R9 ;  /* 0x0000000913897221 */ /* 0x000fe20000010000 */
[----:B------:R2:W-:Y:S03]  /*18140*/  ST.E desc[UR54][R16.64+0x284], R37 ;  /* 0x0002842510007985 */ /* 0x0005e6000c101936 */
[----:B------:R-:W3:Y:S01]  /*18150*/  MUFU.EX2 R9, R149 ;  /* 0x0000009500097308 */ /* 0x000ee20000000800 */
[----:B------:R5:W-:Y:S01]  /*18160*/  ST.E desc[UR54][R16.64+0x290], R39 ;  /* 0x0002902710007985 */ /* 0x000be2000c101936 */
[----:B-1----:R-:W-:-:S03]  /*18170*/  FADD.FTZ R137, R20, R137 ;  /* 0x0000008914897221 */ /* 0x002fc60000010000 */
[----:B------:R1:W-:Y:S04]  /*18180*/  ST.E desc[UR54][R16.64+0x2a4], R41 ;  /* 0x0002a42910007985 */ /* 0x0003e8000c101936 */
[----:B------:R0:W-:Y:S01]  /*18190*/  ST.E desc[UR54][R16.64+0x420], R5 ;  /* 0x0004200510007985 */ /* 0x0001e2000c101936 */
[----:B--2---:R-:W-:-:S03]  /*181a0*/  FMUL.FTZ R37, R121, R62 ;  /* 0x0000003e79257220 */ /* 0x004fc60000410000 */
[----:B------:R2:W-:Y:S01]  /*181b0*/  ST.E desc[UR54][R16.64+0x238], R25 ;  /* 0x0002381910007985 */ /* 0x0005e2000c101936 */
[----:B-----5:R-:W-:-:S03]  /*181c0*/  FMUL.FTZ R39, R121, R82 ;  /* 0x0000005279277220 */ /* 0x020fc60000410000 */
[----:B------:R5:W-:Y:S01]  /*181d0*/  ST.E desc[UR54][R16.64+0x23c], R27 ;  /* 0x00023c1b10007985 */ /* 0x000be2000c101936 */
[----:B-1----:R-:W-:-:S03]  /*181e0*/  FMUL.FTZ R41, R121, R74 ;  /* 0x0000004a79297220 */ /* 0x002fc60000410000 */
[----:B------:R1:W-:Y:S01]  /*181f0*/  ST.E desc[UR54][R16.64+0x248], R29 ;  /* 0x0002481d10007985 */ /* 0x0003e2000c101936 */
[----:B0-----:R-:W-:-:S03]  /*18200*/  FMUL.FTZ R5, R121, R80 ;  /* 0x0000005079057220 */ /* 0x001fc60000410000 */
[----:B------:R0:W-:Y:S01]  /*18210*/  ST.E desc[UR54][R16.64+0x24c], R31 ;  /* 0x00024c1f10007985 */ /* 0x0001e2000c101936 */
[----:B--2---:R-:W-:-:S03]  /*18220*/  FMUL.FTZ R25, R121, R72 ;  /* 0x0000004879197220 */ /* 0x004fc60000410000 */
[----:B------:R2:W-:Y:S01]  /*18230*/  ST.E desc[UR54][R16.64+0x258], R33 ;  /* 0x0002582110007985 */ /* 0x0005e2000c101936 */
[----:B-----5:R-:W-:-:S03]  /*18240*/  FMUL.FTZ R27, R121, R78 ;  /* 0x0000004e791b7220 */ /* 0x020fc60000410000 */
[----:B------:R5:W-:Y:S01]  /*18250*/  ST.E desc[UR54][R16.64+0x25c], R35 ;  /* 0x00025c2310007985 */ /* 0x000be2000c101936 */
[C---:B-1----:R-:W-:Y:S01]  /*18260*/  FMUL.FTZ R29, R121.reuse, R76 ;  /* 0x0000004c791d7220 */ /* 0x042fe20000410000 */
[C---:B0-----:R-:W-:Y:S01]  /*18270*/  FMUL.FTZ R31, R121.reuse, R94 ;  /* 0x0000005e791f7220 */ /* 0x041fe20000410000 */
[C---:B--2---:R-:W-:Y:S01]  /*18280*/  FMUL.FTZ R33, R121.reuse, R86 ;  /* 0x0000005679217220 */ /* 0x044fe20000410000 */
[----:B-----5:R-:W-:Y:S01]  /*18290*/  FMUL.FTZ R35, R121, R92 ;  /* 0x0000005c79237220 */ /* 0x020fe20000410000 */
[----:B------:R0:W-:Y:S01]  /*182a0*/  ST.E desc[UR54][R16.64+0x268], R37 ;  /* 0x0002682510007985 */ /* 0x0001e2000c101936 */
[----:B------:R-:W-:-:S03]  /*182b0*/  FADD.FTZ R137, R11, R137 ;  /* 0x000000890b897221 */ /* 0x000fc60000010000 */
        /* <DEDUP_REMOVED lines=9> */
[----:B-----5:R-:W-:-:S03]  /*18350*/  FMUL.FTZ R25, R121, R96 ;  /* 0x0000006079197220 */ /* 0x020fc60000410000 */
[----:B------:R5:W-:Y:S01]  /*18360*/  ST.E desc[UR54][R16.64+0x29c], R31 ;  /* 0x00029c1f10007985 */ /* 0x000be2000c101936 */
[----:B0-----:R-:W-:-:S03]  /*18370*/  FMUL.FTZ R27, R121, R102 ;  /* 0x00000066791b7220 */ /* 0x001fc60000410000 */
[----:B------:R0:W-:Y:S01]  /*18380*/  ST.E desc[UR54][R16.64+0x2a8], R33 ;  /* 0x0002a82110007985 */ /* 0x0001e2000c101936 */
[----:B-1----:R-:W-:-:S03]  /*18390*/  FMUL.FTZ R29, R121, R100 ;  /* 0x00000064791d7220 */ /* 0x002fc60000410000 */
[----:B------:R1:W-:Y:S01]  /*183a0*/  ST.E desc[UR54][R16.64+0x2ac], R35 ;  /* 0x0002ac2310007985 */ /* 0x0003e2000c101936 */
[C---:B--2---:R-:W-:Y:S01]  /*183b0*/  FMUL.FTZ R41, R121.reuse, R98 ;  /* 0x0000006279297220 */ /* 0x044fe20000410000 */
[C---:B-----5:R-:W-:Y:S01]  /*183c0*/  FMUL.FTZ R31, R121.reuse, R104 ;  /* 0x00000068791f7220 */ /* 0x060fe20000410000 */
[C---:B0-----:R-:W-:Y:S01]  /*183d0*/  FMUL.FTZ R33, R121.reuse, R106 ;  /* 0x0000006a79217220 */ /* 0x041fe20000410000 */
[----:B-1----:R-:W-:Y:S01]  /*183e0*/  FMUL.FTZ R35, R121, R108 ;  /* 0x0000006c79237220 */ /* 0x002fe20000410000 */
[----:B------:R-:W-:Y:S01]  /*183f0*/  FADD.FTZ R137, R12, R137 ;  /* 0x000000890c897221 */ /* 0x000fe20000010000 */
[----:B------:R0:W-:Y:S04]  /*18400*/  ST.E desc[UR54][R16.64+0x2b8], R37 ;  /* 0x0002b82510007985 */ /* 0x0001e8000c101936 */
[----:B------:R1:W-:Y:S01]  /*18410*/  ST.E desc[UR54][R16.64+0x2bc], R39 ;  /* 0x0002bc2710007985 */ /* 0x0003e2000c101936 */
[----:B----4-:R-:W-:-:S03]  /*18420*/  FADD.FTZ R137, R8, R137 ;  /* 0x0000008908897221 */ /* 0x010fc60000010000 */
        /* <DEDUP_REMOVED lines=8> */
[----:B----4-:R-:W-:-:S03]  /*184b0*/  FMUL.FTZ R25, R121, R116 ;  /* 0x0000007479197220 */ /* 0x010fc60000410000 */
[----:B------:R4:W-:Y:S01]  /*184c0*/  ST.E desc[UR54][R16.64+0x2ec], R31 ;  /* 0x0002ec1f10007985 */ /* 0x0009e2000c101936 */
[----:B0-----:R-:W-:-:S03]  /*184d0*/  FMUL.FTZ R27, R121, R118 ;  /* 0x00000076791b7220 */ /* 0x001fc60000410000 */
[----:B------:R0:W-:Y:S01]  /*184e0*/  ST.E desc[UR54][R16.64+0x2f8], R33 ;  /* 0x0002f82110007985 */ /* 0x0001e2000c101936 */
[----:B-1----:R-:W-:-:S03]  /*184f0*/  FMUL.FTZ R29, R121, R120 ;  /* 0x00000078791d7220 */ /* 0x002fc60000410000 */
[----:B------:R1:W-:Y:S01]  /*18500*/  ST.E desc[UR54][R16.64+0x2fc], R35 ;  /* 0x0002fc2310007985 */ /* 0x0003e2000c101936 */
[C---:B--2---:R-:W-:Y:S01]  /*18510*/  FMUL.FTZ R41, R121.reuse, R122 ;  /* 0x0000007a79297220 */ /* 0x044fe20000410000 */
[C---:B----4-:R-:W-:Y:S01]  /*18520*/  FMUL.FTZ R31, R121.reuse, R124 ;  /* 0x0000007c791f7220 */ /* 0x050fe20000410000 */
[C---:B0-----:R-:W-:Y:S01]  /*18530*/  FMUL.FTZ R33, R121.reuse, R126 ;  /* 0x0000007e79217220 */ /* 0x041fe20000410000 */
[----:B-1----:R-:W-:Y:S01]  /*18540*/  FMUL.FTZ R35, R121, R128 ;  /* 0x0000008079237220 */ /* 0x002fe20000410000 */
[----:B------:R0:W-:Y:S01]  /*18550*/  ST.E desc[UR54][R16.64+0x308], R37 ;  /* 0x0003082510007985 */ /* 0x0001e2000c101936 */
[----:B------:R-:W-:Y:S01]  /*18560*/  FADD.FTZ R139, R14, R139 ;  /* 0x0000008b0e8b7221 */ /* 0x000fe20000010000 */
[----:B---3--:R-:W-:Y:S02]  /*18570*/  FADD.FTZ R137, R9, R137 ;  /* 0x0000008909897221 */ /* 0x008fe40000010000 */
        /* <DEDUP_REMOVED lines=32> */
[C---:B0-----:R-:W-:Y:S01]  /*18780*/  FMUL.FTZ R139, R4.reuse, R24 ;  /* 0x00000018048b7220 */ /* 0x041fe20000410000 */
        /* <DEDUP_REMOVED lines=11> */
[C---:B---3--:R-:W-:Y:S01]  /*18840*/  FMUL.FTZ R137, R4.reuse, R36 ;  /* 0x0000002404897220 */ /* 0x048fe20000410000 */
        /* <DEDUP_REMOVED lines=30> */
[----:B------:R-:W-:Y:S01]  /*18a30*/  FMUL.FTZ R119, R4, R119 ;  /* 0x0000007704777220 */ /* 0x000fe20000410000 */
[C---:B0-----:R-:W-:Y:S01]  /*18a40*/  FMUL.FTZ R37, R121.reuse, R150 ;  /* 0x0000009679257220 */ /* 0x041fe20000410000 */
[C---:B-1----:R-:W-:Y:S01]  /*18a50*/  FMUL.FTZ R39, R121.reuse, R188 ;  /* 0x000000bc79277220 */ /* 0x042fe20000410000 */
[C---:B--2---:R-:W-:Y:S01]  /*18a60*/  FMUL.FTZ R5, R121.reuse, R212 ;  /* 0x000000d479057220 */ /* 0x044fe20000410000 */
[C---:B---3--:R-:W-:Y:S01]  /*18a70*/  FMUL.FTZ R25, R121.reuse, R214 ;  /* 0x000000d679197220 */ /* 0x048fe20000410000 */
[C---:B----4-:R-:W-:Y:S01]  /*18a80*/  FMUL.FTZ R27, R121.reuse, R216 ;  /* 0x000000d8791b7220 */ /* 0x050fe20000410000 */
        /* <DEDUP_REMOVED lines=73> */
[----:B0-----:R-:W5:Y:S04]  /*18f20*/  LD.E R5, desc[UR54][R16.64+0x230] ;  /* 0x0002303610057980 */ /* 0x001f68000c101900 */
        /* <DEDUP_REMOVED lines=256> */
[----:B0-----:R-:W5:Y:S04]  /*19f30*/  LD.E.64 R4, desc[UR54][R16.64+0xa8] ;  /* 0x0000a83610047980 */ /* 0x001f68000c101b00 */
[----:B------:R-:W5:Y:S04]  /*19f40*/  LDL R188, [R1+0x88] ;  /* 0x0000880001bc7983 */ /* 0x000f680000100800 */
[----:B-1----:R-:W5:Y:S04]  /*19f50*/  LD.E R24, desc[UR54][R16.64+0x230] ;  /* 0x0002303610187980 */ /* 0x002f68000c101900 */
[----:B------:R-:W5:Y:S04]  /*19f60*/  LD.E R25, desc[UR54][R16.64+0x234] ;  /* 0x0002343610197980 */ /* 0x000f68000c101900 */
        /* <DEDUP_REMOVED lines=1230> */
.L_x_9773:
[----:B------:R-:W-:Y:S05]  /*1ec50*/  BSYNC B0 ;  /* 0x0000000000007941 */ /* 0x000fea0003800000 */
.L_x_9772:
[C---:B------:R-:W-:Y:S01]  /*1ec60*/  ISETP.GT.AND P1, PT, R10.reuse, UR43, PT ;  /* 0x0000002b0a007c0c */ /* 0x040fe2000bf24270 */
[----:B------:R-:W-:-:S12]  /*1ec70*/  VIADD R10, R10, 0xffffffff ;  /* 0xffffffff0a0a7836 */ /* 0x000fd80000000000 */
[----:B------:R-:W-:Y:S05]  /*1ec80*/  @P1 BRA `(.L_x_9774) ;  /* 0xffffff4c00a01947 */ /* 0x000fea000383ffff */
.L_x_9743:
[----:B------:R-:W-:Y:S05]  /*1ec90*/  WARPSYNC.ALL ;  /* 0x0000000000007948 */ /* 0x000fea0003800000 */
[----:B0-----:R-:W1:Y:S04]  /*1eca0*/  LDL R5, [R1+0x450] ;  /* 0x0004500001057983 */ /* 0x001e680000100800 */
[----:B------:R-:W2:Y:S04]  /*1ecb0*/  LDL R6, [R1+0x454] ;  /* 0x0004540001067983 */ /* 0x000ea80000100800 */
[----:B------:R-:W3:Y:S04]  /*1ecc0*/  LDL R132, [R1+0x218] ;  /* 0x0002180001847983 */ /* 0x000ee80000100800 */
[----:B------:R-:W4:Y:S04]  /*1ecd0*/  LDL.64 R12, [R1+0x398] ;  /* 0x00039800010c7983 */ /* 0x000f280000100a00 */
[----:B------:R-:W5:Y:S04]  /*1ece0*/  LDL.64 R14, [R1+0x3d8] ;  /* 0x0003d800010e7983 */ /* 0x000f680000100a00 */
[----:B------:R-:W4:Y:S04]  /*1ecf0*/  LDL.64 R136, [R1+0x230] ;  /* 0x0002300001887983 */ /* 0x000f280000100a00 */
        /* <DEDUP_REMOVED lines=59> */
[----:B-1----:R-:W0:Y:S02]  /*1f0b0*/  SHFL.BFLY PT, R0, R5, 0x2, 0x1f ;  /* 0x0c401f0005007f89 */ /* 0x002e2400000e0000 */
[----:B0-----:R-:W-:-:S05]  /*1f0c0*/  FADD.FTZ R0, R5, R0 ;  /* 0x0000000005007221 */ /* 0x001fca0000010000 */
[----:B------:R-:W0:Y:S02]  /*1f0d0*/  SHFL.BFLY PT, R3, R0, 0x1, 0x1f ;  /* 0x0c201f0000037f89 */ /* 0x000e2400000e0000 */
[----:B0-----:R-:W-:Y:S01]  /*1f0e0*/  FADD.FTZ R2, R0, R3 ;  /* 0x0000000300027221 */ /* 0x001fe20000010000 */
[----:B---3--:R-:W-:Y:S01]  /*1f0f0*/  VIADD R132, R132, 0x1 ;  /* 0x0000000184847836 */ /* 0x008fe20000000000 */
[----:B------:R-:W3:Y:S04]  /*1f100*/  LDL R0, [R1+0x224] ;  /* 0x0002240001007983 */ /* 0x000ee80000100800 */
[----:B------:R-:W-:Y:S04]  /*1f110*/  STL [R1+0x450], R2 ;  /* 0x0004500201007387 */ /* 0x000fe80000100800 */
[----:B------:R-:W4:Y:S04]  /*1f120*/  LDL R146, [R1+0x450] ;  /* 0x0004500001927983 */ /* 0x000f280000100800 */
[----:B--2---:R-:W0:Y:S02]  /*1f130*/  SHFL.BFLY PT, R3, R6, 0x2, 0x1f ;  /* 0x0c401f0006037f89 */ /* 0x004e2400000e0000 */
[----:B0-----:R-:W-:Y:S01]  /*1f140*/  FADD.FTZ R3, R3, R6 ;  /* 0x0000000603037221 */ /* 0x001fe20000010000 */
[----:B------:R-:W-:Y:S01]  /*1f150*/  ISETP.NE.AND P2, PT, R132, 0x2, PT ;  /* 0x000000028400780c */ /* 0x000fe20003f45270 */
[----:B------:R-:W2:Y:S04]  /*1f160*/  LDL.64 R6, [R1+0x428] ;  /* 0x0004280001067983 */ /* 0x000ea80000100a00 */
[----:B------:R-:W0:Y:S08]  /*1f170*/  SHFL.BFLY PT, R4, R3, 0x1, 0x1f ;  /* 0x0c201f0003047f89 */ /* 0x000e3000000e0000 */
[----:B------:R-:W2:Y:S01]  /*1f180*/  @!P2 LDL R23, [R1+0x21c] ;  /* 0x00021c000117a983 */ /* 0x000ea20000100800 */
[----:B0-----:R-:W-:-:S03]  /*1f190*/  FADD.FTZ R138, R3, R4 ;  /* 0x00000004038a7221 */ /* 0x001fc60000010000 */
[----:B------:R-:W2:Y:S02]  /*1f1a0*/  LDL.64 R4, [R1+0x3f8] ;  /* 0x0003f80001047983 */ /* 0x000ea40000100a00 */
[----:B------:R-:W-:Y:S02]  /*1f1b0*/  FSETP.NE.FTZ.AND P1, PT, R138, RZ, PT ;  /* 0x000000ff8a00720b */ /* 0x000fe40003f35000 */
[----:B------:R-:W2:Y:S11]  /*1f1c0*/  LDL.64 R2, [R1+0x418] ;  /* 0x0004180001027983 */ /* 0x000eb60000100a00 */
[----:B------:R-:W2:Y:S04]  /*1f1d0*/  @P1 LDL R141, [R1+0x460] ;  /* 0x00046000018d1983 */ /* 0x000ea80000100800 */
[----:B------:R-:W2:Y:S01]  /*1f1e0*/  @P1 LDL R143, [R1+0x444] ;  /* 0x00044400018f1983 */ /* 0x000ea20000100800 */
[----:B------:R-:W-:-:S02]  /*1f1f0*/  IMAD.MOV.U32 R140, RZ, RZ, -0x800000 ;  /* 0xff800000ff8c7424 */ /* 0x000fc400078e00ff */
[----:B------:R-:W-:Y:S01]  /*1f200*/  IMAD.MOV.U32 R134, RZ, RZ, RZ ;  /* 0x000000ffff867224 */ /* 0x000fe200078e00ff */
[----:B------:R0:W-:Y:S08]  /*1f210*/  BAR.ARV R198, 0x100 ;  /* 0x000400c60000751d */ /* 0x0001f00000002000 */
[----:B------:R-:W-:Y:S06]  /*1f220*/  BAR.ARV 0x8, 0x120 ;  /* 0x0204800000007b1d */ /* 0x000fec0000002000 */
[----:B----4-:R-:W-:-:S13]  /*1f230*/  FSETP.NE.FTZ.AND P0, PT, R146, RZ, PT ;  /* 0x000000ff9200720b */ /* 0x010fda0003f15000 */
[----:B------:R-:W4:Y:S04]  /*1f240*/  @P0 LDL R135, [R1+0x460] ;  /* 0x0004600001870983 */ /* 0x000f280000100800 */
[----:B------:R-:W2:Y:S01]  /*1f250*/  @P0 LDL R142, [R1+0x440] ;  /* 0x00044000018e0983 */ /* 0x000ea20000100800 */
[----:B------:R-:W1:Y:S02]  /*1f260*/  @P0 MUFU.LG2 R139, R146 ;  /* 0x00000092008b0308 */ /* 0x000e640000000c00 */
[----:B-1----:R-:W-:-:S06]  /*1f270*/  @P0 FMUL.FTZ R144, R139, 0.69314718246459960938 ;  /* 0x3f3172188b900820 */ /* 0x002fcc0000410000 */
[----:B------:R-:W1:Y:S08]  /*1f280*/  @P1 MUFU.LG2 R145, R138 ;  /* 0x0000008a00911308 */ /* 0x000e700000000c00 */
[----:B------:R-:W0:Y:S01]  /*1f290*/  @P0 MUFU.RCP R134, R146 ;  /* 0x0000009200860308 */ /* 0x000e220000001000 */
[----:B---3--:R-:W-:Y:S02]  /*1f2a0*/  VIADD R0, R0, 0x1 ;  /* 0x0000000100007836 */ /* 0x008fe40000000000 */
[----:B-1----:R-:W-:Y:S01]  /*1f2b0*/  @P1 FMUL.FTZ R145, R145, 0.69314718246459960938 ;  /* 0x3f31721891911820 */ /* 0x002fe20000410000 */
[----:B------:R-:W-:Y:S01]  /*1f2c0*/  STL [R1+0x454], R138 ;  /* 0x0004548a01007387 */ /* 0x000fe20000100800 */
[-C--:B0-----:R-:W-:Y:S01]  /*1f2d0*/  FMUL.FTZ R137, R137, R134.reuse ;  /* 0x0000008689897220 */ /* 0x081fe20000410000 */
[-C--:B------:R-:W-:Y:S01]  /*1f2e0*/  FMUL.FTZ R136, R136, R134.reuse ;  /* 0x0000008688887220 */ /* 0x080fe20000410000 */
        /* <DEDUP_REMOVED lines=98> */
[----:B--2---:R-:W-:Y:S01]  /*1f910*/  @P0 FFMA.FTZ R140, R135, R142, R144 ;  /* 0x0000008e878c0223 */ /* 0x004fe20000010090 */
[----:B------:R-:W-:-:S06]  /*1f920*/  IMAD.MOV.U32 R135, RZ, RZ, RZ ;  /* 0x000000ffff877224 */ /* 0x000fcc00078e00ff */
[----:B------:R-:W0:Y:S01]  /*1f930*/  @P1 MUFU.RCP R135, R138 ;  /* 0x0000008a00871308 */ /* 0x000e220000001000 */
[----:B------:R-:W-:Y:S01]  /*1f940*/  @P1 FMUL.FTZ R144, R141, 0.69314718246459960938 ;  /* 0x3f3172188d901820 */ /* 0x000fe20000410000 */
[----:B------:R-:W-:-:S03]  /*1f950*/  IMAD.MOV.U32 R142, RZ, RZ, -0x800000 ;  /* 0xff800000ff8e7424 */ /* 0x000fc600078e00ff */
[----:B------:R-:W-:Y:S01]  /*1f960*/  @P1 FFMA.FTZ R142, R144, R143, R145 ;  /* 0x0000008f908e1223 */ /* 0x000fe20000010091 */
[----:B------:R-:W-:Y:S01]  /*1f970*/  STL [R1+0x450], R140 ;  /* 0x0004508c01007387 */ /* 0x000fe20000100800 */
[-C--:B0-----:R-:W-:Y:S01]  /*1f980*/  FMUL.FTZ R13, R13, R135.reuse ;  /* 0x000000870d0d7220 */ /* 0x081fe20000410000 */
        /* <DEDUP_REMOVED lines=65> */
[----:B0-----:R-:W-:Y:S01]  /*1fda0*/  VIADD R12, R133, 0x1 ;  /* 0x00000001850c7836 */ /* 0x001fe20000000000 */
[----:B-1----:R-:W-:Y:S01]  /*1fdb0*/  @!P2 LOP3.LUT R14, R23, 0x1, RZ, 0x3c, !PT ;  /* 0x00000001170ea812 */ /* 0x002fe200078e3cff */
        /* <DEDUP_REMOVED lines=34> */
.L_x_9678:
[----:B------:R-:W1:Y:S08]  /*1ffe0*/  S2UR UR4, SR_CgaCtaId ;  /* 0x00000000000479c3 */ /* 0x000e700000008800 */
[----:B------:R-:W-:Y:S06]  /*1fff0*/  BAR.SYNC.DEFER_BLOCKING 0x5, 0x120 ;  /* 0x0144800000007b1d */ /* 0x000fec0000010000 */
[----:B------:R-:W-:Y:S01]  /*20000*/  UMOV UR44, 0x400 ;  /* 0x00000400002c7882 */ /* 0x000fe20000000000 */
[----:B------:R-:W-:Y:S01]  /*20010*/  BSSY B0, `(.L_x_9775) ;  /* 0x0000281000007945 */ /* 0x000fe20003800000 */
[----:B-1----:R-:W-:-:S09]  /*20020*/  ULEA UR44, UR4, UR44, 0x18 ;  /* 0x0000002c042c7291 */ /* 0x002fd2000f8ec03f */
[----:B0-2---:R-:W0:Y:S02]  /*20030*/  LDS.128 R4, [UR44+0x324d0] ;  /* 0x0324d02cff047984 */ /* 0x005e240008000c00 */
[----:B0-----:R-:W-:Y:S02]  /*20040*/  R2UR UR5, R5 ;  /* 0x00000000050572ca */ /* 0x001fe400000e0000 */
[----:B------:R-:W-:Y:S02]  /*20050*/  R2UR UR7, R6 ;  /* 0x00000000060772ca */ /* 0x000fe400000e0000 */
[----:B------:R-:W-:Y:S01]  /*20060*/  R2UR UR6, R7 ;  /* 0x00000000070672ca */ /* 0x000fe200000e0000 */
[----:B------:R-:W-:Y:S06]  /*20070*/  BAR.ARV 0x4, 0x120 ;  /* 0x0104800000007b1d */ /* 0x000fec0000002000 */
[----:B------:R-:W-:Y:S08]  /*20080*/  @P0 BRA `(.L_x_9776) ;  /* 0x0000001800cc0947 */ /* 0x000ff00003800000 */
[----:B------:R-:W2:Y:S04]  /*20090*/  LDL.128 R136, [R1+0x230] ;  /* 0x0002300001887983 */ /* 0x000ea80000100c00 */
[----:B------:R-:W3:Y:S04]  /*200a0*/  LDL.128 R128, [R1+0x250] ;  /* 0x0002500001807983 */ /* 0x000ee80000100c00 */
        /* <DEDUP_REMOVED lines=30> */
[C---:B------:R-:W-:Y:S01]  /*20290*/  IADD3 R21, P0, R192.reuse, 0xc060, RZ ;  /* 0x0000c060c0157810 */ /* 0x040fe20007f1e0ff */
[----:B------:R-:W-:Y:S01]  /*202a0*/  ULDC.64 UR8, c[0x0][0xce0] ;  /* 0x0003380000087ab9 */ /* 0x000fe20000000a00 */
[----:B------:R-:W-:Y:S01]  /*202b0*/  LOP3.LUT R3, R192, 0x380, RZ, 0xc0, !PT ;  /* 0x00000380c0037812 */ /* 0x000fe200078ec0ff */
[----:B------:R-:W-:Y:S01]  /*202c0*/  ULDC.64 UR10, c[0x0][0xcd8] ;  /* 0x00033600000a7ab9 */ /* 0x000fe20000000a00 */
[----:B------:R-:W-:-:S02]  /*202d0*/  LOP3.LUT R2, R21, 0x380, RZ, 0xc0, !PT ;  /* 0x0000038015027812 */ /* 0x000fc400078ec0ff */
[----:B------:R-:W-:Y:S02]  /*202e0*/  SHF.R.U64 R3, R3, 0x3, RZ ;  /* 0x0000000303037819 */ /* 0x000fe400000012ff */
[----:B------:R-:W-:Y:S02]  /*202f0*/  SHF.R.U64 R2, R2, 0x3, RZ ;  /* 0x0000000302027819 */ /* 0x000fe400000012ff */
[----:B------:R-:W-:Y:S02]  /*20300*/  IADD3 R19, P1, R192, 0xc040, RZ ;  /* 0x0000c040c0137810 */ /* 0x000fe40007f3e0ff */
[----:B------:R-:W-:Y:S01]  /*20310*/  LOP3.LUT R2, R2, R21, RZ, 0x3c, !PT ;  /* 0x0000001502027212 */ /* 0x000fe200078e3cff */
[----:B------:R-:W-:Y:S01]  /*20320*/  IMAD.MOV.U32 R21, RZ, RZ, R193 ;  /* 0x000000ffff157224 */ /* 0x000fe200078e00c1 */
[----:B------:R-:W-:Y:S02]  /*20330*/  LOP3.LUT R20, R3, R192, RZ, 0x3c, !PT ;  /* 0x000000c003147212 */ /* 0x000fe400078e3cff */
[----:B------:R-:W-:-:S02]  /*20340*/  LOP3.LUT R0, R19, 0x380, RZ, 0xc0, !PT ;  /* 0x0000038013007812 */ /* 0x000fc400078ec0ff */
[----:B------:R-:W-:Y:S02]  /*20350*/  MOV R20, R20 ;  /* 0x0000001400147202 */ /* 0x000fe40000000f00 */
[----:B------:R-:W-:Y:S01]  /*20360*/  SHF.R.U64 R0, R0, 0x3, RZ ;  /* 0x0000000300007819 */ /* 0x000fe200000012ff */
[----:B------:R-:W-:-:S03]  /*20370*/  IMAD.X R3, RZ, RZ, R193, P0 ;  /* 0x000000ffff037224 */ /* 0x000fc600000e06c1 */
[----:B------:R-:W-:Y:S01]  /*20380*/  LOP3.LUT R18, R0, R19, RZ, 0x3c, !PT ;  /* 0x0000001300127212 */ /* 0x000fe200078e3cff */
[----:B------:R-:W-:Y:S01]  /*20390*/  IMAD.X R19, RZ, RZ, R193, P1 ;  /* 0x000000ffff137224 */ /* 0x000fe200008e06c1 */
[----:B------:R-:W-:-:S04]  /*203a0*/  UISETP.NE.U32.AND UP1, UPT, UR8, URZ, UPT ;  /* 0x0000003f0800728c */ /* 0x000fc8000bf25070 */
[----:B------:R-:W-:Y:S02]  /*203b0*/  MOV R18, R18 ;  /* 0x0000001200127202 */ /* 0x000fe40000000f00 */
[----:B------:R-:W-:Y:S01]  /*203c0*/  MOV R19, R2 ;  /* 0x0000000200137202 */ /* 0x000fe20000000f00 */
[----:B------:R-:W-:-:S03]  /*203d0*/  UISETP.NE.AND.EX UP1, UPT, UR9, URZ, UPT, UP1 ;  /* 0x0000003f0900728c */ /* 0x000fc6000bf25310 */
[----:B------:R-:W-:Y:S02]  /*203e0*/  ULDC.64 UR8, c[0x0][0xcd8] ;  /* 0x0003360000087ab9 */ /* 0x000fe40000000a00 */
[----:B------:R-:W-:-:S04]  /*203f0*/  UISETP.NE.U32.AND UP0, UPT, UR8, URZ, UPT ;  /* 0x0000003f0800728c */ /* 0x000fc8000bf05070 */
[----:B------:R-:W-:Y:S01]  /*20400*/  UISETP.NE.AND.EX UP0, UPT, UR9, URZ, UPT, UP0 ;  /* 0x0000003f0900728c */ /* 0x000fe2000bf05300 */
[----:B------:R-:W-:Y:S02]  /*20410*/  PLOP3.LUT P2, PT, PT, PT, UP1, 0x80, 0x0 ;  /* 0x000000000000781c */ /* 0x000fe40003f4f018 */
[----:B------:R-:W-:Y:S01]  /*20420*/  @UP1 ULDC.64 UR8, c[0x0][0xce0] ;  /* 0x0003380000081ab9 */ /* 0x000fe20000000a00 */
[----:B------:R-:W-:Y:S02]  /*20430*/  UIMAD.WIDE UR10, UR41, 0x4, UR10 ;  /* 0x00000004290a78a5 */ /* 0x000fe4000f8e020a */
[----:B------:R-:W-:Y:S01]  /*20440*/  PLOP3.LUT P1, PT, PT, PT, UP0, 0x80, 0x0 ;  /* 0x000000000000781c */ /* 0x000fe20003f2f008 */
[----:B------:R-:W-:-:S03]  /*20450*/  @UP1 UIMAD.WIDE UR8, UR41, 0x4, UR8 ;  /* 0x00000004290818a5 */ /* 0x000fc6000f8e0208 */
[----:B------:R-:W-:Y:S02]  /*20460*/  IMAD.U32 R2, RZ, RZ, UR10 ;  /* 0x0000000aff027e24 */ /* 0x000fe4000f8e00ff */
[----:B------:R-:W-:Y:S01]  /*20470*/  IMAD.U32 R3, RZ, RZ, UR11 ;  /* 0x0000000bff037e24 */ /* 0x000fe2000f8e00ff */
[----:B------:R-:W-:Y:S01]  /*20480*/  BAR.SYNC.DEFER_BLOCKING 0x1, 0x100 ;  /* 0x0044000000007b1d */ /* 0x000fe20000010000 */
[----:B--2---:R-:W-:Y:S02]  /*20490*/  F2FP.BF16.F32.PACK_AB R136, R137, R136 ;  /* 0x000000888988723e */ /* 0x004fe400000010ff */
[----:B------:R-:W-:Y:S02]  /*204a0*/  F2FP.BF16.F32.PACK_AB R137, R139, R138 ;  /* 0x0000008a8b89723e */ /* 0x000fe400000010ff */
[----:B---3--:R-:W-:Y:S02]  /*204b0*/  F2FP.BF16.F32.PACK_AB R128, R129, R128 ;  /* 0x000000808180723e */ /* 0x008fe400000010ff */
[----:B------:R-:W-:-:S02]  /*204c0*/  F2FP.BF16.F32.PACK_AB R129, R131, R130 ;  /* 0x000000828381723e */ /* 0x000fc400000010ff */
[----:B----4-:R-:W-:Y:S02]  /*204d0*/  F2FP.BF16.F32.PACK_AB R138, R133, R132 ;  /* 0x00000084858a723e */ /* 0x010fe400000010ff */
[----:B------:R-:W-:Y:S02]  /*204e0*/  F2FP.BF16.F32.PACK_AB R139, R135, R134 ;  /* 0x00000086878b723e */ /* 0x000fe400000010ff */
[----:B-----5:R-:W-:Y:S02]  /*204f0*/  F2FP.BF16.F32.PACK_AB R120, R121, R120 ;  /* 0x000000787978723e */ /* 0x020fe400000010ff */
        /* <DEDUP_REMOVED lines=68> */
[----:B------:R-:W-:Y:S01]  /*20940*/  F2FP.BF16.F32.PACK_AB R11, R7, R6 ;  /* 0x00000006070b723e */ /* 0x000fe200000010ff */
[----:B------:R0:W-:Y:S04]  /*20950*/  STSM.16.M88.4 [R209], R40 ;  /* 0x00000028d1007844 */ /* 0x0001e80000000200 */
[----:B------:R0:W-:Y:S04]  /*20960*/  STSM.16.M88.4 [R208], R32 ;  /* 0x00000020d0007844 */ /* 0x0001e80000000200 */
[----:B------:R0:W-:Y:S04]  /*20970*/  STSM.16.M88.4 [R18], R24 ;  /* 0x0000001812007844 */ /* 0x0001e80000000200 */
[----:B------:R0:W-:Y:S01]  /*20980*/  STSM.16.M88.4 [R19], R8 ;  /* 0x0000000813007844 */ /* 0x0001e20000000200 */
[----:B------:R-:W-:Y:S01]  /*20990*/  BAR.SYNC.DEFER_BLOCKING 0x1, 0x100 ;  /* 0x0044000000007b1d */ /* 0x000fe20000010000 */
[----:B------:R-:W-:-:S02]  /*209a0*/  IMAD.U32 R4, RZ, RZ, UR8 ;  /* 0x00000008ff047e24 */ /* 0x000fc4000f8e00ff */
[----:B------:R-:W-:-:S05]  /*209b0*/  IMAD.U32 R5, RZ, RZ, UR9 ;  /* 0x00000009ff057e24 */ /* 0x000fca000f8e00ff */
[----:B------:R-:W2:Y:S04]  /*209c0*/  @P2 LDG.E R4, desc[UR54][R4.64] ;  /* 0x0000003604042981 */ /* 0x000ea8000c1e1900 */
[----:B------:R-:W3:Y:S01]  /*209d0*/  @P1 LDG.E R0, desc[UR54][R2.64] ;  /* 0x0000003602001981 */ /* 0x000ee2000c1e1900 */
[----:B------:R-:W-:Y:S01]  /*209e0*/  IMAD.U32 R7, RZ, RZ, UR40 ;  /* 0x00000028ff077e24 */ /* 0x000fe2000f8e00ff */
[----:B------:R-:W-:Y:S01]  /*209f0*/  ULDC UR12, c[0x0][0xb88] ;  /* 0x0002e200000c7ab9 */ /* 0x000fe20000000800 */
[----:B------:R-:W-:Y:S02]  /*20a00*/  UMOV UR4, URZ ;  /* 0x0000003f00047c82 */ /* 0x000fe40008000000 */
[----:B------:R-:W-:Y:S01]  /*20a10*/  IMAD R7, R7, 0x80, R194 ;  /* 0x0000008007077824 */ /* 0x000fe200078e02c2 */
[----:B------:R-:W-:-:S03]  /*20a20*/  LOP3.LUT P0, RZ, R202, 0x3, RZ, 0xc0, !PT ;  /* 0x00000003caff7812 */ /* 0x000fc6000780c0ff */
[----:B------:R-:W-:Y:S01]  /*20a30*/  VIADD R6, R7, 0x8 ;  /* 0x0000000807067836 */ /* 0x000fe20000000000 */
[----:B--2---:R-:W-:Y:S02]  /*20a40*/  @P2 R2UR UR12, R4 ;  /* 0x00000000040c22ca */ /* 0x004fe400000e0000 */
[----:B---3--:R-:W-:Y:S01]  /*20a50*/  @P1 R2UR UR4, R0 ;  /* 0x00000000000412ca */ /* 0x008fe200000e0000 */
[----:B0-----:R-:W-:-:S14]  /*20a60*/  @P2 BRA `(.L_x_9777) ;  /* 0x0000000000182947 */ /* 0x001fdc0003800000 */
[----:B------:R-:W-:Y:S05]  /*20a70*/  @!P1 BRA `(.L_x_9777) ;  /* 0x0000000000149947 */ /* 0x000fea0003800000 */
[----:B------:R-:W2:Y:S04]  /*20a80*/  LDG.E R4, desc[UR54][R2.64] ;  /* 0x0000003602047981 */ /* 0x000ea8000c1e1900 */
[----:B------:R-:W3:Y:S01]  /*20a90*/  LDG.E R0, desc[UR54][R2.64+0x4] ;  /* 0x0000043602007981 */ /* 0x000ee2000c1e1900 */
[----:B--2---:R-:W-:Y:S02]  /*20aa0*/  R2UR UR8, R4 ;  /* 0x00000000040872ca */ /* 0x004fe400000e0000 */
[----:B---3--:R-:W-:-:S13]  /*20ab0*/  R2UR UR12, R0 ;  /* 0x00000000000c72ca */ /* 0x008fda00000e0000 */
[----:B------:R-:W-:-:S12]  /*20ac0*/  UIADD3 UR12, -UR8, UR12, URZ ;  /* 0x0000000c080c7290 */ /* 0x000fd8000fffe13f */
.L_x_9777:
[----:B------:R-:W-:Y:S01]  /*20ad0*/  ISETP.GE.OR P1, PT, R7, UR12, P0 ;  /* 0x0000000c07007c0c */ /* 0x000fe20008726670 */
[----:B------:R-:W-:Y:S01]  /*20ae0*/  USHF.R.S32.HI UR11, URZ, 0x1f, UR4 ;  /* 0x0000001f3f0b7899 */ /* 0x000fe20008011404 */
[----:B------:R-:W-:Y:S01]  /*20af0*/  ISETP.GE.OR P0, PT, R6, UR12, P0 ;  /* 0x0000000c06007c0c */ /* 0x000fe20008706670 */
[----:B------:R-:W-:Y:S01]  /*20b00*/  USHF.R.S32.HI UR16, URZ, 0x1f, UR39 ;  /* 0x0000001f3f107899 */ /* 0x000fe20008011427 */
[----:B------:R-:W-:-:S09]  /*20b10*/  ULDC.64 UR14, c[0x0][0xc70] ;  /* 0x00031c00000e7ab9 */ /* 0x000fd20000000a00 */
[----:B------:R-:W2:Y:S04]  /*20b20*/  @!P1 LDL R3, [R1+0x450] ;  /* 0x0004500001039983 */ /* 0x000ea80000100800 */
[----:B------:R-:W3:Y:S01]  /*20b30*/  @!P0 LDL R2, [R1+0x454] ;  /* 0x0004540001028983 */ /* 0x000ee20000100800 */
[----:B------:R-:W-:Y:S01]  /*20b40*/  UMOV UR10, UR4 ;  /* 0x00000004000a7c82 */ /* 0x000fe20008000000 */
[----:B------:R-:W-:Y:S01]  /*20b50*/  UIMAD UR13, UR16, UR14, URZ ;  /* 0x0000000e100d72a4 */ /* 0x000fe2000f8e023f */
[----:B------:R-:W-:Y:S01]  /*20b60*/  IMAD R0, R190, 0x40, R183 ;  /* 0x00000040be007824 */ /* 0x000fe200078e02b7 */
[----:B------:R-:W-:Y:S01]  /*20b70*/  UIMAD.WIDE.U32 UR8, UR39, UR14, UR10 ;  /* 0x0000000e270872a5 */ /* 0x000fe2000f8e000a */
[----:B------:R-:W-:Y:S01]  /*20b80*/  IMAD.MOV.U32 R5, RZ, RZ, 0x2 ;  /* 0x00000002ff057424 */ /* 0x000fe200078e00ff */
[----:B------:R-:W-:-:S02]  /*20b90*/  USHF.R.S32.HI UR10, URZ, 0x1f, UR41 ;  /* 0x0000001f3f0a7899 */ /* 0x000fc40008011429 */
[----:B------:R-:W-:Y:S01]  /*20ba0*/  UIMAD UR13, UR39, UR15, UR13 ;  /* 0x0000000f270d72a4 */ /* 0x000fe2000f8e020d */
[----:B------:R-:W-:Y:S01]  /*20bb0*/  IMAD.WIDE R4, R0, R5, UR36 ;  /* 0x0000002400047e25 */ /* 0x000fe2000f8e0205 */
[----:B------:R-:W-:Y:S01]  /*20bc0*/  USEL UR17, UR10, URZ, !UP0 ;  /* 0x0000003f0a117287 */ /* 0x000fe2000c000000 */
[----:B------:R-:W-:Y:S01]  /*20bd0*/  SHF.R.S32.HI R0, RZ, 0x1f, R7 ;  /* 0x0000001fff007819 */ /* 0x000fe20000011407 */
[----:B------:R-:W-:Y:S01]  /*20be0*/  ULDC.64 UR14, c[0x0][0xc78] ;  /* 0x00031e00000e7ab9 */ /* 0x000fe20000000a00 */
[----:B------:R-:W-:Y:S01]  /*20bf0*/  USEL UR18, UR41, URZ, !UP0 ;  /* 0x0000003f29127287 */ /* 0x000fe2000c000000 */
[C---:B------:R-:W-:Y:S01]  /*20c00*/  IADD3 R9, P5, R4.reuse, 0x1000, RZ ;  /* 0x0000100004097810 */ /* 0x040fe20007fbe0ff */
[----:B------:R-:W-:Y:S01]  /*20c10*/  UIMAD UR10, UR17, UR14, URZ ;  /* 0x0000000e110a72a4 */ /* 0x000fe2000f8e023f */
[C---:B------:R-:W-:Y:S01]  /*20c20*/  IADD3 R13, P2, R4.reuse, 0x2000, RZ ;  /* 0x00002000040d7810 */ /* 0x040fe20007f5e0ff */
[----:B------:R-:W-:Y:S01]  /*20c30*/  UIADD3 UR9, UR9, UR13, URZ ;  /* 0x0000000d09097290 */ /* 0x000fe2000fffe03f */
[C---:B------:R-:W-:Y:S01]  /*20c40*/  IADD3 R25, P4, R4.reuse, 0x3000, RZ ;  /* 0x0000300004197810 */ /* 0x040fe20007f9e0ff */
[----:B------:R-:W-:Y:S01]  /*20c50*/  UIMAD UR10, UR18, UR15, UR10 ;  /* 0x0000000f120a72a4 */ /* 0x000fe2000f8e020a */
[----:B------:R-:W-:Y:S01]  /*20c60*/  IADD3 R33, P6, R4, 0x5000, RZ ;  /* 0x0000500004217810 */ /* 0x000fe20007fde0ff */
[----:B------:R-:W-:Y:S01]  /*20c70*/  UIMAD.WIDE.U32 UR8, UR18, UR14, UR8 ;  /* 0x0000000e120872a5 */ /* 0x000fe2000f8e0008 */
[----:B------:R-:W-:-:S02]  /*20c80*/  LOP3.LUT R8, R9, 0x380, RZ, 0xc0, !PT ;  /* 0x0000038009087812 */ /* 0x000fc400078ec0ff */
[----:B------:R-:W-:Y:S01]  /*20c90*/  LOP3.LUT R12, R13, 0x380, RZ, 0xc0, !PT ;  /* 0x000003800d0c7812 */ /* 0x000fe200078ec0ff */
[----:B------:R-:W-:Y:S01]  /*20ca0*/  IMAD.U32 R11, RZ, RZ, UR10 ;  /* 0x0000000aff0b7e24 */ /* 0x000fe2000f8e00ff */
[----:B------:R-:W-:Y:S01]  /*20cb0*/  LOP3.LUT R24, R25, 0x380, RZ, 0xc0, !PT ;  /* 0x0000038019187812 */ /* 0x000fe200078ec0ff */
[----:B------:R-:W-:Y:S01]  /*20cc0*/  ULDC.64 UR14, c[0x0][0xba0] ;  /* 0x0002e800000e7ab9 */ /* 0x000fe20000000a00 */
[----:B------:R-:W-:Y:S02]  /*20cd0*/  IADD3 R6, P3, R7, UR8, RZ ;  /* 0x0000000807067c10 */ /* 0x000fe4000ff7e0ff */
[----:B------:R-:W-:Y:S02]  /*20ce0*/  LOP3.LUT R32, R33, 0x380, RZ, 0xc0, !PT ;  /* 0x0000038021207812 */ /* 0x000fe400078ec0ff */
[----:B------:R-:W-:Y:S01]  /*20cf0*/  IADD3.X R7, R0, UR9, R11, P3, !PT ;  /* 0x0000000900077c10 */ /* 0x000fe20009ffe40b */
[----:B------:R-:W-:Y:S01]  /*20d00*/  ULDC.64 UR8, c[0x0][0xc40] ;  /* 0x0003100000087ab9 */ /* 0x000fe20000000a00 */
[----:B------:R-:W-:-:S02]  /*20d10*/  SHF.R.U64 R8, R8, 0x3, RZ ;  /* 0x0000000308087819 */ /* 0x000fc400000012ff */
[----:B------:R-:W-:Y:S02]  /*20d20*/  LEA R18, P3, R6, UR8, 0x2 ;  /* 0x0000000806127c11 */ /* 0x000fe4000f8610ff */
[----:B------:R-:W-:Y:S02]  /*20d30*/  SHF.R.U64 R12, R12, 0x3, RZ ;  /* 0x000000030c0c7819 */ /* 0x000fe400000012ff */
[----:B------:R-:W-:Y:S02]  /*20d40*/  LEA.HI.X R19, R6, UR9, R7, 0x2, P3 ;  /* 0x0000000906137c11 */ /* 0x000fe400098f1407 */
[----:B------:R-:W-:Y:S02]  /*20d50*/  IADD3 R29, P3, R4, 0x4000, RZ ;  /* 0x00004000041d7810 */ /* 0x000fe40007f7e0ff */
[----:B------:R-:W-:Y:S02]  /*20d60*/  SHF.R.U64 R24, R24, 0x3, RZ ;  /* 0x0000000318187819 */ /* 0x000fe400000012ff */
[----:B------:R-:W-:-:S02]  /*20d70*/  LOP3.LUT R28, R29, 0x380, RZ, 0xc0, !PT ;  /* 0x000003801d1c7812 */ /* 0x000fc400078ec0ff */
        /* <DEDUP_REMOVED lines=44> */
[----:B------:R-:W-:Y:S01]  /*21040*/  LOP3.LUT R11, R4, 0x380, RZ, 0xc0, !PT ;  /* 0x00000380040b7812 */ /* 0x000fe200078ec0ff */
[----:B------:R-:W-:Y:S01]  /*21050*/  UIMAD UR8, UR11, UR14, URZ ;  /* 0x0000000e0b0872a4 */ /* 0x000fe2000f8e023f */
[----:B------:R-:W-:Y:S01]  /*21060*/  LOP3.LUT R64, R65, 0x380, RZ, 0xc0, !PT ;  /* 0x0000038041407812 */ /* 0x000fe200078ec0ff */
[----:B------:R-:W-:Y:S01]  /*21070*/  IMAD.X R73, RZ, RZ, R5, P6 ;  /* 0x000000ffff497224 */ /* 0x000fe200030e0605 */
[----:B------:R-:W-:Y:S01]  /*21080*/  LOP3.LUT R68, R69, 0x380, RZ, 0xc0, !PT ;  /* 0x0000038045447812 */ /* 0x000fe200078ec0ff */
[----:B------:R-:W-:Y:S01]  /*21090*/  ULDC.64 UR10, c[0x0][0xbe0] ;  /* 0x0002f800000a7ab9 */ /* 0x000fe20000000a00 */
[----:B------:R-:W-:Y:S02]  /*210a0*/  LOP3.LUT R0, R7, 0x380, RZ, 0xc0, !PT ;  /* 0x0000038007007812 */ /* 0x000fe400078ec0ff */
[----:B------:R-:W-:Y:S02]  /*210b0*/  SHF.R.U64 R56, R56, 0x3, RZ ;  /* 0x0000000338387819 */ /* 0x000fe400000012ff */
[----:B------:R-:W-:-:S02]  /*210c0*/  SHF.R.U64 R60, R60, 0x3, RZ ;  /* 0x000000033c3c7819 */ /* 0x000fc400000012ff */
        /* <DEDUP_REMOVED lines=14> */
[----:B------:R-:W-:Y:S02]  /*211b0*/  UIMAD UR8, UR4, UR15, UR8 ;  /* 0x0000000f040872a4 */ /* 0x000fe4000f8e0208 */
[----:B------:R-:W-:Y:S01]  /*211c0*/  UIMAD UR12, UR40, -0x80, UR12 ;  /* 0xffffff80280c78a4 */ /* 0x000fe2000f8e020c */
[----:B------:R-:W-:-:S05]  /*211d0*/  VIADD R0, R190, 0x20 ;  /* 0x00000020be007836 */ /* 0x000fca0000000000 */
[----:B------:R-:W-:Y:S02]  /*211e0*/  ISETP.GE.AND P3, PT, R190, UR12, PT ;  /* 0x0000000cbe007c0c */ /* 0x000fe4000bf66270 */
[----:B------:R-:W-:Y:S01]  /*211f0*/  SHF.R.S32.HI R191, RZ, 0x1f, R190 ;  /* 0x0000001fffbf7819 */ /* 0x000fe200000114be */
[----:B------:R-:W-:Y:S01]  /*21200*/  BSSY B1, `(.L_x_9778) ;  /* 0x000004a000017945 */ /* 0x000fe20003800000 */
[----:B--2---:R0:W-:Y:S04]  /*21210*/  @!P1 STG.E desc[UR54][R18.64], R3 ;  /* 0x0000000312009986 */ /* 0x0041e8000c101936 */
[----:B---3--:R1:W-:Y:S04]  /*21220*/  @!P0 STG.E desc[UR54][R18.64+0x20], R2 ;  /* 0x0000200212008986 */ /* 0x0083e8000c101936 */
[----:B------:R-:W5:Y:S01]  /*21230*/  LD.E.128 R4, desc[UR54][R4.64] ;  /* 0x0000003604047980 */ /* 0x000f62000c101d00 */
[----:B0-----:R-:W-:-:S03]  /*21240*/  SHF.R.S32.HI R3, RZ, 0x1f, R183 ;  /* 0x0000001fff037819 */ /* 0x001fc600000114b7 */
[----:B------:R-:W5:Y:S01]  /*21250*/  LD.E.128 R8, desc[UR54][R8.64] ;  /* 0x0000003608087980 */ /* 0x000f62000c101d00 */
[----:B-1----:R-:W-:-:S03]  /*21260*/  IMAD.U32 R19, RZ, RZ, UR14 ;  /* 0x0000000eff137e24 */ /* 0x002fc6000f8e00ff */
[----:B------:R-:W5:Y:S01]  /*21270*/  LD.E.128 R12, desc[UR54][R12.64] ;  /* 0x000000360c0c7980 */ /* 0x000f62000c101d00 */
[----:B------:R-:W-:-:S03]  /*21280*/  IMAD.MOV.U32 R2, RZ, RZ, R183 ;  /* 0x000000ffff027224 */ /* 0x000fc600078e00b7 */
[----:B------:R-:W5:Y:S01]  /*21290*/  LD.E.128 R24, desc[UR54][R24.64] ;  /* 0x0000003618187980 */ /* 0x000f62000c101d00 */
[----:B------:R-:W-:Y:S01]  /*212a0*/  IMAD.WIDE.U32 R2, R19, UR4, R2 ;  /* 0x0000000413027c25 */ /* 0x000fe2000f8e0002 */
[----:B------:R-:W-:Y:S02]  /*212b0*/  UIMAD UR4, UR16, UR10, URZ ;  /* 0x0000000a100472a4 */ /* 0x000fe4000f8e023f */
[----:B------:R-:W5:Y:S01]  /*212c0*/  LD.E.128 R28, desc[UR54][R28.64] ;  /* 0x000000361c1c7980 */ /* 0x000f62000c101d00 */
[----:B------:R-:W-:-:S03]  /*212d0*/  VIADD R3, R3, UR8 ;  /* 0x0000000803037c36 */ /* 0x000fc60008000000 */
[----:B------:R-:W5:Y:S01]  /*212e0*/  LD.E.128 R32, desc[UR54][R32.64] ;  /* 0x0000003620207980 */ /* 0x000f62000c101d00 */
[----:B------:R-:W-:-:S03]  /*212f0*/  IMAD.U32 R19, RZ, RZ, UR10 ;  /* 0x0000000aff137e24 */ /* 0x000fc6000f8e00ff */
        /* <DEDUP_REMOVED lines=10> */
[----:B------:R-:W-:-:S02]  /*213a0*/  UIMAD UR4, UR39, UR11, UR4 ;  /* 0x0000000b270472a4 */ /* 0x000fc4000f8e0204 */
[----:B------:R-:W-:Y:S01]  /*213b0*/  IMAD.WIDE.U32 R2, R19, UR39, R2 ;  /* 0x0000002713027c25 */ /* 0x000fe2000f8e0002 */
[----:B------:R-:W-:Y:S01]  /*213c0*/  ISETP.GE.AND P0, PT, R0, UR12, PT ;  /* 0x0000000c00007c0c */ /* 0x000fe2000bf06270 */
[----:B------:R-:W-:Y:S01]  /*213d0*/  @!PT LDS RZ, [RZ] ;  /* 0x00000000fffff984 */ /* 0x000fe20000000800 */
[----:B------:R-:W-:Y:S01]  /*213e0*/  @!PT LDS RZ, [RZ] ;  /* 0x00000000fffff984 */ /* 0x000fe20000000800 */
[----:B------:R-:W-:Y:S01]  /*213f0*/  @!PT LDS RZ, [RZ] ;  /* 0x00000000fffff984 */ /* 0x000fe20000000800 */
[----:B------:R-:W-:Y:S01]  /*21400*/  @!PT LDS RZ, [RZ] ;  /* 0x00000000fffff984 */ /* 0x000fe20000000800 */
[----:B------:R0:W-:Y:S06]  /*21410*/  MEMBAR.ALL.CTA ;  /* 0x0000000000007992 */ /* 0x0001ec0000008000 */
[----:B0-----:R-:W0:Y:S01]  /*21420*/  FENCE.VIEW.ASYNC.S ;  /* 0x00000000000073c6 */ /* 0x001e220000000000 */
[----:B------:R-:W-:Y:S01]  /*21430*/  ULDC.64 UR10, c[0x0][0xbe8] ;  /* 0x0002fa00000a7ab9 */ /* 0x000fe20000000a00 */
[C---:B------:R-:W-:Y:S01]  /*21440*/  VIADD R18, R190.reuse, 0x40 ;  /* 0x00000040be127836 */ /* 0x040fe20000000000 */
[----:B------:R-:W-:Y:S01]  /*21450*/  UIMAD UR8, UR17, UR10, URZ ;  /* 0x0000000a110872a4 */ /* 0x000fe2000f8e023f */
[----:B------:R-:W-:Y:S01]  /*21460*/  VIADD R3, R3, UR4 ;  /* 0x0000000403037c36 */ /* 0x000fe20008000000 */
[----:B------:R-:W-:Y:S01]  /*21470*/  UIADD3 UR4, UR44, 0x32420, URZ ;  /* 0x000324202c047890 */ /* 0x000fe2000fffe03f */
[----:B------:R-:W-:Y:S01]  /*21480*/  IMAD.U32 R21, RZ, RZ, UR10 ;  /* 0x0000000aff157e24 */ /* 0x000fe2000f8e00ff */
[----:B------:R-:W-:Y:S01]  /*21490*/  UIMAD UR8, UR18, UR11, UR8 ;  /* 0x0000000b120872a4 */ /* 0x000fe2000f8e0208 */
[----:B------:R-:W-:Y:S01]  /*214a0*/  VIADD R0, R190, 0x60 ;  /* 0x00000060be007836 */ /* 0x000fe20000000000 */
[----:B------:R-:W-:Y:S01]  /*214b0*/  UPRMT UR4, URZ, 0x654, UR4 ;  /* 0x000006543f047896 */ /* 0x000fe20008000004 */
[----:B------:R-:W-:Y:S01]  /*214c0*/  IMAD.WIDE.U32 R20, R21, UR18, R2 ;  /* 0x0000001215147c25 */ /* 0x000fe2000f8e0002 */
[----:B------:R-:W-:-:S02]  /*214d0*/  ISETP.GE.AND P1, PT, R18, UR12, PT ;  /* 0x0000000c12007c0c */ /* 0x000fc4000bf26270 */
[----:B------:R-:W-:Y:S01]  /*214e0*/  ISETP.GE.AND P2, PT, R0, UR12, PT ;  /* 0x0000000c00007c0c */ /* 0x000fe2000bf46270 */
[----:B------:R-:W-:Y:S02]  /*214f0*/  IMAD.U32 R19, RZ, RZ, UR40 ;  /* 0x00000028ff137e24 */ /* 0x000fe4000f8e00ff */
[----:B------:R-:W-:Y:S02]  /*21500*/  VIADD R79, R21, UR8 ;  /* 0x00000008154f7c36 */ /* 0x000fe40008000000 */
[----:B------:R-:W-:Y:S01]  /*21510*/  IMAD.WIDE R18, R19, 0x80, R190 ;  /* 0x0000008013127825 */ /* 0x000fe200078e02be */
[----:B0-----:R-:W-:Y:S01]  /*21520*/  SYNCS.ARRIVE.TRANS64.RED.A1T0 RZ, [UR4], RZ ;  /* 0x000000ffffff79a7 */ /* 0x001fe20008100404 */
        /* <DEDUP_REMOVED lines=23> */
.L_x_9779:
[----:B------:R-:W-:Y:S05]  /*216a0*/  BSYNC B1 ;  /* 0x0000000000017941 */ /* 0x000fea0003800000 */
.L_x_9778:
[----:B------:R-:W-:Y:S04]  /*216b0*/  BSSY B1, `(.L_x_9780) ;  /* 0x000001a000017945 */ /* 0x000fe80003800000 */
[----:B------:R-:W-:Y:S05]  /*216c0*/  @P0 BRA `(.L_x_9781) ;  /* 0x0000000000600947 */ /* 0x000fea0003800000 */
[----:B0----5:R-:W-:Y:S01]  /*216d0*/  IADD3 R5, P0, R18, 0x20, RZ ;  /* 0x0000002012057810 */ /* 0x021fe20007f1e0ff */
        /* <DEDUP_REMOVED lines=23> */
.L_x_9781:
[----:B------:R-:W-:Y:S05]  /*21850*/  BSYNC B1 ;  /* 0x0000000000017941 */ /* 0x000fea0003800000 */
.L_x_9780:
[----:B------:R-:W-:Y:S04]  /*21860*/  BSSY B1, `(.L_x_9782) ;  /* 0x000001a000017945 */ /* 0x000fe80003800000 */
[----:B------:R-:W-:Y:S05]  /*21870*/  @P1 BRA `(.L_x_9783) ;  /* 0x0000000000601947 */ /* 0x000fea0003800000 */
[----:B01---5:R-:W-:Y:S01]  /*21880*/  IADD3 R5, P0, R18, 0x40, RZ ;  /* 0x0000004012057810 */ /* 0x023fe20007f1e0ff */
        /* <DEDUP_REMOVED lines=23> */
.L_x_9783:
[----:B------:R-:W-:Y:S05]  /*21a00*/  BSYNC B1 ;  /* 0x0000000000017941 */ /* 0x000fea0003800000 */
.L_x_9782:
[----:B------:R-:W-:Y:S05]  /*21a10*/  @P2 BRA `(.L_x_9784) ;  /* 0x0000000c00802947 */ /* 0x000fea0003800000 */
[----:B012--5:R-:W-:Y:S01]  /*21a20*/  IADD3 R5, P0, R18, 0x60, RZ ;  /* 0x0000006012057810 */ /* 0x027fe20007f1e0ff */
        /* <DEDUP_REMOVED lines=25> */
.L_x_9776:
[----:B------:R-:W-:Y:S02]  /*21bc0*/  ULDC.64 UR8, c[0x0][0xce0] ;  /* 0x0003380000087ab9 */ /* 0x000fe40000000a00 */
        /* <DEDUP_REMOVED lines=12> */
[----:B------:R-:W-:-:S02]  /*21c90*/  IMAD.U32 R5, RZ, RZ, UR11 ;  /* 0x0000000bff057e24 */ /* 0x000fc4000f8e00ff */
[----:B------:R-:W-:-:S03]  /*21ca0*/  IMAD.MOV.U32 R7, RZ, RZ, RZ ;  /* 0x000000ffff077224 */ /* 0x000fc600078e00ff */
[----:B------:R-:W2:Y:S01]  /*21cb0*/  @P2 LDG.E R4, desc[UR54][R4.64] ;  /* 0x0000003604042981 */ /* 0x000ea2000c1e1900 */
[----:B------:R-:W-:Y:S02]  /*21cc0*/  IMAD.U32 R2, RZ, RZ, UR8 ;  /* 0x00000008ff027e24 */ /* 0x000fe4000f8e00ff */
[----:B------:R-:W-:-:S05]  /*21cd0*/  IMAD.U32 R3, RZ, RZ, UR9 ;  /* 0x00000009ff037e24 */ /* 0x000fca000f8e00ff */
[----:B------:R0:W5:Y:S01]  /*21ce0*/  @P1 LDG.E R7, desc[UR54][R2.64] ;  /* 0x0000003602071981 */ /* 0x000162000c1e1900 */
[----:B------:R-:W-:Y:S01]  /*21cf0*/  ULDC UR4, c[0x0][0xb88] ;  /* 0x0002e20000047ab9 */ /* 0x000fe20000000800 */
[----:B------:R-:W-:Y:S01]  /*21d00*/  USHF.R.S32.HI UR10, URZ, 0x1f, UR39 ;  /* 0x0000001f3f0a7899 */ /* 0x000fe20008011427 */
[----:B------:R-:W-:Y:S02]  /*21d10*/  ISETP.GT.AND P0, PT, R196, 0x7f, PT ;  /* 0x0000007fc400780c */ /* 0x000fe40003f04270 */
[----:B--2---:R-:W-:Y:S01]  /*21d20*/  @P2 R2UR UR4, R4 ;  /* 0x00000000040422ca */ /* 0x004fe200000e0000 */
[----:B0-----:R-:W-:-:S14]  /*21d30*/  @P2 BRA `(.L_x_9785) ;  /* 0x0000000000182947 */ /* 0x001fdc0003800000 */
[----:B------:R-:W-:Y:S05]  /*21d40*/  @!P1 BRA `(.L_x_9785) ;  /* 0x0000000000149947 */ /* 0x000fea0003800000 */
[----:B------:R-:W2:Y:S04]  /*21d50*/  LDG.E R4, desc[UR54][R2.64] ;  /* 0x0000003602047981 */ /* 0x000ea8000c1e1900 */
[----:B------:R-:W3:Y:S01]  /*21d60*/  LDG.E R0, desc[UR54][R2.64+0x4] ;  /* 0x0000043602007981 */ /* 0x000ee2000c1e1900 */
[----:B--2---:R-:W-:Y:S02]  /*21d70*/  R2UR UR8, R4 ;  /* 0x00000000040872ca */ /* 0x004fe400000e0000 */
[----:B---3--:R-:W-:-:S13]  /*21d80*/  R2UR UR4, R0 ;  /* 0x00000000000472ca */ /* 0x008fda00000e0000 */
[----:B------:R-:W-:-:S12]  /*21d90*/  UIADD3 UR4, -UR8, UR4, URZ ;  /* 0x0000000408047290 */ /* 0x000fd8000fffe13f */
.L_x_9785:
[----:B------:R-:W-:Y:S01]  /*21da0*/  USHF.R.S32.HI UR8, URZ, 0x1f, UR41 ;  /* 0x0000001f3f087899 */ /* 0x000fe20008011429 */
[----:B------:R-:W-:Y:S01]  /*21db0*/  BSSY B1, `(.L_x_9786) ;  /* 0x000001f000017945 */ /* 0x000fe20003800000 */
[----:B------:R-:W-:Y:S01]  /*21dc0*/  USEL UR12, UR41, URZ, !UP0 ;  /* 0x0000003f290c7287 */ /* 0x000fe2000c000000 */
[----:B------:R-:W-:Y:S01]  /*21dd0*/  SHF.R.S32.HI R8, RZ, 0x1f, R183 ;  /* 0x0000001fff087819 */ /* 0x000fe200000114b7 */
[----:B------:R-:W-:Y:S01]  /*21de0*/  USEL UR11, UR8, URZ, !UP0 ;  /* 0x0000003f080b7287 */ /* 0x000fe2000c000000 */
[----:B-----5:R-:W-:Y:S01]  /*21df0*/  SHF.R.S32.HI R6, RZ, 0x1f, R7 ;  /* 0x0000001fff067819 */ /* 0x020fe20000011407 */
[----:B------:R-:W-:Y:S10]  /*21e00*/  @P0 BRA `(.L_x_9787) ;  /* 0x0000000000640947 */ /* 0x000ff40003800000 */
        /* <DEDUP_REMOVED lines=25> */
.L_x_9787:
[----:B------:R-:W-:Y:S05]  /*21fa0*/  BSYNC B1 ;  /* 0x0000000000017941 */ /* 0x000fea0003800000 */
.L_x_9786:
[----:B------:R-:W-:Y:S01]  /*21fb0*/  ULDC.64 UR8, c[0x0][0xba0] ;  /* 0x0002e80000087ab9 */ /* 0x000fe20000000a00 */
[----:B------:R-:W-:Y:S01]  /*21fc0*/  IMAD.MOV.U32 R2, RZ, RZ, R183 ;  /* 0x000000ffff027224 */ /* 0x000fe200078e00b7 */
[----:B------:R-:W-:Y:S01]  /*21fd0*/  ULDC.64 UR14, c[0x0][0xbe0] ;  /* 0x0002f800000e7ab9 */ /* 0x000fe20000000a00 */
[----:B0-----:R-:W-:Y:S01]  /*21fe0*/  IMAD.MOV.U32 R3, RZ, RZ, R8 ;  /* 0x000000ffff037224 */ /* 0x001fe200078e0008 */
[----:B------:R-:W-:Y:S01]  /*21ff0*/  BSSY B1, `(.L_x_9788) ;  /* 0x0000032000017945 */ /* 0x000fe20003800000 */
[----:B------:R-:W-:Y:S02]  /*22000*/  IMAD R0, R6, UR8, RZ ;  /* 0x0000000806007c24 */ /* 0x000fe4000f8e02ff */
[----:B------:R-:W-:Y:S01]  /*22010*/  IMAD.WIDE.U32 R2, R7, UR8, R2 ;  /* 0x0000000807027c25 */ /* 0x000fe2000f8e0002 */
[----:B------:R-:W-:-:S03]  /*22020*/  UIMAD UR8, UR10, UR14, URZ ;  /* 0x0000000e0a0872a4 */ /* 0x000fc6000f8e023f */
[----:B------:R-:W-:Y:S01]  /*22030*/  IMAD R7, R7, UR9, R0 ;  /* 0x0000000907077c24 */ /* 0x000fe2000f8e0200 */
[----:B------:R-:W-:Y:S01]  /*22040*/  UIMAD UR9, UR40, -0x80, UR4 ;  /* 0xffffff80280978a4 */ /* 0x000fe2000f8e0204 */
[----:B------:R-:W-:Y:S01]  /*22050*/  IMAD.U32 R5, RZ, RZ, UR14 ;  /* 0x0000000eff057e24 */ /* 0x000fe2000f8e00ff */
[----:B------:R-:W-:Y:S01]  /*22060*/  UIMAD UR8, UR39, UR15, UR8 ;  /* 0x0000000f270872a4 */ /* 0x000fe2000f8e0208 */
[----:B------:R-:W-:Y:S01]  /*22070*/  IMAD.IADD R3, R3, 0x1, R7 ;  /* 0x0000000103037824 */ /* 0x000fe200078e0207 */
[----:B------:R-:W-:Y:S01]  /*22080*/  SHF.R.S32.HI R7, RZ, 0x1f, R190 ;  /* 0x0000001fff077819 */ /* 0x000fe200000114be */
[----:B------:R-:W-:Y:S01]  /*22090*/  ULDC.64 UR14, c[0x0][0xbe8] ;  /* 0x0002fa00000e7ab9 */ /* 0x000fe20000000a00 */
[----:B------:R-:W-:Y:S01]  /*220a0*/  ISETP.GE.AND P2, PT, R190, UR9, PT ;  /* 0x00000009be007c0c */ /* 0x000fe2000bf46270 */
[----:B------:R-:W-:Y:S01]  /*220b0*/  IMAD.WIDE.U32 R2, R5, UR39, R2 ;  /* 0x0000002705027c25 */ /* 0x000fe2000f8e0002 */
[----:B------:R-:W-:-:S03]  /*220c0*/  UIMAD UR4, UR11, UR14, URZ ;  /* 0x0000000e0b0472a4 */ /* 0x000fc6000f8e023f */
[----:B------:R-:W-:Y:S01]  /*220d0*/  VIADD R4, R190, 0x40 ;  /* 0x00000040be047836 */ /* 0x000fe20000000000 */
[----:B------:R-:W-:Y:S01]  /*220e0*/  UIMAD UR4, UR12, UR15, UR4 ;  /* 0x0000000f0c0472a4 */ /* 0x000fe2000f8e0204 */
[----:B------:R-:W-:Y:S02]  /*220f0*/  VIADD R3, R3, UR8 ;  /* 0x0000000803037c36 */ /* 0x000fe40008000000 */
[----:B------:R-:W-:Y:S01]  /*22100*/  IMAD.U32 R5, RZ, RZ, UR14 ;  /* 0x0000000eff057e24 */ /* 0x000fe2000f8e00ff */
[----:B------:R-:W-:Y:S01]  /*22110*/  ISETP.GE.AND P0, PT, R4, UR9, PT ;  /* 0x0000000904007c0c */ /* 0x000fe2000bf06270 */
[----:B------:R-:W-:Y:S02]  /*22120*/  VIADD R0, R190, 0x20 ;  /* 0x00000020be007836 */ /* 0x000fe40000000000 */
[----:B------:R-:W-:-:S03]  /*22130*/  IMAD.WIDE.U32 R4, R5, UR12, R2 ;  /* 0x0000000c05047c25 */ /* 0x000fc6000f8e0002 */
[----:B------:R-:W-:Y:S01]  /*22140*/  ISETP.GE.AND P1, PT, R0, UR9, PT ;  /* 0x0000000900007c0c */ /* 0x000fe2000bf26270 */
[----:B------:R-:W-:Y:S02]  /*22150*/  IMAD.U32 R9, RZ, RZ, UR40 ;  /* 0x00000028ff097e24 */ /* 0x000fe4000f8e00ff */
        /* <DEDUP_REMOVED lines=27> */
.L_x_9789:
[----:B------:R-:W-:Y:S05]  /*22310*/  BSYNC B1 ;  /* 0x0000000000017941 */ /* 0x000fea0003800000 */
.L_x_9788:
[----:B------:R-:W-:Y:S01]  /*22320*/  BSSY B1, `(.L_x_9790) ;  /* 0x000001b000017945 */ /* 0x000fe20003800000 */
[----:B------:R-:W-:-:S03]  /*22330*/  ISETP.GE.AND P2, PT, R10, UR9, PT ;  /* 0x000000090a007c0c */ /* 0x000fc6000bf46270 */
[----:B------:R-:W-:Y:S10]  /*22340*/  @P1 BRA `(.L_x_9791) ;  /* 0x0000000000601947 */ /* 0x000ff40003800000 */
[----:B0-----:R-:W-:Y:S01]  /*22350*/  IADD3 R9, P1, R6, 0x20, RZ ;  /* 0x0000002006097810 */ /* 0x001fe20007f3e0ff */
        /* <DEDUP_REMOVED lines=23> */
.L_x_9791:
[----:B------:R-:W-:Y:S05]  /*224d0*/  BSYNC B1 ;  /* 0x0000000000017941 */ /* 0x000fea0003800000 */
.L_x_9790:
[----:B------:R-:W-:Y:S04]  /*224e0*/  BSSY B1, `(.L_x_9792) ;  /* 0x000001a000017945 */ /* 0x000fe80003800000 */
[----:B------:R-:W-:Y:S05]  /*224f0*/  @P0 BRA `(.L_x_9793) ;  /* 0x0000000000600947 */ /* 0x000fea0003800000 */
[----:B01----:R-:W-:Y:S01]  /*22500*/  IADD3 R9, P0, R6, 0x40, RZ ;  /* 0x0000004006097810 */ /* 0x003fe20007f1e0ff */
        /* <DEDUP_REMOVED lines=23> */
.L_x_9793:
[----:B------:R-:W-:Y:S05]  /*22680*/  BSYNC B1 ;  /* 0x0000000000017941 */ /* 0x000fea0003800000 */
.L_x_9792:
        /* <DEDUP_REMOVED lines=25> */
.L_x_9784:
[----:B------:R-:W-:Y:S05]  /*22820*/  BSYNC B0 ;  /* 0x0000000000007941 */ /* 0x000fea0003800000 */
.L_x_9775:
[----:B------:R-:W-:Y:S02]  /*22830*/  ULDC UR4, c[0x0][0xd14] ;  /* 0x0003450000047ab9 */ /* 0x000fe40000000800 */
[----:B------:R-:W-:-:S06]  /*22840*/  UISETP.GE.AND UP0, UPT, UR6, UR4, UPT ;  /* 0x000000040600728c */ /* 0x000fcc000bf06270 */
[----:B------:R-:W-:-:S13]  /*22850*/  PLOP3.LUT P0, PT, PT, PT, UP0, 0x80, 0x0 ;  /* 0x000000000000781c */ /* 0x000fda0003f0f008 */
[----:B------:R-:W-:Y:S05]  /*22860*/  @!P0 BRA `(.L_x_9794) ;  /* 0xfffffde800f08947 */ /* 0x000fea000383ffff */
[----:B------:R-:W-:Y:S05]  /*22870*/  EXIT ;  /* 0x000000000000794d */ /* 0x000fea0003800000 */
.L_x_9667:
[----:B------:R-:W-:-:S08]  /*22880*/  NOP ;  /* 0x0000000000007918 */ /* 0x000fd00000000000 */
[----:B----4-:R-:W0:-:S00]  /*22890*/  USETMAXREG.DEALLOC.CTAPOOL 0x18 ;  /* 0x00000018000079c8 */ /* 0x010e0000080e0500 */
[----:B0-----:R-:W-:-:S06]  /*228a0*/  LOP3.LUT R0, R0, 0x3, RZ, 0xc0, !PT ;  /* 0x0000000300007812 */ /* 0x001fcc00078ec0ff */
[----:B------:R-:W0:Y:S02]  /*228b0*/  SHFL.IDX PT, R0, R0, RZ, 0x1f ;  /* 0x00001fff00007589 */ /* 0x000e2400000e0000 */
[----:B0-----:R-:W-:-:S13]  /*228c0*/  ISETP.NE.AND P0, PT, R0, RZ, PT ;  /* 0x000000ff0000720c */ /* 0x001fda0003f05270 */
[----:B------:R-:W-:Y:S05]  /*228d0*/  @P0 EXIT ;  /* 0x000000000000094d */ /* 0x000fea0003800000 */
[----:B------:R-:W2:Y:S01]  /*228e0*/  LDL.LU R6, [R1+0x470] ;  /* 0x0004700001067983 */ /* 0x000ea20000300800 */
[----:B------:R-:W-:Y:S01]  /*228f0*/  ULDC UR5, c[0x0][0xd14] ;  /* 0x0003450000057ab9 */ /* 0x000fe20000000800 */
[----:B------:R-:W0:Y:S01]  /*22900*/  S2R R2, SR_TID.X ;  /* 0x0000000000027919 */ /* 0x000e220000002100 */
[----:B------:R-:W-:Y:S01]  /*22910*/  CS2R R16, SRZ ;  /* 0x0000000000107805 */ /* 0x000fe2000001ff00 */
[----:B------:R-:W1:Y:S01]  /*22920*/  S2UR UR6, SR_CTAID.X ;  /* 0x00000000000679c3 */ /* 0x000e620000002500 */
        /* <DEDUP_REMOVED lines=16> */
[----:B------:R-:W-:Y:S01]  /*22a30*/  IMAD.MOV.U32 R19, RZ, RZ, RZ ;  /* 0x000000ffff137224 */ /* 0x000fe200078e00ff */
[----:B--2---:R-:W0:Y:S02]  /*22a40*/  SHFL.UP PT, R0, R17, 0x1, RZ ;  /* 0x0420000011007989 */ /* 0x004e2400000e00ff */
[----:B0-----:R-:W-:-:S05]  /*22a50*/  SEL R0, R0, RZ, P1 ;  /* 0x000000ff00007207 */ /* 0x001fca0000800000 */
[----:B------:R-:W-:-:S05]  /*22a60*/  IMAD.IADD R0, R17, 0x1, R0 ;  /* 0x0000000111007824 */ /* 0x000fca00078e0200 */
[----:B------:R-:W0:Y:S02]  /*22a70*/  SHFL.UP PT, R4, R0, 0x2, RZ ;  /* 0x0440000000047989 */ /* 0x000e2400000e00ff */
[----:B0-----:R-:W-:-:S05]  /*22a80*/  SEL R5, R4, RZ, P0 ;  /* 0x000000ff04057207 */ /* 0x001fca0000000000 */
[----:B------:R-:W-:-:S05]  /*22a90*/  IMAD.IADD R5, R0, 0x1, R5 ;  /* 0x0000000100057824 */ /* 0x000fca00078e0205 */
[----:B------:R-:W0:Y:S01]  /*22aa0*/  SHFL.UP PT, R4, R5, 0x4, RZ ;  /* 0x0480000005047989 */ /* 0x000e2200000e00ff */
[----:B------:R-:W-:-:S04]  /*22ab0*/  ISETP.GE.U32.AND P0, PT, R7, 0x4, PT ;  /* 0x000000040700780c */ /* 0x000fc80003f06070 */
[----:B0-----:R-:W-:-:S05]  /*22ac0*/  SEL R4, R4, RZ, P0 ;  /* 0x000000ff04047207 */ /* 0x001fca0000000000 */
[----:B------:R-:W-:-:S05]  /*22ad0*/  IMAD.IADD R4, R5, 0x1, R4 ;  /* 0x0000000105047824 */ /* 0x000fca00078e0204 */
[----:B------:R-:W0:Y:S01]  /*22ae0*/  SHFL.UP PT, R2, R4, 0x8, RZ ;  /* 0x0500000004027989 */ /* 0x000e2200000e00ff */
[----:B------:R-:W-:Y:S02]  /*22af0*/  @P0 LOP3.LUT R6, R6, 0x8, RZ, 0xfc, !PT ;  /* 0x0000000806060812 */ /* 0x000fe400078efcff */
[----:B------:R-:W-:-:S04]  /*22b00*/  ISETP.GE.U32.AND P0, PT, R7, 0x8, PT ;  /* 0x000000080700780c */ /* 0x000fc80003f06070 */
[----:B0-----:R-:W-:-:S05]  /*22b10*/  SEL R3, R2, RZ, P0 ;  /* 0x000000ff02037207 */ /* 0x001fca0000000000 */
[----:B------:R-:W-:-:S05]  /*22b20*/  IMAD.IADD R3, R4, 0x1, R3 ;  /* 0x0000000104037824 */ /* 0x000fca00078e0203 */
[----:B------:R-:W0:Y:S01]  /*22b30*/  SHFL.UP PT, R0, R3, 0x10, RZ ;  /* 0x0600000003007989 */ /* 0x000e2200000e00ff */
[----:B------:R-:W-:-:S04]  /*22b40*/  LOP3.LUT R6, R6, 0xfffffffb, RZ, 0xc0, !PT ;  /* 0xfffffffb06067812 */ /* 0x000fc800078ec0ff */
[----:B------:R-:W-:Y:S02]  /*22b50*/  @P0 LOP3.LUT R6, R6, 0x4, RZ, 0xfc, !PT ;  /* 0x0000000406060812 */ /* 0x000fe400078efcff */
[----:B------:R-:W-:-:S04]  /*22b60*/  ISETP.GE.U32.AND P0, PT, R7, 0x10, PT ;  /* 0x000000100700780c */ /* 0x000fc80003f06070 */
[----:B0-----:R-:W-:-:S05]  /*22b70*/  SEL R0, R0, RZ, P0 ;  /* 0x000000ff00007207 */ /* 0x001fca0000000000 */
[----:B------:R-:W-:-:S05]  /*22b80*/  IMAD.IADD R0, R3, 0x1, R0 ;  /* 0x0000000103007824 */ /* 0x000fca00078e0200 */
[----:B------:R-:W0:Y:S01]  /*22b90*/  SHFL.IDX PT, R2, R0, 0x1f, 0x1f ;  /* 0x03e01f0000027f89 */ /* 0x000e2200000e0000 */
[----:B------:R-:W-:-:S04]  /*22ba0*/  LOP3.LUT R6, R6, 0xfffffffd, RZ, 0xc0, !PT ;  /* 0xfffffffd06067812 */ /* 0x000fc800078ec0ff */
[----:B------:R-:W-:-:S05]  /*22bb0*/  @P0 LOP3.LUT R6, R6, 0x2, RZ, 0xfc, !PT ;  /* 0x0000000206060812 */ /* 0x000fca00078efcff */
[----:B------:R2:W-:Y:S01]  /*22bc0*/  STL [R1+0x470], R6 ;  /* 0x0004700601007387 */ /* 0x0005e20000100800 */
[----:B0-----:R-:W-:-:S05]  /*22bd0*/  IMAD R4, R2, UR4, RZ ;  /* 0x0000000402047c24 */ /* 0x001fca000f8e02ff */
[----:B-1----:R-:W-:Y:S01]  /*22be0*/  ISETP.GT.AND P0, PT, R4, UR6, PT ;  /* 0x0000000604007c0c */ /* 0x002fe2000bf04270 */
[----:B------:R-:W-:-:S12]  /*22bf0*/  IMAD.MOV.U32 R5, RZ, RZ, R4 ;  /* 0x000000ffff057224 */ /* 0x000fd800078e0004 */
[----:B--2---:R-:W-:Y:S05]  /*22c00*/  @P0 BRA `(.L_x_9795) ;  /* 0x0000000000bc0947 */ /* 0x004fea0003800000 */
[----:B------:R-:W-:Y:S01]  /*22c10*/  IMAD.MOV.U32 R4, RZ, RZ, R5 ;  /* 0x000000ffff047224 */ /* 0x000fe200078e0005 */
[----:B------:R-:W-:Y:S01]  /*22c20*/  ULDC UR5, c[0x0][0xd14] ;  /* 0x0003450000057ab9 */ /* 0x000fe20000000800 */
[----:B------:R-:W-:Y:S01]  /*22c30*/  IMAD.MOV.U32 R19, RZ, RZ, RZ ;  /* 0x000000ffff137224 */ /* 0x000fe200078e00ff */
[----:B------:R-:W-:Y:S01]  /*22c40*/  ULDC UR7, c[0x0][0xd14] ;  /* 0x0003450000077ab9 */ /* 0x000fe20000000800 */
[----:B------:R-:W-:-:S05]  /*22c50*/  ULDC UR4, c[0x0][0xd10] ;  /* 0x0003440000047ab9 */ /* 0x000fca0000000800 */
.L_x_9799:
        /* <DEDUP_REMOVED lines=16> */
.L_x_9798:
[----:B------:R-:W-:Y:S05]  /*22d60*/  BSYNC B0 ;  /* 0x0000000000007941 */ /* 0x000fea0003800000 */
.L_x_9797:
        /* <DEDUP_REMOVED lines=25> */
.L_x_9795:
        /* <DEDUP_REMOVED lines=20> */
.L_x_9800:
        /* <DEDUP_REMOVED lines=56> */
.L_x_9796:
[----:B------:R-:W-:Y:S02]  /*233c0*/  IMAD.MOV.U32 R17, RZ, RZ, RZ ;  /* 0x000000ffff117224 */ /* 0x000fe400078e00ff */
[----:B------:R-:W-:Y:S02]  /*233d0*/  IMAD.U32 R16, RZ, RZ, UR6 ;  /* 0x00000006ff107e24 */ /* 0x000fe4000f8e00ff */
[----:B------:R-:W-:-:S07]  /*233e0*/  IMAD.MOV.U32 R18, RZ, RZ, RZ ;  /* 0x000000ffff127224 */ /* 0x000fce00078e00ff */
.L_x_9801:
[----:B------:R-:W1:Y:S01]  /*233f0*/  S2R R0, SR_TID.X ;  /* 0x0000000000007919 */ /* 0x000e620000002100 */
[----:B------:R-:W-:Y:S01]  /*23400*/  UMOV UR50, URZ ;  /* 0x0000003f00327c82 */ /* 0x000fe20008000000 */
        /* <DEDUP_REMOVED lines=10> */
[----:B------:R1:W-:Y:S07]  /*234b0*/  STL [R1+0x474], R0 ;  /* 0x0004740001007387 */ /* 0x0003ee0000100800 */
[----:B------:R-:W-:Y:S05]  /*234c0*/  @P0 BRA `(.L_x_9802) ;  /* 0x0000004000280947 */ /* 0x000fea0003800000 */
[----:B-1----:R-:W-:Y:S01]  /*234d0*/  IMAD.MOV.U32 R0, RZ, RZ, 0x1 ;  /* 0x00000001ff007424 */ /* 0x002fe200078e00ff */
[----:B------:R1:W-:Y:S01]  /*234e0*/  STL [R1+0x470], RZ ;  /* 0x000470ff01007387 */ /* 0x0003e20000100800 */
[----:B------:R-:W-:Y:S01]  /*234f0*/  ULDC UR49, c[0x0][0xc] ;  /* 0x0000030000317ab9 */ /* 0x000fe20000000800 */
[----:B------:R-:W-:Y:S01]  /*23500*/  ULDC.64 UR52, c[0x0][0x198] ;  /* 0x0000660000347ab9 */ /* 0x000fe20000000a00 */
[----:B------:R-:W-:Y:S01]  /*23510*/  UMOV UR50, URZ ;  /* 0x0000003f00327c82 */ /* 0x000fe20008000000 */
[----:B------:R1:W-:Y:S04]  /*23520*/  STL [R1+0x474], R0 ;  /* 0x0004740001007387 */ /* 0x0003e80000100800 */
.L_x_9876:
[----:B------:R-:W-:Y:S05]  /*23530*/  YIELD ;  /* 0x0000000000007946 */ /* 0x000fea0003800000 */
[----:B------:R-:W-:Y:S01]  /*23540*/  ULDC.64 UR4, c[0x0][0xb20] ;  /* 0x0002c80000047ab9 */ /* 0x000fe20000000a00 */
[----:B-1----:R-:W-:Y:S01]  /*23550*/  IMAD.MOV.U32 R0, RZ, RZ, RZ ;  /* 0x000000ffff007224 */ /* 0x002fe200078e00ff */
[----:B------:R-:W-:Y:S01]  /*23560*/  ISETP.NE.U32.AND P0, PT, RZ, UR4, PT ;  /* 0x00000004ff007c0c */ /* 0x000fe2000bf05070 */
[----:B------:R-:W-:Y:S01]  /*23570*/  IMAD.MOV.U32 R4, RZ, RZ, RZ ;  /* 0x000000ffff047224 */ /* 0x000fe200078e00ff */
        /* <DEDUP_REMOVED lines=21> */
[----:B------:R-:W-:Y:S01]  /*236d0*/  USEL UR4, UR4, 0x1, UP0 ;  /* 0x0000000104047887 */ /* 0x000fe20008000000 */
[----:B------:R-:W-:-:S03]  /*236e0*/  ISETP.NE.U32.AND P0, PT, RZ, UR6, PT ;  /* 0x00000006ff007c0c */ /* 0x000fc6000bf05070 */
[----:B------:R-:W-:Y:S01]  /*236f0*/  UIMAD UR4, UR4, UR5, URZ ;  /* 0x00000005040472a4 */ /* 0x000fe2000f8e023f */
[----:B------:R-:W-:Y:S01]  /*23700*/  ISETP.NE.AND.EX P0, PT, RZ, UR7, PT, P0 ;  /* 0x00000007ff007c0c */ /* 0x000fe2000bf05300 */
[----:B--2---:R1:W-:Y:S02]  /*23710*/  STL [R1+0x488], R4 ;  /* 0x0004880401007387 */ /* 0x0043e40000100800 */
[----:B-1----:R-:W1:Y:S02]  /*23720*/  @P1 LDC.64 R4, c[0x0][0xb10] ;  /* 0x0002c400ff041b82 */ /* 0x002e640000000a00 */
[----:B-1----:R-:W-:-:S05]  /*23730*/  @P1 IMAD.WIDE R4, R19, 0x4, R4 ;  /* 0x0000000413041825 */ /* 0x002fca00078e0204 */
[----:B------:R1:W5:Y:S02]  /*23740*/  @P1 LDG.E R6, desc[UR54][R4.64] ;  /* 0x0000003604061981 */ /* 0x000364000c1e1900 */
[----:B-1----:R-:W-:Y:S01]  /*23750*/  IMAD.U32 R4, RZ, RZ, UR4 ;  /* 0x00000004ff047e24 */ /* 0x002fe2000f8e00ff */
[----:B------:R-:W-:Y:S06]  /*23760*/  @P1 BRA `(.L_x_9803) ;  /* 0x0000000000101947 */ /* 0x000fec0003800000 */
[----:B------:R-:W-:Y:S05]  /*23770*/  @!P2 BRA `(.L_x_9803) ;  /* 0x00000000000ca947 */ /* 0x000fea0003800000 */
[----:B------:R-:W2:Y:S04]  /*23780*/  LDG.E R5, desc[UR54][R2.64] ;  /* 0x0000003602057981 */ /* 0x000ea8000c1e1900 */
[----:B-----5:R-:W2:Y:S02]  /*23790*/  LDG.E R6, desc[UR54][R2.64+0x4] ;  /* 0x0000043602067981 */ /* 0x020ea4000c1e1900 */
[----:B--2---:R-:W-:-:S07]  /*237a0*/  IMAD.IADD R6, R6, 0x1, -R5 ;  /* 0x0000000106067824 */ /* 0x004fce00078e0a05 */
.L_x_9803:
        /* <DEDUP_REMOVED lines=14> */
.L_x_9804:
[----:B------:R-:W-:Y:S05]  /*23890*/  @!P0 BRA `(.L_x_9805) ;  /* 0x00000000000c8947 */ /* 0x000fea0003800000 */
[----:B-1----:R-:W2:Y:S04]  /*238a0*/  LDG.E R5, desc[UR54][R2.64] ;  /* 0x0000003602057981 */ /* 0x002ea8000c1e1900 */
[----:B------:R-:W2:Y:S02]  /*238b0*/  LDG.E R4, desc[UR54][R2.64+0x4] ;  /* 0x0000043602047981 */ /* 0x000ea4000c1e1900 */
[----:B--2---:R-:W-:-:S07]  /*238c0*/  IMAD.IADD R4, R4, 0x1, -R5 ;  /* 0x0000000104047824 */ /* 0x004fce00078e0a05 */
.L_x_9805:
        /* <DEDUP_REMOVED lines=18> */
.L_x_9808:
[----:B------:R-:W-:-:S13]  /*239f0*/  ISETP.NE.AND P1, PT, R3, 0x1, PT ;  /* 0x000000010300780c */ /* 0x000fda0003f25270 */
[----:B-1----:R-:W1:Y:S02]  /*23a00*/  @P1 LDC.64 R4, c[0x0][0xae0] ;  /* 0x0002b800ff041b82 */ /* 0x002e640000000a00 */
[----:B-1----:R-:W-:-:S05]  /*23a10*/  @P1 IMAD.HI.U32 R4, R0, R4, RZ ;  /* 0x0000000400041227 */ /* 0x002fca00078e00ff */
[----:B------:R-:W-:-:S07]  /*23a20*/  @P1 SHF.R.U32.HI R0, RZ, R5, R4 ;  /* 0x00000005ff001219 */ /* 0x000fce0000011604 */
.L_x_9809:
[----:B------:R-:W-:Y:S05]  /*23a30*/  BSYNC B0 ;  /* 0x0000000000007941 */ /* 0x000fea0003800000 */
.L_x_9807:
[----:B------:R-:W-:-:S05]  /*23a40*/  IMAD R5, R0, R3, R3 ;  /* 0x0000000300057224 */ /* 0x000fca00078e0203 */
[----:B------:R-:W-:-:S07]  /*23a50*/  VIMNMX R2, R2, R5, PT ;  /* 0x0000000502027248 */ /* 0x000fce0003fe0100 */
.L_x_9806:
[----:B------:R-:W-:Y:S01]  /*23a60*/  VIADD R2, R2, 0x5f ;  /* 0x0000005f02027836 */ /* 0x000fe20000000000 */
[----:B------:R-:W-:Y:S01]  /*23a70*/  ULDC UR4, c[0x0][0xad4] ;  /* 0x0002b50000047ab9 */ /* 0x000fe20000000800 */
[----:B------:R-:W-:Y:S02]  /*23a80*/  VIADD R0, R7, 0x5f ;  /* 0x0000005f07007836 */ /* 0x000fe40000000000 */
[----:B------:R-:W-:-:S04]  /*23a90*/  IMAD.HI R2, R2, 0x2aaaaaab, RZ ;  /* 0x2aaaaaab02027827 */ /* 0x000fc800078e02ff */
[----:B------:R-:W-:Y:S01]  /*23aa0*/  IMAD.HI R0, R0, 0x2aaaaaab, RZ ;  /* 0x2aaaaaab00007827 */ /* 0x000fe200078e02ff */
[----:B-1----:R-:W-:-:S03]  /*23ab0*/  SHF.R.U32.HI R5, RZ, 0x1f, R2 ;  /* 0x0000001fff057819 */ /* 0x002fc60000011602 */
[----:B------:R-:W-:Y:S01]  /*23ac0*/  IMAD R6, R17, 0x80, -R6 ;  /* 0x0000008011067824 */ /* 0x000fe200078e0a06 */
[----:B------:R-:W-:Y:S02]  /*23ad0*/  LEA.HI.SX32 R2, R2, R5, 0x1c ;  /* 0x0000000502027211 */ /* 0x000fe400078fe2ff */
[----:B------:R-:W-:Y:S01]  /*23ae0*/  SHF.R.U32.HI R5, RZ, 0x1f, R0 ;  /* 0x0000001fff057819 */ /* 0x000fe20000011600 */
[----:B------:R-:W-:-:S03]  /*23af0*/  IMAD.IADD R6, R7, 0x1, R6 ;  /* 0x0000000107067824 */ /* 0x000fc600078e0206 */
        /* <DEDUP_REMOVED lines=15> */
.L_x_9812:
[----:B------:R-:W-:-:S13]  /*23bf0*/  ISETP.NE.AND P0, PT, R3, 0x1, PT ;  /* 0x000000010300780c */ /* 0x000fda0003f05270 */
[----:B------:R-:W2:Y:S02]  /*23c00*/  @P0 LDC.64 R4, c[0x0][0xae0] ;  /* 0x0002b800ff040b82 */ /* 0x000ea40000000a00 */
[----:B--2---:R-:W-:-:S05]  /*23c10*/  @P0 IMAD.HI.U32 R4, R6, R4, RZ ;  /* 0x0000000406040227 */ /* 0x004fca00078e00ff */
[----:B------:R-:W-:-:S07]  /*23c20*/  @P0 SHF.R.U32.HI R6, RZ, R5, R4 ;  /* 0x00000005ff060219 */ /* 0x000fce0000011604 */
.L_x_9813:
[----:B------:R-:W-:Y:S05]  /*23c30*/  BSYNC B0 ;  /* 0x0000000000007941 */ /* 0x000fea0003800000 */
.L_x_9811:
[----:B------:R-:W-:-:S05]  /*23c40*/  IMAD R3, R6, R3, RZ ;  /* 0x0000000306037224 */ /* 0x000fca00078e02ff */
[----:B------:R-:W-:-:S07]  /*23c50*/  VIMNMX R0, R0, R3, !PT ;  /* 0x0000000300007248 */ /* 0x000fce0007fe0100 */
.L_x_9810:
        /* <DEDUP_REMOVED lines=25> */
.L_x_9815:
        /* <DEDUP_REMOVED lines=14> */
[----:B------:R-:W-:Y:S02]  /*23ed0*/  IMAD.U32 R6, RZ, RZ, UR8 ;  /* 0x00000008ff067e24 */ /* 0x000fe4000f8e00ff */
[----:B------:R-:W-:-:S02]  /*23ee0*/  IMAD.U32 R7, RZ, RZ, UR9 ;  /* 0x00000009ff077e24 */ /* 0x000fc4000f8e00ff */
[----:B------:R-:W-:Y:S02]  /*23ef0*/  IMAD.U32 R10, RZ, RZ, UR4 ;  /* 0x00000004ff0a7e24 */ /* 0x000fe4000f8e00ff */
[----:B0-----:R-:W-:Y:S02]  /*23f00*/  IMAD.U32 R11, RZ, RZ, UR5 ;  /* 0x00000005ff0b7e24 */ /* 0x001fe4000f8e00ff */
[----:B-1----:R-:W-:Y:S02]  /*23f10*/  IMAD.MOV.U32 R8, RZ, RZ, 0x70 ;  /* 0x00000070ff087424 */ /* 0x002fe400078e00ff */
[----:B------:R-:W-:Y:S02]  /*23f20*/  IMAD.MOV.U32 R12, RZ, RZ, 0x1 ;  /* 0x00000001ff0c7424 */ /* 0x000fe400078e00ff */
[----:B------:R-:W-:-:S07]  /*23f30*/  IMAD.MOV.U32 R13, RZ, RZ, RZ ;  /* 0x000000ffff0d7224 */ /* 0x000fce00078e00ff */
[----:B------:R-:W-:-:S07]  /*23f40*/  LEPC R20, `(.L_x_9817) ;  /* 0x000000001014794e */ /* 0x000fce0000000000 */
[----:B--2---:R-:W-:Y:S05]  /*23f50*/  CALL.ABS.NOINC R2 ;  /* 0x0000000002007343 */ /* 0x004fea0003c00000 */
.L_x_9817:
        /* <DEDUP_REMOVED lines=11> */
[----:B------:R-:W-:Y:S02]  /*24010*/  IMAD.U32 R6, RZ, RZ, UR8 ;  /* 0x00000008ff067e24 */ /* 0x000fe4000f8e00ff */
[----:B------:R-:W-:-:S02]  /*24020*/  IMAD.U32 R7, RZ, RZ, UR9 ;  /* 0x00000009ff077e24 */ /* 0x000fc4000f8e00ff */
[----:B------:R-:W-:Y:S02]  /*24030*/  IMAD.U32 R10, RZ, RZ, UR4 ;  /* 0x00000004ff0a7e24 */ /* 0x000fe4000f8e00ff */
[----:B0-----:R-:W-:Y:S02]  /*24040*/  IMAD.U32 R11, RZ, RZ, UR5 ;  /* 0x00000005ff0b7e24 */ /* 0x001fe4000f8e00ff */
[----:B-1----:R-:W-:Y:S02]  /*24050*/  IMAD.MOV.U32 R8, RZ, RZ, 0x70 ;  /* 0x00000070ff087424 */ /* 0x002fe400078e00ff */
[----:B------:R-:W-:Y:S02]  /*24060*/  IMAD.MOV.U32 R12, RZ, RZ, 0x1 ;  /* 0x00000001ff0c7424 */ /* 0x000fe400078e00ff */
[----:B--2---:R-:W-:-:S07]  /*24070*/  IMAD.MOV.U32 R13, RZ, RZ, RZ ;  /* 0x000000ffff0d7224 */ /* 0x004fce00078e00ff */
[----:B------:R-:W-:-:S07]  /*24080*/  LEPC R20, `(.L_x_9819) ;  /* 0x000000001014794e */ /* 0x000fce0000000000 */
[----:B---3--:R-:W-:Y:S05]  /*24090*/  CALL.ABS.NOINC R2 ;  /* 0x0000000002007343 */ /* 0x008fea0003c00000 */
.L_x_9819:
        /* <DEDUP_REMOVED lines=16> */
.L_x_9818:
[----:B------:R-:W2:Y:S01]  /*241a0*/  LDL.LU R7, [R1+0x488] ;  /* 0x0004880001077983 */ /* 0x000ea20000300800 */
[----:B------:R-:W3:Y:S01]  /*241b0*/  LDC R0, c[0x0][0x428] ;  /* 0x00010a00ff007b82 */ /* 0x000ee20000000800 */
[----:B------:R-:W-:Y:S01]  /*241c0*/  ULDC.64 UR4, c[0x0][0xaf0] ;  /* 0x0002bc0000047ab9 */ /* 0x000fe20000000a00 */
[----:B------:R-:W4:Y:S01]  /*241d0*/  S2R R4, SR_TID.X ;  /* 0x0000000000047919 */ /* 0x000f220000002100 */
[----:B---3--:R-:W-:Y:S01]  /*241e0*/  ISETP.NE.AND P0, PT, R0, 0x1, PT ;  /* 0x000000010000780c */ /* 0x008fe20003f05270 */
[----:B------:R-:W-:Y:S01]  /*241f0*/  IMAD.MOV.U32 R0, RZ, RZ, R18 ;  /* 0x000000ffff007224 */ /* 0x000fe200078e0012 */
[----:B----4-:R-:W-:Y:S01]  /*24200*/  LOP3.LUT R6, R4, 0x1f, RZ, 0xc0, !PT ;  /* 0x0000001f04067812 */ /* 0x010fe200078ec0ff */
[----:B------:R-:W-:-:S10]  /*24210*/  IMAD.MOV.U32 R4, RZ, RZ, R19 ;  /* 0x000000ffff047224 */ /* 0x000fd400078e0013 */
        /* <DEDUP_REMOVED lines=19> */
[----:B--23--:R-:W-:-:S07]  /*24350*/  IMAD R17, R17, 0x80, R7 ;  /* 0x0000008011117824 */ /* 0x00cfce00078e0207 */
.L_x_9820:
        /* <DEDUP_REMOVED lines=19> */
.L_x_9892:
[----:B------:R-:W-:Y:S01]  /*24490*/  UMOV UR4, 0xffffffff ;  /* 0xffffffff00047882 */ /* 0x000fe20000000000 */
[----:B------:R-:W-:Y:S02]  /*244a0*/  SHF.R.S32.HI R5, RZ, 0x1f, R4 ;  /* 0x0000001fff057819 */ /* 0x000fe40000011404 */
[----:B------:R-:W-:Y:S05]  /*244b0*/  BRA.DIV UR4, `(.L_x_9822) ;  /* 0x0000003604f47947 */ /* 0x000fea000b800000 */
[----:B------:R-:W-:-:S13]  /*244c0*/  ELECT P6, URZ, PT ;  /* 0x00000000003f782f */ /* 0x000fda00038c0000 */
.L_x_9895:
        /* <DEDUP_REMOVED lines=22> */
.L_x_9824:
[----:B------:R-:W2:Y:S01]  /*24630*/  LDL R9, [R1+0x470] ;  /* 0x0004700001097983 */ /* 0x000ea20000100800 */
        /* <DEDUP_REMOVED lines=8> */
.L_x_9896:
        /* <DEDUP_REMOVED lines=11> */
.L_x_9826:
[----:B------:R-:W2:Y:S01]  /*24770*/  LDL R11, [R1+0x470] ;  /* 0x00047000010b7983 */ /* 0x000ea20000100800 */
        /* <DEDUP_REMOVED lines=21> */
.L_x_9823:
        /* <DEDUP_REMOVED lines=26> */
[----:B-1----:R-:W-:Y:S01]  /*24a70*/  IMAD.MOV.U32 R6, RZ, RZ, 0x10000 ;  /* 0x00010000ff067424 */ /* 0x002fe200078e00ff */
        /* <DEDUP_REMOVED lines=27> */
[----:B-1----:R-:W-:Y:S01]  /*24c30*/  NOP ;  /* 0x0000000000007918 */ /* 0x002fe20000000000 */
.L_x_9828:
[----:B------:R-:W-:Y:S05]  /*24c40*/  BSYNC B0 ;  /* 0x0000000000007941 */ /* 0x000fea0003800000 */
.L_x_9827:
        /* <DEDUP_REMOVED lines=8> */
.L_x_9897:
[----:B------:R-:W-:Y:S01]  /*24cd0*/  ULDC.64 UR46, c[0x0][0x3f8] ;  /* 0x0000fe00002e7ab9 */ /* 0x000fe20000000a00 */
[----:B------:R-:W-:Y:S01]  /*24ce0*/  ULDC.64 UR38, c[0x0][0x408] ;  /* 0x0001020000267ab9 */ /* 0x000fe20000000a00 */
[----:B------:R-:W-:Y:S04]  /*24cf0*/  BSSY B0, `(.L_x_9830) ;  /* 0x000003b000007945 */ /* 0x000fe80003800000 */
[----:B------:R-:W-:Y:S05]  /*24d00*/  @!P6 BRA `(.L_x_9831) ;  /* 0x0000000000e4e947 */ /* 0x000fea0003800000 */
[----:B-1----:R-:W2:Y:S01]  /*24d10*/  LDL R9, [R1+0x470] ;  /* 0x0004700001097983 */ /* 0x002ea20000100800 */
        /* <DEDUP_REMOVED lines=8> */
.L_x_9898:
        /* <DEDUP_REMOVED lines=11> */
.L_x_9833:
[----:B0-----:R-:W2:Y:S01]  /*24e50*/  LDL R6, [R1+0x470] ;  /* 0x0004700001067983 */ /* 0x001ea20000100800 */
        /* <DEDUP_REMOVED lines=36> */
.L_x_9831:
[----:B------:R-:W-:Y:S05]  /*250a0*/  BSYNC B0 ;  /* 0x0000000000007941 */ /* 0x000fea0003800000 */
.L_x_9830:
        /* <DEDUP_REMOVED lines=14> */
[----:B0-----:R-:W2:Y:S04]  /*25190*/  LDL.LU R11, [R1+0x470] ;  /* 0x00047000010b7983 */ /* 0x001ea80000300800 */
[----:B------:R-:W3:Y:S01]  /*251a0*/  LDL.LU R13, [R1+0x474] ;  /* 0x00047400010d7983 */ /* 0x000ee20000300800 */
[----:B------:R-:W-:Y:S01]  /*251b0*/  BSSY B2, `(.L_x_9838) ;  /* 0x0000070000027945 */ /* 0x000fe20003800000 */
[----:B--2---:R-:W-:-:S05]  /*251c0*/  VIADD R6, R11, 0x1 ;  /* 0x000000010b067836 */ /* 0x004fca0000000000 */
[----:B------:R-:W-:-:S04]  /*251d0*/  ISETP.NE.AND P0, PT, R6, 0x2, PT ;  /* 0x000000020600780c */ /* 0x000fc80003f05270 */
[----:B------:R-:W-:Y:S02]  /*251e0*/  SEL R9, RZ, 0x1, P0 ;  /* 0x00000001ff097807 */ /* 0x000fe40000000000 */
[----:B------:R-:W-:Y:S02]  /*251f0*/  SEL R14, R6, RZ, P0 ;  /* 0x000000ff060e7207 */ /* 0x000fe40000000000 */
[----:B---3--:R-:W-:-:S03]  /*25200*/  LOP3.LUT R13, R13, R9, RZ, 0x3c, !PT ;  /* 0x000000090d0d7212 */ /* 0x008fc600078e3cff */
[----:B------:R0:W-:Y:S04]  /*25210*/  STL [R1+0x470], R14 ;  /* 0x0004700e01007387 */ /* 0x0001e80000100800 */
[----:B------:R0:W-:Y:S01]  /*25220*/  STL [R1+0x474], R13 ;  /* 0x0004740d01007387 */ /* 0x0001e20000100800 */
        /* <DEDUP_REMOVED lines=22> */
.L_x_9840:
[----:B-1----:R-:W1:Y:S01]  /*25390*/  S2R R3, SR_CgaCtaId ;  /* 0x0000000000037919 */ /* 0x002e620000008800 */
[----:B------:R-:W-:-:S04]  /*253a0*/  MOV R2, 0x400 ;  /* 0x0000040000027802 */ /* 0x000fc80000000f00 */
[----:B-1----:R-:W-:Y:S02]  /*253b0*/  LEA R2, R3, R2, 0x18 ;  /* 0x0000000203027211 */ /* 0x002fe400078ec0ff */
[----:B------:R-:W-:-:S03]  /*253c0*/  SHF.L.U32 R3, R13, 0x1f, RZ ;  /* 0x0000001f0d037819 */ /* 0x000fc600000006ff */
[----:B------:R-:W-:-:S04]  /*253d0*/  IMAD R2, R14, 0x8, R2 ;  /* 0x000000080e027824 */ /* 0x000fc800078e0202 */
[----:B------:R-:W1:Y:S02]  /*253e0*/  SYNCS.PHASECHK.TRANS64.TRYWAIT P0, [R2+URZ+0x32440], R3 ;  /* 0x03244003020075a7 */ /* 0x000e64000800017f */
[----:B-1----:R-:W-:Y:S05]  /*253f0*/  @!P0 BRA `(.L_x_9841) ;  /* 0x00000028008c8947 */ /* 0x002fea0003800000 */
.L_x_9899:
        /* <DEDUP_REMOVED lines=11> */
.L_x_9842:
[----:B------:R-:W2:Y:S01]  /*254b0*/  LDL R6, [R1+0x470] ;  /* 0x0004700001067983 */ /* 0x000ea20000100800 */
        /* <DEDUP_REMOVED lines=21> */
.L_x_9900:
        /* <DEDUP_REMOVED lines=8> */
.L_x_9844:
[----:B-12---:R-:W2:Y:S01]  /*25690*/  LDL R3, [R1+0x470] ;  /* 0x0004700001037983 */ /* 0x006ea20000100800 */
        /* <DEDUP_REMOVED lines=33> */
.L_x_9839:
[----:B------:R-:W-:Y:S05]  /*258b0*/  BSYNC B2 ;  /* 0x0000000000027941 */ /* 0x000fea0003800000 */
.L_x_9838:
[----:B------:R-:W2:Y:S02]  /*258c0*/  LDL R2, [R1+0x484] ;  /* 0x0004840001027983 */ /* 0x000ea40000100800 */
[----:B--2---:R-:W-:-:S07]  /*258d0*/  VIADD R8, R2, 0xfffffffd ;  /* 0xfffffffd02087836 */ /* 0x004fce0000000000 */
.L_x_9837:
[----:B------:R-:W-:Y:S05]  /*258e0*/  BSYNC B1 ;  /* 0x0000000000017941 */ /* 0x000fea0003800000 */
.L_x_9836:
[----:B------:R-:W2:Y:S01]  /*258f0*/  LDL.LU R2, [R1+0x484] ;  /* 0x0004840001027983 */ /* 0x000ea20000300800 */
[----:B------:R-:W-:Y:S01]  /*25900*/  VIADD R10, R10, 0xfffffffe ;  /* 0xfffffffe0a0a7836 */ /* 0x000fe20000000000 */
[----:B--2---:R-:W-:-:S04]  /*25910*/  LOP3.LUT R3, RZ, R2, RZ, 0x33, !PT ;  /* 0x00000002ff037212 */ /* 0x004fc800078e33ff */
[----:B------:R-:W-:-:S13]  /*25920*/  ISETP.NE.AND P0, PT, R10, R3, PT ;  /* 0x000000030a00720c */ /* 0x000fda0003f05270 */
[----:B------:R-:W-:Y:S05]  /*25930*/  @!P0 BRA `(.L_x_9835) ;  /* 0x0000000c00948947 */ /* 0x000fea0003800000 */
.L_x_9859:
[----:B------:R-:W2:Y:S04]  /*25940*/  LDL.LU R3, [R1+0x470] ;  /* 0x0004700001037983 */ /* 0x000ea80000300800 */
        /* <DEDUP_REMOVED lines=10> */
[----:B0-----:R-:W-:-:S03]  /*259f0*/  IMAD.MOV.U32 R11, RZ, RZ, R8 ;  /* 0x000000ffff0b7224 */ /* 0x001fc600078e0008 */
[----:B------:R-:W-:-:S13]  /*25a00*/  ISETP.NE.AND.EX P0, PT, RZ, UR47, PT, P0 ;  /* 0x0000002fff007c0c */ /* 0x000fda000bf05300 */
[----:B------:R-:W-:Y:S05]  /*25a10*/  @!P0 BRA `(.L_x_9847) ;  /* 0x0000000000448947 */ /* 0x000fea0003800000 */
[----:B------:R-:W0:Y:S01]  /*25a20*/  LDC R11, c[0x0][0x41c] ;  /* 0x00010700ff0b7b82 */ /* 0x000e220000000800 */
[----:B------:R-:W-:Y:S02]  /*25a30*/  IMAD.MOV.U32 R12, RZ, RZ, R8 ;  /* 0x000000ffff0c7224 */ /* 0x000fe400078e0008 */
        /* <DEDUP_REMOVED lines=15> */
.L_x_9847:
[----:B------:R-:W1:Y:S01]  /*25b30*/  S2R R3, SR_CgaCtaId ;  /* 0x0000000000037919 */ /* 0x000e620000008800 */
[----:B------:R-:W-:-:S04]  /*25b40*/  MOV R2, 0x400 ;  /* 0x0000040000027802 */ /* 0x000fc80000000f00 */
[----:B-1----:R-:W-:Y:S02]  /*25b50*/  LEA R2, R3, R2, 0x18 ;  /* 0x0000000203027211 */ /* 0x002fe400078ec0ff */
[----:B------:R-:W-:-:S03]  /*25b60*/  SHF.L.U32 R3, R10, 0x1f, RZ ;  /* 0x0000001f0a037819 */ /* 0x000fc600000006ff */
[----:B------:R-:W-:-:S04]  /*25b70*/  IMAD R2, R9, 0x8, R2 ;  /* 0x0000000809027824 */ /* 0x000fc800078e0202 */
[----:B------:R-:W1:Y:S02]  /*25b80*/  SYNCS.PHASECHK.TRANS64.TRYWAIT P0, [R2+URZ+0x32440], R3 ;  /* 0x03244003020075a7 */ /* 0x000e64000800017f */
[----:B-1----:R-:W-:Y:S05]  /*25b90*/  @!P0 BRA `(.L_x_9848) ;  /* 0x0000002000cc8947 */ /* 0x002fea0003800000 */
.L_x_9901:
        /* <DEDUP_REMOVED lines=11> */
.L_x_9849:
        /* <DEDUP_REMOVED lines=21> */
.L_x_9902:
        /* <DEDUP_REMOVED lines=8> */
.L_x_9851:
        /* <DEDUP_REMOVED lines=33> */
.L_x_9846:
[----:B------:R-:W-:Y:S05]  /*26030*/  BSYNC B1 ;  /* 0x0000000000017941 */ /* 0x000fea0003800000 */
.L_x_9845:
[----:B------:R-:W-:Y:S01]  /*26040*/  VIADD R9, R9, 0x1 ;  /* 0x0000000109097836 */ /* 0x000fe20000000000 */
[----:B------:R-:W-:Y:S04]  /*26050*/  BSSY B1, `(.L_x_9852) ;  /* 0x000006f000017945 */ /* 0x000fe80003800000 */
[----:B------:R-:W-:-:S04]  /*26060*/  ISETP.NE.AND P0, PT, R9, 0x2, PT ;  /* 0x000000020900780c */ /* 0x000fc80003f05270 */
[----:B------:R-:W-:Y:S02]  /*26070*/  SEL R3, RZ, 0x1, P0 ;  /* 0x00000001ff037807 */ /* 0x000fe40000000000 */
[----:B------:R-:W-:Y:S01]  /*26080*/  SEL R12, R9, RZ, P0 ;  /* 0x000000ff090c7207 */ /* 0x000fe20000000000 */
[----:B------:R-:W-:Y:S01]  /*26090*/  VIADD R9, R8, 0xffffffff ;  /* 0xffffffff08097836 */ /* 0x000fe20000000000 */
[----:B0-----:R-:W-:-:S03]  /*260a0*/  LOP3.LUT R11, R10, R3, RZ, 0x3c, !PT ;  /* 0x000000030a0b7212 */ /* 0x001fc600078e3cff */
[----:B------:R0:W-:Y:S04]  /*260b0*/  STL [R1+0x470], R12 ;  /* 0x0004700c01007387 */ /* 0x0001e80000100800 */
[----:B------:R0:W-:Y:S01]  /*260c0*/  STL [R1+0x474], R11 ;  /* 0x0004740b01007387 */ /* 0x0001e20000100800 */
[----:B------:R-:W-:Y:S05]  /*260d0*/  @!P6 BRA `(.L_x_9853) ;  /* 0x000000040098e947 */ /* 0x000fea0003800000 */
        /* <DEDUP_REMOVED lines=20> */
.L_x_9854:
[----:B------:R-:W2:Y:S01]  /*26220*/  S2R R3, SR_CgaCtaId ;  /* 0x0000000000037919 */ /* 0x000ea20000008800 */
[----:B------:R-:W-:-:S04]  /*26230*/  MOV R2, 0x400 ;  /* 0x0000040000027802 */ /* 0x000fc80000000f00 */
[----:B--2---:R-:W-:Y:S02]  /*26240*/  LEA R2, R3, R2, 0x18 ;  /* 0x0000000203027211 */ /* 0x004fe400078ec0ff */
[----:B------:R-:W-:-:S03]  /*26250*/  SHF.L.U32 R3, R11, 0x1f, RZ ;  /* 0x0000001f0b037819 */ /* 0x000fc600000006ff */
[----:B------:R-:W-:-:S04]  /*26260*/  IMAD R2, R12, 0x8, R2 ;  /* 0x000000080c027824 */ /* 0x000fc800078e0202 */
[----:B------:R-:W2:Y:S02]  /*26270*/  SYNCS.PHASECHK.TRANS64.TRYWAIT P0, [R2+URZ+0x32440], R3 ;  /* 0x03244003020075a7 */ /* 0x000ea4000800017f */
[----:B--2---:R-:W-:Y:S05]  /*26280*/  @!P0 BRA `(.L_x_9855) ;  /* 0x0000001c00388947 */ /* 0x004fea0003800000 */
.L_x_9903:
        /* <DEDUP_REMOVED lines=11> */
.L_x_9856:
[----:B------:R-:W3:Y:S01]  /*26340*/  LDL R6, [R1+0x470] ;  /* 0x0004700001067983 */ /* 0x000ee20000100800 */
        /* <DEDUP_REMOVED lines=21> */
.L_x_9904:
        /* <DEDUP_REMOVED lines=8> */
.L_x_9858:
[----:B0-2---:R-:W2:Y:S01]  /*26520*/  LDL R3, [R1+0x470] ;  /* 0x0004700001037983 */ /* 0x005ea20000100800 */
        /* <DEDUP_REMOVED lines=33> */
.L_x_9853:
[----:B------:R-:W-:Y:S05]  /*26740*/  BSYNC B1 ;  /* 0x0000000000017941 */ /* 0x000fea0003800000 */
.L_x_9852:
[----:B------:R-:W2:Y:S01]  /*26750*/  LDL R2, [R1+0x47c] ;  /* 0x00047c0001027983 */ /* 0x000ea20000100800 */
[----:B------:R-:W-:Y:S01]  /*26760*/  VIADD R8, R8, 0xfffffffe ;  /* 0xfffffffe08087836 */ /* 0x000fe20000000000 */
[----:B--2---:R-:W-:-:S13]  /*26770*/  ISETP.GT.AND P0, PT, R9, R2, PT ;  /* 0x000000020900720c */ /* 0x004fda0003f04270 */
[----:B------:R-:W-:Y:S05]  /*26780*/  @P0 BRA `(.L_x_9859) ;  /* 0xfffffff0006c0947 */ /* 0x000fea000383ffff */
.L_x_9835:
[----:B------:R-:W-:Y:S05]  /*26790*/  BSYNC B0 ;  /* 0x0000000000007941 */ /* 0x000fea0003800000 */
.L_x_9834:
[----:B------:R-:W2:Y:S01]  /*267a0*/  LDL.LU R3, [R1+0x470] ;  /* 0x0004700001037983 */ /* 0x000ea20000300800 */
        /* <DEDUP_REMOVED lines=8> */
[----:B------:R1:W-:Y:S01]  /*26830*/  STL [R1+0x470], R2 ;  /* 0x0004700201007387 */ /* 0x0003e20000100800 */
        /* <DEDUP_REMOVED lines=8> */
[----:B------:R-:W1:Y:S02]  /*268c0*/  S2R R6, SR_LTMASK ;  /* 0x0000000000067919 */ /* 0x000e640000003900 */
[----:B-1----:R-:W-:-:S04]  /*268d0*/  LOP3.LUT R6, R6, UR4, RZ, 0xc0, !PT ;  /* 0x0000000406067c12 */ /* 0x002fc8000f8ec0ff */
[----:B------:R-:W1:Y:S01]  /*268e0*/  POPC R7, R6 ;  /* 0x0000000600077309 */ /* 0x000e620000000000 */
[----:B--2---:R-:W1:Y:S02]  /*268f0*/  SHFL.IDX PT, R4, R3, R4, 0x1f ;  /* 0x00001f0403047589 */ /* 0x004e6400000e0000 */
[----:B-1----:R-:W-:-:S07]  /*26900*/  IADD3 R16, R4, UR49, R7 ;  /* 0x0000003104107c10 */ /* 0x002fce000fffe007 */
.L_x_9861:
[----:B------:R-:W-:Y:S05]  /*26910*/  BSYNC B0 ;  /* 0x0000000000007941 */ /* 0x000fea0003800000 */
.L_x_9860:
[----:B-1----:R-:W2:Y:S02]  /*26920*/  LDL.LU R2, [R1+0x474] ;  /* 0x0004740001027983 */ /* 0x002ea40000300800 */
[----:B--2---:R-:W-:-:S05]  /*26930*/  LOP3.LUT R2, R2, R0, RZ, 0x3c, !PT ;  /* 0x0000000002027212 */ /* 0x004fca00078e3cff */
[----:B------:R1:W-:Y:S02]  /*26940*/  STL [R1+0x474], R2 ;  /* 0x0004740201007387 */ /* 0x0003e40000100800 */
.L_x_9816:
[----:B------:R-:W-:Y:S05]  /*26950*/  BSYNC B6 ;  /* 0x0000000000067941 */ /* 0x000fea0003800000 */
.L_x_9814:
[----:B------:R-:W-:-:S03]  /*26960*/  UMOV UR4, 0xffffffff ;  /* 0xffffffff00047882 */ /* 0x000fc60000000000 */
[----:B------:R-:W-:Y:S05]  /*26970*/  BRA.DIV UR4, `(.L_x_9862) ;  /* 0x0000001604a47947 */ /* 0x000fea000b800000 */
[----:B------:R2:W3:Y:S04]  /*26980*/  SHFL.IDX PT, R4, R16, RZ, 0x1f ;  /* 0x00001fff10047589 */ /* 0x0004e800000e0000 */
[----:B------:R2:W4:Y:S02]  /*26990*/  SHFL.IDX PT, R6, R16, 0x1, 0x1f ;  /* 0x00201f0010067f89 */ /* 0x00052400000e0000 */
.L_x_9908:
[----:B------:R-:W5:Y:S01]  /*269a0*/  S2R R0, SR_TID.X ;  /* 0x0000000000007919 */ /* 0x000f620000002100 */
[----:B------:R-:W-:Y:S01]  /*269b0*/  ULDC UR4, c[0x0][0xd14] ;  /* 0x0003450000047ab9 */ /* 0x000fe20000000800 */
[----:B------:R-:W-:Y:S01]  /*269c0*/  BSSY B0, `(.L_x_9863) ;  /* 0x000000b000007945 */ /* 0x000fe20003800000 */
[----:B-1----:R-:W-:Y:S01]  /*269d0*/  IMAD.MOV.U32 R2, RZ, RZ, RZ ;  /* 0x000000ffff027224 */ /* 0x002fe200078e00ff */
[----:B-----5:R-:W-:Y:S01]  /*269e0*/  LOP3.LUT R8, R0, 0x1f, RZ, 0xc0, !PT ;  /* 0x0000001f00087812 */ /* 0x020fe200078ec0ff */
[----:B------:R-:W-:-:S03]  /*269f0*/  IMAD.U32 R0, RZ, RZ, UR4 ;  /* 0x00000004ff007e24 */ /* 0x000fc6000f8e00ff */
[C---:B------:R-:W-:Y:S01]  /*26a00*/  ISETP.NE.AND P0, PT, R8.reuse, 0x1f, PT ;  /* 0x0000001f0800780c */ /* 0x040fe20003f05270 */
[----:B------:R-:W-:-:S05]  /*26a10*/  IMAD.IADD R5, R8, 0x1, R19 ;  /* 0x0000000108057824 */ /* 0x000fca00078e0213 */
[----:B------:R-:W-:-:S13]  /*26a20*/  ISETP.GE.OR P0, PT, R5, R0, !P0 ;  /* 0x000000000500720c */ /* 0x000fda0004706670 */
[----:B------:R-:W-:Y:S05]  /*26a30*/  @P0 BRA `(.L_x_9864) ;  /* 0x00000000000c0947 */ /* 0x000fea0003800000 */
[----:B------:R-:W1:Y:S02]  /*26a40*/  LDC.64 R2, c[0x0][0xd58] ;  /* 0x00035600ff027b82 */ /* 0x000e640000000a00 */
[----:B-1----:R-:W-:-:S06]  /*26a50*/  IMAD.WIDE R2, R5, 0x4, R2 ;  /* 0x0000000405027825 */ /* 0x002fcc00078e0202 */
[----:B------:R1:W5:Y:S02]  /*26a60*/  LDG.E R2, desc[UR54][R2.64] ;  /* 0x0000003602027981 */ /* 0x000364000c1e1900 */
.L_x_9864:
[----:B------:R-:W-:Y:S05]  /*26a70*/  BSYNC B0 ;  /* 0x0000000000007941 */ /* 0x000fea0003800000 */
.L_x_9863:
        /* <DEDUP_REMOVED lines=23> */
.L_x_9916:
[----:B------:R-:W-:Y:S02]  /*26bf0*/  ULDC UR4, c[0x0][0xd10] ;  /* 0x0003440000047ab9 */ /* 0x000fe40000000800 */
[----:B------:R-:W-:-:S04]  /*26c00*/  IMAD.U32 R5, RZ, RZ, UR4 ;  /* 0x00000004ff057e24 */ /* 0x000fc8000f8e00ff */
[----:B-1----:R-:W-:-:S04]  /*26c10*/  IMAD R14, R14, R5, RZ ;  /* 0x000000050e0e7224 */ /* 0x002fc800078e02ff */
[----:B----4-:R-:W-:-:S05]  /*26c20*/  IMAD.IADD R7, R6, 0x1, R14 ;  /* 0x0000000106077824 */ /* 0x010fca00078e020e */
[----:B---3--:R-:W-:-:S13]  /*26c30*/  ISETP.GT.AND P0, PT, R7, R4, PT ;  /* 0x000000040700720c */ /* 0x008fda0003f04270 */
[----:B------:R-:W-:Y:S05]  /*26c40*/  @P0 BRA `(.L_x_9866) ;  /* 0x0000000000b40947 */ /* 0x000fea0003800000 */
[----:B------:R-:W1:Y:S02]  /*26c50*/  LDC R0, c[0x0][0xd14] ;  /* 0x00034500ff007b82 */ /* 0x000e640000000800 */
.L_x_9871:
[----:B------:R-:W-:-:S05]  /*26c60*/  VIADD R19, R19, 0x1f ;  /* 0x0000001f13137836 */ /* 0x000fca0000000000 */
[----:B-1----:R-:W-:-:S13]  /*26c70*/  ISETP.GE.AND P0, PT, R19, R0, PT ;  /* 0x000000001300720c */ /* 0x002fda0003f06270 */
[----:B------:R-:W-:Y:S05]  /*26c80*/  @P0 BRA `(.L_x_9867) ;  /* 0x0000000400ec0947 */ /* 0x000fea0003800000 */
[----:B------:R-:W1:Y:S01]  /*26c90*/  S2R R2, SR_TID.X ;  /* 0x0000000000027919 */ /* 0x000e620000002100 */
[----:B------:R-:W-:Y:S01]  /*26ca0*/  BSSY B0, `(.L_x_9868) ;  /* 0x000000a000007945 */ /* 0x000fe20003800000 */
[----:B-1----:R-:W-:Y:S01]  /*26cb0*/  LOP3.LUT R8, R2, 0x1f, RZ, 0xc0, !PT ;  /* 0x0000001f02087812 */ /* 0x002fe200078ec0ff */
[----:B------:R-:W-:-:S03]  /*26cc0*/  IMAD.MOV.U32 R2, RZ, RZ, RZ ;  /* 0x000000ffff027224 */ /* 0x000fc600078e00ff */
[C---:B------:R-:W-:Y:S01]  /*26cd0*/  ISETP.NE.AND P1, PT, R8.reuse, 0x1f, PT ;  /* 0x0000001f0800780c */ /* 0x040fe20003f25270 */
[----:B------:R-:W-:-:S05]  /*26ce0*/  IMAD.IADD R5, R8, 0x1, R19 ;  /* 0x0000000108057824 */ /* 0x000fca00078e0213 */
[----:B------:R-:W-:-:S13]  /*26cf0*/  ISETP.GE.OR P0, PT, R5, R0, !P1 ;  /* 0x000000000500720c */ /* 0x000fda0004f06670 */
[----:B------:R-:W-:Y:S05]  /*26d00*/  @P0 BRA `(.L_x_9869) ;  /* 0x00000000000c0947 */ /* 0x000fea0003800000 */
[----:B0-----:R-:W0:Y:S02]  /*26d10*/  LDC.64 R2, c[0x0][0xd58] ;  /* 0x00035600ff027b82 */ /* 0x001e240000000a00 */
[----:B0-----:R-:W-:-:S06]  /*26d20*/  IMAD.WIDE R2, R5, 0x4, R2 ;  /* 0x0000000405027825 */ /* 0x001fcc00078e0202 */
[----:B------:R1:W5:Y:S02]  /*26d30*/  LDG.E R2, desc[UR54][R2.64] ;  /* 0x0000003602027981 */ /* 0x000364000c1e1900 */
.L_x_9869:
[----:B------:R-:W-:Y:S05]  /*26d40*/  BSYNC B0 ;  /* 0x0000000000007941 */ /* 0x000fea0003800000 */
.L_x_9868:
        /* <DEDUP_REMOVED lines=8> */
[----:B------:R-:W3:Y:S02]  /*26dd0*/  SHFL.UP PT, R14, R13, 0x2, RZ ;  /* 0x044000000d0e7989 */ /* 0x000ee400000e00ff */
[----:B---3--:R-:W-:Y:S02]  /*26de0*/  SEL R14, R14, RZ, P1 ;  /* 0x000000ff0e0e7207 */ /* 0x008fe40000800000 */
[----:B------:R-:W-:-:S03]  /*26df0*/  ISETP.GE.U32.AND P1, PT, R8, 0x8, PT ;  /* 0x000000080800780c */ /* 0x000fc60003f26070 */
[----:B01----:R-:W-:-:S05]  /*26e00*/  IMAD.IADD R3, R13, 0x1, R14 ;  /* 0x000000010d037824 */ /* 0x003fca00078e020e */
        /* <DEDUP_REMOVED lines=11> */
.L_x_9924:
[----:B------:R-:W-:Y:S02]  /*26ec0*/  ULDC UR4, c[0x0][0xd10] ;  /* 0x0003440000047ab9 */ /* 0x000fe40000000800 */
[----:B------:R-:W-:-:S04]  /*26ed0*/  IMAD.U32 R5, RZ, RZ, UR4 ;  /* 0x00000004ff057e24 */ /* 0x000fc8000f8e00ff */
[----:B-1----:R-:W-:-:S04]  /*26ee0*/  IMAD R14, R14, R5, RZ ;  /* 0x000000050e0e7224 */ /* 0x002fc800078e02ff */
[----:B------:R-:W-:-:S05]  /*26ef0*/  IMAD.IADD R7, R14, 0x1, R7 ;  /* 0x000000010e077824 */ /* 0x000fca00078e0207 */
[----:B------:R-:W-:-:S13]  /*26f00*/  ISETP.GT.AND P0, PT, R7, R4, PT ;  /* 0x000000040700720c */ /* 0x000fda0003f04270 */
[----:B------:R-:W-:Y:S05]  /*26f10*/  @!P0 BRA `(.L_x_9871) ;  /* 0xfffffffc00508947 */ /* 0x000fea000383ffff */
.L_x_9866:
[----:B--2---:R-:W-:Y:S01]  /*26f20*/  IMAD.IADD R16, R7, 0x1, -R14 ;  /* 0x0000000107107824 */ /* 0x004fe200078e0a0e */
[----:B------:R-:W-:-:S03]  /*26f30*/  UMOV UR4, 0xffffffff ;  /* 0xffffffff00047882 */ /* 0x000fc60000000000 */
[----:B------:R-:W-:-:S05]  /*26f40*/  IMAD R7, R3, R5, R16 ;  /* 0x0000000503077224 */ /* 0x000fca00078e0210 */
[----:B------:R-:W-:Y:S01]  /*26f50*/  ISETP.GT.AND P6, PT, R7, R4, PT ;  /* 0x000000040700720c */ /* 0x000fe20003fc4270 */
[----:B------:R-:W-:-:S12]  /*26f60*/  BRA.DIV UR4, `(.L_x_9872) ;  /* 0x0000001a04147947 */ /* 0x000fd8000b800000 */
[----:B------:R-:W-:-:S04]  /*26f70*/  VOTE.ANY R7, PT, !P6 ;  /* 0x0000000000077806 */ /* 0x000fc800070e0100 */
[----:B------:R-:W1:Y:S02]  /*26f80*/  POPC R6, R7 ;  /* 0x0000000700067309 */ /* 0x000e640000000000 */
[----:B-1----:R1:W2:Y:S02]  /*26f90*/  SHFL.IDX PT, R17, R2, R6, 0x1f ;  /* 0x00001f0602117589 */ /* 0x0022a400000e0000 */
.L_x_9928:
[----:B------:R-:W-:Y:S01]  /*26fa0*/  ISETP.NE.AND P0, PT, R7, RZ, PT ;  /* 0x000000ff0700720c */ /* 0x000fe20003f05270 */
[----:B------:R-:W-:-:S12]  /*26fb0*/  IMAD.MOV.U32 R14, RZ, RZ, RZ ;  /* 0x000000ffff0e7224 */ /* 0x000fd800078e00ff */
[----:B------:R-:W-:Y:S05]  /*26fc0*/  @!P0 BRA `(.L_x_9873) ;  /* 0x0000000000108947 */ /* 0x000fea0003800000 */
[----:B------:R-:W-:Y:S01]  /*26fd0*/  UMOV UR4, 0xffffffff ;  /* 0xffffffff00047882 */ /* 0x000fe20000000000 */
[----:B------:R-:W-:Y:S02]  /*26fe0*/  VIADD R12, R6, 0xffffffff ;  /* 0xffffffff060c7836 */ /* 0x000fe40000000000 */
[----:B------:R-:W-:Y:S05]  /*26ff0*/  BRA.DIV UR4, `(.L_x_9874) ;  /* 0x0000001a04387947 */ /* 0x000fea000b800000 */
[----:B------:R3:W4:Y:S02]  /*27000*/  SHFL.IDX PT, R14, R3, R12, 0x1f ;  /* 0x00001f0c030e7589 */ /* 0x00072400000e0000 */
.L_x_9873:
[----:B01-3--:R-:W0:Y:S01]  /*27010*/  LDC.64 R2, c[0x0][0xd68] ;  /* 0x00035a00ff027b82 */ /* 0x00be220000000a00 */
[----:B------:R-:W-:-:S04]  /*27020*/  IMAD.IADD R19, R6, 0x1, R19 ;  /* 0x0000000106137824 */ /* 0x000fc800078e0213 */
        /* <DEDUP_REMOVED lines=39> */
[----:B0-----:R-:W-:Y:S01]  /*272a0*/  VIADD R2, R10, 0xffffffe ;  /* 0x0ffffffe0a027836 */ /* 0x001fe20000000000 */
[----:B------:R-:W-:-:S05]  /*272b0*/  IABS R10, R6 ;  /* 0x00000006000a7213 */ /* 0x000fca0000000000 */
[----:B------:R0:W1:Y:S02]  /*272c0*/  F2I.FTZ.U32.TRUNC.NTZ R3, R2 ;  /* 0x0000000200037305 */ /* 0x000064000021f000 */
[----:B0-----:R-:W-:Y:S02]  /*272d0*/  IMAD.MOV.U32 R2, RZ, RZ, RZ ;  /* 0x000000ffff027224 */ /* 0x001fe400078e00ff */
[----:B-1----:R-:W-:-:S04]  /*272e0*/  IMAD.MOV R7, RZ, RZ, -R3 ;  /* 0x000000ffff077224 */ /* 0x002fc800078e0a03 */
        /* <DEDUP_REMOVED lines=21> */
.L_x_9867:
[----:B------:R-:W-:Y:S01]  /*27440*/  UMOV UR4, URZ ;  /* 0x0000003f00047c82 */ /* 0x000fe20008000000 */
[----:B------:R-:W-:Y:S01]  /*27450*/  UMOV UR5, URZ ;  /* 0x0000003f00057c82 */ /* 0x000fe20008000000 */
[----:B------:R-:W-:Y:S01]  /*27460*/  ULDC UR6, c[0x0][0xd14] ;  /* 0x0003450000067ab9 */ /* 0x000fe20000000800 */
[----:B--2---:R-:W-:Y:S02]  /*27470*/  IMAD.MOV.U32 R16, RZ, RZ, R4 ;  /* 0x000000ffff107224 */ /* 0x004fe400078e0004 */
[----:B------:R-:W-:Y:S02]  /*27480*/  IMAD.U32 R17, RZ, RZ, UR4 ;  /* 0x00000004ff117e24 */ /* 0x000fe4000f8e00ff */
[----:B------:R-:W-:Y:S02]  /*27490*/  IMAD.U32 R18, RZ, RZ, UR5 ;  /* 0x00000005ff127e24 */ /* 0x000fe4000f8e00ff */
[----:B------:R-:W-:-:S07]  /*274a0*/  IMAD.U32 R19, RZ, RZ, UR6 ;  /* 0x00000006ff137e24 */ /* 0x000fce000f8e00ff */
.L_x_9875:
[----:B------:R-:W1:Y:S01]  /*274b0*/  S2R R2, SR_TID.X ;  /* 0x0000000000027919 */ /* 0x000e620000002100 */
[----:B------:R-:W-:Y:S05]  /*274c0*/  WARPSYNC.ALL ;  /* 0x0000000000007948 */ /* 0x000fea0003800000 */
[----:B------:R-:W-:Y:S01]  /*274d0*/  BAR.SYNC.DEFER_BLOCKING 0x4, 0x120 ;  /* 0x0104800000007b1d */ /* 0x000fe20000010000 */
[----:B-1----:R-:W-:-:S04]  /*274e0*/  LOP3.LUT R2, R2, 0x1f, RZ, 0xc0, !PT ;  /* 0x0000001f02027812 */ /* 0x002fc800078ec0ff */
        /* <DEDUP_REMOVED lines=8> */
.L_x_9802:
[----:B------:R-:W3:Y:S01]  /*27570*/  S2R R3, SR_CgaCtaId ;  /* 0x0000000000037919 */ /* 0x000ee20000008800 */
[----:B------:R-:W-:Y:S01]  /*27580*/  UIADD3 UR4, UR50, 0x1, URZ ;  /* 0x0000000132047890 */ /* 0x000fe2000fffe03f */
[----:B-1----:R-:W-:-:S03]  /*27590*/  MOV R0, 0x400 ;  /* 0x0000040000007802 */ /* 0x002fc60000000f00 */
[----:B------:R-:W-:-:S04]  /*275a0*/  ULEA.HI UR5, UR4, UR4, URZ, 0x1 ;  /* 0x0000000404057291 */ /* 0x000fc8000f8f083f */
[----:B------:R-:W-:-:S04]  /*275b0*/  ULOP3.LUT UR5, UR5, 0xfffffffe, URZ, 0xc0, !UPT ;  /* 0xfffffffe05057892 */ /* 0x000fc8000f8ec03f */
[----:B------:R-:W-:Y:S01]  /*275c0*/  UIADD3 UR5, UR4, -UR5, URZ ;  /* 0x8000000504057290 */ /* 0x000fe2000fffe03f */
[----:B---3--:R-:W-:-:S05]  /*275d0*/  LEA R0, R3, R0, 0x18 ;  /* 0x0000000003007211 */ /* 0x008fca00078ec0ff */
[----:B------:R-:W-:-:S05]  /*275e0*/  IMAD.U32 R3, RZ, RZ, UR5 ;  /* 0x00000005ff037e24 */ /* 0x000fca000f8e00ff */
[----:B------:R-:W-:-:S04]  /*275f0*/  SHF.L.U32 R3, R3, 0x1f, RZ ;  /* 0x0000001f03037819 */ /* 0x000fc800000006ff */
[----:B------:R-:W1:Y:S02]  /*27600*/  SYNCS.PHASECHK.TRANS64.TRYWAIT P0, [R0+URZ+0x32420], R3 ;  /* 0x03242003000075a7 */ /* 0x000e64000800017f */
[----:B-1----:R-:W-:Y:S05]  /*27610*/  @!P0 BRA `(.L_x_9877) ;  /* 0x0000001000d48947 */ /* 0x002fea0003800000 */
.L_x_9931:
[----:B------:R-:W-:-:S03]  /*27620*/  UMOV UR4, 0xffffffff ;  /* 0xffffffff00047882 */ /* 0x000fc60000000000 */
[----:B------:R-:W-:Y:S05]  /*27630*/  BRA.DIV UR4, `(.L_x_9878) ;  /* 0x0000001204e07947 */ /* 0x000fea000b800000 */
[----:B--2---:R-:W2:Y:S02]  /*27640*/  S2R R2, SR_TID.X ;  /* 0x0000000000027919 */ /* 0x004ea40000002100 */
[----:B--2---:R-:W-:-:S04]  /*27650*/  SHF.R.U32.HI R2, RZ, 0x5, R2 ;  /* 0x00000005ff027819 */ /* 0x004fc80000011602 */
[----:B------:R-:W-:-:S05]  /*27660*/  LOP3.LUT R2, R2, 0x3, RZ, 0xc0, !PT ;  /* 0x0000000302027812 */ /* 0x000fca00078ec0ff */
[----:B------:R2:W3:Y:S02]  /*27670*/  SHFL.IDX PT, R14, R2, RZ, 0x1f ;  /* 0x00001fff020e7589 */ /* 0x0004e400000e0000 */
.L_x_9934:
[----:B---3--:R-:W-:Y:S01]  /*27680*/  ISETP.NE.AND P0, PT, R14, RZ, PT ;  /* 0x000000ff0e00720c */ /* 0x008fe20003f05270 */
[----:B------:R-:W-:-:S12]  /*27690*/  BSSY B0, `(.L_x_9879) ;  /* 0x0000027000007945 */ /* 0x000fd80003800000 */
[----:B------:R-:W-:Y:S05]  /*276a0*/  @P0 BRA `(.L_x_9880) ;  /* 0x0000000000940947 */ /* 0x000fea0003800000 */
[----:B------:R-:W-:-:S03]  /*276b0*/  UMOV UR4, 0xffffffff ;  /* 0xffffffff00047882 */ /* 0x000fc60000000000 */
[----:B------:R-:W-:Y:S05]  /*276c0*/  BRA.DIV UR4, `(.L_x_9881) ;  /* 0x0000001204f07947 */ /* 0x000fea000b800000 */
[----:B------:R-:W-:-:S13]  /*276d0*/  ELECT P6, URZ, PT ;  /* 0x00000000003f782f */ /* 0x000fda00038c0000 */
.L_x_9937:
[----:B------:R-:W-:Y:S05]  /*276e0*/  @!P6 BRA `(.L_x_9880) ;  /* 0x000000000084e947 */ /* 0x000fea0003800000 */
[----:B------:R-:W-:-:S06]  /*276f0*/  ULOP3.LUT UR4, UR48, 0x2, URZ, 0xfc, !UPT ;  /* 0x0000000230047892 */ /* 0x000fcc000f8efc3f */
[----:B--2---:R-:W-:-:S05]  /*27700*/  IMAD.U32 R2, RZ, RZ, UR4 ;  /* 0x00000004ff027e24 */ /* 0x004fca000f8e00ff */
[----:B------:R-:W-:-:S13]  /*27710*/  ISETP.NE.AND P2, PT, R2, 0x3, PT ;  /* 0x000000030200780c */ /* 0x000fda0003f45270 */
[----:B------:R-:W-:Y:S05]  /*27720*/  @!P2 BRA `(.L_x_9882) ;  /* 0x000000000004a947 */ /* 0x000fea0003800000 */
[----:B------:R-:W-:Y:S01]  /*27730*/  BPT.TRAP 0x1 ;  /* 0x000000040000795c */ /* 0x000fe20000300000 */
.L_x_9882:
[----:B-1----:R-:W2:Y:S04]  /*27740*/  LDL R3, [R1+0x470] ;  /* 0x0004700001037983 */ /* 0x002ea80000100800 */
        /* <DEDUP_REMOVED lines=13> */
.L_x_9938:
[----:B------:R-:W2:Y:S02]  /*27820*/  SYNCS.PHASECHK.TRANS64.TRYWAIT P0, [R7+URZ], R2 ;  /* 0x00000002070075a7 */ /* 0x000ea4000800017f */
[----:B--2---:R-:W-:Y:S05]  /*27830*/  @!P0 BRA `(.L_x_9884) ;  /* 0x0000001000c88947 */ /* 0x004fea0003800000 */
.L_x_9939:
[----:B------:R-:W-:Y:S05]  /*27840*/  @!P2 BRA `(.L_x_9885) ;  /* 0x000000000004a947 */ /* 0x000fea0003800000 */
[----:B------:R-:W-:Y:S01]  /*27850*/  BPT.TRAP 0x1 ;  /* 0x000000040000795c */ /* 0x000fe20000300000 */
.L_x_9885:
[----:B------:R-:W3:Y:S01]  /*27860*/  LDL.LU R4, [R1+0x470] ;  /* 0x0004700001047983 */ /* 0x000ee20000300800 */
[----:B------:R-:W-:-:S04]  /*27870*/  VIADD R0, R0, 0x32460 ;  /* 0x0003246000007836 */ /* 0x000fc80000000000 */
[----:B---3--:R-:W-:-:S04]  /*27880*/  IMAD R4, R4, 0x8, R0 ;  /* 0x0000000804047824 */ /* 0x008fc800078e0200 */
[----:B------:R-:W3:Y:S02]  /*27890*/  SYNCS.PHASECHK.TRANS64.TRYWAIT P0, [R4+URZ], R5 ;  /* 0x00000005040075a7 */ /* 0x000ee4000800017f */
[----:B---3--:R-:W-:Y:S05]  /*278a0*/  @!P0 BRA `(.L_x_9886) ;  /* 0x0000001000c08947 */ /* 0x008fea0003800000 */
.L_x_9940:
[----:B------:R-:W-:-:S07]  /*278b0*/  IMAD R3, R3, 0x8, R0 ;  /* 0x0000000803037824 */ /* 0x000fce00078e0200 */
.L_x_9887:
[----:B----4-:R4:W0:Y:S02]  /*278c0*/  SYNCS.PHASECHK.TRANS64.TRYWAIT P0, [R3+URZ], R2 ;  /* 0x00000002030075a7 */ /* 0x010824000800017f */
[----:B0-----:R-:W-:Y:S05]  /*278d0*/  @!P0 NANOSLEEP.SYNCS 0x989680 ;  /* 0x009896800000895d */ /* 0x001fea0003900000 */
[----:B------:R-:W0:Y:S02]  /*278e0*/  @!P0 SYNCS.PHASECHK.TRANS64 P0, [R3+URZ], R2 ;  /* 0x00000002030085a7 */ /* 0x000e24000800007f */
[----:B0-----:R-:W-:Y:S05]  /*278f0*/  @!P0 BRA `(.L_x_9887) ;  /* 0xfffffffc00f08947 */ /* 0x001fea000383ffff */
.L_x_9880:
[----:B------:R-:W-:Y:S05]  /*27900*/  BSYNC B0 ;  /* 0x0000000000007941 */ /* 0x000fea0003800000 */
.L_x_9879:
[----:B------:R-:W-:Y:S05]  /*27910*/  EXIT ;  /* 0x000000000000794d */ /* 0x000fea0003800000 */
.L_x_9681:
[----:B0-----:R-:W-:-:S04]  /*27920*/  IMAD.U32 R7, RZ, RZ, UR44 ;  /* 0x0000002cff077e24 */ /* 0x001fc8000f8e00ff */
[----:B------:R0:W1:Y:S03]  /*27930*/  SYNCS.PHASECHK.TRANS64.TRYWAIT P0, [R7+URZ+0x32400], R0 ;  /* 0x03240000070075a7 */ /* 0x000066000800017f */
[----:B-1----:R-:W-:Y:S05]  /*27940*/  @!P0 NANOSLEEP.SYNCS 0x989680 ;  /* 0x009896800000895d */ /* 0x002fea0003900000 */
[----:B------:R-:W1:Y:S02]  /*27950*/  @!P0 SYNCS.PHASECHK.TRANS64 P0, [R7+URZ+0x32400], R0 ;  /* 0x03240000070085a7 */ /* 0x000e64000800007f */
[----:B-1----:R-:W-:Y:S05]  /*27960*/  @!P0 BRA `(.L_x_9681) ;  /* 0xfffffffc00ec8947 */ /* 0x002fea000383ffff */
[----:B------:R-:W-:Y:S05]  /*27970*/  BRA `(.L_x_9888) ;  /* 0xfffffdb000347947 */ /* 0x000fea000383ffff */
.L_x_9688:
[----:B-1----:R1:W2:Y:S02]  /*27980*/  SYNCS.PHASECHK.TRANS64.TRYWAIT P0, [R20+URZ], R21 ;  /* 0x00000015140075a7 */ /* 0x0022a4000800017f */
[----:B--2---:R-:W-:Y:S05]  /*27990*/  @!P0 NANOSLEEP.SYNCS 0x989680 ;  /* 0x009896800000895d */ /* 0x004fea0003900000 */
[----:B------:R-:W2:Y:S02]  /*279a0*/  @!P0 SYNCS.PHASECHK.TRANS64 P0, [R20+URZ], R21 ;  /* 0x00000015140085a7 */ /* 0x000ea4000800007f */
[----:B--2---:R-:W-:Y:S05]  /*279b0*/  @!P0 BRA `(.L_x_9688) ;  /* 0xfffffffc00f08947 */ /* 0x004fea000383ffff */
[----:B------:R-:W-:Y:S05]  /*279c0*/  BRA `(.L_x_9687) ;  /* 0xfffffdb4003c7947 */ /* 0x000fea000383ffff */
.L_x_9690:
[----:B0-----:R-:W-:-:S04]  /*279d0*/  IMAD.U32 R8, RZ, RZ, UR44 ;  /* 0x0000002cff087e24 */ /* 0x001fc8000f8e00ff */
[----:B------:R0:W1:Y:S03]  /*279e0*/  SYNCS.PHASECHK.TRANS64.TRYWAIT P0, [R8+URZ+0x32410], R7 ;  /* 0x03241007080075a7 */ /* 0x000066000800017f */
[----:B-1----:R-:W-:Y:S05]  /*279f0*/  @!P0 NANOSLEEP.SYNCS 0x989680 ;  /* 0x009896800000895d */ /* 0x002fea0003900000 */
[----:B------:R-:W1:Y:S02]  /*27a00*/  @!P0 SYNCS.PHASECHK.TRANS64 P0, [R8+URZ+0x32410], R7 ;  /* 0x03241007080085a7 */ /* 0x000e64000800007f */
[----:B-1----:R-:W-:Y:S05]  /*27a10*/  @!P0 BRA `(.L_x_9690) ;  /* 0xfffffffc00ec8947 */ /* 0x002fea000383ffff */
[----:B------:R-:W-:Y:S05]  /*27a20*/  BRA `(.L_x_9889) ;  /* 0xfffffdb800107947 */ /* 0x000fea000383ffff */
.L_x_9697:
[----:B-1----:R1:W2:Y:S02]  /*27a30*/  SYNCS.PHASECHK.TRANS64.TRYWAIT P0, [R8+URZ], R9 ;  /* 0x00000009080075a7 */ /* 0x0022a4000800017f */
[----:B--2---:R-:W-:Y:S05]  /*27a40*/  @!P0 NANOSLEEP.SYNCS 0x989680 ;  /* 0x009896800000895d */ /* 0x004fea0003900000 */
[----:B------:R-:W2:Y:S02]  /*27a50*/  @!P0 SYNCS.PHASECHK.TRANS64 P0, [R8+URZ], R9 ;  /* 0x00000009080085a7 */ /* 0x000ea4000800007f */
[----:B--2---:R-:W-:Y:S05]  /*27a60*/  @!P0 BRA `(.L_x_9697) ;  /* 0xfffffffc00f08947 */ /* 0x004fea000383ffff */
[----:B------:R-:W-:Y:S05]  /*27a70*/  BRA `(.L_x_9696) ;  /* 0xfffffdb800547947 */ /* 0x000fea000383ffff */
.L_x_9732:
[----:B0-----:R0:W1:Y:S02]  /*27a80*/  SYNCS.PHASECHK.TRANS64.TRYWAIT P2, [R0+URZ], R3 ;  /* 0x00000003000075a7 */ /* 0x001064000804017f */
[----:B-1----:R-:W-:Y:S05]  /*27a90*/  @!P2 NANOSLEEP.SYNCS 0x989680 ;  /* 0x009896800000a95d */ /* 0x002fea0003900000 */
[----:B------:R-:W1:Y:S02]  /*27aa0*/  @!P2 SYNCS.PHASECHK.TRANS64 P2, [R0+URZ], R3 ;  /* 0x000000030000a5a7 */ /* 0x000e64000804007f */
[----:B-1----:R-:W-:Y:S05]  /*27ab0*/  @!P2 BRA `(.L_x_9732) ;  /* 0xfffffffc00f0a947 */ /* 0x002fea000383ffff */
[----:B------:R-:W-:Y:S05]  /*27ac0*/  BRA `(.L_x_9731) ;  /* 0xfffffe24004c7947 */ /* 0x000fea000383ffff */
.L_x_9739:
[----:B-1----:R1:W2:Y:S02]  /*27ad0*/  SYNCS.PHASECHK.TRANS64.TRYWAIT P2, [R4+URZ], R5 ;  /* 0x00000005040075a7 */ /* 0x0022a4000804017f */
[----:B--2---:R-:W-:Y:S05]  /*27ae0*/  @!P2 NANOSLEEP.SYNCS 0x989680 ;  /* 0x009896800000a95d */ /* 0x004fea0003900000 */
[----:B------:R-:W2:Y:S02]  /*27af0*/  @!P2 SYNCS.PHASECHK.TRANS64 P2, [R4+URZ], R5 ;  /* 0x000000050400a5a7 */ /* 0x000ea4000804007f */
[----:B--2---:R-:W-:Y:S05]  /*27b00*/  @!P2 BRA `(.L_x_9739) ;  /* 0xfffffffc00f0a947 */ /* 0x004fea000383ffff */
[----:B------:R-:W-:Y:S05]  /*27b10*/  BRA `(.L_x_9738) ;  /* 0xfffffe2800707947 */ /* 0x000fea000383ffff */
.L_x_9750:
[----:B-1----:R1:W2:Y:S02]  /*27b20*/  SYNCS.PHASECHK.TRANS64.TRYWAIT P1, [R0+URZ], R7 ;  /* 0x00000007000075a7 */ /* 0x0022a4000802017f */
[----:B--2---:R-:W-:Y:S05]  /*27b30*/  @!P1 NANOSLEEP.SYNCS 0x989680 ;  /* 0x009896800000995d */ /* 0x004fea0003900000 */
[----:B------:R-:W2:Y:S02]  /*27b40*/  @!P1 SYNCS.PHASECHK.TRANS64 P1, [R0+URZ], R7 ;  /* 0x00000007000095a7 */ /* 0x000ea4000802007f */
[----:B--2---:R-:W-:Y:S05]  /*27b50*/  @!P1 BRA `(.L_x_9750) ;  /* 0xfffffffc00f09947 */ /* 0x004fea000383ffff */
[----:B------:R-:W-:Y:S05]  /*27b60*/  BRA `(.L_x_9749) ;  /* 0xfffffec000987947 */ /* 0x000fea000383ffff */
.L_x_9757:
[----:B-1----:R1:W2:Y:S02]  /*27b70*/  SYNCS.PHASECHK.TRANS64.TRYWAIT P1, [R4+URZ], R5 ;  /* 0x00000005040075a7 */ /* 0x0022a4000802017f */
[----:B--2---:R-:W-:Y:S05]  /*27b80*/  @!P1 NANOSLEEP.SYNCS 0x989680 ;  /* 0x009896800000995d */ /* 0x004fea0003900000 */
[----:B------:R-:W2:Y:S02]  /*27b90*/  @!P1 SYNCS.PHASECHK.TRANS64 P1, [R4+URZ], R5 ;  /* 0x00000005040095a7 */ /* 0x000ea4000802007f */
[----:B--2---:R-:W-:Y:S05]  /*27ba0*/  @!P1 BRA `(.L_x_9757) ;  /* 0xfffffffc00f09947 */ /* 0x004fea000383ffff */
[----:B------:R-:W-:Y:S05]  /*27bb0*/  BRA `(.L_x_9756) ;  /* 0xfffffec400bc7947 */ /* 0x000fea000383ffff */
.L_x_9821:
        /* <DEDUP_REMOVED lines=11> */
.L_x_9891:
[----:B------:R-:W-:Y:S05]  /*27c70*/  BSYNC B0 ;  /* 0x0000000000007941 */ /* 0x000fea0003800000 */
.L_x_9890:
[----:B------:R-:W-:Y:S05]  /*27c80*/  BRA `(.L_x_9892) ;  /* 0xffffffc800007947 */ /* 0x000fea000383ffff */
.L_x_9822:
[----:B------:R-:W-:Y:S01]  /*27c90*/  BSSY B0, `(.L_x_9893) ;  /* 0x0000006000007945 */ /* 0x000fe20003800000 */
[----:B------:R-:W-:-:S07]  /*27ca0*/  IMAD.MOV.U32 R15, RZ, RZ, -0x1 ;  /* 0xffffffffff0f7424 */ /* 0x000fce00078e00ff */
[----:B0-----:R-:W-:Y:S05]  /*27cb0*/  WARPSYNC.COLLECTIVE R15, `(.L_x_9894) ;  /* 0x000000000f0c7348 */ /* 0x001fea0003c00000 */
[----:B------:R-:W-:Y:S02]  /*27cc0*/  ELECT P6, UR62, PT ;  /* 0x00000000003e782f */ /* 0x000fe400038c0000 */
[----:B------:R-:W-:Y:S01]  /*27cd0*/  MOV R14, UR62 ;  /* 0x0000003e000e7c02 */ /* 0x000fe20008000f00 */
[----:B0-----:R-:W-:Y:S10]  /*27ce0*/  ENDCOLLECTIVE ;  /* 0x000000000000791b */ /* 0x001ff40003800000 */
.L_x_9894:
[----:B------:R-:W-:Y:S05]  /*27cf0*/  BSYNC B0 ;  /* 0x0000000000007941 */ /* 0x000fea0003800000 */
.L_x_9893:
[----:B------:R-:W-:Y:S05]  /*27d00*/  BRA `(.L_x_9895) ;  /* 0xffffffc400f07947 */ /* 0x000fea000383ffff */
.L_x_9825:
[----:B0-----:R0:W1:Y:S02]  /*27d10*/  SYNCS.PHASECHK.TRANS64.TRYWAIT P0, [R9+URZ+0x32440], R10 ;  /* 0x0324400a090075a7 */ /* 0x001064000800017f */
[----:B-1----:R-:W-:Y:S05]  /*27d20*/  @!P0 NANOSLEEP.SYNCS 0x989680 ;  /* 0x009896800000895d */ /* 0x002fea0003900000 */
[----:B------:R-:W1:Y:S02]  /*27d30*/  @!P0 SYNCS.PHASECHK.TRANS64 P0, [R9+URZ+0x32440], R10 ;  /* 0x0324400a090085a7 */ /* 0x000e64000800007f */
[----:B-1----:R-:W-:Y:S05]  /*27d40*/  @!P0 BRA `(.L_x_9825) ;  /* 0xfffffffc00f08947 */ /* 0x002fea000383ffff */
[----:B------:R-:W-:Y:S05]  /*27d50*/  BRA `(.L_x_9896) ;  /* 0xffffffc800587947 */ /* 0x000fea000383ffff */
.L_x_9829:
        /* <DEDUP_REMOVED lines=8> */
.L_x_9832:
[----:B0-----:R0:W1:Y:S02]  /*27de0*/  SYNCS.PHASECHK.TRANS64.TRYWAIT P0, [R9+URZ+0x32460], R6 ;  /* 0x03246006090075a7 */ /* 0x001064000800017f */
[----:B-1----:R-:W-:Y:S05]  /*27df0*/  @!P0 NANOSLEEP.SYNCS 0x989680 ;  /* 0x009896800000895d */ /* 0x002fea0003900000 */
[----:B------:R-:W1:Y:S02]  /*27e00*/  @!P0 SYNCS.PHASECHK.TRANS64 P0, [R9+URZ+0x32460], R6 ;  /* 0x03246006090085a7 */ /* 0x000e64000800007f */
[----:B-1----:R-:W-:Y:S05]  /*27e10*/  @!P0 BRA `(.L_x_9832) ;  /* 0xfffffffc00f08947 */ /* 0x002fea000383ffff */
[----:B------:R-:W-:Y:S05]  /*27e20*/  BRA `(.L_x_9898) ;  /* 0xffffffcc00dc7947 */ /* 0x000fea000383ffff */
.L_x_9841:
[----:B-1----:R1:W2:Y:S02]  /*27e30*/  SYNCS.PHASECHK.TRANS64.TRYWAIT P0, [R2+URZ+0x32440], R3 ;  /* 0x03244003020075a7 */ /* 0x0022a4000800017f */
[----:B--2---:R-:W-:Y:S05]  /*27e40*/  @!P0 NANOSLEEP.SYNCS 0x989680 ;  /* 0x009896800000895d */ /* 0x004fea0003900000 */
[----:B------:R-:W2:Y:S02]  /*27e50*/  @!P0 SYNCS.PHASECHK.TRANS64 P0, [R2+URZ+0x32440], R3 ;  /* 0x03244003020085a7 */ /* 0x000ea4000800007f */
[----:B--2---:R-:W-:Y:S05]  /*27e60*/  @!P0 BRA `(.L_x_9841) ;  /* 0xfffffffc00f08947 */ /* 0x004fea000383ffff */
[----:B------:R-:W-:Y:S05]  /*27e70*/  BRA `(.L_x_9899) ;  /* 0xffffffd400607947 */ /* 0x000fea000383ffff */
.L_x_9843:
[----:B--2---:R2:W3:Y:S02]  /*27e80*/  SYNCS.PHASECHK.TRANS64.TRYWAIT P0, [R2+URZ+0x32460], R3 ;  /* 0x03246003020075a7 */ /* 0x0044e4000800017f */
[----:B---3--:R-:W-:Y:S05]  /*27e90*/  @!P0 NANOSLEEP.SYNCS 0x989680 ;  /* 0x009896800000895d */ /* 0x008fea0003900000 */
[----:B------:R-:W3:Y:S02]  /*27ea0*/  @!P0 SYNCS.PHASECHK.TRANS64 P0, [R2+URZ+0x32460], R3 ;  /* 0x03246003020085a7 */ /* 0x000ee4000800007f */
[----:B---3--:R-:W-:Y:S05]  /*27eb0*/  @!P0 BRA `(.L_x_9843) ;  /* 0xfffffffc00f08947 */ /* 0x008fea000383ffff */
[----:B------:R-:W-:Y:S05]  /*27ec0*/  BRA `(.L_x_9900) ;  /* 0xffffffd400d07947 */ /* 0x000fea000383ffff */
.L_x_9848:
[----:B-1----:R1:W2:Y:S02]  /*27ed0*/  SYNCS.PHASECHK.TRANS64.TRYWAIT P0, [R2+URZ+0x32440], R3 ;  /* 0x03244003020075a7 */ /* 0x0022a4000800017f */
[----:B--2---:R-:W-:Y:S05]  /*27ee0*/  @!P0 NANOSLEEP.SYNCS 0x989680 ;  /* 0x009896800000895d */ /* 0x004fea0003900000 */
[----:B------:R-:W2:Y:S02]  /*27ef0*/  @!P0 SYNCS.PHASECHK.TRANS64 P0, [R2+URZ+0x32440], R3 ;  /* 0x03244003020085a7 */ /* 0x000ea4000800007f */
[----:B--2---:R-:W-:Y:S05]  /*27f00*/  @!P0 BRA `(.L_x_9848) ;  /* 0xfffffffc00f08947 */ /* 0x004fea000383ffff */
[----:B------:R-:W-:Y:S05]  /*27f10*/  BRA `(.L_x_9901) ;  /* 0xffffffdc00207947 */ /* 0x000fea000383ffff */
.L_x_9850:
[----:B0-----:R0:W2:Y:S02]  /*27f20*/  SYNCS.PHASECHK.TRANS64.TRYWAIT P1, [R2+URZ+0x32460], R3 ;  /* 0x03246003020075a7 */ /* 0x0010a4000802017f */
[----:B--2---:R-:W-:Y:S05]  /*27f30*/  @!P1 NANOSLEEP.SYNCS 0x989680 ;  /* 0x009896800000995d */ /* 0x004fea0003900000 */
[----:B------:R-:W2:Y:S02]  /*27f40*/  @!P1 SYNCS.PHASECHK.TRANS64 P1, [R2+URZ+0x32460], R3 ;  /* 0x03246003020095a7 */ /* 0x000ea4000802007f */
[----:B--2---:R-:W-:Y:S05]  /*27f50*/  @!P1 BRA `(.L_x_9850) ;  /* 0xfffffffc00f09947 */ /* 0x004fea000383ffff */
[----:B------:R-:W-:Y:S05]  /*27f60*/  BRA `(.L_x_9902) ;  /* 0xffffffdc008c7947 */ /* 0x000fea000383ffff */
.L_x_9855:
[----:B--2---:R2:W3:Y:S02]  /*27f70*/  SYNCS.PHASECHK.TRANS64.TRYWAIT P0, [R2+URZ+0x32440], R3 ;  /* 0x03244003020075a7 */ /* 0x0044e4000800017f */
[----:B---3--:R-:W-:Y:S05]  /*27f80*/  @!P0 NANOSLEEP.SYNCS 0x989680 ;  /* 0x009896800000895d */ /* 0x008fea0003900000 */
[----:B------:R-:W3:Y:S02]  /*27f90*/  @!P0 SYNCS.PHASECHK.TRANS64 P0, [R2+URZ+0x32440], R3 ;  /* 0x03244003020085a7 */ /* 0x000ee4000800007f */
[----:B---3--:R-:W-:Y:S05]  /*27fa0*/  @!P0 BRA `(.L_x_9855) ;  /* 0xfffffffc00f08947 */ /* 0x008fea000383ffff */
[----:B------:R-:W-:Y:S05]  /*27fb0*/  BRA `(.L_x_9903) ;  /* 0xffffffe000b47947 */ /* 0x000fea000383ffff */
.L_x_9857:
[----:B0-----:R0:W1:Y:S02]  /*27fc0*/  SYNCS.PHASECHK.TRANS64.TRYWAIT P1, [R2+URZ+0x32460], R3 ;  /* 0x03246003020075a7 */ /* 0x001064000802017f */
[----:B-1----:R-:W-:Y:S05]  /*27fd0*/  @!P1 NANOSLEEP.SYNCS 0x989680 ;  /* 0x009896800000995d */ /* 0x002fea0003900000 */
[----:B------:R-:W1:Y:S02]  /*27fe0*/  @!P1 SYNCS.PHASECHK.TRANS64 P1, [R2+URZ+0x32460], R3 ;  /* 0x03246003020095a7 */ /* 0x000e64000802007f */
[----:B-1----:R-:W-:Y:S05]  /*27ff0*/  @!P1 BRA `(.L_x_9857) ;  /* 0xfffffffc00f09947 */ /* 0x002fea000383ffff */
[----:B------:R-:W-:Y:S05]  /*28000*/  BRA `(.L_x_9904) ;  /* 0xffffffe400247947 */ /* 0x000fea000383ffff */
.L_x_9862:
        /* <DEDUP_REMOVED lines=8> */
.L_x_9906:
[----:B------:R-:W-:Y:S05]  /*28090*/  BSYNC B0 ;  /* 0x0000000000007941 */ /* 0x000fea0003800000 */
.L_x_9905:
        /* <DEDUP_REMOVED lines=8> */
.L_x_9907:
[----:B------:R-:W-:Y:S01]  /*28120*/  IMAD.MOV.U32 R6, RZ, RZ, R14 ;  /* 0x000000ffff067224 */ /* 0x000fe200078e000e */
[----:B------:R-:W-:Y:S06]  /*28130*/  BRA `(.L_x_9908) ;  /* 0xffffffe800187947 */ /* 0x000fec000383ffff */
.L_x_9865:
        /* <DEDUP_REMOVED lines=8> */
.L_x_9910:
[----:B------:R-:W-:Y:S05]  /*281c0*/  BSYNC B0 ;  /* 0x0000000000007941 */ /* 0x000fea0003800000 */
.L_x_9909:
        /* <DEDUP_REMOVED lines=10> */
.L_x_9911:
        /* <DEDUP_REMOVED lines=8> */
.L_x_9912:
        /* <DEDUP_REMOVED lines=8> */
.L_x_9913:
        /* <DEDUP_REMOVED lines=8> */
.L_x_9914:
        /* <DEDUP_REMOVED lines=8> */
.L_x_9915:
[----:B------:R-:W-:Y:S05]  /*28470*/  BRA `(.L_x_9916) ;  /* 0xffffffe400dc7947 */ /* 0x000fea000383ffff */
.L_x_9870:
[----:B------:R-:W-:Y:S01]  /*28480*/  BSSY B0, `(.L_x_9917) ;  /* 0x0000008000007945 */ /* 0x000fe20003800000 */
[----:B-----5:R-:W-:Y:S02]  /*28490*/  IMAD.MOV.U32 R13, RZ, RZ, R2 ;  /* 0x000000ffff0d7224 */ /* 0x020fe400078e0002 */
[----:B------:R-:W-:Y:S02]  /*284a0*/  IMAD.MOV.U32 R12, RZ, RZ, 0x1 ;  /* 0x00000001ff0c7424 */ /* 0x000fe400078e00ff */
[----:B------:R-:W-:Y:S02]  /*284b0*/  IMAD.MOV.U32 R11, RZ, RZ, RZ ;  /* 0x000000ffff0b7224 */ /* 0x000fe400078e00ff */
[----:B------:R-:W-:-:S07]  /*284c0*/  IMAD.MOV.U32 R15, RZ, RZ, -0x1 ;  /* 0xffffffffff0f7424 */ /* 0x000fce00078e00ff */
[----:B012---:R-:W-:Y:S05]  /*284d0*/  WARPSYNC.COLLECTIVE R15, `(.L_x_9918) ;  /* 0x000000000f087348 */ /* 0x007fea0003c00000 */
[----:B------:R3:W4:Y:S02]  /*284e0*/  SHFL.UP P6, R14, R13, R12, R11 ;  /* 0x0400000c0d0e7389 */ /* 0x00072400000c000b */
[----:B01234-:R-:W-:Y:S01]  /*284f0*/  ENDCOLLECTIVE ;  /* 0x000000000000791b */ /* 0x01ffe20003800000 */
.L_x_9918:
[----:B------:R-:W-:Y:S05]  /*28500*/  BSYNC B0 ;  /* 0x0000000000007941 */ /* 0x000fea0003800000 */
.L_x_9917:
        /* <DEDUP_REMOVED lines=10> */
.L_x_9919:
        /* <DEDUP_REMOVED lines=8> */
.L_x_9920:
        /* <DEDUP_REMOVED lines=8> */
.L_x_9921:
        /* <DEDUP_REMOVED lines=8> */
.L_x_9922:
        /* <DEDUP_REMOVED lines=8> */
.L_x_9923:
[----:B------:R-:W-:Y:S05]  /*287b0*/  BRA `(.L_x_9924) ;  /* 0xffffffe400c07947 */ /* 0x000fea000383ffff */
.L_x_9872:
[----:B------:R-:W-:Y:S01]  /*287c0*/  BSSY B0, `(.L_x_9925) ;  /* 0x0000006000007945 */ /* 0x000fe20003800000 */
[----:B------:R-:W-:Y:S01]  /*287d0*/  PLOP3.LUT P6, PT, P6, PT, PT, 0x8, 0x0 ;  /* 0x000000000000781c */ /* 0x000fe200037ce170 */
[----:B------:R-:W-:-:S12]  /*287e0*/  IMAD.MOV.U32 R15, RZ, RZ, -0x1 ;  /* 0xffffffffff0f7424 */ /* 0x000fd800078e00ff */
[----:B0-----:R-:W-:Y:S05]  /*287f0*/  WARPSYNC.COLLECTIVE R15, `(.L_x_9926) ;  /* 0x000000000f087348 */ /* 0x001fea0003c00000 */
[----:B------:R-:W-:Y:S01]  /*28800*/  VOTE.ANY R14, PT, P6 ;  /* 0x00000000000e7806 */ /* 0x000fe200030e0100 */
[----:B0-----:R-:W-:Y:S06]  /*28810*/  ENDCOLLECTIVE ;  /* 0x000000000000791b */ /* 0x001fec0003800000 */
.L_x_9926:
[----:B------:R-:W-:Y:S05]  /*28820*/  BSYNC B0 ;  /* 0x0000000000007941 */ /* 0x000fea0003800000 */
.L_x_9925:
        /* <DEDUP_REMOVED lines=9> */
.L_x_9927:
[----:B------:R-:W-:Y:S01]  /*288c0*/  IMAD.MOV.U32 R17, RZ, RZ, R14 ;  /* 0x000000ffff117224 */ /* 0x000fe200078e000e */
[----:B------:R-:W-:Y:S06]  /*288d0*/  BRA `(.L_x_9928) ;  /* 0xffffffe400b07947 */ /* 0x000fec000383ffff */
.L_x_9874:
[----:B------:R-:W-:Y:S01]  /*288e0*/  BSSY B0, `(.L_x_9929) ;  /* 0x0000007000007945 */ /* 0x000fe20003800000 */
[----:B------:R-:W-:Y:S02]  /*288f0*/  IMAD.MOV.U32 R13, RZ, RZ, R3 ;  /* 0x000000ffff0d7224 */ /* 0x000fe400078e0003 */
[----:B------:R-:W-:Y:S02]  /*28900*/  IMAD.MOV.U32 R11, RZ, RZ, 0x1f ;  /* 0x0000001fff0b7424 */ /* 0x000fe400078e00ff */
[----:B------:R-:W-:-:S07]  /*28910*/  IMAD.MOV.U32 R15, RZ, RZ, -0x1 ;  /* 0xffffffffff0f7424 */ /* 0x000fce00078e00ff */
[----:B012---:R-:W-:Y:S05]  /*28920*/  WARPSYNC.COLLECTIVE R15, `(.L_x_9930) ;  /* 0x000000000f087348 */ /* 0x007fea0003c00000 */
[----:B------:R3:W4:Y:S02]  /*28930*/  SHFL.IDX P6, R14, R13, R12, R11 ;  /* 0x0000000c0d0e7389 */ /* 0x00072400000c000b */
[----:B01234-:R-:W-:Y:S01]  /*28940*/  ENDCOLLECTIVE ;  /* 0x000000000000791b */ /* 0x01ffe20003800000 */
.L_x_9930:
[----:B------:R-:W-:Y:S05]  /*28950*/  BSYNC B0 ;  /* 0x0000000000007941 */ /* 0x000fea0003800000 */
.L_x_9929:
[----:B------:R-:W-:Y:S05]  /*28960*/  BRA `(.L_x_9873) ;  /* 0xffffffe400a87947 */ /* 0x000fea000383ffff */
.L_x_9877:
[----:B-1----:R1:W3:Y:S02]  /*28970*/  SYNCS.PHASECHK.TRANS64.TRYWAIT P0, [R0+URZ+0x32420], R3 ;  /* 0x03242003000075a7 */ /* 0x0022e4000800017f */
[----:B---3--:R-:W-:Y:S05]  /*28980*/  @!P0 NANOSLEEP.SYNCS 0x989680 ;  /* 0x009896800000895d */ /* 0x008fea0003900000 */
[----:B------:R-:W3:Y:S02]  /*28990*/  @!P0 SYNCS.PHASECHK.TRANS64 P0, [R0+URZ+0x32420], R3 ;  /* 0x03242003000085a7 */ /* 0x000ee4000800007f */
[----:B---3--:R-:W-:Y:S05]  /*289a0*/  @!P0 BRA `(.L_x_9877) ;  /* 0xfffffffc00f08947 */ /* 0x008fea000383ffff */
[----:B------:R-:W-:Y:S05]  /*289b0*/  BRA `(.L_x_9931) ;  /* 0xffffffec00187947 */ /* 0x000fea000383ffff */
.L_x_9878:
[----:B--2---:R-:W2:Y:S01]  /*289c0*/  S2R R2, SR_TID.X ;  /* 0x0000000000027919 */ /* 0x004ea20000002100 */
        /* <DEDUP_REMOVED lines=10> */
.L_x_9933:
[----:B------:R-:W-:Y:S05]  /*28a70*/  BSYNC B0 ;  /* 0x0000000000007941 */ /* 0x000fea0003800000 */
.L_x_9932:
[----:B------:R-:W-:Y:S05]  /*28a80*/  BRA `(.L_x_9934) ;  /* 0xffffffe800fc7947 */ /* 0x000fea000383ffff */
.L_x_9881:
[----:B------:R-:W-:Y:S01]  /*28a90*/  BSSY B1, `(.L_x_9935) ;  /* 0x0000006000017945 */ /* 0x000fe20003800000 */
[----:B------:R-:W-:-:S07]  /*28aa0*/  IMAD.MOV.U32 R15, RZ, RZ, -0x1 ;  /* 0xffffffffff0f7424 */ /* 0x000fce00078e00ff */
[----:B012---:R-:W-:Y:S05]  /*28ab0*/  WARPSYNC.COLLECTIVE R15, `(.L_x_9936) ;  /* 0x000000000f0c7348 */ /* 0x007fea0003c00000 */
[----:B------:R-:W-:Y:S02]  /*28ac0*/  ELECT P6, UR62, PT ;  /* 0x00000000003e782f */ /* 0x000fe400038c0000 */
[----:B------:R-:W-:Y:S01]  /*28ad0*/  MOV R14, UR62 ;  /* 0x0000003e000e7c02 */ /* 0x000fe20008000f00 */
[----:B012---:R-:W-:Y:S10]  /*28ae0*/  ENDCOLLECTIVE ;  /* 0x000000000000791b */ /* 0x007ff40003800000 */
.L_x_9936:
[----:B------:R-:W-:Y:S05]  /*28af0*/  BSYNC B1 ;  /* 0x0000000000017941 */ /* 0x000fea0003800000 */
.L_x_9935:
[----:B------:R-:W-:Y:S05]  /*28b00*/  BRA `(.L_x_9937) ;  /* 0xffffffe800f47947 */ /* 0x000fea000383ffff */
.L_x_9883:
[----:B-1----:R1:W2:Y:S02]  /*28b10*/  SYNCS.PHASECHK.TRANS64.TRYWAIT P0, [R6+URZ], R5 ;  /* 0x00000005060075a7 */ /* 0x0022a4000800017f */
[----:B--2---:R-:W-:Y:S05]  /*28b20*/  @!P0 NANOSLEEP.SYNCS 0x989680 ;  /* 0x009896800000895d */ /* 0x004fea0003900000 */
[----:B------:R-:W2:Y:S02]  /*28b30*/  @!P0 SYNCS.PHASECHK.TRANS64 P0, [R6+URZ], R5 ;  /* 0x00000005060085a7 */ /* 0x000ea4000800007f */
[----:B--2---:R-:W-:Y:S05]  /*28b40*/  @!P0 BRA `(.L_x_9883) ;  /* 0xfffffffc00f08947 */ /* 0x004fea000383ffff */
[----:B------:R-:W-:Y:S05]  /*28b50*/  BRA `(.L_x_9938) ;  /* 0xffffffec00307947 */ /* 0x000fea000383ffff */
.L_x_9884:
[----:B--2---:R2:W3:Y:S02]  /*28b60*/  SYNCS.PHASECHK.TRANS64.TRYWAIT P0, [R7+URZ], R2 ;  /* 0x00000002070075a7 */ /* 0x0044e4000800017f */
[----:B---3--:R-:W-:Y:S05]  /*28b70*/  @!P0 NANOSLEEP.SYNCS 0x989680 ;  /* 0x009896800000895d */ /* 0x008fea0003900000 */
[----:B------:R-:W3:Y:S02]  /*28b80*/  @!P0 SYNCS.PHASECHK.TRANS64 P0, [R7+URZ], R2 ;  /* 0x00000002070085a7 */ /* 0x000ee4000800007f */
[----:B---3--:R-:W-:Y:S05]  /*28b90*/  @!P0 BRA `(.L_x_9884) ;  /* 0xfffffffc00f08947 */ /* 0x008fea000383ffff */
[----:B------:R-:W-:Y:S05]  /*28ba0*/  BRA `(.L_x_9939) ;  /* 0xffffffec00247947 */ /* 0x000fea000383ffff */
.L_x_9886:
[----:B---3--:R3:W4:Y:S02]  /*28bb0*/  SYNCS.PHASECHK.TRANS64.TRYWAIT P0, [R4+URZ], R5 ;  /* 0x00000005040075a7 */ /* 0x008724000800017f */
[----:B----4-:R-:W-:Y:S05]  /*28bc0*/  @!P0 NANOSLEEP.SYNCS 0x989680 ;  /* 0x009896800000895d */ /* 0x010fea0003900000 */
[----:B------:R-:W4:Y:S02]  /*28bd0*/  @!P0 SYNCS.PHASECHK.TRANS64 P0, [R4+URZ], R5 ;  /* 0x00000005040085a7 */ /* 0x000f24000800007f */
[----:B----4-:R-:W-:Y:S05]  /*28be0*/  @!P0 BRA `(.L_x_9886) ;  /* 0xfffffffc00f08947 */ /* 0x010fea000383ffff */
[----:B------:R-:W-:Y:S05]  /*28bf0*/  BRA `(.L_x_9940) ;  /* 0xffffffec002c7947 */ /* 0x000fea000383ffff */
        .type           $_ZN7cutlass13device_kernelIN5flash11enable_sm90INS1_16FlashAttnFwdSm90INS1_25CollectiveMainloopFwdSm90ILi2EN4cute5tupleIJNS5_1CILi1EEES8_S8_EEENS6_IJNS7_ILi128EEENS7_ILi96EEENS7_ILi64EEEEEELi256ENS_10bfloat16_tEfNS_4arch4Sm90ELb0ELb1ELb1ELb1ELb0ELb0ELb1ELb1ELb0ELb0ELb0ELb0EEENS1_21CollectiveEpilogueFwdINS6_IJSA_NS7_ILi256EEESB_EEES9_SE_SG_Li256ELb1ELb0ELb0ELb0EEENS1_36VarlenDynamicPersistentTileSchedulerILi128ELi96ELi256ELi32ELb0ELb0ELb1ELb1ELb0ELb1EEEEEEEEEvNT_6ParamsE$_ZZN5flash25CollectiveMainloopFwdSm90ILi2EN4cute5tupleIJNS1_1CILi1EEES4_S4_EEENS2_IJNS3_ILi128EEENS3_ILi96EEENS3_ILi64EEEEEELi256EN7cutlass10bfloat16_tEfNSA_4arch4Sm90ELb0ELb1ELb1ELb1ELb0ELb0ELb1ELb1ELb0ELb0ELb0ELb0EE3mmaINS_16FlashAttnFwdSm90ISE_NS_21CollectiveEpilogueFwdINS2_IJS6_NS3_ILi256EEES7_EEES5_SB_SD_Li256ELb1ELb0ELb0ELb0EEENS_36VarlenDynamicPersistentTileSchedulerILi128ELi96ELi256ELi32ELb0ELb0ELb1ELb1ELb0ELb1EEEE13SharedStorageENS1_6TensorINS1_11ArrayEngineIfLm128EEENS1_6LayoutINS2_IJNS2_IJNS3_ILi2EEEST_NS3_ILi32EEEEEES4_S4_EEENS2_IJNS2_IJS4_ST_NS3_ILi4EEEEEENS3_ILi0EEESZ_EEEEEEENS_7SoftmaxILi2ELi0EEEEEbRKNSE_6ParamsENSA_25PipelineTmaAsyncNoClusterILi2ENSA_16PipelineTmaAsyncILi2EEEEES1B_RNSA_13PipelineStateILj2EEERT0_RT1_iRiRKNS_16SeqlenInfoQKNewKILb1ELb0EEENS2_IJiiiiEEERT_ENKUliT_T0_T1_E_clIZSF_ISO_S12_S14_EbS17_S1B_S1B_S1E_S1G_S1I_iS1J_S1N_S1O_S1Q_EUlRS1R_iE1_NS3_ILb0EEENS3_ILb1EEEEEDaiS1R_S1S_S1T_,@function
        .size           $_ZN7cutlass13device_kernelIN5flash11enable_sm90INS1_16FlashAttnFwdSm90INS1_25CollectiveMainloopFwdSm90ILi2EN4cute5tupleIJNS5_1CILi1EEES8_S8_EEENS6_IJNS7_ILi128EEENS7_ILi96EEENS7_ILi64EEEEEELi256ENS_10bfloat16_tEfNS_4arch4Sm90ELb0ELb1ELb1ELb1ELb0ELb0ELb1ELb1ELb0ELb0ELb0ELb0EEENS1_21CollectiveEpilogueFwdINS6_IJSA_NS7_ILi256EEESB_EEES9_SE_SG_Li256ELb1ELb0ELb0ELb0EEENS1_36VarlenDynamicPersistentTileSchedulerILi128ELi96ELi256ELi32ELb0ELb0ELb1ELb1ELb0ELb1EEEEEEEEEvNT_6ParamsE$_ZZN5flash25CollectiveMainloopFwdSm90ILi2EN4cute5tupleIJNS1_1CILi1EEES4_S4_EEENS2_IJNS3_ILi128EEENS3_ILi96EEENS3_ILi64EEEEEELi256EN7cutlass10bfloat16_tEfNSA_4arch4Sm90ELb0ELb1ELb1ELb1ELb0ELb0ELb1ELb1ELb0ELb0ELb0ELb0EE3mmaINS_16FlashAttnFwdSm90ISE_NS_21CollectiveEpilogueFwdINS2_IJS6_NS3_ILi256EEES7_EEES5_SB_SD_Li256ELb1ELb0ELb0ELb0EEENS_36VarlenDynamicPersistentTileSchedulerILi128ELi96ELi256ELi32ELb0ELb0ELb1ELb1ELb0ELb1EEEE13SharedStorageENS1_6TensorINS1_11ArrayEngineIfLm128EEENS1_6LayoutINS2_IJNS2_IJNS3_ILi2EEEST_NS3_ILi32EEEEEES4_S4_EEENS2_IJNS2_IJS4_ST_NS3_ILi4EEEEEENS3_ILi0EEESZ_EEEEEEENS_7SoftmaxILi2ELi0EEEEEbRKNSE_6ParamsENSA_25PipelineTmaAsyncNoClusterILi2ENSA_16PipelineTmaAsyncILi2EEEEES1B_RNSA_13PipelineStateILj2EEERT0_RT1_iRiRKNS_16SeqlenInfoQKNewKILb1ELb0EEENS2_IJiiiiEEERT_ENKUliT_T0_T1_E_clIZSF_ISO_S12_S14_EbS17_S1B_S1B_S1E_S1G_S1I_iS1J_S1N_S1O_S1Q_EUlRS1R_iE1_NS3_ILb0EEENS3_ILb1EEEEEDaiS1R_S1S_S1T_,(.L_x_11970 - $_ZN7cutlass13device_kernelIN5flash11enable_sm90INS1_16FlashAttnFwdSm90INS1_25CollectiveMainloopFwdSm90ILi2EN4cute5tupleIJNS5_1CILi1EEES8_S8_EEENS6_IJNS7_ILi128EEENS7_ILi96EEENS7_ILi64EEEEEELi256ENS_10bfloat16_tEfNS_4arch4Sm90ELb0ELb1ELb1ELb1ELb0ELb0ELb1ELb1ELb0ELb0ELb0ELb0EEENS1_21CollectiveEpilogueFwdINS6_IJSA_NS7_ILi256EEESB_EEES9_SE_SG_Li256ELb1ELb0ELb0ELb0EEENS1_36VarlenDynamicPersistentTileSchedulerILi128ELi96ELi256ELi32ELb0ELb0ELb1ELb1ELb0ELb1EEEEEEEEEvNT_6ParamsE$_ZZN5flash25CollectiveMainloopFwdSm90ILi2EN4cute5tupleIJNS1_1CILi1EEES4_S4_EEENS2_IJNS3_ILi128EEENS3_ILi96EEENS3_ILi64EEEEEELi256EN7cutlass10bfloat16_tEfNSA_4arch4Sm90ELb0ELb1ELb1ELb1ELb0ELb0ELb1ELb1ELb0ELb0ELb0ELb0EE3mmaINS_16FlashAttnFwdSm90ISE_NS_21CollectiveEpilogueFwdINS2_IJS6_NS3_ILi256EEES7_EEES5_SB_SD_Li256ELb1ELb0ELb0ELb0EEENS_36VarlenDynamicPersistentTileSchedulerILi128ELi96ELi256ELi32ELb0ELb0ELb1ELb1ELb0ELb1EEEE13SharedStorageENS1_6TensorINS1_11ArrayEngineIfLm128EEENS1_6LayoutINS2_IJNS2_IJNS3_ILi2EEEST_NS3_ILi32EEEEEES4_S4_EEENS2_IJNS2_IJS4_ST_NS3_ILi4EEEEEENS3_ILi0EEESZ_EEEEEEENS_7SoftmaxILi2ELi0EEEEEbRKNSE_6ParamsENSA_25PipelineTmaAsyncNoClusterILi2ENSA_16PipelineTmaAsyncILi2EEEEES1B_RNSA_13PipelineStateILj2EEERT0_RT1_iRiRKNS_16SeqlenInfoQKNewKILb1ELb0EEENS2_IJiiiiEEERT_ENKUliT_T0_T1_E_clIZSF_ISO_S12_S14_EbS17_S1B_S1B_S1E_S1G_S1I_iS1J_S1N_S1O_S1Q_EUlRS1R_iE1_NS3_ILb0EEENS3_ILb1EEEEEDaiS1R_S1S_S1T_)
$_ZN7cutlass13device_kernelIN5flash11enable_sm90INS1_16FlashAttnFwdSm90INS1_25CollectiveMainloopFwdSm90ILi2EN4cute5tupleIJNS5_1CILi1EEES8_S8_EEENS6_IJNS7_ILi128EEENS7_ILi96EEENS7_ILi64EEEEEELi256ENS_10bfloat16_tEfNS_4arch4Sm90ELb0ELb1ELb1ELb1ELb0ELb0ELb1ELb1ELb0ELb0ELb0ELb0EEENS1_21CollectiveEpilogueFwdINS6_IJSA_NS7_ILi256EEESB_EEES9_SE_SG_Li256ELb1ELb0ELb0ELb0EEENS1_36VarlenDynamicPersistentTileSchedulerILi128ELi96ELi256ELi32ELb0ELb0ELb1ELb1ELb0ELb1EEEEEEEEEvNT_6ParamsE$_ZZN5flash25CollectiveMainloopFwdSm90ILi2EN4cute5tupleIJNS1_1CILi1EEES4_S4_EEENS2_IJNS3_ILi128EEENS3_ILi96EEENS3_ILi64EEEEEELi256EN7cutlass10bfloat16_tEfNSA_4arch4Sm90ELb0ELb1ELb1ELb1ELb0ELb0ELb1ELb1ELb0ELb0ELb0ELb0EE3mmaINS_16FlashAttnFwdSm90ISE_NS_21CollectiveEpilogueFwdINS2_IJS6_NS3_ILi256EEES7_EEES5_SB_SD_Li256ELb1ELb0ELb0ELb0EEENS_36VarlenDynamicPersistentTileSchedulerILi128ELi96ELi256ELi32ELb0ELb0ELb1ELb1ELb0ELb1EEEE13SharedStorageENS1_6TensorINS1_11ArrayEngineIfLm128EEENS1_6LayoutINS2_IJNS2_IJNS3_ILi2EEEST_NS3_ILi32EEEEEES4_S4_EEENS2_IJNS2_IJS4_ST_NS3_ILi4EEEEEENS3_ILi0EEESZ_EEEEEEENS_7SoftmaxILi2ELi0EEEEEbRKNSE_6ParamsENSA_25PipelineTmaAsyncNoClusterILi2ENSA_16PipelineTmaAsyncILi2EEEEES1B_RNSA_13PipelineStateILj2EEERT0_RT1_iRiRKNS_16SeqlenInfoQKNewKILb1ELb0EEENS2_IJiiiiEEERT_ENKUliT_T0_T1_E_clIZSF_ISO_S12_S14_EbS17_S1B_S1B_S1E_S1G_S1I_iS1J_S1N_S1O_S1Q_EUlRS1R_iE1_NS3_ILb0EEENS3_ILb1EEEEEDaiS1R_S1S_S1T_:
[----:B------:R-:W-:Y:S05]  /*28c00*/  YIELD ;  /* 0x0000000000007946 */ /* 0x000fea0003800000 */
[----:B------:R-:W-:Y:S02]  /*28c10*/  ULDC UR4, c[0x0][0x20] ;  /* 0x0000080000047ab9 */ /* 0x000fe40000000800 */
[----:B------:R-:W-:-:S05]  /*28c20*/  VIADD R0, R0, -UR4 ;  /* 0x8000000400007c36 */ /* 0x000fca0008000000 */
[----:B------:R-:W2:Y:S01]  /*28c30*/  LDL.64 R2, [R0] ;  /* 0x0000000000027983 */ /* 0x000ea20000100a00 */
[----:B------:R-:W0:Y:S02]  /*28c40*/  LDC.64 R4, c[0x0][0x208] ;  /* 0x00008200ff047b82 */ /* 0x000e240000000a00 */
[----:B0-----:R-:W-:Y:S02]  /*28c50*/  R2UR UR4, R4 ;  /* 0x00000000040472ca */ /* 0x001fe400000e0000 */
        /* <DEDUP_REMOVED lines=35> */
[----:B0-----:R1:W5:Y:S01]  /*28e90*/  LD.E R11, desc[UR6][R6.64+0x4] ;  /* 0x00000406060b7980 */ /* 0x001362000c101900 */
[----:B--2---:R-:W-:-:S04]  /*28ea0*/  LOP3.LUT R14, R14, 0x1, RZ, 0xfc, !PT ;  /* 0x000000010e0e7812 */ /* 0x004fc800078efcff */
[----:B------:R-:W-:-:S13]  /*28eb0*/  ISETP.NE.AND P1, PT, R14, 0x3, PT ;  /* 0x000000030e00780c */ /* 0x000fda0003f25270 */
[----:B-1----:R-:W-:Y:S05]  /*28ec0*/  @!P1 BRA `(.L_x_9942) ;  /* 0x0000000000049947 */ /* 0x002fea0003800000 */
[----:B------:R-:W-:Y:S01]  /*28ed0*/  BPT.TRAP 0x1 ;  /* 0x000000040000795c */ /* 0x000fe20000300000 */
.L_x_9942:
[----:B------:R-:W-:Y:S05]  /*28ee0*/  BSYNC B3 ;  /* 0x0000000000037941 */ /* 0x000fea0003800000 */
.L_x_9941:
[----:B------:R-:W-:Y:S02]  /*28ef0*/  R2UR UR4, R4 ;  /* 0x00000000040472ca */ /* 0x000fe400000e0000 */
[----:B------:R-:W-:-:S13]  /*28f00*/  R2UR UR5, R5 ;  /* 0x00000000050572ca */ /* 0x000fda00000e0000 */
[----:B------:R-:W2:Y:S01]  /*28f10*/  LD.E.64 R2, desc[UR4][R8.64+0x8] ;  /* 0x0000080408027980 */ /* 0x000ea2000c101b00 */
[----:B-----5:R-:W-:Y:S02]  /*28f20*/  SHF.L.U32 R13, R11, 0x1f, RZ ;  /* 0x0000001f0b0d7819 */ /* 0x020fe400000006ff */
[----:B--2---:R-:W-:-:S05]  /*28f30*/  MOV R3, R2 ;  /* 0x0000000200037202 */ /* 0x004fca0000000f00 */
[----:B------:R-:W-:-:S04]  /*28f40*/  IMAD R12, R12, 0x8, R3 ;  /* 0x000000080c0c7824 */ /* 0x000fc800078e0203 */
[----:B------:R0:W1:Y:S01]  /*28f50*/  SYNCS.PHASECHK.TRANS64.TRYWAIT P1, [R12+URZ], R13 ;  /* 0x0000000d0c0075a7 */ /* 0x000062000802017f */
[----:B------:R-:W2:Y:S01]  /*28f60*/  LD.E R11, desc[UR4][R8.64+0x1c] ;  /* 0x00001c04080b7980 */ /* 0x000ea2000c101900 */
[----:B------:R-:W-:Y:S02]  /*28f70*/  R2UR UR6, R4 ;  /* 0x00000000040672ca */ /* 0x000fe400000e0000 */
[----:B------:R-:W-:Y:S01]  /*28f80*/  R2UR UR7, R5 ;  /* 0x00000000050772ca */ /* 0x000fe200000e0000 */
[----:B------:R0:W5:Y:S01]  /*28f90*/  LD.E R2, desc[UR4][R6.64] ;  /* 0x0000000406027980 */ /* 0x000162000c101900 */
[----:B------:R-:W-:Y:S11]  /*28fa0*/  BSSY B3, `(.L_x_9943) ;  /* 0x0000006000037945 */ /* 0x000ff60003800000 */
[----:B------:R0:W5:Y:S01]  /*28fb0*/  LD.E R3, desc[UR6][R6.64+0x4] ;  /* 0x0000040606037980 */ /* 0x000162000c101900 */
[----:B--2---:R-:W-:-:S04]  /*28fc0*/  LOP3.LUT R11, R11, 0x1, RZ, 0xfc, !PT ;  /* 0x000000010b0b7812 */ /* 0x004fc800078efcff */
[----:B------:R-:W-:-:S13]  /*28fd0*/  ISETP.NE.AND P2, PT, R11, 0x3, PT ;  /* 0x000000030b00780c */ /* 0x000fda0003f45270 */
[----:B01----:R-:W-:Y:S05]  /*28fe0*/  @!P2 BRA `(.L_x_9944) ;  /* 0x000000000004a947 */ /* 0x003fea0003800000 */
[----:B------:R-:W-:Y:S01]  /*28ff0*/  BPT.TRAP 0x1 ;  /* 0x000000040000795c */ /* 0x000fe20000300000 */
.L_x_9944:
[----:B------:R-:W-:Y:S05]  /*29000*/  BSYNC B3 ;  /* 0x0000000000037941 */ /* 0x000fea0003800000 */
.L_x_9943:
        /* <DEDUP_REMOVED lines=8> */
[----:B------:R-:W0:Y:S02]  /*29090*/  SYNCS.PHASECHK.TRANS64.TRYWAIT P1, [R2+URZ], R3 ;  /* 0x00000003020075a7 */ /* 0x000e24000802017f */
[----:B0-----:R-:W-:Y:S05]  /*290a0*/  @!P1 BRA `(.L_x_9947) ;  /* 0x000001b400a49947 */ /* 0x001fea0003800000 */
.L_x_9946:
[----:B------:R-:W-:Y:S05]  /*290b0*/  BSYNC B3 ;  /* 0x0000000000037941 */ /* 0x000fea0003800000 */
.L_x_9945:
[----:B------:R-:W2:Y:S04]  /*290c0*/  LDL.64 R8, [R0] ;  /* 0x0000000000087983 */ /* 0x000ea80000100a00 */
[----:B------:R-:W3:Y:S01]  /*290d0*/  LDL.64 R6, [R0+0x28] ;  /* 0x0000280000067983 */ /* 0x000ee20000100a00 */
[C---:B------:R-:W-:Y:S02]  /*290e0*/  R2UR UR6, R4.reuse ;  /* 0x00000000040672ca */ /* 0x040fe400000e0000 */
[C---:B------:R-:W-:Y:S01]  /*290f0*/  R2UR UR7, R5.reuse ;  /* 0x00000000050772ca */ /* 0x040fe200000e0000 */
[----:B0----5:R-:W4:Y:S01]  /*29100*/  LDL.64 R2, [R0+0x20] ;  /* 0x0000200000027983 */ /* 0x021f220000100a00 */
        /* <DEDUP_REMOVED lines=85> */
[----:B0-----:R-:W-:Y:S05]  /*29660*/  @!P1 BRA `(.L_x_9949) ;  /* 0x0000000000049947 */ /* 0x001fea0003800000 */
[----:B------:R-:W-:Y:S01]  /*29670*/  BPT.TRAP 0x1 ;  /* 0x000000040000795c */ /* 0x000fe20000300000 */
.L_x_9949:
[----:B------:R-:W-:Y:S05]  /*29680*/  BSYNC B3 ;  /* 0x0000000000037941 */ /* 0x000fea0003800000 */
.L_x_9948:
        /* <DEDUP_REMOVED lines=17> */
.L_x_9951:
[----:B------:R-:W-:Y:S05]  /*297a0*/  BSYNC B3 ;  /* 0x0000000000037941 */ /* 0x000fea0003800000 */
.L_x_9950:
        /* <DEDUP_REMOVED lines=10> */
.L_x_9953:
[----:B------:R-:W-:Y:S05]  /*29850*/  BSYNC B3 ;  /* 0x0000000000037941 */ /* 0x000fea0003800000 */
.L_x_9952:
[----:B------:R-:W2:Y:S04]  /*29860*/  LDL.64 R12, [R0] ;  /* 0x00000000000c7983 */ /* 0x000ea80000100a00 */
[----:B------:R-:W3:Y:S01]  /*29870*/  LDL.64 R6, [R0+0x58] ;  /* 0x0000580000067983 */ /* 0x000ee20000100a00 */
[C---:B------:R-:W-:Y:S02]  /*29880*/  R2UR UR6, R4.reuse ;  /* 0x00000000040672ca */ /* 0x040fe400000e0000 */
[C---:B------:R-:W-:Y:S01]  /*29890*/  R2UR UR7, R5.reuse ;  /* 0x00000000050772ca */ /* 0x040fe200000e0000 */
[----:B------:R-:W4:Y:S01]  /*298a0*/  LDL.64 R2, [R0+0x48] ;  /* 0x0000480000027983 */ /* 0x000f220000100a00 */
[C---:B------:R-:W-:Y:S02]  /*298b0*/  R2UR UR4, R4.reuse ;  /* 0x00000000040472ca */ /* 0x040fe400000e0000 */
[C---:B------:R-:W-:Y:S01]  /*298c0*/  R2UR UR5, R5.reuse ;  /* 0x00000000050572ca */ /* 0x040fe200000e0000 */
[----:B0----5:R-:W4:Y:S08]  /*298d0*/  LDL.64 R8, [R0+0x50] ;  /* 0x0000500000087983 */ /* 0x021f300000100a00 */
[----:B--2---:R-:W2:Y:S04]  /*298e0*/  LD.E R11, desc[UR6][R12.64] ;  /* 0x000000060c0b7980 */ /* 0x004ea8000c101900 */
[----:B---3--:R-:W2:Y:S01]  /*298f0*/  LD.E.64 R6, desc[UR4][R6.64] ;  /* 0x0000000406067980 */ /* 0x008ea2000c101b00 */
[----:B------:R-:W-:Y:S05]  /*29900*/  WARPSYNC.ALL ;  /* 0x0000000000007948 */ /* 0x000fea0003800000 */
[----:B------:R-:W-:Y:S01]  /*29910*/  R2UR UR6, R4 ;  /* 0x00000000040672ca */ /* 0x000fe200000e0000 */
[----:B------:R-:W3:Y:S01]  /*29920*/  LDL.LU R18, [R1+0x470] ;  /* 0x0004700001127983 */ /* 0x000ee20000300800 */
[----:B------:R-:W-:-:S02]  /*29930*/  R2UR UR7, R5 ;  /* 0x00000000050772ca */ /* 0x000fc400000e0000 */
[----:B------:R-:W-:Y:S01]  /*29940*/  R2UR UR4, R4 ;  /* 0x00000000040472ca */ /* 0x000fe200000e0000 */
[----:B------:R-:W3:Y:S01]  /*29950*/  LDL R20, [R1+0x474] ;  /* 0x0004740001147983 */ /* 0x000ee20000100800 */
[----:B------:R-:W-:-:S03]  /*29960*/  R2UR UR5, R5 ;  /* 0x00000000050572ca */ /* 0x000fc600000e0000 */
[----:B------:R-:W3:Y:S06]  /*29970*/  LDL R19, [R1+0x478] ;  /* 0x0004780001137983 */ /* 0x000eec0000100800 */
[----:B----4-:R-:W4:Y:S04]  /*29980*/  LD.E R14, desc[UR6][R2.64] ;  /* 0x00000006020e7980 */ /* 0x010f28000c101900 */
[----:B------:R-:W3:Y:S01]  /*29990*/  LD.E.64 R12, desc[UR4][R8.64] ;  /* 0x00000004080c7980 */ /* 0x000ee2000c101b00 */
[----:B--2---:R-:W-:Y:S01]  /*299a0*/  IMAD R6, R11, 0xc00, R6 ;  /* 0x00000c000b067824 */ /* 0x004fe200078e0206 */
[----:B------:R-:W-:Y:S01]  /*299b0*/  R2UR UR7, R7 ;  /* 0x00000000070772ca */ /* 0x000fe200000e0000 */
[----:B------:R-:W-:Y:S01]  /*299c0*/  WARPGROUP.ARRIVE ;  /* 0x00000000000079c5 */ /* 0x000fe20000000000 */
        /* <DEDUP_REMOVED lines=14> */
[----:B------:R-:W-:Y:S01]  /*29ab0*/  WARPGROUP.ARRIVE ;  /* 0x00000000000079c5 */ /* 0x000fe20000000000 */
[----:B------:R-:W-:Y:S01]  /*29ac0*/  IMAD.MOV.U32 R15, RZ, RZ, R7 ;  /* 0x000000ffff0f7224 */ /* 0x000fe200078e0007 */
[----:B------:R-:W-:-:S02]  /*29ad0*/  R2UR UR8, R4 ;  /* 0x00000000040872ca */ /* 0x000fc400000e0000 */
[----:B------:R-:W-:Y:S02]  /*29ae0*/  R2UR UR6, R14 ;  /* 0x000000000e0672ca */ /* 0x000fe400000e0000 */
        /* <DEDUP_REMOVED lines=222> */
[----:B------:R-:W0:Y:S01]  /*2a8d0*/  S2R R197, SR_TID.X ;  /* 0x0000000000c57919 */ /* 0x000e220000002100 */
[----:B------:R-:W-:Y:S02]  /*2a8e0*/  R2UR UR8, R4 ;  /* 0x00000000040872ca */ /* 0x000fe400000e0000 */
[----:B------:R-:W-:Y:S02]  /*2a8f0*/  R2UR UR6, R12 ;  /* 0x000000000c0672ca */ /* 0x000fe400000e0000 */
[----:B------:R-:W-:Y:S02]  /*2a900*/  R2UR UR7, R13 ;  /* 0x000000000d0772ca */ /* 0x000fe400000e0000 */
[----:B------:R-:W-:Y:S02]  /*2a910*/  R2UR UR9, R5 ;  /* 0x00000000050972ca */ /* 0x000fe400000e0000 */
[----:B------:R-:W-:Y:S02]  /*2a920*/  LOP3.LUT R18, R18, 0xfff7ffff, RZ, 0xc0, !PT ;  /* 0xfff7ffff12127812 */ /* 0x000fe400078ec0ff */
[----:B0-----:R-:W-:Y:S01]  /*2a930*/  LOP3.LUT P2, RZ, R197, 0x7f, RZ, 0xc0, !PT ;  /* 0x0000007fc5ff7812 */ /* 0x001fe2000784c0ff */
[----:B--2---:R-:W-:-:S02]  /*2a940*/  VIADD R6, R8, 0xc06 ;  /* 0x00000c0608067836 */ /* 0x004fc40000000000 */
[----:B------:R-:W-:Y:S01]  /*2a950*/  IMAD.MOV.U32 R7, RZ, RZ, R9 ;  /* 0x000000ffff077224 */ /* 0x000fe200078e0009 */
[----:B------:R-:W-:Y:S02]  /*2a960*/  SHF.R.U32.HI R11, RZ, 0x7, R197 ;  /* 0x00000007ff0b7819 */ /* 0x000fe400000116c5 */
[----:B------:R-:W-:Y:S02]  /*2a970*/  R2UR UR4, R6 ;  /* 0x00000000060472ca */ /* 0x000fe400000e0000 */
[----:B------:R-:W-:-:S05]  /*2a980*/  R2UR UR5, R7 ;  /* 0x00000000070572ca */ /* 0x000fca00000e0000 */
[----:B------:R-:W-:-:S08]  /*2a990*/  @P2 LOP3.LUT R18, R18, 0x80000, RZ, 0xfc, !PT ;  /* 0x0008000012122812 */ /* 0x000fd000078efcff */
[----:B------:R-:W-:Y:S03]  /*2a9a0*/  HGMMA.64x96x16.F32.BF16 R24, gdesc[UR4], R24, gsb0 ;  /* 0x01600000041879f0 */ /* 0x000fe60008001818 */
[----:B------:R-:W-:Y:S02]  /*2a9b0*/  WARPGROUP.DEPBAR.LE gsb0, 0x0 ;  /* 0x00008000000079c5 */ /* 0x000fe40000010000 */
[----:B------:R0:W-:Y:S04]  /*2a9c0*/  ST.E desc[UR8][R2.64], R189 ;  /* 0x000000bd02007985 */ /* 0x0001e8000c101908 */
[----:B------:R-:W2:Y:S04]  /*2a9d0*/  @!P2 LDL.64 R6, [R0+0x18] ;  /* 0x000018000006a983 */ /* 0x000ea80000100a00 */
[----:B------:R-:W3:Y:S01]  /*2a9e0*/  @!P2 LDL.64 R8, [R0] ;  /* 0x000000000008a983 */ /* 0x000ee20000100a00 */
[----:B------:R-:W-:-:S02]  /*2a9f0*/  @!P2 R2UR UR4, R4 ;  /* 0x000000000404a2ca */ /* 0x000fc400000e0000 */
[C---:B------:R-:W-:Y:S01]  /*2aa00*/  @!P2 R2UR UR5, R5.reuse ;  /* 0x000000000505a2ca */ /* 0x040fe200000e0000 */
[----:B------:R1:W-:Y:S01]  /*2aa10*/  STL [R1+0x470], R18 ;  /* 0x0004701201007387 */ /* 0x0003e20000100800 */
[----:B------:R-:W-:Y:S02]  /*2aa20*/  @!P2 R2UR UR6, R4 ;  /* 0x000000000406a2ca */ /* 0x000fe400000e0000 */
[----:B------:R-:W-:Y:S02]  /*2aa30*/  @!P2 R2UR UR7, R5 ;  /* 0x000000000507a2ca */ /* 0x000fe400000e0000 */
[----:B------:R-:W-:-:S05]  /*2aa40*/  IADD3 R11, -R11, 0xb, RZ ;  /* 0x0000000b0b0b7810 */ /* 0x000fca0007ffe1ff */
[----:B------:R4:W-:Y:S06]  /*2aa50*/  BAR.ARV R11, 0x100 ;  /* 0x0004000b0000751d */ /* 0x0009ec0000002000 */
[----:B--2---:R-:W2:Y:S04]  /*2aa60*/  @!P2 LD.E.64 R6, desc[UR4][R6.64+0x30] ;  /* 0x000030040606a980 */ /* 0x004ea8000c101b00 */
[----:B---3--:R-:W0:Y:S01]  /*2aa70*/  @!P2 LD.E R8, desc[UR6][R8.64] ;  /* 0x000000060808a980 */ /* 0x008e22000c101900 */
[----:B--2---:R-:W-:-:S05]  /*2aa80*/  @!P2 MOV R13, R6 ;  /* 0x00000006000da202 */ /* 0x004fca0000000f00 */
[----:B0-----:R-:W-:-:S05]  /*2aa90*/  @!P2 IMAD R2, R8, 0x8, R13 ;  /* 0x000000080802a824 */ /* 0x001fca00078e020d */
[----:B------:R-:W-:-:S04]  /*2aaa0*/  @!P2 PRMT R2, RZ, 0x654, R2 ;  /* 0x00000654ff02a816 */ /* 0x000fc80000000002 */
[----:B------:R0:W-:Y:S02]  /*2aab0*/  @!P2 SYNCS.ARRIVE.TRANS64.RED.A1T0 RZ, [R2+URZ], RZ ;  /* 0x000000ff02ffa9a7 */ /* 0x0001e4000810043f */
[----:B0-----:R-:W2:Y:S01]  /*2aac0*/  LDL.64 R2, [R0+0x68] ;  /* 0x0000680000027983 */ /* 0x001ea20000100a00 */
[----:B------:R-:W-:Y:S02]  /*2aad0*/  R2UR UR4, R4 ;  /* 0x00000000040472ca */ /* 0x000fe400000e0000 */
[----:B------:R-:W-:-:S13]  /*2aae0*/  R2UR UR5, R5 ;  /* 0x00000000050572ca */ /* 0x000fda00000e0000 */
[----:B--2---:R-:W1:Y:S01]  /*2aaf0*/  LD.E.64 R2, desc[UR4][R2.64] ;  /* 0x0000000402027980 */ /* 0x004e62000c101b00 */
[C---:B------:R-:W-:Y:S02]  /*2ab00*/  R2UR UR4, R4.reuse ;  /* 0x00000000040472ca */ /* 0x040fe400000e0000 */
[C---:B------:R-:W-:Y:S01]  /*2ab10*/  R2UR UR5, R5.reuse ;  /* 0x00000000050572ca */ /* 0x040fe200000e0000 */
[----:B------:R-:W-:Y:S01]  /*2ab20*/  IMAD.MOV.U32 R23, RZ, RZ, R157 ;  /* 0x000000ffff177224 */ /* 0x000fe200078e009d */
[C---:B------:R-:W-:Y:S02]  /*2ab30*/  R2UR UR8, R4.reuse ;  /* 0x00000000040872ca */ /* 0x040fe400000e0000 */
[C---:B------:R-:W-:Y:S01]  /*2ab40*/  R2UR UR9, R5.reuse ;  /* 0x00000000050972ca */ /* 0x040fe200000e0000 */
[----:B------:R-:W-:Y:S01]  /*2ab50*/  IMAD.MOV.U32 R8, RZ, RZ, R19 ;  /* 0x000000ffff087224 */ /* 0x000fe200078e0013 */
[----:B------:R-:W-:Y:S01]  /*2ab60*/  R2UR UR12, R4 ;  /* 0x00000000040c72ca */ /* 0x000fe200000e0000 */
[----:B------:R-:W-:Y:S01]  /*2ab70*/  IMAD.MOV.U32 R9, RZ, RZ, R20 ;  /* 0x000000ffff097224 */ /* 0x000fe200078e0014 */
[----:B------:R-:W-:-:S02]  /*2ab80*/  R2UR UR13, R5 ;  /* 0x00000000050d72ca */ /* 0x000fc400000e0000 */
[----:B------:R-:W-:Y:S02]  /*2ab90*/  R2UR UR6, R4 ;  /* 0x00000000040672ca */ /* 0x000fe400000e0000 */
[----:B------:R-:W-:-:S05]  /*2aba0*/  R2UR UR7, R5 ;  /* 0x00000000050772ca */ /* 0x000fca00000e0000 */
[----:B------:R0:W2:Y:S01]  /*2abb0*/  LD.E R78, desc[UR8][R8.64] ;  /* 0x00000008084e7980 */ /* 0x0000a2000c101900 */
[C---:B------:R-:W-:Y:S02]  /*2abc0*/  R2UR UR8, R4.reuse ;  /* 0x00000000040872ca */ /* 0x040fe400000e0000 */
[C---:B------:R-:W-:Y:S02]  /*2abd0*/  R2UR UR9, R5.reuse ;  /* 0x00000000050972ca */ /* 0x040fe400000e0000 */
[C---:B------:R-:W-:Y:S02]  /*2abe0*/  R2UR UR10, R4.reuse ;  /* 0x00000000040a72ca */ /* 0x040fe400000e0000 */
[----:B------:R-:W-:Y:S01]  /*2abf0*/  R2UR UR11, R5 ;  /* 0x00000000050b72ca */ /* 0x000fe200000e0000 */
[----:B------:R-:W3:Y:S08]  /*2ac00*/  LD.E R6, desc[UR6][R22.64+0x4] ;  /* 0x0000040616067980 */ /* 0x000ef0000c101900 */
[----:B------:R-:W3:Y:S04]  /*2ac10*/  LD.E R77, desc[UR8][R22.64+0xc] ;  /* 0x00000c08164d7980 */ /* 0x000ee8000c101900 */
[----:B------:R-:W4:Y:S04]  /*2ac20*/  LD.E R79, desc[UR10][R22.64+0x14] ;  /* 0x0000140a164f7980 */ /* 0x000f28000c101900 */
[----:B-1----:R-:W2:Y:S01]  /*2ac30*/  LD.E R18, desc[UR4][R2.64] ;  /* 0x0000000402127980 */ /* 0x002ea2000c101900 */
[----:B------:R-:W-:-:S02]  /*2ac40*/  R2UR UR4, R4 ;  /* 0x00000000040472ca */ /* 0x000fc400000e0000 */
[----:B------:R-:W-:Y:S01]  /*2ac50*/  R2UR UR5, R5 ;  /* 0x00000000050572ca */ /* 0x000fe200000e0000 */
[----:B------:R-:W3:-:S12]  /*2ac60*/  LD.E R3, desc[UR12][R22.64+0x18] ;  /* 0x0000180c16037980 */ /* 0x000ed8000c101900 */
[----:B------:R-:W3:Y:S01]  /*2ac70*/  LD.E R75, desc[UR4][R22.64] ;  /* 0x00000004164b7980 */ /* 0x000ee2000c101900 */
[----:B------:R-:W-:Y:S02]  /*2ac80*/  R2UR UR4, R4 ;  /* 0x00000000040472ca */ /* 0x000fe400000e0000 */
[----:B------:R-:W-:-:S13]  /*2ac90*/  R2UR UR5, R5 ;  /* 0x00000000050572ca */ /* 0x000fda00000e0000 */
[----:B------:R-:W3:Y:S01]  /*2aca0*/  LD.E R7, desc[UR4][R22.64+0x8] ;  /* 0x0000080416077980 */ /* 0x000ee2000c101900 */
[----:B------:R-:W-:Y:S02]  /*2acb0*/  R2UR UR4, R4 ;  /* 0x00000000040472ca */ /* 0x000fe400000e0000 */
[----:B------:R-:W-:-:S13]  /*2acc0*/  R2UR UR5, R5 ;  /* 0x00000000050572ca */ /* 0x000fda00000e0000 */
[----:B------:R-:W3:Y:S01]  /*2acd0*/  LD.E R76, desc[UR4][R22.64+0x10] ;  /* 0x00001004164c7980 */ /* 0x000ee2000c101900 */
[----:B------:R-:W-:Y:S01]  /*2ace0*/  BSSY B3, `(.L_x_9955) ;  /* 0x00000a5000037945 */ /* 0x000fe20003800000 */
[----:B----4-:R-:W-:Y:S02]  /*2acf0*/  IMAD R79, R10, -0x60, R79 ;  /* 0xffffffa00a4f7824 */ /* 0x010fe400078e024f */
[-C--:B--2---:R-:W-:Y:S01]  /*2ad00*/  FMUL.FTZ R20, R49, R18.reuse ;  /* 0x0000001231147220 */ /* 0x084fe20000410000 */
[----:B------:R-:W-:-:S03]  /*2ad10*/  FMUL.FTZ R73, R43, R18 ;  /* 0x000000122b497220 */ /* 0x000fc60000410000 */
[----:B------:R1:W2:Y:S01]  /*2ad20*/  MUFU.TANH R43, R20 ;  /* 0x00000014002b7308 */ /* 0x0002a20000002400 */
[-C--:B------:R-:W-:Y:S01]  /*2ad30*/  FMUL.FTZ R32, R32, R18.reuse ;  /* 0x0000001220207220 */ /* 0x080fe20000410000 */
[----:B-1----:R-:W-:-:S06]  /*2ad40*/  FMUL.FTZ R20, R57, R18 ;  /* 0x0000001239147220 */ /* 0x002fcc0000410000 */
[----:B------:R3:W1:Y:S01]  /*2ad50*/  MUFU.TANH R84, R20 ;  /* 0x0000001400547308 */ /* 0x0006620000002400 */
[----:B------:R-:W-:Y:S01]  /*2ad60*/  FMUL.FTZ R19, R48, R18 ;  /* 0x0000001230137220 */ /* 0x000fe20000410000 */
[----:B---3--:R-:W-:-:S06]  /*2ad70*/  SHF.R.S32.HI R20, RZ, 0x1f, R75 ;  /* 0x0000001fff147819 */ /* 0x008fcc000001144b */
[----:B------:R3:W4:Y:S01]  /*2ad80*/  MUFU.TANH R80, R32 ;  /* 0x0000002000507308 */ /* 0x0007220000002400 */
[----:B------:R-:W-:Y:S01]  /*2ad90*/  LEA.HI R20, R20, R75, RZ, 0x7 ;  /* 0x0000004b14147211 */ /* 0x000fe200078f38ff */
[----:B------:R-:W-:-:S03]  /*2ada0*/  FMUL.FTZ R72, R42, R18 ;  /* 0x000000122a487220 */ /* 0x000fc60000410000 */
[----:B---3--:R-:W-:-:S03]  /*2adb0*/  LOP3.LUT R32, R20, 0xffffff80, RZ, 0xc0, !PT ;  /* 0xffffff8014207812 */ /* 0x008fc600078ec0ff */
[----:B------:R3:W0:Y:S02]  /*2adc0*/  MUFU.TANH R42, R19 ;  /* 0x00000013002a7308 */ /* 0x0006240000002400 */
[----:B------:R-:W-:Y:S02]  /*2add0*/  IMAD.IADD R32, R75, 0x1, -R32 ;  /* 0x000000014b207824 */ /* 0x000fe400078e0a20 */
[-C--:B------:R-:W-:Y:S01]  /*2ade0*/  FMUL.FTZ R21, R52, R18.reuse ;  /* 0x0000001234157220 */ /* 0x080fe20000410000 */
[----:B---3--:R-:W-:-:S04]  /*2adf0*/  FMUL.FTZ R19, R56, R18 ;  /* 0x0000001238137220 */ /* 0x008fc80000410000 */
[----:B------:R3:W1:Y:S01]  /*2ae00*/  MUFU.TANH R83, R19 ;  /* 0x0000001300537308 */ /* 0x0006620000002400 */
[----:B------:R-:W-:Y:S01]  /*2ae10*/  FMUL.FTZ R12, R31, R18 ;  /* 0x000000121f0c7220 */ /* 0x000fe20000410000 */
[----:B---3--:R-:W-:-:S06]  /*2ae20*/  SHF.R.S32.HI R19, RZ, 0x1f, R32 ;  /* 0x0000001fff137819 */ /* 0x008fcc0000011420 */
[----:B------:R3:W1:Y:S01]  /*2ae30*/  MUFU.TANH R82, R21 ;  /* 0x0000001500527308 */ /* 0x0006620000002400 */
[----:B0-----:R-:W-:Y:S01]  /*2ae40*/  FMUL.FTZ R8, R24, R18 ;  /* 0x0000001218087220 */ /* 0x001fe20000410000 */
[----:B---3--:R-:W-:-:S04]  /*2ae50*/  LEA.HI R21, R19, R32, RZ, 0x2 ;  /* 0x0000002013157211 */ /* 0x008fc800078f10ff */
[----:B------:R-:W-:Y:S01]  /*2ae60*/  LOP3.LUT R31, R21, 0x7ffffffc, RZ, 0xc0, !PT ;  /* 0x7ffffffc151f7812 */ /* 0x000fe200078ec0ff */
[----:B------:R-:W-:Y:S01]  /*2ae70*/  FMUL.FTZ R24, R34, R18 ;  /* 0x0000001222187220 */ /* 0x000fe20000410000 */
[----:B------:R-:W-:Y:S02]  /*2ae80*/  LEA.HI R19, R19, R32, RZ, 0x5 ;  /* 0x0000002013137211 */ /* 0x000fe400078f28ff */
[----:B------:R-:W-:Y:S01]  /*2ae90*/  SHF.R.S32.HI R34, RZ, 0x1f, R21 ;  /* 0x0000001fff227819 */ /* 0x000fe20000011415 */
[----:B------:R-:W-:Y:S01]  /*2aea0*/  IMAD.IADD R32, R32, 0x1, -R31 ;  /* 0x0000000120207824 */ /* 0x000fe200078e0a1f */
[----:B------:R-:W-:Y:S01]  /*2aeb0*/  SHF.R.S32.HI R31, RZ, 0x2, R21 ;  /* 0x00000002ff1f7819 */ /* 0x000fe20000011415 */
[----:B------:R-:W-:Y:S01]  /*2aec0*/  FMUL.FTZ R33, R33, R18 ;  /* 0x0000001221217220 */ /* 0x000fe20000410000 */
[----:B------:R-:W-:Y:S02]  /*2aed0*/  SHF.R.S32.HI R21, RZ, 0x5, R19 ;  /* 0x00000005ff157819 */ /* 0x000fe40000011413 */
[----:B------:R-:W-:-:S02]  /*2aee0*/  SHF.R.S32.HI R19, RZ, 0x7, R20 ;  /* 0x00000007ff137819 */ /* 0x000fc40000011414 */
[----:B------:R-:W-:Y:S01]  /*2aef0*/  LEA.HI R34, R34, R31, RZ, 0x3 ;  /* 0x0000001f22227211 */ /* 0x000fe200078f18ff */
[----:B------:R0:W3:Y:S01]  /*2af00*/  MUFU.TANH R81, R33 ;  /* 0x0000002100517308 */ /* 0x0000e20000002400 */
        /* <DEDUP_REMOVED lines=10> */
[----:B0-----:R-:W-:Y:S01]  /*2afb0*/  IMAD R33, R78, 0x8, R21 ;  /* 0x000000084e217824 */ /* 0x001fe200078e0215 */
[----:B------:R-:W-:Y:S01]  /*2afc0*/  LEA.HI R20, R20, R19, RZ, 0x1 ;  /* 0x0000001314147211 */ /* 0x000fe200078f08ff */
        /* <DEDUP_REMOVED lines=23> */
[----:B------:R-:W-:Y:S01]  /*2b140*/  LOP3.LUT R34, R34, 0xfffffff8, RZ, 0xc0, !PT ;  /* 0xfffffff822227812 */ /* 0x000fe200078ec0ff */
[----:B------:R-:W-:-:S02]  /*2b150*/  IMAD R21, R10, -0x60, R7 ;  /* 0xffffffa00a157824 */ /* 0x000fc400078e0207 */
[-C--:B------:R-:W-:Y:S01]  /*2b160*/  FMUL.FTZ R50, R71, R18.reuse ;  /* 0x0000001247327220 */ /* 0x080fe20000410000 */
[-C--:B------:R-:W-:Y:S01]  /*2b170*/  FMUL.FTZ R40, R40, R18.reuse ;  /* 0x0000001228287220 */ /* 0x080fe20000410000 */
[----:B------:R-:W-:Y:S01]  /*2b180*/  FMUL.FTZ R41, R41, R18 ;  /* 0x0000001229297220 */ /* 0x000fe20000410000 */
[----:B------:R-:W-:Y:S02]  /*2b190*/  LOP3.LUT R20, R20, 0x3fffffe, RZ, 0xc0, !PT ;  /* 0x03fffffe14147812 */ /* 0x000fe400078ec0ff */
[----:B------:R-:W-:Y:S01]  /*2b1a0*/  ISETP.GE.AND P1, PT, R3, 0x1, PT ;  /* 0x000000010300780c */ /* 0x000fe20003f26270 */
[----:B------:R-:W-:Y:S01]  /*2b1b0*/  IMAD.IADD R34, R31, 0x1, -R34 ;  /* 0x000000011f227824 */ /* 0x000fe200078e0a22 */
[----:B------:R-:W-:Y:S01]  /*2b1c0*/  IADD3 R21, -R6, 0x1, R21 ;  /* 0x0000000106157810 */ /* 0x000fe20007ffe115 */
[----:B------:R-:W0:Y:S01]  /*2b1d0*/  MUFU.TANH R8, R8 ;  /* 0x0000000800087308 */ /* 0x000e220000002400 */
[----:B------:R-:W-:Y:S01]  /*2b1e0*/  IMAD.IADD R20, R19, 0x1, -R20 ;  /* 0x0000000113147824 */ /* 0x000fe200078e0a14 */
[----:B------:R-:W-:Y:S01]  /*2b1f0*/  LOP3.LUT R18, RZ, R77, RZ, 0x33, !PT ;  /* 0x0000004dff127212 */ /* 0x000fe200078e33ff */
[----:B------:R-:W-:-:S05]  /*2b200*/  IMAD.U32 R19, R33, 0x10, R34 ;  /* 0x0000001021137824 */ /* 0x000fca00078e0022 */
[----:B------:R-:W0:Y:S01]  /*2b210*/  MUFU.TANH R13, R13 ;  /* 0x0000000d000d7308 */ /* 0x000e220000002400 */
[----:B------:R-:W-:-:S07]  /*2b220*/  IMAD R21, R32, -0x2, R21 ;  /* 0xfffffffe20157824 */ /* 0x000fce00078e0215 */
[----:B------:R-:W0:Y:S01]  /*2b230*/  MUFU.TANH R2, R2 ;  /* 0x0000000200027308 */ /* 0x000e220000002400 */
[----:B------:R-:W-:-:S07]  /*2b240*/  IMAD R54, R20, 0x40, R19 ;  /* 0x0000004014367824 */ /* 0x000fce00078e0213 */
        /* <DEDUP_REMOVED lines=12> */
[----:B------:R0:W0:Y:S08]  /*2b310*/  MUFU.TANH R39, R41 ;  /* 0x0000002900277308 */ /* 0x0000300000002400 */
        /* <DEDUP_REMOVED lines=25> */
[----:B------:R-:W-:-:S02]  /*2b4b0*/  IMAD R19, R10, -0x60, RZ ;  /* 0xffffffa00a137824 */ /* 0x000fc400078e02ff */
[C---:B------:R-:W-:Y:S02]  /*2b4c0*/  IMAD.IADD R63, R21.reuse, 0x1, R76 ;  /* 0x00000001153f7824 */ /* 0x040fe400078e024c */
[----:B------:R-:W-:Y:S02]  /*2b4d0*/  IMAD.IADD R67, R21, 0x1, R18 ;  /* 0x0000000115437824 */ /* 0x000fe400078e0212 */
[----:B------:R-:W-:Y:S02]  /*2b4e0*/  IMAD R62, R32, -0x2, R19 ;  /* 0xfffffffe203e7824 */ /* 0x000fe400078e0213 */
[--C-:B------:R-:W-:Y:S02]  /*2b4f0*/  IMAD.IADD R58, R63, 0x1, R54.reuse ;  /* 0x000000013f3a7824 */ /* 0x100fe400078e0236 */
        /* <DEDUP_REMOVED lines=18> */
.L_x_9960:
[----:B------:R-:W-:Y:S05]  /*2b620*/  BSYNC B5 ;  /* 0x0000000000057941 */ /* 0x000fea0003800000 */
.L_x_9959:
[----:B------:R-:W-:Y:S01]  /*2b630*/  LOP3.LUT R18, RZ, R18, RZ, 0x33, !PT ;  /* 0x00000012ff127212 */ /* 0x000fe200078e33ff */
[----:B------:R-:W-:Y:S06]  /*2b640*/  BRA `(.L_x_9961) ;  /* 0x0000000000287947 */ /* 0x000fec0003800000 */
.L_x_9958:
        /* <DEDUP_REMOVED lines=10> */
.L_x_9961:
[----:B------:R-:W-:Y:S05]  /*2b6f0*/  BSYNC B4 ;  /* 0x0000000000047941 */ /* 0x000fea0003800000 */
.L_x_9957:
[----:B------:R-:W-:-:S05]  /*2b700*/  IMAD R18, R3, R18, R62 ;  /* 0x0000001203127224 */ /* 0x000fca00078e023e */
[----:B------:R-:W-:Y:S02]  /*2b710*/  VIMNMX R59, R59, R18, !PT ;  /* 0x000000123b3b7248 */ /* 0x000fe40007fe0100 */
[----:B------:R-:W-:-:S07]  /*2b720*/  VIADDMNMX R58, R18, R3, R58, PT ;  /* 0x00000003123a7246 */ /* 0x000fce000380013a */
.L_x_9956:
[----:B------:R-:W-:Y:S05]  /*2b730*/  BSYNC B3 ;  /* 0x0000000000037941 */ /* 0x000fea0003800000 */
.L_x_9955:
[C---:B------:R-:W-:Y:S01]  /*2b740*/  ISETP.GE.AND P2, PT, R79.reuse, 0x9, PT ;  /* 0x000000094f00780c */ /* 0x040fe20003f46270 */
[----:B------:R-:W-:Y:S01]  /*2b750*/  VIADD R54, R54, 0x8 ;  /* 0x0000000836367836 */ /* 0x000fe20000000000 */
[----:B------:R-:W-:Y:S01]  /*2b760*/  ISETP.GE.AND P1, PT, R79, 0x2, PT ;  /* 0x000000024f00780c */ /* 0x000fe20003f26270 */
[----:B------:R-:W-:Y:S01]  /*2b770*/  BSSY B3, `(.L_x_9962) ;  /* 0x0000097000037945 */ /* 0x000fe20003800000 */
[C---:B------:R-:W-:Y:S02]  /*2b780*/  ISETP.GT.AND P3, PT, R59.reuse, 0x8, !P2 ;  /* 0x000000083b00780c */ /* 0x040fe40005764270 */
[----:B------:R-:W-:Y:S02]  /*2b790*/  ISETP.GT.AND P4, PT, R59, 0x1, !P1 ;  /* 0x000000013b00780c */ /* 0x000fe40004f84270 */
[----:B------:R-:W-:Y:S02]  /*2b7a0*/  ISETP.LT.OR P3, PT, R58, 0x9, P3 ;  /* 0x000000093a00780c */ /* 0x000fe40001f61670 */
[----:B------:R-:W-:-:S02]  /*2b7b0*/  ISETP.GE.AND P5, PT, R79, 0xa, PT ;  /* 0x0000000a4f00780c */ /* 0x000fc40003fa6270 */
[----:B0-----:R-:W-:Y:S02]  /*2b7c0*/  FSEL R32, R14, -INF , !P3 ;  /* 0xff8000000e207808 */ /* 0x001fe40005800000 */
        /* <DEDUP_REMOVED lines=128> */
.L_x_9967:
[----:B------:R-:W-:Y:S05]  /*2bfd0*/  BSYNC B5 ;  /* 0x0000000000057941 */ /* 0x000fea0003800000 */
.L_x_9966:
[----:B------:R-:W-:Y:S01]  /*2bfe0*/  LOP3.LUT R6, RZ, R6, RZ, 0x33, !PT ;  /* 0x00000006ff067212 */ /* 0x000fe200078e33ff */
[----:B------:R-:W-:Y:S06]  /*2bff0*/  BRA `(.L_x_9968) ;  /* 0x0000000000287947 */ /* 0x000fec0003800000 */
.L_x_9965:
        /* <DEDUP_REMOVED lines=10> */
.L_x_9968:
[----:B------:R-:W-:Y:S05]  /*2c0a0*/  BSYNC B4 ;  /* 0x0000000000047941 */ /* 0x000fea0003800000 */
.L_x_9964:
[----:B------:R-:W-:-:S05]  /*2c0b0*/  IMAD R6, R3, R6, R62 ;  /* 0x0000000603067224 */ /* 0x000fca00078e023e */
[----:B------:R-:W-:Y:S02]  /*2c0c0*/  VIADDMNMX R58, R6, R3, R58, PT ;  /* 0x00000003063a7246 */ /* 0x000fe4000380013a */
[----:B------:R-:W-:-:S07]  /*2c0d0*/  VIMNMX R59, R59, R6, !PT ;  /* 0x000000063b3b7248 */ /* 0x000fce0007fe0100 */
.L_x_9963:
[----:B------:R-:W-:Y:S05]  /*2c0e0*/  BSYNC B3 ;  /* 0x0000000000037941 */ /* 0x000fea0003800000 */
.L_x_9962:
        /* <DEDUP_REMOVED lines=76> */
[----:B------:R-:W-:Y:S02]  /*2c5b0*/  ISETP.LT.OR P1, PT, R58, 0x1, P1 ;  /* 0x000000013a00780c */ /* 0x000fe40000f21670 */
[----:B------:R-:W-:Y:S02]  /*2c5c0*/  ISETP.NE.AND P6, PT, R64, RZ, PT ;  /* 0x000000ff4000720c */ /* 0x000fe40003fc5270 */
[----:B------:R-:W-:Y:S02]  /*2c5d0*/  FSEL R56, R2, -INF , !P1 ;  /* 0xff80000002387808 */ /* 0x000fe40004800000 */
[----:B--2---:R-:W2:Y:S01]  /*2c5e0*/  LD.E.64 R2, desc[UR4][R6.64] ;  /* 0x0000000406027980 */ /* 0x004ea2000c101b00 */
[----:B------:R-:W-:-:S02]  /*2c5f0*/  ISETP.GT.AND P1, PT, R59, 0x49, !P2 ;  /* 0x000000493b00780c */ /* 0x000fc40005724270 */
[C---:B------:R-:W-:Y:S02]  /*2c600*/  ISETP.GT.AND P3, PT, R59.reuse, 0x50, !P3 ;  /* 0x000000503b00780c */ /* 0x040fe40005f64270 */
[C---:B------:R-:W-:Y:S02]  /*2c610*/  ISETP.GT.AND P4, PT, R59.reuse, 0x51, !P4 ;  /* 0x000000513b00780c */ /* 0x040fe40006784270 */
[C---:B------:R-:W-:Y:S02]  /*2c620*/  ISETP.GT.AND P5, PT, R59.reuse, 0x58, !P5 ;  /* 0x000000583b00780c */ /* 0x040fe40006fa4270 */
[----:B------:R-:W-:Y:S02]  /*2c630*/  ISETP.GT.AND P2, PT, R59, 0x59, !P6 ;  /* 0x000000593b00780c */ /* 0x000fe40007744270 */
[C---:B------:R-:W-:Y:S02]  /*2c640*/  ISETP.LT.OR P1, PT, R58.reuse, 0x4a, P1 ;  /* 0x0000004a3a00780c */ /* 0x040fe40000f21670 */
[----:B------:R-:W-:-:S02]  /*2c650*/  ISETP.LT.OR P3, PT, R58, 0x51, P3 ;  /* 0x000000513a00780c */ /* 0x000fc40001f61670 */
[----:B------:R-:W-:Y:S02]  /*2c660*/  FSEL R26, R26, -INF , !P1 ;  /* 0xff8000001a1a7808 */ /* 0x000fe40004800000 */
[C---:B------:R-:W-:Y:S02]  /*2c670*/  ISETP.LT.OR P4, PT, R58.reuse, 0x52, P4 ;  /* 0x000000523a00780c */ /* 0x040fe40002781670 */
[----:B------:R-:W-:Y:S02]  /*2c680*/  FSEL R27, R27, -INF , !P3 ;  /* 0xff8000001b1b7808 */ /* 0x000fe40005800000 */
[C---:B------:R-:W-:Y:S02]  /*2c690*/  ISETP.LT.OR P5, PT, R58.reuse, 0x59, P5 ;  /* 0x000000593a00780c */ /* 0x040fe40002fa1670 */
[----:B------:R-:W-:Y:S02]  /*2c6a0*/  FSEL R29, R29, -INF , !P4 ;  /* 0xff8000001d1d7808 */ /* 0x000fe40006000000 */
[----:B------:R-:W-:-:S02]  /*2c6b0*/  ISETP.LT.OR P2, PT, R58, 0x5a, P2 ;  /* 0x0000005a3a00780c */ /* 0x000fc40001741670 */
[----:B------:R-:W-:Y:S02]  /*2c6c0*/  FSEL R47, R47, -INF , !P5 ;  /* 0xff8000002f2f7808 */ /* 0x000fe40006800000 */
[----:B------:R-:W-:Y:S02]  /*2c6d0*/  R2UR UR6, R4 ;  /* 0x00000000040672ca */ /* 0x000fe400000e0000 */
[----:B------:R-:W-:Y:S02]  /*2c6e0*/  R2UR UR7, R5 ;  /* 0x00000000050772ca */ /* 0x000fe400000e0000 */
[----:B------:R-:W-:-:S11]  /*2c6f0*/  FSEL R50, R50, -INF , !P2 ;  /* 0xff80000032327808 */ /* 0x000fd60005000000 */
[----:B------:R-:W3:Y:S01]  /*2c700*/  LD.E R65, desc[UR6][R6.64+0x14] ;  /* 0x0000140606417980 */ /* 0x000ee2000c101900 */
        /* <DEDUP_REMOVED lines=48> */
[----:B------:R-:W-:-:S03]  /*2ca10*/  FMNMX.FTZ R59, R50, R59, !PT ;  /* 0x0000003b323b7209 */ /* 0x000fc60007810000 */
[----:B------:R-:W0:Y:S04]  /*2ca20*/  SHFL.BFLY PT, R9, R58, 0x2, 0x1f ;  /* 0x0c401f003a097f89 */ /* 0x000e2800000e0000 */
[----:B------:R1:W-:Y:S04]  /*2ca30*/  ST.E.64 desc[UR4][R6.64], R58 ;  /* 0x0000003a06007985 */ /* 0x0003e8000c101b04 */
[----:B------:R-:W4:Y:S01]  /*2ca40*/  LD.E R66, desc[UR6][R6.64+0x4] ;  /* 0x0000040606427980 */ /* 0x000f22000c101900 */
[----:B0-----:R-:W-:-:S03]  /*2ca50*/  FMNMX.FTZ R9, R58, R9, !PT ;  /* 0x000000093a097209 */ /* 0x001fc60007810000 */
[----:B-1----:R-:W5:Y:S04]  /*2ca60*/  LD.E R58, desc[UR4][R6.64+0x10] ;  /* 0x00001004063a7980 */ /* 0x002f68000c101900 */
[----:B------:R-:W0:Y:S02]  /*2ca70*/  SHFL.BFLY PT, R24, R9, 0x1, 0x1f ;  /* 0x0c201f0009187f89 */ /* 0x000e2400000e0000 */
[----:B0-----:R-:W-:-:S05]  /*2ca80*/  FMNMX.FTZ R61, R9, R24, !PT ;  /* 0x00000018093d7209 */ /* 0x001fca0007810000 */
[----:B------:R-:W-:Y:S04]  /*2ca90*/  ST.E desc[UR4][R6.64], R61 ;  /* 0x0000003d06007985 */ /* 0x000fe8000c101904 */
[----:B------:R-:W3:Y:S01]  /*2caa0*/  LD.E R63, desc[UR6][R6.64] ;  /* 0x00000006063f7980 */ /* 0x000ee2000c101900 */
[----:B------:R-:W-:Y:S02]  /*2cab0*/  R2UR UR8, R4 ;  /* 0x00000000040872ca */ /* 0x000fe400000e0000 */
[----:B------:R-:W-:Y:S01]  /*2cac0*/  R2UR UR9, R5 ;  /* 0x00000000050972ca */ /* 0x000fe200000e0000 */
[----:B----4-:R-:W0:Y:S02]  /*2cad0*/  SHFL.BFLY PT, R9, R66, 0x2, 0x1f ;  /* 0x0c401f0042097f89 */ /* 0x010e2400000e0000 */
[----:B0-----:R-:W-:-:S05]  /*2cae0*/  FMNMX.FTZ R24, R9, R66, !PT ;  /* 0x0000004209187209 */ /* 0x001fca0007810000 */
[----:B------:R-:W0:Y:S02]  /*2caf0*/  SHFL.BFLY PT, R9, R24, 0x1, 0x1f ;  /* 0x0c201f0018097f89 */ /* 0x000e2400000e0000 */
[----:B0-----:R-:W-:Y:S02]  /*2cb00*/  FMNMX.FTZ R59, R24, R9, !PT ;  /* 0x00000009183b7209 */ /* 0x001fe40007810000 */
[----:B---3--:R-:W-:Y:S02]  /*2cb10*/  FSETP.NEU.FTZ.AND P1, PT, R63, -INF , PT ;  /* 0xff8000003f00780b */ /* 0x008fe40003f3d000 */
[----:B------:R-:W-:Y:S02]  /*2cb20*/  FSETP.NEU.FTZ.AND P2, PT, R59, -INF , PT ;  /* 0xff8000003b00780b */ /* 0x000fe40003f5d000 */
[----:B------:R-:W-:Y:S02]  /*2cb30*/  FSEL R9, R63, RZ, P1 ;  /* 0x000000ff3f097208 */ /* 0x000fe40000800000 */
[----:B------:R-:W-:-:S03]  /*2cb40*/  FSEL R64, R59, RZ, P2 ;  /* 0x000000ff3b407208 */ /* 0x000fc60001000000 */
[----:B------:R-:W-:Y:S02]  /*2cb50*/  FADD.FTZ R9, R2, -R9 ;  /* 0x8000000902097221 */ /* 0x000fe40000010000 */
[----:B------:R-:W-:Y:S02]  /*2cb60*/  FADD.FTZ R3, R3, -R64 ;  /* 0x8000004003037221 */ /* 0x000fe40000010000 */
[----:B--2---:R-:W-:Y:S02]  /*2cb70*/  FMUL.FTZ R9, R9, R62 ;  /* 0x0000003e09097220 */ /* 0x004fe40000410000 */
[----:B------:R-:W-:-:S04]  /*2cb80*/  FMUL.FTZ R62, R62, R3 ;  /* 0x000000033e3e7220 */ /* 0x000fc80000410000 */
[----:B------:R-:W5:Y:S08]  /*2cb90*/  MUFU.EX2 R9, R9 ;  /* 0x0000000900097308 */ /* 0x000f700000000800 */
[----:B------:R-:W0:Y:S01]  /*2cba0*/  MUFU.EX2 R24, R62 ;  /* 0x0000003e00187308 */ /* 0x000e220000000800 */
[----:B------:R1:W-:Y:S01]  /*2cbb0*/  ST.E desc[UR4][R6.64+0x4], R59 ;  /* 0x0000043b06007985 */ /* 0x0003e2000c101904 */
[----:B-----5:R-:W-:Y:S01]  /*2cbc0*/  FMUL.FTZ R61, R9, R58 ;  /* 0x0000003a093d7220 */ /* 0x020fe20000410000 */
[----:B0-----:R-:W-:-:S04]  /*2cbd0*/  FMUL.FTZ R63, R24, R65 ;  /* 0x00000041183f7220 */ /* 0x001fc80000410000 */
[----:B------:R-:W-:Y:S04]  /*2cbe0*/  ST.E desc[UR6][R6.64+0x10], R61 ;  /* 0x0000103d06007985 */ /* 0x000fe8000c101906 */
[----:B------:R0:W-:Y:S04]  /*2cbf0*/  ST.E desc[UR8][R6.64+0x14], R63 ;  /* 0x0000143f06007985 */ /* 0x0001e8000c101908 */
[----:B------:R-:W2:Y:S04]  /*2cc00*/  LDL.64 R2, [R0+0x70] ;  /* 0x0000700000027983 */ /* 0x000ea80000100a00 */
[----:B--2---:R-:W0:Y:S04]  /*2cc10*/  LD.E R65, desc[UR6][R2.64+0x20] ;  /* 0x0000200602417980 */ /* 0x004e28000c101900 */
[----:B------:R-:W0:Y:S04]  /*2cc20*/  LD.E R58, desc[UR4][R2.64] ;  /* 0x00000004023a7980 */ /* 0x000e28000c101900 */
[----:B------:R-:W2:Y:S04]  /*2cc30*/  LD.E R62, desc[UR8][R2.64+0x4] ;  /* 0x00000408023e7980 */ /* 0x000ea8000c101900 */
[----:B-1----:R-:W3:Y:S04]  /*2cc40*/  LD.E R59, desc[UR4][R2.64+0x10] ;  /* 0x00001004023b7980 */ /* 0x002ee8000c101900 */
[----:B------:R-:W4:Y:S01]  /*2cc50*/  LD.E R64, desc[UR6][R2.64+0x14] ;  /* 0x0000140602407980 */ /* 0x000f22000c101900 */
[C---:B0-----:R-:W-:Y:S01]  /*2cc60*/  FMUL.FTZ R6, R58.reuse, R65 ;  /* 0x000000413a067220 */ /* 0x041fe20000410000 */
        /* <DEDUP_REMOVED lines=14> */
[-C--:B------:R-:W-:Y:S01]  /*2cd50*/  FFMA.FTZ R216, R12, R65.reuse, -R62 ;  /* 0x000000410cd87223 */ /* 0x080fe2000001083e */
[----:B------:R-:W-:-:S06]  /*2cd60*/  FFMA.FTZ R187, R15, R65, -R6 ;  /* 0x000000410fbb7223 */ /* 0x000fcc0000010806 */
[----:B------:R-:W0:Y:S01]  /*2cd70*/  MUFU.EX2 R215, R215 ;  /* 0x000000d700d77308 */ /* 0x000e220000000800 */
[----:B------:R-:W-:-:S07]  /*2cd80*/  FFMA.FTZ R15, R54, R65, -R62 ;  /* 0x00000041360f7223 */ /* 0x000fce000001083e */
[----:B------:R-:W1:Y:S01]  /*2cd90*/  MUFU.EX2 R214, R214 ;  /* 0x000000d600d67308 */ /* 0x000e620000000800 */
[-CC-:B------:R-:W-:Y:S01]  /*2cda0*/  FFMA.FTZ R34, R34, R65.reuse, -R6.reuse ;  /* 0x0000004122227223 */ /* 0x180fe20000010806 */
[----:B------:R-:W-:-:S06]  /*2cdb0*/  FFMA.FTZ R186, R14, R65, -R6 ;  /* 0x000000410eba7223 */ /* 0x000fcc0000010806 */
[----:B------:R-:W2:Y:S01]  /*2cdc0*/  MUFU.EX2 R154, R154 ;  /* 0x0000009a009a7308 */ /* 0x000ea20000000800 */
[-C--:B------:R-:W-:Y:S01]  /*2cdd0*/  FFMA.FTZ R178, R21, R65.reuse, -R6 ;  /* 0x0000004115b27223 */ /* 0x080fe20000010806 */
[----:B------:R-:W-:-:S06]  /*2cde0*/  FFMA.FTZ R14, R25, R65, -R62 ;  /* 0x00000041190e7223 */ /* 0x000fcc000001083e */
[----:B------:R-:W5:Y:S01]  /*2cdf0*/  MUFU.EX2 R155, R155 ;  /* 0x0000009b009b7308 */ /* 0x000f620000000800 */
[-CC-:B------:R-:W-:Y:S01]  /*2ce00*/  FFMA.FTZ R35, R35, R65.reuse, -R6.reuse ;  /* 0x0000004123237223 */ /* 0x180fe20000010806 */
[-CC-:B------:R-:W-:Y:S01]  /*2ce10*/  FFMA.FTZ R36, R36, R65.reuse, -R6.reuse ;  /* 0x0000004124247223 */ /* 0x180fe20000010806 */
[-CC-:B------:R-:W-:Y:S01]  /*2ce20*/  FFMA.FTZ R37, R37, R65.reuse, -R6.reuse ;  /* 0x0000004125257223 */ /* 0x180fe20000010806 */
[----:B------:R-:W-:-:S04]  /*2ce30*/  FFMA.FTZ R163, R38, R65, -R6 ;  /* 0x0000004126a37223 */ /* 0x000fc80000010806 */
[----:B------:R-:W5:Y:S01]  /*2ce40*/  MUFU.EX2 R213, R213 ;  /* 0x000000d500d57308 */ /* 0x000f620000000800 */
[-CC-:B------:R-:W-:Y:S01]  /*2ce50*/  FFMA.FTZ R162, R39, R65.reuse, -R6.reuse ;  /* 0x0000004127a27223 */ /* 0x180fe20000010806 */
[-CC-:B------:R-:W-:Y:S01]  /*2ce60*/  FFMA.FTZ R165, R40, R65.reuse, -R6.reuse ;  /* 0x0000004128a57223 */ /* 0x180fe20000010806 */
[-CC-:B------:R-:W-:Y:S01]  /*2ce70*/  FFMA.FTZ R164, R41, R65.reuse, -R6.reuse ;  /* 0x0000004129a47223 */ /* 0x180fe20000010806 */
[-CC-:B------:R-:W-:Y:S01]  /*2ce80*/  FFMA.FTZ R170, R42, R65.reuse, -R6.reuse ;  /* 0x000000412aaa7223 */ /* 0x180fe20000010806 */
[----:B------:R-:W-:-:S03]  /*2ce90*/  FFMA.FTZ R169, R43, R65, -R6 ;  /* 0x000000412ba97223 */ /* 0x000fc60000010806 */
[----:B------:R-:W5:Y:S01]  /*2cea0*/  MUFU.EX2 R216, R216 ;  /* 0x000000d800d87308 */ /* 0x000f620000000800 */
[-CC-:B------:R-:W-:Y:S01]  /*2ceb0*/  FFMA.FTZ R172, R44, R65.reuse, -R6.reuse ;  /* 0x000000412cac7223 */ /* 0x180fe20000010806 */
[-CC-:B------:R-:W-:Y:S01]  /*2cec0*/  FFMA.FTZ R171, R45, R65.reuse, -R6.reuse ;  /* 0x000000412dab7223 */ /* 0x180fe20000010806 */
[-CC-:B------:R-:W-:Y:S01]  /*2ced0*/  FFMA.FTZ R177, R20, R65.reuse, -R6.reuse ;  /* 0x0000004114b17223 */ /* 0x180fe20000010806 */
[-CC-:B------:R-:W-:Y:S01]  /*2cee0*/  FFMA.FTZ R180, R19, R65.reuse, -R6.reuse ;  /* 0x0000004113b47223 */ /* 0x180fe20000010806 */
[-CC-:B------:R-:W-:Y:S01]  /*2cef0*/  FFMA.FTZ R179, R18, R65.reuse, -R6.reuse ;  /* 0x0000004112b37223 */ /* 0x180fe20000010806 */
[-CC-:B------:R-:W-:Y:S01]  /*2cf00*/  FFMA.FTZ R185, R13, R65.reuse, -R6.reuse ;  /* 0x000000410db97223 */ /* 0x180fe20000010806 */
[-C--:B------:R-:W-:Y:S01]  /*2cf10*/  FFMA.FTZ R184, R8, R65.reuse, -R6 ;  /* 0x0000004108b87223 */ /* 0x080fe20000010806 */
[----:B------:R-:W5:Y:S01]  /*2cf20*/  MUFU.EX2 R21, R34 ;  /* 0x0000002200157308 */ /* 0x000f620000000800 */
[----:B---3--:R-:W-:Y:S01]  /*2cf30*/  FADD.FTZ R6, R152, R59 ;  /* 0x0000003b98067221 */ /* 0x008fe20000010000 */
[----:B----4-:R-:W-:Y:S01]  /*2cf40*/  FADD.FTZ R7, R153, R64 ;  /* 0x0000004099077221 */ /* 0x010fe20000010000 */
[----:B------:R-:W-:-:S05]  /*2cf50*/  FFMA.FTZ R13, R28, R65, -R62 ;  /* 0x000000411c0d7223 */ /* 0x000fca000001083e */
[----:B------:R-:W3:Y:S01]  /*2cf60*/  MUFU.EX2 R15, R15 ;  /* 0x0000000f000f7308 */ /* 0x000ee20000000800 */
[----:B0-----:R-:W-:Y:S01]  /*2cf70*/  FADD.FTZ R25, R215, R6 ;  /* 0x00000006d7197221 */ /* 0x001fe20000010000 */
[----:B-1----:R-:W-:Y:S01]  /*2cf80*/  FADD.FTZ R6, R214, R7 ;  /* 0x00000007d6067221 */ /* 0x002fe20000010000 */
[----:B------:R-:W-:-:S05]  /*2cf90*/  FFMA.FTZ R12, R30, R65, -R62 ;  /* 0x000000411e0c7223 */ /* 0x000fca000001083e */
[----:B------:R-:W0:Y:S01]  /*2cfa0*/  MUFU.EX2 R20, R35 ;  /* 0x0000002300147308 */ /* 0x000e220000000800 */
[----:B--2---:R-:W-:Y:S01]  /*2cfb0*/  FADD.FTZ R8, R154, R25 ;  /* 0x000000199a087221 */ /* 0x004fe20000010000 */
[----:B-----5:R-:W-:-:S06]  /*2cfc0*/  FADD.FTZ R7, R155, R6 ;  /* 0x000000069b077221 */ /* 0x020fcc0000010000 */
[----:B------:R-:W1:Y:S01]  /*2cfd0*/  MUFU.EX2 R14, R14 ;  /* 0x0000000e000e7308 */ /* 0x000e620000000800 */
[----:B------:R-:W-:Y:S01]  /*2cfe0*/  FFMA.FTZ R11, R72, R65, -R62 ;  /* 0x00000041480b7223 */ /* 0x000fe2000001083e */
[----:B------:R-:W-:-:S06]  /*2cff0*/  FADD.FTZ R8, R213, R8 ;  /* 0x00000008d5087221 */ /* 0x000fcc0000010000 */
[----:B------:R-:W2:Y:S01]  /*2d000*/  MUFU.EX2 R19, R36 ;  /* 0x0000002400137308 */ /* 0x000ea20000000800 */
[----:B------:R-:W-:Y:S01]  /*2d010*/  FADD.FTZ R6, R216, R7 ;  /* 0x00000007d8067221 */ /* 0x000fe20000010000 */
[----:B------:R-:W-:-:S06]  /*2d020*/  FFMA.FTZ R166, R73, R65, -R62 ;  /* 0x0000004149a67223 */ /* 0x000fcc000001083e */
[----:B------:R-:W4:Y:S01]  /*2d030*/  MUFU.EX2 R13, R13 ;  /* 0x0000000d000d7308 */ /* 0x000f220000000800 */
[----:B------:R-:W-:Y:S01]  /*2d040*/  FADD.FTZ R7, R21, R8 ;  /* 0x0000000815077221 */ /* 0x000fe20000010000 */
[----:B---3--:R-:W-:-:S06]  /*2d050*/  FADD.FTZ R25, R15, R6 ;  /* 0x000000060f197221 */ /* 0x008fcc0000010000 */
[----:B------:R-:W3:Y:S01]  /*2d060*/  MUFU.EX2 R18, R37 ;  /* 0x0000002500127308 */ /* 0x000ee20000000800 */
[----:B------:R-:W-:-:S07]  /*2d070*/  FFMA.FTZ R168, R46, R65, -R62 ;  /* 0x000000412ea87223 */ /* 0x000fce000001083e */
[----:B------:R-:W5:Y:S01]  /*2d080*/  MUFU.EX2 R12, R12 ;  /* 0x0000000c000c7308 */ /* 0x000f620000000800 */
[----:B0-----:R-:W-:Y:S01]  /*2d090*/  FADD.FTZ R6, R20, R7 ;  /* 0x0000000714067221 */ /* 0x001fe20000010000 */
[----:B-1----:R-:W-:-:S06]  /*2d0a0*/  FADD.FTZ R8, R14, R25 ;  /* 0x000000190e087221 */ /* 0x002fcc0000010000 */
[----:B------:R-:W0:Y:S01]  /*2d0b0*/  MUFU.EX2 R163, R163 ;  /* 0x000000a300a37308 */ /* 0x000e220000000800 */
[----:B------:R-:W-:-:S07]  /*2d0c0*/  FFMA.FTZ R167, R74, R65, -R62 ;  /* 0x000000414aa77223 */ /* 0x000fce000001083e */
[----:B------:R-:W1:Y:S01]  /*2d0d0*/  MUFU.EX2 R11, R11 ;  /* 0x0000000b000b7308 */ /* 0x000e620000000800 */
[----:B--2---:R-:W-:Y:S01]  /*2d0e0*/  FADD.FTZ R7, R19, R6 ;  /* 0x0000000613077221 */ /* 0x004fe20000010000 */
[----:B----4-:R-:W-:-:S06]  /*2d0f0*/  FADD.FTZ R25, R13, R8 ;  /* 0x000000080d197221 */ /* 0x010fcc0000010000 */
[----:B------:R-:W2:Y:S01]  /*2d100*/  MUFU.EX2 R162, R162 ;  /* 0x000000a200a27308 */ /* 0x000ea20000000800 */
[----:B------:R-:W-:-:S07]  /*2d110*/  FFMA.FTZ R174, R48, R65, -R62 ;  /* 0x0000004130ae7223 */ /* 0x000fce000001083e */
[----:B------:R-:W4:Y:S01]  /*2d120*/  MUFU.EX2 R166, R166 ;  /* 0x000000a600a67308 */ /* 0x000f220000000800 */
[----:B---3--:R-:W-:Y:S01]  /*2d130*/  FADD.FTZ R6, R18, R7 ;  /* 0x0000000712067221 */ /* 0x008fe20000010000 */
[----:B-----5:R-:W-:-:S06]  /*2d140*/  FADD.FTZ R8, R12, R25 ;  /* 0x000000190c087221 */ /* 0x020fcc0000010000 */
        /* <DEDUP_REMOVED lines=55> */
[----:B------:R-:W2:Y:S08]  /*2d4c0*/  MUFU.EX2 R186, R186 ;  /* 0x000000ba00ba7308 */ /* 0x000eb00000000800 */
[----:B------:R-:W4:Y:S01]  /*2d4d0*/  MUFU.EX2 R160, R160 ;  /* 0x000000a000a07308 */ /* 0x000f220000000800 */
[----:B---3--:R-:W-:Y:S01]  /*2d4e0*/  FADD.FTZ R6, R179, R6 ;  /* 0x00000006b3067221 */ /* 0x008fe20000010000 */
[----:B-----5:R-:W-:-:S06]  /*2d4f0*/  FADD.FTZ R8, R23, R8 ;  /* 0x0000000817087221 */ /* 0x020fcc0000010000 */
[----:B------:R-:W3:Y:S08]  /*2d500*/  MUFU.EX2 R185, R185 ;  /* 0x000000b900b97308 */ /* 0x000ef00000000800 */
[----:B------:R-:W5:Y:S01]  /*2d510*/  MUFU.EX2 R159, R159 ;  /* 0x0000009f009f7308 */ /* 0x000f620000000800 */
[----:B0-----:R-:W-:Y:S01]  /*2d520*/  FADD.FTZ R7, R187, R6 ;  /* 0x00000006bb077221 */ /* 0x001fe20000010000 */
[----:B-1----:R-:W-:-:S06]  /*2d530*/  FADD.FTZ R25, R161, R8 ;  /* 0x00000008a1197221 */ /* 0x002fcc0000010000 */
[----:B------:R-:W0:Y:S08]  /*2d540*/  MUFU.EX2 R184, R184 ;  /* 0x000000b800b87308 */ /* 0x000e300000000800 */
[----:B------:R-:W1:Y:S01]  /*2d550*/  MUFU.EX2 R158, R158 ;  /* 0x0000009e009e7308 */ /* 0x000e620000000800 */
[----:B--2---:R-:W-:Y:S01]  /*2d560*/  FADD.FTZ R6, R186, R7 ;  /* 0x00000007ba067221 */ /* 0x004fe20000010000 */
[----:B----4-:R-:W-:-:S03]  /*2d570*/  FADD.FTZ R8, R160, R25 ;  /* 0x00000019a0087221 */ /* 0x010fc60000010000 */
[----:B---3--:R-:W-:Y:S01]  /*2d580*/  FADD.FTZ R7, R185, R6 ;  /* 0x00000006b9077221 */ /* 0x008fe20000010000 */
[----:B-----5:R-:W-:-:S03]  /*2d590*/  FADD.FTZ R25, R159, R8 ;  /* 0x000000089f197221 */ /* 0x020fc60000010000 */
[----:B0-----:R-:W-:Y:S01]  /*2d5a0*/  FADD.FTZ R27, R184, R7 ;  /* 0x00000007b81b7221 */ /* 0x001fe20000010000 */
[----:B-1----:R-:W-:-:S04]  /*2d5b0*/  FADD.FTZ R25, R158, R25 ;  /* 0x000000199e197221 */ /* 0x002fc80000010000 */
[----:B------:R-:W-:Y:S04]  /*2d5c0*/  ST.E desc[UR4][R2.64+0x10], R27 ;  /* 0x0000101b02007985 */ /* 0x000fe8000c101904 */
[----:B------:R0:W-:Y:S04]  /*2d5d0*/  ST.E desc[UR6][R2.64+0x14], R25 ;  /* 0x0000141902007985 */ /* 0x0001e8000c101906 */
[----:B------:R-:W0:Y:S01]  /*2d5e0*/  LDL.64 R6, [R0+0x80] ;  /* 0x0000800000067983 */ /* 0x000e220000100a00 */
[----:B------:R-:W-:Y:S02]  /*2d5f0*/  R2UR UR10, R4 ;  /* 0x00000000040a72ca */ /* 0x000fe400000e0000 */
[----:B------:R-:W-:-:S02]  /*2d600*/  R2UR UR11, R5 ;  /* 0x00000000050b72ca */ /* 0x000fc400000e0000 */
[----:B------:R-:W-:Y:S02]  /*2d610*/  R2UR UR18, R4 ;  /* 0x00000000041272ca */ /* 0x000fe400000e0000 */
[----:B------:R-:W-:-:S09]  /*2d620*/  R2UR UR19, R5 ;  /* 0x00000000051372ca */ /* 0x000fd200000e0000 */
[----:B0-----:R-:W2:Y:S04]  /*2d630*/  LD.E R2, desc[UR10][R6.64+0x14] ;  /* 0x0000140a06027980 */ /* 0x001ea8000c101900 */
[----:B------:R-:W3:Y:S04]  /*2d640*/  LD.E R8, desc[UR4][R6.64] ;  /* 0x0000000406087980 */ /* 0x000ee8000c101900 */
[----:B------:R-:W4:Y:S04]  /*2d650*/  LD.E R34, desc[UR4][R6.64+0x30] ;  /* 0x0000300406227980 */ /* 0x000f28000c101900 */
        /* <DEDUP_REMOVED lines=45> */
[----:B--2---:R-:W-:-:S03]  /*2d930*/  FMUL.FTZ R29, R9, R2 ;  /* 0x00000002091d7220 */ /* 0x004fc60000410000 */
[----:B------:R-:W2:Y:S01]  /*2d940*/  LD.E R2, desc[UR18][R6.64+0x150] ;  /* 0x0001501206027980 */ /* 0x000ea2000c101900 */
[----:B---3--:R-:W-:-:S05]  /*2d950*/  FMUL.FTZ R3, R9, R8 ;  /* 0x0000000809037220 */ /* 0x008fca0000410000 */
[----:B------:R4:W-:Y:S02]  /*2d960*/  ST.E desc[UR4][R6.64], R3 ;  /* 0x0000000306007985 */ /* 0x0009e4000c101904 */
[----:B----4-:R-:W-:-:S05]  /*2d970*/  FMUL.FTZ R3, R9, R34 ;  /* 0x0000002209037220 */ /* 0x010fca0000410000 */
[----:B------:R5:W-:Y:S02]  /*2d980*/  ST.E desc[UR4][R6.64+0x30], R3 ;  /* 0x0000300306007985 */ /* 0x000be4000c101904 */
[----:B-----5:R-:W-:-:S05]  /*2d990*/  FMUL.FTZ R3, R9, R46 ;  /* 0x0000002e09037220 */ /* 0x020fca0000410000 */
[----:B------:R0:W-:Y:S02]  /*2d9a0*/  ST.E desc[UR4][R6.64+0x60], R3 ;  /* 0x0000600306007985 */ /* 0x0001e4000c101904 */
[----:B0-----:R-:W-:-:S05]  /*2d9b0*/  FMUL.FTZ R3, R9, R60 ;  /* 0x0000003c09037220 */ /* 0x001fca0000410000 */
[----:B------:R0:W-:Y:S02]  /*2d9c0*/  ST.E desc[UR4][R6.64+0x94], R3 ;  /* 0x0000940306007985 */ /* 0x0001e4000c101904 */
[----:B0-----:R-:W-:-:S05]  /*2d9d0*/  FMUL.FTZ R3, R9, R76 ;  /* 0x0000004c09037220 */ /* 0x001fca0000410000 */
[----:B------:R0:W-:Y:S02]  /*2d9e0*/  ST.E desc[UR4][R6.64+0xd4], R3 ;  /* 0x0000d40306007985 */ /* 0x0001e4000c101904 */
[----:B0-----:R-:W-:-:S05]  /*2d9f0*/  FMUL.FTZ R3, R9, R92 ;  /* 0x0000005c09037220 */ /* 0x001fca0000410000 */
[----:B------:R2:W-:Y:S02]  /*2da00*/  ST.E desc[UR4][R6.64+0x114], R3 ;  /* 0x0001140306007985 */ /* 0x0005e4000c101904 */
[C---:B--2---:R-:W-:Y:S02]  /*2da10*/  FMUL.FTZ R3, R9.reuse, R2 ;  /* 0x0000000209037220 */ /* 0x044fe40000410000 */
[----:B------:R-:W2:Y:S01]  /*2da20*/  LD.E R2, desc[UR6][R6.64+0x154] ;  /* 0x0001540606027980 */ /* 0x000ea2000c101900 */
[----:B------:R-:W-:-:S05]  /*2da30*/  FMUL.FTZ R25, R9, R26 ;  /* 0x0000001a09197220 */ /* 0x000fca0000410000 */
[----:B------:R0:W-:Y:S02]  /*2da40*/  ST.E desc[UR6][R6.64+0x4], R25 ;  /* 0x0000041906007985 */ /* 0x0001e4000c101906 */
[----:B0-----:R-:W-:-:S05]  /*2da50*/  FMUL.FTZ R25, R9, R36 ;  /* 0x0000002409197220 */ /* 0x001fca0000410000 */
        /* <DEDUP_REMOVED lines=76> */
[----:B------:R-:W-:Y:S04]  /*2df20*/  ST.E desc[UR4][R6.64+0x1d4], R27 ;  /* 0x0001d41b06007985 */ /* 0x000fe8000c101904 */
[----:B------:R0:W-:Y:S04]  /*2df30*/  ST.E desc[UR4][R6.64+0x1e0], R3 ;  /* 0x0001e00306007985 */ /* 0x0001e8000c101904 */
[----:B------:R1:W-:Y:S04]  /*2df40*/  ST.E desc[UR4][R6.64+0x1e4], R25 ;  /* 0x0001e41906007985 */ /* 0x0003e8000c101904 */
[----:B0-----:R-:W3:Y:S04]  /*2df50*/  LD.E R3, desc[UR6][R6.64+0x8] ;  /* 0x0000080606037980 */ /* 0x001ee8000c101900 */
[----:B-1----:R-:W4:Y:S01]  /*2df60*/  LD.E R25, desc[UR6][R6.64+0xc] ;  /* 0x00000c0606197980 */ /* 0x002f22000c101900 */
[C---:B------:R-:W-:Y:S01]  /*2df70*/  FMUL.FTZ R31, R9.reuse, R30 ;  /* 0x0000001e091f7220 */ /* 0x040fe20000410000 */
[----:B--2---:R-:W-:-:S02]  /*2df80*/  FMUL.FTZ R27, R9, R2 ;  /* 0x00000002091b7220 */ /* 0x004fc40000410000 */
[----:B------:R-:W2:Y:S01]  /*2df90*/  LD.E R2, desc[UR6][R6.64+0x1f4] ;  /* 0x0001f40606027980 */ /* 0x000ea2000c101900 */
[C---:B------:R-:W-:Y:S01]  /*2dfa0*/  FMUL.FTZ R33, R9.reuse, R32 ;  /* 0x0000002009217220 */ /* 0x040fe20000410000 */
[C---:B------:R-:W-:Y:S02]  /*2dfb0*/  FMUL.FTZ R35, R9.reuse, R42 ;  /* 0x0000002a09237220 */ /* 0x040fe40000410000 */
[----:B------:R0:W-:Y:S04]  /*2dfc0*/  ST.E desc[UR10][R6.64+0x14], R29 ;  /* 0x0000141d06007985 */ /* 0x0001e8000c10190a */
[----:B------:R1:W-:Y:S01]  /*2dfd0*/  ST.E desc[UR12][R6.64+0x20], R31 ;  /* 0x0000201f06007985 */ /* 0x0003e2000c10190c */
[C---:B0-----:R-:W-:Y:S01]  /*2dfe0*/  FMUL.FTZ R29, R9.reuse, R40 ;  /* 0x00000028091d7220 */ /* 0x041fe20000410000 */
[----:B-1----:R-:W-:-:S02]  /*2dff0*/  FMUL.FTZ R31, R9, R44 ;  /* 0x0000002c091f7220 */ /* 0x002fc40000410000 */
[----:B------:R0:W-:Y:S04]  /*2e000*/  ST.E desc[UR14][R6.64+0x24], R33 ;  /* 0x0000242106007985 */ /* 0x0001e8000c10190e */
[----:B------:R1:W-:Y:S04]  /*2e010*/  ST.E desc[UR10][R6.64+0x44], R29 ;  /* 0x0000441d06007985 */ /* 0x0003e8000c10190a */
[----:B------:R5:W-:Y:S04]  /*2e020*/  ST.E desc[UR16][R6.64+0x50], R35 ;  /* 0x0000502306007985 */ /* 0x000be8000c101910 */
[----:B------:R3:W-:Y:S01]  /*2e030*/  ST.E desc[UR12][R6.64+0x54], R31 ;  /* 0x0000541f06007985 */ /* 0x0007e2000c10190c */
[C---:B0-----:R-:W-:Y:S01]  /*2e040*/  FMUL.FTZ R33, R9.reuse, R54 ;  /* 0x0000003609217220 */ /* 0x041fe20000410000 */
[C---:B-1----:R-:W-:Y:S01]  /*2e050*/  FMUL.FTZ R29, R9.reuse, R52 ;  /* 0x00000034091d7220 */ /* 0x042fe20000410000 */
[C---:B-----5:R-:W-:Y:S01]  /*2e060*/  FMUL.FTZ R35, R9.reuse, R58 ;  /* 0x0000003a09237220 */ /* 0x060fe20000410000 */
[----:B---3--:R-:W-:-:S03]  /*2e070*/  FMUL.FTZ R31, R9, R56 ;  /* 0x00000038091f7220 */ /* 0x008fc60000410000 */
[----:B------:R0:W-:Y:S04]  /*2e080*/  ST.E desc[UR10][R6.64+0x74], R29 ;  /* 0x0000741d06007985 */ /* 0x0001e8000c10190a */
[----:B------:R1:W-:Y:S04]  /*2e090*/  ST.E desc[UR14][R6.64+0x80], R33 ;  /* 0x0000802106007985 */ /* 0x0003e8000c10190e */
[----:B------:R3:W-:Y:S04]  /*2e0a0*/  ST.E desc[UR12][R6.64+0x84], R31 ;  /* 0x0000841f06007985 */ /* 0x0007e8000c10190c */
[----:B------:R5:W-:Y:S01]  /*2e0b0*/  ST.E desc[UR16][R6.64+0x90], R35 ;  /* 0x0000902306007985 */ /* 0x000be2000c101910 */
[C---:B0-----:R-:W-:Y:S01]  /*2e0c0*/  FMUL.FTZ R29, R9.reuse, R66 ;  /* 0x00000042091d7220 */ /* 0x041fe20000410000 */
[C---:B-1----:R-:W-:Y:S01]  /*2e0d0*/  FMUL.FTZ R33, R9.reuse, R70 ;  /* 0x0000004609217220 */ /* 0x042fe20000410000 */
[C---:B---3--:R-:W-:Y:S01]  /*2e0e0*/  FMUL.FTZ R31, R9.reuse, R68 ;  /* 0x00000044091f7220 */ /* 0x048fe20000410000 */
[----:B-----5:R-:W-:-:S02]  /*2e0f0*/  FMUL.FTZ R35, R9, R72 ;  /* 0x0000004809237220 */ /* 0x020fc40000410000 */
[----:B------:R0:W-:Y:S01]  /*2e100*/  ST.E desc[UR10][R6.64+0xb0], R29 ;  /* 0x0000b01d06007985 */ /* 0x0001e2000c10190a */
[----:B------:R-:W-:-:S03]  /*2e110*/  FMUL.FTZ R37, R9, R74 ;  /* 0x0000004a09257220 */ /* 0x000fc60000410000 */
[----:B------:R1:W-:Y:S04]  /*2e120*/  ST.E desc[UR12][R6.64+0xb4], R31 ;  /* 0x0000b41f06007985 */ /* 0x0003e8000c10190c */
[----:B------:R3:W-:Y:S04]  /*2e130*/  ST.E desc[UR14][R6.64+0xc0], R33 ;  /* 0x0000c02106007985 */ /* 0x0007e8000c10190e */
[----:B------:R5:W-:Y:S01]  /*2e140*/  ST.E desc[UR16][R6.64+0xc4], R35 ;  /* 0x0000c42306007985 */ /* 0x000be2000c101910 */
[C---:B0-----:R-:W-:Y:S01]  /*2e150*/  FMUL.FTZ R29, R9.reuse, R82 ;  /* 0x00000052091d7220 */ /* 0x041fe20000410000 */
[C---:B-1----:R-:W-:Y:S01]  /*2e160*/  FMUL.FTZ R31, R9.reuse, R84 ;  /* 0x00000054091f7220 */ /* 0x042fe20000410000 */
[C---:B---3--:R-:W-:Y:S01]  /*2e170*/  FMUL.FTZ R33, R9.reuse, R86 ;  /* 0x0000005609217220 */ /* 0x048fe20000410000 */
[----:B-----5:R-:W-:Y:S01]  /*2e180*/  FMUL.FTZ R35, R9, R88 ;  /* 0x0000005809237220 */ /* 0x020fe20000410000 */
[----:B------:R0:W-:Y:S01]  /*2e190*/  ST.E desc[UR18][R6.64+0xd0], R37 ;  /* 0x0000d02506007985 */ /* 0x0001e2000c101912 */
[----:B------:R-:W-:-:S03]  /*2e1a0*/  FMUL.FTZ R3, R24, R3 ;  /* 0x0000000318037220 */ /* 0x000fc60000410000 */
[----:B------:R1:W-:Y:S01]  /*2e1b0*/  ST.E desc[UR10][R6.64+0xf0], R29 ;  /* 0x0000f01d06007985 */ /* 0x0003e2000c10190a */
[----:B----4-:R-:W-:-:S03]  /*2e1c0*/  FMUL.FTZ R25, R24, R25 ;  /* 0x0000001918197220 */ /* 0x010fc60000410000 */
[----:B------:R3:W-:Y:S04]  /*2e1d0*/  ST.E desc[UR12][R6.64+0xf4], R31 ;  /* 0x0000f41f06007985 */ /* 0x0007e8000c10190c */
[----:B------:R4:W-:Y:S01]  /*2e1e0*/  ST.E desc[UR14][R6.64+0x100], R33 ;  /* 0x0001002106007985 */ /* 0x0009e2000c10190e */
[----:B0-----:R-:W-:-:S03]  /*2e1f0*/  FMUL.FTZ R37, R9, R90 ;  /* 0x0000005a09257220 */ /* 0x001fc60000410000 */
[----:B------:R0:W-:Y:S01]  /*2e200*/  ST.E desc[UR16][R6.64+0x104], R35 ;  /* 0x0001042306007985 */ /* 0x0001e2000c101910 */
[C---:B-1----:R-:W-:Y:S01]  /*2e210*/  FMUL.FTZ R29, R9.reuse, R98 ;  /* 0x00000062091d7220 */ /* 0x042fe20000410000 */
[C---:B---3--:R-:W-:Y:S01]  /*2e220*/  FMUL.FTZ R31, R9.reuse, R100 ;  /* 0x00000064091f7220 */ /* 0x048fe20000410000 */
[C---:B----4-:R-:W-:Y:S01]  /*2e230*/  FMUL.FTZ R33, R9.reuse, R102 ;  /* 0x0000006609217220 */ /* 0x050fe20000410000 */
[C---:B0-----:R-:W-:Y:S01]  /*2e240*/  FMUL.FTZ R35, R9.reuse, R104 ;  /* 0x0000006809237220 */ /* 0x041fe20000410000 */
[----:B------:R0:W-:Y:S04]  /*2e250*/  ST.E desc[UR4][R6.64+0x8], R3 ;  /* 0x0000080306007985 */ /* 0x0001e8000c101904 */
[----:B------:R1:W-:Y:S04]  /*2e260*/  ST.E desc[UR4][R6.64+0xc], R25 ;  /* 0x00000c1906007985 */ /* 0x0003e8000c101904 */
[----:B0-----:R-:W3:Y:S04]  /*2e270*/  LD.E R3, desc[UR6][R6.64+0x1c] ;  /* 0x00001c0606037980 */ /* 0x001ee8000c101900 */
[----:B-1----:R-:W4:Y:S01]  /*2e280*/  LD.E R25, desc[UR6][R6.64+0x28] ;  /* 0x0000280606197980 */ /* 0x002f22000c101900 */
[----:B--2---:R-:W-:-:S05]  /*2e290*/  FMUL.FTZ R9, R9, R2 ;  /* 0x0000000209097220 */ /* 0x004fca0000410000 */
[----:B------:R0:W-:Y:S04]  /*2e2a0*/  ST.E desc[UR4][R6.64+0x1f4], R9 ;  /* 0x0001f40906007985 */ /* 0x0001e8000c101904 */
[----:B0-----:R-:W2:Y:S01]  /*2e2b0*/  LD.E R9, desc[UR6][R6.64+0x18] ;  /* 0x0000180606097980 */ /* 0x001ea2000c101900 */
[C---:B---3--:R-:W-:Y:S01]  /*2e2c0*/  FMUL.FTZ R3, R24.reuse, R3 ;  /* 0x0000000318037220 */ /* 0x048fe20000410000 */
[----:B----4-:R-:W-:-:S04]  /*2e2d0*/  FMUL.FTZ R25, R24, R25 ;  /* 0x0000001918197220 */ /* 0x010fc80000410000 */
        /* <DEDUP_REMOVED lines=42> */
[----:B0-----:R-:W2:Y:S04]  /*2e580*/  LD.E R9, desc[UR6][R6.64+0x8c] ;  /* 0x00008c0606097980 */ /* 0x001ea8000c101900 */
[----:B------:R-:W-:Y:S04]  /*2e590*/  ST.E desc[UR18][R6.64+0x110], R37 ;  /* 0x0001102506007985 */ /* 0x000fe8000c101912 */
[----:B------:R-:W-:Y:S04]  /*2e5a0*/  ST.E desc[UR10][R6.64+0x130], R29 ;  /* 0x0001301d06007985 */ /* 0x000fe8000c10190a */
[----:B------:R-:W-:Y:S04]  /*2e5b0*/  ST.E desc[UR12][R6.64+0x134], R31 ;  /* 0x0001341f06007985 */ /* 0x000fe8000c10190c */
[----:B------:R-:W-:Y:S04]  /*2e5c0*/  ST.E desc[UR14][R6.64+0x140], R33 ;  /* 0x0001402106007985 */ /* 0x000fe8000c10190e */
[----:B------:R-:W-:Y:S04]  /*2e5d0*/  ST.E desc[UR16][R6.64+0x144], R35 ;  /* 0x0001442306007985 */ /* 0x000fe8000c101910 */
[----:B------:R-:W-:Y:S01]  /*2e5e0*/  ST.E desc[UR4][R6.64+0x1f0], R27 ;  /* 0x0001f01b06007985 */ /* 0x000fe2000c101904 */
[C---:B---3--:R-:W-:Y:S01]  /*2e5f0*/  FMUL.FTZ R3, R24.reuse, R3 ;  /* 0x0000000318037220 */ /* 0x048fe20000410000 */
[----:B----4-:R-:W-:-:S04]  /*2e600*/  FMUL.FTZ R25, R24, R25 ;  /* 0x0000001918197220 */ /* 0x010fc80000410000 */
[----:B------:R-:W-:Y:S01]  /*2e610*/  ST.E desc[UR4][R6.64+0x98], R3 ;  /* 0x0000980306007985 */ /* 0x000fe2000c101904 */
[----:B--2---:R-:W-:-:S05]  /*2e620*/  FMUL.FTZ R9, R24, R9 ;  /* 0x0000000918097220 */ /* 0x004fca0000410000 */
[----:B------:R0:W-:Y:S04]  /*2e630*/  ST.E desc[UR4][R6.64+0x8c], R9 ;  /* 0x00008c0906007985 */ /* 0x0001e8000c101904 */
[----:B------:R1:W-:Y:S04]  /*2e640*/  ST.E desc[UR4][R6.64+0x9c], R25 ;  /* 0x00009c1906007985 */ /* 0x0003e8000c101904 */
[----:B0-----:R-:W2:Y:S02]  /*2e650*/  LD.E R9, desc[UR6][R6.64+0xa8] ;  /* 0x0000a80606097980 */ /* 0x001ea4000c101900 */
[----:B--2---:R-:W-:-:S05]  /*2e660*/  FMUL.FTZ R9, R24, R9 ;  /* 0x0000000918097220 */ /* 0x004fca0000410000 */
[----:B------:R0:W-:Y:S04]  /*2e670*/  ST.E desc[UR4][R6.64+0xa8], R9 ;  /* 0x0000a80906007985 */ /* 0x0001e8000c101904 */
[----:B------:R-:W2:Y:S02]  /*2e680*/  LD.E R3, desc[UR6][R6.64+0xac] ;  /* 0x0000ac0606037980 */ /* 0x000ea4000c101900 */
[----:B--2---:R-:W-:-:S05]  /*2e690*/  FMUL.FTZ R3, R24, R3 ;  /* 0x0000000318037220 */ /* 0x004fca0000410000 */
[----:B------:R2:W-:Y:S04]  /*2e6a0*/  ST.E desc[UR4][R6.64+0xac], R3 ;  /* 0x0000ac0306007985 */ /* 0x0005e8000c101904 */
[----:B-1----:R-:W3:Y:S02]  /*2e6b0*/  LD.E R25, desc[UR6][R6.64+0xb8] ;  /* 0x0000b80606197980 */ /* 0x002ee4000c101900 */
[----:B---3--:R-:W-:-:S05]  /*2e6c0*/  FMUL.FTZ R25, R24, R25 ;  /* 0x0000001918197220 */ /* 0x008fca0000410000 */
[----:B------:R1:W-:Y:S04]  /*2e6d0*/  ST.E desc[UR4][R6.64+0xb8], R25 ;  /* 0x0000b81906007985 */ /* 0x0003e8000c101904 */
[----:B0-----:R-:W3:Y:S02]  /*2e6e0*/  LD.E R9, desc[UR6][R6.64+0xbc] ;  /* 0x0000bc0606097980 */ /* 0x001ee4000c101900 */
[----:B---3--:R-:W-:-:S05]  /*2e6f0*/  FMUL.FTZ R9, R24, R9 ;  /* 0x0000000918097220 */ /* 0x008fca0000410000 */
[----:B------:R0:W-:Y:S04]  /*2e700*/  ST.E desc[UR4][R6.64+0xbc], R9 ;  /* 0x0000bc0906007985 */ /* 0x0001e8000c101904 */
[----:B--2---:R-:W2:Y:S02]  /*2e710*/  LD.E R3, desc[UR6][R6.64+0xc8] ;  /* 0x0000c80606037980 */ /* 0x004ea4000c101900 */
        /* <DEDUP_REMOVED lines=116> */
[----:B--2---:R-:W2:Y:S01]  /*2ee60*/  LD.E R3, desc[UR6][R6.64+0x1fc] ;  /* 0x0001fc0606037980 */ /* 0x004ea2000c101900 */
[----:B------:R-:W-:Y:S01]  /*2ee70*/  LEA.HI R28, R197, 0x8, RZ, 0x19 ;  /* 0x00000008c51c7811 */ /* 0x000fe200078fc8ff */
[----:B--2---:R-:W-:-:S05]  /*2ee80*/  FMUL.FTZ R29, R24, R3 ;  /* 0x00000003181d7220 */ /* 0x004fca0000410000 */
[----:B------:R2:W-:Y:S04]  /*2ee90*/  ST.E desc[UR4][R6.64+0x1fc], R29 ;  /* 0x0001fc1d06007985 */ /* 0x0005e8000c101904 */
[----:B------:R-:W3:Y:S01]  /*2eea0*/  LDL.64 R2, [R0+0x80] ;  /* 0x0000800000027983 */ /* 0x000ee20000100a00 */
[----:B------:R4:W-:Y:S06]  /*2eeb0*/  BAR.SYNC.DEFER_BLOCKING R28, 0x100 ;  /* 0x0004001c0000751d */ /* 0x0009ec0000010000 */
[----:B------:R-:W5:Y:S04]  /*2eec0*/  LDL.64 R26, [R0] ;  /* 0x00000000001a7983 */ /* 0x000f680000100a00 */
[----:B-1----:R-:W2:Y:S04]  /*2eed0*/  LDL.64 R24, [R0+0x98] ;  /* 0x0000980000187983 */ /* 0x002ea80000100a00 */
[----:B0-----:R-:W4:Y:S04]  /*2eee0*/  LDL.64 R8, [R0+0x88] ;  /* 0x0000880000087983 */ /* 0x001f280000100a00 */
[----:B---3--:R-:W3:Y:S04]  /*2eef0*/  LD.E R31, desc[UR4][R2.64] ;  /* 0x00000004021f7980 */ /* 0x008ee8000c101900 */
[----:B-----5:R-:W5:Y:S04]  /*2ef00*/  LD.E R217, desc[UR6][R26.64] ;  /* 0x000000061ad97980 */ /* 0x020f68000c101900 */
[----:B--2---:R-:W5:Y:S04]  /*2ef10*/  LD.E.64 R6, desc[UR4][R24.64] ;  /* 0x0000000418067980 */ /* 0x004f68000c101b00 */
[----:B---3--:R-:W-:Y:S04]  /*2ef20*/  ST.E desc[UR8][R2.64], R31 ;  /* 0x0000001f02007985 */ /* 0x008fe8000c101908 */
[----:B------:R-:W2:Y:S04]  /*2ef30*/  LD.E R29, desc[UR10][R2.64+0x4] ;  /* 0x0000040a021d7980 */ /* 0x000ea8000c101900 */
[----:B--2---:R0:W-:Y:S04]  /*2ef40*/  ST.E desc[UR4][R2.64+0x4], R29 ;  /* 0x0000041d02007985 */ /* 0x0041e8000c101904 */
[----:B------:R-:W2:Y:S04]  /*2ef50*/  LD.E R33, desc[UR6][R2.64+0x8] ;  /* 0x0000080602217980 */ /* 0x000ea8000c101900 */
[----:B--2---:R-:W-:Y:S04]  /*2ef60*/  ST.E desc[UR4][R2.64+0x8], R33 ;  /* 0x0000082102007985 */ /* 0x004fe8000c101904 */
[----:B------:R-:W2:Y:S04]  /*2ef70*/  LD.E R27, desc[UR6][R2.64+0xc] ;  /* 0x00000c06021b7980 */ /* 0x000ea8000c101900 */
[----:B--2---:R1:W-:Y:S04]  /*2ef80*/  ST.E desc[UR4][R2.64+0xc], R27 ;  /* 0x00000c1b02007985 */ /* 0x0043e8000c101904 */
[----:B------:R-:W2:Y:S04]  /*2ef90*/  LD.E R25, desc[UR6][R2.64+0x10] ;  /* 0x0000100602197980 */ /* 0x000ea8000c101900 */
[----:B--2---:R2:W-:Y:S04]  /*2efa0*/  ST.E desc[UR4][R2.64+0x10], R25 ;  /* 0x0000101902007985 */ /* 0x0045e8000c101904 */
[----:B0-----:R-:W3:Y:S04]  /*2efb0*/  LD.E R29, desc[UR6][R2.64+0x14] ;  /* 0x00001406021d7980 */ /* 0x001ee8000c101900 */
[----:B---3--:R0:W-:Y:S04]  /*2efc0*/  ST.E desc[UR4][R2.64+0x14], R29 ;  /* 0x0000141d02007985 */ /* 0x0081e8000c101904 */
[----:B------:R-:W3:Y:S04]  /*2efd0*/  LD.E R31, desc[UR6][R2.64+0x18] ;  /* 0x00001806021f7980 */ /* 0x000ee8000c101900 */
[----:B---3--:R3:W-:Y:S04]  /*2efe0*/  ST.E desc[UR4][R2.64+0x18], R31 ;  /* 0x0000181f02007985 */ /* 0x0087e8000c101904 */
[----:B-1----:R-:W4:Y:S04]  /*2eff0*/  LD.E R27, desc[UR6][R2.64+0x1c] ;  /* 0x00001c06021b7980 */ /* 0x002f28000c101900 */
[----:B----4-:R1:W-:Y:S04]  /*2f000*/  ST.E desc[UR4][R2.64+0x1c], R27 ;  /* 0x00001c1b02007985 */ /* 0x0103e8000c101904 */
[----:B--2---:R-:W2:Y:S04]  /*2f010*/  LD.E R25, desc[UR6][R2.64+0x20] ;  /* 0x0000200602197980 */ /* 0x004ea8000c101900 */
[----:B--2---:R2:W-:Y:S04]  /*2f020*/  ST.E desc[UR4][R2.64+0x20], R25 ;  /* 0x0000201902007985 */ /* 0x0045e8000c101904 */
[----:B0-----:R-:W4:Y:S04]  /*2f030*/  LD.E R29, desc[UR6][R2.64+0x24] ;  /* 0x00002406021d7980 */ /* 0x001f28000c101900 */
[----:B----4-:R0:W-:Y:S04]  /*2f040*/  ST.E desc[UR4][R2.64+0x24], R29 ;  /* 0x0000241d02007985 */ /* 0x0101e8000c101904 */
[----:B---3--:R-:W3:Y:S04]  /*2f050*/  LD.E R31, desc[UR6][R2.64+0x28] ;  /* 0x00002806021f7980 */ /* 0x008ee8000c101900 */
        /* <DEDUP_REMOVED lines=230> */
[----:B----4-:R-:W-:Y:S04]  /*2fec0*/  ST.E desc[UR4][R2.64+0x1f4], R29 ;  /* 0x0001f41d02007985 */ /* 0x010fe8000c101904 */
[----:B---3--:R-:W3:Y:S04]  /*2fed0*/  LD.E R31, desc[UR6][R2.64+0x1f8] ;  /* 0x0001f806021f7980 */ /* 0x008ee8000c101900 */
[----:B---3--:R-:W-:Y:S04]  /*2fee0*/  ST.E desc[UR4][R2.64+0x1f8], R31 ;  /* 0x0001f81f02007985 */ /* 0x008fe8000c101904 */
[----:B-1----:R-:W3:Y:S01]  /*2fef0*/  LD.E R27, desc[UR6][R2.64+0x1fc] ;  /* 0x0001fc06021b7980 */ /* 0x002ee2000c101900 */
        /* <DEDUP_REMOVED lines=28> */
[----:B------:R-:W-:Y:S02]  /*300c0*/  R2UR UR56, R4 ;  /* 0x00000000043872ca */ /* 0x000fe400000e0000 */
[----:B------:R-:W-:Y:S01]  /*300d0*/  R2UR UR57, R5 ;  /* 0x00000000053972ca */ /* 0x000fe200000e0000 */
[----:B---3--:R0:W-:Y:S04]  /*300e0*/  ST.E desc[UR4][R2.64+0x1fc], R27 ;  /* 0x0001fc1b02007985 */ /* 0x0081e8000c101904 */
[----:B------:R-:W3:Y:S04]  /*300f0*/  LD.E R218, desc[UR16][R8.64] ;  /* 0x0000001008da7980 */ /* 0x000ee8000c101900 */
[----:B------:R-:W4:Y:S04]  /*30100*/  LD.E R24, desc[UR18][R2.64] ;  /* 0x0000001202187980 */ /* 0x000f28000c101900 */
[----:B--2---:R-:W4:Y:S04]  /*30110*/  LD.E R25, desc[UR20][R2.64+0x4] ;  /* 0x0000041402197980 */ /* 0x004f28000c101900 */
[----:B------:R-:W4:Y:S04]  /*30120*/  LD.E R26, desc[UR22][R2.64+0x8] ;  /* 0x00000816021a7980 */ /* 0x000f28000c101900 */
[----:B0-----:R-:W4:Y:S04]  /*30130*/  LD.E R27, desc[UR24][R2.64+0xc] ;  /* 0x00000c18021b7980 */ /* 0x001f28000c101900 */
        /* <DEDUP_REMOVED lines=123> */
[----:B------:R-:W4:Y:S01]  /*308f0*/  LD.E R151, desc[UR52][R2.64+0x1fc] ;  /* 0x0001fc3402977980 */ /* 0x000f22000c101900 */
[----:B-----5:R-:W-:Y:S01]  /*30900*/  IMAD R6, R217, 0xc00, R6 ;  /* 0x00000c00d9067824 */ /* 0x020fe200078e0206 */
[----:B---3--:R-:W-:-:S02]  /*30910*/  ISETP.NE.U32.AND P1, PT, R218, RZ, PT ;  /* 0x000000ffda00720c */ /* 0x008fc40003f25070 */
        /* <DEDUP_REMOVED lines=27> */
[----:B----4-:R-:W-:-:S06]  /*30ad0*/  WARPGROUP.ARRIVE ;  /* 0x00000000000079c5 */ /* 0x010fcc0000000000 */
        /* <DEDUP_REMOVED lines=15> */
[----:B------:R-:W-:Y:S02]  /*30bd0*/  R2UR UR4, R4 ;  /* 0x00000000040472ca */ /* 0x000fe400000e0000 */
[----:B------:R-:W-:-:S13]  /*30be0*/  R2UR UR5, R5 ;  /* 0x00000000050572ca */ /* 0x000fda00000e0000 */
        /* <DEDUP_REMOVED lines=359> */
[C---:B------:R-:W-:Y:S01]  /*32260*/  R2UR UR19, R5.reuse ;  /* 0x00000000051372ca */ /* 0x040fe200000e0000 */
[----:B------:R5:W-:Y:S01]  /*32270*/  ST.E desc[UR24][R2.64+0x1f4], R149 ;  /* 0x0001f49502007985 */ /* 0x000be2000c101918 */
        /* <DEDUP_REMOVED lines=12> */
[C---:B------:R-:W-:Y:S02]  /*32340*/  R2UR UR52, R4.reuse ;  /* 0x00000000043472ca */ /* 0x040fe400000e0000 */
[----:B------:R-:W-:Y:S01]  /*32350*/  R2UR UR53, R5 ;  /* 0x00000000053572ca */ /* 0x000fe200000e0000 */
[----:B------:R5:W-:Y:S01]  /*32360*/  ST.E desc[UR6][R2.64+0x1f8], R150 ;  /* 0x0001f89602007985 */ /* 0x000be2000c101906 */
[----:B------:R-:W-:-:S03]  /*32370*/  R2UR UR60, R4 ;  /* 0x00000000043c72ca */ /* 0x000fc600000e0000 */
[----:B------:R5:W-:Y:S01]  /*32380*/  ST.E desc[UR8][R2.64+0x1fc], R151 ;  /* 0x0001fc9702007985 */ /* 0x000be2000c101908 */
[----:B------:R-:W-:-:S03]  /*32390*/  R2UR UR61, R5 ;  /* 0x00000000053d72ca */ /* 0x000fc600000e0000 */
[----:B------:R-:W-:Y:S01]  /*323a0*/  ST.E desc[UR16][R8.64], R189 ;  /* 0x000000bd08007985 */ /* 0x000fe2000c101910 */
[C---:B------:R-:W-:Y:S02]  /*323b0*/  R2UR UR58, R4.reuse ;  /* 0x00000000043a72ca */ /* 0x040fe400000e0000 */
[C---:B------:R-:W-:Y:S01]  /*323c0*/  R2UR UR59, R5.reuse ;  /* 0x00000000053b72ca */ /* 0x040fe200000e0000 */
[----:B0-----:R-:W5:Y:S01]  /*323d0*/  LD.E R24, desc[UR18][R2.64] ;  /* 0x0000001202187980 */ /* 0x001f62000c101900 */
[C---:B------:R-:W-:Y:S02]  /*323e0*/  R2UR UR56, R4.reuse ;  /* 0x00000000043872ca */ /* 0x040fe400000e0000 */
[C---:B------:R-:W-:Y:S01]  /*323f0*/  R2UR UR57, R5.reuse ;  /* 0x00000000053972ca */ /* 0x040fe200000e0000 */
[----:B-1----:R-:W5:Y:S01]  /*32400*/  LD.E R25, desc[UR20][R2.64+0x4] ;  /* 0x0000041402197980 */ /* 0x002f62000c101900 */
[C---:B------:R-:W-:Y:S02]  /*32410*/  R2UR UR4, R4.reuse ;  /* 0x00000000040472ca */ /* 0x040fe400000e0000 */
[----:B------:R-:W-:Y:S01]  /*32420*/  R2UR UR5, R5 ;  /* 0x00000000050572ca */ /* 0x000fe200000e0000 */
[----:B--2---:R-:W2:Y:S01]  /*32430*/  LD.E R26, desc[UR22][R2.64+0x8] ;  /* 0x00000816021a7980 */ /* 0x004ea2000c101900 */
[----:B------:R-:W-:-:S02]  /*32440*/  R2UR UR6, R4 ;  /* 0x00000000040672ca */ /* 0x000fc400000e0000 */
[C---:B------:R-:W-:Y:S01]  /*32450*/  R2UR UR7, R5.reuse ;  /* 0x00000000050772ca */ /* 0x040fe200000e0000 */
[----:B---3--:R-:W2:Y:S01]  /*32460*/  LD.E R27, desc[UR24][R2.64+0xc] ;  /* 0x00000c18021b7980 */ /* 0x008ea2000c101900 */
[C---:B------:R-:W-:Y:S02]  /*32470*/  R2UR UR8, R4.reuse ;  /* 0x00000000040872ca */ /* 0x040fe400000e0000 */
[C---:B------:R-:W-:Y:S01]  /*32480*/  R2UR UR9, R5.reuse ;  /* 0x00000000050972ca */ /* 0x040fe200000e0000 */
[----:B----4-:R-:W2:Y:S01]  /*32490*/  LD.E R28, desc[UR26][R2.64+0x10] ;  /* 0x0000101a021c7980 */ /* 0x010ea2000c101900 */
[C---:B------:R-:W-:Y:S02]  /*324a0*/  R2UR UR10, R4.reuse ;  /* 0x00000000040a72ca */ /* 0x040fe400000e0000 */
[----:B------:R-:W-:Y:S01]  /*324b0*/  R2UR UR11, R5 ;  /* 0x00000000050b72ca */ /* 0x000fe200000e0000 */
[----:B-----5:R-:W2:Y:S01]  /*324c0*/  LD.E R29, desc[UR28][R2.64+0x14] ;  /* 0x0000141c021d7980 */ /* 0x020ea2000c101900 */
        /* <DEDUP_REMOVED lines=387> */
[----:B------:R-:W-:Y:S02]  /*33d00*/  WARPGROUP.DEPBAR.LE gsb0, 0x0 ;  /* 0x00008000000079c5 */ /* 0x000fe40000010000 */
        /* <DEDUP_REMOVED lines=2713> */
[----:B------:R-:W-:Y:S04]  /*3e6a0*/  ST.E desc[UR6][R2.64+0x1ec], R147 ;  /* 0x0001ec9302007985 */ /* 0x000fe8000c101906 */
[----:B------:R-:W-:Y:S04]  /*3e6b0*/  ST.E desc[UR8][R2.64+0x1f0], R148 ;  /* 0x0001f09402007985 */ /* 0x000fe8000c101908 */
[----:B------:R-:W-:Y:S04]  /*3e6c0*/  ST.E desc[UR10][R2.64+0x1f4], R149 ;  /* 0x0001f49502007985 */ /* 0x000fe8000c10190a */
[----:B------:R-:W-:Y:S04]  /*3e6d0*/  ST.E desc[UR12][R2.64+0x1f8], R150 ;  /* 0x0001f89602007985 */ /* 0x000fe8000c10190c */
[----:B------:R-:W-:Y:S01]  /*3e6e0*/  ST.E desc[UR14][R2.64+0x1fc], R151 ;  /* 0x0001fc9702007985 */ /* 0x000fe2000c10190e */
        /* <DEDUP_REMOVED lines=765> */
[----:B------:R-:W2:Y:S01]  /*416c0*/  LD.E R11, desc[UR6][R2.64+0x4] ;  /* 0x00000406020b7980 */ /* 0x000ea2000c101900 */
[C---:B------:R-:W-:Y:S02]  /*416d0*/  R2UR UR4, R4.reuse ;  /* 0x00000000040472ca */ /* 0x040fe400000e0000 */
        /* <DEDUP_REMOVED lines=10> */
[----:B0-----:R-:W4:Y:S01]  /*41780*/  LD.E R9, desc[UR6][R2.64+0xc] ;  /* 0x00000c0602097980 */ /* 0x001f22000c101900 */
[C---:B------:R-:W-:Y:S02]  /*41790*/  R2UR UR4, R4.reuse ;  /* 0x00000000040472ca */ /* 0x040fe400000e0000 */
[C---:B------:R-:W-:Y:S02]  /*417a0*/  R2UR UR5, R5.reuse ;  /* 0x00000000050572ca */ /* 0x040fe400000e0000 */
[----:B------:R-:W-:Y:S02]  /*417b0*/  R2UR UR6, R4 ;  /* 0x00000000040672ca */ /* 0x000fe400000e0000 */
[----:B------:R-:W-:-:S09]  /*417c0*/  R2UR UR7, R5 ;  /* 0x00000000050772ca */ /* 0x000fd200000e0000 */
[----:B----4-:R0:W-:Y:S04]  /*417d0*/  ST.E desc[UR4][R2.64+0xc], R9 ;  /* 0x00000c0902007985 */ /* 0x0101e8000c101904 */
[----:B-1----:R-:W4:Y:S01]  /*417e0*/  LD.E R7, desc[UR6][R2.64+0x10] ;  /* 0x0000100602077980 */ /* 0x002f22000c101900 */
[C---:B------:R-:W-:Y:S02]  /*417f0*/  R2UR UR4, R4.reuse ;  /* 0x00000000040472ca */ /* 0x040fe400000e0000 */
[C---:B------:R-:W-:Y:S02]  /*41800*/  R2UR UR5, R5.reuse ;  /* 0x00000000050572ca */ /* 0x040fe400000e0000 */
[----:B------:R-:W-:Y:S02]  /*41810*/  R2UR UR6, R4 ;  /* 0x00000000040672ca */ /* 0x000fe400000e0000 */
[----:B------:R-:W-:-:S09]  /*41820*/  R2UR UR7, R5 ;  /* 0x00000000050772ca */ /* 0x000fd200000e0000 */
[----:B----4-:R1:W-:Y:S04]  /*41830*/  ST.E desc[UR4][R2.64+0x10], R7 ;  /* 0x0000100702007985 */ /* 0x0103e8000c101904 */
        /* <DEDUP_REMOVED lines=726> */
[----:B---3--:R-:W2:Y:S01]  /*445a0*/  LD.E R13, desc[UR6][R2.64+0x1f8] ;  /* 0x0001f806020d7980 */ /* 0x008ea2000c101900 */
[C---:B------:R-:W-:Y:S02]  /*445b0*/  R2UR UR4, R4.reuse ;  /* 0x00000000040472ca */ /* 0x040fe400000e0000 */
[C---:B------:R-:W-:Y:S02]  /*445c0*/  R2UR UR5, R5.reuse ;  /* 0x00000000050572ca */ /* 0x040fe400000e0000 */
[----:B------:R-:W-:Y:S02]  /*445d0*/  R2UR UR6, R4 ;  /* 0x00000000040672ca */ /* 0x000fe400000e0000 */
[----:B------:R-:W-:-:S02]  /*445e0*/  R2UR UR7, R5 ;  /* 0x00000000050772ca */ /* 0x000fc400000e0000 */
[----:B------:R-:W-:-:S07]  /*445f0*/  LOP3.LUT P6, RZ, R197, 0x7f, RZ, 0xc0, !PT ;  /* 0x0000007fc5ff7812 */ /* 0x000fce00078cc0ff */
[----:B--2---:R1:W-:Y:S04]  /*44600*/  ST.E desc[UR4][R2.64+0x1f8], R13 ;  /* 0x0001f80d02007985 */ /* 0x0043e8000c101904 */
[----:B0-----:R-:W2:Y:S01]  /*44610*/  LD.E R9, desc[UR6][R2.64+0x1fc] ;  /* 0x0001fc0602097980 */ /* 0x001ea2000c101900 */
[----:B------:R-:W-:Y:S02]  /*44620*/  R2UR UR4, R4 ;  /* 0x00000000040472ca */ /* 0x000fe400000e0000 */
[----:B------:R-:W-:-:S13]  /*44630*/  R2UR UR5, R5 ;  /* 0x00000000050572ca */ /* 0x000fda00000e0000 */
[----:B--2---:R1:W-:Y:S01]  /*44640*/  ST.E desc[UR4][R2.64+0x1fc], R9 ;  /* 0x0001fc0902007985 */ /* 0x0043e2000c101904 */
[----:B------:R-:W-:Y:S05]  /*44650*/  @P6 BRA `(.L_x_9969) ;  /* 0x0000000000306947 */ /* 0x000fea0003800000 */
[----:B-1----:R-:W2:Y:S04]  /*44660*/  LDL.64 R2, [R0+0x40] ;  /* 0x0000400000027983 */ /* 0x002ea80000100a00 */
        /* <DEDUP_REMOVED lines=11> */
.L_x_9969:
[----:B------:R-:W-:-:S04]  /*44720*/  IMAD.MOV.U32 R213, RZ, RZ, 0x0 ;  /* 0x00000000ffd57424 */ /* 0x000fc800078e00ff */
[----:B01----:R-:W-:Y:S05]  /*44730*/  RET.REL.NODEC R212 `(_ZN7cutlass13device_kernelIN5flash11enable_sm90INS1_16FlashAttnFwdSm90INS1_25CollectiveMainloopFwdSm90ILi2EN4cute5tupleIJNS5_1CILi1EEES8_S8_EEENS6_IJNS7_ILi128EEENS7_ILi96EEENS7_ILi64EEEEEELi256ENS_10bfloat16_tEfNS_4arch4Sm90ELb0ELb1ELb1ELb1ELb0ELb0ELb1ELb1ELb0ELb0ELb0ELb0EEENS1_21CollectiveEpilogueFwdINS6_IJSA_NS7_ILi256EEESB_EEES9_SE_SG_Li256ELb1ELb0ELb0ELb0EEENS1_36VarlenDynamicPersistentTileSchedulerILi128ELi96ELi256ELi32ELb0ELb0ELb1ELb1ELb0ELb1EEEEEEEEEvNT_6ParamsE) ;  /* 0xfffffbb8d4307950 */ /* 0x003fea0003c3ffff */
.L_x_9947:
[----:B0-----:R0:W1:Y:S02]  /*44740*/  SYNCS.PHASECHK.TRANS64.TRYWAIT P1, [R2+URZ], R3 ;  /* 0x00000003020075a7 */ /* 0x001064000802017f */
[----:B-1----:R-:W-:Y:S05]  /*44750*/  @!P1 NANOSLEEP.SYNCS 0x989680 ;  /* 0x009896800000995d */ /* 0x002fea0003900000 */
[----:B------:R-:W1:Y:S02]  /*44760*/  @!P1 SYNCS.PHASECHK.TRANS64 P1, [R2+URZ], R3 ;  /* 0x00000003020095a7 */ /* 0x000e64000802007f */
[----:B-1----:R-:W-:Y:S05]  /*44770*/  @!P1 BRA `(.L_x_9947) ;  /* 0xfffffffc00f09947 */ /* 0x002fea000383ffff */
[----:B------:R-:W-:Y:S05]  /*44780*/  BRA `(.L_x_9946) ;  /* 0xfffffe4800487947 */ /* 0x000fea000383ffff */
.L_x_9954:
[----:B0-----:R0:W1:Y:S02]  /*44790*/  SYNCS.PHASECHK.TRANS64.TRYWAIT P1, [R8+URZ], R9 ;  /* 0x00000009080075a7 */ /* 0x001064000802017f */
[----:B-1----:R-:W-:Y:S05]  /*447a0*/  @!P1 NANOSLEEP.SYNCS 0x989680 ;  /* 0x009896800000995d */ /* 0x002fea0003900000 */
[----:B------:R-:W1:Y:S02]  /*447b0*/  @!P1 SYNCS.PHASECHK.TRANS64 P1, [R8+URZ], R9 ;  /* 0x00000009080095a7 */ /* 0x000e64000802007f */
[----:B-1----:R-:W-:Y:S05]  /*447c0*/  @!P1 BRA `(.L_x_9954) ;  /* 0xfffffffc00f09947 */ /* 0x002fea000383ffff */
[----:B------:R-:W-:Y:S05]  /*447d0*/  BRA `(.L_x_9953) ;  /* 0xfffffe50001c7947 */ /* 0x000fea000383ffff */
.L_x_9970:
        /* <DEDUP_REMOVED lines=10> */
.L_x_11970:


//--------------------- .text._ZN7cutlass13device_kernelIN5flash11enable_sm90INS1_16FlashAttnFwdSm90INS1_25CollectiveMainloopFwdSm90ILi2EN4cute5tupleIJNS5_1CILi1EEES8_S8_EEENS6_IJNS7_ILi128EEENS7_ILi96EEENS7_ILi64EEEEEELi256ENS_10bfloat16_tEfNS_4arch4Sm90ELb0ELb1ELb1ELb1ELb0ELb1ELb1ELb1ELb0ELb0ELb0ELb0EEENS1_21CollectiveEpilogueFwdINS6_IJSA_NS7_ILi256EEESB_EEES9_SE_SG_Li256ELb1ELb0ELb0ELb0EEENS1_36VarlenDynamicPersistentTileSchedulerILi128ELi96ELi256ELi32ELb0ELb0ELb1ELb1ELb0ELb1EEEEEEEEEvNT_6ParamsE --------------------------
	.section	.text._ZN7cutlass13device_kernelIN5flash11enable_sm90INS1_16FlashAttnFwdSm90INS1_25CollectiveMainloopFwdSm90ILi2EN4cute5tupleIJNS5_1CILi1EEES8_S8_EEENS6_IJNS7_ILi128EEENS7_ILi96EEENS7_ILi64EEEEEELi256ENS_10bfloat16_tEfNS_4arch4Sm90ELb0ELb1ELb1ELb1ELb0ELb1ELb1ELb1ELb0ELb0ELb0ELb0EEENS1_21CollectiveEpilogueFwdINS6_IJSA_NS7_ILi256EEESB_EEES9_SE_SG_Li256ELb1ELb0ELb0ELb0EEENS1_36VarlenDynamicPersistentTileSchedulerILi128ELi96ELi256ELi32ELb0ELb0ELb1ELb1ELb0ELb1EEEEEEEEEvNT_6ParamsE,"ax",@progbits
	.align	128
.text._ZN7cutlass13device_kernelIN5flash11enable_sm90INS1_16FlashAttnFwdSm90INS1_25CollectiveMainloopFwdSm90ILi2EN4cute5tupleIJNS5_1CILi1EEES8_S8_EEENS6_IJNS7_ILi128EEENS7_ILi96EEENS7_ILi64EEEEEELi256ENS_10bfloat16_tEfNS_4arch4Sm90ELb0ELb1ELb1ELb1ELb0ELb1ELb1ELb1ELb0ELb0ELb0ELb0EEENS1_21CollectiveEpilogueFwdINS6_IJSA_NS7_ILi256EEESB_EEES9_SE_SG_Li256ELb1ELb0ELb0ELb0EEENS1_36VarlenDynamicPersistentTileSchedulerILi128ELi96ELi256ELi32ELb0ELb0ELb1ELb1ELb0ELb1EEEEEEEEEvNT_6ParamsE:
        .type           _ZN7cutlass13device_kernelIN5flash11enable_sm90INS1_16FlashAttnFwdSm90INS1_25CollectiveMainloopFwdSm90ILi2EN4cute5tupleIJNS5_1CILi1EEES8_S8_EEENS6_IJNS7_ILi128EEENS7_ILi96EEENS7_ILi64EEEEEELi256ENS_10bfloat16_tEfNS_4arch4Sm90ELb0ELb1ELb1ELb1ELb0ELb1ELb1ELb1ELb0ELb0ELb0ELb0EEENS1_21CollectiveEpilogueFwdINS6_IJSA_NS7_ILi256EEESB_EEES9_SE_SG_Li256ELb1ELb0ELb0ELb0EEENS1_36VarlenDynamicPersistentTileSchedulerILi128ELi96ELi256ELi32ELb0ELb0ELb1ELb1ELb0ELb1EEEEEEEEEvNT_6ParamsE,@function
        .size           _ZN7cutlass13device_kernelIN5flash11enable_sm90INS1_16FlashAttnFwdSm90INS1_25CollectiveMainloopFwdSm90ILi2EN4cute5tupleIJNS5_1CILi1EEES8_S8_EEENS6_IJNS7_ILi128EEENS7_ILi96EEENS7_ILi64EEEEEELi256ENS_10bfloat16_tEfNS_4arch4Sm90ELb0ELb1ELb1ELb1ELb0ELb1ELb1ELb1ELb0ELb0ELb0ELb0EEENS1_21CollectiveEpilogueFwdINS6_IJSA_NS7_ILi256EEESB_EEES9_SE_SG_Li256ELb1ELb0ELb0ELb0EEENS1_36VarlenDynamicPersistentTileSchedulerILi128ELi96ELi256ELi32ELb0ELb0ELb1ELb1ELb0ELb1EEEEEEEEEvNT_6ParamsE,(.L_x_11972 - _ZN7cutlass13device_kernelIN5flash11enable_sm90INS1_16FlashAttnFwdSm90INS1_25CollectiveMainloopFwdSm90ILi2EN4cute5tupleIJNS5_1CILi1EEES8_S8_EEENS6_IJNS7_ILi128EEENS7_ILi96EEENS7_ILi64EEEEEELi256ENS_10bfloat16_tEfNS_4arch4Sm90ELb0ELb1ELb1ELb1ELb0ELb1ELb1ELb1ELb0ELb0ELb0ELb0EEENS1_21CollectiveEpilogueFwdINS6_IJSA_NS7_ILi256EEESB_EEES9_SE_SG_Li256ELb1ELb0ELb0ELb0EEENS1_36VarlenDynamicPersistentTileSchedulerILi128ELi96ELi256ELi32ELb0ELb0ELb1ELb1ELb0ELb1EEEEEEEEEvNT_6ParamsE)
        .other          _ZN7cutlass13device_kernelIN5flash11enable_sm90INS1_16FlashAttnFwdSm90INS1_25CollectiveMainloopFwdSm90ILi2EN4cute5tupleIJNS5_1CILi1EEES8_S8_EEENS6_IJNS7_ILi128EEENS7_ILi96EEENS7_ILi64EEEEEELi256ENS_10bfloat16_tEfNS_4arch4Sm90ELb0ELb1ELb1ELb1ELb0ELb1ELb1ELb1ELb0ELb0ELb0ELb0EEENS1_21CollectiveEpilogueFwdINS6_IJSA_NS7_ILi256EEESB_EEES9_SE_SG_Li256ELb1ELb0ELb0ELb0EEENS1_36VarlenDynamicPersistentTileSchedulerILi128ELi96ELi256ELi32ELb0ELb0ELb1ELb1ELb0ELb1EEEEEEEEEvNT_6ParamsE,@"STO_CUDA_ENTRY STV_DEFAULT"
_ZN7cutlass13device_kernelIN5flash11enable_sm90INS1_16FlashAttnFwdSm90INS1_25CollectiveMainloopFwdSm90ILi2EN4cute5tupleIJNS5_1CILi1EEES8_S8_EEENS6_IJNS7_ILi128EEENS7_ILi96EEENS7_ILi64EEEEEELi256ENS_10bfloat16_tEfNS_4arch4Sm90ELb0ELb1ELb1ELb1ELb0ELb1ELb1ELb1ELb0ELb0ELb0ELb0EEENS1_21CollectiveEpilogueFwdINS6_IJSA_NS7_ILi256EEESB_EEES9_SE_SG_Li256ELb1ELb0ELb0ELb0EEENS1_36VarlenDynamicPersistentTileSchedulerILi128ELi96ELi256ELi32ELb0ELb0ELb1ELb1ELb0ELb1EEEEEEEEEvNT_6ParamsE:
[----:B------:R-:W0:Y:S02]  /*0000*/  LDC R1, c[0x0][0x28] ;  /* 0x00000a00ff017b82 */ /* 0x000e240000000800 */
[----:B0-----:R-:W-:-:S05]  /*0010*/  VIADD R1, R1, 0xfffffb60 ;  /* 0xfffffb6001017836 */ /* 0x001fca0000000000 */
[----:B------:R-:W-:Y:S01]  /*0020*/  R2UR UR4, R1 ;  /* 0x00000000010472ca */ /* 0x000fe200000e0000 */
[----:B------:R-:W0:Y:S01]  /*0030*/  S2R R3, SR_TID.X ;  /* 0x0000000000037919 */ /* 0x000e220000002100 */
[----:B------:R-:W-:Y:S01]  /*0040*/  ELECT P0, URZ, PT ;  /* 0x00000000003f782f */ /* 0x000fe20003800000 */
[----:B------:R-:W-:Y:S01]  /*0050*/  BSSY B0, `(.L_x_9971) ;  /* 0x000001e000007945 */ /* 0x000fe20003800000 */
[----:B------:R-:W-:Y:S01]  /*0060*/  ULDC UR49, c[0x0][0x20] ;  /* 0x0000080000317ab9 */ /* 0x000fe20000000800 */
[----:B------:R-:W-:-:S08]  /*0070*/  ULDC UR48, c[0x0][0x24] ;  /* 0x0000090000307ab9 */ /* 0x000fd00000000800 */
[----:B------:R-:W-:-:S04]  /*0080*/  UIADD3 UR49, UP0, UR4, UR49, URZ ;  /* 0x0000003104317290 */ /* 0x000fc8000ff1e03f */
[----:B------:R-:W-:Y:S01]  /*0090*/  UIADD3.X UR48, URZ, UR48, URZ, UP0, !UPT ;  /* 0x000000303f307290 */ /* 0x000fe200087fe43f */
        /* <DEDUP_REMOVED lines=25> */
.L_x_9972:
[----:B------:R-:W-:Y:S05]  /*0230*/  BSYNC B0 ;  /* 0x0000000000007941 */ /* 0x000fea0003800000 */
.L_x_9971:
        /* <DEDUP_REMOVED lines=43> */
.L_x_9973:
        /* <DEDUP_REMOVED lines=22> */
.L_x_9974:
        /* <DEDUP_REMOVED lines=18> */
.L_x_9975:
        /* <DEDUP_REMOVED lines=22> */
.L_x_9976:
        /* <DEDUP_REMOVED lines=22> */
.L_x_9977:
[----:B------:R-:W-:Y:S01]  /*0a30*/  PLOP3.LUT P0, PT, PT, PT, UP0, 0x80, 0x0 ;  /* 0x000000000000781c */ /* 0x000fe20003f0f008 */
[----:B------:R-:W-:Y:S01]  /*0a40*/  UMOV UR50, 0x1 ;  /* 0x0000000100327882 */ /* 0x000fe20000000000 */
[----:B------:R-:W-:Y:S01]  /*0a50*/  NOP ;  /* 0x0000000000007918 */ /* 0x000fe20000000000 */
[----:B------:R-:W-:Y:S01]  /*0a60*/  USEL UR50, UR50, 0x2, !UP0 ;  /* 0x0000000232327887 */ /* 0x000fe2000c000000 */
[----:B------:R-:W-:Y:S01]  /*0a70*/  BSSY B7, `(.L_x_9978) ;  /* 0x000340a000077945 */ /* 0x000fe20003800000 */
[----:B------:R-:W-:Y:S01]  /*0a80*/  ULDC.64 UR56, c[0x0][0x208] ;  /* 0x0000820000387ab9 */ /* 0x000fe20000000a00 */
[----:B------:R-:W-:Y:S02]  /*0a90*/  IMAD.U32 R16, RZ, RZ, UR49 ;  /* 0x00000031ff107e24 */ /* 0x000fe4000f8e00ff */
[----:B------:R-:W-:Y:S01]  /*0aa0*/  IMAD.U32 R17, RZ, RZ, UR48 ;  /* 0x00000030ff117e24 */ /* 0x000fe2000f8e00ff */
[----:B0123--:R-:W-:Y:S06]  /*0ab0*/  BAR.SYNC.DEFER_BLOCKING 0x0 ;  /* 0x0000000000007b1d */ /* 0x00ffec0000010000 */
[----:B------:R-:W-:Y:S05]  /*0ac0*/  @!P0 BRA `(.L_x_9979) ;  /* 0x000002dc00648947 */ /* 0x000fea0003800000 */
.L_x_9980:
[----:B------:R-:W-:-:S08]  /*0ad0*/  NOP ;  /* 0x0000000000007918 */ /* 0x000fd00000000000 */
[----:B------:R-:W0:Y:S02]  /*0ae0*/  USETMAXREG.TRY_ALLOC.CTAPOOL UP0, 0xf0 ;  /* 0x000000f0000079c8 */ /* 0x000e240008000600 */
[----:B0-----:R-:W-:-:S13]  /*0af0*/  PLOP3.LUT P0, PT, PT, PT, UP0, 0x80, 0x0 ;  /* 0x000000000000781c */ /* 0x001fda0003f0f008 */
[----:B------:R-:W-:Y:S05]  /*0b00*/  @!P0 BRA `(.L_x_9980) ;  /* 0xfffffffc00f08947 */ /* 0x000fea000383ffff */
[----:B------:R-:W2:Y:S01]  /*0b10*/  LDL.LU R2, [R1+0x470] ;  /* 0x0004700001027983 */ /* 0x000ea20000300800 */
[----:B------:R-:W0:Y:S01]  /*0b20*/  S2UR UR5, SR_CgaCtaId ;  /* 0x00000000000579c3 */ /* 0x000e220000008800 */
[----:B------:R-:W-:Y:S01]  /*0b30*/  UMOV UR4, 0x400 ;  /* 0x0000040000047882 */ /* 0x000fe20000000000 */
[----:B------:R-:W-:Y:S01]  /*0b40*/  UIADD3 UR40, UP0, UR49, 0x218, URZ ;  /* 0x0000021831287890 */ /* 0x000fe2000ff1e03f */
[----:B------:R-:W1:Y:S01]  /*0b50*/  S2R R0, SR_TID.X ;  /* 0x0000000000007919 */ /* 0x000e620000002100 */
[----:B------:R-:W-:Y:S02]  /*0b60*/  UIADD3 UR41, UP1, UR49, 0x224, URZ ;  /* 0x0000022431297890 */ /* 0x000fe4000ff3e03f */
[----:B------:R-:W-:Y:S01]  /*0b70*/  UIADD3.X UR42, URZ, UR48, URZ, UP0, !UPT ;  /* 0x000000303f2a7290 */ /* 0x000fe200087fe43f */
[----:B------:R-:W-:Y:S01]  /*0b80*/  STL.64 [R1+0x218], RZ ;  /* 0x000218ff01007387 */ /* 0x000fe20000100a00 */
[----:B------:R-:W-:-:S03]  /*0b90*/  UIADD3.X UR43, URZ, UR48, URZ, UP1, !UPT ;  /* 0x000000303f2b7290 */ /* 0x000fc60008ffe43f */
[----:B------:R-:W-:Y:S04]  /*0ba0*/  STL [R1+0x220], RZ ;  /* 0x000220ff01007387 */ /* 0x000fe80000100800 */
[----:B------:R-:W-:Y:S01]  /*0bb0*/  STL [R1+0x224], RZ ;  /* 0x000224ff01007387 */ /* 0x000fe20000100800 */
[----:B0-----:R-:W-:-:S06]  /*0bc0*/  ULEA UR4, UR5, UR4, 0x18 ;  /* 0x0000000405047291 */ /* 0x001fcc000f8ec03f */
[----:B------:R-:W-:Y:S01]  /*0bd0*/  IMAD.U32 R145, RZ, RZ, UR4 ;  /* 0x00000004ff917e24 */ /* 0x000fe2000f8e00ff */
[----:B------:R-:W-:Y:S06]  /*0be0*/  BAR.ARV 0x8, 0x120 ;  /* 0x0204800000007b1d */ /* 0x000fec0000002000 */
[----:B-1----:R-:W-:Y:S01]  /*0bf0*/  SHF.R.U32.HI R10, RZ, 0x7, R0 ;  /* 0x00000007ff0a7819 */ /* 0x002fe20000011600 */
[----:B------:R-:W-:-:S03]  /*0c00*/  ULDC UR4, c[0x0][0xd14] ;  /* 0x0003450000047ab9 */ /* 0x000fc60000000800 */
[----:B------:R-:W-:-:S13]  /*0c10*/  ISETP.NE.AND P0, PT, R10, 0x1, PT ;  /* 0x000000010a00780c */ /* 0x000fda0003f05270 */
[----:B------:R-:W-:Y:S08]  /*0c20*/  @!P0 BAR.ARV 0x9, 0x100 ;  /* 0x0244000000008b1d */ /* 0x000ff00000002000 */
[----:B------:R-:W-:Y:S06]  /*0c30*/  BAR.SYNC.DEFER_BLOCKING 0x5, 0x120 ;  /* 0x0144800000007b1d */ /* 0x000fec0000010000 */
[----:B------:R-:W0:Y:S02]  /*0c40*/  LDS.128 R116, [R145+0x324d0] ;  /* 0x0324d00091747984 */ /* 0x000e240000000c00 */
[----:B------:R-:W-:Y:S06]  /*0c50*/  BAR.ARV 0x4, 0x120 ;  /* 0x0104800000007b1d */ /* 0x000fec0000002000 */
[----:B--2---:R-:W-:-:S04]  /*0c60*/  LOP3.LUT R2, R2, 0xffefffff, RZ, 0xc0, !PT ;  /* 0xffefffff02027812 */ /* 0x004fc800078ec0ff */
[----:B------:R-:W-:Y:S02]  /*0c70*/  @P0 LOP3.LUT R2, R2, 0x100000, RZ, 0xfc, !PT ;  /* 0x0010000002020812 */ /* 0x000fe400078efcff */
[----:B0-----:R-:W-:-:S03]  /*0c80*/  ISETP.GE.AND P0, PT, R119, UR4, PT ;  /* 0x0000000477007c0c */ /* 0x001fc6000bf06270 */
[----:B------:R0:W-:Y:S10]  /*0c90*/  STL [R1+0x470], R2 ;  /* 0x0004700201007387 */ /* 0x0001f40000100800 */
[----:B0-----:R-:W-:Y:S05]  /*0ca0*/  @P0 BRA `(.L_x_9981) ;  /* 0x0000033c00980947 */ /* 0x001fea0003800000 */
[----:B------:R-:W-:Y:S01]  /*0cb0*/  VIADD R192, R0, 0xffffff80 ;  /* 0xffffff8000c07836 */ /* 0x000fe20000000000 */
[C---:B------:R-:W-:Y:S01]  /*0cc0*/  IADD3 R180, -R10.reuse, 0xb, RZ ;  /* 0x0000000b0ab47810 */ /* 0x040fe20007ffe1ff */
[----:B------:R-:W-:Y:S02]  /*0cd0*/  VIADD R176, R10, 0x8 ;  /* 0x000000080ab07836 */ /* 0x000fe40000000000 */
[----:B------:R-:W-:Y:S01]  /*0ce0*/  IMAD.MOV.U32 R152, RZ, RZ, RZ ;  /* 0x000000ffff987224 */ /* 0x000fe200078e00ff */
[----:B------:R-:W-:Y:S01]  /*0cf0*/  SHF.R.S32.HI R3, RZ, 0x1f, R192 ;  /* 0x0000001fff037819 */ /* 0x000fe200000114c0 */
[----:B------:R-:W-:-:S03]  /*0d00*/  IMAD.MOV.U32 R155, RZ, RZ, RZ ;  /* 0x000000ffff9b7224 */ /* 0x000fc600078e00ff */
        /* <DEDUP_REMOVED lines=16> */
[----:B------:R-:W-:Y:S02]  /*0e10*/  LEA.HI R7, R7, R4, RZ, 0x3 ;  /* 0x0000000407077211 */ /* 0x000fe400078f18ff */
[----:B------:R-:W-:Y:S02]  /*0e20*/  SHF.R.S32.HI R165, RZ, 0x5, R165 ;  /* 0x00000005ffa57819 */ /* 0x000fe400000114a5 */
[----:B------:R-:W-:-:S05]  /*0e30*/  LOP3.LUT R7, R7, 0xfffffff8, RZ, 0xc0, !PT ;  /* 0xfffffff807077812 */ /* 0x000fca00078ec0ff */
[----:B------:R-:W-:Y:S01]  /*0e40*/  IMAD.IADD R4, R4, 0x1, -R7 ;  /* 0x0000000104047824 */ /* 0x000fe200078e0a07 */
[C---:B------:R-:W-:Y:S02]  /*0e50*/  LOP3.LUT R7, R6.reuse, 0x3fffff0, RZ, 0xc0, !PT ;  /* 0x03fffff006077812 */ /* 0x040fe400078ec0ff */
[----:B------:R-:W-:Y:S01]  /*0e60*/  LEA.HI R6, R6, R9, RZ, 0x1 ;  /* 0x0000000906067211 */ /* 0x000fe200078f08ff */
[----:B------:R-:W-:Y:S01]  /*0e70*/  IMAD R5, R5, 0x10, R4 ;  /* 0x0000001005057824 */ /* 0x000fe200078e0204 */
[CC--:B------:R-:W-:Y:S02]  /*0e80*/  LEA.HI R4, R3.reuse, R192.reuse, RZ, 0x2 ;  /* 0x000000c003047211 */ /* 0x0c0fe400078f10ff */
[----:B------:R-:W-:Y:S01]  /*0e90*/  LOP3.LUT R8, R6, 0x1ffffffe, RZ, 0xc0, !PT ;  /* 0x1ffffffe06087812 */ /* 0x000fe200078ec0ff */
[----:B------:R-:W-:Y:S01]  /*0ea0*/  IMAD R182, R0, 0x40, R5 ;  /* 0x0000004000b67824 */ /* 0x000fe200078e0205 */
[----:B------:R-:W-:Y:S01]  /*0eb0*/  SHF.R.S32.HI R153, RZ, 0x2, R4 ;  /* 0x00000002ff997819 */ /* 0x000fe20000011404 */
[----:B------:R-:W-:Y:S01]  /*0ec0*/  IMAD.IADD R6, R192, 0x1, -R7 ;  /* 0x00000001c0067824 */ /* 0x000fe200078e0a07 */
[----:B------:R-:W-:Y:S01]  /*0ed0*/  LEA.HI R0, R3, R192, RZ, 0x3 ;  /* 0x000000c003007211 */ /* 0x000fe200078f18ff */
[----:B------:R-:W-:Y:S01]  /*0ee0*/  IMAD.IADD R8, R9, 0x1, -R8 ;  /* 0x0000000109087824 */ /* 0x000fe200078e0a08 */
[----:B------:R-:W-:Y:S01]  /*0ef0*/  LOP3.LUT R191, R4, 0xfffffffc, RZ, 0xc0, !PT ;  /* 0xfffffffc04bf7812 */ /* 0x000fe200078ec0ff */
[----:B------:R-:W-:Y:S01]  /*0f00*/  VIADD R154, R153, 0x40 ;  /* 0x00000040999a7836 */ /* 0x000fe20000000000 */
[----:B------:R-:W-:Y:S01]  /*0f10*/  LOP3.LUT R3, R0, 0x1ffffff8, RZ, 0xc0, !PT ;  /* 0x1ffffff800037812 */ /* 0x000fe200078ec0ff */
[----:B------:R-:W-:Y:S01]  /*0f20*/  IMAD R7, R165, 0x10, R6 ;  /* 0x00000010a5077824 */ /* 0x000fe200078e0206 */
[----:B------:R-:W-:Y:S01]  /*0f30*/  SHF.R.S32.HI R4, RZ, 0x1f, R4 ;  /* 0x0000001fff047819 */ /* 0x000fe20000011404 */
[----:B------:R-:W-:Y:S01]  /*0f40*/  IMAD.IADD R191, R192, 0x1, -R191 ;  /* 0x00000001c0bf7824 */ /* 0x000fe200078e0abf */
[----:B------:R-:W-:Y:S01]  /*0f50*/  SHF.R.S32.HI R5, RZ, 0x1f, R154 ;  /* 0x0000001fff057819 */ /* 0x000fe2000001149a */
[----:B------:R-:W-:Y:S01]  /*0f60*/  IMAD.SHL.U32 R166, R154, 0x40, RZ ;  /* 0x000000409aa67824 */ /* 0x000fe200078e00ff */
[----:B------:R-:W-:Y:S01]  /*0f70*/  SHF.R.S32.HI R162, RZ, 0x3, R0 ;  /* 0x00000003ffa27819 */ /* 0x000fe20000011400 */
[----:B------:R-:W-:Y:S01]  /*0f80*/  IMAD.IADD R3, R192, 0x1, -R3 ;  /* 0x00000001c0037824 */ /* 0x000fe200078e0a03 */
[----:B------:R-:W-:Y:S01]  /*0f90*/  LEA.HI R5, R5, R154, RZ, 0x3 ;  /* 0x0000009a05057211 */ /* 0x000fe200078f18ff */
[----:B------:R-:W-:Y:S01]  /*0fa0*/  IMAD.SHL.U32 R22, R191, 0x8, RZ ;  /* 0x00000008bf167824 */ /* 0x000fe200078e00ff */
[----:B------:R-:W-:Y:S01]  /*0fb0*/  LOP3.LUT R166, R166, 0x1c0, RZ, 0xc0, !PT ;  /* 0x000001c0a6a67812 */ /* 0x000fe200078ec0ff */
[----:B------:R-:W-:Y:S01]  /*0fc0*/  IMAD.SHL.U32 R160, R3, 0x8, RZ ;  /* 0x0000000803a07824 */ /* 0x000fe200078e00ff */
[----:B------:R-:W-:Y:S01]  /*0fd0*/  LEA.HI R4, R4, R153, RZ, 0x3 ;  /* 0x0000009904047211 */ /* 0x000fe200078f18ff */
[----:B------:R-:W-:Y:S01]  /*0fe0*/  IMAD.SHL.U32 R5, R5, 0x40, RZ ;  /* 0x0000004005057824 */ /* 0x000fe200078e00ff */
[----:B------:R-:W-:Y:S01]  /*0ff0*/  LOP3.LUT R3, R2, 0x7ffffffc, RZ, 0xc0, !PT ;  /* 0x7ffffffc02037812 */ /* 0x000fe200078ec0ff */
[----:B------:R-:W-:Y:S01]  /*1000*/  IMAD R7, R7, 0x8, R8 ;  /* 0x0000000807077824 */ /* 0x000fe200078e0208 */
[----:B------:R-:W-:-:S02]  /*1010*/  SHF.R.U32.HI R167, RZ, 0x3, R166 ;  /* 0x00000003ffa77819 */ /* 0x000fc400000116a6 */
[----:B------:R-:W-:Y:S01]  /*1020*/  LOP3.LUT R0, R166, 0x38, R22, 0xf8, !PT ;  /* 0x00000038a6007812 */ /* 0x000fe200078ef816 */
[----:B------:R-:W-:Y:S01]  /*1030*/  IMAD.IADD R3, R212, 0x1, -R3 ;  /* 0x00000001d4037824 */ /* 0x000fe200078e0a03 */
[----:B------:R-:W-:Y:S01]  /*1040*/  LOP3.LUT R168, R5, 0xfffffe00, RZ, 0xc0, !PT ;  /* 0xfffffe0005a87812 */ /* 0x000fe200078ec0ff */
[----:B------:R-:W-:Y:S01]  /*1050*/  IMAD.SHL.U32 R214, R7, 0x8, RZ ;  /* 0x0000000807d67824 */ /* 0x000fe200078e00ff */
[----:B------:R-:W-:Y:S01]  /*1060*/  LOP3.LUT R4, R4, 0xfffffff8, RZ, 0xc0, !PT ;  /* 0xfffffff804047812 */ /* 0x000fe200078ec0ff */
[----:B------:R-:W-:Y:S01]  /*1070*/  IMAD.SHL.U32 R183, R3, 0x2, RZ ;  /* 0x0000000203b77824 */ /* 0x000fe200078e00ff */
[----:B------:R-:W-:Y:S02]  /*1080*/  LOP3.LUT R0, R168, R0, R167, 0xf6, !PT ;  /* 0x00000000a8007212 */ /* 0x000fe400078ef6a7 */
[----:B------:R-:W-:Y:S01]  /*1090*/  SHF.R.S32.HI R161, RZ, 0x1f, R153 ;  /* 0x0000001fffa17819 */ /* 0x000fe20000011499 */
[----:B------:R-:W-:Y:S01]  /*10a0*/  IMAD.IADD R179, R153, 0x1, -R4 ;  /* 0x0000000199b37824 */ /* 0x000fe200078e0a04 */
[----:B------:R-:W-:Y:S01]  /*10b0*/  SHF.R.S32.HI R169, RZ, 0x1f, R154 ;  /* 0x0000001fffa97819 */ /* 0x000fe2000001149a */
[----:B------:R-:W-:Y:S01]  /*10c0*/  IMAD R210, R0, 0x2, R145 ;  /* 0x0000000200d27824 */ /* 0x000fe200078e0291 */
[----:B------:R-:W-:-:S07]  /*10d0*/  SHF.R.S32.HI R23, RZ, 0x1f, R22 ;  /* 0x0000001fff177819 */ /* 0x000fce0000011416 */
.L_x_10203:
[----:B------:R-:W-:Y:S05]  /*10e0*/  YIELD ;  /* 0x0000000000007946 */ /* 0x000fea0003800000 */
[----:B------:R-:W-:Y:S01]  /*10f0*/  ULDC.64 UR4, c[0x0][0xb20] ;  /* 0x0002c80000047ab9 */ /* 0x000fe20000000a00 */
[----:B0---4-:R-:W0:Y:S01]  /*1100*/  LDC.64 R4, c[0x0][0xb00] ;  /* 0x0002c000ff047b82 */ /* 0x011e220000000a00 */
[----:B------:R-:W-:Y:S01]  /*1110*/  ISETP.NE.U32.AND P1, PT, RZ, UR4, PT ;  /* 0x00000004ff007c0c */ /* 0x000fe2000bf25070 */
[----:B--2--5:R-:W-:Y:S02]  /*1120*/  IMAD.MOV.U32 R11, RZ, RZ, RZ ;  /* 0x000000ffff0b7224 */ /* 0x024fe400078e00ff */
[----:B-1----:R-:W-:Y:S01]  /*1130*/  IMAD.MOV.U32 R27, RZ, RZ, RZ ;  /* 0x000000ffff1b7224 */ /* 0x002fe200078e00ff */
[----:B------:R-:W-:Y:S01]  /*1140*/  ISETP.NE.AND.EX P1, PT, RZ, UR5, PT, P1 ;  /* 0x00000005ff007c0c */ /* 0x000fe2000bf25310 */
[----:B------:R-:W-:-:S02]  /*1150*/  ULDC.64 UR4, c[0x0][0xb10] ;  /* 0x0002c40000047ab9 */ /* 0x000fc40000000a00 */
        /* <DEDUP_REMOVED lines=35> */
.L_x_9982:
        /* <DEDUP_REMOVED lines=11> */
.L_x_9983:
[----:B------:R-:W-:Y:S05]  /*1440*/  @!P0 BRA `(.L_x_9984) ;  /* 0x00000000000c8947 */ /* 0x000fea0003800000 */
[----:B------:R-:W2:Y:S04]  /*1450*/  LDG.E R3, desc[UR56][R8.64] ;  /* 0x0000003808037981 */ /* 0x000ea8000c1e1900 */
[----:B------:R-:W2:Y:S02]  /*1460*/  LDG.E R26, desc[UR56][R8.64+0x4] ;  /* 0x00000438081a7981 */ /* 0x000ea4000c1e1900 */
[----:B--2---:R-:W-:-:S07]  /*1470*/  IMAD.IADD R26, R26, 0x1, -R3 ;  /* 0x000000011a1a7824 */ /* 0x004fce00078e0a03 */
.L_x_9984:
        /* <DEDUP_REMOVED lines=38> */
.L_x_9987:
[----:B------:R-:W-:-:S13]  /*16e0*/  ISETP.NE.AND P0, PT, R9, 0x1, PT ;  /* 0x000000010900780c */ /* 0x000fda0003f05270 */
[----:B------:R-:W0:Y:S02]  /*16f0*/  @P0 LDC.64 R4, c[0x0][0xae0] ;  /* 0x0002b800ff040b82 */ /* 0x000e240000000a00 */
[----:B0-----:R-:W-:-:S05]  /*1700*/  @P0 IMAD.HI.U32 R4, R2, R4, RZ ;  /* 0x0000000402040227 */ /* 0x001fca00078e00ff */
[----:B------:R-:W-:-:S07]  /*1710*/  @P0 SHF.R.U32.HI R2, RZ, R5, R4 ;  /* 0x00000005ff020219 */ /* 0x000fce0000011604 */
.L_x_9988:
[----:B------:R-:W-:Y:S05]  /*1720*/  BSYNC B0 ;  /* 0x0000000000007941 */ /* 0x000fea0003800000 */
.L_x_9986:
[----:B------:R-:W-:-:S05]  /*1730*/  IMAD R3, R2, R9, R9 ;  /* 0x0000000902037224 */ /* 0x000fca00078e0209 */
[----:B------:R-:W-:-:S07]  /*1740*/  VIMNMX R0, R0, R3, PT ;  /* 0x0000000300007248 */ /* 0x000fce0003fe0100 */
.L_x_9985:
        /* <DEDUP_REMOVED lines=15> */
.L_x_9991:
[----:B------:R-:W-:Y:S01]  /*1840*/  ISETP.NE.AND P0, PT, R9, 0x1, PT ;  /* 0x000000010900780c */ /* 0x000fe20003f05270 */
[----:B------:R-:W-:-:S12]  /*1850*/  IMAD.MOV.U32 R4, RZ, RZ, R19 ;  /* 0x000000ffff047224 */ /* 0x000fd800078e0013 */
[----:B------:R-:W0:Y:S02]  /*1860*/  @P0 LDC.64 R6, c[0x0][0xae0] ;  /* 0x0002b800ff060b82 */ /* 0x000e240000000a00 */
[----:B0-----:R-:W-:-:S05]  /*1870*/  @P0 IMAD.HI.U32 R6, R19, R6, RZ ;  /* 0x0000000613060227 */ /* 0x001fca00078e00ff */
[----:B------:R-:W-:-:S07]  /*1880*/  @P0 SHF.R.U32.HI R4, RZ, R7, R6 ;  /* 0x00000007ff040219 */ /* 0x000fce0000011606 */
.L_x_9992:
[----:B------:R-:W-:Y:S05]  /*1890*/  BSYNC B0 ;  /* 0x0000000000007941 */ /* 0x000fea0003800000 */
.L_x_9990:
[----:B------:R-:W-:-:S05]  /*18a0*/  IMAD R3, R4, R9, RZ ;  /* 0x0000000904037224 */ /* 0x000fca00078e02ff */
[----:B------:R-:W-:-:S07]  /*18b0*/  VIMNMX R2, R2, R3, !PT ;  /* 0x0000000302027248 */ /* 0x000fce0007fe0100 */
.L_x_9989:
        /* <DEDUP_REMOVED lines=44> */
.L_x_9995:
[----:B------:R-:W-:Y:S05]  /*1b80*/  BSYNC B6 ;  /* 0x0000000000067941 */ /* 0x000fea0003800000 */
.L_x_9994:
        /* <DEDUP_REMOVED lines=20> */
.L_x_9997:
[----:B------:R-:W-:Y:S05]  /*1cd0*/  BSYNC B6 ;  /* 0x0000000000067941 */ /* 0x000fea0003800000 */
.L_x_9996:
        /* <DEDUP_REMOVED lines=9> */
[C---:B------:R-:W-:Y:S02]  /*1d70*/  VIADD R95, R22.reuse, 0x20 ;  /* 0x00000020165f7836 */ /* 0x040fe40000000000 */
[----:B------:R-:W3:Y:S08]  /*1d80*/  LDC.64 R44, c[0x0][0x3e8] ;  /* 0x0000fa00ff2c7b82 */ /* 0x000ef00000000a00 */
[----:B------:R-:W4:Y:S01]  /*1d90*/  @P0 LDC.64 R2, c[0x0][0xaf0] ;  /* 0x0002bc00ff020b82 */ /* 0x000f220000000a00 */
[----:B------:R-:W-:-:S02]  /*1da0*/  VIADD R94, R22, 0x40 ;  /* 0x00000040165e7836 */ /* 0x000fc40000000000 */
[----:B------:R-:W-:-:S05]  /*1db0*/  VIADD R92, R22, 0x60 ;  /* 0x00000060165c7836 */ /* 0x000fca0000000000 */
[----:B------:R-:W3:Y:S01]  /*1dc0*/  LDC R31, c[0x0][0x3d4] ;  /* 0x0000f500ff1f7b82 */ /* 0x000ee20000000800 */
[----:B------:R-:W-:-:S07]  /*1dd0*/  VIADD R90, R22, 0x80 ;  /* 0x00000080165a7836 */ /* 0x000fce0000000000 */
[----:B------:R-:W3:Y:S01]  /*1de0*/  LDC.64 R32, c[0x0][0x3d8] ;  /* 0x0000f600ff207b82 */ /* 0x000ee20000000a00 */
[----:B----4-:R-:W-:-:S05]  /*1df0*/  @P0 IMAD.WIDE R2, R119, 0x4, R2 ;  /* 0x0000000477020825 */ /* 0x010fca00078e0202 */
[----:B------:R4:W3:Y:S01]  /*1e00*/  @P0 LDG.E R119, desc[UR56][R2.64] ;  /* 0x0000003802770981 */ /* 0x0008e2000c1e1900 */
[----:B0-----:R-:W-:Y:S01]  /*1e10*/  ISETP.NE.AND P0, PT, R0, 0x1, PT ;  /* 0x000000010000780c */ /* 0x001fe20003f05270 */
[----:B------:R-:W-:Y:S01]  /*1e20*/  VIADD R88, R22, 0xa0 ;  /* 0x000000a016587836 */ /* 0x000fe20000000000 */
[----:B------:R-:W-:Y:S01]  /*1e30*/  SHF.R.S32.HI R14, RZ, 0x1f, R12 ;  /* 0x0000001fff0e7819 */ /* 0x000fe2000001140c */
[----:B------:R-:W-:Y:S01]  /*1e40*/  IMAD.SHL.U32 R54, R191, 0x4, RZ ;  /* 0x00000004bf367824 */ /* 0x000fe200078e00ff */
[----:B--2---:R-:W-:Y:S01]  /*1e50*/  SHF.R.U32.HI R20, RZ, 0x7, R20 ;  /* 0x00000007ff147819 */ /* 0x004fe20000011614 */
[----:B------:R-:W-:Y:S01]  /*1e60*/  IMAD.SHL.U32 R83, R179, 0x40, RZ ;  /* 0x00000040b3537824 */ /* 0x000fe200078e00ff */
[----:B-1----:R-:W-:Y:S01]  /*1e70*/  SHF.L.U64.HI R84, R50, 0x6, R51 ;  /* 0x0000000632547819 */ /* 0x002fe20000010233 */
[-C--:B------:R-:W-:Y:S01]  /*1e80*/  IMAD R4, R14, R50.reuse, RZ ;  /* 0x000000320e047224 */ /* 0x080fe200078e02ff */
[----:B------:R-:W-:Y:S01]  /*1e90*/  ISETP.NE.AND P6, PT, R20, 0x1, PT ;  /* 0x000000011400780c */ /* 0x000fe20003fc5270 */
[----:B----4-:R-:W-:Y:S01]  /*1ea0*/  IMAD.WIDE.U32 R2, R12, R50, RZ ;  /* 0x000000320c027225 */ /* 0x010fe200078e00ff */
[----:B------:R-:W-:-:S02]  /*1eb0*/  SHF.R.S32.HI R55, RZ, 0x1f, R54 ;  /* 0x0000001fff377819 */ /* 0x000fc40000011436 */
[----:B------:R-:W-:Y:S01]  /*1ec0*/  LOP3.LUT R83, R83, 0x1c0, RZ, 0xc0, !PT ;  /* 0x000001c053537812 */ /* 0x000fe200078ec0ff */
[----:B------:R-:W0:Y:S01]  /*1ed0*/  @P0 LDC R5, c[0x0][0x42c] ;  /* 0x00010b00ff050b82 */ /* 0x000e220000000800 */
[----:B------:R-:W-:Y:S01]  /*1ee0*/  IMAD.MOV.U32 R78, RZ, RZ, 0x20 ;  /* 0x00000020ff4e7424 */ /* 0x000fe200078e00ff */
[----:B---3--:R-:W-:Y:S01]  /*1ef0*/  SHF.L.U64.HI R87, R44, 0x6, R45 ;  /* 0x000000062c577819 */ /* 0x008fe2000001022d */
[----:B------:R-:W-:Y:S01]  /*1f00*/  IMAD.SHL.U32 R82, R50, 0x40, RZ ;  /* 0x0000004032527824 */ /* 0x000fe200078e00ff */
[----:B------:R-:W-:Y:S01]  /*1f10*/  SHF.R.U32.HI R79, RZ, 0x3, R83 ;  /* 0x00000003ff4f7819 */ /* 0x000fe20000011653 */
[----:B------:R-:W-:Y:S01]  /*1f20*/  IMAD R73, R45, 0x60, RZ ;  /* 0x000000602d497824 */ /* 0x000fe200078e02ff */
[----:B------:R-:W-:Y:S01]  /*1f30*/  SHF.L.U64.HI R80, R32, 0x6, R33 ;  /* 0x0000000620507819 */ /* 0x000fe20000010221 */
[----:B------:R-:W-:Y:S01]  /*1f40*/  IMAD.SHL.U32 R85, R44, 0x40, RZ ;  /* 0x000000402c557824 */ /* 0x000fe200078e00ff */
[----:B------:R-:W1:Y:S01]  /*1f50*/  @P0 LDC R7, c[0x0][0x430] ;  /* 0x00010c00ff070b82 */ /* 0x000e620000000800 */
[----:B------:R-:W-:-:S02]  /*1f60*/  IMAD.U32 R77, RZ, RZ, UR50 ;  /* 0x00000032ff4d7e24 */ /* 0x000fc4000f8e00ff */
[----:B------:R-:W-:Y:S02]  /*1f70*/  IMAD.SHL.U32 R81, R32, 0x40, RZ ;  /* 0x0000004020517824 */ /* 0x000fe400078e00ff */
[----:B------:R-:W-:Y:S01]  /*1f80*/  IMAD.SHL.U32 R76, R31, 0x2, RZ ;  /* 0x000000021f4c7824 */ /* 0x000fe200078e00ff */
[----:B------:R-:W-:Y:S01]  /*1f90*/  LOP3.LUT R77, R77, 0x1, RZ, 0xfc, !PT ;  /* 0x000000014d4d7812 */ /* 0x000fe200078efcff */
[----:B0-----:R-:W-:-:S04]  /*1fa0*/  @P0 IMAD.HI.U32 R0, R118, R5, RZ ;  /* 0x0000000576000227 */ /* 0x001fc800078e00ff */
[----:B------:R-:W-:Y:S02]  /*1fb0*/  IMAD R5, R12, R51, R4 ;  /* 0x000000330c057224 */ /* 0x000fe400078e0204 */
[----:B------:R-:W-:Y:S01]  /*1fc0*/  IMAD R4, R161, R50, RZ ;  /* 0x00000032a1047224 */ /* 0x000fe200078e02ff */
[----:B-1----:R-:W-:Y:S01]  /*1fd0*/  @P0 SHF.R.U32.HI R118, RZ, R7, R0 ;  /* 0x00000007ff760219 */ /* 0x002fe20000011600 */
[----:B------:R-:W-:Y:S01]  /*1fe0*/  IMAD.IADD R3, R3, 0x1, R5 ;  /* 0x0000000103037824 */ /* 0x000fe200078e0205 */
[----:B------:R-:W-:Y:S01]  /*1ff0*/  ISETP.NE.U32.AND P0, PT, RZ, UR6, PT ;  /* 0x00000006ff007c0c */ /* 0x000fe2000bf05070 */
[----:B------:R-:W-:Y:S01]  /*2000*/  IMAD R4, R153, R51, R4 ;  /* 0x0000003399047224 */ /* 0x000fe200078e0204 */
[----:B------:R-:W-:Y:S01]  /*2010*/  SHF.R.S32.HI R6, RZ, 0x1f, R118 ;  /* 0x0000001fff067819 */ /* 0x000fe20000011476 */
[----:B------:R-:W-:Y:S01]  /*2020*/  IMAD.WIDE.U32 R2, R118, UR4, R2 ;  /* 0x0000000476027c25 */ /* 0x000fe2000f8e0002 */
[----:B------:R-:W-:-:S03]  /*2030*/  ISETP.NE.AND.EX P0, PT, RZ, UR7, PT, P0 ;  /* 0x00000007ff007c0c */ /* 0x000fc6000bf05300 */
[----:B------:R-:W-:Y:S02]  /*2040*/  IMAD R5, R6, UR4, RZ ;  /* 0x0000000406057c24 */ /* 0x000fe4000f8e02ff */
[----:B------:R-:W-:Y:S02]  /*2050*/  VIADD R7, R22, 0xc0 ;  /* 0x000000c016077836 */ /* 0x000fe40000000000 */
        /* <DEDUP_REMOVED lines=24> */
[----:B------:R-:W-:Y:S02]  /*21e0*/  SEL R0, RZ, 0x1, P0 ;  /* 0x00000001ff007807 */ /* 0x000fe40000000000 */
[----:B------:R-:W-:-:S02]  /*21f0*/  ISETP.GE.AND P0, PT, R94, UR4, PT ;  /* 0x000000045e007c0c */ /* 0x000fc4000bf06270 */
[----:B------:R-:W-:Y:S02]  /*2200*/  ISETP.GE.AND P3, PT, R4, UR4, PT ;  /* 0x0000000404007c0c */ /* 0x000fe4000bf66270 */
[----:B------:R-:W-:Y:S02]  /*2210*/  LOP3.LUT R0, R5, 0x2, R0, 0xe2, !PT ;  /* 0x0000000205007812 */ /* 0x000fe400078ee200 */
[----:B------:R-:W-:Y:S01]  /*2220*/  ISETP.GE.AND P2, PT, R7, UR4, PT ;  /* 0x0000000407007c0c */ /* 0x000fe2000bf46270 */
[C---:B------:R-:W-:Y:S01]  /*2230*/  IMAD R7, R118.reuse, UR7, R3 ;  /* 0x0000000776077c24 */ /* 0x040fe2000f8e0203 */
[----:B------:R-:W-:Y:S01]  /*2240*/  SEL R5, RZ, 0x4, P0 ;  /* 0x00000004ff057807 */ /* 0x000fe20000000000 */
[----:B------:R-:W-:Y:S01]  /*2250*/  IMAD.WIDE.U32 R2, R118, UR6, R22 ;  /* 0x0000000676027c25 */ /* 0x000fe2000f8e0016 */
[----:B------:R-:W-:Y:S02]  /*2260*/  SEL R4, RZ, 0x8, P1 ;  /* 0x00000008ff047807 */ /* 0x000fe40000800000 */
[----:B------:R-:W-:Y:S01]  /*2270*/  ISETP.GE.AND P0, PT, R90, UR4, PT ;  /* 0x000000045a007c0c */ /* 0x000fe2000bf06270 */
[----:B------:R-:W-:Y:S01]  /*2280*/  IMAD.IADD R3, R3, 0x1, R7 ;  /* 0x0000000103037824 */ /* 0x000fe200078e0207 */
[----:B------:R-:W-:Y:S01]  /*2290*/  ISETP.GE.AND P1, PT, R88, UR4, PT ;  /* 0x0000000458007c0c */ /* 0x000fe2000bf26270 */
[----:B------:R-:W-:Y:S01]  /*22a0*/  ULDC.64 UR4, c[0x0][0x328] ;  /* 0x0000ca0000047ab9 */ /* 0x000fe20000000a00 */
[----:B------:R-:W-:Y:S01]  /*22b0*/  LOP3.LUT R0, R4, R0, R5, 0xfe, !PT ;  /* 0x0000000004007212 */ /* 0x000fe200078efe05 */
[----:B------:R-:W-:Y:S01]  /*22c0*/  IMAD R6, R8, UR4, RZ ;  /* 0x0000000408067c24 */ /* 0x000fe2000f8e02ff */
[----:B------:R-:W-:Y:S01]  /*22d0*/  SEL R5, RZ, 0x10, P0 ;  /* 0x00000010ff057807 */ /* 0x000fe20000000000 */
[----:B------:R-:W-:Y:S01]  /*22e0*/  IMAD.WIDE.U32 R8, R153, R44, R22 ;  /* 0x0000002c99087225 */ /* 0x000fe200078e0016 */
[----:B------:R-:W-:-:S02]  /*22f0*/  SEL R4, RZ, 0x20, P1 ;  /* 0x00000020ff047807 */ /* 0x000fc40000800000 */
[----:B------:R-:W-:Y:S01]  /*2300*/  ISETP.GE.AND P0, PT, R22, R31, PT ;  /* 0x0000001f1600720c */ /* 0x000fe20003f06270 */
[C---:B------:R-:W-:Y:S01]  /*2310*/  IMAD R61, R53.reuse, UR5, R6 ;  /* 0x00000005353d7c24 */ /* 0x040fe2000f8e0206 */
[----:B------:R-:W-:Y:S01]  /*2320*/  LOP3.LUT R5, R4, R0, R5, 0xfe, !PT ;  /* 0x0000000004057212 */ /* 0x000fe200078efe05 */
[----:B------:R-:W-:Y:S01]  /*2330*/  IMAD.WIDE.U32 R52, R53, UR4, R2 ;  /* 0x0000000435347c25 */ /* 0x000fe2000f8e0002 */
[----:B------:R-:W-:Y:S01]  /*2340*/  SEL R0, RZ, 0x40, P2 ;  /* 0x00000040ff007807 */ /* 0x000fe20001000000 */
[----:B------:R-:W-:Y:S01]  /*2350*/  ULDC UR4, c[0x0][0x2e4] ;  /* 0x0000b90000047ab9 */ /* 0x000fe20000000800 */
[----:B------:R-:W-:Y:S01]  /*2360*/  SEL R13, R31, RZ, P0 ;  /* 0x000000ff1f0d7207 */ /* 0x000fe20000000000 */
[----:B------:R-:W-:Y:S01]  /*2370*/  IMAD R2, R161, R44, RZ ;  /* 0x0000002ca1027224 */ /* 0x000fe200078e02ff */
[----:B------:R-:W-:Y:S01]  /*2380*/  LOP3.LUT R11, R5, R0, RZ, 0xfc, !PT ;  /* 0x00000000050b7212 */ /* 0x000fe200078efcff */
[----:B------:R-:W-:Y:S01]  /*2390*/  IMAD.WIDE.U32 R4, R153, R44, R54 ;  /* 0x0000002c99047225 */ /* 0x000fe200078e0036 */
[----:B------:R-:W-:-:S02]  /*23a0*/  LOP3.LUT P1, RZ, R179, 0x4, RZ, 0xc0, !PT ;  /* 0x00000004b3ff7812 */ /* 0x000fc4000782c0ff */
[----:B------:R-:W-:Y:S01]  /*23b0*/  SEL R60, RZ, 0xffffff80, P3 ;  /* 0xffffff80ff3c7807 */ /* 0x000fe20001800000 */
[----:B------:R-:W-:Y:S01]  /*23c0*/  IMAD R21, R153, R45, R2 ;  /* 0x0000002d99157224 */ /* 0x000fe200078e0202 */
[----:B------:R-:W-:Y:S01]  /*23d0*/  SEL R78, R78, 0xffffffe0, !P1 ;  /* 0xffffffe04e4e7807 */ /* 0x000fe20004800000 */
[-C--:B------:R-:W-:Y:S01]  /*23e0*/  IMAD R0, R161, R32.reuse, RZ ;  /* 0x00000020a1007224 */ /* 0x080fe200078e02ff */
[----:B------:R-:W-:Y:S01]  /*23f0*/  ISETP.GE.AND P1, PT, R22, UR4, PT ;  /* 0x0000000416007c0c */ /* 0x000fe2000bf26270 */
[----:B------:R-:W-:Y:S01]  /*2400*/  IMAD.IADD R5, R5, 0x1, R21 ;  /* 0x0000000105057824 */ /* 0x000fe200078e0215 */
[----:B------:R-:W-:Y:S01]  /*2410*/  LOP3.LUT R60, R11, 0x80, R60, 0xc8, !PT ;  /* 0x000000800b3c7812 */ /* 0x000fe200078ec83c */
[----:B------:R-:W-:-:S04]  /*2420*/  IMAD.WIDE.U32 R6, R153, R32, R22 ;  /* 0x0000002099067225 */ /* 0x000fc800078e0016 */
[C---:B------:R-:W-:Y:S02]  /*2430*/  IMAD R15, R153.reuse, R33, R0 ;  /* 0x00000021990f7224 */ /* 0x040fe400078e0200 */
[----:B------:R-:W-:-:S04]  /*2440*/  IMAD.WIDE.U32 R2, R153, R32, R54 ;  /* 0x0000002099027225 */ /* 0x000fc800078e0036 */
[----:B------:R-:W-:Y:S02]  /*2450*/  IMAD.IADD R13, R22, 0x1, R13 ;  /* 0x00000001160d7824 */ /* 0x000fe400078e020d */
[----:B-----5:R-:W-:Y:S01]  /*2460*/  IMAD.WIDE.U32 R46, R41, R44, R4 ;  /* 0x0000002c292e7225 */ /* 0x020fe200078e0004 */
[----:B------:R-:W-:Y:S02]  /*2470*/  LOP3.LUT R4, R83, 0x18, R22, 0xf8, !PT ;  /* 0x0000001853047812 */ /* 0x000fe400078ef816 */
[----:B------:R-:W-:Y:S01]  /*2480*/  SHF.R.S32.HI R0, RZ, 0x1f, R13 ;  /* 0x0000001fff007819 */ /* 0x000fe2000001140d */
[----:B------:R-:W-:Y:S01]  /*2490*/  IMAD.IADD R7, R15, 0x1, R7 ;  /* 0x000000010f077824 */ /* 0x000fe200078e0207 */
[----:B------:R-:W-:Y:S01]  /*24a0*/  LOP3.LUT R4, R4, R79, RZ, 0x3c, !PT ;  /* 0x0000004f04047212 */ /* 0x000fe200078e3cff */
[----:B------:R-:W-:Y:S01]  /*24b0*/  IMAD.IADD R3, R3, 0x1, R15 ;  /* 0x0000000103037824 */ /* 0x000fe200078e020f */
[----:B------:R-:W-:Y:S01]  /*24c0*/  SHF.R.S32.HI R15, RZ, 0x1f, R41 ;  /* 0x0000001fff0f7819 */ /* 0x000fe20000011429 */
[----:B------:R-:W-:Y:S01]  /*24d0*/  IMAD.IADD R9, R21, 0x1, R9 ;  /* 0x0000000115097824 */ /* 0x000fe200078e0209 */
[----:B------:R-:W-:Y:S01]  /*24e0*/  LEA.HI R0, R0, R13, RZ, 0x3 ;  /* 0x0000000d00007211 */ /* 0x000fe200078f18ff */
[----:B------:R-:W-:-:S02]  /*24f0*/  IMAD R75, R165, 0x200, R4 ;  /* 0x00000200a54b7824 */ /* 0x000fc400078e0204 */
[----:B------:R-:W-:Y:S01]  /*2500*/  IMAD R10, R15, R44, RZ ;  /* 0x0000002c0f0a7224 */ /* 0x000fe200078e02ff */
[----:B------:R-:W-:Y:S01]  /*2510*/  LOP3.LUT R4, R83, 0x38, R0, 0xf8, !PT ;  /* 0x0000003853047812 */ /* 0x000fe200078ef800 */
[CC--:B------:R-:W-:Y:S01]  /*2520*/  IMAD.WIDE.U32 R26, R41.reuse, R32.reuse, R2 ;  /* 0x00000020291a7225 */ /* 0x0c0fe200078e0002 */
[----:B------:R-:W-:Y:S02]  /*2530*/  SHF.R.S32.HI R68, RZ, 0x3, R0 ;  /* 0x00000003ff447819 */ /* 0x000fe40000011400 */
[----:B------:R-:W-:Y:S01]  /*2540*/  LOP3.LUT R67, R0, 0xfffffff8, RZ, 0xc0, !PT ;  /* 0xfffffff800437812 */ /* 0x000fe200078ec0ff */
[----:B------:R-:W-:Y:S01]  /*2550*/  IMAD R29, R41, R45, R10 ;  /* 0x0000002d291d7224 */ /* 0x000fe200078e020a */
[----:B------:R-:W-:Y:S01]  /*2560*/  LOP3.LUT R0, R166, 0x38, R0, 0xf8, !PT ;  /* 0x00000038a6007812 */ /* 0x000fe200078ef800 */
[----:B------:R-:W-:Y:S01]  /*2570*/  IMAD R10, R15, R32, RZ ;  /* 0x000000200f0a7224 */ /* 0x000fe200078e02ff */
[----:B------:R-:W-:Y:S01]  /*2580*/  IADD3 R2, P2, R153, R12, RZ ;  /* 0x0000000c99027210 */ /* 0x000fe20007f5e0ff */
[----:B------:R-:W-:Y:S01]  /*2590*/  IMAD R13, R51, 0x60, RZ ;  /* 0x00000060330d7824 */ /* 0x000fe200078e02ff */
[----:B------:R-:W-:Y:S01]  /*25a0*/  LOP3.LUT R4, R4, R79, RZ, 0x3c, !PT ;  /* 0x0000004f04047212 */ /* 0x000fe200078e3cff */
[----:B------:R-:W-:Y:S01]  /*25b0*/  IMAD.WIDE.U32 R48, R41, R44, R8 ;  /* 0x0000002c29307225 */ /* 0x000fe200078e0008 */
[----:B------:R-:W-:-:S02]  /*25c0*/  LOP3.LUT R63, R0, R167, RZ, 0x3c, !PT ;  /* 0x000000a7003f7212 */ /* 0x000fc400078e3cff */
[----:B------:R-:W-:Y:S01]  /*25d0*/  SHF.R.S32.HI R62, RZ, 0x1f, R67 ;  /* 0x0000001fff3e7819 */ /* 0x000fe20000011443 */
[----:B------:R-:W-:Y:S01]  /*25e0*/  IMAD.WIDE.U32 R50, R50, 0x60, RZ ;  /* 0x0000006032327825 */ /* 0x000fe200078e00ff */
[----:B------:R-:W-:-:S03]  /*25f0*/  LOP3.LUT R0, R11, 0x40, RZ, 0xc0, !PT ;  /* 0x000000400b007812 */ /* 0x000fc600078ec0ff */
[----:B------:R-:W-:-:S04]  /*2600*/  IMAD.WIDE.U32 R44, R44, 0x60, RZ ;  /* 0x000000602c2c7825 */ /* 0x000fc800078e00ff */
[----:B------:R-:W-:Y:S02]  /*2610*/  IMAD R5, R41, R33, R10 ;  /* 0x0000002129057224 */ /* 0x000fe400078e020a */
[----:B------:R-:W-:Y:S02]  /*2620*/  IMAD R9, R33, 0x60, RZ ;  /* 0x0000006021097824 */ /* 0x000fe400078e02ff */
[----:B------:R-:W-:-:S04]  /*2630*/  IMAD.WIDE.U32 R42, R41, R32, R6 ;  /* 0x00000020292a7225 */ /* 0x000fc800078e0006 */
        /* <DEDUP_REMOVED lines=14> */
.L_x_10045:
        /* <DEDUP_REMOVED lines=68> */
.L_x_10002:
[----:B------:R-:W-:Y:S05]  /*2b60*/  BSYNC B1 ;  /* 0x0000000000017941 */ /* 0x000fea0003800000 */
.L_x_10001:
        /* <DEDUP_REMOVED lines=29> */
.L_x_10004:
[----:B------:R-:W-:Y:S05]  /*2d40*/  BSYNC B1 ;  /* 0x0000000000017941 */ /* 0x000fea0003800000 */
.L_x_10003:
        /* <DEDUP_REMOVED lines=33> */
.L_x_10005:
[----:B------:R-:W-:Y:S01]  /*2f60*/  IMAD R86, R152, 0x8, R145 ;  /* 0x0000000898567824 */ /* 0x000fe200078e0291 */
[----:B------:R-:W-:Y:S01]  /*2f70*/  SHF.L.U32 R107, R155, 0x1f, RZ ;  /* 0x0000001f9b6b7819 */ /* 0x000fe200000006ff */
[----:B------:R-:W-:Y:S03]  /*2f80*/  BSSY B1, `(.L_x_10006) ;  /* 0x0000003000017945 */ /* 0x000fe60003800000 */
[----:B------:R-:W0:Y:S02]  /*2f90*/  SYNCS.PHASECHK.TRANS64.TRYWAIT P6, [R86+URZ+0x32490], R107 ;  /* 0x0324906b560075a7 */ /* 0x000e2400080c017f */
[----:B0-----:R-:W-:Y:S05]  /*2fa0*/  @!P6 BRA `(.L_x_10007) ;  /* 0x0000031800e0e947 */ /* 0x001fea0003800000 */
.L_x_10321:
[----:B------:R-:W-:Y:S05]  /*2fb0*/  BSYNC B1 ;  /* 0x0000000000017941 */ /* 0x000fea0003800000 */
.L_x_10006:
        /* <DEDUP_REMOVED lines=54> */
.L_x_10013:
[----:B------:R-:W-:Y:S05]  /*3320*/  BSYNC B3 ;  /* 0x0000000000037941 */ /* 0x000fea0003800000 */
.L_x_10012:
[----:B--2---:R1:W-:Y:S02]  /*3330*/  STG.E.128 desc[UR56][R14.64], R4 ;  /* 0x000000040e007986 */ /* 0x0043e4000c101d38 */
.L_x_10011:
[----:B------:R-:W-:Y:S05]  /*3340*/  BSYNC B2 ;  /* 0x0000000000027941 */ /* 0x000fea0003800000 */
.L_x_10010:
        /* <DEDUP_REMOVED lines=52> */
.L_x_10015:
[----:B------:R-:W-:Y:S05]  /*3690*/  BSYNC B2 ;  /* 0x0000000000027941 */ /* 0x000fea0003800000 */
.L_x_10014:
[----:B--2---:R2:W-:Y:S02]  /*36a0*/  STG.E.128 desc[UR56][R14.64+0x40], R4 ;  /* 0x000040040e007986 */ /* 0x0045e4000c101d38 */
.L_x_10009:
[----:B------:R-:W-:Y:S05]  /*36b0*/  BSYNC B1 ;  /* 0x0000000000017941 */ /* 0x000fea0003800000 */
.L_x_10008:
        /* <DEDUP_REMOVED lines=53> */
.L_x_10020:
[----:B------:R-:W-:Y:S05]  /*3a10*/  BSYNC B2 ;  /* 0x0000000000027941 */ /* 0x000fea0003800000 */
.L_x_10019:
[----:B--2---:R3:W-:Y:S02]  /*3a20*/  STG.E.128 desc[UR56][R12.64], R4 ;  /* 0x000000040c007986 */ /* 0x0047e4000c101d38 */
.L_x_10018:
[----:B------:R-:W-:Y:S05]  /*3a30*/  BSYNC B1 ;  /* 0x0000000000017941 */ /* 0x000fea0003800000 */
.L_x_10017:
        /* <DEDUP_REMOVED lines=52> */
.L_x_10022:
[----:B------:R-:W-:Y:S05]  /*3d80*/  BSYNC B1 ;  /* 0x0000000000017941 */ /* 0x000fea0003800000 */
.L_x_10021:
[----:B--2---:R4:W-:Y:S01]  /*3d90*/  STG.E.128 desc[UR56][R12.64+0x40], R4 ;  /* 0x000040040c007986 */ /* 0x0049e2000c101d38 */
[----:B------:R-:W-:Y:S05]  /*3da0*/  BRA `(.L_x_10016) ;  /* 0x0000001400b87947 */ /* 0x000fea0003800000 */
.L_x_10000:
        /* <DEDUP_REMOVED lines=72> */
.L_x_10023:
        /* <DEDUP_REMOVED lines=9> */
.L_x_10322:
[----:B------:R-:W-:Y:S05]  /*42c0*/  BSYNC B1 ;  /* 0x0000000000017941 */ /* 0x000fea0003800000 */
.L_x_10024:
        /* <DEDUP_REMOVED lines=116> */
.L_x_10029:
[----:B------:R-:W-:Y:S05]  /*4a10*/  BSYNC B2 ;  /* 0x0000000000027941 */ /* 0x000fea0003800000 */
.L_x_10028:
        /* <DEDUP_REMOVED lines=12> */
.L_x_10027:
[----:B------:R-:W-:Y:S05]  /*4ae0*/  BSYNC B1 ;  /* 0x0000000000017941 */ /* 0x000fea0003800000 */
.L_x_10026:
        /* <DEDUP_REMOVED lines=17> */
[----:B------:R-:W-:Y:S01]  /*4c00*/  LOP3.LUT R13, R12, R167, RZ, 0x3c, !PT ;  /* 0x000000a70c0d7212 */ /* 0x000fe200078e3cff */
[----:B------:R-:W-:-:S04]  /*4c10*/  IMAD R12, R152, 0x1800, R63 ;  /* 0x00001800980c7824 */ /* 0x000fc800078e023f */
[----:B------:R-:W-:Y:S02]  /*4c20*/  IMAD.IADD R13, R168, 0x1, R13 ;  /* 0x00000001a80d7824 */ /* 0x000fe400078e020d */
        /* <DEDUP_REMOVED lines=98> */
.L_x_10031:
[----:B------:R-:W-:Y:S05]  /*5250*/  BSYNC B1 ;  /* 0x0000000000017941 */ /* 0x000fea0003800000 */
.L_x_10030:
        /* <DEDUP_REMOVED lines=10> */
.L_x_9999:
[----:B------:R-:W-:-:S13]  /*5300*/  ISETP.NE.AND P3, PT, R77, 0x3, PT ;  /* 0x000000034d00780c */ /* 0x000fda0003f65270 */
[----:B------:R-:W-:Y:S05]  /*5310*/  @!P3 BRA `(.L_x_10032) ;  /* 0x000000000004b947 */ /* 0x000fea0003800000 */
[----:B------:R-:W-:Y:S01]  /*5320*/  BPT.TRAP 0x1 ;  /* 0x000000040000795c */ /* 0x000fe20000300000 */
.L_x_10032:
[----:B------:R-:W-:Y:S01]  /*5330*/  IMAD R86, R152, 0x8, R145 ;  /* 0x0000000898567824 */ /* 0x000fe200078e0291 */
[----:B------:R-:W-:Y:S01]  /*5340*/  SHF.L.U32 R107, R155, 0x1f, RZ ;  /* 0x0000001f9b6b7819 */ /* 0x000fe200000006ff */
[----:B------:R-:W-:Y:S01]  /*5350*/  IMAD R97, R59, -0x60, R40 ;  /* 0xffffffa03b617824 */ /* 0x000fe200078e0228 */
[----:B------:R-:W-:Y:S02]  /*5360*/  BSSY B1, `(.L_x_10033) ;  /* 0x0000004000017945 */ /* 0x000fe40003800000 */
[----:B------:R-:W0:Y:S02]  /*5370*/  SYNCS.PHASECHK.TRANS64.TRYWAIT P4, [R86+URZ+0x32490], R107 ;  /* 0x0324906b560075a7 */ /* 0x000e24000808017f */
[----:B------:R-:W-:Y:S01]  /*5380*/  VIMNMX R97, R97, 0x60, PT ;  /* 0x0000006061617848 */ /* 0x000fe20003fe0100 */
[----:B0-----:R-:W-:Y:S06]  /*5390*/  @!P4 BRA `(.L_x_10034) ;  /* 0x000002f8000cc947 */ /* 0x001fec0003800000 */
.L_x_10323:
[----:B------:R-:W-:Y:S05]  /*53a0*/  BSYNC B1 ;  /* 0x0000000000017941 */ /* 0x000fea0003800000 */
.L_x_10033:
        /* <DEDUP_REMOVED lines=8> */
.L_x_10036:
[----:B------:R-:W-:Y:S05]  /*5430*/  BSYNC B1 ;  /* 0x0000000000017941 */ /* 0x000fea0003800000 */
.L_x_10035:
[----:B------:R-:W-:Y:S05]  /*5440*/  @P4 BRA `(.L_x_10016) ;  /* 0x0000000000104947 */ /* 0x000fea0003800000 */
[----:B-1----:R-:W1:Y:S04]  /*5450*/  @!P1 LDS.128 R4, [R104+0x2000] ;  /* 0x0020000068049984 */ /* 0x002e680000000c00 */
[----:B------:R-:W2:Y:S04]  /*5460*/  @!P2 LDS.128 R8, [R102+0x2000] ;  /* 0x002000006608a984 */ /* 0x000ea80000000c00 */
[----:B-1----:R1:W-:Y:S04]  /*5470*/  @!P1 STG.E.128 desc[UR56][R12.64], R4 ;  /* 0x000000040c009986 */ /* 0x0023e8000c101d38 */
[----:B--2---:R1:W-:Y:S02]  /*5480*/  @!P2 STG.E.128 desc[UR56][R12.64+0x40], R8 ;  /* 0x000040080c00a986 */ /* 0x0043e4000c101d38 */
.L_x_10016:
[----:B------:R-:W-:Y:S05]  /*5490*/  BSYNC B0 ;  /* 0x0000000000007941 */ /* 0x000fea0003800000 */
.L_x_9998:
        /* <DEDUP_REMOVED lines=17> */
.L_x_10038:
[----:B------:R-:W-:Y:S05]  /*55b0*/  BSYNC B0 ;  /* 0x0000000000007941 */ /* 0x000fea0003800000 */
.L_x_10037:
[----:B------:R-:W2:Y:S01]  /*55c0*/  SYNCS.PHASECHK.TRANS64.TRYWAIT P3, [R86+URZ+0x324b0], R107 ;  /* 0x0324b06b560075a7 */ /* 0x000ea2000806017f */
[----:B------:R-:W-:Y:S01]  /*55d0*/  ULDC UR44, c[0x0][0x310] ;  /* 0x0000c400002c7ab9 */ /* 0x000fe20000000800 */
[----:B------:R-:W-:Y:S01]  /*55e0*/  ULDC.64 UR38, c[0x0][0x318] ;  /* 0x0000c60000267ab9 */ /* 0x000fe20000000a00 */
[----:B------:R-:W-:Y:S01]  /*55f0*/  ULDC.64 UR36, c[0x0][0x308] ;  /* 0x0000c20000247ab9 */ /* 0x000fe20000000a00 */
[----:B------:R-:W-:Y:S01]  /*5600*/  BSSY B0, `(.L_x_10039) ;  /* 0x0000003000007945 */ /* 0x000fe20003800000 */
[----:B------:R-:W-:-:S03]  /*5610*/  IMAD R5, R152, 0x6000, R75 ;  /* 0x0000600098057824 */ /* 0x000fc600078e024b */
[----:B--2---:R-:W-:Y:S05]  /*5620*/  @!P3 BRA `(.L_x_10040) ;  /* 0x000002f4007cb947 */ /* 0x004fea0003800000 */
.L_x_10324:
[----:B------:R-:W-:Y:S05]  /*5630*/  BSYNC B0 ;  /* 0x0000000000007941 */ /* 0x000fea0003800000 */
.L_x_10039:
        /* <DEDUP_REMOVED lines=39> */
.L_x_10042:
[----:B------:R-:W-:Y:S05]  /*58b0*/  BSYNC B0 ;  /* 0x0000000000007941 */ /* 0x000fea0003800000 */
.L_x_10041:
        /* <DEDUP_REMOVED lines=37> */
.L_x_10044:
[----:B------:R-:W-:Y:S05]  /*5b10*/  BSYNC B0 ;  /* 0x0000000000007941 */ /* 0x000fea0003800000 */
.L_x_10043:
        /* <DEDUP_REMOVED lines=22> */
.L_x_9993:
[----:B------:R-:W1:Y:S01]  /*5c80*/  S2R R0, SR_TID.X ;  /* 0x0000000000007919 */ /* 0x000e620000002100 */
[----:B------:R-:W2:Y:S01]  /*5c90*/  LDC R12, c[0x0][0xa80] ;  /* 0x0002a000ff0c7b82 */ /* 0x000ea20000000800 */
[----:B------:R-:W-:Y:S02]  /*5ca0*/  IMAD.MOV.U32 R5, RZ, RZ, 0x100 ;  /* 0x00000100ff057424 */ /* 0x000fe400078e00ff */
[----:B------:R-:W-:Y:S01]  /*5cb0*/  IMAD.MOV.U32 R6, RZ, RZ, 0x1 ;  /* 0x00000001ff067424 */ /* 0x000fe200078e00ff */
[----:B------:R-:W-:Y:S01]  /*5cc0*/  STL [R1+0x70], R117 ;  /* 0x0000707501007387 */ /* 0x000fe20000100800 */
[----:B------:R-:W-:Y:S02]  /*5cd0*/  IMAD.MOV.U32 R7, RZ, RZ, RZ ;  /* 0x000000ffff077224 */ /* 0x000fe400078e00ff */
[----:B------:R-:W-:Y:S01]  /*5ce0*/  IMAD.MOV.U32 R14, RZ, RZ, 0x1 ;  /* 0x00000001ff0e7424 */ /* 0x000fe200078e00ff */
[----:B------:R-:W-:Y:S01]  /*5cf0*/  STL.128 [R1+0x230], RZ ;  /* 0x000230ff01007387 */ /* 0x000fe20000100c00 */
[----:B------:R-:W-:-:S02]  /*5d00*/  IMAD.MOV.U32 R15, RZ, RZ, RZ ;  /* 0x000000ffff0f7224 */ /* 0x000fc400078e00ff */
[----:B------:R-:W-:Y:S01]  /*5d10*/  IMAD.U32 R3, RZ, RZ, UR50 ;  /* 0x00000032ff037e24 */ /* 0x000fe2000f8e00ff */
[----:B------:R-:W-:Y:S01]  /*5d20*/  STL.128 [R1+0x240], RZ ;  /* 0x000240ff01007387 */ /* 0x000fe20000100c00 */
[----:B---34-:R-:W-:Y:S02]  /*5d30*/  IMAD.MOV.U32 R28, RZ, RZ, 0xc000 ;  /* 0x0000c000ff1c7424 */ /* 0x018fe400078e00ff */
[----:B------:R-:W-:Y:S01]  /*5d40*/  IMAD.U32 R29, RZ, RZ, UR50 ;  /* 0x00000032ff1d7e24 */ /* 0x000fe2000f8e00ff */
[----:B------:R-:W-:Y:S01]  /*5d50*/  STL.64 [R1+0x60], R14 ;  /* 0x0000600e01007387 */ /* 0x000fe20000100a00 */
[----:B------:R-:W-:Y:S02]  /*5d60*/  IMAD.MOV.U32 R31, RZ, RZ, 0x100 ;  /* 0x00000100ff1f7424 */ /* 0x000fe400078e00ff */
[----:B------:R-:W-:Y:S01]  /*5d70*/  IMAD.U32 R18, RZ, RZ, UR49 ;  /* 0x00000031ff127e24 */ /* 0x000fe2000f8e00ff */
[----:B------:R-:W-:Y:S01]  /*5d80*/  STL.128 [R1+0x260], RZ ;  /* 0x000260ff01007387 */ /* 0x000fe20000100c00 */
[----:B------:R-:W-:-:S03]  /*5d90*/  IMAD.U32 R32, RZ, RZ, UR49 ;  /* 0x00000031ff207e24 */ /* 0x000fc6000f8e00ff */
[----:B--2---:R-:W-:Y:S04]  /*5da0*/  STL [R1+0x250], R12 ;  /* 0x0002500c01007387 */ /* 0x004fe80000100800 */
[----:B------:R-:W-:Y:S01]  /*5db0*/  STL.128 [R1+0x270], RZ ;  /* 0x000270ff01007387 */ /* 0x000fe20000100c00 */
[----:B-1----:R-:W-:-:S03]  /*5dc0*/  LOP3.LUT R2, R0, 0x7f, RZ, 0xc0, !PT ;  /* 0x0000007f00027812 */ /* 0x002fc600078ec0ff */
[----:B------:R-:W-:Y:S01]  /*5dd0*/  STL.128 [R1+0x280], RZ ;  /* 0x000280ff01007387 */ /* 0x000fe20000100c00 */
[----:B------:R-:W-:Y:S01]  /*5de0*/  ISETP.NE.AND P1, PT, R2, RZ, PT ;  /* 0x000000ff0200720c */ /* 0x000fe20003f25270 */
[----:B------:R-:W1:Y:S01]  /*5df0*/  S2R R0, SR_SWINHI ;  /* 0x0000000000007919 */ /* 0x000e620000002f00 */
[----:B------:R-:W-:Y:S02]  /*5e00*/  IMAD.MOV.U32 R2, RZ, RZ, 0x3000 ;  /* 0x00003000ff027424 */ /* 0x000fe400078e00ff */
[----:B------:R-:W-:Y:S01]  /*5e10*/  SEL R4, RZ, 0x1, P1 ;  /* 0x00000001ff047807 */ /* 0x000fe20000800000 */
[----:B------:R-:W-:Y:S04]  /*5e20*/  STL.128 [R1+0x290], RZ ;  /* 0x000290ff01007387 */ /* 0x000fe80000100c00 */
[----:B------:R2:W-:Y:S01]  /*5e30*/  STL.128 [R1+0x20], R4 ;  /* 0x0000200401007387 */ /* 0x0005e20000100c00 */
[----:B------:R-:W-:-:S03]  /*5e40*/  IMAD.MOV.U32 R30, RZ, RZ, R4 ;  /* 0x000000ffff1e7224 */ /* 0x000fc600078e0004 */
[----:B------:R-:W-:Y:S04]  /*5e50*/  STL.128 [R1+0x2a0], RZ ;  /* 0x0002a0ff01007387 */ /* 0x000fe80000100c00 */
[----:B------:R-:W-:Y:S04]  /*5e60*/  STL.128 [R1+0x2b0], RZ ;  /* 0x0002b0ff01007387 */ /* 0x000fe80000100c00 */
[----:B------:R-:W-:Y:S04]  /*5e70*/  STL.128 [R1+0x2c0], RZ ;  /* 0x0002c0ff01007387 */ /* 0x000fe80000100c00 */
[----:B------:R-:W-:Y:S04]  /*5e80*/  STL.128 [R1+0x2d0], RZ ;  /* 0x0002d0ff01007387 */ /* 0x000fe80000100c00 */
[----:B------:R-:W-:Y:S01]  /*5e90*/  STL.128 [R1+0x2e0], RZ ;  /* 0x0002e0ff01007387 */ /* 0x000fe20000100c00 */
[----:B------:R-:W-:-:S02]  /*5ea0*/  MOV R26, R145 ;  /* 0x00000091001a7202 */ /* 0x000fc40000000f00 */
[----:B-1----:R-:W-:Y:S01]  /*5eb0*/  MOV R27, R0 ;  /* 0x00000000001b7202 */ /* 0x002fe20000000f00 */
[----:B------:R-:W-:Y:S01]  /*5ec0*/  STL.128 [R1+0x2f0], RZ ;  /* 0x0002f0ff01007387 */ /* 0x000fe20000100c00 */
[----:B------:R-:W-:-:S03]  /*5ed0*/  IADD3 R0, P3, R26, 0x32450, RZ ;  /* 0x000324501a007810 */ /* 0x000fc60007f7e0ff */
[----:B------:R-:W-:Y:S01]  /*5ee0*/  STL.128 [R1+0x300], RZ ;  /* 0x000300ff01007387 */ /* 0x000fe20000100c00 */
[C---:B------:R-:W-:Y:S02]  /*5ef0*/  IADD3 R10, P4, R26.reuse, 0x32460, RZ ;  /* 0x000324601a0a7810 */ /* 0x040fe40007f9e0ff */
[----:B------:R-:W-:Y:S01]  /*5f00*/  IADD3 R8, P1, R26, 0x32430, RZ ;  /* 0x000324301a087810 */ /* 0x000fe20007f3e0ff */
[--C-:B--2---:R-:W-:Y:S01]  /*5f10*/  IMAD.X R5, RZ, RZ, R27.reuse, P3 ;  /* 0x000000ffff057224 */ /* 0x104fe200018e061b */
[----:B------:R-:W-:Y:S01]  /*5f20*/  STL.128 [R1+0x310], RZ ;  /* 0x000310ff01007387 */ /* 0x000fe20000100c00 */
[----:B------:R-:W-:Y:S01]  /*5f30*/  IMAD.X R7, RZ, RZ, R27, P4 ;  /* 0x000000ffff077224 */ /* 0x000fe200020e061b */
[----:B------:R-:W-:Y:S01]  /*5f40*/  IADD3 R32, P3, R32, 0x260, RZ ;  /* 0x0000026020207810 */ /* 0x000fe20007f7e0ff */
[----:B------:R-:W-:Y:S01]  /*5f50*/  IMAD.MOV.U32 R4, RZ, RZ, R0 ;  /* 0x000000ffff047224 */ /* 0x000fe200078e0000 */
[----:B------:R-:W-:Y:S01]  /*5f60*/  STL.128 [R1+0x320], RZ ;  /* 0x000320ff01007387 */ /* 0x000fe20000100c00 */
[----:B------:R-:W-:-:S02]  /*5f70*/  IMAD.MOV.U32 R6, RZ, RZ, R10 ;  /* 0x000000ffff067224 */ /* 0x000fc400078e000a */
[----:B------:R-:W-:Y:S01]  /*5f80*/  IMAD.X R9, RZ, RZ, R27, P1 ;  /* 0x000000ffff097224 */ /* 0x000fe200008e061b */
[----:B------:R-:W-:Y:S04]  /*5f90*/  STL.128 [R1+0x330], RZ ;  /* 0x000330ff01007387 */ /* 0x000fe80000100c00 */
[----:B------:R1:W-:Y:S04]  /*5fa0*/  STL.128 [R1+0x40], R4 ;  /* 0x0000400401007387 */ /* 0x0003e80000100c00 */
[----:B------:R-:W-:Y:S04]  /*5fb0*/  STL.64 [R1+0x68], R6 ;  /* 0x0000680601007387 */ /* 0x000fe80000100a00 */
[----:B------:R-:W-:Y:S04]  /*5fc0*/  STL.64 [R1+0x8], R8 ;  /* 0x0000080801007387 */ /* 0x000fe80000100a00 */
[----:B------:R-:W-:Y:S01]  /*5fd0*/  STL.128 [R1+0x340], RZ ;  /* 0x000340ff01007387 */ /* 0x000fe20000100c00 */
[----:B-1----:R-:W1:Y:S03]  /*5fe0*/  LDC.64 R4, c[0x0][0xad8] ;  /* 0x0002b600ff047b82 */ /* 0x002e660000000a00 */
[----:B------:R-:W-:Y:S04]  /*5ff0*/  STL.128 [R1+0x350], RZ ;  /* 0x000350ff01007387 */ /* 0x000fe80000100c00 */
[----:B------:R-:W-:Y:S04]  /*6000*/  STL.128 [R1+0x360], RZ ;  /* 0x000360ff01007387 */ /* 0x000fe80000100c00 */
[----:B------:R-:W-:Y:S04]  /*6010*/  STL.128 [R1+0x370], RZ ;  /* 0x000370ff01007387 */ /* 0x000fe80000100c00 */
[----:B------:R-:W-:Y:S04]  /*6020*/  STL.128 [R1+0x380], RZ ;  /* 0x000380ff01007387 */ /* 0x000fe80000100c00 */
[----:B------:R-:W-:Y:S04]  /*6030*/  STL.128 [R1+0x390], RZ ;  /* 0x000390ff01007387 */ /* 0x000fe80000100c00 */
[----:B------:R-:W-:Y:S01]  /*6040*/  STL.128 [R1+0x3a0], RZ ;  /* 0x0003a0ff01007387 */ /* 0x000fe20000100c00 */
[----:B-1----:R-:W-:-:S03]  /*6050*/  ISETP.GE.AND P1, PT, R5, 0x1, PT ;  /* 0x000000010500780c */ /* 0x002fc60003f26270 */
[----:B------:R-:W-:Y:S01]  /*6060*/  STL.128 [R1+0x3b0], RZ ;  /* 0x0003b0ff01007387 */ /* 0x000fe20000100c00 */
[----:B------:R-:W-:-:S03]  /*6070*/  IMAD.IADD R0, R25, 0x1, R4 ;  /* 0x0000000119007824 */ /* 0x000fc600078e0204 */
[----:B------:R-:W-:Y:S04]  /*6080*/  STL.128 [R1+0x3c0], RZ ;  /* 0x0003c0ff01007387 */ /* 0x000fe80000100c00 */
        /* <DEDUP_REMOVED lines=9> */
[----:B------:R-:W-:Y:S04]  /*6120*/  STL.64 [R1], RZ ;  /* 0x000000ff01007387 */ /* 0x000fe80000100a00 */
[----:B------:R-:W-:Y:S04]  /*6130*/  STL.64 [R1+0x38], RZ ;  /* 0x000038ff01007387 */ /* 0x000fe80000100a00 */
[----:B------:R1:W-:Y:S04]  /*6140*/  STL.64 [R1+0x18], R2 ;  /* 0x0000180201007387 */ /* 0x0003e80000100a00 */
[----:B------:R2:W-:Y:S01]  /*6150*/  STL.128 [R1+0x50], R28 ;  /* 0x0000501c01007387 */ /* 0x0005e20000100c00 */
[----:B-1----:R-:W-:-:S05]  /*6160*/  IADD3 R2, P2, R26, 0x32440, RZ ;  /* 0x000324401a027810 */ /* 0x002fca0007f5e0ff */
[----:B------:R-:W-:Y:S01]  /*6170*/  IMAD.X R3, RZ, RZ, R27, P2 ;  /* 0x000000ffff037224 */ /* 0x000fe200010e061b */
[----:B------:R-:W-:Y:S01]  /*6180*/  IADD3 R18, P2, R18, 0x230, RZ ;  /* 0x0000023012127810 */ /* 0x000fe20007f5e0ff */
[----:B--2---:R-:W-:-:S03]  /*6190*/  IMAD.U32 R30, RZ, RZ, UR49 ;  /* 0x00000031ff1e7e24 */ /* 0x004fc6000f8e00ff */
[----:B------:R-:W-:Y:S02]  /*61a0*/  STL.64 [R1+0x10], R2 ;  /* 0x0000100201007387 */ /* 0x000fe40000100a00 */
[----:B------:R-:W-:Y:S02]  /*61b0*/  IADD3 R30, P4, R30, 0x38, RZ ;  /* 0x000000381e1e7810 */ /* 0x000fe40007f9e0ff */
[----:B------:R1:W-:Y:S02]  /*61c0*/  STL.64 [R1+0x30], R2 ;  /* 0x0000300201007387 */ /* 0x0003e40000100a00 */
[----:B-1----:R-:W-:-:S05]  /*61d0*/  IMAD.U32 R2, RZ, RZ, UR49 ;  /* 0x00000031ff027e24 */ /* 0x002fca000f8e00ff */
[----:B------:R-:W-:Y:S01]  /*61e0*/  IADD3 R2, P5, R2, 0x70, RZ ;  /* 0x0000007002027810 */ /* 0x000fe20007fbe0ff */
[----:B------:R-:W-:-:S12]  /*61f0*/  @P0 BRA `(.L_x_10046) ;  /* 0x00000000000c0947 */ /* 0x000fd80003800000 */
[----:B------:R-:W1:Y:S01]  /*6200*/  FENCE.VIEW.ASYNC.G ;  /* 0x00000000000073c6 */ /* 0x000e620000000100 */
[----:B------:R-:W-:Y:S05]  /*6210*/  WARPSYNC.ALL ;  /* 0x0000000000007948 */ /* 0x000fea0003800000 */
[----:B-1----:R-:W-:Y:S06]  /*6220*/  BAR.ARV 0xc, 0x120 ;  /* 0x0304800000007b1d */ /* 0x002fec0000002000 */
.L_x_10046:
[----:B------:R-:W-:Y:S02]  /*6230*/  IMAD.X R33, RZ, RZ, UR48, P2 ;  /* 0x00000030ff217e24 */ /* 0x000fe400090e06ff */
[----:B------:R-:W-:Y:S02]  /*6240*/  IMAD.X R37, RZ, RZ, UR48, P3 ;  /* 0x00000030ff257e24 */ /* 0x000fe400098e06ff */
[----:B------:R-:W-:Y:S02]  /*6250*/  IMAD.X R31, RZ, RZ, UR48, P4 ;  /* 0x00000030ff1f7e24 */ /* 0x000fe4000a0e06ff */
[----:B------:R-:W-:Y:S01]  /*6260*/  IMAD.X R73, RZ, RZ, UR48, P5 ;  /* 0x00000030ff497e24 */ /* 0x000fe2000a8e06ff */
        /* <DEDUP_REMOVED lines=12> */
.L_x_10049:
[----:B------:R-:W-:-:S13]  /*6330*/  ISETP.NE.AND P0, PT, R5, 0x1, PT ;  /* 0x000000010500780c */ /* 0x000fda0003f05270 */
[----:B------:R-:W1:Y:S02]  /*6340*/  @P0 LDC.64 R6, c[0x0][0xae0] ;  /* 0x0002b800ff060b82 */ /* 0x000e640000000a00 */
[----:B-1----:R-:W-:-:S05]  /*6350*/  @P0 IMAD.HI.U32 R4, R3, R6, RZ ;  /* 0x0000000603040227 */ /* 0x002fca00078e00ff */
[----:B------:R-:W-:-:S07]  /*6360*/  @P0 SHF.R.U32.HI R3, RZ, R7, R4 ;  /* 0x00000007ff030219 */ /* 0x000fce0000011604 */
.L_x_10050:
[----:B------:R-:W-:Y:S05]  /*6370*/  BSYNC B0 ;  /* 0x0000000000007941 */ /* 0x000fea0003800000 */
.L_x_10048:
[----:B------:R-:W-:-:S05]  /*6380*/  IMAD R3, R3, R5, R5 ;  /* 0x0000000503037224 */ /* 0x000fca00078e0205 */
[----:B------:R-:W-:-:S07]  /*6390*/  VIMNMX R0, R0, R3, PT ;  /* 0x0000000300007248 */ /* 0x000fce0003fe0100 */
.L_x_10047:
        /* <DEDUP_REMOVED lines=18> */
.L_x_10053:
[----:B------:R-:W-:-:S13]  /*64c0*/  ISETP.NE.AND P0, PT, R5, 0x1, PT ;  /* 0x000000010500780c */ /* 0x000fda0003f05270 */
[----:B------:R-:W1:Y:S02]  /*64d0*/  @P0 LDC.64 R6, c[0x0][0xae0] ;  /* 0x0002b800ff060b82 */ /* 0x000e640000000a00 */
[----:B-1----:R-:W-:-:S05]  /*64e0*/  @P0 IMAD.HI.U32 R6, R19, R6, RZ ;  /* 0x0000000613060227 */ /* 0x002fca00078e00ff */
[----:B------:R-:W-:-:S07]  /*64f0*/  @P0 SHF.R.U32.HI R19, RZ, R7, R6 ;  /* 0x00000007ff130219 */ /* 0x000fce0000011606 */
.L_x_10054:
[----:B------:R-:W-:Y:S05]  /*6500*/  BSYNC B0 ;  /* 0x0000000000007941 */ /* 0x000fea0003800000 */
.L_x_10052:
[----:B------:R-:W-:-:S05]  /*6510*/  IMAD R5, R19, R5, RZ ;  /* 0x0000000513057224 */ /* 0x000fca00078e02ff */
[----:B------:R-:W-:-:S07]  /*6520*/  VIMNMX R0, R0, R5, !PT ;  /* 0x0000000500007248 */ /* 0x000fce0007fe0100 */
.L_x_10051:
[----:B------:R-:W-:Y:S01]  /*6530*/  IMAD.HI R0, R0, 0x2aaaaaab, RZ ;  /* 0x2aaaaaab00007827 */ /* 0x000fe200078e02ff */
[----:B------:R-:W-:-:S04]  /*6540*/  PLOP3.LUT P0, PT, PT, PT, PT, 0x80, 0x0 ;  /* 0x000000000000781c */ /* 0x000fc80003f0f070 */
[----:B------:R-:W-:-:S04]  /*6550*/  SHF.R.U32.HI R3, RZ, 0x1f, R0 ;  /* 0x0000001fff037819 */ /* 0x000fc80000011600 */
[----:B------:R-:W-:-:S04]  /*6560*/  LEA.HI.SX32 R3, R0, R3, 0x1c ;  /* 0x0000000300037211 */ /* 0x000fc800078fe2ff */
[----:B------:R-:W-:-:S04]  /*6570*/  VIMNMX R164, RZ, R3, !PT ;  /* 0x00000003ffa47248 */ /* 0x000fc80007fe0100 */
[----:B------:R-:W-:-:S13]  /*6580*/  ISETP.GT.AND P1, PT, R178, R164, PT ;  /* 0x000000a4b200720c */ /* 0x000fda0003f24270 */
[----:B------:R-:W-:Y:S05]  /*6590*/  @!P1 BRA `(.L_x_10055) ;  /* 0x0000025400c49947 */ /* 0x000fea0003800000 */
[----:B------:R1:W-:Y:S01]  /*65a0*/  STL.64 [R1+0x78], RZ ;  /* 0x000078ff01007387 */ /* 0x0003e20000100a00 */
[----:B------:R-:W-:Y:S01]  /*65b0*/  IMAD.U32 R52, RZ, RZ, UR49 ;  /* 0x00000031ff347e24 */ /* 0x000fe2000f8e00ff */
[----:B------:R-:W-:Y:S01]  /*65c0*/  UMOV UR4, 0xffffffff ;  /* 0xffffffff00047882 */ /* 0x000fe20000000000 */
[----:B------:R-:W-:Y:S02]  /*65d0*/  IMAD.U32 R57, RZ, RZ, UR49 ;  /* 0x00000031ff397e24 */ /* 0x000fe4000f8e00ff */
[----:B------:R-:W-:Y:S01]  /*65e0*/  IMAD.U32 R28, RZ, RZ, UR49 ;  /* 0x00000031ff1c7e24 */ /* 0x000fe2000f8e00ff */
[----:B------:R-:W-:Y:S01]  /*65f0*/  IADD3 R52, P1, R52, 0x118, RZ ;  /* 0x0000011834347810 */ /* 0x000fe20007f3e0ff */
        /* <DEDUP_REMOVED lines=10> */
[----:B------:R-:W-:-:S02]  /*66a0*/  IMAD.U32 R24, RZ, RZ, UR49 ;  /* 0x00000031ff187e24 */ /* 0x000fc4000f8e00ff */
[----:B------:R-:W-:Y:S01]  /*66b0*/  IMAD.X R53, RZ, RZ, UR48, P1 ;  /* 0x00000030ff357e24 */ /* 0x000fe200088e06ff */
[----:B------:R-:W-:Y:S01]  /*66c0*/  IADD3 R54, P1, R54, 0x88, RZ ;  /* 0x0000008836367810 */ /* 0x000fe20007f3e0ff */
[----:B------:R-:W-:Y:S01]  /*66d0*/  IMAD.X R58, RZ, RZ, UR48, P5 ;  /* 0x00000030ff3a7e24 */ /* 0x000fe2000a8e06ff */
[----:B------:R-:W-:Y:S01]  /*66e0*/  IADD3 R63, P5, R63, 0x80, RZ ;  /* 0x000000803f3f7810 */ /* 0x000fe20007fbe0ff */
[----:B------:R-:W-:Y:S01]  /*66f0*/  IMAD.X R29, RZ, RZ, UR48, P4 ;  /* 0x00000030ff1d7e24 */ /* 0x000fe2000a0e06ff */
[----:B------:R-:W-:Y:S01]  /*6700*/  IADD3 R24, P4, R24, 0x78, RZ ;  /* 0x0000007818187810 */ /* 0x000fe20007f9e0ff */
[----:B------:R-:W-:Y:S02]  /*6710*/  IMAD.X R62, RZ, RZ, UR48, P0 ;  /* 0x00000030ff3e7e24 */ /* 0x000fe400080e06ff */
[----:B------:R-:W-:Y:S02]  /*6720*/  IMAD.X R56, RZ, RZ, UR48, P3 ;  /* 0x00000030ff387e24 */ /* 0x000fe400098e06ff */
[----:B------:R-:W-:-:S02]  /*6730*/  IMAD.X R60, RZ, RZ, UR48, P2 ;  /* 0x00000030ff3c7e24 */ /* 0x000fc400090e06ff */
[----:B------:R-:W-:Y:S02]  /*6740*/  IMAD.X R55, RZ, RZ, UR48, P1 ;  /* 0x00000030ff377e24 */ /* 0x000fe400088e06ff */
[----:B------:R-:W-:Y:S02]  /*6750*/  IMAD.X R64, RZ, RZ, UR48, P5 ;  /* 0x00000030ff407e24 */ /* 0x000fe4000a8e06ff */
[----:B------:R-:W-:Y:S01]  /*6760*/  IMAD.X R25, RZ, RZ, UR48, P4 ;  /* 0x00000030ff197e24 */ /* 0x000fe2000a0e06ff */
[----:B-1----:R-:W-:Y:S06]  /*6770*/  BRA.DIV UR4, `(.L_x_10056) ;  /* 0x000002e6043c7947 */ /* 0x002fec000b800000 */
[----:B------:R1:W2:Y:S02]  /*6780*/  SHFL.IDX PT, R14, R213, RZ, 0x1f ;  /* 0x00001fffd50e7589 */ /* 0x0002a400000e0000 */
.L_x_10327:
[----:B--2---:R-:W-:Y:S01]  /*6790*/  LEA.HI R0, R14, R14, RZ, 0x1 ;  /* 0x0000000e0e007211 */ /* 0x004fe200078f08ff */
[C---:B------:R-:W-:Y:S01]  /*67a0*/  VIADD R43, R145.reuse, 0x18400 ;  /* 0x00018400912b7836 */ /* 0x040fe20000000000 */
[----:B------:R-:W-:Y:S01]  /*67b0*/  STL.128 [R1+0xb0], RZ ;  /* 0x0000b0ff01007387 */ /* 0x000fe20000100c00 */
[C---:B------:R-:W-:Y:S01]  /*67c0*/  VIADD R8, R145.reuse, 0x400 ;  /* 0x0000040091087836 */ /* 0x040fe20000000000 */
[----:B------:R-:W-:Y:S01]  /*67d0*/  LOP3.LUT R3, R0, 0x7fffe, RZ, 0xc0, !PT ;  /* 0x0007fffe00037812 */ /* 0x000fe200078ec0ff */
[----:B------:R-:W-:Y:S01]  /*67e0*/  IMAD.MOV.U32 R4, RZ, RZ, 0x1 ;  /* 0x00000001ff047424 */ /* 0x000fe200078e00ff */
[----:B------:R-:W-:Y:S01]  /*67f0*/  STL.128 [R1+0xc0], RZ ;  /* 0x0000c0ff01007387 */ /* 0x000fe20000100c00 */
[----:B------:R-:W-:Y:S01]  /*6800*/  IMAD.MOV.U32 R5, RZ, RZ, RZ ;  /* 0x000000ffff057224 */ /* 0x000fe200078e00ff */
[----:B------:R-:W-:Y:S01]  /*6810*/  SHF.R.U32.HI R8, RZ, 0x4, R8 ;  /* 0x00000004ff087819 */ /* 0x000fe20000011608 */
[----:B------:R-:W-:Y:S01]  /*6820*/  IMAD.IADD R0, R14, 0x1, -R3 ;  /* 0x000000010e007824 */ /* 0x000fe200078e0a03 */
[----:B------:R-:W-:Y:S01]  /*6830*/  STL.128 [R1+0xd0], RZ ;  /* 0x0000d0ff01007387 */ /* 0x000fe20000100c00 */
[----:B------:R-:W-:Y:S01]  /*6840*/  VIADD R3, R145, 0x1c400 ;  /* 0x0001c40091037836 */ /* 0x000fe20000000000 */
[----:B------:R-:W-:Y:S01]  /*6850*/  LOP3.LUT R8, R8, 0x3fff, RZ, 0xc0, !PT ;  /* 0x00003fff08087812 */ /* 0x000fe200078ec0ff */
[----:B------:R-:W-:Y:S01]  /*6860*/  IMAD R0, R0, 0x2000, R43 ;  /* 0x0000200000007824 */ /* 0x000fe200078e022b */
[----:B------:R-:W-:Y:S01]  /*6870*/  STL.128 [R1+0xe0], RZ ;  /* 0x0000e0ff01007387 */ /* 0x000fe20000100c00 */
[----:B------:R-:W-:Y:S01]  /*6880*/  IMAD.MOV.U32 R6, RZ, RZ, 0x1 ;  /* 0x00000001ff067424 */ /* 0x000fe200078e00ff */
[----:B------:R-:W-:Y:S01]  /*6890*/  SHF.R.U32.HI R3, RZ, 0x4, R3 ;  /* 0x00000004ff037819 */ /* 0x000fe20000011603 */
[----:B------:R-:W-:Y:S01]  /*68a0*/  VIADD R9, R0, 0xa000 ;  /* 0x0000a00000097836 */ /* 0x000fe20000000000 */
[----:B------:R-:W-:Y:S01]  /*68b0*/  SHF.R.U32.HI R0, RZ, 0x4, R0 ;  /* 0x00000004ff007819 */ /* 0x000fe20000011600 */
[----:B------:R-:W-:Y:S01]  /*68c0*/  IMAD.MOV.U32 R7, RZ, RZ, RZ ;  /* 0x000000ffff077224 */ /* 0x000fe200078e00ff */
[----:B------:R-:W-:Y:S01]  /*68d0*/  LOP3.LUT R3, R3, 0x3fff, RZ, 0xc0, !PT ;  /* 0x00003fff03037812 */ /* 0x000fe200078ec0ff */
[----:B------:R-:W-:Y:S01]  /*68e0*/  IMAD.MOV.U32 R12, RZ, RZ, 0x1 ;  /* 0x00000001ff0c7424 */ /* 0x000fe200078e00ff */
[----:B------:R-:W-:Y:S01]  /*68f0*/  SHF.R.U32.HI R9, RZ, 0x4, R9 ;  /* 0x00000004ff097819 */ /* 0x000fe20000011609 */
[----:B------:R-:W-:Y:S01]  /*6900*/  IMAD.MOV.U32 R13, RZ, RZ, RZ ;  /* 0x000000ffff0d7224 */ /* 0x000fe200078e00ff */
[----:B------:R-:W-:Y:S01]  /*6910*/  LOP3.LUT R3, R3, 0x10000, RZ, 0xfc, !PT ;  /* 0x0001000003037812 */ /* 0x000fe200078efcff */
[----:B------:R2:W-:Y:S01]  /*6920*/  STL.128 [R1+0x80], R4 ;  /* 0x0000800401007387 */ /* 0x0005e20000100c00 */
[----:B------:R-:W-:Y:S01]  /*6930*/  LOP3.LUT R9, R9, 0x3fff, RZ, 0xc0, !PT ;  /* 0x00003fff09097812 */ /* 0x000fe200078ec0ff */
[----:B------:R-:W-:Y:S01]  /*6940*/  IMAD.MOV.U32 R11, RZ, RZ, 0x40000040 ;  /* 0x40000040ff0b7424 */ /* 0x000fe200078e00ff */
[----:B------:R-:W-:Y:S01]  /*6950*/  LOP3.LUT R0, R0, 0x3fff, RZ, 0xc0, !PT ;  /* 0x00003fff00007812 */ /* 0x000fe200078ec0ff */
[----:B------:R3:W-:Y:S01]  /*6960*/  STL.64 [R1+0x90], R12 ;  /* 0x0000900c01007387 */ /* 0x0007e20000100a00 */
[----:B------:R-:W-:Y:S01]  /*6970*/  LOP3.LUT R10, R8, 0x10000, RZ, 0xfc, !PT ;  /* 0x00010000080a7812 */ /* 0x000fe200078efcff */
[----:B------:R-:W-:Y:S01]  /*6980*/  IMAD.U32 R34, RZ, RZ, UR49 ;  /* 0x00000031ff227e24 */ /* 0x000fe2000f8e00ff */
[----:B------:R-:W-:Y:S01]  /*6990*/  LOP3.LUT P0, RZ, R43, 0x1bf, RZ, 0xc0, !PT ;  /* 0x000001bf2bff7812 */ /* 0x000fe2000780c0ff */
[----:B------:R4:W-:Y:S01]  /*69a0*/  STL.128 [R1+0xf0], RZ ;  /* 0x0000f0ff01007387 */ /* 0x0009e20000100c00 */
[----:B------:R-:W-:Y:S02]  /*69b0*/  BSSY B6, `(.L_x_10057) ;  /* 0x0000020000067945 */ /* 0x000fe40003800000 */
[----:B------:R-:W-:Y:S01]  /*69c0*/  IADD3 R34, P1, R34, 0xb0, RZ ;  /* 0x000000b022227810 */ /* 0x000fe20007f3e0ff */
[----:B------:R4:W-:Y:S01]  /*69d0*/  STL.128 [R1+0x100], RZ ;  /* 0x000100ff01007387 */ /* 0x0009e20000100c00 */
[----:B--2---:R-:W-:Y:S01]  /*69e0*/  LOP3.LUT R6, R8, 0x3000000, RZ, 0xfc, !PT ;  /* 0x0300000008067812 */ /* 0x004fe200078efcff */
[----:B------:R-:W-:Y:S01]  /*69f0*/  IMAD.MOV.U32 R4, RZ, RZ, R3 ;  /* 0x000000ffff047224 */ /* 0x000fe200078e0003 */
[----:B------:R-:W-:Y:S01]  /*6a00*/  LOP3.LUT R8, R9, 0x10000, RZ, 0xfc, !PT ;  /* 0x0001000009087812 */ /* 0x000fe200078efcff */
[----:B------:R-:W-:Y:S01]  /*6a10*/  IMAD.MOV.U32 R5, RZ, RZ, 0x40000040 ;  /* 0x40000040ff057424 */ /* 0x000fe200078e00ff */
[----:B---3--:R-:W-:Y:S01]  /*6a20*/  LOP3.LUT R12, R0, 0x10000, RZ, 0xfc, !PT ;  /* 0x00010000000c7812 */ /* 0x008fe200078efcff */
[----:B------:R-:W-:-:S02]  /*6a30*/  IMAD.MOV.U32 R7, RZ, RZ, 0x40000040 ;  /* 0x40000040ff077424 */ /* 0x000fc400078e00ff */
[----:B------:R-:W-:Y:S02]  /*6a40*/  IMAD.MOV.U32 R13, RZ, RZ, 0x40000040 ;  /* 0x40000040ff0d7424 */ /* 0x000fe400078e00ff */
[----:B------:R-:W-:Y:S01]  /*6a50*/  IMAD.MOV.U32 R9, RZ, RZ, 0x40000040 ;  /* 0x40000040ff097424 */ /* 0x000fe200078e00ff */
[----:B------:R4:W-:Y:S01]  /*6a60*/  STL.128 [R1+0xa0], R4 ;  /* 0x0000a00401007387 */ /* 0x0009e20000100c00 */
[----:B------:R-:W-:-:S03]  /*6a70*/  IMAD.X R35, RZ, RZ, UR48, P1 ;  /* 0x00000030ff237e24 */ /* 0x000fc600088e06ff */
[----:B------:R4:W-:Y:S04]  /*6a80*/  STL.64 [R1+0x98], R12 ;  /* 0x0000980c01007387 */ /* 0x0009e80000100a00 */
[----:B------:R4:W-:Y:S01]  /*6a90*/  STL.128 [R1+0x110], R8 ;  /* 0x0001100801007387 */ /* 0x0009e20000100c00 */
[----:B------:R-:W-:Y:S05]  /*6aa0*/  @!P0 BRA `(.L_x_10058) ;  /* 0x0000000000408947 */ /* 0x000fea0003800000 */
[----:B------:R-:W-:Y:S01]  /*6ab0*/  MOV R0, 0x0 ;  /* 0x0000000000007802 */ /* 0x000fe20000000f00 */
[----:B------:R-:W-:Y:S01]  /*6ac0*/  ULDC.64 UR4, c[0x4][0x108] ;  /* 0x0100420000047ab9 */ /* 0x000fe20000000a00 */
[----:B------:R-:W-:Y:S01]  /*6ad0*/  ULDC.64 UR6, c[0x4][0x110] ;  /* 0x0100440000067ab9 */ /* 0x000fe20000000a00 */
[----:B----4-:R-:W-:Y:S01]  /*6ae0*/  IMAD.U32 R4, RZ, RZ, UR4 ;  /* 0x00000004ff047e24 */ /* 0x010fe2000f8e00ff */
[----:B------:R2:W3:Y:S01]  /*6af0*/  LDC.64 R14, c[0x4][R0] ;  /* 0x01000000000e7b82 */ /* 0x0004e20000000a00 */
        /* <DEDUP_REMOVED lines=8> */
[----:B--2---:R-:W-:-:S07]  /*6b80*/  IMAD.MOV.U32 R13, RZ, RZ, RZ ;  /* 0x000000ffff0d7224 */ /* 0x004fce00078e00ff */
[----:B------:R-:W-:-:S07]  /*6b90*/  LEPC R20, `(.L_x_10058) ;  /* 0x000000001014794e */ /* 0x000fce0000000000 */
[----:B01-3-5:R-:W-:Y:S05]  /*6ba0*/  CALL.ABS.NOINC R14 ;  /* 0x000000000e007343 */ /* 0x02bfea0003c00000 */
.L_x_10058:
[----:B------:R-:W-:Y:S05]  /*6bb0*/  BSYNC B6 ;  /* 0x0000000000067941 */ /* 0x000fea0003800000 */
.L_x_10057:
[----:B------:R-:W2:Y:S01]  /*6bc0*/  S2R R19, SR_TID.X ;  /* 0x0000000000137919 */ /* 0x000ea20000002100 */
[----:B----4-:R-:W3:Y:S01]  /*6bd0*/  LDC.64 R10, c[0x0][0xad8] ;  /* 0x0002b600ff0a7b82 */ /* 0x010ee20000000a00 */
[----:B------:R-:W-:Y:S01]  /*6be0*/  UIADD3 UR5, UP0, UR49, 0x120, URZ ;  /* 0x0000012031057890 */ /* 0x000fe2000ff1e03f */
[----:B------:R-:W-:Y:S01]  /*6bf0*/  IMAD.MOV.U32 R8, RZ, RZ, RZ ;  /* 0x000000ffff087224 */ /* 0x000fe200078e00ff */
[----:B------:R4:W-:Y:S01]  /*6c00*/  STL.64 [R1+0x130], R24 ;  /* 0x0001301801007387 */ /* 0x0009e20000100a00 */
[----:B------:R-:W-:Y:S01]  /*6c10*/  IMAD.U32 R38, RZ, RZ, UR49 ;  /* 0x00000031ff267e24 */ /* 0x000fe2000f8e00ff */
[----:B------:R-:W-:Y:S01]  /*6c20*/  UIADD3.X UR6, URZ, UR48, URZ, UP0, !UPT ;  /* 0x000000303f067290 */ /* 0x000fe200087fe43f */
[----:B------:R-:W-:Y:S01]  /*6c30*/  IMAD.U32 R72, RZ, RZ, UR49 ;  /* 0x00000031ff487e24 */ /* 0x000fe2000f8e00ff */
[----:B------:R-:W-:Y:S01]  /*6c40*/  UIADD3 UR4, UP0, UR49, 0x16c, URZ ;  /* 0x0000016c31047890 */ /* 0x000fe2000ff1e03f */
[----:B------:R-:W0:Y:S01]  /*6c50*/  LDC.64 R44, c[0x0][0xae0] ;  /* 0x0002b800ff2c7b82 */ /* 0x000e220000000a00 */
[----:B------:R-:W-:Y:S01]  /*6c60*/  IMAD.U32 R12, RZ, RZ, UR5 ;  /* 0x00000005ff0c7e24 */ /* 0x000fe2000f8e00ff */
[----:B------:R4:W-:Y:S01]  /*6c70*/  STL.64 [R1+0x120], R182 ;  /* 0x000120b601007387 */ /* 0x0009e20000100a00 */
[----:B------:R-:W-:Y:S01]  /*6c80*/  UIADD3.X UR5, URZ, UR48, URZ, UP0, !UPT ;  /* 0x000000303f057290 */ /* 0x000fe200087fe43f */
[----:B------:R-:W-:Y:S01]  /*6c90*/  IMAD.U32 R13, RZ, RZ, UR6 ;  /* 0x00000006ff0d7e24 */ /* 0x000fe2000f8e00ff */
[----:B------:R-:W-:Y:S01]  /*6ca0*/  IADD3 R38, P1, R38, 0x170, RZ ;  /* 0x0000017026267810 */ /* 0x000fe20007f3e0ff */
[----:B------:R-:W-:Y:S01]  /*6cb0*/  IMAD.U32 R14, RZ, RZ, UR4 ;  /* 0x00000004ff0e7e24 */ /* 0x000fe2000f8e00ff */
[----:B------:R4:W-:Y:S01]  /*6cc0*/  STL.U8 [R1+0x138], RZ ;  /* 0x000138ff01007387 */ /* 0x0009e20000100000 */
[----:B------:R-:W1:Y:S01]  /*6cd0*/  LDC.64 R20, c[0x0][0xad0] ;  /* 0x0002b400ff147b82 */ /* 0x000e620000000a00 */
[----:B------:R-:W-:Y:S01]  /*6ce0*/  IMAD.U32 R15, RZ, RZ, UR5 ;  /* 0x00000005ff0f7e24 */ /* 0x000fe2000f8e00ff */
[----:B------:R-:W-:Y:S01]  /*6cf0*/  ULDC UR4, c[0x0][0x3d4] ;  /* 0x0000f50000047ab9 */ /* 0x000fe20000000800 */
[----:B------:R4:W-:Y:S01]  /*6d00*/  STL.64 [R1+0x128], R12 ;  /* 0x0001280c01007387 */ /* 0x0009e20000100a00 */
[----:B------:R-:W-:Y:S01]  /*6d10*/  ISETP.LT.AND P0, PT, RZ, UR4, PT ;  /* 0x00000004ff007c0c */ /* 0x000fe2000bf01270 */
[----:B------:R-:W-:Y:S01]  /*6d20*/  IMAD.U32 R36, RZ, RZ, UR49 ;  /* 0x00000031ff247e24 */ /* 0x000fe2000f8e00ff */
[----:B------:R-:W-:Y:S01]  /*6d30*/  IADD3 R72, P2, R72, 0x13c, RZ ;  /* 0x0000013c48487810 */ /* 0x000fe20007f5e0ff */
[----:B------:R4:W-:Y:S01]  /*6d40*/  STL.64 [R1+0x170], R14 ;  /* 0x0001700e01007387 */ /* 0x0009e20000100a00 */
[----:B------:R-:W4:Y:S01]  /*6d50*/  LDC R6, c[0x0][0x430] ;  /* 0x00010c00ff067b82 */ /* 0x000f220000000800 */
[----:B---3--:R-:W-:Y:S01]  /*6d60*/  IMAD.MOV.U32 R159, RZ, RZ, R10 ;  /* 0x000000ffff9f7224 */ /* 0x008fe200078e000a */
[----:B------:R-:W-:Y:S01]  /*6d70*/  IADD3 R36, P4, R36, 0x128, RZ ;  /* 0x0000012824247810 */ /* 0x000fe20007f9e0ff */
[----:B------:R-:W-:-:S02]  /*6d80*/  IMAD.MOV.U32 R9, RZ, RZ, R11 ;  /* 0x000000ffff097224 */ /* 0x000fc400078e000b */
[----:B------:R-:W-:Y:S02]  /*6d90*/  IMAD.X R67, RZ, RZ, UR48, P1 ;  /* 0x00000030ff437e24 */ /* 0x000fe400088e06ff */
[----:B--2---:R-:W-:Y:S01]  /*6da0*/  VIADD R192, R19, 0xffffff80 ;  /* 0xffffff8013c07836 */ /* 0x004fe20000000000 */
[----:B------:R-:W4:Y:S01]  /*6db0*/  LDC.64 R4, c[0x0][0x428] ;  /* 0x00010a00ff047b82 */ /* 0x000f220000000a00 */
[----:B0-----:R-:W-:Y:S02]  /*6dc0*/  IMAD.MOV.U32 R10, RZ, RZ, R44 ;  /* 0x000000ffff0a7224 */ /* 0x001fe400078e002c */
[----:B------:R-:W-:Y:S01]  /*6dd0*/  IMAD.MOV.U32 R11, RZ, RZ, R45 ;  /* 0x000000ffff0b7224 */ /* 0x000fe200078e002d */
[----:B------:R0:W-:Y:S01]  /*6de0*/  STL [R1+0x13c], R192 ;  /* 0x00013cc001007387 */ /* 0x0001e20000100800 */
[----:B------:R-:W-:Y:S02]  /*6df0*/  IMAD.U32 R19, RZ, RZ, UR49 ;  /* 0x00000031ff137e24 */ /* 0x000fe4000f8e00ff */
[----:B------:R-:W-:Y:S01]  /*6e00*/  IMAD.X R75, RZ, RZ, UR48, P2 ;  /* 0x00000030ff4b7e24 */ /* 0x000fe200090e06ff */
[----:B------:R0:W-:Y:S01]  /*6e10*/  STL.128 [R1+0x150], R8 ;  /* 0x0001500801007387 */ /* 0x0001e20000100c00 */
[----:B-1----:R-:W-:Y:S01]  /*6e20*/  IMAD.MOV.U32 R158, RZ, RZ, R21 ;  /* 0x000000ffff9e7224 */ /* 0x002fe200078e0015 */
[----:B------:R-:W-:Y:S01]  /*6e30*/  IADD3 R19, P3, R19, 0x138, RZ ;  /* 0x0000013813137810 */ /* 0x000fe20007f7e0ff */
[----:B------:R-:W-:-:S02]  /*6e40*/  IMAD.MOV.U32 R7, RZ, RZ, R20 ;  /* 0x000000ffff077224 */ /* 0x000fc400078e0014 */
[----:B------:R-:W-:Y:S01]  /*6e50*/  IMAD.X R65, RZ, RZ, UR48, P4 ;  /* 0x00000030ff417e24 */ /* 0x000fe2000a0e06ff */
[----:B------:R0:W-:Y:S01]  /*6e60*/  STL.128 [R1+0x140], R156 ;  /* 0x0001409c01007387 */ /* 0x0001e20000100c00 */
[----:B------:R-:W-:-:S03]  /*6e70*/  IMAD.X R66, RZ, RZ, UR48, P3 ;  /* 0x00000030ff427e24 */ /* 0x000fc600098e06ff */
[----:B----4-:R0:W-:Y:S01]  /*6e80*/  STL.128 [R1+0x160], R4 ;  /* 0x0001600401007387 */ /* 0x0101e20000100c00 */
[----:B------:R-:W-:Y:S05]  /*6e90*/  @P0 BRA `(.L_x_10059) ;  /* 0x0000000000400947 */ /* 0x000fea0003800000 */
[----:B------:R-:W2:Y:S02]  /*6ea0*/  LDL R3, [R1+0x224] ;  /* 0x0002240001037983 */ /* 0x000ea40000100800 */
[----:B--2---:R-:W-:-:S04]  /*6eb0*/  LEA.HI R0, R3, R3, RZ, 0x1 ;  /* 0x0000000303007211 */ /* 0x004fc800078f08ff */
        /* <DEDUP_REMOVED lines=8> */
.L_x_10062:
[----:B--2---:R2:W3:Y:S02]  /*6f40*/  SYNCS.PHASECHK.TRANS64.TRYWAIT P0, [R145+URZ+0x32400], R0 ;  /* 0x03240000910075a7 */ /* 0x0044e4000800017f */
[----:B---3--:R-:W-:Y:S05]  /*6f50*/  @!P0 NANOSLEEP.SYNCS 0x989680 ;  /* 0x009896800000895d */ /* 0x008fea0003900000 */
[----:B------:R-:W3:Y:S02]  /*6f60*/  @!P0 SYNCS.PHASECHK.TRANS64 P0, [R145+URZ+0x32400], R0 ;  /* 0x03240000910085a7 */ /* 0x000ee4000800007f */
[----:B---3--:R-:W-:Y:S05]  /*6f70*/  @!P0 BRA `(.L_x_10062) ;  /* 0xfffffffc00f08947 */ /* 0x008fea000383ffff */
.L_x_10061:
[----:B------:R-:W-:Y:S05]  /*6f80*/  BSYNC B0 ;  /* 0x0000000000007941 */ /* 0x000fea0003800000 */
.L_x_10060:
[----:B------:R-:W-:Y:S05]  /*6f90*/  BRA `(.L_x_10063) ;  /* 0x0000003000187947 */ /* 0x000fea0003800000 */
.L_x_10059:
[----:B------:R-:W1:Y:S01]  /*6fa0*/  LDC.64 R12, c[0x0][0x3d8] ;  /* 0x0000f600ff0c7b82 */ /* 0x000e620000000a00 */
[----:B-----5:R-:W-:Y:S01]  /*6fb0*/  SHF.R.S32.HI R3, RZ, 0x1f, R41 ;  /* 0x0000001fff037819 */ /* 0x020fe20000011429 */
[----:B------:R-:W-:Y:S01]  /*6fc0*/  IMAD.SHL.U32 R24, R191, 0x4, RZ ;  /* 0x00000004bf187824 */ /* 0x000fe200078e00ff */
[----:B------:R-:W-:Y:S01]  /*6fd0*/  LOP3.LUT P0, RZ, R43, 0x3ff, RZ, 0xc0, !PT ;  /* 0x000003ff2bff7812 */ /* 0x000fe2000780c0ff */
[----:B0-----:R-:W-:Y:S01]  /*6fe0*/  IMAD.MOV.U32 R4, RZ, RZ, R22 ;  /* 0x000000ffff047224 */ /* 0x001fe200078e0016 */
[----:B------:R-:W-:Y:S01]  /*6ff0*/  BSSY B6, `(.L_x_10064) ;  /* 0x0000031000067945 */ /* 0x000fe20003800000 */
[----:B------:R-:W-:Y:S01]  /*7000*/  IMAD.MOV.U32 R5, RZ, RZ, R23 ;  /* 0x000000ffff057224 */ /* 0x000fe200078e0017 */
[----:B------:R-:W-:Y:S01]  /*7010*/  SHF.R.S32.HI R25, RZ, 0x1f, R24 ;  /* 0x0000001fff197819 */ /* 0x000fe20000011418 */
[----:B------:R-:W0:Y:S01]  /*7020*/  LDC.64 R14, c[0x0][0x3e8] ;  /* 0x0000fa00ff0e7b82 */ /* 0x000e220000000a00 */
[-C--:B-1----:R-:W-:Y:S01]  /*7030*/  IMAD R0, R3, R12.reuse, RZ ;  /* 0x0000000c03007224 */ /* 0x082fe200078e02ff */
[----:B------:R-:W-:Y:S01]  /*7040*/  SHF.L.U64.HI R82, R12, 0x6, R13 ;  /* 0x000000060c527819 */ /* 0x000fe2000001020d */
[----:B------:R-:W-:-:S04]  /*7050*/  IMAD.WIDE.U32 R42, R41, R12, RZ ;  /* 0x0000000c292a7225 */ /* 0x000fc800078e00ff */
[----:B------:R-:W-:Y:S01]  /*7060*/  IMAD.WIDE.U32 R8, R153, R12, R4 ;  /* 0x0000000c99087225 */ /* 0x000fe200078e0004 */
[----:B0-----:R-:W-:-:S03]  /*7070*/  SHF.L.U64.HI R85, R14, 0x6, R15 ;  /* 0x000000060e557819 */ /* 0x001fc6000001020f */
[----:B------:R-:W-:Y:S01]  /*7080*/  IMAD R6, R3, R14, RZ ;  /* 0x0000000e03067224 */ /* 0x000fe200078e02ff */
[----:B------:R-:W-:Y:S01]  /*7090*/  IADD3 R44, P3, R8, R42, RZ ;  /* 0x0000002a082c7210 */ /* 0x000fe20007f7e0ff */
[----:B------:R-:W-:-:S04]  /*70a0*/  IMAD.WIDE.U32 R10, R153, R14, R4 ;  /* 0x0000000e990a7225 */ /* 0x000fc800078e0004 */
[C---:B------:R-:W-:Y:S02]  /*70b0*/  IMAD R45, R41.reuse, R13, R0 ;  /* 0x0000000d292d7224 */ /* 0x040fe400078e0200 */
[----:B------:R-:W-:Y:S02]  /*70c0*/  IMAD R47, R41, R15, R6 ;  /* 0x0000000f292f7224 */ /* 0x000fe400078e0206 */
[C---:B------:R-:W-:Y:S02]  /*70d0*/  IMAD R20, R161.reuse, R12, RZ ;  /* 0x0000000ca1147224 */ /* 0x040fe400078e02ff */
[-C--:B------:R-:W-:Y:S02]  /*70e0*/  IMAD R46, R161, R14.reuse, RZ ;  /* 0x0000000ea12e7224 */ /* 0x080fe400078e02ff */
        /* <DEDUP_REMOVED lines=33> */
.L_x_10065:
[----:B------:R-:W-:Y:S05]  /*7300*/  BSYNC B6 ;  /* 0x0000000000067941 */ /* 0x000fea0003800000 */
.L_x_10064:
[----:B------:R-:W2:Y:S01]  /*7310*/  LDL R15, [R1+0x70] ;  /* 0x00007000010f7983 */ /* 0x000ea20000100800 */
[----:B------:R-:W0:Y:S01]  /*7320*/  LDC.64 R4, c[0x0][0x3e8] ;  /* 0x0000fa00ff047b82 */ /* 0x000e220000000a00 */
[----:B------:R-:W-:Y:S01]  /*7330*/  ULDC.U8 UR4, c[0x0][0x3f0] ;  /* 0x0000fc0000047ab9 */ /* 0x000fe20000000000 */
[----:B------:R-:W-:Y:S01]  /*7340*/  BSSY B0, `(.L_x_10066) ;  /* 0x00002c3000007945 */ /* 0x000fe20003800000 */
[----:B------:R-:W-:-:S05]  /*7350*/  ISETP.NE.AND P0, PT, RZ, UR4, PT ;  /* 0x00000004ff007c0c */ /* 0x000fca000bf05270 */
[----:B------:R-:W1:Y:S01]  /*7360*/  LDC.64 R6, c[0x0][0x3d8] ;  /* 0x0000f600ff067b82 */ /* 0x000e620000000a00 */
[----:B--2---:R-:W-:Y:S01]  /*7370*/  SHF.R.S32.HI R3, RZ, 0x1f, R15 ;  /* 0x0000001fff037819 */ /* 0x004fe2000001140f */
[----:B0-----:R-:W-:-:S04]  /*7380*/  IMAD.WIDE.U32 R10, R15, R4, RZ ;  /* 0x000000040f0a7225 */ /* 0x001fc800078e00ff */
[C---:B------:R-:W-:Y:S02]  /*7390*/  IMAD R12, R3.reuse, R4, RZ ;  /* 0x00000004030c7224 */ /* 0x040fe400078e02ff */
[-C--:B-1----:R-:W-:Y:S02]  /*73a0*/  IMAD R0, R3, R6.reuse, RZ ;  /* 0x0000000603007224 */ /* 0x082fe400078e02ff */
[C---:B------:R-:W-:Y:S02]  /*73b0*/  IMAD R13, R15.reuse, R5, R12 ;  /* 0x000000050f0d7224 */ /* 0x040fe400078e020c */
[----:B------:R-:W-:-:S04]  /*73c0*/  IMAD.WIDE.U32 R8, R15, R6, RZ ;  /* 0x000000060f087225 */ /* 0x000fc800078e00ff */
[----:B------:R-:W-:Y:S02]  /*73d0*/  IMAD R3, R15, R7, R0 ;  /* 0x000000070f037224 */ /* 0x000fe400078e0200 */
[----:B------:R-:W-:Y:S02]  /*73e0*/  IMAD.IADD R13, R11, 0x1, R13 ;  /* 0x000000010b0d7824 */ /* 0x000fe400078e020d */
[----:B------:R-:W-:Y:S02]  /*73f0*/  IMAD.IADD R3, R9, 0x1, R3 ;  /* 0x0000000109037824 */ /* 0x000fe400078e0203 */
[----:B------:R-:W-:Y:S01]  /*7400*/  IMAD R0, R15, -0x80, R156 ;  /* 0xffffff800f007824 */ /* 0x000fe200078e029c */
[C---:B------:R-:W-:Y:S01]  /*7410*/  SHF.L.U64.HI R76, R10.reuse, 0x7, R13 ;  /* 0x000000070a4c7819 */ /* 0x040fe2000001020d */
[----:B------:R-:W-:Y:S01]  /*7420*/  IMAD.SHL.U32 R74, R10, 0x80, RZ ;  /* 0x000000800a4a7824 */ /* 0x000fe200078e00ff */
[C---:B------:R-:W-:Y:S01]  /*7430*/  SHF.L.U64.HI R78, R8.reuse, 0x7, R3 ;  /* 0x00000007084e7819 */ /* 0x040fe20000010203 */
[----:B------:R-:W-:Y:S01]  /*7440*/  IMAD.SHL.U32 R77, R8, 0x80, RZ ;  /* 0x00000080084d7824 */ /* 0x000fe200078e00ff */
[----:B------:R-:W-:Y:S01]  /*7450*/  VIMNMX R10, R0, 0x80, PT ;  /* 0x00000080000a7848 */ /* 0x000fe20003fe0100 */
[----:B------:R-:W-:Y:S06]  /*7460*/  @!P0 BRA `(.L_x_10067) ;  /* 0x0000001400b48947 */ /* 0x000fec0003800000 */
[----:B------:R0:W5:Y:S01]  /*7470*/  LDL R70, [R1+0x224] ;  /* 0x0002240001467983 */ /* 0x0001620000100800 */
[----:B------:R-:W1:Y:S01]  /*7480*/  LDC R0, c[0x0][0x428] ;  /* 0x00010a00ff007b82 */ /* 0x000e620000000800 */
        /* <DEDUP_REMOVED lines=14> */
[----:B-1----:R-:W-:Y:S01]  /*7570*/  ISETP.NE.AND P2, PT, R0, 0x1, PT ;  /* 0x000000010000780c */ /* 0x002fe20003f45270 */
[----:B------:R-:W-:-:S04]  /*7580*/  IMAD R0, R15, 0x80, R153 ;  /* 0x000000800f007824 */ /* 0x000fc800078e0299 */
[----:B------:R-:W-:-:S08]  /*7590*/  IMAD R0, R191, 0x40, R0 ;  /* 0x00000040bf007824 */ /* 0x000fd000078e0200 */
[----:B------:R-:W1:Y:S08]  /*75a0*/  @P2 LDC R3, c[0x0][0x42c] ;  /* 0x00010b00ff032b82 */ /* 0x000e700000000800 */
[----:B------:R-:W2:Y:S01]  /*75b0*/  @P2 LDC R8, c[0x0][0x430] ;  /* 0x00010c00ff082b82 */ /* 0x000ea20000000800 */
[----:B-1----:R-:W-:-:S05]  /*75c0*/  @P2 IMAD.HI.U32 R3, R0, R3, RZ ;  /* 0x0000000300032227 */ /* 0x002fca00078e00ff */
[----:B--2---:R-:W-:Y:S02]  /*75d0*/  @P2 SHF.R.U32.HI R0, RZ, R8, R3 ;  /* 0x00000008ff002219 */ /* 0x004fe40000011603 */
[----:B------:R-:W-:Y:S02]  /*75e0*/  CS2R R8, SRZ ;  /* 0x0000000000087805 */ /* 0x000fe4000001ff00 */
[----:B------:R-:W-:Y:S01]  /*75f0*/  SHF.R.S32.HI R71, RZ, 0x1f, R0 ;  /* 0x0000001fff477819 */ /* 0x000fe20000011400 */
[----:B0-----:R-:W-:Y:S06]  /*7600*/  @P1 BRA `(.L_x_10069) ;  /* 0x0000000000581947 */ /* 0x001fec0003800000 */
        /* <DEDUP_REMOVED lines=22> */
.L_x_10069:
[----:B------:R-:W-:Y:S05]  /*7770*/  BSYNC B1 ;  /* 0x0000000000017941 */ /* 0x000fea0003800000 */
.L_x_10068:
        /* <DEDUP_REMOVED lines=15> */
[----:B------:R-:W-:Y:S02]  /*7870*/  LEA R68, P1, R3, UR4, 0x1 ;  /* 0x0000000403447c11 */ /* 0x000fe4000f8208ff */
        /* <DEDUP_REMOVED lines=8> */
.L_x_10071:
[----:B------:R-:W-:Y:S05]  /*7900*/  BSYNC B1 ;  /* 0x0000000000017941 */ /* 0x000fea0003800000 */
.L_x_10070:
[----:B-----5:R-:W-:Y:S01]  /*7910*/  LEA.HI R3, R70, R70, RZ, 0x1 ;  /* 0x0000004646037211 */ /* 0x020fe200078f08ff */
[CC--:B------:R-:W-:Y:S01]  /*7920*/  IMAD.WIDE.U32 R10, R0.reuse, R6.reuse, R10 ;  /* 0x00000006000a7225 */ /* 0x0c0fe200078e000a */
[----:B------:R-:W-:Y:S01]  /*7930*/  ULDC.64 UR4, c[0x0][0x3c8] ;  /* 0x0000f20000047ab9 */ /* 0x000fe20000000a00 */
[----:B------:R-:W-:Y:S01]  /*7940*/  ULDC.64 UR6, c[0x0][0x3e0] ;  /* 0x0000f80000067ab9 */ /* 0x000fe20000000a00 */
[----:B------:R-:W-:Y:S01]  /*7950*/  LOP3.LUT R3, R3, 0xfffffffe, RZ, 0xc0, !PT ;  /* 0xfffffffe03037812 */ /* 0x000fe200078ec0ff */
[C---:B------:R-:W-:Y:S02]  /*7960*/  IMAD R6, R71.reuse, R6, RZ ;  /* 0x0000000647067224 */ /* 0x040fe400078e02ff */
[-C--:B------:R-:W-:Y:S02]  /*7970*/  IMAD R71, R71, R4.reuse, RZ ;  /* 0x0000000447477224 */ /* 0x080fe400078e02ff */
[C---:B------:R-:W-:Y:S02]  /*7980*/  IMAD R7, R0.reuse, R7, R6 ;  /* 0x0000000700077224 */ /* 0x040fe400078e0206 */
[----:B------:R-:W-:Y:S01]  /*7990*/  IMAD.WIDE.U32 R12, R0, R4, R12 ;  /* 0x00000004000c7225 */ /* 0x000fe200078e000c */
[----:B------:R-:W-:Y:S01]  /*79a0*/  LEA R4, P0, R10, UR4, 0x1 ;  /* 0x000000040a047c11 */ /* 0x000fe2000f8008ff */
[----:B------:R-:W-:-:S02]  /*79b0*/  UMOV UR4, 0xffffffff ;  /* 0xffffffff00047882 */ /* 0x000fc40000000000 */
[----:B------:R-:W-:Y:S01]  /*79c0*/  IMAD R71, R0, R5, R71 ;  /* 0x0000000500477224 */ /* 0x000fe200078e0247 */
[----:B------:R-:W-:Y:S01]  /*79d0*/  LEA R0, P1, R12, UR6, 0x1 ;  /* 0x000000060c007c11 */ /* 0x000fe2000f8208ff */
[----:B------:R-:W-:Y:S02]  /*79e0*/  IMAD.IADD R3, R70, 0x1, -R3 ;  /* 0x0000000146037824 */ /* 0x000fe400078e0a03 */
[----:B------:R-:W-:Y:S02]  /*79f0*/  IMAD.IADD R5, R11, 0x1, R7 ;  /* 0x000000010b057824 */ /* 0x000fe400078e0207 */
[----:B------:R-:W-:Y:S01]  /*7a00*/  IMAD.IADD R7, R13, 0x1, R71 ;  /* 0x000000010d077824 */ /* 0x000fe200078e0247 */
[----:B------:R-:W-:Y:S02]  /*7a10*/  SHF.L.U32 R6, R3, 0x1f, RZ ;  /* 0x0000001f03067819 */ /* 0x000fe400000006ff */
[----:B------:R-:W-:Y:S02]  /*7a20*/  LEA.HI.X R5, R10, UR5, R5, 0x1, P0 ;  /* 0x000000050a057c11 */ /* 0x000fe400080f0c05 */
[----:B------:R-:W-:Y:S01]  /*7a30*/  LEA.HI.X R3, R12, UR7, R7, 0x1, P1 ;  /* 0x000000070c037c11 */ /* 0x000fe200088f0c07 */
[----:B------:R-:W-:Y:S06]  /*7a40*/  BRA.DIV UR4, `(.L_x_10072) ;  /* 0x000002d204b07947 */ /* 0x000fec000b800000 */
.L_x_10330:
[----:B------:R-:W-:-:S03]  /*7a50*/  UMOV UR4, 0xffffffff ;  /* 0xffffffff00047882 */ /* 0x000fc60000000000 */
[----:B------:R-:W-:Y:S05]  /*7a60*/  BRA.DIV UR4, `(.L_x_10073) ;  /* 0x000002d204d07947 */ /* 0x000fea000b800000 */
.L_x_10333:
[----:B------:R-:W-:-:S03]  /*7a70*/  UMOV UR4, 0xffffffff ;  /* 0xffffffff00047882 */ /* 0x000fc60000000000 */
[----:B------:R-:W-:Y:S05]  /*7a80*/  BRA.DIV UR4, `(.L_x_10074) ;  /* 0x000002d204f07947 */ /* 0x000fea000b800000 */
.L_x_10336:
[----:B------:R-:W-:-:S03]  /*7a90*/  UMOV UR4, 0xffffffff ;  /* 0xffffffff00047882 */ /* 0x000fc60000000000 */
[----:B------:R-:W-:Y:S05]  /*7aa0*/  BRA.DIV UR4, `(.L_x_10075) ;  /* 0x000002d604107947 */ /* 0x000fea000b800000 */
.L_x_10339:
[----:B------:R-:W-:-:S03]  /*7ab0*/  UMOV UR4, 0xffffffff ;  /* 0xffffffff00047882 */ /* 0x000fc60000000000 */
[----:B------:R-:W-:Y:S05]  /*7ac0*/  BRA.DIV UR4, `(.L_x_10076) ;  /* 0x000002d604307947 */ /* 0x000fea000b800000 */
.L_x_10342:
[----:B------:R-:W-:-:S03]  /*7ad0*/  UMOV UR4, 0xffffffff ;  /* 0xffffffff00047882 */ /* 0x000fc60000000000 */
[----:B------:R-:W-:Y:S05]  /*7ae0*/  BRA.DIV UR4, `(.L_x_10077) ;  /* 0x000002d604507947 */ /* 0x000fea000b800000 */
.L_x_10345:
[----:B------:R-:W-:-:S03]  /*7af0*/  UMOV UR4, 0xffffffff ;  /* 0xffffffff00047882 */ /* 0x000fc60000000000 */
[----:B------:R-:W-:Y:S05]  /*7b00*/  BRA.DIV UR4, `(.L_x_10078) ;  /* 0x000002d604707947 */ /* 0x000fea000b800000 */
.L_x_10348:
[----:B------:R-:W-:-:S03]  /*7b10*/  UMOV UR4, 0xffffffff ;  /* 0xffffffff00047882 */ /* 0x000fc60000000000 */
[----:B------:R-:W-:Y:S05]  /*7b20*/  BRA.DIV UR4, `(.L_x_10079) ;  /* 0x000002d604907947 */ /* 0x000fea000b800000 */
.L_x_10351:
[----:B------:R-:W2:Y:S01]  /*7b30*/  SYNCS.PHASECHK.TRANS64.TRYWAIT P0, [R145+URZ+0x32400], R6 ;  /* 0x03240006910075a7 */ /* 0x000ea2000800017f */
[----:B------:R-:W-:Y:S04]  /*7b40*/  BSSY B1, `(.L_x_10080) ;  /* 0x0000002000017945 */ /* 0x000fe80003800000 */
[----:B--2---:R-:W-:Y:S05]  /*7b50*/  @!P0 BRA `(.L_x_10081) ;  /* 0x000002d400ac8947 */ /* 0x004fea0003800000 */
.L_x_10352:
[----:B------:R-:W-:Y:S05]  /*7b60*/  BSYNC B1 ;  /* 0x0000000000017941 */ /* 0x000fea0003800000 */
.L_x_10080:
[----:B------:R-:W3:Y:S01]  /*7b70*/  LDL R5, [R1+0x70] ;  /* 0x0000700001057983 */ /* 0x000ee20000100800 */
[C---:B------:R-:W-:Y:S01]  /*7b80*/  IMAD.SHL.U32 R0, R179.reuse, 0x40, RZ ;  /* 0x00000040b3007824 */ /* 0x040fe200078e00ff */
[----:B------:R-:W-:Y:S01]  /*7b90*/  LOP3.LUT P0, RZ, R179, 0x4, RZ, 0xc0, !PT ;  /* 0x00000004b3ff7812 */ /* 0x000fe2000780c0ff */
[----:B------:R-:W-:Y:S01]  /*7ba0*/  IMAD.MOV.U32 R4, RZ, RZ, R44 ;  /* 0x000000ffff047224 */ /* 0x000fe200078e002c */
[----:B------:R-:W-:Y:S01]  /*7bb0*/  BSSY B1, `(.L_x_10082) ;  /* 0x0000091000017945 */ /* 0x000fe20003800000 */
[----:B------:R-:W-:Y:S01]  /*7bc0*/  IMAD.MOV.U32 R7, RZ, RZ, R46 ;  /* 0x000000ffff077224 */ /* 0x000fe200078e002e */
[----:B------:R-:W-:Y:S01]  /*7bd0*/  LOP3.LUT R3, R0, 0x1c0, RZ, 0xc0, !PT ;  /* 0x000001c000037812 */ /* 0x000fe200078ec0ff */
[----:B--2---:R-:W-:-:S03]  /*7be0*/  IMAD.MOV.U32 R6, RZ, RZ, R49 ;  /* 0x000000ffff067224 */ /* 0x004fc600078e0031 */
[----:B------:R-:W-:Y:S02]  /*7bf0*/  LOP3.LUT R0, R3, 0x18, R22, 0xf8, !PT ;  /* 0x0000001803007812 */ /* 0x000fe400078ef816 */
[----:B------:R-:W-:Y:S02]  /*7c00*/  SHF.R.U32.HI R3, RZ, 0x3, R3 ;  /* 0x00000003ff037819 */ /* 0x000fe40000011603 */
[----:B------:R-:W-:Y:S01]  /*7c10*/  PRMT R12, R12, 0x5410, R7 ;  /* 0x000054100c0c7816 */ /* 0x000fe20000000007 */
[----:B------:R-:W-:Y:S01]  /*7c20*/  IMAD.MOV.U32 R7, RZ, RZ, R51 ;  /* 0x000000ffff077224 */ /* 0x000fe200078e0033 */
[----:B------:R-:W-:Y:S01]  /*7c30*/  LOP3.LUT R0, R0, R3, RZ, 0x3c, !PT ;  /* 0x0000000300007212 */ /* 0x000fe200078e3cff */
[----:B------:R-:W-:Y:S01]  /*7c40*/  IMAD.MOV.U32 R3, RZ, RZ, R45 ;  /* 0x000000ffff037224 */ /* 0x000fe200078e002d */
[----:B------:R-:W-:Y:S01]  /*7c50*/  PRMT R11, R11, 0x5410, R6 ;  /* 0x000054100b0b7816 */ /* 0x000fe20000000006 */
[----:B------:R-:W-:Y:S01]  /*7c60*/  IMAD.MOV.U32 R6, RZ, RZ, R50 ;  /* 0x000000ffff067224 */ /* 0x000fe200078e0032 */
[----:B------:R-:W-:Y:S01]  /*7c70*/  PRMT R13, R13, 0x5410, R7 ;  /* 0x000054100d0d7816 */ /* 0x000fe20000000007 */
[----:B------:R-:W-:-:S02]  /*7c80*/  IMAD R0, R165, 0x200, R0 ;  /* 0x00000200a5007824 */ /* 0x000fc400078e0200 */
[----:B------:R-:W-:Y:S01]  /*7c90*/  IMAD.MOV.U32 R7, RZ, RZ, R40 ;  /* 0x000000ffff077224 */ /* 0x000fe200078e0028 */
[----:B01----:R-:W-:Y:S01]  /*7ca0*/  PRMT R15, R6, 0x7610, R15 ;  /* 0x00007610060f7816 */ /* 0x003fe2000000000f */
[----:B------:R-:W-:Y:S01]  /*7cb0*/  IMAD R145, R0, 0x2, R145 ;  /* 0x0000000200917824 */ /* 0x000fe200078e0291 */
[----:B------:R-:W-:Y:S01]  /*7cc0*/  PRMT R0, R4, 0x7610, R0 ;  /* 0x0000761004007816 */ /* 0x000fe20000000000 */
[----:B------:R-:W-:Y:S01]  /*7cd0*/  IMAD.MOV.U32 R4, RZ, RZ, R48 ;  /* 0x000000ffff047224 */ /* 0x000fe200078e0030 */
[----:B------:R-:W-:Y:S01]  /*7ce0*/  PRMT R80, R7, 0x7610, R80 ;  /* 0x0000761007507816 */ /* 0x000fe20000000050 */
[C---:B------:R-:W-:Y:S01]  /*7cf0*/  VIADD R14, R145.reuse, 0x18400 ;  /* 0x00018400910e7836 */ /* 0x040fe20000000000 */
[----:B------:R-:W-:Y:S01]  /*7d00*/  PRMT R0, R0, 0x5410, R3 ;  /* 0x0000541000007816 */ /* 0x000fe20000000003 */
[----:B------:R-:W-:Y:S01]  /*7d10*/  VIADD R3, R145, 0x18440 ;  /* 0x0001844091037836 */ /* 0x000fe20000000000 */
[----:B------:R-:W-:Y:S01]  /*7d20*/  PRMT R10, R10, 0x5410, R4 ;  /* 0x000054100a0a7816 */ /* 0x000fe20000000004 */
[----:B------:R-:W-:-:S02]  /*7d30*/  IMAD.MOV.U32 R4, RZ, RZ, R47 ;  /* 0x000000ffff047224 */ /* 0x000fc400078e002f */
[----:B------:R-:W-:Y:S02]  /*7d40*/  @P0 VIADD R3, R14, 0xffffffc0 ;  /* 0xffffffc00e030836 */ /* 0x000fe40000000000 */
        /* <DEDUP_REMOVED lines=8> */
[----:B------:R-:W-:-:S02]  /*7dd0*/  PRMT R81, R7, 0x7610, R81 ;  /* 0x0000761007517816 */ /* 0x000fc40000000051 */
[----:B------:R-:W-:Y:S02]  /*7de0*/  PRMT R80, R80, 0x5410, R6 ;  /* 0x0000541050507816 */ /* 0x000fe40000000006 */
[----:B------:R-:W-:Y:S01]  /*7df0*/  PRMT R78, R78, 0x5410, R4 ;  /* 0x000054104e4e7816 */ /* 0x000fe20000000004 */
[----:B------:R-:W-:-:S05]  /*7e00*/  IMAD.MOV.U32 R4, RZ, RZ, R20 ;  /* 0x000000ffff047224 */ /* 0x000fca00078e0014 */
[----:B------:R-:W-:Y:S01]  /*7e10*/  PRMT R12, R4, 0x7610, R12 ;  /* 0x00007610040c7816 */ /* 0x000fe2000000000c */
[----:B---3--:R-:W-:-:S05]  /*7e20*/  IMAD R5, R5, -0x80, R156 ;  /* 0xffffff8005057824 */ /* 0x008fca00078e029c */
[----:B------:R-:W-:Y:S01]  /*7e30*/  VIMNMX R76, R5, 0x80, PT ;  /* 0x00000080054c7848 */ /* 0x000fe20003fe0100 */
[----:B------:R-:W-:-:S03]  /*7e40*/  IMAD.MOV.U32 R5, RZ, RZ, R21 ;  /* 0x000000ffff057224 */ /* 0x000fc600078e0015 */
[----:B------:R-:W-:Y:S02]  /*7e50*/  ISETP.GE.AND P0, PT, R153, R76, PT ;  /* 0x0000004c9900720c */ /* 0x000fe40003f06270 */
[----:B------:R-:W-:-:S11]  /*7e60*/  PRMT R10, R5, 0x7610, R10 ;  /* 0x00007610050a7816 */ /* 0x000fd6000000000a */
[----:B------:R-:W-:Y:S05]  /*7e70*/  @P0 BRA `(.L_x_10083) ;  /* 0x0000000400900947 */ /* 0x000fea0003800000 */
[----:B------:R-:W0:Y:S01]  /*7e80*/  LDC R5, c[0x0][0x3d4] ;  /* 0x0000f500ff057b82 */ /* 0x000e220000000800 */
[C---:B------:R-:W-:Y:S01]  /*7e90*/  VIADD R4, R24.reuse, 0x10 ;  /* 0x0000001018047836 */ /* 0x040fe20000000000 */
[----:B------:R-:W-:Y:S01]  /*7ea0*/  BSSY B2, `(.L_x_10084) ;  /* 0x0000032000027945 */ /* 0x000fe20003800000 */
[----:B0-----:R-:W-:-:S03]  /*7eb0*/  ISETP.GE.AND P0, PT, R24, R5, PT ;  /* 0x000000051800720c */ /* 0x001fc60003f06270 */
[----:B------:R-:W-:-:S10]  /*7ec0*/  ISETP.GE.AND P1, PT, R4, R5, PT ;  /* 0x000000050400720c */ /* 0x000fd40003f26270 */
[----:B------:R-:W-:Y:S05]  /*7ed0*/  @P0 BRA `(.L_x_10085) ;  /* 0x0000000000b80947 */ /* 0x000fea0003800000 */
[----:B------:R-:W0:Y:S01]  /*7ee0*/  LDS.128 R4, [R145+0x18400] ;  /* 0x0184000091047984 */ /* 0x000e220000000c00 */
[----:B------:R-:W-:Y:S02]  /*7ef0*/  SHF.R.U64 R14, R48, 0x10, R49 ;  /* 0x00000010300e7819 */ /* 0x000fe40000001231 */
[----:B------:R-:W-:Y:S02]  /*7f00*/  SHF.R.U32.HI R70, RZ, 0x10, R51 ;  /* 0x00000010ff467819 */ /* 0x000fe40000011633 */
[----:B------:R-:W-:Y:S02]  /*7f10*/  SHF.R.U32.HI R48, RZ, 0x10, R49 ;  /* 0x00000010ff307819 */ /* 0x000fe40000011631 */
[----:B------:R-:W-:Y:S02]  /*7f20*/  SHF.R.U64 R69, R50, 0x10, R51 ;  /* 0x0000001032457819 */ /* 0x000fe40000001233 */
[----:B------:R-:W-:Y:S02]  /*7f30*/  PRMT R70, R13, 0x5432, R70 ;  /* 0x000054320d467816 */ /* 0x000fe40000000046 */
[----:B------:R-:W-:-:S02]  /*7f40*/  PRMT R51, R11, 0x5432, R48 ;  /* 0x000054320b337816 */ /* 0x000fc40000000030 */
[----:B------:R-:W-:Y:S01]  /*7f50*/  PRMT R69, R15, 0x5410, R69 ;  /* 0x000054100f457816 */ /* 0x000fe20000000045 */
[C---:B------:R-:W-:Y:S01]  /*7f60*/  IMAD.U32 R71, R70.reuse, 0x10000, RZ ;  /* 0x0001000046477824 */ /* 0x040fe200078e00ff */
[----:B------:R-:W-:Y:S01]  /*7f70*/  LOP3.LUT R70, R70, 0xffff0000, RZ, 0xc0, !PT ;  /* 0xffff000046467812 */ /* 0x000fe200078ec0ff */
[C---:B------:R-:W-:Y:S01]  /*7f80*/  IMAD.U32 R68, R51.reuse, 0x10000, RZ ;  /* 0x0001000033447824 */ /* 0x040fe200078e00ff */
[----:B------:R-:W-:Y:S02]  /*7f90*/  PRMT R50, R10, 0x5432, R14 ;  /* 0x000054320a327816 */ /* 0x000fe4000000000e */
[----:B------:R-:W-:Y:S02]  /*7fa0*/  LOP3.LUT R51, R51, 0xffff0000, RZ, 0xc0, !PT ;  /* 0xffff000033337812 */ /* 0x000fe400078ec0ff */
        /* <DEDUP_REMOVED lines=33> */
.L_x_10085:
[----:B------:R-:W-:Y:S05]  /*81c0*/  BSYNC B2 ;  /* 0x0000000000027941 */ /* 0x000fea0003800000 */
.L_x_10084:
[----:B------:R-:W-:Y:S05]  /*81d0*/  @P1 BRA `(.L_x_10083) ;  /* 0x0000000000b81947 */ /* 0x000fea0003800000 */
[----:B0-----:R-:W0:Y:S01]  /*81e0*/  LDS.128 R4, [R3] ;  /* 0x0000000003047984 */ /* 0x001e220000000c00 */
        /* <DEDUP_REMOVED lines=13> */
[C---:B------:R-:W-:Y:S01]  /*82c0*/  IMAD.U32 R44, R7.reuse, 0x10000, RZ ;  /* 0x00010000072c7824 */ /* 0x040fe200078e00ff */
[----:B------:R-:W-:Y:S01]  /*82d0*/  LOP3.LUT R7, R7, 0xffff0000, RZ, 0xc0, !PT ;  /* 0xffff000007077812 */ /* 0x000fe200078ec0ff */
[----:B------:R-:W-:-:S02]  /*82e0*/  IMAD.U32 R14, R6, 0x10000, RZ ;  /* 0x00010000060e7824 */ /* 0x000fc400078e00ff */
[CC--:B------:R-:W-:Y:S01]  /*82f0*/  FMUL.FTZ R51, R15.reuse, R50.reuse ;  /* 0x000000320f337220 */ /* 0x0c0fe20000410000 */
[----:B------:R-:W-:Y:S01]  /*8300*/  FMUL.FTZ R15, R15, R47 ;  /* 0x0000002f0f0f7220 */ /* 0x000fe20000410000 */
[C---:B------:R-:W-:Y:S01]  /*8310*/  FMUL.FTZ R71, R7.reuse, R49 ;  /* 0x0000003107477220 */ /* 0x040fe20000410000 */
[----:B------:R-:W-:Y:S02]  /*8320*/  IMAD.U32 R0, R4, 0x10000, RZ ;  /* 0x0001000004007824 */ /* 0x000fe400078e00ff */
        /* <DEDUP_REMOVED lines=25> */
.L_x_10083:
[----:B------:R-:W-:Y:S05]  /*84c0*/  BSYNC B1 ;  /* 0x0000000000017941 */ /* 0x000fea0003800000 */
.L_x_10082:
[----:B------:R-:W-:-:S13]  /*84d0*/  ISETP.GE.AND P0, PT, R154, R76, PT ;  /* 0x0000004c9a00720c */ /* 0x000fda0003f06270 */
[----:B------:R-:W-:Y:S05]  /*84e0*/  @P0 BRA `(.L_x_10086) ;  /* 0x0000001800a00947 */ /* 0x000fea0003800000 */
[----:B01----:R-:W0:Y:S01]  /*84f0*/  LDC R5, c[0x0][0x3d4] ;  /* 0x0000f500ff057b82 */ /* 0x003e220000000800 */
[C---:B------:R-:W-:Y:S01]  /*8500*/  VIADD R0, R24.reuse, 0x10 ;  /* 0x0000001018007836 */ /* 0x040fe20000000000 */
[----:B------:R-:W-:Y:S01]  /*8510*/  BSSY B1, `(.L_x_10087) ;  /* 0x0000032000017945 */ /* 0x000fe20003800000 */
[----:B0-----:R-:W-:-:S03]  /*8520*/  ISETP.GE.AND P0, PT, R24, R5, PT ;  /* 0x000000051800720c */ /* 0x001fc60003f06270 */
[----:B------:R-:W-:-:S10]  /*8530*/  ISETP.GE.AND P1, PT, R0, R5, PT ;  /* 0x000000050000720c */ /* 0x000fd40003f26270 */
[----:B------:R-:W-:Y:S05]  /*8540*/  @P0 BRA `(.L_x_10088) ;  /* 0x0000000000b80947 */ /* 0x000fea0003800000 */
        /* <DEDUP_REMOVED lines=46> */
.L_x_10088:
[----:B------:R-:W-:Y:S05]  /*8830*/  BSYNC B1 ;  /* 0x0000000000017941 */ /* 0x000fea0003800000 */
.L_x_10087:
[----:B------:R-:W-:Y:S05]  /*8840*/  @P1 BRA `(.L_x_10086) ;  /* 0x0000001400c81947 */ /* 0x000fea0003800000 */
[----:B0-----:R-:W0:Y:S01]  /*8850*/  LDS.128 R4, [R3+0x2000] ;  /* 0x0020000003047984 */ /* 0x001e220000000c00 */
        /* <DEDUP_REMOVED lines=16> */
[C---:B------:R-:W-:Y:S01]  /*8960*/  FMUL.FTZ R21, R9.reuse, R20 ;  /* 0x0000001409157220 */ /* 0x040fe20000410000 */
[-C--:B------:R-:W-:Y:S01]  /*8970*/  FMUL.FTZ R9, R9, R12.reuse ;  /* 0x0000000c09097220 */ /* 0x080fe20000410000 */
        /* <DEDUP_REMOVED lines=28> */
.L_x_10067:
[----:B------:R0:W5:Y:S01]  /*8b40*/  LDL R48, [R1+0x224] ;  /* 0x0002240001307983 */ /* 0x0001620000100800 */
[----:B------:R-:W1:Y:S01]  /*8b50*/  LDC R0, c[0x0][0x428] ;  /* 0x00010a00ff007b82 */ /* 0x000e620000000800 */
[----:B------:R-:W-:Y:S01]  /*8b60*/  IMAD.MOV.U32 R11, RZ, RZ, R47 ;  /* 0x000000ffff0b7224 */ /* 0x000fe200078e002f */
[----:B------:R-:W-:Y:S01]  /*8b70*/  ULDC.64 UR4, c[0x0][0x3c8] ;  /* 0x0000f20000047ab9 */ /* 0x000fe20000000a00 */
[----:B------:R-:W-:Y:S01]  /*8b80*/  IMAD.MOV.U32 R43, RZ, RZ, R45 ;  /* 0x000000ffff2b7224 */ /* 0x000fe200078e002d */
[----:B------:R-:W-:-:S04]  /*8b90*/  ULDC.64 UR6, c[0x0][0x3e0] ;  /* 0x0000f80000067ab9 */ /* 0x000fc80000000a00 */
[----:B------:R-:W2:Y:S01]  /*8ba0*/  LDC R3, c[0x0][0x3d4] ;  /* 0x0000f500ff037b82 */ /* 0x000ea20000000800 */
[----:B-1----:R-:W-:Y:S01]  /*8bb0*/  ISETP.NE.AND P3, PT, R0, 0x1, PT ;  /* 0x000000010000780c */ /* 0x002fe20003f65270 */
[----:B------:R-:W-:-:S04]  /*8bc0*/  IMAD R0, R15, 0x80, R153 ;  /* 0x000000800f007824 */ /* 0x000fc800078e0299 */
[----:B------:R-:W-:Y:S01]  /*8bd0*/  IMAD R0, R191, 0x40, R0 ;  /* 0x00000040bf007824 */ /* 0x000fe200078e0200 */
[----:B--2---:R-:W-:-:S04]  /*8be0*/  ISETP.GE.AND P0, PT, R22, R3, PT ;  /* 0x000000031600720c */ /* 0x004fc80003f06270 */
[----:B------:R-:W-:-:S03]  /*8bf0*/  ISETP.GE.OR P1, PT, R154, R10, P0 ;  /* 0x0000000a9a00720c */ /* 0x000fc60000726670 */
[----:B------:R-:W1:Y:S01]  /*8c00*/  @P3 LDC R9, c[0x0][0x42c] ;  /* 0x00010b00ff093b82 */ /* 0x000e620000000800 */
[----:B------:R-:W-:Y:S01]  /*8c10*/  ISETP.GE.OR P2, PT, R153, R10, P0 ;  /* 0x0000000a9900720c */ /* 0x000fe20000746670 */
[----:B------:R-:W-:-:S06]  /*8c20*/  IMAD.MOV.U32 R10, RZ, RZ, R40 ;  /* 0x000000ffff0a7224 */ /* 0x000fcc00078e0028 */
[----:B------:R-:W2:Y:S06]  /*8c30*/  @P3 LDC R8, c[0x0][0x430] ;  /* 0x00010c00ff083b82 */ /* 0x000eac0000000800 */
[----:B------:R-:W-:Y:S02]  /*8c40*/  @!P2 IADD3 R14, P5, R77, R44, RZ ;  /* 0x0000002c4d0ea210 */ /* 0x000fe40007fbe0ff */
[----:B------:R-:W3:Y:S03]  /*8c50*/  @!P1 LDC.64 R46, c[0x0][0x3c8] ;  /* 0x0000f200ff2e9b82 */ /* 0x000ee60000000a00 */
[----:B------:R-:W-:Y:S01]  /*8c60*/  @!P2 IMAD.X R21, R78, 0x1, R49, P5 ;  /* 0x000000014e15a824 */ /* 0x000fe200028e0631 */
[----:B------:R-:W-:Y:S01]  /*8c70*/  @!P2 IADD3 R12, P5, R74, R51, RZ ;  /* 0x000000334a0ca210 */ /* 0x000fe20007fbe0ff */
[----:B-1----:R-:W-:-:S03]  /*8c80*/  @P3 IMAD.HI.U32 R9, R0, R9, RZ ;  /* 0x0000000900093227 */ /* 0x002fc600078e00ff */
[----:B------:R-:W1:Y:S01]  /*8c90*/  @!P1 LDC.64 R70, c[0x0][0x3e0] ;  /* 0x0000f800ff469b82 */ /* 0x000e620000000a00 */
[----:B------:R-:W-:Y:S01]  /*8ca0*/  @!P2 IMAD.X R15, R76, 0x1, R69, P5 ;  /* 0x000000014c0fa824 */ /* 0x000fe200028e0645 */
[----:B--2---:R-:W-:Y:S02]  /*8cb0*/  @P3 SHF.R.U32.HI R0, RZ, R8, R9 ;  /* 0x00000008ff003219 */ /* 0x004fe40000011609 */
[----:B------:R-:W-:Y:S02]  /*8cc0*/  @!P1 IADD3 R45, P3, P4, R44, R84, R77 ;  /* 0x000000542c2d9210 */ /* 0x000fe40007c7e04d */
[----:B------:R-:W-:Y:S01]  /*8cd0*/  SHF.R.S32.HI R13, RZ, 0x1f, R0 ;  /* 0x0000001fff0d7819 */ /* 0x000fe20000011400 */
[----:B------:R-:W-:Y:S01]  /*8ce0*/  IMAD.WIDE.U32 R8, R0, R6, R42 ;  /* 0x0000000600087225 */ /* 0x000fe200078e002a */
[----:B------:R-:W-:Y:S02]  /*8cf0*/  @!P1 IADD3.X R50, R49, R82, R78, P3, P4 ;  /* 0x0000005231329210 */ /* 0x000fe40001fe844e */
[----:B------:R-:W-:Y:S01]  /*8d00*/  @!P1 IADD3 R40, P3, P4, R51, R86, R74 ;  /* 0x0000005633289210 */ /* 0x000fe20007c7e04a */
[----:B------:R-:W-:-:S02]  /*8d10*/  IMAD R24, R13, R6, RZ ;  /* 0x000000060d187224 */ /* 0x000fc400078e02ff */
[-C--:B------:R-:W-:Y:S01]  /*8d20*/  IMAD R13, R13, R4.reuse, RZ ;  /* 0x000000040d0d7224 */ /* 0x080fe200078e02ff */
[----:B------:R-:W-:Y:S01]  /*8d30*/  @!P1 IADD3.X R41, R69, R85, R76, P3, P4 ;  /* 0x0000005545299210 */ /* 0x000fe20001fe844c */
[----:B------:R-:W-:Y:S01]  /*8d40*/  IMAD R7, R0, R7, R24 ;  /* 0x0000000700077224 */ /* 0x000fe200078e0218 */
[----:B------:R-:W-:Y:S01]  /*8d50*/  LEA R6, P4, R8, UR4, 0x1 ;  /* 0x0000000408067c11 */ /* 0x000fe2000f8808ff */
[----:B------:R-:W-:Y:S01]  /*8d60*/  IMAD.WIDE.U32 R10, R0, R4, R10 ;  /* 0x00000004000a7225 */ /* 0x000fe200078e000a */
[C---:B------:R-:W-:Y:S01]  /*8d70*/  @!P2 LEA R20, P3, R14.reuse, UR4, 0x1 ;  /* 0x000000040e14ac11 */ /* 0x040fe2000f8608ff */
[----:B------:R-:W-:Y:S02]  /*8d80*/  UMOV UR4, 0xffffffff ;  /* 0xffffffff00047882 */ /* 0x000fe40000000000 */
[----:B------:R-:W-:Y:S01]  /*8d90*/  IMAD.IADD R7, R9, 0x1, R7 ;  /* 0x0000000109077824 */ /* 0x000fe200078e0207 */
[----:B------:R-:W-:Y:S01]  /*8da0*/  @!P2 LEA.HI.X R21, R14, UR5, R21, 0x1, P3 ;  /* 0x000000050e15ac11 */ /* 0x000fe200098f0c15 */
[----:B------:R-:W-:Y:S01]  /*8db0*/  IMAD R13, R0, R5, R13 ;  /* 0x00000005000d7224 */ /* 0x000fe200078e020d */
[----:B------:R-:W-:-:S02]  /*8dc0*/  @!P2 LEA R24, P3, R12, UR6, 0x1 ;  /* 0x000000060c18ac11 */ /* 0x000fc4000f8608ff */
[----:B------:R-:W-:Y:S01]  /*8dd0*/  LEA.HI.X R5, R8, UR5, R7, 0x1, P4 ;  /* 0x0000000508057c11 */ /* 0x000fe2000a0f0c07 */
[----:B------:R-:W-:Y:S01]  /*8de0*/  IMAD.IADD R7, R11, 0x1, R13 ;  /* 0x000000010b077824 */ /* 0x000fe200078e020d */
[----:B------:R-:W-:Y:S02]  /*8df0*/  LEA R0, P5, R10, UR6, 0x1 ;  /* 0x000000060a007c11 */ /* 0x000fe4000f8a08ff */
[----:B------:R-:W-:Y:S02]  /*8e00*/  @!P2 LEA.HI.X R25, R12, UR7, R15, 0x1, P3 ;  /* 0x000000070c19ac11 */ /* 0x000fe400098f0c0f */
[----:B------:R-:W-:Y:S02]  /*8e10*/  LEA.HI.X R4, R10, UR7, R7, 0x1, P5 ;  /* 0x000000070a047c11 */ /* 0x000fe4000a8f0c07 */
[----:B---3--:R-:W-:Y:S02]  /*8e20*/  @!P1 LEA R44, P3, R45, R46, 0x1 ;  /* 0x0000002e2d2c9211 */ /* 0x008fe400078608ff */
[----:B-1----:R-:W-:Y:S01]  /*8e30*/  @!P1 LEA R46, P4, R40, R70, 0x1 ;  /* 0x00000046282e9211 */ /* 0x002fe200078808ff */
[----:B0-----:R-:W-:-:S12]  /*8e40*/  BRA.DIV UR4, `(.L_x_10089) ;  /* 0x000002c604047947 */ /* 0x001fd8000b800000 */
.L_x_10355:
[----:B------:R-:W-:-:S03]  /*8e50*/  UMOV UR4, 0xffffffff ;  /* 0xffffffff00047882 */ /* 0x000fc60000000000 */
[----:B------:R-:W-:Y:S05]  /*8e60*/  BRA.DIV UR4, `(.L_x_10090) ;  /* 0x000002c604247947 */ /* 0x000fea000b800000 */
.L_x_10358:
[----:B------:R-:W-:-:S03]  /*8e70*/  UMOV UR4, 0xffffffff ;  /* 0xffffffff00047882 */ /* 0x000fc60000000000 */
[----:B------:R-:W-:Y:S05]  /*8e80*/  BRA.DIV UR4, `(.L_x_10091) ;  /* 0x000002c604447947 */ /* 0x000fea000b800000 */
.L_x_10361:
[----:B------:R-:W-:-:S03]  /*8e90*/  UMOV UR4, 0xffffffff ;  /* 0xffffffff00047882 */ /* 0x000fc60000000000 */
[----:B------:R-:W-:Y:S05]  /*8ea0*/  BRA.DIV UR4, `(.L_x_10092) ;  /* 0x000002c604647947 */ /* 0x000fea000b800000 */
.L_x_10364:
[----:B------:R-:W-:-:S03]  /*8eb0*/  UMOV UR4, 0xffffffff ;  /* 0xffffffff00047882 */ /* 0x000fc60000000000 */
[----:B------:R-:W-:Y:S05]  /*8ec0*/  BRA.DIV UR4, `(.L_x_10093) ;  /* 0x000002c604847947 */ /* 0x000fea000b800000 */
.L_x_10367:
[----:B------:R-:W-:-:S03]  /*8ed0*/  UMOV UR4, 0xffffffff ;  /* 0xffffffff00047882 */ /* 0x000fc60000000000 */
[----:B------:R-:W-:Y:S05]  /*8ee0*/  BRA.DIV UR4, `(.L_x_10094) ;  /* 0x000002c604a47947 */ /* 0x000fea000b800000 */
.L_x_10370:
[----:B------:R-:W-:-:S03]  /*8ef0*/  UMOV UR4, 0xffffffff ;  /* 0xffffffff00047882 */ /* 0x000fc60000000000 */
[----:B------:R-:W-:Y:S05]  /*8f00*/  BRA.DIV UR4, `(.L_x_10095) ;  /* 0x000002c604c47947 */ /* 0x000fea000b800000 */
.L_x_10373:
[----:B------:R-:W-:-:S03]  /*8f10*/  UMOV UR4, 0xffffffff ;  /* 0xffffffff00047882 */ /* 0x000fc60000000000 */
[----:B------:R-:W-:Y:S05]  /*8f20*/  BRA.DIV UR4, `(.L_x_10096) ;  /* 0x000002c604e47947 */ /* 0x000fea000b800000 */
.L_x_10376:
[----:B-----5:R-:W-:Y:S02]  /*8f30*/  LEA.HI R0, R48, R48, RZ, 0x1 ;  /* 0x0000003030007211 */ /* 0x020fe400078f08ff */
[----:B------:R-:W-:Y:S02]  /*8f40*/  CS2R R14, SRZ ;  /* 0x00000000000e7805 */ /* 0x000fe4000001ff00 */
[----:B------:R-:W-:Y:S02]  /*8f50*/  @!P1 LEA.HI.X R45, R45, R47, R50, 0x1, P3 ;  /* 0x0000002f2d2d9211 */ /* 0x000fe400018f0c32 */
[----:B------:R-:W-:Y:S02]  /*8f60*/  CS2R R12, SRZ ;  /* 0x00000000000c7805 */ /* 0x000fe4000001ff00 */
[----:B------:R-:W-:Y:S02]  /*8f70*/  LOP3.LUT R5, R0, 0xfffffffe, RZ, 0xc0, !PT ;  /* 0xfffffffe00057812 */ /* 0x000fe400078ec0ff */
[----:B------:R-:W-:-:S02]  /*8f80*/  CS2R R42, SRZ ;  /* 0x00000000002a7805 */ /* 0x000fc4000001ff00 */
[----:B------:R-:W-:Y:S02]  /*8f90*/  @!P1 LEA.HI.X R47, R40, R71, R41, 0x1, P4 ;  /* 0x00000047282f9211 */ /* 0x000fe400020f0c29 */
[----:B------:R-:W-:Y:S01]  /*8fa0*/  CS2R R40, SRZ ;  /* 0x0000000000287805 */ /* 0x000fe2000001ff00 */
[----:B------:R-:W-:Y:S01]  /*8fb0*/  IMAD.IADD R48, R48, 0x1, -R5 ;  /* 0x0000000130307824 */ /* 0x000fe200078e0a05 */
[----:B------:R-:W-:Y:S02]  /*8fc0*/  CS2R R10, SRZ ;  /* 0x00000000000a7805 */ /* 0x000fe4000001ff00 */
[----:B------:R-:W-:Y:S02]  /*8fd0*/  CS2R R8, SRZ ;  /* 0x0000000000087805 */ /* 0x000fe4000001ff00 */
[----:B------:R-:W-:Y:S02]  /*8fe0*/  CS2R R6, SRZ ;  /* 0x0000000000067805 */ /* 0x000fe4000001ff00 */
[----:B------:R-:W-:-:S02]  /*8ff0*/  CS2R R4, SRZ ;  /* 0x0000000000047805 */ /* 0x000fc4000001ff00 */
[----:B------:R-:W-:Y:S01]  /*9000*/  SHF.L.U32 R48, R48, 0x1f, RZ ;  /* 0x0000001f30307819 */ /* 0x000fe200000006ff */
[----:B------:R0:W5:Y:S04]  /*9010*/  @!P2 LDG.E.128 R12, desc[UR56][R20.64] ;  /* 0x00000038140ca981 */ /* 0x000168000c1e1d00 */
[----:B------:R0:W5:Y:S04]  /*9020*/  @!P2 LDG.E.128 R40, desc[UR56][R24.64] ;  /* 0x000000381828a981 */ /* 0x000168000c1e1d00 */
[----:B------:R0:W5:Y:S04]  /*9030*/  @!P1 LDG.E.128 R8, desc[UR56][R44.64] ;  /* 0x000000382c089981 */ /* 0x000168000c1e1d00 */
[----:B------:R0:W5:Y:S01]  /*9040*/  @!P1 LDG.E.128 R4, desc[UR56][R46.64] ;  /* 0x000000382e049981 */ /* 0x000162000c1e1d00 */
[----:B------:R-:W1:Y:S01]  /*9050*/  SYNCS.PHASECHK.TRANS64.TRYWAIT P1, [R145+URZ+0x32400], R48 ;  /* 0x03240030910075a7 */ /* 0x000e62000802017f */
[----:B------:R-:W-:Y:S04]  /*9060*/  BSSY B1, `(.L_x_10097) ;  /* 0x0000002000017945 */ /* 0x000fe80003800000 */
[----:B01----:R-:W-:Y:S05]  /*9070*/  @!P1 BRA `(.L_x_10098) ;  /* 0x000002c400b89947 */ /* 0x003fea0003800000 */
.L_x_10377:
[----:B------:R-:W-:Y:S05]  /*9080*/  BSYNC B1 ;  /* 0x0000000000017941 */ /* 0x000fea0003800000 */
.L_x_10097:
[----:B------:R-:W2:Y:S01]  /*9090*/  LDL R45, [R1+0x70] ;  /* 0x00007000012d7983 */ /* 0x000ea20000100800 */
[----:B-----5:R-:W-:Y:S01]  /*90a0*/  IMAD.MOV.U32 R0, RZ, RZ, R14 ;  /* 0x000000ffff007224 */ /* 0x020fe200078e000e */
[----:B------:R-:W-:Y:S01]  /*90b0*/  BSSY B1, `(.L_x_10099) ;  /* 0x0000087000017945 */ /* 0x000fe20003800000 */
[----:B------:R-:W-:Y:S02]  /*90c0*/  IMAD.MOV.U32 R25, RZ, RZ, R42 ;  /* 0x000000ffff197224 */ /* 0x000fe400078e002a */
[----:B------:R-:W-:Y:S02]  /*90d0*/  IMAD.MOV.U32 R44, RZ, RZ, R43 ;  /* 0x000000ffff2c7224 */ /* 0x000fe400078e002b */
[----:B------:R-:W-:Y:S01]  /*90e0*/  IMAD.MOV.U32 R20, RZ, RZ, R15 ;  /* 0x000000ffff147224 */ /* 0x000fe200078e000f */
[----:B------:R-:W-:Y:S01]  /*90f0*/  PRMT R0, R0, 0x5410, R25 ;  /* 0x0000541000007816 */ /* 0x000fe20000000019 */
[----:B------:R-:W-:Y:S01]  /*9100*/  IMAD.MOV.U32 R25, RZ, RZ, R40 ;  /* 0x000000ffff197224 */ /* 0x000fe200078e0028 */
[----:B------:R-:W-:Y:S01]  /*9110*/  PRMT R82, R44, 0x7610, R82 ;  /* 0x000076102c527816 */ /* 0x000fe20000000052 */
[----:B------:R-:W-:-:S02]  /*9120*/  IMAD.MOV.U32 R44, RZ, RZ, R10 ;  /* 0x000000ffff2c7224 */ /* 0x000fc400078e000a */
[----:B------:R-:W-:Y:S01]  /*9130*/  IMAD.MOV.U32 R46, RZ, RZ, R11 ;  /* 0x000000ffff2e7224 */ /* 0x000fe200078e000b */
[--C-:B------:R-:W-:Y:S01]  /*9140*/  PRMT R20, R20, 0x5410, R25.reuse ;  /* 0x0000541014147816 */ /* 0x100fe20000000019 */
        /* <DEDUP_REMOVED lines=13> */
[----:B------:R-:W-:Y:S02]  /*9220*/  IMAD.MOV.U32 R89, RZ, RZ, R5 ;  /* 0x000000ffff597224 */ /* 0x000fe400078e0005 */
[----:B--2---:R-:W-:-:S05]  /*9230*/  IMAD R45, R45, -0x80, R156 ;  /* 0xffffff802d2d7824 */ /* 0x004fca00078e029c */
[----:B------:R-:W-:-:S04]  /*9240*/  VIMNMX R45, R45, 0x80, PT ;  /* 0x000000802d2d7848 */ /* 0x000fc80003fe0100 */
[-C--:B------:R-:W-:Y:S02]  /*9250*/  ISETP.GE.OR P1, PT, R153, R45.reuse, P0 ;  /* 0x0000002d9900720c */ /* 0x080fe40000726670 */
[----:B------:R-:W-:Y:S01]  /*9260*/  ISETP.GE.OR P0, PT, R154, R45, P0 ;  /* 0x0000002d9a00720c */ /* 0x000fe20000706670 */
[----:B------:R-:W-:-:S05]  /*9270*/  IMAD.MOV.U32 R45, RZ, RZ, R7 ;  /* 0x000000ffff2d7224 */ /* 0x000fca00078e0007 */
[----:B------:R-:W-:-:S05]  /*9280*/  PRMT R69, R45, 0x7610, R69 ;  /* 0x000076102d457816 */ /* 0x000fca0000000045 */
[----:B------:R-:W-:Y:S05]  /*9290*/  @P1 BRA `(.L_x_10100) ;  /* 0x0000000400a01947 */ /* 0x000fea0003800000 */
[----:B------:R-:W-:Y:S01]  /*92a0*/  IMAD.SHL.U32 R44, R179, 0x40, RZ ;  /* 0x00000040b32c7824 */ /* 0x000fe200078e00ff */
[----:B------:R-:W-:Y:S01]  /*92b0*/  SHF.R.U64 R78, R40, 0x10, R41 ;  /* 0x00000010284e7819 */ /* 0x000fe20000001229 */
[----:B------:R-:W-:Y:S01]  /*92c0*/  IMAD.IADD R45, R22, 0x1, R3 ;  /* 0x00000001162d7824 */ /* 0x000fe200078e0203 */
[--C-:B------:R-:W-:Y:S02]  /*92d0*/  SHF.R.U64 R12, R12, 0x10, R13.reuse ;  /* 0x000000100c0c7819 */ /* 0x100fe4000000120d */
[----:B------:R-:W-:Y:S02]  /*92e0*/  LOP3.LUT R46, R44, 0x1c0, RZ, 0xc0, !PT ;  /* 0x000001c02c2e7812 */ /* 0x000fe400078ec0ff */
[----:B------:R-:W-:Y:S02]  /*92f0*/  SHF.R.U32.HI R83, RZ, 0x10, R13 ;  /* 0x00000010ff537819 */ /* 0x000fe4000001160d */
[----:B------:R-:W-:Y:S02]  /*9300*/  LOP3.LUT R44, R46, 0x38, R22, 0xf8, !PT ;  /* 0x000000382e2c7812 */ /* 0x000fe400078ef816 */
[----:B------:R-:W-:-:S02]  /*9310*/  SHF.R.U32.HI R47, RZ, 0x3, R46 ;  /* 0x00000003ff2f7819 */ /* 0x000fc4000001162e */
[----:B------:R-:W-:Y:S02]  /*9320*/  LOP3.LUT R45, R46, 0x38, R45, 0xf8, !PT ;  /* 0x000000382e2d7812 */ /* 0x000fe400078ef82d */
[-C--:B------:R-:W-:Y:S02]  /*9330*/  LOP3.LUT R44, R44, R47.reuse, RZ, 0x3c, !PT ;  /* 0x0000002f2c2c7212 */ /* 0x080fe400078e3cff */
[----:B------:R-:W-:Y:S02]  /*9340*/  LOP3.LUT R46, R45, R47, RZ, 0x3c, !PT ;  /* 0x0000002f2d2e7212 */ /* 0x000fe400078e3cff */
[--C-:B------:R-:W-:Y:S01]  /*9350*/  SHF.R.U64 R13, R14, 0x10, R15.reuse ;  /* 0x000000100e0d7819 */ /* 0x100fe2000000120f */
[C---:B------:R-:W-:Y:S01]  /*9360*/  IMAD R44, R165.reuse, 0x200, R44 ;  /* 0x00000200a52c7824 */ /* 0x040fe200078e022c */
[----:B------:R-:W-:Y:S01]  /*9370*/  SHF.R.U32.HI R77, RZ, 0x10, R15 ;  /* 0x00000010ff4d7819 */ /* 0x000fe2000001160f */
[----:B0-----:R-:W-:Y:S01]  /*9380*/  IMAD R48, R165, 0x200, R46 ;  /* 0x00000200a5307824 */ /* 0x001fe200078e022e */
[----:B------:R-:W-:Y:S01]  /*9390*/  SHF.R.U64 R80, R42, 0x10, R43 ;  /* 0x000000102a507819 */ /* 0x000fe2000000122b */
[--C-:B------:R-:W-:Y:S01]  /*93a0*/  IMAD R84, R44, 0x2, R145.reuse ;  /* 0x000000022c547824 */ /* 0x100fe200078e0291 */
[----:B------:R-:W-:Y:S01]  /*93b0*/  PRMT R78, R20, 0x5432, R78 ;  /* 0x00005432144e7816 */ /* 0x000fe2000000004e */
[----:B------:R-:W-:Y:S01]  /*93c0*/  IMAD R85, R48, 0x2, R145 ;  /* 0x0000000230557824 */ /* 0x000fe200078e0291 */
[----:B------:R-:W-:-:S02]  /*93d0*/  PRMT R71, R21, 0x5410, R12 ;  /* 0x0000541015477816 */ /* 0x000fc4000000000c */
[----:B------:R-:W0:Y:S01]  /*93e0*/  LDS.128 R44, [R84+0x18400] ;  /* 0x01840000542c7984 */ /* 0x000e220000000c00 */
[----:B------:R-:W-:Y:S02]  /*93f0*/  PRMT R76, R0, 0x5410, R13 ;  /* 0x00005410004c7816 */ /* 0x000fe4000000000d */
[----:B------:R-:W-:Y:S01]  /*9400*/  PRMT R77, R20, 0x5410, R77 ;  /* 0x00005410144d7816 */ /* 0x000fe2000000004d */
[----:B------:R-:W1:Y:S01]  /*9410*/  LDS.128 R48, [R85+0x18400] ;  /* 0x0184000055307984 */ /* 0x000e620000000c00 */
[----:B------:R-:W-:Y:S02]  /*9420*/  PRMT R80, R0, 0x5432, R80 ;  /* 0x0000543200507816 */ /* 0x000fe40000000050 */
[----:B------:R-:W-:Y:S02]  /*9430*/  SHF.R.U32.HI R79, RZ, 0x10, R41 ;  /* 0x00000010ff4f7819 */ /* 0x000fe40000011629 */
[----:B------:R-:W-:Y:S02]  /*9440*/  PRMT R74, R24, 0x5410, R83 ;  /* 0x00005410184a7816 */ /* 0x000fe40000000053 */
[----:B------:R-:W-:-:S02]  /*9450*/  PRMT R79, R86, 0x5410, R79 ;  /* 0x00005410564f7816 */ /* 0x000fc4000000004f */
[----:B------:R-:W-:-:S04]  /*9460*/  SHF.R.U32.HI R81, RZ, 0x10, R43 ;  /* 0x00000010ff517819 */ /* 0x000fc8000001162b */
        /* <DEDUP_REMOVED lines=11> */
[----:B------:R-:W-:Y:S01]  /*9520*/  IMAD.U32 R47, R78, 0x10000, RZ ;  /* 0x000100004e2f7824 */ /* 0x000fe200078e00ff */
[----:B------:R-:W-:Y:S01]  /*9530*/  LOP3.LUT R48, R49, 0xffff0000, RZ, 0xc0, !PT ;  /* 0xffff000031307812 */ /* 0x000fe200078ec0ff */
[C---:B------:R-:W-:Y:S01]  /*9540*/  IMAD.U32 R45, R71.reuse, 0x10000, RZ ;  /* 0x00010000472d7824 */ /* 0x040fe200078e00ff */
[----:B------:R-:W-:Y:S01]  /*9550*/  LOP3.LUT R71, R71, 0xffff0000, RZ, 0xc0, !PT ;  /* 0xffff000047477812 */ /* 0x000fe200078ec0ff */
[----:B------:R-:W-:Y:S01]  /*9560*/  FMUL.FTZ R83, R21, R47 ;  /* 0x0000002f15537220 */ /* 0x000fe20000410000 */
[----:B------:R-:W-:-:S02]  /*9570*/  IMAD.U32 R40, R49, 0x10000, RZ ;  /* 0x0001000031287824 */ /* 0x000fc400078e00ff */
[-C--:B------:R-:W-:Y:S01]  /*9580*/  FMUL.FTZ R21, R21, R45.reuse ;  /* 0x0000002d15157220 */ /* 0x080fe20000410000 */
[----:B------:R-:W-:Y:S01]  /*9590*/  LOP3.LUT R49, R78, 0xffff0000, RZ, 0xc0, !PT ;  /* 0xffff00004e317812 */ /* 0x000fe200078ec0ff */
[C---:B------:R-:W-:Y:S01]  /*95a0*/  FFMA.FTZ R83, R0.reuse, R45, -R83 ;  /* 0x0000002d00537223 */ /* 0x040fe20000010853 */
[C---:B------:R-:W-:Y:S02]  /*95b0*/  IMAD.U32 R45, R79.reuse, 0x10000, RZ ;  /* 0x000100004f2d7824 */ /* 0x040fe400078e00ff */
[----:B------:R-:W-:Y:S01]  /*95c0*/  FFMA.FTZ R47, R0, R47, R21 ;  /* 0x0000002f002f7223 */ /* 0x000fe20000010015 */
[----:B------:R-:W-:Y:S02]  /*95d0*/  IMAD.U32 R0, R74, 0x10000, RZ ;  /* 0x000100004a007824 */ /* 0x000fe400078e00ff */
[----:B------:R-:W-:Y:S01]  /*95e0*/  FMUL.FTZ R21, R24, R71 ;  /* 0x0000004718157220 */ /* 0x000fe20000410000 */
[----:B------:R-:W-:Y:S01]  /*95f0*/  LOP3.LUT R79, R79, 0xffff0000, RZ, 0xc0, !PT ;  /* 0xffff00004f4f7812 */ /* 0x000fe200078ec0ff */
[C---:B------:R-:W-:Y:S01]  /*9600*/  FMUL.FTZ R78, R40.reuse, R45 ;  /* 0x0000002d284e7220 */ /* 0x040fe20000410000 */
[-C--:B------:R-:W-:Y:S01]  /*9610*/  FMUL.FTZ R82, R40, R0.reuse ;  /* 0x0000000028527220 */ /* 0x080fe20000410000 */
[----:B------:R-:W-:Y:S01]  /*9620*/  FFMA.FTZ R40, R12, R49, R21 ;  /* 0x000000310c287223 */ /* 0x000fe20000010015 */
[C---:B------:R-:W-:Y:S01]  /*9630*/  IMAD.U32 R41, R50.reuse, 0x10000, RZ ;  /* 0x0001000032297824 */ /* 0x040fe200078e00ff */
[----:B------:R-:W-:Y:S01]  /*9640*/  LOP3.LUT R42, R50, 0xffff0000, RZ, 0xc0, !PT ;  /* 0xffff0000322a7812 */ /* 0x000fe200078ec0ff */
[----:B------:R-:W-:Y:S01]  /*9650*/  FFMA.FTZ R82, R13, R45, R82 ;  /* 0x0000002d0d527223 */ /* 0x000fe20000010052 */
[----:B------:R-:W-:Y:S01]  /*9660*/  LOP3.LUT R21, R74, 0xffff0000, RZ, 0xc0, !PT ;  /* 0xffff00004a157812 */ /* 0x000fe200078ec0ff */
[C---:B------:R-:W-:Y:S01]  /*9670*/  IMAD.U32 R43, R51.reuse, 0x10000, RZ ;  /* 0x00010000332b7824 */ /* 0x040fe200078e00ff */
[----:B------:R-:W-:Y:S01]  /*9680*/  LOP3.LUT R50, R51, 0xffff0000, RZ, 0xc0, !PT ;  /* 0xffff000033327812 */ /* 0x000fe200078ec0ff */
[----:B------:R-:W-:Y:S01]  /*9690*/  FMUL.FTZ R45, R48, R79 ;  /* 0x0000004f302d7220 */ /* 0x000fe20000410000 */
[----:B------:R-:W-:Y:S01]  /*96a0*/  FMUL.FTZ R51, R24, R49 ;  /* 0x0000003118337220 */ /* 0x000fe20000410000 */
[----:B------:R-:W-:Y:S01]  /*96b0*/  FFMA.FTZ R78, R13, R0, -R78 ;  /* 0x000000000d4e7223 */ /* 0x000fe2000001084e */
[----:B------:R-:W-:-:S02]  /*96c0*/  IMAD.U32 R0, R76, 0x10000, RZ ;  /* 0x000100004c007824 */ /* 0x000fc400078e00ff */
[-C--:B------:R-:W-:Y:S01]  /*96d0*/  FMUL.FTZ R49, R48, R21.reuse ;  /* 0x0000001530317220 */ /* 0x080fe20000410000 */
[----:B------:R-:W-:Y:S02]  /*96e0*/  IMAD.U32 R13, R80, 0x10000, RZ ;  /* 0x00010000500d7824 */ /* 0x000fe400078e00ff */
[----:B------:R-:W-:Y:S01]  /*96f0*/  FFMA.FTZ R45, R44, R21, -R45 ;  /* 0x000000152c2d7223 */ /* 0x000fe2000001082d */
[----:B------:R-:W-:Y:S01]  /*9700*/  FFMA.FTZ R24, R12, R71, -R51 ;  /* 0x000000470c187223 */ /* 0x000fe20000010833 */
[----:B------:R-:W-:Y:S02]  /*9710*/  IMAD.U32 R21, R81, 0x10000, RZ ;  /* 0x0001000051157824 */ /* 0x000fe400078e00ff */
[----:B------:R-:W-:Y:S01]  /*9720*/  FMUL.FTZ R51, R41, R13 ;  /* 0x0000000d29337220 */ /* 0x000fe20000410000 */
[----:B------:R-:W-:Y:S02]  /*9730*/  IMAD.U32 R12, R77, 0x10000, RZ ;  /* 0x000100004d0c7824 */ /* 0x000fe400078e00ff */
[----:B------:R-:W-:Y:S01]  /*9740*/  FMUL.FTZ R48, R41, R0 ;  /* 0x0000000029307220 */ /* 0x000fe20000410000 */
[----:B------:R-:W-:Y:S01]  /*9750*/  FFMA.FTZ R41, R44, R79, R49 ;  /* 0x0000004f2c297223 */ /* 0x000fe20000010031 */
[----:B------:R-:W-:Y:S01]  /*9760*/  LOP3.LUT R80, R80, 0xffff0000, RZ, 0xc0, !PT ;  /* 0xffff000050507812 */ /* 0x000fe200078ec0ff */
[C---:B------:R-:W-:Y:S01]  /*9770*/  FMUL.FTZ R49, R43.reuse, R21 ;  /* 0x000000152b317220 */ /* 0x040fe20000410000 */
[----:B------:R-:W-:Y:S01]  /*9780*/  LOP3.LUT R76, R76, 0xffff0000, RZ, 0xc0, !PT ;  /* 0xffff00004c4c7812 */ /* 0x000fe200078ec0ff */
[----:B------:R-:W-:Y:S01]  /*9790*/  FMUL.FTZ R43, R43, R12 ;  /* 0x0000000c2b2b7220 */ /* 0x000fe20000410000 */
[----:B------:R-:W-:Y:S01]  /*97a0*/  LOP3.LUT R81, R81, 0xffff0000, RZ, 0xc0, !PT ;  /* 0xffff000051517812 */ /* 0x000fe200078ec0ff */
[C---:B------:R-:W-:Y:S01]  /*97b0*/  FFMA.FTZ R51, R14.reuse, R0, -R51 ;  /* 0x000000000e337223 */ /* 0x040fe20000010833 */
[----:B------:R-:W-:Y:S01]  /*97c0*/  LOP3.LUT R77, R77, 0xffff0000, RZ, 0xc0, !PT ;  /* 0xffff00004d4d7812 */ /* 0x000fe200078ec0ff */
[----:B------:R-:W-:Y:S01]  /*97d0*/  FFMA.FTZ R48, R14, R13, R48 ;  /* 0x0000000d0e307223 */ /* 0x000fe20000010030 */
[----:B------:R-:W-:Y:S01]  /*97e0*/  FMUL.FTZ R0, R42, R80 ;  /* 0x000000502a007220 */ /* 0x000fe20000410000 */
[----:B------:R-:W-:Y:S01]  /*97f0*/  FFMA.FTZ R43, R20, R21, R43 ;  /* 0x00000015142b7223 */ /* 0x000fe2000001002b */
[-C--:B------:R-:W-:Y:S01]  /*9800*/  FMUL.FTZ R13, R42, R76.reuse ;  /* 0x0000004c2a0d7220 */ /* 0x080fe20000410000 */
[C---:B------:R-:W-:Y:S01]  /*9810*/  FMUL.FTZ R21, R50.reuse, R81 ;  /* 0x0000005132157220 */ /* 0x040fe20000410000 */
[-C--:B------:R-:W-:Y:S01]  /*9820*/  FMUL.FTZ R50, R50, R77.reuse ;  /* 0x0000004d32327220 */ /* 0x080fe20000410000 */
[C---:B------:R-:W-:Y:S01]  /*9830*/  FFMA.FTZ R0, R15.reuse, R76, -R0 ;  /* 0x0000004c0f007223 */ /* 0x040fe20000010800 */
[----:B------:R-:W-:Y:S01]  /*9840*/  FFMA.FTZ R49, R20, R12, -R49 ;  /* 0x0000000c14317223 */ /* 0x000fe20000010831 */
        /* <DEDUP_REMOVED lines=13> */
.L_x_10100:
[----:B------:R-:W-:Y:S05]  /*9920*/  BSYNC B1 ;  /* 0x0000000000017941 */ /* 0x000fea0003800000 */
.L_x_10099:
[----:B------:R-:W-:Y:S02]  /*9930*/  PRMT R20, R88, 0x7610, R20 ;  /* 0x0000761058147816 */ /* 0x000fe40000000014 */
[----:B------:R-:W-:Y:S01]  /*9940*/  PRMT R24, R89, 0x7610, R24 ;  /* 0x0000761059187816 */ /* 0x000fe20000000018 */
[----:B------:R-:W-:Y:S06]  /*9950*/  @P0 BRA `(.L_x_10086) ;  /* 0x0000000400840947 */ /* 0x000fec0003800000 */
[----:B------:R-:W-:Y:S01]  /*9960*/  IMAD.IADD R3, R22, 0x1, R3 ;  /* 0x0000000116037824 */ /* 0x000fe200078e0203 */
[----:B-1----:R-:W1:Y:S01]  /*9970*/  LDS.128 R12, [R210+0x18400] ;  /* 0x01840000d20c7984 */ /* 0x002e620000000c00 */
[----:B------:R-:W-:Y:S02]  /*9980*/  SHF.R.U64 R45, R4, 0x10, R5 ;  /* 0x00000010042d7819 */ /* 0x000fe40000001205 */
[----:B------:R-:W-:Y:S02]  /*9990*/  SHF.R.U64 R21, R8, 0x10, R9 ;  /* 0x0000001008157819 */ /* 0x000fe40000001209 */
[----:B------:R-:W-:Y:S02]  /*99a0*/  LOP3.LUT R0, R166, 0x38, R3, 0xf8, !PT ;  /* 0x00000038a6007812 */ /* 0x000fe400078ef803 */
[----:B------:R-:W-:Y:S02]  /*99b0*/  PRMT R45, R20, 0x5410, R45 ;  /* 0x00005410142d7816 */ /* 0x000fe4000000002d */
[----:B------:R-:W-:-:S02]  /*99c0*/  LOP3.LUT R3, R0, R167, RZ, 0x3c, !PT ;  /* 0x000000a700037212 */ /* 0x000fc400078e3cff */
[----:B------:R-:W-:Y:S01]  /*99d0*/  SHF.R.U32.HI R47, RZ, 0x10, R5 ;  /* 0x00000010ff2f7819 */ /* 0x000fe20000011605 */
[----:B------:R-:W-:Y:S01]  /*99e0*/  IMAD.U32 R46, R45, 0x10000, RZ ;  /* 0x000100002d2e7824 */ /* 0x000fe200078e00ff */
[----:B------:R-:W-:Y:S01]  /*99f0*/  PRMT R21, R87, 0x5410, R21 ;  /* 0x0000541057157816 */ /* 0x000fe20000000015 */
[----:B------:R-:W-:Y:S01]  /*9a00*/  IMAD.IADD R0, R168, 0x1, R3 ;  /* 0x00000001a8007824 */ /* 0x000fe200078e0203 */
[----:B------:R-:W-:Y:S02]  /*9a10*/  SHF.R.U32.HI R44, RZ, 0x10, R9 ;  /* 0x00000010ff2c7819 */ /* 0x000fe40000011609 */
[----:B------:R-:W-:Y:S01]  /*9a20*/  SHF.R.U64 R3, R6, 0x10, R7 ;  /* 0x0000001006037819 */ /* 0x000fe20000001207 */
[----:B------:R-:W-:Y:S01]  /*9a30*/  IMAD R0, R0, 0x2, R145 ;  /* 0x0000000200007824 */ /* 0x000fe200078e0291 */
[--C-:B------:R-:W-:Y:S02]  /*9a40*/  SHF.R.U64 R8, R10, 0x10, R11.reuse ;  /* 0x000000100a087819 */ /* 0x100fe4000000120b */
[----:B------:R-:W-:-:S02]  /*9a50*/  SHF.R.U32.HI R11, RZ, 0x10, R11 ;  /* 0x00000010ff0b7819 */ /* 0x000fc4000001160b */
[----:B------:R-:W2:Y:S01]  /*9a60*/  LDS.128 R40, [R0+0x18400] ;  /* 0x0184000000287984 */ /* 0x000ea20000000c00 */
[----:B------:R-:W-:Y:S01]  /*9a70*/  PRMT R47, R24, 0x5410, R47 ;  /* 0x00005410182f7816 */ /* 0x000fe2000000002f */
[----:B------:R-:W-:Y:S01]  /*9a80*/  IMAD.U32 R24, R21, 0x10000, RZ ;  /* 0x0001000015187824 */ /* 0x000fe200078e00ff */
[----:B------:R-:W-:Y:S02]  /*9a90*/  PRMT R70, R70, 0x5410, R3 ;  /* 0x0000541046467816 */ /* 0x000fe40000000003 */
[----:B------:R-:W-:Y:S01]  /*9aa0*/  SHF.R.U32.HI R6, RZ, 0x10, R7 ;  /* 0x00000010ff067819 */ /* 0x000fe20000011607 */
[----:B0-----:R-:W-:Y:S01]  /*9ab0*/  IMAD.U32 R48, R47, 0x10000, RZ ;  /* 0x000100002f307824 */ /* 0x001fe200078e00ff */
[----:B------:R-:W-:Y:S02]  /*9ac0*/  PRMT R44, R25, 0x5432, R44 ;  /* 0x00005432192c7816 */ /* 0x000fe4000000002c */
[----:B------:R-:W-:Y:S02]  /*9ad0*/  PRMT R68, R68, 0x5410, R11 ;  /* 0x0000541044447816 */ /* 0x000fe4000000000b */
[----:B------:R-:W-:-:S02]  /*9ae0*/  PRMT R69, R69, 0x5410, R6 ;  /* 0x0000541045457816 */ /* 0x000fc40000000006 */
[----:B------:R-:W-:Y:S02]  /*9af0*/  LOP3.LUT R45, R45, 0xffff0000, RZ, 0xc0, !PT ;  /* 0xffff00002d2d7812 */ /* 0x000fe400078ec0ff */
[----:B------:R-:W-:Y:S01]  /*9b00*/  PRMT R25, R25, 0x5410, R8 ;  /* 0x0000541019197816 */ /* 0x000fe20000000008 */
        /* <DEDUP_REMOVED lines=10> */
[C---:B--2---:R-:W-:Y:S01]  /*9bb0*/  IMAD.U32 R9, R40.reuse, 0x10000, RZ ;  /* 0x0001000028097824 */ /* 0x044fe200078e00ff */
        /* <DEDUP_REMOVED lines=8> */
[----:B------:R-:W-:Y:S02]  /*9c40*/  IMAD.U32 R24, R44, 0x10000, RZ ;  /* 0x000100002c187824 */ /* 0x000fe400078e00ff */
[----:B------:R-:W-:Y:S01]  /*9c50*/  FFMA.FTZ R74, R3, R46, R74 ;  /* 0x0000002e034a7223 */ /* 0x000fe2000001004a */
[----:B------:R-:W-:Y:S01]  /*9c60*/  IMAD.U32 R3, R68, 0x10000, RZ ;  /* 0x0001000044037824 */ /* 0x000fe200078e00ff */
[----:B------:R-:W-:Y:S01]  /*9c70*/  LOP3.LUT R15, R42, 0xffff0000, RZ, 0xc0, !PT ;  /* 0xffff00002a0f7812 */ /* 0x000fe200078ec0ff */
[----:B------:R-:W-:Y:S02]  /*9c80*/  IMAD.U32 R9, R69, 0x10000, RZ ;  /* 0x0001000045097824 */ /* 0x000fe400078e00ff */
[-C--:B------:R-:W-:Y:S01]  /*9c90*/  FMUL.FTZ R46, R11, R24.reuse ;  /* 0x000000180b2e7220 */ /* 0x080fe20000410000 */
[C---:B------:R-:W-:Y:S01]  /*9ca0*/  FFMA.FTZ R76, R5.reuse, R24, -R76 ;  /* 0x00000018054c7223 */ /* 0x040fe2000001084c */
[C---:B------:R-:W-:Y:S01]  /*9cb0*/  FMUL.FTZ R24, R20.reuse, R3 ;  /* 0x0000000314187220 */ /* 0x040fe20000410000 */
[----:B------:R-:W-:Y:S01]  /*9cc0*/  FMUL.FTZ R11, R20, R9 ;  /* 0x00000009140b7220 */ /* 0x000fe20000410000 */
[----:B------:R-:W-:Y:S01]  /*9cd0*/  FFMA.FTZ R46, R5, R48, R46 ;  /* 0x00000030052e7223 */ /* 0x000fe2000001002e */
[----:B------:R-:W-:Y:S01]  /*9ce0*/  FMUL.FTZ R5, R10, R45 ;  /* 0x0000002d0a057220 */ /* 0x000fe20000410000 */
[C---:B------:R-:W-:Y:S01]  /*9cf0*/  FFMA.FTZ R24, R8.reuse, R9, R24 ;  /* 0x0000000908187223 */ /* 0x040fe20000010018 */
[----:B------:R-:W-:Y:S01]  /*9d00*/  FFMA.FTZ R20, R8, R3, -R11 ;  /* 0x0000000308147223 */ /* 0x000fe2000001080b */
[----:B------:R-:W-:Y:S01]  /*9d10*/  FMUL.FTZ R9, R10, R21 ;  /* 0x000000150a097220 */ /* 0x000fe20000410000 */
[----:B------:R-:W-:-:S02]  /*9d20*/  IMAD.U32 R13, R42, 0x10000, RZ ;  /* 0x000100002a0d7824 */ /* 0x000fc400078e00ff */
[----:B------:R-:W-:Y:S01]  /*9d30*/  FFMA.FTZ R21, R4, R21, -R5 ;  /* 0x0000001504157223 */ /* 0x000fe20000010805 */
[----:B------:R-:W-:Y:S01]  /*9d40*/  IMAD.U32 R8, R70, 0x10000, RZ ;  /* 0x0001000046087824 */ /* 0x000fe200078e00ff */
[----:B------:R-:W-:Y:S01]  /*9d50*/  LOP3.LUT R3, R44, 0xffff0000, RZ, 0xc0, !PT ;  /* 0xffff00002c037812 */ /* 0x000fe200078ec0ff */
[----:B------:R-:W-:Y:S02]  /*9d60*/  IMAD.U32 R5, R25, 0x10000, RZ ;  /* 0x0001000019057824 */ /* 0x000fe400078e00ff */
[----:B------:R-:W-:Y:S01]  /*9d70*/  FMUL.FTZ R11, R40, R47 ;  /* 0x0000002f280b7220 */ /* 0x000fe20000410000 */
[CC--:B------:R-:W-:Y:S01]  /*9d80*/  FMUL.FTZ R41, R13.reuse, R8.reuse ;  /* 0x000000080d297220 */ /* 0x0c0fe20000410000 */
[----:B------:R-:W-:Y:S01]  /*9d90*/  FFMA.FTZ R9, R4, R45, R9 ;  /* 0x0000002d04097223 */ /* 0x000fe20000010009 */
[----:B------:R-:W-:Y:S01]  /*9da0*/  FMUL.FTZ R13, R13, R5 ;  /* 0x000000050d0d7220 */ /* 0x000fe20000410000 */
[----:B------:R-:W-:Y:S01]  /*9db0*/  LOP3.LUT R70, R70, 0xffff0000, RZ, 0xc0, !PT ;  /* 0xffff000046467812 */ /* 0x000fe200078ec0ff */
[-C--:B------:R-:W-:Y:S01]  /*9dc0*/  FMUL.FTZ R40, R40, R3.reuse ;  /* 0x0000000328287220 */ /* 0x080fe20000410000 */
[----:B------:R-:W-:Y:S01]  /*9dd0*/  LOP3.LUT R4, R25, 0xffff0000, RZ, 0xc0, !PT ;  /* 0xffff000019047812 */ /* 0x000fe200078ec0ff */
[----:B------:R-:W-:Y:S01]  /*9de0*/  FFMA.FTZ R11, R12, R3, -R11 ;  /* 0x000000030c0b7223 */ /* 0x000fe2000001080b */
[----:B------:R-:W-:Y:S01]  /*9df0*/  LOP3.LUT R42, R43, 0xffff0000, RZ, 0xc0, !PT ;  /* 0xffff00002b2a7812 */ /* 0x000fe200078ec0ff */
[C---:B------:R-:W-:Y:S01]  /*9e00*/  FFMA.FTZ R41, R6.reuse, R5, -R41 ;  /* 0x0000000506297223 */ /* 0x040fe20000010829 */
[----:B------:R-:W-:Y:S01]  /*9e10*/  LOP3.LUT R69, R69, 0xffff0000, RZ, 0xc0, !PT ;  /* 0xffff000045457812 */ /* 0x000fe200078ec0ff */
[----:B------:R-:W-:Y:S01]  /*9e20*/  FFMA.FTZ R10, R6, R8, R13 ;  /* 0x00000008060a7223 */ /* 0x000fe2000001000d */
[----:B------:R-:W-:Y:S01]  /*9e30*/  LOP3.LUT R3, R68, 0xffff0000, RZ, 0xc0, !PT ;  /* 0xffff000044037812 */ /* 0x000fe200078ec0ff */
[C---:B------:R-:W-:Y:S01]  /*9e40*/  FMUL.FTZ R6, R15.reuse, R70 ;  /* 0x000000460f067220 */ /* 0x040fe20000410000 */
[-C--:B------:R-:W-:Y:S01]  /*9e50*/  FMUL.FTZ R15, R15, R4.reuse ;  /* 0x000000040f0f7220 */ /* 0x080fe20000410000 */
[----:B------:R-:W-:Y:S01]  /*9e60*/  FMUL.FTZ R5, R42, R69 ;  /* 0x000000452a057220 */ /* 0x000fe20000410000 */
[----:B------:R-:W-:Y:S01]  /*9e70*/  FFMA.FTZ R47, R12, R47, R40 ;  /* 0x0000002f0c2f7223 */ /* 0x000fe20000010028 */
        /* <DEDUP_REMOVED lines=15> */
.L_x_10086:
[----:B------:R-:W-:Y:S05]  /*9f70*/  BSYNC B0 ;  /* 0x0000000000007941 */ /* 0x000fea0003800000 */
.L_x_10066:
        /* <DEDUP_REMOVED lines=8> */
.L_x_10063:
[----:B0123--:R-:W-:Y:S01]  /*a000*/  IMAD.MOV.U32 R4, RZ, RZ, R63 ;  /* 0x000000ffff047224 */ /* 0x00ffe200078e003f */
[----:B------:R-:W-:Y:S05]  /*a010*/  WARPSYNC.ALL ;  /* 0x0000000000007948 */ /* 0x000fea0003800000 */
[----:B------:R-:W-:Y:S01]  /*a020*/  IMAD.MOV.U32 R5, RZ, RZ, R64 ;  /* 0x000000ffff057224 */ /* 0x000fe200078e0040 */
[----:B------:R-:W-:Y:S01]  /*a030*/  UIADD3 UR4, UP0, UR49, 0x460, URZ ;  /* 0x0000046031047890 */ /* 0x000fe2000ff1e03f */
[----:B------:R-:W-:Y:S01]  /*a040*/  IMAD.MOV.U32 R6, RZ, RZ, R19 ;  /* 0x000000ffff067224 */ /* 0x000fe200078e0013 */
[----:B------:R0:W-:Y:S01]  /*a050*/  STL.64 [R1+0x210], R28 ;  /* 0x0002101c01007387 */ /* 0x0001e20000100a00 */
[----:B------:R-:W-:Y:S01]  /*a060*/  IMAD.MOV.U32 R7, RZ, RZ, R66 ;  /* 0x000000ffff077224 */ /* 0x000fe200078e0042 */
[----:B------:R-:W-:Y:S01]  /*a070*/  UIADD3.X UR5, URZ, UR48, URZ, UP0, !UPT ;  /* 0x000000303f057290 */ /* 0x000fe200087fe43f */
[----:B------:R-:W-:Y:S01]  /*a080*/  IMAD.U32 R0, RZ, RZ, UR41 ;  /* 0x00000029ff007e24 */ /* 0x000fe2000f8e00ff */
[----:B------:R-:W-:Y:S01]  /*a090*/  BSSY B0, `(.L_x_10101) ;  /* 0x000002a000007945 */ /* 0x000fe20003800000 */
[----:B------:R-:W-:Y:S01]  /*a0a0*/  IMAD.U32 R3, RZ, RZ, UR43 ;  /* 0x0000002bff037e24 */ /* 0x000fe2000f8e00ff */
[----:B------:R1:W-:Y:S01]  /*a0b0*/  STL.128 [R1+0x180], R4 ;  /* 0x0001800401007387 */ /* 0x0003e20000100c00 */
[----:B------:R-:W-:Y:S01]  /*a0c0*/  IMAD.MOV.U32 R24, RZ, RZ, R61 ;  /* 0x000000ffff187224 */ /* 0x000fe200078e003d */
[----:B------:R-:W-:Y:S01]  /*a0d0*/  MOV R216, 0xa330 ;  /* 0x0000a33000d87802 */ /* 0x000fe20000000f00 */
[----:B------:R-:W-:-:S02]  /*a0e0*/  IMAD.MOV.U32 R25, RZ, RZ, R62 ;  /* 0x000000ffff197224 */ /* 0x000fc400078e003e */
[----:B------:R-:W-:Y:S02]  /*a0f0*/  IMAD.MOV.U32 R8, RZ, RZ, R59 ;  /* 0x000000ffff087224 */ /* 0x000fe400078e003b */
[----:B------:R-:W-:Y:S01]  /*a100*/  IMAD.MOV.U32 R9, RZ, RZ, R60 ;  /* 0x000000ffff097224 */ /* 0x000fe200078e003c */
[----:B------:R-:W-:Y:S01]  /*a110*/  STL.128 [R1+0x1a0], R24 ;  /* 0x0001a01801007387 */ /* 0x000fe20000100c00 */
[----:B------:R-:W-:Y:S02]  /*a120*/  IMAD.MOV.U32 R10, RZ, RZ, R57 ;  /* 0x000000ffff0a7224 */ /* 0x000fe400078e0039 */
[----:B------:R-:W-:Y:S02]  /*a130*/  IMAD.MOV.U32 R11, RZ, RZ, R58 ;  /* 0x000000ffff0b7224 */ /* 0x000fe400078e003a */
[----:B------:R-:W-:Y:S02]  /*a140*/  IMAD.MOV.U32 R19, RZ, RZ, R56 ;  /* 0x000000ffff137224 */ /* 0x000fe400078e0038 */
[----:B0-----:R-:W-:Y:S01]  /*a150*/  IMAD.MOV.U32 R28, RZ, RZ, R0 ;  /* 0x000000ffff1c7224 */ /* 0x001fe200078e0000 */
[----:B------:R-:W-:Y:S01]  /*a160*/  STL.128 [R1+0x1c0], R8 ;  /* 0x0001c00801007387 */ /* 0x000fe20000100c00 */
[----:B-1----:R-:W-:-:S02]  /*a170*/  IMAD.MOV.U32 R4, RZ, RZ, R38 ;  /* 0x000000ffff047224 */ /* 0x002fc400078e0026 */
[----:B------:R-:W-:Y:S02]  /*a180*/  IMAD.MOV.U32 R5, RZ, RZ, R67 ;  /* 0x000000ffff057224 */ /* 0x000fe400078e0043 */
[----:B------:R-:W-:Y:S02]  /*a190*/  IMAD.MOV.U32 R6, RZ, RZ, R18 ;  /* 0x000000ffff067224 */ /* 0x000fe400078e0012 */
[----:B------:R-:W-:Y:S02]  /*a1a0*/  IMAD.MOV.U32 R7, RZ, RZ, R33 ;  /* 0x000000ffff077224 */ /* 0x000fe400078e0021 */
[----:B------:R-:W-:Y:S02]  /*a1b0*/  IMAD.MOV.U32 R33, RZ, RZ, R55 ;  /* 0x000000ffff217224 */ /* 0x000fe400078e0037 */
[----:B------:R-:W-:Y:S01]  /*a1c0*/  IMAD.MOV.U32 R18, RZ, RZ, R39 ;  /* 0x000000ffff127224 */ /* 0x000fe200078e0027 */
[----:B------:R0:W-:Y:S01]  /*a1d0*/  STL.128 [R1+0x1e0], R4 ;  /* 0x0001e00401007387 */ /* 0x0001e20000100c00 */
[----:B------:R-:W-:-:S02]  /*a1e0*/  IMAD.MOV.U32 R29, RZ, RZ, R3 ;  /* 0x000000ffff1d7224 */ /* 0x000fc400078e0003 */
[----:B------:R-:W-:Y:S01]  /*a1f0*/  IMAD.U32 R55, RZ, RZ, UR5 ;  /* 0x00000005ff377e24 */ /* 0x000fe2000f8e00ff */
[----:B------:R-:W-:Y:S01]  /*a200*/  STL.128 [R1+0x190], R16 ;  /* 0x0001901001007387 */ /* 0x000fe20000100c00 */
[----:B------:R-:W-:Y:S02]  /*a210*/  IMAD.U32 R3, RZ, RZ, UR49 ;  /* 0x00000031ff037e24 */ /* 0x000fe4000f8e00ff */
[----:B------:R-:W-:Y:S01]  /*a220*/  VIADD R0, R178, 0xffffffff ;  /* 0xffffffffb2007836 */ /* 0x000fe20000000000 */
[----:B------:R-:W-:Y:S01]  /*a230*/  STL.128 [R1+0x1b0], R28 ;  /* 0x0001b01c01007387 */ /* 0x000fe20000100c00 */
[----:B------:R-:W-:Y:S02]  /*a240*/  VIADD R3, R3, 0x178 ;  /* 0x0000017803037836 */ /* 0x000fe40000000000 */
[----:B0-----:R-:W-:Y:S02]  /*a250*/  IMAD.MOV.U32 R4, RZ, RZ, R36 ;  /* 0x000000ffff047224 */ /* 0x001fe400078e0024 */
[----:B------:R-:W-:-:S02]  /*a260*/  IMAD.MOV.U32 R5, RZ, RZ, R65 ;  /* 0x000000ffff057224 */ /* 0x000fc400078e0041 */
[----:B------:R-:W-:Y:S02]  /*a270*/  IMAD.MOV.U32 R6, RZ, RZ, R32 ;  /* 0x000000ffff067224 */ /* 0x000fe400078e0020 */
[----:B------:R-:W-:Y:S02]  /*a280*/  IMAD.MOV.U32 R7, RZ, RZ, R37 ;  /* 0x000000ffff077224 */ /* 0x000fe400078e0025 */
[----:B------:R-:W-:Y:S02]  /*a290*/  IMAD.MOV.U32 R32, RZ, RZ, R54 ;  /* 0x000000ffff207224 */ /* 0x000fe400078e0036 */
[----:B------:R-:W-:Y:S01]  /*a2a0*/  IMAD.U32 R54, RZ, RZ, UR4 ;  /* 0x00000004ff367e24 */ /* 0x000fe2000f8e00ff */
[----:B------:R0:W-:Y:S04]  /*a2b0*/  STL.128 [R1+0x1f0], R4 ;  /* 0x0001f00401007387 */ /* 0x0001e80000100c00 */
[----:B------:R1:W-:Y:S04]  /*a2c0*/  STL.128 [R1+0x200], R32 ;  /* 0x0002002001007387 */ /* 0x0003e80000100c00 */
[----:B------:R1:W-:Y:S01]  /*a2d0*/  STL.128 [R1+0x1d0], R52 ;  /* 0x0001d03401007387 */ /* 0x0003e20000100c00 */
[----:B0-----:R-:W-:-:S02]  /*a2e0*/  IMAD.U32 R4, RZ, RZ, UR40 ;  /* 0x00000028ff047e24 */ /* 0x001fc4000f8e00ff */
[----:B------:R-:W-:-:S05]  /*a2f0*/  IMAD.U32 R5, RZ, RZ, UR42 ;  /* 0x0000002aff057e24 */ /* 0x000fca000f8e00ff */
[----:B------:R1:W-:Y:S01]  /*a300*/  STL.64 [R1+0x178], R4 ;  /* 0x0001780401007387 */ /* 0x0003e20000100a00 */
[----:B------:R1:W-:Y:S06]  /*a310*/  BAR.SYNC.DEFER_BLOCKING R176, 0x100 ;  /* 0x000400b00000751d */ /* 0x0003ec0000010000 */
[----:B-1---5:R-:W-:Y:S05]  /*a320*/  CALL.REL.NOINC `($_ZN7cutlass13device_kernelIN5flash11enable_sm90INS1_16FlashAttnFwdSm90INS1_25CollectiveMainloopFwdSm90ILi2EN4cute5tupleIJNS5_1CILi1EEES8_S8_EEENS6_IJNS7_ILi128EEENS7_ILi96EEENS7_ILi64EEEEEELi256ENS_10bfloat16_tEfNS_4arch4Sm90ELb0ELb1ELb1ELb1ELb0ELb1ELb1ELb1ELb0ELb0ELb0ELb0EEENS1_21CollectiveEpilogueFwdINS6_IJSA_NS7_ILi256EEESB_EEES9_SE_SG_Li256ELb1ELb0ELb0ELb0EEENS1_36VarlenDynamicPersistentTileSchedulerILi128ELi96ELi256ELi32ELb0ELb0ELb1ELb1ELb0ELb1EEEEEEEEEvNT_6ParamsE$_ZZN5flash25CollectiveMainloopFwdSm90ILi2EN4cute5tupleIJNS1_1CILi1EEES4_S4_EEENS2_IJNS3_ILi128EEENS3_ILi96EEENS3_ILi64EEEEEELi256EN7cutlass10bfloat16_tEfNSA_4arch4Sm90ELb0ELb1ELb1ELb1ELb0ELb1ELb1ELb1ELb0ELb0ELb0ELb0EE3mmaINS_16FlashAttnFwdSm90ISE_NS_21CollectiveEpilogueFwdINS2_IJS6_NS3_ILi256EEES7_EEES5_SB_SD_Li256ELb1ELb0ELb0ELb0EEENS_36VarlenDynamicPersistentTileSchedulerILi128ELi96ELi256ELi32ELb0ELb0ELb1ELb1ELb0ELb1EEEE13SharedStorageENS1_6TensorINS1_11ArrayEngineIfLm128EEENS1_6LayoutINS2_IJNS2_IJNS3_ILi2EEEST_NS3_ILi32EEEEEES4_S4_EEENS2_IJNS2_IJS4_ST_NS3_ILi4EEEEEENS3_ILi0EEESZ_EEEEEEENS_7SoftmaxILi2ELi0EEEEEbRKNSE_6ParamsENSA_25PipelineTmaAsyncNoClusterILi2ENSA_16PipelineTmaAsyncILi2EEEEES1B_RNSA_13PipelineStateILj2EEERT0_RT1_iRiRKNS_16SeqlenInfoQKNewKILb1ELb1EEENS2_IJiiiiEEERT_ENKUliT_T0_T1_E_clIZSF_ISO_S12_S14_EbS17_S1B_S1B_S1E_S1G_S1I_iS1J_S1N_S1O_S1Q_EUlRS1R_iE0_NS3_ILb1EEES1Y_EEDaiS1R_S1S_S1T_) ;  /* 0x000002c800647944 */ /* 0x022fea0003c00000 */
[----:B------:R-:W-:Y:S05]  /*a330*/  BSYNC B0 ;  /* 0x0000000000007941 */ /* 0x000fea0003800000 */
.L_x_10101:
[----:B------:R-:W2:Y:S01]  /*a340*/  LDL R2, [R1+0x70] ;  /* 0x0000700001027983 */ /* 0x000ea20000100800 */
[----:B------:R-:W0:Y:S01]  /*a350*/  LDC.64 R6, c[0x0][0xad8] ;  /* 0x0002b600ff067b82 */ /* 0x000e220000000a00 */
[----:B------:R-:W-:Y:S01]  /*a360*/  VIADD R0, R178, 0xfffffffe ;  /* 0xfffffffeb2007836 */ /* 0x000fe20000000000 */
[----:B0-----:R-:W-:Y:S01]  /*a370*/  ISETP.GE.AND P0, PT, R7, 0x1, PT ;  /* 0x000000010700780c */ /* 0x001fe20003f06270 */
[----:B--2---:R-:W-:-:S05]  /*a380*/  IMAD.SHL.U32 R2, R2, 0x80, RZ ;  /* 0x0000008002027824 */ /* 0x004fca00078e00ff */
[----:B------:R-:W-:-:S05]  /*a390*/  IADD3 R5, R2, R157, -R156 ;  /* 0x0000009d02057210 */ /* 0x000fca0007ffe89c */
[----:B------:R-:W-:Y:S02]  /*a3a0*/  IMAD.IADD R3, R5, 0x1, R6 ;  /* 0x0000000105037824 */ /* 0x000fe400078e0206 */
        /* <DEDUP_REMOVED lines=12> */
.L_x_10104:
[----:B------:R-:W-:-:S13]  /*a470*/  ISETP.NE.AND P0, PT, R7, 0x1, PT ;  /* 0x000000010700780c */ /* 0x000fda0003f05270 */
[----:B------:R-:W0:Y:S02]  /*a480*/  @P0 LDC.64 R8, c[0x0][0xae0] ;  /* 0x0002b800ff080b82 */ /* 0x000e240000000a00 */
[----:B0-----:R-:W-:-:S05]  /*a490*/  @P0 IMAD.HI.U32 R6, R4, R8, RZ ;  /* 0x0000000804060227 */ /* 0x001fca00078e00ff */
[----:B------:R-:W-:-:S07]  /*a4a0*/  @P0 SHF.R.U32.HI R4, RZ, R9, R6 ;  /* 0x00000009ff040219 */ /* 0x000fce0000011606 */
.L_x_10105:
[----:B------:R-:W-:Y:S05]  /*a4b0*/  BSYNC B0 ;  /* 0x0000000000007941 */ /* 0x000fea0003800000 */
.L_x_10103:
[----:B------:R-:W-:-:S05]  /*a4c0*/  IMAD R4, R4, R7, R7 ;  /* 0x0000000704047224 */ /* 0x000fca00078e0207 */
[----:B------:R-:W-:-:S07]  /*a4d0*/  VIMNMX R3, R3, R4, PT ;  /* 0x0000000403037248 */ /* 0x000fce0003fe0100 */
.L_x_10102:
[----:B------:R-:W-:-:S05]  /*a4e0*/  IMAD.HI R3, R3, 0x2aaaaaab, RZ ;  /* 0x2aaaaaab03037827 */ /* 0x000fca00078e02ff */
[----:B------:R-:W-:-:S04]  /*a4f0*/  SHF.R.U32.HI R4, RZ, 0x1f, R3 ;  /* 0x0000001fff047819 */ /* 0x000fc80000011603 */
[----:B------:R-:W-:-:S04]  /*a500*/  LEA.HI.SX32 R3, R3, R4, 0x1c ;  /* 0x0000000403037211 */ /* 0x000fc800078fe2ff */
[----:B------:R-:W-:-:S04]  /*a510*/  VIMNMX R3, R164, R3, !PT ;  /* 0x00000003a4037248 */ /* 0x000fc80007fe0100 */
[----:B------:R-:W-:-:S13]  /*a520*/  ISETP.GE.AND P0, PT, R0, R3, PT ;  /* 0x000000030000720c */ /* 0x000fda0003f06270 */
[----:B------:R-:W-:Y:S05]  /*a530*/  @!P0 BRA `(.L_x_10106) ;  /* 0x000000b000408947 */ /* 0x000fea0003800000 */
.L_x_10133:
        /* <DEDUP_REMOVED lines=16> */
[----:B-1----:R-:W-:Y:S01]  /*a640*/  @!P0 IMAD.MOV.U32 R5, RZ, RZ, RZ ;  /* 0x000000ffff058224 */ /* 0x002fe200078e00ff */
[----:B--2---:R-:W-:-:S04]  /*a650*/  LOP3.LUT R2, R2, 0x1, RZ, 0xfc, !PT ;  /* 0x0000000102027812 */ /* 0x004fc800078efcff */
[----:B------:R-:W-:-:S13]  /*a660*/  ISETP.NE.AND P1, PT, R2, 0x3, PT ;  /* 0x000000030200780c */ /* 0x000fda0003f25270 */
[----:B0-----:R-:W-:Y:S05]  /*a670*/  @!P1 BRA `(.L_x_10108) ;  /* 0x0000000000049947 */ /* 0x001fea0003800000 */
[----:B------:R-:W-:Y:S01]  /*a680*/  BPT.TRAP 0x1 ;  /* 0x000000040000795c */ /* 0x000fe20000300000 */
.L_x_10108:
[----:B------:R-:W-:Y:S05]  /*a690*/  BSYNC B0 ;  /* 0x0000000000007941 */ /* 0x000fea0003800000 */
.L_x_10107:
        /* <DEDUP_REMOVED lines=13> */
.L_x_10110:
[----:B------:R-:W-:Y:S05]  /*a770*/  BSYNC B0 ;  /* 0x0000000000007941 */ /* 0x000fea0003800000 */
.L_x_10109:
        /* <DEDUP_REMOVED lines=8> */
.L_x_10112:
[----:B------:R-:W-:Y:S05]  /*a800*/  BSYNC B0 ;  /* 0x0000000000007941 */ /* 0x000fea0003800000 */
.L_x_10111:
[----:B------:R-:W2:Y:S04]  /*a810*/  LD.E R5, desc[UR56][R16.64+0x218] ;  /* 0x0002183810057980 */ /* 0x000ea8000c101900 */
[----:B------:R-:W2:Y:S01]  /*a820*/  LDL.64 R8, [R1+0xa0] ;  /* 0x0000a00001087983 */ /* 0x000ea20000100a00 */
[----:B------:R-:W-:Y:S05]  /*a830*/  WARPSYNC.ALL ;  /* 0x0000000000007948 */ /* 0x000fea0003800000 */
[----:B------:R-:W3:Y:S04]  /*a840*/  LDL.64 R14, [R1+0x98] ;  /* 0x00009800010e7983 */ /* 0x000ee80000100a00 */
[----:B0----5:R-:W4:Y:S04]  /*a850*/  LDL.64 R6, [R1+0x98] ;  /* 0x0000980001067983 */ /* 0x021f280000100a00 */
        /* <DEDUP_REMOVED lines=15> */
[----:B------:R-:W-:Y:S02]  /*a950*/  R2UR UR5, R15 ;  /* 0x000000000f0572ca */ /* 0x000fe400000e0000 */
[----:B------:R-:W3:Y:S11]  /*a960*/  LDL R15, [R1+0x54] ;  /* 0x00005400010f7983 */ /* 0x000ef60000100800 */
[----:B------:R-:W-:Y:S01]  /*a970*/  HGMMA.64x96x16.F32.BF16 R24, gdesc[UR4], RZ, !UPT, gsb0 ;  /* 0x01600000041879f0 */ /* 0x000fe2000c0018ff */
[----:B----4-:R-:W-:Y:S01]  /*a980*/  VIADD R6, R6, 0x2 ;  /* 0x0000000206067836 */ /* 0x010fe20000000000 */
[----:B------:R-:W-:-:S02]  /*a990*/  R2UR UR6, R8 ;  /* 0x00000000080672ca */ /* 0x000fc400000e0000 */
[----:B------:R-:W-:Y:S02]  /*a9a0*/  R2UR UR7, R9 ;  /* 0x00000000090772ca */ /* 0x000fe400000e0000 */
[----:B------:R-:W-:Y:S02]  /*a9b0*/  R2UR UR4, R6 ;  /* 0x00000000060472ca */ /* 0x000fe400000e0000 */
[----:B------:R-:W-:Y:S01]  /*a9c0*/  R2UR UR5, R7 ;  /* 0x00000000070572ca */ /* 0x000fe200000e0000 */
[----:B------:R-:W-:Y:S02]  /*a9d0*/  VIADD R10, R10, 0x4 ;  /* 0x000000040a0a7836 */ /* 0x000fe40000000000 */
[----:B------:R-:W-:Y:S02]  /*a9e0*/  VIADD R6, R4, 0x4 ;  /* 0x0000000404067836 */ /* 0x000fe40000000000 */
[----:B------:R-:W-:Y:S01]  /*a9f0*/  IMAD.MOV.U32 R7, RZ, RZ, R9 ;  /* 0x000000ffff077224 */ /* 0x000fe200078e0009 */
[----:B------:R-:W-:-:S02]  /*aa00*/  WARPGROUP.DEPBAR.LE gsb0, 0x0 ;  /* 0x00008000000079c5 */ /* 0x000fc40000010000 */
        /* <DEDUP_REMOVED lines=25> */
[----:B0-----:R-:W-:Y:S05]  /*aba0*/  @!P1 BRA `(.L_x_10115) ;  /* 0x0000000000049947 */ /* 0x001fea0003800000 */
[----:B------:R-:W-:Y:S01]  /*abb0*/  BPT.TRAP 0x1 ;  /* 0x000000040000795c */ /* 0x000fe20000300000 */
.L_x_10115:
[----:B------:R-:W-:Y:S05]  /*abc0*/  BSYNC B0 ;  /* 0x0000000000007941 */ /* 0x000fea0003800000 */
.L_x_10114:
        /* <DEDUP_REMOVED lines=10> */
.L_x_10117:
[----:B------:R-:W-:Y:S05]  /*ac70*/  BSYNC B0 ;  /* 0x0000000000007941 */ /* 0x000fea0003800000 */
.L_x_10116:
[----:B------:R-:W-:Y:S04]  /*ac80*/  BSSY B0, `(.L_x_10118) ;  /* 0x0000006000007945 */ /* 0x000fe80003800000 */
[----:B-1----:R-:W-:Y:S05]  /*ac90*/  @P0 BRA `(.L_x_10119) ;  /* 0x0000000000100947 */ /* 0x002fea0003800000 */
[----:B-----5:R-:W-:Y:S01]  /*aca0*/  IMAD R4, R4, 0x8, R7 ;  /* 0x0000000804047824 */ /* 0x020fe200078e0207 */
[----:B0-----:R-:W-:-:S04]  /*acb0*/  SHF.L.U32 R5, R6, 0x1f, RZ ;  /* 0x0000001f06057819 */ /* 0x001fc800000006ff */
[----:B------:R-:W0:Y:S02]  /*acc0*/  SYNCS.PHASECHK.TRANS64.TRYWAIT P0, [R4+URZ], R5 ;  /* 0x00000005040075a7 */ /* 0x000e24000800017f */
[----:B0-----:R-:W-:Y:S05]  /*acd0*/  @!P0 BRA `(.L_x_10120) ;  /* 0x000002a800c88947 */ /* 0x001fea0003800000 */
.L_x_10119:
[----:B------:R-:W-:Y:S05]  /*ace0*/  BSYNC B0 ;  /* 0x0000000000007941 */ /* 0x000fea0003800000 */
.L_x_10118:
[----:B------:R-:W2:Y:S04]  /*acf0*/  LDL R7, [R1+0x90] ;  /* 0x0000900001077983 */ /* 0x000ea80000100800 */
[----:B------:R-:W3:Y:S04]  /*ad00*/  LD.E R15, desc[UR56][R16.64+0x218] ;  /* 0x00021838100f7980 */ /* 0x000ee8000c101900 */
[----:B------:R-:W3:Y:S04]  /*ad10*/  LDL.64 R20, [R1+0x118] ;  /* 0x0001180001147983 */ /* 0x000ee80000100a00 */
[----:B0----5:R-:W4:Y:S04]  /*ad20*/  LDL.64 R4, [R1+0x110] ;  /* 0x0001100001047983 */ /* 0x021f280000100a00 */
[----:B------:R-:W4:Y:S04]  /*ad30*/  LDL.64 R8, [R1+0x110] ;  /* 0x0001100001087983 */ /* 0x000f280000100a00 */
[----:B------:R-:W4:Y:S04]  /*ad40*/  LDL.64 R10, [R1+0x110] ;  /* 0x00011000010a7983 */ /* 0x000f280000100a00 */
[----:B------:R-:W4:Y:S01]  /*ad50*/  LDL.64 R12, [R1+0x110] ;  /* 0x00011000010c7983 */ /* 0x000f220000100a00 */
[----:B------:R-:W-:Y:S05]  /*ad60*/  WARPSYNC.ALL ;  /* 0x0000000000007948 */ /* 0x000fea0003800000 */
[----:B------:R-:W-:Y:S01]  /*ad70*/  WARPGROUP.ARRIVE ;  /* 0x00000000000079c5 */ /* 0x000fe20000000000 */
[----:B--2---:R-:W-:Y:S01]  /*ad80*/  ISETP.NE.U32.AND P0, PT, R7, RZ, PT ;  /* 0x000000ff0700720c */ /* 0x004fe20003f05070 */
[----:B---3--:R-:W-:-:S02]  /*ad90*/  IMAD R6, R15, 0xc00, R20 ;  /* 0x00000c000f067824 */ /* 0x008fc400078e0214 */
[----:B------:R-:W-:Y:S01]  /*ada0*/  IMAD.MOV.U32 R7, RZ, RZ, R21 ;  /* 0x000000ffff077224 */ /* 0x000fe200078e0015 */
[----:B------:R-:W2:Y:S01]  /*adb0*/  LDL.64 R14, [R1+0x110] ;  /* 0x00011000010e7983 */ /* 0x000ea20000100a00 */
[----:B----4-:R-:W-:Y:S02]  /*adc0*/  R2UR UR4, R4 ;  /* 0x00000000040472ca */ /* 0x010fe400000e0000 */
[----:B------:R-:W-:Y:S02]  /*add0*/  R2UR UR6, R6 ;  /* 0x00000000060672ca */ /* 0x000fe400000e0000 */
[----:B------:R-:W-:Y:S02]  /*ade0*/  R2UR UR7, R7 ;  /* 0x00000000070772ca */ /* 0x000fe400000e0000 */
[----:B------:R-:W-:Y:S02]  /*adf0*/  R2UR UR5, R5 ;  /* 0x00000000050572ca */ /* 0x000fe400000e0000 */
[----:B------:R-:W-:-:S11]  /*ae00*/  VOTEU.ANY UP0, P0 ;  /* 0x00000000003f7886 */ /* 0x000fd60000000100 */
        /* <DEDUP_REMOVED lines=129> */
[----:B---3--:R-:W-:Y:S01]  /*b620*/  VIADD R8, R8, 0xc02 ;  /* 0x00000c0208087836 */ /* 0x008fe20000000000 */
        /* <DEDUP_REMOVED lines=9> */
[----:B----4-:R-:W-:-:S02]  /*b6c0*/  VIADD R10, R10, 0xc04 ;  /* 0x00000c040a0a7836 */ /* 0x010fc40000000000 */
        /* <DEDUP_REMOVED lines=19> */
[----:B------:R-:W0:Y:S01]  /*b800*/  S2R R72, SR_TID.X ;  /* 0x0000000000487919 */ /* 0x000e220000002100 */
[----:B------:R1:W-:Y:S04]  /*b810*/  STL [R1+0x90], R2 ;  /* 0x0000900201007387 */ /* 0x0003e80000100800 */
[----:B------:R1:W-:Y:S01]  /*b820*/  STL [R1+0x90], R2 ;  /* 0x0000900201007387 */ /* 0x0003e20000100800 */
[----:B------:R-:W-:-:S02]  /*b830*/  WARPGROUP.DEPBAR.LE gsb0, 0x0 ;  /* 0x00008000000079c5 */ /* 0x000fc40000010000 */
[----:B------:R-:W-:-:S06]  /*b840*/  WARPGROUP.ARRIVE ;  /* 0x00000000000079c5 */ /* 0x000fcc0000000000 */
[----:B------:R-:W-:Y:S01]  /*b850*/  HGMMA.64x96x16.F32.BF16 R24, gdesc[UR4], R24, gsb0 ;  /* 0x01600000041879f0 */ /* 0x000fe20008001818 */
[----:B0-----:R-:W-:Y:S01]  /*b860*/  LOP3.LUT R72, R72, 0x7f, RZ, 0xc0, !PT ;  /* 0x0000007f48487812 */ /* 0x001fe200078ec0ff */
[----:B------:R1:W-:Y:S03]  /*b870*/  STL [R1+0x90], R2 ;  /* 0x0000900201007387 */ /* 0x0003e60000100800 */
[----:B------:R-:W-:Y:S01]  /*b880*/  ISETP.NE.AND P0, PT, R72, RZ, PT ;  /* 0x000000ff4800720c */ /* 0x000fe20003f05270 */
        /* <DEDUP_REMOVED lines=22> */
[----:B------:R-:W3:Y:S04]  /*b9f0*/  LDL R15, [R1+0x13c] ;  /* 0x00013c00010f7983 */ /* 0x000ee80000100800 */
[----:B0-----:R-:W4:Y:S04]  /*ba00*/  LDL.128 R4, [R1+0x140] ;  /* 0x0001400001047983 */ /* 0x001f280000100c00 */
[----:B------:R-:W4:Y:S04]  /*ba10*/  LDL R72, [R1+0x70] ;  /* 0x0000700001487983 */ /* 0x000f280000100800 */
[----:B------:R-:W3:Y:S04]  /*ba20*/  LDL.128 R8, [R1+0x150] ;  /* 0x0001500001087983 */ /* 0x000ee80000100c00 */
[----:B--2---:R-:W2:Y:S01]  /*ba30*/  LD.E R20, desc[UR56][R20.64] ;  /* 0x0000003814147980 */ /* 0x004ea2000c101900 */
[----:B------:R-:W-:Y:S01]  /*ba40*/  BSSY B0, `(.L_x_10121) ;  /* 0x0000095000007945 */ /* 0x000fe20003800000 */
[----:B---3--:R-:W-:Y:S01]  /*ba50*/  ISETP.GE.AND P1, PT, R9, 0x1, PT ;  /* 0x000000010900780c */ /* 0x008fe20003f26270 */
[-C--:B--2---:R-:W-:Y:S01]  /*ba60*/  FMUL.FTZ R21, R34, R20.reuse ;  /* 0x0000001422157220 */ /* 0x084fe20000410000 */
[----:B------:R-:W-:Y:S01]  /*ba70*/  FMUL.FTZ R37, R37, R20 ;  /* 0x0000001425257220 */ /* 0x000fe20000410000 */
[----:B------:R-:W-:-:S03]  /*ba80*/  SHF.R.S32.HI R34, RZ, 0x1f, R15 ;  /* 0x0000001fff227819 */ /* 0x000fc6000001140f */
[----:B------:R0:W2:Y:S02]  /*ba90*/  MUFU.TANH R76, R37 ;  /* 0x00000025004c7308 */ /* 0x0000a40000002400 */
[----:B0-----:R-:W-:-:S04]  /*baa0*/  LEA.HI R37, R34, R15, RZ, 0x7 ;  /* 0x0000000f22257211 */ /* 0x001fc800078f38ff */
[----:B------:R-:W-:Y:S01]  /*bab0*/  LOP3.LUT R34, R37, 0xffffff80, RZ, 0xc0, !PT ;  /* 0xffffff8025227812 */ /* 0x000fe200078ec0ff */
[----:B------:R-:W-:-:S04]  /*bac0*/  FMUL.FTZ R13, R27, R20 ;  /* 0x000000141b0d7220 */ /* 0x000fc80000410000 */
[----:B------:R-:W-:Y:S02]  /*bad0*/  IMAD.IADD R34, R15, 0x1, -R34 ;  /* 0x000000010f227824 */ /* 0x000fe400078e0a22 */
[-C--:B------:R-:W-:Y:S01]  /*bae0*/  FMUL.FTZ R27, R39, R20.reuse ;  /* 0x00000014271b7220 */ /* 0x080fe20000410000 */
[-C--:B------:R-:W-:Y:S01]  /*baf0*/  FMUL.FTZ R41, R41, R20.reuse ;  /* 0x0000001429297220 */ /* 0x080fe20000410000 */
[-C--:B------:R-:W-:Y:S01]  /*bb00*/  FMUL.FTZ R36, R36, R20.reuse ;  /* 0x0000001424247220 */ /* 0x080fe20000410000 */
[----:B------:R-:W-:Y:S02]  /*bb10*/  SHF.R.S32.HI R39, RZ, 0x1f, R34 ;  /* 0x0000001fff277819 */ /* 0x000fe40000011422 */
[----:B------:R0:W3:Y:S01]  /*bb20*/  MUFU.TANH R80, R41 ;  /* 0x0000002900507308 */ /* 0x0000e20000002400 */
[-C--:B------:R-:W-:Y:S01]  /*bb30*/  FMUL.FTZ R12, R26, R20.reuse ;  /* 0x000000141a0c7220 */ /* 0x080fe20000410000 */
[-C--:B------:R-:W-:Y:S01]  /*bb40*/  FMUL.FTZ R26, R38, R20.reuse ;  /* 0x00000014261a7220 */ /* 0x080fe20000410000 */
[----:B------:R-:W-:Y:S01]  /*bb50*/  FMUL.FTZ R38, R42, R20 ;  /* 0x000000142a267220 */ /* 0x000fe20000410000 */
[----:B0-----:R-:W-:-:S04]  /*bb60*/  LEA.HI R41, R39, R34, RZ, 0x2 ;  /* 0x0000002227297211 */ /* 0x001fc800078f10ff */
[----:B------:R0:W1:Y:S01]  /*bb70*/  MUFU.TANH R73, R36 ;  /* 0x0000002400497308 */ /* 0x0000620000002400 */
[--C-:B------:R-:W-:Y:S01]  /*bb80*/  SHF.R.S32.HI R42, RZ, 0x2, R41.reuse ;  /* 0x00000002ff2a7819 */ /* 0x100fe20000011429 */
[-C--:B0-----:R-:W-:Y:S01]  /*bb90*/  FMUL.FTZ R36, R43, R20.reuse ;  /* 0x000000142b247220 */ /* 0x081fe20000410000 */
[----:B------:R-:W-:Y:S01]  /*bba0*/  SHF.R.S32.HI R43, RZ, 0x1f, R41 ;  /* 0x0000001fff2b7819 */ /* 0x000fe20000011429 */
[----:B------:R-:W-:-:S03]  /*bbb0*/  FMUL.FTZ R40, R40, R20 ;  /* 0x0000001428287220 */ /* 0x000fc60000410000 */
[----:B------:R-:W-:Y:S01]  /*bbc0*/  LEA.HI R43, R43, R42, RZ, 0x3 ;  /* 0x0000002a2b2b7211 */ /* 0x000fe200078f18ff */
[----:B------:R0:W1:Y:S01]  /*bbd0*/  MUFU.TANH R78, R40 ;  /* 0x00000028004e7308 */ /* 0x0000620000002400 */
[----:B------:R-:W-:Y:S02]  /*bbe0*/  LEA.HI R39, R39, R34, RZ, 0x5 ;  /* 0x0000002227277211 */ /* 0x000fe400078f28ff */
[----:B------:R-:W-:Y:S01]  /*bbf0*/  LOP3.LUT R43, R43, 0xfffffff8, RZ, 0xc0, !PT ;  /* 0xfffffff82b2b7812 */ /* 0x000fe200078ec0ff */
[-C--:B------:R-:W-:Y:S01]  /*bc00*/  FMUL.FTZ R29, R29, R20.reuse ;  /* 0x000000141d1d7220 */ /* 0x080fe20000410000 */
[----:B------:R-:W-:Y:S02]  /*bc10*/  LOP3.LUT R41, R41, 0x7ffffffc, RZ, 0xc0, !PT ;  /* 0x7ffffffc29297812 */ /* 0x000fe400078ec0ff */
[----:B0-----:R-:W-:Y:S01]  /*bc20*/  SHF.R.S32.HI R40, RZ, 0x7, R37 ;  /* 0x00000007ff287819 */ /* 0x001fe20000011425 */
[----:B------:R-:W-:Y:S02]  /*bc30*/  IMAD.IADD R42, R42, 0x1, -R43 ;  /* 0x000000012a2a7824 */ /* 0x000fe400078e0a2b */
[-C--:B------:R-:W-:Y:S01]  /*bc40*/  FMUL.FTZ R32, R32, R20.reuse ;  /* 0x0000001420207220 */ /* 0x080fe20000410000 */
[-C--:B------:R-:W-:Y:S01]  /*bc50*/  FMUL.FTZ R33, R33, R20.reuse ;  /* 0x0000001421217220 */ /* 0x080fe20000410000 */
[----:B------:R-:W-:Y:S01]  /*bc60*/  FMUL.FTZ R45, R45, R20 ;  /* 0x000000142d2d7220 */ /* 0x000fe20000410000 */
[----:B------:R-:W-:-:S02]  /*bc70*/  LEA.HI R37, R37, R40, RZ, 0x1 ;  /* 0x0000002825257211 */ /* 0x000fc400078f08ff */
[----:B------:R-:W-:Y:S01]  /*bc80*/  SHF.R.S32.HI R43, RZ, 0x5, R39 ;  /* 0x00000005ff2b7819 */ /* 0x000fe20000011427 */
[-C--:B------:R-:W-:Y:S01]  /*bc90*/  FMUL.FTZ R14, R24, R20.reuse ;  /* 0x00000014180e7220 */ /* 0x080fe20000410000 */
[----:B------:R0:W1:Y:S01]  /*bca0*/  MUFU.TANH R79, R29 ;  /* 0x0000001d004f7308 */ /* 0x0000620000002400 */
[-C--:B------:R-:W-:Y:S01]  /*bcb0*/  FMUL.FTZ R18, R30, R20.reuse ;  /* 0x000000141e127220 */ /* 0x080fe20000410000 */
[-C--:B------:R-:W-:Y:S01]  /*bcc0*/  FMUL.FTZ R19, R31, R20.reuse ;  /* 0x000000141f137220 */ /* 0x080fe20000410000 */
[-C--:B------:R-:W-:Y:S01]  /*bcd0*/  FMUL.FTZ R24, R35, R20.reuse ;  /* 0x0000001423187220 */ /* 0x080fe20000410000 */
[----:B------:R-:W-:Y:S01]  /*bce0*/  IMAD.IADD R41, R34, 0x1, -R41 ;  /* 0x0000000122297824 */ /* 0x000fe200078e0a29 */
[----:B------:R-:W-:Y:S01]  /*bcf0*/  LOP3.LUT R39, R37, 0x3fffffe, RZ, 0xc0, !PT ;  /* 0x03fffffe25277812 */ /* 0x000fe200078ec0ff */
[-C--:B------:R-:W-:Y:S01]  /*bd00*/  FMUL.FTZ R25, R25, R20.reuse ;  /* 0x0000001419197220 */ /* 0x080fe20000410000 */
[-C--:B------:R-:W-:Y:S01]  /*bd10*/  FMUL.FTZ R28, R28, R20.reuse ;  /* 0x000000141c1c7220 */ /* 0x080fe20000410000 */
[----:B------:R4:W1:Y:S01]  /*bd20*/  MUFU.TANH R77, R32 ;  /* 0x00000020004d7308 */ /* 0x0008620000002400 */
[-C--:B------:R-:W-:Y:S01]  /*bd30*/  FMUL.FTZ R44, R44, R20.reuse ;  /* 0x000000142c2c7220 */ /* 0x080fe20000410000 */
[-C--:B------:R-:W-:Y:S01]  /*bd40*/  FMUL.FTZ R31, R46, R20.reuse ;  /* 0x000000142e1f7220 */ /* 0x080fe20000410000 */
[-C--:B0-----:R-:W-:Y:S01]  /*bd50*/  FMUL.FTZ R29, R47, R20.reuse ;  /* 0x000000142f1d7220 */ /* 0x081fe20000410000 */
        /* <DEDUP_REMOVED lines=13> */
[-C--:B----4-:R-:W-:Y:S01]  /*be30*/  FMUL.FTZ R32, R63, R20.reuse ;  /* 0x000000143f207220 */ /* 0x090fe20000410000 */
[-C--:B------:R-:W-:Y:S01]  /*be40*/  FMUL.FTZ R64, R64, R20.reuse ;  /* 0x0000001440407220 */ /* 0x080fe20000410000 */
[-C--:B0-----:R-:W-:Y:S01]  /*be50*/  FMUL.FTZ R33, R66, R20.reuse ;  /* 0x0000001442217220 */ /* 0x081fe20000410000 */
[-C--:B------:R-:W-:Y:S01]  /*be60*/  FMUL.FTZ R15, R67, R20.reuse ;  /* 0x00000014430f7220 */ /* 0x080fe20000410000 */
[-C--:B------:R-:W-:Y:S01]  /*be70*/  FMUL.FTZ R68, R68, R20.reuse ;  /* 0x0000001444447220 */ /* 0x080fe20000410000 */
[----:B------:R-:W-:Y:S01]  /*be80*/  FMUL.FTZ R34, R70, R20 ;  /* 0x0000001446227220 */ /* 0x000fe20000410000 */
[----:B------:R-:W-:-:S02]  /*be90*/  IMAD R43, R72, 0x8, R43 ;  /* 0x00000008482b7824 */ /* 0x000fc400078e022b */
[-C--:B------:R-:W-:Y:S01]  /*bea0*/  FMUL.FTZ R37, R71, R20.reuse ;  /* 0x0000001447257220 */ /* 0x080fe20000410000 */
[----:B--2---:R-:W-:Y:S02]  /*beb0*/  IMAD R45, R0, -0x60, R5 ;  /* 0xffffffa0002d7824 */ /* 0x004fe400078e0205 */
        /* <DEDUP_REMOVED lines=9> */
[----:B------:R-:W0:Y:S03]  /*bf50*/  MUFU.TANH R14, R14 ;  /* 0x0000000e000e7308 */ /* 0x000e260000002400 */
[----:B------:R-:W-:Y:S01]  /*bf60*/  IMAD R42, R39, 0x40, R42 ;  /* 0x00000040272a7824 */ /* 0x000fe200078e022a */
[----:B------:R-:W-:-:S04]  /*bf70*/  LOP3.LUT R39, RZ, R6, RZ, 0x33, !PT ;  /* 0x00000006ff277212 */ /* 0x000fc800078e33ff */
[----:B------:R-:W2:Y:S01]  /*bf80*/  MUFU.TANH R25, R25 ;  /* 0x0000001900197308 */ /* 0x000ea20000002400 */
[----:B------:R-:W-:-:S07]  /*bf90*/  IMAD R20, R41, -0x2, R20 ;  /* 0xfffffffe29147824 */ /* 0x000fce00078e0214 */
[----:B------:R-:W4:Y:S01]  /*bfa0*/  MUFU.TANH R12, R12 ;  /* 0x0000000c000c7308 */ /* 0x000f220000002400 */
        /* <DEDUP_REMOVED lines=22> */
[----:B------:R-:W0:Y:S08]  /*c110*/  MUFU.TANH R56, R56 ;  /* 0x0000003800387308 */ /* 0x000e300000002400 */
[----:B------:R0:W0:Y:S08]  /*c120*/  MUFU.TANH R51, R57 ;  /* 0x0000003900337308 */ /* 0x0000300000002400 */
[----:B------:R-:W0:Y:S08]  /*c130*/  MUFU.TANH R58, R58 ;  /* 0x0000003a003a7308 */ /* 0x000e300000002400 */
[----:B------:R0:W0:Y:S08]  /*c140*/  MUFU.TANH R85, R59 ;  /* 0x0000003b00557308 */ /* 0x0000300000002400 */
[----:B------:R-:W0:Y:S08]  /*c150*/  MUFU.TANH R60, R60 ;  /* 0x0000003c003c7308 */ /* 0x000e300000002400 */
[----:B------:R0:W0:Y:S08]  /*c160*/  MUFU.TANH R47, R61 ;  /* 0x0000003d002f7308 */ /* 0x0000300000002400 */
[----:B------:R-:W0:Y:S08]  /*c170*/  MUFU.TANH R62, R62 ;  /* 0x0000003e003e7308 */ /* 0x000e300000002400 */
[----:B------:R-:W0:Y:S08]  /*c180*/  MUFU.TANH R32, R32 ;  /* 0x0000002000207308 */ /* 0x000e300000002400 */
[----:B------:R-:W0:Y:S08]  /*c190*/  MUFU.TANH R64, R64 ;  /* 0x0000004000407308 */ /* 0x000e300000002400 */
[----:B------:R0:W0:Y:S08]  /*c1a0*/  MUFU.TANH R46, R65 ;  /* 0x00000041002e7308 */ /* 0x0000300000002400 */
[----:B------:R-:W0:Y:S08]  /*c1b0*/  MUFU.TANH R33, R33 ;  /* 0x0000002100217308 */ /* 0x000e300000002400 */
[----:B------:R-:W0:Y:S08]  /*c1c0*/  MUFU.TANH R15, R15 ;  /* 0x0000000f000f7308 */ /* 0x000e300000002400 */
[----:B------:R-:W0:Y:S08]  /*c1d0*/  MUFU.TANH R68, R68 ;  /* 0x0000004400447308 */ /* 0x000e300000002400 */
[----:B------:R0:W0:Y:S08]  /*c1e0*/  MUFU.TANH R50, R69 ;  /* 0x0000004500327308 */ /* 0x0000300000002400 */
[----:B------:R-:W0:Y:S08]  /*c1f0*/  MUFU.TANH R34, R34 ;  /* 0x0000002200227308 */ /* 0x000e300000002400 */
[----:B------:R-:W0:Y:S01]  /*c200*/  MUFU.TANH R37, R37 ;  /* 0x0000002500257308 */ /* 0x000e220000002400 */
[----:B------:R-:W-:-:S02]  /*c210*/  IMAD.IADD R87, R20, 0x1, R7 ;  /* 0x0000000114577824 */ /* 0x000fc400078e0207 */
[----:B------:R-:W-:Y:S02]  /*c220*/  IMAD.IADD R89, R20, 0x1, R39 ;  /* 0x0000000114597824 */ /* 0x000fe400078e0227 */
[----:B------:R-:W-:Y:S02]  /*c230*/  IMAD R54, R41, -0x2, R6 ;  /* 0xfffffffe29367824 */ /* 0x000fe400078e0206 */
        /* <DEDUP_REMOVED lines=8> */
[----:B------:R-:W-:Y:S02]  /*c2c0*/  ISETP.NE.AND P1, PT, R9, 0x1, PT ;  /* 0x000000010900780c */ /* 0x000fe40003f25270 */
[----:B------:R-:W-:-:S11]  /*c2d0*/  LOP3.LUT R39, RZ, R8, RZ, 0x33, !PT ;  /* 0x00000008ff277212 */ /* 0x000fd600078e33ff */
[----:B------:R-:W-:-:S05]  /*c2e0*/  @P1 IMAD.HI.U32 R8, R39, R10, RZ ;  /* 0x0000000a27081227 */ /* 0x000fca00078e00ff */
[----:B------:R-:W-:-:S04]  /*c2f0*/  @P1 SHF.R.U32.HI R39, RZ, R11, R8 ;  /* 0x0000000bff271219 */ /* 0x000fc80000011608 */
[----:B------:R-:W-:Y:S01]  /*c300*/  LOP3.LUT R8, RZ, R39, RZ, 0x33, !PT ;  /* 0x00000027ff087212 */ /* 0x000fe200078e33ff */
[----:B------:R-:W-:Y:S06]  /*c310*/  BRA `(.L_x_10125) ;  /* 0x00000000000c7947 */ /* 0x000fec0003800000 */
.L_x_10124:
[----:B------:R-:W-:-:S13]  /*c320*/  ISETP.NE.AND P1, PT, R9, 0x1, PT ;  /* 0x000000010900780c */ /* 0x000fda0003f25270 */
[----:B------:R-:W-:-:S05]  /*c330*/  @P1 IMAD.HI.U32 R20, R8, R10, RZ ;  /* 0x0000000a08141227 */ /* 0x000fca00078e00ff */
[----:B------:R-:W-:-:S07]  /*c340*/  @P1 SHF.R.U32.HI R8, RZ, R11, R20 ;  /* 0x0000000bff081219 */ /* 0x000fce0000011614 */
.L_x_10125:
[----:B------:R-:W-:Y:S05]  /*c350*/  BSYNC B1 ;  /* 0x0000000000017941 */ /* 0x000fea0003800000 */
.L_x_10123:
[----:B------:R-:W-:-:S05]  /*c360*/  IMAD R8, R8, R9, R54 ;  /* 0x0000000908087224 */ /* 0x000fca00078e0236 */
[----:B------:R-:W-:Y:S02]  /*c370*/  VIMNMX R7, R7, R8, !PT ;  /* 0x0000000807077248 */ /* 0x000fe40007fe0100 */
[----:B------:R-:W-:-:S07]  /*c380*/  VIADDMNMX R6, R8, R9, R6, PT ;  /* 0x0000000908067246 */ /* 0x000fce0003800106 */
.L_x_10122:
[----:B------:R-:W-:Y:S05]  /*c390*/  BSYNC B0 ;  /* 0x0000000000007941 */ /* 0x000fea0003800000 */
.L_x_10121:
[----:B------:R-:W-:Y:S01]  /*c3a0*/  ISETP.GE.AND P1, PT, R40, 0x9, PT ;  /* 0x000000092800780c */ /* 0x000fe20003f26270 */
[----:B------:R-:W-:Y:S01]  /*c3b0*/  VIADD R42, R42, 0x8 ;  /* 0x000000082a2a7836 */ /* 0x000fe20000000000 */
[----:B------:R-:W-:Y:S01]  /*c3c0*/  ISETP.GE.AND P2, PT, R40, 0x2, PT ;  /* 0x000000022800780c */ /* 0x000fe20003f46270 */
[----:B------:R-:W-:Y:S01]  /*c3d0*/  BSSY B0, `(.L_x_10126) ;  /* 0x0000087000007945 */ /* 0x000fe20003800000 */
[----:B------:R-:W-:Y:S02]  /*c3e0*/  P2R R20, PR, RZ, 0x2 ;  /* 0x00000002ff147803 */ /* 0x000fe40000000000 */
[----:B------:R-:W-:Y:S02]  /*c3f0*/  ISETP.GT.AND P1, PT, R7, 0x8, !P1 ;  /* 0x000000080700780c */ /* 0x000fe40004f24270 */
[----:B------:R-:W-:Y:S02]  /*c400*/  P2R R8, PR, RZ, 0x4 ;  /* 0x00000004ff087803 */ /* 0x000fe40000000000 */
[----:B------:R-:W-:-:S02]  /*c410*/  ISETP.LT.OR P1, PT, R6, 0x9, P1 ;  /* 0x000000090600780c */ /* 0x000fc40000f21670 */
[C---:B------:R-:W-:Y:S02]  /*c420*/  ISETP.GT.AND P2, PT, R7.reuse, 0x1, !P2 ;  /* 0x000000010700780c */ /* 0x040fe40005744270 */
[----:B------:R-:W-:Y:S02]  /*c430*/  ISETP.GE.AND P3, PT, R40, 0xa, PT ;  /* 0x0000000a2800780c */ /* 0x000fe40003f66270 */
[----:B0-----:R-:W-:Y:S02]  /*c440*/  FSEL R81, R28, -INF , !P1 ;  /* 0xff8000001c517808 */ /* 0x001fe40004800000 */
[----:B------:R-:W-:Y:S02]  /*c450*/  ISETP.LT.OR P2, PT, R6, 0x2, P2 ;  /* 0x000000020600780c */ /* 0x000fe40001741670 */
[----:B------:R-:W-:Y:S02]  /*c460*/  ISETP.GT.AND P1, PT, R7, 0x9, !P3 ;  /* 0x000000090700780c */ /* 0x000fe40005f24270 */
[----:B------:R-:W-:-:S02]  /*c470*/  FSEL R83, R25, -INF , !P2 ;  /* 0xff80000019537808 */ /* 0x000fc40005000000 */
        /* <DEDUP_REMOVED lines=76> */
[----:B------:R-:W-:Y:S02]  /*c940*/  P2R R25, PR, RZ, 0x8 ;  /* 0x00000008ff197803 */ /* 0x000fe40000000000 */
[----:B------:R-:W-:-:S02]  /*c950*/  FSEL R49, R60, -INF , !P1 ;  /* 0xff8000003c317808 */ /* 0x000fc40004800000 */
        /* <DEDUP_REMOVED lines=39> */
.L_x_10129:
[----:B------:R-:W-:-:S13]  /*cbd0*/  ISETP.NE.AND P6, PT, R9, 0x1, PT ;  /* 0x000000010900780c */ /* 0x000fda0003fc5270 */
[----:B------:R-:W-:-:S05]  /*cbe0*/  @P6 IMAD.HI.U32 R10, R4, R10, RZ ;  /* 0x0000000a040a6227 */ /* 0x000fca00078e00ff */
[----:B------:R-:W-:-:S07]  /*cbf0*/  @P6 SHF.R.U32.HI R4, RZ, R11, R10 ;  /* 0x0000000bff046219 */ /* 0x000fce000001160a */
.L_x_10130:
[----:B------:R-:W-:Y:S05]  /*cc00*/  BSYNC B1 ;  /* 0x0000000000017941 */ /* 0x000fea0003800000 */
.L_x_10128:
[----:B------:R-:W-:-:S05]  /*cc10*/  IMAD R4, R4, R9, R54 ;  /* 0x0000000904047224 */ /* 0x000fca00078e0236 */
[----:B------:R-:W-:Y:S02]  /*cc20*/  VIADDMNMX R6, R4, R9, R6, PT ;  /* 0x0000000904067246 */ /* 0x000fe40003800106 */
[----:B------:R-:W-:-:S07]  /*cc30*/  VIMNMX R7, R7, R4, !PT ;  /* 0x0000000407077248 */ /* 0x000fce0007fe0100 */
.L_x_10127:
[----:B------:R-:W-:Y:S05]  /*cc40*/  BSYNC B0 ;  /* 0x0000000000007941 */ /* 0x000fea0003800000 */
.L_x_10126:
[----:B------:R-:W-:Y:S02]  /*cc50*/  ISETP.GT.AND P5, PT, R7, RZ, !P5 ;  /* 0x000000ff0700720c */ /* 0x000fe40006fa4270 */
        /* <DEDUP_REMOVED lines=19> */
[----:B------:R-:W2:Y:S01]  /*cd90*/  LDL.64 R20, [R1+0x230] ;  /* 0x0002300001147983 */ /* 0x000ea20000100a00 */
        /* <DEDUP_REMOVED lines=52> */
[C---:B------:R-:W-:Y:S02]  /*d0e0*/  ISETP.GT.AND P5, PT, R7.reuse, 0x48, !P6 ;  /* 0x000000480700780c */ /* 0x040fe400077a4270 */
[----:B------:R-:W-:Y:S02]  /*d0f0*/  ISETP.GT.AND P1, PT, R7, 0x49, !P1 ;  /* 0x000000490700780c */ /* 0x000fe40004f24270 */
[----:B------:R-:W-:Y:S02]  /*d100*/  ISETP.LT.OR P5, PT, R6, 0x49, P5 ;  /* 0x000000490600780c */ /* 0x000fe40002fa1670 */
[----:B--2---:R-:W-:Y:S02]  /*d110*/  FMNMX.FTZ R4, R91, R20, !PT ;  /* 0x000000145b047209 */ /* 0x004fe40007810000 */
[----:B------:R-:W-:-:S02]  /*d120*/  FMNMX.FTZ R5, R46, R21, !PT ;  /* 0x000000152e057209 */ /* 0x000fc40007810000 */
[----:B------:R-:W-:Y:S02]  /*d130*/  FMNMX.FTZ R4, R83, R4, !PT ;  /* 0x0000000453047209 */ /* 0x000fe40007810000 */
[----:B------:R-:W-:Y:S02]  /*d140*/  FSEL R13, R62, -INF , !P5 ;  /* 0xff8000003e0d7808 */ /* 0x000fe40006800000 */
[----:B------:R-:W-:Y:S02]  /*d150*/  FMNMX.FTZ R4, R81, R4, !PT ;  /* 0x0000000451047209 */ /* 0x000fe40007810000 */
[----:B------:R-:W-:Y:S02]  /*d160*/  ISETP.GT.AND P2, PT, R7, 0x50, !P2 ;  /* 0x000000500700780c */ /* 0x000fe40005744270 */
[----:B------:R-:W-:Y:S02]  /*d170*/  FMNMX.FTZ R4, R79, R4, !PT ;  /* 0x000000044f047209 */ /* 0x000fe40007810000 */
[----:B------:R-:W-:-:S02]  /*d180*/  ISETP.GT.AND P3, PT, R7, 0x51, !P3 ;  /* 0x000000510700780c */ /* 0x000fc40005f64270 */
        /* <DEDUP_REMOVED lines=39> */
[----:B------:R-:W-:Y:S02]  /*d400*/  ISETP.LT.OR P1, PT, R6, 0x4a, P1 ;  /* 0x0000004a0600780c */ /* 0x000fe40000f21670 */
[----:B------:R-:W-:Y:S01]  /*d410*/  FMNMX.FTZ R4, R24, R5, !PT ;  /* 0x0000000518047209 */ /* 0x000fe20007810000 */
[----:B------:R-:W0:Y:S01]  /*d420*/  SHFL.BFLY PT, R11, R10, 0x1, 0x1f ;  /* 0x0c201f000a0b7f89 */ /* 0x000e2200000e0000 */
[----:B------:R-:W-:Y:S02]  /*d430*/  ISETP.LT.OR P2, PT, R6, 0x51, P2 ;  /* 0x000000510600780c */ /* 0x000fe40001741670 */
[----:B------:R-:W-:-:S02]  /*d440*/  FSEL R56, R32, -INF , !P1 ;  /* 0xff80000020387808 */ /* 0x000fc40004800000 */
[----:B------:R-:W-:Y:S02]  /*d450*/  FMNMX.FTZ R5, R13, R4, !PT ;  /* 0x000000040d057209 */ /* 0x000fe40007810000 */
[----:B------:R-:W-:Y:S02]  /*d460*/  ISETP.GT.AND P4, PT, R7, 0x58, !P4 ;  /* 0x000000580700780c */ /* 0x000fe40006784270 */
[----:B------:R-:W-:Y:S02]  /*d470*/  ISETP.LT.OR P3, PT, R6, 0x52, P3 ;  /* 0x000000520600780c */ /* 0x000fe40001f61670 */
[----:B------:R-:W-:Y:S02]  /*d480*/  FSEL R32, R33, -INF , !P2 ;  /* 0xff80000021207808 */ /* 0x000fe40005000000 */
[----:B------:R-:W-:Y:S02]  /*d490*/  FMNMX.FTZ R5, R56, R5, !PT ;  /* 0x0000000538057209 */ /* 0x000fe40007810000 */
[----:B------:R-:W-:-:S02]  /*d4a0*/  ISETP.GT.AND P1, PT, R7, 0x59, !P6 ;  /* 0x000000590700780c */ /* 0x000fc40007724270 */
[----:B------:R-:W-:Y:S02]  /*d4b0*/  ISETP.LT.OR P4, PT, R6, 0x59, P4 ;  /* 0x000000590600780c */ /* 0x000fe40002781670 */
[----:B------:R-:W-:Y:S02]  /*d4c0*/  FSEL R33, R15, -INF , !P3 ;  /* 0xff8000000f217808 */ /* 0x000fe40005800000 */
[----:B------:R-:W-:Y:S02]  /*d4d0*/  FMNMX.FTZ R4, R32, R5, !PT ;  /* 0x0000000520047209 */ /* 0x000fe40007810000 */
[----:B------:R-:W-:Y:S02]  /*d4e0*/  ISETP.LT.OR P1, PT, R6, 0x5a, P1 ;  /* 0x0000005a0600780c */ /* 0x000fe40000f21670 */
[----:B------:R-:W-:Y:S02]  /*d4f0*/  FSEL R34, R34, -INF , !P4 ;  /* 0xff80000022227808 */ /* 0x000fe40006000000 */
[----:B------:R-:W-:-:S02]  /*d500*/  FMNMX.FTZ R5, R33, R4, !PT ;  /* 0x0000000421057209 */ /* 0x000fc40007810000 */
[----:B------:R-:W-:Y:S02]  /*d510*/  FSEL R35, R37, -INF , !P1 ;  /* 0xff80000025237808 */ /* 0x000fe40004800000 */
[----:B------:R-:W-:Y:S01]  /*d520*/  FMNMX.FTZ R4, R34, R5, !PT ;  /* 0x0000000522047209 */ /* 0x000fe20007810000 */
[----:B------:R-:W2:Y:S01]  /*d530*/  LDL R37, [R1+0x250] ;  /* 0x0002500001257983 */ /* 0x000ea20000100800 */
[----:B0-----:R-:W-:Y:S02]  /*d540*/  FMNMX.FTZ R6, R10, R11, !PT ;  /* 0x0000000b0a067209 */ /* 0x001fe40007810000 */
[----:B------:R-:W-:Y:S02]  /*d550*/  FMNMX.FTZ R9, R35, R4, !PT ;  /* 0x0000000423097209 */ /* 0x000fe40007810000 */
[----:B------:R-:W3:Y:S04]  /*d560*/  LDL.64 R4, [R1+0x240] ;  /* 0x0002400001047983 */ /* 0x000ee80000100a00 */
[----:B------:R-:W-:Y:S04]  /*d570*/  STL.64 [R1+0x230], R8 ;  /* 0x0002300801007387 */ /* 0x000fe80000100a00 */
[----:B------:R0:W-:Y:S04]  /*d580*/  STL [R1+0x230], R6 ;  /* 0x0002300601007387 */ /* 0x0001e80000100800 */
[----:B------:R-:W2:Y:S04]  /*d590*/  LDL R12, [R1+0x230] ;  /* 0x00023000010c7983 */ /* 0x000ea80000100800 */
[----:B------:R-:W4:Y:S01]  /*d5a0*/  LDL R11, [R1+0x234] ;  /* 0x00023400010b7983 */ /* 0x000f220000100800 */
[----:B--2---:R-:W-:Y:S01]  /*d5b0*/  FMUL.FTZ R7, R37, R12 ;  /* 0x0000000c25077220 */ /* 0x004fe20000410000 */
[----:B------:R-:W-:-:S04]  /*d5c0*/  FSETP.NEU.FTZ.AND P1, PT, R12, -INF , PT ;  /* 0xff8000000c00780b */ /* 0x000fc80003f3d000 */
[----:B------:R-:W-:-:S05]  /*d5d0*/  FSEL R10, R7, RZ, P1 ;  /* 0x000000ff070a7208 */ /* 0x000fca0000800000 */
[----:B0-----:R-:W-:-:S04]  /*d5e0*/  FFMA.FTZ R6, R79, R37, -R10 ;  /* 0x000000254f067223 */ /* 0x001fc8000001080a */
[----:B------:R4:W-:Y:S02]  /*d5f0*/  MUFU.EX2 R173, R6 ;  /* 0x0000000600ad7308 */ /* 0x0009e40000000800 */
[----:B----4-:R-:W0:Y:S02]  /*d600*/  SHFL.BFLY PT, R6, R11, 0x2, 0x1f ;  /* 0x0c401f000b067f89 */ /* 0x010e2400000e0000 */
[----:B0-----:R-:W-:-:S05]  /*d610*/  FMNMX.FTZ R6, R6, R11, !PT ;  /* 0x0000000b06067209 */ /* 0x001fca0007810000 */
[----:B------:R-:W0:Y:S01]  /*d620*/  SHFL.BFLY PT, R9, R6, 0x1, 0x1f ;  /* 0x0c201f0006097f89 */ /* 0x000e2200000e0000 */
[----:B------:R-:W-:Y:S01]  /*d630*/  FSEL R11, R12, RZ, P1 ;  /* 0x000000ff0c0b7208 */ /* 0x000fe20000800000 */
[----:B------:R-:W-:-:S04]  /*d640*/  FFMA.FTZ R7, R91, R37, -R10 ;  /* 0x000000255b077223 */ /* 0x000fc8000001080a */
[----:B------:R-:W-:Y:S01]  /*d650*/  FADD.FTZ R20, R20, -R11 ;  /* 0x8000000b14147221 */ /* 0x000fe20000010000 */
[----:B0-----:R-:W-:-:S04]  /*d660*/  FMNMX.FTZ R6, R6, R9, !PT ;  /* 0x0000000906067209 */ /* 0x001fc80007810000 */
[C---:B------:R-:W-:Y:S01]  /*d670*/  FSETP.NEU.FTZ.AND P1, PT, R6.reuse, -INF , PT ;  /* 0xff8000000600780b */ /* 0x040fe20003f3d000 */
[----:B------:R-:W-:-:S05]  /*d680*/  FMUL.FTZ R8, R6, R37 ;  /* 0x0000002506087220 */ /* 0x000fca0000410000 */
[----:B------:R-:W-:Y:S02]  /*d690*/  FSEL R9, R8, RZ, P1 ;  /* 0x000000ff08097208 */ /* 0x000fe40000800000 */
[----:B------:R-:W-:Y:S01]  /*d6a0*/  FSEL R8, R6, RZ, P1 ;  /* 0x000000ff06087208 */ /* 0x000fe20000800000 */
[-C--:B------:R-:W-:Y:S02]  /*d6b0*/  FMUL.FTZ R12, R20, R37.reuse ;  /* 0x00000025140c7220 */ /* 0x080fe40000410000 */
[-CC-:B------:R-:W-:Y:S02]  /*d6c0*/  FFMA.FTZ R224, R46, R37.reuse, -R9.reuse ;  /* 0x000000252ee07223 */ /* 0x180fe40000010809 */
[----:B------:R-:W-:Y:S01]  /*d6d0*/  FADD.FTZ R8, R21, -R8 ;  /* 0x8000000815087221 */ /* 0x000fe20000010000 */
[-CC-:B------:R-:W-:Y:S01]  /*d6e0*/  FFMA.FTZ R172, R83, R37.reuse, -R10.reuse ;  /* 0x0000002553ac7223 */ /* 0x180fe2000001080a */
[-CC-:B------:R-:W-:Y:S02]  /*d6f0*/  FFMA.FTZ R219, R48, R37.reuse, -R9.reuse ;  /* 0x0000002530db7223 */ /* 0x180fe40000010809 */
[----:B------:R-:W-:Y:S01]  /*d700*/  FMUL.FTZ R8, R37, R8 ;  /* 0x0000000825087220 */ /* 0x000fe20000410000 */
[----:B------:R-:W-:Y:S01]  /*d710*/  MUFU.EX2 R7, R7 ;  /* 0x0000000700077308 */ /* 0x000fe20000000800 */
[-CC-:B------:R-:W-:Y:S01]  /*d720*/  FFMA.FTZ R200, R31, R37.reuse, -R9.reuse ;  /* 0x000000251fc87223 */ /* 0x180fe20000010809 */
[-C--:B------:R-:W-:Y:S01]  /*d730*/  FFMA.FTZ R174, R81, R37.reuse, -R10 ;  /* 0x0000002551ae7223 */ /* 0x080fe2000001080a */
[----:B------:R-:W-:-:S05]  /*d740*/  FFMA.FTZ R175, R50, R37, -R9 ;  /* 0x0000002532af7223 */ /* 0x000fca0000010809 */
[----:B------:R-:W3:Y:S01]  /*d750*/  MUFU.EX2 R12, R12 ;  /* 0x0000000c000c7308 */ /* 0x000ee20000000800 */
[----:B------:R-:W-:-:S07]  /*d760*/  FFMA.FTZ R222, R52, R37, -R9 ;  /* 0x0000002534de7223 */ /* 0x000fce0000010809 */
[----:B------:R-:W-:Y:S08]  /*d770*/  MUFU.EX2 R224, R224 ;  /* 0x000000e000e07308 */ /* 0x000ff00000000800 */
[----:B------:R-:W0:Y:S01]  /*d780*/  MUFU.EX2 R31, R8 ;  /* 0x00000008001f7308 */ /* 0x000e220000000800 */
[----:B------:R-:W-:-:S07]  /*d790*/  FFMA.FTZ R220, R77, R37, -R10 ;  /* 0x000000254ddc7223 */ /* 0x000fce000001080a */
[----:B------:R-:W1:Y:S01]  /*d7a0*/  MUFU.EX2 R172, R172 ;  /* 0x000000ac00ac7308 */ /* 0x000e620000000800 */
[----:B------:R-:W-:-:S07]  /*d7b0*/  FFMA.FTZ R215, R54, R37, -R9 ;  /* 0x0000002536d77223 */ /* 0x000fce0000010809 */
[----:B------:R-:W2:Y:S01]  /*d7c0*/  MUFU.EX2 R219, R219 ;  /* 0x000000db00db7308 */ /* 0x000ea20000000800 */
[----:B------:R-:W-:-:S07]  /*d7d0*/  FFMA.FTZ R217, R75, R37, -R10 ;  /* 0x000000254bd97223 */ /* 0x000fce000001080a */
[----:B------:R-:W4:Y:S01]  /*d7e0*/  MUFU.EX2 R174, R174 ;  /* 0x000000ae00ae7308 */ /* 0x000f220000000800 */
[----:B------:R-:W-:-:S07]  /*d7f0*/  FFMA.FTZ R218, R44, R37, -R9 ;  /* 0x000000252cda7223 */ /* 0x000fce0000010809 */
[----:B------:R-:W5:Y:S01]  /*d800*/  MUFU.EX2 R175, R175 ;  /* 0x000000af00af7308 */ /* 0x000f620000000800 */
[----:B---3--:R-:W-:Y:S01]  /*d810*/  FFMA.FTZ R11, R12, R4, R7 ;  /* 0x000000040c0b7223 */ /* 0x008fe20000010007 */
[----:B------:R-:W-:Y:S01]  /*d820*/  FFMA.FTZ R211, R73, R37, -R10 ;  /* 0x0000002549d37223 */ /* 0x000fe2000001080a */
[----:B0-----:R-:W-:-:S05]  /*d830*/  FFMA.FTZ R4, R5, R31, R224 ;  /* 0x0000001f05047223 */ /* 0x001fca00000100e0 */
[----:B------:R-:W0:Y:S01]  /*d840*/  MUFU.EX2 R222, R222 ;  /* 0x000000de00de7308 */ /* 0x000e220000000800 */
[----:B------:R-:W-:Y:S01]  /*d850*/  FFMA.FTZ R208, R42, R37, -R9 ;  /* 0x000000252ad07223 */ /* 0x000fe20000010809 */
[----:B-1----:R-:W-:-:S06]  /*d860*/  FADD.FTZ R11, R172, R11 ;  /* 0x0000000bac0b7221 */ /* 0x002fcc0000010000 */
[----:B------:R-:W1:Y:S01]  /*d870*/  MUFU.EX2 R220, R220 ;  /* 0x000000dc00dc7308 */ /* 0x000e620000000800 */
[----:B------:R-:W-:Y:S01]  /*d880*/  FFMA.FTZ R216, R71, R37, -R10 ;  /* 0x0000002547d87223 */ /* 0x000fe2000001080a */
[----:B--2---:R-:W-:-:S06]  /*d890*/  FADD.FTZ R4, R219, R4 ;  /* 0x00000004db047221 */ /* 0x004fcc0000010000 */
[----:B------:R-:W2:Y:S01]  /*d8a0*/  MUFU.EX2 R215, R215 ;  /* 0x000000d700d77308 */ /* 0x000ea20000000800 */
[----:B------:R-:W-:Y:S01]  /*d8b0*/  FFMA.FTZ R209, R40, R37, -R9 ;  /* 0x0000002528d17223 */ /* 0x000fe20000010809 */
[----:B----4-:R-:W-:-:S06]  /*d8c0*/  FADD.FTZ R8, R174, R11 ;  /* 0x0000000bae087221 */ /* 0x010fcc0000010000 */
[----:B------:R-:W3:Y:S01]  /*d8d0*/  MUFU.EX2 R217, R217 ;  /* 0x000000d900d97308 */ /* 0x000ee20000000800 */
[----:B------:R-:W-:Y:S01]  /*d8e0*/  FFMA.FTZ R206, R69, R37, -R10 ;  /* 0x0000002545ce7223 */ /* 0x000fe2000001080a */
[----:B-----5:R-:W-:-:S06]  /*d8f0*/  FADD.FTZ R5, R175, R4 ;  /* 0x00000004af057221 */ /* 0x020fcc0000010000 */
[----:B------:R-:W4:Y:S01]  /*d900*/  MUFU.EX2 R218, R218 ;  /* 0x000000da00da7308 */ /* 0x000f220000000800 */
[----:B------:R-:W-:Y:S01]  /*d910*/  FFMA.FTZ R204, R38, R37, -R9 ;  /* 0x0000002526cc7223 */ /* 0x000fe20000010809 */
[----:B------:R-:W-:-:S06]  /*d920*/  FADD.FTZ R11, R173, R8 ;  /* 0x00000008ad0b7221 */ /* 0x000fcc0000010000 */
[----:B------:R-:W5:Y:S01]  /*d930*/  MUFU.EX2 R211, R211 ;  /* 0x000000d300d37308 */ /* 0x000f620000000800 */
[----:B------:R-:W-:Y:S01]  /*d940*/  FFMA.FTZ R207, R67, R37, -R10 ;  /* 0x0000002543cf7223 */ /* 0x000fe2000001080a */
[----:B0-----:R-:W-:-:S06]  /*d950*/  FADD.FTZ R4, R222, R5 ;  /* 0x00000005de047221 */ /* 0x001fcc0000010000 */
[----:B------:R-:W0:Y:S01]  /*d960*/  MUFU.EX2 R208, R208 ;  /* 0x000000d000d07308 */ /* 0x000e220000000800 */
[----:B------:R-:W-:Y:S01]  /*d970*/  FFMA.FTZ R205, R36, R37, -R9 ;  /* 0x0000002524cd7223 */ /* 0x000fe20000010809 */
[----:B-1----:R-:W-:-:S06]  /*d980*/  FADD.FTZ R8, R220, R11 ;  /* 0x0000000bdc087221 */ /* 0x002fcc0000010000 */
[----:B------:R-:W1:Y:S01]  /*d990*/  MUFU.EX2 R216, R216 ;  /* 0x000000d800d87308 */ /* 0x000e620000000800 */
[----:B------:R-:W-:Y:S01]  /*d9a0*/  FFMA.FTZ R203, R65, R37, -R10 ;  /* 0x0000002541cb7223 */ /* 0x000fe2000001080a */
[----:B--2---:R-:W-:-:S06]  /*d9b0*/  FADD.FTZ R5, R215, R4 ;  /* 0x00000004d7057221 */ /* 0x004fcc0000010000 */
[----:B------:R-:W2:Y:S01]  /*d9c0*/  MUFU.EX2 R209, R209 ;  /* 0x000000d100d17308 */ /* 0x000ea20000000800 */
[----:B---3--:R-:W-:Y:S01]  /*d9d0*/  FADD.FTZ R8, R217, R8 ;  /* 0x00000008d9087221 */ /* 0x008fe20000010000 */
[----:B------:R-:W-:-:S06]  /*d9e0*/  FFMA.FTZ R202, R63, R37, -R10 ;  /* 0x000000253fca7223 */ /* 0x000fcc000001080a */
[----:B------:R-:W3:Y:S01]  /*d9f0*/  MUFU.EX2 R206, R206 ;  /* 0x000000ce00ce7308 */ /* 0x000ee20000000800 */
[----:B----4-:R-:W-:Y:S01]  /*da00*/  FADD.FTZ R5, R218, R5 ;  /* 0x00000005da057221 */ /* 0x010fe20000010000 */
[----:B------:R-:W-:-:S06]  /*da10*/  FFMA.FTZ R201, R27, R37, -R9 ;  /* 0x000000251bc97223 */ /* 0x000fcc0000010809 */
[----:B------:R-:W4:Y:S01]  /*da20*/  MUFU.EX2 R204, R204 ;  /* 0x000000cc00cc7308 */ /* 0x000f220000000800 */
[----:B-----5:R-:W-:Y:S01]  /*da30*/  FADD.FTZ R11, R211, R8 ;  /* 0x00000008d30b7221 */ /* 0x020fe20000010000 */
[----:B------:R-:W-:-:S06]  /*da40*/  FFMA.FTZ R197, R61, R37, -R10 ;  /* 0x000000253dc57223 */ /* 0x000fcc000001080a */
[----:B------:R-:W5:Y:S01]  /*da50*/  MUFU.EX2 R207, R207 ;  /* 0x000000cf00cf7308 */ /* 0x000f620000000800 */
[----:B0-----:R-:W-:Y:S01]  /*da60*/  FADD.FTZ R4, R208, R5 ;  /* 0x00000005d0047221 */ /* 0x001fe20000010000 */
[----:B------:R-:W-:-:S06]  /*da70*/  FFMA.FTZ R194, R30, R37, -R9 ;  /* 0x000000251ec27223 */ /* 0x000fcc0000010809 */
[----:B------:R-:W0:Y:S01]  /*da80*/  MUFU.EX2 R205, R205 ;  /* 0x000000cd00cd7308 */ /* 0x000e220000000800 */
[----:B-1----:R-:W-:Y:S01]  /*da90*/  FADD.FTZ R11, R216, R11 ;  /* 0x0000000bd80b7221 */ /* 0x002fe20000010000 */
[----:B------:R-:W-:-:S06]  /*daa0*/  FFMA.FTZ R196, R59, R37, -R10 ;  /* 0x000000253bc47223 */ /* 0x000fcc000001080a */
[----:B------:R-:W1:Y:S01]  /*dab0*/  MUFU.EX2 R203, R203 ;  /* 0x000000cb00cb7308 */ /* 0x000e620000000800 */
[----:B--2---:R-:W-:Y:S01]  /*dac0*/  FADD.FTZ R5, R209, R4 ;  /* 0x00000004d1057221 */ /* 0x004fe20000010000 */
[----:B------:R-:W-:-:S06]  /*dad0*/  FFMA.FTZ R195, R29, R37, -R9 ;  /* 0x000000251dc37223 */ /* 0x000fcc0000010809 */
        /* <DEDUP_REMOVED lines=44> */
[----:B0-----:R-:W-:-:S06]  /*dda0*/  FADD.FTZ R5, R199, R8 ;  /* 0x00000008c7057221 */ /* 0x001fcc0000010000 */
[----:B------:R-:W0:Y:S01]  /*ddb0*/  MUFU.EX2 R178, R178 ;  /* 0x000000b200b27308 */ /* 0x000e220000000800 */
[-C--:B------:R-:W-:Y:S01]  /*ddc0*/  FFMA.FTZ R18, R43, R37.reuse, -R10 ;  /* 0x000000252b127223 */ /* 0x080fe2000001080a */
[----:B------:R-:W-:-:S06]  /*ddd0*/  FFMA.FTZ R159, R33, R37, -R9 ;  /* 0x00000025219f7223 */ /* 0x000fcc0000010809 */
[----:B------:R-:W5:Y:S01]  /*dde0*/  MUFU.EX2 R186, R186 ;  /* 0x000000ba00ba7308 */ /* 0x000f620000000800 */
[----:B-1----:R-:W-:Y:S01]  /*ddf0*/  FADD.FTZ R11, R185, R4 ;  /* 0x00000004b90b7221 */ /* 0x002fe20000010000 */
[----:B--2---:R-:W-:-:S06]  /*de00*/  FADD.FTZ R4, R188, R5 ;  /* 0x00000005bc047221 */ /* 0x004fcc0000010000 */
[----:B------:R-:W1:Y:S01]  /*de10*/  MUFU.EX2 R181, R181 ;  /* 0x000000b500b57308 */ /* 0x000e620000000800 */
[-C--:B------:R-:W-:Y:S01]  /*de20*/  FFMA.FTZ R14, R41, R37.reuse, -R10 ;  /* 0x00000025290e7223 */ /* 0x080fe2000001080a */
[----:B------:R-:W-:-:S06]  /*de30*/  FFMA.FTZ R20, R34, R37, -R9 ;  /* 0x0000002522147223 */ /* 0x000fcc0000010809 */
[----:B------:R-:W2:Y:S01]  /*de40*/  MUFU.EX2 R187, R187 ;  /* 0x000000bb00bb7308 */ /* 0x000ea20000000800 */
[----:B---3--:R-:W-:Y:S01]  /*de50*/  FADD.FTZ R11, R184, R11 ;  /* 0x0000000bb80b7221 */ /* 0x008fe20000010000 */
[----:B----4-:R-:W-:-:S06]  /*de60*/  FADD.FTZ R5, R189, R4 ;  /* 0x00000004bd057221 */ /* 0x010fcc0000010000 */
[----:B------:R-:W3:Y:S01]  /*de70*/  MUFU.EX2 R15, R15 ;  /* 0x0000000f000f7308 */ /* 0x000ee20000000800 */
[-C--:B------:R-:W-:Y:S01]  /*de80*/  FFMA.FTZ R19, R39, R37.reuse, -R10 ;  /* 0x0000002527137223 */ /* 0x080fe2000001080a */
[----:B------:R-:W-:-:S06]  /*de90*/  FFMA.FTZ R21, R35, R37, -R9 ;  /* 0x0000002523157223 */ /* 0x000fcc0000010809 */
[----:B------:R-:W4:Y:S01]  /*dea0*/  MUFU.EX2 R158, R158 ;  /* 0x0000009e009e7308 */ /* 0x000f220000000800 */
[----:B0-----:R-:W-:Y:S01]  /*deb0*/  FADD.FTZ R4, R178, R11 ;  /* 0x0000000bb2047221 */ /* 0x001fe20000010000 */
[----:B-----5:R-:W-:-:S06]  /*dec0*/  FADD.FTZ R8, R186, R5 ;  /* 0x00000005ba087221 */ /* 0x020fcc0000010000 */
[----:B------:R-:W0:Y:S08]  /*ded0*/  MUFU.EX2 R18, R18 ;  /* 0x0000001200127308 */ /* 0x000e300000000800 */
[----:B------:R-:W5:Y:S01]  /*dee0*/  MUFU.EX2 R159, R159 ;  /* 0x0000009f009f7308 */ /* 0x000f620000000800 */
[----:B-1----:R-:W-:Y:S01]  /*def0*/  FADD.FTZ R4, R181, R4 ;  /* 0x00000004b5047221 */ /* 0x002fe20000010000 */
[----:B--2---:R-:W-:-:S06]  /*df00*/  FADD.FTZ R5, R187, R8 ;  /* 0x00000008bb057221 */ /* 0x004fcc0000010000 */
[----:B------:R-:W1:Y:S08]  /*df10*/  MUFU.EX2 R14, R14 ;  /* 0x0000000e000e7308 */ /* 0x000e700000000800 */
[----:B------:R-:W2:Y:S01]  /*df20*/  MUFU.EX2 R20, R20 ;  /* 0x0000001400147308 */ /* 0x000ea20000000800 */
[----:B---3--:R-:W-:Y:S01]  /*df30*/  FADD.FTZ R9, R15, R4 ;  /* 0x000000040f097221 */ /* 0x008fe20000010000 */
[----:B----4-:R-:W-:-:S06]  /*df40*/  FADD.FTZ R4, R158, R5 ;  /* 0x000000059e047221 */ /* 0x010fcc0000010000 */
[----:B------:R-:W3:Y:S08]  /*df50*/  MUFU.EX2 R19, R19 ;  /* 0x0000001300137308 */ /* 0x000ef00000000800 */
[----:B------:R-:W4:Y:S01]  /*df60*/  MUFU.EX2 R21, R21 ;  /* 0x0000001500157308 */ /* 0x000f220000000800 */
[----:B0-----:R-:W-:Y:S01]  /*df70*/  FADD.FTZ R9, R18, R9 ;  /* 0x0000000912097221 */ /* 0x001fe20000010000 */
[----:B-----5:R-:W-:-:S03]  /*df80*/  FADD.FTZ R5, R159, R4 ;  /* 0x000000049f057221 */ /* 0x020fc60000010000 */
[----:B-1----:R-:W-:Y:S01]  /*df90*/  FADD.FTZ R8, R14, R9 ;  /* 0x000000090e087221 */ /* 0x002fe20000010000 */
[----:B--2---:R-:W-:-:S03]  /*dfa0*/  FADD.FTZ R4, R20, R5 ;  /* 0x0000000514047221 */ /* 0x004fc60000010000 */
[----:B---3--:R-:W-:Y:S01]  /*dfb0*/  FADD.FTZ R8, R19, R8 ;  /* 0x0000000813087221 */ /* 0x008fe20000010000 */
[----:B------:R-:W-:Y:S01]  /*dfc0*/  STL [R1+0x234], R6 ;  /* 0x0002340601007387 */ /* 0x000fe20000100800 */
[----:B----4-:R-:W-:-:S05]  /*dfd0*/  FADD.FTZ R9, R21, R4 ;  /* 0x0000000415097221 */ /* 0x010fca0000010000 */
[----:B------:R-:W-:Y:S04]  /*dfe0*/  STL.64 [R1+0x240], R8 ;  /* 0x0002400801007387 */ /* 0x000fe80000100a00 */
[----:B------:R-:W2:Y:S01]  /*dff0*/  LD.E R10, desc[UR56][R16.64+0x260] ;  /* 0x00026038100a7980 */ /* 0x000ea2000c101900 */
[----:B------:R-:W-:-:S04]  /*e000*/  UIADD3 UR4, UP0, UR49, 0x260, URZ ;  /* 0x0000026031047890 */ /* 0x000fc8000ff1e03f */
[----:B------:R-:W-:Y:S02]  /*e010*/  ULOP3.LUT UR5, UR4, 0x4, URZ, 0xfc, !UPT ;  /* 0x0000000404057892 */ /* 0x000fe4000f8efc3f */
[----:B------:R-:W-:-:S04]  /*e020*/  UIADD3.X UR6, URZ, UR48, URZ, UP0, !UPT ;  /* 0x000000303f067290 */ /* 0x000fc800087fe43f */
[----:B------:R-:W-:Y:S02]  /*e030*/  IMAD.U32 R4, RZ, RZ, UR5 ;  /* 0x00000005ff047e24 */ /* 0x000fe4000f8e00ff */
[----:B------:R-:W-:Y:S02]  /*e040*/  IMAD.U32 R5, RZ, RZ, UR6 ;  /* 0x00000006ff057e24 */ /* 0x000fe4000f8e00ff */
[----:B--2---:R-:W-:-:S05]  /*e050*/  FMUL.FTZ R11, R12, R10 ;  /* 0x0000000a0c0b7220 */ /* 0x004fca0000410000 */
[----:B------:R0:W-:Y:S04]  /*e060*/  ST.E desc[UR56][R16.64+0x260], R11 ;  /* 0x0002600b10007985 */ /* 0x0001e8000c101938 */
[----:B------:R-:W2:Y:S02]  /*e070*/  LD.E R10, desc[UR56][R4.64] ;  /* 0x00000038040a7980 */ /* 0x000ea4000c101900 */
[----:B--2---:R-:W-:-:S05]  /*e080*/  FMUL.FTZ R13, R12, R10 ;  /* 0x0000000a0c0d7220 */ /* 0x004fca0000410000 */
[----:B------:R1:W-:Y:S04]  /*e090*/  ST.E desc[UR56][R4.64], R13 ;  /* 0x0000000d04007985 */ /* 0x0003e8000c101938 */
        /* <DEDUP_REMOVED lines=62> */
[----:B------:R-:W-:-:S06]  /*e480*/  ULOP3.LUT UR5, UR4, 0x8, URZ, 0xfc, !UPT ;  /* 0x0000000804057892 */ /* 0x000fcc000f8efc3f */
[----:B------:R-:W-:Y:S02]  /*e490*/  IMAD.U32 R10, RZ, RZ, UR5 ;  /* 0x00000005ff0a7e24 */ /* 0x000fe4000f8e00ff */
[C---:B--2---:R-:W-:Y:S01]  /*e4a0*/  FMUL.FTZ R11, R12.reuse, R11 ;  /* 0x0000000b0c0b7220 */ /* 0x044fe20000410000 */
[----:B---3--:R-:W-:-:S04]  /*e4b0*/  FMUL.FTZ R143, R12, R143 ;  /* 0x0000008f0c8f7220 */ /* 0x008fc80000410000 */
[----:B------:R0:W-:Y:S01]  /*e4c0*/  ST.E desc[UR56][R16.64+0x2a0], R11 ;  /* 0x0002a00b10007985 */ /* 0x0001e2000c101938 */
[C---:B----4-:R-:W-:Y:S01]  /*e4d0*/  FMUL.FTZ R9, R12.reuse, R9 ;  /* 0x000000090c097220 */ /* 0x050fe20000410000 */
[C---:B-----5:R-:W-:Y:S01]  /*e4e0*/  FMUL.FTZ R25, R12.reuse, R25 ;  /* 0x000000190c197220 */ /* 0x060fe20000410000 */
[C---:B------:R-:W-:Y:S01]  /*e4f0*/  FMUL.FTZ R27, R12.reuse, R27 ;  /* 0x0000001b0c1b7220 */ /* 0x040fe20000410000 */
[----:B0-----:R-:W-:Y:S02]  /*e500*/  IMAD.U32 R11, RZ, RZ, UR6 ;  /* 0x00000006ff0b7e24 */ /* 0x001fe4000f8e00ff */
        /* <DEDUP_REMOVED lines=118> */
[----:B------:R-:W1:Y:S01]  /*ec70*/  LD.E R6, desc[UR56][R10.64] ;  /* 0x000000380a067980 */ /* 0x000e62000c101900 */
[----:B------:R-:W-:Y:S01]  /*ec80*/  ULOP3.LUT UR4, UR4, 0xc, URZ, 0xfc, !UPT ;  /* 0x0000000c04047892 */ /* 0x000fe2000f8efc3f */
[----:B0-----:R-:W-:-:S05]  /*ec90*/  IMAD.U32 R9, RZ, RZ, UR6 ;  /* 0x00000006ff097e24 */ /* 0x001fca000f8e00ff */
[----:B------:R-:W-:Y:S02]  /*eca0*/  IMAD.U32 R8, RZ, RZ, UR4 ;  /* 0x00000004ff087e24 */ /* 0x000fe4000f8e00ff */
[----:B-1----:R-:W-:-:S05]  /*ecb0*/  FMUL.FTZ R13, R31, R6 ;  /* 0x000000061f0d7220 */ /* 0x002fca0000410000 */
[----:B------:R0:W-:Y:S04]  /*ecc0*/  ST.E desc[UR56][R10.64], R13 ;  /* 0x0000000d0a007985 */ /* 0x0001e8000c101938 */
[----:B------:R-:W2:Y:S02]  /*ecd0*/  LD.E R6, desc[UR56][R8.64] ;  /* 0x0000003808067980 */ /* 0x000ea4000c101900 */
[----:B--2---:R-:W-:-:S05]  /*ece0*/  FMUL.FTZ R25, R31, R6 ;  /* 0x000000061f197220 */ /* 0x004fca0000410000 */
[----:B------:R1:W-:Y:S04]  /*ecf0*/  ST.E desc[UR56][R8.64], R25 ;  /* 0x0000001908007985 */ /* 0x0003e8000c101938 */
[----:B------:R-:W2:Y:S04]  /*ed00*/  LD.E R142, desc[UR56][R16.64+0x45c] ;  /* 0x00045c38108e7980 */ /* 0x000ea8000c101900 */
[----:B------:R-:W0:Y:S04]  /*ed10*/  LD.E R6, desc[UR56][R16.64+0x278] ;  /* 0x0002783810067980 */ /* 0x000e28000c101900 */
[----:B------:R-:W1:Y:S04]  /*ed20*/  LD.E R12, desc[UR56][R16.64+0x27c] ;  /* 0x00027c38100c7980 */ /* 0x000e68000c101900 */
        /* <DEDUP_REMOVED lines=59> */
[C---:B--2---:R-:W-:Y:S01]  /*f0e0*/  FMUL.FTZ R37, R31.reuse, R142 ;  /* 0x0000008e1f257220 */ /* 0x044fe20000410000 */
[----:B0-----:R-:W-:-:S04]  /*f0f0*/  FMUL.FTZ R13, R31, R6 ;  /* 0x000000061f0d7220 */ /* 0x001fc80000410000 */
[----:B------:R0:W-:Y:S01]  /*f100*/  ST.E desc[UR56][R16.64+0x45c], R37 ;  /* 0x00045c2510007985 */ /* 0x0001e2000c101938 */
[C---:B-1----:R-:W-:Y:S01]  /*f110*/  FMUL.FTZ R25, R31.reuse, R12 ;  /* 0x0000000c1f197220 */ /* 0x042fe20000410000 */
[C---:B---3--:R-:W-:Y:S01]  /*f120*/  FMUL.FTZ R27, R31.reuse, R24 ;  /* 0x000000181f1b7220 */ /* 0x048fe20000410000 */
[C---:B----4-:R-:W-:Y:S01]  /*f130*/  FMUL.FTZ R29, R31.reuse, R26 ;  /* 0x0000001a1f1d7220 */ /* 0x050fe20000410000 */
[C---:B-----5:R-:W-:Y:S01]  /*f140*/  FMUL.FTZ R33, R31.reuse, R28 ;  /* 0x0000001c1f217220 */ /* 0x060fe20000410000 */
[C---:B------:R-:W-:Y:S01]  /*f150*/  FMUL.FTZ R35, R31.reuse, R30 ;  /* 0x0000001e1f237220 */ /* 0x040fe20000410000 */
[C---:B0-----:R-:W-:Y:S01]  /*f160*/  FMUL.FTZ R37, R31.reuse, R34 ;  /* 0x000000221f257220 */ /* 0x041fe20000410000 */
[C---:B------:R-:W-:Y:S01]  /*f170*/  FMUL.FTZ R39, R31.reuse, R36 ;  /* 0x000000241f277220 */ /* 0x040fe20000410000 */
[C---:B------:R-:W-:Y:S01]  /*f180*/  FMUL.FTZ R41, R31.reuse, R38 ;  /* 0x000000261f297220 */ /* 0x040fe20000410000 */
[C---:B------:R-:W-:Y:S01]  /*f190*/  FMUL.FTZ R43, R31.reuse, R40 ;  /* 0x000000281f2b7220 */ /* 0x040fe20000410000 */
        /* <DEDUP_REMOVED lines=100> */
[----:B------:R-:W-:Y:S01]  /*f7e0*/  FMUL.FTZ R31, R31, R140 ;  /* 0x0000008c1f1f7220 */ /* 0x000fe20000410000 */
[----:B------:R-:W-:Y:S04]  /*f7f0*/  ST.E desc[UR56][R16.64+0x3e8], R13 ;  /* 0x0003e80d10007985 */ /* 0x000fe8000c101938 */
        /* <DEDUP_REMOVED lines=9> */
[----:B------:R4:W-:Y:S01]  /*f890*/  ST.E desc[UR56][R16.64+0x458], R31 ;  /* 0x0004581f10007985 */ /* 0x0009e2000c101938 */
[----:B------:R1:W-:Y:S06]  /*f8a0*/  BAR.SYNC.DEFER_BLOCKING R176, 0x100 ;  /* 0x000400b00000751d */ /* 0x0003ec0000010000 */
[----:B0-----:R-:W5:Y:S04]  /*f8b0*/  LD.E R25, desc[UR56][R16.64+0x260] ;  /* 0x0002603810197980 */ /* 0x001f68000c101900 */
[----:B------:R-:W4:Y:S04]  /*f8c0*/  LD.E R221, desc[UR56][R16.64+0x218] ;  /* 0x0002183810dd7980 */ /* 0x000f28000c101900 */
[----:B------:R-:W4:Y:S04]  /*f8d0*/  LD.E.64 R12, desc[UR56][R16.64+0xa8] ;  /* 0x0000a838100c7980 */ /* 0x000f28000c101b00 */
[----:B-----5:R0:W-:Y:S04]  /*f8e0*/  ST.E desc[UR56][R16.64+0x260], R25 ;  /* 0x0002601910007985 */ /* 0x0201e8000c101938 */
[----:B-1----:R-:W5:Y:S04]  /*f8f0*/  LD.E R27, desc[UR56][R4.64] ;  /* 0x00000038041b7980 */ /* 0x002f68000c101900 */
[----:B-----5:R1:W-:Y:S04]  /*f900*/  ST.E desc[UR56][R4.64], R27 ;  /* 0x0000001b04007985 */ /* 0x0203e8000c101938 */
[----:B--2---:R-:W2:Y:S04]  /*f910*/  LD.E R29, desc[UR56][R10.64] ;  /* 0x000000380a1d7980 */ /* 0x004ea8000c101900 */
[----:B--2---:R2:W-:Y:S04]  /*f920*/  ST.E desc[UR56][R10.64], R29 ;  /* 0x0000001d0a007985 */ /* 0x0045e8000c101938 */
[----:B---3--:R-:W3:Y:S04]  /*f930*/  LD.E R33, desc[UR56][R8.64] ;  /* 0x0000003808217980 */ /* 0x008ee8000c101900 */
[----:B---3--:R3:W-:Y:S04]  /*f940*/  ST.E desc[UR56][R8.64], R33 ;  /* 0x0000002108007985 */ /* 0x0087e8000c101938 */
[----:B----4-:R-:W4:Y:S04]  /*f950*/  LD.E R31, desc[UR56][R16.64+0x270] ;  /* 0x00027038101f7980 */ /* 0x010f28000c101900 */
[----:B------:R-:W5:Y:S04]  /*f960*/  LD.E R35, desc[UR56][R16.64+0x274] ;  /* 0x0002743810237980 */ /* 0x000f68000c101900 */
[----:B0-----:R-:W5:Y:S04]  /*f970*/  LD.E R25, desc[UR56][R16.64+0x278] ;  /* 0x0002783810197980 */ /* 0x001f68000c101900 */
[----:B------:R-:W5:Y:S04]  /*f980*/  LD.E R37, desc[UR56][R16.64+0x27c] ;  /* 0x00027c3810257980 */ /* 0x000f68000c101900 */
[----:B------:R-:W5:Y:S04]  /*f990*/  LD.E R39, desc[UR56][R16.64+0x280] ;  /* 0x0002803810277980 */ /* 0x000f68000c101900 */
[----:B------:R-:W5:Y:S04]  /*f9a0*/  LD.E R41, desc[UR56][R16.64+0x284] ;  /* 0x0002843810297980 */ /* 0x000f68000c101900 */
[----:B-1----:R-:W5:Y:S04]  /*f9b0*/  LD.E R27, desc[UR56][R16.64+0x288] ;  /* 0x00028838101b7980 */ /* 0x002f68000c101900 */
[----:B------:R-:W5:Y:S04]  /*f9c0*/  LD.E R43, desc[UR56][R16.64+0x28c] ;  /* 0x00028c38102b7980 */ /* 0x000f68000c101900 */
[----:B--2---:R-:W2:Y:S04]  /*f9d0*/  LD.E R29, desc[UR56][R16.64+0x290] ;  /* 0x00029038101d7980 */ /* 0x004ea8000c101900 */
[----:B------:R-:W2:Y:S04]  /*f9e0*/  LD.E R45, desc[UR56][R16.64+0x294] ;  /* 0x00029438102d7980 */ /* 0x000ea8000c101900 */
[----:B---3--:R-:W3:Y:S04]  /*f9f0*/  LD.E R33, desc[UR56][R16.64+0x298] ;  /* 0x0002983810217980 */ /* 0x008ee8000c101900 */
        /* <DEDUP_REMOVED lines=123> */
[----:B---3--:R-:W-:Y:S04]  /*101b0*/  ST.E desc[UR56][R16.64+0x298], R33 ;  /* 0x0002982110007985 */ /* 0x008fe8000c101938 */
        /* <DEDUP_REMOVED lines=113> */
[----:B0-----:R-:W5:Y:S04]  /*108d0*/  LDL R6, [R1+0x88] ;  /* 0x0000880001067983 */ /* 0x001f680000100800 */
[----:B-1----:R-:W5:Y:S04]  /*108e0*/  LD.E R24, desc[UR56][R16.64+0x260] ;  /* 0x0002603810187980 */ /* 0x002f68000c101900 */
        /* <DEDUP_REMOVED lines=137> */
[----:B------:R-:W-:Y:S01]  /*11180*/  IMAD.MOV.U32 R7, RZ, RZ, R13 ;  /* 0x000000ffff077224 */ /* 0x000fe200078e000d */
[----:B--2---:R-:W-:-:S06]  /*11190*/  WARPGROUP.ARRIVE ;  /* 0x00000000000079c5 */ /* 0x004fcc0000000000 */
[----:B------:R-:W-:Y:S01]  /*111a0*/  HGMMA.64x256x16.F32.BF16 R24, R172, gdesc[UR4].tnspB, R24, UP0, gsb0 ;  /* 0x43e00004ac187df0 */ /* 0x000fe2000b801818 */
[----:B------:R-:W-:Y:S02]  /*111b0*/  R2UR UR6, R6 ;  /* 0x00000000060672ca */ /* 0x000fe400000e0000 */
[----:B------:R-:W-:Y:S01]  /*111c0*/  R2UR UR7, R7 ;  /* 0x00000000070772ca */ /* 0x000fe200000e0000 */
[----:B------:R-:W-:Y:S02]  /*111d0*/  VIADD R6, R12, 0x100 ;  /* 0x000001000c067836 */ /* 0x000fe40000000000 */
[----:B------:R-:W-:Y:S01]  /*111e0*/  IMAD.MOV.U32 R7, RZ, RZ, R13 ;  /* 0x000000ffff077224 */ /* 0x000fe200078e000d */
[----:B------:R-:W-:Y:S02]  /*111f0*/  WARPGROUP.DEPBAR.LE gsb0, 0x0 ;  /* 0x00008000000079c5 */ /* 0x000fe40000010000 */
[----:B------:R-:W-:Y:S01]  /*11200*/  ST.E desc[UR56][R16.64+0x260], R24 ;  /* 0x0002601810007985 */ /* 0x000fe2000c101938 */
[----:B------:R-:W-:-:S02]  /*11210*/  F2FP.BF16.F32.PACK_AB R172, R217, R220 ;  /* 0x000000dcd9ac723e */ /* 0x000fc400000010ff */
[----:B------:R-:W-:Y:S01]  /*11220*/  F2FP.BF16.F32.PACK_AB R174, R216, R211 ;  /* 0x000000d3d8ae723e */ /* 0x000fe200000010ff */
[----:B------:R-:W-:Y:S01]  /*11230*/  ST.E desc[UR56][R4.64], R25 ;  /* 0x0000001904007985 */ /* 0x000fe2000c101938 */
        /* <DEDUP_REMOVED lines=130> */
[----:B------:R-:W-:Y:S01]  /*11a60*/  R2UR UR6, R6 ;  /* 0x00000000060672ca */ /* 0x000fe200000e0000 */
[----:B------:R-:W-:Y:S01]  /*11a70*/  STL [R1+0x88], R2 ;  /* 0x0000880201007387 */ /* 0x000fe20000100800 */
        /* <DEDUP_REMOVED lines=281> */
[----:B------:R-:W-:Y:S01]  /*12c10*/  VIADD R12, R12, 0x280 ;  /* 0x000002800c0c7836 */ /* 0x000fe20000000000 */
[----:B------:R-:W-:Y:S02]  /*12c20*/  WARPGROUP.DEPBAR.LE gsb0, 0x0 ;  /* 0x00008000000079c5 */ /* 0x000fe40000010000 */
[----:B------:R-:W-:Y:S01]  /*12c30*/  ST.E desc[UR56][R16.64+0x260], R24 ;  /* 0x0002601810007985 */ /* 0x000fe2000c101938 */
[----:B------:R-:W-:Y:S02]  /*12c40*/  F2FP.BF16.F32.PACK_AB R172, R184, R185 ;  /* 0x000000b9b8ac723e */ /* 0x000fe400000010ff */
[----:B------:R-:W-:Y:S01]  /*12c50*/  F2FP.BF16.F32.PACK_AB R174, R181, R178 ;  /* 0x000000b2b5ae723e */ /* 0x000fe200000010ff */
[----:B------:R-:W-:Y:S01]  /*12c60*/  ST.E desc[UR56][R4.64], R25 ;  /* 0x0000001904007985 */ /* 0x000fe2000c101938 */
        /* <DEDUP_REMOVED lines=398> */
[----:B------:R-:W-:Y:S04]  /*14550*/  STL [R1+0x88], R2 ;  /* 0x0000880201007387 */ /* 0x000fe80000100800 */
[----:B------:R-:W3:Y:S04]  /*14560*/  LD.E R7, desc[UR56][R16.64+0x260] ;  /* 0x0002603810077980 */ /* 0x000ee8000c101900 */
[----:B---3--:R3:W-:Y:S04]  /*14570*/  ST.E desc[UR56][R16.64+0x260], R7 ;  /* 0x0002600710007985 */ /* 0x0087e8000c101938 */
[----:B------:R-:W4:Y:S04]  /*14580*/  LD.E R13, desc[UR56][R4.64] ;  /* 0x00000038040d7980 */ /* 0x000f28000c101900 */
[----:B----4-:R4:W-:Y:S04]  /*14590*/  ST.E desc[UR56][R4.64], R13 ;  /* 0x0000000d04007985 */ /* 0x0109e8000c101938 */
[----:B------:R-:W5:Y:S04]  /*145a0*/  LD.E R15, desc[UR56][R10.64] ;  /* 0x000000380a0f7980 */ /* 0x000f68000c101900 */
[----:B-----5:R5:W-:Y:S04]  /*145b0*/  ST.E desc[UR56][R10.64], R15 ;  /* 0x0000000f0a007985 */ /* 0x020be8000c101938 */
[----:B------:R-:W2:Y:S04]  /*145c0*/  LD.E R19, desc[UR56][R8.64] ;  /* 0x0000003808137980 */ /* 0x000ea8000c101900 */
[----:B--2---:R2:W-:Y:S04]  /*145d0*/  ST.E desc[UR56][R8.64], R19 ;  /* 0x0000001308007985 */ /* 0x0045e8000c101938 */
[----:B------:R-:W2:Y:S04]  /*145e0*/  LD.E R21, desc[UR56][R16.64+0x270] ;  /* 0x0002703810157980 */ /* 0x000ea8000c101900 */
[----:B0-----:R-:W2:Y:S04]  /*145f0*/  LD.E R25, desc[UR56][R16.64+0x274] ;  /* 0x0002743810197980 */ /* 0x001ea8000c101900 */
[----:B-1----:R-:W2:Y:S04]  /*14600*/  LD.E R27, desc[UR56][R16.64+0x278] ;  /* 0x00027838101b7980 */ /* 0x002ea8000c101900 */
[----:B------:R-:W2:Y:S04]  /*14610*/  LD.E R29, desc[UR56][R16.64+0x27c] ;  /* 0x00027c38101d7980 */ /* 0x000ea8000c101900 */
[----:B---3--:R-:W3:Y:S04]  /*14620*/  LD.E R7, desc[UR56][R16.64+0x280] ;  /* 0x0002803810077980 */ /* 0x008ee8000c101900 */
[----:B------:R-:W3:Y:S04]  /*14630*/  LD.E R31, desc[UR56][R16.64+0x284] ;  /* 0x00028438101f7980 */ /* 0x000ee8000c101900 */
[----:B----4-:R-:W4:Y:S04]  /*14640*/  LD.E R5, desc[UR56][R16.64+0x288] ;  /* 0x0002883810057980 */ /* 0x010f28000c101900 */
[----:B------:R-:W4:Y:S04]  /*14650*/  LD.E R13, desc[UR56][R16.64+0x28c] ;  /* 0x00028c38100d7980 */ /* 0x000f28000c101900 */
[----:B-----5:R-:W5:Y:S04]  /*14660*/  LD.E R11, desc[UR56][R16.64+0x290] ;  /* 0x00029038100b7980 */ /* 0x020f68000c101900 */
[----:B------:R-:W5:Y:S04]  /*14670*/  LD.E R15, desc[UR56][R16.64+0x294] ;  /* 0x00029438100f7980 */ /* 0x000f68000c101900 */
[----:B--2---:R-:W2:Y:S04]  /*14680*/  LD.E R9, desc[UR56][R16.64+0x298] ;  /* 0x0002983810097980 */ /* 0x004ea8000c101900 */
        /* <DEDUP_REMOVED lines=113> */
[----:B------:R0:W-:Y:S04]  /*14da0*/  ST.E desc[UR56][R16.64+0x270], R21 ;  /* 0x0002701510007985 */ /* 0x0001e8000c101938 */
[----:B------:R0:W-:Y:S04]  /*14db0*/  ST.E desc[UR56][R16.64+0x274], R25 ;  /* 0x0002741910007985 */ /* 0x0001e8000c101938 */
[----:B------:R0:W-:Y:S04]  /*14dc0*/  ST.E desc[UR56][R16.64+0x278], R27 ;  /* 0x0002781b10007985 */ /* 0x0001e8000c101938 */
[----:B------:R0:W-:Y:S04]  /*14dd0*/  ST.E desc[UR56][R16.64+0x27c], R29 ;  /* 0x00027c1d10007985 */ /* 0x0001e8000c101938 */
[----:B---3--:R0:W-:Y:S04]  /*14de0*/  ST.E desc[UR56][R16.64+0x280], R7 ;  /* 0x0002800710007985 */ /* 0x0081e8000c101938 */
[----:B------:R0:W-:Y:S04]  /*14df0*/  ST.E desc[UR56][R16.64+0x284], R31 ;  /* 0x0002841f10007985 */ /* 0x0001e8000c101938 */
[----:B----4-:R0:W-:Y:S04]  /*14e00*/  ST.E desc[UR56][R16.64+0x288], R5 ;  /* 0x0002880510007985 */ /* 0x0101e8000c101938 */
[----:B------:R0:W-:Y:S04]  /*14e10*/  ST.E desc[UR56][R16.64+0x28c], R13 ;  /* 0x00028c0d10007985 */ /* 0x0001e8000c101938 */
[----:B-----5:R0:W-:Y:S04]  /*14e20*/  ST.E desc[UR56][R16.64+0x290], R11 ;  /* 0x0002900b10007985 */ /* 0x0201e8000c101938 */
[----:B------:R0:W-:Y:S04]  /*14e30*/  ST.E desc[UR56][R16.64+0x294], R15 ;  /* 0x0002940f10007985 */ /* 0x0001e8000c101938 */
[----:B--2---:R0:W-:Y:S04]  /*14e40*/  ST.E desc[UR56][R16.64+0x298], R9 ;  /* 0x0002980910007985 */ /* 0x0041e8000c101938 */
        /* <DEDUP_REMOVED lines=121> */
.L_x_10132:
[----:B------:R-:W-:Y:S05]  /*155e0*/  BSYNC B0 ;  /* 0x0000000000007941 */ /* 0x000fea0003800000 */
.L_x_10131:
[C---:B------:R-:W-:Y:S01]  /*155f0*/  ISETP.GT.AND P0, PT, R0.reuse, R3, PT ;  /* 0x000000030000720c */ /* 0x040fe20003f04270 */
[----:B------:R-:W-:-:S12]  /*15600*/  VIADD R0, R0, 0xffffffff ;  /* 0xffffffff00007836 */ /* 0x000fd80000000000 */
[----:B------:R-:W-:Y:S05]  /*15610*/  @P0 BRA `(.L_x_10133) ;  /* 0xffffff4c00c80947 */ /* 0x000fea000383ffff */
[----:B01----:R-:W2:Y:S02]  /*15620*/  LDL R2, [R1+0x70] ;  /* 0x0000700001027983 */ /* 0x003ea40000100800 */
[----:B--2---:R-:W-:-:S07]  /*15630*/  IMAD.SHL.U32 R2, R2, 0x80, RZ ;  /* 0x0000008002027824 */ /* 0x004fce00078e00ff */
.L_x_10106:
[----:B------:R-:W0:Y:S01]  /*15640*/  LDC R6, c[0x0][0xadc] ;  /* 0x0002b700ff067b82 */ /* 0x000e220000000800 */
[----:B------:R-:W-:Y:S01]  /*15650*/  IADD3 R157, R157, 0x80, -R156 ;  /* 0x000000809d9d7810 */ /* 0x000fe20007ffe89c */
[----:B------:R-:W-:-:S04]  /*15660*/  ULDC UR4, c[0x0][0xad4] ;  /* 0x0002b50000047ab9 */ /* 0x000fc80000000800 */
[----:B------:R-:W-:-:S04]  /*15670*/  IMAD.IADD R157, R157, 0x1, R2 ;  /* 0x000000019d9d7824 */ /* 0x000fc800078e0202 */
        /* <DEDUP_REMOVED lines=13> */
.L_x_10136:
[----:B------:R-:W-:-:S13]  /*15750*/  ISETP.NE.AND P0, PT, R6, 0x1, PT ;  /* 0x000000010600780c */ /* 0x000fda0003f05270 */
[----:B------:R-:W0:Y:S02]  /*15760*/  @P0 LDC.64 R4, c[0x0][0xae0] ;  /* 0x0002b800ff040b82 */ /* 0x000e240000000a00 */
[----:B0-----:R-:W-:-:S05]  /*15770*/  @P0 IMAD.HI.U32 R4, R157, R4, RZ ;  /* 0x000000049d040227 */ /* 0x001fca00078e00ff */
[----:B------:R-:W-:-:S07]  /*15780*/  @P0 SHF.R.U32.HI R157, RZ, R5, R4 ;  /* 0x00000005ff9d0219 */ /* 0x000fce0000011604 */
.L_x_10137:
[----:B------:R-:W-:Y:S05]  /*15790*/  BSYNC B0 ;  /* 0x0000000000007941 */ /* 0x000fea0003800000 */
.L_x_10135:
[----:B------:R-:W-:-:S05]  /*157a0*/  IMAD R157, R157, R6, RZ ;  /* 0x000000069d9d7224 */ /* 0x000fca00078e02ff */
[----:B------:R-:W-:-:S07]  /*157b0*/  VIMNMX R2, R2, R157, !PT ;  /* 0x0000009d02027248 */ /* 0x000fce0007fe0100 */
.L_x_10134:
[----:B------:R-:W-:-:S04]  /*157c0*/  VIADD R2, R2, 0x5f ;  /* 0x0000005f02027836 */ /* 0x000fc80000000000 */
[----:B------:R-:W-:-:S05]  /*157d0*/  IMAD.HI R2, R2, 0x2aaaaaab, RZ ;  /* 0x2aaaaaab02027827 */ /* 0x000fca00078e02ff */
[----:B------:R-:W-:-:S04]  /*157e0*/  SHF.R.U32.HI R3, RZ, 0x1f, R2 ;  /* 0x0000001fff037819 */ /* 0x000fc80000011602 */
[----:B------:R-:W-:-:S04]  /*157f0*/  LEA.HI.SX32 R3, R2, R3, 0x1c ;  /* 0x0000000302037211 */ /* 0x000fc800078fe2ff */
[----:B------:R-:W-:-:S04]  /*15800*/  VIMNMX R4, R164, R3, !PT ;  /* 0x00000003a4047248 */ /* 0x000fc80007fe0100 */
[----:B------:R-:W-:-:S13]  /*15810*/  ISETP.GE.AND P0, PT, R0, R4, PT ;  /* 0x000000040000720c */ /* 0x000fda0003f06270 */
[----:B------:R-:W-:Y:S05]  /*15820*/  @!P0 BRA `(.L_x_10138) ;  /* 0x0000009c00908947 */ /* 0x000fea0003800000 */
[----:B------:R0:W5:Y:S01]  /*15830*/  LDL.64 R2, [R1+0x178] ;  /* 0x0001780001027983 */ /* 0x0001620000100a00 */
[----:B------:R-:W-:-:S07]  /*15840*/  IMAD.MOV.U32 R5, RZ, RZ, R0 ;  /* 0x000000ffff057224 */ /* 0x000fce00078e0000 */
.L_x_10155:
        /* <DEDUP_REMOVED lines=24> */
.L_x_10140:
[----:B------:R-:W-:Y:S05]  /*159d0*/  BSYNC B0 ;  /* 0x0000000000007941 */ /* 0x000fea0003800000 */
.L_x_10139:
        /* <DEDUP_REMOVED lines=13> */
.L_x_10142:
[----:B------:R-:W-:Y:S05]  /*15ab0*/  BSYNC B0 ;  /* 0x0000000000007941 */ /* 0x000fea0003800000 */
.L_x_10141:
        /* <DEDUP_REMOVED lines=8> */
.L_x_10144:
[----:B------:R-:W-:Y:S05]  /*15b40*/  BSYNC B0 ;  /* 0x0000000000007941 */ /* 0x000fea0003800000 */
.L_x_10143:
        /* <DEDUP_REMOVED lines=59> */
.L_x_10147:
[----:B------:R-:W-:Y:S05]  /*15f00*/  BSYNC B0 ;  /* 0x0000000000007941 */ /* 0x000fea0003800000 */
.L_x_10146:
        /* <DEDUP_REMOVED lines=10> */
.L_x_10149:
[----:B------:R-:W-:Y:S05]  /*15fb0*/  BSYNC B0 ;  /* 0x0000000000007941 */ /* 0x000fea0003800000 */
.L_x_10148:
[----:B------:R-:W-:Y:S04]  /*15fc0*/  BSSY B0, `(.L_x_10150) ;  /* 0x0000006000007945 */ /* 0x000fe80003800000 */
[----:B--2---:R-:W-:Y:S05]  /*15fd0*/  @P1 BRA `(.L_x_10151) ;  /* 0x0000000000101947 */ /* 0x004fea0003800000 */
[----:B-----5:R-:W-:Y:S01]  /*15fe0*/  IMAD R6, R6, 0x8, R9 ;  /* 0x0000000806067824 */ /* 0x020fe200078e0209 */
[----:B-1----:R-:W-:-:S04]  /*15ff0*/  SHF.L.U32 R7, R8, 0x1f, RZ ;  /* 0x0000001f08077819 */ /* 0x002fc800000006ff */
[----:B------:R-:W1:Y:S02]  /*16000*/  SYNCS.PHASECHK.TRANS64.TRYWAIT P1, [R6+URZ], R7 ;  /* 0x00000007060075a7 */ /* 0x000e64000802017f */
[----:B-1----:R-:W-:Y:S05]  /*16010*/  @!P1 BRA `(.L_x_10152) ;  /* 0x000001f800209947 */ /* 0x002fea0003800000 */
.L_x_10151:
[----:B------:R-:W-:Y:S05]  /*16020*/  BSYNC B0 ;  /* 0x0000000000007941 */ /* 0x000fea0003800000 */
.L_x_10150:
[----:B------:R-:W2:Y:S04]  /*16030*/  LDL R9, [R1+0x90] ;  /* 0x0000900001097983 */ /* 0x000ea80000100800 */
[----:B------:R-:W3:Y:S04]  /*16040*/  LD.E R19, desc[UR56][R2.64] ;  /* 0x0000003802137980 */ /* 0x000ee8000c101900 */
[----:B------:R-:W3:Y:S04]  /*16050*/  LDL.64 R72, [R1+0x118] ;  /* 0x0001180001487983 */ /* 0x000ee80000100a00 */
[----:B-1---5:R-:W4:Y:S04]  /*16060*/  LDL.64 R6, [R1+0x110] ;  /* 0x0001100001067983 */ /* 0x022f280000100a00 */
        /* <DEDUP_REMOVED lines=179> */
[----:B-1----:R-:W-:Y:S01]  /*16ba0*/  LOP3.LUT R74, R74, 0x7f, RZ, 0xc0, !PT ;  /* 0x0000007f4a4a7812 */ /* 0x002fe200078ec0ff */
[----:B------:R-:W-:Y:S03]  /*16bb0*/  STL [R1+0x90], R0 ;  /* 0x0000900001007387 */ /* 0x000fe60000100800 */
[----:B------:R-:W-:Y:S01]  /*16bc0*/  ISETP.NE.AND P2, PT, R74, RZ, PT ;  /* 0x000000ff4a00720c */ /* 0x000fe20003f45270 */
        /* <DEDUP_REMOVED lines=22> */
[----:B------:R-:W4:Y:S04]  /*16d30*/  LD.E R21, desc[UR56][R16.64+0x250] ;  /* 0x0002503810157980 */ /* 0x000f28000c101900 */
[----:B--2---:R-:W2:Y:S04]  /*16d40*/  LD.E.64 R6, desc[UR56][R16.64+0x230] ;  /* 0x0002303810067980 */ /* 0x004ea8000c101b00 */
        /* <DEDUP_REMOVED lines=61> */
[----:B------:R-:W-:-:S04]  /*17120*/  FMUL.FTZ R18, R28, R12 ;  /* 0x0000000c1c127220 */ /* 0x000fc80000410000 */
[----:B------:R-:W2:Y:S01]  /*17130*/  MUFU.TANH R9, R9 ;  /* 0x0000000900097308 */ /* 0x000ea20000002400 */
[-C--:B------:R-:W-:Y:S01]  /*17140*/  FMUL.FTZ R28, R29, R12.reuse ;  /* 0x0000000c1d1c7220 */ /* 0x080fe20000410000 */
[----:B------:R-:W-:-:S06]  /*17150*/  FMUL.FTZ R32, R32, R12 ;  /* 0x0000000c20207220 */ /* 0x000fcc0000410000 */
[----:B------:R-:W3:Y:S01]  /*17160*/  MUFU.TANH R11, R11 ;  /* 0x0000000b000b7308 */ /* 0x000ee20000002400 */
[-C--:B------:R-:W-:Y:S01]  /*17170*/  FMUL.FTZ R76, R33, R12.reuse ;  /* 0x0000000c214c7220 */ /* 0x080fe20000410000 */
[-C--:B------:R-:W-:Y:S01]  /*17180*/  FMUL.FTZ R36, R36, R12.reuse ;  /* 0x0000000c24247220 */ /* 0x080fe20000410000 */
[-C--:B------:R-:W-:Y:S01]  /*17190*/  FMUL.FTZ R82, R37, R12.reuse ;  /* 0x0000000c25527220 */ /* 0x080fe20000410000 */
[-C--:B------:R-:W-:Y:S01]  /*171a0*/  FMUL.FTZ R84, R40, R12.reuse ;  /* 0x0000000c28547220 */ /* 0x080fe20000410000 */
[-C--:B------:R-:W-:Y:S01]  /*171b0*/  FMUL.FTZ R86, R41, R12.reuse ;  /* 0x0000000c29567220 */ /* 0x080fe20000410000 */
[-C--:B------:R-:W-:Y:S01]  /*171c0*/  FMUL.FTZ R88, R44, R12.reuse ;  /* 0x0000000c2c587220 */ /* 0x080fe20000410000 */
[----:B------:R-:W-:Y:S01]  /*171d0*/  FMUL.FTZ R90, R45, R12 ;  /* 0x0000000c2d5a7220 */ /* 0x000fe20000410000 */
[----:B------:R-:W0:Y:S01]  /*171e0*/  MUFU.TANH R18, R18 ;  /* 0x0000001200127308 */ /* 0x000e220000002400 */
        /* <DEDUP_REMOVED lines=8> */
[----:B---3--:R-:W-:Y:S01]  /*17270*/  FMNMX.FTZ R13, R11, R14, !PT ;  /* 0x0000000e0b0d7209 */ /* 0x008fe20007810000 */
[-C--:B------:R-:W-:Y:S01]  /*17280*/  FMUL.FTZ R102, R69, R12.reuse ;  /* 0x0000000c45667220 */ /* 0x080fe20000410000 */
[-C--:B------:R-:W-:Y:S01]  /*17290*/  FMUL.FTZ R10, R26, R12.reuse ;  /* 0x0000000c1a0a7220 */ /* 0x080fe20000410000 */
[-C--:B------:R-:W-:Y:S01]  /*172a0*/  FMUL.FTZ R8, R27, R12.reuse ;  /* 0x0000000c1b087220 */ /* 0x080fe20000410000 */
[-C--:B------:R-:W-:Y:S01]  /*172b0*/  FMUL.FTZ R142, R30, R12.reuse ;  /* 0x0000000c1e8e7220 */ /* 0x080fe20000410000 */
[-C--:B------:R-:W-:Y:S01]  /*172c0*/  FMUL.FTZ R146, R31, R12.reuse ;  /* 0x0000000c1f927220 */ /* 0x080fe20000410000 */
[-C--:B------:R-:W-:Y:S01]  /*172d0*/  FMUL.FTZ R220, R34, R12.reuse ;  /* 0x0000000c22dc7220 */ /* 0x080fe20000410000 */
[----:B------:R-:W3:Y:S01]  /*172e0*/  MUFU.TANH R32, R32 ;  /* 0x0000002000207308 */ /* 0x000ee20000002400 */
[----:B0-----:R-:W-:Y:S01]  /*172f0*/  FMNMX.FTZ R13, R18, R13, !PT ;  /* 0x0000000d120d7209 */ /* 0x001fe20007810000 */
[-C--:B------:R-:W-:Y:S01]  /*17300*/  FMUL.FTZ R208, R35, R12.reuse ;  /* 0x0000000c23d07220 */ /* 0x080fe20000410000 */
[-C--:B------:R-:W-:Y:S01]  /*17310*/  FMUL.FTZ R206, R38, R12.reuse ;  /* 0x0000000c26ce7220 */ /* 0x080fe20000410000 */
[-C--:B------:R-:W-:Y:S01]  /*17320*/  FMUL.FTZ R198, R39, R12.reuse ;  /* 0x0000000c27c67220 */ /* 0x080fe20000410000 */
[-C--:B------:R-:W-:Y:S01]  /*17330*/  FMUL.FTZ R190, R42, R12.reuse ;  /* 0x0000000c2abe7220 */ /* 0x080fe20000410000 */
[-C--:B------:R-:W-:Y:S01]  /*17340*/  FMUL.FTZ R174, R43, R12.reuse ;  /* 0x0000000c2bae7220 */ /* 0x080fe20000410000 */
[-C--:B------:R-:W-:Y:S01]  /*17350*/  FMUL.FTZ R15, R46, R12.reuse ;  /* 0x0000000c2e0f7220 */ /* 0x080fe20000410000 */
[----:B------:R-:W0:Y:S01]  /*17360*/  MUFU.TANH R76, R76 ;  /* 0x0000004c004c7308 */ /* 0x000e220000002400 */
[----:B--2---:R-:W-:Y:S01]  /*17370*/  FMNMX.FTZ R13, R28, R13, !PT ;  /* 0x0000000d1c0d7209 */ /* 0x004fe20007810000 */
[-C--:B------:R-:W-:Y:S01]  /*17380*/  FMUL.FTZ R178, R50, R12.reuse ;  /* 0x0000000c32b27220 */ /* 0x080fe20000410000 */
[-C--:B------:R-:W-:Y:S01]  /*17390*/  FMUL.FTZ R188, R51, R12.reuse ;  /* 0x0000000c33bc7220 */ /* 0x080fe20000410000 */
[-C--:B------:R-:W-:Y:S01]  /*173a0*/  FMUL.FTZ R200, R54, R12.reuse ;  /* 0x0000000c36c87220 */ /* 0x080fe20000410000 */
[-C--:B------:R-:W-:Y:S01]  /*173b0*/  FMUL.FTZ R224, R55, R12.reuse ;  /* 0x0000000c37e07220 */ /* 0x080fe20000410000 */
[-C--:B------:R-:W-:Y:S01]  /*173c0*/  FMUL.FTZ R226, R58, R12.reuse ;  /* 0x0000000c3ae27220 */ /* 0x080fe20000410000 */
[-C--:B------:R-:W-:Y:S01]  /*173d0*/  FMUL.FTZ R228, R59, R12.reuse ;  /* 0x0000000c3be47220 */ /* 0x080fe20000410000 */
        /* <DEDUP_REMOVED lines=10> */
[----:B------:R-:W-:Y:S01]  /*17480*/  FMUL.FTZ R40, R52, R12 ;  /* 0x0000000c34287220 */ /* 0x000fe20000410000 */
[----:B------:R-:W4:Y:S04]  /*17490*/  LD.E R33, desc[UR56][R16.64+0x288] ;  /* 0x0002883810217980 */ /* 0x000f28000c101900 */
[----:B------:R-:W4:Y:S01]  /*174a0*/  LD.E R37, desc[UR56][R16.64+0x28c] ;  /* 0x00028c3810257980 */ /* 0x000f22000c101900 */
[----:B------:R-:W0:Y:S01]  /*174b0*/  MUFU.TANH R84, R84 ;  /* 0x0000005400547308 */ /* 0x000e220000002400 */
[----:B--2---:R-:W-:-:S02]  /*174c0*/  FMNMX.FTZ R13, R36, R13, !PT ;  /* 0x0000000d240d7209 */ /* 0x004fc40007810000 */
[----:B------:R-:W2:Y:S05]  /*174d0*/  LD.E R41, desc[UR56][R16.64+0x2ac] ;  /* 0x0002ac3810297980 */ /* 0x000eaa000c101900 */
[----:B------:R-:W1:Y:S01]  /*174e0*/  MUFU.TANH R86, R86 ;  /* 0x0000005600567308 */ /* 0x000e620000002400 */
[----:B---3--:R-:W-:Y:S01]  /*174f0*/  FMNMX.FTZ R13, R82, R13, !PT ;  /* 0x0000000d520d7209 */ /* 0x008fe20007810000 */
[----:B------:R-:W-:Y:S01]  /*17500*/  FMUL.FTZ R44, R49, R12 ;  /* 0x0000000c312c7220 */ /* 0x000fe20000410000 */
[----:B------:R-:W3:Y:S05]  /*17510*/  LD.E R45, desc[UR56][R16.64+0x2bc] ;  /* 0x0002bc38102d7980 */ /* 0x000eea000c101900 */
[----:B------:R-:W1:Y:S01]  /*17520*/  MUFU.TANH R88, R88 ;  /* 0x0000005800587308 */ /* 0x000e620000002400 */
[----:B0-----:R-:W-:-:S07]  /*17530*/  FMNMX.FTZ R13, R84, R13, !PT ;  /* 0x0000000d540d7209 */ /* 0x001fce0007810000 */
[----:B------:R-:W0:Y:S01]  /*17540*/  MUFU.TANH R90, R90 ;  /* 0x0000005a005a7308 */ /* 0x000e220000002400 */
[----:B-1----:R-:W-:Y:S01]  /*17550*/  FMNMX.FTZ R13, R86, R13, !PT ;  /* 0x0000000d560d7209 */ /* 0x002fe20007810000 */
[----:B------:R-:W-:-:S06]  /*17560*/  FMUL.FTZ R48, R53, R12 ;  /* 0x0000000c35307220 */ /* 0x000fcc0000410000 */
[----:B------:R-:W1:Y:S01]  /*17570*/  MUFU.TANH R92, R92 ;  /* 0x0000005c005c7308 */ /* 0x000e620000002400 */
[----:B------:R-:W-:Y:S01]  /*17580*/  FMNMX.FTZ R13, R88, R13, !PT ;  /* 0x0000000d580d7209 */ /* 0x000fe20007810000 */
[----:B------:R-:W-:Y:S01]  /*17590*/  FMUL.FTZ R52, R56, R12 ;  /* 0x0000000c38347220 */ /* 0x000fe20000410000 */
[----:B------:R-:W2:Y:S04]  /*175a0*/  LD.E R60, desc[UR56][R16.64+0x2e0] ;  /* 0x0002e038103c7980 */ /* 0x000ea8000c101900 */
[----:B------:R-:W3:Y:S01]  /*175b0*/  LD.E R57, desc[UR56][R16.64+0x2ec] ;  /* 0x0002ec3810397980 */ /* 0x000ee2000c101900 */
[----:B------:R-:W1:Y:S01]  /*175c0*/  MUFU.TANH R44, R44 ;  /* 0x0000002c002c7308 */ /* 0x000e620000002400 */
[----:B0-----:R-:W-:-:S07]  /*175d0*/  FMNMX.FTZ R13, R90, R13, !PT ;  /* 0x0000000d5a0d7209 */ /* 0x001fce0007810000 */
[----:B------:R-:W-:Y:S01]  /*175e0*/  MUFU.TANH R74, R74 ;  /* 0x0000004a004a7308 */ /* 0x000fe20000002400 */
[----:B------:R-:W-:Y:S01]  /*175f0*/  FMUL.FTZ R14, R65, R12 ;  /* 0x0000000c410e7220 */ /* 0x000fe20000410000 */
[----:B------:R-:W2:Y:S04]  /*17600*/  LD.E R26, desc[UR56][R16.64+0x240] ;  /* 0x00024038101a7980 */ /* 0x000ea8000c101900 */
[----:B------:R-:W3:Y:S02]  /*17610*/  LD.E R30, desc[UR56][R16.64+0x274] ;  /* 0x00027438101e7980 */ /* 0x000ee4000c101900 */
[----:B------:R-:W0:Y:S01]  /*17620*/  MUFU.TANH R40, R40 ;  /* 0x0000002800287308 */ /* 0x000e220000002400 */
[----:B-1----:R-:W-:Y:S01]  /*17630*/  FMNMX.FTZ R13, R92, R13, !PT ;  /* 0x0000000d5c0d7209 */ /* 0x002fe20007810000 */
[----:B------:R-:W3:Y:S04]  /*17640*/  LD.E R34, desc[UR56][R16.64+0x280] ;  /* 0x0002803810227980 */ /* 0x000ee8000c101900 */
[----:B------:R-:W3:Y:S02]  /*17650*/  LD.E R38, desc[UR56][R16.64+0x284] ;  /* 0x0002843810267980 */ /* 0x000ee4000c101900 */
[----:B------:R-:W1:Y:S01]  /*17660*/  MUFU.TANH R48, R48 ;  /* 0x0000003000307308 */ /* 0x000e620000002400 */
[----:B------:R-:W-:Y:S01]  /*17670*/  FMNMX.FTZ R13, R44, R13, !PT ;  /* 0x0000000d2c0d7209 */ /* 0x000fe20007810000 */
[----:B------:R-:W3:Y:S04]  /*17680*/  LD.E R42, desc[UR56][R16.64+0x290] ;  /* 0x00029038102a7980 */ /* 0x000ee8000c101900 */
[----:B------:R-:W3:Y:S02]  /*17690*/  LD.E R46, desc[UR56][R16.64+0x294] ;  /* 0x00029438102e7980 */ /* 0x000ee4000c101900 */
[----:B------:R-:W1:Y:S01]  /*176a0*/  MUFU.TANH R52, R52 ;  /* 0x0000003400347308 */ /* 0x000e620000002400 */
[----:B0-----:R-:W-:Y:S01]  /*176b0*/  FMNMX.FTZ R13, R40, R13, !PT ;  /* 0x0000000d280d7209 */ /* 0x001fe20007810000 */
[----:B------:R-:W3:Y:S04]  /*176c0*/  LD.E R50, desc[UR56][R16.64+0x2b0] ;  /* 0x0002b03810327980 */ /* 0x000ee8000c101900 */
        /* <DEDUP_REMOVED lines=23> */
[----:B------:R-:W3:Y:S03]  /*17840*/  LD.E R35, desc[UR56][R16.64+0x298] ;  /* 0x0002983810237980 */ /* 0x000ee6000c101900 */
[----:B------:R-:W-:Y:S01]  /*17850*/  FMNMX.FTZ R13, R14, R13, !PT ;  /* 0x0000000d0e0d7209 */ /* 0x000fe20007810000 */
[----:B------:R-:W3:Y:S03]  /*17860*/  LD.E R51, desc[UR56][R16.64+0x29c] ;  /* 0x00029c3810337980 */ /* 0x000ee6000c101900 */
[----:B0-----:R-:W-:Y:S01]  /*17870*/  FMNMX.FTZ R13, R100, R13, !PT ;  /* 0x0000000d640d7209 */ /* 0x001fe20007810000 */
[----:B------:R-:W0:Y:S01]  /*17880*/  MUFU.TANH R10, R10 ;  /* 0x0000000a000a7308 */ /* 0x000e220000002400 */
[----:B------:R-:W3:Y:S04]  /*17890*/  LD.E R49, desc[UR56][R16.64+0x2a8] ;  /* 0x0002a83810317980 */ /* 0x000ee8000c101900 */
[----:B------:R-:W3:Y:S01]  /*178a0*/  LD.E R43, desc[UR56][R16.64+0x2c8] ;  /* 0x0002c838102b7980 */ /* 0x000ee2000c101900 */
[----:B-1----:R-:W-:-:S02]  /*178b0*/  FMNMX.FTZ R19, R102, R13, !PT ;  /* 0x0000000d66137209 */ /* 0x002fc40007810000 */
[----:B------:R-:W1:Y:S01]  /*178c0*/  MUFU.TANH R8, R8 ;  /* 0x0000000800087308 */ /* 0x000e620000002400 */
[----:B------:R-:W3:Y:S04]  /*178d0*/  LD.E R63, desc[UR56][R16.64+0x2cc] ;  /* 0x0002cc38103f7980 */ /* 0x000ee8000c101900 */
[----:B------:R-:W0:Y:S03]  /*178e0*/  SHFL.BFLY PT, R20, R19, 0x2, 0x1f ;  /* 0x0c401f0013147f89 */ /* 0x000e2600000e0000 */
[----:B------:R-:W1:Y:S01]  /*178f0*/  MUFU.TANH R142, R142 ;  /* 0x0000008e008e7308 */ /* 0x000e620000002400 */
[----:B------:R-:W3:Y:S04]  /*17900*/  LD.E R55, desc[UR56][R16.64+0x2d8] ;  /* 0x0002d83810377980 */ /* 0x000ee8000c101900 */
[----:B------:R-:W3:Y:S03]  /*17910*/  LD.E R59, desc[UR56][R16.64+0x2e8] ;  /* 0x0002e838103b7980 */ /* 0x000ee6000c101900 */
[----:B------:R-:W1:Y:S01]  /*17920*/  MUFU.TANH R146, R146 ;  /* 0x0000009200927308 */ /* 0x000e620000002400 */
[----:B------:R-:W3:Y:S04]  /*17930*/  LD.E R53, desc[UR56][R16.64+0x2f8] ;  /* 0x0002f83810357980 */ /* 0x000ee8000c101900 */
[----:B------:R-:W3:Y:S03]  /*17940*/  LD.E R71, desc[UR56][R16.64+0x318] ;  /* 0x0003183810477980 */ /* 0x000ee6000c101900 */
[----:B------:R-:W1:Y:S01]  /*17950*/  MUFU.TANH R220, R220 ;  /* 0x000000dc00dc7308 */ /* 0x000e620000002400 */
[----:B------:R-:W3:Y:S01]  /*17960*/  LD.E R67, desc[UR56][R16.64+0x31c] ;  /* 0x00031c3810437980 */ /* 0x000ee2000c101900 */
[----:B0-----:R-:W-:-:S03]  /*17970*/  FMNMX.FTZ R13, R19, R20, !PT ;  /* 0x00000014130d7209 */ /* 0x001fc60007810000 */
[----:B------:R-:W3:Y:S04]  /*17980*/  LD.E R65, desc[UR56][R16.64+0x328] ;  /* 0x0003283810417980 */ /* 0x000ee8000c101900 */
[----:B------:R-:W0:Y:S01]  /*17990*/  SHFL.BFLY PT, R24, R13, 0x1, 0x1f ;  /* 0x0c201f000d187f89 */ /* 0x000e2200000e0000 */
[----:B------:R-:W1:Y:S08]  /*179a0*/  MUFU.TANH R208, R208 ;  /* 0x000000d000d07308 */ /* 0x000e700000002400 */
[----:B------:R-:W1:Y:S01]  /*179b0*/  MUFU.TANH R206, R206 ;  /* 0x000000ce00ce7308 */ /* 0x000e620000002400 */
[----:B0-----:R-:W-:-:S02]  /*179c0*/  FMNMX.FTZ R25, R13, R24, !PT ;  /* 0x000000180d197209 */ /* 0x001fc40007810000 */
[----:B------:R-:W-:-:S04]  /*179d0*/  FMNMX.FTZ R13, R10, R7, !PT ;  /* 0x000000070a0d7209 */ /* 0x000fc80007810000 */
[----:B-1----:R-:W-:Y:S01]  /*179e0*/  FMNMX.FTZ R13, R8, R13, !PT ;  /* 0x0000000d080d7209 */ /* 0x002fe20007810000 */
[----:B------:R-:W0:Y:S03]  /*179f0*/  MUFU.TANH R198, R198 ;  /* 0x000000c600c67308 */ /* 0x000e260000002400 */
[----:B------:R-:W-:-:S04]  /*17a00*/  FMNMX.FTZ R13, R142, R13, !PT ;  /* 0x0000000d8e0d7209 */ /* 0x000fc80007810000 */
[----:B------:R-:W-:Y:S01]  /*17a10*/  FMNMX.FTZ R13, R146, R13, !PT ;  /* 0x0000000d920d7209 */ /* 0x000fe20007810000 */
[----:B------:R-:W1:Y:S03]  /*17a20*/  MUFU.TANH R190, R190 ;  /* 0x000000be00be7308 */ /* 0x000e660000002400 */
[----:B------:R-:W-:Y:S01]  /*17a30*/  FMNMX.FTZ R13, R220, R13, !PT ;  /* 0x0000000ddc0d7209 */ /* 0x000fe20007810000 */
[----:B------:R-:W-:-:S04]  /*17a40*/  FMUL.FTZ R20, R47, R12 ;  /* 0x0000000c2f147220 */ /* 0x000fc80000410000 */
[----:B------:R-:W4:Y:S01]  /*17a50*/  MUFU.TANH R174, R174 ;  /* 0x000000ae00ae7308 */ /* 0x000f220000002400 */
[----:B------:R-:W-:-:S07]  /*17a60*/  FMNMX.FTZ R13, R208, R13, !PT ;  /* 0x0000000dd00d7209 */ /* 0x000fce0007810000 */
[----:B------:R-:W4:Y:S01]  /*17a70*/  MUFU.TANH R15, R15 ;  /* 0x0000000f000f7308 */ /* 0x000f220000002400 */
[----:B------:R-:W-:-:S07]  /*17a80*/  FMNMX.FTZ R13, R206, R13, !PT ;  /* 0x0000000dce0d7209 */ /* 0x000fce0007810000 */
[----:B------:R-:W-:Y:S01]  /*17a90*/  MUFU.TANH R178, R178 ;  /* 0x000000b200b27308 */ /* 0x000fe20000002400 */
[----:B0-----:R-:W-:-:S07]  /*17aa0*/  FMNMX.FTZ R13, R198, R13, !PT ;  /* 0x0000000dc60d7209 */ /* 0x001fce0007810000 */
[----:B------:R-:W-:Y:S01]  /*17ab0*/  MUFU.TANH R188, R188 ;  /* 0x000000bc00bc7308 */ /* 0x000fe20000002400 */
[----:B-1----:R-:W-:-:S07]  /*17ac0*/  FMNMX.FTZ R13, R190, R13, !PT ;  /* 0x0000000dbe0d7209 */ /* 0x002fce0007810000 */
        /* <DEDUP_REMOVED lines=13> */
[----:B----4-:R-:W-:-:S04]  /*17ba0*/  FMNMX.FTZ R24, R174, R13, !PT ;  /* 0x0000000dae187209 */ /* 0x010fc80007810000 */
[----:B------:R-:W-:Y:S01]  /*17bb0*/  FMNMX.FTZ R13, R15, R24, !PT ;  /* 0x000000180f0d7209 */ /* 0x000fe20007810000 */
[----:B------:R-:W-:Y:S04]  /*17bc0*/  ST.E desc[UR56][R16.64+0x230], R25 ;  /* 0x0002301910007985 */ /* 0x000fe8000c101938 */
[----:B------:R-:W4:Y:S04]  /*17bd0*/  LD.E R27, desc[UR56][R16.64+0x230] ;  /* 0x00023038101b7980 */ /* 0x000f28000c101900 */
[----:B------:R-:W3:Y:S01]  /*17be0*/  LD.E R24, desc[UR56][R16.64+0x244] ;  /* 0x0002443810187980 */ /* 0x000ee2000c101900 */
        /* <DEDUP_REMOVED lines=15> */
[----:B----4-:R-:W-:-:S04]  /*17ce0*/  FMUL.FTZ R29, R27, R21 ;  /* 0x000000151b1d7220 */ /* 0x010fc80000410000 */
[-CC-:B------:R-:W-:Y:S01]  /*17cf0*/  FFMA.FTZ R157, R11, R21.reuse, -R29.reuse ;  /* 0x000000150b9d7223 */ /* 0x180fe2000001081d */
[-C--:B------:R-:W-:Y:S01]  /*17d00*/  FFMA.FTZ R31, R100, R21.reuse, -R29 ;  /* 0x00000015641f7223 */ /* 0x080fe2000001081d */
[----:B------:R-:W-:Y:S01]  /*17d10*/  FADD.FTZ R6, R6, -R27 ;  /* 0x8000001b06067221 */ /* 0x000fe20000010000 */
[-CC-:B------:R-:W-:Y:S01]  /*17d20*/  FFMA.FTZ R156, R9, R21.reuse, -R29.reuse ;  /* 0x00000015099c7223 */ /* 0x180fe2000001081d */
[-CC-:B------:R-:W-:Y:S01]  /*17d30*/  FFMA.FTZ R159, R18, R21.reuse, -R29.reuse ;  /* 0x00000015129f7223 */ /* 0x180fe2000001081d */
[-CC-:B------:R-:W-:Y:S01]  /*17d40*/  FFMA.FTZ R158, R28, R21.reuse, -R29.reuse ;  /* 0x000000151c9e7223 */ /* 0x180fe2000001081d */
[----:B--2---:R-:W0:Y:S01]  /*17d50*/  SHFL.BFLY PT, R11, R12, 0x2, 0x1f ;  /* 0x0c401f000c0b7f89 */ /* 0x004e2200000e0000 */
[-C--:B------:R-:W-:Y:S02]  /*17d60*/  FMUL.FTZ R6, R6, R21.reuse ;  /* 0x0000001506067220 */ /* 0x080fe40000410000 */
        /* <DEDUP_REMOVED lines=15> */
[--C-:B------:R-:W-:Y:S01]  /*17e60*/  FFMA.FTZ R173, R52, R21, -R29.reuse ;  /* 0x0000001534ad7223 */ /* 0x100fe2000001081d */
[----:B0-----:R-:W-:Y:S01]  /*17e70*/  FMNMX.FTZ R11, R12, R11, !PT ;  /* 0x0000000b0c0b7209 */ /* 0x001fe20007810000 */
[-CC-:B------:R-:W-:Y:S01]  /*17e80*/  FFMA.FTZ R172, R74, R21.reuse, -R29.reuse ;  /* 0x000000154aac7223 */ /* 0x180fe2000001081d */
[----:B------:R0:W1:Y:S01]  /*17e90*/  MUFU.EX2 R25, R6 ;  /* 0x0000000600197308 */ /* 0x0000620000000800 */
[-CC-:B------:R-:W-:Y:S01]  /*17ea0*/  FFMA.FTZ R18, R72, R21.reuse, -R29.reuse ;  /* 0x0000001548127223 */ /* 0x180fe2000001081d */
[-CC-:B------:R-:W-:Y:S01]  /*17eb0*/  FFMA.FTZ R19, R78, R21.reuse, -R29.reuse ;  /* 0x000000154e137223 */ /* 0x180fe2000001081d */
[----:B------:R-:W2:Y:S01]  /*17ec0*/  SHFL.BFLY PT, R12, R11, 0x1, 0x1f ;  /* 0x0c201f000b0c7f89 */ /* 0x000ea200000e0000 */
[-CC-:B------:R-:W-:Y:S01]  /*17ed0*/  FFMA.FTZ R13, R80, R21.reuse, -R29.reuse ;  /* 0x00000015500d7223 */ /* 0x180fe2000001081d */
[----:B------:R-:W-:-:S02]  /*17ee0*/  FFMA.FTZ R14, R14, R21, -R29 ;  /* 0x000000150e0e7223 */ /* 0x000fc4000001081d */
[----:B------:R-:W4:Y:S01]  /*17ef0*/  LD.E R27, desc[UR56][R16.64+0x45c] ;  /* 0x00045c38101b7980 */ /* 0x000f22000c101900 */
[----:B------:R-:W-:Y:S03]  /*17f00*/  MUFU.EX2 R158, R158 ;  /* 0x0000009e009e7308 */ /* 0x000fe60000000800 */
[----:B------:R-:W4:Y:S04]  /*17f10*/  LD.E R28, desc[UR56][R16.64+0x454] ;  /* 0x00045438101c7980 */ /* 0x000f28000c101900 */
[----:B0-----:R-:W4:Y:S01]  /*17f20*/  LD.E R6, desc[UR56][R16.64+0x260] ;  /* 0x0002603810067980 */ /* 0x001f22000c101900 */
[----:B------:R-:W-:Y:S01]  /*17f30*/  MUFU.EX2 R204, R204 ;  /* 0x000000cc00cc7308 */ /* 0x000fe20000000800 */
[----:B-1----:R-:W-:-:S02]  /*17f40*/  FFMA.FTZ R26, R25, R26, R156 ;  /* 0x0000001a191a7223 */ /* 0x002fc4000001009c */
[----:B------:R-:W4:Y:S04]  /*17f50*/  LD.E R36, desc[UR56][R16.64+0x264] ;  /* 0x0002643810247980 */ /* 0x000f28000c101900 */
[----:B------:R-:W4:Y:S01]  /*17f60*/  LD.E R32, desc[UR56][R16.64+0x270] ;  /* 0x0002703810207980 */ /* 0x000f22000c101900 */
[----:B--2---:R-:W-:Y:S01]  /*17f70*/  FMNMX.FTZ R100, R11, R12, !PT ;  /* 0x0000000c0b647209 */ /* 0x004fe20007810000 */
[----:B------:R-:W-:Y:S02]  /*17f80*/  MUFU.EX2 R9, R9 ;  /* 0x0000000900097308 */ /* 0x000fe40000000800 */
[----:B------:R-:W2:Y:S02]  /*17f90*/  LD.E R44, desc[UR56][R16.64+0x2a0] ;  /* 0x0002a038102c7980 */ /* 0x000ea4000c101900 */
[----:B------:R-:W-:Y:S01]  /*17fa0*/  FADD.FTZ R112, R7, -R100 ;  /* 0x8000006407707221 */ /* 0x000fe20000010000 */
[-C--:B------:R-:W-:Y:S01]  /*17fb0*/  FMUL.FTZ R87, R100, R21.reuse ;  /* 0x0000001564577220 */ /* 0x080fe20000410000 */
[-C--:B------:R-:W-:Y:S01]  /*17fc0*/  FFMA.FTZ R12, R102, R21.reuse, -R29 ;  /* 0x00000015660c7223 */ /* 0x080fe2000001081d */
[----:B------:R-:W-:Y:S01]  /*17fd0*/  FADD.FTZ R26, R157, R26 ;  /* 0x0000001a9d1a7221 */ /* 0x000fe20000010000 */
[----:B------:R-:W-:Y:S01]  /*17fe0*/  FMUL.FTZ R112, R21, R112 ;  /* 0x0000007015707220 */ /* 0x000fe20000410000 */
        /* <DEDUP_REMOVED lines=18> */
[----:B------:R-:W-:Y:S01]  /*18110*/  FADD.FTZ R127, R159, R26 ;  /* 0x0000001a9f7f7221 */ /* 0x000fe20000010000 */
[----:B------:R-:W2:Y:S02]  /*18120*/  LD.E R40, desc[UR56][R16.64+0x2a4] ;  /* 0x0002a43810287980 */ /* 0x000ea4000c101900 */
[----:B------:R-:W0:Y:S01]  /*18130*/  MUFU.EX2 R216, R216 ;  /* 0x000000d800d87308 */ /* 0x000e220000000800 */
[-CC-:B------:R-:W-:Y:S01]  /*18140*/  FFMA.FTZ R206, R198, R21.reuse, -R87.reuse ;  /* 0x00000015c6ce7223 */ /* 0x180fe20000010857 */
[-CC-:B------:R-:W-:Y:S01]  /*18150*/  FFMA.FTZ R198, R190, R21.reuse, -R87.reuse ;  /* 0x00000015bec67223 */ /* 0x180fe20000010857 */
[----:B------:R-:W2:Y:S04]  /*18160*/  LD.E R48, desc[UR56][R16.64+0x2b4] ;  /* 0x0002b43810307980 */ /* 0x000ea8000c101900 */
[----:B------:R-:W2:Y:S01]  /*18170*/  LD.E R52, desc[UR56][R16.64+0x2c4] ;  /* 0x0002c43810347980 */ /* 0x000ea2000c101900 */
[----:B------:R-:W1:Y:S01]  /*18180*/  MUFU.EX2 R8, R8 ;  /* 0x0000000800087308 */ /* 0x000e620000000800 */
[-CC-:B------:R-:W-:Y:S01]  /*18190*/  FFMA.FTZ R190, R178, R21.reuse, -R87.reuse ;  /* 0x00000015b2be7223 */ /* 0x180fe20000010857 */
[-CC-:B------:R-:W-:Y:S01]  /*181a0*/  FFMA.FTZ R188, R200, R21.reuse, -R87.reuse ;  /* 0x00000015c8bc7223 */ /* 0x180fe20000010857 */
[-CC-:B------:R-:W-:Y:S01]  /*181b0*/  FFMA.FTZ R178, R226, R21.reuse, -R87.reuse ;  /* 0x00000015e2b27223 */ /* 0x180fe20000010857 */
[-CC-:B------:R-:W-:Y:S01]  /*181c0*/  FFMA.FTZ R174, R230, R21.reuse, -R87.reuse ;  /* 0x00000015e6ae7223 */ /* 0x180fe20000010857 */
[-CC-:B------:R-:W-:Y:S01]  /*181d0*/  FFMA.FTZ R20, R234, R21.reuse, -R87.reuse ;  /* 0x00000015ea147223 */ /* 0x180fe20000010857 */
[----:B------:R-:W2:Y:S02]  /*181e0*/  LD.E R72, desc[UR56][R16.64+0x310] ;  /* 0x0003103810487980 */ /* 0x000ea4000c101900 */
[----:B------:R-:W1:Y:S01]  /*181f0*/  MUFU.EX2 R209, R209 ;  /* 0x000000d100d17308 */ /* 0x000e620000000800 */
[----:B------:R-:W-:Y:S01]  /*18200*/  FFMA.FTZ R15, R85, R21, -R87 ;  /* 0x00000015550f7223 */ /* 0x000fe20000010857 */
[----:B---3--:R-:W-:Y:S01]  /*18210*/  FFMA.FTZ R21, R112, R24, R211 ;  /* 0x0000001870157223 */ /* 0x008fe200000100d3 */
[----:B------:R-:W3:Y:S04]  /*18220*/  LD.E R76, desc[UR56][R16.64+0x314] ;  /* 0x00031438104c7980 */ /* 0x000ee8000c101900 */
[----:B------:R-:W3:Y:S01]  /*18230*/  LD.E R74, desc[UR56][R16.64+0x320] ;  /* 0x00032038104a7980 */ /* 0x000ee2000c101900 */
[----:B------:R-:W1:Y:S01]  /*18240*/  MUFU.EX2 R207, R207 ;  /* 0x000000cf00cf7308 */ /* 0x000e620000000800 */
[----:B0-----:R-:W-:-:S02]  /*18250*/  FADD.FTZ R21, R216, R21 ;  /* 0x00000015d8157221 */ /* 0x001fc40000010000 */
[----:B------:R-:W3:Y:S04]  /*18260*/  LD.E R78, desc[UR56][R16.64+0x324] ;  /* 0x00032438104e7980 */ /* 0x000ee8000c101900 */
[----:B------:R-:W3:Y:S01]  /*18270*/  LD.E R88, desc[UR56][R16.64+0x330] ;  /* 0x0003303810587980 */ /* 0x000ee2000c101900 */
[----:B------:R-:W-:Y:S01]  /*18280*/  MUFU.EX2 R202, R202 ;  /* 0x000000ca00ca7308 */ /* 0x000fe20000000800 */
[----:B-1----:R-:W-:Y:S01]  /*18290*/  FADD.FTZ R24, R8, R21 ;  /* 0x0000001508187221 */ /* 0x002fe20000010000 */
[----:B------:R-:W-:Y:S01]  /*182a0*/  FADD.FTZ R21, R158, R127 ;  /* 0x0000007f9e157221 */ /* 0x000fe20000010000 */
[----:B------:R-:W3:Y:S04]  /*182b0*/  LD.E R80, desc[UR56][R16.64+0x334] ;  /* 0x0003343810507980 */ /* 0x000ee8000c101900 */
[----:B------:R-:W3:Y:S01]  /*182c0*/  LD.E R86, desc[UR56][R16.64+0x340] ;  /* 0x0003403810567980 */ /* 0x000ee2000c101900 */
[----:B------:R-:W0:Y:S01]  /*182d0*/  MUFU.EX2 R208, R208 ;  /* 0x000000d000d07308 */ /* 0x000e220000000800 */
[----:B------:R-:W-:Y:S01]  /*182e0*/  FADD.FTZ R24, R209, R24 ;  /* 0x00000018d1187221 */ /* 0x000fe20000010000 */
[----:B------:R-:W-:Y:S01]  /*182f0*/  FADD.FTZ R26, R204, R21 ;  /* 0x00000015cc1a7221 */ /* 0x000fe20000010000 */
[----:B------:R-:W3:Y:S04]  /*18300*/  LD.E R84, desc[UR56][R16.64+0x344] ;  /* 0x0003443810547980 */ /* 0x000ee8000c101900 */
[----:B------:R-:W3:Y:S01]  /*18310*/  LD.E R82, desc[UR56][R16.64+0x350] ;  /* 0x0003503810527980 */ /* 0x000ee2000c101900 */
[----:B------:R-:W-:Y:S03]  /*18320*/  MUFU.EX2 R203, R203 ;  /* 0x000000cb00cb7308 */ /* 0x000fe60000000800 */
[----:B------:R-:W3:Y:S04]  /*18330*/  LD.E R90, desc[UR56][R16.64+0x360] ;  /* 0x00036038105a7980 */ /* 0x000ee8000c101900 */
[----:B------:R-:W3:Y:S01]  /*18340*/  LD.E R92, desc[UR56][R16.64+0x374] ;  /* 0x00037438105c7980 */ /* 0x000ee2000c101900 */
[----:B------:R-:W1:Y:S01]  /*18350*/  MUFU.EX2 R205, R205 ;  /* 0x000000cd00cd7308 */ /* 0x000e620000000800 */
        /* <DEDUP_REMOVED lines=8> */
[----:B0-----:R-:W-:Y:S01]  /*183e0*/  FADD.FTZ R24, R208, R21 ;  /* 0x00000015d0187221 */ /* 0x001fe20000010000 */
[----:B------:R-:W-:Y:S01]  /*183f0*/  FADD.FTZ R26, R202, R137 ;  /* 0x00000089ca1a7221 */ /* 0x000fe20000010000 */
[----:B------:R-:W3:Y:S04]  /*18400*/  LD.E R29, desc[UR56][R16.64+0x26c] ;  /* 0x00026c38101d7980 */ /* 0x000ee8000c101900 */
[----:B------:R-:W3:Y:S01]  /*18410*/  LD.E R7, desc[UR56][R16.64+0x278] ;  /* 0x0002783810077980 */ /* 0x000ee2000c101900 */
[----:B------:R-:W-:Y:S03]  /*18420*/  MUFU.EX2 R197, R197 ;  /* 0x000000c500c57308 */ /* 0x000fe60000000800 */
[----:B------:R-:W3:Y:S05]  /*18430*/  LD.E R83, desc[UR56][R16.64+0x378] ;  /* 0x0003783810537980 */ /* 0x000eea000c101900 */
[----:B------:R-:W0:Y:S01]  /*18440*/  MUFU.EX2 R198, R198 ;  /* 0x000000c600c67308 */ /* 0x000e220000000800 */
[----:B-1----:R-:W-:Y:S01]  /*18450*/  FADD.FTZ R21, R205, R24 ;  /* 0x00000018cd157221 */ /* 0x002fe20000010000 */
[----:B------:R-:W-:Y:S01]  /*18460*/  FADD.FTZ R143, R203, R26 ;  /* 0x0000001acb8f7221 */ /* 0x000fe20000010000 */
[----:B------:R-:W3:Y:S05]  /*18470*/  LD.E R87, desc[UR56][R16.64+0x34c] ;  /* 0x00034c3810577980 */ /* 0x000eea000c101900 */
[----:B------:R-:W-:Y:S08]  /*18480*/  MUFU.EX2 R195, R195 ;  /* 0x000000c300c37308 */ /* 0x000ff00000000800 */
[----:B------:R-:W1:Y:S01]  /*18490*/  MUFU.EX2 R199, R199 ;  /* 0x000000c700c77308 */ /* 0x000e620000000800 */
[----:B------:R-:W-:Y:S01]  /*184a0*/  FADD.FTZ R21, R206, R21 ;  /* 0x00000015ce157221 */ /* 0x000fe20000010000 */
[----:B------:R-:W-:Y:S01]  /*184b0*/  FADD.FTZ R24, R196, R143 ;  /* 0x0000008fc4187221 */ /* 0x000fe20000010000 */
[----:B------:R-:W3:Y:S05]  /*184c0*/  LD.E R85, desc[UR56][R16.64+0x36c] ;  /* 0x00036c3810557980 */ /* 0x000eea000c101900 */
[----:B------:R1:W1:Y:S08]  /*184d0*/  MUFU.EX2 R200, R89 ;  /* 0x0000005900c87308 */ /* 0x0002700000000800 */
[----:B------:R-:W1:Y:S01]  /*184e0*/  MUFU.EX2 R194, R194 ;  /* 0x000000c200c27308 */ /* 0x000e620000000800 */
[----:B0-----:R-:W-:Y:S01]  /*184f0*/  FADD.FTZ R26, R198, R21 ;  /* 0x00000015c61a7221 */ /* 0x001fe20000010000 */
[----:B------:R-:W-:Y:S01]  /*18500*/  FADD.FTZ R24, R197, R24 ;  /* 0x00000018c5187221 */ /* 0x000fe20000010000 */
[----:B-1----:R-:W3:Y:S02]  /*18510*/  LD.E R89, desc[UR56][R16.64+0x368] ;  /* 0x0003683810597980 */ /* 0x002ee4000c101900 */
[----:B------:R-:W-:Y:S01]  /*18520*/  FADD.FTZ R21, R199, R26 ;  /* 0x0000001ac7157221 */ /* 0x000fe20000010000 */
[----:B------:R-:W-:Y:S01]  /*18530*/  FADD.FTZ R151, R195, R24 ;  /* 0x00000018c3977221 */ /* 0x000fe20000010000 */
[----:B------:R-:W3:Y:S01]  /*18540*/  LD.E R127, desc[UR56][R16.64+0x3fc] ;  /* 0x0003fc38107f7980 */ /* 0x000ee2000c101900 */
[----:B------:R0:W-:Y:S01]  /*18550*/  MUFU.EX2 R11, R31 ;  /* 0x0000001f000b7308 */ /* 0x0001e20000000800 */
[----:B------:R-:W-:-:S02]  /*18560*/  FADD.FTZ R24, R200, R21 ;  /* 0x00000015c8187221 */ /* 0x000fc40000010000 */
[----:B------:R-:W3:Y:S04]  /*18570*/  LD.E R137, desc[UR56][R16.64+0x41c] ;  /* 0x00041c3810897980 */ /* 0x000ee8000c101900 */
[----:B------:R-:W3:Y:S01]  /*18580*/  LD.E R143, desc[UR56][R16.64+0x438] ;  /* 0x00043838108f7980 */ /* 0x000ee2000c101900 */
[----:B------:R-:W-:-:S03]  /*18590*/  FADD.FTZ R21, R194, R151 ;  /* 0x00000097c2157221 */ /* 0x000fc60000010000 */
[----:B0-----:R-:W3:Y:S04]  /*185a0*/  LD.E R31, desc[UR56][R16.64+0x268] ;  /* 0x00026838101f7980 */ /* 0x001ee8000c101900 */
[----:B------:R-:W3:Y:S01]  /*185b0*/  LD.E R151, desc[UR56][R16.64+0x458] ;  /* 0x0004583810977980 */ /* 0x000ee2000c101900 */
[----:B------:R-:W0:Y:S08]  /*185c0*/  MUFU.EX2 R201, R201 ;  /* 0x000000c900c97308 */ /* 0x000e300000000800 */
[----:B------:R-:W1:Y:S08]  /*185d0*/  MUFU.EX2 R186, R186 ;  /* 0x000000ba00ba7308 */ /* 0x000e700000000800 */
[----:B------:R-:W1:Y:S08]  /*185e0*/  MUFU.EX2 R190, R190 ;  /* 0x000000be00be7308 */ /* 0x000e700000000800 */
[----:B------:R-:W1:Y:S08]  /*185f0*/  MUFU.EX2 R187, R187 ;  /* 0x000000bb00bb7308 */ /* 0x000e700000000800 */
[----:B------:R-:W1:Y:S01]  /*18600*/  MUFU.EX2 R193, R193 ;  /* 0x000000c100c17308 */ /* 0x000e620000000800 */
[----:B0-----:R-:W-:-:S07]  /*18610*/  FADD.FTZ R215, R201, R24 ;  /* 0x00000018c9d77221 */ /* 0x001fce0000010000 */
[----:B------:R-:W0:Y:S08]  /*18620*/  MUFU.EX2 R184, R184 ;  /* 0x000000b800b87308 */ /* 0x000e300000000800 */
[----:B------:R-:W0:Y:S01]  /*18630*/  MUFU.EX2 R188, R188 ;  /* 0x000000bc00bc7308 */ /* 0x000e220000000800 */
[----:B-1----:R-:W-:Y:S01]  /*18640*/  FADD.FTZ R24, R186, R21 ;  /* 0x00000015ba187221 */ /* 0x002fe20000010000 */
[----:B------:R-:W-:-:S06]  /*18650*/  FADD.FTZ R26, R190, R215 ;  /* 0x000000d7be1a7221 */ /* 0x000fcc0000010000 */
[----:B------:R-:W1:Y:S08]  /*18660*/  MUFU.EX2 R185, R185 ;  /* 0x000000b900b97308 */ /* 0x000e700000000800 */
[----:B------:R-:W1:Y:S01]  /*18670*/  MUFU.EX2 R189, R189 ;  /* 0x000000bd00bd7308 */ /* 0x000e620000000800 */
[----:B------:R-:W-:Y:S01]  /*18680*/  FADD.FTZ R21, R187, R24 ;  /* 0x00000018bb157221 */ /* 0x000fe20000010000 */
[----:B------:R-:W-:-:S06]  /*18690*/  FADD.FTZ R215, R193, R26 ;  /* 0x0000001ac1d77221 */ /* 0x000fcc0000010000 */
        /* <DEDUP_REMOVED lines=9> */
[----:B------:R-:W4:Y:S01]  /*18730*/  MUFU.EX2 R174, R174 ;  /* 0x000000ae00ae7308 */ /* 0x000f220000000800 */
[----:B------:R-:W-:Y:S01]  /*18740*/  FADD.FTZ R217, R173, R24 ;  /* 0x00000018add97221 */ /* 0x000fe20000010000 */
[----:B------:R-:W-:-:S06]  /*18750*/  FADD.FTZ R24, R178, R215 ;  /* 0x000000d7b2187221 */ /* 0x000fcc0000010000 */
[----:B------:R-:W4:Y:S08]  /*18760*/  MUFU.EX2 R19, R19 ;  /* 0x0000001300137308 */ /* 0x000f300000000800 */
[----:B------:R-:W4:Y:S01]  /*18770*/  MUFU.EX2 R175, R175 ;  /* 0x000000af00af7308 */ /* 0x000f220000000800 */
[----:B0-----:R-:W-:Y:S01]  /*18780*/  FADD.FTZ R217, R172, R217 ;  /* 0x000000d9acd97221 */ /* 0x001fe20000010000 */
[----:B------:R-:W-:-:S06]  /*18790*/  FADD.FTZ R215, R181, R24 ;  /* 0x00000018b5d77221 */ /* 0x000fcc0000010000 */
[----:B------:R-:W0:Y:S08]  /*187a0*/  MUFU.EX2 R13, R13 ;  /* 0x0000000d000d7308 */ /* 0x000e300000000800 */
[----:B------:R-:W0:Y:S01]  /*187b0*/  MUFU.EX2 R20, R20 ;  /* 0x0000001400147308 */ /* 0x000e220000000800 */
[----:B-1----:R-:W-:Y:S01]  /*187c0*/  FADD.FTZ R24, R18, R217 ;  /* 0x000000d912187221 */ /* 0x002fe20000010000 */
[----:B----4-:R-:W-:-:S06]  /*187d0*/  FADD.FTZ R26, R174, R215 ;  /* 0x000000d7ae1a7221 */ /* 0x010fcc0000010000 */
[----:B------:R-:W1:Y:S08]  /*187e0*/  MUFU.EX2 R14, R14 ;  /* 0x0000000e000e7308 */ /* 0x000e700000000800 */
[----:B------:R-:W4:Y:S01]  /*187f0*/  MUFU.EX2 R21, R236 ;  /* 0x000000ec00157308 */ /* 0x000f220000000800 */
[----:B------:R-:W-:Y:S01]  /*18800*/  FADD.FTZ R24, R19, R24 ;  /* 0x0000001813187221 */ /* 0x000fe20000010000 */
[----:B------:R-:W-:-:S06]  /*18810*/  FADD.FTZ R215, R175, R26 ;  /* 0x0000001aafd77221 */ /* 0x000fcc0000010000 */
[----:B------:R-:W2:Y:S01]  /*18820*/  MUFU.EX2 R10, R10 ;  /* 0x0000000a000a7308 */ /* 0x000ea20000000800 */
[----:B0-----:R-:W-:Y:S01]  /*18830*/  FADD.FTZ R217, R13, R24 ;  /* 0x000000180dd97221 */ /* 0x001fe20000010000 */
[----:B------:R-:W-:-:S06]  /*18840*/  FADD.FTZ R24, R20, R215 ;  /* 0x000000d714187221 */ /* 0x000fcc0000010000 */
[----:B------:R-:W0:Y:S08]  /*18850*/  MUFU.EX2 R12, R12 ;  /* 0x0000000c000c7308 */ /* 0x000e300000000800 */
[----:B------:R-:W0:Y:S01]  /*18860*/  MUFU.EX2 R15, R15 ;  /* 0x0000000f000f7308 */ /* 0x000e220000000800 */
[----:B-1----:R-:W-:Y:S01]  /*18870*/  FADD.FTZ R26, R14, R217 ;  /* 0x000000d90e1a7221 */ /* 0x002fe20000010000 */
[----:B----4-:R-:W-:-:S03]  /*18880*/  FADD.FTZ R215, R21, R24 ;  /* 0x0000001815d77221 */ /* 0x010fc60000010000 */
[----:B------:R-:W-:Y:S01]  /*18890*/  FADD.FTZ R217, R11, R26 ;  /* 0x0000001a0bd97221 */ /* 0x000fe20000010000 */
[----:B--2---:R-:W-:Y:S01]  /*188a0*/  FADD.FTZ R24, R10, R215 ;  /* 0x000000d70a187221 */ /* 0x004fe20000010000 */
[----:B------:R-:W-:Y:S01]  /*188b0*/  FMUL.FTZ R231, R112, R27 ;  /* 0x0000001b70e77220 */ /* 0x000fe20000410000 */
[C---:B------:R-:W-:Y:S01]  /*188c0*/  FMUL.FTZ R229, R25.reuse, R28 ;  /* 0x0000001c19e57220 */ /* 0x040fe20000410000 */
[----:B0-----:R-:W-:Y:S01]  /*188d0*/  FADD.FTZ R217, R12, R217 ;  /* 0x000000d90cd97221 */ /* 0x001fe20000010000 */
[C---:B------:R-:W-:Y:S01]  /*188e0*/  FMUL.FTZ R27, R25.reuse, R6 ;  /* 0x00000006191b7220 */ /* 0x040fe20000410000 */
[----:B------:R-:W-:Y:S01]  /*188f0*/  FMUL.FTZ R219, R25, R36 ;  /* 0x0000002419db7220 */ /* 0x000fe20000410000 */
[----:B------:R0:W-:Y:S01]  /*18900*/  ST.E desc[UR56][R16.64+0x45c], R231 ;  /* 0x00045ce710007985 */ /* 0x0001e2000c101938 */
[----:B------:R-:W-:-:S03]  /*18910*/  FADD.FTZ R215, R15, R24 ;  /* 0x000000180fd77221 */ /* 0x000fc60000010000 */
[----:B------:R1:W-:Y:S01]  /*18920*/  ST.E desc[UR56][R16.64+0x240], R217 ;  /* 0x000240d910007985 */ /* 0x0003e2000c101938 */
[C---:B------:R-:W-:Y:S01]  /*18930*/  FMUL.FTZ R221, R25.reuse, R32 ;  /* 0x0000002019dd7220 */ /* 0x040fe20000410000 */
[C---:B------:R-:W-:Y:S01]  /*18940*/  FMUL.FTZ R223, R25.reuse, R30 ;  /* 0x0000001e19df7220 */ /* 0x040fe20000410000 */
[C---:B------:R-:W-:Y:S01]  /*18950*/  FMUL.FTZ R225, R25.reuse, R34 ;  /* 0x0000002219e17220 */ /* 0x040fe20000410000 */
[----:B------:R2:W-:Y:S01]  /*18960*/  ST.E desc[UR56][R16.64+0x244], R215 ;  /* 0x000244d710007985 */ /* 0x0005e2000c101938 */
[C---:B------:R-:W-:Y:S01]  /*18970*/  FMUL.FTZ R227, R25.reuse, R38 ;  /* 0x0000002619e37220 */ /* 0x040fe20000410000 */
[C---:B0-----:R-:W-:Y:S02]  /*18980*/  FMUL.FTZ R231, R25.reuse, R50 ;  /* 0x0000003219e77220 */ /* 0x041fe40000410000 */
[----:B------:R0:W-:Y:S04]  /*18990*/  ST.E desc[UR56][R16.64+0x454], R229 ;  /* 0x000454e510007985 */ /* 0x0001e8000c101938 */
[----:B------:R4:W-:Y:S01]  /*189a0*/  ST.E desc[UR56][R16.64+0x260], R27 ;  /* 0x0002601b10007985 */ /* 0x0009e2000c101938 */
[----:B-1----:R-:W-:-:S03]  /*189b0*/  FMUL.FTZ R217, R25, R44 ;  /* 0x0000002c19d97220 */ /* 0x002fc60000410000 */
[----:B------:R1:W-:Y:S01]  /*189c0*/  ST.E desc[UR56][R16.64+0x264], R219 ;  /* 0x000264db10007985 */ /* 0x0003e2000c101938 */
[C---:B--2---:R-:W-:Y:S01]  /*189d0*/  FMUL.FTZ R215, R25.reuse, R46 ;  /* 0x0000002e19d77220 */ /* 0x044fe20000410000 */
[C---:B0-----:R-:W-:Y:S01]  /*189e0*/  FMUL.FTZ R229, R25.reuse, R40 ;  /* 0x0000002819e57220 */ /* 0x041fe20000410000 */
[C---:B----4-:R-:W-:Y:S01]  /*189f0*/  FMUL.FTZ R27, R25.reuse, R42 ;  /* 0x0000002a191b7220 */ /* 0x050fe20000410000 */
        /* <DEDUP_REMOVED lines=27> */
[----:B---3--:R-:W-:-:S03]  /*18bb0*/  FMUL.FTZ R223, R25, R76 ;  /* 0x0000004c19df7220 */ /* 0x008fc60000410000 */
[----:B------:R3:W-:Y:S01]  /*18bc0*/  ST.E desc[UR56][R16.64+0x2e4], R215 ;  /* 0x0002e4d710007985 */ /* 0x0007e2000c101938 */
[----:B-1----:R-:W-:-:S03]  /*18bd0*/  FMUL.FTZ R225, R25, R74 ;  /* 0x0000004a19e17220 */ /* 0x002fc60000410000 */
[----:B------:R1:W-:Y:S01]  /*18be0*/  ST.E desc[UR56][R16.64+0x2f0], R217 ;  /* 0x0002f0d910007985 */ /* 0x0003e2000c101938 */
[----:B--2---:R-:W-:-:S03]  /*18bf0*/  FMUL.FTZ R227, R25, R78 ;  /* 0x0000004e19e37220 */ /* 0x004fc60000410000 */
[----:B------:R2:W-:Y:S01]  /*18c00*/  ST.E desc[UR56][R16.64+0x2f4], R229 ;  /* 0x0002f4e510007985 */ /* 0x0005e2000c101938 */
[----:B0-----:R-:W-:-:S03]  /*18c10*/  FMUL.FTZ R27, R25, R88 ;  /* 0x00000058191b7220 */ /* 0x001fc60000410000 */
[----:B------:R0:W-:Y:S01]  /*18c20*/  ST.E desc[UR56][R16.64+0x300], R231 ;  /* 0x000300e710007985 */ /* 0x0001e2000c101938 */
[----:B---3--:R-:W-:-:S03]  /*18c30*/  FMUL.FTZ R215, R25, R80 ;  /* 0x0000005019d77220 */ /* 0x008fc60000410000 */
[----:B------:R3:W-:Y:S01]  /*18c40*/  ST.E desc[UR56][R16.64+0x304], R219 ;  /* 0x000304db10007985 */ /* 0x0007e2000c101938 */
[C---:B-1----:R-:W-:Y:S01]  /*18c50*/  FMUL.FTZ R217, R25.reuse, R86 ;  /* 0x0000005619d97220 */ /* 0x042fe20000410000 */
[C---:B--2---:R-:W-:Y:S01]  /*18c60*/  FMUL.FTZ R229, R25.reuse, R84 ;  /* 0x0000005419e57220 */ /* 0x044fe20000410000 */
[C---:B0-----:R-:W-:Y:S01]  /*18c70*/  FMUL.FTZ R231, R25.reuse, R82 ;  /* 0x0000005219e77220 */ /* 0x041fe20000410000 */
        /* <DEDUP_REMOVED lines=182> */
[----:B------:R4:W-:Y:S04]  /*197e0*/  ST.E desc[UR56][R16.64+0x3cc], R113 ;  /* 0x0003cc7110007985 */ /* 0x0009e8000c101938 */
[----:B------:R4:W-:Y:S04]  /*197f0*/  ST.E desc[UR56][R16.64+0x3d8], R119 ;  /* 0x0003d87710007985 */ /* 0x0009e8000c101938 */
[----:B------:R-:W-:Y:S04]  /*19800*/  ST.E desc[UR56][R16.64+0x3dc], R123 ;  /* 0x0003dc7b10007985 */ /* 0x000fe8000c101938 */
        /* <DEDUP_REMOVED lines=16> */
[----:B0-----:R-:W4:Y:S04]  /*19910*/  LD.E R7, desc[UR56][R16.64+0x260] ;  /* 0x0002603810077980 */ /* 0x001f28000c101900 */
        /* <DEDUP_REMOVED lines=256> */
[----:B0-----:R-:W4:Y:S04]  /*1a920*/  LD.E.64 R6, desc[UR56][R16.64+0xa8] ;  /* 0x0000a83810067980 */ /* 0x001f28000c101b00 */
[----:B------:R-:W4:Y:S04]  /*1a930*/  LDL R217, [R1+0x88] ;  /* 0x0000880001d97983 */ /* 0x000f280000100800 */
[----:B-1----:R-:W4:Y:S04]  /*1a940*/  LD.E R24, desc[UR56][R16.64+0x260] ;  /* 0x0002603810187980 */ /* 0x002f28000c101900 */
[----:B------:R-:W4:Y:S04]  /*1a950*/  LD.E R25, desc[UR56][R16.64+0x264] ;  /* 0x0002643810197980 */ /* 0x000f28000c101900 */
        /* <DEDUP_REMOVED lines=1230> */
.L_x_10154:
[----:B------:R-:W-:Y:S05]  /*1f640*/  BSYNC B0 ;  /* 0x0000000000007941 */ /* 0x000fea0003800000 */
.L_x_10153:
[----:B------:R-:W-:Y:S05]  /*1f650*/  @P0 BRA `(.L_x_10155) ;  /* 0xffffff60007c0947 */ /* 0x000fea000383ffff */
[----:B01----:R-:W-:-:S07]  /*1f660*/  IMAD.MOV.U32 R0, RZ, RZ, R5 ;  /* 0x000000ffff007224 */ /* 0x003fce00078e0005 */
.L_x_10138:
[----:B------:R-:W-:-:S13]  /*1f670*/  ISETP.GE.AND P0, PT, R0, R164, PT ;  /* 0x000000a40000720c */ /* 0x000fda0003f06270 */
[----:B------:R-:W-:Y:S05]  /*1f680*/  @!P0 BRA `(.L_x_10156) ;  /* 0x000000b000b48947 */ /* 0x000fea0003800000 */
[----:B------:R0:W5:Y:S02]  /*1f690*/  LDL.64 R2, [R1+0x178] ;  /* 0x0001780001027983 */ /* 0x0001640000100a00 */
.L_x_10183:
        /* <DEDUP_REMOVED lines=21> */
.L_x_10158:
[----:B------:R-:W-:Y:S05]  /*1f7f0*/  BSYNC B0 ;  /* 0x0000000000007941 */ /* 0x000fea0003800000 */
.L_x_10157:
        /* <DEDUP_REMOVED lines=13> */
.L_x_10160:
[----:B------:R-:W-:Y:S05]  /*1f8d0*/  BSYNC B0 ;  /* 0x0000000000007941 */ /* 0x000fea0003800000 */
.L_x_10159:
        /* <DEDUP_REMOVED lines=8> */
.L_x_10162:
[----:B------:R-:W-:Y:S05]  /*1f960*/  BSYNC B0 ;  /* 0x0000000000007941 */ /* 0x000fea0003800000 */
.L_x_10161:
[----:B-1---5:R-:W2:Y:S04]  /*1f970*/  LD.E R7, desc[UR56][R2.64] ;  /* 0x0000003802077980 */ /* 0x022ea8000c101900 */
[----:B------:R-:W2:Y:S01]  /*1f980*/  LDL.64 R10, [R1+0xa0] ;  /* 0x0000a000010a7983 */ /* 0x000ea20000100a00 */
[----:B------:R-:W-:Y:S05]  /*1f990*/  WARPSYNC.ALL ;  /* 0x0000000000007948 */ /* 0x000fea0003800000 */
[----:B------:R-:W3:Y:S04]  /*1f9a0*/  LDL.64 R4, [R1+0x98] ;  /* 0x0000980001047983 */ /* 0x000ee80000100a00 */
[----:B------:R-:W4:Y:S04]  /*1f9b0*/  LDL.64 R8, [R1+0x98] ;  /* 0x0000980001087983 */ /* 0x000f280000100a00 */
        /* <DEDUP_REMOVED lines=8> */
[----:B------:R-:W-:Y:S01]  /*1fa40*/  VIADD R10, R6, 0x2 ;  /* 0x00000002060a7836 */ /* 0x000fe20000000000 */
[----:B------:R1:W-:Y:S01]  /*1fa50*/  STL [R1+0x80], RZ ;  /* 0x000080ff01007387 */ /* 0x0003e20000100800 */
[----:B---3--:R-:W-:Y:S02]  /*1fa60*/  R2UR UR4, R4 ;  /* 0x00000000040472ca */ /* 0x008fe400000e0000 */
[----:B------:R-:W-:-:S13]  /*1fa70*/  R2UR UR5, R5 ;  /* 0x00000000050572ca */ /* 0x000fda00000e0000 */
[----:B------:R-:W-:Y:S01]  /*1fa80*/  HGMMA.64x96x16.F32.BF16 R24, gdesc[UR4], RZ, !UPT, gsb0 ;  /* 0x01600000041879f0 */ /* 0x000fe2000c0018ff */
[----:B----4-:R-:W-:Y:S02]  /*1fa90*/  VIADD R8, R8, 0x2 ;  /* 0x0000000208087836 */ /* 0x010fe40000000000 */
[----:B------:R-:W-:Y:S01]  /*1faa0*/  IMAD.MOV.U32 R4, RZ, RZ, 0x1 ;  /* 0x00000001ff047424 */ /* 0x000fe200078e00ff */
[----:B------:R-:W-:Y:S02]  /*1fab0*/  R2UR UR6, R10 ;  /* 0x000000000a0672ca */ /* 0x000fe400000e0000 */
[----:B------:R-:W-:Y:S02]  /*1fac0*/  R2UR UR7, R11 ;  /* 0x000000000b0772ca */ /* 0x000fe400000e0000 */
[----:B------:R-:W-:Y:S02]  /*1fad0*/  R2UR UR4, R8 ;  /* 0x00000000080472ca */ /* 0x000fe400000e0000 */
[----:B------:R-:W-:Y:S01]  /*1fae0*/  R2UR UR5, R9 ;  /* 0x00000000090572ca */ /* 0x000fe200000e0000 */
[----:B------:R1:W-:Y:S04]  /*1faf0*/  STL [R1+0x80], R4 ;  /* 0x0000800401007387 */ /* 0x0003e80000100800 */
[----:B------:R1:W-:Y:S04]  /*1fb00*/  STL [R1+0x80], R4 ;  /* 0x0000800401007387 */ /* 0x0003e80000100800 */
[----:B------:R1:W-:Y:S04]  /*1fb10*/  STL [R1+0x80], R4 ;  /* 0x0000800401007387 */ /* 0x0003e80000100800 */
[----:B------:R1:W-:Y:S01]  /*1fb20*/  STL [R1+0x80], R4 ;  /* 0x0000800401007387 */ /* 0x0003e20000100800 */
[----:B------:R-:W-:-:S03]  /*1fb30*/  WARPGROUP.DEPBAR.LE gsb0, 0x0 ;  /* 0x00008000000079c5 */ /* 0x000fc60000010000 */
[----:B------:R1:W5:Y:S04]  /*1fb40*/  LD.E R5, desc[UR56][R2.64] ;  /* 0x0000003802057980 */ /* 0x000368000c101900 */
[----:B------:R1:W5:Y:S01]  /*1fb50*/  LD.E R7, desc[UR56][R2.64+0x4] ;  /* 0x0000043802077980 */ /* 0x000362000c101900 */
[----:B------:R-:W-:-:S06]  /*1fb60*/  WARPGROUP.ARRIVE ;  /* 0x00000000000079c5 */ /* 0x000fcc0000000000 */
        /* <DEDUP_REMOVED lines=12> */
[----:B--2---:R-:W-:Y:S02]  /*1fc30*/  VIADD R14, R14, 0x6 ;  /* 0x000000060e0e7836 */ /* 0x004fe40000000000 */
[----:B------:R-:W-:Y:S01]  /*1fc40*/  IMAD.MOV.U32 R9, RZ, RZ, R11 ;  /* 0x000000ffff097224 */ /* 0x000fe200078e000b */
[----:B------:R-:W-:Y:S02]  /*1fc50*/  R2UR UR6, R8 ;  /* 0x00000000080672ca */ /* 0x000fe400000e0000 */
[----:B------:R-:W-:Y:S02]  /*1fc60*/  R2UR UR4, R14 ;  /* 0x000000000e0472ca */ /* 0x000fe400000e0000 */
[----:B------:R-:W-:Y:S02]  /*1fc70*/  R2UR UR7, R9 ;  /* 0x00000000090772ca */ /* 0x000fe400000e0000 */
[----:B------:R-:W-:-:S02]  /*1fc80*/  R2UR UR5, R15 ;  /* 0x000000000f0572ca */ /* 0x000fc400000e0000 */
[----:B------:R-:W-:Y:S01]  /*1fc90*/  LOP3.LUT R18, R18, 0x1, RZ, 0xfc, !PT ;  /* 0x0000000112127812 */ /* 0x000fe200078efcff */
[----:B------:R-:W-:Y:S02]  /*1fca0*/  WARPGROUP.DEPBAR.LE gsb0, 0x0 ;  /* 0x00008000000079c5 */ /* 0x000fe40000010000 */
[----:B------:R-:W-:-:S08]  /*1fcb0*/  WARPGROUP.ARRIVE ;  /* 0x00000000000079c5 */ /* 0x000fd00000000000 */
[----:B------:R-:W-:Y:S01]  /*1fcc0*/  HGMMA.64x96x16.F32.BF16 R24, gdesc[UR4], R24, gsb0 ;  /* 0x01600000041879f0 */ /* 0x000fe20008001818 */
[----:B------:R-:W-:Y:S01]  /*1fcd0*/  ISETP.NE.AND P1, PT, R18, 0x3, PT ;  /* 0x000000031200780c */ /* 0x000fe20003f25270 */
[----:B------:R-:W-:Y:S01]  /*1fce0*/  BSSY B0, `(.L_x_10164) ;  /* 0x0000004000007945 */ /* 0x000fe20003800000 */
[----:B------:R-:W-:-:S11]  /*1fcf0*/  WARPGROUP.DEPBAR.LE gsb0, 0x0 ;  /* 0x00008000000079c5 */ /* 0x000fd60000010000 */
[----:B-1----:R-:W-:Y:S05]  /*1fd00*/  @!P1 BRA `(.L_x_10165) ;  /* 0x0000000000049947 */ /* 0x002fea0003800000 */
[----:B------:R-:W-:Y:S01]  /*1fd10*/  BPT.TRAP 0x1 ;  /* 0x000000040000795c */ /* 0x000fe20000300000 */
.L_x_10165:
[----:B------:R-:W-:Y:S05]  /*1fd20*/  BSYNC B0 ;  /* 0x0000000000007941 */ /* 0x000fea0003800000 */
.L_x_10164:
        /* <DEDUP_REMOVED lines=10> */
.L_x_10167:
[----:B------:R-:W-:Y:S05]  /*1fdd0*/  BSYNC B0 ;  /* 0x0000000000007941 */ /* 0x000fea0003800000 */
.L_x_10166:
[----:B------:R-:W-:Y:S04]  /*1fde0*/  BSSY B0, `(.L_x_10168) ;  /* 0x0000006000007945 */ /* 0x000fe80003800000 */
[----:B--2---:R-:W-:Y:S05]  /*1fdf0*/  @P0 BRA `(.L_x_10169) ;  /* 0x0000000000100947 */ /* 0x004fea0003800000 */
[----:B-----5:R-:W-:Y:S01]  /*1fe00*/  IMAD R6, R6, 0x8, R8 ;  /* 0x0000000806067824 */ /* 0x020fe200078e0208 */
[----:B------:R-:W-:-:S04]  /*1fe10*/  SHF.L.U32 R7, R7, 0x1f, RZ ;  /* 0x0000001f07077819 */ /* 0x000fc800000006ff */
[----:B------:R-:W2:Y:S02]  /*1fe20*/  SYNCS.PHASECHK.TRANS64.TRYWAIT P0, [R6+URZ], R7 ;  /* 0x00000007060075a7 */ /* 0x000ea4000800017f */
[----:B--2---:R-:W-:Y:S05]  /*1fe30*/  @!P0 BRA `(.L_x_10170) ;  /* 0x0000015800c08947 */ /* 0x004fea0003800000 */
.L_x_10169:
[----:B------:R-:W-:Y:S05]  /*1fe40*/  BSYNC B0 ;  /* 0x0000000000007941 */ /* 0x000fea0003800000 */
.L_x_10168:
        /* <DEDUP_REMOVED lines=9> */
[----:B---3--:R-:W-:Y:S01]  /*1fee0*/  IMAD R8, R19, 0xc00, R8 ;  /* 0x00000c0013087824 */ /* 0x008fe200078e0208 */
[----:B------:R-:W-:Y:S01]  /*1fef0*/  R2UR UR7, R9 ;  /* 0x00000000090772ca */ /* 0x000fe200000e0000 */
[----:B------:R-:W3:Y:S01]  /*1ff00*/  LDL.64 R18, [R1+0x110] ;  /* 0x0001100001127983 */ /* 0x000ee20000100a00 */
[----:B----4-:R-:W-:-:S02]  /*1ff10*/  ISETP.NE.U32.AND P0, PT, R5, RZ, PT ;  /* 0x000000ff0500720c */ /* 0x010fc40003f05070 */
        /* <DEDUP_REMOVED lines=169> */
[----:B-1----:R-:W-:Y:S01]  /*209b0*/  LOP3.LUT R72, R72, 0x7f, RZ, 0xc0, !PT ;  /* 0x0000007f48487812 */ /* 0x002fe200078ec0ff */
        /* <DEDUP_REMOVED lines=23> */
[----:B------:R-:W3:Y:S04]  /*20b30*/  LDL.64 R18, [R1+0x170] ;  /* 0x0001700001127983 */ /* 0x000ee80000100a00 */
[----:B------:R-:W4:Y:S04]  /*20b40*/  LDL R72, [R1+0x13c] ;  /* 0x00013c0001487983 */ /* 0x000f280000100800 */
[----:B------:R-:W2:Y:S04]  /*20b50*/  LDL.128 R8, [R1+0x140] ;  /* 0x0001400001087983 */ /* 0x000ea80000100c00 */
[----:B------:R-:W2:Y:S04]  /*20b60*/  LDL R73, [R1+0x70] ;  /* 0x0000700001497983 */ /* 0x000ea80000100800 */
[----:B------:R-:W2:Y:S04]  /*20b70*/  LDL.128 R12, [R1+0x150] ;  /* 0x00015000010c7983 */ /* 0x000ea80000100c00 */
[----:B---3--:R4:W3:Y:S02]  /*20b80*/  LD.E R18, desc[UR56][R18.64] ;  /* 0x0000003812127980 */ /* 0x0088e4000c101900 */
[----:B----4-:R-:W-:-:S04]  /*20b90*/  SHF.R.S32.HI R19, RZ, 0x1f, R72 ;  /* 0x0000001fff137819 */ /* 0x010fc80000011448 */
[----:B------:R-:W-:-:S04]  /*20ba0*/  LEA.HI R19, R19, R72, RZ, 0x7 ;  /* 0x0000004813137211 */ /* 0x000fc800078f38ff */
[----:B------:R-:W-:Y:S02]  /*20bb0*/  SHF.R.S32.HI R20, RZ, 0x7, R19 ;  /* 0x00000007ff147819 */ /* 0x000fe40000011413 */
[----:B--2---:R-:W-:Y:S01]  /*20bc0*/  ISETP.GE.AND P1, PT, R13, 0x1, PT ;  /* 0x000000010d00780c */ /* 0x004fe20003f26270 */
[----:B------:R-:W-:Y:S01]  /*20bd0*/  BSSY B0, `(.L_x_10171) ;  /* 0x0000091000007945 */ /* 0x000fe20003800000 */
[----:B---3--:R-:W-:-:S04]  /*20be0*/  FMUL.FTZ R37, R37, R18 ;  /* 0x0000001225257220 */ /* 0x008fc80000410000 */
[----:B------:R2:W3:Y:S01]  /*20bf0*/  MUFU.TANH R83, R37 ;  /* 0x0000002500537308 */ /* 0x0004e20000002400 */
[-C--:B-1----:R-:W-:Y:S01]  /*20c00*/  FMUL.FTZ R5, R26, R18.reuse ;  /* 0x000000121a057220 */ /* 0x082fe20000410000 */
[----:B--2---:R-:W-:Y:S01]  /*20c10*/  LOP3.LUT R37, R19, 0xffffff80, RZ, 0xc0, !PT ;  /* 0xffffff8013257812 */ /* 0x004fe200078ec0ff */
[----:B------:R-:W-:-:S04]  /*20c20*/  FMUL.FTZ R26, R34, R18 ;  /* 0x00000012221a7220 */ /* 0x000fc80000410000 */
[----:B------:R-:W-:Y:S02]  /*20c30*/  IMAD.IADD R37, R72, 0x1, -R37 ;  /* 0x0000000148257824 */ /* 0x000fe400078e0a25 */
[-C--:B------:R-:W-:Y:S01]  /*20c40*/  FMUL.FTZ R36, R36, R18.reuse ;  /* 0x0000001224247220 */ /* 0x080fe20000410000 */
[-C--:B------:R-:W-:Y:S01]  /*20c50*/  FMUL.FTZ R29, R29, R18.reuse ;  /* 0x000000121d1d7220 */ /* 0x080fe20000410000 */
[----:B------:R-:W-:Y:S01]  /*20c60*/  FMUL.FTZ R33, R33, R18 ;  /* 0x0000001221217220 */ /* 0x000fe20000410000 */
[----:B------:R-:W-:Y:S01]  /*20c70*/  SHF.R.S32.HI R34, RZ, 0x1f, R37 ;  /* 0x0000001fff227819 */ /* 0x000fe20000011425 */
[----:B------:R1:W2:Y:S08]  /*20c80*/  MUFU.TANH R82, R36 ;  /* 0x0000002400527308 */ /* 0x0002b00000002400 */
[----:B------:R4:W0:Y:S01]  /*20c90*/  MUFU.TANH R79, R29 ;  /* 0x0000001d004f7308 */ /* 0x0008220000002400 */
[----:B-1----:R-:W-:-:S07]  /*20ca0*/  LEA.HI R36, R34, R37, RZ, 0x2 ;  /* 0x0000002522247211 */ /* 0x002fce00078f10ff */
[----:B------:R1:W0:Y:S01]  /*20cb0*/  MUFU.TANH R81, R33 ;  /* 0x0000002100517308 */ /* 0x0002220000002400 */
[-C--:B----4-:R-:W-:Y:S01]  /*20cc0*/  FMUL.FTZ R29, R35, R18.reuse ;  /* 0x00000012231d7220 */ /* 0x090fe20000410000 */
[-C--:B------:R-:W-:Y:S01]  /*20cd0*/  FMUL.FTZ R35, R38, R18.reuse ;  /* 0x0000001226237220 */ /* 0x080fe20000410000 */
[--C-:B------:R-:W-:Y:S01]  /*20ce0*/  SHF.R.S32.HI R38, RZ, 0x2, R36.reuse ;  /* 0x00000002ff267819 */ /* 0x100fe20000011424 */
[-C--:B-1----:R-:W-:Y:S01]  /*20cf0*/  FMUL.FTZ R33, R39, R18.reuse ;  /* 0x0000001227217220 */ /* 0x082fe20000410000 */
[----:B------:R-:W-:Y:S02]  /*20d00*/  SHF.R.S32.HI R39, RZ, 0x1f, R36 ;  /* 0x0000001fff277819 */ /* 0x000fe40000011424 */
[----:B------:R-:W-:Y:S01]  /*20d10*/  LOP3.LUT R36, R36, 0x7ffffffc, RZ, 0xc0, !PT ;  /* 0x7ffffffc24247812 */ /* 0x000fe200078ec0ff */
[----:B------:R-:W-:Y:S01]  /*20d20*/  FMUL.FTZ R32, R32, R18 ;  /* 0x0000001220207220 */ /* 0x000fe20000410000 */
[----:B------:R-:W-:Y:S01]  /*20d30*/  LEA.HI R39, R39, R38, RZ, 0x3 ;  /* 0x0000002627277211 */ /* 0x000fe200078f18ff */
[-C--:B------:R-:W-:Y:S01]  /*20d40*/  FMUL.FTZ R48, R48, R18.reuse ;  /* 0x0000001230307220 */ /* 0x080fe20000410000 */
[----:B------:R-:W-:Y:S01]  /*20d50*/  LEA.HI R34, R34, R37, RZ, 0x5 ;  /* 0x0000002522227211 */ /* 0x000fe200078f28ff */
[-C--:B------:R-:W-:Y:S01]  /*20d60*/  FMUL.FTZ R52, R52, R18.reuse ;  /* 0x0000001234347220 */ /* 0x080fe20000410000 */
[-C--:B------:R-:W-:Y:S01]  /*20d70*/  FMUL.FTZ R7, R24, R18.reuse ;  /* 0x0000001218077220 */ /* 0x080fe20000410000 */
[----:B------:R-:W-:Y:S01]  /*20d80*/  FMUL.FTZ R24, R31, R18 ;  /* 0x000000121f187220 */ /* 0x000fe20000410000 */
[----:B------:R-:W-:Y:S01]  /*20d90*/  IMAD.IADD R36, R37, 0x1, -R36 ;  /* 0x0000000125247824 */ /* 0x000fe200078e0a24 */
[----:B------:R-:W-:Y:S01]  /*20da0*/  LEA.HI R19, R19, R20, RZ, 0x1 ;  /* 0x0000001413137211 */ /* 0x000fe200078f08ff */
[-C--:B------:R-:W-:Y:S01]  /*20db0*/  FMUL.FTZ R31, R42, R18.reuse ;  /* 0x000000122a1f7220 */ /* 0x080fe20000410000 */
[-C--:B------:R-:W-:Y:S01]  /*20dc0*/  FMUL.FTZ R77, R50, R18.reuse ;  /* 0x00000012324d7220 */ /* 0x080fe20000410000 */
[----:B------:R-:W-:Y:S01]  /*20dd0*/  LOP3.LUT R39, R39, 0xfffffff8, RZ, 0xc0, !PT ;  /* 0xfffffff827277812 */ /* 0x000fe200078ec0ff */
[----:B------:R-:W-:Y:S01]  /*20de0*/  IMAD R37, R0, -0x60, R9 ;  /* 0xffffffa000257824 */ /* 0x000fe200078e0209 */
[----:B------:R-:W-:Y:S01]  /*20df0*/  SHF.R.S32.HI R34, RZ, 0x5, R34 ;  /* 0x00000005ff227819 */ /* 0x000fe20000011422 */
[-C--:B------:R-:W-:Y:S01]  /*20e00*/  FMUL.FTZ R6, R27, R18.reuse ;  /* 0x000000121b067220 */ /* 0x080fe20000410000 */
[-C--:B------:R-:W-:Y:S01]  /*20e10*/  FMUL.FTZ R21, R30, R18.reuse ;  /* 0x000000121e157220 */ /* 0x080fe20000410000 */
[----:B------:R1:W4:Y:S01]  /*20e20*/  MUFU.TANH R80, R32 ;  /* 0x0000002000507308 */ /* 0x0003220000002400 */
[-C--:B------:R-:W-:Y:S01]  /*20e30*/  FMUL.FTZ R25, R25, R18.reuse ;  /* 0x0000001219197220 */ /* 0x080fe20000410000 */
[-C--:B------:R-:W-:Y:S01]  /*20e40*/  FMUL.FTZ R28, R28, R18.reuse ;  /* 0x000000121c1c7220 */ /* 0x080fe20000410000 */
[-C--:B------:R-:W-:Y:S01]  /*20e50*/  FMUL.FTZ R40, R40, R18.reuse ;  /* 0x0000001228287220 */ /* 0x080fe20000410000 */
[-C--:B------:R-:W-:Y:S01]  /*20e60*/  FMUL.FTZ R41, R41, R18.reuse ;  /* 0x0000001229297220 */ /* 0x080fe20000410000 */
[-C--:B------:R-:W-:Y:S01]  /*20e70*/  FMUL.FTZ R74, R43, R18.reuse ;  /* 0x000000122b4a7220 */ /* 0x080fe20000410000 */
[-C--:B------:R-:W-:Y:S01]  /*20e80*/  FMUL.FTZ R44, R44, R18.reuse ;  /* 0x000000122c2c7220 */ /* 0x080fe20000410000 */
[-C--:B------:R-:W-:Y:S01]  /*20e90*/  FMUL.FTZ R45, R45, R18.reuse ;  /* 0x000000122d2d7220 */ /* 0x080fe20000410000 */
[----:B------:R3:W0:Y:S01]  /*20ea0*/  MUFU.TANH R42, R48 ;  /* 0x00000030002a7308 */ /* 0x0006220000002400 */
        /* <DEDUP_REMOVED lines=17> */
[-C--:B---3--:R-:W-:Y:S01]  /*20fc0*/  FMUL.FTZ R48, R70, R18.reuse ;  /* 0x0000001246307220 */ /* 0x088fe20000410000 */
[-C--:B--2---:R-:W-:Y:S01]  /*20fd0*/  FMUL.FTZ R52, R71, R18.reuse ;  /* 0x0000001247347220 */ /* 0x084fe20000410000 */
[----:B------:R-:W-:Y:S01]  /*20fe0*/  LOP3.LUT R19, R19, 0x3fffffe, RZ, 0xc0, !PT ;  /* 0x03fffffe13137812 */ /* 0x000fe200078ec0ff */
[-C--:B------:R-:W-:Y:S01]  /*20ff0*/  FMUL.FTZ R49, R49, R18.reuse ;  /* 0x0000001231317220 */ /* 0x080fe20000410000 */
[-C--:B------:R-:W-:Y:S01]  /*21000*/  FMUL.FTZ R53, R53, R18.reuse ;  /* 0x0000001235357220 */ /* 0x080fe20000410000 */
[-C--:B------:R-:W-:Y:S01]  /*21010*/  FMUL.FTZ R59, R59, R18.reuse ;  /* 0x000000123b3b7220 */ /* 0x080fe20000410000 */
[-C--:B------:R-:W-:Y:S01]  /*21020*/  FMUL.FTZ R61, R61, R18.reuse ;  /* 0x000000123d3d7220 */ /* 0x080fe20000410000 */
[----:B------:R-:W-:Y:S01]  /*21030*/  FMUL.FTZ R65, R65, R18 ;  /* 0x0000001241417220 */ /* 0x000fe20000410000 */
[----:B------:R-:W-:Y:S01]  /*21040*/  IMAD.IADD R39, R38, 0x1, -R39 ;  /* 0x0000000126277824 */ /* 0x000fe200078e0a27 */
[----:B------:R-:W-:Y:S01]  /*21050*/  IADD3 R37, -R8, 0x1, R37 ;  /* 0x0000000108257810 */ /* 0x000fe20007ffe125 */
[----:B------:R-:W-:Y:S01]  /*21060*/  IMAD R34, R73, 0x8, R34 ;  /* 0x0000000849227824 */ /* 0x000fe200078e0222 */
[----:B------:R1:W2:Y:S01]  /*21070*/  MUFU.TANH R85, R54 ;  /* 0x0000003600557308 */ /* 0x0002a20000002400 */
[----:B------:R-:W-:-:S02]  /*21080*/  IMAD.IADD R19, R20, 0x1, -R19 ;  /* 0x0000000114137824 */ /* 0x000fc400078e0a13 */
[----:B------:R-:W-:Y:S02]  /*21090*/  IMAD.U32 R20, R34, 0x10, R39 ;  /* 0x0000001022147824 */ /* 0x000fe400078e0027 */
[----:B------:R-:W-:-:S03]  /*210a0*/  IMAD R18, R36, -0x2, R37 ;  /* 0xfffffffe24127824 */ /* 0x000fc600078e0225 */
[----:B------:R1:W3:Y:S01]  /*210b0*/  MUFU.TANH R86, R55 ;  /* 0x0000003700567308 */ /* 0x0002e20000002400 */
[----:B------:R-:W-:Y:S01]  /*210c0*/  LOP3.LUT R37, RZ, R10, RZ, 0x33, !PT ;  /* 0x0000000aff257212 */ /* 0x000fe200078e33ff */
[----:B------:R-:W-:-:S06]  /*210d0*/  IMAD R38, R19, 0x40, R20 ;  /* 0x0000004013267824 */ /* 0x000fcc00078e0214 */
        /* <DEDUP_REMOVED lines=37> */
[----:B------:R-:W0:Y:S08]  /*21330*/  MUFU.TANH R69, R69 ;  /* 0x0000004500457308 */ /* 0x000e300000002400 */
        /* <DEDUP_REMOVED lines=19> */
.L_x_10174:
[----:B------:R-:W-:-:S13]  /*21470*/  ISETP.NE.AND P1, PT, R13, 0x1, PT ;  /* 0x000000010d00780c */ /* 0x000fda0003f25270 */
[----:B------:R-:W-:-:S05]  /*21480*/  @P1 IMAD.HI.U32 R20, R10, R14, RZ ;  /* 0x0000000e0a141227 */ /* 0x000fca00078e00ff */
[----:B------:R-:W-:-:S07]  /*21490*/  @P1 SHF.R.U32.HI R10, RZ, R15, R20 ;  /* 0x0000000fff0a1219 */ /* 0x000fce0000011614 */
.L_x_10175:
[----:B------:R-:W-:Y:S05]  /*214a0*/  BSYNC B1 ;  /* 0x0000000000017941 */ /* 0x000fea0003800000 */
.L_x_10173:
[----:B------:R-:W-:-:S05]  /*214b0*/  IMAD R11, R10, R13, R66 ;  /* 0x0000000d0a0b7224 */ /* 0x000fca00078e0242 */
[----:B------:R-:W-:Y:S02]  /*214c0*/  VIMNMX R18, R18, R11, !PT ;  /* 0x0000000b12127248 */ /* 0x000fe40007fe0100 */
[----:B------:R-:W-:-:S07]  /*214d0*/  VIADDMNMX R12, R11, R13, R12, PT ;  /* 0x0000000d0b0c7246 */ /* 0x000fce000380010c */
.L_x_10172:
[----:B------:R-:W-:Y:S05]  /*214e0*/  BSYNC B0 ;  /* 0x0000000000007941 */ /* 0x000fea0003800000 */
.L_x_10171:
        /* <DEDUP_REMOVED lines=8> */
[----:B------:R-:W-:Y:S02]  /*21570*/  ISETP.GT.AND P2, PT, R18, 0x1, !P2 ;  /* 0x000000011200780c */ /* 0x000fe40005744270 */
[----:B------:R-:W-:Y:S02]  /*21580*/  ISETP.GE.AND P3, PT, R36, 0xa, PT ;  /* 0x0000000a2400780c */ /* 0x000fe40003f66270 */
[----:B0-----:R-:W-:Y:S01]  /*21590*/  FSEL R67, R28, -INF , !P1 ;  /* 0xff8000001c437808 */ /* 0x001fe20004800000 */
[----:B------:R-:W-:Y:S01]  /*215a0*/  IMAD.IADD R28, R73, 0x1, R38 ;  /* 0x00000001491c7824 */ /* 0x000fe200078e0226 */
        /* <DEDUP_REMOVED lines=84> */
[----:B------:R-:W-:Y:S01]  /*21af0*/  FSEL R37, R54, -INF , !P2 ;  /* 0xff80000036257808 */ /* 0x000fe20005000000 */
[----:B------:R-:W-:Y:S01]  /*21b00*/  IMAD.IADD R54, R71, 0x1, R38 ;  /* 0x0000000147367824 */ /* 0x000fe200078e0226 */
        /* <DEDUP_REMOVED lines=33> */
.L_x_10179:
[----:B------:R-:W-:-:S13]  /*21d20*/  ISETP.NE.AND P6, PT, R13, 0x1, PT ;  /* 0x000000010d00780c */ /* 0x000fda0003fc5270 */
[----:B------:R-:W-:-:S05]  /*21d30*/  @P6 IMAD.HI.U32 R14, R8, R14, RZ ;  /* 0x0000000e080e6227 */ /* 0x000fca00078e00ff */
[----:B------:R-:W-:-:S07]  /*21d40*/  @P6 SHF.R.U32.HI R8, RZ, R15, R14 ;  /* 0x0000000fff086219 */ /* 0x000fce000001160e */
.L_x_10180:
[----:B------:R-:W-:Y:S05]  /*21d50*/  BSYNC B1 ;  /* 0x0000000000017941 */ /* 0x000fea0003800000 */
.L_x_10178:
[----:B------:R-:W-:-:S05]  /*21d60*/  IMAD R7, R8, R13, R66 ;  /* 0x0000000d08077224 */ /* 0x000fca00078e0242 */
[----:B------:R-:W-:Y:S02]  /*21d70*/  VIADDMNMX R54, R7, R13, R54, PT ;  /* 0x0000000d07367246 */ /* 0x000fe40003800136 */
[----:B------:R-:W-:-:S07]  /*21d80*/  VIMNMX R28, R28, R7, !PT ;  /* 0x000000071c1c7248 */ /* 0x000fce0007fe0100 */
.L_x_10177:
[----:B------:R-:W-:Y:S05]  /*21d90*/  BSYNC B0 ;  /* 0x0000000000007941 */ /* 0x000fea0003800000 */
.L_x_10176:
        /* <DEDUP_REMOVED lines=8> */
[----:B------:R-:W2:Y:S01]  /*21e20*/  LD.E.64 R6, desc[UR56][R16.64+0x230] ;  /* 0x0002303810067980 */ /* 0x000ea2000c101b00 */
        /* <DEDUP_REMOVED lines=68> */
[----:B------:R-:W-:-:S02]  /*22270*/  FSEL R5, R62, -INF , !P5 ;  /* 0xff8000003e057808 */ /* 0x000fc40006800000 */
[----:B------:R-:W-:Y:S02]  /*22280*/  FMNMX.FTZ R56, R11, R56, !PT ;  /* 0x000000380b387209 */ /* 0x000fe40007810000 */
[----:B------:R-:W-:Y:S02]  /*22290*/  ISETP.GT.AND P2, PT, R28, 0x50, !P2 ;  /* 0x000000501c00780c */ /* 0x000fe40005744270 */
        /* <DEDUP_REMOVED lines=45> */
[----:B------:R-:W-:Y:S02]  /*22570*/  ISETP.GT.AND P3, PT, R28, 0x51, !P3 ;  /* 0x000000511c00780c */ /* 0x000fe40005f64270 */
[----:B------:R-:W-:-:S02]  /*22580*/  ISETP.LT.OR P2, PT, R54, 0x51, P2 ;  /* 0x000000513600780c */ /* 0x000fc40001741670 */
[----:B------:R-:W-:Y:S02]  /*22590*/  FSEL R71, R27, -INF , !P1 ;  /* 0xff8000001b477808 */ /* 0x000fe40004800000 */
[----:B------:R-:W-:Y:S02]  /*225a0*/  FMNMX.FTZ R56, R5, R56, !PT ;  /* 0x0000003805387209 */ /* 0x000fe40007810000 */
[C---:B------:R-:W-:Y:S02]  /*225b0*/  ISETP.GT.AND P4, PT, R28.reuse, 0x58, !P4 ;  /* 0x000000581c00780c */ /* 0x040fe40006784270 */
[----:B------:R-:W-:Y:S02]  /*225c0*/  ISETP.GT.AND P1, PT, R28, 0x59, !P6 ;  /* 0x000000591c00780c */ /* 0x000fe40007724270 */
[----:B------:R-:W-:Y:S02]  /*225d0*/  ISETP.LT.OR P3, PT, R54, 0x52, P3 ;  /* 0x000000523600780c */ /* 0x000fe40001f61670 */
[----:B------:R-:W-:-:S02]  /*225e0*/  FSEL R28, R30, -INF , !P2 ;  /* 0xff8000001e1c7808 */ /* 0x000fc40005000000 */
[----:B------:R-:W-:Y:S02]  /*225f0*/  FMNMX.FTZ R9, R71, R56, !PT ;  /* 0x0000003847097209 */ /* 0x000fe40007810000 */
[----:B------:R-:W-:Y:S02]  /*22600*/  ISETP.LT.OR P4, PT, R54, 0x59, P4 ;  /* 0x000000593600780c */ /* 0x000fe40002781670 */
[----:B------:R-:W-:Y:S02]  /*22610*/  FSEL R27, R32, -INF , !P3 ;  /* 0xff800000201b7808 */ /* 0x000fe40005800000 */
[----:B------:R-:W-:Y:S01]  /*22620*/  FMNMX.FTZ R30, R28, R9, !PT ;  /* 0x000000091c1e7209 */ /* 0x000fe20007810000 */
[----:B------:R-:W-:Y:S01]  /*22630*/  UIADD3 UR4, UP0, UR49, 0x230, URZ ;  /* 0x0000023031047890 */ /* 0x000fe2000ff1e03f */
[----:B------:R-:W-:Y:S02]  /*22640*/  ISETP.LT.OR P1, PT, R54, 0x5a, P1 ;  /* 0x0000005a3600780c */ /* 0x000fe40000f21670 */
[----:B------:R-:W-:-:S02]  /*22650*/  FSEL R29, R48, -INF , !P4 ;  /* 0xff800000301d7808 */ /* 0x000fc40006000000 */
[----:B------:R-:W-:Y:S01]  /*22660*/  FMNMX.FTZ R32, R27, R30, !PT ;  /* 0x0000001e1b207209 */ /* 0x000fe20007810000 */
[----:B------:R-:W-:Y:S02]  /*22670*/  ULOP3.LUT UR4, UR4, 0x4, URZ, 0xfc, !UPT ;  /* 0x0000000404047892 */ /* 0x000fe4000f8efc3f */
[----:B------:R-:W-:Y:S01]  /*22680*/  UIADD3.X UR5, URZ, UR48, URZ, UP0, !UPT ;  /* 0x000000303f057290 */ /* 0x000fe200087fe43f */
[----:B------:R-:W-:Y:S02]  /*22690*/  FSEL R30, R52, -INF , !P1 ;  /* 0xff800000341e7808 */ /* 0x000fe40004800000 */
[----:B------:R-:W-:Y:S01]  /*226a0*/  FMNMX.FTZ R9, R29, R32, !PT ;  /* 0x000000201d097209 */ /* 0x000fe20007810000 */
[----:B------:R-:W-:Y:S01]  /*226b0*/  IMAD.U32 R68, RZ, RZ, UR4 ;  /* 0x00000004ff447e24 */ /* 0x000fe2000f8e00ff */
[----:B0-----:R-:W-:Y:S01]  /*226c0*/  FMNMX.FTZ R75, R58, R75, !PT ;  /* 0x0000004b3a4b7209 */ /* 0x001fe20007810000 */
[----:B------:R-:W-:Y:S01]  /*226d0*/  IMAD.U32 R69, RZ, RZ, UR5 ;  /* 0x00000005ff457e24 */ /* 0x000fe2000f8e00ff */
[----:B------:R-:W-:Y:S01]  /*226e0*/  FMNMX.FTZ R9, R30, R9, !PT ;  /* 0x000000091e097209 */ /* 0x000fe20007810000 */
[----:B------:R-:W-:Y:S04]  /*226f0*/  ST.E desc[UR56][R16.64+0x230], R73 ;  /* 0x0002304910007985 */ /* 0x000fe8000c101938 */
[----:B------:R-:W-:Y:S04]  /*22700*/  ST.E desc[UR56][R68.64], R9 ;  /* 0x0000000944007985 */ /* 0x000fe8000c101938 */
[----:B------:R-:W-:Y:S04]  /*22710*/  ST.E desc[UR56][R16.64+0x230], R75 ;  /* 0x0002304b10007985 */ /* 0x000fe8000c101938 */
[----:B------:R-:W2:Y:S04]  /*22720*/  LD.E R32, desc[UR56][R68.64] ;  /* 0x0000003844207980 */ /* 0x000ea8000c101900 */
[----:B--2---:R-:W0:Y:S02]  /*22730*/  SHFL.BFLY PT, R77, R32, 0x2, 0x1f ;  /* 0x0c401f00204d7f89 */ /* 0x004e2400000e0000 */
[----:B0-----:R-:W-:-:S05]  /*22740*/  FMNMX.FTZ R77, R32, R77, !PT ;  /* 0x0000004d204d7209 */ /* 0x001fca0007810000 */
[----:B------:R-:W0:Y:S02]  /*22750*/  SHFL.BFLY PT, R48, R77, 0x1, 0x1f ;  /* 0x0c201f004d307f89 */ /* 0x000e2400000e0000 */
[----:B0-----:R-:W-:-:S05]  /*22760*/  FMNMX.FTZ R79, R77, R48, !PT ;  /* 0x000000304d4f7209 */ /* 0x001fca0007810000 */
[----:B------:R0:W-:Y:S04]  /*22770*/  ST.E desc[UR56][R68.64], R79 ;  /* 0x0000004f44007985 */ /* 0x0001e8000c101938 */
[----:B------:R-:W2:Y:S04]  /*22780*/  LD.E R81, desc[UR56][R16.64+0x230] ;  /* 0x0002303810517980 */ /* 0x000ea8000c101900 */
[----:B------:R-:W0:Y:S04]  /*22790*/  LD.E R48, desc[UR56][R16.64+0x250] ;  /* 0x0002503810307980 */ /* 0x000e28000c101900 */
[----:B------:R-:W3:Y:S04]  /*227a0*/  LD.E R54, desc[UR56][R16.64+0x240] ;  /* 0x0002403810367980 */ /* 0x000ee8000c101900 */
[----:B------:R-:W4:Y:S01]  /*227b0*/  LD.E R56, desc[UR56][R16.64+0x244] ;  /* 0x0002443810387980 */ /* 0x000f22000c101900 */
[----:B------:R-:W-:-:S04]  /*227c0*/  FSETP.NEU.FTZ.AND P2, PT, R79, -INF , PT ;  /* 0xff8000004f00780b */ /* 0x000fc80003f5d000 */
[----:B------:R-:W-:-:S05]  /*227d0*/  FSEL R52, R79, RZ, P2 ;  /* 0x000000ff4f347208 */ /* 0x000fca0001000000 */
[----:B------:R-:W-:Y:S02]  /*227e0*/  FADD.FTZ R9, R7, -R52 ;  /* 0x8000003407097221 */ /* 0x000fe40000010000 */
[----:B------:R-:W5:Y:S01]  /*227f0*/  LD.E R7, desc[UR56][R16.64+0x260] ;  /* 0x0002603810077980 */ /* 0x000f62000c101900 */
[----:B------:R-:W-:-:S04]  /*22800*/  UIADD3 UR4, UP0, UR49, 0x260, URZ ;  /* 0x0000026031047890 */ /* 0x000fc8000ff1e03f */
[----:B------:R-:W-:Y:S02]  /*22810*/  ULOP3.LUT UR5, UR4, 0x4, URZ, 0xfc, !UPT ;  /* 0x0000000404057892 */ /* 0x000fe4000f8efc3f */
[----:B------:R-:W-:Y:S01]  /*22820*/  UIADD3.X UR7, URZ, UR48, URZ, UP0, !UPT ;  /* 0x000000303f077290 */ /* 0x000fe200087fe43f */
[----:B--2---:R-:W-:Y:S01]  /*22830*/  FSETP.NEU.FTZ.AND P1, PT, R81, -INF , PT ;  /* 0xff8000005100780b */ /* 0x004fe20003f3d000 */
[-C--:B0-----:R-:W-:Y:S01]  /*22840*/  FMUL.FTZ R79, R79, R48.reuse ;  /* 0x000000304f4f7220 */ /* 0x081fe20000410000 */
[CC--:B------:R-:W-:Y:S02]  /*22850*/  FMUL.FTZ R32, R81.reuse, R48.reuse ;  /* 0x0000003051207220 */ /* 0x0c0fe40000410000 */
[----:B------:R-:W-:Y:S02]  /*22860*/  FSEL R81, R81, RZ, P1 ;  /* 0x000000ff51517208 */ /* 0x000fe40000800000 */
[----:B------:R-:W-:Y:S02]  /*22870*/  FSEL R79, R79, RZ, P2 ;  /* 0x000000ff4f4f7208 */ /* 0x000fe40001000000 */
[----:B------:R-:W-:Y:S01]  /*22880*/  FSEL R52, R32, RZ, P1 ;  /* 0x000000ff20347208 */ /* 0x000fe20000800000 */
[----:B------:R-:W-:Y:S01]  /*22890*/  FADD.FTZ R81, R6, -R81 ;  /* 0x8000005106517221 */ /* 0x000fe20000010000 */
[----:B------:R-:W-:Y:S01]  /*228a0*/  FMUL.FTZ R32, R48, R9 ;  /* 0x0000000930207220 */ /* 0x000fe20000410000 */
[-CC-:B------:R-:W-:Y:S01]  /*228b0*/  FFMA.FTZ R199, R25, R48.reuse, -R79.reuse ;  /* 0x0000003019c77223 */ /* 0x180fe2000001084f */
        /* <DEDUP_REMOVED lines=8> */
[-C--:B------:R-:W-:Y:S01]  /*22940*/  FFMA.FTZ R158, R67, R48.reuse, -R52 ;  /* 0x00000030439e7223 */ /* 0x080fe20000010834 */
[----:B------:R-:W-:-:S06]  /*22950*/  FFMA.FTZ R159, R57, R48, -R79 ;  /* 0x00000030399f7223 */ /* 0x000fcc000001084f */
[----:B------:R-:W-:Y:S01]  /*22960*/  MUFU.EX2 R156, R156 ;  /* 0x0000009c009c7308 */ /* 0x000fe20000000800 */
[-C--:B------:R-:W-:Y:S01]  /*22970*/  FFMA.FTZ R9, R65, R48.reuse, -R52 ;  /* 0x0000003041097223 */ /* 0x080fe20000010834 */
[----:B------:R-:W-:-:S06]  /*22980*/  FFMA.FTZ R8, R8, R48, -R79 ;  /* 0x0000003008087223 */ /* 0x000fcc000001084f */
[----:B------:R-:W-:Y:S08]  /*22990*/  MUFU.EX2 R157, R157 ;  /* 0x0000009d009d7308 */ /* 0x000ff00000000800 */
[----:B------:R-:W3:Y:S01]  /*229a0*/  MUFU.EX2 R25, R25 ;  /* 0x0000001900197308 */ /* 0x000ee20000000800 */
[-C--:B------:R-:W-:Y:S01]  /*229b0*/  FFMA.FTZ R215, R63, R48.reuse, -R52 ;  /* 0x000000303fd77223 */ /* 0x080fe20000010834 */
[----:B------:R-:W-:-:S06]  /*229c0*/  FFMA.FTZ R211, R38, R48, -R79 ;  /* 0x0000003026d37223 */ /* 0x000fcc000001084f */
[----:B------:R-:W0:Y:S08]  /*229d0*/  MUFU.EX2 R11, R11 ;  /* 0x0000000b000b7308 */ /* 0x000e300000000800 */
[----:B------:R-:W1:Y:S01]  /*229e0*/  MUFU.EX2 R10, R10 ;  /* 0x0000000a000a7308 */ /* 0x000e620000000800 */
[-C--:B------:R-:W-:Y:S01]  /*229f0*/  FFMA.FTZ R220, R61, R48.reuse, -R52 ;  /* 0x000000303ddc7223 */ /* 0x080fe20000010834 */
[----:B------:R-:W-:-:S06]  /*22a00*/  FFMA.FTZ R218, R36, R48, -R79 ;  /* 0x0000003024da7223 */ /* 0x000fcc000001084f */
[----:B------:R-:W2:Y:S08]  /*22a10*/  MUFU.EX2 R158, R158 ;  /* 0x0000009e009e7308 */ /* 0x000eb00000000800 */
[----:B------:R-:W5:Y:S01]  /*22a20*/  MUFU.EX2 R159, R159 ;  /* 0x0000009f009f7308 */ /* 0x000f620000000800 */
[----:B------:R-:W-:Y:S01]  /*22a30*/  FFMA.FTZ R189, R15, R48, -R79 ;  /* 0x000000300fbd7223 */ /* 0x000fe2000001084f */
[----:B---3--:R-:W-:Y:S01]  /*22a40*/  FFMA.FTZ R54, R25, R54, R156 ;  /* 0x0000003619367223 */ /* 0x008fe2000001009c */
[----:B----4-:R-:W-:-:S05]  /*22a50*/  FFMA.FTZ R15, R32, R56, R157 ;  /* 0x00000038200f7223 */ /* 0x010fca000001009d */
[----:B------:R-:W3:Y:S01]  /*22a60*/  MUFU.EX2 R9, R9 ;  /* 0x0000000900097308 */ /* 0x000ee20000000800 */
[-C--:B------:R-:W-:Y:S01]  /*22a70*/  FFMA.FTZ R209, R59, R48.reuse, -R52 ;  /* 0x000000303bd17223 */ /* 0x080fe20000010834 */
[----:B------:R-:W-:-:S06]  /*22a80*/  FFMA.FTZ R207, R35, R48, -R79 ;  /* 0x0000003023cf7223 */ /* 0x000fcc000001084f */
[----:B------:R-:W4:Y:S01]  /*22a90*/  MUFU.EX2 R8, R8 ;  /* 0x0000000800087308 */ /* 0x000f220000000800 */
[----:B------:R-:W-:Y:S01]  /*22aa0*/  FFMA.FTZ R196, R21, R48, -R79 ;  /* 0x0000003015c47223 */ /* 0x000fe2000001084f */
[----:B0-----:R-:W-:Y:S01]  /*22ab0*/  FADD.FTZ R21, R11, R54 ;  /* 0x000000360b157221 */ /* 0x001fe20000010000 */
[----:B-1----:R-:W-:-:S05]  /*22ac0*/  FADD.FTZ R6, R10, R15 ;  /* 0x0000000f0a067221 */ /* 0x002fca0000010000 */
[----:B------:R-:W0:Y:S01]  /*22ad0*/  MUFU.EX2 R215, R215 ;  /* 0x000000d700d77308 */ /* 0x000e220000000800 */
[-C--:B------:R-:W-:Y:S01]  /*22ae0*/  FFMA.FTZ R216, R53, R48.reuse, -R52 ;  /* 0x0000003035d87223 */ /* 0x080fe20000010834 */
[----:B------:R-:W-:-:S06]  /*22af0*/  FFMA.FTZ R208, R33, R48, -R79 ;  /* 0x0000003021d07223 */ /* 0x000fcc000001084f */
[----:B------:R-:W1:Y:S01]  /*22b00*/  MUFU.EX2 R211, R211 ;  /* 0x000000d300d37308 */ /* 0x000e620000000800 */
[----:B------:R-:W-:Y:S01]  /*22b10*/  FFMA.FTZ R190, R14, R48, -R79 ;  /* 0x000000300ebe7223 */ /* 0x000fe2000001084f */
[----:B--2---:R-:W-:Y:S01]  /*22b20*/  FADD.FTZ R14, R158, R21 ;  /* 0x000000159e0e7221 */ /* 0x004fe20000010000 */
[----:B-----5:R-:W-:-:S05]  /*22b30*/  FADD.FTZ R15, R159, R6 ;  /* 0x000000069f0f7221 */ /* 0x020fca0000010000 */
[----:B------:R-:W2:Y:S01]  /*22b40*/  MUFU.EX2 R220, R220 ;  /* 0x000000dc00dc7308 */ /* 0x000ea20000000800 */
[-C--:B------:R-:W-:Y:S01]  /*22b50*/  FFMA.FTZ R206, R51, R48.reuse, -R52 ;  /* 0x0000003033ce7223 */ /* 0x080fe20000010834 */
[----:B------:R-:W-:-:S06]  /*22b60*/  FFMA.FTZ R203, R31, R48, -R79 ;  /* 0x000000301fcb7223 */ /* 0x000fcc000001084f */
[----:B------:R-:W5:Y:S01]  /*22b70*/  MUFU.EX2 R218, R218 ;  /* 0x000000da00da7308 */ /* 0x000f620000000800 */
[----:B---3--:R-:W-:Y:S01]  /*22b80*/  FADD.FTZ R14, R9, R14 ;  /* 0x0000000e090e7221 */ /* 0x008fe20000010000 */
[----:B----4-:R-:W-:-:S06]  /*22b90*/  FADD.FTZ R6, R8, R15 ;  /* 0x0000000f08067221 */ /* 0x010fcc0000010000 */
        /* <DEDUP_REMOVED lines=8> */
[----:B------:R-:W-:-:S07]  /*22c20*/  FFMA.FTZ R202, R47, R48, -R52 ;  /* 0x000000302fca7223 */ /* 0x000fce0000010834 */
[----:B------:R-:W1:Y:S01]  /*22c30*/  MUFU.EX2 R208, R208 ;  /* 0x000000d000d07308 */ /* 0x000e620000000800 */
[----:B--2---:R-:W-:Y:S01]  /*22c40*/  FADD.FTZ R6, R220, R13 ;  /* 0x0000000ddc067221 */ /* 0x004fe20000010000 */
[----:B-----5:R-:W-:-:S06]  /*22c50*/  FADD.FTZ R14, R218, R15 ;  /* 0x0000000fda0e7221 */ /* 0x020fcc0000010000 */
        /* <DEDUP_REMOVED lines=10> */
[----:B0-----:R-:W-:Y:S01]  /*22d00*/  FADD.FTZ R13, R216, R13 ;  /* 0x0000000dd80d7221 */ /* 0x001fe20000010000 */
[----:B-1----:R-:W-:-:S06]  /*22d10*/  FADD.FTZ R6, R208, R15 ;  /* 0x0000000fd0067221 */ /* 0x002fcc0000010000 */
[----:B------:R-:W0:Y:S01]  /*22d20*/  MUFU.EX2 R202, R202 ;  /* 0x000000ca00ca7308 */ /* 0x000e220000000800 */
[----:B------:R-:W-:-:S07]  /*22d30*/  FFMA.FTZ R198, R44, R48, -R52 ;  /* 0x000000302cc67223 */ /* 0x000fce0000010834 */
[----:B------:R-:W1:Y:S01]  /*22d40*/  MUFU.EX2 R199, R199 ;  /* 0x000000c700c77308 */ /* 0x000e620000000800 */
[-CC-:B------:R-:W-:Y:S01]  /*22d50*/  FFMA.FTZ R186, R12, R48.reuse, -R79.reuse ;  /* 0x000000300cba7223 */ /* 0x180fe2000001084f */
[----:B------:R-:W-:Y:S01]  /*22d60*/  FFMA.FTZ R175, R5, R48, -R79 ;  /* 0x0000003005af7223 */ /* 0x000fe2000001084f */
[----:B--2---:R-:W-:-:S05]  /*22d70*/  FADD.FTZ R12, R206, R13 ;  /* 0x0000000dce0c7221 */ /* 0x004fca0000010000 */
[----:B------:R-:W2:Y:S01]  /*22d80*/  MUFU.EX2 R201, R201 ;  /* 0x000000c900c97308 */ /* 0x000ea20000000800 */
[----:B-----5:R-:W-:Y:S01]  /*22d90*/  FADD.FTZ R5, R203, R6 ;  /* 0x00000006cb057221 */ /* 0x020fe20000010000 */
[----:B------:R-:W-:-:S06]  /*22da0*/  FFMA.FTZ R193, R43, R48, -R52 ;  /* 0x000000302bc17223 */ /* 0x000fcc0000010834 */
[----:B------:R-:W5:Y:S01]  /*22db0*/  MUFU.EX2 R200, R200 ;  /* 0x000000c800c87308 */ /* 0x000f620000000800 */
[----:B---3--:R-:W-:Y:S01]  /*22dc0*/  FADD.FTZ R13, R205, R12 ;  /* 0x0000000ccd0d7221 */ /* 0x008fe20000010000 */
[----:B----4-:R-:W-:-:S06]  /*22dd0*/  FADD.FTZ R6, R204, R5 ;  /* 0x00000005cc067221 */ /* 0x010fcc0000010000 */
[----:B------:R-:W3:Y:S01]  /*22de0*/  MUFU.EX2 R197, R197 ;  /* 0x000000c500c57308 */ /* 0x000ee20000000800 */
[----:B------:R-:W-:-:S07]  /*22df0*/  FFMA.FTZ R194, R42, R48, -R52 ;  /* 0x000000302ac27223 */ /* 0x000fce0000010834 */
[----:B------:R-:W4:Y:S01]  /*22e00*/  MUFU.EX2 R195, R195 ;  /* 0x000000c300c37308 */ /* 0x000f220000000800 */
[----:B0-----:R-:W-:Y:S01]  /*22e10*/  FADD.FTZ R12, R202, R13 ;  /* 0x0000000dca0c7221 */ /* 0x001fe20000010000 */
[----:B-1----:R-:W-:-:S06]  /*22e20*/  FADD.FTZ R5, R199, R6 ;  /* 0x00000006c7057221 */ /* 0x002fcc0000010000 */
[----:B------:R-:W0:Y:S01]  /*22e30*/  MUFU.EX2 R198, R198 ;  /* 0x000000c600c67308 */ /* 0x000e220000000800 */
[----:B------:R-:W-:-:S07]  /*22e40*/  FFMA.FTZ R187, R41, R48, -R52 ;  /* 0x0000003029bb7223 */ /* 0x000fce0000010834 */
[----:B------:R-:W1:Y:S01]  /*22e50*/  MUFU.EX2 R196, R196 ;  /* 0x000000c400c47308 */ /* 0x000e620000000800 */
[----:B--2---:R-:W-:Y:S01]  /*22e60*/  FADD.FTZ R12, R201, R12 ;  /* 0x0000000cc90c7221 */ /* 0x004fe20000010000 */
[----:B-----5:R-:W-:-:S06]  /*22e70*/  FADD.FTZ R6, R200, R5 ;  /* 0x00000005c8067221 */ /* 0x020fcc0000010000 */
[----:B------:R-:W2:Y:S01]  /*22e80*/  MUFU.EX2 R193, R193 ;  /* 0x000000c100c17308 */ /* 0x000ea20000000800 */
[----:B------:R-:W-:-:S07]  /*22e90*/  FFMA.FTZ R188, R40, R48, -R52 ;  /* 0x0000003028bc7223 */ /* 0x000fce0000010834 */
        /* <DEDUP_REMOVED lines=9> */
[-C--:B------:R-:W-:Y:S01]  /*22f30*/  FFMA.FTZ R184, R37, R48.reuse, -R52 ;  /* 0x0000003025b87223 */ /* 0x080fe20000010834 */
[----:B------:R-:W-:-:S06]  /*22f40*/  FFMA.FTZ R178, R71, R48, -R79 ;  /* 0x0000003047b27223 */ /* 0x000fcc000001084f */
        /* <DEDUP_REMOVED lines=25> */
[----:B------:R-:W3:Y:S08]  /*230e0*/  MUFU.EX2 R174, R174 ;  /* 0x000000ae00ae7308 */ /* 0x000ef00000000800 */
[----:B------:R-:W4:Y:S01]  /*230f0*/  MUFU.EX2 R172, R172 ;  /* 0x000000ac00ac7308 */ /* 0x000f220000000800 */
[----:B0-----:R-:W-:Y:S01]  /*23100*/  FADD.FTZ R6, R184, R13 ;  /* 0x0000000db8067221 */ /* 0x001fe20000010000 */
[----:B-1----:R-:W-:-:S06]  /*23110*/  FADD.FTZ R12, R178, R15 ;  /* 0x0000000fb20c7221 */ /* 0x002fcc0000010000 */
[----:B------:R-:W0:Y:S08]  /*23120*/  MUFU.EX2 R19, R19 ;  /* 0x0000001300137308 */ /* 0x000e300000000800 */
[----:B------:R-:W1:Y:S01]  /*23130*/  MUFU.EX2 R5, R5 ;  /* 0x0000000500057308 */ /* 0x000e620000000800 */
[----:B--2---:R-:W-:Y:S01]  /*23140*/  FADD.FTZ R13, R173, R6 ;  /* 0x00000006ad0d7221 */ /* 0x004fe20000010000 */
[----:B-----5:R-:W-:-:S06]  /*23150*/  FADD.FTZ R15, R21, R12 ;  /* 0x0000000c150f7221 */ /* 0x020fcc0000010000 */
[----:B------:R-:W2:Y:S08]  /*23160*/  MUFU.EX2 R20, R20 ;  /* 0x0000001400147308 */ /* 0x000eb00000000800 */
[----:B------:R-:W5:Y:S01]  /*23170*/  MUFU.EX2 R18, R18 ;  /* 0x0000001200127308 */ /* 0x000f620000000800 */
[----:B---3--:R-:W-:Y:S01]  /*23180*/  FADD.FTZ R6, R174, R13 ;  /* 0x0000000dae067221 */ /* 0x008fe20000010000 */
[----:B----4-:R-:W-:-:S03]  /*23190*/  FADD.FTZ R12, R172, R15 ;  /* 0x0000000fac0c7221 */ /* 0x010fc60000010000 */
[----:B0-----:R-:W-:Y:S01]  /*231a0*/  FADD.FTZ R13, R19, R6 ;  /* 0x00000006130d7221 */ /* 0x001fe20000010000 */
[----:B-1----:R-:W-:Y:S01]  /*231b0*/  FADD.FTZ R15, R5, R12 ;  /* 0x0000000c050f7221 */ /* 0x002fe20000010000 */
[C---:B------:R-:W-:Y:S01]  /*231c0*/  FMUL.FTZ R7, R25.reuse, R7 ;  /* 0x0000000719077220 */ /* 0x040fe20000410000 */
[----:B------:R-:W-:Y:S02]  /*231d0*/  IMAD.U32 R14, RZ, RZ, UR5 ;  /* 0x00000005ff0e7e24 */ /* 0x000fe4000f8e00ff */
[----:B--2---:R-:W-:Y:S02]  /*231e0*/  FADD.FTZ R13, R20, R13 ;  /* 0x0000000d140d7221 */ /* 0x004fe40000010000 */
[----:B------:R-:W-:Y:S01]  /*231f0*/  ST.E desc[UR56][R16.64+0x260], R7 ;  /* 0x0002600710007985 */ /* 0x000fe2000c101938 */
[----:B-----5:R-:W-:Y:S01]  /*23200*/  FADD.FTZ R27, R18, R15 ;  /* 0x0000000f121b7221 */ /* 0x020fe20000010000 */
[----:B------:R-:W-:Y:S02]  /*23210*/  IMAD.U32 R15, RZ, RZ, UR7 ;  /* 0x00000007ff0f7e24 */ /* 0x000fe4000f8e00ff */
[----:B------:R0:W-:Y:S04]  /*23220*/  ST.E desc[UR56][R16.64+0x240], R13 ;  /* 0x0002400d10007985 */ /* 0x0001e8000c101938 */
[----:B------:R1:W-:Y:S04]  /*23230*/  ST.E desc[UR56][R16.64+0x244], R27 ;  /* 0x0002441b10007985 */ /* 0x0003e8000c101938 */
[----:B------:R-:W2:Y:S02]  /*23240*/  LD.E R6, desc[UR56][R14.64] ;  /* 0x000000380e067980 */ /* 0x000ea4000c101900 */
[----:B--2---:R-:W-:-:S05]  /*23250*/  FMUL.FTZ R29, R25, R6 ;  /* 0x00000006191d7220 */ /* 0x004fca0000410000 */
[----:B------:R2:W-:Y:S04]  /*23260*/  ST.E desc[UR56][R14.64], R29 ;  /* 0x0000001d0e007985 */ /* 0x0005e8000c101938 */
[----:B------:R-:W0:Y:S04]  /*23270*/  LD.E R12, desc[UR56][R16.64+0x274] ;  /* 0x00027438100c7980 */ /* 0x000e28000c101900 */
[----:B------:R-:W3:Y:S04]  /*23280*/  LD.E R144, desc[UR56][R16.64+0x454] ;  /* 0x0004543810907980 */ /* 0x000ee8000c101900 */
[----:B------:R-:W4:Y:S04]  /*23290*/  LD.E R6, desc[UR56][R16.64+0x270] ;  /* 0x0002703810067980 */ /* 0x000f28000c101900 */
[----:B------:R-:W1:Y:S04]  /*232a0*/  LD.E R24, desc[UR56][R16.64+0x280] ;  /* 0x0002803810187980 */ /* 0x000e68000c101900 */
[----:B------:R-:W2:Y:S04]  /*232b0*/  LD.E R26, desc[UR56][R16.64+0x284] ;  /* 0x00028438101a7980 */ /* 0x000ea8000c101900 */
        /* <DEDUP_REMOVED lines=57> */
[----:B------:R-:W-:Y:S01]  /*23650*/  ULOP3.LUT UR5, UR4, 0x8, URZ, 0xfc, !UPT ;  /* 0x0000000804057892 */ /* 0x000fe2000f8efc3f */
[C---:B0-----:R-:W-:Y:S01]  /*23660*/  FMUL.FTZ R13, R25.reuse, R12 ;  /* 0x0000000c190d7220 */ /* 0x041fe20000410000 */
[----:B---3--:R-:W-:-:S04]  /*23670*/  FMUL.FTZ R37, R25, R144 ;  /* 0x0000009019257220 */ /* 0x008fc80000410000 */
[----:B------:R0:W-:Y:S01]  /*23680*/  ST.E desc[UR56][R16.64+0x274], R13 ;  /* 0x0002740d10007985 */ /* 0x0001e2000c101938 */
[C---:B----4-:R-:W-:Y:S01]  /*23690*/  FMUL.FTZ R7, R25.reuse, R6 ;  /* 0x0000000619077220 */ /* 0x050fe20000410000 */
[C---:B-1----:R-:W-:Y:S01]  /*236a0*/  FMUL.FTZ R27, R25.reuse, R24 ;  /* 0x00000018191b7220 */ /* 0x042fe20000410000 */
[C---:B--2---:R-:W-:Y:S01]  /*236b0*/  FMUL.FTZ R29, R25.reuse, R26 ;  /* 0x0000001a191d7220 */ /* 0x044fe20000410000 */
[C---:B-----5:R-:W-:Y:S01]  /*236c0*/  FMUL.FTZ R31, R25.reuse, R28 ;  /* 0x0000001c191f7220 */ /* 0x060fe20000410000 */
[C---:B0-----:R-:W-:Y:S01]  /*236d0*/  FMUL.FTZ R13, R25.reuse, R38 ;  /* 0x00000026190d7220 */ /* 0x041fe20000410000 */
[----:B------:R0:W-:Y:S01]  /*236e0*/  ST.E desc[UR56][R16.64+0x454], R37 ;  /* 0x0004542510007985 */ /* 0x0001e2000c101938 */
[----:B------:R-:W-:-:S03]  /*236f0*/  FMUL.FTZ R33, R25, R30 ;  /* 0x0000001e19217220 */ /* 0x000fc60000410000 */
[----:B------:R1:W-:Y:S01]  /*23700*/  ST.E desc[UR56][R16.64+0x270], R7 ;  /* 0x0002700710007985 */ /* 0x0003e2000c101938 */
[----:B------:R-:W-:-:S03]  /*23710*/  FMUL.FTZ R35, R25, R34 ;  /* 0x0000002219237220 */ /* 0x000fc60000410000 */
[----:B------:R2:W-:Y:S04]  /*23720*/  ST.E desc[UR56][R16.64+0x280], R27 ;  /* 0x0002801b10007985 */ /* 0x0005e8000c101938 */
[----:B------:R3:W-:Y:S01]  /*23730*/  ST.E desc[UR56][R16.64+0x284], R29 ;  /* 0x0002841d10007985 */ /* 0x0007e2000c101938 */
[----:B0-----:R-:W-:-:S03]  /*23740*/  FMUL.FTZ R37, R25, R40 ;  /* 0x0000002819257220 */ /* 0x001fc60000410000 */
[----:B------:R0:W-:Y:S01]  /*23750*/  ST.E desc[UR56][R16.64+0x290], R31 ;  /* 0x0002901f10007985 */ /* 0x0001e2000c101938 */
[C---:B-1----:R-:W-:Y:S01]  /*23760*/  FMUL.FTZ R7, R25.reuse, R36 ;  /* 0x0000002419077220 */ /* 0x042fe20000410000 */
[C---:B------:R-:W-:Y:S02]  /*23770*/  FMUL.FTZ R39, R25.reuse, R42 ;  /* 0x0000002a19277220 */ /* 0x040fe40000410000 */
        /* <DEDUP_REMOVED lines=17> */
[C---:B0-----:R-:W-:Y:S01]  /*23890*/  FMUL.FTZ R39, R25.reuse, R62 ;  /* 0x0000003e19277220 */ /* 0x041fe20000410000 */
[C---:B-1----:R-:W-:Y:S02]  /*238a0*/  FMUL.FTZ R27, R25.reuse, R58 ;  /* 0x0000003a191b7220 */ /* 0x042fe40000410000 */
[----:B------:R0:W-:Y:S01]  /*238b0*/  ST.E desc[UR56][R16.64+0x2f4], R13 ;  /* 0x0002f40d10007985 */ /* 0x0001e2000c101938 */
[C---:B--2---:R-:W-:Y:S01]  /*238c0*/  FMUL.FTZ R29, R25.reuse, R64 ;  /* 0x00000040191d7220 */ /* 0x044fe20000410000 */
[C---:B---3--:R-:W-:Y:S02]  /*238d0*/  FMUL.FTZ R31, R25.reuse, R66 ;  /* 0x00000042191f7220 */ /* 0x048fe40000410000 */
[----:B------:R1:W-:Y:S01]  /*238e0*/  ST.E desc[UR56][R16.64+0x2e0], R33 ;  /* 0x0002e02110007985 */ /* 0x0003e2000c101938 */
[----:B0-----:R-:W-:-:S03]  /*238f0*/  FMUL.FTZ R13, R25, R74 ;  /* 0x0000004a190d7220 */ /* 0x001fc60000410000 */
[----:B------:R0:W-:Y:S04]  /*23900*/  ST.E desc[UR56][R16.64+0x2e4], R35 ;  /* 0x0002e42310007985 */ /* 0x0001e8000c101938 */
[----:B------:R2:W-:Y:S01]  /*23910*/  ST.E desc[UR56][R16.64+0x2f0], R7 ;  /* 0x0002f00710007985 */ /* 0x0005e2000c101938 */
[----:B-1----:R-:W-:-:S03]  /*23920*/  FMUL.FTZ R33, R25, R70 ;  /* 0x0000004619217220 */ /* 0x002fc60000410000 */
[----:B------:R1:W-:Y:S04]  /*23930*/  ST.E desc[UR56][R16.64+0x300], R27 ;  /* 0x0003001b10007985 */ /* 0x0003e8000c101938 */
[----:B------:R3:W-:Y:S01]  /*23940*/  ST.E desc[UR56][R16.64+0x304], R37 ;  /* 0x0003042510007985 */ /* 0x0007e2000c101938 */
[----:B0-----:R-:W-:-:S03]  /*23950*/  FMUL.FTZ R35, R25, R72 ;  /* 0x0000004819237220 */ /* 0x001fc60000410000 */
[----:B------:R0:W-:Y:S01]  /*23960*/  ST.E desc[UR56][R16.64+0x310], R39 ;  /* 0x0003102710007985 */ /* 0x0001e2000c101938 */
[----:B--2---:R-:W-:-:S03]  /*23970*/  FMUL.FTZ R7, R25, R68 ;  /* 0x0000004419077220 */ /* 0x004fc60000410000 */
[----:B------:R2:W-:Y:S01]  /*23980*/  ST.E desc[UR56][R16.64+0x314], R29 ;  /* 0x0003141d10007985 */ /* 0x0005e2000c101938 */
[----:B-1----:R-:W-:-:S03]  /*23990*/  FMUL.FTZ R27, R25, R76 ;  /* 0x0000004c191b7220 */ /* 0x002fc60000410000 */
[----:B------:R1:W-:Y:S01]  /*239a0*/  ST.E desc[UR56][R16.64+0x320], R31 ;  /* 0x0003201f10007985 */ /* 0x0003e2000c101938 */
[----:B---3--:R-:W-:-:S03]  /*239b0*/  FMUL.FTZ R37, R25, R80 ;  /* 0x0000005019257220 */ /* 0x008fc60000410000 */
[----:B------:R3:W-:Y:S01]  /*239c0*/  ST.E desc[UR56][R16.64+0x340], R13 ;  /* 0x0003400d10007985 */ /* 0x0007e2000c101938 */
[C---:B0-----:R-:W-:Y:S01]  /*239d0*/  FMUL.FTZ R39, R25.reuse, R82 ;  /* 0x0000005219277220 */ /* 0x041fe20000410000 */
[C---:B--2---:R-:W-:Y:S01]  /*239e0*/  FMUL.FTZ R29, R25.reuse, R78 ;  /* 0x0000004e191d7220 */ /* 0x044fe20000410000 */
[C---:B-1----:R-:W-:Y:S01]  /*239f0*/  FMUL.FTZ R31, R25.reuse, R84 ;  /* 0x00000054191f7220 */ /* 0x042fe20000410000 */
        /* <DEDUP_REMOVED lines=15> */
[C---:B-1----:R-:W-:Y:S01]  /*23af0*/  FMUL.FTZ R37, R25.reuse, R100 ;  /* 0x0000006419257220 */ /* 0x042fe20000410000 */
[C---:B--2---:R-:W-:Y:S01]  /*23b00*/  FMUL.FTZ R39, R25.reuse, R102 ;  /* 0x0000006619277220 */ /* 0x044fe20000410000 */
[C---:B---3--:R-:W-:Y:S01]  /*23b10*/  FMUL.FTZ R31, R25.reuse, R98 ;  /* 0x00000062191f7220 */ /* 0x048fe20000410000 */
[C---:B0-----:R-:W-:Y:S01]  /*23b20*/  FMUL.FTZ R13, R25.reuse, R106 ;  /* 0x0000006a190d7220 */ /* 0x041fe20000410000 */
        /* <DEDUP_REMOVED lines=18> */
[----:B------:R0:W-:Y:S01]  /*23c50*/  ST.E desc[UR56][R16.64+0x3b4], R7 ;  /* 0x0003b40710007985 */ /* 0x0001e2000c101938 */
[----:B------:R-:W-:Y:S02]  /*23c60*/  IMAD.U32 R12, RZ, RZ, UR5 ;  /* 0x00000005ff0c7e24 */ /* 0x000fe4000f8e00ff */
[C---:B------:R-:W-:Y:S01]  /*23c70*/  FMUL.FTZ R41, R25.reuse, R140 ;  /* 0x0000008c19297220 */ /* 0x040fe20000410000 */
[----:B------:R1:W-:Y:S01]  /*23c80*/  ST.E desc[UR56][R16.64+0x3c4], R27 ;  /* 0x0003c41b10007985 */ /* 0x0003e2000c101938 */
[----:B------:R-:W-:-:S03]  /*23c90*/  FMUL.FTZ R43, R25, R142 ;  /* 0x0000008e192b7220 */ /* 0x000fc60000410000 */
        /* <DEDUP_REMOVED lines=14> */
[----:B---3--:R-:W-:Y:S01]  /*23d80*/  FMUL.FTZ R39, R25, R138 ;  /* 0x0000008a19277220 */ /* 0x008fe20000410000 */
[----:B0-----:R-:W-:Y:S01]  /*23d90*/  IMAD.U32 R13, RZ, RZ, UR7 ;  /* 0x00000007ff0d7e24 */ /* 0x001fe2000f8e00ff */
[----:B------:R0:W-:Y:S04]  /*23da0*/  ST.E desc[UR56][R16.64+0x3f0], R7 ;  /* 0x0003f00710007985 */ /* 0x0001e8000c101938 */
[----:B------:R1:W-:Y:S04]  /*23db0*/  ST.E desc[UR56][R16.64+0x410], R27 ;  /* 0x0004101b10007985 */ /* 0x0003e8000c101938 */
[----:B------:R2:W-:Y:S04]  /*23dc0*/  ST.E desc[UR56][R16.64+0x414], R29 ;  /* 0x0004141d10007985 */ /* 0x0005e8000c101938 */
[----:B------:R-:W-:Y:S04]  /*23dd0*/  ST.E desc[UR56][R16.64+0x420], R33 ;  /* 0x0004202110007985 */ /* 0x000fe8000c101938 */
[----:B------:R-:W-:Y:S04]  /*23de0*/  ST.E desc[UR56][R16.64+0x424], R35 ;  /* 0x0004242310007985 */ /* 0x000fe8000c101938 */
[----:B------:R3:W-:Y:S04]  /*23df0*/  ST.E desc[UR56][R16.64+0x430], R31 ;  /* 0x0004301f10007985 */ /* 0x0007e8000c101938 */
[----:B------:R4:W-:Y:S04]  /*23e00*/  ST.E desc[UR56][R16.64+0x434], R37 ;  /* 0x0004342510007985 */ /* 0x0009e8000c101938 */
[----:B------:R5:W-:Y:S04]  /*23e10*/  ST.E desc[UR56][R16.64+0x440], R39 ;  /* 0x0004402710007985 */ /* 0x000be8000c101938 */
[----:B------:R-:W-:Y:S04]  /*23e20*/  ST.E desc[UR56][R16.64+0x444], R41 ;  /* 0x0004442910007985 */ /* 0x000fe8000c101938 */
[----:B------:R-:W-:Y:S04]  /*23e30*/  ST.E desc[UR56][R16.64+0x450], R43 ;  /* 0x0004502b10007985 */ /* 0x000fe8000c101938 */
[----:B0-----:R-:W1:Y:S01]  /*23e40*/  LD.E R7, desc[UR56][R12.64] ;  /* 0x000000380c077980 */ /* 0x001e62000c101900 */
[----:B------:R-:W-:-:S06]  /*23e50*/  ULOP3.LUT UR6, UR4, 0xc, URZ, 0xfc, !UPT ;  /* 0x0000000c04067892 */ /* 0x000fcc000f8efc3f */
[----:B------:R-:W-:Y:S02]  /*23e60*/  IMAD.U32 R6, RZ, RZ, UR6 ;  /* 0x00000006ff067e24 */ /* 0x000fe4000f8e00ff */
[----:B-1----:R-:W-:Y:S01]  /*23e70*/  FMUL.FTZ R27, R32, R7 ;  /* 0x00000007201b7220 */ /* 0x002fe20000410000 */
[----:B------:R-:W-:-:S04]  /*23e80*/  IMAD.U32 R7, RZ, RZ, UR7 ;  /* 0x00000007ff077e24 */ /* 0x000fc8000f8e00ff */
[----:B------:R0:W-:Y:S04]  /*23e90*/  ST.E desc[UR56][R12.64], R27 ;  /* 0x0000001b0c007985 */ /* 0x0001e8000c101938 */
[----:B------:R-:W2:Y:S01]  /*23ea0*/  LD.E R7, desc[UR56][R6.64] ;  /* 0x0000003806077980 */ /* 0x000ea2000c101900 */
[----:B------:R-:W-:Y:S02]  /*23eb0*/  IMAD.U32 R24, RZ, RZ, UR6 ;  /* 0x00000006ff187e24 */ /* 0x000fe4000f8e00ff */
[----:B------:R-:W-:Y:S02]  /*23ec0*/  IMAD.U32 R25, RZ, RZ, UR7 ;  /* 0x00000007ff197e24 */ /* 0x000fe4000f8e00ff */
[----:B--2---:R-:W-:-:S05]  /*23ed0*/  FMUL.FTZ R29, R32, R7 ;  /* 0x00000007201d7220 */ /* 0x004fca0000410000 */
[----:B------:R1:W-:Y:S04]  /*23ee0*/  ST.E desc[UR56][R24.64], R29 ;  /* 0x0000001d18007985 */ /* 0x0003e8000c101938 */
[----:B------:R-:W2:Y:S04]  /*23ef0*/  LD.E R145, desc[UR56][R16.64+0x45c] ;  /* 0x00045c3810917980 */ /* 0x000ea8000c101900 */
[----:B---3--:R-:W3:Y:S04]  /*23f00*/  LD.E R31, desc[UR56][R16.64+0x278] ;  /* 0x00027838101f7980 */ /* 0x008ee8000c101900 */
[----:B------:R-:W3:Y:S04]  /*23f10*/  LD.E R33, desc[UR56][R16.64+0x27c] ;  /* 0x00027c3810217980 */ /* 0x000ee8000c101900 */
[----:B------:R-:W3:Y:S04]  /*23f20*/  LD.E R35, desc[UR56][R16.64+0x288] ;  /* 0x0002883810237980 */ /* 0x000ee8000c101900 */
[----:B----4-:R-:W4:Y:S04]  /*23f30*/  LD.E R37, desc[UR56][R16.64+0x28c] ;  /* 0x00028c3810257980 */ /* 0x010f28000c101900 */
[----:B-----5:R-:W5:Y:S04]  /*23f40*/  LD.E R39, desc[UR56][R16.64+0x298] ;  /* 0x0002983810277980 */ /* 0x020f68000c101900 */
[----:B0-----:R-:W5:Y:S04]  /*23f50*/  LD.E R27, desc[UR56][R16.64+0x29c] ;  /* 0x00029c38101b7980 */ /* 0x001f68000c101900 */
        /* <DEDUP_REMOVED lines=56> */
[C---:B---3--:R-:W-:Y:S01]  /*242e0*/  FMUL.FTZ R31, R32.reuse, R31 ;  /* 0x0000001f201f7220 */ /* 0x048fe20000410000 */
[C---:B------:R-:W-:Y:S01]  /*242f0*/  FMUL.FTZ R33, R32.reuse, R33 ;  /* 0x0000002120217220 */ /* 0x040fe20000410000 */
[C---:B------:R-:W-:Y:S01]  /*24300*/  FMUL.FTZ R35, R32.reuse, R35 ;  /* 0x0000002320237220 */ /* 0x040fe20000410000 */
        /* <DEDUP_REMOVED lines=119> */
[----:B------:R-:W-:Y:S01]  /*24a80*/  ST.E desc[UR56][R16.64+0x458], R143 ;  /* 0x0004588f10007985 */ /* 0x000fe2000c101938 */
[----:B------:R1:W-:Y:S06]  /*24a90*/  BAR.SYNC.DEFER_BLOCKING R176, 0x100 ;  /* 0x000400b00000751d */ /* 0x0003ec0000010000 */
[----:B0-----:R-:W2:Y:S04]  /*24aa0*/  LD.E R29, desc[UR56][R16.64+0x260] ;  /* 0x00026038101d7980 */ /* 0x001ea8000c101900 */
[----:B------:R-:W3:Y:S04]  /*24ab0*/  LD.E R217, desc[UR56][R2.64] ;  /* 0x0000003802d97980 */ /* 0x000ee8000c101900 */
[----:B------:R-:W3:Y:S04]  /*24ac0*/  LD.E.64 R6, desc[UR56][R16.64+0xa8] ;  /* 0x0000a83810067980 */ /* 0x000ee8000c101b00 */
[----:B--2---:R0:W-:Y:S04]  /*24ad0*/  ST.E desc[UR56][R16.64+0x260], R29 ;  /* 0x0002601d10007985 */ /* 0x0041e8000c101938 */
[----:B------:R-:W2:Y:S01]  /*24ae0*/  LD.E R31, desc[UR56][R14.64] ;  /* 0x000000380e1f7980 */ /* 0x000ea2000c101900 */
[----:B------:R-:W-:-:S03]  /*24af0*/  IMAD.U32 R25, RZ, RZ, UR7 ;  /* 0x00000007ff197e24 */ /* 0x000fc6000f8e00ff */
[----:B--2---:R2:W-:Y:S04]  /*24b00*/  ST.E desc[UR56][R14.64], R31 ;  /* 0x0000001f0e007985 */ /* 0x0045e8000c101938 */
[----:B------:R-:W4:Y:S01]  /*24b10*/  LD.E R33, desc[UR56][R12.64] ;  /* 0x000000380c217980 */ /* 0x000f22000c101900 */
[----:B------:R-:W-:Y:S02]  /*24b20*/  IMAD.U32 R26, RZ, RZ, UR6 ;  /* 0x00000006ff1a7e24 */ /* 0x000fe4000f8e00ff */
[----:B------:R-:W-:Y:S01]  /*24b30*/  IMAD.U32 R27, RZ, RZ, UR7 ;  /* 0x00000007ff1b7e24 */ /* 0x000fe2000f8e00ff */
[----:B----4-:R4:W-:Y:S04]  /*24b40*/  ST.E desc[UR56][R12.64], R33 ;  /* 0x000000210c007985 */ /* 0x0109e8000c101938 */
[----:B------:R-:W5:Y:S04]  /*24b50*/  LD.E R25, desc[UR56][R24.64] ;  /* 0x0000003818197980 */ /* 0x000f68000c101900 */
[----:B-----5:R5:W-:Y:S04]  /*24b60*/  ST.E desc[UR56][R26.64], R25 ;  /* 0x000000191a007985 */ /* 0x020be8000c101938 */
[----:B------:R-:W3:Y:S04]  /*24b70*/  LD.E R35, desc[UR56][R16.64+0x270] ;  /* 0x0002703810237980 */ /* 0x000ee8000c101900 */
[----:B0-----:R-:W3:Y:S04]  /*24b80*/  LD.E R29, desc[UR56][R16.64+0x274] ;  /* 0x00027438101d7980 */ /* 0x001ee8000c101900 */
[----:B------:R-:W3:Y:S04]  /*24b90*/  LD.E R37, desc[UR56][R16.64+0x278] ;  /* 0x0002783810257980 */ /* 0x000ee8000c101900 */
[----:B------:R-:W3:Y:S04]  /*24ba0*/  LD.E R39, desc[UR56][R16.64+0x27c] ;  /* 0x00027c3810277980 */ /* 0x000ee8000c101900 */
[----:B--2---:R-:W2:Y:S04]  /*24bb0*/  LD.E R31, desc[UR56][R16.64+0x280] ;  /* 0x00028038101f7980 */ /* 0x004ea8000c101900 */
[----:B------:R-:W2:Y:S04]  /*24bc0*/  LD.E R41, desc[UR56][R16.64+0x284] ;  /* 0x0002843810297980 */ /* 0x000ea8000c101900 */
[----:B------:R-:W2:Y:S04]  /*24bd0*/  LD.E R43, desc[UR56][R16.64+0x288] ;  /* 0x00028838102b7980 */ /* 0x000ea8000c101900 */
[----:B----4-:R-:W4:Y:S04]  /*24be0*/  LD.E R33, desc[UR56][R16.64+0x28c] ;  /* 0x00028c3810217980 */ /* 0x010f28000c101900 */
[----:B------:R-:W4:Y:S04]  /*24bf0*/  LD.E R45, desc[UR56][R16.64+0x290] ;  /* 0x00029038102d7980 */ /* 0x000f28000c101900 */
[----:B------:R-:W4:Y:S04]  /*24c00*/  LD.E R47, desc[UR56][R16.64+0x294] ;  /* 0x00029438102f7980 */ /* 0x000f28000c101900 */
        /* <DEDUP_REMOVED lines=114> */
[----:B---3--:R-:W-:Y:S04]  /*25330*/  ST.E desc[UR56][R16.64+0x270], R35 ;  /* 0x0002702310007985 */ /* 0x008fe8000c101938 */
[----:B------:R-:W-:Y:S04]  /*25340*/  ST.E desc[UR56][R16.64+0x274], R29 ;  /* 0x0002741d10007985 */ /* 0x000fe8000c101938 */
[----:B------:R-:W-:Y:S04]  /*25350*/  ST.E desc[UR56][R16.64+0x278], R37 ;  /* 0x0002782510007985 */ /* 0x000fe8000c101938 */
[----:B------:R-:W-:Y:S04]  /*25360*/  ST.E desc[UR56][R16.64+0x27c], R39 ;  /* 0x00027c2710007985 */ /* 0x000fe8000c101938 */
[----:B--2---:R-:W-:Y:S04]  /*25370*/  ST.E desc[UR56][R16.64+0x280], R31 ;  /* 0x0002801f10007985 */ /* 0x004fe8000c101938 */
[----:B------:R-:W-:Y:S04]  /*25380*/  ST.E desc[UR56][R16.64+0x284], R41 ;  /* 0x0002842910007985 */ /* 0x000fe8000c101938 */
[----:B------:R-:W-:Y:S04]  /*25390*/  ST.E desc[UR56][R16.64+0x288], R43 ;  /* 0x0002882b10007985 */ /* 0x000fe8000c101938 */
[----:B----4-:R-:W-:Y:S04]  /*253a0*/  ST.E desc[UR56][R16.64+0x28c], R33 ;  /* 0x00028c2110007985 */ /* 0x010fe8000c101938 */
[----:B------:R-:W-:Y:S04]  /*253b0*/  ST.E desc[UR56][R16.64+0x290], R45 ;  /* 0x0002902d10007985 */ /* 0x000fe8000c101938 */
[----:B------:R-:W-:Y:S04]  /*253c0*/  ST.E desc[UR56][R16.64+0x294], R47 ;  /* 0x0002942f10007985 */ /* 0x000fe8000c101938 */
        /* <DEDUP_REMOVED lines=114> */
[----:B0-----:R-:W5:Y:S01]  /*25af0*/  LDL R219, [R1+0x88] ;  /* 0x0000880001db7983 */ /* 0x001f620000100800 */
[----:B------:R-:W-:-:S02]  /*25b00*/  IMAD.U32 R27, RZ, RZ, UR7 ;  /* 0x00000007ff1b7e24 */ /* 0x000fc4000f8e00ff */
[----:B--2---:R-:W-:Y:S01]  /*25b10*/  IMAD.U32 R26, RZ, RZ, UR6 ;  /* 0x00000006ff1a7e24 */ /* 0x004fe2000f8e00ff */
[----:B------:R-:W2:Y:S04]  /*25b20*/  LD.E R24, desc[UR56][R16.64+0x260] ;  /* 0x0002603810187980 */ /* 0x000ea8000c101900 */
[----:B------:R-:W2:Y:S04]  /*25b30*/  LD.E R27, desc[UR56][R26.64] ;  /* 0x000000381a1b7980 */ /* 0x000ea8000c101900 */
[----:B---3--:R-:W2:Y:S04]  /*25b40*/  LD.E R28, desc[UR56][R16.64+0x270] ;  /* 0x00027038101c7980 */ /* 0x008ea8000c101900 */
[----:B------:R-:W2:Y:S04]  /*25b50*/  LD.E R29, desc[UR56][R16.64+0x274] ;  /* 0x00027438101d7980 */ /* 0x000ea8000c101900 */
[----:B----4-:R-:W2:Y:S04]  /*25b60*/  LD.E R30, desc[UR56][R16.64+0x278] ;  /* 0x00027838101e7980 */ /* 0x010ea8000c101900 */
[----:B------:R-:W2:Y:S04]  /*25b70*/  LD.E R31, desc[UR56][R16.64+0x27c] ;  /* 0x00027c38101f7980 */ /* 0x000ea8000c101900 */
[----:B-----5:R-:W2:Y:S04]  /*25b80*/  LD.E R32, desc[UR56][R16.64+0x280] ;  /* 0x0002803810207980 */ /* 0x020ea8000c101900 */
[----:B------:R-:W2:Y:S04]  /*25b90*/  LD.E R33, desc[UR56][R16.64+0x284] ;  /* 0x0002843810217980 */ /* 0x000ea8000c101900 */
[----:B-1----:R-:W2:Y:S04]  /*25ba0*/  LD.E R34, desc[UR56][R16.64+0x288] ;  /* 0x0002883810227980 */ /* 0x002ea8000c101900 */
        /* <DEDUP_REMOVED lines=129> */
[----:B------:R-:W-:Y:S02]  /*263c0*/  IMAD.MOV.U32 R11, RZ, RZ, R7 ;  /* 0x000000ffff0b7224 */ /* 0x000fe400078e0007 */
[----:B------:R-:W-:Y:S02]  /*263d0*/  IMAD.U32 R8, RZ, RZ, UR6 ;  /* 0x00000006ff087e24 */ /* 0x000fe4000f8e00ff */
[----:B------:R-:W-:Y:S01]  /*263e0*/  IMAD.U32 R9, RZ, RZ, UR7 ;  /* 0x00000007ff097e24 */ /* 0x000fe2000f8e00ff */
[----:B--2---:R-:W-:-:S06]  /*263f0*/  WARPGROUP.ARRIVE ;  /* 0x00000000000079c5 */ /* 0x004fcc0000000000 */
[----:B------:R-:W-:Y:S01]  /*26400*/  HGMMA.64x256x16.F32.BF16 R24, R156, gdesc[UR8].tnspB, R24, UP0, gsb0 ;  /* 0x43e000089c187df0 */ /* 0x000fe2000b801818 */
[----:B------:R-:W-:Y:S02]  /*26410*/  R2UR UR10, R10 ;  /* 0x000000000a0a72ca */ /* 0x000fe400000e0000 */
        /* <DEDUP_REMOVED lines=136> */
[----:B------:R-:W-:Y:S02]  /*26ca0*/  VIADD R8, R6, 0x100 ;  /* 0x0000010006087836 */ /* 0x000fe40000000000 */
[----:B------:R-:W-:Y:S01]  /*26cb0*/  IMAD.MOV.U32 R9, RZ, RZ, R7 ;  /* 0x000000ffff097224 */ /* 0x000fe200078e0007 */
[----:B------:R-:W-:Y:S02]  /*26cc0*/  STL [R1+0x88], R4 ;  /* 0x0000880401007387 */ /* 0x000fe40000100800 */
[----:B------:R-:W-:Y:S01]  /*26cd0*/  R2UR UR10, R8 ;  /* 0x00000000080a72ca */ /* 0x000fe200000e0000 */
[----:B------:R-:W-:Y:S01]  /*26ce0*/  IMAD.U32 R8, RZ, RZ, UR6 ;  /* 0x00000006ff087e24 */ /* 0x000fe2000f8e00ff */
[----:B------:R-:W-:Y:S01]  /*26cf0*/  R2UR UR11, R9 ;  /* 0x00000000090b72ca */ /* 0x000fe200000e0000 */
[----:B------:R-:W-:Y:S01]  /*26d00*/  IMAD.U32 R9, RZ, RZ, UR7 ;  /* 0x00000007ff097e24 */ /* 0x000fe2000f8e00ff */
[----:B------:R-:W-:-:S02]  /*26d10*/  WARPGROUP.DEPBAR.LE gsb0, 0x0 ;  /* 0x00008000000079c5 */ /* 0x000fc40000010000 */
[----:B------:R-:W-:Y:S01]  /*26d20*/  ST.E desc[UR56][R16.64+0x260], R24 ;  /* 0x0002601810007985 */ /* 0x000fe2000c101938 */
[----:B------:R-:W-:Y:S02]  /*26d30*/  F2FP.BF16.F32.PACK_AB R156, R205, R206 ;  /* 0x000000cecd9c723e */ /* 0x000fe400000010ff */
        /* <DEDUP_REMOVED lines=280> */
[----:B------:R-:W-:Y:S02]  /*27ec0*/  IMAD.U32 R9, RZ, RZ, UR7 ;  /* 0x00000007ff097e24 */ /* 0x000fe4000f8e00ff */
[----:B------:R-:W-:Y:S01]  /*27ed0*/  VIADD R6, R6, 0x280 ;  /* 0x0000028006067836 */ /* 0x000fe20000000000 */
        /* <DEDUP_REMOVED lines=136> */
[----:B------:R-:W-:Y:S01]  /*28760*/  IMAD.U32 R6, RZ, RZ, UR6 ;  /* 0x00000006ff067e24 */ /* 0x000fe2000f8e00ff */
[----:B------:R-:W-:Y:S01]  /*28770*/  R2UR UR11, R7 ;  /* 0x00000000070b72ca */ /* 0x000fe200000e0000 */
[----:B------:R-:W-:Y:S01]  /*28780*/  IMAD.U32 R7, RZ, RZ, UR7 ;  /* 0x00000007ff077e24 */ /* 0x000fe2000f8e00ff */
[----:B------:R-:W-:Y:S01]  /*28790*/  STL [R1+0x88], R4 ;  /* 0x0000880401007387 */ /* 0x000fe20000100800 */
[----:B------:R-:W-:-:S03]  /*287a0*/  WARPGROUP.DEPBAR.LE gsb0, 0x0 ;  /* 0x00008000000079c5 */ /* 0x000fc60000010000 */
        /* <DEDUP_REMOVED lines=134> */
[----:B------:R-:W-:Y:S01]  /*29010*/  IMAD.U32 R6, RZ, RZ, UR6 ;  /* 0x00000006ff067e24 */ /* 0x000fe2000f8e00ff */
[----:B------:R-:W-:Y:S01]  /*29020*/  STL [R1+0x88], R4 ;  /* 0x0000880401007387 */ /* 0x000fe20000100800 */
[----:B------:R-:W-:Y:S01]  /*29030*/  IMAD.U32 R7, RZ, RZ, UR7 ;  /* 0x00000007ff077e24 */ /* 0x000fe2000f8e00ff */
[----:B------:R-:W-:Y:S02]  /*29040*/  WARPGROUP.DEPBAR.LE gsb0, 0x0 ;  /* 0x00008000000079c5 */ /* 0x000fe40000010000 */
        /* <DEDUP_REMOVED lines=129> */
[----:B------:R-:W2:Y:S04]  /*29860*/  LD.E R5, desc[UR56][R16.64+0x260] ;  /* 0x0002603810057980 */ /* 0x000ea8000c101900 */
[----:B--2---:R1:W-:Y:S04]  /*29870*/  ST.E desc[UR56][R16.64+0x260], R5 ;  /* 0x0002600510007985 */ /* 0x0043e8000c101938 */
[----:B0-----:R-:W2:Y:S01]  /*29880*/  LD.E R6, desc[UR56][R14.64] ;  /* 0x000000380e067980 */ /* 0x001ea2000c101900 */
[----:B------:R-:W-:-:S02]  /*29890*/  IMAD.U32 R8, RZ, RZ, UR6 ;  /* 0x00000006ff087e24 */ /* 0x000fc4000f8e00ff */
[----:B------:R-:W-:Y:S01]  /*298a0*/  IMAD.U32 R9, RZ, RZ, UR7 ;  /* 0x00000007ff097e24 */ /* 0x000fe2000f8e00ff */
[----:B--2---:R0:W-:Y:S04]  /*298b0*/  ST.E desc[UR56][R14.64], R6 ;  /* 0x000000060e007985 */ /* 0x0041e8000c101938 */
[----:B------:R-:W2:Y:S01]  /*298c0*/  LD.E R7, desc[UR56][R12.64] ;  /* 0x000000380c077980 */ /* 0x000ea2000c101900 */
[----:B------:R-:W-:Y:S02]  /*298d0*/  IMAD.U32 R10, RZ, RZ, UR6 ;  /* 0x00000006ff0a7e24 */ /* 0x000fe4000f8e00ff */
[----:B------:R-:W-:Y:S01]  /*298e0*/  IMAD.U32 R11, RZ, RZ, UR7 ;  /* 0x00000007ff0b7e24 */ /* 0x000fe2000f8e00ff */
[----:B--2---:R2:W-:Y:S04]  /*298f0*/  ST.E desc[UR56][R12.64], R7 ;  /* 0x000000070c007985 */ /* 0x0045e8000c101938 */
[----:B------:R-:W3:Y:S04]  /*29900*/  LD.E R8, desc[UR56][R8.64] ;  /* 0x0000003808087980 */ /* 0x000ee8000c101900 */
[----:B---3--:R3:W-:Y:S04]  /*29910*/  ST.E desc[UR56][R10.64], R8 ;  /* 0x000000080a007985 */ /* 0x0087e8000c101938 */
[----:B------:R-:W4:Y:S04]  /*29920*/  LD.E R19, desc[UR56][R16.64+0x270] ;  /* 0x0002703810137980 */ /* 0x000f28000c101900 */
[----:B------:R-:W5:Y:S04]  /*29930*/  LD.E R21, desc[UR56][R16.64+0x274] ;  /* 0x0002743810157980 */ /* 0x000f68000c101900 */
[----:B-1----:R-:W5:Y:S04]  /*29940*/  LD.E R5, desc[UR56][R16.64+0x278] ;  /* 0x0002783810057980 */ /* 0x002f68000c101900 */
[----:B------:R-:W5:Y:S04]  /*29950*/  LD.E R25, desc[UR56][R16.64+0x27c] ;  /* 0x00027c3810197980 */ /* 0x000f68000c101900 */
[----:B0-----:R-:W5:Y:S04]  /*29960*/  LD.E R15, desc[UR56][R16.64+0x280] ;  /* 0x00028038100f7980 */ /* 0x001f68000c101900 */
[----:B------:R-:W5:Y:S04]  /*29970*/  LD.E R27, desc[UR56][R16.64+0x284] ;  /* 0x00028438101b7980 */ /* 0x000f68000c101900 */
[----:B------:R-:W5:Y:S04]  /*29980*/  LD.E R29, desc[UR56][R16.64+0x288] ;  /* 0x00028838101d7980 */ /* 0x000f68000c101900 */
[----:B--2---:R-:W2:Y:S04]  /*29990*/  LD.E R7, desc[UR56][R16.64+0x28c] ;  /* 0x00028c3810077980 */ /* 0x004ea8000c101900 */
[----:B------:R-:W2:Y:S04]  /*299a0*/  LD.E R9, desc[UR56][R16.64+0x290] ;  /* 0x0002903810097980 */ /* 0x000ea8000c101900 */
        /* <DEDUP_REMOVED lines=115> */
[----:B----4-:R0:W-:Y:S04]  /*2a0e0*/  ST.E desc[UR56][R16.64+0x270], R19 ;  /* 0x0002701310007985 */ /* 0x0101e8000c101938 */
[----:B-----5:R0:W-:Y:S04]  /*2a0f0*/  ST.E desc[UR56][R16.64+0x274], R21 ;  /* 0x0002741510007985 */ /* 0x0201e8000c101938 */
[----:B------:R0:W-:Y:S04]  /*2a100*/  ST.E desc[UR56][R16.64+0x278], R5 ;  /* 0x0002780510007985 */ /* 0x0001e8000c101938 */
[----:B------:R0:W-:Y:S04]  /*2a110*/  ST.E desc[UR56][R16.64+0x27c], R25 ;  /* 0x00027c1910007985 */ /* 0x0001e8000c101938 */
[----:B------:R0:W-:Y:S04]  /*2a120*/  ST.E desc[UR56][R16.64+0x280], R15 ;  /* 0x0002800f10007985 */ /* 0x0001e8000c101938 */
[----:B------:R0:W-:Y:S04]  /*2a130*/  ST.E desc[UR56][R16.64+0x284], R27 ;  /* 0x0002841b10007985 */ /* 0x0001e8000c101938 */
[----:B------:R0:W-:Y:S04]  /*2a140*/  ST.E desc[UR56][R16.64+0x288], R29 ;  /* 0x0002881d10007985 */ /* 0x0001e8000c101938 */
[----:B--2---:R0:W-:Y:S04]  /*2a150*/  ST.E desc[UR56][R16.64+0x28c], R7 ;  /* 0x00028c0710007985 */ /* 0x0041e8000c101938 */
[----:B------:R0:W-:Y:S04]  /*2a160*/  ST.E desc[UR56][R16.64+0x290], R9 ;  /* 0x0002900910007985 */ /* 0x0001e8000c101938 */
[----:B------:R0:W-:Y:S04]  /*2a170*/  ST.E desc[UR56][R16.64+0x294], R13 ;  /* 0x0002940d10007985 */ /* 0x0001e8000c101938 */
[----:B---3--:R0:W-:Y:S04]  /*2a180*/  ST.E desc[UR56][R16.64+0x298], R11 ;  /* 0x0002980b10007985 */ /* 0x0081e8000c101938 */
        /* <DEDUP_REMOVED lines=121> */
.L_x_10182:
[----:B------:R-:W-:Y:S05]  /*2a920*/  BSYNC B0 ;  /* 0x0000000000007941 */ /* 0x000fea0003800000 */
.L_x_10181:
[C---:B------:R-:W-:Y:S01]  /*2a930*/  ISETP.GT.AND P0, PT, R0.reuse, R164, PT ;  /* 0x000000a40000720c */ /* 0x040fe20003f04270 */
[----:B------:R-:W-:-:S12]  /*2a940*/  VIADD R0, R0, 0xffffffff ;  /* 0xffffffff00007836 */ /* 0x000fd80000000000 */
[----:B------:R-:W-:Y:S05]  /*2a950*/  @P0 BRA `(.L_x_10183) ;  /* 0xffffff4c00500947 */ /* 0x000fea000383ffff */
.L_x_10156:
[----:B0-----:R-:W2:Y:S01]  /*2a960*/  LDL R5, [R1+0x240] ;  /* 0x0002400001057983 */ /* 0x001ea20000100800 */
[----:B------:R-:W-:Y:S05]  /*2a970*/  WARPSYNC.ALL ;  /* 0x0000000000007948 */ /* 0x000fea0003800000 */
        /* <DEDUP_REMOVED lines=64> */
[----:B--2---:R-:W0:Y:S02]  /*2ad80*/  SHFL.BFLY PT, R0, R5, 0x2, 0x1f ;  /* 0x0c401f0005007f89 */ /* 0x004e2400000e0000 */
[----:B0-----:R-:W-:-:S05]  /*2ad90*/  FADD.FTZ R0, R5, R0 ;  /* 0x0000000005007221 */ /* 0x001fca0000010000 */
[----:B------:R-:W0:Y:S02]  /*2ada0*/  SHFL.BFLY PT, R3, R0, 0x1, 0x1f ;  /* 0x0c201f0000037f89 */ /* 0x000e2400000e0000 */
[----:B0-----:R-:W-:Y:S01]  /*2adb0*/  FADD.FTZ R2, R0, R3 ;  /* 0x0000000300027221 */ /* 0x001fe20000010000 */
[----:B----4-:R-:W-:Y:S01]  /*2adc0*/  VIADD R122, R122, 0x1 ;  /* 0x000000017a7a7836 */ /* 0x010fe20000000000 */
[----:B------:R-:W2:Y:S04]  /*2add0*/  LDL R0, [R1+0x224] ;  /* 0x0002240001007983 */ /* 0x000ea80000100800 */
[----:B------:R-:W-:Y:S04]  /*2ade0*/  STL [R1+0x240], R2 ;  /* 0x0002400201007387 */ /* 0x000fe80000100800 */
[----:B------:R-:W4:Y:S04]  /*2adf0*/  LDL R141, [R1+0x240] ;  /* 0x00024000018d7983 */ /* 0x000f280000100800 */
[----:B---3--:R-:W0:Y:S02]  /*2ae00*/  SHFL.BFLY PT, R3, R6, 0x2, 0x1f ;  /* 0x0c401f0006037f89 */ /* 0x008e2400000e0000 */
[----:B0-----:R-:W-:Y:S01]  /*2ae10*/  FADD.FTZ R3, R3, R6 ;  /* 0x0000000603037221 */ /* 0x001fe20000010000 */
[----:B------:R-:W-:Y:S01]  /*2ae20*/  ISETP.NE.AND P2, PT, R122, 0x2, PT ;  /* 0x000000027a00780c */ /* 0x000fe20003f45270 */
[----:B------:R-:W3:Y:S04]  /*2ae30*/  LDL.64 R6, [R1+0x458] ;  /* 0x0004580001067983 */ /* 0x000ee80000100a00 */
[----:B-1----:R-:W0:Y:S08]  /*2ae40*/  SHFL.BFLY PT, R4, R3, 0x1, 0x1f ;  /* 0x0c201f0003047f89 */ /* 0x002e3000000e0000 */
[----:B------:R-:W5:Y:S01]  /*2ae50*/  @!P2 LDL R120, [R1+0x21c] ;  /* 0x00021c000178a983 */ /* 0x000f620000100800 */
[----:B0-----:R-:W-:-:S03]  /*2ae60*/  FADD.FTZ R134, R3, R4 ;  /* 0x0000000403867221 */ /* 0x001fc60000010000 */
[----:B------:R-:W3:Y:S02]  /*2ae70*/  LDL.64 R4, [R1+0x428] ;  /* 0x0004280001047983 */ /* 0x000ee40000100a00 */
[----:B------:R-:W-:Y:S02]  /*2ae80*/  FSETP.NE.FTZ.AND P1, PT, R134, RZ, PT ;  /* 0x000000ff8600720b */ /* 0x000fe40003f35000 */
[----:B------:R-:W3:Y:S11]  /*2ae90*/  LDL.64 R2, [R1+0x448] ;  /* 0x0004480001027983 */ /* 0x000ef60000100a00 */
[----:B------:R-:W3:Y:S04]  /*2aea0*/  @P1 LDL R137, [R1+0x250] ;  /* 0x0002500001891983 */ /* 0x000ee80000100800 */
[----:B------:R-:W3:Y:S01]  /*2aeb0*/  @P1 LDL R139, [R1+0x234] ;  /* 0x00023400018b1983 */ /* 0x000ee20000100800 */
[----:B------:R-:W-:-:S02]  /*2aec0*/  IMAD.MOV.U32 R136, RZ, RZ, -0x800000 ;  /* 0xff800000ff887424 */ /* 0x000fc400078e00ff */
[----:B------:R-:W-:Y:S02]  /*2aed0*/  IMAD.MOV.U32 R123, RZ, RZ, RZ ;  /* 0x000000ffff7b7224 */ /* 0x000fe400078e00ff */
[----:B------:R-:W-:Y:S01]  /*2aee0*/  IMAD.MOV.U32 R138, RZ, RZ, -0x800000 ;  /* 0xff800000ff8a7424 */ /* 0x000fe200078e00ff */
[----:B------:R1:W-:Y:S08]  /*2aef0*/  BAR.ARV R180, 0x100 ;  /* 0x000400b40000751d */ /* 0x0003f00000002000 */
[----:B------:R-:W-:Y:S06]  /*2af00*/  BAR.ARV 0x8, 0x120 ;  /* 0x0204800000007b1d */ /* 0x000fec0000002000 */
[----:B----4-:R-:W-:-:S13]  /*2af10*/  FSETP.NE.FTZ.AND P0, PT, R141, RZ, PT ;  /* 0x000000ff8d00720b */ /* 0x010fda0003f15000 */
[----:B------:R-:W4:Y:S04]  /*2af20*/  @P0 LDL R124, [R1+0x250] ;  /* 0x00025000017c0983 */ /* 0x000f280000100800 */
[----:B------:R-:W3:Y:S01]  /*2af30*/  @P0 LDL R125, [R1+0x230] ;  /* 0x00023000017d0983 */ /* 0x000ee20000100800 */
[----:B------:R-:W0:Y:S02]  /*2af40*/  @P0 MUFU.LG2 R135, R141 ;  /* 0x0000008d00870308 */ /* 0x000e240000000c00 */
[----:B0-----:R-:W-:-:S06]  /*2af50*/  @P0 FMUL.FTZ R135, R135, 0.69314718246459960938 ;  /* 0x3f31721887870820 */ /* 0x001fcc0000410000 */
[----:B------:R-:W-:Y:S08]  /*2af60*/  @P1 MUFU.LG2 R140, R134 ;  /* 0x00000086008c1308 */ /* 0x000ff00000000c00 */
[----:B------:R-:W0:Y:S01]  /*2af70*/  @P0 MUFU.RCP R123, R141 ;  /* 0x0000008d007b0308 */ /* 0x000e220000001000 */
[----:B-----5:R-:W-:Y:S01]  /*2af80*/  @!P2 LOP3.LUT R120, R120, 0x1, RZ, 0x3c, !PT ;  /* 0x000000017878a812 */ /* 0x020fe200078e3cff */
[----:B--2---:R-:W-:Y:S01]  /*2af90*/  VIADD R0, R0, 0x1 ;  /* 0x0000000100007836 */ /* 0x004fe20000000000 */
[----:B------:R-:W-:Y:S04]  /*2afa0*/  STL [R1+0x244], R134 ;  /* 0x0002448601007387 */ /* 0x000fe80000100800 */
[----:B------:R-:W-:Y:S04]  /*2afb0*/  STL [R1+0x218], R122 ;  /* 0x0002187a01007387 */ /* 0x000fe80000100800 */
[----:B------:R-:W-:Y:S01]  /*2afc0*/  @!P2 STL [R1+0x21c], R120 ;  /* 0x00021c780100a387 */ /* 0x000fe20000100800 */
        /* <DEDUP_REMOVED lines=101> */
[----:B------:R-:W0:Y:S01]  /*2b620*/  @P1 MUFU.RCP R124, R134 ;  /* 0x00000086007c1308 */ /* 0x000e220000001000 */
[----:B------:R-:W-:Y:S01]  /*2b630*/  @P1 FMUL.FTZ R125, R140, 0.69314718246459960938 ;  /* 0x3f3172188c7d1820 */ /* 0x000fe20000410000 */
[----:B------:R-:W-:-:S04]  /*2b640*/  @P1 FMUL.FTZ R140, R137, 0.69314718246459960938 ;  /* 0x3f317218898c1820 */ /* 0x000fc80000410000 */
[----:B------:R-:W-:Y:S01]  /*2b650*/  @P1 FFMA.FTZ R138, R140, R139, R125 ;  /* 0x0000008b8c8a1223 */ /* 0x000fe2000001007d */
        /* <DEDUP_REMOVED lines=66> */
[----:B------:R1:W-:Y:S04]  /*2ba80*/  STL [R1+0x240], R136 ;  /* 0x0002408801007387 */ /* 0x0003e80000100800 */
        /* <DEDUP_REMOVED lines=32> */
[----:B------:R1:W-:Y:S01]  /*2bc90*/  STL [R1+0x220], R12 ;  /* 0x0002200c01007387 */ /* 0x0003e20000100800 */
[----:B------:R-:W-:-:S13]  /*2bca0*/  PLOP3.LUT P0, PT, PT, PT, PT, 0x8, 0x0 ;  /* 0x000000000000781c */ /* 0x000fda0003f0e170 */
.L_x_10055:
[----:B------:R-:W-:Y:S05]  /*2bcb0*/  WARPSYNC.ALL ;  /* 0x0000000000007948 */ /* 0x000fea0003800000 */
[----:B------:R-:W2:Y:S08]  /*2bcc0*/  S2UR UR5, SR_CgaCtaId ;  /* 0x00000000000579c3 */ /* 0x000eb00000008800 */
[----:B------:R-:W-:Y:S06]  /*2bcd0*/  BAR.SYNC.DEFER_BLOCKING 0x5, 0x120 ;  /* 0x0144800000007b1d */ /* 0x000fec0000010000 */
[----:B------:R-:W-:Y:S01]  /*2bce0*/  UMOV UR4, 0x400 ;  /* 0x0000040000047882 */ /* 0x000fe20000000000 */
[----:B------:R-:W-:Y:S01]  /*2bcf0*/  BSSY B0, `(.L_x_10184) ;  /* 0x00002b2000007945 */ /* 0x000fe20003800000 */
[----:B--2---:R-:W-:-:S06]  /*2bd00*/  ULEA UR4, UR5, UR4, 0x18 ;  /* 0x0000000405047291 */ /* 0x004fcc000f8ec03f */
[----:B------:R-:W-:-:S05]  /*2bd10*/  IMAD.U32 R145, RZ, RZ, UR4 ;  /* 0x00000004ff917e24 */ /* 0x000fca000f8e00ff */
[----:B------:R2:W3:Y:S01]  /*2bd20*/  LDS.128 R116, [R145+0x324d0] ;  /* 0x0324d00091747984 */ /* 0x0004e20000000c00 */
[----:B------:R-:W-:Y:S06]  /*2bd30*/  BAR.ARV 0x4, 0x120 ;  /* 0x0104800000007b1d */ /* 0x000fec0000002000 */
[----:B------:R-:W-:Y:S05]  /*2bd40*/  @P0 BRA `(.L_x_10185) ;  /* 0x0000001c00d00947 */ /* 0x000fea0003800000 */
[----:B------:R-:W4:Y:S04]  /*2bd50*/  LDL.128 R140, [R1+0x260] ;  /* 0x00026000018c7983 */ /* 0x000f280000100c00 */
[----:B------:R-:W2:Y:S04]  /*2bd60*/  LDL.128 R132, [R1+0x280] ;  /* 0x0002800001847983 */ /* 0x000ea80000100c00 */
[----:B-1----:R-:W2:Y:S04]  /*2bd70*/  LDL.128 R136, [R1+0x270] ;  /* 0x0002700001887983 */ /* 0x002ea80000100c00 */
[----:B------:R-:W2:Y:S04]  /*2bd80*/  LDL.128 R124, [R1+0x2a0] ;  /* 0x0002a000017c7983 */ /* 0x000ea80000100c00 */
        /* <DEDUP_REMOVED lines=10> */
[----:B0-----:R-:W2:Y:S04]  /*2be30*/  LDL.128 R84, [R1+0x330] ;  /* 0x0003300001547983 */ /* 0x001ea80000100c00 */
        /* <DEDUP_REMOVED lines=8> */
[----:B-----5:R-:W2:Y:S04]  /*2bec0*/  LDL.128 R40, [R1+0x3e0] ;  /* 0x0003e00001287983 */ /* 0x020ea80000100c00 */
[----:B------:R-:W2:Y:S04]  /*2bed0*/  LDL.128 R44, [R1+0x3d0] ;  /* 0x0003d000012c7983 */ /* 0x000ea80000100c00 */
[----:B------:R-:W2:Y:S04]  /*2bee0*/  LDL.128 R32, [R1+0x400] ;  /* 0x0004000001207983 */ /* 0x000ea80000100c00 */
[----:B------:R-:W2:Y:S04]  /*2bef0*/  LDL.128 R36, [R1+0x3f0] ;  /* 0x0003f00001247983 */ /* 0x000ea80000100c00 */
[----:B------:R-:W2:Y:S04]  /*2bf00*/  LDL.128 R24, [R1+0x420] ;  /* 0x0004200001187983 */ /* 0x000ea80000100c00 */
[----:B------:R-:W2:Y:S04]  /*2bf10*/  LDL.128 R28, [R1+0x410] ;  /* 0x00041000011c7983 */ /* 0x000ea80000100c00 */
[----:B------:R-:W2:Y:S04]  /*2bf20*/  LDL.128 R8, [R1+0x440] ;  /* 0x0004400001087983 */ /* 0x000ea80000100c00 */
[----:B------:R-:W2:Y:S04]  /*2bf30*/  LDL.128 R12, [R1+0x430] ;  /* 0x00043000010c7983 */ /* 0x000ea80000100c00 */
[----:B------:R-:W2:Y:S01]  /*2bf40*/  LDL.128 R4, [R1+0x450] ;  /* 0x0004500001047983 */ /* 0x000ea20000100c00 */
[----:B------:R-:W0:Y:S01]  /*2bf50*/  S2R R0, SR_SWINHI ;  /* 0x0000000000007919 */ /* 0x000e220000002f00 */
[----:B------:R-:W-:Y:S05]  /*2bf60*/  WARPSYNC.ALL ;  /* 0x0000000000007948 */ /* 0x000fea0003800000 */
[----:B------:R-:W-:Y:S01]  /*2bf70*/  ULDC.64 UR4, c[0x0][0xcd8] ;  /* 0x0003360000047ab9 */ /* 0x000fe20000000a00 */
[----:B------:R-:W-:-:S02]  /*2bf80*/  MOV R2, R145 ;  /* 0x0000009100027202 */ /* 0x000fc40000000f00 */
[----:B0-----:R-:W-:-:S03]  /*2bf90*/  MOV R3, R0 ;  /* 0x0000000000037202 */ /* 0x001fc60000000f00 */
[----:B------:R-:W-:-:S03]  /*2bfa0*/  IMAD.WIDE R18, R214, 0x2, R2 ;  /* 0x00000002d6127825 */ /* 0x000fc600078e0202 */
[C---:B------:R-:W-:Y:S02]  /*2bfb0*/  LOP3.LUT R0, R18.reuse, 0x380, RZ, 0xc0, !PT ;  /* 0x0000038012007812 */ /* 0x040fe400078ec0ff */
[C---:B------:R-:W-:Y:S02]  /*2bfc0*/  IADD3 R21, P2, R18.reuse, 0x40, RZ ;  /* 0x0000004012157810 */ /* 0x040fe40007f5e0ff */
[----:B------:R-:W-:Y:S02]  /*2bfd0*/  IADD3 R20, P1, R18, 0x20, RZ ;  /* 0x0000002012147810 */ /* 0x000fe40007f3e0ff */
[----:B------:R-:W-:Y:S02]  /*2bfe0*/  SHF.R.U64 R203, R0, 0x3, RZ ;  /* 0x0000000300cb7819 */ /* 0x000fe400000012ff */
[----:B------:R-:W-:Y:S02]  /*2bff0*/  LOP3.LUT R0, R21, 0x380, RZ, 0xc0, !PT ;  /* 0x0000038015007812 */ /* 0x000fe400078ec0ff */
[----:B---3--:R-:W-:-:S02]  /*2c000*/  IADD3 R116, P3, R18, 0x60, RZ ;  /* 0x0000006012747810 */ /* 0x008fc40007f7e0ff */
[----:B------:R-:W-:Y:S01]  /*2c010*/  LOP3.LUT R205, R20, 0x380, RZ, 0xc0, !PT ;  /* 0x0000038014cd7812 */ /* 0x000fe200078ec0ff */
[----:B------:R-:W-:Y:S01]  /*2c020*/  IMAD.X R175, RZ, RZ, R19, P1 ;  /* 0x000000ffffaf7224 */ /* 0x000fe200008e0613 */
[----:B------:R-:W-:Y:S02]  /*2c030*/  SHF.R.U64 R0, R0, 0x3, RZ ;  /* 0x0000000300007819 */ /* 0x000fe400000012ff */
[C---:B------:R-:W-:Y:S02]  /*2c040*/  IADD3 R144, P4, R18.reuse, 0x4000, RZ ;  /* 0x0000400012907810 */ /* 0x040fe40007f9e0ff */
[----:B------:R-:W-:Y:S02]  /*2c050*/  IADD3 R209, P1, R18, 0x4060, RZ ;  /* 0x0000406012d17810 */ /* 0x000fe40007f3e0ff */
[----:B------:R-:W-:Y:S02]  /*2c060*/  LOP3.LUT R207, R116, 0x380, RZ, 0xc0, !PT ;  /* 0x0000038074cf7812 */ /* 0x000fe400078ec0ff */
[----:B------:R-:W-:-:S02]  /*2c070*/  SHF.R.U64 R205, R205, 0x3, RZ ;  /* 0x00000003cdcd7819 */ /* 0x000fc400000012ff */
[----:B------:R-:W-:Y:S02]  /*2c080*/  IADD3 R146, P5, R18, 0x4020, RZ ;  /* 0x0000402012927810 */ /* 0x000fe40007fbe0ff */
[----:B------:R-:W-:Y:S02]  /*2c090*/  LOP3.LUT R186, R0, R21, RZ, 0x3c, !PT ;  /* 0x0000001500ba7212 */ /* 0x000fe400078e3cff */
[----:B------:R-:W-:Y:S02]  /*2c0a0*/  LOP3.LUT R21, R144, 0x380, RZ, 0xc0, !PT ;  /* 0x0000038090157812 */ /* 0x000fe400078ec0ff */
[----:B------:R-:W-:Y:S01]  /*2c0b0*/  LOP3.LUT R0, R209, 0x380, RZ, 0xc0, !PT ;  /* 0x00000380d1007812 */ /* 0x000fe200078ec0ff */
[--C-:B------:R-:W-:Y:S01]  /*2c0c0*/  IMAD.X R157, RZ, RZ, R19.reuse, P1 ;  /* 0x000000ffff9d7224 */ /* 0x100fe200008e0613 */
[----:B------:R-:W-:Y:S02]  /*2c0d0*/  SHF.R.U64 R207, R207, 0x3, RZ ;  /* 0x00000003cfcf7819 */ /* 0x000fe400000012ff */
[----:B------:R-:W-:Y:S01]  /*2c0e0*/  LOP3.LUT R174, R205, R20, RZ, 0x3c, !PT ;  /* 0x00000014cdae7212 */ /* 0x000fe200078e3cff */
[----:B------:R-:W-:Y:S01]  /*2c0f0*/  IMAD.X R187, RZ, RZ, R19, P2 ;  /* 0x000000ffffbb7224 */ /* 0x000fe200010e0613 */
[----:B------:R-:W-:-:S02]  /*2c100*/  IADD3 R150, P0, R18, 0x4040, RZ ;  /* 0x0000404012967810 */ /* 0x000fc40007f1e0ff */
[----:B------:R-:W-:Y:S01]  /*2c110*/  LOP3.LUT R205, R146, 0x380, RZ, 0xc0, !PT ;  /* 0x0000038092cd7812 */ /* 0x000fe200078ec0ff */
[--C-:B------:R-:W-:Y:S01]  /*2c120*/  IMAD.X R173, RZ, RZ, R19.reuse, P5 ;  /* 0x000000ffffad7224 */ /* 0x100fe200028e0613 */
[C---:B------:R-:W-:Y:S02]  /*2c130*/  IADD3 R181, P1, R18.reuse, 0xc020, RZ ;  /* 0x0000c02012b57810 */ /* 0x040fe40007f3e0ff */
[----:B------:R-:W-:Y:S01]  /*2c140*/  SHF.R.U64 R21, R21, 0x3, RZ ;  /* 0x0000000315157819 */ /* 0x000fe200000012ff */
[----:B------:R-:W-:Y:S01]  /*2c150*/  IMAD.X R185, RZ, RZ, R19, P3 ;  /* 0x000000ffffb97224 */ /* 0x000fe200018e0613 */
[----:B------:R-:W-:Y:S02]  /*2c160*/  IADD3 R190, P2, R18, 0x8000, RZ ;  /* 0x0000800012be7810 */ /* 0x000fe40007f5e0ff */
[----:B------:R-:W-:Y:S02]  /*2c170*/  SHF.R.U64 R0, R0, 0x3, RZ ;  /* 0x0000000300007819 */ /* 0x000fe400000012ff */
[----:B------:R-:W-:-:S02]  /*2c180*/  IADD3 R193, P5, R18, 0x8060, RZ ;  /* 0x0000806012c17810 */ /* 0x000fc40007fbe0ff */
[----:B------:R-:W-:Y:S02]  /*2c190*/  LOP3.LUT R184, R207, R116, RZ, 0x3c, !PT ;  /* 0x00000074cfb87212 */ /* 0x000fe400078e3cff */
[----:B------:R-:W-:Y:S02]  /*2c1a0*/  IADD3 R196, P3, R18, 0x8020, RZ ;  /* 0x0000802012c47810 */ /* 0x000fe40007f7e0ff */
[----:B------:R-:W-:Y:S02]  /*2c1b0*/  LOP3.LUT R207, R150, 0x380, RZ, 0xc0, !PT ;  /* 0x0000038096cf7812 */ /* 0x000fe400078ec0ff */
[----:B------:R-:W-:Y:S01]  /*2c1c0*/  SHF.R.U64 R205, R205, 0x3, RZ ;  /* 0x00000003cdcd7819 */ /* 0x000fe200000012ff */
[--C-:B------:R-:W-:Y:S01]  /*2c1d0*/  IMAD.X R195, RZ, RZ, R19.reuse, P1 ;  /* 0x000000ffffc37224 */ /* 0x100fe200008e0613 */
[----:B------:R-:W-:Y:S01]  /*2c1e0*/  LOP3.LUT R148, R21, R144, RZ, 0x3c, !PT ;  /* 0x0000009015947212 */ /* 0x000fe200078e3cff */
[----:B------:R-:W-:Y:S01]  /*2c1f0*/  IMAD.X R151, RZ, RZ, R19, P2 ;  /* 0x000000ffff977224 */ /* 0x000fe200010e0613 */
[----:B------:R-:W-:-:S02]  /*2c200*/  LOP3.LUT R156, R0, R209, RZ, 0x3c, !PT ;  /* 0x000000d1009c7212 */ /* 0x000fc400078e3cff */
[----:B------:R-:W-:Y:S01]  /*2c210*/  LOP3.LUT R21, R190, 0x380, RZ, 0xc0, !PT ;  /* 0x00000380be157812 */ /* 0x000fe200078ec0ff */
[--C-:B------:R-:W-:Y:S01]  /*2c220*/  IMAD.X R149, RZ, RZ, R19.reuse, P4 ;  /* 0x000000ffff957224 */ /* 0x100fe200020e0613 */
[----:B------:R-:W-:Y:S02]  /*2c230*/  LOP3.LUT R0, R193, 0x380, RZ, 0xc0, !PT ;  /* 0x00000380c1007812 */ /* 0x000fe400078ec0ff */
[----:B------:R-:W-:Y:S01]  /*2c240*/  ISETP.NE.U32.AND P1, PT, RZ, UR4, PT ;  /* 0x00000004ff007c0c */ /* 0x000fe2000bf25070 */
[--C-:B------:R-:W-:Y:S01]  /*2c250*/  IMAD.X R159, RZ, RZ, R19.reuse, P0 ;  /* 0x000000ffff9f7224 */ /* 0x100fe200000e0613 */
[----:B------:R-:W-:Y:S01]  /*2c260*/  IADD3 R188, P2, R18, 0xc040, RZ ;  /* 0x0000c04012bc7810 */ /* 0x000fe20007f5e0ff */
[----:B------:R-:W-:Y:S01]  /*2c270*/  IMAD.X R147, RZ, RZ, R19, P3 ;  /* 0x000000ffff937224 */ /* 0x000fe200018e0613 */
[----:B------:R-:W-:Y:S02]  /*2c280*/  SHF.R.U64 R207, R207, 0x3, RZ ;  /* 0x00000003cfcf7819 */ /* 0x000fe400000012ff */
[----:B------:R-:W-:-:S02]  /*2c290*/  LOP3.LUT R172, R205, R146, RZ, 0x3c, !PT ;  /* 0x00000092cdac7212 */ /* 0x000fc400078e3cff */
[----:B------:R-:W-:Y:S02]  /*2c2a0*/  IADD3 R194, P4, R18, 0x8040, RZ ;  /* 0x0000804012c27810 */ /* 0x000fe40007f9e0ff */
[----:B------:R-:W-:Y:S02]  /*2c2b0*/  LOP3.LUT R205, R196, 0x380, RZ, 0xc0, !PT ;  /* 0x00000380c4cd7812 */ /* 0x000fe400078ec0ff */
[C---:B------:R-:W-:Y:S02]  /*2c2c0*/  IADD3 R164, P0, R18.reuse, 0xc000, RZ ;  /* 0x0000c00012a47810 */ /* 0x040fe40007f1e0ff */
[----:B------:R-:W-:Y:S02]  /*2c2d0*/  IADD3 R178, P3, R18, 0xc060, RZ ;  /* 0x0000c06012b27810 */ /* 0x000fe40007f7e0ff */
[----:B------:R-:W-:Y:S02]  /*2c2e0*/  SHF.R.U64 R21, R21, 0x3, RZ ;  /* 0x0000000315157819 */ /* 0x000fe400000012ff */
[----:B------:R-:W-:-:S02]  /*2c2f0*/  LOP3.LUT R18, R203, R18, RZ, 0x3c, !PT ;  /* 0x00000012cb127212 */ /* 0x000fc400078e3cff */
[----:B------:R-:W-:Y:S02]  /*2c300*/  SHF.R.U64 R0, R0, 0x3, RZ ;  /* 0x0000000300007819 */ /* 0x000fe400000012ff */
[----:B------:R-:W-:Y:S01]  /*2c310*/  ISETP.NE.AND.EX P1, PT, RZ, UR5, PT, P1 ;  /* 0x00000005ff007c0c */ /* 0x000fe2000bf25310 */
[----:B------:R-:W-:Y:S01]  /*2c320*/  ULDC.64 UR4, c[0x0][0xce0] ;  /* 0x0003380000047ab9 */ /* 0x000fe20000000a00 */
[----:B------:R-:W-:Y:S01]  /*2c330*/  LOP3.LUT R158, R207, R150, RZ, 0x3c, !PT ;  /* 0x00000096cf9e7212 */ /* 0x000fe200078e3cff */
[----:B------:R-:W-:Y:S01]  /*2c340*/  IMAD.X R189, RZ, RZ, R19, P2 ;  /* 0x000000ffffbd7224 */ /* 0x000fe200010e0613 */
[----:B------:R-:W-:Y:S02]  /*2c350*/  LOP3.LUT R207, R194, 0x380, RZ, 0xc0, !PT ;  /* 0x00000380c2cf7812 */ /* 0x000fe400078ec0ff */
[----:B------:R-:W-:Y:S02]  /*2c360*/  SHF.R.U64 R205, R205, 0x3, RZ ;  /* 0x00000003cdcd7819 */ /* 0x000fe400000012ff */
[----:B------:R-:W-:-:S02]  /*2c370*/  LOP3.LUT R150, R21, R190, RZ, 0x3c, !PT ;  /* 0x000000be15967212 */ /* 0x000fc400078e3cff */
[----:B------:R-:W-:Y:S02]  /*2c380*/  ISETP.NE.U32.AND P2, PT, RZ, UR4, PT ;  /* 0x00000004ff007c0c */ /* 0x000fe4000bf45070 */
[----:B------:R-:W-:Y:S02]  /*2c390*/  LOP3.LUT R198, R0, R193, RZ, 0x3c, !PT ;  /* 0x000000c100c67212 */ /* 0x000fe400078e3cff */
[----:B------:R-:W-:Y:S02]  /*2c3a0*/  LOP3.LUT R21, R164, 0x380, RZ, 0xc0, !PT ;  /* 0x00000380a4157812 */ /* 0x000fe400078ec0ff */
[----:B------:R-:W-:Y:S02]  /*2c3b0*/  MOV R18, R18 ;  /* 0x0000001200127202 */ /* 0x000fe40000000f00 */
[----:B------:R-:W-:Y:S02]  /*2c3c0*/  LOP3.LUT R0, R181, 0x380, RZ, 0xc0, !PT ;  /* 0x00000380b5007812 */ /* 0x000fe400078ec0ff */
[----:B------:R-:W-:-:S02]  /*2c3d0*/  MOV R174, R174 ;  /* 0x000000ae00ae7202 */ /* 0x000fc40000000f00 */
[----:B------:R-:W-:Y:S02]  /*2c3e0*/  SHF.R.U64 R207, R207, 0x3, RZ ;  /* 0x00000003cfcf7819 */ /* 0x000fe400000012ff */
[----:B------:R-:W-:Y:S02]  /*2c3f0*/  LOP3.LUT R146, R205, R196, RZ, 0x3c, !PT ;  /* 0x000000c4cd927212 */ /* 0x000fe400078e3cff */
[----:B------:R-:W-:Y:S02]  /*2c400*/  LOP3.LUT R193, R188, 0x380, RZ, 0xc0, !PT ;  /* 0x00000380bcc17812 */ /* 0x000fe400078ec0ff */
[----:B------:R-:W-:Y:S02]  /*2c410*/  MOV R186, R186 ;  /* 0x000000ba00ba7202 */ /* 0x000fe40000000f00 */
[----:B------:R-:W-:Y:S02]  /*2c420*/  LOP3.LUT R205, R178, 0x380, RZ, 0xc0, !PT ;  /* 0x00000380b2cd7812 */ /* 0x000fe400078ec0ff */
[----:B------:R-:W-:-:S02]  /*2c430*/  MOV R184, R184 ;  /* 0x000000b800b87202 */ /* 0x000fc40000000f00 */
[----:B------:R-:W-:Y:S01]  /*2c440*/  ISETP.NE.AND.EX P2, PT, RZ, UR5, PT, P2 ;  /* 0x00000005ff007c0c */ /* 0x000fe2000bf45320 */
[----:B------:R-:W-:Y:S01]  /*2c450*/  IMAD.X R201, RZ, RZ, R19, P4 ;  /* 0x000000ffffc97224 */ /* 0x000fe200020e0613 */
[----:B------:R-:W-:Y:S02]  /*2c460*/  SHF.R.U64 R21, R21, 0x3, RZ ;  /* 0x0000000315157819 */ /* 0x000fe400000012ff */
[----:B----4-:R-:W-:Y:S02]  /*2c470*/  F2FP.BF16.F32.PACK_AB R140, R141, R140 ;  /* 0x0000008c8d8c723e */ /* 0x010fe400000010ff */
[----:B------:R-:W-:Y:S02]  /*2c480*/  F2FP.BF16.F32.PACK_AB R141, R143, R142 ;  /* 0x0000008e8f8d723e */ /* 0x000fe400000010ff */
[----:B--2---:R-:W-:Y:S02]  /*2c490*/  F2FP.BF16.F32.PACK_AB R132, R133, R132 ;  /* 0x000000848584723e */ /* 0x004fe400000010ff */
        /* <DEDUP_REMOVED lines=23> */
[----:B------:R-:W-:Y:S01]  /*2c610*/  IMAD.X R199, RZ, RZ, R19, P5 ;  /* 0x000000ffffc77224 */ /* 0x000fe200028e0613 */
[----:B------:R-:W-:Y:S01]  /*2c620*/  SHF.R.U64 R0, R0, 0x3, RZ ;  /* 0x0000000300007819 */ /* 0x000fe200000012ff */
[----:B------:R1:W-:Y:S01]  /*2c630*/  STSM.16.M88.4 [R174], R132 ;  /* 0x00000084ae007844 */ /* 0x0003e20000000200 */
[----:B------:R-:W-:Y:S02]  /*2c640*/  MOV R172, R172 ;  /* 0x000000ac00ac7202 */ /* 0x000fe40000000f00 */
[----:B------:R-:W-:Y:S02]  /*2c650*/  F2FP.BF16.F32.PACK_AB R98, R93, R92 ;  /* 0x0000005c5d62723e */ /* 0x000fe400000010ff */
[----:B------:R-:W-:-:S02]  /*2c660*/  F2FP.BF16.F32.PACK_AB R99, R95, R94 ;  /* 0x0000005e5f63723e */ /* 0x000fc400000010ff */
[----:B------:R-:W-:Y:S02]  /*2c670*/  F2FP.BF16.F32.PACK_AB R89, R91, R90 ;  /* 0x0000005a5b59723e */ /* 0x000fe400000010ff */
[----:B------:R-:W-:Y:S01]  /*2c680*/  F2FP.BF16.F32.PACK_AB R80, R81, R80 ;  /* 0x000000505150723e */ /* 0x000fe200000010ff */
[----:B------:R-:W-:Y:S01]  /*2c690*/  IMAD.X R197, RZ, RZ, R19, P0 ;  /* 0x000000ffffc57224 */ /* 0x000fe200000e0613 */
        /* <DEDUP_REMOVED lines=22> */
[----:B------:R-:W-:Y:S01]  /*2c800*/  IMAD.X R203, RZ, RZ, R19, P3 ;  /* 0x000000ffffcb7224 */ /* 0x000fe200018e0613 */
[----:B------:R-:W-:Y:S01]  /*2c810*/  LOP3.LUT R194, R0, R181, RZ, 0x3c, !PT ;  /* 0x000000b500c27212 */ /* 0x000fe200078e3cff */
[----:B------:R1:W-:Y:S01]  /*2c820*/  STSM.16.M88.4 [R172], R96 ;  /* 0x00000060ac007844 */ /* 0x0003e20000000200 */
[----:B------:R-:W-:Y:S01]  /*2c830*/  MOV R146, R146 ;  /* 0x0000009200927202 */ /* 0x000fe20000000f00 */
[----:B0-----:R-:W0:Y:S01]  /*2c840*/  LDC.64 R18, c[0x0][0xcd8] ;  /* 0x00033600ff127b82 */ /* 0x001e220000000a00 */
        /* <DEDUP_REMOVED lines=34> */
[----:B------:R-:W-:Y:S01]  /*2ca70*/  F2FP.BF16.F32.PACK_AB R9, R11, R10 ;  /* 0x0000000a0b09723e */ /* 0x000fe200000010ff */
[----:B------:R1:W-:Y:S01]  /*2ca80*/  STSM.16.M88.4 [R198], R48 ;  /* 0x00000030c6007844 */ /* 0x0003e20000000200 */
[----:B------:R-:W-:-:S02]  /*2ca90*/  MOV R202, R202 ;  /* 0x000000ca00ca7202 */ /* 0x000fc40000000f00 */
[----:B------:R-:W-:Y:S02]  /*2caa0*/  F2FP.BF16.F32.PACK_AB R10, R5, R4 ;  /* 0x00000004050a723e */ /* 0x000fe400000010ff */
[----:B------:R-:W-:Y:S01]  /*2cab0*/  F2FP.BF16.F32.PACK_AB R11, R7, R6 ;  /* 0x00000006070b723e */ /* 0x000fe200000010ff */
[----:B------:R1:W-:Y:S01]  /*2cac0*/  STSM.16.M88.4 [R196], R40 ;  /* 0x00000028c4007844 */ /* 0x0003e20000000200 */
[----:B------:R-:W2:Y:S03]  /*2cad0*/  @P2 LDC.64 R6, c[0x0][0xce0] ;  /* 0x00033800ff062b82 */ /* 0x000ea60000000a00 */
[----:B------:R1:W-:Y:S04]  /*2cae0*/  STSM.16.M88.4 [R194], R32 ;  /* 0x00000020c2007844 */ /* 0x0003e80000000200 */
[----:B------:R1:W-:Y:S04]  /*2caf0*/  STSM.16.M88.4 [R188], R24 ;  /* 0x00000018bc007844 */ /* 0x0003e80000000200 */
[----:B------:R1:W-:Y:S01]  /*2cb00*/  STSM.16.M88.4 [R202], R8 ;  /* 0x00000008ca007844 */ /* 0x0003e20000000200 */
[----:B------:R-:W-:Y:S01]  /*2cb10*/  ULDC UR4, c[0x0][0xb88] ;  /* 0x0002e20000047ab9 */ /* 0x000fe20000000800 */
[----:B------:R-:W-:-:S02]  /*2cb20*/  IMAD.MOV.U32 R4, RZ, RZ, RZ ;  /* 0x000000ffff047224 */ /* 0x000fc400078e00ff */
[----:B------:R-:W-:Y:S02]  /*2cb30*/  IMAD.U32 R20, RZ, RZ, UR4 ;  /* 0x00000004ff147e24 */ /* 0x000fe4000f8e00ff */
[C---:B0-----:R-:W-:Y:S01]  /*2cb40*/  IMAD.WIDE R18, R171.reuse, 0x4, R18 ;  /* 0x00000004ab127825 */ /* 0x041fe200078e0212 */
[----:B------:R-:W-:Y:S03]  /*2cb50*/  BAR.SYNC.DEFER_BLOCKING 0x1, 0x100 ;  /* 0x0044000000007b1d */ /* 0x000fe60000010000 */
[----:B--2---:R-:W-:-:S03]  /*2cb60*/  @P2 IMAD.WIDE R6, R171, 0x4, R6 ;  /* 0x00000004ab062825 */ /* 0x004fc600078e0206 */
[----:B------:R1:W5:Y:S04]  /*2cb70*/  @P1 LDG.E R4, desc[UR56][R18.64] ;  /* 0x0000003812041981 */ /* 0x000368000c1e1900 */
[----:B------:R1:W5:Y:S01]  /*2cb80*/  @P2 LDG.E R20, desc[UR56][R6.64] ;  /* 0x0000003806142981 */ /* 0x000362000c1e1900 */
[----:B------:R-:W-:Y:S01]  /*2cb90*/  IMAD R13, R177, 0x80, R182 ;  /* 0x00000080b10d7824 */ /* 0x000fe200078e02b6 */
[----:B------:R-:W-:-:S03]  /*2cba0*/  LOP3.LUT P0, RZ, R212, 0x3, RZ, 0xc0, !PT ;  /* 0x00000003d4ff7812 */ /* 0x000fc6000780c0ff */
[----:B------:R-:W-:Y:S01]  /*2cbb0*/  VIADD R5, R13, 0x8 ;  /* 0x000000080d057836 */ /* 0x000fe20000000000 */
[----:B------:R-:W-:Y:S09]  /*2cbc0*/  @P2 BRA `(.L_x_10186) ;  /* 0x0000000000102947 */ /* 0x000ff20003800000 */
[----:B------:R-:W-:Y:S05]  /*2cbd0*/  @!P1 BRA `(.L_x_10186) ;  /* 0x00000000000c9947 */ /* 0x000fea0003800000 */
[----:B-1----:R-:W2:Y:S04]  /*2cbe0*/  LDG.E R7, desc[UR56][R18.64] ;  /* 0x0000003812077981 */ /* 0x002ea8000c1e1900 */
[----:B-----5:R-:W2:Y:S02]  /*2cbf0*/  LDG.E R20, desc[UR56][R18.64+0x4] ;  /* 0x0000043812147981 */ /* 0x020ea4000c1e1900 */
[----:B--2---:R-:W-:-:S07]  /*2cc00*/  IMAD.IADD R20, R20, 0x1, -R7 ;  /* 0x0000000114147824 */ /* 0x004fce00078e0a07 */
.L_x_10186:
[-C--:B-----5:R-:W-:Y:S01]  /*2cc10*/  ISETP.GE.OR P2, PT, R13, R20.reuse, P0 ;  /* 0x000000140d00720c */ /* 0x0a0fe20000746670 */
[----:B------:R-:W-:Y:S01]  /*2cc20*/  ULDC.64 UR4, c[0x0][0xc70] ;  /* 0x00031c0000047ab9 */ /* 0x000fe20000000a00 */
[----:B------:R-:W-:-:S11]  /*2cc30*/  ISETP.GE.OR P0, PT, R5, R20, P0 ;  /* 0x000000140500720c */ /* 0x000fd60000706670 */
[----:B------:R-:W2:Y:S04]  /*2cc40*/  @!P2 LDL R21, [R1+0x240] ;  /* 0x000240000115a983 */ /* 0x000ea80000100800 */
[----:B-1----:R-:W3:Y:S01]  /*2cc50*/  @!P0 LDL R10, [R1+0x244] ;  /* 0x00024400010a8983 */ /* 0x002ee20000100800 */
[----:B------:R-:W-:Y:S02]  /*2cc60*/  SHF.R.S32.HI R6, RZ, 0x1f, R170 ;  /* 0x0000001fff067819 */ /* 0x000fe400000114aa */
[--C-:B------:R-:W-:Y:S02]  /*2cc70*/  SHF.R.S32.HI R5, RZ, 0x1f, R4.reuse ;  /* 0x0000001fff057819 */ /* 0x100fe40000011404 */
[----:B------:R-:W-:Y:S01]  /*2cc80*/  SHF.R.S32.HI R0, RZ, 0x1f, R171 ;  /* 0x0000001fff007819 */ /* 0x000fe200000114ab */
[----:B------:R-:W-:Y:S01]  /*2cc90*/  IMAD R7, R6, UR4, RZ ;  /* 0x0000000406077c24 */ /* 0x000fe2000f8e02ff */
[----:B------:R-:W-:Y:S01]  /*2cca0*/  SEL R81, R171, RZ, !P1 ;  /* 0x000000ffab517207 */ /* 0x000fe20004800000 */
[----:B------:R-:W-:Y:S01]  /*2ccb0*/  IMAD.WIDE.U32 R8, R170, UR4, R4 ;  /* 0x00000004aa087c25 */ /* 0x000fe2000f8e0004 */
[----:B------:R-:W-:-:S03]  /*2ccc0*/  SEL R0, R0, RZ, !P1 ;  /* 0x000000ff00007207 */ /* 0x000fc60004800000 */
[----:B------:R-:W-:Y:S01]  /*2ccd0*/  IMAD R11, R170, UR5, R7 ;  /* 0x00000005aa0b7c24 */ /* 0x000fe2000f8e0207 */
[----:B------:R-:W-:Y:S01]  /*2cce0*/  ULDC.64 UR4, c[0x0][0xc78] ;  /* 0x00031e0000047ab9 */ /* 0x000fe20000000a00 */
[----:B------:R-:W-:Y:S02]  /*2ccf0*/  IMAD R7, R162, 0x40, R160 ;  /* 0x00000040a2077824 */ /* 0x000fe400078e02a0 */
[----:B------:R-:W-:Y:S02]  /*2cd00*/  IMAD.IADD R9, R9, 0x1, R11 ;  /* 0x0000000109097824 */ /* 0x000fe400078e020b */
[----:B------:R-:W-:-:S04]  /*2cd10*/  IMAD.WIDE R2, R7, 0x2, R2 ;  /* 0x0000000207027825 */ /* 0x000fc800078e0202 */
[----:B------:R-:W-:Y:S01]  /*2cd20*/  IMAD R7, R0, UR4, RZ ;  /* 0x0000000400077c24 */ /* 0x000fe2000f8e02ff */
[C---:B------:R-:W-:Y:S01]  /*2cd30*/  IADD3 R25, P5, R2.reuse, 0x1000, RZ ;  /* 0x0000100002197810 */ /* 0x040fe20007fbe0ff */
[----:B------:R-:W-:Y:S01]  /*2cd40*/  IMAD.WIDE.U32 R8, R81, UR4, R8 ;  /* 0x0000000451087c25 */ /* 0x000fe2000f8e0008 */
[----:B------:R-:W-:Y:S02]  /*2cd50*/  IADD3 R29, P1, R2, 0x2000, RZ ;  /* 0x00002000021d7810 */ /* 0x000fe40007f3e0ff */
[----:B------:R-:W-:Y:S01]  /*2cd60*/  LOP3.LUT R24, R25, 0x380, RZ, 0xc0, !PT ;  /* 0x0000038019187812 */ /* 0x000fe200078ec0ff */
[----:B------:R-:W-:Y:S01]  /*2cd70*/  IMAD R11, R81, UR5, R7 ;  /* 0x00000005510b7c24 */ /* 0x000fe2000f8e0207 */
[----:B------:R-:W-:Y:S01]  /*2cd80*/  SHF.R.S32.HI R7, RZ, 0x1f, R13 ;  /* 0x0000001fff077819 */ /* 0x000fe2000001140d */
[----:B------:R-:W-:Y:S01]  /*2cd90*/  ULDC.64 UR4, c[0x0][0xc40] ;  /* 0x0003100000047ab9 */ /* 0x000fe20000000a00 */
[----:B------:R-:W-:Y:S02]  /*2cda0*/  IADD3 R8, P3, R13, R8, RZ ;  /* 0x000000080d087210 */ /* 0x000fe40007f7e0ff */
[----:B------:R-:W-:-:S02]  /*2cdb0*/  LOP3.LUT R28, R29, 0x380, RZ, 0xc0, !PT ;  /* 0x000003801d1c7812 */ /* 0x000fc400078ec0ff */
[----:B------:R-:W-:Y:S02]  /*2cdc0*/  IADD3.X R7, R7, R9, R11, P3, !PT ;  /* 0x0000000907077210 */ /* 0x000fe40001ffe40b */
[----:B------:R-:W-:Y:S02]  /*2cdd0*/  LEA R18, P3, R8, UR4, 0x2 ;  /* 0x0000000408127c11 */ /* 0x000fe4000f8610ff */
[----:B------:R-:W-:Y:S02]  /*2cde0*/  SHF.R.U64 R24, R24, 0x3, RZ ;  /* 0x0000000318187819 */ /* 0x000fe400000012ff */
[----:B------:R-:W-:Y:S01]  /*2cdf0*/  LEA.HI.X R19, R8, UR5, R7, 0x2, P3 ;  /* 0x0000000508137c11 */ /* 0x000fe200098f1407 */
[----:B------:R-:W-:Y:S01]  /*2ce00*/  ULDC.64 UR4, c[0x0][0xba0] ;  /* 0x0002e80000047ab9 */ /* 0x000fe20000000a00 */
[----:B------:R-:W-:Y:S02]  /*2ce10*/  IADD3 R33, P3, R2, 0x3000, RZ ;  /* 0x0000300002217810 */ /* 0x000fe40007f7e0ff */
[----:B------:R-:W-:-:S02]  /*2ce20*/  SHF.R.U64 R28, R28, 0x3, RZ ;  /* 0x000000031c1c7819 */ /* 0x000fc400000012ff */
[----:B------:R-:W-:Y:S02]  /*2ce30*/  LOP3.LUT R32, R33, 0x380, RZ, 0xc0, !PT ;  /* 0x0000038021207812 */ /* 0x000fe400078ec0ff */
[----:B------:R-:W-:Y:S01]  /*2ce40*/  LOP3.LUT R24, R24, R25, RZ, 0x3c, !PT ;  /* 0x0000001918187212 */ /* 0x000fe200078e3cff */
[--C-:B------:R-:W-:Y:S01]  /*2ce50*/  IMAD.X R25, RZ, RZ, R3.reuse, P5 ;  /* 0x000000ffff197224 */ /* 0x100fe200028e0603 */
[----:B------:R-:W-:Y:S02]  /*2ce60*/  SHF.R.U64 R32, R32, 0x3, RZ ;  /* 0x0000000320207819 */ /* 0x000fe400000012ff */
[----:B------:R-:W-:Y:S01]  /*2ce70*/  LOP3.LUT R28, R28, R29, RZ, 0x3c, !PT ;  /* 0x0000001d1c1c7212 */ /* 0x000fe200078e3cff */
[--C-:B------:R-:W-:Y:S01]  /*2ce80*/  IMAD.X R29, RZ, RZ, R3.reuse, P1 ;  /* 0x000000ffff1d7224 */ /* 0x100fe200008e0603 */
[----:B------:R-:W-:Y:S01]  /*2ce90*/  LOP3.LUT R32, R32, R33, RZ, 0x3c, !PT ;  /* 0x0000002120207212 */ /* 0x000fe200078e3cff */
[----:B------:R-:W-:Y:S01]  /*2cea0*/  IMAD.X R33, RZ, RZ, R3, P3 ;  /* 0x000000ffff217224 */ /* 0x000fe200018e0603 */
        /* <DEDUP_REMOVED lines=45> */
[----:B------:R-:W-:Y:S01]  /*2d180*/  LOP3.LUT R68, R69, 0x380, RZ, 0xc0, !PT ;  /* 0x0000038045447812 */ /* 0x000fe200078ec0ff */
[----:B------:R-:W-:Y:S01]  /*2d190*/  IMAD.X R77, RZ, RZ, R3, P3 ;  /* 0x000000ffff4d7224 */ /* 0x000fe200018e0603 */
        /* <DEDUP_REMOVED lines=12> */
[----:B------:R-:W-:Y:S01]  /*2d260*/  LOP3.LUT R72, R72, R73, RZ, 0x3c, !PT ;  /* 0x0000004948487212 */ /* 0x000fe200078e3cff */
[----:B------:R-:W-:Y:S01]  /*2d270*/  IMAD.X R73, RZ, RZ, R3, P1 ;  /* 0x000000ffff497224 */ /* 0x000fe200008e0603 */
[----:B------:R-:W-:Y:S02]  /*2d280*/  LOP3.LUT R2, R11, R2, RZ, 0x3c, !PT ;  /* 0x000000020b027212 */ /* 0x000fe400078e3cff */
[----:B------:R-:W-:Y:S01]  /*2d290*/  LOP3.LUT R76, R7, R12, RZ, 0x3c, !PT ;  /* 0x0000000c074c7212 */ /* 0x000fe200078e3cff */
[----:B------:R-:W-:-:S04]  /*2d2a0*/  IMAD R5, R5, UR4, RZ ;  /* 0x0000000405057c24 */ /* 0x000fc8000f8e02ff */
[----:B------:R-:W-:Y:S01]  /*2d2b0*/  IMAD R5, R4, UR5, R5 ;  /* 0x0000000504057c24 */ /* 0x000fe2000f8e0205 */
[----:B------:R-:W-:Y:S01]  /*2d2c0*/  SHF.R.S32.HI R163, RZ, 0x1f, R162 ;  /* 0x0000001fffa37819 */ /* 0x000fe200000114a2 */
[----:B------:R-:W-:Y:S01]  /*2d2d0*/  BSSY B1, `(.L_x_10187) ;  /* 0x000004a000017945 */ /* 0x000fe20003800000 */
[----:B--2---:R-:W-:Y:S04]  /*2d2e0*/  @!P2 STG.E desc[UR56][R18.64], R21 ;  /* 0x000000151200a986 */ /* 0x004fe8000c101938 */
[----:B---3--:R0:W-:Y:S04]  /*2d2f0*/  @!P0 STG.E desc[UR56][R18.64+0x20], R10 ;  /* 0x0000200a12008986 */ /* 0x0081e8000c101938 */
[----:B------:R1:W5:Y:S04]  /*2d300*/  LD.E.128 R12, desc[UR56][R2.64] ;  /* 0x00000038020c7980 */ /* 0x000368000c101d00 */
[----:B------:R-:W5:Y:S04]  /*2d310*/  LD.E.128 R24, desc[UR56][R24.64] ;  /* 0x0000003818187980 */ /* 0x000f68000c101d00 */
[----:B------:R-:W5:Y:S01]  /*2d320*/  LD.E.128 R28, desc[UR56][R28.64] ;  /* 0x000000381c1c7980 */ /* 0x000f62000c101d00 */
[--C-:B-1----:R-:W-:Y:S01]  /*2d330*/  SHF.R.S32.HI R3, RZ, 0x1f, R160.reuse ;  /* 0x0000001fff037819 */ /* 0x102fe200000114a0 */
[----:B------:R-:W-:-:S02]  /*2d340*/  IMAD.MOV.U32 R2, RZ, RZ, R160 ;  /* 0x000000ffff027224 */ /* 0x000fc400078e00a0 */
        /* <DEDUP_REMOVED lines=8> */
[----:B------:R-:W5:Y:S04]  /*2d3d0*/  LD.E.128 R60, desc[UR56][R60.64] ;  /* 0x000000383c3c7980 */ /* 0x000f68000c101d00 */
[----:B------:R-:W5:Y:S04]  /*2d3e0*/  LD.E.128 R64, desc[UR56][R64.64] ;  /* 0x0000003840407980 */ /* 0x000f68000c101d00 */
[----:B------:R-:W5:Y:S04]  /*2d3f0*/  LD.E.128 R68, desc[UR56][R68.64] ;  /* 0x0000003844447980 */ /* 0x000f68000c101d00 */
[----:B------:R-:W5:Y:S04]  /*2d400*/  LD.E.128 R72, desc[UR56][R72.64] ;  /* 0x0000003848487980 */ /* 0x000f68000c101d00 */
[----:B------:R-:W5:Y:S01]  /*2d410*/  LD.E.128 R76, desc[UR56][R76.64] ;  /* 0x000000384c4c7980 */ /* 0x000f62000c101d00 */
[----:B------:R-:W-:Y:S01]  /*2d420*/  IMAD.WIDE.U32 R2, R4, UR4, R2 ;  /* 0x0000000404027c25 */ /* 0x000fe2000f8e0002 */
[----:B------:R-:W-:Y:S01]  /*2d430*/  ULDC.64 UR4, c[0x0][0xbe0] ;  /* 0x0002f80000047ab9 */ /* 0x000fe20000000a00 */
[----:B------:R-:W-:Y:S01]  /*2d440*/  @!PT LDS RZ, [RZ] ;  /* 0x00000000fffff984 */ /* 0x000fe20000000800 */
[----:B------:R-:W-:Y:S01]  /*2d450*/  @!PT LDS RZ, [RZ] ;  /* 0x00000000fffff984 */ /* 0x000fe20000000800 */
[----:B------:R-:W-:Y:S01]  /*2d460*/  @!PT LDS RZ, [RZ] ;  /* 0x00000000fffff984 */ /* 0x000fe20000000800 */
[----:B------:R-:W-:Y:S01]  /*2d470*/  @!PT LDS RZ, [RZ] ;  /* 0x00000000fffff984 */ /* 0x000fe20000000800 */
[----:B------:R0:W-:Y:S06]  /*2d480*/  MEMBAR.ALL.CTA ;  /* 0x0000000000007992 */ /* 0x0001ec0000008000 */
[----:B0-----:R-:W0:Y:S01]  /*2d490*/  FENCE.VIEW.ASYNC.S ;  /* 0x00000000000073c6 */ /* 0x001e220000000000 */
[----:B------:R-:W-:-:S02]  /*2d4a0*/  IMAD.IADD R3, R3, 0x1, R5 ;  /* 0x0000000103037824 */ /* 0x000fc400078e0205 */
[----:B------:R-:W-:Y:S02]  /*2d4b0*/  IMAD R7, R6, UR4, RZ ;  /* 0x0000000406077c24 */ /* 0x000fe4000f8e02ff */
[----:B------:R-:W-:Y:S02]  /*2d4c0*/  IMAD R19, R177, -0x80, R20 ;  /* 0xffffff80b1137824 */ /* 0x000fe400078e0214 */
[----:B------:R-:W-:Y:S02]  /*2d4d0*/  VIADD R4, R162, 0x20 ;  /* 0x00000020a2047836 */ /* 0x000fe40000000000 */
[----:B------:R-:W-:Y:S01]  /*2d4e0*/  IMAD R7, R170, UR5, R7 ;  /* 0x00000005aa077c24 */ /* 0x000fe2000f8e0207 */
[-C--:B------:R-:W-:Y:S01]  /*2d4f0*/  ISETP.GE.AND P3, PT, R162, R19.reuse, PT ;  /* 0x00000013a200720c */ /* 0x080fe20003f66270 */
[----:B------:R-:W-:Y:S01]  /*2d500*/  IMAD.WIDE.U32 R2, R170, UR4, R2 ;  /* 0x00000004aa027c25 */ /* 0x000fe2000f8e0002 */
[----:B------:R-:W-:Y:S01]  /*2d510*/  ULDC.64 UR4, c[0x0][0xbe8] ;  /* 0x0002fa0000047ab9 */ /* 0x000fe20000000a00 */
[----:B------:R-:W-:-:S02]  /*2d520*/  ISETP.GE.AND P2, PT, R4, R19, PT ;  /* 0x000000130400720c */ /* 0x000fc40003f46270 */
[----:B------:R-:W-:Y:S02]  /*2d530*/  IMAD R4, R0, UR4, RZ ;  /* 0x0000000400047c24 */ /* 0x000fe4000f8e02ff */
[----:B------:R-:W-:Y:S02]  /*2d540*/  VIADD R0, R145, 0x32420 ;  /* 0x0003242091007836 */ /* 0x000fe40000000000 */
[C---:B------:R-:W-:Y:S02]  /*2d550*/  VIADD R5, R162.reuse, 0x40 ;  /* 0x00000040a2057836 */ /* 0x040fe40000000000 */
[----:B------:R-:W-:Y:S01]  /*2d560*/  VIADD R6, R162, 0x60 ;  /* 0x00000060a2067836 */ /* 0x000fe20000000000 */
[----:B------:R-:W-:Y:S01]  /*2d570*/  PRMT R0, RZ, 0x654, R0 ;  /* 0x00000654ff007816 */ /* 0x000fe20000000000 */
[----:B------:R-:W-:Y:S01]  /*2d580*/  IMAD.IADD R3, R3, 0x1, R7 ;  /* 0x0000000103037824 */ /* 0x000fe200078e0207 */
[-C--:B------:R-:W-:Y:S02]  /*2d590*/  ISETP.GE.AND P0, PT, R5, R19.reuse, PT ;  /* 0x000000130500720c */ /* 0x080fe40003f06270 */
[----:B------:R-:W-:Y:S01]  /*2d5a0*/  ISETP.GE.AND P1, PT, R6, R19, PT ;  /* 0x000000130600720c */ /* 0x000fe20003f26270 */
[C---:B------:R-:W-:Y:S01]  /*2d5b0*/  IMAD R19, R81.reuse, UR5, R4 ;  /* 0x0000000551137c24 */ /* 0x040fe2000f8e0204 */
[----:B0-----:R0:W-:Y:S01]  /*2d5c0*/  SYNCS.ARRIVE.TRANS64.RED.A1T0 RZ, [R0+URZ], RZ ;  /* 0x000000ff00ff79a7 */ /* 0x0011e2000810043f */
[----:B------:R-:W-:-:S04]  /*2d5d0*/  IMAD.WIDE.U32 R6, R81, UR4, R2 ;  /* 0x0000000451067c25 */ /* 0x000fc8000f8e0002 */
        /* <DEDUP_REMOVED lines=25> */
.L_x_10188:
[----:B------:R-:W-:Y:S05]  /*2d770*/  BSYNC B1 ;  /* 0x0000000000017941 */ /* 0x000fea0003800000 */
.L_x_10187:
[----:B------:R-:W-:Y:S04]  /*2d780*/  BSSY B1, `(.L_x_10189) ;  /* 0x000001a000017945 */ /* 0x000fe80003800000 */
[----:B------:R-:W-:Y:S05]  /*2d790*/  @P2 BRA `(.L_x_10190) ;  /* 0x0000000000602947 */ /* 0x000fea0003800000 */
[----:B0----5:R-:W-:Y:S01]  /*2d7a0*/  IADD3 R13, P2, R4, 0x20, RZ ;  /* 0x00000020040d7810 */ /* 0x021fe20007f5e0ff */
        /* <DEDUP_REMOVED lines=23> */
.L_x_10190:
[----:B------:R-:W-:Y:S05]  /*2d920*/  BSYNC B1 ;  /* 0x0000000000017941 */ /* 0x000fea0003800000 */
.L_x_10189:
        /* <DEDUP_REMOVED lines=26> */
.L_x_10192:
[----:B------:R-:W-:Y:S05]  /*2dad0*/  BSYNC B1 ;  /* 0x0000000000017941 */ /* 0x000fea0003800000 */
.L_x_10191:
        /* <DEDUP_REMOVED lines=21> */
[----:B-----5:R3:W-:Y:S04]  /*2dc30*/  @!P1 STG.E.128 desc[UR56][R4.64], R32 ;  /* 0x0000002004009986 */ /* 0x0207e8000c101d38 */
[----:B------:R3:W-:Y:S04]  /*2dc40*/  @!P2 STG.E.128 desc[UR56][R4.64+0x80], R48 ;  /* 0x000080300400a986 */ /* 0x0007e8000c101d38 */
[----:B------:R3:W-:Y:S02]  /*2dc50*/  @!P3 STG.E.128 desc[UR56][R4.64+0x100], R60 ;  /* 0x0001003c0400b986 */ /* 0x0007e4000c101d38 */
[----:B------:R-:W-:Y:S05]  /*2dc60*/  @P0 BRA `(.L_x_10193) ;  /* 0x0000000800e80947 */ /* 0x000fea0003800000 */
[----:B------:R4:W-:Y:S01]  /*2dc70*/  STG.E.128 desc[UR56][R4.64+0x180], R76 ;  /* 0x0001804c04007986 */ /* 0x0009e2000c101d38 */
[----:B------:R-:W-:Y:S05]  /*2dc80*/  BRA `(.L_x_10193) ;  /* 0x0000000800e07947 */ /* 0x000fea0003800000 */
.L_x_10185:
[----:B------:R-:W-:Y:S01]  /*2dc90*/  ULDC.64 UR4, c[0x0][0xcd8] ;  /* 0x0003360000047ab9 */ /* 0x000fe20000000a00 */
[----:B-1----:R-:W1:Y:S01]  /*2dca0*/  LDC.64 R2, c[0x0][0xcd8] ;  /* 0x00033600ff027b82 */ /* 0x002e620000000a00 */
[----:B------:R-:W-:Y:S01]  /*2dcb0*/  ISETP.NE.U32.AND P0, PT, RZ, UR4, PT ;  /* 0x00000004ff007c0c */ /* 0x000fe2000bf05070 */
[----:B------:R-:W-:-:S03]  /*2dcc0*/  IMAD.MOV.U32 R7, RZ, RZ, RZ ;  /* 0x000000ffff077224 */ /* 0x000fc600078e00ff */
[----:B------:R-:W-:Y:S01]  /*2dcd0*/  ISETP.NE.AND.EX P0, PT, RZ, UR5, PT, P0 ;  /* 0x00000005ff007c0c */ /* 0x000fe2000bf05300 */
[----:B------:R-:W-:Y:S02]  /*2dce0*/  ULDC.64 UR4, c[0x0][0xce0] ;  /* 0x0003380000047ab9 */ /* 0x000fe40000000a00 */
[----:B------:R-:W-:-:S04]  /*2dcf0*/  ISETP.NE.U32.AND P1, PT, RZ, UR4, PT ;  /* 0x00000004ff007c0c */ /* 0x000fc8000bf25070 */
[----:B------:R-:W-:Y:S01]  /*2dd00*/  ISETP.NE.AND.EX P1, PT, RZ, UR5, PT, P1 ;  /* 0x00000005ff007c0c */ /* 0x000fe2000bf25310 */
[----:B-1----:R-:W-:-:S12]  /*2dd10*/  IMAD.WIDE R2, R171, 0x4, R2 ;  /* 0x00000004ab027825 */ /* 0x002fd800078e0202 */
[----:B------:R-:W1:Y:S01]  /*2dd20*/  @P1 LDC.64 R4, c[0x0][0xce0] ;  /* 0x00033800ff041b82 */ /* 0x000e620000000a00 */
[----:B------:R-:W-:Y:S02]  /*2dd30*/  ULDC UR4, c[0x0][0xb88] ;  /* 0x0002e20000047ab9 */ /* 0x000fe40000000800 */
[----:B------:R-:W-:Y:S01]  /*2dd40*/  IMAD.U32 R0, RZ, RZ, UR4 ;  /* 0x00000004ff007e24 */ /* 0x000fe2000f8e00ff */
[----:B------:R4:W5:Y:S01]  /*2dd50*/  @P0 LDG.E R7, desc[UR56][R2.64] ;  /* 0x0000003802070981 */ /* 0x000962000c1e1900 */
[----:B-1----:R-:W-:-:S05]  /*2dd60*/  @P1 IMAD.WIDE R4, R171, 0x4, R4 ;  /* 0x00000004ab041825 */ /* 0x002fca00078e0204 */
[----:B------:R4:W5:Y:S01]  /*2dd70*/  @P1 LDG.E R0, desc[UR56][R4.64] ;  /* 0x0000003804001981 */ /* 0x000962000c1e1900 */
[----:B------:R-:W-:Y:S01]  /*2dd80*/  ISETP.GT.AND P2, PT, R192, 0x7f, PT ;  /* 0x0000007fc000780c */ /* 0x000fe20003f44270 */
[----:B------:R-:W-:-:S12]  /*2dd90*/  @P1 BRA `(.L_x_10194) ;  /* 0x0000000000101947 */ /* 0x000fd80003800000 */
[----:B------:R-:W-:Y:S05]  /*2dda0*/  @!P0 BRA `(.L_x_10194) ;  /* 0x00000000000c8947 */ /* 0x000fea0003800000 */
[----:B----4-:R-:W4:Y:S04]  /*2ddb0*/  LDG.E R5, desc[UR56][R2.64] ;  /* 0x0000003802057981 */ /* 0x010f28000c1e1900 */
[----:B-----5:R-:W4:Y:S02]  /*2ddc0*/  LDG.E R0, desc[UR56][R2.64+0x4] ;  /* 0x0000043802007981 */ /* 0x020f24000c1e1900 */
[----:B----4-:R-:W-:-:S07]  /*2ddd0*/  IMAD.IADD R0, R0, 0x1, -R5 ;  /* 0x0000000100007824 */ /* 0x010fce00078e0a05 */
.L_x_10194:
        /* <DEDUP_REMOVED lines=30> */
.L_x_10196:
[----:B------:R-:W-:Y:S05]  /*2dfc0*/  BSYNC B1 ;  /* 0x0000000000017941 */ /* 0x000fea0003800000 */
.L_x_10195:
[----:B------:R-:W-:Y:S01]  /*2dfd0*/  ULDC.64 UR4, c[0x0][0xba0] ;  /* 0x0002e80000047ab9 */ /* 0x000fe20000000a00 */
[----:B------:R-:W-:Y:S01]  /*2dfe0*/  IMAD.MOV.U32 R2, RZ, RZ, R160 ;  /* 0x000000ffff027224 */ /* 0x000fe200078e00a0 */
[----:B------:R-:W-:Y:S01]  /*2dff0*/  BSSY B1, `(.L_x_10197) ;  /* 0x000002f000017945 */ /* 0x000fe20003800000 */
[----:B-1----:R-:W-:Y:S02]  /*2e000*/  IMAD.MOV.U32 R3, RZ, RZ, R11 ;  /* 0x000000ffff037224 */ /* 0x002fe400078e000b */
        /* <DEDUP_REMOVED lines=45> */
.L_x_10198:
[----:B------:R-:W-:Y:S05]  /*2e2e0*/  BSYNC B1 ;  /* 0x0000000000017941 */ /* 0x000fea0003800000 */
.L_x_10197:
[----:B------:R-:W-:Y:S01]  /*2e2f0*/  BSSY B1, `(.L_x_10199) ;  /* 0x000001c000017945 */ /* 0x000fe20003800000 */
[----:B------:R-:W-:Y:S01]  /*2e300*/  ISETP.GE.AND P1, PT, R0, R11, PT ;  /* 0x0000000b0000720c */ /* 0x000fe20003f26270 */
[----:B-1----:R-:W-:Y:S02]  /*2e310*/  VIADD R8, R162, 0x60 ;  /* 0x00000060a2087836 */ /* 0x002fe40000000000 */
        /* <DEDUP_REMOVED lines=25> */
.L_x_10200:
[----:B------:R-:W-:Y:S05]  /*2e4b0*/  BSYNC B1 ;  /* 0x0000000000017941 */ /* 0x000fea0003800000 */
.L_x_10199:
        /* <DEDUP_REMOVED lines=27> */
.L_x_10202:
[----:B------:R-:W-:Y:S05]  /*2e670*/  BSYNC B1 ;  /* 0x0000000000017941 */ /* 0x000fea0003800000 */
.L_x_10201:
        /* <DEDUP_REMOVED lines=25> */
.L_x_10193:
[----:B------:R-:W-:Y:S05]  /*2e810*/  BSYNC B0 ;  /* 0x0000000000007941 */ /* 0x000fea0003800000 */
.L_x_10184:
[----:B------:R-:W-:Y:S02]  /*2e820*/  ULDC UR4, c[0x0][0xd14] ;  /* 0x0003450000047ab9 */ /* 0x000fe40000000800 */
[----:B---3--:R-:W-:-:S13]  /*2e830*/  ISETP.GE.AND P0, PT, R119, UR4, PT ;  /* 0x0000000477007c0c */ /* 0x008fda000bf06270 */
[----:B------:R-:W-:Y:S05]  /*2e840*/  @!P0 BRA `(.L_x_10203) ;  /* 0xfffffd2800248947 */ /* 0x000fea000383ffff */
[----:B------:R-:W-:Y:S05]  /*2e850*/  BRA `(.L_x_9981) ;  /* 0x0000006000ac7947 */ /* 0x000fea0003800000 */
.L_x_9979:
[----:B------:R-:W-:-:S08]  /*2e860*/  NOP ;  /* 0x0000000000007918 */ /* 0x000fd00000000000 */
[----:B------:R-:W0:-:S00]  /*2e870*/  USETMAXREG.DEALLOC.CTAPOOL 0x18 ;  /* 0x00000018000079c8 */ /* 0x000e0000080e0500 */
[----:B0-----:R-:W-:-:S06]  /*2e880*/  LOP3.LUT R0, R0, 0x3, RZ, 0xc0, !PT ;  /* 0x0000000300007812 */ /* 0x001fcc00078ec0ff */
[----:B------:R-:W0:Y:S02]  /*2e890*/  SHFL.IDX PT, R0, R0, RZ, 0x1f ;  /* 0x00001fff00007589 */ /* 0x000e2400000e0000 */
[----:B0-----:R-:W-:-:S13]  /*2e8a0*/  ISETP.NE.AND P0, PT, R0, RZ, PT ;  /* 0x000000ff0000720c */ /* 0x001fda0003f05270 */
[----:B------:R-:W-:Y:S05]  /*2e8b0*/  @P0 BRA `(.L_x_9981) ;  /* 0x0000006000940947 */ /* 0x000fea0003800000 */
        /* <DEDUP_REMOVED lines=56> */
.L_x_10208:
        /* <DEDUP_REMOVED lines=16> */
.L_x_10207:
[----:B------:R-:W-:Y:S05]  /*2ed40*/  BSYNC B0 ;  /* 0x0000000000007941 */ /* 0x000fea0003800000 */
.L_x_10206:
        /* <DEDUP_REMOVED lines=25> */
.L_x_10204:
        /* <DEDUP_REMOVED lines=20> */
.L_x_10209:
        /* <DEDUP_REMOVED lines=56> */
.L_x_10205:
[----:B------:R-:W-:Y:S02]  /*2f3a0*/  IMAD.MOV.U32 R17, RZ, RZ, RZ ;  /* 0x000000ffff117224 */ /* 0x000fe400078e00ff */
[----:B------:R-:W-:Y:S02]  /*2f3b0*/  IMAD.U32 R16, RZ, RZ, UR6 ;  /* 0x00000006ff107e24 */ /* 0x000fe4000f8e00ff */
[----:B------:R-:W-:-:S07]  /*2f3c0*/  IMAD.MOV.U32 R18, RZ, RZ, RZ ;  /* 0x000000ffff127224 */ /* 0x000fce00078e00ff */
.L_x_10210:
        /* <DEDUP_REMOVED lines=16> */
[----:B------:R-:W-:Y:S01]  /*2f4d0*/  ULDC.64 UR54, c[0x0][0x198] ;  /* 0x0000660000367ab9 */ /* 0x000fe20000000a00 */
[----:B------:R-:W-:Y:S01]  /*2f4e0*/  ULDC UR51, c[0x0][0xc] ;  /* 0x0000030000337ab9 */ /* 0x000fe20000000800 */
[----:B------:R-:W-:Y:S01]  /*2f4f0*/  UMOV UR52, URZ ;  /* 0x0000003f00347c82 */ /* 0x000fe20008000000 */
[----:B------:R1:W-:Y:S04]  /*2f500*/  STL [R1+0x47c], R0 ;  /* 0x00047c0001007387 */ /* 0x0003e80000100800 */
[----:B------:R1:W-:Y:S04]  /*2f510*/  STL [R1+0x470], RZ ;  /* 0x000470ff01007387 */ /* 0x0003e80000100800 */
[----:B------:R1:W-:Y:S02]  /*2f520*/  STL [R1+0x478], R0 ;  /* 0x0004780001007387 */ /* 0x0003e40000100800 */
.L_x_10311:
        /* <DEDUP_REMOVED lines=45> */
.L_x_10212:
        /* <DEDUP_REMOVED lines=18> */
.L_x_10213:
[----:B------:R-:W-:Y:S05]  /*2f920*/  @!P3 BRA `(.L_x_10214) ;  /* 0x00000000000cb947 */ /* 0x000fea0003800000 */
[----:B------:R-:W2:Y:S04]  /*2f930*/  LDG.E R7, desc[UR56][R4.64] ;  /* 0x0000003804077981 */ /* 0x000ea8000c1e1900 */
[----:B-1----:R-:W2:Y:S02]  /*2f940*/  LDG.E R8, desc[UR56][R4.64+0x4] ;  /* 0x0000043804087981 */ /* 0x002ea4000c1e1900 */
[----:B--2---:R-:W-:-:S07]  /*2f950*/  IMAD.IADD R7, R8, 0x1, -R7 ;  /* 0x0000000108077824 */ /* 0x004fce00078e0a07 */
.L_x_10214:
[----:B--2---:R-:W2:Y:S04]  /*2f960*/  @P1 LDG.E R4, desc[UR56][R2.64] ;  /* 0x0000003802041981 */ /* 0x004ea8000c1e1900 */
[----:B------:R1:W2:Y:S02]  /*2f970*/  @P1 LDG.E R5, desc[UR56][R2.64+0x4] ;  /* 0x0000043802051981 */ /* 0x0002a4000c1e1900 */
[----:B-1----:R-:W1:Y:S02]  /*2f980*/  LDC.64 R2, c[0x0][0xad8] ;  /* 0x0002b600ff027b82 */ /* 0x002e640000000a00 */
[----:B-1----:R-:W-:Y:S01]  /*2f990*/  ISETP.GE.AND P2, PT, R3, 0x1, PT ;  /* 0x000000010300780c */ /* 0x002fe20003f46270 */
[----:B--2---:R-:W-:Y:S02]  /*2f9a0*/  @P1 IMAD.IADD R9, R5, 0x1, -R4 ;  /* 0x0000000105091824 */ /* 0x004fe400078e0a04 */
[----:B-----5:R-:W-:-:S04]  /*2f9b0*/  IMAD.IADD R5, R7, 0x1, -R6 ;  /* 0x0000000107057824 */ /* 0x020fc800078e0a06 */
[----:B------:R-:W-:-:S04]  /*2f9c0*/  IMAD.IADD R8, R5, 0x1, R9 ;  /* 0x0000000105087824 */ /* 0x000fc800078e0209 */
[----:B------:R-:W-:-:S04]  /*2f9d0*/  VIADD R4, R8, 0x5f ;  /* 0x0000005f08047836 */ /* 0x000fc80000000000 */
[----:B------:R-:W-:-:S05]  /*2f9e0*/  IMAD.HI R4, R4, 0x2aaaaaab, RZ ;  /* 0x2aaaaaab04047827 */ /* 0x000fca00078e02ff */
[----:B------:R-:W-:-:S04]  /*2f9f0*/  SHF.R.U32.HI R7, RZ, 0x1f, R4 ;  /* 0x0000001fff077819 */ /* 0x000fc80000011604 */
[----:B------:R-:W-:Y:S02]  /*2fa00*/  LEA.HI.SX32 R20, R4, R7, 0x1c ;  /* 0x0000000704147211 */ /* 0x000fe400078fe2ff */
[----:B------:R-:W-:-:S04]  /*2fa10*/  LEA R4, R17, 0x80, 0x7 ;  /* 0x0000008011047811 */ /* 0x000fc800078e38ff */
[----:B------:R-:W-:-:S05]  /*2fa20*/  IADD3 R4, R8, R4, -R0 ;  /* 0x0000000408047210 */ /* 0x000fca0007ffe800 */
[----:B------:R-:W-:Y:S01]  /*2fa30*/  IMAD.IADD R2, R4, 0x1, R2 ;  /* 0x0000000104027824 */ /* 0x000fe200078e0202 */
[----:B------:R-:W-:Y:S06]  /*2fa40*/  @!P2 BRA `(.L_x_10215) ;  /* 0x000000000048a947 */ /* 0x000fec0003800000 */
[C---:B------:R-:W-:Y:S01]  /*2fa50*/  ISETP.GT.AND P0, PT, R4.reuse, RZ, PT ;  /* 0x000000ff0400720c */ /* 0x040fe20003f04270 */
[----:B------:R-:W-:Y:S01]  /*2fa60*/  BSSY B0, `(.L_x_10216) ;  /* 0x000000e000007945 */ /* 0x000fe20003800000 */
[----:B0-----:R-:W-:-:S11]  /*2fa70*/  VIADD R11, R4, 0xffffffff ;  /* 0xffffffff040b7836 */ /* 0x001fd60000000000 */
        /* <DEDUP_REMOVED lines=8> */
.L_x_10217:
[----:B------:R-:W-:-:S13]  /*2fb00*/  ISETP.NE.AND P0, PT, R3, 0x1, PT ;  /* 0x000000010300780c */ /* 0x000fda0003f05270 */
[----:B------:R-:W0:Y:S02]  /*2fb10*/  @P0 LDC.64 R6, c[0x0][0xae0] ;  /* 0x0002b800ff060b82 */ /* 0x000e240000000a00 */
[----:B0-----:R-:W-:-:S05]  /*2fb20*/  @P0 IMAD.HI.U32 R6, R11, R6, RZ ;  /* 0x000000060b060227 */ /* 0x001fca00078e00ff */
[----:B------:R-:W-:-:S07]  /*2fb30*/  @P0 SHF.R.U32.HI R11, RZ, R7, R6 ;  /* 0x00000007ff0b0219 */ /* 0x000fce0000011606 */
.L_x_10218:
[----:B------:R-:W-:Y:S05]  /*2fb40*/  BSYNC B0 ;  /* 0x0000000000007941 */ /* 0x000fea0003800000 */
.L_x_10216:
[----:B------:R-:W-:-:S05]  /*2fb50*/  IMAD R11, R11, R3, R3 ;  /* 0x000000030b0b7224 */ /* 0x000fca00078e0203 */
[----:B------:R-:W-:-:S07]  /*2fb60*/  VIMNMX R2, R2, R11, PT ;  /* 0x0000000b02027248 */ /* 0x000fce0003fe0100 */
.L_x_10215:
        /* <DEDUP_REMOVED lines=9> */
[----:B0-----:R-:W-:-:S11]  /*2fc00*/  LOP3.LUT R11, RZ, R0, RZ, 0x33, !PT ;  /* 0x00000000ff0b7212 */ /* 0x001fd600078e33ff */
[----:B------:R-:W0:Y:S02]  /*2fc10*/  @P0 LDC.64 R6, c[0x0][0xae0] ;  /* 0x0002b800ff060b82 */ /* 0x000e240000000a00 */
[----:B0-----:R-:W-:-:S05]  /*2fc20*/  @P0 IMAD.HI.U32 R6, R11, R6, RZ ;  /* 0x000000060b060227 */ /* 0x001fca00078e00ff */
[----:B------:R-:W-:-:S04]  /*2fc30*/  @P0 SHF.R.U32.HI R11, RZ, R7, R6 ;  /* 0x00000007ff0b0219 */ /* 0x000fc80000011606 */
[----:B------:R-:W-:Y:S01]  /*2fc40*/  LOP3.LUT R11, RZ, R11, RZ, 0x33, !PT ;  /* 0x0000000bff0b7212 */ /* 0x000fe200078e33ff */
[----:B------:R-:W-:Y:S06]  /*2fc50*/  BRA `(.L_x_10222) ;  /* 0x0000000000147947 */ /* 0x000fec0003800000 */
.L_x_10221:
[----:B------:R-:W-:Y:S01]  /*2fc60*/  ISETP.NE.AND P0, PT, R3, 0x1, PT ;  /* 0x000000010300780c */ /* 0x000fe20003f05270 */
[----:B0-----:R-:W-:-:S12]  /*2fc70*/  IMAD.MOV.U32 R11, RZ, RZ, R0 ;  /* 0x000000ffff0b7224 */ /* 0x001fd800078e0000 */
[----:B------:R-:W0:Y:S02]  /*2fc80*/  @P0 LDC.64 R6, c[0x0][0xae0] ;  /* 0x0002b800ff060b82 */ /* 0x000e240000000a00 */
[----:B0-----:R-:W-:-:S05]  /*2fc90*/  @P0 IMAD.HI.U32 R6, R0, R6, RZ ;  /* 0x0000000600060227 */ /* 0x001fca00078e00ff */
[----:B------:R-:W-:-:S07]  /*2fca0*/  @P0 SHF.R.U32.HI R11, RZ, R7, R6 ;  /* 0x00000007ff0b0219 */ /* 0x000fce0000011606 */
.L_x_10222:
[----:B------:R-:W-:Y:S05]  /*2fcb0*/  BSYNC B0 ;  /* 0x0000000000007941 */ /* 0x000fea0003800000 */
.L_x_10220:
[----:B------:R-:W-:-:S05]  /*2fcc0*/  IMAD R3, R11, R3, RZ ;  /* 0x000000030b037224 */ /* 0x000fca00078e02ff */
[----:B------:R-:W-:-:S07]  /*2fcd0*/  VIMNMX R8, R8, R3, !PT ;  /* 0x0000000308087248 */ /* 0x000fce0007fe0100 */
.L_x_10219:
        /* <DEDUP_REMOVED lines=35> */
.L_x_10380:
[----:B------:R-:W-:-:S03]  /*2ff10*/  UMOV UR4, 0xffffffff ;  /* 0xffffffff00047882 */ /* 0x000fc60000000000 */
[----:B------:R-:W-:Y:S05]  /*2ff20*/  BRA.DIV UR4, `(.L_x_10226) ;  /* 0x0000005a04cc7947 */ /* 0x000fea000b800000 */
[----:B------:R-:W-:-:S13]  /*2ff30*/  ELECT P6, URZ, PT ;  /* 0x00000000003f782f */ /* 0x000fda00038c0000 */
.L_x_10383:
        /* <DEDUP_REMOVED lines=11> */
.L_x_10384:
[----:B------:R-:W-:Y:S04]  /*2fff0*/  BSSY B1, `(.L_x_10228) ;  /* 0x000004d000017945 */ /* 0x000fe80003800000 */
[----:B------:R-:W-:Y:S05]  /*30000*/  @!P6 BRA `(.L_x_10229) ;  /* 0x00000004002ce947 */ /* 0x000fea0003800000 */
[----:B0-----:R-:W1:Y:S04]  /*30010*/  LDL R11, [R1+0x474] ;  /* 0x00047400010b7983 */ /* 0x001e680000100800 */
[----:B------:R-:W2:Y:S01]  /*30020*/  LDL R9, [R1+0x47c] ;  /* 0x00047c0001097983 */ /* 0x000ea20000100800 */
[----:B-1----:R-:W-:Y:S01]  /*30030*/  IMAD R8, R11, 0x8, R7 ;  /* 0x000000080b087824 */ /* 0x002fe200078e0207 */
[----:B--2---:R-:W-:-:S04]  /*30040*/  SHF.L.U32 R9, R9, 0x1f, RZ ;  /* 0x0000001f09097819 */ /* 0x004fc800000006ff */
[----:B------:R-:W0:Y:S02]  /*30050*/  SYNCS.PHASECHK.TRANS64.TRYWAIT P0, [R8+URZ+0x324a0], R9 ;  /* 0x0324a009080075a7 */ /* 0x000e24000800017f */
[----:B0-----:R-:W-:Y:S05]  /*30060*/  @!P0 BRA `(.L_x_10230) ;  /* 0x0000005800b08947 */ /* 0x001fea0003800000 */
.L_x_10385:
        /* <DEDUP_REMOVED lines=11> */
.L_x_10231:
        /* <DEDUP_REMOVED lines=19> */
.L_x_10386:
        /* <DEDUP_REMOVED lines=8> */
.L_x_10233:
        /* <DEDUP_REMOVED lines=31> */
.L_x_10229:
[----:B------:R-:W-:Y:S05]  /*304c0*/  BSYNC B1 ;  /* 0x0000000000017941 */ /* 0x000fea0003800000 */
.L_x_10228:
[----:B-1----:R-:W2:Y:S04]  /*304d0*/  LDL.LU R8, [R1+0x474] ;  /* 0x0004740001087983 */ /* 0x002ea80000300800 */
[----:B0-----:R-:W3:Y:S01]  /*304e0*/  LDL.LU R11, [R1+0x47c] ;  /* 0x00047c00010b7983 */ /* 0x001ee20000300800 */
        /* <DEDUP_REMOVED lines=14> */
.L_x_10240:
        /* <DEDUP_REMOVED lines=9> */
.L_x_10387:
        /* <DEDUP_REMOVED lines=11> */
.L_x_10237:
        /* <DEDUP_REMOVED lines=17> */
.L_x_10388:
        /* <DEDUP_REMOVED lines=8> */
.L_x_10239:
        /* <DEDUP_REMOVED lines=31> */
.L_x_10235:
[----:B------:R-:W-:Y:S05]  /*30a90*/  BSYNC B1 ;  /* 0x0000000000017941 */ /* 0x000fea0003800000 */
.L_x_10234:
        /* <DEDUP_REMOVED lines=9> */
[----:B------:R-:W-:Y:S01]  /*30b30*/  ISETP.GT.AND P0, PT, R3, R2, PT ;  /* 0x000000020300720c */ /* 0x000fe20003f04270 */
[----:B------:R1:W-:Y:S04]  /*30b40*/  STL [R1+0x474], R9 ;  /* 0x0004740901007387 */ /* 0x0003e80000100800 */
[----:B------:R1:W-:Y:S08]  /*30b50*/  STL [R1+0x47c], R11 ;  /* 0x00047c0b01007387 */ /* 0x0003f00000100800 */
[----:B------:R-:W-:Y:S05]  /*30b60*/  @P0 BRA `(.L_x_10240) ;  /* 0xfffffff800980947 */ /* 0x000fea000383ffff */
.L_x_10224:
[----:B------:R-:W-:Y:S05]  /*30b70*/  BSYNC B0 ;  /* 0x0000000000007941 */ /* 0x000fea0003800000 */
.L_x_10223:
        /* <DEDUP_REMOVED lines=17> */
.L_x_10243:
[----:B------:R-:W-:-:S13]  /*30c90*/  ISETP.NE.AND P1, PT, R3, 0x1, PT ;  /* 0x000000010300780c */ /* 0x000fda0003f25270 */
[----:B------:R-:W2:Y:S02]  /*30ca0*/  @P1 LDC.64 R4, c[0x0][0xae0] ;  /* 0x0002b800ff041b82 */ /* 0x000ea40000000a00 */
[----:B--2---:R-:W-:-:S05]  /*30cb0*/  @P1 IMAD.HI.U32 R4, R6, R4, RZ ;  /* 0x0000000406041227 */ /* 0x004fca00078e00ff */
[----:B------:R-:W-:-:S07]  /*30cc0*/  @P1 SHF.R.U32.HI R6, RZ, R5, R4 ;  /* 0x00000005ff061219 */ /* 0x000fce0000011604 */
.L_x_10244:
[----:B------:R-:W-:Y:S05]  /*30cd0*/  BSYNC B0 ;  /* 0x0000000000007941 */ /* 0x000fea0003800000 */
.L_x_10242:
[----:B------:R-:W-:-:S05]  /*30ce0*/  IMAD R5, R6, R3, R3 ;  /* 0x0000000306057224 */ /* 0x000fca00078e0203 */
[----:B------:R-:W-:-:S07]  /*30cf0*/  VIMNMX R2, R2, R5, PT ;  /* 0x0000000502027248 */ /* 0x000fce0003fe0100 */
.L_x_10241:
        /* <DEDUP_REMOVED lines=19> */
.L_x_10247:
[----:B------:R-:W-:-:S13]  /*30e30*/  ISETP.NE.AND P0, PT, R3, 0x1, PT ;  /* 0x000000010300780c */ /* 0x000fda0003f05270 */
[----:B------:R-:W3:Y:S02]  /*30e40*/  @P0 LDC.64 R4, c[0x0][0xae0] ;  /* 0x0002b800ff040b82 */ /* 0x000ee40000000a00 */
[----:B---3--:R-:W-:-:S05]  /*30e50*/  @P0 IMAD.HI.U32 R4, R0, R4, RZ ;  /* 0x0000000400040227 */ /* 0x008fca00078e00ff */
[----:B------:R-:W-:-:S07]  /*30e60*/  @P0 SHF.R.U32.HI R0, RZ, R5, R4 ;  /* 0x00000005ff000219 */ /* 0x000fce0000011604 */
.L_x_10248:
[----:B------:R-:W-:Y:S05]  /*30e70*/  BSYNC B0 ;  /* 0x0000000000007941 */ /* 0x000fea0003800000 */
.L_x_10246:
[----:B------:R-:W-:-:S05]  /*30e80*/  IMAD R3, R0, R3, RZ ;  /* 0x0000000300037224 */ /* 0x000fca00078e02ff */
[----:B------:R-:W-:-:S07]  /*30e90*/  VIMNMX R2, R2, R3, !PT ;  /* 0x0000000302027248 */ /* 0x000fce0007fe0100 */
.L_x_10245:
        /* <DEDUP_REMOVED lines=25> */
.L_x_10250:
        /* <DEDUP_REMOVED lines=17> */
[----:B01----:R-:W-:Y:S02]  /*31140*/  IMAD.U32 R11, RZ, RZ, UR5 ;  /* 0x00000005ff0b7e24 */ /* 0x003fe4000f8e00ff */
[----:B------:R-:W-:Y:S02]  /*31150*/  IMAD.MOV.U32 R8, RZ, RZ, 0x70 ;  /* 0x00000070ff087424 */ /* 0x000fe400078e00ff */
[----:B------:R-:W-:Y:S02]  /*31160*/  IMAD.MOV.U32 R12, RZ, RZ, 0x1 ;  /* 0x00000001ff0c7424 */ /* 0x000fe400078e00ff */
[----:B------:R-:W-:-:S07]  /*31170*/  IMAD.MOV.U32 R13, RZ, RZ, RZ ;  /* 0x000000ffff0d7224 */ /* 0x000fce00078e00ff */
[----:B------:R-:W-:-:S07]  /*31180*/  LEPC R20, `(.L_x_10252) ;  /* 0x000000001014794e */ /* 0x000fce0000000000 */
[----:B---3--:R-:W-:Y:S05]  /*31190*/  CALL.ABS.NOINC R2 ;  /* 0x0000000002007343 */ /* 0x008fea0003c00000 */
.L_x_10252:
        /* <DEDUP_REMOVED lines=14> */
[----:B01----:R-:W-:Y:S02]  /*31280*/  IMAD.U32 R11, RZ, RZ, UR5 ;  /* 0x00000005ff0b7e24 */ /* 0x003fe4000f8e00ff */
[----:B------:R-:W-:Y:S02]  /*31290*/  IMAD.MOV.U32 R8, RZ, RZ, 0x70 ;  /* 0x00000070ff087424 */ /* 0x000fe400078e00ff */
[----:B------:R-:W-:Y:S02]  /*312a0*/  IMAD.MOV.U32 R12, RZ, RZ, 0x1 ;  /* 0x00000001ff0c7424 */ /* 0x000fe400078e00ff */
[----:B---3--:R-:W-:-:S07]  /*312b0*/  IMAD.MOV.U32 R13, RZ, RZ, RZ ;  /* 0x000000ffff0d7224 */ /* 0x008fce00078e00ff */
[----:B------:R-:W-:-:S07]  /*312c0*/  LEPC R20, `(.L_x_10254) ;  /* 0x000000001014794e */ /* 0x000fce0000000000 */
[----:B----4-:R-:W-:Y:S05]  /*312d0*/  CALL.ABS.NOINC R2 ;  /* 0x0000000002007343 */ /* 0x010fea0003c00000 */
.L_x_10254:
        /* <DEDUP_REMOVED lines=16> */
.L_x_10253:
[----:B--2---:R-:W2:Y:S01]  /*313e0*/  LDL.LU R6, [R1+0x490] ;  /* 0x0004900001067983 */ /* 0x004ea20000300800 */
[----:B------:R-:W3:Y:S01]  /*313f0*/  LDC R0, c[0x0][0x428] ;  /* 0x00010a00ff007b82 */ /* 0x000ee20000000800 */
[----:B------:R-:W-:Y:S01]  /*31400*/  ULDC.64 UR4, c[0x0][0xaf0] ;  /* 0x0002bc0000047ab9 */ /* 0x000fe20000000a00 */
[----:B------:R-:W-:Y:S01]  /*31410*/  IMAD.MOV.U32 R4, RZ, RZ, R19 ;  /* 0x000000ffff047224 */ /* 0x000fe200078e0013 */
[----:B------:R-:W4:Y:S01]  /*31420*/  S2R R5, SR_TID.X ;  /* 0x0000000000057919 */ /* 0x000f220000002100 */
        /* <DEDUP_REMOVED lines=20> */
[----:B------:R-:W-:Y:S01]  /*31570*/  VOTEU.ALL UP0, P6 ;  /* 0x00000000003f7886 */ /* 0x000fe20003000000 */
[----:B---3--:R-:W-:Y:S01]  /*31580*/  SEL R2, R19, RZ, !P0 ;  /* 0x000000ff13027207 */ /* 0x008fe20004000000 */
[----:B--2---:R-:W-:-:S07]  /*31590*/  IMAD R17, R17, 0x80, R6 ;  /* 0x0000008011117824 */ /* 0x004fce00078e0206 */
.L_x_10255:
        /* <DEDUP_REMOVED lines=11> */
[----:B------:R-:W3:Y:S01]  /*31650*/  LDC.64 R20, c[0x0][0x3f8] ;  /* 0x0000fe00ff147b82 */ /* 0x000ee20000000a00 */
[----:B------:R-:W-:Y:S02]  /*31660*/  ULDC.64 UR4, c[0x0][0xb00] ;  /* 0x0002c00000047ab9 */ /* 0x000fe40000000a00 */
[----:B---3--:R-:W-:Y:S01]  /*31670*/  LOP3.LUT P0, RZ, R20, UR4, RZ, 0xfc, !PT ;  /* 0x0000000414ff7c12 */ /* 0x008fe2000f80fcff */
[----:B------:R-:W-:-:S03]  /*31680*/  UMOV UR4, 0xffffffff ;  /* 0xffffffff00047882 */ /* 0x000fc60000000000 */
[----:B------:R-:W-:-:S04]  /*31690*/  LOP3.LUT P0, RZ, R21, UR5, RZ, 0xfc, P0 ;  /* 0x0000000515ff7c12 */ /* 0x000fc8000800fcff */
[----:B-----5:R-:W-:Y:S01]  /*316a0*/  SEL R6, R4, RZ, !P0 ;  /* 0x000000ff04067207 */ /* 0x020fe20004000000 */
[----:B--2---:R-:W-:Y:S01]  /*316b0*/  VIADD R3, R3, 0xffffffff ;  /* 0xffffffff03037836 */ /* 0x004fe20000000000 */
[----:B------:R-:W-:Y:S07]  /*316c0*/  BRA.DIV UR4, `(.L_x_10256) ;  /* 0x0000004604687947 */ /* 0x000fee000b800000 */
.L_x_10391:
[----:B------:R-:W-:Y:S01]  /*316d0*/  UMOV UR4, 0xffffffff ;  /* 0xffffffff00047882 */ /* 0x000fe20000000000 */
[----:B------:R-:W-:Y:S02]  /*316e0*/  SHF.R.S32.HI R8, RZ, 0x1f, R4 ;  /* 0x0000001fff087819 */ /* 0x000fe40000011404 */
[----:B------:R-:W-:Y:S05]  /*316f0*/  BRA.DIV UR4, `(.L_x_10257) ;  /* 0x0000004604907947 */ /* 0x000fea000b800000 */
[----:B------:R-:W-:-:S13]  /*31700*/  ELECT P6, URZ, PT ;  /* 0x00000000003f782f */ /* 0x000fda00038c0000 */
.L_x_10394:
[----:B------:R-:W-:Y:S05]  /*31710*/  @!P6 BRA `(.L_x_10258) ;  /* 0x0000000000fce947 */ /* 0x000fea0003800000 */
[----:B------:R-:W-:-:S04]  /*31720*/  ISETP.NE.U32.AND P0, PT, R20, RZ, PT ;  /* 0x000000ff1400720c */ /* 0x000fc80003f05070 */
[----:B------:R-:W-:-:S13]  /*31730*/  ISETP.NE.AND.EX P0, PT, R21, RZ, PT, P0 ;  /* 0x000000ff1500720c */ /* 0x000fda0003f05300 */
[----:B------:R-:W-:Y:S05]  /*31740*/  @!P0 BRA `(.L_x_10259) ;  /* 0x0000000000488947 */ /* 0x000fea0003800000 */
[----:B-1----:R-:W1:Y:S01]  /*31750*/  LDC R9, c[0x0][0x41c] ;  /* 0x00010700ff097b82 */ /* 0x002e620000000800 */
[----:B------:R-:W-:Y:S01]  /*31760*/  IMAD.MOV.U32 R5, RZ, RZ, R3 ;  /* 0x000000ffff057224 */ /* 0x000fe200078e0003 */
        /* <DEDUP_REMOVED lines=14> */
[----:B0-----:R-:W-:-:S05]  /*31850*/  LEA.HI.X R11, R6, R21, R5, 0x2, P0 ;  /* 0x00000015060b7211 */ /* 0x001fca00000f1405 */
[----:B------:R2:W5:Y:S04]  /*31860*/  LDG.E R6, desc[UR56][R10.64] ;  /* 0x000000380a067981 */ /* 0x000568000c1e1900 */
.L_x_10259:
[----:B------:R-:W3:Y:S01]  /*31870*/  LDL R5, [R1+0x470] ;  /* 0x0004700001057983 */ /* 0x000ee20000100800 */
[----:B-1----:R-:W-:-:S03]  /*31880*/  MOV R9, 0x400 ;  /* 0x0000040000097802 */ /* 0x002fc60000000f00 */
[----:B------:R-:W4:Y:S01]  /*31890*/  LDL R7, [R1+0x478] ;  /* 0x0004780001077983 */ /* 0x000f220000100800 */
[----:B--2---:R-:W1:Y:S02]  /*318a0*/  S2R R10, SR_CgaCtaId ;  /* 0x00000000000a7919 */ /* 0x004e640000008800 */
[----:B-1----:R-:W-:-:S05]  /*318b0*/  LEA R9, R10, R9, 0x18 ;  /* 0x000000090a097211 */ /* 0x002fca00078ec0ff */
[----:B---3--:R-:W-:Y:S01]  /*318c0*/  IMAD R5, R5, 0x8, R9 ;  /* 0x0000000805057824 */ /* 0x008fe200078e0209 */
[----:B----4-:R-:W-:-:S04]  /*318d0*/  SHF.L.U32 R7, R7, 0x1f, RZ ;  /* 0x0000001f07077819 */ /* 0x010fc800000006ff */
[----:B------:R-:W1:Y:S02]  /*318e0*/  SYNCS.PHASECHK.TRANS64.TRYWAIT P0, [R5+URZ+0x32440], R7 ;  /* 0x03244007050075a7 */ /* 0x000e64000800017f */
[----:B-1----:R-:W-:Y:S05]  /*318f0*/  @!P0 BRA `(.L_x_10260) ;  /* 0x0000004400308947 */ /* 0x002fea0003800000 */
.L_x_10395:
        /* <DEDUP_REMOVED lines=11> */
.L_x_10261:
[----:B------:R-:W2:Y:S01]  /*319b0*/  LDL R9, [R1+0x470] ;  /* 0x0004700001097983 */ /* 0x000ea20000100800 */
        /* <DEDUP_REMOVED lines=20> */
[----:B--2---:R-:W-:Y:S01]  /*31b00*/  NOP ;  /* 0x0000000000007918 */ /* 0x004fe20000000000 */
.L_x_10258:
        /* <DEDUP_REMOVED lines=26> */
[----:B--2---:R-:W-:Y:S01]  /*31cb0*/  IMAD.MOV.U32 R2, RZ, RZ, 0x10000 ;  /* 0x00010000ff027424 */ /* 0x004fe200078e00ff */
        /* <DEDUP_REMOVED lines=28> */
.L_x_10263:
[----:B------:R-:W-:Y:S05]  /*31e80*/  BSYNC B0 ;  /* 0x0000000000007941 */ /* 0x000fea0003800000 */
.L_x_10262:
[----:B------:R-:W-:-:S04]  /*31e90*/  UIADD3 UR52, UR52, 0x1, URZ ;  /* 0x0000000134347890 */ /* 0x000fc8000fffe03f */
[----:B------:R-:W-:-:S04]  /*31ea0*/  ULEA.HI UR4, UR52, UR52, URZ, 0x1 ;  /* 0x0000003434047291 */ /* 0x000fc8000f8f083f */
[----:B------:R-:W-:-:S04]  /*31eb0*/  ULOP3.LUT UR4, UR4, 0xfffffffe, URZ, 0xc0, !UPT ;  /* 0xfffffffe04047892 */ /* 0x000fc8000f8ec03f */
[----:B------:R-:W-:-:S06]  /*31ec0*/  UIADD3 UR4, UR52, -UR4, URZ ;  /* 0x8000000434047290 */ /* 0x000fcc000fffe03f */
[----:B------:R-:W-:-:S05]  /*31ed0*/  IMAD.U32 R2, RZ, RZ, UR4 ;  /* 0x00000004ff027e24 */ /* 0x000fca000f8e00ff */
[----:B------:R-:W-:-:S04]  /*31ee0*/  SHF.L.U32 R2, R2, 0x1f, RZ ;  /* 0x0000001f02027819 */ /* 0x000fc800000006ff */
[----:B------:R-:W2:Y:S02]  /*31ef0*/  SYNCS.PHASECHK.TRANS64.TRYWAIT P0, [R5+URZ+0x32420], R2 ;  /* 0x03242002050075a7 */ /* 0x000ea4000800017f */
[----:B--2---:R-:W-:Y:S05]  /*31f00*/  @!P0 BRA `(.L_x_10264) ;  /* 0x0000003c00c08947 */ /* 0x004fea0003800000 */
.L_x_10396:
[----:B------:R-:W-:Y:S01]  /*31f10*/  ULDC.64 UR46, c[0x0][0x3f8] ;  /* 0x0000fe00002e7ab9 */ /* 0x000fe20000000a00 */
[----:B------:R-:W-:Y:S01]  /*31f20*/  ULDC.64 UR38, c[0x0][0x408] ;  /* 0x0001020000267ab9 */ /* 0x000fe20000000a00 */
[----:B------:R-:W-:Y:S04]  /*31f30*/  BSSY B0, `(.L_x_10265) ;  /* 0x000003b000007945 */ /* 0x000fe80003800000 */
[----:B------:R-:W-:Y:S05]  /*31f40*/  @!P6 BRA `(.L_x_10266) ;  /* 0x0000000000e4e947 */ /* 0x000fea0003800000 */
[----:B------:R-:W3:Y:S01]  /*31f50*/  LDL R7, [R1+0x470] ;  /* 0x0004700001077983 */ /* 0x000ee20000100800 */
[----:B-1----:R-:W-:-:S03]  /*31f60*/  MOV R9, 0x400 ;  /* 0x0000040000097802 */ /* 0x002fc60000000f00 */
[----:B--2---:R-:W2:Y:S01]  /*31f70*/  LDL R5, [R1+0x478] ;  /* 0x0004780001057983 */ /* 0x004ea20000100800 */
[----:B------:R-:W1:Y:S02]  /*31f80*/  S2R R10, SR_CgaCtaId ;  /* 0x00000000000a7919 */ /* 0x000e640000008800 */
[----:B-1----:R-:W-:-:S05]  /*31f90*/  LEA R9, R10, R9, 0x18 ;  /* 0x000000090a097211 */ /* 0x002fca00078ec0ff */
[----:B---3--:R-:W-:Y:S01]  /*31fa0*/  IMAD R2, R7, 0x8, R9 ;  /* 0x0000000807027824 */ /* 0x008fe200078e0209 */
[----:B--2---:R-:W-:-:S04]  /*31fb0*/  SHF.L.U32 R5, R5, 0x1f, RZ ;  /* 0x0000001f05057819 */ /* 0x004fc800000006ff */
[----:B------:R-:W1:Y:S02]  /*31fc0*/  SYNCS.PHASECHK.TRANS64.TRYWAIT P0, [R2+URZ+0x32460], R5 ;  /* 0x03246005020075a7 */ /* 0x000e64000800017f */
[----:B-1----:R-:W-:Y:S05]  /*31fd0*/  @!P0 BRA `(.L_x_10267) ;  /* 0x0000003c00ac8947 */ /* 0x002fea0003800000 */
.L_x_10397:
        /* <DEDUP_REMOVED lines=11> */
.L_x_10268:
[----:B------:R-:W2:Y:S01]  /*32090*/  LDL R7, [R1+0x470] ;  /* 0x0004700001077983 */ /* 0x000ea20000100800 */
        /* <DEDUP_REMOVED lines=35> */
[----:B---3--:R-:W-:Y:S01]  /*322d0*/  NOP ;  /* 0x0000000000007918 */ /* 0x008fe20000000000 */
.L_x_10266:
[----:B------:R-:W-:Y:S05]  /*322e0*/  BSYNC B0 ;  /* 0x0000000000007941 */ /* 0x000fea0003800000 */
.L_x_10265:
[----:B------:R-:W3:Y:S04]  /*322f0*/  LDL R3, [R1+0x48c] ;  /* 0x00048c0001037983 */ /* 0x000ee80000100800 */
[----:B--2---:R-:W2:Y:S01]  /*32300*/  LDL R2, [R1+0x484] ;  /* 0x0004840001027983 */ /* 0x004ea20000100800 */
[----:B------:R-:W-:Y:S01]  /*32310*/  BSSY B0, `(.L_x_10269) ;  /* 0x000016a000007945 */ /* 0x000fe20003800000 */
[----:B---3--:R-:W-:-:S05]  /*32320*/  VIADD R5, R3, 0xfffffffe ;  /* 0xfffffffe03057836 */ /* 0x008fca0000000000 */
[----:B--2---:R-:W-:-:S13]  /*32330*/  ISETP.GE.AND P0, PT, R5, R2, PT ;  /* 0x000000020500720c */ /* 0x004fda0003f06270 */
[----:B------:R-:W-:Y:S05]  /*32340*/  @!P0 BRA `(.L_x_10270) ;  /* 0x0000001400988947 */ /* 0x000fea0003800000 */
[----:B-1----:R-:W-:Y:S01]  /*32350*/  LOP3.LUT R9, RZ, R2, RZ, 0x33, !PT ;  /* 0x00000002ff097212 */ /* 0x002fe200078e33ff */
[----:B------:R-:W-:Y:S01]  /*32360*/  IMAD.MOV R2, RZ, RZ, -R3 ;  /* 0x000000ffff027224 */ /* 0x000fe200078e0a03 */
[----:B------:R-:W-:Y:S04]  /*32370*/  BSSY B1, `(.L_x_10271) ;  /* 0x000007a000017945 */ /* 0x000fe80003800000 */
[----:B------:R-:W-:-:S05]  /*32380*/  VIADDMNMX R9, R2, 0x1, R9, !PT ;  /* 0x0000000102097846 */ /* 0x000fca0007800109 */
[----:B------:R-:W-:-:S05]  /*32390*/  IMAD.IADD R2, R3, 0x1, R9 ;  /* 0x0000000103027824 */ /* 0x000fca00078e0209 */
[----:B------:R-:W-:-:S04]  /*323a0*/  LOP3.LUT R2, R2, 0x1, RZ, 0xc0, !PT ;  /* 0x0000000102027812 */ /* 0x000fc800078ec0ff */
[----:B------:R-:W-:-:S13]  /*323b0*/  ISETP.NE.U32.AND P0, PT, R2, 0x1, PT ;  /* 0x000000010200780c */ /* 0x000fda0003f05070 */
[----:B------:R-:W-:Y:S05]  /*323c0*/  @P0 BRA `(.L_x_10272) ;  /* 0x0000000400d00947 */ /* 0x000fea0003800000 */
[----:B------:R-:W2:Y:S04]  /*323d0*/  LDL.LU R3, [R1+0x470] ;  /* 0x0004700001037983 */ /* 0x000ea80000300800 */
        /* <DEDUP_REMOVED lines=13> */
[----:B0-----:R-:W0:Y:S01]  /*324b0*/  LDC R11, c[0x0][0x41c] ;  /* 0x00010700ff0b7b82 */ /* 0x001e220000000800 */
        /* <DEDUP_REMOVED lines=16> */
.L_x_10275:
[----:B------:R-:W3:Y:S01]  /*325c0*/  S2R R3, SR_CgaCtaId ;  /* 0x0000000000037919 */ /* 0x000ee20000008800 */
[----:B------:R-:W-:-:S04]  /*325d0*/  MOV R2, 0x400 ;  /* 0x0000040000027802 */ /* 0x000fc80000000f00 */
[----:B---3--:R-:W-:Y:S02]  /*325e0*/  LEA R2, R3, R2, 0x18 ;  /* 0x0000000203027211 */ /* 0x008fe400078ec0ff */
[----:B------:R-:W-:-:S03]  /*325f0*/  SHF.L.U32 R3, R12, 0x1f, RZ ;  /* 0x0000001f0c037819 */ /* 0x000fc600000006ff */
[----:B------:R-:W-:-:S04]  /*32600*/  IMAD R2, R13, 0x8, R2 ;  /* 0x000000080d027824 */ /* 0x000fc800078e0202 */
[----:B------:R-:W3:Y:S02]  /*32610*/  SYNCS.PHASECHK.TRANS64.TRYWAIT P0, [R2+URZ+0x32440], R3 ;  /* 0x03244003020075a7 */ /* 0x000ee4000800017f */
[----:B---3--:R-:W-:Y:S05]  /*32620*/  @!P0 BRA `(.L_x_10276) ;  /* 0x00000038002c8947 */ /* 0x008fea0003800000 */
.L_x_10398:
        /* <DEDUP_REMOVED lines=11> */
.L_x_10277:
[----:B----4-:R-:W4:Y:S01]  /*326e0*/  LDL R7, [R1+0x470] ;  /* 0x0004700001077983 */ /* 0x010f220000100800 */
[----:B0-----:R-:W-:-:S03]  /*326f0*/  MOV R11, 0x400 ;  /* 0x00000400000b7802 */ /* 0x001fc60000000f00 */
[----:B------:R-:W2:Y:S01]  /*32700*/  LDL R10, [R1+0x480] ;  /* 0x00048000010a7983 */ /* 0x000ea20000100800 */
[----:B-1----:R-:W0:Y:S01]  /*32710*/  S2R R12, SR_CgaCtaId ;  /* 0x00000000000c7919 */ /* 0x002e220000008800 */
        /* <DEDUP_REMOVED lines=16> */
[----:B------:R-:W1:Y:S02]  /*32820*/  SYNCS.PHASECHK.TRANS64.TRYWAIT P0, [R2+URZ+0x32460], R3 ;  /* 0x03246003020075a7 */ /* 0x000e64000800017f */
[----:B01----:R-:W-:Y:S05]  /*32830*/  @!P0 BRA `(.L_x_10278) ;  /* 0x0000003400bc8947 */ /* 0x003fea0003800000 */
.L_x_10399:
        /* <DEDUP_REMOVED lines=8> */
.L_x_10279:
[----:B0--3--:R-:W2:Y:S01]  /*328c0*/  LDL R3, [R1+0x470] ;  /* 0x0004700001037983 */ /* 0x009ea20000100800 */
        /* <DEDUP_REMOVED lines=33> */
.L_x_10274:
[----:B------:R-:W-:Y:S05]  /*32ae0*/  BSYNC B2 ;  /* 0x0000000000027941 */ /* 0x000fea0003800000 */
.L_x_10273:
[----:B------:R-:W2:Y:S02]  /*32af0*/  LDL R2, [R1+0x48c] ;  /* 0x00048c0001027983 */ /* 0x000ea40000100800 */
[----:B--2---:R-:W-:-:S07]  /*32b00*/  VIADD R5, R2, 0xfffffffd ;  /* 0xfffffffd02057836 */ /* 0x004fce0000000000 */
.L_x_10272:
[----:B------:R-:W-:Y:S05]  /*32b10*/  BSYNC B1 ;  /* 0x0000000000017941 */ /* 0x000fea0003800000 */
.L_x_10271:
[----:B------:R-:W2:Y:S01]  /*32b20*/  LDL.LU R2, [R1+0x48c] ;  /* 0x00048c0001027983 */ /* 0x000ea20000300800 */
[----:B------:R-:W-:Y:S01]  /*32b30*/  VIADD R9, R9, 0xfffffffe ;  /* 0xfffffffe09097836 */ /* 0x000fe20000000000 */
[----:B--2---:R-:W-:-:S04]  /*32b40*/  LOP3.LUT R2, RZ, R2, RZ, 0x33, !PT ;  /* 0x00000002ff027212 */ /* 0x004fc800078e33ff */
[----:B------:R-:W-:-:S13]  /*32b50*/  ISETP.NE.AND P0, PT, R9, R2, PT ;  /* 0x000000020900720c */ /* 0x000fda0003f05270 */
[----:B------:R-:W-:Y:S05]  /*32b60*/  @!P0 BRA `(.L_x_10270) ;  /* 0x0000000c00908947 */ /* 0x000fea0003800000 */
.L_x_10294:
        /* <DEDUP_REMOVED lines=15> */
[----:B------:R-:W-:Y:S01]  /*32c60*/  IMAD R7, R8, UR38, RZ ;  /* 0x0000002608077c24 */ /* 0x000fe2000f8e02ff */
[----:B0-----:R-:W-:-:S13]  /*32c70*/  ISETP.NE.AND P0, PT, R6, 0x1, PT ;  /* 0x000000010600780c */ /* 0x001fda0003f05270 */
[----:B------:R-:W1:Y:S02]  /*32c80*/  @P0 LDC.64 R2, c[0x0][0x420] ;  /* 0x00010800ff020b82 */ /* 0x000e640000000a00 */
[----:B-1----:R-:W-:-:S04]  /*32c90*/  @P0 IMAD.HI.U32 R12, R5, R2, RZ ;  /* 0x00000002050c0227 */ /* 0x002fc800078e00ff */
[----:B------:R-:W-:Y:S01]  /*32ca0*/  IMAD.MOV.U32 R2, RZ, RZ, R5 ;  /* 0x000000ffff027224 */ /* 0x000fe200078e0005 */
[----:B------:R-:W-:-:S04]  /*32cb0*/  @P0 SHF.R.U32.HI R2, RZ, R3, R12 ;  /* 0x00000003ff020219 */ /* 0x000fc8000001160c */
[--C-:B------:R-:W-:Y:S01]  /*32cc0*/  SHF.R.S32.HI R3, RZ, 0x1f, R2.reuse ;  /* 0x0000001fff037819 */ /* 0x100fe20000011402 */
[----:B------:R-:W-:-:S04]  /*32cd0*/  IMAD.MOV R11, RZ, RZ, -R2 ;  /* 0x000000ffff0b7224 */ /* 0x000fc800078e0a02 */
[----:B------:R-:W-:Y:S02]  /*32ce0*/  IMAD R11, R6, R11, R5 ;  /* 0x0000000b060b7224 */ /* 0x000fe400078e0205 */
[C---:B------:R-:W-:Y:S02]  /*32cf0*/  IMAD R6, R4.reuse, UR39, R7 ;  /* 0x0000002704067c24 */ /* 0x040fe4000f8e0207 */
[----:B------:R-:W-:-:S04]  /*32d00*/  IMAD.WIDE.U32 R2, R4, UR38, R2 ;  /* 0x0000002604027c25 */ /* 0x000fc8000f8e0002 */
[----:B------:R-:W-:Y:S01]  /*32d10*/  IMAD.IADD R3, R6, 0x1, R3 ;  /* 0x0000000106037824 */ /* 0x000fe200078e0203 */
[----:B------:R-:W-:-:S04]  /*32d20*/  LEA R6, P0, R2, UR46, 0x2 ;  /* 0x0000002e02067c11 */ /* 0x000fc8000f8010ff */
[----:B------:R-:W-:-:S05]  /*32d30*/  LEA.HI.X R7, R2, UR47, R3, 0x2, P0 ;  /* 0x0000002f02077c11 */ /* 0x000fca00080f1403 */
[----:B------:R0:W5:Y:S04]  /*32d40*/  LDG.E R6, desc[UR56][R6.64] ;  /* 0x0000003806067981 */ /* 0x000168000c1e1900 */
.L_x_10282:
[----:B------:R-:W2:Y:S01]  /*32d50*/  S2R R3, SR_CgaCtaId ;  /* 0x0000000000037919 */ /* 0x000ea20000008800 */
[----:B------:R-:W-:-:S04]  /*32d60*/  MOV R2, 0x400 ;  /* 0x0000040000027802 */ /* 0x000fc80000000f00 */
[----:B--2---:R-:W-:Y:S02]  /*32d70*/  LEA R2, R3, R2, 0x18 ;  /* 0x0000000203027211 */ /* 0x004fe400078ec0ff */
[----:B------:R-:W-:-:S03]  /*32d80*/  SHF.L.U32 R3, R10, 0x1f, RZ ;  /* 0x0000001f0a037819 */ /* 0x000fc600000006ff */
[----:B------:R-:W-:-:S04]  /*32d90*/  IMAD R2, R9, 0x8, R2 ;  /* 0x0000000809027824 */ /* 0x000fc800078e0202 */
[----:B------:R-:W2:Y:S02]  /*32da0*/  SYNCS.PHASECHK.TRANS64.TRYWAIT P0, [R2+URZ+0x32440], R3 ;  /* 0x03244003020075a7 */ /* 0x000ea4000800017f */
[----:B--2---:R-:W-:Y:S05]  /*32db0*/  @!P0 BRA `(.L_x_10283) ;  /* 0x0000003000708947 */ /* 0x004fea0003800000 */
.L_x_10400:
        /* <DEDUP_REMOVED lines=11> */
.L_x_10284:
[----:B-1----:R-:W3:Y:S01]  /*32e70*/  LDL R12, [R1+0x480] ;  /* 0x00048000010c7983 */ /* 0x002ee20000100800 */
        /* <DEDUP_REMOVED lines=20> */
.L_x_10401:
        /* <DEDUP_REMOVED lines=8> */
.L_x_10286:
        /* <DEDUP_REMOVED lines=33> */
.L_x_10281:
[----:B------:R-:W-:Y:S05]  /*33250*/  BSYNC B1 ;  /* 0x0000000000017941 */ /* 0x000fea0003800000 */
.L_x_10280:
[----:B------:R-:W-:Y:S01]  /*33260*/  VIADD R9, R9, 0x1 ;  /* 0x0000000109097836 */ /* 0x000fe20000000000 */
[----:B------:R-:W-:Y:S04]  /*33270*/  BSSY B1, `(.L_x_10287) ;  /* 0x000006f000017945 */ /* 0x000fe80003800000 */
[----:B------:R-:W-:-:S04]  /*33280*/  ISETP.NE.AND P0, PT, R9, 0x2, PT ;  /* 0x000000020900780c */ /* 0x000fc80003f05270 */
[----:B------:R-:W-:Y:S02]  /*33290*/  SEL R3, RZ, 0x1, P0 ;  /* 0x00000001ff037807 */ /* 0x000fe40000000000 */
[----:B-1----:R-:W-:Y:S01]  /*332a0*/  SEL R12, R9, RZ, P0 ;  /* 0x000000ff090c7207 */ /* 0x002fe20000000000 */
        /* <DEDUP_REMOVED lines=25> */
.L_x_10289:
[----:B------:R-:W2:Y:S01]  /*33440*/  S2R R3, SR_CgaCtaId ;  /* 0x0000000000037919 */ /* 0x000ea20000008800 */
[----:B------:R-:W-:-:S04]  /*33450*/  MOV R2, 0x400 ;  /* 0x0000040000027802 */ /* 0x000fc80000000f00 */
[----:B--2---:R-:W-:Y:S02]  /*33460*/  LEA R2, R3, R2, 0x18 ;  /* 0x0000000203027211 */ /* 0x004fe400078ec0ff */
[----:B------:R-:W-:-:S03]  /*33470*/  SHF.L.U32 R3, R11, 0x1f, RZ ;  /* 0x0000001f0b037819 */ /* 0x000fc600000006ff */
[----:B------:R-:W-:-:S04]  /*33480*/  IMAD R2, R12, 0x8, R2 ;  /* 0x000000080c027824 */ /* 0x000fc800078e0202 */
[----:B------:R-:W2:Y:S02]  /*33490*/  SYNCS.PHASECHK.TRANS64.TRYWAIT P0, [R2+URZ+0x32440], R3 ;  /* 0x03244003020075a7 */ /* 0x000ea4000800017f */
[----:B--2---:R-:W-:Y:S05]  /*334a0*/  @!P0 BRA `(.L_x_10290) ;  /* 0x0000002800dc8947 */ /* 0x004fea0003800000 */
.L_x_10402:
        /* <DEDUP_REMOVED lines=11> */
.L_x_10291:
[----:B-1----:R-:W3:Y:S01]  /*33560*/  LDL R7, [R1+0x470] ;  /* 0x0004700001077983 */ /* 0x002ee20000100800 */
        /* <DEDUP_REMOVED lines=21> */
.L_x_10403:
        /* <DEDUP_REMOVED lines=8> */
.L_x_10293:
        /* <DEDUP_REMOVED lines=34> */
.L_x_10288:
[----:B------:R-:W-:Y:S05]  /*33960*/  BSYNC B1 ;  /* 0x0000000000017941 */ /* 0x000fea0003800000 */
.L_x_10287:
[----:B------:R-:W2:Y:S01]  /*33970*/  LDL R2, [R1+0x484] ;  /* 0x0004840001027983 */ /* 0x000ea20000100800 */
[----:B------:R-:W-:Y:S01]  /*33980*/  VIADD R5, R5, 0xfffffffe ;  /* 0xfffffffe05057836 */ /* 0x000fe20000000000 */
[----:B--2---:R-:W-:-:S13]  /*33990*/  ISETP.GT.AND P0, PT, R9, R2, PT ;  /* 0x000000020900720c */ /* 0x004fda0003f04270 */
[----:B------:R-:W-:Y:S05]  /*339a0*/  @P0 BRA `(.L_x_10294) ;  /* 0xfffffff000700947 */ /* 0x000fea000383ffff */
.L_x_10270:
[----:B------:R-:W-:Y:S05]  /*339b0*/  BSYNC B0 ;  /* 0x0000000000007941 */ /* 0x000fea0003800000 */
.L_x_10269:
[----:B------:R-:W2:Y:S01]  /*339c0*/  LDL.LU R3, [R1+0x470] ;  /* 0x0004700001037983 */ /* 0x000ea20000300800 */
        /* <DEDUP_REMOVED lines=8> */
[----:B------:R2:W-:Y:S01]  /*33a50*/  STL [R1+0x470], R2 ;  /* 0x0004700201007387 */ /* 0x0005e20000100800 */
        /* <DEDUP_REMOVED lines=13> */
.L_x_10296:
[----:B------:R-:W-:Y:S05]  /*33b30*/  BSYNC B0 ;  /* 0x0000000000007941 */ /* 0x000fea0003800000 */
.L_x_10295:
[----:B--2---:R-:W2:Y:S02]  /*33b40*/  LDL.LU R2, [R1+0x478] ;  /* 0x0004780001027983 */ /* 0x004ea40000300800 */
[----:B--2---:R-:W-:-:S05]  /*33b50*/  LOP3.LUT R2, R2, R0, RZ, 0x3c, !PT ;  /* 0x0000000002027212 */ /* 0x004fca00078e3cff */
[----:B------:R3:W-:Y:S02]  /*33b60*/  STL [R1+0x478], R2 ;  /* 0x0004780201007387 */ /* 0x0007e40000100800 */
.L_x_10251:
[----:B------:R-:W-:Y:S05]  /*33b70*/  BSYNC B6 ;  /* 0x0000000000067941 */ /* 0x000fea0003800000 */
.L_x_10249:
[----:B------:R-:W-:-:S03]  /*33b80*/  UMOV UR4, 0xffffffff ;  /* 0xffffffff00047882 */ /* 0x000fc60000000000 */
[----:B------:R-:W-:Y:S05]  /*33b90*/  BRA.DIV UR4, `(.L_x_10297) ;  /* 0x0000002604487947 */ /* 0x000fea000b800000 */
[----:B------:R4:W0:Y:S04]  /*33ba0*/  SHFL.IDX PT, R4, R16, RZ, 0x1f ;  /* 0x00001fff10047589 */ /* 0x00082800000e0000 */
[----:B------:R-:W0:Y:S02]  /*33bb0*/  SHFL.IDX PT, R16, R16, 0x1, 0x1f ;  /* 0x00201f0010107f89 */ /* 0x000e2400000e0000 */
.L_x_10407:
[----:B------:R-:W2:Y:S01]  /*33bc0*/  S2R R0, SR_TID.X ;  /* 0x0000000000007919 */ /* 0x000ea20000002100 */
[----:B------:R-:W-:Y:S01]  /*33bd0*/  ULDC UR4, c[0x0][0xd14] ;  /* 0x0003450000047ab9 */ /* 0x000fe20000000800 */
[----:B------:R-:W-:Y:S01]  /*33be0*/  BSSY B0, `(.L_x_10298) ;  /* 0x000000b000007945 */ /* 0x000fe20003800000 */
[----:B------:R-:W-:Y:S01]  /*33bf0*/  IMAD.MOV.U32 R17, RZ, RZ, RZ ;  /* 0x000000ffff117224 */ /* 0x000fe200078e00ff */
[----:B--2---:R-:W-:Y:S01]  /*33c00*/  LOP3.LUT R6, R0, 0x1f, RZ, 0xc0, !PT ;  /* 0x0000001f00067812 */ /* 0x004fe200078ec0ff */
[----:B------:R-:W-:-:S03]  /*33c10*/  IMAD.U32 R0, RZ, RZ, UR4 ;  /* 0x00000004ff007e24 */ /* 0x000fc6000f8e00ff */
[C---:B------:R-:W-:Y:S01]  /*33c20*/  ISETP.NE.AND P0, PT, R6.reuse, 0x1f, PT ;  /* 0x0000001f0600780c */ /* 0x040fe20003f05270 */
[----:B------:R-:W-:-:S05]  /*33c30*/  IMAD.IADD R5, R6, 0x1, R19 ;  /* 0x0000000106057824 */ /* 0x000fca00078e0213 */
[----:B------:R-:W-:-:S13]  /*33c40*/  ISETP.GE.OR P0, PT, R5, R0, !P0 ;  /* 0x000000000500720c */ /* 0x000fda0004706670 */
[----:B------:R-:W-:Y:S05]  /*33c50*/  @P0 BRA `(.L_x_10299) ;  /* 0x00000000000c0947 */ /* 0x000fea0003800000 */
[----:B---3--:R-:W2:Y:S02]  /*33c60*/  LDC.64 R2, c[0x0][0xd58] ;  /* 0x00035600ff027b82 */ /* 0x008ea40000000a00 */
[----:B--2---:R-:W-:-:S05]  /*33c70*/  IMAD.WIDE R2, R5, 0x4, R2 ;  /* 0x0000000405027825 */ /* 0x004fca00078e0202 */
[----:B------:R2:W5:Y:S02]  /*33c80*/  LDG.E R17, desc[UR56][R2.64] ;  /* 0x0000003802117981 */ /* 0x000564000c1e1900 */
.L_x_10299:
[----:B------:R-:W-:Y:S05]  /*33c90*/  BSYNC B0 ;  /* 0x0000000000007941 */ /* 0x000fea0003800000 */
.L_x_10298:
[----:B------:R-:W-:-:S03]  /*33ca0*/  UMOV UR4, 0xffffffff ;  /* 0xffffffff00047882 */ /* 0x000fc60000000000 */
[----:B------:R-:W-:Y:S05]  /*33cb0*/  BRA.DIV UR4, `(.L_x_10300) ;  /* 0x00000026044c7947 */ /* 0x000fea000b800000 */
[----:B-----5:R-:W0:Y:S01]  /*33cc0*/  SHFL.UP PT, R14, R17, 0x1, RZ ;  /* 0x04200000110e7989 */ /* 0x020e2200000e00ff */
[C---:B------:R-:W-:Y:S02]  /*33cd0*/  ISETP.NE.AND P0, PT, R6.reuse, RZ, PT ;  /* 0x000000ff0600720c */ /* 0x040fe40003f05270 */
[----:B------:R-:W-:Y:S02]  /*33ce0*/  ISETP.GE.U32.AND P1, PT, R6, 0x2, PT ;  /* 0x000000020600780c */ /* 0x000fe40003f26070 */
[----:B0-----:R-:W-:Y:S02]  /*33cf0*/  SEL R14, R14, RZ, P0 ;  /* 0x000000ff0e0e7207 */ /* 0x001fe40000000000 */
[----:B------:R-:W-:-:S03]  /*33d00*/  ISETP.GE.U32.AND P0, PT, R6, 0x4, PT ;  /* 0x000000040600780c */ /* 0x000fc60003f06070 */
[----:B-1----:R-:W-:-:S05]  /*33d10*/  IMAD.IADD R13, R17, 0x1, R14 ;  /* 0x00000001110d7824 */ /* 0x002fca00078e020e */
[----:B------:R-:W2:Y:S02]  /*33d20*/  SHFL.UP PT, R14, R13, 0x2, RZ ;  /* 0x044000000d0e7989 */ /* 0x000ea400000e00ff */
[----:B--23--:R-:W-:Y:S02]  /*33d30*/  SEL R2, R14, RZ, P1 ;  /* 0x000000ff0e027207 */ /* 0x00cfe40000800000 */
        /* <DEDUP_REMOVED lines=13> */
.L_x_10415:
[----:B------:R-:W-:Y:S02]  /*33e10*/  ULDC UR4, c[0x0][0xd10] ;  /* 0x0003440000047ab9 */ /* 0x000fe40000000800 */
[----:B------:R-:W-:-:S04]  /*33e20*/  IMAD.U32 R5, RZ, RZ, UR4 ;  /* 0x00000004ff057e24 */ /* 0x000fc8000f8e00ff */
[----:B-1----:R-:W-:-:S04]  /*33e30*/  IMAD R3, R14, R5, RZ ;  /* 0x000000050e037224 */ /* 0x002fc800078e02ff */
[----:B----4-:R-:W-:-:S05]  /*33e40*/  IMAD.IADD R16, R16, 0x1, R3 ;  /* 0x0000000110107824 */ /* 0x010fca00078e0203 */
[----:B------:R-:W-:-:S13]  /*33e50*/  ISETP.GT.AND P0, PT, R16, R4, PT ;  /* 0x000000041000720c */ /* 0x000fda0003f04270 */
[----:B------:R-:W-:Y:S05]  /*33e60*/  @P0 BRA `(.L_x_10301) ;  /* 0x0000000000b40947 */ /* 0x000fea0003800000 */
[----:B------:R-:W1:Y:S02]  /*33e70*/  LDC R0, c[0x0][0xd14] ;  /* 0x00034500ff007b82 */ /* 0x000e640000000800 */
.L_x_10306:
        /* <DEDUP_REMOVED lines=14> */
.L_x_10304:
[----:B------:R-:W-:Y:S05]  /*33f60*/  BSYNC B0 ;  /* 0x0000000000007941 */ /* 0x000fea0003800000 */
.L_x_10303:
        /* <DEDUP_REMOVED lines=23> */
.L_x_10423:
[----:B------:R-:W-:Y:S02]  /*340e0*/  ULDC UR4, c[0x0][0xd10] ;  /* 0x0003440000047ab9 */ /* 0x000fe40000000800 */
[----:B------:R-:W-:-:S04]  /*340f0*/  IMAD.U32 R5, RZ, RZ, UR4 ;  /* 0x00000004ff057e24 */ /* 0x000fc8000f8e00ff */
[----:B-1----:R-:W-:-:S04]  /*34100*/  IMAD R3, R14, R5, RZ ;  /* 0x000000050e037224 */ /* 0x002fc800078e02ff */
[----:B------:R-:W-:-:S05]  /*34110*/  IMAD.IADD R16, R3, 0x1, R16 ;  /* 0x0000000103107824 */ /* 0x000fca00078e0210 */
[----:B------:R-:W-:-:S13]  /*34120*/  ISETP.GT.AND P0, PT, R16, R4, PT ;  /* 0x000000041000720c */ /* 0x000fda0003f04270 */
[----:B------:R-:W-:Y:S05]  /*34130*/  @!P0 BRA `(.L_x_10306) ;  /* 0xfffffffc00508947 */ /* 0x000fea000383ffff */
.L_x_10301:
        /* <DEDUP_REMOVED lines=8> */
.L_x_10427:
[----:B------:R-:W-:Y:S01]  /*341c0*/  ISETP.NE.AND P0, PT, R3, RZ, PT ;  /* 0x000000ff0300720c */ /* 0x000fe20003f05270 */
[----:B------:R-:W-:-:S12]  /*341d0*/  IMAD.MOV.U32 R7, RZ, RZ, RZ ;  /* 0x000000ffff077224 */ /* 0x000fd800078e00ff */
[----:B------:R-:W-:Y:S05]  /*341e0*/  @!P0 BRA `(.L_x_10308) ;  /* 0x0000000000108947 */ /* 0x000fea0003800000 */
[----:B------:R-:W-:Y:S01]  /*341f0*/  UMOV UR4, 0xffffffff ;  /* 0xffffffff00047882 */ /* 0x000fe20000000000 */
[----:B------:R-:W-:Y:S02]  /*34200*/  VIADD R12, R6, 0xffffffff ;  /* 0xffffffff060c7836 */ /* 0x000fe40000000000 */
[----:B------:R-:W-:Y:S05]  /*34210*/  BRA.DIV UR4, `(.L_x_10309) ;  /* 0x0000002604dc7947 */ /* 0x000fea000b800000 */
[----:B------:R3:W4:Y:S02]  /*34220*/  SHFL.IDX PT, R7, R2, R12, 0x1f ;  /* 0x00001f0c02077589 */ /* 0x00072400000e0000 */
.L_x_10308:
        /* <DEDUP_REMOVED lines=67> */
.L_x_10302:
[----:B------:R-:W-:Y:S01]  /*34660*/  UMOV UR4, URZ ;  /* 0x0000003f00047c82 */ /* 0x000fe20008000000 */
[----:B------:R-:W-:Y:S01]  /*34670*/  UMOV UR5, URZ ;  /* 0x0000003f00057c82 */ /* 0x000fe20008000000 */
[----:B------:R-:W-:Y:S01]  /*34680*/  ULDC UR6, c[0x0][0xd14] ;  /* 0x0003450000067ab9 */ /* 0x000fe20000000800 */
[----:B------:R-:W-:Y:S02]  /*34690*/  IMAD.MOV.U32 R16, RZ, RZ, R4 ;  /* 0x000000ffff107224 */ /* 0x000fe400078e0004 */
[----:B------:R-:W-:Y:S02]  /*346a0*/  IMAD.U32 R17, RZ, RZ, UR4 ;  /* 0x00000004ff117e24 */ /* 0x000fe4000f8e00ff */
[----:B------:R-:W-:Y:S02]  /*346b0*/  IMAD.U32 R18, RZ, RZ, UR5 ;  /* 0x00000005ff127e24 */ /* 0x000fe4000f8e00ff */
[----:B------:R-:W-:-:S07]  /*346c0*/  IMAD.U32 R19, RZ, RZ, UR6 ;  /* 0x00000006ff137e24 */ /* 0x000fce000f8e00ff */
.L_x_10310:
        /* <DEDUP_REMOVED lines=12> */
.L_x_10211:
        /* <DEDUP_REMOVED lines=11> */
.L_x_10430:
[----:B------:R-:W-:-:S03]  /*34840*/  UMOV UR4, 0xffffffff ;  /* 0xffffffff00047882 */ /* 0x000fc60000000000 */
[----:B------:R-:W-:Y:S05]  /*34850*/  BRA.DIV UR4, `(.L_x_10313) ;  /* 0x0000002204887947 */ /* 0x000fea000b800000 */
[----:B--2---:R-:W2:Y:S02]  /*34860*/  S2R R2, SR_TID.X ;  /* 0x0000000000027919 */ /* 0x004ea40000002100 */
[----:B--2---:R-:W-:-:S04]  /*34870*/  SHF.R.U32.HI R2, RZ, 0x5, R2 ;  /* 0x00000005ff027819 */ /* 0x004fc80000011602 */
[----:B------:R-:W-:-:S05]  /*34880*/  LOP3.LUT R2, R2, 0x3, RZ, 0xc0, !PT ;  /* 0x0000000302027812 */ /* 0x000fca00078ec0ff */
[----:B------:R2:W3:Y:S02]  /*34890*/  SHFL.IDX PT, R14, R2, RZ, 0x1f ;  /* 0x00001fff020e7589 */ /* 0x0004e400000e0000 */
.L_x_10433:
[----:B---3--:R-:W-:-:S13]  /*348a0*/  ISETP.NE.AND P0, PT, R14, RZ, PT ;  /* 0x000000ff0e00720c */ /* 0x008fda0003f05270 */
[----:B------:R-:W-:Y:S05]  /*348b0*/  @P0 BRA `(.L_x_9981) ;  /* 0x0000000000940947 */ /* 0x000fea0003800000 */
[----:B------:R-:W-:-:S03]  /*348c0*/  UMOV UR4, 0xffffffff ;  /* 0xffffffff00047882 */ /* 0x000fc60000000000 */
[----:B------:R-:W-:Y:S05]  /*348d0*/  BRA.DIV UR4, `(.L_x_10314) ;  /* 0x00000022049c7947 */ /* 0x000fea000b800000 */
[----:B------:R-:W-:-:S13]  /*348e0*/  ELECT P6, URZ, PT ;  /* 0x00000000003f782f */ /* 0x000fda00038c0000 */
.L_x_10436:
[----:B------:R-:W-:Y:S05]  /*348f0*/  @!P6 BRA `(.L_x_9981) ;  /* 0x000000000084e947 */ /* 0x000fea0003800000 */
[----:B------:R-:W-:-:S06]  /*34900*/  ULOP3.LUT UR4, UR50, 0x2, URZ, 0xfc, !UPT ;  /* 0x0000000232047892 */ /* 0x000fcc000f8efc3f */
[----:B--2---:R-:W-:-:S05]  /*34910*/  IMAD.U32 R2, RZ, RZ, UR4 ;  /* 0x00000004ff027e24 */ /* 0x004fca000f8e00ff */
[----:B------:R-:W-:-:S13]  /*34920*/  ISETP.NE.AND P2, PT, R2, 0x3, PT ;  /* 0x000000030200780c */ /* 0x000fda0003f45270 */
[----:B------:R-:W-:Y:S05]  /*34930*/  @!P2 BRA `(.L_x_10315) ;  /* 0x000000000004a947 */ /* 0x000fea0003800000 */
[----:B------:R-:W-:Y:S01]  /*34940*/  BPT.TRAP 0x1 ;  /* 0x000000040000795c */ /* 0x000fe20000300000 */
.L_x_10315:
        /* <DEDUP_REMOVED lines=14> */
.L_x_10437:
[----:B------:R-:W2:Y:S02]  /*34a30*/  SYNCS.PHASECHK.TRANS64.TRYWAIT P0, [R7+URZ], R2 ;  /* 0x00000002070075a7 */ /* 0x000ea4000800017f */
[----:B--2---:R-:W-:Y:S05]  /*34a40*/  @!P0 BRA `(.L_x_10317) ;  /* 0x0000002000748947 */ /* 0x004fea0003800000 */
.L_x_10438:
[----:B------:R-:W-:Y:S05]  /*34a50*/  @!P2 BRA `(.L_x_10318) ;  /* 0x000000000004a947 */ /* 0x000fea0003800000 */
[----:B------:R-:W-:Y:S01]  /*34a60*/  BPT.TRAP 0x1 ;  /* 0x000000040000795c */ /* 0x000fe20000300000 */
.L_x_10318:
[----:B------:R-:W3:Y:S01]  /*34a70*/  LDL.LU R4, [R1+0x470] ;  /* 0x0004700001047983 */ /* 0x000ee20000300800 */
[----:B------:R-:W-:-:S04]  /*34a80*/  VIADD R0, R0, 0x32460 ;  /* 0x0003246000007836 */ /* 0x000fc80000000000 */
[----:B---3--:R-:W-:-:S04]  /*34a90*/  IMAD R4, R4, 0x8, R0 ;  /* 0x0000000804047824 */ /* 0x008fc800078e0200 */
[----:B------:R-:W3:Y:S02]  /*34aa0*/  SYNCS.PHASECHK.TRANS64.TRYWAIT P0, [R4+URZ], R5 ;  /* 0x00000005040075a7 */ /* 0x000ee4000800017f */
[----:B---3--:R-:W-:Y:S05]  /*34ab0*/  @!P0 BRA `(.L_x_10319) ;  /* 0x00000020006c8947 */ /* 0x008fea0003800000 */
.L_x_10439:
[----:B------:R-:W-:-:S07]  /*34ac0*/  IMAD R3, R3, 0x8, R0 ;  /* 0x0000000803037824 */ /* 0x000fce00078e0200 */
.L_x_10320:
[----:B----4-:R4:W0:Y:S02]  /*34ad0*/  SYNCS.PHASECHK.TRANS64.TRYWAIT P0, [R3+URZ], R2 ;  /* 0x00000002030075a7 */ /* 0x010824000800017f */
[----:B0-----:R-:W-:Y:S05]  /*34ae0*/  @!P0 NANOSLEEP.SYNCS 0x989680 ;  /* 0x009896800000895d */ /* 0x001fea0003900000 */
[----:B------:R-:W0:Y:S02]  /*34af0*/  @!P0 SYNCS.PHASECHK.TRANS64 P0, [R3+URZ], R2 ;  /* 0x00000002030085a7 */ /* 0x000e24000800007f */
[----:B0-----:R-:W-:Y:S05]  /*34b00*/  @!P0 BRA `(.L_x_10320) ;  /* 0xfffffffc00f08947 */ /* 0x001fea000383ffff */
.L_x_9981:
[----:B------:R-:W-:Y:S05]  /*34b10*/  BSYNC B7 ;  /* 0x0000000000077941 */ /* 0x000fea0003800000 */
.L_x_9978:
[----:B------:R-:W-:Y:S05]  /*34b20*/  EXIT ;  /* 0x000000000000794d */ /* 0x000fea0003800000 */
.L_x_10007:
[----:B0-----:R0:W1:Y:S02]  /*34b30*/  SYNCS.PHASECHK.TRANS64.TRYWAIT P6, [R86+URZ+0x32490], R107 ;  /* 0x0324906b560075a7 */ /* 0x00106400080c017f */
[----:B-1----:R-:W-:Y:S05]  /*34b40*/  @!P6 NANOSLEEP.SYNCS 0x989680 ;  /* 0x009896800000e95d */ /* 0x002fea0003900000 */
[----:B------:R-:W1:Y:S02]  /*34b50*/  @!P6 SYNCS.PHASECHK.TRANS64 P6, [R86+URZ+0x32490], R107 ;  /* 0x0324906b5600e5a7 */ /* 0x000e6400080c007f */
[----:B-1----:R-:W-:Y:S05]  /*34b60*/  @!P6 BRA `(.L_x_10007) ;  /* 0xfffffffc00f0e947 */ /* 0x002fea000383ffff */
[----:B------:R-:W-:Y:S05]  /*34b70*/  BRA `(.L_x_10321) ;  /* 0xfffffce4000c7947 */ /* 0x000fea000383ffff */
.L_x_10025:
[----:B0-----:R0:W1:Y:S02]  /*34b80*/  SYNCS.PHASECHK.TRANS64.TRYWAIT P5, [R86+URZ+0x32490], R107 ;  /* 0x0324906b560075a7 */ /* 0x00106400080a017f */
[----:B-1----:R-:W-:Y:S05]  /*34b90*/  @!P5 NANOSLEEP.SYNCS 0x989680 ;  /* 0x009896800000d95d */ /* 0x002fea0003900000 */
[----:B------:R-:W1:Y:S02]  /*34ba0*/  @!P5 SYNCS.PHASECHK.TRANS64 P5, [R86+URZ+0x32490], R107 ;  /* 0x0324906b5600d5a7 */ /* 0x000e6400080a007f */
[----:B-1----:R-:W-:Y:S05]  /*34bb0*/  @!P5 BRA `(.L_x_10025) ;  /* 0xfffffffc00f0d947 */ /* 0x002fea000383ffff */
[----:B------:R-:W-:Y:S05]  /*34bc0*/  BRA `(.L_x_10322) ;  /* 0xfffffcf400bc7947 */ /* 0x000fea000383ffff */
.L_x_10034:
[----:B0-----:R0:W1:Y:S02]  /*34bd0*/  SYNCS.PHASECHK.TRANS64.TRYWAIT P4, [R86+URZ+0x32490], R107 ;  /* 0x0324906b560075a7 */ /* 0x001064000808017f */
[----:B-1----:R-:W-:Y:S05]  /*34be0*/  @!P4 NANOSLEEP.SYNCS 0x989680 ;  /* 0x009896800000c95d */ /* 0x002fea0003900000 */
[----:B------:R-:W1:Y:S02]  /*34bf0*/  @!P4 SYNCS.PHASECHK.TRANS64 P4, [R86+URZ+0x32490], R107 ;  /* 0x0324906b5600c5a7 */ /* 0x000e64000808007f */
[----:B-1----:R-:W-:Y:S05]  /*34c00*/  @!P4 BRA `(.L_x_10034) ;  /* 0xfffffffc00f0c947 */ /* 0x002fea000383ffff */
[----:B------:R-:W-:Y:S05]  /*34c10*/  BRA `(.L_x_10323) ;  /* 0xfffffd0400e07947 */ /* 0x000fea000383ffff */
.L_x_10040:
[----:B--2---:R2:W3:Y:S02]  /*34c20*/  SYNCS.PHASECHK.TRANS64.TRYWAIT P3, [R86+URZ+0x324b0], R107 ;  /* 0x0324b06b560075a7 */ /* 0x0044e4000806017f */
[----:B---3--:R-:W-:Y:S05]  /*34c30*/  @!P3 NANOSLEEP.SYNCS 0x989680 ;  /* 0x009896800000b95d */ /* 0x008fea0003900000 */
[----:B------:R-:W3:Y:S02]  /*34c40*/  @!P3 SYNCS.PHASECHK.TRANS64 P3, [R86+URZ+0x324b0], R107 ;  /* 0x0324b06b5600b5a7 */ /* 0x000ee4000806007f */
[----:B---3--:R-:W-:Y:S05]  /*34c50*/  @!P3 BRA `(.L_x_10040) ;  /* 0xfffffffc00f0b947 */ /* 0x008fea000383ffff */
[----:B------:R-:W-:Y:S05]  /*34c60*/  BRA `(.L_x_10324) ;  /* 0xfffffd0800707947 */ /* 0x000fea000383ffff */
.L_x_10056:
        /* <DEDUP_REMOVED lines=8> */
.L_x_10326:
[----:B------:R-:W-:Y:S05]  /*34cf0*/  BSYNC B0 ;  /* 0x0000000000007941 */ /* 0x000fea0003800000 */
.L_x_10325:
[----:B------:R-:W-:Y:S05]  /*34d00*/  BRA `(.L_x_10327) ;  /* 0xfffffd1800a07947 */ /* 0x000fea000383ffff */
.L_x_10072:
[----:B------:R-:W-:Y:S01]  /*34d10*/  BSSY B1, `(.L_x_10328) ;  /* 0x0000008000017945 */ /* 0x000fe20003800000 */
[----:B------:R-:W-:Y:S02]  /*34d20*/  IMAD.MOV.U32 R13, RZ, RZ, R5 ;  /* 0x000000ffff0d7224 */ /* 0x000fe400078e0005 */
[----:B------:R-:W-:Y:S02]  /*34d30*/  IMAD.MOV.U32 R12, RZ, RZ, RZ ;  /* 0x000000ffff0c7224 */ /* 0x000fe400078e00ff */
[----:B------:R-:W-:Y:S02]  /*34d40*/  IMAD.MOV.U32 R11, RZ, RZ, 0x1c1f ;  /* 0x00001c1fff0b7424 */ /* 0x000fe400078e00ff */
[----:B01----:R-:W-:-:S07]  /*34d50*/  IMAD.MOV.U32 R15, RZ, RZ, -0x1 ;  /* 0xffffffffff0f7424 */ /* 0x003fce00078e00ff */
[----:B------:R-:W-:Y:S05]  /*34d60*/  WARPSYNC.COLLECTIVE R15, `(.L_x_10329) ;  /* 0x000000000f087348 */ /* 0x000fea0003c00000 */
[----:B------:R0:W1:Y:S02]  /*34d70*/  SHFL.IDX P6, R14, R13, R12, R11 ;  /* 0x0000000c0d0e7389 */ /* 0x00006400000c000b */
[----:B01----:R-:W-:Y:S01]  /*34d80*/  ENDCOLLECTIVE ;  /* 0x000000000000791b */ /* 0x003fe20003800000 */
.L_x_10329:
[----:B------:R-:W-:Y:S05]  /*34d90*/  BSYNC B1 ;  /* 0x0000000000017941 */ /* 0x000fea0003800000 */
.L_x_10328:
[----:B------:R-:W-:Y:S05]  /*34da0*/  BRA `(.L_x_10330) ;  /* 0xfffffd2c00287947 */ /* 0x000fea000383ffff */
.L_x_10073:
        /* <DEDUP_REMOVED lines=8> */
.L_x_10332:
[----:B------:R-:W-:Y:S05]  /*34e30*/  BSYNC B1 ;  /* 0x0000000000017941 */ /* 0x000fea0003800000 */
.L_x_10331:
[----:B------:R-:W-:Y:S05]  /*34e40*/  BRA `(.L_x_10333) ;  /* 0xfffffd2c00087947 */ /* 0x000fea000383ffff */
.L_x_10074:
        /* <DEDUP_REMOVED lines=8> */
.L_x_10335:
[----:B------:R-:W-:Y:S05]  /*34ed0*/  BSYNC B1 ;  /* 0x0000000000017941 */ /* 0x000fea0003800000 */
.L_x_10334:
[----:B------:R-:W-:Y:S05]  /*34ee0*/  BRA `(.L_x_10336) ;  /* 0xfffffd2800e87947 */ /* 0x000fea000383ffff */
.L_x_10075:
        /* <DEDUP_REMOVED lines=8> */
.L_x_10338:
[----:B------:R-:W-:Y:S05]  /*34f70*/  BSYNC B1 ;  /* 0x0000000000017941 */ /* 0x000fea0003800000 */
.L_x_10337:
[----:B------:R-:W-:Y:S05]  /*34f80*/  BRA `(.L_x_10339) ;  /* 0xfffffd2800c87947 */ /* 0x000fea000383ffff */
.L_x_10076:
[----:B------:R-:W-:Y:S01]  /*34f90*/  BSSY B1, `(.L_x_10340) ;  /* 0x0000008000017945 */ /* 0x000fe20003800000 */
[----:B------:R-:W-:Y:S02]  /*34fa0*/  IMAD.MOV.U32 R13, RZ, RZ, R5 ;  /* 0x000000ffff0d7224 */ /* 0x000fe400078e0005 */
[----:B------:R-:W-:Y:S02]  /*34fb0*/  IMAD.MOV.U32 R12, RZ, RZ, 0x1 ;  /* 0x00000001ff0c7424 */ /* 0x000fe400078e00ff */
[----:B------:R-:W-:Y:S02]  /*34fc0*/  IMAD.MOV.U32 R11, RZ, RZ, 0x1c1f ;  /* 0x00001c1fff0b7424 */ /* 0x000fe400078e00ff */
[----:B01----:R-:W-:-:S07]  /*34fd0*/  IMAD.MOV.U32 R15, RZ, RZ, -0x1 ;  /* 0xffffffffff0f7424 */ /* 0x003fce00078e00ff */
[----:B------:R-:W-:Y:S05]  /*34fe0*/  WARPSYNC.COLLECTIVE R15, `(.L_x_10341) ;  /* 0x000000000f087348 */ /* 0x000fea0003c00000 */
[----:B------:R0:W1:Y:S02]  /*34ff0*/  SHFL.IDX P6, R14, R13, R12, R11 ;  /* 0x0000000c0d0e7389 */ /* 0x00006400000c000b */
[----:B01----:R-:W-:Y:S01]  /*35000*/  ENDCOLLECTIVE ;  /* 0x000000000000791b */ /* 0x003fe20003800000 */
.L_x_10341:
[----:B------:R-:W-:Y:S05]  /*35010*/  BSYNC B1 ;  /* 0x0000000000017941 */ /* 0x000fea0003800000 */
.L_x_10340:
[----:B------:R-:W-:Y:S05]  /*35020*/  BRA `(.L_x_10342) ;  /* 0xfffffd2800a87947 */ /* 0x000fea000383ffff */
.L_x_10077:
        /* <DEDUP_REMOVED lines=8> */
.L_x_10344:
[----:B------:R-:W-:Y:S05]  /*350b0*/  BSYNC B1 ;  /* 0x0000000000017941 */ /* 0x000fea0003800000 */
.L_x_10343:
[----:B------:R-:W-:Y:S05]  /*350c0*/  BRA `(.L_x_10345) ;  /* 0xfffffd2800887947 */ /* 0x000fea000383ffff */
.L_x_10078:
        /* <DEDUP_REMOVED lines=8> */
.L_x_10347:
[----:B------:R-:W-:Y:S05]  /*35150*/  BSYNC B1 ;  /* 0x0000000000017941 */ /* 0x000fea0003800000 */
.L_x_10346:
[----:B------:R-:W-:Y:S05]  /*35160*/  BRA `(.L_x_10348) ;  /* 0xfffffd2800687947 */ /* 0x000fea000383ffff */
.L_x_10079:
        /* <DEDUP_REMOVED lines=8> */
.L_x_10350:
[----:B------:R-:W-:Y:S05]  /*351f0*/  BSYNC B1 ;  /* 0x0000000000017941 */ /* 0x000fea0003800000 */
.L_x_10349:
[----:B------:R-:W-:Y:S05]  /*35200*/  BRA `(.L_x_10351) ;  /* 0xfffffd2800487947 */ /* 0x000fea000383ffff */
.L_x_10081:
[----:B--2---:R2:W3:Y:S02]  /*35210*/  SYNCS.PHASECHK.TRANS64.TRYWAIT P0, [R145+URZ+0x32400], R6 ;  /* 0x03240006910075a7 */ /* 0x0044e4000800017f */
[----:B---3--:R-:W-:Y:S05]  /*35220*/  @!P0 NANOSLEEP.SYNCS 0x989680 ;  /* 0x009896800000895d */ /* 0x008fea0003900000 */
[----:B------:R-:W3:Y:S02]  /*35230*/  @!P0 SYNCS.PHASECHK.TRANS64 P0, [R145+URZ+0x32400], R6 ;  /* 0x03240006910085a7 */ /* 0x000ee4000800007f */
[----:B---3--:R-:W-:Y:S05]  /*35240*/  @!P0 BRA `(.L_x_10081) ;  /* 0xfffffffc00f08947 */ /* 0x008fea000383ffff */
[----:B------:R-:W-:Y:S05]  /*35250*/  BRA `(.L_x_10352) ;  /* 0xfffffd2800407947 */ /* 0x000fea000383ffff */
.L_x_10089:
        /* <DEDUP_REMOVED lines=8> */
.L_x_10354:
[----:B------:R-:W-:Y:S05]  /*352e0*/  BSYNC B1 ;  /* 0x0000000000017941 */ /* 0x000fea0003800000 */
.L_x_10353:
[----:B------:R-:W-:Y:S05]  /*352f0*/  BRA `(.L_x_10355) ;  /* 0xfffffd3800d47947 */ /* 0x000fea000383ffff */
.L_x_10090:
        /* <DEDUP_REMOVED lines=8> */
.L_x_10357:
[----:B------:R-:W-:Y:S05]  /*35380*/  BSYNC B1 ;  /* 0x0000000000017941 */ /* 0x000fea0003800000 */
.L_x_10356:
[----:B------:R-:W-:Y:S05]  /*35390*/  BRA `(.L_x_10358) ;  /* 0xfffffd3800b47947 */ /* 0x000fea000383ffff */
.L_x_10091:
        /* <DEDUP_REMOVED lines=8> */
.L_x_10360:
[----:B------:R-:W-:Y:S05]  /*35420*/  BSYNC B1 ;  /* 0x0000000000017941 */ /* 0x000fea0003800000 */
.L_x_10359:
[----:B------:R-:W-:Y:S05]  /*35430*/  BRA `(.L_x_10361) ;  /* 0xfffffd3800947947 */ /* 0x000fea000383ffff */
.L_x_10092:
        /* <DEDUP_REMOVED lines=8> */
.L_x_10363:
[----:B------:R-:W-:Y:S05]  /*354c0*/  BSYNC B1 ;  /* 0x0000000000017941 */ /* 0x000fea0003800000 */
.L_x_10362:
[----:B------:R-:W-:Y:S05]  /*354d0*/  BRA `(.L_x_10364) ;  /* 0xfffffd3800747947 */ /* 0x000fea000383ffff */
.L_x_10093:
        /* <DEDUP_REMOVED lines=8> */
.L_x_10366:
[----:B------:R-:W-:Y:S05]  /*35560*/  BSYNC B1 ;  /* 0x0000000000017941 */ /* 0x000fea0003800000 */
.L_x_10365:
[----:B------:R-:W-:Y:S05]  /*35570*/  BRA `(.L_x_10367) ;  /* 0xfffffd3800547947 */ /* 0x000fea000383ffff */
.L_x_10094:
        /* <DEDUP_REMOVED lines=8> */
.L_x_10369:
[----:B------:R-:W-:Y:S05]  /*35600*/  BSYNC B1 ;  /* 0x0000000000017941 */ /* 0x000fea0003800000 */
.L_x_10368:
[----:B------:R-:W-:Y:S05]  /*35610*/  BRA `(.L_x_10370) ;  /* 0xfffffd3800347947 */ /* 0x000fea000383ffff */
.L_x_10095:
        /* <DEDUP_REMOVED lines=8> */
.L_x_10372:
[----:B------:R-:W-:Y:S05]  /*356a0*/  BSYNC B1 ;  /* 0x0000000000017941 */ /* 0x000fea0003800000 */
.L_x_10371:
[----:B------:R-:W-:Y:S05]  /*356b0*/  BRA `(.L_x_10373) ;  /* 0xfffffd3800147947 */ /* 0x000fea000383ffff */
.L_x_10096:
        /* <DEDUP_REMOVED lines=8> */
.L_x_10375:
[----:B------:R-:W-:Y:S05]  /*35740*/  BSYNC B1 ;  /* 0x0000000000017941 */ /* 0x000fea0003800000 */
.L_x_10374:
[----:B------:R-:W-:Y:S05]  /*35750*/  BRA `(.L_x_10376) ;  /* 0xfffffd3400f47947 */ /* 0x000fea000383ffff */
.L_x_10098:
[----:B0-----:R0:W1:Y:S02]  /*35760*/  SYNCS.PHASECHK.TRANS64.TRYWAIT P1, [R145+URZ+0x32400], R48 ;  /* 0x03240030910075a7 */ /* 0x001064000802017f */
[----:B-1----:R-:W-:Y:S05]  /*35770*/  @!P1 NANOSLEEP.SYNCS 0x989680 ;  /* 0x009896800000995d */ /* 0x002fea0003900000 */
[----:B------:R-:W1:Y:S02]  /*35780*/  @!P1 SYNCS.PHASECHK.TRANS64 P1, [R145+URZ+0x32400], R48 ;  /* 0x03240030910095a7 */ /* 0x000e64000802007f */
[----:B-1----:R-:W-:Y:S05]  /*35790*/  @!P1 BRA `(.L_x_10098) ;  /* 0xfffffffc00f09947 */ /* 0x002fea000383ffff */
[----:B------:R-:W-:Y:S05]  /*357a0*/  BRA `(.L_x_10377) ;  /* 0xfffffd3800347947 */ /* 0x000fea000383ffff */
.L_x_10113:
[----:B0-----:R0:W1:Y:S02]  /*357b0*/  SYNCS.PHASECHK.TRANS64.TRYWAIT P0, [R2+URZ], R7 ;  /* 0x00000007020075a7 */ /* 0x001064000800017f */
[----:B-1----:R-:W-:Y:S05]  /*357c0*/  @!P0 NANOSLEEP.SYNCS 0x989680 ;  /* 0x009896800000895d */ /* 0x002fea0003900000 */
[----:B------:R-:W1:Y:S02]  /*357d0*/  @!P0 SYNCS.PHASECHK.TRANS64 P0, [R2+URZ], R7 ;  /* 0x00000007020085a7 */ /* 0x000e64000800007f */
[----:B-1----:R-:W-:Y:S05]  /*357e0*/  @!P0 BRA `(.L_x_10113) ;  /* 0xfffffffc00f08947 */ /* 0x002fea000383ffff */
[----:B------:R-:W-:Y:S05]  /*357f0*/  BRA `(.L_x_10112) ;  /* 0xfffffd5000007947 */ /* 0x000fea000383ffff */
.L_x_10120:
[----:B0-----:R0:W1:Y:S02]  /*35800*/  SYNCS.PHASECHK.TRANS64.TRYWAIT P0, [R4+URZ], R5 ;  /* 0x00000005040075a7 */ /* 0x001064000800017f */
[----:B-1----:R-:W-:Y:S05]  /*35810*/  @!P0 NANOSLEEP.SYNCS 0x989680 ;  /* 0x009896800000895d */ /* 0x002fea0003900000 */
[----:B------:R-:W1:Y:S02]  /*35820*/  @!P0 SYNCS.PHASECHK.TRANS64 P0, [R4+URZ], R5 ;  /* 0x00000005040085a7 */ /* 0x000e64000800007f */
[----:B-1----:R-:W-:Y:S05]  /*35830*/  @!P0 BRA `(.L_x_10120) ;  /* 0xfffffffc00f08947 */ /* 0x002fea000383ffff */
[----:B------:R-:W-:Y:S05]  /*35840*/  BRA `(.L_x_10119) ;  /* 0xfffffd5400247947 */ /* 0x000fea000383ffff */
.L_x_10145:
[----:B-1----:R1:W2:Y:S02]  /*35850*/  SYNCS.PHASECHK.TRANS64.TRYWAIT P1, [R0+URZ], R9 ;  /* 0x00000009000075a7 */ /* 0x0022a4000802017f */
[----:B--2---:R-:W-:Y:S05]  /*35860*/  @!P1 NANOSLEEP.SYNCS 0x989680 ;  /* 0x009896800000995d */ /* 0x004fea0003900000 */
[----:B------:R-:W2:Y:S02]  /*35870*/  @!P1 SYNCS.PHASECHK.TRANS64 P1, [R0+URZ], R9 ;  /* 0x00000009000095a7 */ /* 0x000ea4000802007f */
[----:B--2---:R-:W-:Y:S05]  /*35880*/  @!P1 BRA `(.L_x_10145) ;  /* 0xfffffffc00f09947 */ /* 0x004fea000383ffff */
[----:B------:R-:W-:Y:S05]  /*35890*/  BRA `(.L_x_10144) ;  /* 0xfffffe0000a87947 */ /* 0x000fea000383ffff */
.L_x_10152:
[----:B-1----:R1:W2:Y:S02]  /*358a0*/  SYNCS.PHASECHK.TRANS64.TRYWAIT P1, [R6+URZ], R7 ;  /* 0x00000007060075a7 */ /* 0x0022a4000802017f */
[----:B--2---:R-:W-:Y:S05]  /*358b0*/  @!P1 NANOSLEEP.SYNCS 0x989680 ;  /* 0x009896800000995d */ /* 0x004fea0003900000 */
[----:B------:R-:W2:Y:S02]  /*358c0*/  @!P1 SYNCS.PHASECHK.TRANS64 P1, [R6+URZ], R7 ;  /* 0x00000007060095a7 */ /* 0x000ea4000802007f */
[----:B--2---:R-:W-:Y:S05]  /*358d0*/  @!P1 BRA `(.L_x_10152) ;  /* 0xfffffffc00f09947 */ /* 0x004fea000383ffff */
[----:B------:R-:W-:Y:S05]  /*358e0*/  BRA `(.L_x_10151) ;  /* 0xfffffe0400cc7947 */ /* 0x000fea000383ffff */
.L_x_10163:
[----:B-1----:R1:W2:Y:S02]  /*358f0*/  SYNCS.PHASECHK.TRANS64.TRYWAIT P0, [R6+URZ], R7 ;  /* 0x00000007060075a7 */ /* 0x0022a4000800017f */
[----:B--2---:R-:W-:Y:S05]  /*35900*/  @!P0 NANOSLEEP.SYNCS 0x989680 ;  /* 0x009896800000895d */ /* 0x004fea0003900000 */
[----:B------:R-:W2:Y:S02]  /*35910*/  @!P0 SYNCS.PHASECHK.TRANS64 P0, [R6+URZ], R7 ;  /* 0x00000007060085a7 */ /* 0x000ea4000800007f */
[----:B--2---:R-:W-:Y:S05]  /*35920*/  @!P0 BRA `(.L_x_10163) ;  /* 0xfffffffc00f08947 */ /* 0x004fea000383ffff */
[----:B------:R-:W-:Y:S05]  /*35930*/  BRA `(.L_x_10162) ;  /* 0xfffffea000087947 */ /* 0x000fea000383ffff */
.L_x_10170:
[----:B--2---:R2:W3:Y:S02]  /*35940*/  SYNCS.PHASECHK.TRANS64.TRYWAIT P0, [R6+URZ], R7 ;  /* 0x00000007060075a7 */ /* 0x0044e4000800017f */
[----:B---3--:R-:W-:Y:S05]  /*35950*/  @!P0 NANOSLEEP.SYNCS 0x989680 ;  /* 0x009896800000895d */ /* 0x008fea0003900000 */
[----:B------:R-:W3:Y:S02]  /*35960*/  @!P0 SYNCS.PHASECHK.TRANS64 P0, [R6+URZ], R7 ;  /* 0x00000007060085a7 */ /* 0x000ee4000800007f */
[----:B---3--:R-:W-:Y:S05]  /*35970*/  @!P0 BRA `(.L_x_10170) ;  /* 0xfffffffc00f08947 */ /* 0x008fea000383ffff */
[----:B------:R-:W-:Y:S05]  /*35980*/  BRA `(.L_x_10169) ;  /* 0xfffffea4002c7947 */ /* 0x000fea000383ffff */
.L_x_10225:
[----:B0-----:R-:W0:Y:S01]  /*35990*/  S2R R11, SR_TID.X ;  /* 0x00000000000b7919 */ /* 0x001e220000002100 */
[----:B------:R-:W-:Y:S01]  /*359a0*/  BSSY B1, `(.L_x_10378) ;  /* 0x000000a000017945 */ /* 0x000fe20003800000 */
[----:B------:R-:W-:Y:S02]  /*359b0*/  IMAD.MOV.U32 R12, RZ, RZ, RZ ;  /* 0x000000ffff0c7224 */ /* 0x000fe400078e00ff */
[----:B------:R-:W-:Y:S01]  /*359c0*/  IMAD.MOV.U32 R15, RZ, RZ, -0x1 ;  /* 0xffffffffff0f7424 */ /* 0x000fe200078e00ff */
[----:B0-----:R-:W-:-:S04]  /*359d0*/  SHF.R.U32.HI R11, RZ, 0x5, R11 ;  /* 0x00000005ff0b7819 */ /* 0x001fc8000001160b */
[----:B------:R-:W-:-:S05]  /*359e0*/  LOP3.LUT R11, R11, 0x3, RZ, 0xc0, !PT ;  /* 0x000000030b0b7812 */ /* 0x000fca00078ec0ff */
[----:B------:R-:W-:Y:S02]  /*359f0*/  IMAD.MOV.U32 R13, RZ, RZ, R11 ;  /* 0x000000ffff0d7224 */ /* 0x000fe400078e000b */
[----:B------:R-:W-:-:S07]  /*35a00*/  IMAD.MOV.U32 R11, RZ, RZ, 0x1f ;  /* 0x0000001fff0b7424 */ /* 0x000fce00078e00ff */
[----:B------:R-:W-:Y:S05]  /*35a10*/  WARPSYNC.COLLECTIVE R15, `(.L_x_10379) ;  /* 0x000000000f087348 */ /* 0x000fea0003c00000 */
[----:B------:R0:W1:Y:S02]  /*35a20*/  SHFL.IDX P6, R14, R13, R12, R11 ;  /* 0x0000000c0d0e7389 */ /* 0x00006400000c000b */
[----:B01----:R-:W-:Y:S01]  /*35a30*/  ENDCOLLECTIVE ;  /* 0x000000000000791b */ /* 0x003fe20003800000 */
.L_x_10379:
[----:B------:R-:W-:Y:S05]  /*35a40*/  BSYNC B1 ;  /* 0x0000000000017941 */ /* 0x000fea0003800000 */
.L_x_10378:
[----:B------:R-:W-:Y:S05]  /*35a50*/  BRA `(.L_x_10380) ;  /* 0xffffffa4002c7947 */ /* 0x000fea000383ffff */
.L_x_10226:
[----:B------:R-:W-:Y:S01]  /*35a60*/  BSSY B1, `(.L_x_10381) ;  /* 0x0000006000017945 */ /* 0x000fe20003800000 */
[----:B------:R-:W-:-:S07]  /*35a70*/  IMAD.MOV.U32 R15, RZ, RZ, -0x1 ;  /* 0xffffffffff0f7424 */ /* 0x000fce00078e00ff */
[----:B0-----:R-:W-:Y:S05]  /*35a80*/  WARPSYNC.COLLECTIVE R15, `(.L_x_10382) ;  /* 0x000000000f0c7348 */ /* 0x001fea0003c00000 */
[----:B------:R-:W-:Y:S02]  /*35a90*/  ELECT P6, UR62, PT ;  /* 0x00000000003e782f */ /* 0x000fe400038c0000 */
[----:B------:R-:W-:Y:S01]  /*35aa0*/  MOV R14, UR62 ;  /* 0x0000003e000e7c02 */ /* 0x000fe20008000f00 */
[----:B0-----:R-:W-:Y:S10]  /*35ab0*/  ENDCOLLECTIVE ;  /* 0x000000000000791b */ /* 0x001ff40003800000 */
.L_x_10382:
[----:B------:R-:W-:Y:S05]  /*35ac0*/  BSYNC B1 ;  /* 0x0000000000017941 */ /* 0x000fea0003800000 */
.L_x_10381:
[----:B------:R-:W-:Y:S05]  /*35ad0*/  BRA `(.L_x_10383) ;  /* 0xffffffa400187947 */ /* 0x000fea000383ffff */
.L_x_10227:
[----:B-1----:R1:W2:Y:S02]  /*35ae0*/  SYNCS.PHASECHK.TRANS64.TRYWAIT P0, [R7+URZ+0x32420], R8 ;  /* 0x03242008070075a7 */ /* 0x0022a4000800017f */
[----:B--2---:R-:W-:Y:S05]  /*35af0*/  @!P0 NANOSLEEP.SYNCS 0x989680 ;  /* 0x009896800000895d */ /* 0x004fea0003900000 */
[----:B------:R-:W2:Y:S02]  /*35b00*/  @!P0 SYNCS.PHASECHK.TRANS64 P0, [R7+URZ+0x32420], R8 ;  /* 0x03242008070085a7 */ /* 0x000ea4000800007f */
[----:B--2---:R-:W-:Y:S05]  /*35b10*/  @!P0 BRA `(.L_x_10227) ;  /* 0xfffffffc00f08947 */ /* 0x004fea000383ffff */
[----:B------:R-:W-:Y:S05]  /*35b20*/  BRA `(.L_x_10384) ;  /* 0xffffffa400307947 */ /* 0x000fea000383ffff */
.L_x_10230:
[----:B0-----:R0:W1:Y:S02]  /*35b30*/  SYNCS.PHASECHK.TRANS64.TRYWAIT P0, [R8+URZ+0x324a0], R9 ;  /* 0x0324a009080075a7 */ /* 0x001064000800017f */
[----:B-1----:R-:W-:Y:S05]  /*35b40*/  @!P0 NANOSLEEP.SYNCS 0x989680 ;  /* 0x009896800000895d */ /* 0x002fea0003900000 */
[----:B------:R-:W1:Y:S02]  /*35b50*/  @!P0 SYNCS.PHASECHK.TRANS64 P0, [R8+URZ+0x324a0], R9 ;  /* 0x0324a009080085a7 */ /* 0x000e64000800007f */
[----:B-1----:R-:W-:Y:S05]  /*35b60*/  @!P0 BRA `(.L_x_10230) ;  /* 0xfffffffc00f08947 */ /* 0x002fea000383ffff */
[----:B------:R-:W-:Y:S05]  /*35b70*/  BRA `(.L_x_10385) ;  /* 0xffffffa4003c7947 */ /* 0x000fea000383ffff */
.L_x_10232:
[----:B-1----:R1:W2:Y:S02]  /*35b80*/  SYNCS.PHASECHK.TRANS64.TRYWAIT P0, [R8+URZ+0x324c0], R9 ;  /* 0x0324c009080075a7 */ /* 0x0022a4000800017f */
[----:B--2---:R-:W-:Y:S05]  /*35b90*/  @!P0 NANOSLEEP.SYNCS 0x989680 ;  /* 0x009896800000895d */ /* 0x004fea0003900000 */
[----:B------:R-:W2:Y:S02]  /*35ba0*/  @!P0 SYNCS.PHASECHK.TRANS64 P0, [R8+URZ+0x324c0], R9 ;  /* 0x0324c009080085a7 */ /* 0x000ea4000800007f */
[----:B--2---:R-:W-:Y:S05]  /*35bb0*/  @!P0 BRA `(.L_x_10232) ;  /* 0xfffffffc00f08947 */ /* 0x004fea000383ffff */
[----:B------:R-:W-:Y:S05]  /*35bc0*/  BRA `(.L_x_10386) ;  /* 0xffffffa400a07947 */ /* 0x000fea000383ffff */
.L_x_10236:
[----:B0-----:R0:W1:Y:S02]  /*35bd0*/  SYNCS.PHASECHK.TRANS64.TRYWAIT P0, [R9+URZ+0x324a0], R10 ;  /* 0x0324a00a090075a7 */ /* 0x001064000800017f */
[----:B-1----:R-:W-:Y:S05]  /*35be0*/  @!P0 NANOSLEEP.SYNCS 0x989680 ;  /* 0x009896800000895d */ /* 0x002fea0003900000 */
[----:B------:R-:W1:Y:S02]  /*35bf0*/  @!P0 SYNCS.PHASECHK.TRANS64 P0, [R9+URZ+0x324a0], R10 ;  /* 0x0324a00a090085a7 */ /* 0x000e64000800007f */
[----:B-1----:R-:W-:Y:S05]  /*35c00*/  @!P0 BRA `(.L_x_10236) ;  /* 0xfffffffc00f08947 */ /* 0x002fea000383ffff */
[----:B------:R-:W-:Y:S05]  /*35c10*/  BRA `(.L_x_10387) ;  /* 0xffffffa800907947 */ /* 0x000fea000383ffff */
.L_x_10238:
[----:B-1----:R1:W2:Y:S02]  /*35c20*/  SYNCS.PHASECHK.TRANS64.TRYWAIT P1, [R9+URZ+0x324c0], R10 ;  /* 0x0324c00a090075a7 */ /* 0x0022a4000802017f */
[----:B--2---:R-:W-:Y:S05]  /*35c30*/  @!P1 NANOSLEEP.SYNCS 0x989680 ;  /* 0x009896800000995d */ /* 0x004fea0003900000 */
[----:B------:R-:W2:Y:S02]  /*35c40*/  @!P1 SYNCS.PHASECHK.TRANS64 P1, [R9+URZ+0x324c0], R10 ;  /* 0x0324c00a090095a7 */ /* 0x000ea4000802007f */
[----:B--2---:R-:W-:Y:S05]  /*35c50*/  @!P1 BRA `(.L_x_10238) ;  /* 0xfffffffc00f09947 */ /* 0x004fea000383ffff */
[----:B------:R-:W-:Y:S05]  /*35c60*/  BRA `(.L_x_10388) ;  /* 0xffffffa800ec7947 */ /* 0x000fea000383ffff */
.L_x_10256:
[----:B------:R-:W2:Y:S01]  /*35c70*/  S2R R5, SR_TID.X ;  /* 0x0000000000057919 */ /* 0x000ea20000002100 */
[----:B------:R-:W-:Y:S01]  /*35c80*/  BSSY B0, `(.L_x_10389) ;  /* 0x000000a000007945 */ /* 0x000fe20003800000 */
[----:B------:R-:W-:Y:S02]  /*35c90*/  IMAD.MOV.U32 R12, RZ, RZ, RZ ;  /* 0x000000ffff0c7224 */ /* 0x000fe400078e00ff */
[----:B01----:R-:W-:Y:S02]  /*35ca0*/  IMAD.MOV.U32 R11, RZ, RZ, 0x1f ;  /* 0x0000001fff0b7424 */ /* 0x003fe400078e00ff */
[----:B------:R-:W-:Y:S01]  /*35cb0*/  IMAD.MOV.U32 R15, RZ, RZ, -0x1 ;  /* 0xffffffffff0f7424 */ /* 0x000fe200078e00ff */
[----:B--2---:R-:W-:-:S04]  /*35cc0*/  SHF.R.U32.HI R5, RZ, 0x5, R5 ;  /* 0x00000005ff057819 */ /* 0x004fc80000011605 */
[----:B------:R-:W-:-:S05]  /*35cd0*/  LOP3.LUT R5, R5, 0x3, RZ, 0xc0, !PT ;  /* 0x0000000305057812 */ /* 0x000fca00078ec0ff */
[----:B------:R-:W-:-:S07]  /*35ce0*/  IMAD.MOV.U32 R13, RZ, RZ, R5 ;  /* 0x000000ffff0d7224 */ /* 0x000fce00078e0005 */
[----:B------:R-:W-:Y:S05]  /*35cf0*/  WARPSYNC.COLLECTIVE R15, `(.L_x_10390) ;  /* 0x000000000f087348 */ /* 0x000fea0003c00000 */
[----:B------:R0:W1:Y:S02]  /*35d00*/  SHFL.IDX P6, R14, R13, R12, R11 ;  /* 0x0000000c0d0e7389 */ /* 0x00006400000c000b */
[----:B01----:R-:W-:Y:S01]  /*35d10*/  ENDCOLLECTIVE ;  /* 0x000000000000791b */ /* 0x003fe20003800000 */
.L_x_10390:
[----:B------:R-:W-:Y:S05]  /*35d20*/  BSYNC B0 ;  /* 0x0000000000007941 */ /* 0x000fea0003800000 */
.L_x_10389:
[----:B------:R-:W-:Y:S05]  /*35d30*/  BRA `(.L_x_10391) ;  /* 0xffffffb800647947 */ /* 0x000fea000383ffff */
.L_x_10257:
[----:B------:R-:W-:Y:S01]  /*35d40*/  BSSY B0, `(.L_x_10392) ;  /* 0x0000006000007945 */ /* 0x000fe20003800000 */
[----:B------:R-:W-:-:S07]  /*35d50*/  IMAD.MOV.U32 R15, RZ, RZ, -0x1 ;  /* 0xffffffffff0f7424 */ /* 0x000fce00078e00ff */
[----:B01----:R-:W-:Y:S05]  /*35d60*/  WARPSYNC.COLLECTIVE R15, `(.L_x_10393) ;  /* 0x000000000f0c7348 */ /* 0x003fea0003c00000 */
[----:B------:R-:W-:Y:S02]  /*35d70*/  ELECT P6, UR62, PT ;  /* 0x00000000003e782f */ /* 0x000fe400038c0000 */
[----:B------:R-:W-:Y:S01]  /*35d80*/  MOV R14, UR62 ;  /* 0x0000003e000e7c02 */ /* 0x000fe20008000f00 */
[----:B01----:R-:W-:Y:S10]  /*35d90*/  ENDCOLLECTIVE ;  /* 0x000000000000791b */ /* 0x003ff40003800000 */
.L_x_10393:
[----:B------:R-:W-:Y:S05]  /*35da0*/  BSYNC B0 ;  /* 0x0000000000007941 */ /* 0x000fea0003800000 */
.L_x_10392:
[----:B------:R-:W-:Y:S05]  /*35db0*/  BRA `(.L_x_10394) ;  /* 0xffffffb800547947 */ /* 0x000fea000383ffff */
.L_x_10260:
[----:B-1----:R1:W2:Y:S02]  /*35dc0*/  SYNCS.PHASECHK.TRANS64.TRYWAIT P0, [R5+URZ+0x32440], R7 ;  /* 0x03244007050075a7 */ /* 0x0022a4000800017f */
[----:B--2---:R-:W-:Y:S05]  /*35dd0*/  @!P0 NANOSLEEP.SYNCS 0x989680 ;  /* 0x009896800000895d */ /* 0x004fea0003900000 */
[----:B------:R-:W2:Y:S02]  /*35de0*/  @!P0 SYNCS.PHASECHK.TRANS64 P0, [R5+URZ+0x32440], R7 ;  /* 0x03244007050085a7 */ /* 0x000ea4000800007f */
[----:B--2---:R-:W-:Y:S05]  /*35df0*/  @!P0 BRA `(.L_x_10260) ;  /* 0xfffffffc00f08947 */ /* 0x004fea000383ffff */
[----:B------:R-:W-:Y:S05]  /*35e00*/  BRA `(.L_x_10395) ;  /* 0xffffffb800bc7947 */ /* 0x000fea000383ffff */
.L_x_10264:
        /* <DEDUP_REMOVED lines=8> */
.L_x_10267:
[----:B-1----:R1:W2:Y:S02]  /*35e90*/  SYNCS.PHASECHK.TRANS64.TRYWAIT P0, [R2+URZ+0x32460], R5 ;  /* 0x03246005020075a7 */ /* 0x0022a4000800017f */
[----:B--2---:R-:W-:Y:S05]  /*35ea0*/  @!P0 NANOSLEEP.SYNCS 0x989680 ;  /* 0x009896800000895d */ /* 0x004fea0003900000 */
[----:B------:R-:W2:Y:S02]  /*35eb0*/  @!P0 SYNCS.PHASECHK.TRANS64 P0, [R2+URZ+0x32460], R5 ;  /* 0x03246005020085a7 */ /* 0x000ea4000800007f */
[----:B--2---:R-:W-:Y:S05]  /*35ec0*/  @!P0 BRA `(.L_x_10267) ;  /* 0xfffffffc00f08947 */ /* 0x004fea000383ffff */
[----:B------:R-:W-:Y:S05]  /*35ed0*/  BRA `(.L_x_10397) ;  /* 0xffffffc000407947 */ /* 0x000fea000383ffff */
.L_x_10276:
[----:B---3--:R3:W4:Y:S02]  /*35ee0*/  SYNCS.PHASECHK.TRANS64.TRYWAIT P0, [R2+URZ+0x32440], R3 ;  /* 0x03244003020075a7 */ /* 0x008724000800017f */
[----:B----4-:R-:W-:Y:S05]  /*35ef0*/  @!P0 NANOSLEEP.SYNCS 0x989680 ;  /* 0x009896800000895d */ /* 0x010fea0003900000 */
[----:B------:R-:W4:Y:S02]  /*35f00*/  @!P0 SYNCS.PHASECHK.TRANS64 P0, [R2+URZ+0x32440], R3 ;  /* 0x03244003020085a7 */ /* 0x000f24000800007f */
[----:B----4-:R-:W-:Y:S05]  /*35f10*/  @!P0 BRA `(.L_x_10276) ;  /* 0xfffffffc00f08947 */ /* 0x010fea000383ffff */
[----:B------:R-:W-:Y:S05]  /*35f20*/  BRA `(.L_x_10398) ;  /* 0xffffffc400c07947 */ /* 0x000fea000383ffff */
.L_x_10278:
[----:B0-----:R0:W1:Y:S02]  /*35f30*/  SYNCS.PHASECHK.TRANS64.TRYWAIT P0, [R2+URZ+0x32460], R3 ;  /* 0x03246003020075a7 */ /* 0x001064000800017f */
[----:B-1----:R-:W-:Y:S05]  /*35f40*/  @!P0 NANOSLEEP.SYNCS 0x989680 ;  /* 0x009896800000895d */ /* 0x002fea0003900000 */
[----:B------:R-:W1:Y:S02]  /*35f50*/  @!P0 SYNCS.PHASECHK.TRANS64 P0, [R2+URZ+0x32460], R3 ;  /* 0x03246003020085a7 */ /* 0x000e64000800007f */
[----:B-1----:R-:W-:Y:S05]  /*35f60*/  @!P0 BRA `(.L_x_10278) ;  /* 0xfffffffc00f08947 */ /* 0x002fea000383ffff */
[----:B------:R-:W-:Y:S05]  /*35f70*/  BRA `(.L_x_10399) ;  /* 0xffffffc800307947 */ /* 0x000fea000383ffff */
.L_x_10283:
[----:B--2---:R2:W3:Y:S02]  /*35f80*/  SYNCS.PHASECHK.TRANS64.TRYWAIT P0, [R2+URZ+0x32440], R3 ;  /* 0x03244003020075a7 */ /* 0x0044e4000800017f */
[----:B---3--:R-:W-:Y:S05]  /*35f90*/  @!P0 NANOSLEEP.SYNCS 0x989680 ;  /* 0x009896800000895d */ /* 0x008fea0003900000 */
[----:B------:R-:W3:Y:S02]  /*35fa0*/  @!P0 SYNCS.PHASECHK.TRANS64 P0, [R2+URZ+0x32440], R3 ;  /* 0x03244003020085a7 */ /* 0x000ee4000800007f */
[----:B---3--:R-:W-:Y:S05]  /*35fb0*/  @!P0 BRA `(.L_x_10283) ;  /* 0xfffffffc00f08947 */ /* 0x008fea000383ffff */
[----:B------:R-:W-:Y:S05]  /*35fc0*/  BRA `(.L_x_10400) ;  /* 0xffffffcc007c7947 */ /* 0x000fea000383ffff */
.L_x_10285:
[----:B0-----:R0:W1:Y:S02]  /*35fd0*/  SYNCS.PHASECHK.TRANS64.TRYWAIT P1, [R2+URZ+0x32460], R3 ;  /* 0x03246003020075a7 */ /* 0x001064000802017f */
[----:B-1----:R-:W-:Y:S05]  /*35fe0*/  @!P1 NANOSLEEP.SYNCS 0x989680 ;  /* 0x009896800000995d */ /* 0x002fea0003900000 */
[----:B------:R-:W1:Y:S02]  /*35ff0*/  @!P1 SYNCS.PHASECHK.TRANS64 P1, [R2+URZ+0x32460], R3 ;  /* 0x03246003020095a7 */ /* 0x000e64000802007f */
[----:B-1----:R-:W-:Y:S05]  /*36000*/  @!P1 BRA `(.L_x_10285) ;  /* 0xfffffffc00f09947 */ /* 0x002fea000383ffff */
[----:B------:R-:W-:Y:S05]  /*36010*/  BRA `(.L_x_10401) ;  /* 0xffffffcc00e87947 */ /* 0x000fea000383ffff */
.L_x_10290:
[----:B--2---:R2:W3:Y:S02]  /*36020*/  SYNCS.PHASECHK.TRANS64.TRYWAIT P0, [R2+URZ+0x32440], R3 ;  /* 0x03244003020075a7 */ /* 0x0044e4000800017f */
[----:B---3--:R-:W-:Y:S05]  /*36030*/  @!P0 NANOSLEEP.SYNCS 0x989680 ;  /* 0x009896800000895d */ /* 0x008fea0003900000 */
[----:B------:R-:W3:Y:S02]  /*36040*/  @!P0 SYNCS.PHASECHK.TRANS64 P0, [R2+URZ+0x32440], R3 ;  /* 0x03244003020085a7 */ /* 0x000ee4000800007f */
[----:B---3--:R-:W-:Y:S05]  /*36050*/  @!P0 BRA `(.L_x_10290) ;  /* 0xfffffffc00f08947 */ /* 0x008fea000383ffff */
[----:B------:R-:W-:Y:S05]  /*36060*/  BRA `(.L_x_10402) ;  /* 0xffffffd400107947 */ /* 0x000fea000383ffff */
.L_x_10292:
[----:B0-----:R0:W1:Y:S02]  /*36070*/  SYNCS.PHASECHK.TRANS64.TRYWAIT P1, [R2+URZ+0x32460], R3 ;  /* 0x03246003020075a7 */ /* 0x001064000802017f */
[----:B-1----:R-:W-:Y:S05]  /*36080*/  @!P1 NANOSLEEP.SYNCS 0x989680 ;  /* 0x009896800000995d */ /* 0x002fea0003900000 */
[----:B------:R-:W1:Y:S02]  /*36090*/  @!P1 SYNCS.PHASECHK.TRANS64 P1, [R2+URZ+0x32460], R3 ;  /* 0x03246003020095a7 */ /* 0x000e64000802007f */
[----:B-1----:R-:W-:Y:S05]  /*360a0*/  @!P1 BRA `(.L_x_10292) ;  /* 0xfffffffc00f09947 */ /* 0x002fea000383ffff */
[----:B------:R-:W-:Y:S05]  /*360b0*/  BRA `(.L_x_10403) ;  /* 0xffffffd400807947 */ /* 0x000fea000383ffff */
.L_x_10297:
[----:B------:R-:W-:Y:S01]  /*360c0*/  BSSY B0, `(.L_x_10404) ;  /* 0x0000008000007945 */ /* 0x000fe20003800000 */
[----:B-1----:R-:W-:Y:S02]  /*360d0*/  IMAD.MOV.U32 R13, RZ, RZ, R16 ;  /* 0x000000ffff0d7224 */ /* 0x002fe400078e0010 */
[----:B0-----:R-:W-:Y:S02]  /*360e0*/  IMAD.MOV.U32 R12, RZ, RZ, RZ ;  /* 0x000000ffff0c7224 */ /* 0x001fe400078e00ff */
[----:B------:R-:W-:Y:S02]  /*360f0*/  IMAD.MOV.U32 R11, RZ, RZ, 0x1f ;  /* 0x0000001fff0b7424 */ /* 0x000fe400078e00ff */
[----:B------:R-:W-:-:S07]  /*36100*/  IMAD.MOV.U32 R15, RZ, RZ, -0x1 ;  /* 0xffffffffff0f7424 */ /* 0x000fce00078e00ff */
[----:B--23--:R-:W-:Y:S05]  /*36110*/  WARPSYNC.COLLECTIVE R15, `(.L_x_10405) ;  /* 0x000000000f087348 */ /* 0x00cfea0003c00000 */
[----:B------:R0:W1:Y:S02]  /*36120*/  SHFL.IDX P6, R14, R13, R12, R11 ;  /* 0x0000000c0d0e7389 */ /* 0x00006400000c000b */
[----:B0123--:R-:W-:Y:S01]  /*36130*/  ENDCOLLECTIVE ;  /* 0x000000000000791b */ /* 0x00ffe20003800000 */
.L_x_10405:
[----:B------:R-:W-:Y:S05]  /*36140*/  BSYNC B0 ;  /* 0x0000000000007941 */ /* 0x000fea0003800000 */
.L_x_10404:
        /* <DEDUP_REMOVED lines=8> */
.L_x_10406:
[----:B------:R-:W-:Y:S01]  /*361d0*/  IMAD.MOV.U32 R16, RZ, RZ, R14 ;  /* 0x000000ffff107224 */ /* 0x000fe200078e000e */
[----:B------:R-:W-:Y:S06]  /*361e0*/  BRA `(.L_x_10407) ;  /* 0xffffffd800747947 */ /* 0x000fec000383ffff */
.L_x_10300:
[----:B------:R-:W-:Y:S01]  /*361f0*/  BSSY B0, `(.L_x_10408) ;  /* 0x0000008000007945 */ /* 0x000fe20003800000 */
[----:B-1---5:R-:W-:Y:S02]  /*36200*/  IMAD.MOV.U32 R13, RZ, RZ, R17 ;  /* 0x000000ffff0d7224 */ /* 0x022fe400078e0011 */
[----:B0-----:R-:W-:Y:S02]  /*36210*/  IMAD.MOV.U32 R12, RZ, RZ, 0x1 ;  /* 0x00000001ff0c7424 */ /* 0x001fe400078e00ff */
[----:B------:R-:W-:Y:S02]  /*36220*/  IMAD.MOV.U32 R11, RZ, RZ, RZ ;  /* 0x000000ffff0b7224 */ /* 0x000fe400078e00ff */
[----:B------:R-:W-:-:S07]  /*36230*/  IMAD.MOV.U32 R15, RZ, RZ, -0x1 ;  /* 0xffffffffff0f7424 */ /* 0x000fce00078e00ff */
[----:B--234-:R-:W-:Y:S05]  /*36240*/  WARPSYNC.COLLECTIVE R15, `(.L_x_10409) ;  /* 0x000000000f087348 */ /* 0x01cfea0003c00000 */
[----:B------:R0:W1:Y:S02]  /*36250*/  SHFL.UP P6, R14, R13, R12, R11 ;  /* 0x0400000c0d0e7389 */ /* 0x00006400000c000b */
[----:B01234-:R-:W-:Y:S01]  /*36260*/  ENDCOLLECTIVE ;  /* 0x000000000000791b */ /* 0x01ffe20003800000 */
.L_x_10409:
[----:B------:R-:W-:Y:S05]  /*36270*/  BSYNC B0 ;  /* 0x0000000000007941 */ /* 0x000fea0003800000 */
.L_x_10408:
        /* <DEDUP_REMOVED lines=10> */
.L_x_10410:
        /* <DEDUP_REMOVED lines=8> */
.L_x_10411:
        /* <DEDUP_REMOVED lines=8> */
.L_x_10412:
        /* <DEDUP_REMOVED lines=8> */
.L_x_10413:
        /* <DEDUP_REMOVED lines=8> */
.L_x_10414:
[----:B------:R-:W-:Y:S05]  /*36520*/  BRA `(.L_x_10415) ;  /* 0xffffffd800387947 */ /* 0x000fea000383ffff */
.L_x_10305:
        /* <DEDUP_REMOVED lines=8> */
.L_x_10417:
[----:B------:R-:W-:Y:S05]  /*365b0*/  BSYNC B0 ;  /* 0x0000000000007941 */ /* 0x000fea0003800000 */
.L_x_10416:
        /* <DEDUP_REMOVED lines=10> */
.L_x_10418:
        /* <DEDUP_REMOVED lines=8> */
.L_x_10419:
        /* <DEDUP_REMOVED lines=8> */
.L_x_10420:
        /* <DEDUP_REMOVED lines=8> */
.L_x_10421:
        /* <DEDUP_REMOVED lines=8> */
.L_x_10422:
[----:B------:R-:W-:Y:S05]  /*36860*/  BRA `(.L_x_10423) ;  /* 0xffffffd8001c7947 */ /* 0x000fea000383ffff */
.L_x_10307:
[----:B------:R-:W-:Y:S01]  /*36870*/  BSSY B0, `(.L_x_10424) ;  /* 0x0000006000007945 */ /* 0x000fe20003800000 */
[----:B------:R-:W-:Y:S01]  /*36880*/  PLOP3.LUT P6, PT, P6, PT, PT, 0x8, 0x0 ;  /* 0x000000000000781c */ /* 0x000fe200037ce170 */
[----:B------:R-:W-:-:S12]  /*36890*/  IMAD.MOV.U32 R15, RZ, RZ, -0x1 ;  /* 0xffffffffff0f7424 */ /* 0x000fd800078e00ff */
[----:B0-----:R-:W-:Y:S05]  /*368a0*/  WARPSYNC.COLLECTIVE R15, `(.L_x_10425) ;  /* 0x000000000f087348 */ /* 0x001fea0003c00000 */
[----:B------:R-:W-:Y:S01]  /*368b0*/  VOTE.ANY R14, PT, P6 ;  /* 0x00000000000e7806 */ /* 0x000fe200030e0100 */
[----:B0-----:R-:W-:Y:S06]  /*368c0*/  ENDCOLLECTIVE ;  /* 0x000000000000791b */ /* 0x001fec0003800000 */
.L_x_10425:
[----:B------:R-:W-:Y:S05]  /*368d0*/  BSYNC B0 ;  /* 0x0000000000007941 */ /* 0x000fea0003800000 */
.L_x_10424:
        /* <DEDUP_REMOVED lines=9> */
.L_x_10426:
[----:B------:R-:W-:Y:S01]  /*36970*/  IMAD.MOV.U32 R17, RZ, RZ, R14 ;  /* 0x000000ffff117224 */ /* 0x000fe200078e000e */
[----:B------:R-:W-:Y:S06]  /*36980*/  BRA `(.L_x_10427) ;  /* 0xffffffd8000c7947 */ /* 0x000fec000383ffff */
.L_x_10309:
[----:B------:R-:W-:Y:S01]  /*36990*/  BSSY B0, `(.L_x_10428) ;  /* 0x0000007000007945 */ /* 0x000fe20003800000 */
[----:B------:R-:W-:Y:S02]  /*369a0*/  IMAD.MOV.U32 R13, RZ, RZ, R2 ;  /* 0x000000ffff0d7224 */ /* 0x000fe400078e0002 */
[----:B------:R-:W-:Y:S02]  /*369b0*/  IMAD.MOV.U32 R11, RZ, RZ, 0x1f ;  /* 0x0000001fff0b7424 */ /* 0x000fe400078e00ff */
[----:B------:R-:W-:-:S07]  /*369c0*/  IMAD.MOV.U32 R15, RZ, RZ, -0x1 ;  /* 0xffffffffff0f7424 */ /* 0x000fce00078e00ff */
[----:B012---:R-:W-:Y:S05]  /*369d0*/  WARPSYNC.COLLECTIVE R15, `(.L_x_10429) ;  /* 0x000000000f087348 */ /* 0x007fea0003c00000 */
[----:B------:R3:W4:Y:S02]  /*369e0*/  SHFL.IDX P6, R14, R13, R12, R11 ;  /* 0x0000000c0d0e7389 */ /* 0x00072400000c000b */
[----:B01234-:R-:W-:Y:S01]  /*369f0*/  ENDCOLLECTIVE ;  /* 0x000000000000791b */ /* 0x01ffe20003800000 */
.L_x_10429:
[----:B------:R-:W-:Y:S05]  /*36a00*/  BSYNC B0 ;  /* 0x0000000000007941 */ /* 0x000fea0003800000 */
.L_x_10428:
[----:B------:R-:W-:Y:S01]  /*36a10*/  IMAD.MOV.U32 R7, RZ, RZ, R14 ;  /* 0x000000ffff077224 */ /* 0x000fe200078e000e */
[----:B------:R-:W-:Y:S06]  /*36a20*/  BRA `(.L_x_10308) ;  /* 0xffffffd800007947 */ /* 0x000fec000383ffff */
.L_x_10312:
[----:B-1----:R1:W3:Y:S02]  /*36a30*/  SYNCS.PHASECHK.TRANS64.TRYWAIT P0, [R0+URZ+0x32420], R3 ;  /* 0x03242003000075a7 */ /* 0x0022e4000800017f */
[----:B---3--:R-:W-:Y:S05]  /*36a40*/  @!P0 NANOSLEEP.SYNCS 0x989680 ;  /* 0x009896800000895d */ /* 0x008fea0003900000 */
[----:B------:R-:W3:Y:S02]  /*36a50*/  @!P0 SYNCS.PHASECHK.TRANS64 P0, [R0+URZ+0x32420], R3 ;  /* 0x03242003000085a7 */ /* 0x000ee4000800007f */
[----:B---3--:R-:W-:Y:S05]  /*36a60*/  @!P0 BRA `(.L_x_10312) ;  /* 0xfffffffc00f08947 */ /* 0x008fea000383ffff */
[----:B------:R-:W-:Y:S05]  /*36a70*/  BRA `(.L_x_10430) ;  /* 0xffffffdc00707947 */ /* 0x000fea000383ffff */
.L_x_10313:
        /* <DEDUP_REMOVED lines=11> */
.L_x_10432:
[----:B------:R-:W-:Y:S05]  /*36b30*/  BSYNC B0 ;  /* 0x0000000000007941 */ /* 0x000fea0003800000 */
.L_x_10431:
[----:B------:R-:W-:Y:S05]  /*36b40*/  BRA `(.L_x_10433) ;  /* 0xffffffdc00547947 */ /* 0x000fea000383ffff */
.L_x_10314:
[----:B------:R-:W-:Y:S01]  /*36b50*/  BSSY B0, `(.L_x_10434) ;  /* 0x0000006000007945 */ /* 0x000fe20003800000 */
[----:B------:R-:W-:-:S07]  /*36b60*/  IMAD.MOV.U32 R15, RZ, RZ, -0x1 ;  /* 0xffffffffff0f7424 */ /* 0x000fce00078e00ff */
[----:B012---:R-:W-:Y:S05]  /*36b70*/  WARPSYNC.COLLECTIVE R15, `(.L_x_10435) ;  /* 0x000000000f0c7348 */ /* 0x007fea0003c00000 */
[----:B------:R-:W-:Y:S02]  /*36b80*/  ELECT P6, UR62, PT ;  /* 0x00000000003e782f */ /* 0x000fe400038c0000 */
[----:B------:R-:W-:Y:S01]  /*36b90*/  MOV R14, UR62 ;  /* 0x0000003e000e7c02 */ /* 0x000fe20008000f00 */
[----:B012---:R-:W-:Y:S10]  /*36ba0*/  ENDCOLLECTIVE ;  /* 0x000000000000791b */ /* 0x007ff40003800000 */
.L_x_10435:
[----:B------:R-:W-:Y:S05]  /*36bb0*/  BSYNC B0 ;  /* 0x0000000000007941 */ /* 0x000fea0003800000 */
.L_x_10434:
[----:B------:R-:W-:Y:S05]  /*36bc0*/  BRA `(.L_x_10436) ;  /* 0xffffffdc00487947 */ /* 0x000fea000383ffff */
.L_x_10316:
[----:B-1----:R1:W2:Y:S02]  /*36bd0*/  SYNCS.PHASECHK.TRANS64.TRYWAIT P0, [R6+URZ], R5 ;  /* 0x00000005060075a7 */ /* 0x0022a4000800017f */
[----:B--2---:R-:W-:Y:S05]  /*36be0*/  @!P0 NANOSLEEP.SYNCS 0x989680 ;  /* 0x009896800000895d */ /* 0x004fea0003900000 */
[----:B------:R-:W2:Y:S02]  /*36bf0*/  @!P0 SYNCS.PHASECHK.TRANS64 P0, [R6+URZ], R5 ;  /* 0x00000005060085a7 */ /* 0x000ea4000800007f */
[----:B--2---:R-:W-:Y:S05]  /*36c00*/  @!P0 BRA `(.L_x_10316) ;  /* 0xfffffffc00f08947 */ /* 0x004fea000383ffff */
[----:B------:R-:W-:Y:S05]  /*36c10*/  BRA `(.L_x_10437) ;  /* 0xffffffdc00847947 */ /* 0x000fea000383ffff */
.L_x_10317:
[----:B--2---:R2:W3:Y:S02]  /*36c20*/  SYNCS.PHASECHK.TRANS64.TRYWAIT P0, [R7+URZ], R2 ;  /* 0x00000002070075a7 */ /* 0x0044e4000800017f */
[----:B---3--:R-:W-:Y:S05]  /*36c30*/  @!P0 NANOSLEEP.SYNCS 0x989680 ;  /* 0x009896800000895d */ /* 0x008fea0003900000 */
[----:B------:R-:W3:Y:S02]  /*36c40*/  @!P0 SYNCS.PHASECHK.TRANS64 P0, [R7+URZ], R2 ;  /* 0x00000002070085a7 */ /* 0x000ee4000800007f */
[----:B---3--:R-:W-:Y:S05]  /*36c50*/  @!P0 BRA `(.L_x_10317) ;  /* 0xfffffffc00f08947 */ /* 0x008fea000383ffff */
[----:B------:R-:W-:Y:S05]  /*36c60*/  BRA `(.L_x_10438) ;  /* 0xffffffdc00787947 */ /* 0x000fea000383ffff */
.L_x_10319:
[----:B---3--:R3:W4:Y:S02]  /*36c70*/  SYNCS.PHASECHK.TRANS64.TRYWAIT P0, [R4+URZ], R5 ;  /* 0x00000005040075a7 */ /* 0x008724000800017f */
[----:B----4-:R-:W-:Y:S05]  /*36c80*/  @!P0 NANOSLEEP.SYNCS 0x989680 ;  /* 0x009896800000895d */ /* 0x010fea0003900000 */
[----:B------:R-:W4:Y:S02]  /*36c90*/  @!P0 SYNCS.PHASECHK.TRANS64 P0, [R4+URZ], R5 ;  /* 0x00000005040085a7 */ /* 0x000f24000800007f */
[----:B----4-:R-:W-:Y:S05]  /*36ca0*/  @!P0 BRA `(.L_x_10319) ;  /* 0xfffffffc00f08947 */ /* 0x010fea000383ffff */
[----:B------:R-:W-:Y:S05]  /*36cb0*/  BRA `(.L_x_10439) ;  /* 0xffffffdc00807947 */ /* 0x000fea000383ffff */
        .type           $_ZN7cutlass13device_kernelIN5flash11enable_sm90INS1_16FlashAttnFwdSm90INS1_25CollectiveMainloopFwdSm90ILi2EN4cute5tupleIJNS5_1CILi1EEES8_S8_EEENS6_IJNS7_ILi128EEENS7_ILi96EEENS7_ILi64EEEEEELi256ENS_10bfloat16_tEfNS_4arch4Sm90ELb0ELb1ELb1ELb1ELb0ELb1ELb1ELb1ELb0ELb0ELb0ELb0EEENS1_21CollectiveEpilogueFwdINS6_IJSA_NS7_ILi256EEESB_EEES9_SE_SG_Li256ELb1ELb0ELb0ELb0EEENS1_36VarlenDynamicPersistentTileSchedulerILi128ELi96ELi256ELi32ELb0ELb0ELb1ELb1ELb0ELb1EEEEEEEEEvNT_6ParamsE$_ZZN5flash25CollectiveMainloopFwdSm90ILi2EN4cute5tupleIJNS1_1CILi1EEES4_S4_EEENS2_IJNS3_ILi128EEENS3_ILi96EEENS3_ILi64EEEEEELi256EN7cutlass10bfloat16_tEfNSA_4arch4Sm90ELb0ELb1ELb1ELb1ELb0ELb1ELb1ELb1ELb0ELb0ELb0ELb0EE3mmaINS_16FlashAttnFwdSm90ISE_NS_21CollectiveEpilogueFwdINS2_IJS6_NS3_ILi256EEES7_EEES5_SB_SD_Li256ELb1ELb0ELb0ELb0EEENS_36VarlenDynamicPersistentTileSchedulerILi128ELi96ELi256ELi32ELb0ELb0ELb1ELb1ELb0ELb1EEEE13SharedStorageENS1_6TensorINS1_11ArrayEngineIfLm128EEENS1_6LayoutINS2_IJNS2_IJNS3_ILi2EEEST_NS3_ILi32EEEEEES4_S4_EEENS2_IJNS2_IJS4_ST_NS3_ILi4EEEEEENS3_ILi0EEESZ_EEEEEEENS_7SoftmaxILi2ELi0EEEEEbRKNSE_6ParamsENSA_25PipelineTmaAsyncNoClusterILi2ENSA_16PipelineTmaAsyncILi2EEEEES1B_RNSA_13PipelineStateILj2EEERT0_RT1_iRiRKNS_16SeqlenInfoQKNewKILb1ELb1EEENS2_IJiiiiEEERT_ENKUliT_T0_T1_E_clIZSF_ISO_S12_S14_EbS17_S1B_S1B_S1E_S1G_S1I_iS1J_S1N_S1O_S1Q_EUlRS1R_iE0_NS3_ILb1EEES1Y_EEDaiS1R_S1S_S1T_,@function
        .size           $_ZN7cutlass13device_kernelIN5flash11enable_sm90INS1_16FlashAttnFwdSm90INS1_25CollectiveMainloopFwdSm90ILi2EN4cute5tupleIJNS5_1CILi1EEES8_S8_EEENS6_IJNS7_ILi128EEENS7_ILi96EEENS7_ILi64EEEEEELi256ENS_10bfloat16_tEfNS_4arch4Sm90ELb0ELb1ELb1ELb1ELb0ELb1ELb1ELb1ELb0ELb0ELb0ELb0EEENS1_21CollectiveEpilogueFwdINS6_IJSA_NS7_ILi256EEESB_EEES9_SE_SG_Li256ELb1ELb0ELb0ELb0EEENS1_36VarlenDynamicPersistentTileSchedulerILi128ELi96ELi256ELi32ELb0ELb0ELb1ELb1ELb0ELb1EEEEEEEEEvNT_6ParamsE$_ZZN5flash25CollectiveMainloopFwdSm90ILi2EN4cute5tupleIJNS1_1CILi1EEES4_S4_EEENS2_IJNS3_ILi128EEENS3_ILi96EEENS3_ILi64EEEEEELi256EN7cutlass10bfloat16_tEfNSA_4arch4Sm90ELb0ELb1ELb1ELb1ELb0ELb1ELb1ELb1ELb0ELb0ELb0ELb0EE3mmaINS_16FlashAttnFwdSm90ISE_NS_21CollectiveEpilogueFwdINS2_IJS6_NS3_ILi256EEES7_EEES5_SB_SD_Li256ELb1ELb0ELb0ELb0EEENS_36VarlenDynamicPersistentTileSchedulerILi128ELi96ELi256ELi32ELb0ELb0ELb1ELb1ELb0ELb1EEEE13SharedStorageENS1_6TensorINS1_11ArrayEngineIfLm128EEENS1_6LayoutINS2_IJNS2_IJNS3_ILi2EEEST_NS3_ILi32EEEEEES4_S4_EEENS2_IJNS2_IJS4_ST_NS3_ILi4EEEEEENS3_ILi0EEESZ_EEEEEEENS_7SoftmaxILi2ELi0EEEEEbRKNSE_6ParamsENSA_25PipelineTmaAsyncNoClusterILi2ENSA_16PipelineTmaAsyncILi2EEEEES1B_RNSA_13PipelineStateILj2EEERT0_RT1_iRiRKNS_16SeqlenInfoQKNewKILb1ELb1EEENS2_IJiiiiEEERT_ENKUliT_T0_T1_E_clIZSF_ISO_S12_S14_EbS17_S1B_S1B_S1E_S1G_S1I_iS1J_S1N_S1O_S1Q_EUlRS1R_iE0_NS3_ILb1EEES1Y_EEDaiS1R_S1S_S1T_,(.L_x_11972 - $_ZN7cutlass13device_kernelIN5flash11enable_sm90INS1_16FlashAttnFwdSm90INS1_25CollectiveMainloopFwdSm90ILi2EN4cute5tupleIJNS5_1CILi1EEES8_S8_EEENS6_IJNS7_ILi128EEENS7_ILi96EEENS7_ILi64EEEEEELi256ENS_10bfloat16_tEfNS_4arch4Sm90ELb0ELb1ELb1ELb1ELb0ELb1ELb1ELb1ELb0ELb0ELb0ELb0EEENS1_21CollectiveEpilogueFwdINS6_IJSA_NS7_ILi256EEESB_EEES9_SE_SG_Li256ELb1ELb0ELb0ELb0EEENS1_36VarlenDynamicPersistentTileSchedulerILi128ELi96ELi256ELi32ELb0ELb0ELb1ELb1ELb0ELb1EEEEEEEEEvNT_6ParamsE$_ZZN5flash25CollectiveMainloopFwdSm90ILi2EN4cute5tupleIJNS1_1CILi1EEES4_S4_EEENS2_IJNS3_ILi128EEENS3_ILi96EEENS3_ILi64EEEEEELi256EN7cutlass10bfloat16_tEfNSA_4arch4Sm90ELb0ELb1ELb1ELb1ELb0ELb1ELb1ELb1ELb0ELb0ELb0ELb0EE3mmaINS_16FlashAttnFwdSm90ISE_NS_21CollectiveEpilogueFwdINS2_IJS6_NS3_ILi256EEES7_EEES5_SB_SD_Li256ELb1ELb0ELb0ELb0EEENS_36VarlenDynamicPersistentTileSchedulerILi128ELi96ELi256ELi32ELb0ELb0ELb1ELb1ELb0ELb1EEEE13SharedStorageENS1_6TensorINS1_11ArrayEngineIfLm128EEENS1_6LayoutINS2_IJNS2_IJNS3_ILi2EEEST_NS3_ILi32EEEEEES4_S4_EEENS2_IJNS2_IJS4_ST_NS3_ILi4EEEEEENS3_ILi0EEESZ_EEEEEEENS_7SoftmaxILi2ELi0EEEEEbRKNSE_6ParamsENSA_25PipelineTmaAsyncNoClusterILi2ENSA_16PipelineTmaAsyncILi2EEEEES1B_RNSA_13PipelineStateILj2EEERT0_RT1_iRiRKNS_16SeqlenInfoQKNewKILb1ELb1EEENS2_IJiiiiEEERT_ENKUliT_T0_T1_E_clIZSF_ISO_S12_S14_EbS17_S1B_S1B_S1E_S1G_S1I_iS1J_S1N_S1O_S1Q_EUlRS1R_iE0_NS3_ILb1EEES1Y_EEDaiS1R_S1S_S1T_)
$_ZN7cutlass13device_kernelIN5flash11enable_sm90INS1_16FlashAttnFwdSm90INS1_25CollectiveMainloopFwdSm90ILi2EN4cute5tupleIJNS5_1CILi1EEES8_S8_EEENS6_IJNS7_ILi128EEENS7_ILi96EEENS7_ILi64EEEEEELi256ENS_10bfloat16_tEfNS_4arch4Sm90ELb0ELb1ELb1ELb1ELb0ELb1ELb1ELb1ELb0ELb0ELb0ELb0EEENS1_21CollectiveEpilogueFwdINS6_IJSA_NS7_ILi256EEESB_EEES9_SE_SG_Li256ELb1ELb0ELb0ELb0EEENS1_36VarlenDynamicPersistentTileSchedulerILi128ELi96ELi256ELi32ELb0ELb0ELb1ELb1ELb0ELb1EEEEEEEEEvNT_6ParamsE$_ZZN5flash25CollectiveMainloopFwdSm90ILi2EN4cute5tupleIJNS1_1CILi1EEES4_S4_EEENS2_IJNS3_ILi128EEENS3_ILi96EEENS3_ILi64EEEEEELi256EN7cutlass10bfloat16_tEfNSA_4arch4Sm90ELb0ELb1ELb1ELb1ELb0ELb1ELb1ELb1ELb0ELb0ELb0ELb0EE3mmaINS_16FlashAttnFwdSm90ISE_NS_21CollectiveEpilogueFwdINS2_IJS6_NS3_ILi256EEES7_EEES5_SB_SD_Li256ELb1ELb0ELb0ELb0EEENS_36VarlenDynamicPersistentTileSchedulerILi128ELi96ELi256ELi32ELb0ELb0ELb1ELb1ELb0ELb1EEEE13SharedStorageENS1_6TensorINS1_11ArrayEngineIfLm128EEENS1_6LayoutINS2_IJNS2_IJNS3_ILi2EEEST_NS3_ILi32EEEEEES4_S4_EEENS2_IJNS2_IJS4_ST_NS3_ILi4EEEEEENS3_ILi0EEESZ_EEEEEEENS_7SoftmaxILi2ELi0EEEEEbRKNSE_6ParamsENSA_25PipelineTmaAsyncNoClusterILi2ENSA_16PipelineTmaAsyncILi2EEEEES1B_RNSA_13PipelineStateILj2EEERT0_RT1_iRiRKNS_16SeqlenInfoQKNewKILb1ELb1EEENS2_IJiiiiEEERT_ENKUliT_T0_T1_E_clIZSF_ISO_S12_S14_EbS17_S1B_S1B_S1E_S1G_S1I_iS1J_S1N_S1O_S1Q_EUlRS1R_iE0_NS3_ILb1EEES1Y_EEDaiS1R_S1S_S1T_:
[----:B------:R-:W-:Y:S01]  /*36cc0*/  R2UR UR5, R3 ;  /* 0x00000000030572ca */ /* 0x000fe200000e0000 */
[----:B------:R-:W-:-:S12]  /*36cd0*/  ULDC UR4, c[0x0][0x20] ;  /* 0x0000080000047ab9 */ /* 0x000fd80000000800 */
[----:B------:R-:W-:-:S09]  /*36ce0*/  UIADD3 UR4, -UR4, UR5, URZ ;  /* 0x0000000504047290 */ /* 0x000fd2000fffe13f */
[----:B------:R-:W2:Y:S04]  /*36cf0*/  LDL.64 R6, [UR4+0x18] ;  /* 0x00001804ff067983 */ /* 0x000ea80008100a00 */
[----:B------:R-:W3:Y:S01]  /*36d00*/  LDL.64 R4, [UR4] ;  /* 0x00000004ff047983 */ /* 0x000ee20008100a00 */
[----:B------:R-:W-:-:S03]  /*36d10*/  ULDC.64 UR6, c[0x0][0x208] ;  /* 0x0000820000067ab9 */ /* 0x000fc60000000a00 */
[----:B--2---:R-:W2:Y:S04]  /*36d20*/  LD.E R8, desc[UR6][R6.64+0x1c] ;  /* 0x00001c0606087980 */ /* 0x004ea8000c101900 */
[----:B---3--:R0:W5:Y:S04]  /*36d30*/  LD.E R3, desc[UR6][R4.64] ;  /* 0x0000000604037980 */ /* 0x008168000c101900 */
[----:B------:R0:W5:Y:S01]  /*36d40*/  LD.E R10, desc[UR6][R4.64+0x4] ;  /* 0x00000406040a7980 */ /* 0x000162000c101900 */
[----:B------:R-:W-:Y:S01]  /*36d50*/  BSSY B1, `(.L_x_10440) ;  /* 0x0000005000017945 */ /* 0x000fe20003800000 */
[----:B--2---:R-:W-:-:S04]  /*36d60*/  LOP3.LUT R8, R8, 0x1, RZ, 0xfc, !PT ;  /* 0x0000000108087812 */ /* 0x004fc800078efcff */
[----:B------:R-:W-:-:S13]  /*36d70*/  ISETP.NE.AND P0, PT, R8, 0x3, PT ;  /* 0x000000030800780c */ /* 0x000fda0003f05270 */
[----:B0-----:R-:W-:Y:S05]  /*36d80*/  @!P0 BRA `(.L_x_10441) ;  /* 0x0000000000048947 */ /* 0x001fea0003800000 */
[----:B------:R-:W-:Y:S01]  /*36d90*/  BPT.TRAP 0x1 ;  /* 0x000000040000795c */ /* 0x000fe20000300000 */
.L_x_10441:
[----:B------:R-:W-:Y:S05]  /*36da0*/  BSYNC B1 ;  /* 0x0000000000017941 */ /* 0x000fea0003800000 */
.L_x_10440:
        /* <DEDUP_REMOVED lines=13> */
.L_x_10443:
[----:B------:R-:W-:Y:S05]  /*36e80*/  BSYNC B1 ;  /* 0x0000000000017941 */ /* 0x000fea0003800000 */
.L_x_10442:
        /* <DEDUP_REMOVED lines=8> */
.L_x_10445:
[----:B------:R-:W-:Y:S05]  /*36f10*/  BSYNC B1 ;  /* 0x0000000000017941 */ /* 0x000fea0003800000 */
.L_x_10444:
[----:B0----5:R-:W2:Y:S04]  /*36f20*/  LDL.64 R8, [UR4] ;  /* 0x00000004ff087983 */ /* 0x021ea80008100a00 */
[----:B------:R-:W3:Y:S04]  /*36f30*/  LDL.64 R6, [UR4+0x28] ;  /* 0x00002804ff067983 */ /* 0x000ee80008100a00 */
[----:B------:R-:W4:Y:S04]  /*36f40*/  LDL.64 R4, [UR4+0x20] ;  /* 0x00002004ff047983 */ /* 0x000f280008100a00 */
[----:B------:R-:W4:Y:S04]  /*36f50*/  LDL.64 R10, [UR4+0x8] ;  /* 0x00000804ff0a7983 */ /* 0x000f280008100a00 */
[----:B--2---:R-:W2:Y:S04]  /*36f60*/  LD.E R9, desc[UR6][R8.64] ;  /* 0x0000000608097980 */ /* 0x004ea8000c101900 */
[----:B---3--:R-:W2:Y:S01]  /*36f70*/  LD.E.64 R12, desc[UR6][R6.64] ;  /* 0x00000006060c7980 */ /* 0x008ea2000c101b00 */
[----:B------:R-:W-:Y:S05]  /*36f80*/  WARPSYNC.ALL ;  /* 0x0000000000007948 */ /* 0x000fea0003800000 */
[----:B----4-:R0:W-:Y:S04]  /*36f90*/  ST.E desc[UR6][R10.64], RZ ;  /* 0x000000ff0a007985 */ /* 0x0101e8000c101906 */
[----:B------:R-:W3:Y:S01]  /*36fa0*/  LD.E.64 R6, desc[UR6][R4.64] ;  /* 0x0000000604067980 */ /* 0x000ee2000c101b00 */
[----:B--2---:R-:W-:Y:S01]  /*36fb0*/  IMAD R8, R9, 0x300, R12 ;  /* 0x0000030009087824 */ /* 0x004fe200078e020c */
[----:B------:R-:W-:Y:S01]  /*36fc0*/  WARPGROUP.ARRIVE ;  /* 0x00000000000079c5 */ /* 0x000fe20000000000 */
[----:B------:R-:W-:-:S02]  /*36fd0*/  IMAD.MOV.U32 R9, RZ, RZ, R13 ;  /* 0x000000ffff097224 */ /* 0x000fc400078e000d */
[----:B------:R-:W-:Y:S01]  /*36fe0*/  IMAD.MOV.U32 R211, RZ, RZ, 0x1 ;  /* 0x00000001ffd37424 */ /* 0x000fe200078e00ff */
        /* <DEDUP_REMOVED lines=10> */
[----:B------:R-:W-:-:S03]  /*37090*/  WARPGROUP.ARRIVE ;  /* 0x00000000000079c5 */ /* 0x000fc60000000000 */
        /* <DEDUP_REMOVED lines=21> */
[----:B------:R-:W-:-:S03]  /*371f0*/  IMAD.MOV.U32 R9, RZ, RZ, R13 ;  /* 0x000000ffff097224 */ /* 0x000fc600078e000d */
        /* <DEDUP_REMOVED lines=8> */
[----:B------:R-:W2:Y:S04]  /*37280*/  LDL.64 R6, [UR4+0x38] ;  /* 0x00003804ff067983 */ /* 0x000ea80008100a00 */
[----:B------:R-:W3:Y:S04]  /*37290*/  LDL.64 R4, [UR4+0x30] ;  /* 0x00003004ff047983 */ /* 0x000ee80008100a00 */
[----:B--2---:R-:W2:Y:S01]  /*372a0*/  LD.E R6, desc[UR6][R6.64] ;  /* 0x0000000606067980 */ /* 0x004ea2000c101900 */
[----:B---3--:R-:W-:Y:S01]  /*372b0*/  MOV R4, R4 ;  /* 0x0000000400047202 */ /* 0x008fe20000000f00 */
[----:B------:R-:W-:Y:S01]  /*372c0*/  BSSY B1, `(.L_x_10447) ;  /* 0x0000007000017945 */ /* 0x000fe20003800000 */
[----:B--2---:R-:W-:-:S04]  /*372d0*/  LEA.HI R3, R6, R6, RZ, 0x1 ;  /* 0x0000000606037211 */ /* 0x004fc800078f08ff */
[----:B------:R-:W-:-:S05]  /*372e0*/  LOP3.LUT R3, R3, 0xfffffffe, RZ, 0xc0, !PT ;  /* 0xfffffffe03037812 */ /* 0x000fca00078ec0ff */
[----:B------:R-:W-:-:S05]  /*372f0*/  IMAD.IADD R3, R6, 0x1, -R3 ;  /* 0x0000000106037824 */ /* 0x000fca00078e0a03 */
[----:B------:R-:W-:-:S04]  /*37300*/  SHF.L.U32 R3, R3, 0x1f, RZ ;  /* 0x0000001f03037819 */ /* 0x000fc800000006ff */
[----:B------:R-:W1:Y:S02]  /*37310*/  SYNCS.PHASECHK.TRANS64.TRYWAIT P0, [R4+URZ+0x32410], R3 ;  /* 0x03241003040075a7 */ /* 0x000e64000800017f */
[----:B01----:R-:W-:Y:S05]  /*37320*/  @!P0 BRA `(.L_x_10448) ;  /* 0x000000b000f08947 */ /* 0x003fea0003800000 */
.L_x_10471:
[----:B------:R-:W-:Y:S05]  /*37330*/  BSYNC B1 ;  /* 0x0000000000017941 */ /* 0x000fea0003800000 */
.L_x_10447:
[----:B------:R-:W2:Y:S04]  /*37340*/  LDL.64 R6, [UR4+0x40] ;  /* 0x00004004ff067983 */ /* 0x000ea80008100a00 */
[----:B0-----:R-:W3:Y:S04]  /*37350*/  LDL.64 R4, [UR4] ;  /* 0x00000004ff047983 */ /* 0x001ee80008100a00 */
        /* <DEDUP_REMOVED lines=8> */
.L_x_10450:
[----:B------:R-:W-:Y:S05]  /*373e0*/  BSYNC B1 ;  /* 0x0000000000017941 */ /* 0x000fea0003800000 */
.L_x_10449:
        /* <DEDUP_REMOVED lines=13> */
.L_x_10452:
[----:B------:R-:W-:Y:S05]  /*374c0*/  BSYNC B1 ;  /* 0x0000000000017941 */ /* 0x000fea0003800000 */
.L_x_10451:
        /* <DEDUP_REMOVED lines=8> */
.L_x_10454:
[----:B------:R-:W-:Y:S05]  /*37550*/  BSYNC B1 ;  /* 0x0000000000017941 */ /* 0x000fea0003800000 */
.L_x_10453:
[----:B------:R-:W2:Y:S04]  /*37560*/  LDL.64 R10, [UR4] ;  /* 0x00000004ff0a7983 */ /* 0x000ea80008100a00 */
[----:B0----5:R-:W3:Y:S04]  /*37570*/  LDL.64 R8, [UR4+0x58] ;  /* 0x00005804ff087983 */ /* 0x021ee80008100a00 */
[----:B------:R-:W4:Y:S04]  /*37580*/  LDL.64 R4, [UR4+0x48] ;  /* 0x00004804ff047983 */ /* 0x000f280008100a00 */
[----:B------:R-:W3:Y:S04]  /*37590*/  LDL.64 R6, [UR4+0x50] ;  /* 0x00005004ff067983 */ /* 0x000ee80008100a00 */
[----:B------:R-:W3:Y:S04]  /*375a0*/  LDL.LU R18, [R1+0x470] ;  /* 0x0004700001127983 */ /* 0x000ee80000300800 */
[----:B--2---:R-:W2:Y:S04]  /*375b0*/  LD.E R15, desc[UR6][R10.64] ;  /* 0x000000060a0f7980 */ /* 0x004ea8000c101900 */
[----:B----4-:R-:W4:Y:S04]  /*375c0*/  LD.E R3, desc[UR6][R4.64] ;  /* 0x0000000604037980 */ /* 0x010f28000c101900 */
[----:B---3--:R-:W2:Y:S04]  /*375d0*/  LD.E.64 R10, desc[UR6][R8.64] ;  /* 0x00000006080a7980 */ /* 0x008ea8000c101b00 */
[----:B------:R-:W3:Y:S01]  /*375e0*/  LD.E.64 R12, desc[UR6][R6.64] ;  /* 0x00000006060c7980 */ /* 0x000ee2000c101b00 */
[----:B------:R-:W-:Y:S05]  /*375f0*/  WARPSYNC.ALL ;  /* 0x0000000000007948 */ /* 0x000fea0003800000 */
[----:B------:R-:W-:Y:S01]  /*37600*/  WARPGROUP.ARRIVE ;  /* 0x00000000000079c5 */ /* 0x000fe20000000000 */
[----:B----4-:R-:W-:Y:S01]  /*37610*/  ISETP.NE.U32.AND P0, PT, R3, RZ, PT ;  /* 0x000000ff0300720c */ /* 0x010fe20003f05070 */
[----:B--2---:R-:W-:-:S02]  /*37620*/  IMAD R14, R15, 0xc00, R10 ;  /* 0x00000c000f0e7824 */ /* 0x004fc400078e020a */
[----:B------:R-:W-:Y:S01]  /*37630*/  IMAD.MOV.U32 R15, RZ, RZ, R11 ;  /* 0x000000ffff0f7224 */ /* 0x000fe200078e000b */
[----:B---3--:R-:W-:Y:S02]  /*37640*/  R2UR UR8, R12 ;  /* 0x000000000c0872ca */ /* 0x008fe400000e0000 */
[----:B------:R-:W-:Y:S02]  /*37650*/  R2UR UR9, R13 ;  /* 0x000000000d0972ca */ /* 0x000fe400000e0000 */
[----:B------:R-:W-:Y:S02]  /*37660*/  R2UR UR10, R14 ;  /* 0x000000000e0a72ca */ /* 0x000fe400000e0000 */
[----:B------:R-:W-:-:S03]  /*37670*/  R2UR UR11, R15 ;  /* 0x000000000f0b72ca */ /* 0x000fc600000e0000 */
[----:B------:R-:W-:-:S10]  /*37680*/  VOTEU.ANY UP0, P0 ;  /* 0x00000000003f7886 */ /* 0x000fd40000000100 */
[----:B------:R-:W-:Y:S03]  /*37690*/  HGMMA.64x96x16.F32.BF16 R24, gdesc[UR8], R24, UP0, gsb0 ;  /* 0x01600000081879f0 */ /* 0x000fe6000b801818 */
[----:B------:R-:W-:Y:S02]  /*376a0*/  WARPGROUP.DEPBAR.LE gsb0, 0x0 ;  /* 0x00008000000079c5 */ /* 0x000fe40000010000 */
[----:B------:R-:W-:Y:S04]  /*376b0*/  ST.E desc[UR6][R4.64], R211 ;  /* 0x000000d304007985 */ /* 0x000fe8000c101906 */
[----:B------:R-:W2:Y:S01]  /*376c0*/  LD.E.64 R8, desc[UR6][R6.64] ;  /* 0x0000000606087980 */ /* 0x000ea2000c101b00 */
[----:B------:R-:W-:Y:S01]  /*376d0*/  VIADD R10, R14, 0x2 ;  /* 0x000000020e0a7836 */ /* 0x000fe20000000000 */
[----:B------:R-:W-:-:S04]  /*376e0*/  R2UR UR11, R11 ;  /* 0x000000000b0b72ca */ /* 0x000fc800000e0000 */
[----:B------:R-:W-:Y:S01]  /*376f0*/  R2UR UR10, R10 ;  /* 0x000000000a0a72ca */ /* 0x000fe200000e0000 */
[----:B------:R-:W-:Y:S01]  /*37700*/  WARPGROUP.ARRIVE ;  /* 0x00000000000079c5 */ /* 0x000fe20000000000 */
        /* <DEDUP_REMOVED lines=153> */
[----:B------:R-:W-:-:S06]  /*380a0*/  WARPGROUP.ARRIVE ;  /* 0x00000000000079c5 */ /* 0x000fcc0000000000 */
[----:B------:R-:W0:Y:S02]  /*380b0*/  S2R R215, SR_TID.X ;  /* 0x0000000000d77919 */ /* 0x000e240000002100 */
[----:B0-----:R-:W-:Y:S01]  /*380c0*/  LOP3.LUT P1, RZ, R215, 0x7f, RZ, 0xc0, !PT ;  /* 0x0000007fd7ff7812 */ /* 0x001fe2000782c0ff */
[----:B--2---:R-:W-:Y:S01]  /*380d0*/  VIADD R8, R8, 0xc06 ;  /* 0x00000c0608087836 */ /* 0x004fe20000000000 */
[----:B------:R-:W-:-:S04]  /*380e0*/  R2UR UR9, R9 ;  /* 0x00000000090972ca */ /* 0x000fc800000e0000 */
[----:B------:R-:W-:-:S13]  /*380f0*/  R2UR UR8, R8 ;  /* 0x00000000080872ca */ /* 0x000fda00000e0000 */
[----:B------:R-:W-:Y:S03]  /*38100*/  HGMMA.64x96x16.F32.BF16 R24, gdesc[UR8], R24, gsb0 ;  /* 0x01600000081879f0 */ /* 0x000fe60008001818 */
[----:B------:R-:W-:Y:S02]  /*38110*/  WARPGROUP.DEPBAR.LE gsb0, 0x0 ;  /* 0x00008000000079c5 */ /* 0x000fe40000010000 */
[----:B------:R0:W-:Y:S04]  /*38120*/  ST.E desc[UR6][R4.64], R211 ;  /* 0x000000d304007985 */ /* 0x0001e8000c101906 */
[----:B------:R-:W2:Y:S04]  /*38130*/  @!P1 LDL.64 R6, [UR4+0x18] ;  /* 0x00001804ff069983 */ /* 0x000ea80008100a00 */
[----:B------:R-:W3:Y:S01]  /*38140*/  @!P1 LDL.64 R8, [UR4] ;  /* 0x00000004ff089983 */ /* 0x000ee20008100a00 */
[----:B------:R-:W-:-:S04]  /*38150*/  SHF.R.U32.HI R3, RZ, 0x7, R215 ;  /* 0x00000007ff037819 */ /* 0x000fc800000116d7 */
[----:B------:R-:W-:-:S05]  /*38160*/  IADD3 R3, -R3, 0xb, RZ ;  /* 0x0000000b03037810 */ /* 0x000fca0007ffe1ff */
[----:B------:R1:W-:Y:S06]  /*38170*/  BAR.ARV R3, 0x100 ;  /* 0x000400030000751d */ /* 0x0003ec0000002000 */
[----:B--2---:R-:W2:Y:S04]  /*38180*/  @!P1 LD.E.64 R6, desc[UR6][R6.64+0x30] ;  /* 0x0000300606069980 */ /* 0x004ea8000c101b00 */
[----:B---3--:R-:W3:Y:S01]  /*38190*/  @!P1 LD.E R8, desc[UR6][R8.64] ;  /* 0x0000000608089980 */ /* 0x008ee2000c101900 */
[----:B--2---:R-:W-:-:S05]  /*381a0*/  @!P1 MOV R11, R6 ;  /* 0x00000006000b9202 */ /* 0x004fca0000000f00 */
[----:B---3--:R-:W-:-:S05]  /*381b0*/  @!P1 IMAD R10, R8, 0x8, R11 ;  /* 0x00000008080a9824 */ /* 0x008fca00078e020b */
[----:B------:R-:W-:-:S04]  /*381c0*/  @!P1 PRMT R10, RZ, 0x654, R10 ;  /* 0x00000654ff0a9816 */ /* 0x000fc8000000000a */
[----:B------:R2:W-:Y:S02]  /*381d0*/  @!P1 SYNCS.ARRIVE.TRANS64.RED.A1T0 RZ, [R10+URZ], RZ ;  /* 0x000000ff0aff99a7 */ /* 0x0005e4000810043f */
[----:B--2---:R-:W2:Y:S01]  /*381e0*/  LDL.64 R10, [UR4+0x68] ;  /* 0x00006804ff0a7983 */ /* 0x004ea20008100a00 */
[----:B------:R-:W-:-:S05]  /*381f0*/  IMAD.MOV.U32 R74, RZ, RZ, R72 ;  /* 0x000000ffff4a7224 */ /* 0x000fca00078e0048 */
[----:B------:R-:W3:Y:S04]  /*38200*/  LD.E R76, desc[UR6][R74.64] ;  /* 0x000000064a4c7980 */ /* 0x000ee8000c101900 */
[----:B--2---:R-:W2:Y:S01]  /*38210*/  LD.E.64 R10, desc[UR6][R10.64] ;  /* 0x000000060a0a7980 */ /* 0x004ea2000c101b00 */
[----:B------:R-:W-:-:S03]  /*38220*/  IMAD.MOV.U32 R72, RZ, RZ, R2 ;  /* 0x000000ffff487224 */ /* 0x000fc600078e0002 */
[----:B0-----:R-:W4:Y:S04]  /*38230*/  LD.E R5, desc[UR6][R74.64+0x8] ;  /* 0x000008064a057980 */ /* 0x001f28000c101900 */
[----:B------:R0:W4:Y:S04]  /*38240*/  LD.E R73, desc[UR6][R72.64] ;  /* 0x0000000648497980 */ /* 0x000128000c101900 */
[----:B-1----:R-:W3:Y:S04]  /*38250*/  LD.E R3, desc[UR6][R74.64+0x18] ;  /* 0x000018064a037980 */ /* 0x002ee8000c101900 */
[----:B------:R-:W4:Y:S04]  /*38260*/  LD.E R4, desc[UR6][R74.64+0x4] ;  /* 0x000004064a047980 */ /* 0x000f28000c101900 */
[----:B------:R-:W4:Y:S04]  /*38270*/  LD.E R77, desc[UR6][R74.64+0xc] ;  /* 0x00000c064a4d7980 */ /* 0x000f28000c101900 */
[----:B------:R-:W4:Y:S04]  /*38280*/  LD.E R78, desc[UR6][R74.64+0x10] ;  /* 0x000010064a4e7980 */ /* 0x000f28000c101900 */
[----:B------:R-:W4:Y:S04]  /*38290*/  LD.E R79, desc[UR6][R74.64+0x14] ;  /* 0x000014064a4f7980 */ /* 0x000f28000c101900 */
[----:B--2---:R-:W2:Y:S01]  /*382a0*/  LD.E R15, desc[UR6][R10.64] ;  /* 0x000000060a0f7980 */ /* 0x004ea2000c101900 */
[----:B------:R-:W-:-:S04]  /*382b0*/  LOP3.LUT R18, R18, 0xfff7ffff, RZ, 0xc0, !PT ;  /* 0xfff7ffff12127812 */ /* 0x000fc800078ec0ff */
[----:B------:R-:W-:-:S05]  /*382c0*/  @P1 LOP3.LUT R18, R18, 0x80000, RZ, 0xfc, !PT ;  /* 0x0008000012121812 */ /* 0x000fca00078efcff */
[----:B------:R1:W-:Y:S01]  /*382d0*/  STL [R1+0x470], R18 ;  /* 0x0004701201007387 */ /* 0x0003e20000100800 */
[----:B---3--:R-:W-:Y:S01]  /*382e0*/  ISETP.GE.AND P0, PT, R3, 0x1, PT ;  /* 0x000000010300780c */ /* 0x008fe20003f06270 */
[----:B------:R-:W-:Y:S01]  /*382f0*/  BSSY B1, `(.L_x_10456) ;  /* 0x000009d000017945 */ /* 0x000fe20003800000 */
[----:B----4-:R-:W-:Y:S02]  /*38300*/  IMAD R79, R0, -0x60, R79 ;  /* 0xffffffa0004f7824 */ /* 0x010fe400078e024f */
[-C--:B--2---:R-:W-:Y:S01]  /*38310*/  FMUL.FTZ R9, R31, R15.reuse ;  /* 0x0000000f1f097220 */ /* 0x084fe20000410000 */
[----:B------:R-:W-:Y:S01]  /*38320*/  SHF.R.S32.HI R31, RZ, 0x1f, R76 ;  /* 0x0000001fff1f7819 */ /* 0x000fe2000001144c */
[----:B------:R-:W-:-:S03]  /*38330*/  FMUL.FTZ R33, R33, R15 ;  /* 0x0000000f21217220 */ /* 0x000fc60000410000 */
[----:B------:R-:W-:Y:S01]  /*38340*/  LEA.HI R31, R31, R76, RZ, 0x7 ;  /* 0x0000004c1f1f7211 */ /* 0x000fe200078f38ff */
[----:B------:R2:W3:Y:S01]  /*38350*/  MUFU.TANH R82, R33 ;  /* 0x0000002100527308 */ /* 0x0004e20000002400 */
[----:B------:R-:W-:Y:S02]  /*38360*/  FMUL.FTZ R32, R32, R15 ;  /* 0x0000000f20207220 */ /* 0x000fe40000410000 */
[----:B--2---:R-:W-:-:S05]  /*38370*/  LOP3.LUT R33, R31, 0xffffff80, RZ, 0xc0, !PT ;  /* 0xffffff801f217812 */ /* 0x004fca00078ec0ff */
[----:B------:R2:W4:Y:S01]  /*38380*/  MUFU.TANH R81, R32 ;  /* 0x0000002000517308 */ /* 0x0005220000002400 */
[----:B------:R-:W-:Y:S02]  /*38390*/  IMAD.IADD R33, R76, 0x1, -R33 ;  /* 0x000000014c217824 */ /* 0x000fe400078e0a21 */
[----:B------:R-:W-:-:S03]  /*383a0*/  FMUL.FTZ R37, R37, R15 ;  /* 0x0000000f25257220 */ /* 0x000fc60000410000 */
[----:B--2---:R-:W-:Y:S02]  /*383b0*/  SHF.R.S32.HI R32, RZ, 0x1f, R33 ;  /* 0x0000001fff207819 */ /* 0x004fe40000011421 */
[----:B------:R2:W0:Y:S01]  /*383c0*/  MUFU.TANH R84, R37 ;  /* 0x0000002500547308 */ /* 0x0004220000002400 */
[-C--:B------:R-:W-:Y:S01]  /*383d0*/  FMUL.FTZ R8, R30, R15.reuse ;  /* 0x0000000f1e087220 */ /* 0x080fe20000410000 */
[----:B------:R-:W-:Y:S01]  /*383e0*/  SHF.R.S32.HI R30, RZ, 0x7, R31 ;  /* 0x00000007ff1e7819 */ /* 0x000fe2000001141f */
[-C--:B------:R-:W-:Y:S01]  /*383f0*/  FMUL.FTZ R12, R38, R15.reuse ;  /* 0x0000000f260c7220 */ /* 0x080fe20000410000 */
[----:B------:R-:W-:Y:S01]  /*38400*/  FMUL.FTZ R13, R39, R15 ;  /* 0x0000000f270d7220 */ /* 0x000fe20000410000 */
[----:B--2---:R-:W-:Y:S02]  /*38410*/  LEA.HI R37, R32, R33, RZ, 0x2 ;  /* 0x0000002120257211 */ /* 0x004fe400078f10ff */
[----:B------:R-:W-:Y:S02]  /*38420*/  LEA.HI R31, R31, R30, RZ, 0x1 ;  /* 0x0000001e1f1f7211 */ /* 0x000fe400078f08ff */
[----:B------:R-:W-:-:S02]  /*38430*/  SHF.R.S32.HI R38, RZ, 0x2, R37 ;  /* 0x00000002ff267819 */ /* 0x000fc40000011425 */
[----:B------:R-:W-:Y:S02]  /*38440*/  SHF.R.S32.HI R39, RZ, 0x1f, R37 ;  /* 0x0000001fff277819 */ /* 0x000fe40000011425 */
[----:B------:R-:W-:Y:S02]  /*38450*/  LEA.HI R32, R32, R33, RZ, 0x5 ;  /* 0x0000002120207211 */ /* 0x000fe400078f28ff */
[----:B------:R-:W-:Y:S02]  /*38460*/  LEA.HI R39, R39, R38, RZ, 0x3 ;  /* 0x0000002627277211 */ /* 0x000fe400078f18ff */
[----:B------:R-:W-:Y:S01]  /*38470*/  LOP3.LUT R31, R31, 0x3fffffe, RZ, 0xc0, !PT ;  /* 0x03fffffe1f1f7812 */ /* 0x000fe200078ec0ff */
[-C--:B------:R-:W-:Y:S01]  /*38480*/  FMUL.FTZ R28, R28, R15.reuse ;  /* 0x0000000f1c1c7220 */ /* 0x080fe20000410000 */
[-C--:B------:R-:W-:Y:S01]  /*38490*/  FMUL.FTZ R29, R29, R15.reuse ;  /* 0x0000000f1d1d7220 */ /* 0x080fe20000410000 */
[----:B------:R-:W-:Y:S01]  /*384a0*/  FMUL.FTZ R36, R36, R15 ;  /* 0x0000000f24247220 */ /* 0x000fe20000410000 */
[----:B------:R-:W-:-:S02]  /*384b0*/  SHF.R.S32.HI R32, RZ, 0x5, R32 ;  /* 0x00000005ff207819 */ /* 0x000fc40000011420 */
[----:B------:R-:W-:Y:S01]  /*384c0*/  LOP3.LUT R39, R39, 0xfffffff8, RZ, 0xc0, !PT ;  /* 0xfffffff827277812 */ /* 0x000fe200078ec0ff */
[----:B------:R-:W-:Y:S01]  /*384d0*/  IMAD.IADD R31, R30, 0x1, -R31 ;  /* 0x000000011e1f7824 */ /* 0x000fe200078e0a1f */
[----:B------:R-:W-:Y:S01]  /*384e0*/  LOP3.LUT R30, R37, 0x7ffffffc, RZ, 0xc0, !PT ;  /* 0x7ffffffc251e7812 */ /* 0x000fe200078ec0ff */
[-C--:B------:R-:W-:Y:S01]  /*384f0*/  FMUL.FTZ R7, R24, R15.reuse ;  /* 0x0000000f18077220 */ /* 0x080fe20000410000 */
[-C--:B------:R-:W-:Y:S01]  /*38500*/  FMUL.FTZ R14, R25, R15.reuse ;  /* 0x0000000f190e7220 */ /* 0x080fe20000410000 */
[-C--:B------:R-:W-:Y:S01]  /*38510*/  FMUL.FTZ R2, R26, R15.reuse ;  /* 0x0000000f1a027220 */ /* 0x080fe20000410000 */
[-C--:B------:R-:W-:Y:S01]  /*38520*/  FMUL.FTZ R6, R27, R15.reuse ;  /* 0x0000000f1b067220 */ /* 0x080fe20000410000 */
[----:B0-----:R-:W0:Y:S01]  /*38530*/  MUFU.TANH R72, R28 ;  /* 0x0000001c00487308 */ /* 0x001e220000002400 */
[-C--:B------:R-:W-:Y:S01]  /*38540*/  FMUL.FTZ R10, R34, R15.reuse ;  /* 0x0000000f220a7220 */ /* 0x080fe20000410000 */
[----:B------:R-:W-:Y:S01]  /*38550*/  FMUL.FTZ R11, R35, R15 ;  /* 0x0000000f230b7220 */ /* 0x000fe20000410000 */
[----:B------:R-:W-:-:S02]  /*38560*/  IMAD R37, R0, -0x60, R5 ;  /* 0xffffffa000257824 */ /* 0x000fc400078e0205 */
[-C--:B------:R-:W-:Y:S01]  /*38570*/  FMUL.FTZ R40, R40, R15.reuse ;  /* 0x0000000f28287220 */ /* 0x080fe20000410000 */
[-C--:B-1----:R-:W-:Y:S01]  /*38580*/  FMUL.FTZ R18, R42, R15.reuse ;  /* 0x0000000f2a127220 */ /* 0x082fe20000410000 */
[-C--:B------:R-:W-:Y:S01]  /*38590*/  FMUL.FTZ R44, R44, R15.reuse ;  /* 0x0000000f2c2c7220 */ /* 0x080fe20000410000 */
[-C--:B------:R-:W-:Y:S01]  /*385a0*/  FMUL.FTZ R45, R45, R15.reuse ;  /* 0x0000000f2d2d7220 */ /* 0x080fe20000410000 */
[----:B------:R1:W2:Y:S01]  /*385b0*/  MUFU.TANH R80, R29 ;  /* 0x0000001d00507308 */ /* 0x0002a20000002400 */
        /* <DEDUP_REMOVED lines=19> */
[----:B------:R-:W-:Y:S01]  /*386f0*/  FMUL.FTZ R69, R69, R15 ;  /* 0x0000000f45457220 */ /* 0x000fe20000410000 */
[----:B------:R-:W-:-:S02]  /*38700*/  IMAD R32, R73, 0x8, R32 ;  /* 0x0000000849207824 */ /* 0x000fc400078e0220 */
[-C--:B------:R-:W-:Y:S01]  /*38710*/  FMUL.FTZ R70, R70, R15.reuse ;  /* 0x0000000f46467220 */ /* 0x080fe20000410000 */
[----:B------:R-:W-:Y:S02]  /*38720*/  IMAD.IADD R39, R38, 0x1, -R39 ;  /* 0x0000000126277824 */ /* 0x000fe400078e0a27 */
[-C--:B------:R-:W-:Y:S01]  /*38730*/  FMUL.FTZ R48, R48, R15.reuse ;  /* 0x0000000f30307220 */ /* 0x080fe20000410000 */
[-C--:B------:R-:W-:Y:S01]  /*38740*/  FMUL.FTZ R49, R49, R15.reuse ;  /* 0x0000000f31317220 */ /* 0x080fe20000410000 */
[-C--:B------:R-:W-:Y:S01]  /*38750*/  FMUL.FTZ R52, R52, R15.reuse ;  /* 0x0000000f34347220 */ /* 0x080fe20000410000 */
[-C--:B------:R-:W-:Y:S01]  /*38760*/  FMUL.FTZ R53, R53, R15.reuse ;  /* 0x0000000f35357220 */ /* 0x080fe20000410000 */
[-C--:B------:R-:W-:Y:S01]  /*38770*/  FMUL.FTZ R60, R60, R15.reuse ;  /* 0x0000000f3c3c7220 */ /* 0x080fe20000410000 */
[-C--:B------:R-:W-:Y:S01]  /*38780*/  FMUL.FTZ R41, R41, R15.reuse ;  /* 0x0000000f29297220 */ /* 0x080fe20000410000 */
[----:B------:R-:W-:Y:S01]  /*38790*/  IMAD.IADD R30, R33, 0x1, -R30 ;  /* 0x00000001211e7824 */ /* 0x000fe200078e0a1e */
[----:B------:R-:W-:Y:S01]  /*387a0*/  IADD3 R33, -R4, 0x1, R37 ;  /* 0x0000000104217810 */ /* 0x000fe20007ffe125 */
[----:B------:R-:W-:Y:S01]  /*387b0*/  IMAD.U32 R32, R32, 0x10, R39 ;  /* 0x0000001020207824 */ /* 0x000fe200078e0027 */
[----:B------:R-:W1:Y:S01]  /*387c0*/  MUFU.TANH R7, R7 ;  /* 0x0000000700077308 */ /* 0x000e620000002400 */
[----:B------:R-:W-:-:S02]  /*387d0*/  FMUL.FTZ R62, R62, R15 ;  /* 0x0000000f3e3e7220 */ /* 0x000fc40000410000 */
[----:B------:R-:W-:-:S05]  /*387e0*/  IMAD R33, R30, -0x2, R33 ;  /* 0xfffffffe1e217824 */ /* 0x000fca00078e0221 */
[----:B------:R-:W3:Y:S01]  /*387f0*/  MUFU.TANH R14, R14 ;  /* 0x0000000e000e7308 */ /* 0x000ee20000002400 */
[----:B------:R-:W-:-:S07]  /*38800*/  FMUL.FTZ R15, R71, R15 ;  /* 0x0000000f470f7220 */ /* 0x000fce0000410000 */
        /* <DEDUP_REMOVED lines=39> */
[----:B----4-:R-:W-:Y:S01]  /*38a80*/  IMAD R41, R31, 0x40, R32 ;  /* 0x000000401f297824 */ /* 0x010fe200078e0220 */
[----:B------:R-:W-:-:S05]  /*38a90*/  LOP3.LUT R32, RZ, R77, RZ, 0x33, !PT ;  /* 0x0000004dff207212 */ /* 0x000fca00078e33ff */
[----:B------:R4:W0:Y:S01]  /*38aa0*/  MUFU.TANH R87, R62 ;  /* 0x0000003e00577308 */ /* 0x0008220000002400 */
[C---:B------:R-:W-:Y:S02]  /*38ab0*/  IMAD.SHL.U32 R31, R30.reuse, 0x2, RZ ;  /* 0x000000021e1f7824 */ /* 0x040fe400078e00ff */
[----:B------:R-:W-:Y:S02]  /*38ac0*/  IMAD.IADD R58, R33, 0x1, R32 ;  /* 0x00000001213a7824 */ /* 0x000fe400078e0220 */
[----:B----4-:R-:W-:-:S03]  /*38ad0*/  IMAD R62, R30, -0x2, R37 ;  /* 0xfffffffe1e3e7824 */ /* 0x010fc600078e0225 */
[----:B------:R4:W0:Y:S01]  /*38ae0*/  MUFU.TANH R63, R15 ;  /* 0x0000000f003f7308 */ /* 0x0008220000002400 */
[----:B------:R-:W-:Y:S01]  /*38af0*/  IMAD R59, R0, -0x60, -R31 ;  /* 0xffffffa0003b7824 */ /* 0x000fe200078e0a1f */
[----:B------:R-:W-:Y:S01]  /*38b00*/  VIADDMNMX R54, R41, R78, R62, PT ;  /* 0x0000004e29367246 */ /* 0x000fe2000380013e */
[----:B----4-:R-:W-:Y:S01]  /*38b10*/  IMAD.IADD R15, R58, 0x1, R41 ;  /* 0x000000013a0f7824 */ /* 0x010fe200078e0229 */
        /* <DEDUP_REMOVED lines=9> */
[----:B------:R-:W2:Y:S04]  /*38bb0*/  LD.E R31, desc[UR6][R74.64+0x1c] ;  /* 0x00001c064a1f7980 */ /* 0x000ea8000c101900 */
[----:B------:R-:W3:Y:S01]  /*38bc0*/  LD.E R33, desc[UR6][R74.64+0x20] ;  /* 0x000020064a217980 */ /* 0x000ee2000c101900 */
[----:B--2---:R-:W-:-:S05]  /*38bd0*/  IMAD.HI.U32 R0, R0, R31, RZ ;  /* 0x0000001f00007227 */ /* 0x004fca00078e00ff */
[----:B---3--:R-:W-:-:S07]  /*38be0*/  SHF.R.U32.HI R0, RZ, R33, R0 ;  /* 0x00000021ff007219 */ /* 0x008fce0000011600 */
.L_x_10461:
[----:B------:R-:W-:Y:S05]  /*38bf0*/  BSYNC B3 ;  /* 0x0000000000037941 */ /* 0x000fea0003800000 */
.L_x_10460:
[----:B------:R-:W-:Y:S01]  /*38c00*/  LOP3.LUT R0, RZ, R0, RZ, 0x33, !PT ;  /* 0x00000000ff007212 */ /* 0x000fe200078e33ff */
[----:B------:R-:W-:Y:S06]  /*38c10*/  BRA `(.L_x_10462) ;  /* 0x0000000000187947 */ /* 0x000fec0003800000 */
.L_x_10459:
[----:B------:R-:W-:-:S13]  /*38c20*/  ISETP.NE.AND P0, PT, R3, 0x1, PT ;  /* 0x000000010300780c */ /* 0x000fda0003f05270 */
[----:B------:R-:W-:Y:S05]  /*38c30*/  @!P0 BRA `(.L_x_10462) ;  /* 0x0000000000108947 */ /* 0x000fea0003800000 */
[----:B------:R-:W2:Y:S04]  /*38c40*/  LD.E R31, desc[UR6][R74.64+0x1c] ;  /* 0x00001c064a1f7980 */ /* 0x000ea8000c101900 */
[----:B------:R-:W3:Y:S01]  /*38c50*/  LD.E R33, desc[UR6][R74.64+0x20] ;  /* 0x000020064a217980 */ /* 0x000ee2000c101900 */
[----:B--2---:R-:W-:-:S05]  /*38c60*/  IMAD.HI.U32 R0, R0, R31, RZ ;  /* 0x0000001f00007227 */ /* 0x004fca00078e00ff */
[----:B---3--:R-:W-:-:S07]  /*38c70*/  SHF.R.U32.HI R0, RZ, R33, R0 ;  /* 0x00000021ff007219 */ /* 0x008fce0000011600 */
.L_x_10462:
[----:B------:R-:W-:Y:S05]  /*38c80*/  BSYNC B2 ;  /* 0x0000000000027941 */ /* 0x000fea0003800000 */
.L_x_10458:
[----:B------:R-:W-:-:S05]  /*38c90*/  IMAD R0, R3, R0, R59 ;  /* 0x0000000003007224 */ /* 0x000fca00078e023b */
[----:B------:R-:W-:Y:S02]  /*38ca0*/  VIMNMX R15, R15, R0, !PT ;  /* 0x000000000f0f7248 */ /* 0x000fe40007fe0100 */
[----:B------:R-:W-:-:S07]  /*38cb0*/  VIADDMNMX R54, R0, R3, R54, PT ;  /* 0x0000000300367246 */ /* 0x000fce0003800136 */
.L_x_10457:
[----:B------:R-:W-:Y:S05]  /*38cc0*/  BSYNC B1 ;  /* 0x0000000000017941 */ /* 0x000fea0003800000 */
.L_x_10456:
        /* <DEDUP_REMOVED lines=90> */
[----:B------:R-:W-:Y:S02]  /*39270*/  ISETP.GE.AND P2, PT, R79, 0x4a, PT ;  /* 0x0000004a4f00780c */ /* 0x000fe40003f46270 */
[----:B------:R-:W-:-:S02]  /*39280*/  VIADDMNMX R62, R41, R78, R62, PT ;  /* 0x0000004e293e7246 */ /* 0x000fc4000380013e */
        /* <DEDUP_REMOVED lines=40> */
.L_x_10468:
[----:B------:R-:W-:Y:S05]  /*39510*/  BSYNC B3 ;  /* 0x0000000000037941 */ /* 0x000fea0003800000 */
.L_x_10467:
[----:B------:R-:W-:Y:S01]  /*39520*/  LOP3.LUT R4, RZ, R4, RZ, 0x33, !PT ;  /* 0x00000004ff047212 */ /* 0x000fe200078e33ff */
[----:B------:R-:W-:Y:S06]  /*39530*/  BRA `(.L_x_10469) ;  /* 0x0000000000187947 */ /* 0x000fec0003800000 */
.L_x_10466:
[----:B------:R-:W-:-:S13]  /*39540*/  ISETP.NE.AND P6, PT, R3, 0x1, PT ;  /* 0x000000010300780c */ /* 0x000fda0003fc5270 */
[----:B------:R-:W-:Y:S05]  /*39550*/  @!P6 BRA `(.L_x_10469) ;  /* 0x000000000010e947 */ /* 0x000fea0003800000 */
[----:B------:R-:W2:Y:S04]  /*39560*/  LD.E R5, desc[UR6][R74.64+0x1c] ;  /* 0x00001c064a057980 */ /* 0x000ea8000c101900 */
[----:B------:R-:W3:Y:S01]  /*39570*/  LD.E R41, desc[UR6][R74.64+0x20] ;  /* 0x000020064a297980 */ /* 0x000ee2000c101900 */
[----:B--2---:R-:W-:-:S05]  /*39580*/  IMAD.HI.U32 R4, R4, R5, RZ ;  /* 0x0000000504047227 */ /* 0x004fca00078e00ff */
[----:B---3--:R-:W-:-:S07]  /*39590*/  SHF.R.U32.HI R4, RZ, R41, R4 ;  /* 0x00000029ff047219 */ /* 0x008fce0000011604 */
.L_x_10469:
[----:B------:R-:W-:Y:S05]  /*395a0*/  BSYNC B2 ;  /* 0x0000000000027941 */ /* 0x000fea0003800000 */
.L_x_10465:
[----:B------:R-:W-:-:S05]  /*395b0*/  IMAD R4, R3, R4, R59 ;  /* 0x0000000403047224 */ /* 0x000fca00078e023b */
[----:B------:R-:W-:Y:S02]  /*395c0*/  VIADDMNMX R62, R4, R3, R62, PT ;  /* 0x00000003043e7246 */ /* 0x000fe4000380013e */
[----:B------:R-:W-:-:S07]  /*395d0*/  VIMNMX R7, R7, R4, !PT ;  /* 0x0000000407077248 */ /* 0x000fce0007fe0100 */
.L_x_10464:
[----:B------:R-:W-:Y:S05]  /*395e0*/  BSYNC B1 ;  /* 0x0000000000017941 */ /* 0x000fea0003800000 */
.L_x_10463:
        /* <DEDUP_REMOVED lines=71> */
[C---:B------:R-:W-:Y:S02]  /*39a60*/  ISETP.GT.AND P0, PT, R7.reuse, RZ, !P6 ;  /* 0x000000ff0700720c */ /* 0x040fe40007704270 */
[C---:B------:R-:W-:Y:S02]  /*39a70*/  ISETP.GT.AND P2, PT, R7.reuse, 0x49, !P2 ;  /* 0x000000490700780c */ /* 0x040fe40005744270 */
[----:B------:R-:W-:Y:S02]  /*39a80*/  ISETP.LT.OR P0, PT, R62, 0x1, P0 ;  /* 0x000000013e00780c */ /* 0x000fe40000701670 */
[----:B------:R-:W-:Y:S02]  /*39a90*/  ISETP.GT.AND P3, PT, R7, 0x50, !P3 ;  /* 0x000000500700780c */ /* 0x000fe40005f64270 */
[----:B------:R-:W-:-:S02]  /*39aa0*/  FSEL R13, R2, -INF , !P0 ;  /* 0xff800000020d7808 */ /* 0x000fc40004000000 */
[----:B------:R-:W2:Y:S01]  /*39ab0*/  LDL.64 R2, [UR4+0x70] ;  /* 0x00007004ff027983 */ /* 0x000ea20008100a00 */
        /* <DEDUP_REMOVED lines=18> */
[C---:B------:R-:W-:Y:S02]  /*39be0*/  ISETP.LT.OR P2, PT, R62.reuse, 0x4a, P2 ;  /* 0x0000004a3e00780c */ /* 0x040fe40001741670 */
[----:B------:R-:W-:Y:S02]  /*39bf0*/  FMNMX.FTZ R9, R5, R6, !PT ;  /* 0x0000000605097209 */ /* 0x000fe40007810000 */
[----:B------:R-:W-:Y:S02]  /*39c00*/  ISETP.LT.OR P3, PT, R62, 0x51, P3 ;  /* 0x000000513e00780c */ /* 0x000fe40001f61670 */
[----:B------:R-:W-:Y:S02]  /*39c10*/  FSEL R26, R26, -INF , !P2 ;  /* 0xff8000001a1a7808 */ /* 0x000fe40005000000 */
[----:B------:R-:W-:-:S02]  /*39c20*/  FMNMX.FTZ R9, R4, R9, !PT ;  /* 0x0000000904097209 */ /* 0x000fc40007810000 */
[----:B------:R-:W-:Y:S02]  /*39c30*/  ISETP.GT.AND P5, PT, R7, 0x58, !P5 ;  /* 0x000000580700780c */ /* 0x000fe40006fa4270 */
[----:B------:R-:W-:Y:S02]  /*39c40*/  ISETP.LT.OR P4, PT, R62, 0x52, P4 ;  /* 0x000000523e00780c */ /* 0x000fe40002781670 */
[----:B------:R-:W-:Y:S02]  /*39c50*/  FSEL R25, R25, -INF , !P3 ;  /* 0xff80000019197808 */ /* 0x000fe40005800000 */
[----:B------:R-:W-:Y:S02]  /*39c60*/  FMNMX.FTZ R6, R26, R9, !PT ;  /* 0x000000091a067209 */ /* 0x000fe40007810000 */
[----:B------:R-:W-:Y:S02]  /*39c70*/  ISETP.GT.AND P0, PT, R7, 0x59, !P6 ;  /* 0x000000590700780c */ /* 0x000fe40007704270 */
[----:B------:R-:W-:-:S02]  /*39c80*/  ISETP.LT.OR P5, PT, R62, 0x59, P5 ;  /* 0x000000593e00780c */ /* 0x000fc40002fa1670 */
[----:B------:R-:W-:Y:S02]  /*39c90*/  FSEL R28, R28, -INF , !P4 ;  /* 0xff8000001c1c7808 */ /* 0x000fe40006000000 */
[----:B------:R-:W-:Y:S02]  /*39ca0*/  FMNMX.FTZ R7, R25, R6, !PT ;  /* 0x0000000619077209 */ /* 0x000fe40007810000 */
[----:B------:R-:W-:Y:S02]  /*39cb0*/  ISETP.LT.OR P0, PT, R62, 0x5a, P0 ;  /* 0x0000005a3e00780c */ /* 0x000fe40000701670 */
[----:B------:R-:W-:Y:S02]  /*39cc0*/  FSEL R29, R70, -INF , !P5 ;  /* 0xff800000461d7808 */ /* 0x000fe40006800000 */
[----:B------:R-:W-:Y:S02]  /*39cd0*/  FMNMX.FTZ R6, R28, R7, !PT ;  /* 0x000000071c067209 */ /* 0x000fe40007810000 */
[----:B------:R-:W-:-:S02]  /*39ce0*/  FSEL R27, R63, -INF , !P0 ;  /* 0xff8000003f1b7808 */ /* 0x000fc40004000000 */
[----:B------:R-:W-:-:S04]  /*39cf0*/  FMNMX.FTZ R6, R29, R6, !PT ;  /* 0x000000061d067209 */ /* 0x000fc80007810000 */
[----:B------:R-:W-:-:S05]  /*39d00*/  FMNMX.FTZ R9, R27, R6, !PT ;  /* 0x000000061b097209 */ /* 0x000fca0007810000 */
[----:B--2---:R0:W-:Y:S04]  /*39d10*/  ST.E desc[UR6][R2.64+0x4], R9 ;  /* 0x0000040902007985 */ /* 0x0041e8000c101906 */
        /* <DEDUP_REMOVED lines=23> */
[----:B0-----:R-:W-:-:S05]  /*39e90*/  FMNMX.FTZ R9, R15, R6, !PT ;  /* 0x000000060f097209 */ /* 0x001fca0007810000 */
[----:B------:R-:W0:Y:S02]  /*39ea0*/  SHFL.BFLY PT, R6, R9, 0x2, 0x1f ;  /* 0x0c401f0009067f89 */ /* 0x000e2400000e0000 */
[----:B0-----:R-:W-:Y:S02]  /*39eb0*/  FMNMX.FTZ R8, R9, R6, !PT ;  /* 0x0000000609087209 */ /* 0x001fe40007810000 */
[----:B------:R-:W-:Y:S04]  /*39ec0*/  ST.E desc[UR6][R2.64], R9 ;  /* 0x0000000902007985 */ /* 0x000fe8000c101906 */
[----:B--2---:R-:W0:Y:S02]  /*39ed0*/  SHFL.BFLY PT, R7, R10, 0x2, 0x1f ;  /* 0x0c401f000a077f89 */ /* 0x004e2400000e0000 */
[----:B0-----:R-:W-:-:S02]  /*39ee0*/  FMNMX.FTZ R12, R10, R7, !PT ;  /* 0x000000070a0c7209 */ /* 0x001fc40007810000 */
[----:B------:R-:W0:Y:S04]  /*39ef0*/  SHFL.BFLY PT, R7, R8, 0x1, 0x1f ;  /* 0x0c201f0008077f89 */ /* 0x000e2800000e0000 */
[----:B------:R-:W1:Y:S01]  /*39f00*/  SHFL.BFLY PT, R61, R12, 0x1, 0x1f ;  /* 0x0c201f000c3d7f89 */ /* 0x000e6200000e0000 */
[----:B0-----:R-:W-:Y:S02]  /*39f10*/  FMNMX.FTZ R11, R8, R7, !PT ;  /* 0x00000007080b7209 */ /* 0x001fe40007810000 */
[----:B-1----:R-:W-:-:S03]  /*39f20*/  FMNMX.FTZ R61, R12, R61, !PT ;  /* 0x0000003d0c3d7209 */ /* 0x002fc60007810000 */
[----:B------:R-:W-:Y:S04]  /*39f30*/  ST.E desc[UR6][R2.64], R11 ;  /* 0x0000000b02007985 */ /* 0x000fe8000c101906 */
[----:B------:R0:W-:Y:S04]  /*39f40*/  ST.E desc[UR6][R2.64+0x4], R61 ;  /* 0x0000043d02007985 */ /* 0x0001e8000c101906 */
[----:B------:R-:W2:Y:S04]  /*39f50*/  LDL.64 R6, [UR4+0x70] ;  /* 0x00007004ff067983 */ /* 0x000ea80008100a00 */
[----:B--2---:R-:W2:Y:S04]  /*39f60*/  LD.E R63, desc[UR6][R6.64+0x20] ;  /* 0x00002006063f7980 */ /* 0x004ea8000c101900 */
[----:B------:R-:W2:Y:S04]  /*39f70*/  LD.E R10, desc[UR6][R6.64] ;  /* 0x00000006060a7980 */ /* 0x000ea8000c101900 */
[----:B------:R-:W3:Y:S01]  /*39f80*/  LD.E R62, desc[UR6][R6.64+0x4] ;  /* 0x00000406063e7980 */ /* 0x000ee2000c101900 */
[C---:B--2---:R-:W-:Y:S01]  /*39f90*/  FMUL.FTZ R8, R10.reuse, R63 ;  /* 0x0000003f0a087220 */ /* 0x044fe20000410000 */
[----:B------:R-:W-:-:S04]  /*39fa0*/  FSETP.NEU.FTZ.AND P0, PT, R10, -INF , PT ;  /* 0xff8000000a00780b */ /* 0x000fc80003f1d000 */
[----:B------:R-:W-:Y:S02]  /*39fb0*/  FSEL R12, R8, RZ, P0 ;  /* 0x000000ff080c7208 */ /* 0x000fe40000000000 */
[----:B---3--:R-:W-:-:S03]  /*39fc0*/  FSETP.NEU.FTZ.AND P0, PT, R62, -INF , PT ;  /* 0xff8000003e00780b */ /* 0x008fc60003f1d000 */
[-CC-:B------:R-:W-:Y:S01]  /*39fd0*/  FFMA.FTZ R209, R0, R63.reuse, -R12.reuse ;  /* 0x0000003f00d17223 */ /* 0x180fe2000001080c */
[----:B------:R-:W-:Y:S01]  /*39fe0*/  FMUL.FTZ R0, R63, R62 ;  /* 0x0000003e3f007220 */ /* 0x000fe20000410000 */
[----:B------:R-:W-:-:S04]  /*39ff0*/  FFMA.FTZ R172, R65, R63, -R12 ;  /* 0x0000003f41ac7223 */ /* 0x000fc8000001080c */
[----:B0-----:R-:W-:Y:S01]  /*3a000*/  FSEL R2, R0, RZ, P0 ;  /* 0x000000ff00027208 */ /* 0x001fe20000000000 */
[-CC-:B------:R-:W-:Y:S01]  /*3a010*/  FFMA.FTZ R31, R31, R63.reuse, -R12.reuse ;  /* 0x0000003f1f1f7223 */ /* 0x180fe2000001080c */
[----:B------:R-:W-:-:S03]  /*3a020*/  FFMA.FTZ R207, R30, R63, -R12 ;  /* 0x0000003f1ecf7223 */ /* 0x000fc6000001080c */
[-CC-:B------:R-:W-:Y:S01]  /*3a030*/  FFMA.FTZ R173, R13, R63.reuse, -R2.reuse ;  /* 0x0000003f0dad7223 */ /* 0x180fe20000010802 */
[-C--:B------:R-:W-:Y:S01]  /*3a040*/  FFMA.FTZ R30, R54, R63.reuse, -R2 ;  /* 0x0000003f361e7223 */ /* 0x080fe20000010802 */
[-C--:B------:R-:W-:Y:S01]  /*3a050*/  FFMA.FTZ R174, R60, R63.reuse, -R12 ;  /* 0x0000003f3cae7223 */ /* 0x080fe2000001080c */
[-C--:B------:R-:W-:Y:S01]  /*3a060*/  FFMA.FTZ R175, R55, R63.reuse, -R2 ;  /* 0x0000003f37af7223 */ /* 0x080fe20000010802 */
[----:B------:R-:W-:Y:S01]  /*3a070*/  MUFU.EX2 R172, R172 ;  /* 0x000000ac00ac7308 */ /* 0x000fe20000000800 */
[-CC-:B------:R-:W-:Y:S01]  /*3a080*/  FFMA.FTZ R33, R33, R63.reuse, -R12.reuse ;  /* 0x0000003f21217223 */ /* 0x180fe2000001080c */
[-C--:B------:R-:W-:Y:S01]  /*3a090*/  FFMA.FTZ R203, R32, R63.reuse, -R12 ;  /* 0x0000003f20cb7223 */ /* 0x080fe2000001080c */
[----:B------:R-:W-:-:S05]  /*3a0a0*/  FFMA.FTZ R32, R56, R63, -R2 ;  /* 0x0000003f38207223 */ /* 0x000fca0000010802 */
[----:B------:R-:W0:Y:S01]  /*3a0b0*/  MUFU.EX2 R31, R31 ;  /* 0x0000001f001f7308 */ /* 0x000e220000000800 */
[-C--:B------:R-:W-:Y:S01]  /*3a0c0*/  FFMA.FTZ R9, R53, R63.reuse, -R12 ;  /* 0x0000003f35097223 */ /* 0x080fe2000001080c */
[----:B------:R-:W-:-:S06]  /*3a0d0*/  FFMA.FTZ R13, R57, R63, -R2 ;  /* 0x0000003f390d7223 */ /* 0x000fcc0000010802 */
[----:B------:R-:W-:Y:S08]  /*3a0e0*/  MUFU.EX2 R173, R173 ;  /* 0x000000ad00ad7308 */ /* 0x000ff00000000800 */
[----:B------:R-:W1:Y:S01]  /*3a0f0*/  MUFU.EX2 R30, R30 ;  /* 0x0000001e001e7308 */ /* 0x000e620000000800 */
[-CC-:B------:R-:W-:Y:S01]  /*3a100*/  FFMA.FTZ R8, R52, R63.reuse, -R12.reuse ;  /* 0x0000003f34087223 */ /* 0x180fe2000001080c */
[----:B------:R-:W-:-:S06]  /*3a110*/  FFMA.FTZ R11, R51, R63, -R12 ;  /* 0x0000003f330b7223 */ /* 0x000fcc000001080c */
[----:B------:R-:W2:Y:S01]  /*3a120*/  MUFU.EX2 R174, R174 ;  /* 0x000000ae00ae7308 */ /* 0x000ea20000000800 */
[-CC-:B------:R-:W-:Y:S01]  /*3a130*/  FFMA.FTZ R10, R50, R63.reuse, -R12.reuse ;  /* 0x0000003f320a7223 */ /* 0x180fe2000001080c */
[-CC-:B------:R-:W-:Y:S01]  /*3a140*/  FFMA.FTZ R185, R49, R63.reuse, -R12.reuse ;  /* 0x0000003f31b97223 */ /* 0x180fe2000001080c */
[----:B------:R-:W-:-:S05]  /*3a150*/  FFMA.FTZ R184, R48, R63, -R12 ;  /* 0x0000003f30b87223 */ /* 0x000fca000001080c */
[----:B------:R-:W3:Y:S01]  /*3a160*/  MUFU.EX2 R175, R175 ;  /* 0x000000af00af7308 */ /* 0x000ee20000000800 */
[-CC-:B------:R-:W-:Y:S01]  /*3a170*/  FFMA.FTZ R187, R46, R63.reuse, -R12.reuse ;  /* 0x0000003f2ebb7223 */ /* 0x180fe2000001080c */
[-CC-:B------:R-:W-:Y:S01]  /*3a180*/  FFMA.FTZ R186, R45, R63.reuse, -R12.reuse ;  /* 0x0000003f2dba7223 */ /* 0x180fe2000001080c */
[-CC-:B------:R-:W-:Y:S01]  /*3a190*/  FFMA.FTZ R194, R44, R63.reuse, -R12.reuse ;  /* 0x0000003f2cc27223 */ /* 0x180fe2000001080c */
[-CC-:B------:R-:W-:Y:S01]  /*3a1a0*/  FFMA.FTZ R193, R43, R63.reuse, -R12.reuse ;  /* 0x0000003f2bc17223 */ /* 0x180fe2000001080c */
[-CC-:B------:R-:W-:Y:S01]  /*3a1b0*/  FFMA.FTZ R196, R42, R63.reuse, -R12.reuse ;  /* 0x0000003f2ac47223 */ /* 0x180fe2000001080c */
[-CC-:B------:R-:W-:Y:S02]  /*3a1c0*/  FFMA.FTZ R195, R40, R63.reuse, -R12.reuse ;  /* 0x0000003f28c37223 */ /* 0x180fe4000001080c */
[----:B------:R-:W4:Y:S01]  /*3a1d0*/  MUFU.EX2 R33, R33 ;  /* 0x0000002100217308 */ /* 0x000f220000000800 */
[-CC-:B------:R-:W-:Y:S01]  /*3a1e0*/  FFMA.FTZ R202, R39, R63.reuse, -R12.reuse ;  /* 0x0000003f27ca7223 */ /* 0x180fe2000001080c */
[-CC-:B------:R-:W-:Y:S01]  /*3a1f0*/  FFMA.FTZ R201, R38, R63.reuse, -R12.reuse ;  /* 0x0000003f26c97223 */ /* 0x180fe2000001080c */
[-CC-:B------:R-:W-:Y:S01]  /*3a200*/  FFMA.FTZ R204, R37, R63.reuse, -R12.reuse ;  /* 0x0000003f25cc7223 */ /* 0x180fe2000001080c */
[-CC-:B------:R-:W-:Y:S01]  /*3a210*/  FFMA.FTZ R206, R14, R63.reuse, -R12.reuse ;  /* 0x0000003f0ece7223 */ /* 0x180fe2000001080c */
[-C--:B------:R-:W-:Y:S01]  /*3a220*/  FFMA.FTZ R208, R15, R63.reuse, -R12 ;  /* 0x0000003f0fd07223 */ /* 0x080fe2000001080c */
[----:B------:R-:W-:-:S02]  /*3a230*/  FFMA.FTZ R12, R58, R63, -R2 ;  /* 0x0000003f3a0c7223 */ /* 0x000fc40000010802 */
[----:B------:R-:W5:Y:S01]  /*3a240*/  MUFU.EX2 R32, R32 ;  /* 0x0000002000207308 */ /* 0x000f620000000800 */
[-CC-:B------:R-:W-:Y:S01]  /*3a250*/  FFMA.FTZ R15, R59, R63.reuse, -R2.reuse ;  /* 0x0000003f3b0f7223 */ /* 0x180fe20000010802 */
[----:B------:R-:W-:Y:S01]  /*3a260*/  FFMA.FTZ R200, R20, R63, -R2 ;  /* 0x0000003f14c87223 */ /* 0x000fe20000010802 */
[----:B0-----:R-:W-:-:S05]  /*3a270*/  FADD.FTZ R3, R172, R31 ;  /* 0x0000001fac037221 */ /* 0x001fca0000010000 */
[----:B------:R-:W0:Y:S01]  /*3a280*/  MUFU.EX2 R9, R9 ;  /* 0x0000000900097308 */ /* 0x000e220000000800 */
[----:B-1----:R-:W-:Y:S01]  /*3a290*/  FADD.FTZ R20, R173, R30 ;  /* 0x0000001ead147221 */ /* 0x002fe20000010000 */
[----:B------:R-:W-:-:S06]  /*3a2a0*/  FFMA.FTZ R14, R47, R63, -R2 ;  /* 0x0000003f2f0e7223 */ /* 0x000fcc0000010802 */
        /* <DEDUP_REMOVED lines=8> */
[----:B-----5:R-:W-:-:S06]  /*3a330*/  FADD.FTZ R20, R32, R3 ;  /* 0x0000000320147221 */ /* 0x020fcc0000010000 */
[----:B------:R-:W4:Y:S01]  /*3a340*/  MUFU.EX2 R11, R11 ;  /* 0x0000000b000b7308 */ /* 0x000f220000000800 */
[----:B------:R-:W-:-:S07]  /*3a350*/  FFMA.FTZ R188, R36, R63, -R2 ;  /* 0x0000003f24bc7223 */ /* 0x000fce0000010802 */
[----:B------:R-:W5:Y:S01]  /*3a360*/  MUFU.EX2 R15, R15 ;  /* 0x0000000f000f7308 */ /* 0x000f620000000800 */
[----:B------:R-:W-:Y:S01]  /*3a370*/  FFMA.FTZ R199, R19, R63, -R2 ;  /* 0x0000003f13c77223 */ /* 0x000fe20000010802 */
[----:B0-----:R-:W-:-:S06]  /*3a380*/  FADD.FTZ R3, R9, R24 ;  /* 0x0000001809037221 */ /* 0x001fcc0000010000 */
[----:B------:R-:W0:Y:S01]  /*3a390*/  MUFU.EX2 R10, R10 ;  /* 0x0000000a000a7308 */ /* 0x000e220000000800 */
[----:B-1----:R-:W-:Y:S01]  /*3a3a0*/  FADD.FTZ R19, R13, R20 ;  /* 0x000000140d137221 */ /* 0x002fe20000010000 */
[----:B------:R-:W-:-:S06]  /*3a3b0*/  FFMA.FTZ R190, R35, R63, -R2 ;  /* 0x0000003f23be7223 */ /* 0x000fcc0000010802 */
[----:B------:R-:W1:Y:S01]  /*3a3c0*/  MUFU.EX2 R14, R14 ;  /* 0x0000000e000e7308 */ /* 0x000e620000000800 */
[----:B--2---:R-:W-:Y:S01]  /*3a3d0*/  FADD.FTZ R20, R8, R3 ;  /* 0x0000000308147221 */ /* 0x004fe20000010000 */
[----:B---3--:R-:W-:-:S06]  /*3a3e0*/  FADD.FTZ R24, R12, R19 ;  /* 0x000000130c187221 */ /* 0x008fcc0000010000 */
[----:B------:R-:W2:Y:S01]  /*3a3f0*/  MUFU.EX2 R185, R185 ;  /* 0x000000b900b97308 */ /* 0x000ea20000000800 */
[----:B------:R-:W-:-:S07]  /*3a400*/  FFMA.FTZ R189, R34, R63, -R2 ;  /* 0x0000003f22bd7223 */ /* 0x000fce0000010802 */
[----:B------:R-:W3:Y:S01]  /*3a410*/  MUFU.EX2 R0, R0 ;  /* 0x0000000000007308 */ /* 0x000ee20000000800 */
[-CC-:B------:R-:W-:Y:S01]  /*3a420*/  FFMA.FTZ R205, R18, R63.reuse, -R2.reuse ;  /* 0x0000003f12cd7223 */ /* 0x180fe20000010802 */
[----:B------:R-:W-:Y:S01]  /*3a430*/  FFMA.FTZ R18, R5, R63, -R2 ;  /* 0x0000003f05127223 */ /* 0x000fe20000010802 */
[----:B----4-:R-:W-:-:S05]  /*3a440*/  FADD.FTZ R3, R11, R20 ;  /* 0x000000140b037221 */ /* 0x010fca0000010000 */
[----:B------:R-:W4:Y:S01]  /*3a450*/  MUFU.EX2 R184, R184 ;  /* 0x000000b800b87308 */ /* 0x000f220000000800 */
[----:B-----5:R-:W-:-:S07]  /*3a460*/  FADD.FTZ R5, R15, R24 ;  /* 0x000000180f057221 */ /* 0x020fce0000010000 */
[----:B------:R-:W5:Y:S01]  /*3a470*/  MUFU.EX2 R188, R188 ;  /* 0x000000bc00bc7308 */ /* 0x000f620000000800 */
[----:B0-----:R-:W-:Y:S01]  /*3a480*/  FADD.FTZ R24, R10, R3 ;  /* 0x000000030a187221 */ /* 0x001fe20000010000 */
[----:B-1----:R-:W-:-:S06]  /*3a490*/  FADD.FTZ R5, R14, R5 ;  /* 0x000000050e057221 */ /* 0x002fcc0000010000 */
[----:B------:R-:W0:Y:S01]  /*3a4a0*/  MUFU.EX2 R187, R187 ;  /* 0x000000bb00bb7308 */ /* 0x000e220000000800 */
        /* <DEDUP_REMOVED lines=11> */
[----:B0-----:R-:W-:Y:S01]  /*3a560*/  FADD.FTZ R3, R187, R4 ;  /* 0x00000004bb037221 */ /* 0x001fe20000010000 */
[----:B-1----:R-:W-:-:S06]  /*3a570*/  FADD.FTZ R4, R190, R5 ;  /* 0x00000005be047221 */ /* 0x002fcc0000010000 */
[----:B------:R-:W0:Y:S08]  /*3a580*/  MUFU.EX2 R193, R193 ;  /* 0x000000c100c17308 */ /* 0x000e300000000800 */
        /* <DEDUP_REMOVED lines=47> */
[----:B-----5:R-:W-:-:S03]  /*3a880*/  FADD.FTZ R2, R21, R2 ;  /* 0x0000000215027221 */ /* 0x020fc60000010000 */
[----:B0-----:R-:W-:Y:S01]  /*3a890*/  FADD.FTZ R3, R209, R4 ;  /* 0x00000004d1037221 */ /* 0x001fe20000010000 */
[----:B-1----:R-:W-:-:S03]  /*3a8a0*/  FADD.FTZ R2, R181, R2 ;  /* 0x00000002b5027221 */ /* 0x002fc60000010000 */
[----:B--2---:R-:W-:Y:S01]  /*3a8b0*/  FADD.FTZ R27, R208, R3 ;  /* 0x00000003d01b7221 */ /* 0x004fe20000010000 */
[----:B---3--:R-:W-:-:S04]  /*3a8c0*/  FADD.FTZ R29, R159, R2 ;  /* 0x000000029f1d7221 */ /* 0x008fc80000010000 */
[----:B------:R-:W-:Y:S04]  /*3a8d0*/  ST.E desc[UR6][R6.64+0x10], R27 ;  /* 0x0000101b06007985 */ /* 0x000fe8000c101906 */
[----:B------:R0:W-:Y:S04]  /*3a8e0*/  ST.E desc[UR6][R6.64+0x14], R29 ;  /* 0x0000141d06007985 */ /* 0x0001e8000c101906 */
[----:B------:R-:W2:Y:S04]  /*3a8f0*/  LDL.64 R24, [UR4] ;  /* 0x00000004ff187983 */ /* 0x000ea80008100a00 */
[----:B------:R-:W3:Y:S04]  /*3a900*/  LDL.64 R4, [UR4+0x98] ;  /* 0x00009804ff047983 */ /* 0x000ee80008100a00 */
[----:B------:R-:W4:Y:S01]  /*3a910*/  LDL.64 R2, [UR4+0x80] ;  /* 0x00008004ff027983 */ /* 0x000f220008100a00 */
[----:B------:R-:W-:-:S03]  /*3a920*/  LEA.HI R26, R215, 0x8, RZ, 0x19 ;  /* 0x00000008d71a7811 */ /* 0x000fc600078fc8ff */
[----:B0-----:R-:W5:Y:S02]  /*3a930*/  LDL.64 R6, [UR4+0x88] ;  /* 0x00008804ff067983 */ /* 0x001f640008100a00 */
[----:B------:R0:W-:Y:S06]  /*3a940*/  BAR.SYNC.DEFER_BLOCKING R26, 0x100 ;  /* 0x0004001a0000751d */ /* 0x0001ec0000010000 */
[----:B--2---:R-:W2:Y:S04]  /*3a950*/  LD.E R25, desc[UR6][R24.64] ;  /* 0x0000000618197980 */ /* 0x004ea8000c101900 */
[----:B---3--:R-:W2:Y:S04]  /*3a960*/  LD.E.64 R4, desc[UR6][R4.64] ;  /* 0x0000000604047980 */ /* 0x008ea8000c101b00 */
[----:B----4-:R-:W3:Y:S04]  /*3a970*/  LD.E R35, desc[UR6][R2.64] ;  /* 0x0000000602237980 */ /* 0x010ee8000c101900 */
        /* <DEDUP_REMOVED lines=127> */
[----:B--2---:R-:W-:Y:S01]  /*3b170*/  IMAD R4, R25, 0xc00, R4 ;  /* 0x00000c0019047824 */ /* 0x004fe200078e0204 */
[----:B------:R-:W-:-:S04]  /*3b180*/  R2UR UR11, R5 ;  /* 0x00000000050b72ca */ /* 0x000fc800000e0000 */
[----:B------:R-:W-:Y:S02]  /*3b190*/  R2UR UR10, R4 ;  /* 0x00000000040a72ca */ /* 0x000fe400000e0000 */
[----:B------:R-:W-:Y:S02]  /*3b1a0*/  F2FP.BF16.F32.PACK_AB R172, R31, R172 ;  /* 0x000000ac1fac723e */ /* 0x000fe400000010ff */
[----:B------:R-:W-:Y:S02]  /*3b1b0*/  F2FP.BF16.F32.PACK_AB R174, R33, R174 ;  /* 0x000000ae21ae723e */ /* 0x000fe400000010ff */
[----:B------:R-:W-:Y:S02]  /*3b1c0*/  F2FP.BF16.F32.PACK_AB R173, R30, R173 ;  /* 0x000000ad1ead723e */ /* 0x000fe400000010ff */
[----:B------:R-:W-:Y:S01]  /*3b1d0*/  F2FP.BF16.F32.PACK_AB R175, R32, R175 ;  /* 0x000000af20af723e */ /* 0x000fe200000010ff */
        /* <DEDUP_REMOVED lines=128> */
[----:B------:R-:W-:Y:S01]  /*3b9e0*/  ST.E desc[UR6][R6.64], RZ ;  /* 0x000000ff06007985 */ /* 0x000fe2000c101906 */
[----:B0-----:R-:W-:-:S06]  /*3b9f0*/  WARPGROUP.ARRIVE ;  /* 0x00000000000079c5 */ /* 0x001fcc0000000000 */
[----:B------:R-:W-:Y:S03]  /*3ba00*/  HGMMA.64x256x16.F32.BF16 R24, R172, gdesc[UR8].tnspB, RZ, !UPT, gsb0 ;  /* 0x43e00008ac187df0 */ /* 0x000fe6000c0018ff */
[----:B------:R-:W-:Y:S02]  /*3ba10*/  WARPGROUP.DEPBAR.LE gsb0, 0x0 ;  /* 0x00008000000079c5 */ /* 0x000fe40000010000 */
        /* <DEDUP_REMOVED lines=129> */
[----:B0-----:R-:W5:Y:S04]  /*3c230*/  LD.E R24, desc[UR6][R2.64] ;  /* 0x0000000602187980 */ /* 0x001f68000c101900 */
[----:B-1----:R-:W5:Y:S04]  /*3c240*/  LD.E R25, desc[UR6][R2.64+0x4] ;  /* 0x0000040602197980 */ /* 0x002f68000c101900 */
[----:B--2---:R-:W2:Y:S04]  /*3c250*/  LD.E R26, desc[UR6][R2.64+0x8] ;  /* 0x00000806021a7980 */ /* 0x004ea8000c101900 */
[----:B---3--:R-:W2:Y:S04]  /*3c260*/  LD.E R27, desc[UR6][R2.64+0xc] ;  /* 0x00000c06021b7980 */ /* 0x008ea8000c101900 */
[----:B----4-:R-:W2:Y:S04]  /*3c270*/  LD.E R28, desc[UR6][R2.64+0x10] ;  /* 0x00001006021c7980 */ /* 0x010ea8000c101900 */
        /* <DEDUP_REMOVED lines=130> */
[----:B------:R-:W-:-:S04]  /*3caa0*/  F2FP.BF16.F32.PACK_AB R175, R14, R15 ;  /* 0x0000000f0eaf723e */ /* 0x000fc800000010ff */
[----:B--2---:R-:W-:-:S06]  /*3cab0*/  WARPGROUP.ARRIVE ;  /* 0x00000000000079c5 */ /* 0x004fcc0000000000 */
[----:B------:R-:W-:Y:S03]  /*3cac0*/  HGMMA.64x256x16.F32.BF16 R24, R172, gdesc[UR8].tnspB, R24, gsb0 ;  /* 0x43e00008ac187df0 */ /* 0x000fe60008001818 */
        /* <DEDUP_REMOVED lines=1457> */
[----:B------:R-:W-:-:S13]  /*425e0*/  LOP3.LUT P6, RZ, R215, 0x7f, RZ, 0xc0, !PT ;  /* 0x0000007fd7ff7812 */ /* 0x000fda00078cc0ff */
[----:B0-----:R-:W-:Y:S05]  /*425f0*/  @P6 BRA `(.L_x_10470) ;  /* 0x0000000000206947 */ /* 0x001fea0003800000 */
[----:B------:R-:W2:Y:S04]  /*42600*/  LDL.64 R2, [UR4+0x40] ;  /* 0x00004004ff027983 */ /* 0x000ea80008100a00 */
[----:B------:R-:W3:Y:S04]  /*42610*/  LDL.64 R4, [UR4] ;  /* 0x00000004ff047983 */ /* 0x000ee80008100a00 */
[----:B--2---:R-:W2:Y:S04]  /*42620*/  LD.E.64 R2, desc[UR6][R2.64+0x30] ;  /* 0x0000300602027980 */ /* 0x004ea8000c101b00 */
[----:B---3--:R-:W3:Y:S01]  /*42630*/  LD.E R4, desc[UR6][R4.64] ;  /* 0x0000000604047980 */ /* 0x008ee2000c101900 */
[----:B--2---:R-:W-:-:S05]  /*42640*/  MOV R7, R2 ;  /* 0x0000000200077202 */ /* 0x004fca0000000f00 */
[----:B---3--:R-:W-:-:S05]  /*42650*/  IMAD R0, R4, 0x8, R7 ;  /* 0x0000000804007824 */ /* 0x008fca00078e0207 */
[----:B------:R-:W-:-:S04]  /*42660*/  PRMT R0, RZ, 0x654, R0 ;  /* 0x00000654ff007816 */ /* 0x000fc80000000000 */
[----:B------:R0:W-:Y:S03]  /*42670*/  SYNCS.ARRIVE.TRANS64.RED.A1T0 RZ, [R0+URZ], RZ ;  /* 0x000000ff00ff79a7 */ /* 0x0001e6000810043f */
.L_x_10470:
[----:B------:R-:W-:-:S04]  /*42680*/  IMAD.MOV.U32 R217, RZ, RZ, 0x0 ;  /* 0x00000000ffd97424 */ /* 0x000fc800078e00ff */
[----:B0-----:R-:W-:Y:S05]  /*42690*/  RET.REL.NODEC R216 `(_ZN7cutlass13device_kernelIN5flash11enable_sm90INS1_16FlashAttnFwdSm90INS1_25CollectiveMainloopFwdSm90ILi2EN4cute5tupleIJNS5_1CILi1EEES8_S8_EEENS6_IJNS7_ILi128EEENS7_ILi96EEENS7_ILi64EEEEEELi256ENS_10bfloat16_tEfNS_4arch4Sm90ELb0ELb1ELb1ELb1ELb0ELb1ELb1ELb1ELb0ELb0ELb0ELb0EEENS1_21CollectiveEpilogueFwdINS6_IJSA_NS7_ILi256EEESB_EEES9_SE_SG_Li256ELb1ELb0ELb0ELb0EEENS1_36VarlenDynamicPersistentTileSchedulerILi128ELi96ELi256ELi32ELb0ELb0ELb1ELb1ELb0ELb1EEEEEEEEEvNT_6ParamsE) ;  /* 0xfffffbd8d8587950 */ /* 0x001fea0003c3ffff */
.L_x_10446:
[----:B0-----:R0:W1:Y:S02]  /*426a0*/  SYNCS.PHASECHK.TRANS64.TRYWAIT P0, [R8+URZ], R9 ;  /* 0x00000009080075a7 */ /* 0x001064000800017f */
[----:B-1----:R-:W-:Y:S05]  /*426b0*/  @!P0 NANOSLEEP.SYNCS 0x989680 ;  /* 0x009896800000895d */ /* 0x002fea0003900000 */
[----:B------:R-:W1:Y:S02]  /*426c0*/  @!P0 SYNCS.PHASECHK.TRANS64 P0, [R8+URZ], R9 ;  /* 0x00000009080085a7 */ /* 0x000e64000800007f */
[----:B-1----:R-:W-:Y:S05]  /*426d0*/  @!P0 BRA `(.L_x_10446) ;  /* 0xfffffffc00f08947 */ /* 0x002fea000383ffff */
[----:B------:R-:W-:Y:S05]  /*426e0*/  BRA `(.L_x_10445) ;  /* 0xffffff4800087947 */ /* 0x000fea000383ffff */
.L_x_10448:
[----:B0-----:R0:W1:Y:S02]  /*426f0*/  SYNCS.PHASECHK.TRANS64.TRYWAIT P0, [R4+URZ+0x32410], R3 ;  /* 0x03241003040075a7 */ /* 0x001064000800017f */
[----:B-1----:R-:W-:Y:S05]  /*42700*/  @!P0 NANOSLEEP.SYNCS 0x989680 ;  /* 0x009896800000895d */ /* 0x002fea0003900000 */
[----:B------:R-:W1:Y:S02]  /*42710*/  @!P0 SYNCS.PHASECHK.TRANS64 P0, [R4+URZ+0x32410], R3 ;  /* 0x03241003040085a7 */ /* 0x000e64000800007f */
[----:B-1----:R-:W-:Y:S05]  /*42720*/  @!P0 BRA `(.L_x_10448) ;  /* 0xfffffffc00f08947 */ /* 0x002fea000383ffff */
[----:B------:R-:W-:Y:S05]  /*42730*/  BRA `(.L_x_10471) ;  /* 0xffffff4800fc7947 */ /* 0x000fea000383ffff */
.L_x_10455:
[----:B0-----:R0:W1:Y:S02]  /*42740*/  SYNCS.PHASECHK.TRANS64.TRYWAIT P0, [R8+URZ], R9 ;  /* 0x00000009080075a7 */ /* 0x001064000800017f */
[----:B-1----:R-:W-:Y:S05]  /*42750*/  @!P0 NANOSLEEP.SYNCS 0x989680 ;  /* 0x009896800000895d */ /* 0x002fea0003900000 */
[----:B------:R-:W1:Y:S02]  /*42760*/  @!P0 SYNCS.PHASECHK.TRANS64 P0, [R8+URZ], R9 ;  /* 0x00000009080085a7 */ /* 0x000e64000800007f */
[----:B-1----:R-:W-:Y:S05]  /*42770*/  @!P0 BRA `(.L_x_10455) ;  /* 0xfffffffc00f08947 */ /* 0x002fea000383ffff */
[----:B------:R-:W-:Y:S05]  /*42780*/  BRA `(.L_x_10454) ;  /* 0xffffff4c00707947 */ /* 0x000fea000383ffff */
.L_x_10472:
        /* <DEDUP_REMOVED lines=15> */
.L_x_11972:


//--------------------- .text._ZN7cutlass13device_kernelIN5flash11enable_sm90INS1_16FlashAttnFwdSm90INS1_25CollectiveMainloopFwdSm90ILi2EN4cute5tupleIJNS5_1CILi1EEES8_S8_EEENS6_IJNS7_ILi128EEENS7_ILi96EEENS7_ILi64EEEEEELi256ENS_10bfloat16_tEfNS_4arch4Sm90ELb1ELb0ELb1ELb0ELb0ELb0ELb0ELb1ELb0ELb0ELb0ELb0EEENS1_21CollectiveEpilogueFwdINS6_IJSA_NS7_ILi256EEESB_EEES9_SE_SG_Li256ELb0ELb0ELb0ELb0EEENS1_30DynamicPersistentTileSchedulerILi256ELi32ELb0ELb0ELb1EEEEEEEEEvNT_6ParamsE --------------------------
	.section	.text._ZN7cutlass13device_kernelIN5flash11enable_sm90INS1_16FlashAttnFwdSm90INS1_25CollectiveMainloopFwdSm90ILi2EN4cute5tupleIJNS5_1CILi1EEES8_S8_EEENS6_IJNS7_ILi128EEENS7_ILi96EEENS7_ILi64EEEEEELi256ENS_10bfloat16_tEfNS_4arch4Sm90ELb1ELb0ELb1ELb0ELb0ELb0ELb0ELb1ELb0ELb0ELb0ELb0EEENS1_21CollectiveEpilogueFwdINS6_IJSA_NS7_ILi256EEESB_EEES9_SE_SG_Li256ELb0ELb0ELb0ELb0EEENS1_30DynamicPersistentTileSchedulerILi256ELi32ELb0ELb0ELb1EEEEEEEEEvNT_6ParamsE,"ax",@progbits
	.align	128
.text._ZN7cutlass13device_kernelIN5flash11enable_sm90INS1_16FlashAttnFwdSm90INS1_25CollectiveMainloopFwdSm90ILi2EN4cute5tupleIJNS5_1CILi1EEES8_S8_EEENS6_IJNS7_ILi128EEENS7_ILi96EEENS7_ILi64EEEEEELi256ENS_10bfloat16_tEfNS_4arch4Sm90ELb1ELb0ELb1ELb0ELb0ELb0ELb0ELb1ELb0ELb0ELb0ELb0EEENS1_21CollectiveEpilogueFwdINS6_IJSA_NS7_ILi256EEESB_EEES9_SE_SG_Li256ELb0ELb0ELb0ELb0EEENS1_30DynamicPersistentTileSchedulerILi256ELi32ELb0ELb0ELb1EEEEEEEEEvNT_6ParamsE:
        .type           _ZN7cutlass13device_kernelIN5flash11enable_sm90INS1_16FlashAttnFwdSm90INS1_25CollectiveMainloopFwdSm90ILi2EN4cute5tupleIJNS5_1CILi1EEES8_S8_EEENS6_IJNS7_ILi128EEENS7_ILi96EEENS7_ILi64EEEEEELi256ENS_10bfloat16_tEfNS_4arch4Sm90ELb1ELb0ELb1ELb0ELb0ELb0ELb0ELb1ELb0ELb0ELb0ELb0EEENS1_21CollectiveEpilogueFwdINS6_IJSA_NS7_ILi256EEESB_EEES9_SE_SG_Li256ELb0ELb0ELb0ELb0EEENS1_30DynamicPersistentTileSchedulerILi256ELi32ELb0ELb0ELb1EEEEEEEEEvNT_6ParamsE,@function
        .size           _ZN7cutlass13device_kernelIN5flash11enable_sm90INS1_16FlashAttnFwdSm90INS1_25CollectiveMainloopFwdSm90ILi2EN4cute5tupleIJNS5_1CILi1EEES8_S8_EEENS6_IJNS7_ILi128EEENS7_ILi96EEENS7_ILi64EEEEEELi256ENS_10bfloat16_tEfNS_4arch4Sm90ELb1ELb0ELb1ELb0ELb0ELb0ELb0ELb1ELb0ELb0ELb0ELb0EEENS1_21CollectiveEpilogueFwdINS6_IJSA_NS7_ILi256EEESB_EEES9_SE_SG_Li256ELb0ELb0ELb0ELb0EEENS1_30DynamicPersistentTileSchedulerILi256ELi32ELb0ELb0ELb1EEEEEEEEEvNT_6ParamsE,(.L_x_11974 - _ZN7cutlass13device_kernelIN5flash11enable_sm90INS1_16FlashAttnFwdSm90INS1_25CollectiveMainloopFwdSm90ILi2EN4cute5tupleIJNS5_1CILi1EEES8_S8_EEENS6_IJNS7_ILi128EEENS7_ILi96EEENS7_ILi64EEEEEELi256ENS_10bfloat16_tEfNS_4arch4Sm90ELb1ELb0ELb1ELb0ELb0ELb0ELb0ELb1ELb0ELb0ELb0ELb0EEENS1_21CollectiveEpilogueFwdINS6_IJSA_NS7_ILi256EEESB_EEES9_SE_SG_Li256ELb0ELb0ELb0ELb0EEENS1_30DynamicPersistentTileSchedulerILi256ELi32ELb0ELb0ELb1EEEEEEEEEvNT_6ParamsE)
        .other          _ZN7cutlass13device_kernelIN5flash11enable_sm90INS1_16FlashAttnFwdSm90INS1_25CollectiveMainloopFwdSm90ILi2EN4cute5tupleIJNS5_1CILi1EEES8_S8_EEENS6_IJNS7_ILi128EEENS7_ILi96EEENS7_ILi64EEEEEELi256ENS_10bfloat16_tEfNS_4arch4Sm90ELb1ELb0ELb1ELb0ELb0ELb0ELb0ELb1ELb0ELb0ELb0ELb0EEENS1_21CollectiveEpilogueFwdINS6_IJSA_NS7_ILi256EEESB_EEES9_SE_SG_Li256ELb0ELb0ELb0ELb0EEENS1_30DynamicPersistentTileSchedulerILi256ELi32ELb0ELb0ELb1EEEEEEEEEvNT_6ParamsE,@"STO_CUDA_ENTRY STV_DEFAULT"
_ZN7cutlass13device_kernelIN5flash11enable_sm90INS1_16FlashAttnFwdSm90INS1_25CollectiveMainloopFwdSm90ILi2EN4cute5tupleIJNS5_1CILi1EEES8_S8_EEENS6_IJNS7_ILi128EEENS7_ILi96EEENS7_ILi64EEEEEELi256ENS_10bfloat16_tEfNS_4arch4Sm90ELb1ELb0ELb1ELb0ELb0ELb0ELb0ELb1ELb0ELb0ELb0ELb0EEENS1_21CollectiveEpilogueFwdINS6_IJSA_NS7_ILi256EEESB_EEES9_SE_SG_Li256ELb0ELb0ELb0ELb0EEENS1_30DynamicPersistentTileSchedulerILi256ELi32ELb0ELb0ELb1EEEEEEEEEvNT_6ParamsE:
        /* <DEDUP_REMOVED lines=23> */
.L_x_10474:
[----:B------:R-:W-:Y:S05]  /*0170*/  BSYNC B0 ;  /* 0x0000000000007941 */ /* 0x000fea0003800000 */
.L_x_10473:
        /* <DEDUP_REMOVED lines=37> */
.L_x_10475:
        /* <DEDUP_REMOVED lines=22> */
.L_x_10476:
        /* <DEDUP_REMOVED lines=18> */
.L_x_10477:
        /* <DEDUP_REMOVED lines=22> */
.L_x_10478:
        /* <DEDUP_REMOVED lines=22> */
.L_x_10479:
[----:B------:R-:W-:Y:S01]  /*0910*/  PLOP3.LUT P0, PT, PT, PT, UP0, 0x80, 0x0 ;  /* 0x000000000000781c */ /* 0x000fe20003f0f008 */
[----:B------:R-:W-:Y:S01]  /*0920*/  UMOV UR36, 0x1 ;  /* 0x0000000100247882 */ /* 0x000fe20000000000 */
[----:B------:R-:W-:Y:S01]  /*0930*/  NOP ;  /* 0x0000000000007918 */ /* 0x000fe20000000000 */
[----:B------:R-:W-:Y:S01]  /*0940*/  USEL UR36, UR36, 0x2, !UP0 ;  /* 0x0000000224247887 */ /* 0x000fe2000c000000 */
[----:B------:R-:W-:Y:S01]  /*0950*/  ULDC.64 UR46, c[0x0][0x208] ;  /* 0x00008200002e7ab9 */ /* 0x000fe20000000a00 */
[----:B-123--:R-:W-:Y:S08]  /*0960*/  BAR.SYNC.DEFER_BLOCKING 0x0 ;  /* 0x0000000000007b1d */ /* 0x00eff00000010000 */
[----:B------:R-:W-:Y:S05]  /*0970*/  @!P0 BRA `(.L_x_10480) ;  /* 0x000000a000908947 */ /* 0x000fea0003800000 */
.L_x_10481:
        /* <DEDUP_REMOVED lines=24> */
[----:B---3--:R-:W-:Y:S02]  /*0b00*/  UMOV UR5, UR6 ;  /* 0x0000000600057c82 */ /* 0x008fe40008000000 */
[----:B------:R-:W-:Y:S01]  /*0b10*/  MOV R17, UR5 ;  /* 0x0000000500117c02 */ /* 0x000fe20008000f00 */
[----:B------:R-:W-:Y:S01]  /*0b20*/  IMAD.U32 R16, RZ, RZ, UR4 ;  /* 0x00000004ff107e24 */ /* 0x000fe2000f8e00ff */
[----:B------:R-:W-:Y:S01]  /*0b30*/  SHF.R.S32.HI R0, RZ, 0x1f, R205 ;  /* 0x0000001fff007819 */ /* 0x000fe200000114cd */
[----:B------:R-:W-:-:S03]  /*0b40*/  UMOV UR4, UR7 ;  /* 0x0000000700047c82 */ /* 0x000fc60008000000 */
[CC--:B------:R-:W-:Y:S02]  /*0b50*/  LEA.HI R3, R0.reuse, R205.reuse, RZ, 0x4 ;  /* 0x000000cd00037211 */ /* 0x0c0fe400078f20ff */
[-C--:B------:R-:W-:Y:S02]  /*0b60*/  LEA.HI R2, R0, R205.reuse, RZ, 0x7 ;  /* 0x000000cd00027211 */ /* 0x080fe400078f38ff */
[----:B------:R-:W-:Y:S02]  /*0b70*/  SHF.R.S32.HI R4, RZ, 0x4, R3 ;  /* 0x00000004ff047819 */ /* 0x000fe40000011403 */
[----:B------:R-:W-:Y:S02]  /*0b80*/  LOP3.LUT R202, R2, 0xffffff80, RZ, 0xc0, !PT ;  /* 0xffffff8002ca7812 */ /* 0x000fe400078ec0ff */
[----:B------:R-:W-:Y:S02]  /*0b90*/  LEA.HI R5, R3, R4, RZ, 0x1 ;  /* 0x0000000403057211 */ /* 0x000fe400078f08ff */
[----:B------:R-:W-:Y:S01]  /*0ba0*/  LEA.HI R204, R0, R205, RZ, 0x5 ;  /* 0x000000cd00cc7211 */ /* 0x000fe200078f28ff */
[----:B------:R-:W-:Y:S01]  /*0bb0*/  IMAD.IADD R202, R205, 0x1, -R202 ;  /* 0x00000001cdca7824 */ /* 0x000fe200078e0aca */
[----:B------:R-:W-:-:S02]  /*0bc0*/  LOP3.LUT R5, R5, 0x1ffffffe, RZ, 0xc0, !PT ;  /* 0x1ffffffe05057812 */ /* 0x000fc400078ec0ff */
[----:B------:R-:W-:Y:S02]  /*0bd0*/  SHF.R.S32.HI R204, RZ, 0x5, R204 ;  /* 0x00000005ffcc7819 */ /* 0x000fe400000114cc */
[----:B------:R-:W-:Y:S02]  /*0be0*/  IADD3 R5, R4, -R5, RZ ;  /* 0x8000000504057210 */ /* 0x000fe40007ffe0ff */
[----:B------:R-:W-:Y:S02]  /*0bf0*/  SHF.R.S32.HI R7, RZ, 0x1f, R202 ;  /* 0x0000001fff077819 */ /* 0x000fe400000114ca */
[----:B------:R-:W-:Y:S02]  /*0c00*/  LOP3.LUT R4, R3, 0x3fffff0, RZ, 0xc0, !PT ;  /* 0x03fffff003047812 */ /* 0x000fe400078ec0ff */
[----:B------:R-:W-:Y:S02]  /*0c10*/  LEA.HI R6, R7, R202, RZ, 0x2 ;  /* 0x000000ca07067211 */ /* 0x000fe400078f10ff */
[----:B------:R-:W-:Y:S01]  /*0c20*/  SHF.R.S32.HI R203, RZ, 0x7, R2 ;  /* 0x00000007ffcb7819 */ /* 0x000fe20000011402 */
[----:B------:R-:W-:Y:S01]  /*0c30*/  IMAD.IADD R3, R205, 0x1, -R4 ;  /* 0x00000001cd037824 */ /* 0x000fe200078e0a04 */
[----:B------:R-:W-:-:S02]  /*0c40*/  SHF.R.S32.HI R4, RZ, 0x2, R6 ;  /* 0x00000002ff047819 */ /* 0x000fc40000011406 */
[----:B------:R-:W-:Y:S01]  /*0c50*/  SHF.R.S32.HI R9, RZ, 0x1f, R6 ;  /* 0x0000001fff097819 */ /* 0x000fe20000011406 */
[----:B------:R-:W-:Y:S01]  /*0c60*/  IMAD R8, R204, 0x10, R3 ;  /* 0x00000010cc087824 */ /* 0x000fe200078e0203 */
[----:B------:R-:W-:Y:S02]  /*0c70*/  LEA.HI R2, R2, R203, RZ, 0x1 ;  /* 0x000000cb02027211 */ /* 0x000fe400078f08ff */
[----:B------:R-:W-:Y:S02]  /*0c80*/  LEA.HI R9, R9, R4, RZ, 0x3 ;  /* 0x0000000409097211 */ /* 0x000fe400078f18ff */
[----:B------:R-:W-:Y:S02]  /*0c90*/  LOP3.LUT R2, R2, 0x3fffffe, RZ, 0xc0, !PT ;  /* 0x03fffffe02027812 */ /* 0x000fe400078ec0ff */
[----:B------:R-:W-:Y:S02]  /*0ca0*/  LEA R3, R8, R5, 0x3 ;  /* 0x0000000508037211 */ /* 0x000fe400078e18ff */
[----:B------:R-:W-:-:S02]  /*0cb0*/  LEA.HI R0, R0, R205, RZ, 0x3 ;  /* 0x000000cd00007211 */ /* 0x000fc400078f18ff */
[----:B------:R-:W-:Y:S01]  /*0cc0*/  LOP3.LUT R9, R9, 0xfffffff8, RZ, 0xc0, !PT ;  /* 0xfffffff809097812 */ /* 0x000fe200078ec0ff */
[----:B------:R-:W-:Y:S01]  /*0cd0*/  IMAD.SHL.U32 R3, R3, 0x8, RZ ;  /* 0x0000000803037824 */ /* 0x000fe200078e00ff */
[----:B------:R-:W-:Y:S02]  /*0ce0*/  LEA.HI R7, R7, R202, RZ, 0x5 ;  /* 0x000000ca07077211 */ /* 0x000fe400078f28ff */
[----:B------:R-:W-:Y:S01]  /*0cf0*/  IADD3 R22, R203, -R2, RZ ;  /* 0x80000002cb167210 */ /* 0x000fe20007ffe0ff */
[----:B------:R-:W-:Y:S01]  /*0d00*/  IMAD.IADD R4, R4, 0x1, -R9 ;  /* 0x0000000104047824 */ /* 0x000fe200078e0a09 */
[----:B------:R-:W-:Y:S01]  /*0d10*/  LOP3.LUT R2, R0, 0x1ffffff8, RZ, 0xc0, !PT ;  /* 0x1ffffff800027812 */ /* 0x000fe200078ec0ff */
[----:B------:R-:W-:Y:S01]  /*0d20*/  IMAD.WIDE R16, R3, 0x2, R16 ;  /* 0x0000000203107825 */ /* 0x000fe200078e0210 */
[----:B------:R-:W-:Y:S02]  /*0d30*/  SHF.R.S32.HI R7, RZ, 0x5, R7 ;  /* 0x00000005ff077819 */ /* 0x000fe40000011407 */
[----:B------:R-:W-:Y:S01]  /*0d40*/  LOP3.LUT R3, R6, 0x7ffffffc, RZ, 0xc0, !PT ;  /* 0x7ffffffc06037812 */ /* 0x000fe200078ec0ff */
[----:B------:R-:W-:Y:S01]  /*0d50*/  IMAD.IADD R2, R205, 0x1, -R2 ;  /* 0x00000001cd027824 */ /* 0x000fe200078e0a02 */
[----:B------:R-:W-:Y:S01]  /*0d60*/  SHF.R.S32.HI R200, RZ, 0x3, R0 ;  /* 0x00000003ffc87819 */ /* 0x000fe20000011400 */
[----:B------:R-:W-:-:S03]  /*0d70*/  IMAD R7, R7, 0x10, R4 ;  /* 0x0000001007077824 */ /* 0x000fc600078e0204 */
[----:B------:R-:W-:Y:S01]  /*0d80*/  SHF.L.U32 R18, R2, 0x3, RZ ;  /* 0x0000000302127819 */ /* 0x000fe200000006ff */
[----:B------:R-:W-:Y:S02]  /*0d90*/  IMAD R22, R22, 0x40, R7 ;  /* 0x0000004016167824 */ /* 0x000fe400078e0207 */
[----:B------:R-:W-:-:S07]  /*0da0*/  IMAD.IADD R2, R202, 0x1, -R3 ;  /* 0x00000001ca027824 */ /* 0x000fce00078e0a03 */
.L_x_10528:
        /* <DEDUP_REMOVED lines=20> */
.L_x_10482:
[----:B------:R-:W-:Y:S01]  /*0ef0*/  ULDC UR6, c[0x0][0xdc4] ;  /* 0x0003710000067ab9 */ /* 0x000fe20000000800 */
[----:B------:R-:W-:Y:S01]  /*0f00*/  UMOV UR40, UR7 ;  /* 0x0000000700287c82 */ /* 0x000fe20008000000 */
[----:B------:R-:W-:-:S11]  /*0f10*/  UISETP.NE.AND UP0, UPT, UR6, 0x1, UPT ;  /* 0x000000010600788c */ /* 0x000fd6000bf05270 */
[----:B------:R-:W-:Y:S02]  /*0f20*/  @UP0 ULDC.64 UR10, c[0x0][0xdc8] ;  /* 0x00037200000a0ab9 */ /* 0x000fe40000000a00 */
[----:B------:R-:W-:-:S04]  /*0f30*/  UIMAD.WIDE.U32 UR4, UR7, UR10, URZ ;  /* 0x0000000a070472a5 */ /* 0x000fc8000f8e003f */
[----:B------:R-:W-:-:S04]  /*0f40*/  @UP0 USHF.R.U32.HI UR40, URZ, UR11, UR5 ;  /* 0x0000000b3f280299 */ /* 0x000fc80008011605 */
[----:B------:R-:W-:-:S12]  /*0f50*/  UIMAD UR4, UR40, UR6, URZ ;  /* 0x00000006280472a4 */ /* 0x000fd8000f8e023f */
.L_x_10483:
[----:B------:R-:W-:Y:S01]  /*0f60*/  ULDC.64 UR10, c[0x0][0x3f8] ;  /* 0x0000fe00000a7ab9 */ /* 0x000fe20000000a00 */
[----:B------:R-:W-:Y:S01]  /*0f70*/  UIADD3 UR9, UR7, -UR4, URZ ;  /* 0x8000000407097290 */ /* 0x000fe2000fffe03f */
[----:B------:R-:W-:Y:S01]  /*0f80*/  PLOP3.LUT P0, PT, PT, PT, PT, 0x80, 0x0 ;  /* 0x000000000000781c */ /* 0x000fe20003f0f070 */
[----:B------:R-:W-:Y:S01]  /*0f90*/  UISETP.NE.U32.AND UP0, UPT, UR10, URZ, UPT ;  /* 0x0000003f0a00728c */ /* 0x000fe2000bf05070 */
[----:B------:R-:W-:Y:S01]  /*0fa0*/  CS2R R20, SRZ ;  /* 0x0000000000147805 */ /* 0x000fe2000001ff00 */
[----:B------:R-:W-:Y:S01]  /*0fb0*/  ULOP3.LUT UR4, URZ, UR40, URZ, 0x33, !UPT ;  /* 0x000000283f047292 */ /* 0x000fe2000f8e333f */
[----:B------:R-:W-:Y:S01]  /*0fc0*/  IMAD.MOV.U32 R3, RZ, RZ, RZ ;  /* 0x000000ffff037224 */ /* 0x000fe200078e00ff */
[----:B------:R-:W-:Y:S01]  /*0fd0*/  ULDC UR5, c[0x0][0xdac] ;  /* 0x00036b0000057ab9 */ /* 0x000fe20000000800 */
[----:B------:R-:W-:Y:S01]  /*0fe0*/  UISETP.NE.AND.EX UP0, UPT, UR11, URZ, UPT, UP0 ;  /* 0x0000003f0b00728c */ /* 0x000fe2000bf05300 */
[----:B------:R-:W-:Y:S01]  /*0ff0*/  CS2R R150, SRZ ;  /* 0x0000000000967805 */ /* 0x000fe2000001ff00 */
[----:B------:R-:W-:Y:S01]  /*1000*/  UIADD3 UR4, UR4, UR5, URZ ;  /* 0x0000000504047290 */ /* 0x000fe2000fffe03f */
[----:B------:R-:W-:Y:S01]  /*1010*/  CS2R R148, SRZ ;  /* 0x0000000000947805 */ /* 0x000fe2000001ff00 */
[----:B------:R-:W-:Y:S01]  /*1020*/  ULDC UR45, c[0x0][0x404] ;  /* 0x00010100002d7ab9 */ /* 0x000fe20000000800 */
[----:B------:R-:W-:Y:S01]  /*1030*/  ULDC UR6, c[0x0][0x2e0] ;  /* 0x0000b80000067ab9 */ /* 0x000fe20000000800 */
[----:B------:R-:W-:Y:S01]  /*1040*/  USEL UR45, UR45, 0x1, UP0 ;  /* 0x000000012d2d7887 */ /* 0x000fe20008000000 */
[----:B------:R-:W-:Y:S01]  /*1050*/  CS2R R146, SRZ ;  /* 0x0000000000927805 */ /* 0x000fe2000001ff00 */
[----:B------:R-:W-:Y:S01]  /*1060*/  USHF.L.U32 UR42, UR4, 0x7, URZ ;  /* 0x00000007042a7899 */ /* 0x000fe2000800063f */
[----:B------:R-:W-:Y:S01]  /*1070*/  CS2R R144, SRZ ;  /* 0x0000000000907805 */ /* 0x000fe2000001ff00 */
[----:B------:R-:W-:Y:S01]  /*1080*/  ULDC UR7, c[0x0][0x288] ;  /* 0x0000a20000077ab9 */ /* 0x000fe20000000800 */
[----:B------:R-:W-:Y:S01]  /*1090*/  UIMAD UR45, UR45, UR6, URZ ;  /* 0x000000062d2d72a4 */ /* 0x000fe2000f8e023f */
[----:B------:R-:W-:Y:S01]  /*10a0*/  CS2R R142, SRZ ;  /* 0x00000000008e7805 */ /* 0x000fe2000001ff00 */
[----:B------:R-:W-:Y:S01]  /*10b0*/  UIADD3 UR5, UR42, 0xdf, -UR7 ;  /* 0x000000df2a057890 */ /* 0x000fe2000fffe807 */
[----:B------:R-:W-:Y:S01]  /*10c0*/  CS2R R140, SRZ ;  /* 0x00000000008c7805 */ /* 0x000fe2000001ff00 */
[----:B------:R-:W-:Y:S01]  /*10d0*/  UIADD3 UR4, UR45, 0x5f, URZ ;  /* 0x0000005f2d047890 */ /* 0x000fe2000fffe03f */
[----:B------:R-:W-:Y:S01]  /*10e0*/  CS2R R138, SRZ ;  /* 0x00000000008a7805 */ /* 0x000fe2000001ff00 */
[----:B------:R-:W-:Y:S01]  /*10f0*/  UIADD3 UR6, UR45, UR5, URZ ;  /* 0x000000052d067290 */ /* 0x000fe2000fffe03f */
[----:B------:R-:W-:Y:S01]  /*1100*/  CS2R R136, SRZ ;  /* 0x0000000000887805 */ /* 0x000fe2000001ff00 */
[----:B------:R-:W-:Y:S01]  /*1110*/  UIMAD.WIDE UR4, UR4, 0x2aaaaaab, URZ ;  /* 0x2aaaaaab040478a5 */ /* 0x000fe2000f8e023f */
[----:B------:R-:W-:Y:S01]  /*1120*/  CS2R R134, SRZ ;  /* 0x0000000000867805 */ /* 0x000fe2000001ff00 */
[----:B------:R-:W-:Y:S01]  /*1130*/  UIMAD.WIDE UR6, UR6, 0x2aaaaaab, URZ ;  /* 0x2aaaaaab060678a5 */ /* 0x000fe2000f8e023f */
[----:B------:R-:W-:Y:S01]  /*1140*/  CS2R R132, SRZ ;  /* 0x0000000000847805 */ /* 0x000fe2000001ff00 */
[----:B------:R-:W-:Y:S01]  /*1150*/  USHF.R.U32.HI UR4, URZ, 0x1f, UR5 ;  /* 0x0000001f3f047899 */ /* 0x000fe20008011605 */
[----:B------:R-:W-:Y:S01]  /*1160*/  CS2R R130, SRZ ;  /* 0x0000000000827805 */ /* 0x000fe2000001ff00 */
[----:B------:R-:W-:Y:S01]  /*1170*/  USHF.R.U32.HI UR6, URZ, 0x1f, UR7 ;  /* 0x0000001f3f067899 */ /* 0x000fe20008011607 */
[----:B------:R-:W-:Y:S01]  /*1180*/  CS2R R128, SRZ ;  /* 0x0000000000807805 */ /* 0x000fe2000001ff00 */
[----:B------:R-:W-:Y:S01]  /*1190*/  ULEA.HI.SX32 UR41, UR5, UR4, 0x1c ;  /* 0x0000000405297291 */ /* 0x000fe2000f8fe23f */
[----:B------:R-:W-:Y:S01]  /*11a0*/  CS2R R126, SRZ ;  /* 0x00000000007e7805 */ /* 0x000fe2000001ff00 */
[----:B------:R-:W-:Y:S01]  /*11b0*/  ULEA.HI.SX32 UR6, UR7, UR6, 0x1c ;  /* 0x0000000607067291 */ /* 0x000fe2000f8fe23f */
[----:B------:R-:W-:Y:S01]  /*11c0*/  CS2R R124, SRZ ;  /* 0x00000000007c7805 */ /* 0x000fe2000001ff00 */
[----:B------:R-:W-:Y:S01]  /*11d0*/  ULDC UR43, c[0x0][0xdb8] ;  /* 0x00036e00002b7ab9 */ /* 0x000fe20000000800 */
[----:B------:R-:W-:Y:S01]  /*11e0*/  ULDC UR10, c[0x0][0xdc4] ;  /* 0x00037100000a7ab9 */ /* 0x000fe20000000800 */
[----:B------:R-:W-:Y:S01]  /*11f0*/  UISETP.LT.AND UP0, UPT, UR41, UR6, UPT ;  /* 0x000000062900728c */ /* 0x000fe2000bf01270 */
[----:B------:R-:W-:Y:S01]  /*1200*/  CS2R R122, SRZ ;  /* 0x00000000007a7805 */ /* 0x000fe2000001ff00 */
[----:B------:R-:W-:Y:S01]  /*1210*/  UISETP.NE.AND UP1, UPT, UR43, 0x1, UPT ;  /* 0x000000012b00788c */ /* 0x000fe2000bf25270 */
[----:B------:R-:W-:Y:S01]  /*1220*/  CS2R R120, SRZ ;  /* 0x0000000000787805 */ /* 0x000fe2000001ff00 */
[----:B------:R-:W-:Y:S01]  /*1230*/  USEL UR41, UR41, UR6, UP0 ;  /* 0x0000000629297287 */ /* 0x000fe20008000000 */
[----:B------:R-:W-:Y:S01]  /*1240*/  CS2R R118, SRZ ;  /* 0x0000000000767805 */ /* 0x000fe2000001ff00 */
[----:B------:R-:W-:Y:S01]  /*1250*/  UIMAD UR9, UR8, UR10, UR9 ;  /* 0x0000000a080972a4 */ /* 0x000fe2000f8e0209 */
[----:B------:R-:W-:Y:S01]  /*1260*/  CS2R R116, SRZ ;  /* 0x0000000000747805 */ /* 0x000fe2000001ff00 */
[----:B------:R-:W-:Y:S01]  /*1270*/  UISETP.GE.AND UP0, UPT, UR41, 0x1, UPT ;  /* 0x000000012900788c */ /* 0x000fe2000bf06270 */
[----:B------:R-:W-:-:S02]  /*1280*/  CS2R R114, SRZ ;  /* 0x0000000000727805 */ /* 0x000fc4000001ff00 */
        /* <DEDUP_REMOVED lines=8> */
[----:B------:R-:W-:Y:S01]  /*1310*/  UMOV UR44, UR9 ;  /* 0x00000009002c7c82 */ /* 0x000fe20008000000 */
[----:B------:R-:W-:Y:S01]  /*1320*/  @UP1 USHF.R.U32.HI UR44, URZ, UR7, UR5 ;  /* 0x000000073f2c1299 */ /* 0x000fe20008011605 */
[----:B------:R-:W-:-:S02]  /*1330*/  CS2R R104, SRZ ;  /* 0x0000000000687805 */ /* 0x000fc4000001ff00 */
[----:B------:R-:W-:Y:S02]  /*1340*/  MOV R94, RZ ;  /* 0x000000ff005e7202 */ /* 0x000fe40000000f00 */
[----:B------:R-:W-:Y:S01]  /*1350*/  CS2R R98, SRZ ;  /* 0x0000000000627805 */ /* 0x000fe2000001ff00 */
[----:B------:R-:W-:Y:S01]  /*1360*/  UIADD3 UR4, -UR44, URZ, URZ ;  /* 0x0000003f2c047290 */ /* 0x000fe2000fffe13f */
[----:B------:R-:W-:Y:S02]  /*1370*/  CS2R R100, SRZ ;  /* 0x0000000000647805 */ /* 0x000fe4000001ff00 */
[----:B------:R-:W-:Y:S02]  /*1380*/  CS2R R86, SRZ ;  /* 0x0000000000567805 */ /* 0x000fe4000001ff00 */
[----:B------:R-:W-:Y:S01]  /*1390*/  CS2R R96, SRZ ;  /* 0x0000000000607805 */ /* 0x000fe2000001ff00 */
[----:B------:R-:W-:Y:S01]  /*13a0*/  UIMAD UR43, UR43, UR4, UR9 ;  /* 0x000000042b2b72a4 */ /* 0x000fe2000f8e0209 */
        /* <DEDUP_REMOVED lines=34> */
[----:B------:R-:W-:Y:S01]  /*15d0*/  MOV R175, RZ ;  /* 0x000000ff00af7202 */ /* 0x000fe20000000f00 */
[----:B------:R-:W-:Y:S02]  /*15e0*/  IMAD.MOV.U32 R6, RZ, RZ, RZ ;  /* 0x000000ffff067224 */ /* 0x000fe400078e00ff */
        /* <DEDUP_REMOVED lines=30> */
.L_x_10485:
[----:B------:R-:W-:Y:S01]  /*17d0*/  ULEA.HI UR4, UR39, UR39, URZ, 0x1 ;  /* 0x0000002727047291 */ /* 0x000fe2000f8f083f */
[----:B------:R-:W-:-:S03]  /*17e0*/  IADD3 R6, R23, 0x8, RZ ;  /* 0x0000000817067810 */ /* 0x000fc60007ffe0ff */
[----:B------:R-:W-:-:S04]  /*17f0*/  ULOP3.LUT UR4, UR4, 0xfffffffe, URZ, 0xc0, !UPT ;  /* 0xfffffffe04047892 */ /* 0x000fc8000f8ec03f */
[----:B------:R-:W-:-:S06]  /*1800*/  UIADD3 UR4, UR39, -UR4, URZ ;  /* 0x8000000427047290 */ /* 0x000fcc000fffe03f */
[----:B------:R-:W-:-:S05]  /*1810*/  IMAD.U32 R0, RZ, RZ, UR4 ;  /* 0x00000004ff007e24 */ /* 0x000fca000f8e00ff */
[----:B------:R-:W-:-:S04]  /*1820*/  SHF.L.U32 R0, R0, 0x1f, RZ ;  /* 0x0000001f00007819 */ /* 0x000fc800000006ff */
[----:B------:R-:W1:Y:S02]  /*1830*/  SYNCS.PHASECHK.TRANS64.TRYWAIT P0, [UR49+0x22800], R0 ;  /* 0x02280000ff0075a7 */ /* 0x000e640008000171 */
[----:B-1----:R-:W-:Y:S05]  /*1840*/  @!P0 BRA `(.L_x_10486) ;  /* 0x000000bc00ec8947 */ /* 0x002fea0003800000 */
.L_x_10587:
[----:B-1----:R-:W-:Y:S01]  /*1850*/  IMAD.U32 R0, RZ, RZ, UR48 ;  /* 0x00000030ff007e24 */ /* 0x002fe2000f8e00ff */
[----:B------:R-:W-:Y:S05]  /*1860*/  WARPSYNC.ALL ;  /* 0x0000000000007948 */ /* 0x000fea0003800000 */
[----:B------:R1:W-:Y:S01]  /*1870*/  BAR.SYNC.DEFER_BLOCKING R6, 0x100 ;  /* 0x000400060000751d */ /* 0x0003e20000010000 */
[----:B------:R-:W-:-:S13]  /*1880*/  ISETP.NE.AND P0, PT, R0, 0x3, PT ;  /* 0x000000030000780c */ /* 0x000fda0003f05270 */
[----:B-1----:R-:W-:Y:S05]  /*1890*/  @!P0 BRA `(.L_x_10487) ;  /* 0x0000000000048947 */ /* 0x002fea0003800000 */
[----:B------:R-:W-:Y:S01]  /*18a0*/  BPT.TRAP 0x1 ;  /* 0x000000040000795c */ /* 0x000fe20000300000 */
.L_x_10487:
[----:B------:R-:W-:Y:S01]  /*18b0*/  ULEA UR21, UR37, UR49, 0x3 ;  /* 0x0000003125157291 */ /* 0x000fe2000f8e183f */
[----:B------:R-:W-:-:S05]  /*18c0*/  IMAD.U32 R7, RZ, RZ, UR38 ;  /* 0x00000026ff077e24 */ /* 0x000fca000f8e00ff */
[----:B------:R-:W-:-:S04]  /*18d0*/  SHF.L.U32 R7, R7, 0x1f, RZ ;  /* 0x0000001f07077819 */ /* 0x000fc800000006ff */
[----:B------:R1:W2:Y:S01]  /*18e0*/  SYNCS.PHASECHK.TRANS64.TRYWAIT P1, [UR21+0x22830], R7 ;  /* 0x02283007ff0075a7 */ /* 0x0002a20008020155 */
[----:B------:R-:W-:Y:S05]  /*18f0*/  @!P0 BRA `(.L_x_10488) ;  /* 0x0000000000048947 */ /* 0x000fea0003800000 */
[----:B------:R-:W-:Y:S01]  /*1900*/  BPT.TRAP 0x1 ;  /* 0x000000040000795c */ /* 0x000fe20000300000 */
.L_x_10488:
[----:B--2---:R-:W-:Y:S05]  /*1910*/  @P1 BRA `(.L_x_10489) ;  /* 0x0000000000081947 */ /* 0x004fea0003800000 */
[----:B------:R-:W2:Y:S02]  /*1920*/  SYNCS.PHASECHK.TRANS64.TRYWAIT P1, [UR21+0x22830], R7 ;  /* 0x02283007ff0075a7 */ /* 0x000ea40008020155 */
[----:B--2---:R-:W-:Y:S05]  /*1930*/  @!P1 BRA `(.L_x_10490) ;  /* 0x000000bc00c89947 */ /* 0x004fea0003800000 */
.L_x_10489:
[----:B------:R-:W-:Y:S01]  /*1940*/  UIADD3 UR4, UR49, 0x1c400, URZ ;  /* 0x0001c40031047890 */ /* 0x000fe2000fffe03f */
[----:B------:R-:W-:Y:S01]  /*1950*/  WARPGROUP.ARRIVE ;  /* 0x00000000000079c5 */ /* 0x000fe20000000000 */
[----:B------:R-:W-:Y:S01]  /*1960*/  ULOP3.LUT UR16, UR52, 0x10000, URZ, 0xfc, !UPT ;  /* 0x0001000034107892 */ /* 0x000fe2000f8efc3f */
[----:B------:R-:W-:Y:S01]  /*1970*/  VIADD R4, R22, UR42 ;  /* 0x0000002a16047c36 */ /* 0x000fe20008000000 */
        /* <DEDUP_REMOVED lines=20> */
[----:B------:R-:W-:Y:S01]  /*1ac0*/  ULDC UR27, c[0x0][0x988] ;  /* 0x00026200001b7ab9 */ /* 0x000fe20000000800 */
[----:B------:R-:W-:-:S02]  /*1ad0*/  WARPGROUP.DEPBAR.LE gsb0, 0x0 ;  /* 0x00008000000079c5 */ /* 0x000fc40000010000 */
[----:B------:R-:W-:-:S06]  /*1ae0*/  WARPGROUP.ARRIVE ;  /* 0x00000000000079c5 */ /* 0x000fcc0000000000 */
[----:B------:R-:W-:Y:S01]  /*1af0*/  HGMMA.64x96x16.F32.BF16 R24, gdesc[UR4], R24, gsb0 ;  /* 0x01600000041879f0 */ /* 0x000fe20008001818 */
[----:B------:R-:W-:Y:S02]  /*1b00*/  UIMAD UR6, UR41, -0x60, UR45 ;  /* 0xffffffa0290678a4 */ /* 0x000fe4000f8e022d */
[----:B------:R-:W-:Y:S02]  /*1b10*/  WARPGROUP.DEPBAR.LE gsb0, 0x0 ;  /* 0x00008000000079c5 */ /* 0x000fe40000010000 */
[----:B------:R-:W-:-:S06]  /*1b20*/  WARPGROUP.ARRIVE ;  /* 0x00000000000079c5 */ /* 0x000fcc0000000000 */
[----:B------:R-:W-:Y:S01]  /*1b30*/  HGMMA.64x96x16.F32.BF16 R24, gdesc[UR8], R24, gsb0 ;  /* 0x01600000081879f0 */ /* 0x000fe20008001818 */
[----:B------:R-:W-:Y:S01]  /*1b40*/  ULDC UR11, c[0x0][0x288] ;  /* 0x0000a200000b7ab9 */ /* 0x000fe20000000800 */
[----:B------:R-:W-:Y:S01]  /*1b50*/  ULDC UR10, c[0x0][0x9d8] ;  /* 0x00027600000a7ab9 */ /* 0x000fe20000000800 */
[----:B------:R-:W-:Y:S02]  /*1b60*/  UIADD3 UR7, -UR11, 0x61, UR6 ;  /* 0x000000610b077890 */ /* 0x000fe4000fffe106 */
[----:B------:R-:W-:-:S04]  /*1b70*/  UIADD3 UR6, UR6, 0x60, URZ ;  /* 0x0000006006067890 */ /* 0x000fc8000fffe03f */
[----:B------:R-:W-:Y:S02]  /*1b80*/  MOV R3, UR7 ;  /* 0x0000000700037c02 */ /* 0x000fe40008000f00 */
[----:B------:R-:W-:-:S03]  /*1b90*/  IMAD.U32 R5, RZ, RZ, UR6 ;  /* 0x00000006ff057e24 */ /* 0x000fc6000f8e00ff */
[C---:B------:R-:W-:Y:S02]  /*1ba0*/  IMAD R3, R2.reuse, -0x2, R3 ;  /* 0xfffffffe02037824 */ /* 0x040fe400078e0203 */
[----:B--2---:R-:W-:-:S03]  /*1bb0*/  IMAD R0, R2, -0x2, R5 ;  /* 0xfffffffe02007824 */ /* 0x004fc600078e0205 */
[----:B------:R-:W-:-:S04]  /*1bc0*/  IADD3 R5, R3, 0x8, R4 ;  /* 0x0000000803057810 */ /* 0x000fc80007ffe004 */
[----:B------:R-:W-:Y:S02]  /*1bd0*/  VIMNMX R5, R0, R5, PT ;  /* 0x0000000500057248 */ /* 0x000fe40003fe0100 */
[----:B------:R-:W-:Y:S02]  /*1be0*/  VIADDMNMX R0, R4, R3, R0, PT ;  /* 0x0000000304007246 */ /* 0x000fe40003800100 */
[C---:B------:R-:W-:Y:S02]  /*1bf0*/  ISETP.GT.AND P1, PT, R5.reuse, RZ, PT ;  /* 0x000000ff0500720c */ /* 0x040fe40003f24270 */
[C---:B------:R-:W-:Y:S02]  /*1c00*/  ISETP.GT.AND P2, PT, R5.reuse, 0x1, PT ;  /* 0x000000010500780c */ /* 0x040fe40003f44270 */
[----:B------:R-:W-:Y:S02]  /*1c10*/  ISETP.GT.AND P3, PT, R5, 0x8, PT ;  /* 0x000000080500780c */ /* 0x000fe40003f64270 */
[----:B------:R-:W-:-:S02]  /*1c20*/  ISETP.GT.AND P4, PT, R0, 0x8, PT ;  /* 0x000000080000780c */ /* 0x000fc40003f84270 */
[----:B------:R-:W-:Y:S01]  /*1c30*/  ISETP.GT.AND P5, PT, R0, 0x9, PT ;  /* 0x000000090000780c */ /* 0x000fe20003fa4270 */
        /* <DEDUP_REMOVED lines=49> */
[----:B------:R-:W-:Y:S01]  /*1f50*/  FMUL.FTZ R40, R40, UR10 ;  /* 0x0000000a28287c20 */ /* 0x000fe20008410000 */
[----:B------:R-:W5:Y:S01]  /*1f60*/  MUFU.TANH R35, R35 ;  /* 0x0000002300237308 */ /* 0x000f620000002400 */
        /* <DEDUP_REMOVED lines=29> */
[----:B------:R-:W-:-:S02]  /*2140*/  FMUL.FTZ R69, R69, UR10 ;  /* 0x0000000a45457c20 */ /* 0x000fc40008410000 */
[----:B------:R-:W2:Y:S01]  /*2150*/  MUFU.TANH R43, R43 ;  /* 0x0000002b002b7308 */ /* 0x000ea20000002400 */
        /* <DEDUP_REMOVED lines=8> */
[----:B--2---:R-:W-:Y:S02]  /*21e0*/  FSEL R43, R43, -INF , P1 ;  /* 0xff8000002b2b7808 */ /* 0x004fe40000800000 */
[----:B------:R-:W-:Y:S02]  /*21f0*/  ISETP.GT.AND P1, PT, R5, 0x29, PT ;  /* 0x000000290500780c */ /* 0x000fe40003f24270 */
[----:B------:R-:W-:-:S03]  /*2200*/  FMNMX.FTZ R9, R43, R8, !PT ;  /* 0x000000082b097209 */ /* 0x000fc60007810000 */
        /* <DEDUP_REMOVED lines=50> */
[----:B------:R-:W-:Y:S02]  /*2530*/  ISETP.GT.AND P2, PT, R0, RZ, PT ;  /* 0x000000ff0000720c */ /* 0x000fe40003f44270 */
[----:B------:R-:W-:-:S03]  /*2540*/  FMNMX.FTZ R8, R70, R5, !PT ;  /* 0x0000000546087209 */ /* 0x000fc60007810000 */
[----:B------:R-:W4:Y:S01]  /*2550*/  MUFU.TANH R25, R25 ;  /* 0x0000001900197308 */ /* 0x000f220000002400 */
[----:B-----5:R-:W-:Y:S02]  /*2560*/  FSEL R71, R71, -INF , P1 ;  /* 0xff80000047477808 */ /* 0x020fe40000800000 */
[----:B------:R-:W-:Y:S02]  /*2570*/  ISETP.GT.AND P1, PT, R0, 0x10, PT ;  /* 0x000000100000780c */ /* 0x000fe40003f24270 */
[----:B------:R-:W-:-:S03]  /*2580*/  FMNMX.FTZ R8, R71, R8, !PT ;  /* 0x0000000847087209 */ /* 0x000fc60007810000 */
[----:B------:R-:W5:Y:S01]  /*2590*/  MUFU.TANH R28, R28 ;  /* 0x0000001c001c7308 */ /* 0x000f620000002400 */
[----:B--2---:R-:W-:Y:S01]  /*25a0*/  FSEL R24, R24, -INF , P2 ;  /* 0xff80000018187808 */ /* 0x004fe20001000000 */
[----:B------:R-:W2:Y:S06]  /*25b0*/  SHFL.BFLY PT, R5, R8, 0x2, 0x1f ;  /* 0x0c401f0008057f89 */ /* 0x000eac00000e0000 */
[----:B------:R-:W1:Y:S01]  /*25c0*/  MUFU.TANH R29, R29 ;  /* 0x0000001d001d7308 */ /* 0x000e620000002400 */
[----:B----4-:R-:W-:-:S04]  /*25d0*/  FSEL R25, R25, -INF , P3 ;  /* 0xff80000019197808 */ /* 0x010fc80001800000 */
[----:B------:R-:W-:-:S03]  /*25e0*/  FMNMX.FTZ R3, R24, R25, !PT ;  /* 0x0000001918037209 */ /* 0x000fc60007810000 */
[----:B------:R-:W4:Y:S01]  /*25f0*/  MUFU.TANH R32, R32 ;  /* 0x0000002000207308 */ /* 0x000f220000002400 */
[----:B-----5:R-:W-:-:S07]  /*2600*/  FSEL R28, R28, -INF , P4 ;  /* 0xff8000001c1c7808 */ /* 0x020fce0002000000 */
[----:B------:R-:W-:Y:S01]  /*2610*/  MUFU.TANH R33, R33 ;  /* 0x0000002100217308 */ /* 0x000fe20000002400 */
[----:B-1----:R-:W-:Y:S02]  /*2620*/  FSEL R29, R29, -INF , P5 ;  /* 0xff8000001d1d7808 */ /* 0x002fe40002800000 */
[----:B--2---:R-:W-:-:S05]  /*2630*/  FMNMX.FTZ R5, R8, R5, !PT ;  /* 0x0000000508057209 */ /* 0x004fca0007810000 */
[----:B------:R-:W1:Y:S01]  /*2640*/  SHFL.BFLY PT, R8, R5, 0x1, 0x1f ;  /* 0x0c201f0005087f89 */ /* 0x000e6200000e0000 */
[----:B------:R-:W2:Y:S01]  /*2650*/  MUFU.TANH R36, R36 ;  /* 0x0000002400247308 */ /* 0x000ea20000002400 */
[----:B----4-:R-:W-:Y:S02]  /*2660*/  FSEL R32, R32, -INF , P1 ;  /* 0xff80000020207808 */ /* 0x010fe40000800000 */
[----:B------:R-:W-:-:S05]  /*2670*/  ISETP.GT.AND P1, PT, R0, 0x18, PT ;  /* 0x000000180000780c */ /* 0x000fca0003f24270 */
[----:B------:R-:W4:Y:S08]  /*2680*/  MUFU.TANH R37, R37 ;  /* 0x0000002500257308 */ /* 0x000f300000002400 */
[----:B------:R-:W5:Y:S01]  /*2690*/  MUFU.TANH R40, R40 ;  /* 0x0000002800287308 */ /* 0x000f620000002400 */
[----:B--2---:R-:W-:Y:S02]  /*26a0*/  FSEL R36, R36, -INF , P1 ;  /* 0xff80000024247808 */ /* 0x004fe40000800000 */
[----:B------:R-:W-:-:S02]  /*26b0*/  ISETP.GT.AND P1, PT, R0, 0x20, PT ;  /* 0x000000200000780c */ /* 0x000fc40003f24270 */
[----:B-1----:R-:W-:-:S03]  /*26c0*/  FMNMX.FTZ R4, R5, R8, !PT ;  /* 0x0000000805047209 */ /* 0x002fc60007810000 */
[----:B------:R-:W1:Y:S01]  /*26d0*/  MUFU.TANH R41, R41 ;  /* 0x0000002900297308 */ /* 0x000e620000002400 */
[----:B------:R-:W-:Y:S02]  /*26e0*/  FMNMX.FTZ R8, R28, R3, !PT ;  /* 0x000000031c087209 */ /* 0x000fe40007810000 */
[C---:B------:R-:W-:Y:S01]  /*26f0*/  FSETP.NEU.FTZ.AND P2, PT, R4.reuse, -INF , PT ;  /* 0xff8000000400780b */ /* 0x040fe20003f5d000 */
[----:B------:R-:W-:Y:S01]  /*2700*/  FMUL.FTZ R5, R4, UR27 ;  /* 0x0000001b04057c20 */ /* 0x000fe20008410000 */
[----:B------:R-:W-:-:S03]  /*2710*/  FMNMX.FTZ R3, R29, R8, !PT ;  /* 0x000000081d037209 */ /* 0x000fc60007810000 */
[----:B------:R-:W2:Y:S01]  /*2720*/  MUFU.TANH R44, R44 ;  /* 0x0000002c002c7308 */ /* 0x000ea20000002400 */
[----:B------:R-:W-:Y:S02]  /*2730*/  FSEL R9, R5, RZ, P2 ;  /* 0x000000ff05097208 */ /* 0x000fe40001000000 */
[----:B------:R-:W-:Y:S02]  /*2740*/  ISETP.GT.AND P2, PT, R0, 0x11, PT ;  /* 0x000000110000780c */ /* 0x000fe40003f44270 */
[----:B------:R-:W-:Y:S01]  /*2750*/  FMNMX.FTZ R8, R32, R3, !PT ;  /* 0x0000000320087209 */ /* 0x000fe20007810000 */
[--C-:B------:R-:W-:Y:S01]  /*2760*/  FFMA.FTZ R26, R26, UR27, -R9.reuse ;  /* 0x0000001b1a1a7c23 */ /* 0x100fe20008010809 */
[----:B------:R-:W-:Y:S01]  /*2770*/  FSEL R33, R33, -INF , P2 ;  /* 0xff80000021217808 */ /* 0x000fe20001000000 */
[----:B------:R-:W3:Y:S01]  /*2780*/  MUFU.TANH R45, R45 ;  /* 0x0000002d002d7308 */ /* 0x000ee20000002400 */
[----:B------:R-:W-:Y:S01]  /*2790*/  ISETP.GT.AND P2, PT, R0, 0x19, PT ;  /* 0x000000190000780c */ /* 0x000fe20003f44270 */
[--C-:B------:R-:W-:Y:S01]  /*27a0*/  FFMA.FTZ R27, R27, UR27, -R9.reuse ;  /* 0x0000001b1b1b7c23 */ /* 0x100fe20008010809 */
[----:B------:R-:W-:Y:S01]  /*27b0*/  FMNMX.FTZ R3, R33, R8, !PT ;  /* 0x0000000821037209 */ /* 0x000fe20007810000 */
[--C-:B------:R-:W-:Y:S01]  /*27c0*/  FFMA.FTZ R30, R30, UR27, -R9.reuse ;  /* 0x0000001b1e1e7c23 */ /* 0x100fe20008010809 */
[----:B----4-:R-:W-:Y:S01]  /*27d0*/  FSEL R37, R37, -INF , P2 ;  /* 0xff80000025257808 */ /* 0x010fe20001000000 */
[--C-:B------:R-:W-:Y:S01]  /*27e0*/  FFMA.FTZ R31, R31, UR27, -R9.reuse ;  /* 0x0000001b1f1f7c23 */ /* 0x100fe20008010809 */
[----:B------:R-:W-:Y:S01]  /*27f0*/  FMNMX.FTZ R8, R36, R3, !PT ;  /* 0x0000000324087209 */ /* 0x000fe20007810000 */
[----:B------:R-:W4:Y:S01]  /*2800*/  MUFU.TANH R48, R48 ;  /* 0x0000003000307308 */ /* 0x000f220000002400 */
[----:B------:R-:W-:Y:S01]  /*2810*/  ISETP.GT.AND P2, PT, R0, 0x21, PT ;  /* 0x000000210000780c */ /* 0x000fe20003f44270 */
[--C-:B------:R-:W-:Y:S01]  /*2820*/  FFMA.FTZ R34, R34, UR27, -R9.reuse ;  /* 0x0000001b22227c23 */ /* 0x100fe20008010809 */
[----:B-----5:R-:W-:Y:S01]  /*2830*/  FSEL R40, R40, -INF , P1 ;  /* 0xff80000028287808 */ /* 0x020fe20000800000 */
[--C-:B------:R-:W-:Y:S01]  /*2840*/  FFMA.FTZ R35, R35, UR27, -R9.reuse ;  /* 0x0000001b23237c23 */ /* 0x100fe20008010809 */
[----:B------:R-:W-:Y:S01]  /*2850*/  FMNMX.FTZ R3, R37, R8, !PT ;  /* 0x0000000825037209 */ /* 0x000fe20007810000 */
[--C-:B------:R-:W-:Y:S01]  /*2860*/  FFMA.FTZ R38, R38, UR27, -R9.reuse ;  /* 0x0000001b26267c23 */ /* 0x100fe20008010809 */
[----:B------:R-:W-:Y:S01]  /*2870*/  ISETP.GT.AND P1, PT, R0, 0x28, PT ;  /* 0x000000280000780c */ /* 0x000fe20003f24270 */
[----:B------:R-:W5:Y:S01]  /*2880*/  MUFU.TANH R49, R49 ;  /* 0x0000003100317308 */ /* 0x000f620000002400 */
[----:B-1----:R-:W-:Y:S01]  /*2890*/  FSEL R41, R41, -INF , P2 ;  /* 0xff80000029297808 */ /* 0x002fe20001000000 */
[--C-:B------:R-:W-:Y:S01]  /*28a0*/  FFMA.FTZ R39, R39, UR27, -R9.reuse ;  /* 0x0000001b27277c23 */ /* 0x100fe20008010809 */
[----:B------:R-:W-:Y:S01]  /*28b0*/  FMNMX.FTZ R8, R40, R3, !PT ;  /* 0x0000000328087209 */ /* 0x000fe20007810000 */
[--C-:B------:R-:W-:Y:S01]  /*28c0*/  FFMA.FTZ R42, R42, UR27, -R9.reuse ;  /* 0x0000001b2a2a7c23 */ /* 0x100fe20008010809 */
[----:B------:R-:W-:Y:S01]  /*28d0*/  ISETP.GT.AND P2, PT, R0, 0x29, PT ;  /* 0x000000290000780c */ /* 0x000fe20003f44270 */
[--C-:B------:R-:W-:Y:S01]  /*28e0*/  FFMA.FTZ R43, R43, UR27, -R9.reuse ;  /* 0x0000001b2b2b7c23 */ /* 0x100fe20008010809 */
[----:B--2---:R-:W-:Y:S01]  /*28f0*/  FSEL R44, R44, -INF , P1 ;  /* 0xff8000002c2c7808 */ /* 0x004fe20000800000 */
[----:B------:R-:W1:Y:S01]  /*2900*/  MUFU.TANH R52, R52 ;  /* 0x0000003400347308 */ /* 0x000e620000002400 */
[----:B------:R-:W-:Y:S01]  /*2910*/  FMNMX.FTZ R3, R41, R8, !PT ;  /* 0x0000000829037209 */ /* 0x000fe20007810000 */
[--C-:B------:R-:W-:Y:S01]  /*2920*/  FFMA.FTZ R46, R46, UR27, -R9.reuse ;  /* 0x0000001b2e2e7c23 */ /* 0x100fe20008010809 */
[----:B------:R-:W-:Y:S01]  /*2930*/  ISETP.GT.AND P1, PT, R0, 0x30, PT ;  /* 0x000000300000780c */ /* 0x000fe20003f24270 */
[--C-:B------:R-:W-:Y:S01]  /*2940*/  FFMA.FTZ R47, R47, UR27, -R9.reuse ;  /* 0x0000001b2f2f7c23 */ /* 0x100fe20008010809 */
[----:B---3--:R-:W-:Y:S01]  /*2950*/  FSEL R45, R45, -INF , P2 ;  /* 0xff8000002d2d7808 */ /* 0x008fe20001000000 */
[--C-:B------:R-:W-:Y:S01]  /*2960*/  FFMA.FTZ R50, R50, UR27, -R9.reuse ;  /* 0x0000001b32327c23 */ /* 0x100fe20008010809 */
[----:B------:R-:W-:Y:S01]  /*2970*/  FMNMX.FTZ R8, R44, R3, !PT ;  /* 0x000000032c087209 */ /* 0x000fe20007810000 */
[----:B------:R-:W2:Y:S01]  /*2980*/  MUFU.TANH R53, R53 ;  /* 0x0000003500357308 */ /* 0x000ea20000002400 */
[----:B------:R-:W-:Y:S01]  /*2990*/  ISETP.GT.AND P2, PT, R0, 0x31, PT ;  /* 0x000000310000780c */ /* 0x000fe20003f44270 */
[--C-:B------:R-:W-:Y:S01]  /*29a0*/  FFMA.FTZ R51, R51, UR27, -R9.reuse ;  /* 0x0000001b33337c23 */ /* 0x100fe20008010809 */
[----:B----4-:R-:W-:Y:S01]  /*29b0*/  FSEL R48, R48, -INF , P1 ;  /* 0xff80000030307808 */ /* 0x010fe20000800000 */
[--C-:B------:R-:W-:Y:S01]  /*29c0*/  FFMA.FTZ R54, R54, UR27, -R9.reuse ;  /* 0x0000001b36367c23 */ /* 0x100fe20008010809 */
[----:B------:R-:W-:Y:S01]  /*29d0*/  FMNMX.FTZ R3, R45, R8, !PT ;  /* 0x000000082d037209 */ /* 0x000fe20007810000 */
[--C-:B------:R-:W-:Y:S01]  /*29e0*/  FFMA.FTZ R55, R55, UR27, -R9.reuse ;  /* 0x0000001b37377c23 */ /* 0x100fe20008010809 */
[----:B------:R-:W-:Y:S01]  /*29f0*/  ISETP.GT.AND P1, PT, R0, 0x38, PT ;  /* 0x000000380000780c */ /* 0x000fe20003f24270 */
[----:B------:R-:W3:Y:S01]  /*2a00*/  MUFU.TANH R56, R56 ;  /* 0x0000003800387308 */ /* 0x000ee20000002400 */
[----:B-----5:R-:W-:Y:S01]  /*2a10*/  FSEL R49, R49, -INF , P2 ;  /* 0xff80000031317808 */ /* 0x020fe20001000000 */
[--C-:B------:R-:W-:Y:S01]  /*2a20*/  FFMA.FTZ R58, R58, UR27, -R9.reuse ;  /* 0x0000001b3a3a7c23 */ /* 0x100fe20008010809 */
[----:B------:R-:W-:Y:S01]  /*2a30*/  FMNMX.FTZ R8, R48, R3, !PT ;  /* 0x0000000330087209 */ /* 0x000fe20007810000 */
[--C-:B------:R-:W-:Y:S01]  /*2a40*/  FFMA.FTZ R59, R59, UR27, -R9.reuse ;  /* 0x0000001b3b3b7c23 */ /* 0x100fe20008010809 */
[----:B------:R-:W-:Y:S01]  /*2a50*/  ISETP.GT.AND P2, PT, R0, 0x39, PT ;  /* 0x000000390000780c */ /* 0x000fe20003f44270 */
[--C-:B------:R-:W-:Y:S01]  /*2a60*/  FFMA.FTZ R62, R62, UR27, -R9.reuse ;  /* 0x0000001b3e3e7c23 */ /* 0x100fe20008010809 */
[----:B-1----:R-:W-:Y:S01]  /*2a70*/  FSEL R52, R52, -INF , P1 ;  /* 0xff80000034347808 */ /* 0x002fe20000800000 */
[----:B------:R-:W1:Y:S01]  /*2a80*/  MUFU.TANH R57, R57 ;  /* 0x0000003900397308 */ /* 0x000e620000002400 */
[----:B------:R-:W-:Y:S01]  /*2a90*/  FMNMX.FTZ R3, R49, R8, !PT ;  /* 0x0000000831037209 */ /* 0x000fe20007810000 */
[--C-:B------:R-:W-:Y:S01]  /*2aa0*/  FFMA.FTZ R63, R63, UR27, -R9.reuse ;  /* 0x0000001b3f3f7c23 */ /* 0x100fe20008010809 */
[----:B------:R-:W-:Y:S01]  /*2ab0*/  ISETP.GT.AND P1, PT, R0, 0x40, PT ;  /* 0x000000400000780c */ /* 0x000fe20003f24270 */
[--C-:B------:R-:W-:Y:S01]  /*2ac0*/  FFMA.FTZ R66, R66, UR27, -R9.reuse ;  /* 0x0000001b42427c23 */ /* 0x100fe20008010809 */
[----:B--2---:R-:W-:Y:S01]  /*2ad0*/  FSEL R53, R53, -INF , P2 ;  /* 0xff80000035357808 */ /* 0x004fe20001000000 */
[--C-:B------:R-:W-:Y:S01]  /*2ae0*/  FFMA.FTZ R67, R67, UR27, -R9.reuse ;  /* 0x0000001b43437c23 */ /* 0x100fe20008010809 */
[----:B------:R-:W-:Y:S01]  /*2af0*/  FMNMX.FTZ R8, R52, R3, !PT ;  /* 0x0000000334087209 */ /* 0x000fe20007810000 */
[----:B------:R-:W2:Y:S01]  /*2b00*/  MUFU.TANH R60, R60 ;  /* 0x0000003c003c7308 */ /* 0x000ea20000002400 */
[----:B------:R-:W-:Y:S01]  /*2b10*/  ISETP.GT.AND P2, PT, R0, 0x41, PT ;  /* 0x000000410000780c */ /* 0x000fe20003f44270 */
[--C-:B------:R-:W-:Y:S01]  /*2b20*/  FFMA.FTZ R70, R70, UR27, -R9.reuse ;  /* 0x0000001b46467c23 */ /* 0x100fe20008010809 */
[----:B---3--:R-:W-:Y:S01]  /*2b30*/  FSEL R56, R56, -INF , P1 ;  /* 0xff80000038387808 */ /* 0x008fe20000800000 */
[----:B------:R-:W-:Y:S01]  /*2b40*/  FFMA.FTZ R9, R71, UR27, -R9 ;  /* 0x0000001b47097c23 */ /* 0x000fe20008010809 */
[----:B------:R-:W-:-:S02]  /*2b50*/  FMNMX.FTZ R3, R53, R8, !PT ;  /* 0x0000000835037209 */ /* 0x000fc40007810000 */
[----:B------:R-:W-:Y:S01]  /*2b60*/  ISETP.GT.AND P1, PT, R0, 0x48, PT ;  /* 0x000000480000780c */ /* 0x000fe20003f24270 */
[----:B------:R-:W3:Y:S01]  /*2b70*/  MUFU.TANH R61, R61 ;  /* 0x0000003d003d7308 */ /* 0x000ee20000002400 */
[----:B-1----:R-:W-:Y:S02]  /*2b80*/  FSEL R57, R57, -INF , P2 ;  /* 0xff80000039397808 */ /* 0x002fe40001000000 */
[----:B------:R-:W-:Y:S02]  /*2b90*/  FMNMX.FTZ R8, R56, R3, !PT ;  /* 0x0000000338087209 */ /* 0x000fe40007810000 */
[----:B------:R-:W-:Y:S02]  /*2ba0*/  ISETP.GT.AND P2, PT, R0, 0x49, PT ;  /* 0x000000490000780c */ /* 0x000fe40003f44270 */
[----:B------:R-:W-:Y:S01]  /*2bb0*/  FMNMX.FTZ R3, R57, R8, !PT ;  /* 0x0000000839037209 */ /* 0x000fe20007810000 */
[----:B------:R-:W1:Y:S01]  /*2bc0*/  MUFU.TANH R64, R64 ;  /* 0x0000004000407308 */ /* 0x000e620000002400 */
[----:B--2---:R-:W-:-:S02]  /*2bd0*/  FSEL R60, R60, -INF , P1 ;  /* 0xff8000003c3c7808 */ /* 0x004fc40000800000 */
        /* <DEDUP_REMOVED lines=13> */
[----:B------:R-:W-:Y:S02]  /*2cb0*/  FMNMX.FTZ R3, R65, R8, !PT ;  /* 0x0000000841037209 */ /* 0x000fe40007810000 */
[----:B------:R-:W-:Y:S01]  /*2cc0*/  MOV R8, UR21 ;  /* 0x0000001500087c02 */ /* 0x000fe20008000f00 */
[----:B------:R-:W-:Y:S01]  /*2cd0*/  MUFU.EX2 R26, R26 ;  /* 0x0000001a001a7308 */ /* 0x000fe20000000800 */
[----:B---3--:R-:W-:-:S04]  /*2ce0*/  FSEL R68, R68, -INF , P1 ;  /* 0xff80000044447808 */ /* 0x008fc80000800000 */
[----:B------:R-:W-:-:S03]  /*2cf0*/  FMNMX.FTZ R0, R68, R3, !PT ;  /* 0x0000000344007209 */ /* 0x000fc60007810000 */
[----:B------:R-:W2:Y:S01]  /*2d00*/  MUFU.EX2 R27, R27 ;  /* 0x0000001b001b7308 */ /* 0x000ea20000000800 */
[----:B-1----:R-:W-:-:S04]  /*2d10*/  FSEL R69, R69, -INF , P2 ;  /* 0xff80000045457808 */ /* 0x002fc80001000000 */
[----:B------:R-:W-:-:S03]  /*2d20*/  FMNMX.FTZ R0, R69, R0, !PT ;  /* 0x0000000045007209 */ /* 0x000fc60007810000 */
[----:B------:R-:W-:Y:S02]  /*2d30*/  MUFU.EX2 R30, R30 ;  /* 0x0000001e001e7308 */ /* 0x000fe40000000800 */
[----:B------:R-:W1:Y:S06]  /*2d40*/  SHFL.BFLY PT, R3, R0, 0x2, 0x1f ;  /* 0x0c401f0000037f89 */ /* 0x000e6c00000e0000 */
[----:B------:R-:W3:Y:S01]  /*2d50*/  MUFU.EX2 R31, R31 ;  /* 0x0000001f001f7308 */ /* 0x000ee20000000800 */
[----:B--2---:R-:W-:-:S07]  /*2d60*/  F2FP.BF16.F32.PACK_AB R153, R27, R26 ;  /* 0x0000001a1b99723e */ /* 0x004fce00000010ff */
[----:B------:R-:W-:Y:S08]  /*2d70*/  MUFU.EX2 R34, R34 ;  /* 0x0000002200227308 */ /* 0x000ff00000000800 */
[----:B------:R-:W2:Y:S01]  /*2d80*/  MUFU.EX2 R35, R35 ;  /* 0x0000002300237308 */ /* 0x000ea20000000800 */
[----:B---3--:R-:W-:Y:S02]  /*2d90*/  F2FP.BF16.F32.PACK_AB R155, R31, R30 ;  /* 0x0000001e1f9b723e */ /* 0x008fe400000010ff */
[----:B-1----:R-:W-:-:S05]  /*2da0*/  FMNMX.FTZ R3, R0, R3, !PT ;  /* 0x0000000300037209 */ /* 0x002fca0007810000 */
[----:B------:R-:W1:Y:S01]  /*2db0*/  SHFL.BFLY PT, R0, R3, 0x1, 0x1f ;  /* 0x0c201f0003007f89 */ /* 0x000e6200000e0000 */
[----:B------:R3:W-:Y:S08]  /*2dc0*/  MUFU.EX2 R175, R9 ;  /* 0x0000000900af7308 */ /* 0x0007f00000000800 */
[----:B------:R-:W-:Y:S01]  /*2dd0*/  MUFU.EX2 R38, R38 ;  /* 0x0000002600267308 */ /* 0x000fe20000000800 */
[----:B---3--:R-:W-:Y:S01]  /*2de0*/  FADD.FTZ R9, R26, R27 ;  /* 0x0000001b1a097221 */ /* 0x008fe20000010000 */
[----:B--2---:R-:W-:-:S06]  /*2df0*/  F2FP.BF16.F32.PACK_AB R157, R35, R34 ;  /* 0x00000022239d723e */ /* 0x004fcc00000010ff */
[----:B------:R-:W2:Y:S01]  /*2e00*/  MUFU.EX2 R39, R39 ;  /* 0x0000002700277308 */ /* 0x000ea20000000800 */
[----:B-1----:R-:W-:-:S07]  /*2e10*/  FMNMX.FTZ R5, R3, R0, !PT ;  /* 0x0000000003057209 */ /* 0x002fce0007810000 */
[----:B------:R-:W1:Y:S01]  /*2e20*/  MUFU.EX2 R42, R42 ;  /* 0x0000002a002a7308 */ /* 0x000e620000000800 */
[C---:B------:R-:W-:Y:S01]  /*2e30*/  FSETP.NEU.FTZ.AND P1, PT, R5.reuse, -INF , PT ;  /* 0xff8000000500780b */ /* 0x040fe20003f3d000 */
[----:B------:R-:W-:-:S06]  /*2e40*/  FMUL.FTZ R0, R5, UR27 ;  /* 0x0000001b05007c20 */ /* 0x000fcc0008410000 */
[----:B------:R-:W-:Y:S01]  /*2e50*/  MUFU.EX2 R43, R43 ;  /* 0x0000002b002b7308 */ /* 0x000fe20000000800 */
[----:B------:R-:W-:Y:S01]  /*2e60*/  FSEL R3, R0, RZ, P1 ;  /* 0x000000ff00037208 */ /* 0x000fe20000800000 */
[----:B------:R-:W-:Y:S01]  /*2e70*/  FADD.FTZ R0, R30, R9 ;  /* 0x000000091e007221 */ /* 0x000fe20000010000 */
[----:B------:R-:W-:Y:S02]  /*2e80*/  LOP3.LUT P1, RZ, R10, 0x7f, RZ, 0xc0, !PT ;  /* 0x0000007f0aff7812 */ /* 0x000fe4000782c0ff */
[----:B--2---:R-:W-:Y:S01]  /*2e90*/  F2FP.BF16.F32.PACK_AB R159, R39, R38 ;  /* 0x00000026279f723e */ /* 0x004fe200000010ff */
        /* <DEDUP_REMOVED lines=8> */
[--C-:B------:R-:W-:Y:S01]  /*2f20*/  FFMA.FTZ R36, R36, UR27, -R3.reuse ;  /* 0x0000001b24247c23 */ /* 0x100fe20008010803 */
[--C-:B------:R-:W-:Y:S01]  /*2f30*/  FFMA.FTZ R37, R37, UR27, -R3.reuse ;  /* 0x0000001b25257c23 */ /* 0x100fe20008010803 */
[----:B------:R-:W-:Y:S01]  /*2f40*/  FFMA.FTZ R40, R40, UR27, -R3 ;  /* 0x0000001b28287c23 */ /* 0x000fe20008010803 */
[----:B------:R-:W-:Y:S01]  /*2f50*/  FADD.FTZ R0, R34, R9 ;  /* 0x0000000922007221 */ /* 0x000fe20000010000 */
[--C-:B------:R-:W-:Y:S01]  /*2f60*/  FFMA.FTZ R41, R41, UR27, -R3.reuse ;  /* 0x0000001b29297c23 */ /* 0x100fe20008010803 */
[--C-:B------:R-:W-:Y:S01]  /*2f70*/  FFMA.FTZ R44, R44, UR27, -R3.reuse ;  /* 0x0000001b2c2c7c23 */ /* 0x100fe20008010803 */
[----:B------:R-:W2:Y:S01]  /*2f80*/  MUFU.EX2 R25, R25 ;  /* 0x0000001900197308 */ /* 0x000ea20000000800 */
[----:B------:R-:W-:Y:S01]  /*2f90*/  FADD.FTZ R13, R35, R0 ;  /* 0x00000000230d7221 */ /* 0x000fe20000010000 */
[--C-:B------:R-:W-:Y:S01]  /*2fa0*/  FFMA.FTZ R45, R45, UR27, -R3.reuse ;  /* 0x0000001b2d2d7c23 */ /* 0x100fe20008010803 */
[----:B------:R-:W-:Y:S01]  /*2fb0*/  FFMA.FTZ R48, R48, UR27, -R3 ;  /* 0x0000001b30307c23 */ /* 0x000fe20008010803 */
[----:B------:R-:W-:Y:S01]  /*2fc0*/  IADD3 R9, -R23, 0xb, RZ ;  /* 0x0000000b17097810 */ /* 0x000fe20007ffe1ff */
[----:B------:R-:W-:Y:S01]  /*2fd0*/  FADD.FTZ R10, R38, R13 ;  /* 0x0000000d260a7221 */ /* 0x000fe20000010000 */
[--C-:B------:R-:W-:Y:S01]  /*2fe0*/  FFMA.FTZ R49, R49, UR27, -R3.reuse ;  /* 0x0000001b31317c23 */ /* 0x100fe20008010803 */
[--C-:B------:R-:W-:Y:S01]  /*2ff0*/  FFMA.FTZ R52, R52, UR27, -R3.reuse ;  /* 0x0000001b34347c23 */ /* 0x100fe20008010803 */
[----:B------:R-:W3:Y:S01]  /*3000*/  MUFU.EX2 R28, R28 ;  /* 0x0000001c001c7308 */ /* 0x000ee20000000800 */
[----:B------:R-:W-:Y:S01]  /*3010*/  FADD.FTZ R13, R39, R10 ;  /* 0x0000000a270d7221 */ /* 0x000fe20000010000 */
[--C-:B------:R-:W-:Y:S01]  /*3020*/  FFMA.FTZ R53, R53, UR27, -R3.reuse ;  /* 0x0000001b35357c23 */ /* 0x100fe20008010803 */
[--C-:B------:R-:W-:Y:S01]  /*3030*/  FFMA.FTZ R56, R56, UR27, -R3.reuse ;  /* 0x0000001b38387c23 */ /* 0x100fe20008010803 */
[----:B------:R-:W-:Y:S01]  /*3040*/  FFMA.FTZ R57, R57, UR27, -R3 ;  /* 0x0000001b39397c23 */ /* 0x000fe20008010803 */
[----:B-1----:R-:W-:Y:S01]  /*3050*/  FADD.FTZ R12, R42, R13 ;  /* 0x0000000d2a0c7221 */ /* 0x002fe20000010000 */
[--C-:B------:R-:W-:Y:S01]  /*3060*/  FFMA.FTZ R60, R60, UR27, -R3.reuse ;  /* 0x0000001b3c3c7c23 */ /* 0x100fe20008010803 */
[----:B------:R-:W-:Y:S01]  /*3070*/  FFMA.FTZ R61, R61, UR27, -R3 ;  /* 0x0000001b3d3d7c23 */ /* 0x000fe20008010803 */
[----:B------:R-:W1:Y:S01]  /*3080*/  MUFU.EX2 R29, R29 ;  /* 0x0000001d001d7308 */ /* 0x000e620000000800 */
[----:B--2---:R-:W-:Y:S01]  /*3090*/  FADD.FTZ R11, R24, R25 ;  /* 0x00000019180b7221 */ /* 0x004fe20000010000 */
[----:B------:R-:W-:Y:S01]  /*30a0*/  FADD.FTZ R13, R43, R12 ;  /* 0x0000000c2b0d7221 */ /* 0x000fe20000010000 */
[--C-:B------:R-:W-:Y:S01]  /*30b0*/  FFMA.FTZ R64, R64, UR27, -R3.reuse ;  /* 0x0000001b40407c23 */ /* 0x100fe20008010803 */
[--C-:B------:R-:W-:Y:S01]  /*30c0*/  FFMA.FTZ R65, R65, UR27, -R3.reuse ;  /* 0x0000001b41417c23 */ /* 0x100fe20008010803 */
[--C-:B------:R-:W-:Y:S01]  /*30d0*/  FFMA.FTZ R68, R68, UR27, -R3.reuse ;  /* 0x0000001b44447c23 */ /* 0x100fe20008010803 */
[----:B------:R-:W-:Y:S01]  /*30e0*/  FFMA.FTZ R3, R69, UR27, -R3 ;  /* 0x0000001b45037c23 */ /* 0x000fe20008010803 */
[----:B------:R-:W-:Y:S01]  /*30f0*/  F2FP.BF16.F32.PACK_AB R161, R43, R42 ;  /* 0x0000002a2ba1723e */ /* 0x000fe200000010ff */
[----:B------:R-:W2:Y:S01]  /*3100*/  MUFU.EX2 R32, R32 ;  /* 0x0000002000207308 */ /* 0x000ea20000000800 */
[----:B---3--:R-:W-:Y:S01]  /*3110*/  FADD.FTZ R0, R28, R11 ;  /* 0x0000000b1c007221 */ /* 0x008fe20000010000 */
[----:B------:R-:W-:-:S06]  /*3120*/  F2FP.BF16.F32.PACK_AB R152, R25, R24 ;  /* 0x000000181998723e */ /* 0x000fcc00000010ff */
[----:B------:R-:W3:Y:S01]  /*3130*/  MUFU.EX2 R33, R33 ;  /* 0x0000002100217308 */ /* 0x000ee20000000800 */
[C---:B-1----:R-:W-:Y:S01]  /*3140*/  FADD.FTZ R11, R29.reuse, R0 ;  /* 0x000000001d0b7221 */ /* 0x042fe20000010000 */
[----:B------:R-:W-:Y:S01]  /*3150*/  @!P1 VIADD R0, R8, 0x22840 ;  /* 0x0002284008009836 */ /* 0x000fe20000000000 */
[----:B------:R-:W-:-:S04]  /*3160*/  F2FP.BF16.F32.PACK_AB R154, R29, R28 ;  /* 0x0000001c1d9a723e */ /* 0x000fc800000010ff */
[----:B------:R-:W-:Y:S01]  /*3170*/  @!P1 PRMT R0, RZ, 0x654, R0 ;  /* 0x00000654ff009816 */ /* 0x000fe20000000000 */
[----:B------:R-:W1:Y:S01]  /*3180*/  MUFU.EX2 R36, R36 ;  /* 0x0000002400247308 */ /* 0x000e620000000800 */
[----:B--2---:R-:W-:Y:S01]  /*3190*/  FADD.FTZ R10, R32, R11 ;  /* 0x0000000b200a7221 */ /* 0x004fe20000010000 */
[----:B------:R2:W-:Y:S06]  /*31a0*/  BAR.ARV R9, 0x100 ;  /* 0x000400090000751d */ /* 0x0005ec0000002000 */
[----:B------:R-:W4:Y:S01]  /*31b0*/  MUFU.EX2 R46, R46 ;  /* 0x0000002e002e7308 */ /* 0x000f220000000800 */
[C---:B---3--:R-:W-:Y:S01]  /*31c0*/  FADD.FTZ R11, R33.reuse, R10 ;  /* 0x0000000a210b7221 */ /* 0x048fe20000010000 */
[----:B------:R3:W-:Y:S01]  /*31d0*/  @!P1 SYNCS.ARRIVE.TRANS64.RED.A1T0 RZ, [R0+URZ], RZ ;  /* 0x000000ff00ff99a7 */ /* 0x0007e2000810043f */
[----:B------:R-:W-:-:S05]  /*31e0*/  F2FP.BF16.F32.PACK_AB R156, R33, R32 ;  /* 0x00000020219c723e */ /* 0x000fca00000010ff */
[----:B------:R-:W5:Y:S01]  /*31f0*/  MUFU.EX2 R37, R37 ;  /* 0x0000002500257308 */ /* 0x000f620000000800 */
[----:B-1----:R-:W-:-:S07]  /*3200*/  FADD.FTZ R10, R36, R11 ;  /* 0x0000000b240a7221 */ /* 0x002fce0000010000 */
[----:B------:R-:W1:Y:S01]  /*3210*/  MUFU.EX2 R47, R47 ;  /* 0x0000002f002f7308 */ /* 0x000e620000000800 */
[----:B----4-:R-:W-:-:S07]  /*3220*/  FADD.FTZ R12, R46, R13 ;  /* 0x0000000d2e0c7221 */ /* 0x010fce0000010000 */
[----:B------:R-:W3:Y:S01]  /*3230*/  MUFU.EX2 R40, R40 ;  /* 0x0000002800287308 */ /* 0x000ee20000000800 */
[C---:B-----5:R-:W-:Y:S01]  /*3240*/  FADD.FTZ R11, R37.reuse, R10 ;  /* 0x0000000a250b7221 */ /* 0x060fe20000010000 */
        /* <DEDUP_REMOVED lines=59> */
[----:B----4-:R-:W-:Y:S01]  /*3600*/  FADD.FTZ R13, R61, R0 ;  /* 0x000000003d0d7221 */ /* 0x010fe20000010000 */
[C---:B------:R-:W-:Y:S01]  /*3610*/  FADD.FTZ R0, R175.reuse, R10 ;  /* 0x0000000aaf007221 */ /* 0x040fe20000010000 */
[----:B------:R-:W-:Y:S02]  /*3620*/  F2FP.BF16.F32.PACK_AB R175, R175, R70 ;  /* 0x00000046afaf723e */ /* 0x000fe400000010ff */
[----:B------:R-:W-:-:S03]  /*3630*/  F2FP.BF16.F32.PACK_AB R170, R61, R60 ;  /* 0x0000003c3daa723e */ /* 0x000fc600000010ff */
        /* <DEDUP_REMOVED lines=10> */
.L_x_10491:
[----:B------:R1:W2:Y:S01]  /*36e0*/  SYNCS.PHASECHK.TRANS64.TRYWAIT P2, [UR21+0x22850], R7 ;  /* 0x02285007ff0075a7 */ /* 0x0002a20008040155 */
[----:B------:R-:W-:Y:S05]  /*36f0*/  @!P0 BRA `(.L_x_10492) ;  /* 0x0000000000048947 */ /* 0x000fea0003800000 */
[----:B------:R-:W-:Y:S01]  /*3700*/  BPT.TRAP 0x1 ;  /* 0x000000040000795c */ /* 0x000fe20000300000 */
.L_x_10492:
[----:B--2---:R-:W-:Y:S05]  /*3710*/  @P2 BRA `(.L_x_10493) ;  /* 0x0000000000082947 */ /* 0x004fea0003800000 */
[----:B------:R-:W2:Y:S02]  /*3720*/  SYNCS.PHASECHK.TRANS64.TRYWAIT P2, [UR21+0x22850], R7 ;  /* 0x02285007ff0075a7 */ /* 0x000ea40008040155 */
[----:B--2---:R-:W-:Y:S05]  /*3730*/  @!P2 BRA `(.L_x_10494) ;  /* 0x000000a00060a947 */ /* 0x004fea0003800000 */
.L_x_10493:
[----:B------:R3:W-:Y:S01]  /*3740*/  BAR.SYNC.DEFER_BLOCKING R6, 0x100 ;  /* 0x000400060000751d */ /* 0x0007e20000010000 */
[----:B------:R-:W-:Y:S01]  /*3750*/  UIADD3 UR6, UR49, 0x400, URZ ;  /* 0x0000040031067890 */ /* 0x000fe2000fffe03f */
[----:B--2---:R-:W-:Y:S01]  /*3760*/  @!P1 VIADD R8, R8, 0x22860 ;  /* 0x0002286008089836 */ /* 0x004fe20000000000 */
[----:B------:R-:W-:Y:S02]  /*3770*/  UIADD3 UR29, UR41, -0x2, URZ ;  /* 0xfffffffe291d7890 */ /* 0x000fe4000fffe03f */
[----:B------:R-:W-:Y:S01]  /*3780*/  USHF.R.U32.HI UR6, URZ, 0x4, UR6 ;  /* 0x000000043f067899 */ /* 0x000fe20008011606 */
[----:B------:R-:W-:Y:S01]  /*3790*/  UMOV UR7, 0x40000040 ;  /* 0x4000004000077882 */ /* 0x000fe20000000000 */
[----:B------:R-:W-:Y:S02]  /*37a0*/  @!P1 PRMT R8, RZ, 0x654, R8 ;  /* 0x00000654ff089816 */ /* 0x000fe40000000008 */
        /* <DEDUP_REMOVED lines=36> */
[----:B------:R-:W-:-:S04]  /*39f0*/  UIADD3 UR6, UR42, -UR11, UR45 ;  /* 0x8000000b2a067290 */ /* 0x000fc8000fffe02d */
[----:B------:R-:W-:-:S04]  /*3a00*/  UIMAD.WIDE UR6, UR6, 0x2aaaaaab, URZ ;  /* 0x2aaaaaab060678a5 */ /* 0x000fc8000f8e023f */
[----:B------:R-:W-:-:S04]  /*3a10*/  USHF.R.U32.HI UR6, URZ, 0x1f, UR7 ;  /* 0x0000001f3f067899 */ /* 0x000fc80008011607 */
[----:B------:R-:W-:-:S04]  /*3a20*/  ULEA.HI.SX32 UR6, UR7, UR6, 0x1c ;  /* 0x0000000607067291 */ /* 0x000fc8000f8fe23f */
[----:B------:R-:W-:-:S04]  /*3a30*/  UISETP.LT.AND UP0, UPT, URZ, UR6, UPT ;  /* 0x000000063f00728c */ /* 0x000fc8000bf01270 */
[----:B------:R-:W-:-:S04]  /*3a40*/  USEL UR28, URZ, UR6, !UP0 ;  /* 0x000000063f1c7287 */ /* 0x000fc8000c000000 */
[----:B------:R-:W-:-:S06]  /*3a50*/  UISETP.GE.AND UP0, UPT, UR29, UR28, UPT ;  /* 0x0000001c1d00728c */ /* 0x000fcc000bf06270 */
[----:B------:R-:W-:Y:S01]  /*3a60*/  PLOP3.LUT P2, PT, PT, PT, UP0, 0x80, 0x0 ;  /* 0x000000000000781c */ /* 0x000fe20003f4f008 */
[----:B------:R-:W-:Y:S02]  /*3a70*/  WARPGROUP.DEPBAR.LE gsb0, 0x0 ;  /* 0x00008000000079c5 */ /* 0x000fe40000010000 */
[----:B------:R3:W-:Y:S10]  /*3a80*/  @!P1 SYNCS.ARRIVE.TRANS64.RED.A1T0 RZ, [R8+URZ], RZ ;  /* 0x000000ff08ff99a7 */ /* 0x0007f4000810043f */
[----:B---3--:R-:W-:Y:S05]  /*3a90*/  @!P2 BRA `(.L_x_10495) ;  /* 0x000000280084a947 */ /* 0x008fea0003800000 */
[----:B------:R-:W-:Y:S01]  /*3aa0*/  MOV R8, R4 ;  /* 0x0000000400087202 */ /* 0x000fe20000000f00 */
[----:B-1----:R-:W-:Y:S01]  /*3ab0*/  IMAD.MOV.U32 R7, RZ, RZ, R5 ;  /* 0x000000ffff077224 */ /* 0x002fe200078e0005 */
[----:B------:R-:W-:Y:S01]  /*3ac0*/  ULDC UR24, c[0x0][0x404] ;  /* 0x0001010000187ab9 */ /* 0x000fe20000000800 */
[----:B------:R-:W-:Y:S01]  /*3ad0*/  ULDC UR25, c[0x0][0x2e0] ;  /* 0x0000b80000197ab9 */ /* 0x000fe20000000800 */
[----:B------:R-:W-:Y:S01]  /*3ae0*/  ULDC UR26, c[0x0][0x9d8] ;  /* 0x00027600001a7ab9 */ /* 0x000fe20000000800 */
[----:B------:R-:W-:Y:S01]  /*3af0*/  ULDC UR27, c[0x0][0x988] ;  /* 0x00026200001b7ab9 */ /* 0x000fe20000000800 */
[----:B------:R-:W-:-:S05]  /*3b00*/  ULDC.64 UR22, c[0x0][0x3f8] ;  /* 0x0000fe0000167ab9 */ /* 0x000fca0000000a00 */
.L_x_10504:
[----:B------:R-:W-:-:S04]  /*3b10*/  UIADD3 UR37, UR37, 0x1, URZ ;  /* 0x0000000125257890 */ /* 0x000fc8000fffe03f */
[----:B------:R-:W-:-:S04]  /*3b20*/  UISETP.NE.AND UP0, UPT, UR37, 0x2, UPT ;  /* 0x000000022500788c */ /* 0x000fc8000bf05270 */
[----:B------:R-:W-:Y:S02]  /*3b30*/  USEL UR6, URZ, 0x1, UP0 ;  /* 0x000000013f067887 */ /* 0x000fe40008000000 */
[----:B------:R-:W-:Y:S02]  /*3b40*/  USEL UR37, UR37, URZ, UP0 ;  /* 0x0000003f25257287 */ /* 0x000fe40008000000 */
[----:B------:R-:W-:Y:S01]  /*3b50*/  ULOP3.LUT UR38, UR38, UR6, URZ, 0x3c, !UPT ;  /* 0x0000000626267292 */ /* 0x000fe2000f8e3c3f */
[----:B--2---:R-:W-:Y:S11]  /*3b60*/  @!P0 BRA `(.L_x_10496) ;  /* 0x0000000000048947 */ /* 0x004ff60003800000 */
[----:B------:R-:W-:Y:S01]  /*3b70*/  BPT.TRAP 0x1 ;  /* 0x000000040000795c */ /* 0x000fe20000300000 */
.L_x_10496:
[----:B------:R-:W-:Y:S01]  /*3b80*/  ULEA UR30, UR37, UR49, 0x3 ;  /* 0x00000031251e7291 */ /* 0x000fe2000f8e183f */
[----:B------:R-:W-:-:S05]  /*3b90*/  IMAD.U32 R6, RZ, RZ, UR38 ;  /* 0x00000026ff067e24 */ /* 0x000fca000f8e00ff */
[----:B------:R-:W-:-:S04]  /*3ba0*/  SHF.L.U32 R6, R6, 0x1f, RZ ;  /* 0x0000001f06067819 */ /* 0x000fc800000006ff */
[----:B------:R1:W2:Y:S01]  /*3bb0*/  SYNCS.PHASECHK.TRANS64.TRYWAIT P2, [UR30+0x22830], R6 ;  /* 0x02283006ff0075a7 */ /* 0x0002a2000804015e */
[----:B------:R-:W-:Y:S05]  /*3bc0*/  @!P0 BRA `(.L_x_10497) ;  /* 0x0000000000048947 */ /* 0x000fea0003800000 */
[----:B------:R-:W-:Y:S01]  /*3bd0*/  BPT.TRAP 0x1 ;  /* 0x000000040000795c */ /* 0x000fe20000300000 */
.L_x_10497:
[----:B--2---:R-:W-:Y:S05]  /*3be0*/  @P2 BRA `(.L_x_10498) ;  /* 0x0000000000082947 */ /* 0x004fea0003800000 */
[----:B------:R-:W2:Y:S02]  /*3bf0*/  SYNCS.PHASECHK.TRANS64.TRYWAIT P2, [UR30+0x22830], R6 ;  /* 0x02283006ff0075a7 */ /* 0x000ea4000804015e */
[----:B--2---:R-:W-:Y:S05]  /*3c00*/  @!P2 BRA `(.L_x_10499) ;  /* 0x0000009c0040a947 */ /* 0x004fea0003800000 */
.L_x_10498:
[----:B------:R-:W-:Y:S01]  /*3c10*/  UIMAD UR18, UR37, 0x300, UR20 ;  /* 0x00000300251278a4 */ /* 0x000fe2000f8e0214 */
[----:B------:R-:W-:Y:S01]  /*3c20*/  WARPGROUP.ARRIVE ;  /* 0x00000000000079c5 */ /* 0x000fe20000000000 */
[----:B------:R-:W-:Y:S01]  /*3c30*/  UMOV UR19, 0x40000040 ;  /* 0x4000004000137882 */ /* 0x000fe20000000000 */
[----:B------:R-:W-:Y:S01]  /*3c40*/  UMOV UR7, 0x40000040 ;  /* 0x4000004000077882 */ /* 0x000fe20000000000 */
[----:B------:R-:W-:Y:S01]  /*3c50*/  UIADD3 UR6, UR18, 0x2, URZ ;  /* 0x0000000212067890 */ /* 0x000fe2000fffe03f */
[----:B------:R-:W3:Y:S01]  /*3c60*/  LDC R13, c[0x0][0x288] ;  /* 0x0000a200ff0d7b82 */ /* 0x000ee20000000800 */
[----:B------:R-:W-:Y:S01]  /*3c70*/  UIADD3 UR10, UR18, 0x4, URZ ;  /* 0x00000004120a7890 */ /* 0x000fe2000fffe03f */
[----:B------:R-:W-:Y:S02]  /*3c80*/  UMOV UR11, 0x40000040 ;  /* 0x40000040000b7882 */ /* 0x000fe40000000000 */
[----:B------:R-:W-:Y:S01]  /*3c90*/  HGMMA.64x96x16.F32.BF16 R152, gdesc[UR16], RZ, !UPT, gsb0 ;  /* 0x01600000109879f0 */ /* 0x000fe2000c0018ff */
[----:B------:R-:W-:Y:S01]  /*3ca0*/  UIADD3 UR14, UR18, 0x6, URZ ;  /* 0x00000006120e7890 */ /* 0x000fe2000fffe03f */
[----:B------:R-:W-:Y:S01]  /*3cb0*/  UMOV UR15, 0x40000040 ;  /* 0x40000040000f7882 */ /* 0x000fe20000000000 */
[----:B------:R-:W-:-:S04]  /*3cc0*/  UISETP.NE.U32.AND UP0, UPT, UR22, URZ, UPT ;  /* 0x0000003f1600728c */ /* 0x000fc8000bf05070 */
[----:B------:R-:W-:Y:S01]  /*3cd0*/  UISETP.NE.AND.EX UP0, UPT, UR23, URZ, UPT, UP0 ;  /* 0x0000003f1700728c */ /* 0x000fe2000bf05300 */
[----:B------:R-:W-:Y:S02]  /*3ce0*/  WARPGROUP.DEPBAR.LE gsb0, 0x0 ;  /* 0x00008000000079c5 */ /* 0x000fe40000010000 */
[----:B------:R-:W-:-:S06]  /*3cf0*/  WARPGROUP.ARRIVE ;  /* 0x00000000000079c5 */ /* 0x000fcc0000000000 */
[----:B------:R-:W-:Y:S01]  /*3d00*/  HGMMA.64x96x16.F32.BF16 R152, gdesc[UR4], R152, gsb0 ;  /* 0x01600000049879f0 */ /* 0x000fe20008001898 */
[----:B------:R-:W-:Y:S02]  /*3d10*/  UIMAD UR6, UR29, -0x60, UR42 ;  /* 0xffffffa01d0678a4 */ /* 0x000fe4000f8e022a */
[----:B------:R-:W-:Y:S02]  /*3d20*/  USEL UR7, UR24, 0x1, UP0 ;  /* 0x0000000118077887 */ /* 0x000fe40008000000 */
[----:B------:R-:W-:-:S04]  /*3d30*/  UIADD3 UR6, UR6, 0x1, URZ ;  /* 0x0000000106067890 */ /* 0x000fc8000fffe03f */
[----:B------:R-:W-:-:S06]  /*3d40*/  UIMAD UR6, UR7, UR25, UR6 ;  /* 0x00000019070672a4 */ /* 0x000fcc000f8e0206 */
[----:B---3--:R-:W-:-:S05]  /*3d50*/  IADD3 R13, -R13, UR6, RZ ;  /* 0x000000060d0d7c10 */ /* 0x008fca000fffe1ff */
[----:B------:R-:W-:Y:S01]  /*3d60*/  IMAD R13, R2, -0x2, R13 ;  /* 0xfffffffe020d7824 */ /* 0x000fe200078e020d */
        /* <DEDUP_REMOVED lines=13> */
[----:B------:R-:W-:Y:S01]  /*3e40*/  MUFU.TANH R4, R4 ;  /* 0x0000000400047308 */ /* 0x000fe20000002400 */
[----:B------:R-:W-:Y:S01]  /*3e50*/  FMUL.FTZ R163, R167, UR26 ;  /* 0x0000001aa7a37c20 */ /* 0x000fe20008410000 */
[----:B------:R-:W-:Y:S01]  /*3e60*/  IADD3 R167, R22, R13, RZ ;  /* 0x0000000d16a77210 */ /* 0x000fe20007ffe0ff */
[----:B------:R-:W-:Y:S01]  /*3e70*/  FMUL.FTZ R172, R172, UR26 ;  /* 0x0000001aacac7c20 */ /* 0x000fe20008410000 */
[----:B------:R-:W-:Y:S01]  /*3e80*/  FMUL.FTZ R9, R161, UR26 ;  /* 0x0000001aa1097c20 */ /* 0x000fe20008410000 */
[----:B------:R-:W-:Y:S01]  /*3e90*/  FMUL.FTZ R11, R164, UR26 ;  /* 0x0000001aa40b7c20 */ /* 0x000fe20008410000 */
[----:B------:R-:W-:Y:S01]  /*3ea0*/  ISETP.GT.AND P2, PT, R167, RZ, PT ;  /* 0x000000ffa700720c */ /* 0x000fe20003f44270 */
[----:B------:R-:W-:Y:S01]  /*3eb0*/  FMUL.FTZ R12, R165, UR26 ;  /* 0x0000001aa50c7c20 */ /* 0x000fe20008410000 */
[----:B------:R-:W2:Y:S01]  /*3ec0*/  MUFU.TANH R5, R5 ;  /* 0x0000000500057308 */ /* 0x000ea20000002400 */
[----:B------:R-:W-:Y:S01]  /*3ed0*/  ISETP.GT.AND P3, PT, R167, 0x1, PT ;  /* 0x00000001a700780c */ /* 0x000fe20003f64270 */
        /* <DEDUP_REMOVED lines=31> */
[----:B---3--:R-:W-:Y:S01]  /*40d0*/  FSEL R208, R208, -INF , P3 ;  /* 0xff800000d0d07808 */ /* 0x008fe20001800000 */
[----:B------:R-:W-:Y:S01]  /*40e0*/  FMUL.FTZ R182, R182, UR26 ;  /* 0x0000001ab6b67c20 */ /* 0x000fe20008410000 */
[----:B------:R-:W-:Y:S01]  /*40f0*/  ISETP.GT.AND P3, PT, R167, 0x11, PT ;  /* 0x00000011a700780c */ /* 0x000fe20003f64270 */
[----:B------:R-:W-:-:S04]  /*4100*/  FMUL.FTZ R187, R187, UR26 ;  /* 0x0000001abbbb7c20 */ /* 0x000fc80008410000 */
[----:B------:R-:W-:Y:S01]  /*4110*/  MUFU.TANH R9, R9 ;  /* 0x0000000900097308 */ /* 0x000fe20000002400 */
[----:B----4-:R-:W-:Y:S02]  /*4120*/  FSEL R172, R4, -INF , P2 ;  /* 0xff80000004ac7808 */ /* 0x010fe40001000000 */
[C---:B------:R-:W-:Y:S02]  /*4130*/  ISETP.GT.AND P2, PT, R167.reuse, 0x8, PT ;  /* 0x00000008a700780c */ /* 0x040fe40003f44270 */
[----:B------:R-:W-:Y:S02]  /*4140*/  FMNMX.FTZ R5, R172, R7, !PT ;  /* 0x00000007ac057209 */ /* 0x000fe40007810000 */
[----:B------:R-:W-:Y:S01]  /*4150*/  FSEL R210, R210, -INF , P2 ;  /* 0xff800000d2d27808 */ /* 0x000fe20001000000 */
[----:B------:R-:W3:Y:S01]  /*4160*/  MUFU.TANH R11, R11 ;  /* 0x0000000b000b7308 */ /* 0x000ee20000002400 */
[----:B------:R-:W-:Y:S02]  /*4170*/  FMNMX.FTZ R5, R212, R5, !PT ;  /* 0x00000005d4057209 */ /* 0x000fe40007810000 */
[----:B------:R-:W-:-:S02]  /*4180*/  ISETP.GT.AND P2, PT, R167, 0x10, PT ;  /* 0x00000010a700780c */ /* 0x000fc40003f44270 */
[----:B------:R-:W-:-:S03]  /*4190*/  FMNMX.FTZ R5, R210, R5, !PT ;  /* 0x00000005d2057209 */ /* 0x000fc60007810000 */
[----:B------:R-:W-:Y:S01]  /*41a0*/  MUFU.TANH R12, R12 ;  /* 0x0000000c000c7308 */ /* 0x000fe20000002400 */
[----:B------:R-:W-:-:S07]  /*41b0*/  FMNMX.FTZ R5, R208, R5, !PT ;  /* 0x00000005d0057209 */ /* 0x000fce0007810000 */
[----:B------:R-:W4:Y:S08]  /*41c0*/  MUFU.TANH R168, R168 ;  /* 0x000000a800a87308 */ /* 0x000f300000002400 */
[----:B------:R2:W-:Y:S08]  /*41d0*/  MUFU.TANH R152, R180 ;  /* 0x000000b400987308 */ /* 0x0005f00000002400 */
[----:B------:R-:W5:Y:S01]  /*41e0*/  MUFU.TANH R159, R159 ;  /* 0x0000009f009f7308 */ /* 0x000f620000002400 */
[----:B--2---:R-:W-:-:S02]  /*41f0*/  FSEL R180, R10, -INF , P2 ;  /* 0xff8000000ab47808 */ /* 0x004fc40001000000 */
[----:B------:R-:W-:Y:S02]  /*4200*/  ISETP.GT.AND P2, PT, R167, 0x18, PT ;  /* 0x00000018a700780c */ /* 0x000fe40003f44270 */
[----:B------:R-:W-:Y:S02]  /*4210*/  FMNMX.FTZ R5, R180, R5, !PT ;  /* 0x00000005b4057209 */ /* 0x000fe40007810000 */
[----:B---3--:R-:W-:Y:S01]  /*4220*/  FSEL R174, R11, -INF , P2 ;  /* 0xff8000000bae7808 */ /* 0x008fe20001000000 */
[----:B------:R2:W-:Y:S01]  /*4230*/  MUFU.TANH R153, R176 ;  /* 0x000000b000997308 */ /* 0x0005e20000002400 */
[----:B------:R-:W-:-:S04]  /*4240*/  ISETP.GT.AND P2, PT, R167, 0x20, PT ;  /* 0x00000020a700780c */ /* 0x000fc80003f44270 */
[----:B----4-:R-:W-:Y:S02]  /*4250*/  FSEL R168, R168, -INF , P2 ;  /* 0xff800000a8a87808 */ /* 0x010fe40001000000 */
[----:B------:R-:W-:Y:S01]  /*4260*/  ISETP.GT.AND P2, PT, R167, 0x28, PT ;  /* 0x00000028a700780c */ /* 0x000fe20003f44270 */
[----:B------:R-:W3:Y:S01]  /*4270*/  MUFU.TANH R154, R154 ;  /* 0x0000009a009a7308 */ /* 0x000ee20000002400 */
[----:B--2---:R-:W-:Y:S02]  /*4280*/  FSEL R176, R9, -INF , P3 ;  /* 0xff80000009b07808 */ /* 0x004fe40001800000 */
[----:B------:R-:W-:Y:S02]  /*4290*/  ISETP.GT.AND P3, PT, R167, 0x19, PT ;  /* 0x00000019a700780c */ /* 0x000fe40003f64270 */
[----:B------:R-:W-:Y:S02]  /*42a0*/  FMNMX.FTZ R5, R176, R5, !PT ;  /* 0x00000005b0057209 */ /* 0x000fe40007810000 */
[----:B------:R-:W-:Y:S01]  /*42b0*/  FSEL R170, R12, -INF , P3 ;  /* 0xff8000000caa7808 */ /* 0x000fe20001800000 */
[----:B------:R-:W2:Y:S01]  /*42c0*/  MUFU.TANH R21, R177 ;  /* 0x000000b100157308 */ /* 0x000ea20000002400 */
[----:B------:R-:W-:-:S02]  /*42d0*/  FMNMX.FTZ R5, R174, R5, !PT ;  /* 0x00000005ae057209 */ /* 0x000fc40007810000 */
[----:B------:R-:W-:Y:S02]  /*42e0*/  ISETP.GT.AND P3, PT, R167, 0x21, PT ;  /* 0x00000021a700780c */ /* 0x000fe40003f64270 */
[----:B------:R-:W-:Y:S02]  /*42f0*/  FMNMX.FTZ R5, R170, R5, !PT ;  /* 0x00000005aa057209 */ /* 0x000fe40007810000 */
[----:B-----5:R-:W-:Y:S01]  /*4300*/  FSEL R159, R159, -INF , P3 ;  /* 0xff8000009f9f7808 */ /* 0x020fe20001800000 */
[----:B------:R4:W5:Y:S01]  /*4310*/  MUFU.TANH R15, R181 ;  /* 0x000000b5000f7308 */ /* 0x0009620000002400 */
[----:B------:R-:W-:Y:S02]  /*4320*/  FMNMX.FTZ R4, R168, R5, !PT ;  /* 0x00000005a8047209 */ /* 0x000fe40007810000 */
[----:B------:R-:W-:Y:S02]  /*4330*/  ISETP.GT.AND P3, PT, R167, 0x29, PT ;  /* 0x00000029a700780c */ /* 0x000fe40003f64270 */
[----:B------:R-:W-:-:S02]  /*4340*/  FSEL R156, R156, -INF , P2 ;  /* 0xff8000009c9c7808 */ /* 0x000fc40001000000 */
[----:B------:R-:W-:Y:S01]  /*4350*/  FMNMX.FTZ R5, R159, R4, !PT ;  /* 0x000000049f057209 */ /* 0x000fe20007810000 */
[----:B------:R-:W1:Y:S01]  /*4360*/  MUFU.TANH R20, R184 ;  /* 0x000000b800147308 */ /* 0x000e620000002400 */
[----:B------:R-:W-:Y:S01]  /*4370*/  ISETP.GT.AND P2, PT, R167, 0x30, PT ;  /* 0x00000030a700780c */ /* 0x000fe20003f44270 */
[----:B----4-:R-:W-:Y:S01]  /*4380*/  FMUL.FTZ R181, R175, UR26 ;  /* 0x0000001aafb57c20 */ /* 0x010fe20008410000 */
[----:B---3--:R-:W-:Y:S02]  /*4390*/  FSEL R154, R154, -INF , P3 ;  /* 0xff8000009a9a7808 */ /* 0x008fe40001800000 */
[----:B------:R-:W-:Y:S02]  /*43a0*/  FMNMX.FTZ R5, R156, R5, !PT ;  /* 0x000000059c057209 */ /* 0x000fe40007810000 */
[----:B------:R-:W-:Y:S01]  /*43b0*/  ISETP.GT.AND P3, PT, R167, 0x31, PT ;  /* 0x00000031a700780c */ /* 0x000fe20003f64270 */
[----:B------:R3:W4:Y:S01]  /*43c0*/  MUFU.TANH R13, R185 ;  /* 0x000000b9000d7308 */ /* 0x0007220000002400 */
[----:B------:R-:W-:-:S02]  /*43d0*/  FSEL R153, R153, -INF , P2 ;  /* 0xff80000099997808 */ /* 0x000fc40001000000 */
[----:B------:R-:W-:Y:S02]  /*43e0*/  FMNMX.FTZ R4, R154, R5, !PT ;  /* 0x000000059a047209 */ /* 0x000fe40007810000 */
[----:B------:R-:W-:Y:S02]  /*43f0*/  ISETP.GT.AND P2, PT, R167, 0x38, PT ;  /* 0x00000038a700780c */ /* 0x000fe40003f44270 */
[----:B--2---:R-:W-:Y:S01]  /*4400*/  FSEL R21, R21, -INF , P3 ;  /* 0xff80000015157808 */ /* 0x004fe20001800000 */
[----:B------:R2:W4:Y:S01]  /*4410*/  MUFU.TANH R14, R188 ;  /* 0x000000bc000e7308 */ /* 0x0005220000002400 */
[----:B------:R-:W-:Y:S01]  /*4420*/  FMNMX.FTZ R4, R153, R4, !PT ;  /* 0x0000000499047209 */ /* 0x000fe20007810000 */
[----:B---3--:R-:W-:Y:S01]  /*4430*/  FMUL.FTZ R185, R183, UR26 ;  /* 0x0000001ab7b97c20 */ /* 0x008fe20008410000 */
[----:B------:R-:W-:Y:S01]  /*4440*/  ISETP.GT.AND P3, PT, R167, 0x39, PT ;  /* 0x00000039a700780c */ /* 0x000fe20003f64270 */
[----:B------:R-:W-:Y:S01]  /*4450*/  FMUL.FTZ R183, R186, UR26 ;  /* 0x0000001abab77c20 */ /* 0x000fe20008410000 */
[----:B------:R-:W-:Y:S01]  /*4460*/  FSEL R152, R152, -INF , P2 ;  /* 0xff80000098987808 */ /* 0x000fe20001000000 */
[----:B------:R-:W-:Y:S01]  /*4470*/  FMUL.FTZ R186, R190, UR26 ;  /* 0x0000001abeba7c20 */ /* 0x000fe20008410000 */
[----:B------:R-:W-:Y:S01]  /*4480*/  FMNMX.FTZ R5, R21, R4, !PT ;  /* 0x0000000415057209 */ /* 0x000fe20007810000 */
[----:B------:R3:W4:Y:S01]  /*4490*/  MUFU.TANH R11, R189 ;  /* 0x000000bd000b7308 */ /* 0x0007220000002400 */
[----:B------:R-:W-:Y:S01]  /*44a0*/  ISETP.GT.AND P2, PT, R167, 0x40, PT ;  /* 0x00000040a700780c */ /* 0x000fe20003f44270 */
[----:B--2---:R-:W-:Y:S01]  /*44b0*/  FMUL.FTZ R188, R194, UR26 ;  /* 0x0000001ac2bc7c20 */ /* 0x004fe20008410000 */
[----:B-----5:R-:W-:Y:S01]  /*44c0*/  FSEL R15, R15, -INF , P3 ;  /* 0xff8000000f0f7808 */ /* 0x020fe20001800000 */
[----:B------:R-:W-:Y:S01]  /*44d0*/  FMUL.FTZ R190, R195, UR26 ;  /* 0x0000001ac3be7c20 */ /* 0x000fe20008410000 */
[----:B------:R-:W-:-:S02]  /*44e0*/  FMNMX.FTZ R4, R152, R5, !PT ;  /* 0x0000000598047209 */ /* 0x000fc40007810000 */
[----:B------:R-:W-:Y:S01]  /*44f0*/  ISETP.GT.AND P3, PT, R167, 0x41, PT ;  /* 0x00000041a700780c */ /* 0x000fe20003f64270 */
[----:B------:R2:W5:Y:S01]  /*4500*/  MUFU.TANH R12, R192 ;  /* 0x000000c0000c7308 */ /* 0x0005620000002400 */
[----:B-1----:R-:W-:Y:S01]  /*4510*/  FSEL R20, R20, -INF , P2 ;  /* 0xff80000014147808 */ /* 0x002fe20001000000 */
[----:B---3--:R-:W-:Y:S01]  /*4520*/  FMUL.FTZ R189, R191, UR26 ;  /* 0x0000001abfbd7c20 */ /* 0x008fe20008410000 */
[----:B------:R-:W-:Y:S01]  /*4530*/  FMNMX.FTZ R5, R15, R4, !PT ;  /* 0x000000040f057209 */ /* 0x000fe20007810000 */
[----:B------:R-:W-:Y:S01]  /*4540*/  FMUL.FTZ R191, R198, UR26 ;  /* 0x0000001ac6bf7c20 */ /* 0x000fe20008410000 */
[----:B------:R-:W-:Y:S02]  /*4550*/  ISETP.GT.AND P2, PT, R167, 0x48, PT ;  /* 0x00000048a700780c */ /* 0x000fe40003f44270 */
[----:B----4-:R-:W-:Y:S01]  /*4560*/  FSEL R13, R13, -INF , P3 ;  /* 0xff8000000d0d7808 */ /* 0x010fe20001800000 */
[----:B------:R1:W3:Y:S01]  /*4570*/  MUFU.TANH R10, R193 ;  /* 0x000000c1000a7308 */ /* 0x0002e20000002400 */
[----:B------:R-:W-:Y:S01]  /*4580*/  FMNMX.FTZ R184, R20, R5, !PT ;  /* 0x0000000514b87209 */ /* 0x000fe20007810000 */
[C---:B--2---:R-:W-:Y:S01]  /*4590*/  VIADD R192, R167.reuse, 0x8 ;  /* 0x00000008a7c07836 */ /* 0x044fe20000000000 */
[----:B------:R-:W-:-:S02]  /*45a0*/  ISETP.GT.AND P3, PT, R167, 0x49, PT ;  /* 0x00000049a700780c */ /* 0x000fc40003f64270 */
[----:B------:R-:W-:Y:S02]  /*45b0*/  FSEL R14, R14, -INF , P2 ;  /* 0xff8000000e0e7808 */ /* 0x000fe40001000000 */
[----:B------:R-:W-:Y:S01]  /*45c0*/  FMNMX.FTZ R5, R13, R184, !PT ;  /* 0x000000b80d057209 */ /* 0x000fe20007810000 */
[----:B------:R-:W2:Y:S01]  /*45d0*/  MUFU.TANH R4, R196 ;  /* 0x000000c400047308 */ /* 0x000ea20000002400 */
[----:B------:R-:W-:Y:S01]  /*45e0*/  ISETP.GT.AND P2, PT, R167, 0x50, PT ;  /* 0x00000050a700780c */ /* 0x000fe20003f44270 */
[----:B-1----:R-:W-:Y:S01]  /*45f0*/  FMUL.FTZ R193, R199, UR26 ;  /* 0x0000001ac7c17c20 */ /* 0x002fe20008410000 */
[----:B------:R-:W-:Y:S02]  /*4600*/  FSEL R11, R11, -INF , P3 ;  /* 0xff8000000b0b7808 */ /* 0x000fe40001800000 */
[----:B------:R-:W-:Y:S02]  /*4610*/  FMNMX.FTZ R184, R14, R5, !PT ;  /* 0x000000050eb87209 */ /* 0x000fe40007810000 */
[----:B------:R-:W-:Y:S01]  /*4620*/  ISETP.GT.AND P3, PT, R167, 0x51, PT ;  /* 0x00000051a700780c */ /* 0x000fe20003f64270 */
[----:B------:R-:W1:Y:S01]  /*4630*/  MUFU.TANH R9, R197 ;  /* 0x000000c500097308 */ /* 0x000e620000002400 */
[----:B-----5:R-:W-:-:S02]  /*4640*/  FSEL R12, R12, -INF , P2 ;  /* 0xff8000000c0c7808 */ /* 0x020fc40001000000 */
[----:B------:R-:W-:Y:S01]  /*4650*/  FMNMX.FTZ R5, R11, R184, !PT ;  /* 0x000000b80b057209 */ /* 0x000fe20007810000 */
[----:B------:R-:W-:Y:S01]  /*4660*/  FMUL.FTZ R184, R178, UR26 ;  /* 0x0000001ab2b87c20 */ /* 0x000fe20008410000 */
[C---:B------:R-:W-:Y:S02]  /*4670*/  ISETP.GT.AND P2, PT, R167.reuse, 0x58, PT ;  /* 0x00000058a700780c */ /* 0x040fe40003f44270 */
[----:B---3--:R-:W-:Y:S01]  /*4680*/  FSEL R10, R10, -INF , P3 ;  /* 0xff8000000a0a7808 */ /* 0x008fe20001800000 */
[----:B------:R-:W3:Y:S01]  /*4690*/  MUFU.TANH R206, R206 ;  /* 0x000000ce00ce7308 */ /* 0x000ee20000002400 */
[----:B------:R-:W-:Y:S02]  /*46a0*/  FMNMX.FTZ R5, R12, R5, !PT ;  /* 0x000000050c057209 */ /* 0x000fe40007810000 */
[----:B------:R-:W-:Y:S02]  /*46b0*/  ISETP.GT.AND P3, PT, R167, 0x59, PT ;  /* 0x00000059a700780c */ /* 0x000fe40003f64270 */
[----:B--2---:R-:W-:-:S02]  /*46c0*/  FSEL R4, R4, -INF , P2 ;  /* 0xff80000004047808 */ /* 0x004fc40001000000 */
[----:B------:R-:W-:Y:S01]  /*46d0*/  FMNMX.FTZ R5, R10, R5, !PT ;  /* 0x000000050a057209 */ /* 0x000fe20007810000 */
[----:B------:R-:W2:Y:S01]  /*46e0*/  MUFU.TANH R155, R155 ;  /* 0x0000009b009b7308 */ /* 0x000ea20000002400 */
[----:B-1----:R-:W-:Y:S02]  /*46f0*/  FSEL R9, R9, -INF , P3 ;  /* 0xff80000009097808 */ /* 0x002fe40001800000 */
[----:B------:R-:W-:Y:S02]  /*4700*/  FMNMX.FTZ R178, R4, R5, !PT ;  /* 0x0000000504b27209 */ /* 0x000fe40007810000 */
[C---:B------:R-:W-:Y:S02]  /*4710*/  ISETP.GT.AND P3, PT, R192.reuse, RZ, PT ;  /* 0x000000ffc000720c */ /* 0x040fe40003f64270 */
[----:B------:R-:W-:Y:S01]  /*4720*/  FMNMX.FTZ R178, R9, R178, !PT ;  /* 0x000000b209b27209 */ /* 0x000fe20007810000 */
[----:B------:R-:W1:Y:S01]  /*4730*/  MUFU.TANH R158, R158 ;  /* 0x0000009e009e7308 */ /* 0x000e620000002400 */
[----:B------:R-:W-:-:S02]  /*4740*/  ISETP.GT.AND P4, PT, R192, 0x1, PT ;  /* 0x00000001c000780c */ /* 0x000fc40003f84270 */
[----:B---3--:R-:W-:Y:S01]  /*4750*/  FSEL R167, R206, -INF , P3 ;  /* 0xff800000cea77808 */ /* 0x008fe20001800000 */
[----:B------:R-:W3:Y:S01]  /*4760*/  SHFL.BFLY PT, R5, R178, 0x2, 0x1f ;  /* 0x0c401f00b2057f89 */ /* 0x000ee200000e0000 */
[----:B------:R-:W-:-:S03]  /*4770*/  ISETP.GT.AND P3, PT, R192, 0x8, PT ;  /* 0x00000008c000780c */ /* 0x000fc60003f64270 */
[----:B------:R-:W4:Y:S01]  /*4780*/  MUFU.TANH R157, R157 ;  /* 0x0000009d009d7308 */ /* 0x000f220000002400 */
[----:B--2---:R-:W-:Y:S02]  /*4790*/  FSEL R155, R155, -INF , P4 ;  /* 0xff8000009b9b7808 */ /* 0x004fe40002000000 */
[----:B------:R-:W-:-:S05]  /*47a0*/  ISETP.GT.AND P4, PT, R192, 0x9, PT ;  /* 0x00000009c000780c */ /* 0x000fca0003f84270 */
[----:B------:R-:W2:Y:S01]  /*47b0*/  MUFU.TANH R161, R161 ;  /* 0x000000a100a17308 */ /* 0x000ea20000002400 */
[----:B-1----:R-:W-:Y:S02]  /*47c0*/  FSEL R158, R158, -INF , P3 ;  /* 0xff8000009e9e7808 */ /* 0x002fe40001800000 */
[----:B------:R-:W-:-:S05]  /*47d0*/  ISETP.GT.AND P3, PT, R192, 0x10, PT ;  /* 0x00000010c000780c */ /* 0x000fca0003f64270 */
[----:B------:R-:W1:Y:S01]  /*47e0*/  MUFU.TANH R160, R160 ;  /* 0x000000a000a07308 */ /* 0x000e620000002400 */
[----:B----4-:R-:W-:Y:S02]  /*47f0*/  FSEL R157, R157, -INF , P4 ;  /* 0xff8000009d9d7808 */ /* 0x010fe40002000000 */
[----:B------:R-:W-:Y:S02]  /*4800*/  ISETP.GT.AND P4, PT, R192, 0x11, PT ;  /* 0x00000011c000780c */ /* 0x000fe40003f84270 */
[----:B---3--:R-:W-:-:S03]  /*4810*/  FMNMX.FTZ R169, R178, R5, !PT ;  /* 0x00000005b2a97209 */ /* 0x008fc60007810000 */
[----:B------:R-:W3:Y:S01]  /*4820*/  MUFU.TANH R162, R162 ;  /* 0x000000a200a27308 */ /* 0x000ee20000002400 */
[----:B--2---:R-:W-:Y:S01]  /*4830*/  FSEL R161, R161, -INF , P3 ;  /* 0xff800000a1a17808 */ /* 0x004fe20001800000 */
[----:B------:R-:W2:Y:S01]  /*4840*/  SHFL.BFLY PT, R178, R169, 0x1, 0x1f ;  /* 0x0c201f00a9b27f89 */ /* 0x000ea200000e0000 */
[----:B------:R-:W-:-:S05]  /*4850*/  ISETP.GT.AND P3, PT, R192, 0x18, PT ;  /* 0x00000018c000780c */ /* 0x000fca0003f64270 */
[----:B------:R-:W4:Y:S01]  /*4860*/  MUFU.TANH R163, R163 ;  /* 0x000000a300a37308 */ /* 0x000f220000002400 */
[----:B-1----:R-:W-:Y:S02]  /*4870*/  FSEL R160, R160, -INF , P4 ;  /* 0xff800000a0a07808 */ /* 0x002fe40002000000 */
[----:B------:R-:W-:-:S05]  /*4880*/  ISETP.GT.AND P4, PT, R192, 0x19, PT ;  /* 0x00000019c000780c */ /* 0x000fca0003f84270 */
[----:B------:R-:W1:Y:S01]  /*4890*/  MUFU.TANH R164, R164 ;  /* 0x000000a400a47308 */ /* 0x000e620000002400 */
[----:B---3--:R-:W-:Y:S02]  /*48a0*/  FSEL R162, R162, -INF , P3 ;  /* 0xff800000a2a27808 */ /* 0x008fe40001800000 */
[----:B------:R-:W-:-:S05]  /*48b0*/  ISETP.GT.AND P3, PT, R192, 0x20, PT ;  /* 0x00000020c000780c */ /* 0x000fca0003f64270 */
[----:B------:R-:W3:Y:S01]  /*48c0*/  MUFU.TANH R165, R165 ;  /* 0x000000a500a57308 */ /* 0x000ee20000002400 */
[----:B--2---:R-:W-:Y:S02]  /*48d0*/  FMNMX.FTZ R5, R169, R178, !PT ;  /* 0x000000b2a9057209 */ /* 0x004fe40007810000 */
[----:B------:R-:W-:Y:S02]  /*48e0*/  FMNMX.FTZ R178, R167, R8, !PT ;  /* 0x00000008a7b27209 */ /* 0x000fe40007810000 */
[C---:B------:R-:W-:Y:S01]  /*48f0*/  FSETP.NEU.FTZ.AND P2, PT, R5.reuse, -INF , PT ;  /* 0xff8000000500780b */ /* 0x040fe20003f5d000 */
[----:B------:R-:W-:Y:S01]  /*4900*/  FMUL.FTZ R169, R5, UR27 ;  /* 0x0000001b05a97c20 */ /* 0x000fe20008410000 */
[----:B------:R-:W-:Y:S01]  /*4910*/  FMNMX.FTZ R171, R155, R178, !PT ;  /* 0x000000b29bab7209 */ /* 0x000fe20007810000 */
[----:B------:R-:W2:Y:S03]  /*4920*/  MUFU.TANH R166, R166 ;  /* 0x000000a600a67308 */ /* 0x000ea60000002400 */
[----:B------:R-:W-:-:S02]  /*4930*/  FMNMX.FTZ R178, R158, R171, !PT ;  /* 0x000000ab9eb27209 */ /* 0x000fc40007810000 */
[----:B------:R-:W-:Y:S02]  /*4940*/  FSEL R169, R169, RZ, P2 ;  /* 0x000000ffa9a97208 */ /* 0x000fe40001000000 */
[----:B------:R-:W-:Y:S01]  /*4950*/  FMNMX.FTZ R178, R157, R178, !PT ;  /* 0x000000b29db27209 */ /* 0x000fe20007810000 */
[----:B------:R-:W5:Y:S02]  /*4960*/  MUFU.TANH R181, R181 ;  /* 0x000000b500b57308 */ /* 0x000f640000002400 */
[--C-:B------:R-:W-:Y:S01]  /*4970*/  FFMA.FTZ R194, R176, UR27, -R169.reuse ;  /* 0x0000001bb0c27c23 */ /* 0x100fe200080108a9 */
[----:B------:R-:W-:Y:S01]  /*4980*/  FMNMX.FTZ R173, R161, R178, !PT ;  /* 0x000000b2a1ad7209 */ /* 0x000fe20007810000 */
[--C-:B------:R-:W-:Y:S01]  /*4990*/  FFMA.FTZ R172, R172, UR27, -R169.reuse ;  /* 0x0000001bacac7c23 */ /* 0x100fe200080108a9 */
[--C-:B------:R-:W-:Y:S01]  /*49a0*/  FFMA.FTZ R171, R212, UR27, -R169.reuse ;  /* 0x0000001bd4ab7c23 */ /* 0x100fe200080108a9 */
[--C-:B------:R-:W-:Y:S01]  /*49b0*/  FFMA.FTZ R210, R210, UR27, -R169.reuse ;  /* 0x0000001bd2d27c23 */ /* 0x100fe200080108a9 */
[----:B------:R-:W-:Y:S01]  /*49c0*/  FMNMX.FTZ R175, R160, R173, !PT ;  /* 0x000000ada0af7209 */ /* 0x000fe20007810000 */
[----:B------:R-:W5:Y:S01]  /*49d0*/  MUFU.TANH R184, R184 ;  /* 0x000000b800b87308 */ /* 0x000f620000002400 */
[----:B----4-:R-:W-:Y:S01]  /*49e0*/  FSEL R173, R163, -INF , P4 ;  /* 0xff800000a3ad7808 */ /* 0x010fe20002000000 */
        /* <DEDUP_REMOVED lines=14> */
[----:B------:R-:W3:Y:S01]  /*4ad0*/  MUFU.TANH R182, R182 ;  /* 0x000000b600b67308 */ /* 0x000ee20000002400 */
[----:B--2---:R-:W-:Y:S01]  /*4ae0*/  FSEL R177, R166, -INF , P3 ;  /* 0xff800000a6b17808 */ /* 0x004fe20001800000 */
[----:B------:R-:W-:Y:S01]  /*4af0*/  FFMA.FTZ R166, R180, UR27, -R169 ;  /* 0x0000001bb4a67c23 */ /* 0x000fe200080108a9 */
[----:B------:R-:W-:-:S02]  /*4b00*/  ISETP.GT.AND P4, PT, R192, 0x29, PT ;  /* 0x00000029c000780c */ /* 0x000fc40003f84270 */
[----:B------:R-:W-:Y:S02]  /*4b10*/  FMNMX.FTZ R180, R165, R178, !PT ;  /* 0x000000b2a5b47209 */ /* 0x000fe40007810000 */
[----:B-----5:R-:W-:Y:S01]  /*4b20*/  FSEL R178, R181, -INF , P4 ;  /* 0xff800000b5b27808 */ /* 0x020fe20002000000 */
[----:B------:R-:W2:Y:S01]  /*4b30*/  MUFU.TANH R185, R185 ;  /* 0x000000b900b97308 */ /* 0x000ea20000002400 */
[C---:B------:R-:W-:Y:S02]  /*4b40*/  ISETP.GT.AND P3, PT, R192.reuse, 0x30, PT ;  /* 0x00000030c000780c */ /* 0x040fe40003f64270 */
[----:B------:R-:W-:Y:S02]  /*4b50*/  FMNMX.FTZ R181, R177, R180, !PT ;  /* 0x000000b4b1b57209 */ /* 0x000fe40007810000 */
[----:B------:R-:W-:Y:S02]  /*4b60*/  ISETP.GT.AND P4, PT, R192, 0x31, PT ;  /* 0x00000031c000780c */ /* 0x000fe40003f84270 */
[----:B------:R-:W-:Y:S01]  /*4b70*/  FSEL R180, R184, -INF , P3 ;  /* 0xff800000b8b47808 */ /* 0x000fe20001800000 */
[----:B------:R-:W4:Y:S01]  /*4b80*/  MUFU.TANH R183, R183 ;  /* 0x000000b700b77308 */ /* 0x000f220000002400 */
[----:B------:R-:W-:-:S02]  /*4b90*/  FMNMX.FTZ R181, R178, R181, !PT ;  /* 0x000000b5b2b57209 */ /* 0x000fc40007810000 */
[----:B------:R-:W-:Y:S02]  /*4ba0*/  ISETP.GT.AND P3, PT, R192, 0x38, PT ;  /* 0x00000038c000780c */ /* 0x000fe40003f64270 */
[----:B-1----:R-:W-:Y:S02]  /*4bb0*/  FSEL R176, R179, -INF , P4 ;  /* 0xff800000b3b07808 */ /* 0x002fe40002000000 */
[----:B------:R-:W-:Y:S01]  /*4bc0*/  FMNMX.FTZ R195, R180, R181, !PT ;  /* 0x000000b5b4c37209 */ /* 0x000fe20007810000 */
[----:B------:R-:W1:Y:S01]  /*4bd0*/  MUFU.TANH R187, R187 ;  /* 0x000000bb00bb7308 */ /* 0x000e620000002400 */
[----:B------:R-:W-:Y:S02]  /*4be0*/  ISETP.GT.AND P4, PT, R192, 0x39, PT ;  /* 0x00000039c000780c */ /* 0x000fe40003f84270 */
[----:B---3--:R-:W-:Y:S02]  /*4bf0*/  FSEL R181, R182, -INF , P3 ;  /* 0xff800000b6b57808 */ /* 0x008fe40001800000 */
[----:B------:R-:W-:Y:S01]  /*4c00*/  FMNMX.FTZ R184, R176, R195, !PT ;  /* 0x000000c3b0b87209 */ /* 0x000fe20007810000 */
[----:B------:R-:W-:Y:S01]  /*4c10*/  FFMA.FTZ R195, R154, UR27, -R169 ;  /* 0x0000001b9ac37c23 */ /* 0x000fe200080108a9 */
[----:B--2---:R-:W-:Y:S01]  /*4c20*/  FSEL R182, R185, -INF , P4 ;  /* 0xff800000b9b67808 */ /* 0x004fe20002000000 */
[----:B------:R-:W2:Y:S01]  /*4c30*/  MUFU.TANH R186, R186 ;  /* 0x000000ba00ba7308 */ /* 0x000ea20000002400 */
[----:B------:R-:W-:-:S02]  /*4c40*/  ISETP.GT.AND P3, PT, R192, 0x40, PT ;  /* 0x00000040c000780c */ /* 0x000fc40003f64270 */
[----:B------:R-:W-:Y:S02]  /*4c50*/  FMNMX.FTZ R185, R181, R184, !PT ;  /* 0x000000b8b5b97209 */ /* 0x000fe40007810000 */
[----:B------:R-:W-:Y:S02]  /*4c60*/  ISETP.GT.AND P4, PT, R192, 0x41, PT ;  /* 0x00000041c000780c */ /* 0x000fe40003f84270 */
[----:B----4-:R-:W-:Y:S01]  /*4c70*/  FSEL R184, R183, -INF , P3 ;  /* 0xff800000b7b87808 */ /* 0x010fe20001800000 */
[----:B------:R-:W3:Y:S01]  /*4c80*/  MUFU.TANH R189, R189 ;  /* 0x000000bd00bd7308 */ /* 0x000ee20000002400 */
[----:B------:R-:W-:Y:S01]  /*4c90*/  FMNMX.FTZ R185, R182, R185, !PT ;  /* 0x000000b9b6b97209 */ /* 0x000fe20007810000 */
[----:B------:R-:W-:Y:S01]  /*4ca0*/  FFMA.FTZ R183, R170, UR27, -R169 ;  /* 0x0000001baab77c23 */ /* 0x000fe200080108a9 */
[----:B------:R-:W-:Y:S02]  /*4cb0*/  ISETP.GT.AND P3, PT, R192, 0x48, PT ;  /* 0x00000048c000780c */ /* 0x000fe40003f64270 */
[----:B-1----:R-:W-:-:S02]  /*4cc0*/  FSEL R170, R187, -INF , P4 ;  /* 0xff800000bbaa7808 */ /* 0x002fc40002000000 */
[----:B------:R-:W-:Y:S01]  /*4cd0*/  FMNMX.FTZ R187, R184, R185, !PT ;  /* 0x000000b9b8bb7209 */ /* 0x000fe20007810000 */
[----:B------:R-:W-:Y:S01]  /*4ce0*/  MUFU.TANH R188, R188 ;  /* 0x000000bc00bc7308 */ /* 0x000fe20000002400 */
[----:B--2---:R-:W-:Y:S02]  /*4cf0*/  FSEL R185, R186, -INF , P3 ;  /* 0xff800000bab97808 */ /* 0x004fe40001800000 */
[----:B------:R-:W-:Y:S02]  /*4d00*/  ISETP.GT.AND P4, PT, R192, 0x49, PT ;  /* 0x00000049c000780c */ /* 0x000fe40003f84270 */
[----:B------:R-:W-:Y:S02]  /*4d10*/  FMNMX.FTZ R186, R170, R187, !PT ;  /* 0x000000bbaaba7209 */ /* 0x000fe40007810000 */
[----:B------:R-:W-:Y:S01]  /*4d20*/  ISETP.GT.AND P3, PT, R192, 0x50, PT ;  /* 0x00000050c000780c */ /* 0x000fe20003f64270 */
[----:B------:R-:W1:Y:S01]  /*4d30*/  MUFU.TANH R190, R190 ;  /* 0x000000be00be7308 */ /* 0x000e620000002400 */
[----:B---3--:R-:W-:-:S02]  /*4d40*/  FSEL R187, R189, -INF , P4 ;  /* 0xff800000bdbb7808 */ /* 0x008fc40002000000 */
[----:B------:R-:W-:-:S05]  /*4d50*/  ISETP.GT.AND P4, PT, R192, 0x51, PT ;  /* 0x00000051c000780c */ /* 0x000fca0003f84270 */
[----:B------:R-:W2:Y:S08]  /*4d60*/  MUFU.TANH R191, R191 ;  /* 0x000000bf00bf7308 */ /* 0x000eb00000002400 */
[----:B------:R-:W3:Y:S01]  /*4d70*/  MUFU.TANH R193, R193 ;  /* 0x000000c100c17308 */ /* 0x000ee20000002400 */
[----:B-1----:R-:W-:Y:S02]  /*4d80*/  FSEL R190, R190, -INF , P4 ;  /* 0xff800000bebe7808 */ /* 0x002fe40002000000 */
[----:B------:R-:W-:-:S05]  /*4d90*/  ISETP.GT.AND P4, PT, R192, 0x59, PT ;  /* 0x00000059c000780c */ /* 0x000fca0003f84270 */
[----:B------:R1:W-:Y:S08]  /*4da0*/  MUFU.EX2 R179, R194 ;  /* 0x000000c200b37308 */ /* 0x0003f00000000800 */
[----:B------:R-:W-:Y:S01]  /*4db0*/  MUFU.EX2 R172, R172 ;  /* 0x000000ac00ac7308 */ /* 0x000fe20000000800 */
[----:B-1----:R-:W-:Y:S02]  /*4dc0*/  FMNMX.FTZ R194, R185, R186, !PT ;  /* 0x000000bab9c27209 */ /* 0x002fe40007810000 */
[----:B------:R-:W-:Y:S01]  /*4dd0*/  FSEL R186, R188, -INF , P3 ;  /* 0xff800000bcba7808 */ /* 0x000fe20001800000 */
[--C-:B------:R-:W-:Y:S01]  /*4de0*/  FFMA.FTZ R188, R156, UR27, -R169.reuse ;  /* 0x0000001b9cbc7c23 */ /* 0x100fe200080108a9 */
[----:B------:R-:W-:Y:S01]  /*4df0*/  FMNMX.FTZ R189, R187, R194, !PT ;  /* 0x000000c2bbbd7209 */ /* 0x000fe20007810000 */
[--C-:B------:R-:W-:Y:S01]  /*4e00*/  FFMA.FTZ R194, R15, UR27, -R169.reuse ;  /* 0x0000001b0fc27c23 */ /* 0x100fe200080108a9 */
[----:B------:R-:W-:Y:S01]  /*4e10*/  ISETP.GT.AND P3, PT, R192, 0x58, PT ;  /* 0x00000058c000780c */ /* 0x000fe20003f64270 */
[--C-:B------:R-:W-:Y:S01]  /*4e20*/  FFMA.FTZ R15, R20, UR27, -R169.reuse ;  /* 0x0000001b140f7c23 */ /* 0x100fe200080108a9 */
[----:B------:R-:W-:Y:S01]  /*4e30*/  FMNMX.FTZ R189, R186, R189, !PT ;  /* 0x000000bdbabd7209 */ /* 0x000fe20007810000 */
[--C-:B------:R-:W-:Y:S01]  /*4e40*/  FFMA.FTZ R20, R13, UR27, -R169.reuse ;  /* 0x0000001b0d147c23 */ /* 0x100fe200080108a9 */
        /* <DEDUP_REMOVED lines=11> */
[----:B------:R-:W-:Y:S04]  /*4f00*/  MUFU.EX2 R171, R171 ;  /* 0x000000ab00ab7308 */ /* 0x000fe80000000800 */
[----:B------:R-:W1:Y:S04]  /*4f10*/  SHFL.BFLY PT, R193, R154, 0x2, 0x1f ;  /* 0x0c401f009ac17f89 */ /* 0x000e6800000e0000 */
[----:B------:R2:W-:Y:S08]  /*4f20*/  MUFU.EX2 R163, R210 ;  /* 0x000000d200a37308 */ /* 0x0005f00000000800 */
[----:B------:R-:W-:Y:S08]  /*4f30*/  MUFU.EX2 R164, R164 ;  /* 0x000000a400a47308 */ /* 0x000ff00000000800 */
[----:B------:R-:W-:Y:S01]  /*4f40*/  MUFU.EX2 R166, R166 ;  /* 0x000000a600a67308 */ /* 0x000fe20000000800 */
[----:B-1----:R-:W-:Y:S01]  /*4f50*/  FMNMX.FTZ R193, R154, R193, !PT ;  /* 0x000000c19ac17209 */ /* 0x002fe20007810000 */
[----:B------:R-:W-:-:S06]  /*4f60*/  FFMA.FTZ R154, R9, UR27, -R169 ;  /* 0x0000001b099a7c23 */ /* 0x000fcc00080108a9 */
[----:B------:R-:W-:Y:S01]  /*4f70*/  MUFU.EX2 R174, R174 ;  /* 0x000000ae00ae7308 */ /* 0x000fe20000000800 */
[----:B------:R-:W1:Y:S07]  /*4f80*/  SHFL.BFLY PT, R152, R193, 0x1, 0x1f ;  /* 0x0c201f00c1987f89 */ /* 0x000e6e00000e0000 */
[----:B------:R-:W-:Y:S08]  /*4f90*/  MUFU.EX2 R183, R183 ;  /* 0x000000b700b77308 */ /* 0x000ff00000000800 */
[----:B------:R-:W-:Y:S08]  /*4fa0*/  MUFU.EX2 R168, R168 ;  /* 0x000000a800a87308 */ /* 0x000ff00000000800 */
[----:B------:R-:W-:Y:S01]  /*4fb0*/  MUFU.EX2 R159, R159 ;  /* 0x0000009f009f7308 */ /* 0x000fe20000000800 */
[----:B-1----:R-:W-:-:S02]  /*4fc0*/  FMNMX.FTZ R4, R193, R152, !PT ;  /* 0x00000098c1047209 */ /* 0x002fc40007810000 */
[----:B------:R-:W-:Y:S02]  /*4fd0*/  FSEL R152, R5, RZ, P2 ;  /* 0x000000ff05987208 */ /* 0x000fe40001000000 */
[C---:B------:R-:W-:Y:S01]  /*4fe0*/  FSETP.NEU.FTZ.AND P2, PT, R4.reuse, -INF , PT ;  /* 0xff8000000400780b */ /* 0x040fe20003f5d000 */
[----:B------:R-:W-:Y:S02]  /*4ff0*/  FMUL.FTZ R169, R4, UR27 ;  /* 0x0000001b04a97c20 */ /* 0x000fe40008410000 */
[----:B------:R-:W-:Y:S01]  /*5000*/  FADD.FTZ R9, -R152, R7 ;  /* 0x0000000798097221 */ /* 0x000fe20000010100 */
[----:B------:R-:W-:Y:S02]  /*5010*/  MUFU.EX2 R188, R188 ;  /* 0x000000bc00bc7308 */ /* 0x000fe40000000800 */
[----:B------:R-:W-:Y:S01]  /*5020*/  FSEL R152, R169, RZ, P2 ;  /* 0x000000ffa9987208 */ /* 0x000fe20001000000 */
[----:B------:R-:W-:-:S04]  /*5030*/  FMUL.FTZ R9, R9, UR27 ;  /* 0x0000001b09097c20 */ /* 0x000fc80008410000 */
[--C-:B--2---:R-:W-:Y:S01]  /*5040*/  FFMA.FTZ R210, R165, UR27, -R152.reuse ;  /* 0x0000001ba5d27c23 */ /* 0x104fe20008010898 */
[----:B------:R1:W2:Y:S01]  /*5050*/  MUFU.EX2 R169, R9 ;  /* 0x0000000900a97308 */ /* 0x0002a20000000800 */
[--C-:B------:R-:W-:Y:S01]  /*5060*/  FFMA.FTZ R165, R177, UR27, -R152.reuse ;  /* 0x0000001bb1a57c23 */ /* 0x100fe20008010898 */
[--C-:B------:R-:W-:Y:S01]  /*5070*/  FFMA.FTZ R177, R181, UR27, -R152.reuse ;  /* 0x0000001bb5b17c23 */ /* 0x100fe20008010898 */
[--C-:B------:R-:W-:Y:S01]  /*5080*/  FFMA.FTZ R181, R184, UR27, -R152.reuse ;  /* 0x0000001bb8b57c23 */ /* 0x100fe20008010898 */
[--C-:B------:R-:W-:Y:S01]  /*5090*/  FFMA.FTZ R184, R185, UR27, -R152.reuse ;  /* 0x0000001bb9b87c23 */ /* 0x100fe20008010898 */
[----:B------:R-:W-:Y:S02]  /*50a0*/  IMAD.U32 R185, RZ, RZ, UR30 ;  /* 0x0000001effb97e24 */ /* 0x000fe4000f8e00ff */
[--C-:B------:R-:W-:Y:S01]  /*50b0*/  FFMA.FTZ R167, R167, UR27, -R152.reuse ;  /* 0x0000001ba7a77c23 */ /* 0x100fe20008010898 */
[--C-:B------:R-:W-:Y:S01]  /*50c0*/  FFMA.FTZ R196, R155, UR27, -R152.reuse ;  /* 0x0000001b9bc47c23 */ /* 0x100fe20008010898 */
[----:B------:R2:W-:Y:S01]  /*50d0*/  MUFU.EX2 R7, R154 ;  /* 0x0000009a00077308 */ /* 0x0005e20000000800 */
[----:B-1----:R-:W-:Y:S01]  /*50e0*/  IADD3 R9, -R23, 0xb, RZ ;  /* 0x0000000b17097810 */ /* 0x002fe20007ffe1ff */
[--C-:B------:R-:W-:Y:S01]  /*50f0*/  FFMA.FTZ R155, R158, UR27, -R152.reuse ;  /* 0x0000001b9e9b7c23 */ /* 0x100fe20008010898 */
[--C-:B------:R-:W-:Y:S01]  /*5100*/  FFMA.FTZ R198, R157, UR27, -R152.reuse ;  /* 0x0000001b9dc67c23 */ /* 0x100fe20008010898 */
[--C-:B------:R-:W-:Y:S01]  /*5110*/  FFMA.FTZ R157, R161, UR27, -R152.reuse ;  /* 0x0000001ba19d7c23 */ /* 0x100fe20008010898 */
[--C-:B------:R-:W-:Y:S01]  /*5120*/  FFMA.FTZ R206, R160, UR27, -R152.reuse ;  /* 0x0000001ba0ce7c23 */ /* 0x100fe20008010898 */
[--C-:B------:R-:W-:Y:S01]  /*5130*/  FFMA.FTZ R161, R162, UR27, -R152.reuse ;  /* 0x0000001ba2a17c23 */ /* 0x100fe20008010898 */
[----:B------:R-:W-:Y:S01]  /*5140*/  FFMA.FTZ R208, R173, UR27, -R152 ;  /* 0x0000001badd07c23 */ /* 0x000fe20008010898 */
[----:B------:R-:W1:Y:S01]  /*5150*/  MUFU.EX2 R189, R195 ;  /* 0x000000c300bd7308 */ /* 0x000e620000000800 */
[----:B--2---:R-:W-:Y:S01]  /*5160*/  FFMA.FTZ R154, R169, R3, R172 ;  /* 0x00000003a99a7223 */ /* 0x004fe200000100ac */
[--C-:B------:R-:W-:Y:S01]  /*5170*/  FFMA.FTZ R173, R175, UR27, -R152.reuse ;  /* 0x0000001bafad7c23 */ /* 0x100fe20008010898 */
[--C-:B------:R-:W-:Y:S01]  /*5180*/  FFMA.FTZ R178, R178, UR27, -R152.reuse ;  /* 0x0000001bb2b27c23 */ /* 0x100fe20008010898 */
[----:B------:R-:W-:Y:S01]  /*5190*/  FFMA.FTZ R175, R180, UR27, -R152 ;  /* 0x0000001bb4af7c23 */ /* 0x000fe20008010898 */
[----:B------:R-:W-:Y:S01]  /*51a0*/  FADD.FTZ R154, R171, R154 ;  /* 0x0000009aab9a7221 */ /* 0x000fe20000010000 */
[--C-:B------:R-:W-:Y:S01]  /*51b0*/  FFMA.FTZ R176, R176, UR27, -R152.reuse ;  /* 0x0000001bb0b07c23 */ /* 0x100fe20008010898 */
[----:B------:R-:W-:Y:S01]  /*51c0*/  FFMA.FTZ R180, R182, UR27, -R152 ;  /* 0x0000001bb6b47c23 */ /* 0x000fe20008010898 */
[----:B------:R-:W2:Y:S01]  /*51d0*/  MUFU.EX2 R153, R153 ;  /* 0x0000009900997308 */ /* 0x000ea20000000800 */
[----:B------:R-:W-:Y:S01]  /*51e0*/  FADD.FTZ R3, R163, R154 ;  /* 0x0000009aa3037221 */ /* 0x000fe20000010000 */
[--C-:B------:R-:W-:Y:S01]  /*51f0*/  FFMA.FTZ R182, R170, UR27, -R152.reuse ;  /* 0x0000001baab67c23 */ /* 0x100fe20008010898 */
[--C-:B------:R-:W-:Y:S01]  /*5200*/  FFMA.FTZ R187, R187, UR27, -R152.reuse ;  /* 0x0000001bbbbb7c23 */ /* 0x100fe20008010898 */
[--C-:B------:R-:W-:Y:S01]  /*5210*/  FFMA.FTZ R186, R186, UR27, -R152.reuse ;  /* 0x0000001bbaba7c23 */ /* 0x100fe20008010898 */
[----:B------:R-:W-:Y:S01]  /*5220*/  FADD.FTZ R3, R164, R3 ;  /* 0x00000003a4037221 */ /* 0x000fe20000010000 */
[--C-:B------:R-:W-:Y:S01]  /*5230*/  FFMA.FTZ R190, R190, UR27, -R152.reuse ;  /* 0x0000001bbebe7c23 */ /* 0x100fe20008010898 */
[----:B------:R-:W-:Y:S01]  /*5240*/  FFMA.FTZ R191, R191, UR27, -R152 ;  /* 0x0000001bbfbf7c23 */ /* 0x000fe20008010898 */
[----:B------:R-:W3:Y:S01]  /*5250*/  MUFU.EX2 R192, R192 ;  /* 0x000000c000c07308 */ /* 0x000ee20000000800 */
[----:B------:R-:W-:Y:S01]  /*5260*/  FADD.FTZ R154, R166, R3 ;  /* 0x00000003a69a7221 */ /* 0x000fe20000010000 */
[----:B------:R-:W-:Y:S01]  /*5270*/  F2FP.BF16.F32.PACK_AB R160, R159, R168 ;  /* 0x000000a89fa0723e */ /* 0x000fe200000010ff */
[-C--:B------:R-:W-:Y:S01]  /*5280*/  FMUL.FTZ R24, R24, R169.reuse ;  /* 0x000000a918187220 */ /* 0x080fe20000410000 */
[-C--:B------:R-:W-:Y:S01]  /*5290*/  FMUL.FTZ R25, R25, R169.reuse ;  /* 0x000000a919197220 */ /* 0x080fe20000410000 */
[----:B------:R-:W-:Y:S01]  /*52a0*/  FADD.FTZ R3, R179, R154 ;  /* 0x0000009ab3037221 */ /* 0x000fe20000010000 */
[-C--:B------:R-:W-:Y:S01]  /*52b0*/  FMUL.FTZ R28, R28, R169.reuse ;  /* 0x000000a91c1c7220 */ /* 0x080fe20000410000 */
[-C--:B------:R-:W-:Y:S01]  /*52c0*/  FMUL.FTZ R29, R29, R169.reuse ;  /* 0x000000a91d1d7220 */ /* 0x080fe20000410000 */
[----:B------:R-:W4:Y:S01]  /*52d0*/  MUFU.EX2 R21, R21 ;  /* 0x0000001500157308 */ /* 0x000f220000000800 */
        /* <DEDUP_REMOVED lines=27> */
[-C--:B------:R-:W-:Y:S01]  /*5490*/  FMUL.FTZ R65, R65, R169.reuse ;  /* 0x000000a941417220 */ /* 0x080fe20000410000 */
[----:B---3--:R-:W-:Y:S01]  /*54a0*/  FADD.FTZ R154, R192, R3 ;  /* 0x00000003c09a7221 */ /* 0x008fe20000010000 */
[----:B------:R-:W-:Y:S01]  /*54b0*/  @!P1 IADD3 R3, R185, 0x22840, RZ ;  /* 0x00022840b9039810 */ /* 0x000fe20007ffe0ff */
[-C--:B------:R-:W-:Y:S01]  /*54c0*/  FMUL.FTZ R68, R68, R169.reuse ;  /* 0x000000a944447220 */ /* 0x080fe20000410000 */
[----:B------:R-:W2:Y:S01]  /*54d0*/  MUFU.EX2 R13, R13 ;  /* 0x0000000d000d7308 */ /* 0x000ea20000000800 */
[----:B----4-:R-:W-:Y:S01]  /*54e0*/  FADD.FTZ R193, R21, R154 ;  /* 0x0000009a15c17221 */ /* 0x010fe20000010000 */
[----:B------:R-:W-:Y:S01]  /*54f0*/  @!P1 PRMT R3, RZ, 0x654, R3 ;  /* 0x00000654ff039816 */ /* 0x000fe20000000003 */
[----:B------:R3:W-:Y:S06]  /*5500*/  BAR.ARV R9, 0x100 ;  /* 0x000400090000751d */ /* 0x0007ec0000002000 */
[----:B------:R-:W4:Y:S01]  /*5510*/  MUFU.EX2 R14, R14 ;  /* 0x0000000e000e7308 */ /* 0x000f220000000800 */
[----:B-----5:R-:W-:Y:S01]  /*5520*/  FADD.FTZ R154, R194, R193 ;  /* 0x000000c1c29a7221 */ /* 0x020fe20000010000 */
[----:B------:R-:W-:Y:S01]  /*5530*/  FSEL R193, R4, RZ, P2 ;  /* 0x000000ff04c17208 */ /* 0x000fe20001000000 */
[----:B------:R5:W-:Y:S01]  /*5540*/  @!P1 SYNCS.ARRIVE.TRANS64.RED.A1T0 RZ, [R3+URZ], RZ ;  /* 0x000000ff03ff99a7 */ /* 0x000be2000810043f */
[-C--:B------:R-:W-:Y:S01]  /*5550*/  FMUL.FTZ R69, R69, R169.reuse ;  /* 0x000000a945457220 */ /* 0x080fe20000410000 */
[----:B------:R-:W-:Y:S01]  /*5560*/  FADD.FTZ R195, R15, R154 ;  /* 0x0000009a0fc37221 */ /* 0x000fe20000010000 */
[-C--:B------:R-:W-:Y:S01]  /*5570*/  FMUL.FTZ R72, R72, R169.reuse ;  /* 0x000000a948487220 */ /* 0x080fe20000410000 */
[----:B------:R-:W-:Y:S01]  /*5580*/  FMUL.FTZ R73, R73, R169 ;  /* 0x000000a949497220 */ /* 0x000fe20000410000 */
[----:B------:R-:W3:Y:S01]  /*5590*/  MUFU.EX2 R11, R11 ;  /* 0x0000000b000b7308 */ /* 0x000ee20000000800 */
[----:B-1----:R-:W-:Y:S01]  /*55a0*/  FADD.FTZ R154, R20, R195 ;  /* 0x000000c3149a7221 */ /* 0x002fe20000010000 */
[----:B------:R-:W-:Y:S01]  /*55b0*/  FFMA.FTZ R195, R156, UR27, -R152 ;  /* 0x0000001b9cc37c23 */ /* 0x000fe20008010898 */
[----:B-----5:R-:W-:Y:S01]  /*55c0*/  FADD.FTZ R3, -R193, R8 ;  /* 0x00000008c1037221 */ /* 0x020fe20000010100 */
[----:B------:R-:W-:Y:S01]  /*55d0*/  F2FP.BF16.F32.PACK_AB R152, R171, R172 ;  /* 0x000000acab98723e */ /* 0x000fe200000010ff */
[----:B--2---:R-:W-:Y:S01]  /*55e0*/  FADD.FTZ R197, R13, R154 ;  /* 0x0000009a0dc57221 */ /* 0x004fe20000010000 */
[----:B------:R-:W-:Y:S01]  /*55f0*/  F2FP.BF16.F32.PACK_AB R154, R164, R163 ;  /* 0x000000a3a49a723e */ /* 0x000fe200000010ff */
[----:B------:R-:W-:Y:S01]  /*5600*/  FMUL.FTZ R3, R3, UR27 ;  /* 0x0000001b03037c20 */ /* 0x000fe20008410000 */
[----:B------:R-:W1:Y:S01]  /*5610*/  MUFU.EX2 R10, R10 ;  /* 0x0000000a000a7308 */ /* 0x000e620000000800 */
[----:B----4-:R-:W-:Y:S01]  /*5620*/  FADD.FTZ R158, R14, R197 ;  /* 0x000000c50e9e7221 */ /* 0x010fe20000010000 */
[----:B------:R-:W-:Y:S01]  /*5630*/  F2FP.BF16.F32.PACK_AB R164, R192, R153 ;  /* 0x00000099c0a4723e */ /* 0x000fe200000010ff */
[-C--:B------:R-:W-:Y:S01]  /*5640*/  FMUL.FTZ R76, R76, R169.reuse ;  /* 0x000000a94c4c7220 */ /* 0x080fe20000410000 */
[----:B------:R-:W-:Y:S01]  /*5650*/  F2FP.BF16.F32.PACK_AB R156, R179, R166 ;  /* 0x000000a6b39c723e */ /* 0x000fe200000010ff */
[-C--:B------:R-:W-:Y:S01]  /*5660*/  FMUL.FTZ R77, R77, R169.reuse ;  /* 0x000000a94d4d7220 */ /* 0x080fe20000410000 */
[-C--:B------:R-:W-:Y:S01]  /*5670*/  FMUL.FTZ R80, R80, R169.reuse ;  /* 0x000000a950507220 */ /* 0x080fe20000410000 */
[-C--:B------:R-:W-:Y:S01]  /*5680*/  FMUL.FTZ R81, R81, R169.reuse ;  /* 0x000000a951517220 */ /* 0x080fe20000410000 */
[----:B------:R-:W2:Y:S01]  /*5690*/  MUFU.EX2 R12, R12 ;  /* 0x0000000c000c7308 */ /* 0x000ea20000000800 */
[----:B---3--:R-:W-:Y:S01]  /*56a0*/  FADD.FTZ R163, R11, R158 ;  /* 0x0000009e0ba37221 */ /* 0x008fe20000010000 */
[----:B------:R-:W-:Y:S01]  /*56b0*/  F2FP.BF16.F32.PACK_AB R158, R183, R174 ;  /* 0x000000aeb79e723e */ /* 0x000fe200000010ff */
[-C--:B------:R-:W-:Y:S01]  /*56c0*/  FMUL.FTZ R84, R84, R169.reuse ;  /* 0x000000a954547220 */ /* 0x080fe20000410000 */
[-C--:B------:R-:W-:Y:S01]  /*56d0*/  FMUL.FTZ R85, R85, R169.reuse ;  /* 0x000000a955557220 */ /* 0x080fe20000410000 */
[-C--:B------:R-:W-:Y:S01]  /*56e0*/  FMUL.FTZ R88, R88, R169.reuse ;  /* 0x000000a958587220 */ /* 0x080fe20000410000 */
[-C--:B------:R-:W-:Y:S01]  /*56f0*/  FMUL.FTZ R89, R89, R169.reuse ;  /* 0x000000a959597220 */ /* 0x080fe20000410000 */
[----:B------:R-:W-:Y:S01]  /*5700*/  FMUL.FTZ R92, R92, R169 ;  /* 0x000000a95c5c7220 */ /* 0x000fe20000410000 */
[----:B------:R-:W-:Y:S01]  /*5710*/  MUFU.EX2 R167, R167 ;  /* 0x000000a700a77308 */ /* 0x000fe20000000800 */
[C---:B-1----:R-:W-:Y:S01]  /*5720*/  FADD.FTZ R163, R10.reuse, R163 ;  /* 0x000000a30aa37221 */ /* 0x042fe20000010000 */
[----:B------:R-:W-:Y:S01]  /*5730*/  F2FP.BF16.F32.PACK_AB R172, R10, R11 ;  /* 0x0000000b0aac723e */ /* 0x000fe200000010ff */
[-C--:B------:R-:W-:Y:S01]  /*5740*/  FMUL.FTZ R93, R93, R169.reuse ;  /* 0x000000a95d5d7220 */ /* 0x080fe20000410000 */
[-C--:B------:R-:W-:Y:S01]  /*5750*/  FMUL.FTZ R96, R96, R169.reuse ;  /* 0x000000a960607220 */ /* 0x080fe20000410000 */
[-C--:B------:R-:W-:Y:S01]  /*5760*/  FMUL.FTZ R97, R97, R169.reuse ;  /* 0x000000a961617220 */ /* 0x080fe20000410000 */
[-C--:B------:R-:W-:Y:S01]  /*5770*/  FMUL.FTZ R100, R100, R169.reuse ;  /* 0x000000a964647220 */ /* 0x080fe20000410000 */
        /* <DEDUP_REMOVED lines=18> */
[----:B---3--:R-:W-:Y:S01]  /*58a0*/  FFMA.FTZ R7, R8, R0, R167 ;  /* 0x0000000008077223 */ /* 0x008fe200000100a7 */
        /* <DEDUP_REMOVED lines=16> */
[----:B------:R-:W-:Y:S01]  /*59b0*/  FMUL.FTZ R149, R149, R169 ;  /* 0x000000a995957220 */ /* 0x000fe20000410000 */
[----:B------:R-:W-:Y:S01]  /*59c0*/  F2FP.BF16.F32.PACK_AB R153, R196, R167 ;  /* 0x000000a7c499723e */ /* 0x000fe200000010ff */
[----:B------:R-:W-:Y:S01]  /*59d0*/  FMUL.FTZ R26, R26, R8 ;  /* 0x000000081a1a7220 */ /* 0x000fe20000410000 */
[----:B------:R-:W-:Y:S01]  /*59e0*/  F2FP.BF16.F32.PACK_AB R162, R189, R188 ;  /* 0x000000bcbda2723e */ /* 0x000fe200000010ff */
[-C--:B------:R-:W-:Y:S01]  /*59f0*/  FMUL.FTZ R27, R27, R8.reuse ;  /* 0x000000081b1b7220 */ /* 0x080fe20000410000 */
[----:B------:R-:W-:Y:S01]  /*5a00*/  F2FP.BF16.F32.PACK_AB R166, R194, R21 ;  /* 0x00000015c2a6723e */ /* 0x000fe200000010ff */
[----:B------:R-:W1:Y:S01]  /*5a10*/  MUFU.EX2 R206, R206 ;  /* 0x000000ce00ce7308 */ /* 0x000e620000000800 */
[----:B---3--:R-:W-:Y:S01]  /*5a20*/  FADD.FTZ R0, R198, R7 ;  /* 0x00000007c6007221 */ /* 0x008fe20000010000 */
[----:B------:R-:W-:Y:S01]  /*5a30*/  F2FP.BF16.F32.PACK_AB R168, R20, R15 ;  /* 0x0000000f14a8723e */ /* 0x000fe200000010ff */
[-C--:B------:R-:W-:Y:S01]  /*5a40*/  FMUL.FTZ R30, R30, R8.reuse ;  /* 0x000000081e1e7220 */ /* 0x080fe20000410000 */
[----:B------:R-:W-:Y:S01]  /*5a50*/  F2FP.BF16.F32.PACK_AB R170, R14, R13 ;  /* 0x0000000d0eaa723e */ /* 0x000fe200000010ff */
[-C--:B------:R-:W-:Y:S01]  /*5a60*/  FMUL.FTZ R31, R31, R8.reuse ;  /* 0x000000081f1f7220 */ /* 0x080fe20000410000 */
[----:B------:R-:W-:Y:S01]  /*5a70*/  F2FP.BF16.F32.PACK_AB R155, R198, R155 ;  /* 0x0000009bc69b723e */ /* 0x000fe200000010ff */
        /* <DEDUP_REMOVED lines=86> */
[----:B------:R-:W-:-:S03]  /*5fe0*/  FMUL.FTZ R151, R151, R8 ;  /* 0x0000000897977220 */ /* 0x000fc60000410000 */
        /* <DEDUP_REMOVED lines=21> */
[----:B------:R-:W-:Y:S06]  /*6140*/  @!P0 BRA `(.L_x_10500) ;  /* 0x0000000000048947 */ /* 0x000fec0003800000 */
[----:B------:R-:W-:Y:S01]  /*6150*/  BPT.TRAP 0x1 ;  /* 0x000000040000795c */ /* 0x000fe20000300000 */
.L_x_10500:
[----:B------:R1:W2:Y:S01]  /*6160*/  SYNCS.PHASECHK.TRANS64.TRYWAIT P2, [UR30+0x22850], R6 ;  /* 0x02285006ff0075a7 */ /* 0x0002a2000804015e */
[----:B------:R-:W-:Y:S05]  /*6170*/  @!P0 BRA `(.L_x_10501) ;  /* 0x0000000000048947 */ /* 0x000fea0003800000 */
[----:B------:R-:W-:Y:S01]  /*6180*/  BPT.TRAP 0x1 ;  /* 0x000000040000795c */ /* 0x000fe20000300000 */
.L_x_10501:
[----:B--2---:R-:W-:Y:S05]  /*6190*/  @P2 BRA `(.L_x_10502) ;  /* 0x0000000000082947 */ /* 0x004fea0003800000 */
[----:B------:R-:W2:Y:S02]  /*61a0*/  SYNCS.PHASECHK.TRANS64.TRYWAIT P2, [UR30+0x22850], R6 ;  /* 0x02285006ff0075a7 */ /* 0x000ea4000804015e */
[----:B--2---:R-:W-:Y:S05]  /*61b0*/  @!P2 BRA `(.L_x_10503) ;  /* 0x0000007400eca947 */ /* 0x004fea0003800000 */
.L_x_10502:
[----:B-12---:R-:W-:Y:S01]  /*61c0*/  VIADD R6, R23, 0x8 ;  /* 0x0000000817067836 */ /* 0x006fe20000000000 */
[----:B------:R-:W-:Y:S01]  /*61d0*/  UIMAD UR10, UR37, 0xc00, UR21 ;  /* 0x00000c00250a78a4 */ /* 0x000fe2000f8e0215 */
[----:B------:R-:W-:Y:S01]  /*61e0*/  @!P1 VIADD R185, R185, 0x22860 ;  /* 0x00022860b9b99836 */ /* 0x000fe20000000000 */
[----:B------:R-:W-:Y:S01]  /*61f0*/  UMOV UR7, 0x40000040 ;  /* 0x4000004000077882 */ /* 0x000fe20000000000 */
[----:B------:R-:W-:Y:S01]  /*6200*/  UISETP.GT.AND UP0, UPT, UR29, UR28, UPT ;  /* 0x0000001c1d00728c */ /* 0x000fe2000bf04270 */
[----:B------:R2:W-:Y:S01]  /*6210*/  BAR.SYNC.DEFER_BLOCKING R6, 0x100 ;  /* 0x000400060000751d */ /* 0x0005e20000010000 */
[----:B------:R-:W-:Y:S01]  /*6220*/  UIADD3 UR29, UR29, -0x1, URZ ;  /* 0xffffffff1d1d7890 */ /* 0x000fe2000fffe03f */
[----:B------:R-:W-:Y:S01]  /*6230*/  @!P1 PRMT R185, RZ, 0x654, R185 ;  /* 0x00000654ffb99816 */ /* 0x000fe200000000b9 */
[----:B------:R-:W-:Y:S01]  /*6240*/  IMAD.MOV.U32 R7, RZ, RZ, R5 ;  /* 0x000000ffff077224 */ /* 0x000fe200078e0005 */
[----:B------:R-:W-:Y:S02]  /*6250*/  MOV R8, R4 ;  /* 0x0000000400087202 */ /* 0x000fe40000000f00 */
[----:B------:R-:W-:Y:S01]  /*6260*/  UMOV UR6, UR10 ;  /* 0x0000000a00067c82 */ /* 0x000fe20008000000 */
[----:B------:R-:W-:Y:S01]  /*6270*/  PLOP3.LUT P2, PT, PT, PT, UP0, 0x80, 0x0 ;  /* 0x000000000000781c */ /* 0x000fe20003f4f008 */
        /* <DEDUP_REMOVED lines=35> */
.L_x_10495:
[----:B------:R-:W-:-:S13]  /*64b0*/  ISETP.LE.AND P2, PT, RZ, UR29, PT ;  /* 0x0000001dff007c0c */ /* 0x000fda000bf43270 */
[----:B------:R-:W-:Y:S05]  /*64c0*/  @!P2 BRA `(.L_x_10505) ;  /* 0x0000002000b0a947 */ /* 0x000fea0003800000 */
[----:B-1----:R-:W-:Y:S01]  /*64d0*/  IMAD.MOV.U32 R7, RZ, RZ, R4 ;  /* 0x000000ffff077224 */ /* 0x002fe200078e0004 */
[----:B------:R-:W-:Y:S01]  /*64e0*/  MOV R206, R5 ;  /* 0x0000000500ce7202 */ /* 0x000fe20000000f00 */
[----:B------:R-:W-:Y:S01]  /*64f0*/  ULDC UR22, c[0x0][0x9d8] ;  /* 0x0002760000167ab9 */ /* 0x000fe20000000800 */
[----:B------:R-:W-:-:S05]  /*6500*/  ULDC UR27, c[0x0][0x988] ;  /* 0x00026200001b7ab9 */ /* 0x000fca0000000800 */
.L_x_10514:
[----:B------:R-:W-:-:S04]  /*6510*/  UIADD3 UR37, UR37, 0x1, URZ ;  /* 0x0000000125257890 */ /* 0x000fc8000fffe03f */
[----:B------:R-:W-:-:S04]  /*6520*/  UISETP.NE.AND UP0, UPT, UR37, 0x2, UPT ;  /* 0x000000022500788c */ /* 0x000fc8000bf05270 */
[----:B------:R-:W-:Y:S02]  /*6530*/  USEL UR6, URZ, 0x1, UP0 ;  /* 0x000000013f067887 */ /* 0x000fe40008000000 */
[----:B------:R-:W-:Y:S02]  /*6540*/  USEL UR37, UR37, URZ, UP0 ;  /* 0x0000003f25257287 */ /* 0x000fe40008000000 */
[----:B------:R-:W-:Y:S01]  /*6550*/  ULOP3.LUT UR38, UR38, UR6, URZ, 0x3c, !UPT ;  /* 0x0000000626267292 */ /* 0x000fe2000f8e3c3f */
[----:B---3--:R-:W-:Y:S11]  /*6560*/  @!P0 BRA `(.L_x_10506) ;  /* 0x0000000000048947 */ /* 0x008ff60003800000 */
[----:B------:R-:W-:Y:S01]  /*6570*/  BPT.TRAP 0x1 ;  /* 0x000000040000795c */ /* 0x000fe20000300000 */
.L_x_10506:
[----:B------:R-:W-:Y:S01]  /*6580*/  ULEA UR23, UR37, UR49, 0x3 ;  /* 0x0000003125177291 */ /* 0x000fe2000f8e183f */
[----:B--2---:R-:W-:-:S05]  /*6590*/  IMAD.U32 R6, RZ, RZ, UR38 ;  /* 0x00000026ff067e24 */ /* 0x004fca000f8e00ff */
[----:B------:R-:W-:-:S04]  /*65a0*/  SHF.L.U32 R6, R6, 0x1f, RZ ;  /* 0x0000001f06067819 */ /* 0x000fc800000006ff */
[----:B------:R1:W2:Y:S01]  /*65b0*/  SYNCS.PHASECHK.TRANS64.TRYWAIT P2, [UR23+0x22830], R6 ;  /* 0x02283006ff0075a7 */ /* 0x0002a20008040157 */
[----:B------:R-:W-:Y:S05]  /*65c0*/  @!P0 BRA `(.L_x_10507) ;  /* 0x0000000000048947 */ /* 0x000fea0003800000 */
[----:B------:R-:W-:Y:S01]  /*65d0*/  BPT.TRAP 0x1 ;  /* 0x000000040000795c */ /* 0x000fe20000300000 */
.L_x_10507:
[----:B--2---:R-:W-:Y:S05]  /*65e0*/  @P2 BRA `(.L_x_10508) ;  /* 0x0000000000082947 */ /* 0x004fea0003800000 */
[----:B------:R-:W2:Y:S02]  /*65f0*/  SYNCS.PHASECHK.TRANS64.TRYWAIT P2, [UR23+0x22830], R6 ;  /* 0x02283006ff0075a7 */ /* 0x000ea40008040157 */
[----:B--2---:R-:W-:Y:S05]  /*6600*/  @!P2 BRA `(.L_x_10509) ;  /* 0x0000007000eca947 */ /* 0x004fea0003800000 */
.L_x_10508:
        /* <DEDUP_REMOVED lines=77> */
[----:B------:R-:W-:-:S05]  /*6ae0*/  IMAD.U32 R199, RZ, RZ, UR23 ;  /* 0x00000017ffc77e24 */ /* 0x000fca000f8e00ff */
        /* <DEDUP_REMOVED lines=32> */
[----:B----4-:R-:W-:-:S07]  /*6cf0*/  FMNMX.FTZ R162, R188, R5, !PT ;  /* 0x00000005bca27209 */ /* 0x010fce0007810000 */
[----:B------:R-:W4:Y:S01]  /*6d00*/  MUFU.TANH R192, R192 ;  /* 0x000000c000c07308 */ /* 0x000f220000002400 */
[----:B--2---:R-:W-:-:S07]  /*6d10*/  FMNMX.FTZ R162, R193, R162, !PT ;  /* 0x000000a2c1a27209 */ /* 0x004fce0007810000 */
[----:B------:R-:W2:Y:S01]  /*6d20*/  MUFU.TANH R8, R8 ;  /* 0x0000000800087308 */ /* 0x000ea20000002400 */
[----:B---3--:R-:W-:Y:S01]  /*6d30*/  FMNMX.FTZ R5, R189, R162, !PT ;  /* 0x000000a2bd057209 */ /* 0x008fe20007810000 */
[----:B------:R-:W-:-:S06]  /*6d40*/  FMUL.FTZ R162, R182, UR22 ;  /* 0x00000016b6a27c20 */ /* 0x000fcc0008410000 */
[----:B------:R-:W3:Y:S01]  /*6d50*/  MUFU.TANH R9, R9 ;  /* 0x0000000900097308 */ /* 0x000ee20000002400 */
[----:B----4-:R-:W-:-:S05]  /*6d60*/  FMNMX.FTZ R5, R192, R5, !PT ;  /* 0x00000005c0057209 */ /* 0x010fca0007810000 */
        /* <DEDUP_REMOVED lines=10> */
[----:B--2---:R-:W-:Y:S01]  /*6e10*/  FMNMX.FTZ R175, R11, R174, !PT ;  /* 0x000000ae0baf7209 */ /* 0x004fe20007810000 */
[----:B------:R-:W2:Y:S06]  /*6e20*/  SHFL.BFLY PT, R5, R172, 0x1, 0x1f ;  /* 0x0c201f00ac057f89 */ /* 0x000eac00000e0000 */
[----:B------:R-:W5:Y:S08]  /*6e30*/  MUFU.TANH R14, R14 ;  /* 0x0000000e000e7308 */ /* 0x000f700000002400 */
[----:B------:R-:W1:Y:S08]  /*6e40*/  MUFU.TANH R15, R15 ;  /* 0x0000000f000f7308 */ /* 0x000e700000002400 */
[----:B------:R-:W1:Y:S01]  /*6e50*/  MUFU.TANH R20, R20 ;  /* 0x0000001400147308 */ /* 0x000e620000002400 */
[----:B--2---:R-:W-:-:S05]  /*6e60*/  FMNMX.FTZ R5, R172, R5, !PT ;  /* 0x00000005ac057209 */ /* 0x004fca0007810000 */
[C---:B------:R-:W-:Y:S02]  /*6e70*/  FMUL.FTZ R190, R5.reuse, UR27 ;  /* 0x0000001b05be7c20 */ /* 0x040fe40008410000 */
[----:B------:R-:W2:Y:S01]  /*6e80*/  MUFU.TANH R21, R21 ;  /* 0x0000001500157308 */ /* 0x000ea20000002400 */
[----:B------:R-:W-:Y:S01]  /*6e90*/  FADD.FTZ R172, -R5, R206 ;  /* 0x000000ce05ac7221 */ /* 0x000fe20000010100 */
[--C-:B------:R-:W-:Y:S01]  /*6ea0*/  FFMA.FTZ R176, R4, UR27, -R190.reuse ;  /* 0x0000001b04b07c23 */ /* 0x100fe200080108be */
[----:B---3--:R-:W-:Y:S02]  /*6eb0*/  FMNMX.FTZ R4, R12, R175, !PT ;  /* 0x000000af0c047209 */ /* 0x008fe40007810000 */
[----:B------:R-:W-:Y:S01]  /*6ec0*/  FMUL.FTZ R172, R172, UR27 ;  /* 0x0000001bacac7c20 */ /* 0x000fe20008410000 */
[--C-:B------:R-:W-:Y:S01]  /*6ed0*/  FFMA.FTZ R173, R207, UR27, -R190.reuse ;  /* 0x0000001bcfad7c23 */ /* 0x100fe200080108be */
[--C-:B------:R-:W-:Y:S01]  /*6ee0*/  FFMA.FTZ R154, R154, UR27, -R190.reuse ;  /* 0x0000001b9a9a7c23 */ /* 0x100fe200080108be */
[----:B----4-:R-:W-:Y:S01]  /*6ef0*/  FMNMX.FTZ R175, R13, R4, !PT ;  /* 0x000000040daf7209 */ /* 0x010fe20007810000 */
[----:B------:R-:W3:Y:S01]  /*6f00*/  MUFU.TANH R152, R152 ;  /* 0x0000009800987308 */ /* 0x000ee20000002400 */
[--C-:B------:R-:W-:Y:S01]  /*6f10*/  FFMA.FTZ R153, R153, UR27, -R190.reuse ;  /* 0x0000001b99997c23 */ /* 0x100fe200080108be */
[--C-:B------:R-:W-:Y:S01]  /*6f20*/  FFMA.FTZ R156, R156, UR27, -R190.reuse ;  /* 0x0000001b9c9c7c23 */ /* 0x100fe200080108be */
[----:B-----5:R-:W-:Y:S01]  /*6f30*/  FMNMX.FTZ R4, R14, R175, !PT ;  /* 0x000000af0e047209 */ /* 0x020fe20007810000 */
        /* <DEDUP_REMOVED lines=11> */
[----:B--2---:R-:W-:Y:S01]  /*6ff0*/  FMNMX.FTZ R175, R21, R4, !PT ;  /* 0x0000000415af7209 */ /* 0x004fe20007810000 */
[----:B------:R-:W2:Y:S01]  /*7000*/  MUFU.TANH R160, R160 ;  /* 0x000000a000a07308 */ /* 0x000ea20000002400 */
[--C-:B------:R-:W-:Y:S01]  /*7010*/  FFMA.FTZ R184, R184, UR27, -R190.reuse ;  /* 0x0000001bb8b87c23 */ /* 0x100fe200080108be */
[--C-:B------:R-:W-:Y:S01]  /*7020*/  FFMA.FTZ R185, R185, UR27, -R190.reuse ;  /* 0x0000001bb9b97c23 */ /* 0x100fe200080108be */
[----:B---3--:R-:W-:Y:S01]  /*7030*/  FMNMX.FTZ R4, R152, R175, !PT ;  /* 0x000000af98047209 */ /* 0x008fe20007810000 */
[--C-:B------:R-:W-:Y:S01]  /*7040*/  FFMA.FTZ R186, R216, UR27, -R190.reuse ;  /* 0x0000001bd8ba7c23 */ /* 0x100fe200080108be */
[----:B------:R-:W-:-:S03]  /*7050*/  FFMA.FTZ R189, R189, UR27, -R190 ;  /* 0x0000001bbdbd7c23 */ /* 0x000fc600080108be */
        /* <DEDUP_REMOVED lines=12> */
[----:B------:R-:W-:-:S06]  /*7120*/  FFMA.FTZ R175, R208, UR27, -R190 ;  /* 0x0000001bd0af7c23 */ /* 0x000fcc00080108be */
        /* <DEDUP_REMOVED lines=8> */
[----:B------:R-:W-:-:S06]  /*71b0*/  FFMA.FTZ R177, R210, UR27, -R190 ;  /* 0x0000001bd2b17c23 */ /* 0x000fcc00080108be */
[----:B------:R-:W1:Y:S01]  /*71c0*/  MUFU.TANH R171, R171 ;  /* 0x000000ab00ab7308 */ /* 0x000e620000002400 */
[----:B--2---:R-:W-:-:S07]  /*71d0*/  FMNMX.FTZ R179, R169, R4, !PT ;  /* 0x00000004a9b37209 */ /* 0x004fce0007810000 */
[----:B------:R2:W-:Y:S01]  /*71e0*/  MUFU.EX2 R174, R176 ;  /* 0x000000b000ae7308 */ /* 0x0005e20000000800 */
[----:B---3--:R-:W-:Y:S01]  /*71f0*/  FMNMX.FTZ R4, R170, R179, !PT ;  /* 0x000000b3aa047209 */ /* 0x008fe20007810000 */
[----:B------:R-:W-:-:S06]  /*7200*/  FFMA.FTZ R179, R212, UR27, -R190 ;  /* 0x0000001bd4b37c23 */ /* 0x000fcc00080108be */
[----:B------:R-:W3:Y:S01]  /*7210*/  MUFU.EX2 R172, R172 ;  /* 0x000000ac00ac7308 */ /* 0x000ee20000000800 */
[----:B-1----:R-:W-:Y:S01]  /*7220*/  FMNMX.FTZ R4, R171, R4, !PT ;  /* 0x00000004ab047209 */ /* 0x002fe20007810000 */
[----:B--2---:R-:W-:-:S04]  /*7230*/  FFMA.FTZ R176, R209, UR27, -R190 ;  /* 0x0000001bd1b07c23 */ /* 0x004fc800080108be */
[----:B------:R-:W1:Y:S02]  /*7240*/  SHFL.BFLY PT, R187, R4, 0x2, 0x1f ;  /* 0x0c401f0004bb7f89 */ /* 0x000e6400000e0000 */
[----:B------:R-:W2:Y:S08]  /*7250*/  MUFU.EX2 R173, R173 ;  /* 0x000000ad00ad7308 */ /* 0x000eb00000000800 */
        /* <DEDUP_REMOVED lines=14> */
[----:B-1----:R-:W-:Y:S01]  /*7340*/  FMNMX.FTZ R191, R4, R187, !PT ;  /* 0x000000bb04bf7209 */ /* 0x002fe20007810000 */
[--C-:B------:R-:W-:Y:S01]  /*7350*/  FFMA.FTZ R187, R188, UR27, -R190.reuse ;  /* 0x0000001bbcbb7c23 */ /* 0x100fe200080108be */
[--C-:B------:R-:W-:Y:S01]  /*7360*/  FFMA.FTZ R188, R193, UR27, -R190.reuse ;  /* 0x0000001bc1bc7c23 */ /* 0x100fe200080108be */
[----:B------:R-:W-:Y:S01]  /*7370*/  FFMA.FTZ R190, R192, UR27, -R190 ;  /* 0x0000001bc0be7c23 */ /* 0x000fe200080108be */
[----:B------:R-:W-:Y:S01]  /*7380*/  MUFU.EX2 R156, R156 ;  /* 0x0000009c009c7308 */ /* 0x000fe20000000800 */
[----:B------:R-:W1:Y:S01]  /*7390*/  SHFL.BFLY PT, R4, R191, 0x1, 0x1f ;  /* 0x0c201f00bf047f89 */ /* 0x000e6200000e0000 */
        /* <DEDUP_REMOVED lines=37> */
[----:B------:R-:W-:Y:S01]  /*75f0*/  @!P1 IADD3 R152, R199, 0x22840, RZ ;  /* 0x00022840c7989810 */ /* 0x000fe20007ffe0ff */
[----:B------:R-:W-:Y:S01]  /*7600*/  MUFU.EX2 R7, R7 ;  /* 0x0000000700077308 */ /* 0x000fe20000000800 */
[--C-:B------:R-:W-:Y:S01]  /*7610*/  FFMA.FTZ R11, R11, UR27, -R192.reuse ;  /* 0x0000001b0b0b7c23 */ /* 0x100fe200080108c0 */
[----:B------:R-:W-:Y:S01]  /*7620*/  IADD3 R9, -R23, 0xb, RZ ;  /* 0x0000000b17097810 */ /* 0x000fe20007ffe1ff */
[----:B------:R-:W-:Y:S01]  /*7630*/  FFMA.FTZ R12, R12, UR27, -R192 ;  /* 0x0000001b0c0c7c23 */ /* 0x000fe200080108c0 */
[----:B------:R-:W-:Y:S01]  /*7640*/  @!P1 PRMT R152, RZ, 0x654, R152 ;  /* 0x00000654ff989816 */ /* 0x000fe20000000098 */
[--C-:B------:R-:W-:Y:S01]  /*7650*/  FFMA.FTZ R13, R13, UR27, -R192.reuse ;  /* 0x0000001b0d0d7c23 */ /* 0x100fe200080108c0 */
[--C-:B------:R-:W-:Y:S01]  /*7660*/  FFMA.FTZ R14, R14, UR27, -R192.reuse ;  /* 0x0000001b0e0e7c23 */ /* 0x100fe200080108c0 */
[----:B------:R1:W-:Y:S06]  /*7670*/  BAR.ARV R9, 0x100 ;  /* 0x000400090000751d */ /* 0x0003ec0000002000 */
[----:B------:R-:W2:Y:S01]  /*7680*/  MUFU.EX2 R8, R8 ;  /* 0x0000000800087308 */ /* 0x000ea20000000800 */
[----:B------:R4:W-:Y:S01]  /*7690*/  @!P1 SYNCS.ARRIVE.TRANS64.RED.A1T0 RZ, [R152+URZ], RZ ;  /* 0x000000ff98ff99a7 */ /* 0x0009e2000810043f */
[--C-:B------:R-:W-:Y:S01]  /*76a0*/  FFMA.FTZ R15, R15, UR27, -R192.reuse ;  /* 0x0000001b0f0f7c23 */ /* 0x100fe200080108c0 */
[--C-:B------:R-:W-:Y:S01]  /*76b0*/  FFMA.FTZ R20, R20, UR27, -R192.reuse ;  /* 0x0000001b14147c23 */ /* 0x100fe200080108c0 */
[--C-:B------:R-:W-:Y:S01]  /*76c0*/  FFMA.FTZ R21, R21, UR27, -R192.reuse ;  /* 0x0000001b15157c23 */ /* 0x100fe200080108c0 */
[--C-:B------:R-:W-:Y:S01]  /*76d0*/  FFMA.FTZ R194, R159, UR27, -R192.reuse ;  /* 0x0000001b9fc27c23 */ /* 0x100fe200080108c0 */
[--C-:B------:R-:W-:Y:S01]  /*76e0*/  FFMA.FTZ R195, R160, UR27, -R192.reuse ;  /* 0x0000001ba0c37c23 */ /* 0x100fe200080108c0 */
[--C-:B------:R-:W-:Y:S01]  /*76f0*/  FFMA.FTZ R196, R161, UR27, -R192.reuse ;  /* 0x0000001ba1c47c23 */ /* 0x100fe200080108c0 */
[----:B------:R-:W5:Y:S01]  /*7700*/  MUFU.EX2 R191, R191 ;  /* 0x000000bf00bf7308 */ /* 0x000f620000000800 */
[----:B----4-:R-:W-:Y:S01]  /*7710*/  FADD.FTZ R152, R154, R3 ;  /* 0x000000039a987221 */ /* 0x010fe20000010000 */
[----:B---3--:R-:W-:Y:S01]  /*7720*/  F2FP.BF16.F32.PACK_AB R154, R153, R154 ;  /* 0x0000009a999a723e */ /* 0x008fe200000010ff */
[--C-:B------:R-:W-:Y:S01]  /*7730*/  FFMA.FTZ R197, R162, UR27, -R192.reuse ;  /* 0x0000001ba2c57c23 */ /* 0x100fe200080108c0 */
[----:B------:R-:W-:Y:S01]  /*7740*/  FFMA.FTZ R198, R163, UR27, -R192 ;  /* 0x0000001ba3c67c23 */ /* 0x000fe200080108c0 */
[----:B------:R-:W-:Y:S01]  /*7750*/  FADD.FTZ R3, R153, R152 ;  /* 0x0000009899037221 */ /* 0x000fe20000010000 */
[--C-:B------:R-:W-:Y:S01]  /*7760*/  FFMA.FTZ R206, R164, UR27, -R192.reuse ;  /* 0x0000001ba4ce7c23 */ /* 0x100fe200080108c0 */
[----:B------:R-:W-:Y:S01]  /*7770*/  FFMA.FTZ R207, R165, UR27, -R192 ;  /* 0x0000001ba5cf7c23 */ /* 0x000fe200080108c0 */
[----:B------:R-:W3:Y:S01]  /*7780*/  MUFU.EX2 R10, R10 ;  /* 0x0000000a000a7308 */ /* 0x000ee20000000800 */
[----:B--2---:R-:W-:Y:S01]  /*7790*/  FFMA.FTZ R0, R7, R0, R8 ;  /* 0x0000000007007223 */ /* 0x004fe20000010008 */
[----:B------:R-:W-:Y:S01]  /*77a0*/  FADD.FTZ R152, R156, R3 ;  /* 0x000000039c987221 */ /* 0x000fe20000010000 */
[--C-:B------:R-:W-:Y:S01]  /*77b0*/  FFMA.FTZ R208, R166, UR27, -R192.reuse ;  /* 0x0000001ba6d07c23 */ /* 0x100fe200080108c0 */
[--C-:B------:R-:W-:Y:S01]  /*77c0*/  FFMA.FTZ R209, R167, UR27, -R192.reuse ;  /* 0x0000001ba7d17c23 */ /* 0x100fe200080108c0 */
[----:B------:R-:W-:Y:S01]  /*77d0*/  FFMA.FTZ R168, R168, UR27, -R192 ;  /* 0x0000001ba8a87c23 */ /* 0x000fe200080108c0 */
[----:B------:R-:W-:Y:S01]  /*77e0*/  FADD.FTZ R3, R155, R152 ;  /* 0x000000989b037221 */ /* 0x000fe20000010000 */
[----:B------:R-:W-:Y:S01]  /*77f0*/  FFMA.FTZ R169, R169, UR27, -R192 ;  /* 0x0000001ba9a97c23 */ /* 0x000fe200080108c0 */
[----:B------:R-:W2:Y:S01]  /*7800*/  MUFU.EX2 R11, R11 ;  /* 0x0000000b000b7308 */ /* 0x000ea20000000800 */
[----:B-----5:R-:W-:Y:S01]  /*7810*/  FADD.FTZ R153, R191, R0 ;  /* 0x00000000bf997221 */ /* 0x020fe20000010000 */
[----:B------:R-:W-:Y:S01]  /*7820*/  FADD.FTZ R152, R158, R3 ;  /* 0x000000039e987221 */ /* 0x000fe20000010000 */
[--C-:B------:R-:W-:Y:S01]  /*7830*/  FFMA.FTZ R159, R170, UR27, -R192.reuse ;  /* 0x0000001baa9f7c23 */ /* 0x100fe200080108c0 */
[----:B------:R-:W-:Y:S01]  /*7840*/  FFMA.FTZ R171, R171, UR27, -R192 ;  /* 0x0000001babab7c23 */ /* 0x000fe200080108c0 */
[C---:B------:R-:W-:Y:S01]  /*7850*/  F2FP.BF16.F32.PACK_AB R158, R157.reuse, R158 ;  /* 0x0000009e9d9e723e */ /* 0x040fe200000010ff */
[----:B------:R-:W-:Y:S01]  /*7860*/  FADD.FTZ R152, R157, R152 ;  /* 0x000000989d987221 */ /* 0x000fe20000010000 */
[-C--:B------:R-:W-:Y:S01]  /*7870*/  FMUL.FTZ R26, R26, R7.reuse ;  /* 0x000000071a1a7220 */ /* 0x080fe20000410000 */
[----:B------:R-:W4:Y:S01]  /*7880*/  MUFU.EX2 R12, R12 ;  /* 0x0000000c000c7308 */ /* 0x000f220000000800 */
[----:B---3--:R-:W-:Y:S01]  /*7890*/  FADD.FTZ R0, R10, R153 ;  /* 0x000000990a007221 */ /* 0x008fe20000010000 */
[----:B------:R-:W-:Y:S01]  /*78a0*/  FADD.FTZ R3, R175, R152 ;  /* 0x00000098af037221 */ /* 0x000fe20000010000 */
        /* <DEDUP_REMOVED lines=82> */
[----:B------:R-:W-:Y:S01]  /*7dd0*/  FMUL.FTZ R151, R151, R7 ;  /* 0x0000000797977220 */ /* 0x000fe20000410000 */
        /* <DEDUP_REMOVED lines=38> */
[----:B------:R-:W-:Y:S01]  /*8040*/  FMUL.FTZ R149, R149, R172 ;  /* 0x000000ac95957220 */ /* 0x000fe20000410000 */
[----:B------:R-:W-:-:S02]  /*8050*/  F2FP.BF16.F32.PACK_AB R156, R155, R156 ;  /* 0x0000009c9b9c723e */ /* 0x000fc400000010ff */
[----:B------:R-:W-:Y:S01]  /*8060*/  F2FP.BF16.F32.PACK_AB R162, R178, R177 ;  /* 0x000000b1b2a2723e */ /* 0x000fe200000010ff */
[----:B------:R-:W3:Y:S01]  /*8070*/  MUFU.EX2 R196, R196 ;  /* 0x000000c400c47308 */ /* 0x000ee20000000800 */
[----:B--2---:R-:W-:Y:S01]  /*8080*/  FADD.FTZ R153, R195, R0 ;  /* 0x00000000c3997221 */ /* 0x004fe20000010000 */
[----:B------:R-:W-:Y:S02]  /*8090*/  F2FP.BF16.F32.PACK_AB R164, R180, R179 ;  /* 0x000000b3b4a4723e */ /* 0x000fe400000010ff */
[----:B------:R-:W-:Y:S02]  /*80a0*/  F2FP.BF16.F32.PACK_AB R155, R11, R10 ;  /* 0x0000000a0b9b723e */ /* 0x000fe400000010ff */
[----:B------:R-:W-:Y:S02]  /*80b0*/  F2FP.BF16.F32.PACK_AB R161, R21, R20 ;  /* 0x0000001415a1723e */ /* 0x000fe400000010ff */
[----:B------:R-:W2:Y:S01]  /*80c0*/  MUFU.EX2 R183, R183 ;  /* 0x000000b700b77308 */ /* 0x000ea20000000800 */
[C---:B----4-:R-:W-:Y:S01]  /*80d0*/  FADD.FTZ R152, R182.reuse, R3 ;  /* 0x00000003b6987221 */ /* 0x050fe20000010000 */
[----:B------:R-:W-:-:S02]  /*80e0*/  F2FP.BF16.F32.PACK_AB R166, R182, R181 ;  /* 0x000000b5b6a6723e */ /* 0x000fc400000010ff */
[----:B------:R-:W-:-:S04]  /*80f0*/  F2FP.BF16.F32.PACK_AB R163, R194, R193 ;  /* 0x000000c1c2a3723e */ /* 0x000fc800000010ff */
[----:B------:R-:W4:Y:S01]  /*8100*/  MUFU.EX2 R197, R197 ;  /* 0x000000c500c57308 */ /* 0x000f220000000800 */
[C---:B---3--:R-:W-:Y:S01]  /*8110*/  FADD.FTZ R0, R196.reuse, R153 ;  /* 0x00000099c4007221 */ /* 0x048fe20000010000 */
[----:B------:R-:W-:-:S06]  /*8120*/  F2FP.BF16.F32.PACK_AB R165, R196, R195 ;  /* 0x000000c3c4a5723e */ /* 0x000fcc00000010ff */
[----:B------:R-:W3:Y:S01]  /*8130*/  MUFU.EX2 R184, R184 ;  /* 0x000000b800b87308 */ /* 0x000ee20000000800 */
[----:B--2---:R-:W-:-:S07]  /*8140*/  FADD.FTZ R3, R183, R152 ;  /* 0x00000098b7037221 */ /* 0x004fce0000010000 */
[----:B------:R-:W2:Y:S01]  /*8150*/  MUFU.EX2 R198, R198 ;  /* 0x000000c600c67308 */ /* 0x000ea20000000800 */
[----:B----4-:R-:W-:-:S07]  /*8160*/  FADD.FTZ R153, R197, R0 ;  /* 0x00000000c5997221 */ /* 0x010fce0000010000 */
[----:B------:R-:W4:Y:S01]  /*8170*/  MUFU.EX2 R185, R185 ;  /* 0x000000b900b97308 */ /* 0x000f220000000800 */
[----:B---3--:R-:W-:-:S07]  /*8180*/  FADD.FTZ R152, R184, R3 ;  /* 0x00000003b8987221 */ /* 0x008fce0000010000 */
[----:B------:R-:W3:Y:S01]  /*8190*/  MUFU.EX2 R206, R206 ;  /* 0x000000ce00ce7308 */ /* 0x000ee20000000800 */
[C---:B--2---:R-:W-:Y:S01]  /*81a0*/  FADD.FTZ R153, R198.reuse, R153 ;  /* 0x00000099c6997221 */ /* 0x044fe20000010000 */
[----:B------:R-:W-:-:S06]  /*81b0*/  F2FP.BF16.F32.PACK_AB R167, R198, R197 ;  /* 0x000000c5c6a7723e */ /* 0x000fcc00000010ff */
[----:B------:R-:W2:Y:S01]  /*81c0*/  MUFU.EX2 R186, R186 ;  /* 0x000000ba00ba7308 */ /* 0x000ea20000000800 */
[----:B----4-:R-:W-:Y:S01]  /*81d0*/  FADD.FTZ R3, R185, R152 ;  /* 0x00000098b9037221 */ /* 0x010fe20000010000 */
[----:B------:R-:W-:-:S06]  /*81e0*/  F2FP.BF16.F32.PACK_AB R152, R174, R173 ;  /* 0x000000adae98723e */ /* 0x000fcc00000010ff */
[----:B------:R-:W4:Y:S01]  /*81f0*/  MUFU.EX2 R207, R207 ;  /* 0x000000cf00cf7308 */ /* 0x000f220000000800 */
[----:B---3--:R-:W-:-:S07]  /*8200*/  FADD.FTZ R0, R206, R153 ;  /* 0x00000099ce007221 */ /* 0x008fce0000010000 */
[----:B------:R-:W3:Y:S01]  /*8210*/  MUFU.EX2 R187, R187 ;  /* 0x000000bb00bb7308 */ /* 0x000ee20000000800 */
[C---:B--2---:R-:W-:Y:S01]  /*8220*/  FADD.FTZ R160, R186.reuse, R3 ;  /* 0x00000003baa07221 */ /* 0x044fe20000010000 */
[----:B------:R-:W-:-:S06]  /*8230*/  F2FP.BF16.F32.PACK_AB R170, R186, R185 ;  /* 0x000000b9baaa723e */ /* 0x000fcc00000010ff */
[----:B------:R-:W2:Y:S01]  /*8240*/  MUFU.EX2 R208, R208 ;  /* 0x000000d000d07308 */ /* 0x000ea20000000800 */
[----:B----4-:R-:W-:-:S07]  /*8250*/  FADD.FTZ R153, R207, R0 ;  /* 0x00000000cf997221 */ /* 0x010fce0000010000 */
[----:B------:R-:W4:Y:S01]  /*8260*/  MUFU.EX2 R209, R209 ;  /* 0x000000d100d17308 */ /* 0x000f220000000800 */
[----:B---3--:R-:W-:Y:S01]  /*8270*/  FADD.FTZ R3, R187, R160 ;  /* 0x000000a0bb037221 */ /* 0x008fe20000010000 */
[----:B------:R-:W-:-:S06]  /*8280*/  F2FP.BF16.F32.PACK_AB R160, R176, R175 ;  /* 0x000000afb0a0723e */ /* 0x000fcc00000010ff */
[----:B------:R-:W3:Y:S01]  /*8290*/  MUFU.EX2 R192, R168 ;  /* 0x000000a800c07308 */ /* 0x000ee20000000800 */
[----:B--2---:R-:W-:Y:S01]  /*82a0*/  FADD.FTZ R0, R208, R153 ;  /* 0x00000099d0007221 */ /* 0x004fe20000010000 */
[----:B------:R-:W-:-:S06]  /*82b0*/  F2FP.BF16.F32.PACK_AB R153, R191, R8 ;  /* 0x00000008bf99723e */ /* 0x000fcc00000010ff */
[----:B------:R-:W2:Y:S01]  /*82c0*/  MUFU.EX2 R188, R188 ;  /* 0x000000bc00bc7308 */ /* 0x000ea20000000800 */
[----:B----4-:R-:W-:-:S07]  /*82d0*/  FADD.FTZ R157, R209, R0 ;  /* 0x00000000d19d7221 */ /* 0x010fce0000010000 */
[----:B------:R4:W5:Y:S01]  /*82e0*/  MUFU.EX2 R173, R169 ;  /* 0x000000a900ad7308 */ /* 0x0009620000000800 */
[----:B---3--:R-:W-:Y:S01]  /*82f0*/  FADD.FTZ R0, R192, R157 ;  /* 0x0000009dc0007221 */ /* 0x008fe20000010000 */
[----:B------:R-:W-:-:S06]  /*8300*/  F2FP.BF16.F32.PACK_AB R157, R13, R12 ;  /* 0x0000000c0d9d723e */ /* 0x000fcc00000010ff */
[----:B------:R-:W3:Y:S01]  /*8310*/  MUFU.EX2 R189, R189 ;  /* 0x000000bd00bd7308 */ /* 0x000ee20000000800 */
[C---:B--2---:R-:W-:Y:S01]  /*8320*/  FADD.FTZ R168, R188.reuse, R3 ;  /* 0x00000003bca87221 */ /* 0x044fe20000010000 */
[----:B------:R-:W-:Y:S02]  /*8330*/  F2FP.BF16.F32.PACK_AB R172, R188, R187 ;  /* 0x000000bbbcac723e */ /* 0x000fe400000010ff */
[----:B----4-:R-:W-:-:S04]  /*8340*/  F2FP.BF16.F32.PACK_AB R169, R207, R206 ;  /* 0x000000cecfa9723e */ /* 0x010fc800000010ff */
[----:B------:R2:W4:Y:S01]  /*8350*/  MUFU.EX2 R175, R159 ;  /* 0x0000009f00af7308 */ /* 0x0005220000000800 */
[C---:B-----5:R-:W-:Y:S01]  /*8360*/  FADD.FTZ R0, R173.reuse, R0 ;  /* 0x00000000ad007221 */ /* 0x060fe20000010000 */
[----:B------:R-:W-:-:S06]  /*8370*/  F2FP.BF16.F32.PACK_AB R173, R173, R192 ;  /* 0x000000c0adad723e */ /* 0x000fcc00000010ff */
[----:B------:R-:W5:Y:S01]  /*8380*/  MUFU.EX2 R190, R190 ;  /* 0x000000be00be7308 */ /* 0x000f620000000800 */
[----:B---3--:R-:W-:Y:S01]  /*8390*/  FADD.FTZ R3, R189, R168 ;  /* 0x000000a8bd037221 */ /* 0x008fe20000010000 */
[----:B------:R-:W-:Y:S02]  /*83a0*/  F2FP.BF16.F32.PACK_AB R168, R184, R183 ;  /* 0x000000b7b8a8723e */ /* 0x000fe400000010ff */
[----:B--2---:R-:W-:-:S04]  /*83b0*/  F2FP.BF16.F32.PACK_AB R159, R15, R14 ;  /* 0x0000000e0f9f723e */ /* 0x004fc800000010ff */
[----:B------:R2:W3:Y:S01]  /*83c0*/  MUFU.EX2 R176, R171 ;  /* 0x000000ab00b07308 */ /* 0x0004e20000000800 */
[----:B----4-:R-:W-:Y:S01]  /*83d0*/  FADD.FTZ R7, R175, R0 ;  /* 0x00000000af077221 */ /* 0x010fe20000010000 */
[C---:B-----5:R-:W-:Y:S01]  /*83e0*/  FADD.FTZ R3, R190.reuse, R3 ;  /* 0x00000003be037221 */ /* 0x060fe20000010000 */
[----:B------:R-:W-:Y:S02]  /*83f0*/  F2FP.BF16.F32.PACK_AB R174, R190, R189 ;  /* 0x000000bdbeae723e */ /* 0x000fe400000010ff */
[----:B--2---:R-:W-:Y:S01]  /*8400*/  F2FP.BF16.F32.PACK_AB R171, R209, R208 ;  /* 0x000000d0d1ab723e */ /* 0x004fe200000010ff */
[C---:B---3--:R-:W-:Y:S01]  /*8410*/  FADD.FTZ R0, R176.reuse, R7 ;  /* 0x00000007b0007221 */ /* 0x048fe20000010000 */
[----:B------:R-:W-:Y:S01]  /*8420*/  F2FP.BF16.F32.PACK_AB R175, R176, R175 ;  /* 0x000000afb0af723e */ /* 0x000fe200000010ff */
[----:B-1----:R-:W-:Y:S06]  /*8430*/  @!P0 BRA `(.L_x_10510) ;  /* 0x0000000000048947 */ /* 0x002fec0003800000 */
[----:B------:R-:W-:Y:S01]  /*8440*/  BPT.TRAP 0x1 ;  /* 0x000000040000795c */ /* 0x000fe20000300000 */
.L_x_10510:
[----:B------:R1:W2:Y:S01]  /*8450*/  SYNCS.PHASECHK.TRANS64.TRYWAIT P2, [UR23+0x22850], R6 ;  /* 0x02285006ff0075a7 */ /* 0x0002a20008040157 */
[----:B------:R-:W-:Y:S05]  /*8460*/  @!P0 BRA `(.L_x_10511) ;  /* 0x0000000000048947 */ /* 0x000fea0003800000 */
[----:B------:R-:W-:Y:S01]  /*8470*/  BPT.TRAP 0x1 ;  /* 0x000000040000795c */ /* 0x000fe20000300000 */
.L_x_10511:
[----:B--2---:R-:W-:Y:S05]  /*8480*/  @P2 BRA `(.L_x_10512) ;  /* 0x0000000000082947 */ /* 0x004fea0003800000 */
[----:B------:R-:W2:Y:S02]  /*8490*/  SYNCS.PHASECHK.TRANS64.TRYWAIT P2, [UR23+0x22850], R6 ;  /* 0x02285006ff0075a7 */ /* 0x000ea40008040157 */
[----:B--2---:R-:W-:Y:S05]  /*84a0*/  @!P2 BRA `(.L_x_10513) ;  /* 0x00000054005ca947 */ /* 0x004fea0003800000 */
.L_x_10512:
[----:B-12---:R-:W-:Y:S01]  /*84b0*/  VIADD R6, R23, 0x8 ;  /* 0x0000000817067836 */ /* 0x006fe20000000000 */
[----:B------:R-:W-:-:S04]  /*84c0*/  UIMAD UR10, UR37, 0xc00, UR21 ;  /* 0x00000c00250a78a4 */ /* 0x000fc8000f8e0215 */
[----:B------:R3:W-:Y:S01]  /*84d0*/  BAR.SYNC.DEFER_BLOCKING R6, 0x100 ;  /* 0x000400060000751d */ /* 0x0007e20000010000 */
[----:B------:R-:W-:Y:S01]  /*84e0*/  ISETP.LT.AND P2, PT, RZ, UR29, PT ;  /* 0x0000001dff007c0c */ /* 0x000fe2000bf41270 */
[----:B------:R-:W-:Y:S01]  /*84f0*/  @!P1 VIADD R199, R199, 0x22860 ;  /* 0x00022860c7c79836 */ /* 0x000fe20000000000 */
[----:B------:R-:W-:Y:S01]  /*8500*/  UIADD3 UR29, UR29, -0x1, URZ ;  /* 0xffffffff1d1d7890 */ /* 0x000fe2000fffe03f */
[----:B------:R-:W-:Y:S01]  /*8510*/  MOV R7, R4 ;  /* 0x0000000400077202 */ /* 0x000fe20000000f00 */
[----:B------:R-:W-:Y:S01]  /*8520*/  IMAD.MOV.U32 R206, RZ, RZ, R5 ;  /* 0x000000ffffce7224 */ /* 0x000fe200078e0005 */
[----:B------:R-:W-:Y:S01]  /*8530*/  UMOV UR6, UR10 ;  /* 0x0000000a00067c82 */ /* 0x000fe20008000000 */
[----:B------:R-:W-:Y:S01]  /*8540*/  UMOV UR7, 0x40000040 ;  /* 0x4000004000077882 */ /* 0x000fe20000000000 */
        /* <DEDUP_REMOVED lines=36> */
.L_x_10505:
[----:B--23--:R-:W2:Y:S01]  /*8790*/  SHFL.BFLY PT, R6, R3, 0x2, 0x1f ;  /* 0x0c401f0003067f89 */ /* 0x00cea200000e0000 */
[----:B------:R-:W-:Y:S01]  /*87a0*/  IMAD.MOV.U32 R13, RZ, RZ, RZ ;  /* 0x000000ffff0d7224 */ /* 0x000fe200078e00ff */
[----:B------:R-:W-:Y:S01]  /*87b0*/  UIADD3 UR37, UR37, 0x1, URZ ;  /* 0x0000000125257890 */ /* 0x000fe2000fffe03f */
[----:B------:R-:W-:Y:S01]  /*87c0*/  MOV R178, UR27 ;  /* 0x0000001b00b27c02 */ /* 0x000fe20008000f00 */
[----:B------:R-:W3:Y:S01]  /*87d0*/  SHFL.BFLY PT, R11, R0, 0x2, 0x1f ;  /* 0x0c401f00000b7f89 */ /* 0x000ee200000e0000 */
        /* <DEDUP_REMOVED lines=8> */
[----:B--2---:R-:W-:Y:S01]  /*8860*/  FADD.FTZ R6, R6, R3 ;  /* 0x0000000306067221 */ /* 0x004fe20000010000 */
[----:B------:R-:W-:Y:S01]  /*8870*/  IMAD.MOV.U32 R3, RZ, RZ, -0x800000 ;  /* 0xff800000ff037424 */ /* 0x000fe200078e00ff */
[----:B------:R-:W-:Y:S01]  /*8880*/  USEL UR37, UR37, URZ, UP0 ;  /* 0x0000003f25257287 */ /* 0x000fe20008000000 */
[----:B---3--:R-:W-:-:S02]  /*8890*/  FADD.FTZ R11, R11, R0 ;  /* 0x000000000b0b7221 */ /* 0x008fc40000010000 */
[----:B-1----:R-:W1:Y:S01]  /*88a0*/  SHFL.BFLY PT, R7, R6, 0x1, 0x1f ;  /* 0x0c201f0006077f89 */ /* 0x002e6200000e0000 */
[----:B------:R-:W-:-:S03]  /*88b0*/  ULOP3.LUT UR38, UR38, UR4, URZ, 0x3c, !UPT ;  /* 0x0000000426267292 */ /* 0x000fc6000f8e3c3f */
[----:B------:R-:W2:Y:S01]  /*88c0*/  SHFL.BFLY PT, R8, R11, 0x1, 0x1f ;  /* 0x0c201f000b087f89 */ /* 0x000ea200000e0000 */
[----:B-1----:R-:W-:Y:S01]  /*88d0*/  FADD.FTZ R174, R6, R7 ;  /* 0x0000000706ae7221 */ /* 0x002fe20000010000 */
[----:B------:R-:W-:Y:S01]  /*88e0*/  MOV R7, RZ ;  /* 0x000000ff00077202 */ /* 0x000fe20000000f00 */
[----:B--2---:R-:W-:-:S03]  /*88f0*/  FADD.FTZ R176, R11, R8 ;  /* 0x000000080bb07221 */ /* 0x004fc60000010000 */
[----:B------:R-:W-:Y:S02]  /*8900*/  FSETP.NE.FTZ.AND P1, PT, R174, RZ, PT ;  /* 0x000000ffae00720b */ /* 0x000fe40003f35000 */
[----:B------:R-:W-:-:S11]  /*8910*/  FSETP.NE.FTZ.AND P2, PT, R176, RZ, PT ;  /* 0x000000ffb000720b */ /* 0x000fd60003f55000 */
[----:B------:R-:W1:Y:S01]  /*8920*/  @P1 MUFU.RCP R13, R174 ;  /* 0x000000ae000d1308 */ /* 0x000e620000001000 */
[----:B------:R-:W-:Y:S01]  /*8930*/  @P1 FMUL.FTZ R172, R172, 0.69314718246459960938 ;  /* 0x3f317218acac1820 */ /* 0x000fe20000410000 */
[----:B------:R-:W-:-:S06]  /*8940*/  @P2 FMUL.FTZ R178, R178, 0.69314718246459960938 ;  /* 0x3f317218b2b22820 */ /* 0x000fcc0000410000 */
[----:B------:R-:W2:Y:S08]  /*8950*/  @P2 MUFU.RCP R7, R176 ;  /* 0x000000b000072308 */ /* 0x000eb00000001000 */
[----:B------:R-:W3:Y:S01]  /*8960*/  @P1 MUFU.LG2 R174, R174 ;  /* 0x000000ae00ae1308 */ /* 0x000ee20000000c00 */
[-C--:B-1----:R-:W-:Y:S01]  /*8970*/  FMUL.FTZ R0, R24, R13.reuse ;  /* 0x0000000d18007220 */ /* 0x082fe20000410000 */
[-C--:B------:R-:W-:Y:S01]  /*8980*/  FMUL.FTZ R6, R28, R13.reuse ;  /* 0x0000000d1c067220 */ /* 0x080fe20000410000 */
[-C--:B------:R-:W-:Y:S01]  /*8990*/  FMUL.FTZ R25, R25, R13.reuse ;  /* 0x0000000d19197220 */ /* 0x080fe20000410000 */
[-C--:B------:R-:W-:Y:S01]  /*89a0*/  FMUL.FTZ R29, R29, R13.reuse ;  /* 0x0000000d1d1d7220 */ /* 0x080fe20000410000 */
[-C--:B------:R-:W-:Y:S01]  /*89b0*/  FMUL.FTZ R32, R32, R13.reuse ;  /* 0x0000000d20207220 */ /* 0x080fe20000410000 */
[-C--:B------:R-:W-:Y:S01]  /*89c0*/  FMUL.FTZ R33, R33, R13.reuse ;  /* 0x0000000d21217220 */ /* 0x080fe20000410000 */
[----:B------:R-:W-:Y:S01]  /*89d0*/  FMUL.FTZ R36, R36, R13 ;  /* 0x0000000d24247220 */ /* 0x000fe20000410000 */
[----:B------:R-:W1:Y:S01]  /*89e0*/  @P2 MUFU.LG2 R176, R176 ;  /* 0x000000b000b02308 */ /* 0x000e620000000c00 */
[-C--:B--2---:R-:W-:Y:S01]  /*89f0*/  FMUL.FTZ R175, R27, R7.reuse ;  /* 0x000000071baf7220 */ /* 0x084fe20000410000 */
[-C--:B------:R-:W-:Y:S01]  /*8a00*/  FMUL.FTZ R173, R31, R7.reuse ;  /* 0x000000071fad7220 */ /* 0x080fe20000410000 */
[-C--:B------:R-:W-:Y:S01]  /*8a10*/  FMUL.FTZ R157, R87, R7.reuse ;  /* 0x00000007579d7220 */ /* 0x080fe20000410000 */
[----:B------:R-:W-:Y:S01]  /*8a20*/  FMUL.FTZ R155, R91, R7 ;  /* 0x000000075b9b7220 */ /* 0x000fe20000410000 */
        /* <DEDUP_REMOVED lines=121> */
.L_x_10484:
        /* <DEDUP_REMOVED lines=11> */
[----:B------:R-:W-:Y:S01]  /*9270*/  VIADD R95, R22, UR42 ;  /* 0x0000002a165f7c36 */ /* 0x000fe20008000000 */
[----:B------:R-:W-:Y:S01]  /*9280*/  LOP3.LUT R26, R27, 0x380, RZ, 0xc0, !PT ;  /* 0x000003801b1a7812 */ /* 0x000fe200078ec0ff */
[----:B------:R-:W-:Y:S01]  /*9290*/  USHF.R.S32.HI UR5, URZ, 0x1f, UR43 ;  /* 0x0000001f3f057899 */ /* 0x000fe2000801142b */
[----:B------:R-:W-:Y:S01]  /*92a0*/  IADD3 R39, P3, R16, 0x4000, RZ ;  /* 0x0000400010277810 */ /* 0x000fe20007f7e0ff */
[----:B------:R-:W-:Y:S01]  /*92b0*/  ULDC UR10, c[0x0][0xa88] ;  /* 0x0002a200000a7ab9 */ /* 0x000fe20000000800 */
[----:B------:R-:W-:Y:S01]  /*92c0*/  SHF.R.U64 R26, R26, 0x3, RZ ;  /* 0x000000031a1a7819 */ /* 0x000fe200000012ff */
[----:B------:R-:W-:Y:S01]  /*92d0*/  ULDC.64 UR6, c[0x0][0xb70] ;  /* 0x0002dc0000067ab9 */ /* 0x000fe20000000a00 */
[----:B------:R-:W-:Y:S01]  /*92e0*/  LOP3.LUT R34, R35, 0x380, RZ, 0xc0, !PT ;  /* 0x0000038023227812 */ /* 0x000fe200078ec0ff */
[----:B------:R-:W-:Y:S01]  /*92f0*/  UIMAD UR5, UR5, UR6, URZ ;  /* 0x00000006050572a4 */ /* 0x000fe2000f8e023f */
[----:B------:R-:W-:Y:S01]  /*9300*/  LOP3.LUT R26, R26, R27, RZ, 0x3c, !PT ;  /* 0x0000001b1a1a7212 */ /* 0x000fe200078e3cff */
[----:B------:R-:W-:Y:S01]  /*9310*/  IMAD.X R27, RZ, RZ, R17, P6 ;  /* 0x000000ffff1b7224 */ /* 0x000fe200030e0611 */
[C---:B------:R-:W-:Y:S01]  /*9320*/  IADD3 R47, P6, R16.reuse, 0x4040, RZ ;  /* 0x00004040102f7810 */ /* 0x040fe20007fde0ff */
[----:B------:R-:W-:Y:S01]  /*9330*/  UIMAD.WIDE.U32 UR8, UR43, UR6, URZ ;  /* 0x000000062b0872a5 */ /* 0x000fe2000f8e003f */
[----:B------:R-:W-:Y:S01]  /*9340*/  LOP3.LUT R38, R39, 0x380, RZ, 0xc0, !PT ;  /* 0x0000038027267812 */ /* 0x000fe200078ec0ff */
[----:B------:R-:W-:Y:S01]  /*9350*/  UIMAD UR5, UR43, UR7, UR5 ;  /* 0x000000072b0572a4 */ /* 0x000fe2000f8e0205 */
[----:B------:R-:W-:-:S02]  /*9360*/  IADD3 R31, P5, R16, 0x40, RZ ;  /* 0x00000040101f7810 */ /* 0x000fc40007fbe0ff */
[----:B------:R-:W-:Y:S01]  /*9370*/  LOP3.LUT R46, R47, 0x380, RZ, 0xc0, !PT ;  /* 0x000003802f2e7812 */ /* 0x000fe200078ec0ff */
[----:B------:R-:W-:Y:S01]  /*9380*/  UIADD3 UR5, UR9, UR5, URZ ;  /* 0x0000000509057290 */ /* 0x000fe2000fffe03f */
[----:B------:R-:W-:Y:S01]  /*9390*/  SHF.R.U64 R34, R34, 0x3, RZ ;  /* 0x0000000322227819 */ /* 0x000fe200000012ff */
[----:B------:R-:W-:Y:S01]  /*93a0*/  ULDC.64 UR6, c[0x0][0xb40] ;  /* 0x0002d00000067ab9 */ /* 0x000fe20000000a00 */
[----:B------:R-:W-:Y:S02]  /*93b0*/  SHF.R.U64 R38, R38, 0x3, RZ ;  /* 0x0000000326267819 */ /* 0x000fe400000012ff */
[----:B------:R-:W-:Y:S02]  /*93c0*/  IADD3 R43, P2, R16, 0x4020, RZ ;  /* 0x00004020102b7810 */ /* 0x000fe40007f5e0ff */
[----:B------:R-:W-:Y:S02]  /*93d0*/  LOP3.LUT R30, R31, 0x380, RZ, 0xc0, !PT ;  /* 0x000003801f1e7812 */ /* 0x000fe400078ec0ff */
[----:B------:R-:W-:-:S02]  /*93e0*/  SHF.R.U64 R46, R46, 0x3, RZ ;  /* 0x000000032e2e7819 */ /* 0x000fc400000012ff */
[----:B------:R-:W-:Y:S02]  /*93f0*/  LOP3.LUT R34, R34, R35, RZ, 0x3c, !PT ;  /* 0x0000002322227212 */ /* 0x000fe400078e3cff */
[----:B------:R-:W-:Y:S01]  /*9400*/  LOP3.LUT R38, R38, R39, RZ, 0x3c, !PT ;  /* 0x0000002726267212 */ /* 0x000fe200078e3cff */
[----:B------:R-:W-:Y:S01]  /*9410*/  IMAD.X R39, RZ, RZ, R17, P3 ;  /* 0x000000ffff277224 */ /* 0x000fe200018e0611 */
[----:B------:R-:W-:Y:S02]  /*9420*/  IADD3.X R35, RZ, R17, RZ, P4, !PT ;  /* 0x00000011ff237210 */ /* 0x000fe400027fe4ff */
[----:B------:R-:W-:Y:S02]  /*9430*/  LOP3.LUT R42, R43, 0x380, RZ, 0xc0, !PT ;  /* 0x000003802b2a7812 */ /* 0x000fe400078ec0ff */
[----:B------:R-:W-:Y:S02]  /*9440*/  SHF.R.U64 R30, R30, 0x3, RZ ;  /* 0x000000031e1e7819 */ /* 0x000fe400000012ff */
[----:B------:R-:W-:-:S02]  /*9450*/  IADD3 R55, P4, R16, 0x8000, RZ ;  /* 0x0000800010377810 */ /* 0x000fc40007f9e0ff */
[----:B------:R-:W-:Y:S02]  /*9460*/  IADD3 R59, P3, R16, 0x8020, RZ ;  /* 0x00008020103b7810 */ /* 0x000fe40007f7e0ff */
[----:B------:R-:W-:Y:S02]  /*9470*/  LOP3.LUT R46, R46, R47, RZ, 0x3c, !PT ;  /* 0x0000002f2e2e7212 */ /* 0x000fe400078e3cff */
[----:B------:R-:W-:Y:S02]  /*9480*/  LOP3.LUT R5, R16, 0x380, RZ, 0xc0, !PT ;  /* 0x0000038010057812 */ /* 0x000fe400078ec0ff */
[----:B------:R-:W-:Y:S02]  /*9490*/  IADD3.X R47, RZ, R17, RZ, P6, !PT ;  /* 0x00000011ff2f7210 */ /* 0x000fe400037fe4ff */
[----:B------:R-:W-:Y:S02]  /*94a0*/  SHF.R.U64 R42, R42, 0x3, RZ ;  /* 0x000000032a2a7819 */ /* 0x000fe400000012ff */
[----:B------:R-:W-:-:S02]  /*94b0*/  IADD3 R67, P6, R16, 0x8060, RZ ;  /* 0x0000806010437810 */ /* 0x000fc40007fde0ff */
[----:B------:R-:W-:Y:S01]  /*94c0*/  LOP3.LUT R30, R30, R31, RZ, 0x3c, !PT ;  /* 0x0000001f1e1e7212 */ /* 0x000fe200078e3cff */
[----:B------:R-:W-:Y:S01]  /*94d0*/  IMAD.X R31, RZ, RZ, R17, P5 ;  /* 0x000000ffff1f7224 */ /* 0x000fe200028e0611 */
[----:B------:R-:W-:Y:S02]  /*94e0*/  LOP3.LUT R54, R55, 0x380, RZ, 0xc0, !PT ;  /* 0x0000038037367812 */ /* 0x000fe400078ec0ff */
[----:B------:R-:W-:Y:S02]  /*94f0*/  LOP3.LUT R58, R59, 0x380, RZ, 0xc0, !PT ;  /* 0x000003803b3a7812 */ /* 0x000fe400078ec0ff */
[----:B------:R-:W-:Y:S02]  /*9500*/  LOP3.LUT P0, RZ, R202, 0x3, RZ, 0xc0, !PT ;  /* 0x00000003caff7812 */ /* 0x000fe4000780c0ff */
[----:B------:R-:W-:Y:S02]  /*9510*/  IADD3 R4, R95, 0x8, RZ ;  /* 0x000000085f047810 */ /* 0x000fe40007ffe0ff */
[----:B------:R-:W-:-:S02]  /*9520*/  IADD3 R51, P5, R16, 0x4060, RZ ;  /* 0x0000406010337810 */ /* 0x000fc40007fbe0ff */
[----:B------:R-:W-:Y:S02]  /*9530*/  SHF.R.U64 R5, R5, 0x3, RZ ;  /* 0x0000000305057819 */ /* 0x000fe400000012ff */
[----:B------:R-:W-:Y:S01]  /*9540*/  LOP3.LUT R42, R42, R43, RZ, 0x3c, !PT ;  /* 0x0000002b2a2a7212 */ /* 0x000fe200078e3cff */
[----:B------:R-:W-:Y:S01]  /*9550*/  IMAD.X R43, RZ, RZ, R17, P2 ;  /* 0x000000ffff2b7224 */ /* 0x000fe200010e0611 */
[----:B------:R-:W-:Y:S02]  /*9560*/  LOP3.LUT R66, R67, 0x380, RZ, 0xc0, !PT ;  /* 0x0000038043427812 */ /* 0x000fe400078ec0ff */
[----:B------:R-:W-:Y:S02]  /*9570*/  SHF.R.U64 R54, R54, 0x3, RZ ;  /* 0x0000000336367819 */ /* 0x000fe400000012ff */
[----:B------:R-:W-:Y:S02]  /*9580*/  SHF.R.U64 R58, R58, 0x3, RZ ;  /* 0x000000033a3a7819 */ /* 0x000fe400000012ff */
[----:B------:R-:W-:-:S02]  /*9590*/  ISETP.GE.OR P1, PT, R4, UR10, P0 ;  /* 0x0000000a04007c0c */ /* 0x000fc40008726670 */
[----:B------:R-:W-:Y:S02]  /*95a0*/  IADD3 R63, P2, R16, 0x8040, RZ ;  /* 0x00008040103f7810 */ /* 0x000fe40007f5e0ff */
[----:B------:R-:W-:Y:S02]  /*95b0*/  LOP3.LUT R50, R51, 0x380, RZ, 0xc0, !PT ;  /* 0x0000038033327812 */ /* 0x000fe400078ec0ff */
[----:B------:R-:W-:Y:S01]  /*95c0*/  LOP3.LUT R4, R5, R16, RZ, 0x3c, !PT ;  /* 0x0000001005047212 */ /* 0x000fe200078e3cff */
[--C-:B------:R-:W-:Y:S01]  /*95d0*/  IMAD.MOV.U32 R5, RZ, RZ, R17.reuse ;  /* 0x000000ffff057224 */ /* 0x100fe200078e0011 */
[----:B------:R-:W-:Y:S02]  /*95e0*/  SHF.R.U64 R66, R66, 0x3, RZ ;  /* 0x0000000342427819 */ /* 0x000fe400000012ff */
[----:B------:R-:W-:Y:S02]  /*95f0*/  LOP3.LUT R54, R54, R55, RZ, 0x3c, !PT ;  /* 0x0000003736367212 */ /* 0x000fe400078e3cff */
[----:B------:R-:W-:Y:S01]  /*9600*/  LOP3.LUT R58, R58, R59, RZ, 0x3c, !PT ;  /* 0x0000003b3a3a7212 */ /* 0x000fe200078e3cff */
[----:B------:R-:W-:Y:S01]  /*9610*/  IMAD.X R59, RZ, RZ, R17, P3 ;  /* 0x000000ffff3b7224 */ /* 0x000fe200018e0611 */
[----:B------:R-:W-:-:S02]  /*9620*/  LOP3.LUT R62, R63, 0x380, RZ, 0xc0, !PT ;  /* 0x000003803f3e7812 */ /* 0x000fc400078ec0ff */
[----:B------:R-:W-:Y:S02]  /*9630*/  IADD3.X R55, RZ, R17, RZ, P4, !PT ;  /* 0x00000011ff377210 */ /* 0x000fe400027fe4ff */
[----:B------:R-:W-:Y:S02]  /*9640*/  SHF.R.U64 R50, R50, 0x3, RZ ;  /* 0x0000000332327819 */ /* 0x000fe400000012ff */
[C---:B------:R-:W-:Y:S02]  /*9650*/  IADD3 R83, P4, R16.reuse, 0xc020, RZ ;  /* 0x0000c02010537810 */ /* 0x040fe40007f9e0ff */
[----:B------:R-:W-:Y:S02]  /*9660*/  IADD3 R75, P3, R16, 0xc040, RZ ;  /* 0x0000c040104b7810 */ /* 0x000fe40007f7e0ff */
[----:B------:R-:W-:Y:S02]  /*9670*/  LOP3.LUT R66, R66, R67, RZ, 0x3c, !PT ;  /* 0x0000004342427212 */ /* 0x000fe400078e3cff */
[----:B------:R-:W-:-:S02]  /*9680*/  MOV R67, R4 ;  /* 0x0000000400437202 */ /* 0x000fc40000000f00 */
[----:B------:R-:W-:Y:S02]  /*9690*/  SHF.R.U64 R62, R62, 0x3, RZ ;  /* 0x000000033e3e7819 */ /* 0x000fe400000012ff */
[----:B------:R-:W-:Y:S02]  /*96a0*/  F2FP.BF16.F32.PACK_AB R4, R25, R0 ;  /* 0x000000001904723e */ /* 0x000fe400000010ff */
[----:B------:R-:W-:Y:S02]  /*96b0*/  F2FP.BF16.F32.PACK_AB R5, R175, R168 ;  /* 0x000000a8af05723e */ /* 0x000fe400000010ff */
[----:B------:R-:W-:Y:S02]  /*96c0*/  F2FP.BF16.F32.PACK_AB R6, R29, R6 ;  /* 0x000000061d06723e */ /* 0x000fe400000010ff */
[----:B------:R-:W-:Y:S02]  /*96d0*/  F2FP.BF16.F32.PACK_AB R7, R173, R170 ;  /* 0x000000aaad07723e */ /* 0x000fe400000010ff */
[----:B------:R-:W-:Y:S01]  /*96e0*/  LOP3.LUT R50, R50, R51, RZ, 0x3c, !PT ;  /* 0x0000003332327212 */ /* 0x000fe200078e3cff */
[----:B------:R-:W-:Y:S01]  /*96f0*/  IMAD.X R51, RZ, RZ, R17, P5 ;  /* 0x000000ffff337224 */ /* 0x000fe200028e0611 */
[----:B------:R-:W-:Y:S01]  /*9700*/  LOP3.LUT R82, R83, 0x380, RZ, 0xc0, !PT ;  /* 0x0000038053527812 */ /* 0x000fe200078ec0ff */
[----:B------:R1:W-:Y:S01]  /*9710*/  STSM.16.M88.4 [R67], R4 ;  /* 0x0000000443007844 */ /* 0x0003e20000000200 */
[----:B------:R-:W-:-:S02]  /*9720*/  LOP3.LUT R74, R75, 0x380, RZ, 0xc0, !PT ;  /* 0x000003804b4a7812 */ /* 0x000fc400078ec0ff */
[----:B------:R-:W-:Y:S02]  /*9730*/  IADD3 R71, P5, R16, 0xc000, RZ ;  /* 0x0000c00010477810 */ /* 0x000fe40007fbe0ff */
[----:B------:R-:W-:Y:S01]  /*9740*/  LOP3.LUT R62, R62, R63, RZ, 0x3c, !PT ;  /* 0x0000003f3e3e7212 */ /* 0x000fe200078e3cff */
[----:B------:R-:W-:Y:S01]  /*9750*/  IMAD.X R63, RZ, RZ, R17, P2 ;  /* 0x000000ffff3f7224 */ /* 0x000fe200010e0611 */
[----:B------:R-:W-:Y:S02]  /*9760*/  SHF.R.U64 R82, R82, 0x3, RZ ;  /* 0x0000000352527819 */ /* 0x000fe400000012ff */
[----:B------:R-:W-:Y:S02]  /*9770*/  SHF.R.U64 R74, R74, 0x3, RZ ;  /* 0x000000034a4a7819 */ /* 0x000fe400000012ff */
[----:B------:R-:W-:Y:S02]  /*9780*/  IADD3 R79, P2, R16, 0xc060, RZ ;  /* 0x0000c060104f7810 */ /* 0x000fe40007f5e0ff */
[----:B------:R-:W-:-:S02]  /*9790*/  LOP3.LUT R70, R71, 0x380, RZ, 0xc0, !PT ;  /* 0x0000038047467812 */ /* 0x000fc400078ec0ff */
[----:B------:R-:W-:Y:S01]  /*97a0*/  LOP3.LUT R82, R82, R83, RZ, 0x3c, !PT ;  /* 0x0000005352527212 */ /* 0x000fe200078e3cff */
[----:B------:R-:W-:Y:S01]  /*97b0*/  IMAD.X R83, RZ, RZ, R17, P4 ;  /* 0x000000ffff537224 */ /* 0x000fe200020e0611 */
[----:B-1----:R-:W-:Y:S02]  /*97c0*/  F2FP.BF16.F32.PACK_AB R4, R33, R32 ;  /* 0x000000202104723e */ /* 0x002fe400000010ff */
[----:B------:R-:W1:Y:S01]  /*97d0*/  LDC.64 R32, c[0x0][0xb78] ;  /* 0x0002de00ff207b82 */ /* 0x000e620000000a00 */
[----:B------:R-:W-:Y:S02]  /*97e0*/  LOP3.LUT R74, R74, R75, RZ, 0x3c, !PT ;  /* 0x0000004b4a4a7212 */ /* 0x000fe400078e3cff */
[----:B------:R-:W-:Y:S02]  /*97f0*/  LOP3.LUT R78, R79, 0x380, RZ, 0xc0, !PT ;  /* 0x000003804f4e7812 */ /* 0x000fe400078ec0ff */
[----:B------:R-:W-:Y:S02]  /*9800*/  MOV R168, R26 ;  /* 0x0000001a00a87202 */ /* 0x000fe40000000f00 */
[----:B------:R-:W-:-:S02]  /*9810*/  IADD3.X R75, RZ, R17, RZ, P3, !PT ;  /* 0x00000011ff4b7210 */ /* 0x000fc40001ffe4ff */
[----:B------:R-:W-:Y:S02]  /*9820*/  F2FP.BF16.F32.PACK_AB R5, R166, R153 ;  /* 0x00000099a605723e */ /* 0x000fe400000010ff */
[----:B------:R-:W-:Y:S02]  /*9830*/  F2FP.BF16.F32.PACK_AB R6, R37, R36 ;  /* 0x000000242506723e */ /* 0x000fe400000010ff */
[----:B------:R-:W-:Y:S02]  /*9840*/  F2FP.BF16.F32.PACK_AB R7, R171, R152 ;  /* 0x00000098ab07723e */ /* 0x000fe400000010ff */
[----:B------:R-:W-:Y:S02]  /*9850*/  SHF.R.U64 R70, R70, 0x3, RZ ;  /* 0x0000000346467819 */ /* 0x000fe400000012ff */
[----:B------:R-:W-:Y:S01]  /*9860*/  MOV R103, R30 ;  /* 0x0000001e00677202 */ /* 0x000fe20000000f00 */
[----:B------:R1:W-:Y:S01]  /*9870*/  STSM.16.M88.4 [R168], R4 ;  /* 0x00000004a8007844 */ /* 0x0003e20000000200 */
[----:B------:R-:W-:-:S02]  /*9880*/  F2FP.BF16.F32.PACK_AB R8, R41, R8 ;  /* 0x000000082908723e */ /* 0x000fc400000010ff */
[----:B------:R-:W-:Y:S01]  /*9890*/  F2FP.BF16.F32.PACK_AB R9, R164, R9 ;  /* 0x00000009a409723e */ /* 0x000fe200000010ff */
[----:B------:R-:W2:Y:S01]  /*98a0*/  SHFL.IDX PT, R6, R204, RZ, 0x1f ;  /* 0x00001fffcc067589 */ /* 0x000ea200000e0000 */
[----:B------:R-:W-:Y:S02]  /*98b0*/  F2FP.BF16.F32.PACK_AB R10, R45, R10 ;  /* 0x0000000a2d0a723e */ /* 0x000fe400000010ff */
[----:B------:R-:W-:Y:S02]  /*98c0*/  F2FP.BF16.F32.PACK_AB R11, R162, R11 ;  /* 0x0000000ba20b723e */ /* 0x000fe400000010ff */
[----:B------:R-:W-:Y:S01]  /*98d0*/  MOV R102, R34 ;  /* 0x0000002200667202 */ /* 0x000fe20000000f00 */
[----:B------:R-:W-:Y:S01]  /*98e0*/  IMAD.U32 R35, RZ, RZ, UR9 ;  /* 0x00000009ff237e24 */ /* 0x000fe2000f8e00ff */
[----:B------:R-:W-:Y:S01]  /*98f0*/  F2FP.BF16.F32.PACK_AB R12, R49, R12 ;  /* 0x0000000c310c723e */ /* 0x000fe200000010ff */
        /* <DEDUP_REMOVED lines=10> */
[----:B------:R-:W-:Y:S02]  /*99a0*/  SHF.R.U64 R78, R78, 0x3, RZ ;  /* 0x000000034e4e7819 */ /* 0x000fe400000012ff */
[----:B------:R-:W-:Y:S01]  /*99b0*/  MOV R42, R42 ;  /* 0x0000002a002a7202 */ /* 0x000fe20000000f00 */
[----:B------:R3:W-:Y:S01]  /*99c0*/  STSM.16.M88.4 [R39], R24 ;  /* 0x0000001827007844 */ /* 0x0007e20000000200 */
[----:B------:R-:W-:Y:S02]  /*99d0*/  MOV R0, R74 ;  /* 0x0000004a00007202 */ /* 0x000fe40000000f00 */
[----:B------:R-:W-:Y:S02]  /*99e0*/  F2FP.BF16.F32.PACK_AB R28, R65, R28 ;  /* 0x0000001c411c723e */ /* 0x000fe400000010ff */
[----:B------:R-:W-:-:S02]  /*99f0*/  F2FP.BF16.F32.PACK_AB R29, R165, R52 ;  /* 0x00000034a51d723e */ /* 0x000fc400000010ff */
[----:B------:R-:W-:Y:S02]  /*9a00*/  F2FP.BF16.F32.PACK_AB R30, R69, R68 ;  /* 0x00000044451e723e */ /* 0x000fe400000010ff */
[----:B------:R-:W-:Y:S02]  /*9a10*/  F2FP.BF16.F32.PACK_AB R31, R163, R48 ;  /* 0x00000030a31f723e */ /* 0x000fe400000010ff */
[----:B------:R-:W-:Y:S02]  /*9a20*/  F2FP.BF16.F32.PACK_AB R72, R73, R72 ;  /* 0x000000484948723e */ /* 0x000fe400000010ff */
[----:B------:R-:W-:Y:S01]  /*9a30*/  LOP3.LUT R70, R70, R71, RZ, 0x3c, !PT ;  /* 0x0000004746467212 */ /* 0x000fe200078e3cff */
[----:B------:R-:W-:Y:S01]  /*9a40*/  IMAD.X R71, RZ, RZ, R17, P5 ;  /* 0x000000ffff477224 */ /* 0x000fe200028e0611 */
        /* <DEDUP_REMOVED lines=10> */
[----:B------:R-:W-:Y:S02]  /*9af0*/  IADD3.X R67, RZ, R17, RZ, P6, !PT ;  /* 0x00000011ff437210 */ /* 0x000fe400037fe4ff */
        /* <DEDUP_REMOVED lines=12> */
[----:B------:R-:W-:Y:S01]  /*9bc0*/  LOP3.LUT R78, R78, R79, RZ, 0x3c, !PT ;  /* 0x0000004f4e4e7212 */ /* 0x000fe200078e3cff */
[----:B------:R-:W-:Y:S01]  /*9bd0*/  IMAD.X R79, RZ, RZ, R17, P2 ;  /* 0x000000ffff4f7224 */ /* 0x000fe200010e0611 */
        /* <DEDUP_REMOVED lines=32> */
[----:B------:R-:W-:Y:S01]  /*9de0*/  MOV R35, UR5 ;  /* 0x0000000500237c02 */ /* 0x000fe20008000f00 */
[----:B------:R-:W-:Y:S01]  /*9df0*/  USHF.R.S32.HI UR5, URZ, 0x1f, UR44 ;  /* 0x0000001f3f057899 */ /* 0x000fe2000801142c */
[----:B------:R-:W-:Y:S01]  /*9e00*/  MOV R78, R78 ;  /* 0x0000004e004e7202 */ /* 0x000fe20000000f00 */
[----:B------:R3:W-:Y:S01]  /*9e10*/  STSM.16.M88.4 [R0], R136 ;  /* 0x0000008800007844 */ /* 0x0007e20000000200 */
[----:B------:R-:W-:Y:S02]  /*9e20*/  F2FP.BF16.F32.PACK_AB R146, R149, R148 ;  /* 0x000000949592723e */ /* 0x000fe400000010ff */
[----:B------:R-:W-:Y:S01]  /*9e30*/  F2FP.BF16.F32.PACK_AB R147, R151, R150 ;  /* 0x000000969793723e */ /* 0x000fe200000010ff */
[----:B-1----:R-:W-:Y:S01]  /*9e40*/  IMAD R4, R32, UR5, RZ ;  /* 0x0000000520047c24 */ /* 0x002fe2000f8e02ff */
[----:B------:R-:W-:-:S02]  /*9e50*/  MOV R34, UR8 ;  /* 0x0000000800227c02 */ /* 0x000fc40008000f00 */
[----:B------:R-:W-:Y:S01]  /*9e60*/  ISETP.GE.OR P0, PT, R95, UR10, P0 ;  /* 0x0000000a5f007c0c */ /* 0x000fe20008706670 */
[----:B------:R3:W-:Y:S01]  /*9e70*/  STSM.16.M88.4 [R78], R144 ;  /* 0x000000904e007844 */ /* 0x0007e20000000200 */
[----:B------:R-:W-:Y:S01]  /*9e80*/  IMAD R4, R33, UR44, R4 ;  /* 0x0000002c21047c24 */ /* 0x000fe2000f8e0204 */
[----:B------:R-:W-:Y:S01]  /*9e90*/  SHF.R.S32.HI R5, RZ, 0x1f, R95 ;  /* 0x0000001fff057819 */ /* 0x000fe2000001145f */
[----:B------:R-:W-:Y:S01]  /*9ea0*/  IMAD.WIDE.U32 R32, R32, UR44, R34 ;  /* 0x0000002c20207c25 */ /* 0x000fe2000f8e0022 */
[----:B------:R-:W-:Y:S01]  /*9eb0*/  @!PT LDS RZ, [RZ] ;  /* 0x00000000fffff984 */ /* 0x000fe20000000800 */
[----:B------:R-:W-:Y:S01]  /*9ec0*/  @!PT LDS RZ, [RZ] ;  /* 0x00000000fffff984 */ /* 0x000fe20000000800 */
[----:B------:R-:W-:Y:S01]  /*9ed0*/  @!PT LDS RZ, [RZ] ;  /* 0x00000000fffff984 */ /* 0x000fe20000000800 */
[----:B------:R1:W-:Y:S06]  /*9ee0*/  MEMBAR.ALL.CTA ;  /* 0x0000000000007992 */ /* 0x0003ec0000008000 */
[----:B-1----:R-:W1:Y:S02]  /*9ef0*/  FENCE.VIEW.ASYNC.S ;  /* 0x00000000000073c6 */ /* 0x002e640000000000 */
[----:B-1----:R-:W-:Y:S06]  /*9f00*/  BAR.ARV 0x1, 0x120 ;  /* 0x0044800000007b1d */ /* 0x002fec0000002000 */
[----:B------:R-:W-:-:S04]  /*9f10*/  IADD3 R95, P2, R95, R32, RZ ;  /* 0x000000205f5f7210 */ /* 0x000fc80007f5e0ff */
[----:B------:R-:W-:Y:S02]  /*9f20*/  IADD3.X R32, R5, R33, R4, P2, !PT ;  /* 0x0000002105207210 */ /* 0x000fe400017fe404 */
[----:B------:R-:W-:-:S04]  /*9f30*/  LEA R4, P2, R95, UR6, 0x2 ;  /* 0x000000065f047c11 */ /* 0x000fc8000f8410ff */
[----:B------:R-:W-:-:S05]  /*9f40*/  LEA.HI.X R5, R95, UR7, R32, 0x2, P2 ;  /* 0x000000075f057c11 */ /* 0x000fca00090f1420 */
        /* <DEDUP_REMOVED lines=34> */
.L_x_10518:
[----:B------:R-:W-:Y:S05]  /*a170*/  BSYNC B0 ;  /* 0x0000000000007941 */ /* 0x000fea0003800000 */
.L_x_10517:
[----:B------:R-:W-:Y:S05]  /*a180*/  BRA `(.L_x_10516) ;  /* 0x00000008007c7947 */ /* 0x000fea0003800000 */
.L_x_10515:
[----:B------:R-:W1:Y:S01]  /*a190*/  LDC.64 R10, c[0x0][0xae0] ;  /* 0x0002b800ff0a7b82 */ /* 0x000e620000000a00 */
        /* <DEDUP_REMOVED lines=23> */
[----:B----4-:R-:W-:-:S03]  /*a310*/  IMAD R0, R14, UR6, RZ ;  /* 0x000000060e007c24 */ /* 0x010fc6000f8e02ff */
        /* <DEDUP_REMOVED lines=8> */
.L_x_10520:
[----:B------:R-:W-:Y:S05]  /*a3a0*/  BSYNC B0 ;  /* 0x0000000000007941 */ /* 0x000fea0003800000 */
.L_x_10519:
[----:B------:R-:W-:Y:S01]  /*a3b0*/  ULDC UR5, c[0x0][0xa88] ;  /* 0x0002a20000057ab9 */ /* 0x000fe20000000800 */
[C---:B------:R-:W-:Y:S01]  /*a3c0*/  VIADD R0, R200.reuse, 0x20 ;  /* 0x00000020c8007836 */ /* 0x040fe20000000000 */
[----:B------:R-:W-:Y:S01]  /*a3d0*/  UIADD3 UR42, -UR42, UR5, URZ ;  /* 0x000000052a2a7290 */ /* 0x000fe2000fffe13f */
[----:B-1----:R-:W-:Y:S01]  /*a3e0*/  IMAD R3, R11, UR43, R10 ;  /* 0x0000002b0b037c24 */ /* 0x002fe2000f8e020a */
[----:B------:R-:W-:Y:S01]  /*a3f0*/  ULOP3.LUT UR40, URZ, UR40, URZ, 0x33, !UPT ;  /* 0x000000283f287292 */ /* 0x000fe2000f8e333f */
[----:B------:R-:W-:Y:S01]  /*a400*/  SHF.R.S32.HI R201, RZ, 0x1f, R200 ;  /* 0x0000001fffc97819 */ /* 0x000fe200000114c8 */
[----:B------:R-:W-:Y:S01]  /*a410*/  BSSY B0, `(.L_x_10521) ;  /* 0x0000024000007945 */ /* 0x000fe20003800000 */
[----:B------:R-:W-:Y:S01]  /*a420*/  IMAD.IADD R9, R9, 0x1, R3 ;  /* 0x0000000109097824 */ /* 0x000fe200078e0203 */
[C---:B------:R-:W-:Y:S01]  /*a430*/  ISETP.GE.AND P2, PT, R200.reuse, UR42, PT ;  /* 0x0000002ac8007c0c */ /* 0x040fe2000bf46270 */
[----:B------:R-:W-:Y:S01]  /*a440*/  VIADD R10, R200, 0x60 ;  /* 0x00000060c80a7836 */ /* 0x000fe20000000000 */
[----:B------:R-:W-:Y:S01]  /*a450*/  ISETP.GE.AND P0, PT, R0, UR42, PT ;  /* 0x0000002a00007c0c */ /* 0x000fe2000bf06270 */
[----:B---3--:R-:W-:Y:S01]  /*a460*/  IMAD R0, R12, UR6, RZ ;  /* 0x000000060c007c24 */ /* 0x008fe2000f8e02ff */
[----:B--2---:R-:W-:Y:S01]  /*a470*/  IADD3 R7, R20, UR40, RZ ;  /* 0x0000002814077c10 */ /* 0x004fe2000fffe0ff */
[----:B------:R-:W-:Y:S01]  /*a480*/  IMAD.WIDE.U32 R8, R12, UR44, R8 ;  /* 0x0000002c0c087c25 */ /* 0x000fe2000f8e0008 */
[----:B------:R-:W-:-:S03]  /*a490*/  IADD3 R4, R200, 0x40, RZ ;  /* 0x00000040c8047810 */ /* 0x000fc60007ffe0ff */
[----:B------:R-:W-:Y:S01]  /*a4a0*/  IMAD R3, R13, UR44, R0 ;  /* 0x0000002c0d037c24 */ /* 0x000fe2000f8e0200 */
[----:B------:R-:W-:Y:S01]  /*a4b0*/  ISETP.GE.AND P1, PT, R4, UR42, PT ;  /* 0x0000002a04007c0c */ /* 0x000fe2000bf26270 */
[----:B------:R-:W-:-:S03]  /*a4c0*/  IMAD.WIDE R6, R7, 0x80, R200 ;  /* 0x0000008007067825 */ /* 0x000fc600078e02c8 */
[----:B------:R-:W-:Y:S01]  /*a4d0*/  IADD3 R11, R9, R3, RZ ;  /* 0x00000003090b7210 */ /* 0x000fe20007ffe0ff */
[----:B------:R-:W-:Y:S08]  /*a4e0*/  @P2 BRA `(.L_x_10522) ;  /* 0x0000000000582947 */ /* 0x000ff00003800000 */
[C---:B------:R-:W-:Y:S01]  /*a4f0*/  VIADD R0, R18.reuse, 0x40 ;  /* 0x0000004012007836 */ /* 0x040fe20000000000 */
[----:B------:R-:W-:Y:S01]  /*a500*/  IADD3 R3, R18, 0x80, RZ ;  /* 0x0000008012037810 */ /* 0x000fe20007ffe0ff */
[----:B------:R-:W-:Y:S01]  /*a510*/  ULDC UR5, c[0x0][0xa8c] ;  /* 0x0002a30000057ab9 */ /* 0x000fe20000000800 */
[----:B------:R-:W-:Y:S01]  /*a520*/  ULDC.64 UR6, c[0x0][0xad8] ;  /* 0x0002b60000067ab9 */ /* 0x000fe20000000a00 */
[----:B------:R-:W-:Y:S01]  /*a530*/  MOV R4, R8 ;  /* 0x0000000800047202 */ /* 0x000fe20000000f00 */
[----:B------:R-:W-:Y:S01]  /*a540*/  IMAD.MOV.U32 R5, RZ, RZ, R11 ;  /* 0x000000ffff057224 */ /* 0x000fe200078e000b */
[----:B------:R-:W-:Y:S01]  /*a550*/  ISETP.GE.AND P3, PT, R0, UR5, PT ;  /* 0x0000000500007c0c */ /* 0x000fe2000bf66270 */
[C---:B------:R-:W-:Y:S01]  /*a560*/  VIADD R0, R18.reuse, 0xc0 ;  /* 0x000000c012007836 */ /* 0x040fe20000000000 */
[----:B------:R-:W-:Y:S01]  /*a570*/  ISETP.GE.AND P4, PT, R3, UR5, PT ;  /* 0x0000000503007c0c */ /* 0x000fe2000bf86270 */
[----:B------:R-:W-:Y:S01]  /*a580*/  IMAD R3, R7, UR6, RZ ;  /* 0x0000000607037c24 */ /* 0x000fe2000f8e02ff */
[----:B------:R-:W-:Y:S01]  /*a590*/  ISETP.GE.AND P2, PT, R18, UR5, PT ;  /* 0x0000000512007c0c */ /* 0x000fe2000bf46270 */
[----:B------:R-:W-:Y:S01]  /*a5a0*/  IMAD.WIDE.U32 R4, R6, UR6, R4 ;  /* 0x0000000606047c25 */ /* 0x000fe2000f8e0004 */
[----:B------:R-:W-:-:S03]  /*a5b0*/  ISETP.GE.AND P5, PT, R0, UR5, PT ;  /* 0x0000000500007c0c */ /* 0x000fc6000bfa6270 */
        /* <DEDUP_REMOVED lines=9> */
.L_x_10522:
[----:B------:R-:W-:Y:S05]  /*a650*/  BSYNC B0 ;  /* 0x0000000000007941 */ /* 0x000fea0003800000 */
.L_x_10521:
[----:B------:R-:W-:Y:S01]  /*a660*/  BSSY B0, `(.L_x_10523) ;  /* 0x000001b000007945 */ /* 0x000fe20003800000 */
[----:B------:R-:W-:-:S03]  /*a670*/  ISETP.GE.AND P2, PT, R10, UR42, PT ;  /* 0x0000002a0a007c0c */ /* 0x000fc6000bf46270 */
[----:B------:R-:W-:Y:S10]  /*a680*/  @P0 BRA `(.L_x_10524) ;  /* 0x0000000000600947 */ /* 0x000ff40003800000 */
[----:B------:R-:W-:Y:S01]  /*a690*/  IADD3 R3, P0, R6, 0x20, RZ ;  /* 0x0000002006037810 */ /* 0x000fe20007f1e0ff */
[C---:B------:R-:W-:Y:S01]  /*a6a0*/  VIADD R4, R18.reuse, 0x40 ;  /* 0x0000004012047836 */ /* 0x040fe20000000000 */
[----:B------:R-:W-:Y:S01]  /*a6b0*/  IADD3 R5, R18, 0x80, RZ ;  /* 0x0000008012057810 */ /* 0x000fe20007ffe0ff */
[----:B------:R-:W-:Y:S01]  /*a6c0*/  ULDC UR5, c[0x0][0xa8c] ;  /* 0x0002a30000057ab9 */ /* 0x000fe20000000800 */
[----:B------:R-:W-:Y:S01]  /*a6d0*/  ULDC.64 UR6, c[0x0][0xad8] ;  /* 0x0002b60000067ab9 */ /* 0x000fe20000000a00 */
[----:B------:R-:W-:Y:S01]  /*a6e0*/  IMAD.X R0, RZ, RZ, R7, P0 ;  /* 0x000000ffff007224 */ /* 0x000fe200000e0607 */
[----:B------:R-:W-:Y:S02]  /*a6f0*/  ISETP.GE.AND P5, PT, R5, UR5, PT ;  /* 0x0000000505007c0c */ /* 0x000fe4000bfa6270 */
[----:B------:R-:W-:Y:S01]  /*a700*/  ISETP.GE.AND P4, PT, R4, UR5, PT ;  /* 0x0000000504007c0c */ /* 0x000fe2000bf86270 */
[----:B------:R-:W-:Y:S01]  /*a710*/  IMAD.MOV.U32 R4, RZ, RZ, R8 ;  /* 0x000000ffff047224 */ /* 0x000fe200078e0008 */
[----:B------:R-:W-:Y:S01]  /*a720*/  MOV R5, R11 ;  /* 0x0000000b00057202 */ /* 0x000fe20000000f00 */
[----:B------:R-:W-:Y:S01]  /*a730*/  IMAD R0, R0, UR6, RZ ;  /* 0x0000000600007c24 */ /* 0x000fe2000f8e02ff */
[----:B------:R-:W-:-:S02]  /*a740*/  IADD3 R10, R18, 0xc0, RZ ;  /* 0x000000c0120a7810 */ /* 0x000fc40007ffe0ff */
[----:B------:R-:W-:Y:S01]  /*a750*/  ISETP.GE.AND P3, PT, R18, UR5, PT ;  /* 0x0000000512007c0c */ /* 0x000fe2000bf66270 */
[----:B------:R-:W-:Y:S01]  /*a760*/  IMAD.WIDE.U32 R4, R3, UR6, R4 ;  /* 0x0000000603047c25 */ /* 0x000fe2000f8e0004 */
[----:B------:R-:W-:-:S03]  /*a770*/  ISETP.GE.AND P6, PT, R10, UR5, PT ;  /* 0x000000050a007c0c */ /* 0x000fc6000bfc6270 */
        /* <DEDUP_REMOVED lines=9> */
.L_x_10524:
[----:B------:R-:W-:Y:S05]  /*a810*/  BSYNC B0 ;  /* 0x0000000000007941 */ /* 0x000fea0003800000 */
.L_x_10523:
[----:B------:R-:W-:Y:S04]  /*a820*/  BSSY B0, `(.L_x_10525) ;  /* 0x000001a000007945 */ /* 0x000fe80003800000 */
[----:B------:R-:W-:Y:S05]  /*a830*/  @P1 BRA `(.L_x_10526) ;  /* 0x0000000000601947 */ /* 0x000fea0003800000 */
[----:B------:R-:W-:Y:S01]  /*a840*/  IADD3 R3, P0, R6, 0x40, RZ ;  /* 0x0000004006037810 */ /* 0x000fe20007f1e0ff */
[C---:B------:R-:W-:Y:S01]  /*a850*/  VIADD R5, R18.reuse, 0x80 ;  /* 0x0000008012057836 */ /* 0x040fe20000000000 */
[----:B------:R-:W-:Y:S01]  /*a860*/  IADD3 R4, R18, 0x40, RZ ;  /* 0x0000004012047810 */ /* 0x000fe20007ffe0ff */
[----:B------:R-:W-:Y:S01]  /*a870*/  ULDC UR5, c[0x0][0xa8c] ;  /* 0x0002a30000057ab9 */ /* 0x000fe20000000800 */
[----:B------:R-:W-:Y:S01]  /*a880*/  IADD3.X R0, RZ, R7, RZ, P0, !PT ;  /* 0x00000007ff007210 */ /* 0x000fe200007fe4ff */
[----:B------:R-:W-:Y:S01]  /*a890*/  ULDC.64 UR6, c[0x0][0xad8] ;  /* 0x0002b60000067ab9 */ /* 0x000fe20000000a00 */
[----:B------:R-:W-:Y:S01]  /*a8a0*/  ISETP.GE.AND P3, PT, R4, UR5, PT ;  /* 0x0000000504007c0c */ /* 0x000fe2000bf66270 */
[----:B------:R-:W-:Y:S01]  /*a8b0*/  VIADD R10, R18, 0xc0 ;  /* 0x000000c0120a7836 */ /* 0x000fe20000000000 */
[----:B------:R-:W-:Y:S01]  /*a8c0*/  ISETP.GE.AND P4, PT, R5, UR5, PT ;  /* 0x0000000505007c0c */ /* 0x000fe2000bf86270 */
[----:B------:R-:W-:Y:S01]  /*a8d0*/  IMAD.MOV.U32 R5, RZ, RZ, R11 ;  /* 0x000000ffff057224 */ /* 0x000fe200078e000b */
[----:B------:R-:W-:Y:S01]  /*a8e0*/  MOV R4, R8 ;  /* 0x0000000800047202 */ /* 0x000fe20000000f00 */
[----:B------:R-:W-:Y:S01]  /*a8f0*/  IMAD R0, R0, UR6, RZ ;  /* 0x0000000600007c24 */ /* 0x000fe2000f8e02ff */
[----:B------:R-:W-:-:S02]  /*a900*/  ISETP.GE.AND P1, PT, R18, UR5, PT ;  /* 0x0000000512007c0c */ /* 0x000fc4000bf26270 */
[----:B------:R-:W-:Y:S01]  /*a910*/  ISETP.GE.AND P5, PT, R10, UR5, PT ;  /* 0x000000050a007c0c */ /* 0x000fe2000bfa6270 */
[----:B------:R-:W-:-:S04]  /*a920*/  IMAD.WIDE.U32 R4, R3, UR6, R4 ;  /* 0x0000000603047c25 */ /* 0x000fc8000f8e0004 */
[----:B------:R-:W-:Y:S01]  /*a930*/  IMAD R3, R3, UR7, R0 ;  /* 0x0000000703037c24 */ /* 0x000fe2000f8e0200 */
[----:B------:R-:W-:Y:S02]  /*a940*/  ULDC.64 UR6, c[0x0][0xa80] ;  /* 0x0002a00000067ab9 */ /* 0x000fe40000000a00 */
[----:B-12---:R-:W-:Y:S02]  /*a950*/  LEA R12, P0, R4, UR6, 0x1 ;  /* 0x00000006040c7c11 */ /* 0x006fe4000f8008ff */
[----:B------:R-:W-:-:S04]  /*a960*/  IADD3 R3, R5, R3, RZ ;  /* 0x0000000305037210 */ /* 0x000fc80007ffe0ff */
[----:B------:R-:W-:-:S05]  /*a970*/  LEA.HI.X R13, R4, UR7, R3, 0x1, P0 ;  /* 0x00000007040d7c11 */ /* 0x000fca00080f0c03 */
[----:B------:R3:W-:Y:S04]  /*a980*/  @!P1 STG.E.128 desc[UR46][R12.64], RZ ;  /* 0x000000ff0c009986 */ /* 0x0007e8000c101d2e */
[----:B------:R3:W-:Y:S04]  /*a990*/  @!P3 STG.E.128 desc[UR46][R12.64+0x80], RZ ;  /* 0x000080ff0c00b986 */ /* 0x0007e8000c101d2e */
[----:B------:R3:W-:Y:S04]  /*a9a0*/  @!P4 STG.E.128 desc[UR46][R12.64+0x100], RZ ;  /* 0x000100ff0c00c986 */ /* 0x0007e8000c101d2e */
[----:B------:R3:W-:Y:S02]  /*a9b0*/  @!P5 STG.E.128 desc[UR46][R12.64+0x180], RZ ;  /* 0x000180ff0c00d986 */ /* 0x0007e4000c101d2e */
.L_x_10526:
[----:B------:R-:W-:Y:S05]  /*a9c0*/  BSYNC B0 ;  /* 0x0000000000007941 */ /* 0x000fea0003800000 */
.L_x_10525:
[----:B------:R-:W-:Y:S04]  /*a9d0*/  BSSY B0, `(.L_x_10516) ;  /* 0x000001a000007945 */ /* 0x000fe80003800000 */
[----:B------:R-:W-:Y:S05]  /*a9e0*/  @P2 BRA `(.L_x_10527) ;  /* 0x0000000000602947 */ /* 0x000fea0003800000 */
[----:B------:R-:W-:Y:S01]  /*a9f0*/  IADD3 R3, P0, R6, 0x60, RZ ;  /* 0x0000006006037810 */ /* 0x000fe20007f1e0ff */
[----:B------:R-:W-:Y:S01]  /*aa00*/  VIADD R0, R18, 0x40 ;  /* 0x0000004012007836 */ /* 0x000fe20000000000 */
[----:B------:R-:W-:Y:S01]  /*aa10*/  MOV R5, R11 ;  /* 0x0000000b00057202 */ /* 0x000fe20000000f00 */
[----:B------:R-:W-:Y:S01]  /*aa20*/  ULDC UR5, c[0x0][0xa8c] ;  /* 0x0002a30000057ab9 */ /* 0x000fe20000000800 */
[----:B------:R-:W-:Y:S01]  /*aa30*/  IADD3.X R6, RZ, R7, RZ, P0, !PT ;  /* 0x00000007ff067210 */ /* 0x000fe200007fe4ff */
[----:B------:R-:W-:Y:S01]  /*aa40*/  ULDC.64 UR6, c[0x0][0xad8] ;  /* 0x0002b60000067ab9 */ /* 0x000fe20000000a00 */
[----:B------:R-:W-:Y:S01]  /*aa50*/  IMAD.MOV.U32 R4, RZ, RZ, R8 ;  /* 0x000000ffff047224 */ /* 0x000fe200078e0008 */
[----:B------:R-:W-:Y:S01]  /*aa60*/  ISETP.GE.AND P2, PT, R0, UR5, PT ;  /* 0x0000000500007c0c */ /* 0x000fe2000bf46270 */
[C---:B------:R-:W-:Y:S01]  /*aa70*/  VIADD R7, R18.reuse, 0x80 ;  /* 0x0000008012077836 */ /* 0x040fe20000000000 */
[----:B------:R-:W-:Y:S01]  /*aa80*/  IADD3 R0, R18, 0xc0, RZ ;  /* 0x000000c012007810 */ /* 0x000fe20007ffe0ff */
[----:B------:R-:W-:Y:S01]  /*aa90*/  IMAD R6, R6, UR6, RZ ;  /* 0x0000000606067c24 */ /* 0x000fe2000f8e02ff */
[----:B------:R-:W-:Y:S01]  /*aaa0*/  ISETP.GE.AND P1, PT, R18, UR5, PT ;  /* 0x0000000512007c0c */ /* 0x000fe2000bf26270 */
[----:B------:R-:W-:Y:S01]  /*aab0*/  IMAD.WIDE.U32 R4, R3, UR6, R4 ;  /* 0x0000000603047c25 */ /* 0x000fe2000f8e0004 */
[----:B------:R-:W-:-:S02]  /*aac0*/  ISETP.GE.AND P3, PT, R7, UR5, PT ;  /* 0x0000000507007c0c */ /* 0x000fc4000bf66270 */
        /* <DEDUP_REMOVED lines=10> */
.L_x_10527:
[----:B------:R-:W-:Y:S05]  /*ab70*/  BSYNC B0 ;  /* 0x0000000000007941 */ /* 0x000fea0003800000 */
.L_x_10516:
[----:B------:R-:W5:Y:S02]  /*ab80*/  LDC R0, c[0x0][0xda8] ;  /* 0x00036a00ff007b82 */ /* 0x000f640000000800 */
[----:B-----5:R-:W-:-:S13]  /*ab90*/  ISETP.LE.AND P0, PT, R0, UR4, PT ;  /* 0x0000000400007c0c */ /* 0x020fda000bf03270 */
[----:B------:R-:W-:Y:S05]  /*aba0*/  @!P0 BRA `(.L_x_10528) ;  /* 0xffffff6000808947 */ /* 0x000fea000383ffff */
[----:B------:R-:W-:Y:S05]  /*abb0*/  EXIT ;  /* 0x000000000000794d */ /* 0x000fea0003800000 */
.L_x_10480:
        /* <DEDUP_REMOVED lines=14> */
[----:B------:R-:W-:Y:S01]  /*aca0*/  MOV R18, UR4 ;  /* 0x0000000400127c02 */ /* 0x000fe20008000f00 */
[----:B------:R-:W-:Y:S01]  /*acb0*/  IMAD.MOV.U32 R16, RZ, RZ, RZ ;  /* 0x000000ffff107224 */ /* 0x000fe200078e00ff */
[----:B------:R-:W-:Y:S01]  /*acc0*/  MOV R17, 0x1 ;  /* 0x0000000100117802 */ /* 0x000fe20000000f00 */
[----:B------:R-:W-:Y:S01]  /*acd0*/  ULDC UR39, c[0x0][0xc] ;  /* 0x0000030000277ab9 */ /* 0x000fe20000000800 */
[----:B------:R-:W-:Y:S01]  /*ace0*/  ULDC.64 UR48, c[0x0][0x198] ;  /* 0x0000660000307ab9 */ /* 0x000fe20000000a00 */
[----:B------:R-:W-:Y:S01]  /*acf0*/  UMOV UR44, URZ ;  /* 0x0000003f002c7c82 */ /* 0x000fe20008000000 */
[----:B-1----:R-:W-:-:S07]  /*ad00*/  LOP3.LUT R19, R2, 0x1f, RZ, 0xc0, !PT ;  /* 0x0000001f02137812 */ /* 0x002fce00078ec0ff */
.L_x_10577:
        /* <DEDUP_REMOVED lines=21> */
.L_x_10530:
[----:B------:R-:W-:Y:S01]  /*ae60*/  ULDC UR11, c[0x0][0xdc4] ;  /* 0x00037100000b7ab9 */ /* 0x000fe20000000800 */
[----:B------:R-:W-:Y:S01]  /*ae70*/  UMOV UR8, UR9 ;  /* 0x0000000900087c82 */ /* 0x000fe20008000000 */
[----:B------:R-:W-:-:S11]  /*ae80*/  UISETP.NE.AND UP0, UPT, UR11, 0x1, UPT ;  /* 0x000000010b00788c */ /* 0x000fd6000bf05270 */
[----:B------:R-:W-:Y:S02]  /*ae90*/  @UP0 ULDC.64 UR12, c[0x0][0xdc8] ;  /* 0x00037200000c0ab9 */ /* 0x000fe40000000a00 */
[----:B------:R-:W-:-:S04]  /*aea0*/  UIMAD.WIDE.U32 UR6, UR9, UR12, URZ ;  /* 0x0000000c090672a5 */ /* 0x000fc8000f8e003f */
[----:B------:R-:W-:-:S04]  /*aeb0*/  @UP0 USHF.R.U32.HI UR8, URZ, UR13, UR7 ;  /* 0x0000000d3f080299 */ /* 0x000fc80008011607 */
[----:B------:R-:W-:-:S12]  /*aec0*/  UIMAD UR6, UR8, UR11, URZ ;  /* 0x0000000b080672a4 */ /* 0x000fd8000f8e023f */
.L_x_10531:
[----:B------:R-:W-:Y:S01]  /*aed0*/  ULDC.64 UR12, c[0x0][0x3f8] ;  /* 0x0000fe00000c7ab9 */ /* 0x000fe20000000a00 */
[----:B------:R-:W-:Y:S01]  /*aee0*/  ULOP3.LUT UR8, URZ, UR8, URZ, 0x33, !UPT ;  /* 0x000000083f087292 */ /* 0x000fe2000f8e333f */
[----:B------:R-:W-:Y:S01]  /*aef0*/  BSSY B6, `(.L_x_10532) ;  /* 0x000024d000067945 */ /* 0x000fe20003800000 */
[----:B------:R-:W-:Y:S02]  /*af00*/  UISETP.NE.U32.AND UP0, UPT, UR12, URZ, UPT ;  /* 0x0000003f0c00728c */ /* 0x000fe4000bf05070 */
[----:B------:R-:W-:Y:S02]  /*af10*/  UIADD3 UR11, UR9, -UR6, URZ ;  /* 0x80000006090b7290 */ /* 0x000fe4000fffe03f */
[----:B------:R-:W-:Y:S01]  /*af20*/  UISETP.NE.AND.EX UP0, UPT, UR13, URZ, UPT, UP0 ;  /* 0x0000003f0d00728c */ /* 0x000fe2000bf05300 */
[----:B------:R-:W-:Y:S01]  /*af30*/  ULDC UR6, c[0x0][0xdac] ;  /* 0x00036b0000067ab9 */ /* 0x000fe20000000800 */
[----:B------:R-:W-:Y:S01]  /*af40*/  ULDC UR7, c[0x0][0x404] ;  /* 0x0001010000077ab9 */ /* 0x000fe20000000800 */
[----:B------:R-:W-:Y:S01]  /*af50*/  UIADD3 UR8, UR8, UR6, URZ ;  /* 0x0000000608087290 */ /* 0x000fe2000fffe03f */
[----:B------:R-:W-:-:S02]  /*af60*/  ULDC UR9, c[0x0][0x2e0] ;  /* 0x0000b80000097ab9 */ /* 0x000fc40000000800 */
[----:B------:R-:W-:Y:S01]  /*af70*/  ULDC UR6, c[0x0][0x288] ;  /* 0x0000a20000067ab9 */ /* 0x000fe20000000800 */
[----:B------:R-:W-:Y:S02]  /*af80*/  USHF.L.U32 UR41, UR8, 0x7, URZ ;  /* 0x0000000708297899 */ /* 0x000fe4000800063f */
[----:B------:R-:W-:Y:S02]  /*af90*/  USEL UR8, UR7, 0x1, UP0 ;  /* 0x0000000107087887 */ /* 0x000fe40008000000 */
[----:B------:R-:W-:Y:S02]  /*afa0*/  UIADD3 UR7, UR41, 0xdf, -UR6 ;  /* 0x000000df29077890 */ /* 0x000fe4000fffe806 */
[----:B------:R-:W-:Y:S02]  /*afb0*/  UIMAD UR6, UR8, UR9, 0x5f ;  /* 0x0000005f080674a4 */ /* 0x000fe4000f8e0209 */
[----:B------:R-:W-:Y:S02]  /*afc0*/  UIMAD UR8, UR8, UR9, UR7 ;  /* 0x00000009080872a4 */ /* 0x000fe4000f8e0207 */
[----:B------:R-:W-:Y:S01]  /*afd0*/  UIMAD.WIDE UR6, UR6, 0x2aaaaaab, URZ ;  /* 0x2aaaaaab060678a5 */ /* 0x000fe2000f8e023f */
[----:B------:R-:W-:Y:S01]  /*afe0*/  ULDC UR12, c[0x0][0xdc4] ;  /* 0x00037100000c7ab9 */ /* 0x000fe20000000800 */
[----:B------:R-:W-:-:S02]  /*aff0*/  UIMAD.WIDE UR8, UR8, 0x2aaaaaab, URZ ;  /* 0x2aaaaaab080878a5 */ /* 0x000fc4000f8e023f */
[----:B------:R-:W-:Y:S02]  /*b000*/  UIMAD UR12, UR10, UR12, UR11 ;  /* 0x0000000c0a0c72a4 */ /* 0x000fe4000f8e020b */
[----:B------:R-:W-:Y:S01]  /*b010*/  USHF.R.U32.HI UR8, URZ, 0x1f, UR9 ;  /* 0x0000001f3f087899 */ /* 0x000fe20008011609 */
[----:B------:R-:W-:Y:S01]  /*b020*/  UMOV UR10, UR7 ;  /* 0x00000007000a7c82 */ /* 0x000fe20008000000 */
[----:B------:R-:W-:Y:S01]  /*b030*/  ULDC UR13, c[0x0][0xdb8] ;  /* 0x00036e00000d7ab9 */ /* 0x000fe20000000800 */
[----:B------:R-:W-:Y:S02]  /*b040*/  USHF.R.U32.HI UR11, URZ, 0x1f, UR10 ;  /* 0x0000001f3f0b7899 */ /* 0x000fe4000801160a */
[----:B------:R-:W-:Y:S02]  /*b050*/  ULEA.HI.SX32 UR8, UR9, UR8, 0x1c ;  /* 0x0000000809087291 */ /* 0x000fe4000f8fe23f */
[----:B------:R-:W-:Y:S02]  /*b060*/  ULEA.HI.SX32 UR11, UR10, UR11, 0x1c ;  /* 0x0000000b0a0b7291 */ /* 0x000fe4000f8fe23f */
[----:B------:R-:W-:-:S02]  /*b070*/  UISETP.NE.AND UP1, UPT, UR13, 0x1, UPT ;  /* 0x000000010d00788c */ /* 0x000fc4000bf25270 */
[----:B------:R-:W-:Y:S01]  /*b080*/  UISETP.LT.AND UP0, UPT, UR11, UR8, UPT ;  /* 0x000000080b00728c */ /* 0x000fe2000bf01270 */
[----:B------:R-:W-:-:S03]  /*b090*/  UMOV UR43, UR12 ;  /* 0x0000000c002b7c82 */ /* 0x000fc60008000000 */
[----:B------:R-:W-:-:S05]  /*b0a0*/  USEL UR38, UR11, UR8, UP0 ;  /* 0x000000080b267287 */ /* 0x000fca0008000000 */
[----:B------:R-:W-:Y:S01]  /*b0b0*/  @UP1 ULDC UR14, c[0x0][0xdbc] ;  /* 0x00036f00000e1ab9 */ /* 0x000fe20000000800 */
[----:B------:R-:W-:Y:S01]  /*b0c0*/  ISETP.LT.AND P0, PT, RZ, UR38, PT ;  /* 0x00000026ff007c0c */ /* 0x000fe2000bf01270 */
[----:B------:R-:W-:Y:S01]  /*b0d0*/  UIMAD.WIDE.U32 UR6, UR12, UR14, URZ ;  /* 0x0000000e0c0672a5 */ /* 0x000fe2000f8e003f */
[----:B------:R-:W-:-:S03]  /*b0e0*/  @UP1 ULDC UR9, c[0x0][0xdc0] ;  /* 0x0003700000091ab9 */ /* 0x000fc60000000800 */
        /* <DEDUP_REMOVED lines=20> */
.L_x_10533:
        /* <DEDUP_REMOVED lines=15> */
[----:B------:R-:W-:Y:S01]  /*b320*/  IMAD.U32 R7, RZ, RZ, UR9 ;  /* 0x00000009ff077e24 */ /* 0x000fe2000f8e00ff */
[----:B------:R-:W-:Y:S01]  /*b330*/  MOV R10, UR4 ;  /* 0x00000004000a7c02 */ /* 0x000fe20008000f00 */
[----:B------:R-:W-:Y:S01]  /*b340*/  IMAD.U32 R11, RZ, RZ, UR5 ;  /* 0x00000005ff0b7e24 */ /* 0x000fe2000f8e00ff */
[----:B------:R-:W-:Y:S01]  /*b350*/  MOV R8, 0x70 ;  /* 0x0000007000087802 */ /* 0x000fe20000000f00 */
[----:B------:R-:W-:Y:S01]  /*b360*/  IMAD.MOV.U32 R12, RZ, RZ, 0x1 ;  /* 0x00000001ff0c7424 */ /* 0x000fe200078e00ff */
[----:B------:R-:W-:-:S07]  /*b370*/  MOV R13, RZ ;  /* 0x000000ff000d7202 */ /* 0x000fce0000000f00 */
[----:B------:R-:W-:-:S07]  /*b380*/  LEPC R20, `(.L_x_10535) ;  /* 0x000000001014794e */ /* 0x000fce0000000000 */
[----:B-1----:R-:W-:Y:S05]  /*b390*/  CALL.ABS.NOINC R2 ;  /* 0x0000000002007343 */ /* 0x002fea0003c00000 */
.L_x_10535:
        /* <DEDUP_REMOVED lines=14> */
[----:B------:R-:W-:Y:S01]  /*b480*/  MOV R11, UR5 ;  /* 0x00000005000b7c02 */ /* 0x000fe20008000f00 */
[----:B------:R-:W-:Y:S01]  /*b490*/  IMAD.MOV.U32 R8, RZ, RZ, 0x70 ;  /* 0x00000070ff087424 */ /* 0x000fe200078e00ff */
[----:B------:R-:W-:Y:S01]  /*b4a0*/  MOV R12, 0x1 ;  /* 0x00000001000c7802 */ /* 0x000fe20000000f00 */
[----:B-1----:R-:W-:-:S07]  /*b4b0*/  IMAD.MOV.U32 R13, RZ, RZ, RZ ;  /* 0x000000ffff0d7224 */ /* 0x002fce00078e00ff */
[----:B------:R-:W-:-:S07]  /*b4c0*/  LEPC R20, `(.L_x_10537) ;  /* 0x000000001014794e */ /* 0x000fce0000000000 */
[----:B--2---:R-:W-:Y:S05]  /*b4d0*/  CALL.ABS.NOINC R2 ;  /* 0x0000000002007343 */ /* 0x004fea0003c00000 */
.L_x_10537:
        /* <DEDUP_REMOVED lines=16> */
.L_x_10536:
        /* <DEDUP_REMOVED lines=13> */
[----:B------:R-:W-:Y:S01]  /*b6b0*/  MOV R10, UR38 ;  /* 0x00000026000a7c02 */ /* 0x000fe20008000f00 */
[----:B------:R-:W-:Y:S01]  /*b6c0*/  UMOV UR6, 0xffffffff ;  /* 0xffffffff00067882 */ /* 0x000fe20000000000 */
        /* <DEDUP_REMOVED lines=14> */
.L_x_10589:
[----:B------:R-:W-:Y:S01]  /*b7b0*/  UMOV UR4, 0xffffffff ;  /* 0xffffffff00047882 */ /* 0x000fe20000000000 */
[----:B------:R-:W-:Y:S02]  /*b7c0*/  SHF.R.S32.HI R7, RZ, 0x1f, R6 ;  /* 0x0000001fff077819 */ /* 0x000fe40000011406 */
[----:B------:R-:W-:Y:S05]  /*b7d0*/  BRA.DIV UR4, `(.L_x_10539) ;  /* 0x0000002204d07947 */ /* 0x000fea000b800000 */
[----:B------:R-:W-:-:S13]  /*b7e0*/  ELECT P6, URZ, PT ;  /* 0x00000000003f782f */ /* 0x000fda00038c0000 */
.L_x_10592:
        /* <DEDUP_REMOVED lines=16> */
[----:B------:R-:W-:-:S04]  /*b8f0*/  LEA R8, P2, R4, R2, 0x2 ;  /* 0x0000000204087211 */ /* 0x000fc800078410ff */
[----:B------:R-:W-:-:S05]  /*b900*/  LEA.HI.X R9, R4, R3, R5, 0x2, P2 ;  /* 0x0000000304097211 */ /* 0x000fca00010f1405 */
[----:B------:R1:W5:Y:S01]  /*b910*/  LDG.E R4, desc[UR46][R8.64] ;  /* 0x0000002e08047981 */ /* 0x000362000c1e1900 */
[----:B------:R-:W-:-:S05]  /*b920*/  IADD3 R5, -R11, RZ, RZ ;  /* 0x000000ff0b057210 */ /* 0x000fca0007ffe1ff */
[----:B------:R-:W-:-:S07]  /*b930*/  IMAD R10, R12, R5, R10 ;  /* 0x000000050c0a7224 */ /* 0x000fce00078e020a */
.L_x_10541:
[----:B------:R-:W2:Y:S01]  /*b940*/  S2R R5, SR_TID.X ;  /* 0x0000000000057919 */ /* 0x000ea20000002100 */
[----:B-1----:R-:W-:Y:S02]  /*b950*/  LEA R8, R16, UR37, 0x3 ;  /* 0x0000002510087c11 */ /* 0x002fe4000f8e18ff */
[----:B--2---:R-:W-:Y:S02]  /*b960*/  LOP3.LUT R9, R5, 0x7f, RZ, 0xc0, !PT ;  /* 0x0000007f05097812 */ /* 0x004fe400078ec0ff */
[----:B------:R-:W-:Y:S02]  /*b970*/  SHF.L.U32 R5, R17, 0x1f, RZ ;  /* 0x0000001f11057819 */ /* 0x000fe400000006ff */
[----:B------:R-:W-:Y:S02]  /*b980*/  ISETP.NE.AND P3, PT, R9, RZ, PT ;  /* 0x000000ff0900720c */ /* 0x000fe40003f65270 */
[----:B------:R-:W1:Y:S02]  /*b990*/  SYNCS.PHASECHK.TRANS64.TRYWAIT P2, [R8+URZ+0x22840], R5 ;  /* 0x02284005080075a7 */ /* 0x000e64000804017f */
[----:B-1----:R-:W-:Y:S09]  /*b9a0*/  @!P2 BRA `(.L_x_10542) ;  /* 0x00000020007ca947 */ /* 0x002ff20003800000 */
.L_x_10593:
[----:B------:R-:W-:Y:S05]  /*b9b0*/  @P3 BRA `(.L_x_10543) ;  /* 0x0000000000143947 */ /* 0x000fea0003800000 */
[----:B------:R-:W-:Y:S01]  /*b9c0*/  ISETP.NE.AND P2, PT, R19, RZ, PT ;  /* 0x000000ff1300720c */ /* 0x000fe20003f45270 */
[----:B-1----:R-:W-:-:S04]  /*b9d0*/  IMAD.MOV.U32 R5, RZ, RZ, 0x3000 ;  /* 0x00003000ff057424 */ /* 0x002fc800078e00ff */
[----:B------:R2:W-:Y:S08]  /*b9e0*/  SYNCS.ARRIVE.TRANS64 RZ, [R8+URZ+0x22830], R5 ;  /* 0x0228300508ff79a7 */ /* 0x0005f0000800003f */
[----:B------:R-:W-:Y:S05]  /*b9f0*/  @!P2 BRA `(.L_x_10543) ;  /* 0x000000000004a947 */ /* 0x000fea0003800000 */
[----:B------:R-:W-:Y:S01]  /*ba00*/  BPT.TRAP 0x1 ;  /* 0x000000040000795c */ /* 0x000fe20000300000 */
.L_x_10543:
        /* <DEDUP_REMOVED lines=16> */
.L_x_10540:
        /* <DEDUP_REMOVED lines=24> */
.L_x_10594:
        /* <DEDUP_REMOVED lines=10> */
.L_x_10595:
[----:B------:R-:W-:Y:S05]  /*bd30*/  @P3 BRA `(.L_x_10548) ;  /* 0x0000000000143947 */ /* 0x000fea0003800000 */
[----:B------:R-:W-:Y:S02]  /*bd40*/  ISETP.NE.AND P2, PT, R19, RZ, PT ;  /* 0x000000ff1300720c */ /* 0x000fe40003f45270 */
[----:B-1----:R-:W-:-:S04]  /*bd50*/  MOV R5, 0xc000 ;  /* 0x0000c00000057802 */ /* 0x002fc80000000f00 */
[----:B------:R2:W-:Y:S07]  /*bd60*/  SYNCS.ARRIVE.TRANS64 RZ, [R8+URZ+0x22850], R5 ;  /* 0x0228500508ff79a7 */ /* 0x0005ee000800003f */
[----:B------:R-:W-:Y:S05]  /*bd70*/  @!P2 BRA `(.L_x_10548) ;  /* 0x000000000004a947 */ /* 0x000fea0003800000 */
[----:B------:R-:W-:Y:S01]  /*bd80*/  BPT.TRAP 0x1 ;  /* 0x000000040000795c */ /* 0x000fe20000300000 */
.L_x_10548:
        /* <DEDUP_REMOVED lines=31> */
.L_x_10546:
[----:B------:R-:W-:Y:S05]  /*bf80*/  BSYNC B0 ;  /* 0x0000000000007941 */ /* 0x000fea0003800000 */
.L_x_10545:
[----:B------:R-:W-:-:S06]  /*bf90*/  UISETP.GE.AND UP0, UPT, UR38, 0x2, UPT ;  /* 0x000000022600788c */ /* 0x000fcc000bf06270 */
[----:B------:R-:W-:-:S13]  /*bfa0*/  PLOP3.LUT P2, PT, PT, PT, UP0, 0x80, 0x0 ;  /* 0x000000000000781c */ /* 0x000fda0003f4f008 */
[----:B------:R-:W-:Y:S05]  /*bfb0*/  @!P2 BRA `(.L_x_10549) ;  /* 0x0000001000aca947 */ /* 0x000fea0003800000 */
[----:B------:R-:W-:Y:S02]  /*bfc0*/  ULOP3.LUT UR6, UR38, 0x1, URZ, 0xc0, !UPT ;  /* 0x0000000126067892 */ /* 0x000fe4000f8ec03f */
[----:B------:R-:W-:Y:S02]  /*bfd0*/  IMAD.U32 R9, RZ, RZ, UR38 ;  /* 0x00000026ff097e24 */ /* 0x000fe4000f8e00ff */
[----:B------:R-:W-:-:S03]  /*bfe0*/  UISETP.NE.U32.AND UP0, UPT, UR6, 0x1, UPT ;  /* 0x000000010600788c */ /* 0x000fc6000bf05070 */
[----:B------:R-:W-:-:S03]  /*bff0*/  IADD3 R9, R9, -0x2, RZ ;  /* 0xfffffffe09097810 */ /* 0x000fc60007ffe0ff */
[----:B------:R-:W-:Y:S02]  /*c000*/  PLOP3.LUT P2, PT, PT, PT, UP0, 0x80, 0x0 ;  /* 0x000000000000781c */ /* 0x000fe40003f4f008 */
[----:B-12---:R-:W-:-:S11]  /*c010*/  IMAD.MOV.U32 R8, RZ, RZ, R9 ;  /* 0x000000ffff087224 */ /* 0x006fd600078e0009 */
[----:B------:R-:W-:Y:S05]  /*c020*/  @!P2 BRA `(.L_x_10550) ;  /* 0x000000040080a947 */ /* 0x000fea0003800000 */
        /* <DEDUP_REMOVED lines=27> */
.L_x_10553:
[----:B-1----:R-:W1:Y:S01]  /*c1e0*/  S2R R2, SR_TID.X ;  /* 0x0000000000027919 */ /* 0x002e620000002100 */
[----:B------:R-:W-:Y:S02]  /*c1f0*/  SHF.L.U32 R3, R17, 0x1f, RZ ;  /* 0x0000001f11037819 */ /* 0x000fe400000006ff */
[----:B-1----:R-:W-:Y:S02]  /*c200*/  LOP3.LUT R5, R2, 0x7f, RZ, 0xc0, !PT ;  /* 0x0000007f02057812 */ /* 0x002fe400078ec0ff */
[----:B------:R-:W-:Y:S02]  /*c210*/  LEA R2, R16, UR37, 0x3 ;  /* 0x0000002510027c11 */ /* 0x000fe4000f8e18ff */
[----:B------:R-:W-:Y:S02]  /*c220*/  ISETP.NE.AND P2, PT, R5, RZ, PT ;  /* 0x000000ff0500720c */ /* 0x000fe40003f45270 */
[----:B------:R-:W1:Y:S02]  /*c230*/  SYNCS.PHASECHK.TRANS64.TRYWAIT P3, [R2+URZ+0x22840], R3 ;  /* 0x02284003020075a7 */ /* 0x000e64000806017f */
[----:B-1----:R-:W-:Y:S09]  /*c240*/  @!P3 BRA `(.L_x_10554) ;  /* 0x000000180094b947 */ /* 0x002ff20003800000 */
.L_x_10596:
[----:B------:R-:W-:Y:S05]  /*c250*/  @P2 BRA `(.L_x_10555) ;  /* 0x0000000000142947 */ /* 0x000fea0003800000 */
[----:B------:R-:W-:Y:S02]  /*c260*/  ISETP.NE.AND P3, PT, R19, RZ, PT ;  /* 0x000000ff1300720c */ /* 0x000fe40003f65270 */
[----:B------:R-:W-:-:S04]  /*c270*/  MOV R5, 0x3000 ;  /* 0x0000300000057802 */ /* 0x000fc80000000f00 */
[----:B------:R2:W-:Y:S07]  /*c280*/  SYNCS.ARRIVE.TRANS64 RZ, [R2+URZ+0x22830], R5 ;  /* 0x0228300502ff79a7 */ /* 0x0005ee000800003f */
[----:B------:R-:W-:Y:S05]  /*c290*/  @!P3 BRA `(.L_x_10555) ;  /* 0x000000000004b947 */ /* 0x000fea0003800000 */
[----:B------:R-:W-:Y:S01]  /*c2a0*/  BPT.TRAP 0x1 ;  /* 0x000000040000795c */ /* 0x000fe20000300000 */
.L_x_10555:
        /* <DEDUP_REMOVED lines=17> */
.L_x_10597:
[----:B------:R-:W-:Y:S05]  /*c3c0*/  @P2 BRA `(.L_x_10557) ;  /* 0x0000000000142947 */ /* 0x000fea0003800000 */
[----:B------:R-:W-:Y:S01]  /*c3d0*/  ISETP.NE.AND P2, PT, R19, RZ, PT ;  /* 0x000000ff1300720c */ /* 0x000fe20003f45270 */
[----:B-12---:R-:W-:-:S04]  /*c3e0*/  IMAD.MOV.U32 R3, RZ, RZ, 0xc000 ;  /* 0x0000c000ff037424 */ /* 0x006fc800078e00ff */
[----:B------:R3:W-:Y:S08]  /*c3f0*/  SYNCS.ARRIVE.TRANS64 RZ, [R2+URZ+0x22850], R3 ;  /* 0x0228500302ff79a7 */ /* 0x0007f0000800003f */
[----:B------:R-:W-:Y:S05]  /*c400*/  @!P2 BRA `(.L_x_10557) ;  /* 0x000000000004a947 */ /* 0x000fea0003800000 */
[----:B------:R-:W-:Y:S01]  /*c410*/  BPT.TRAP 0x1 ;  /* 0x000000040000795c */ /* 0x000fe20000300000 */
.L_x_10557:
        /* <DEDUP_REMOVED lines=30> */
.L_x_10552:
[----:B------:R-:W-:Y:S05]  /*c600*/  BSYNC B0 ;  /* 0x0000000000007941 */ /* 0x000fea0003800000 */
.L_x_10551:
[----:B------:R-:W-:-:S06]  /*c610*/  UIADD3 UR6, UR38, -0x3, URZ ;  /* 0xfffffffd26067890 */ /* 0x000fcc000fffe03f */
[----:B------:R-:W-:-:S07]  /*c620*/  MOV R8, UR6 ;  /* 0x0000000600087c02 */ /* 0x000fce0008000f00 */
.L_x_10550:
[----:B------:R-:W-:Y:S01]  /*c630*/  ISETP.NE.AND P2, PT, R9, RZ, PT ;  /* 0x000000ff0900720c */ /* 0x000fe20003f45270 */
[----:B------:R-:W-:-:S12]  /*c640*/  BSSY B0, `(.L_x_10549) ;  /* 0x00000c2000007945 */ /* 0x000fd80003800000 */
[----:B------:R-:W-:Y:S05]  /*c650*/  @!P2 BRA `(.L_x_10558) ;  /* 0x0000000c0000a947 */ /* 0x000fea0003800000 */
.L_x_10573:
        /* <DEDUP_REMOVED lines=28> */
.L_x_10561:
[----:B------:R-:W1:Y:S01]  /*c820*/  S2R R2, SR_TID.X ;  /* 0x0000000000027919 */ /* 0x000e620000002100 */
[----:B------:R-:W-:Y:S02]  /*c830*/  LEA R3, R9, UR37, 0x3 ;  /* 0x0000002509037c11 */ /* 0x000fe4000f8e18ff */
[----:B-1----:R-:W-:Y:S02]  /*c840*/  LOP3.LUT R5, R2, 0x7f, RZ, 0xc0, !PT ;  /* 0x0000007f02057812 */ /* 0x002fe400078ec0ff */
[----:B------:R-:W-:Y:S02]  /*c850*/  SHF.L.U32 R2, R17, 0x1f, RZ ;  /* 0x0000001f11027819 */ /* 0x000fe400000006ff */
[----:B------:R-:W-:Y:S02]  /*c860*/  ISETP.NE.AND P2, PT, R5, RZ, PT ;  /* 0x000000ff0500720c */ /* 0x000fe40003f45270 */
[----:B------:R-:W1:Y:S02]  /*c870*/  SYNCS.PHASECHK.TRANS64.TRYWAIT P3, [R3+URZ+0x22840], R2 ;  /* 0x02284002030075a7 */ /* 0x000e64000806017f */
[----:B-1----:R-:W-:Y:S09]  /*c880*/  @!P3 BRA `(.L_x_10562) ;  /* 0x00000014002cb947 */ /* 0x002ff20003800000 */
.L_x_10598:
[----:B------:R-:W-:Y:S05]  /*c890*/  @P2 BRA `(.L_x_10563) ;  /* 0x0000000000142947 */ /* 0x000fea0003800000 */
[----:B------:R-:W-:Y:S01]  /*c8a0*/  ISETP.NE.AND P3, PT, R19, RZ, PT ;  /* 0x000000ff1300720c */ /* 0x000fe20003f65270 */
[----:B------:R-:W-:-:S04]  /*c8b0*/  IMAD.MOV.U32 R12, RZ, RZ, 0x3000 ;  /* 0x00003000ff0c7424 */ /* 0x000fc800078e00ff */
[----:B------:R2:W-:Y:S08]  /*c8c0*/  SYNCS.ARRIVE.TRANS64 RZ, [R3+URZ+0x22830], R12 ;  /* 0x0228300c03ff79a7 */ /* 0x0005f0000800003f */
[----:B------:R-:W-:Y:S05]  /*c8d0*/  @!P3 BRA `(.L_x_10563) ;  /* 0x000000000004b947 */ /* 0x000fea0003800000 */
[----:B------:R-:W-:Y:S01]  /*c8e0*/  BPT.TRAP 0x1 ;  /* 0x000000040000795c */ /* 0x000fe20000300000 */
.L_x_10563:
        /* <DEDUP_REMOVED lines=17> */
.L_x_10599:
[----:B------:R-:W-:Y:S05]  /*ca00*/  @P2 BRA `(.L_x_10565) ;  /* 0x0000000000142947 */ /* 0x000fea0003800000 */
[----:B------:R-:W-:Y:S02]  /*ca10*/  ISETP.NE.AND P2, PT, R19, RZ, PT ;  /* 0x000000ff1300720c */ /* 0x000fe40003f45270 */
[----:B-1-3--:R-:W-:-:S04]  /*ca20*/  MOV R2, 0xc000 ;  /* 0x0000c00000027802 */ /* 0x00afc80000000f00 */
[----:B------:R4:W-:Y:S07]  /*ca30*/  SYNCS.ARRIVE.TRANS64 RZ, [R3+URZ+0x22850], R2 ;  /* 0x0228500203ff79a7 */ /* 0x0009ee000800003f */
[----:B------:R-:W-:Y:S05]  /*ca40*/  @!P2 BRA `(.L_x_10565) ;  /* 0x000000000004a947 */ /* 0x000fea0003800000 */
[----:B------:R-:W-:Y:S01]  /*ca50*/  BPT.TRAP 0x1 ;  /* 0x000000040000795c */ /* 0x000fe20000300000 */
.L_x_10565:
        /* <DEDUP_REMOVED lines=30> */
.L_x_10560:
[----:B------:R-:W-:Y:S05]  /*cc40*/  BSYNC B1 ;  /* 0x0000000000017941 */ /* 0x000fea0003800000 */
.L_x_10559:
        /* <DEDUP_REMOVED lines=18> */
[----:B------:R-:W-:Y:S02]  /*cd70*/  SHF.R.S32.HI R3, RZ, 0x1f, R11 ;  /* 0x0000001fff037819 */ /* 0x000fe4000001140b */
[----:B------:R-:W-:-:S05]  /*cd80*/  MOV R2, R11 ;  /* 0x0000000b00027202 */ /* 0x000fca0000000f00 */
[----:B------:R-:W-:-:S04]  /*cd90*/  IMAD.WIDE.U32 R2, R6, UR4, R2 ;  /* 0x0000000406027c25 */ /* 0x000fc8000f8e0002 */
[----:B------:R-:W-:Y:S01]  /*cda0*/  IMAD.IADD R3, R13, 0x1, R3 ;  /* 0x000000010d037824 */ /* 0x000fe200078e0203 */
[----:B---3--:R-:W-:-:S04]  /*cdb0*/  LEA R4, P2, R2, R4, 0x2 ;  /* 0x0000000402047211 */ /* 0x008fc800078410ff */
[----:B------:R-:W-:-:S05]  /*cdc0*/  LEA.HI.X R5, R2, R5, R3, 0x2, P2 ;  /* 0x0000000502057211 */ /* 0x000fca00010f1403 */
[----:B------:R1:W5:Y:S01]  /*cdd0*/  LDG.E R4, desc[UR46][R4.64] ;  /* 0x0000002e04047981 */ /* 0x000362000c1e1900 */
[----:B------:R-:W-:-:S05]  /*cde0*/  IADD3 R2, -R11, RZ, RZ ;  /* 0x000000ff0b027210 */ /* 0x000fca0007ffe1ff */
[----:B------:R-:W-:-:S07]  /*cdf0*/  IMAD R10, R9, R2, R10 ;  /* 0x00000002090a7224 */ /* 0x000fce00078e020a */
.L_x_10568:
[----:B------:R-:W1:Y:S01]  /*ce00*/  S2R R2, SR_TID.X ;  /* 0x0000000000027919 */ /* 0x000e620000002100 */
[----:B--2---:R-:W-:Y:S02]  /*ce10*/  SHF.L.U32 R3, R17, 0x1f, RZ ;  /* 0x0000001f11037819 */ /* 0x004fe400000006ff */
[----:B-1----:R-:W-:Y:S02]  /*ce20*/  LOP3.LUT R5, R2, 0x7f, RZ, 0xc0, !PT ;  /* 0x0000007f02057812 */ /* 0x002fe400078ec0ff */
[----:B------:R-:W-:Y:S02]  /*ce30*/  LEA R2, R16, UR37, 0x3 ;  /* 0x0000002510027c11 */ /* 0x000fe4000f8e18ff */
[----:B------:R-:W-:Y:S02]  /*ce40*/  ISETP.NE.AND P2, PT, R5, RZ, PT ;  /* 0x000000ff0500720c */ /* 0x000fe40003f45270 */
[----:B------:R-:W1:Y:S02]  /*ce50*/  SYNCS.PHASECHK.TRANS64.TRYWAIT P3, [R2+URZ+0x22840], R3 ;  /* 0x02284003020075a7 */ /* 0x000e64000806017f */
[----:B-1----:R-:W-:Y:S09]  /*ce60*/  @!P3 BRA `(.L_x_10569) ;  /* 0x0000000c00dcb947 */ /* 0x002ff20003800000 */
.L_x_10600:
[----:B------:R-:W-:Y:S05]  /*ce70*/  @P2 BRA `(.L_x_10570) ;  /* 0x0000000000142947 */ /* 0x000fea0003800000 */
[----:B------:R-:W-:Y:S01]  /*ce80*/  ISETP.NE.AND P3, PT, R19, RZ, PT ;  /* 0x000000ff1300720c */ /* 0x000fe20003f65270 */
[----:B------:R-:W-:-:S04]  /*ce90*/  IMAD.MOV.U32 R5, RZ, RZ, 0x3000 ;  /* 0x00003000ff057424 */ /* 0x000fc800078e00ff */
[----:B------:R2:W-:Y:S08]  /*cea0*/  SYNCS.ARRIVE.TRANS64 RZ, [R2+URZ+0x22830], R5 ;  /* 0x0228300502ff79a7 */ /* 0x0005f0000800003f */
[----:B------:R-:W-:Y:S05]  /*ceb0*/  @!P3 BRA `(.L_x_10570) ;  /* 0x000000000004b947 */ /* 0x000fea0003800000 */
[----:B------:R-:W-:Y:S01]  /*cec0*/  BPT.TRAP 0x1 ;  /* 0x000000040000795c */ /* 0x000fe20000300000 */
.L_x_10570:
        /* <DEDUP_REMOVED lines=17> */
.L_x_10601:
[----:B------:R-:W-:Y:S05]  /*cfe0*/  @P2 BRA `(.L_x_10572) ;  /* 0x0000000000142947 */ /* 0x000fea0003800000 */
[----:B------:R-:W-:Y:S02]  /*cff0*/  ISETP.NE.AND P2, PT, R19, RZ, PT ;  /* 0x000000ff1300720c */ /* 0x000fe40003f45270 */
[----:B-1-3--:R-:W-:-:S04]  /*d000*/  MOV R3, 0xc000 ;  /* 0x0000c00000037802 */ /* 0x00afc80000000f00 */
[----:B------:R4:W-:Y:S07]  /*d010*/  SYNCS.ARRIVE.TRANS64 RZ, [R2+URZ+0x22850], R3 ;  /* 0x0228500302ff79a7 */ /* 0x0009ee000800003f */
[----:B------:R-:W-:Y:S05]  /*d020*/  @!P2 BRA `(.L_x_10572) ;  /* 0x000000000004a947 */ /* 0x000fea0003800000 */
[----:B------:R-:W-:Y:S01]  /*d030*/  BPT.TRAP 0x1 ;  /* 0x000000040000795c */ /* 0x000fe20000300000 */
.L_x_10572:
        /* <DEDUP_REMOVED lines=30> */
.L_x_10567:
[----:B------:R-:W-:Y:S05]  /*d220*/  BSYNC B1 ;  /* 0x0000000000017941 */ /* 0x000fea0003800000 */
.L_x_10566:
[C---:B------:R-:W-:Y:S01]  /*d230*/  ISETP.GT.AND P2, PT, R8.reuse, 0x1, PT ;  /* 0x000000010800780c */ /* 0x040fe20003f44270 */
[----:B------:R-:W-:-:S12]  /*d240*/  VIADD R8, R8, 0xfffffffe ;  /* 0xfffffffe08087836 */ /* 0x000fd80000000000 */
[----:B------:R-:W-:Y:S05]  /*d250*/  @P2 BRA `(.L_x_10573) ;  /* 0xfffffff400002947 */ /* 0x000fea000383ffff */
.L_x_10558:
[----:B------:R-:W-:Y:S05]  /*d260*/  BSYNC B0 ;  /* 0x0000000000007941 */ /* 0x000fea0003800000 */
.L_x_10549:
        /* <DEDUP_REMOVED lines=18> */
.L_x_10575:
[----:B------:R-:W-:Y:S05]  /*d390*/  BSYNC B0 ;  /* 0x0000000000007941 */ /* 0x000fea0003800000 */
.L_x_10574:
[----:B------:R-:W-:Y:S01]  /*d3a0*/  SEL R16, R16, RZ, P0 ;  /* 0x000000ff10107207 */ /* 0x000fe20000000000 */
[----:B------:R-:W-:-:S07]  /*d3b0*/  IMAD.MOV.U32 R13, RZ, RZ, R18 ;  /* 0x000000ffff0d7224 */ /* 0x000fce00078e0012 */
.L_x_10534:
[----:B------:R-:W-:Y:S05]  /*d3c0*/  BSYNC B6 ;  /* 0x0000000000067941 */ /* 0x000fea0003800000 */
.L_x_10532:
[----:B------:R-:W-:-:S03]  /*d3d0*/  UMOV UR6, 0xffffffff ;  /* 0xffffffff00067882 */ /* 0x000fc60000000000 */
[----:B------:R-:W-:Y:S05]  /*d3e0*/  BRA.DIV UR6, `(.L_x_10576) ;  /* 0x0000000a06a47947 */ /* 0x000fea000b800000 */
[----:B------:R1:W1:Y:S02]  /*d3f0*/  SHFL.IDX PT, R14, R13, RZ, 0x1f ;  /* 0x00001fff0d0e7589 */ /* 0x00026400000e0000 */
.L_x_10604:
        /* <DEDUP_REMOVED lines=12> */
.L_x_10529:
        /* <DEDUP_REMOVED lines=11> */
.L_x_10605:
        /* <DEDUP_REMOVED lines=14> */
.L_x_10581:
        /* <DEDUP_REMOVED lines=12> */
.L_x_10606:
[----:B------:R-:W2:Y:S02]  /*d710*/  SYNCS.PHASECHK.TRANS64.TRYWAIT P0, [R3+URZ], R0 ;  /* 0x00000000030075a7 */ /* 0x000ea4000800017f */
[----:B--2---:R-:W-:Y:S05]  /*d720*/  @!P0 BRA `(.L_x_10583) ;  /* 0x0000000800208947 */ /* 0x004fea0003800000 */
.L_x_10607:
[----:B------:R-:W-:Y:S05]  /*d730*/  @!P2 BRA `(.L_x_10584) ;  /* 0x000000000004a947 */ /* 0x000fea0003800000 */
[----:B------:R-:W-:Y:S01]  /*d740*/  BPT.TRAP 0x1 ;  /* 0x000000040000795c */ /* 0x000fe20000300000 */
.L_x_10584:
[----:B--2---:R-:W-:-:S05]  /*d750*/  VIADD R3, R7, 0x22860 ;  /* 0x0002286007037836 */ /* 0x004fca0000000000 */
[----:B-1----:R-:W-:-:S04]  /*d760*/  LEA R5, R16, R3, 0x3 ;  /* 0x0000000310057211 */ /* 0x002fc800078e18ff */
[----:B------:R-:W1:Y:S02]  /*d770*/  SYNCS.PHASECHK.TRANS64.TRYWAIT P0, [R5+URZ], R4 ;  /* 0x00000004050075a7 */ /* 0x000e64000800017f */
[----:B-1----:R-:W-:Y:S05]  /*d780*/  @!P0 BRA `(.L_x_10585) ;  /* 0x00000008001c8947 */ /* 0x002fea0003800000 */
.L_x_10608:
[----:B------:R-:W-:-:S07]  /*d790*/  IMAD R3, R2, 0x8, R3 ;  /* 0x0000000802037824 */ /* 0x000fce00078e0203 */
.L_x_10586:
[----:B--2---:R2:W3:Y:S02]  /*d7a0*/  SYNCS.PHASECHK.TRANS64.TRYWAIT P0, [R3+URZ], R0 ;  /* 0x00000000030075a7 */ /* 0x0044e4000800017f */
[----:B---3--:R-:W-:Y:S05]  /*d7b0*/  @!P0 NANOSLEEP.SYNCS 0x989680 ;  /* 0x009896800000895d */ /* 0x008fea0003900000 */
[----:B------:R-:W3:Y:S02]  /*d7c0*/  @!P0 SYNCS.PHASECHK.TRANS64 P0, [R3+URZ], R0 ;  /* 0x00000000030085a7 */ /* 0x000ee4000800007f */
[----:B---3--:R-:W-:Y:S05]  /*d7d0*/  @!P0 BRA `(.L_x_10586) ;  /* 0xfffffffc00f08947 */ /* 0x008fea000383ffff */
.L_x_10580:
[----:B------:R-:W-:Y:S05]  /*d7e0*/  BSYNC B0 ;  /* 0x0000000000007941 */ /* 0x000fea0003800000 */
.L_x_10579:
[----:B------:R-:W-:Y:S05]  /*d7f0*/  EXIT ;  /* 0x000000000000794d */ /* 0x000fea0003800000 */
.L_x_10486:
[----:B-1----:R-:W-:-:S04]  /*d800*/  MOV R3, UR49 ;  /* 0x0000003100037c02 */ /* 0x002fc80008000f00 */
[----:B------:R1:W2:Y:S03]  /*d810*/  SYNCS.PHASECHK.TRANS64.TRYWAIT P0, [R3+URZ+0x22800], R0 ;  /* 0x02280000030075a7 */ /* 0x0002a6000800017f */
[----:B--2---:R-:W-:Y:S05]  /*d820*/  @!P0 NANOSLEEP.SYNCS 0x989680 ;  /* 0x009896800000895d */ /* 0x004fea0003900000 */
[----:B------:R-:W2:Y:S02]  /*d830*/  @!P0 SYNCS.PHASECHK.TRANS64 P0, [R3+URZ+0x22800], R0 ;  /* 0x02280000030085a7 */ /* 0x000ea4000800007f */
[----:B--2---:R-:W-:Y:S05]  /*d840*/  @!P0 BRA `(.L_x_10486) ;  /* 0xfffffffc00ec8947 */ /* 0x004fea000383ffff */
[----:B------:R-:W-:Y:S05]  /*d850*/  BRA `(.L_x_10587) ;  /* 0xffffff3c00fc7947 */ /* 0x000fea000383ffff */
.L_x_10490:
[----:B--2---:R-:W-:-:S04]  /*d860*/  IMAD.U32 R0, RZ, RZ, UR21 ;  /* 0x00000015ff007e24 */ /* 0x004fc8000f8e00ff */
[----:B------:R2:W3:Y:S03]  /*d870*/  SYNCS.PHASECHK.TRANS64.TRYWAIT P1, [R0+URZ+0x22830], R7 ;  /* 0x02283007000075a7 */ /* 0x0004e6000802017f */
[----:B---3--:R-:W-:Y:S05]  /*d880*/  @!P1 NANOSLEEP.SYNCS 0x989680 ;  /* 0x009896800000995d */ /* 0x008fea0003900000 */
[----:B------:R-:W3:Y:S02]  /*d890*/  @!P1 SYNCS.PHASECHK.TRANS64 P1, [R0+URZ+0x22830], R7 ;  /* 0x02283007000095a7 */ /* 0x000ee4000802007f */
[----:B---3--:R-:W-:Y:S05]  /*d8a0*/  @!P1 BRA `(.L_x_10490) ;  /* 0xfffffffc00ec9947 */ /* 0x008fea000383ffff */
[----:B------:R-:W-:Y:S05]  /*d8b0*/  BRA `(.L_x_10489) ;  /* 0xffffff4000207947 */ /* 0x000fea000383ffff */
.L_x_10494:
[----:B--2---:R2:W3:Y:S02]  /*d8c0*/  SYNCS.PHASECHK.TRANS64.TRYWAIT P2, [R8+URZ+0x22850], R7 ;  /* 0x02285007080075a7 */ /* 0x0044e4000804017f */
[----:B---3--:R-:W-:Y:S05]  /*d8d0*/  @!P2 NANOSLEEP.SYNCS 0x989680 ;  /* 0x009896800000a95d */ /* 0x008fea0003900000 */
[----:B------:R-:W3:Y:S02]  /*d8e0*/  @!P2 SYNCS.PHASECHK.TRANS64 P2, [R8+URZ+0x22850], R7 ;  /* 0x022850070800a5a7 */ /* 0x000ee4000804007f */
[----:B---3--:R-:W-:Y:S05]  /*d8f0*/  @!P2 BRA `(.L_x_10494) ;  /* 0xfffffffc00f0a947 */ /* 0x008fea000383ffff */
[----:B------:R-:W-:Y:S05]  /*d900*/  BRA `(.L_x_10493) ;  /* 0xffffff5c008c7947 */ /* 0x000fea000383ffff */
.L_x_10499:
[----:B--2---:R-:W-:-:S04]  /*d910*/  MOV R5, UR30 ;  /* 0x0000001e00057c02 */ /* 0x004fc80008000f00 */
[----:B------:R2:W3:Y:S03]  /*d920*/  SYNCS.PHASECHK.TRANS64.TRYWAIT P2, [R5+URZ+0x22830], R6 ;  /* 0x02283006050075a7 */ /* 0x0004e6000804017f */
[----:B---3--:R-:W-:Y:S05]  /*d930*/  @!P2 NANOSLEEP.SYNCS 0x989680 ;  /* 0x009896800000a95d */ /* 0x008fea0003900000 */
[----:B------:R-:W3:Y:S02]  /*d940*/  @!P2 SYNCS.PHASECHK.TRANS64 P2, [R5+URZ+0x22830], R6 ;  /* 0x022830060500a5a7 */ /* 0x000ee4000804007f */
[----:B---3--:R-:W-:Y:S05]  /*d950*/  @!P2 BRA `(.L_x_10499) ;  /* 0xfffffffc00eca947 */ /* 0x008fea000383ffff */
[----:B------:R-:W-:Y:S05]  /*d960*/  BRA `(.L_x_10498) ;  /* 0xffffff6000a87947 */ /* 0x000fea000383ffff */
.L_x_10503:
[----:B--2---:R2:W3:Y:S02]  /*d970*/  SYNCS.PHASECHK.TRANS64.TRYWAIT P2, [R185+URZ+0x22850], R6 ;  /* 0x02285006b90075a7 */ /* 0x0044e4000804017f */
[----:B---3--:R-:W-:Y:S05]  /*d980*/  @!P2 NANOSLEEP.SYNCS 0x989680 ;  /* 0x009896800000a95d */ /* 0x008fea0003900000 */
[----:B------:R-:W3:Y:S02]  /*d990*/  @!P2 SYNCS.PHASECHK.TRANS64 P2, [R185+URZ+0x22850], R6 ;  /* 0x02285006b900a5a7 */ /* 0x000ee4000804007f */
[----:B---3--:R-:W-:Y:S05]  /*d9a0*/  @!P2 BRA `(.L_x_10503) ;  /* 0xfffffffc00f0a947 */ /* 0x008fea000383ffff */
[----:B------:R-:W-:Y:S05]  /*d9b0*/  BRA `(.L_x_10502) ;  /* 0xffffff8800007947 */ /* 0x000fea000383ffff */
.L_x_10509:
[----:B--2---:R-:W-:-:S04]  /*d9c0*/  IMAD.U32 R5, RZ, RZ, UR23 ;  /* 0x00000017ff057e24 */ /* 0x004fc8000f8e00ff */
[----:B------:R2:W3:Y:S03]  /*d9d0*/  SYNCS.PHASECHK.TRANS64.TRYWAIT P2, [R5+URZ+0x22830], R6 ;  /* 0x02283006050075a7 */ /* 0x0004e6000804017f */
[----:B---3--:R-:W-:Y:S05]  /*d9e0*/  @!P2 NANOSLEEP.SYNCS 0x989680 ;  /* 0x009896800000a95d */ /* 0x008fea0003900000 */
[----:B------:R-:W3:Y:S02]  /*d9f0*/  @!P2 SYNCS.PHASECHK.TRANS64 P2, [R5+URZ+0x22830], R6 ;  /* 0x022830060500a5a7 */ /* 0x000ee4000804007f */
[----:B---3--:R-:W-:Y:S05]  /*da00*/  @!P2 BRA `(.L_x_10509) ;  /* 0xfffffffc00eca947 */ /* 0x008fea000383ffff */
[----:B------:R-:W-:Y:S05]  /*da10*/  BRA `(.L_x_10508) ;  /* 0xffffff8800fc7947 */ /* 0x000fea000383ffff */
.L_x_10513:
[----:B--2---:R2:W3:Y:S02]  /*da20*/  SYNCS.PHASECHK.TRANS64.TRYWAIT P2, [R199+URZ+0x22850], R6 ;  /* 0x02285006c70075a7 */ /* 0x0044e4000804017f */
[----:B---3--:R-:W-:Y:S05]  /*da30*/  @!P2 NANOSLEEP.SYNCS 0x989680 ;  /* 0x009896800000a95d */ /* 0x008fea0003900000 */
[----:B------:R-:W3:Y:S02]  /*da40*/  @!P2 SYNCS.PHASECHK.TRANS64 P2, [R199+URZ+0x22850], R6 ;  /* 0x02285006c700a5a7 */ /* 0x000ee4000804007f */
[----:B---3--:R-:W-:Y:S05]  /*da50*/  @!P2 BRA `(.L_x_10513) ;  /* 0xfffffffc00f0a947 */ /* 0x008fea000383ffff */
[----:B------:R-:W-:Y:S05]  /*da60*/  BRA `(.L_x_10512) ;  /* 0xffffffa800907947 */ /* 0x000fea000383ffff */
.L_x_10538:
        /* <DEDUP_REMOVED lines=10> */
.L_x_10588:
[----:B------:R-:W-:Y:S05]  /*db10*/  BRA `(.L_x_10589) ;  /* 0xffffffdc00247947 */ /* 0x000fea000383ffff */
.L_x_10539:
[----:B------:R-:W-:Y:S01]  /*db20*/  BSSY B0, `(.L_x_10590) ;  /* 0x0000006000007945 */ /* 0x000fe20003800000 */
[----:B------:R-:W-:-:S07]  /*db30*/  MOV R15, 0xffffffff ;  /* 0xffffffff000f7802 */ /* 0x000fce0000000f00 */
[----:B------:R-:W-:Y:S05]  /*db40*/  WARPSYNC.COLLECTIVE R15, `(.L_x_10591) ;  /* 0x000000000f0c7348 */ /* 0x000fea0003c00000 */
[----:B------:R-:W-:Y:S02]  /*db50*/  ELECT P6, UR62, PT ;  /* 0x00000000003e782f */ /* 0x000fe400038c0000 */
[----:B------:R-:W-:Y:S01]  /*db60*/  MOV R14, UR62 ;  /* 0x0000003e000e7c02 */ /* 0x000fe20008000f00 */
[----:B------:R-:W-:Y:S10]  /*db70*/  ENDCOLLECTIVE ;  /* 0x000000000000791b */ /* 0x000ff40003800000 */
.L_x_10591:
[----:B------:R-:W-:Y:S05]  /*db80*/  BSYNC B0 ;  /* 0x0000000000007941 */ /* 0x000fea0003800000 */
.L_x_10590:
[----:B------:R-:W-:Y:S05]  /*db90*/  BRA `(.L_x_10592) ;  /* 0xffffffdc00147947 */ /* 0x000fea000383ffff */
.L_x_10542:
[----:B-1----:R1:W2:Y:S02]  /*dba0*/  SYNCS.PHASECHK.TRANS64.TRYWAIT P2, [R8+URZ+0x22840], R5 ;  /* 0x02284005080075a7 */ /* 0x0022a4000804017f */
[----:B--2---:R-:W-:Y:S05]  /*dbb0*/  @!P2 NANOSLEEP.SYNCS 0x989680 ;  /* 0x009896800000a95d */ /* 0x004fea0003900000 */
[----:B------:R-:W2:Y:S02]  /*dbc0*/  @!P2 SYNCS.PHASECHK.TRANS64 P2, [R8+URZ+0x22840], R5 ;  /* 0x022840050800a5a7 */ /* 0x000ea4000804007f */
[----:B--2---:R-:W-:Y:S05]  /*dbd0*/  @!P2 BRA `(.L_x_10542) ;  /* 0xfffffffc00f0a947 */ /* 0x004fea000383ffff */
[----:B------:R-:W-:Y:S05]  /*dbe0*/  BRA `(.L_x_10593) ;  /* 0xffffffdc00707947 */ /* 0x000fea000383ffff */
.L_x_10544:
[----:B-1----:R-:W-:-:S04]  /*dbf0*/  IMAD.U32 R8, RZ, RZ, UR37 ;  /* 0x00000025ff087e24 */ /* 0x002fc8000f8e00ff */
[----:B------:R1:W2:Y:S03]  /*dc00*/  SYNCS.PHASECHK.TRANS64.TRYWAIT P2, [R8+URZ+0x22820], R5 ;  /* 0x02282005080075a7 */ /* 0x0002a6000804017f */
[----:B--2---:R-:W-:Y:S05]  /*dc10*/  @!P2 NANOSLEEP.SYNCS 0x989680 ;  /* 0x009896800000a95d */ /* 0x004fea0003900000 */
[----:B------:R-:W2:Y:S02]  /*dc20*/  @!P2 SYNCS.PHASECHK.TRANS64 P2, [R8+URZ+0x22820], R5 ;  /* 0x022820050800a5a7 */ /* 0x000ea4000804007f */
[----:B--2---:R-:W-:Y:S05]  /*dc30*/  @!P2 BRA `(.L_x_10544) ;  /* 0xfffffffc00eca947 */ /* 0x004fea000383ffff */
[----:B------:R-:W-:Y:S05]  /*dc40*/  BRA `(.L_x_10594) ;  /* 0xffffffe000107947 */ /* 0x000fea000383ffff */
.L_x_10547:
[----:B-1----:R1:W2:Y:S02]  /*dc50*/  SYNCS.PHASECHK.TRANS64.TRYWAIT P2, [R8+URZ+0x22860], R5 ;  /* 0x02286005080075a7 */ /* 0x0022a4000804017f */
[----:B--2---:R-:W-:Y:S05]  /*dc60*/  @!P2 NANOSLEEP.SYNCS 0x989680 ;  /* 0x009896800000a95d */ /* 0x004fea0003900000 */
[----:B------:R-:W2:Y:S02]  /*dc70*/  @!P2 SYNCS.PHASECHK.TRANS64 P2, [R8+URZ+0x22860], R5 ;  /* 0x022860050800a5a7 */ /* 0x000ea4000804007f */
[----:B--2---:R-:W-:Y:S05]  /*dc80*/  @!P2 BRA `(.L_x_10547) ;  /* 0xfffffffc00f0a947 */ /* 0x004fea000383ffff */
[----:B------:R-:W-:Y:S05]  /*dc90*/  BRA `(.L_x_10595) ;  /* 0xffffffe000247947 */ /* 0x000fea000383ffff */
.L_x_10554:
[----:B-1----:R1:W2:Y:S02]  /*dca0*/  SYNCS.PHASECHK.TRANS64.TRYWAIT P3, [R2+URZ+0x22840], R3 ;  /* 0x02284003020075a7 */ /* 0x0022a4000806017f */
[----:B--2---:R-:W-:Y:S05]  /*dcb0*/  @!P3 NANOSLEEP.SYNCS 0x989680 ;  /* 0x009896800000b95d */ /* 0x004fea0003900000 */
[----:B------:R-:W2:Y:S02]  /*dcc0*/  @!P3 SYNCS.PHASECHK.TRANS64 P3, [R2+URZ+0x22840], R3 ;  /* 0x022840030200b5a7 */ /* 0x000ea4000806007f */
[----:B--2---:R-:W-:Y:S05]  /*dcd0*/  @!P3 BRA `(.L_x_10554) ;  /* 0xfffffffc00f0b947 */ /* 0x004fea000383ffff */
[----:B------:R-:W-:Y:S05]  /*dce0*/  BRA `(.L_x_10596) ;  /* 0xffffffe400587947 */ /* 0x000fea000383ffff */
.L_x_10556:
[----:B--2---:R2:W3:Y:S02]  /*dcf0*/  SYNCS.PHASECHK.TRANS64.TRYWAIT P3, [R2+URZ+0x22860], R3 ;  /* 0x02286003020075a7 */ /* 0x0044e4000806017f */
[----:B---3--:R-:W-:Y:S05]  /*dd00*/  @!P3 NANOSLEEP.SYNCS 0x989680 ;  /* 0x009896800000b95d */ /* 0x008fea0003900000 */
[----:B------:R-:W3:Y:S02]  /*dd10*/  @!P3 SYNCS.PHASECHK.TRANS64 P3, [R2+URZ+0x22860], R3 ;  /* 0x022860030200b5a7 */ /* 0x000ee4000806007f */
[----:B---3--:R-:W-:Y:S05]  /*dd20*/  @!P3 BRA `(.L_x_10556) ;  /* 0xfffffffc00f0b947 */ /* 0x008fea000383ffff */
[----:B------:R-:W-:Y:S05]  /*dd30*/  BRA `(.L_x_10597) ;  /* 0xffffffe400a07947 */ /* 0x000fea000383ffff */
.L_x_10562:
[----:B-1----:R1:W2:Y:S02]  /*dd40*/  SYNCS.PHASECHK.TRANS64.TRYWAIT P3, [R3+URZ+0x22840], R2 ;  /* 0x02284002030075a7 */ /* 0x0022a4000806017f */
[----:B--2---:R-:W-:Y:S05]  /*dd50*/  @!P3 NANOSLEEP.SYNCS 0x989680 ;  /* 0x009896800000b95d */ /* 0x004fea0003900000 */
[----:B------:R-:W2:Y:S02]  /*dd60*/  @!P3 SYNCS.PHASECHK.TRANS64 P3, [R3+URZ+0x22840], R2 ;  /* 0x022840020300b5a7 */ /* 0x000ea4000806007f */
[----:B--2---:R-:W-:Y:S05]  /*dd70*/  @!P3 BRA `(.L_x_10562) ;  /* 0xfffffffc00f0b947 */ /* 0x004fea000383ffff */
[----:B------:R-:W-:Y:S05]  /*dd80*/  BRA `(.L_x_10598) ;  /* 0xffffffe800c07947 */ /* 0x000fea000383ffff */
.L_x_10564:
[----:B---3--:R3:W4:Y:S02]  /*dd90*/  SYNCS.PHASECHK.TRANS64.TRYWAIT P3, [R3+URZ+0x22860], R2 ;  /* 0x02286002030075a7 */ /* 0x008724000806017f */
[----:B----4-:R-:W-:Y:S05]  /*dda0*/  @!P3 NANOSLEEP.SYNCS 0x989680 ;  /* 0x009896800000b95d */ /* 0x010fea0003900000 */
[----:B------:R-:W4:Y:S02]  /*ddb0*/  @!P3 SYNCS.PHASECHK.TRANS64 P3, [R3+URZ+0x22860], R2 ;  /* 0x022860020300b5a7 */ /* 0x000f24000806007f */
[----:B----4-:R-:W-:Y:S05]  /*ddc0*/  @!P3 BRA `(.L_x_10564) ;  /* 0xfffffffc00f0b947 */ /* 0x010fea000383ffff */
[----:B------:R-:W-:Y:S05]  /*ddd0*/  BRA `(.L_x_10599) ;  /* 0xffffffec00087947 */ /* 0x000fea000383ffff */
.L_x_10569:
[----:B-1----:R1:W2:Y:S02]  /*dde0*/  SYNCS.PHASECHK.TRANS64.TRYWAIT P3, [R2+URZ+0x22840], R3 ;  /* 0x02284003020075a7 */ /* 0x0022a4000806017f */
[----:B--2---:R-:W-:Y:S05]  /*ddf0*/  @!P3 NANOSLEEP.SYNCS 0x989680 ;  /* 0x009896800000b95d */ /* 0x004fea0003900000 */
[----:B------:R-:W2:Y:S02]  /*de00*/  @!P3 SYNCS.PHASECHK.TRANS64 P3, [R2+URZ+0x22840], R3 ;  /* 0x022840030200b5a7 */ /* 0x000ea4000806007f */
[----:B--2---:R-:W-:Y:S05]  /*de10*/  @!P3 BRA `(.L_x_10569) ;  /* 0xfffffffc00f0b947 */ /* 0x004fea000383ffff */
[----:B------:R-:W-:Y:S05]  /*de20*/  BRA `(.L_x_10600) ;  /* 0xfffffff000107947 */ /* 0x000fea000383ffff */
.L_x_10571:
[----:B---3--:R3:W4:Y:S02]  /*de30*/  SYNCS.PHASECHK.TRANS64.TRYWAIT P3, [R2+URZ+0x22860], R3 ;  /* 0x02286003020075a7 */ /* 0x008724000806017f */
[----:B----4-:R-:W-:Y:S05]  /*de40*/  @!P3 NANOSLEEP.SYNCS 0x989680 ;  /* 0x009896800000b95d */ /* 0x010fea0003900000 */
[----:B------:R-:W4:Y:S02]  /*de50*/  @!P3 SYNCS.PHASECHK.TRANS64 P3, [R2+URZ+0x22860], R3 ;  /* 0x022860030200b5a7 */ /* 0x000f24000806007f */
[----:B----4-:R-:W-:Y:S05]  /*de60*/  @!P3 BRA `(.L_x_10571) ;  /* 0xfffffffc00f0b947 */ /* 0x010fea000383ffff */
[----:B------:R-:W-:Y:S05]  /*de70*/  BRA `(.L_x_10601) ;  /* 0xfffffff000587947 */ /* 0x000fea000383ffff */
.L_x_10576:
[----:B------:R-:W-:Y:S01]  /*de80*/  BSSY B0, `(.L_x_10602) ;  /* 0x0000007000007945 */ /* 0x000fe20003800000 */
[----:B--2---:R-:W-:Y:S01]  /*de90*/  MOV R12, RZ ;  /* 0x000000ff000c7202 */ /* 0x004fe20000000f00 */
[----:B------:R-:W-:Y:S01]  /*dea0*/  IMAD.MOV.U32 R11, RZ, RZ, 0x1f ;  /* 0x0000001fff0b7424 */ /* 0x000fe200078e00ff */
[----:B------:R-:W-:-:S07]  /*deb0*/  MOV R15, 0xffffffff ;  /* 0xffffffff000f7802 */ /* 0x000fce0000000f00 */
[----:B-1-34-:R-:W-:Y:S05]  /*dec0*/  WARPSYNC.COLLECTIVE R15, `(.L_x_10603) ;  /* 0x000000000f087348 */ /* 0x01afea0003c00000 */
[----:B------:R2:W1:Y:S02]  /*ded0*/  SHFL.IDX P6, R14, R13, R12, R11 ;  /* 0x0000000c0d0e7389 */ /* 0x00046400000c000b */
[----:B-1234-:R-:W-:Y:S01]  /*dee0*/  ENDCOLLECTIVE ;  /* 0x000000000000791b */ /* 0x01efe20003800000 */
.L_x_10603:
[----:B------:R-:W-:Y:S05]  /*def0*/  BSYNC B0 ;  /* 0x0000000000007941 */ /* 0x000fea0003800000 */
.L_x_10602:
[----:B------:R-:W-:Y:S05]  /*df00*/  BRA `(.L_x_10604) ;  /* 0xfffffff4003c7947 */ /* 0x000fea000383ffff */
.L_x_10578:
[----:B-1----:R1:W2:Y:S02]  /*df10*/  SYNCS.PHASECHK.TRANS64.TRYWAIT P0, [R7+URZ+0x22820], R0 ;  /* 0x02282000070075a7 */ /* 0x0022a4000800017f */
[----:B--2---:R-:W-:Y:S05]  /*df20*/  @!P0 NANOSLEEP.SYNCS 0x989680 ;  /* 0x009896800000895d */ /* 0x004fea0003900000 */
[----:B------:R-:W2:Y:S02]  /*df30*/  @!P0 SYNCS.PHASECHK.TRANS64 P0, [R7+URZ+0x22820], R0 ;  /* 0x02282000070085a7 */ /* 0x000ea4000800007f */
[----:B--2---:R-:W-:Y:S05]  /*df40*/  @!P0 BRA `(.L_x_10578) ;  /* 0xfffffffc00f08947 */ /* 0x004fea000383ffff */
[----:B------:R-:W-:Y:S05]  /*df50*/  BRA `(.L_x_10605) ;  /* 0xfffffff400847947 */ /* 0x000fea000383ffff */
.L_x_10582:
[----:B-1----:R1:W2:Y:S02]  /*df60*/  SYNCS.PHASECHK.TRANS64.TRYWAIT P0, [R5+URZ], R4 ;  /* 0x00000004050075a7 */ /* 0x0022a4000800017f */
[----:B--2---:R-:W-:Y:S05]  /*df70*/  @!P0 NANOSLEEP.SYNCS 0x989680 ;  /* 0x009896800000895d */ /* 0x004fea0003900000 */
[----:B------:R-:W2:Y:S02]  /*df80*/  @!P0 SYNCS.PHASECHK.TRANS64 P0, [R5+URZ], R4 ;  /* 0x00000004050085a7 */ /* 0x000ea4000800007f */
[----:B--2---:R-:W-:Y:S05]  /*df90*/  @!P0 BRA `(.L_x_10582) ;  /* 0xfffffffc00f08947 */ /* 0x004fea000383ffff */
[----:B------:R-:W-:Y:S05]  /*dfa0*/  BRA `(.L_x_10606) ;  /* 0xfffffff400d87947 */ /* 0x000fea000383ffff */
.L_x_10583:
[----:B--2---:R2:W3:Y:S02]  /*dfb0*/  SYNCS.PHASECHK.TRANS64.TRYWAIT P0, [R3+URZ], R0 ;  /* 0x00000000030075a7 */ /* 0x0044e4000800017f */
[----:B---3--:R-:W-:Y:S05]  /*dfc0*/  @!P0 NANOSLEEP.SYNCS 0x989680 ;  /* 0x009896800000895d */ /* 0x008fea0003900000 */
[----:B------:R-:W3:Y:S02]  /*dfd0*/  @!P0 SYNCS.PHASECHK.TRANS64 P0, [R3+URZ], R0 ;  /* 0x00000000030085a7 */ /* 0x000ee4000800007f */
[----:B---3--:R-:W-:Y:S05]  /*dfe0*/  @!P0 BRA `(.L_x_10583) ;  /* 0xfffffffc00f08947 */ /* 0x008fea000383ffff */
[----:B------:R-:W-:Y:S05]  /*dff0*/  BRA `(.L_x_10607) ;  /* 0xfffffff400cc7947 */ /* 0x000fea000383ffff */
.L_x_10585:
[----:B-1----:R1:W2:Y:S02]  /*e000*/  SYNCS.PHASECHK.TRANS64.TRYWAIT P0, [R5+URZ], R4 ;  /* 0x00000004050075a7 */ /* 0x0022a4000800017f */
[----:B--2---:R-:W-:Y:S05]  /*e010*/  @!P0 NANOSLEEP.SYNCS 0x989680 ;  /* 0x009896800000895d */ /* 0x004fea0003900000 */
[----:B------:R-:W2:Y:S02]  /*e020*/  @!P0 SYNCS.PHASECHK.TRANS64 P0, [R5+URZ], R4 ;  /* 0x00000004050085a7 */ /* 0x000ea4000800007f */
[----:B--2---:R-:W-:Y:S05]  /*e030*/  @!P0 BRA `(.L_x_10585) ;  /* 0xfffffffc00f08947 */ /* 0x004fea000383ffff */
[----:B------:R-:W-:Y:S05]  /*e040*/  BRA `(.L_x_10608) ;  /* 0xfffffff400d07947 */ /* 0x000fea000383ffff */
.L_x_10609:
        /* <DEDUP_REMOVED lines=11> */
.L_x_11974:


//--------------------- .text._ZN7cutlass13device_kernelIN5flash11enable_sm90INS1_16FlashAttnFwdSm90INS1_25CollectiveMainloopFwdSm90ILi2EN4cute5tupleIJNS5_1CILi1EEES8_S8_EEENS6_IJNS7_ILi128EEENS7_ILi96EEENS7_ILi64EEEEEELi256ENS_10bfloat16_tEfNS_4arch4Sm90ELb1ELb0ELb1ELb0ELb0ELb0ELb1ELb1ELb0ELb0ELb0ELb0EEENS1_21CollectiveEpilogueFwdINS6_IJSA_NS7_ILi256EEESB_EEES9_SE_SG_Li256ELb0ELb0ELb0ELb0EEENS1_30DynamicPersistentTileSchedulerILi256ELi32ELb0ELb0ELb1EEEEEEEEEvNT_6ParamsE --------------------------
	.section	.text._ZN7cutlass13device_kernelIN5flash11enable_sm90INS1_16FlashAttnFwdSm90INS1_25CollectiveMainloopFwdSm90ILi2EN4cute5tupleIJNS5_1CILi1EEES8_S8_EEENS6_IJNS7_ILi128EEENS7_ILi96EEENS7_ILi64EEEEEELi256ENS_10bfloat16_tEfNS_4arch4Sm90ELb1ELb0ELb1ELb0ELb0ELb0ELb1ELb1ELb0ELb0ELb0ELb0EEENS1_21CollectiveEpilogueFwdINS6_IJSA_NS7_ILi256EEESB_EEES9_SE_SG_Li256ELb0ELb0ELb0ELb0EEENS1_30DynamicPersistentTileSchedulerILi256ELi32ELb0ELb0ELb1EEEEEEEEEvNT_6ParamsE,"ax",@progbits
	.align	128
.text._ZN7cutlass13device_kernelIN5flash11enable_sm90INS1_16FlashAttnFwdSm90INS1_25CollectiveMainloopFwdSm90ILi2EN4cute5tupleIJNS5_1CILi1EEES8_S8_EEENS6_IJNS7_ILi128EEENS7_ILi96EEENS7_ILi64EEEEEELi256ENS_10bfloat16_tEfNS_4arch4Sm90ELb1ELb0ELb1ELb0ELb0ELb0ELb1ELb1ELb0ELb0ELb0ELb0EEENS1_21CollectiveEpilogueFwdINS6_IJSA_NS7_ILi256EEESB_EEES9_SE_SG_Li256ELb0ELb0ELb0ELb0EEENS1_30DynamicPersistentTileSchedulerILi256ELi32ELb0ELb0ELb1EEEEEEEEEvNT_6ParamsE:
        .type           _ZN7cutlass13device_kernelIN5flash11enable_sm90INS1_16FlashAttnFwdSm90INS1_25CollectiveMainloopFwdSm90ILi2EN4cute5tupleIJNS5_1CILi1EEES8_S8_EEENS6_IJNS7_ILi128EEENS7_ILi96EEENS7_ILi64EEEEEELi256ENS_10bfloat16_tEfNS_4arch4Sm90ELb1ELb0ELb1ELb0ELb0ELb0ELb1ELb1ELb0ELb0ELb0ELb0EEENS1_21CollectiveEpilogueFwdINS6_IJSA_NS7_ILi256EEESB_EEES9_SE_SG_Li256ELb0ELb0ELb0ELb0EEENS1_30DynamicPersistentTileSchedulerILi256ELi32ELb0ELb0ELb1EEEEEEEEEvNT_6ParamsE,@function
        .size           _ZN7cutlass13device_kernelIN5flash11enable_sm90INS1_16FlashAttnFwdSm90INS1_25CollectiveMainloopFwdSm90ILi2EN4cute5tupleIJNS5_1CILi1EEES8_S8_EEENS6_IJNS7_ILi128EEENS7_ILi96EEENS7_ILi64EEEEEELi256ENS_10bfloat16_tEfNS_4arch4Sm90ELb1ELb0ELb1ELb0ELb0ELb0ELb1ELb1ELb0ELb0ELb0ELb0EEENS1_21CollectiveEpilogueFwdINS6_IJSA_NS7_ILi256EEESB_EEES9_SE_SG_Li256ELb0ELb0ELb0ELb0EEENS1_30DynamicPersistentTileSchedulerILi256ELi32ELb0ELb0ELb1EEEEEEEEEvNT_6ParamsE,(.L_x_11975 - _ZN7cutlass13device_kernelIN5flash11enable_sm90INS1_16FlashAttnFwdSm90INS1_25CollectiveMainloopFwdSm90ILi2EN4cute5tupleIJNS5_1CILi1EEES8_S8_EEENS6_IJNS7_ILi128EEENS7_ILi96EEENS7_ILi64EEEEEELi256ENS_10bfloat16_tEfNS_4arch4Sm90ELb1ELb0ELb1ELb0ELb0ELb0ELb1ELb1ELb0ELb0ELb0ELb0EEENS1_21CollectiveEpilogueFwdINS6_IJSA_NS7_ILi256EEESB_EEES9_SE_SG_Li256ELb0ELb0ELb0ELb0EEENS1_30DynamicPersistentTileSchedulerILi256ELi32ELb0ELb0ELb1EEEEEEEEEvNT_6ParamsE)
        .other          _ZN7cutlass13device_kernelIN5flash11enable_sm90INS1_16FlashAttnFwdSm90INS1_25CollectiveMainloopFwdSm90ILi2EN4cute5tupleIJNS5_1CILi1EEES8_S8_EEENS6_IJNS7_ILi128EEENS7_ILi96EEENS7_ILi64EEEEEELi256ENS_10bfloat16_tEfNS_4arch4Sm90ELb1ELb0ELb1ELb0ELb0ELb0ELb1ELb1ELb0ELb0ELb0ELb0EEENS1_21CollectiveEpilogueFwdINS6_IJSA_NS7_ILi256EEESB_EEES9_SE_SG_Li256ELb0ELb0ELb0ELb0EEENS1_30DynamicPersistentTileSchedulerILi256ELi32ELb0ELb0ELb1EEEEEEEEEvNT_6ParamsE,@"STO_CUDA_ENTRY STV_DEFAULT"
_ZN7cutlass13device_kernelIN5flash11enable_sm90INS1_16FlashAttnFwdSm90INS1_25CollectiveMainloopFwdSm90ILi2EN4cute5tupleIJNS5_1CILi1EEES8_S8_EEENS6_IJNS7_ILi128EEENS7_ILi96EEENS7_ILi64EEEEEELi256ENS_10bfloat16_tEfNS_4arch4Sm90ELb1ELb0ELb1ELb0ELb0ELb0ELb1ELb1ELb0ELb0ELb0ELb0EEENS1_21CollectiveEpilogueFwdINS6_IJSA_NS7_ILi256EEESB_EEES9_SE_SG_Li256ELb0ELb0ELb0ELb0EEENS1_30DynamicPersistentTileSchedulerILi256ELi32ELb0ELb0ELb1EEEEEEEEEvNT_6ParamsE:
        /* <DEDUP_REMOVED lines=26> */
.L_x_10611:
[----:B------:R-:W-:Y:S05]  /*01a0*/  BSYNC B0 ;  /* 0x0000000000007941 */ /* 0x000fea0003800000 */
.L_x_10610:
        /* <DEDUP_REMOVED lines=38> */
.L_x_10612:
        /* <DEDUP_REMOVED lines=22> */
.L_x_10613:
        /* <DEDUP_REMOVED lines=18> */
.L_x_10614:
        /* <DEDUP_REMOVED lines=22> */
.L_x_10615:
        /* <DEDUP_REMOVED lines=22> */
.L_x_10616:
[----:B---3--:R-:W-:Y:S01]  /*0950*/  ISETP.NE.AND P0, PT, R2, RZ, PT ;  /* 0x000000ff0200720c */ /* 0x008fe20003f05270 */
[----:B------:R-:W-:Y:S01]  /*0960*/  IMAD.MOV.U32 R2, RZ, RZ, 0x1 ;  /* 0x00000001ff027424 */ /* 0x000fe200078e00ff */
[----:B------:R-:W-:Y:S01]  /*0970*/  NOP ;  /* 0x0000000000007918 */ /* 0x000fe20000000000 */
[----:B------:R-:W-:-:S03]  /*0980*/  ULDC.64 UR46, c[0x0][0x208] ;  /* 0x00008200002e7ab9 */ /* 0x000fc60000000a00 */
[----:B------:R-:W-:-:S05]  /*0990*/  SEL R2, R2, 0x2, !P0 ;  /* 0x0000000202027807 */ /* 0x000fca0004000000 */
[----:B------:R3:W-:Y:S01]  /*09a0*/  STL [R1+0x8], R2 ;  /* 0x0000080201007387 */ /* 0x0007e20000100800 */
[----:B-12-4-:R-:W-:Y:S06]  /*09b0*/  BAR.SYNC.DEFER_BLOCKING 0x0 ;  /* 0x0000000000007b1d */ /* 0x016fec0000010000 */
[----:B------:R-:W-:Y:S05]  /*09c0*/  @!P0 BRA `(.L_x_10617) ;  /* 0x000000b800608947 */ /* 0x000fea0003800000 */
.L_x_10618:
[----:B------:R-:W-:-:S08]  /*09d0*/  NOP ;  /* 0x0000000000007918 */ /* 0x000fd00000000000 */
[----:B------:R-:W1:Y:S02]  /*09e0*/  USETMAXREG.TRY_ALLOC.CTAPOOL UP0, 0xf0 ;  /* 0x000000f0000079c8 */ /* 0x000e640008000600 */
[----:B-1----:R-:W-:-:S13]  /*09f0*/  PLOP3.LUT P0, PT, PT, PT, UP0, 0x80, 0x0 ;  /* 0x000000000000781c */ /* 0x002fda0003f0f008 */
[----:B------:R-:W-:Y:S05]  /*0a00*/  @!P0 BRA `(.L_x_10618) ;  /* 0xfffffffc00f08947 */ /* 0x000fea000383ffff */
[----:B------:R-:W1:Y:S01]  /*0a10*/  S2R R0, SR_TID.X ;  /* 0x0000000000007919 */ /* 0x000e620000002100 */
[----:B------:R-:W2:Y:S08]  /*0a20*/  S2UR UR7, SR_CTAID.X ;  /* 0x00000000000779c3 */ /* 0x000eb00000002500 */
[----:B------:R-:W-:Y:S08]  /*0a30*/  BAR.ARV 0x4, 0x120 ;  /* 0x0104800000007b1d */ /* 0x000ff00000002000 */
[----:B------:R-:W-:Y:S06]  /*0a40*/  BAR.ARV 0x8, 0x120 ;  /* 0x0204800000007b1d */ /* 0x000fec0000002000 */
[----:B-1----:R-:W-:-:S04]  /*0a50*/  SHF.R.U32.HI R0, RZ, 0x7, R0 ;  /* 0x00000007ff007819 */ /* 0x002fc80000011600 */
[----:B------:R-:W-:Y:S02]  /*0a60*/  ISETP.NE.AND P0, PT, R0, 0x1, PT ;  /* 0x000000010000780c */ /* 0x000fe40003f05270 */
[----:B------:R-:W2:Y:S11]  /*0a70*/  LDC R0, c[0x0][0xea8] ;  /* 0x0003aa00ff007b82 */ /* 0x000eb60000000800 */
[----:B------:R-:W-:Y:S06]  /*0a80*/  @!P0 BAR.ARV 0x9, 0x100 ;  /* 0x0244000000008b1d */ /* 0x000fec0000002000 */
[----:B--2---:R-:W-:-:S13]  /*0a90*/  ISETP.LE.AND P0, PT, R0, UR7, PT ;  /* 0x0000000700007c0c */ /* 0x004fda000bf03270 */
[----:B------:R-:W-:Y:S05]  /*0aa0*/  @P0 EXIT ;  /* 0x000000000000094d */ /* 0x000fea0003800000 */
[----:B------:R-:W2:Y:S01]  /*0ab0*/  LDL.LU R11, [R1+0x8] ;  /* 0x00000800010b7983 */ /* 0x000ea20000300800 */
[----:B---3--:R-:W1:Y:S01]  /*0ac0*/  S2R R2, SR_TID.X ;  /* 0x0000000000027919 */ /* 0x008e620000002100 */
[----:B------:R-:W3:Y:S08]  /*0ad0*/  S2UR UR4, SR_CgaCtaId ;  /* 0x00000000000479c3 */ /* 0x000ef00000008800 */
[----:B------:R-:W4:Y:S01]  /*0ae0*/  S2UR UR6, SR_SWINHI ;  /* 0x00000000000679c3 */ /* 0x000f220000002f00 */
[----:B-1----:R-:W-:-:S05]  /*0af0*/  VIADD R227, R2, 0xffffff80 ;  /* 0xffffff8002e37836 */ /* 0x002fca0000000000 */
[----:B------:R-:W-:-:S04]  /*0b00*/  SHF.R.S32.HI R0, RZ, 0x1f, R227 ;  /* 0x0000001fff007819 */ /* 0x000fc800000114e3 */
[----:B------:R-:W-:-:S04]  /*0b10*/  LEA.HI R2, R0, R227, RZ, 0x7 ;  /* 0x000000e300027211 */ /* 0x000fc800078f38ff */
[----:B------:R-:W-:Y:S02]  /*0b20*/  LOP3.LUT R4, R2, 0xffffff80, RZ, 0xc0, !PT ;  /* 0xffffff8002047812 */ /* 0x000fe400078ec0ff */
[CC--:B------:R-:W-:Y:S02]  /*0b30*/  LEA.HI R3, R0.reuse, R227.reuse, RZ, 0x4 ;  /* 0x000000e300037211 */ /* 0x0c0fe400078f20ff */
[----:B------:R-:W-:Y:S02]  /*0b40*/  IADD3 R224, R227, -R4, RZ ;  /* 0x80000004e3e07210 */ /* 0x000fe40007ffe0ff */
[----:B------:R-:W-:Y:S02]  /*0b50*/  LEA.HI R4, R0, R227, RZ, 0x5 ;  /* 0x000000e300047211 */ /* 0x000fe400078f28ff */
[----:B------:R-:W-:Y:S02]  /*0b60*/  SHF.R.S32.HI R6, RZ, 0x4, R3 ;  /* 0x00000004ff067819 */ /* 0x000fe40000011403 */
[----:B------:R-:W-:-:S02]  /*0b70*/  SHF.R.S32.HI R7, RZ, 0x1f, R224 ;  /* 0x0000001fff077819 */ /* 0x000fc400000114e0 */
[----:B------:R-:W-:Y:S02]  /*0b80*/  SHF.R.S32.HI R5, RZ, 0x5, R4 ;  /* 0x00000005ff057819 */ /* 0x000fe40000011404 */
[C---:B------:R-:W-:Y:S02]  /*0b90*/  LOP3.LUT R4, R3.reuse, 0x3fffff0, RZ, 0xc0, !PT ;  /* 0x03fffff003047812 */ /* 0x040fe400078ec0ff */
[----:B------:R-:W-:Y:S02]  /*0ba0*/  LEA.HI R3, R3, R6, RZ, 0x1 ;  /* 0x0000000603037211 */ /* 0x000fe400078f08ff */
[----:B------:R-:W-:Y:S02]  /*0bb0*/  LEA.HI R8, R7, R224, RZ, 0x2 ;  /* 0x000000e007087211 */ /* 0x000fe400078f10ff */
[----:B------:R-:W-:Y:S02]  /*0bc0*/  LOP3.LUT R3, R3, 0x1ffffffe, RZ, 0xc0, !PT ;  /* 0x1ffffffe03037812 */ /* 0x000fe400078ec0ff */
[----:B------:R-:W-:-:S02]  /*0bd0*/  SHF.R.S32.HI R9, RZ, 0x2, R8 ;  /* 0x00000002ff097819 */ /* 0x000fc40000011408 */
[----:B------:R-:W-:Y:S01]  /*0be0*/  SHF.R.S32.HI R10, RZ, 0x1f, R8 ;  /* 0x0000001fff0a7819 */ /* 0x000fe20000011408 */
[----:B------:R-:W-:Y:S01]  /*0bf0*/  IMAD.IADD R6, R6, 0x1, -R3 ;  /* 0x0000000106067824 */ /* 0x000fe200078e0a03 */
[----:B------:R-:W-:Y:S01]  /*0c00*/  SHF.R.S32.HI R3, RZ, 0x7, R2 ;  /* 0x00000007ff037819 */ /* 0x000fe20000011402 */
[----:B------:R-:W-:Y:S01]  /*0c10*/  IMAD.IADD R4, R227, 0x1, -R4 ;  /* 0x00000001e3047824 */ /* 0x000fe200078e0a04 */
[----:B------:R-:W-:Y:S01]  /*0c20*/  LEA.HI R10, R10, R9, RZ, 0x3 ;  /* 0x000000090a0a7211 */ /* 0x000fe200078f18ff */
[----:B------:R-:W-:Y:S01]  /*0c30*/  UMOV UR39, 0x400 ;  /* 0x0000040000277882 */ /* 0x000fe20000000000 */
[----:B------:R-:W-:Y:S01]  /*0c40*/  LEA.HI R2, R2, R3, RZ, 0x1 ;  /* 0x0000000302027211 */ /* 0x000fe200078f08ff */
[----:B------:R-:W-:Y:S01]  /*0c50*/  IMAD R5, R5, 0x10, R4 ;  /* 0x0000001005057824 */ /* 0x000fe200078e0204 */
[----:B------:R-:W-:Y:S01]  /*0c60*/  LOP3.LUT R10, R10, 0xfffffff8, RZ, 0xc0, !PT ;  /* 0xfffffff80a0a7812 */ /* 0x000fe200078ec0ff */
[----:B---3--:R-:W-:Y:S01]  /*0c70*/  ULEA UR39, UR4, UR39, 0x18 ;  /* 0x0000002704277291 */ /* 0x008fe2000f8ec03f */
[----:B------:R-:W-:-:S02]  /*0c80*/  LEA.HI R7, R7, R224, RZ, 0x5 ;  /* 0x000000e007077211 */ /* 0x000fc400078f28ff */
[----:B------:R-:W-:Y:S01]  /*0c90*/  LEA.HI R0, R0, R227, RZ, 0x3 ;  /* 0x000000e300007211 */ /* 0x000fe200078f18ff */
[----:B------:R-:W-:Y:S01]  /*0ca0*/  IMAD.IADD R10, R9, 0x1, -R10 ;  /* 0x00000001090a7824 */ /* 0x000fe200078e0a0a */
[----:B------:R-:W-:Y:S02]  /*0cb0*/  LOP3.LUT R2, R2, 0x3fffffe, RZ, 0xc0, !PT ;  /* 0x03fffffe02027812 */ /* 0x000fe400078ec0ff */
[----:B------:R-:W-:Y:S02]  /*0cc0*/  SHF.R.S32.HI R7, RZ, 0x5, R7 ;  /* 0x00000005ff077819 */ /* 0x000fe40000011407 */
[----:B------:R-:W-:Y:S02]  /*0cd0*/  LEA R5, R5, R6, 0x3 ;  /* 0x0000000605057211 */ /* 0x000fe400078e18ff */
[----:B------:R-:W-:Y:S01]  /*0ce0*/  LOP3.LUT R0, R0, 0x1ffffff8, RZ, 0xc0, !PT ;  /* 0x1ffffff800007812 */ /* 0x000fe200078ec0ff */
[----:B------:R-:W-:Y:S01]  /*0cf0*/  UMOV UR4, UR39 ;  /* 0x0000002700047c82 */ /* 0x000fe20008000000 */
[----:B----4-:R-:W-:Y:S01]  /*0d00*/  UMOV UR5, UR6 ;  /* 0x0000000600057c82 */ /* 0x010fe20008000000 */
[----:B------:R-:W-:Y:S01]  /*0d10*/  LOP3.LUT R9, R8, 0x7ffffffc, RZ, 0xc0, !PT ;  /* 0x7ffffffc08097812 */ /* 0x000fe200078ec0ff */
[----:B------:R-:W-:Y:S01]  /*0d20*/  IMAD.IADD R2, R3, 0x1, -R2 ;  /* 0x0000000103027824 */ /* 0x000fe200078e0a02 */
[----:B------:R-:W-:Y:S01]  /*0d30*/  SHF.L.U32 R5, R5, 0x3, RZ ;  /* 0x0000000305057819 */ /* 0x000fe200000006ff */
[----:B------:R-:W-:-:S02]  /*0d40*/  IMAD R7, R7, 0x10, R10 ;  /* 0x0000001007077824 */ /* 0x000fc400078e020a */
[----:B------:R-:W-:Y:S02]  /*0d50*/  IMAD.U32 R202, RZ, RZ, UR4 ;  /* 0x00000004ffca7e24 */ /* 0x000fe4000f8e00ff */
[----:B------:R-:W-:Y:S02]  /*0d60*/  IMAD.U32 R203, RZ, RZ, UR5 ;  /* 0x00000005ffcb7e24 */ /* 0x000fe4000f8e00ff */
[----:B------:R-:W-:Y:S01]  /*0d70*/  IMAD.IADD R0, R227, 0x1, -R0 ;  /* 0x00000001e3007824 */ /* 0x000fe200078e0a00 */
[----:B------:R-:W-:Y:S01]  /*0d80*/  LEA R225, R2, R7, 0x6 ;  /* 0x0000000702e17211 */ /* 0x000fe200078e30ff */
[----:B------:R-:W-:Y:S02]  /*0d90*/  IMAD.IADD R224, R224, 0x1, -R9 ;  /* 0x00000001e0e07824 */ /* 0x000fe400078e0a09 */
[----:B------:R-:W-:Y:S01]  /*0da0*/  IMAD.WIDE R202, R5, 0x2, R202 ;  /* 0x0000000205ca7825 */ /* 0x000fe200078e02ca */
[----:B------:R-:W-:-:S03]  /*0db0*/  UMOV UR4, UR7 ;  /* 0x0000000700047c82 */ /* 0x000fc60008000000 */
[----:B------:R-:W-:Y:S02]  /*0dc0*/  IMAD.MOV.U32 R226, RZ, RZ, RZ ;  /* 0x000000ffffe27224 */ /* 0x000fe400078e00ff */
[----:B------:R-:W-:Y:S01]  /*0dd0*/  IMAD.SHL.U32 R204, R0, 0x8, RZ ;  /* 0x0000000800cc7824 */ /* 0x000fe200078e00ff */
[----:B------:R-:W-:Y:S01]  /*0de0*/  ULDC.64 UR60, c[0x0][0x198] ;  /* 0x00006600003c7ab9 */ /* 0x000fe20000000a00 */
[----:B------:R-:W-:Y:S01]  /*0df0*/  UMOV UR37, URZ ;  /* 0x0000003f00257c82 */ /* 0x000fe20008000000 */
[----:B------:R-:W-:Y:S01]  /*0e00*/  UMOV UR36, URZ ;  /* 0x0000003f00247c82 */ /* 0x000fe20008000000 */
[----:B--2---:R-:W-:-:S07]  /*0e10*/  LOP3.LUT R219, R11, 0x1, RZ, 0xfc, !PT ;  /* 0x000000010bdb7812 */ /* 0x004fce00078efcff */
.L_x_10666:
        /* <DEDUP_REMOVED lines=20> */
.L_x_10619:
[----:B------:R-:W-:Y:S01]  /*0f60*/  ULDC UR6, c[0x0][0xec4] ;  /* 0x0003b10000067ab9 */ /* 0x000fe20000000800 */
[----:B------:R-:W-:Y:S01]  /*0f70*/  UMOV UR40, UR7 ;  /* 0x0000000700287c82 */ /* 0x000fe20008000000 */
[----:B------:R-:W-:-:S11]  /*0f80*/  UISETP.NE.AND UP0, UPT, UR6, 0x1, UPT ;  /* 0x000000010600788c */ /* 0x000fd6000bf05270 */
[----:B------:R-:W-:Y:S02]  /*0f90*/  @UP0 ULDC.64 UR10, c[0x0][0xec8] ;  /* 0x0003b200000a0ab9 */ /* 0x000fe40000000a00 */
[----:B------:R-:W-:-:S04]  /*0fa0*/  UIMAD.WIDE.U32 UR4, UR7, UR10, URZ ;  /* 0x0000000a070472a5 */ /* 0x000fc8000f8e003f */
[----:B------:R-:W-:-:S04]  /*0fb0*/  @UP0 USHF.R.U32.HI UR40, URZ, UR11, UR5 ;  /* 0x0000000b3f280299 */ /* 0x000fc80008011605 */
[----:B------:R-:W-:-:S12]  /*0fc0*/  UIMAD UR4, UR40, UR6, URZ ;  /* 0x00000006280472a4 */ /* 0x000fd8000f8e023f */
.L_x_10620:
[----:B------:R-:W1:Y:S01]  /*0fd0*/  LDC R2, c[0x0][0x288] ;  /* 0x0000a200ff027b82 */ /* 0x000e620000000800 */
[----:B------:R-:W-:Y:S01]  /*0fe0*/  ULOP3.LUT UR5, URZ, UR40, URZ, 0x33, !UPT ;  /* 0x000000283f057292 */ /* 0x000fe2000f8e333f */
[----:B------:R-:W-:Y:S01]  /*0ff0*/  PLOP3.LUT P0, PT, PT, PT, PT, 0x80, 0x0 ;  /* 0x000000000000781c */ /* 0x000fe20003f0f070 */
[----:B------:R-:W-:Y:S01]  /*1000*/  ULDC UR6, c[0x0][0xeac] ;  /* 0x0003ab0000067ab9 */ /* 0x000fe20000000800 */
[----:B------:R-:W-:Y:S01]  /*1010*/  ULDC.64 UR10, c[0x0][0x3f8] ;  /* 0x0000fe00000a7ab9 */ /* 0x000fe20000000a00 */
[----:B------:R-:W-:Y:S01]  /*1020*/  UIADD3 UR5, UR5, UR6, URZ ;  /* 0x0000000605057290 */ /* 0x000fe2000fffe03f */
[----:B------:R-:W-:Y:S01]  /*1030*/  MOV R150, RZ ;  /* 0x000000ff00967202 */ /* 0x000fe20000000f00 */
[----:B------:R-:W-:Y:S01]  /*1040*/  UISETP.NE.U32.AND UP0, UPT, UR10, URZ, UPT ;  /* 0x0000003f0a00728c */ /* 0x000fe2000bf05070 */
[----:B------:R-:W2:Y:S01]  /*1050*/  LDC R157, c[0x0][0x2e0] ;  /* 0x0000b800ff9d7b82 */ /* 0x000ea20000000800 */
[----:B------:R-:W-:Y:S01]  /*1060*/  USHF.L.U32 UR42, UR5, 0x7, URZ ;  /* 0x00000007052a7899 */ /* 0x000fe2000800063f */
[----:B------:R-:W-:Y:S01]  /*1070*/  CS2R R148, SRZ ;  /* 0x0000000000947805 */ /* 0x000fe2000001ff00 */
[----:B------:R-:W-:Y:S01]  /*1080*/  UISETP.NE.AND.EX UP0, UPT, UR11, URZ, UPT, UP0 ;  /* 0x0000003f0b00728c */ /* 0x000fe2000bf05300 */
[----:B------:R-:W-:Y:S01]  /*1090*/  CS2R R146, SRZ ;  /* 0x0000000000927805 */ /* 0x000fe2000001ff00 */
[----:B------:R-:W-:Y:S01]  /*10a0*/  ULDC UR6, c[0x0][0x404] ;  /* 0x0001010000067ab9 */ /* 0x000fe20000000800 */
[----:B------:R-:W-:Y:S01]  /*10b0*/  ULDC UR43, c[0x0][0xeb8] ;  /* 0x0003ae00002b7ab9 */ /* 0x000fe20000000800 */
[----:B------:R-:W-:Y:S01]  /*10c0*/  USEL UR5, UR6, 0x1, UP0 ;  /* 0x0000000106057887 */ /* 0x000fe20008000000 */
[----:B------:R-:W-:Y:S01]  /*10d0*/  MOV R223, UR42 ;  /* 0x0000002a00df7c02 */ /* 0x000fe20008000f00 */
[----:B------:R-:W-:Y:S01]  /*10e0*/  UISETP.NE.AND UP0, UPT, UR43, 0x1, UPT ;  /* 0x000000012b00788c */ /* 0x000fe2000bf05270 */
[----:B------:R-:W-:Y:S01]  /*10f0*/  CS2R R144, SRZ ;  /* 0x0000000000907805 */ /* 0x000fe2000001ff00 */
[----:B------:R-:W-:Y:S01]  /*1100*/  UIADD3 UR4, UR7, -UR4, URZ ;  /* 0x8000000407047290 */ /* 0x000fe2000fffe03f */
[----:B------:R-:W-:-:S02]  /*1110*/  CS2R R142, SRZ ;  /* 0x00000000008e7805 */ /* 0x000fc4000001ff00 */
[----:B------:R-:W-:Y:S02]  /*1120*/  CS2R R140, SRZ ;  /* 0x00000000008c7805 */ /* 0x000fe4000001ff00 */
[----:B------:R-:W-:Y:S02]  /*1130*/  CS2R R138, SRZ ;  /* 0x00000000008a7805 */ /* 0x000fe4000001ff00 */
[----:B------:R-:W-:Y:S02]  /*1140*/  CS2R R136, SRZ ;  /* 0x0000000000887805 */ /* 0x000fe4000001ff00 */
[----:B-1----:R-:W-:Y:S02]  /*1150*/  IADD3 R2, R223, 0xdf, -R2 ;  /* 0x000000dfdf027810 */ /* 0x002fe40007ffe802 */
[----:B------:R-:W-:Y:S02]  /*1160*/  CS2R R134, SRZ ;  /* 0x0000000000867805 */ /* 0x000fe4000001ff00 */
[----:B------:R-:W-:-:S02]  /*1170*/  CS2R R132, SRZ ;  /* 0x0000000000847805 */ /* 0x000fc4000001ff00 */
[----:B------:R-:W-:Y:S01]  /*1180*/  CS2R R130, SRZ ;  /* 0x0000000000827805 */ /* 0x000fe2000001ff00 */
[----:B------:R-:W-:Y:S01]  /*1190*/  @UP0 ULDC UR6, c[0x0][0xec0] ;  /* 0x0003b00000060ab9 */ /* 0x000fe20000000800 */
[----:B------:R-:W-:Y:S02]  /*11a0*/  CS2R R128, SRZ ;  /* 0x0000000000807805 */ /* 0x000fe4000001ff00 */
[----:B------:R-:W-:Y:S02]  /*11b0*/  CS2R R126, SRZ ;  /* 0x00000000007e7805 */ /* 0x000fe4000001ff00 */
[----:B------:R-:W-:Y:S01]  /*11c0*/  CS2R R124, SRZ ;  /* 0x00000000007c7805 */ /* 0x000fe2000001ff00 */
[----:B--2---:R-:W-:Y:S01]  /*11d0*/  IMAD R157, R157, UR5, RZ ;  /* 0x000000059d9d7c24 */ /* 0x004fe2000f8e02ff */
[----:B------:R-:W-:Y:S01]  /*11e0*/  ULDC UR5, c[0x0][0xec4] ;  /* 0x0003b10000057ab9 */ /* 0x000fe20000000800 */
[----:B------:R-:W-:Y:S01]  /*11f0*/  CS2R R122, SRZ ;  /* 0x00000000007a7805 */ /* 0x000fe2000001ff00 */
[----:B------:R-:W-:Y:S01]  /*1200*/  UIMAD UR8, UR8, UR5, UR4 ;  /* 0x00000005080872a4 */ /* 0x000fe2000f8e0204 */
[C---:B------:R-:W-:Y:S01]  /*1210*/  VIADD R0, R157.reuse, 0x5f ;  /* 0x0000005f9d007836 */ /* 0x040fe20000000000 */
[----:B------:R-:W-:Y:S01]  /*1220*/  CS2R R120, SRZ ;  /* 0x0000000000787805 */ /* 0x000fe2000001ff00 */
[----:B------:R-:W-:Y:S01]  /*1230*/  IMAD.IADD R2, R157, 0x1, R2 ;  /* 0x000000019d027824 */ /* 0x000fe200078e0202 */
[----:B------:R-:W-:Y:S01]  /*1240*/  @UP0 ULDC UR4, c[0x0][0xebc] ;  /* 0x0003af0000040ab9 */ /* 0x000fe20000000800 */
[----:B------:R-:W-:Y:S01]  /*1250*/  IMAD.HI R0, R0, 0x2aaaaaab, RZ ;  /* 0x2aaaaaab00007827 */ /* 0x000fe200078e02ff */
[----:B------:R-:W-:Y:S01]  /*1260*/  UIMAD.WIDE.U32 UR4, UR8, UR4, URZ ;  /* 0x00000004080472a5 */ /* 0x000fe2000f8e003f */
[----:B------:R-:W-:Y:S01]  /*1270*/  CS2R R118, SRZ ;  /* 0x0000000000767805 */ /* 0x000fe2000001ff00 */
[----:B------:R-:W-:Y:S01]  /*1280*/  UMOV UR44, UR8 ;  /* 0x00000008002c7c82 */ /* 0x000fe20008000000 */
[----:B------:R-:W-:Y:S01]  /*1290*/  IMAD.HI R2, R2, 0x2aaaaaab, RZ ;  /* 0x2aaaaaab02027827 */ /* 0x000fe200078e02ff */
[----:B------:R-:W-:Y:S01]  /*12a0*/  SHF.R.U32.HI R3, RZ, 0x1f, R0 ;  /* 0x0000001fff037819 */ /* 0x000fe20000011600 */
[----:B------:R-:W-:Y:S01]  /*12b0*/  @UP0 USHF.R.U32.HI UR44, URZ, UR6, UR5 ;  /* 0x000000063f2c0299 */ /* 0x000fe20008011605 */
[----:B------:R-:W-:-:S02]  /*12c0*/  CS2R R116, SRZ ;  /* 0x0000000000747805 */ /* 0x000fc4000001ff00 */
[----:B------:R-:W-:Y:S02]  /*12d0*/  CS2R R114, SRZ ;  /* 0x0000000000727805 */ /* 0x000fe4000001ff00 */
[----:B------:R-:W-:Y:S01]  /*12e0*/  SHF.R.U32.HI R5, RZ, 0x1f, R2 ;  /* 0x0000001fff057819 */ /* 0x000fe20000011602 */
[----:B------:R-:W-:Y:S01]  /*12f0*/  UIADD3 UR4, -UR44, URZ, URZ ;  /* 0x0000003f2c047290 */ /* 0x000fe2000fffe13f */
[----:B------:R-:W-:Y:S01]  /*1300*/  LEA.HI.SX32 R3, R0, R3, 0x1c ;  /* 0x0000000300037211 */ /* 0x000fe200078fe2ff */
[----:B------:R-:W-:Y:S01]  /*1310*/  IMAD.MOV.U32 R0, RZ, RZ, RZ ;  /* 0x000000ffff007224 */ /* 0x000fe200078e00ff */
[----:B------:R-:W-:Y:S01]  /*1320*/  LEA.HI.SX32 R2, R2, R5, 0x1c ;  /* 0x0000000502027211 */ /* 0x000fe200078fe2ff */
[----:B------:R-:W-:Y:S01]  /*1330*/  UIMAD UR43, UR43, UR4, UR8 ;  /* 0x000000042b2b72a4 */ /* 0x000fe2000f8e0208 */
[----:B------:R-:W-:Y:S02]  /*1340*/  CS2R R112, SRZ ;  /* 0x0000000000707805 */ /* 0x000fe4000001ff00 */
[----:B------:R-:W-:-:S02]  /*1350*/  CS2R R110, SRZ ;  /* 0x00000000006e7805 */ /* 0x000fc4000001ff00 */
[----:B------:R-:W-:Y:S02]  /*1360*/  VIMNMX R159, R3, R2, PT ;  /* 0x00000002039f7248 */ /* 0x000fe40003fe0100 */
[----:B------:R-:W-:Y:S02]  /*1370*/  CS2R R2, SRZ ;  /* 0x0000000000027805 */ /* 0x000fe4000001ff00 */
[----:B------:R-:W-:Y:S02]  /*1380*/  CS2R R108, SRZ ;  /* 0x00000000006c7805 */ /* 0x000fe4000001ff00 */
[----:B------:R-:W-:Y:S02]  /*1390*/  CS2R R106, SRZ ;  /* 0x00000000006a7805 */ /* 0x000fe4000001ff00 */
[----:B------:R-:W-:Y:S02]  /*13a0*/  ISETP.GE.AND P1, PT, R159, 0x1, PT ;  /* 0x000000019f00780c */ /* 0x000fe40003f26270 */
        /* <DEDUP_REMOVED lines=42> */
[----:B------:R-:W-:Y:S01]  /*1650*/  MOV R25, RZ ;  /* 0x000000ff00197202 */ /* 0x000fe20000000f00 */
        /* <DEDUP_REMOVED lines=13> */
[----:B------:R-:W-:Y:S02]  /*1730*/  USHF.R.U32.HI UR4, URZ, 0x4, UR5 ;  /* 0x000000043f047899 */ /* 0x000fe40008011605 */
[----:B------:R-:W-:Y:S02]  /*1740*/  UIADD3 UR5, UR5, 0xa000, URZ ;  /* 0x0000a00005057890 */ /* 0x000fe4000fffe03f */
[----:B------:R-:W-:Y:S02]  /*1750*/  ULOP3.LUT UR4, UR4, 0x3fff, URZ, 0xc0, !UPT ;  /* 0x00003fff04047892 */ /* 0x000fe4000f8ec03f */
[----:B------:R-:W-:Y:S02]  /*1760*/  USHF.R.U32.HI UR5, URZ, 0x4, UR5 ;  /* 0x000000043f057899 */ /* 0x000fe40008011605 */
[----:B------:R-:W-:Y:S02]  /*1770*/  ULOP3.LUT UR41, UR4, 0x10000, URZ, 0xfc, !UPT ;  /* 0x0001000004297892 */ /* 0x000fe4000f8efc3f */
[----:B------:R-:W-:-:S03]  /*1780*/  ULOP3.LUT UR45, UR5, 0x3fff, URZ, 0xc0, !UPT ;  /* 0x00003fff052d7892 */ /* 0x000fc6000f8ec03f */
[----:B------:R-:W-:Y:S02]  /*1790*/  UMOV UR5, 0x40000040 ;  /* 0x4000004000057882 */ /* 0x000fe40000000000 */
[----:B------:R-:W-:Y:S01]  /*17a0*/  UMOV UR4, UR41 ;  /* 0x0000002900047c82 */ /* 0x000fe20008000000 */
[----:B------:R-:W-:Y:S02]  /*17b0*/  IMAD.U32 R201, RZ, RZ, UR5 ;  /* 0x00000005ffc97e24 */ /* 0x000fe4000f8e00ff */
[----:B------:R-:W-:Y:S01]  /*17c0*/  IMAD.U32 R200, RZ, RZ, UR4 ;  /* 0x00000004ffc87e24 */ /* 0x000fe2000f8e00ff */
        /* <DEDUP_REMOVED lines=17> */
.L_x_10622:
[----:B------:R-:W-:Y:S01]  /*18e0*/  LEA.HI R0, R226, R226, RZ, 0x1 ;  /* 0x000000e2e2007211 */ /* 0x000fe200078f08ff */
[----:B------:R-:W1:Y:S03]  /*18f0*/  S2R R2, SR_TID.X ;  /* 0x0000000000027919 */ /* 0x000e660000002100 */
[----:B------:R-:W-:-:S04]  /*1900*/  LOP3.LUT R3, R0, 0xfffffffe, RZ, 0xc0, !PT ;  /* 0xfffffffe00037812 */ /* 0x000fc800078ec0ff */
[----:B------:R-:W-:-:S04]  /*1910*/  IADD3 R0, R226, -R3, RZ ;  /* 0x80000003e2007210 */ /* 0x000fc80007ffe0ff */
[----:B------:R-:W-:-:S04]  /*1920*/  SHF.L.U32 R0, R0, 0x1f, RZ ;  /* 0x0000001f00007819 */ /* 0x000fc800000006ff */
[----:B------:R-:W2:Y:S01]  /*1930*/  SYNCS.PHASECHK.TRANS64.TRYWAIT P0, [UR39+0x32400], R0 ;  /* 0x03240000ff0075a7 */ /* 0x000ea20008000167 */
[----:B-1----:R-:W-:-:S05]  /*1940*/  SHF.R.U32.HI R2, RZ, 0x7, R2 ;  /* 0x00000007ff027819 */ /* 0x002fca0000011602 */
[----:B------:R-:W-:Y:S01]  /*1950*/  VIADD R188, R2, 0x8 ;  /* 0x0000000802bc7836 */ /* 0x000fe20000000000 */
[----:B--2---:R-:W-:Y:S06]  /*1960*/  @!P0 BRA `(.L_x_10623) ;  /* 0x000000d800488947 */ /* 0x004fec0003800000 */
.L_x_10727:
[----:B------:R-:W-:Y:S01]  /*1970*/  ISETP.NE.AND P0, PT, R219, 0x3, PT ;  /* 0x00000003db00780c */ /* 0x000fe20003f05270 */
[----:B------:R-:W-:Y:S05]  /*1980*/  WARPSYNC.ALL ;  /* 0x0000000000007948 */ /* 0x000fea0003800000 */
[----:B------:R2:W-:Y:S07]  /*1990*/  BAR.SYNC.DEFER_BLOCKING R188, 0x100 ;  /* 0x000400bc0000751d */ /* 0x0005ee0000010000 */
[----:B------:R-:W-:Y:S05]  /*19a0*/  @!P0 BRA `(.L_x_10624) ;  /* 0x0000000000048947 */ /* 0x000fea0003800000 */
[----:B------:R-:W-:Y:S01]  /*19b0*/  BPT.TRAP 0x1 ;  /* 0x000000040000795c */ /* 0x000fe20000300000 */
.L_x_10624:
[----:B------:R-:W-:Y:S01]  /*19c0*/  ULEA UR7, UR36, UR39, 0x3 ;  /* 0x0000002724077291 */ /* 0x000fe2000f8e183f */
[----:B------:R-:W-:-:S05]  /*19d0*/  IMAD.U32 R2, RZ, RZ, UR37 ;  /* 0x00000025ff027e24 */ /* 0x000fca000f8e00ff */
[----:B------:R-:W-:-:S04]  /*19e0*/  SHF.L.U32 R2, R2, 0x1f, RZ ;  /* 0x0000001f02027819 */ /* 0x000fc800000006ff */
[----:B------:R3:W4:Y:S01]  /*19f0*/  SYNCS.PHASECHK.TRANS64.TRYWAIT P1, [UR7+0x32430], R2 ;  /* 0x03243002ff0075a7 */ /* 0x0007220008020147 */
[----:B------:R-:W-:Y:S05]  /*1a00*/  @!P0 BRA `(.L_x_10625) ;  /* 0x0000000000048947 */ /* 0x000fea0003800000 */
[----:B------:R-:W-:Y:S01]  /*1a10*/  BPT.TRAP 0x1 ;  /* 0x000000040000795c */ /* 0x000fe20000300000 */
.L_x_10625:
[----:B----4-:R-:W-:Y:S05]  /*1a20*/  @P1 BRA `(.L_x_10626) ;  /* 0x0000000000081947 */ /* 0x010fea0003800000 */
[----:B------:R-:W4:Y:S02]  /*1a30*/  SYNCS.PHASECHK.TRANS64.TRYWAIT P1, [UR7+0x32430], R2 ;  /* 0x03243002ff0075a7 */ /* 0x000f240008020147 */
[----:B----4-:R-:W-:Y:S05]  /*1a40*/  @!P1 BRA `(.L_x_10627) ;  /* 0x000000d800289947 */ /* 0x010fea0003800000 */
.L_x_10626:
[----:B------:R-:W-:Y:S01]  /*1a50*/  UIADD3 UR4, UR39, 0x1c400, URZ ;  /* 0x0001c40027047890 */ /* 0x000fe2000fffe03f */
[----:B------:R-:W-:Y:S01]  /*1a60*/  R2UR UR8, R200 ;  /* 0x00000000c80872ca */ /* 0x000fe200000e0000 */
[----:B------:R-:W-:Y:S01]  /*1a70*/  WARPGROUP.ARRIVE ;  /* 0x00000000000079c5 */ /* 0x000fe20000000000 */
[----:B------:R-:W-:Y:S01]  /*1a80*/  R2UR UR9, R201 ;  /* 0x00000000c90972ca */ /* 0x000fe200000e0000 */
[----:B------:R-:W-:Y:S01]  /*1a90*/  USHF.R.U32.HI UR4, URZ, 0x4, UR4 ;  /* 0x000000043f047899 */ /* 0x000fe20008011604 */
[----:B------:R-:W-:Y:S01]  /*1aa0*/  UMOV UR11, 0x40000040 ;  /* 0x40000040000b7882 */ /* 0x000fe20000000000 */
[----:B------:R-:W-:Y:S02]  /*1ab0*/  UIADD3 UR5, UR41, 0x2, URZ ;  /* 0x0000000229057890 */ /* 0x000fe4000fffe03f */
[----:B------:R-:W-:-:S04]  /*1ac0*/  ULOP3.LUT UR4, UR4, 0x3fff, URZ, 0xc0, !UPT ;  /* 0x00003fff04047892 */ /* 0x000fc8000f8ec03f */
[----:B------:R-:W-:-:S04]  /*1ad0*/  ULOP3.LUT UR38, UR4, 0x10000, URZ, 0xfc, !UPT ;  /* 0x0001000004267892 */ /* 0x000fc8000f8efc3f */
[----:B------:R-:W-:-:S04]  /*1ae0*/  UIMAD UR4, UR36, 0x300, UR38 ;  /* 0x00000300240478a4 */ /* 0x000fc8000f8e0226 */
[----:B------:R-:W-:-:S03]  /*1af0*/  UIADD3 UR6, UR4, 0x2, URZ ;  /* 0x0000000204067890 */ /* 0x000fc6000fffe03f */
[----:B------:R-:W-:Y:S02]  /*1b00*/  UMOV UR10, UR4 ;  /* 0x00000004000a7c82 */ /* 0x000fe40008000000 */
        /* <DEDUP_REMOVED lines=27> */
[----:B------:R-:W-:Y:S01]  /*1cc0*/  IMAD.U32 R18, RZ, RZ, UR8 ;  /* 0x00000008ff127e24 */ /* 0x000fe2000f8e00ff */
[----:B------:R-:W-:Y:S01]  /*1cd0*/  MOV R19, UR9 ;  /* 0x0000000900137c02 */ /* 0x000fe20008000f00 */
[----:B------:R-:W-:Y:S02]  /*1ce0*/  WARPGROUP.DEPBAR.LE gsb0, 0x0 ;  /* 0x00008000000079c5 */ /* 0x000fe40000010000 */
[----:B------:R-:W-:-:S06]  /*1cf0*/  WARPGROUP.ARRIVE ;  /* 0x00000000000079c5 */ /* 0x000fcc0000000000 */
[----:B------:R-:W-:Y:S03]  /*1d00*/  HGMMA.64x96x16.F32.BF16 R24, gdesc[UR8], R24, gsb0 ;  /* 0x01600000081879f0 */ /* 0x000fe60008001818 */
[----:B------:R-:W-:Y:S02]  /*1d10*/  WARPGROUP.DEPBAR.LE gsb0, 0x0 ;  /* 0x00008000000079c5 */ /* 0x000fe40000010000 */
[----:B------:R-:W4:Y:S02]  /*1d20*/  SYNCS.PHASECHK.TRANS64.TRYWAIT P1, [UR39+0x32410], R0 ;  /* 0x03241000ff0075a7 */ /* 0x000f240008020167 */
[----:B----4-:R-:W-:Y:S05]  /*1d30*/  @!P1 BRA `(.L_x_10628) ;  /* 0x000000d400849947 */ /* 0x010fea0003800000 */
.L_x_10728:
[----:B------:R-:W-:Y:S05]  /*1d40*/  @!P0 BRA `(.L_x_10629) ;  /* 0x0000000000048947 */ /* 0x000fea0003800000 */
[----:B------:R-:W-:Y:S01]  /*1d50*/  BPT.TRAP 0x1 ;  /* 0x000000040000795c */ /* 0x000fe20000300000 */
.L_x_10629:
[----:B------:R4:W1:Y:S01]  /*1d60*/  SYNCS.PHASECHK.TRANS64.TRYWAIT P1, [UR7+0x32450], R2 ;  /* 0x03245002ff0075a7 */ /* 0x0008620008020147 */
[----:B------:R-:W-:Y:S05]  /*1d70*/  @!P0 BRA `(.L_x_10630) ;  /* 0x0000000000048947 */ /* 0x000fea0003800000 */
[----:B------:R-:W-:Y:S01]  /*1d80*/  BPT.TRAP 0x1 ;  /* 0x000000040000795c */ /* 0x000fe20000300000 */
.L_x_10630:
[----:B-1----:R-:W-:Y:S05]  /*1d90*/  @P1 BRA `(.L_x_10631) ;  /* 0x0000000000081947 */ /* 0x002fea0003800000 */
[----:B------:R-:W1:Y:S02]  /*1da0*/  SYNCS.PHASECHK.TRANS64.TRYWAIT P1, [UR7+0x32450], R2 ;  /* 0x03245002ff0075a7 */ /* 0x000e640008020147 */
[----:B-1----:R-:W-:Y:S05]  /*1db0*/  @!P1 BRA `(.L_x_10632) ;  /* 0x000000d4007c9947 */ /* 0x002fea0003800000 */
.L_x_10631:
        /* <DEDUP_REMOVED lines=9> */
[----:B------:R-:W-:Y:S01]  /*1e50*/  MOV R15, UR13 ;  /* 0x0000000d000f7c02 */ /* 0x000fe20008000f00 */
[----:B------:R-:W-:Y:S01]  /*1e60*/  ULOP3.LUT UR4, UR45, 0x10000, URZ, 0xfc, !UPT ;  /* 0x000100002d047892 */ /* 0x000fe2000f8efc3f */
[----:B------:R-:W1:Y:S01]  /*1e70*/  LDC R0, c[0x0][0x288] ;  /* 0x0000a200ff007b82 */ /* 0x000e620000000800 */
[----:B------:R-:W-:Y:S01]  /*1e80*/  ULOP3.LUT UR6, UR41, 0x10000, URZ, 0xfc, !UPT ;  /* 0x0001000029067892 */ /* 0x000fe2000f8efc3f */
[----:B------:R-:W-:Y:S01]  /*1e90*/  IMAD R13, R159, -0x60, R157 ;  /* 0xffffffa09f0d7824 */ /* 0x000fe200078e029d */
[----:B------:R-:W-:Y:S01]  /*1ea0*/  UIADD3 UR16, UR4, 0x800, URZ ;  /* 0x0000080004107890 */ /* 0x000fe2000fffe03f */
[----:B------:R-:W5:Y:S01]  /*1eb0*/  S2R R74, SR_TID.X ;  /* 0x00000000004a7919 */ /* 0x000f620000002100 */
[----:B------:R-:W-:Y:S01]  /*1ec0*/  UIMAD UR5, UR36, 0xc00, UR6 ;  /* 0x00000c00240578a4 */ /* 0x000fe2000f8e0206 */
[----:B------:R-:W-:Y:S01]  /*1ed0*/  VIADD R73, R13, 0x60 ;  /* 0x000000600d497836 */ /* 0x000fe20000000000 */
[----:B------:R-:W-:Y:S01]  /*1ee0*/  UMOV UR8, UR4 ;  /* 0x0000000400087c82 */ /* 0x000fe20008000000 */
[----:B------:R-:W-:Y:S01]  /*1ef0*/  UMOV UR17, 0x40000040 ;  /* 0x4000004000117882 */ /* 0x000fe20000000000 */
[----:B------:R-:W-:Y:S01]  /*1f00*/  IMAD.U32 R16, RZ, RZ, UR8 ;  /* 0x00000008ff107e24 */ /* 0x000fe2000f8e00ff */
[----:B------:R-:W-:Y:S01]  /*1f10*/  UIADD3 UR18, UR5, 0x600, URZ ;  /* 0x0000060005127890 */ /* 0x000fe2000fffe03f */
[----:B------:R-:W-:Y:S01]  /*1f20*/  IMAD R73, R224, -0x2, R73 ;  /* 0xfffffffee0497824 */ /* 0x000fe200078e0249 */
[----:B------:R-:W-:Y:S01]  /*1f30*/  UMOV UR10, UR5 ;  /* 0x00000005000a7c82 */ /* 0x000fe20008000000 */
[----:B------:R-:W-:Y:S01]  /*1f40*/  UMOV UR19, 0x40000040 ;  /* 0x4000004000137882 */ /* 0x000fe20000000000 */
[----:B------:R-:W-:Y:S01]  /*1f50*/  HGMMA.64x96x16.F32.BF16 R24, gdesc[UR8], R24, gsb0 ;  /* 0x01600000081879f0 */ /* 0x000fe20008001818 */
[----:B------:R-:W-:Y:S01]  /*1f60*/  UIADD3 UR8, UR4, 0x2, URZ ;  /* 0x0000000204087890 */ /* 0x000fe2000fffe03f */
[----:B------:R-:W-:Y:S01]  /*1f70*/  IMAD.U32 R165, RZ, RZ, UR7 ;  /* 0x00000007ffa57e24 */ /* 0x000fe2000f8e00ff */
[----:B------:R-:W-:-:S02]  /*1f80*/  UIADD3 UR9, UR5, 0x2, URZ ;  /* 0x0000000205097890 */ /* 0x000fc4000fffe03f */
[----:B------:R-:W-:Y:S01]  /*1f90*/  UIADD3 UR10, UR5, 0x304, URZ ;  /* 0x00000304050a7890 */ /* 0x000fe2000fffe03f */
[----:B------:R-:W-:Y:S02]  /*1fa0*/  UMOV UR11, 0x40000040 ;  /* 0x40000040000b7882 */ /* 0x000fe40000000000 */
[----:B------:R-:W-:Y:S01]  /*1fb0*/  UMOV UR12, UR8 ;  /* 0x00000008000c7c82 */ /* 0x000fe20008000000 */
[----:B------:R-:W-:Y:S01]  /*1fc0*/  UIADD3 UR8, UR4, 0x4, URZ ;  /* 0x0000000404087890 */ /* 0x000fe2000fffe03f */
[----:B------:R-:W-:Y:S01]  /*1fd0*/  IMAD.U32 R14, RZ, RZ, UR12 ;  /* 0x0000000cff0e7e24 */ /* 0x000fe2000f8e00ff */
[----:B------:R-:W-:Y:S01]  /*1fe0*/  UMOV UR14, UR9 ;  /* 0x00000009000e7c82 */ /* 0x000fe20008000000 */
[----:B------:R-:W-:Y:S01]  /*1ff0*/  UIADD3 UR9, UR5, 0x4, URZ ;  /* 0x0000000405097890 */ /* 0x000fe2000fffe03f */
[C---:B-1----:R-:W-:Y:S01]  /*2000*/  IADD3 R13, -R0.reuse, 0x61, R13 ;  /* 0x00000061000d7810 */ /* 0x042fe20007ffe10d */
[----:B------:R-:W-:Y:S01]  /*2010*/  UIADD3 UR20, UR4, 0x802, URZ ;  /* 0x0000080204147890 */ /* 0x000fe2000fffe03f */
[----:B------:R-:W-:Y:S01]  /*2020*/  IADD3 R0, -R0, UR42, R157 ;  /* 0x0000002a00007c10 */ /* 0x000fe2000fffe19d */
[----:B------:R-:W-:Y:S01]  /*2030*/  UIADD3 UR22, UR5, 0x602, URZ ;  /* 0x0000060205167890 */ /* 0x000fe2000fffe03f */
[----:B------:R-:W-:Y:S01]  /*2040*/  UMOV UR21, 0x40000040 ;  /* 0x4000004000157882 */ /* 0x000fe20000000000 */
[----:B------:R-:W-:Y:S01]  /*2050*/  UMOV UR23, 0x40000040 ;  /* 0x4000004000177882 */ /* 0x000fe20000000000 */
[----:B------:R-:W-:Y:S01]  /*2060*/  UIADD3 UR24, UR4, 0x804, URZ ;  /* 0x0000080404187890 */ /* 0x000fe2000fffe03f */
[----:B------:R-:W-:Y:S01]  /*2070*/  IMAD R12, R224, -0x2, R13 ;  /* 0xfffffffee00c7824 */ /* 0x000fe200078e020d */
[----:B------:R-:W-:Y:S01]  /*2080*/  UIADD3 UR26, UR5, 0x604, URZ ;  /* 0x00000604051a7890 */ /* 0x000fe2000fffe03f */
[----:B------:R-:W-:Y:S01]  /*2090*/  IADD3 R13, R225, UR42, RZ ;  /* 0x0000002ae10d7c10 */ /* 0x000fe2000fffe0ff */
[----:B------:R-:W-:Y:S01]  /*20a0*/  UMOV UR25, 0x40000040 ;  /* 0x4000004000197882 */ /* 0x000fe20000000000 */
[----:B------:R-:W-:Y:S01]  /*20b0*/  UMOV UR27, 0x40000040 ;  /* 0x40000040001b7882 */ /* 0x000fe20000000000 */
[----:B------:R-:W-:Y:S01]  /*20c0*/  UIADD3 UR28, UR4, 0x806, URZ ;  /* 0x00000806041c7890 */ /* 0x000fe2000fffe03f */
[----:B------:R-:W-:Y:S01]  /*20d0*/  VIADDMNMX R72, R13, R12, R73, PT ;  /* 0x0000000c0d487246 */ /* 0x000fe20003800149 */
[----:B------:R-:W-:Y:S01]  /*20e0*/  UIADD3 UR30, UR5, 0x606, URZ ;  /* 0x00000606051e7890 */ /* 0x000fe2000fffe03f */
[----:B------:R-:W-:Y:S01]  /*20f0*/  IADD3 R12, R12, 0x8, R13 ;  /* 0x000000080c0c7810 */ /* 0x000fe20007ffe00d */
[----:B------:R-:W-:Y:S01]  /*2100*/  UMOV UR29, 0x40000040 ;  /* 0x40000040001d7882 */ /* 0x000fe20000000000 */
[----:B------:R-:W-:Y:S01]  /*2110*/  UMOV UR31, 0x40000040 ;  /* 0x40000040001f7882 */ /* 0x000fe20000000000 */
[----:B------:R-:W-:Y:S01]  /*2120*/  UIADD3 UR32, UR4, 0xc00, URZ ;  /* 0x00000c0004207890 */ /* 0x000fe2000fffe03f */
[C---:B------:R-:W-:Y:S01]  /*2130*/  ISETP.GT.AND P5, PT, R72.reuse, RZ, PT ;  /* 0x000000ff4800720c */ /* 0x040fe20003fa4270 */
[----:B------:R-:W-:Y:S01]  /*2140*/  UIADD3 UR34, UR5, 0x900, URZ ;  /* 0x0000090005227890 */ /* 0x000fe2000fffe03f */
[C---:B------:R-:W-:Y:S01]  /*2150*/  ISETP.GT.AND P6, PT, R72.reuse, 0x1, PT ;  /* 0x000000014800780c */ /* 0x040fe20003fc4270 */
[----:B------:R-:W-:Y:S01]  /*2160*/  UMOV UR33, 0x40000040 ;  /* 0x4000004000217882 */ /* 0x000fe20000000000 */
[----:B------:R-:W-:Y:S01]  /*2170*/  UMOV UR35, 0x40000040 ;  /* 0x4000004000237882 */ /* 0x000fe20000000000 */
[----:B------:R-:W-:Y:S01]  /*2180*/  UIADD3 UR48, UR4, 0xc02, URZ ;  /* 0x00000c0204307890 */ /* 0x000fe2000fffe03f */
[C---:B------:R-:W-:Y:S01]  /*2190*/  ISETP.GT.AND P1, PT, R72.reuse, 0x8, PT ;  /* 0x000000084800780c */ /* 0x040fe20003f24270 */
[----:B------:R-:W-:Y:S01]  /*21a0*/  UIADD3 UR50, UR5, 0x902, URZ ;  /* 0x0000090205327890 */ /* 0x000fe2000fffe03f */
[----:B------:R-:W-:Y:S01]  /*21b0*/  VIMNMX R12, R73, R12, PT ;  /* 0x0000000c490c7248 */ /* 0x000fe20003fe0100 */
[----:B------:R-:W-:Y:S01]  /*21c0*/  UMOV UR49, 0x40000040 ;  /* 0x4000004000317882 */ /* 0x000fe20000000000 */
[----:B------:R-:W-:Y:S01]  /*21d0*/  UMOV UR51, 0x40000040 ;  /* 0x4000004000337882 */ /* 0x000fe20000000000 */
        /* <DEDUP_REMOVED lines=8> */
[----:B------:R-:W-:Y:S01]  /*2260*/  ISETP.GT.AND P4, PT, R72, 0x11, PT ;  /* 0x000000114800780c */ /* 0x000fe20003f84270 */
[----:B------:R-:W-:Y:S01]  /*2270*/  ULOP3.LUT UR7, UR41, 0x3000000, URZ, 0xfc, !UPT ;  /* 0x0300000029077892 */ /* 0x000fe2000f8efc3f */
[----:B------:R-:W-:-:S04]  /*2280*/  IMAD.HI R0, R0, 0x2aaaaaab, RZ ;  /* 0x2aaaaaab00007827 */ /* 0x000fc800078e02ff */
        /* <DEDUP_REMOVED lines=43> */
[----:B------:R-:W-:Y:S01]  /*2540*/  UMOV UR9, 0x40000040 ;  /* 0x4000004000097882 */ /* 0x000fe20000000000 */
[----:B------:R-:W-:Y:S01]  /*2550*/  MOV R5, UR13 ;  /* 0x0000000d00057c02 */ /* 0x000fe20008000f00 */
[----:B------:R-:W-:Y:S02]  /*2560*/  WARPGROUP.DEPBAR.LE gsb0, 0x0 ;  /* 0x00008000000079c5 */ /* 0x000fe40000010000 */
[----:B------:R-:W-:-:S06]  /*2570*/  WARPGROUP.ARRIVE ;  /* 0x00000000000079c5 */ /* 0x000fcc0000000000 */
[----:B------:R-:W-:Y:S01]  /*2580*/  HGMMA.64x96x16.F32.BF16 R24, gdesc[UR12], R24, gsb0 ;  /* 0x016000000c1879f0 */ /* 0x000fe20008001818 */
[----:B------:R-:W-:Y:S02]  /*2590*/  UIADD3 UR12, UR4, 0x406, URZ ;  /* 0x00000406040c7890 */ /* 0x000fe4000fffe03f */
[----:B------:R-:W-:Y:S01]  /*25a0*/  UIADD3 UR14, UR5, 0x306, URZ ;  /* 0x00000306050e7890 */ /* 0x000fe2000fffe03f */
[----:B------:R-:W-:Y:S01]  /*25b0*/  UMOV UR13, 0x40000040 ;  /* 0x40000040000d7882 */ /* 0x000fe20000000000 */
[----:B------:R-:W-:Y:S01]  /*25c0*/  UMOV UR15, 0x40000040 ;  /* 0x40000040000f7882 */ /* 0x000fe20000000000 */
[----:B------:R-:W-:Y:S02]  /*25d0*/  UIADD3 UR4, UR4, 0xc06, URZ ;  /* 0x00000c0604047890 */ /* 0x000fe4000fffe03f */
[----:B------:R-:W-:-:S05]  /*25e0*/  UIADD3 UR5, UR5, 0x906, URZ ;  /* 0x0000090605057890 */ /* 0x000fca000fffe03f */
[----:B------:R-:W-:Y:S01]  /*25f0*/  UMOV UR56, UR4 ;  /* 0x0000000400387c82 */ /* 0x000fe20008000000 */
[----:B------:R-:W-:Y:S01]  /*2600*/  ULDC UR4, c[0x0][0xad0] ;  /* 0x0002b40000047ab9 */ /* 0x000fe20000000800 */
[----:B------:R-:W-:Y:S01]  /*2610*/  UMOV UR58, UR5 ;  /* 0x00000005003a7c82 */ /* 0x000fe20008000000 */
[----:B---34-:R-:W-:Y:S01]  /*2620*/  IMAD.U32 R2, RZ, RZ, UR56 ;  /* 0x00000038ff027e24 */ /* 0x018fe2000f8e00ff */
        /* <DEDUP_REMOVED lines=57> */
[----:B-1----:R-:W-:Y:S01]  /*29c0*/  FSEL R13, R24, -INF , P5 ;  /* 0xff800000180d7808 */ /* 0x002fe20002800000 */
[----:B------:R-:W-:Y:S01]  /*29d0*/  FMUL.FTZ R30, R30, UR4 ;  /* 0x000000041e1e7c20 */ /* 0x000fe20008410000 */
[----:B------:R-:W-:Y:S01]  /*29e0*/  ISETP.GT.AND P5, PT, R72, 0x18, PT ;  /* 0x000000184800780c */ /* 0x000fe20003fa4270 */
        /* <DEDUP_REMOVED lines=46> */
[----:B------:R-:W-:-:S02]  /*2cd0*/  ULDC UR4, c[0x0][0xa80] ;  /* 0x0002a00000047ab9 */ /* 0x000fc40000000800 */
[----:B------:R-:W-:Y:S01]  /*2ce0*/  IMAD.U32 R195, RZ, RZ, UR4 ;  /* 0x00000004ffc37e24 */ /* 0x000fe2000f8e00ff */
[----:B------:R-:W-:Y:S01]  /*2cf0*/  UIMAD UR4, UR36, 0xc00, UR7 ;  /* 0x00000c00240478a4 */ /* 0x000fe2000f8e0207 */
[----:B------:R-:W1:Y:S01]  /*2d00*/  MUFU.TANH R32, R32 ;  /* 0x0000002000207308 */ /* 0x000e620000002400 */
[----:B---3--:R-:W-:Y:S02]  /*2d10*/  FSEL R233, R48, -INF , P5 ;  /* 0xff80000030e97808 */ /* 0x008fe40002800000 */
[----:B------:R-:W-:-:S03]  /*2d20*/  ISETP.GT.AND P5, PT, R72, 0x48, PT ;  /* 0x000000484800780c */ /* 0x000fc60003fa4270 */
[----:B------:R-:W-:Y:S02]  /*2d30*/  UMOV UR10, UR4 ;  /* 0x00000004000a7c82 */ /* 0x000fe40008000000 */
[----:B------:R-:W3:Y:S01]  /*2d40*/  MUFU.TANH R41, R41 ;  /* 0x0000002900297308 */ /* 0x000ee20000002400 */
[----:B----4-:R-:W-:Y:S02]  /*2d50*/  FSEL R215, R49, -INF , P6 ;  /* 0xff80000031d77808 */ /* 0x010fe40003000000 */
[----:B------:R-:W-:-:S05]  /*2d60*/  ISETP.GT.AND P6, PT, R72, 0x49, PT ;  /* 0x000000494800780c */ /* 0x000fca0003fc4270 */
[----:B------:R-:W4:Y:S01]  /*2d70*/  MUFU.TANH R52, R52 ;  /* 0x0000003400347308 */ /* 0x000f220000002400 */
[----:B-1----:R-:W-:Y:S02]  /*2d80*/  FSEL R169, R32, -INF , P3 ;  /* 0xff80000020a97808 */ /* 0x002fe40001800000 */
[----:B------:R-:W-:Y:S02]  /*2d90*/  ISETP.GT.AND P3, PT, R72, 0x28, PT ;  /* 0x000000284800780c */ /* 0x000fe40003f64270 */
[----:B------:R-:W-:-:S03]  /*2da0*/  FMNMX.FTZ R24, R169, R24, !PT ;  /* 0x00000018a9187209 */ /* 0x000fc60007810000 */
[----:B------:R-:W1:Y:S01]  /*2db0*/  MUFU.TANH R60, R60 ;  /* 0x0000003c003c7308 */ /* 0x000e620000002400 */
[----:B---3--:R-:W-:Y:S02]  /*2dc0*/  FSEL R194, R41, -INF , P2 ;  /* 0xff80000029c27808 */ /* 0x008fe40001000000 */
[----:B------:R-:W-:-:S05]  /*2dd0*/  ISETP.GT.AND P2, PT, R72, 0x39, PT ;  /* 0x000000394800780c */ /* 0x000fca0003f44270 */
[----:B------:R-:W3:Y:S01]  /*2de0*/  MUFU.TANH R61, R61 ;  /* 0x0000003d003d7308 */ /* 0x000ee20000002400 */
[----:B----4-:R-:W-:Y:S02]  /*2df0*/  FSEL R231, R52, -INF , P1 ;  /* 0xff80000034e77808 */ /* 0x010fe40000800000 */
[----:B------:R-:W-:-:S05]  /*2e00*/  ISETP.GT.AND P1, PT, R72, 0x50, PT ;  /* 0x000000504800780c */ /* 0x000fca0003f24270 */
[----:B------:R-:W4:Y:S01]  /*2e10*/  MUFU.TANH R44, R44 ;  /* 0x0000002c002c7308 */ /* 0x000f220000002400 */
[----:B-1----:R-:W-:Y:S02]  /*2e20*/  FSEL R181, R60, -INF , P5 ;  /* 0xff8000003cb57808 */ /* 0x002fe40002800000 */
[----:B------:R-:W-:-:S05]  /*2e30*/  ISETP.GT.AND P5, PT, R12, RZ, PT ;  /* 0x000000ff0c00720c */ /* 0x000fca0003fa4270 */
        /* <DEDUP_REMOVED lines=17> */
[----:B------:R-:W-:Y:S02]  /*2f50*/  FMNMX.FTZ R26, R171, R24, !PT ;  /* 0x00000018ab1a7209 */ /* 0x000fe40007810000 */
[----:B------:R-:W-:Y:S02]  /*2f60*/  ISETP.GT.AND P5, PT, R12, 0x11, PT ;  /* 0x000000110c00780c */ /* 0x000fe40003fa4270 */
[----:B------:R-:W-:Y:S01]  /*2f70*/  FMNMX.FTZ R26, R173, R26, !PT ;  /* 0x0000001aad1a7209 */ /* 0x000fe20007810000 */
[----:B------:R-:W1:Y:S01]  /*2f80*/  MUFU.TANH R65, R65 ;  /* 0x0000004100417308 */ /* 0x000e620000002400 */
[----:B---3--:R-:W-:Y:S02]  /*2f90*/  FSEL R27, R27, -INF , P6 ;  /* 0xff8000001b1b7808 */ /* 0x008fe40003000000 */
[----:B------:R-:W-:-:S02]  /*2fa0*/  FMNMX.FTZ R26, R175, R26, !PT ;  /* 0x0000001aaf1a7209 */ /* 0x000fc40007810000 */
[----:B------:R-:W-:Y:S02]  /*2fb0*/  FMNMX.FTZ R24, R33, R27, !PT ;  /* 0x0000001b21187209 */ /* 0x000fe40007810000 */
[----:B------:R-:W-:Y:S01]  /*2fc0*/  FMNMX.FTZ R41, R193, R26, !PT ;  /* 0x0000001ac1297209 */ /* 0x000fe20007810000 */
[----:B------:R-:W3:Y:S01]  /*2fd0*/  MUFU.TANH R30, R30 ;  /* 0x0000001e001e7308 */ /* 0x000ee20000002400 */
[----:B----4-:R-:W-:Y:S02]  /*2fe0*/  FSEL R177, R56, -INF , P3 ;  /* 0xff80000038b17808 */ /* 0x010fe40001800000 */
[----:B------:R-:W-:Y:S02]  /*2ff0*/  ISETP.GT.AND P3, PT, R72, 0x58, PT ;  /* 0x000000584800780c */ /* 0x000fe40003f64270 */
[----:B------:R-:W-:Y:S02]  /*3000*/  ISETP.GT.AND P6, PT, R12, 0x18, PT ;  /* 0x000000180c00780c */ /* 0x000fe40003fc4270 */
[----:B------:R-:W-:Y:S01]  /*3010*/  FMNMX.FTZ R41, R194, R41, !PT ;  /* 0x00000029c2297209 */ /* 0x000fe20007810000 */
[----:B------:R-:W4:Y:S01]  /*3020*/  MUFU.TANH R68, R68 ;  /* 0x0000004400447308 */ /* 0x000f220000002400 */
[----:B-1----:R-:W-:-:S02]  /*3030*/  FSEL R168, R65, -INF , P2 ;  /* 0xff80000041a87808 */ /* 0x002fc40001000000 */
[----:B------:R-:W-:-:S05]  /*3040*/  ISETP.GT.AND P2, PT, R12, 0x9, PT ;  /* 0x000000090c00780c */ /* 0x000fca0003f44270 */
[----:B------:R-:W1:Y:S01]  /*3050*/  MUFU.TANH R31, R31 ;  /* 0x0000001f001f7308 */ /* 0x000e620000002400 */
[----:B---3--:R-:W-:Y:S02]  /*3060*/  FSEL R37, R30, -INF , P1 ;  /* 0xff8000001e257808 */ /* 0x008fe40000800000 */
[----:B------:R-:W-:Y:S02]  /*3070*/  ISETP.GT.AND P1, PT, R12, 0x19, PT ;  /* 0x000000190c00780c */ /* 0x000fe40003f24270 */
[----:B------:R-:W-:-:S03]  /*3080*/  FMNMX.FTZ R24, R37, R24, !PT ;  /* 0x0000001825187209 */ /* 0x000fc60007810000 */
        /* <DEDUP_REMOVED lines=8> */
[----:B------:R-:W-:Y:S02]  /*3110*/  FMNMX.FTZ R35, R31, R24, !PT ;  /* 0x000000181f237209 */ /* 0x000fe40007810000 */
[----:B------:R-:W-:Y:S02]  /*3120*/  FMNMX.FTZ R24, R196, R41, !PT ;  /* 0x00000029c4187209 */ /* 0x000fe40007810000 */
[----:B------:R-:W-:Y:S01]  /*3130*/  ISETP.GT.AND P5, PT, R12, 0x28, PT ;  /* 0x000000280c00780c */ /* 0x000fe20003fa4270 */
[----:B------:R-:W3:Y:S01]  /*3140*/  MUFU.TANH R45, R45 ;  /* 0x0000002d002d7308 */ /* 0x000ee20000002400 */
[----:B----4-:R-:W-:Y:S02]  /*3150*/  FSEL R190, R34, -INF , P3 ;  /* 0xff80000022be7808 */ /* 0x010fe40001800000 */
[----:B------:R-:W-:-:S02]  /*3160*/  ISETP.GT.AND P3, PT, R12, 0x21, PT ;  /* 0x000000210c00780c */ /* 0x000fc40003f64270 */
[----:B------:R-:W-:-:S03]  /*3170*/  FMNMX.FTZ R35, R190, R35, !PT ;  /* 0x00000023be237209 */ /* 0x000fc60007810000 */
[----:B------:R-:W4:Y:S01]  /*3180*/  MUFU.TANH R39, R39 ;  /* 0x0000002700277308 */ /* 0x000f220000002400 */
[----:B-1----:R-:W-:Y:S02]  /*3190*/  FSEL R198, R38, -INF , P6 ;  /* 0xff80000026c67808 */ /* 0x002fe40003000000 */
[----:B------:R-:W-:Y:S02]  /*31a0*/  FMNMX.FTZ R35, R192, R35, !PT ;  /* 0x00000023c0237209 */ /* 0x000fe40007810000 */
[----:B------:R-:W-:Y:S02]  /*31b0*/  ISETP.GT.AND P6, PT, R12, 0x29, PT ;  /* 0x000000290c00780c */ /* 0x000fe40003fc4270 */
[----:B------:R-:W-:Y:S01]  /*31c0*/  FMNMX.FTZ R35, R198, R35, !PT ;  /* 0x00000023c6237209 */ /* 0x000fe20007810000 */
[----:B------:R-:W1:Y:S01]  /*31d0*/  MUFU.TANH R42, R42 ;  /* 0x0000002a002a7308 */ /* 0x000e620000002400 */
[----:B---3--:R-:W-:Y:S02]  /*31e0*/  FSEL R199, R45, -INF , P4 ;  /* 0xff8000002dc77808 */ /* 0x008fe40002000000 */
[----:B------:R-:W-:-:S02]  /*31f0*/  ISETP.GT.AND P4, PT, R72, 0x41, PT ;  /* 0x000000414800780c */ /* 0x000fc40003f84270 */
[----:B------:R-:W-:-:S03]  /*3200*/  FMNMX.FTZ R26, R199, R24, !PT ;  /* 0x00000018c71a7209 */ /* 0x000fc60007810000 */
[----:B------:R-:W3:Y:S01]  /*3210*/  MUFU.TANH R43, R43 ;  /* 0x0000002b002b7308 */ /* 0x000ee20000002400 */
[----:B----4-:R-:W-:Y:S02]  /*3220*/  FSEL R206, R39, -INF , P1 ;  /* 0xff80000027ce7808 */ /* 0x010fe40000800000 */
[----:B------:R-:W-:Y:S02]  /*3230*/  FMNMX.FTZ R26, R233, R26, !PT ;  /* 0x0000001ae91a7209 */ /* 0x000fe40007810000 */
[----:B------:R-:W-:Y:S02]  /*3240*/  FMNMX.FTZ R24, R206, R35, !PT ;  /* 0x00000023ce187209 */ /* 0x000fe40007810000 */
[----:B------:R-:W-:Y:S01]  /*3250*/  FMNMX.FTZ R26, R215, R26, !PT ;  /* 0x0000001ad71a7209 */ /* 0x000fe20007810000 */
[----:B------:R-:W4:Y:S01]  /*3260*/  MUFU.TANH R46, R46 ;  /* 0x0000002e002e7308 */ /* 0x000f220000002400 */
[----:B-1----:R-:W-:Y:S02]  /*3270*/  FSEL R237, R42, -INF , P2 ;  /* 0xff8000002aed7808 */ /* 0x002fe40001000000 */
[----:B------:R-:W-:-:S02]  /*3280*/  FMNMX.FTZ R26, R231, R26, !PT ;  /* 0x0000001ae71a7209 */ /* 0x000fc40007810000 */
[----:B------:R-:W-:Y:S02]  /*3290*/  FMNMX.FTZ R24, R237, R24, !PT ;  /* 0x00000018ed187209 */ /* 0x000fe40007810000 */
[C---:B------:R-:W-:Y:S01]  /*32a0*/  ISETP.GT.AND P1, PT, R12.reuse, 0x30, PT ;  /* 0x000000300c00780c */ /* 0x040fe20003f24270 */
[----:B------:R-:W1:Y:S01]  /*32b0*/  MUFU.TANH R47, R47 ;  /* 0x0000002f002f7308 */ /* 0x000e620000002400 */
[----:B---3--:R-:W-:Y:S02]  /*32c0*/  FSEL R207, R43, -INF , P3 ;  /* 0xff8000002bcf7808 */ /* 0x008fe40001800000 */
[----:B------:R-:W-:Y:S02]  /*32d0*/  FMNMX.FTZ R26, R229, R26, !PT ;  /* 0x0000001ae51a7209 */ /* 0x000fe40007810000 */
[----:B------:R-:W-:Y:S02]  /*32e0*/  FMNMX.FTZ R24, R207, R24, !PT ;  /* 0x00000018cf187209 */ /* 0x000fe40007810000 */
[----:B------:R-:W-:Y:S01]  /*32f0*/  ISETP.GT.AND P2, PT, R12, 0x31, PT ;  /* 0x000000310c00780c */ /* 0x000fe20003f44270 */
[----:B------:R-:W3:Y:S01]  /*3300*/  MUFU.TANH R50, R50 ;  /* 0x0000003200327308 */ /* 0x000ee20000002400 */
[----:B----4-:R-:W-:-:S02]  /*3310*/  FSEL R235, R46, -INF , P5 ;  /* 0xff8000002eeb7808 */ /* 0x010fc40002800000 */
[----:B------:R-:W-:Y:S02]  /*3320*/  FMNMX.FTZ R26, R177, R26, !PT ;  /* 0x0000001ab11a7209 */ /* 0x000fe40007810000 */
[----:B------:R-:W-:Y:S02]  /*3330*/  FMNMX.FTZ R24, R235, R24, !PT ;  /* 0x00000018eb187209 */ /* 0x000fe40007810000 */
[C---:B------:R-:W-:Y:S01]  /*3340*/  ISETP.GT.AND P3, PT, R12.reuse, 0x38, PT ;  /* 0x000000380c00780c */ /* 0x040fe20003f64270 */
[----:B------:R-:W4:Y:S01]  /*3350*/  MUFU.TANH R57, R57 ;  /* 0x0000003900397308 */ /* 0x000f220000002400 */
[----:B-1----:R-:W-:Y:S02]  /*3360*/  FSEL R209, R47, -INF , P6 ;  /* 0xff8000002fd17808 */ /* 0x002fe40003000000 */
[----:B------:R-:W-:Y:S02]  /*3370*/  ISETP.GT.AND P5, PT, R12, 0x39, PT ;  /* 0x000000390c00780c */ /* 0x000fe40003fa4270 */
[----:B------:R-:W-:-:S02]  /*3380*/  FMNMX.FTZ R24, R209, R24, !PT ;  /* 0x00000018d1187209 */ /* 0x000fc40007810000 */
[----:B------:R-:W-:Y:S01]  /*3390*/  ISETP.GT.AND P6, PT, R12, 0x40, PT ;  /* 0x000000400c00780c */ /* 0x000fe20003fc4270 */
        /* <DEDUP_REMOVED lines=10> */
[----:B------:R-:W-:Y:S02]  /*3440*/  FMNMX.FTZ R26, R181, R26, !PT ;  /* 0x0000001ab51a7209 */ /* 0x000fe40007810000 */
[----:B------:R-:W-:Y:S02]  /*3450*/  FMNMX.FTZ R24, R217, R24, !PT ;  /* 0x00000018d9187209 */ /* 0x000fe40007810000 */
[----:B------:R-:W-:Y:S01]  /*3460*/  FMNMX.FTZ R35, R183, R26, !PT ;  /* 0x0000001ab7237209 */ /* 0x000fe20007810000 */
[----:B------:R-:W1:Y:S01]  /*3470*/  MUFU.TANH R58, R58 ;  /* 0x0000003a003a7308 */ /* 0x000e620000002400 */
[----:B---3--:R-:W-:Y:S02]  /*3480*/  FSEL R213, R54, -INF , P3 ;  /* 0xff80000036d57808 */ /* 0x008fe40001800000 */
[----:B------:R-:W-:-:S02]  /*3490*/  FMNMX.FTZ R35, R166, R35, !PT ;  /* 0x00000023a6237209 */ /* 0x000fc40007810000 */
[----:B------:R-:W-:Y:S02]  /*34a0*/  FMNMX.FTZ R24, R213, R24, !PT ;  /* 0x00000018d5187209 */ /* 0x000fe40007810000 */
[----:B------:R-:W-:Y:S01]  /*34b0*/  ISETP.GT.AND P2, PT, R12, 0x48, PT ;  /* 0x000000480c00780c */ /* 0x000fe20003f44270 */
[----:B------:R-:W3:Y:S01]  /*34c0*/  MUFU.TANH R59, R59 ;  /* 0x0000003b003b7308 */ /* 0x000ee20000002400 */
[----:B----4-:R-:W-:Y:S02]  /*34d0*/  FSEL R211, R55, -INF , P5 ;  /* 0xff80000037d37808 */ /* 0x010fe40002800000 */
[----:B------:R-:W-:Y:S02]  /*34e0*/  FMNMX.FTZ R35, R168, R35, !PT ;  /* 0x00000023a8237209 */ /* 0x000fe40007810000 */
[----:B------:R-:W-:Y:S02]  /*34f0*/  FMNMX.FTZ R24, R211, R24, !PT ;  /* 0x00000018d3187209 */ /* 0x000fe40007810000 */
[----:B------:R-:W-:Y:S01]  /*3500*/  ISETP.GT.AND P3, PT, R12, 0x49, PT ;  /* 0x000000490c00780c */ /* 0x000fe20003f64270 */
[----:B------:R-:W4:Y:S01]  /*3510*/  MUFU.TANH R62, R62 ;  /* 0x0000003e003e7308 */ /* 0x000f220000002400 */
[----:B-1----:R-:W-:-:S02]  /*3520*/  FSEL R185, R58, -INF , P6 ;  /* 0xff8000003ab97808 */ /* 0x002fc40003000000 */
[----:B------:R-:W-:Y:S02]  /*3530*/  FMNMX.FTZ R35, R170, R35, !PT ;  /* 0x00000023aa237209 */ /* 0x000fe40007810000 */
[----:B------:R-:W-:Y:S02]  /*3540*/  FMNMX.FTZ R24, R185, R24, !PT ;  /* 0x00000018b9187209 */ /* 0x000fe40007810000 */
[C---:B------:R-:W-:Y:S01]  /*3550*/  ISETP.GT.AND P5, PT, R12.reuse, 0x50, PT ;  /* 0x000000500c00780c */ /* 0x040fe20003fa4270 */
        /* <DEDUP_REMOVED lines=9> */
[----:B-1----:R-:W-:-:S04]  /*35f0*/  FSEL R172, R69, -INF , P4 ;  /* 0xff80000045ac7808 */ /* 0x002fc80002000000 */
[----:B------:R-:W-:-:S03]  /*3600*/  FMNMX.FTZ R26, R172, R35, !PT ;  /* 0x00000023ac1a7209 */ /* 0x000fc60007810000 */
[----:B------:R-:W1:Y:S01]  /*3610*/  MUFU.TANH R67, R67 ;  /* 0x0000004300437308 */ /* 0x000e620000002400 */
[----:B---3--:R-:W-:Y:S01]  /*3620*/  FSEL R191, R63, -INF , P3 ;  /* 0xff8000003fbf7808 */ /* 0x008fe20001800000 */
[----:B------:R-:W3:Y:S03]  /*3630*/  SHFL.BFLY PT, R39, R26, 0x2, 0x1f ;  /* 0x0c401f001a277f89 */ /* 0x000ee600000e0000 */
[----:B------:R-:W-:-:S03]  /*3640*/  FMNMX.FTZ R35, R191, R24, !PT ;  /* 0x00000018bf237209 */ /* 0x000fc60007810000 */
[----:B------:R-:W2:Y:S01]  /*3650*/  MUFU.TANH R70, R70 ;  /* 0x0000004600467308 */ /* 0x000ea20000002400 */
[----:B----4-:R-:W-:-:S04]  /*3660*/  FSEL R174, R66, -INF , P5 ;  /* 0xff80000042ae7808 */ /* 0x010fc80002800000 */
[----:B------:R-:W-:-:S03]  /*3670*/  FMNMX.FTZ R35, R174, R35, !PT ;  /* 0x00000023ae237209 */ /* 0x000fc60007810000 */
[----:B------:R-:W4:Y:S01]  /*3680*/  MUFU.TANH R71, R71 ;  /* 0x0000004700477308 */ /* 0x000f220000002400 */
[----:B-1----:R-:W-:Y:S02]  /*3690*/  FSEL R176, R67, -INF , P1 ;  /* 0xff80000043b07808 */ /* 0x002fe40000800000 */
[----:B------:R-:W-:Y:S02]  /*36a0*/  ISETP.GT.AND P1, PT, R12, 0x59, PT ;  /* 0x000000590c00780c */ /* 0x000fe40003f24270 */
[----:B------:R-:W-:Y:S02]  /*36b0*/  FMNMX.FTZ R35, R176, R35, !PT ;  /* 0x00000023b0237209 */ /* 0x000fe40007810000 */
[----:B--2---:R-:W-:Y:S02]  /*36c0*/  FSEL R178, R70, -INF , P2 ;  /* 0xff80000046b27808 */ /* 0x004fe40001000000 */
[----:B---3--:R-:W-:Y:S02]  /*36d0*/  FMNMX.FTZ R39, R26, R39, !PT ;  /* 0x000000271a277209 */ /* 0x008fe40007810000 */
[----:B------:R-:W-:-:S03]  /*36e0*/  FMNMX.FTZ R35, R178, R35, !PT ;  /* 0x00000023b2237209 */ /* 0x000fc60007810000 */
[----:B------:R-:W1:Y:S01]  /*36f0*/  SHFL.BFLY PT, R12, R39, 0x1, 0x1f ;  /* 0x0c201f00270c7f89 */ /* 0x000e6200000e0000 */
[----:B----4-:R-:W-:-:S04]  /*3700*/  FSEL R180, R71, -INF , P1 ;  /* 0xff80000047b47808 */ /* 0x010fc80000800000 */
[----:B------:R-:W-:-:S05]  /*3710*/  FMNMX.FTZ R35, R180, R35, !PT ;  /* 0x00000023b4237209 */ /* 0x000fca0007810000 */
[----:B------:R-:W2:Y:S01]  /*3720*/  SHFL.BFLY PT, R24, R35, 0x2, 0x1f ;  /* 0x0c401f0023187f89 */ /* 0x000ea200000e0000 */
[----:B-1----:R-:W-:-:S04]  /*3730*/  FMNMX.FTZ R197, R39, R12, !PT ;  /* 0x0000000c27c57209 */ /* 0x002fc80007810000 */
[C---:B------:R-:W-:Y:S01]  /*3740*/  FSETP.NEU.FTZ.AND P1, PT, R197.reuse, -INF , PT ;  /* 0xff800000c500780b */ /* 0x040fe20003f3d000 */
[----:B------:R-:W-:Y:S01]  /*3750*/  FMUL.FTZ R182, R197, R195 ;  /* 0x000000c3c5b67220 */ /* 0x000fe20000410000 */
[----:B--2---:R-:W-:-:S04]  /*3760*/  FMNMX.FTZ R24, R35, R24, !PT ;  /* 0x0000001823187209 */ /* 0x004fc80007810000 */
[----:B------:R-:W-:Y:S01]  /*3770*/  FSEL R182, R182, RZ, P1 ;  /* 0x000000ffb6b67208 */ /* 0x000fe20000800000 */
[----:B------:R-:W1:Y:S04]  /*3780*/  SHFL.BFLY PT, R41, R24, 0x1, 0x1f ;  /* 0x0c201f0018297f89 */ /* 0x000e6800000e0000 */
        /* <DEDUP_REMOVED lines=22> */
[----:B-1----:R-:W-:Y:S01]  /*38f0*/  FMNMX.FTZ R156, R24, R41, !PT ;  /* 0x00000029189c7209 */ /* 0x002fe20007810000 */
[----:B------:R-:W-:Y:S03]  /*3900*/  MUFU.EX2 R160, R160 ;  /* 0x000000a000a07308 */ /* 0x000fe60000000800 */
[C---:B------:R-:W-:Y:S01]  /*3910*/  FSETP.NEU.FTZ.AND P1, PT, R156.reuse, -INF , PT ;  /* 0xff8000009c00780b */ /* 0x040fe20003f3d000 */
[----:B------:R-:W-:-:S04]  /*3920*/  FMUL.FTZ R184, R156, R195 ;  /* 0x000000c39cb87220 */ /* 0x000fc80000410000 */
[----:B------:R-:W1:Y:S01]  /*3930*/  MUFU.EX2 R161, R161 ;  /* 0x000000a100a17308 */ /* 0x000e620000000800 */
[----:B------:R-:W-:Y:S02]  /*3940*/  FSEL R184, R184, RZ, P1 ;  /* 0x000000ffb8b87208 */ /* 0x000fe40000800000 */
[----:B-----5:R-:W-:Y:S02]  /*3950*/  LOP3.LUT P1, RZ, R74, 0x7f, RZ, 0xc0, !PT ;  /* 0x0000007f4aff7812 */ /* 0x020fe4000782c0ff */
[----:B------:R-:W-:Y:S01]  /*3960*/  SHF.R.U32.HI R74, RZ, 0x7, R74 ;  /* 0x00000007ff4a7819 */ /* 0x000fe2000001164a */
[-CC-:B------:R-:W-:Y:S01]  /*3970*/  FFMA.FTZ R162, R33, R195.reuse, -R184.reuse ;  /* 0x000000c321a27223 */ /* 0x180fe200000108b8 */
[-CC-:B------:R-:W-:Y:S01]  /*3980*/  FFMA.FTZ R163, R27, R195.reuse, -R184.reuse ;  /* 0x000000c31ba37223 */ /* 0x180fe200000108b8 */
[-CC-:B------:R-:W-:Y:S01]  /*3990*/  FFMA.FTZ R164, R37, R195.reuse, -R184.reuse ;  /* 0x000000c325a47223 */ /* 0x180fe200000108b8 */
[----:B------:R-:W-:Y:S01]  /*39a0*/  IADD3 R158, -R74, 0xb, RZ ;  /* 0x0000000b4a9e7810 */ /* 0x000fe20007ffe1ff */
[-CC-:B------:R-:W-:Y:S01]  /*39b0*/  FFMA.FTZ R167, R31, R195.reuse, -R184.reuse ;  /* 0x000000c31fa77223 */ /* 0x180fe200000108b8 */
[----:B--2---:R-:W-:Y:S01]  /*39c0*/  F2FP.BF16.F32.PACK_AB R152, R13, R12 ;  /* 0x0000000c0d98723e */ /* 0x004fe200000010ff */
[----:B------:R-:W-:Y:S01]  /*39d0*/  MUFU.EX2 R162, R162 ;  /* 0x000000a200a27308 */ /* 0x000fe20000000800 */
[-CC-:B------:R-:W-:Y:S01]  /*39e0*/  FFMA.FTZ R173, R190, R195.reuse, -R184.reuse ;  /* 0x000000c3bead7223 */ /* 0x180fe200000108b8 */
[-CC-:B------:R-:W-:Y:S01]  /*39f0*/  FFMA.FTZ R190, R192, R195.reuse, -R184.reuse ;  /* 0x000000c3c0be7223 */ /* 0x180fe200000108b8 */
[-CC-:B------:R-:W-:Y:S01]  /*3a00*/  FFMA.FTZ R192, R206, R195.reuse, -R184.reuse ;  /* 0x000000c3cec07223 */ /* 0x180fe200000108b8 */
[----:B------:R-:W-:Y:S01]  /*3a10*/  @!P1 VIADD R24, R165, 0x32440 ;  /* 0x00032440a5189836 */ /* 0x000fe20000000000 */
[----:B-1----:R-:W-:Y:S01]  /*3a20*/  F2FP.BF16.F32.PACK_AB R154, R161, R160 ;  /* 0x000000a0a19a723e */ /* 0x002fe200000010ff */
[-CC-:B------:R-:W-:Y:S01]  /*3a30*/  FFMA.FTZ R207, R207, R195.reuse, -R184.reuse ;  /* 0x000000c3cfcf7223 */ /* 0x180fe200000108b8 */
[-C--:B------:R-:W-:Y:S01]  /*3a40*/  FFMA.FTZ R206, R235, R195.reuse, -R184 ;  /* 0x000000c3ebce7223 */ /* 0x080fe200000108b8 */
[----:B------:R-:W1:Y:S01]  /*3a50*/  MUFU.EX2 R163, R163 ;  /* 0x000000a300a37308 */ /* 0x000e620000000800 */
[----:B------:R-:W-:Y:S01]  /*3a60*/  @!P1 PRMT R24, RZ, 0x654, R24 ;  /* 0x00000654ff189816 */ /* 0x000fe20000000018 */
[----:B------:R2:W-:Y:S06]  /*3a70*/  BAR.ARV R158, 0x100 ;  /* 0x0004009e0000751d */ /* 0x0005ec0000002000 */
[----:B------:R3:W-:Y:S01]  /*3a80*/  @!P1 SYNCS.ARRIVE.TRANS64.RED.A1T0 RZ, [R24+URZ], RZ ;  /* 0x000000ff18ff99a7 */ /* 0x0007e2000810043f */
[----:B------:R-:W-:Y:S01]  /*3a90*/  MUFU.EX2 R164, R164 ;  /* 0x000000a400a47308 */ /* 0x000fe20000000800 */
[----:B------:R4:W-:Y:S01]  /*3aa0*/  BAR.SYNC.DEFER_BLOCKING R188, 0x100 ;  /* 0x000400bc0000751d */ /* 0x0009e20000010000 */
[-CC-:B------:R-:W-:Y:S01]  /*3ab0*/  FFMA.FTZ R209, R209, R195.reuse, -R184.reuse ;  /* 0x000000c3d1d17223 */ /* 0x180fe200000108b8 */
[-CC-:B------:R-:W-:Y:S01]  /*3ac0*/  FFMA.FTZ R212, R221, R195.reuse, -R184.reuse ;  /* 0x000000c3ddd47223 */ /* 0x180fe200000108b8 */
[-CC-:B------:R-:W-:Y:S01]  /*3ad0*/  FFMA.FTZ R217, R217, R195.reuse, -R184.reuse ;  /* 0x000000c3d9d97223 */ /* 0x180fe200000108b8 */
[-CC-:B------:R-:W-:Y:S01]  /*3ae0*/  FFMA.FTZ R213, R213, R195.reuse, -R184.reuse ;  /* 0x000000c3d5d57223 */ /* 0x180fe200000108b8 */
[-CC-:B------:R-:W-:Y:S01]  /*3af0*/  FFMA.FTZ R214, R211, R195.reuse, -R184.reuse ;  /* 0x000000c3d3d67223 */ /* 0x180fe200000108b8 */
[-C--:B------:R-:W-:Y:S01]  /*3b00*/  FFMA.FTZ R181, R185, R195.reuse, -R184 ;  /* 0x000000c3b9b57223 */ /* 0x080fe200000108b8 */
[----:B------:R-:W5:Y:S01]  /*3b10*/  MUFU.EX2 R167, R167 ;  /* 0x000000a700a77308 */ /* 0x000f620000000800 */
[----:B-1----:R-:W-:Y:S01]  /*3b20*/  F2FP.BF16.F32.PACK_AB R153, R163, R162 ;  /* 0x000000a2a399723e */ /* 0x002fe200000010ff */
[-C--:B----4-:R-:W-:Y:S01]  /*3b30*/  FFMA.FTZ R188, R175, R195.reuse, -R182 ;  /* 0x000000c3afbc7223 */ /* 0x090fe200000108b6 */
[-CC-:B------:R-:W-:Y:S01]  /*3b40*/  FFMA.FTZ R175, R198, R195.reuse, -R184.reuse ;  /* 0x000000c3c6af7223 */ /* 0x180fe200000108b8 */
[-CC-:B------:R-:W-:Y:S01]  /*3b50*/  FFMA.FTZ R198, R237, R195.reuse, -R184.reuse ;  /* 0x000000c3edc67223 */ /* 0x180fe200000108b8 */
[-CC-:B------:R-:W-:Y:S01]  /*3b60*/  FFMA.FTZ R220, R187, R195.reuse, -R184.reuse ;  /* 0x000000c3bbdc7223 */ /* 0x180fe200000108b8 */
[-CC-:B------:R-:W-:Y:S01]  /*3b70*/  FFMA.FTZ R183, R189, R195.reuse, -R184.reuse ;  /* 0x000000c3bdb77223 */ /* 0x180fe200000108b8 */
[-C--:B------:R-:W-:Y:S01]  /*3b80*/  FFMA.FTZ R222, R191, R195.reuse, -R184 ;  /* 0x000000c3bfde7223 */ /* 0x080fe200000108b8 */
[----:B------:R-:W-:Y:S01]  /*3b90*/  MUFU.EX2 R169, R169 ;  /* 0x000000a900a97308 */ /* 0x000fe20000000800 */
[-CC-:B------:R-:W-:Y:S01]  /*3ba0*/  FFMA.FTZ R185, R168, R195.reuse, -R182.reuse ;  /* 0x000000c3a8b97223 */ /* 0x180fe200000108b6 */
[-CC-:B------:R-:W-:Y:S01]  /*3bb0*/  FFMA.FTZ R168, R170, R195.reuse, -R182.reuse ;  /* 0x000000c3aaa87223 */ /* 0x180fe200000108b6 */
[-C--:B------:R-:W-:Y:S01]  /*3bc0*/  FFMA.FTZ R187, R172, R195.reuse, -R182 ;  /* 0x000000c3acbb7223 */ /* 0x080fe200000108b6 */
[-CC-:B------:R-:W-:Y:S01]  /*3bd0*/  FFMA.FTZ R189, R174, R195.reuse, -R184.reuse ;  /* 0x000000c3aebd7223 */ /* 0x180fe200000108b8 */
[-CC-:B------:R-:W-:Y:S01]  /*3be0*/  FFMA.FTZ R170, R176, R195.reuse, -R184.reuse ;  /* 0x000000c3b0aa7223 */ /* 0x180fe200000108b8 */
[-CC-:B------:R-:W-:Y:S01]  /*3bf0*/  FFMA.FTZ R172, R178, R195.reuse, -R184.reuse ;  /* 0x000000c3b2ac7223 */ /* 0x180fe200000108b8 */
[----:B------:R-:W-:Y:S01]  /*3c00*/  FFMA.FTZ R191, R180, R195, -R184 ;  /* 0x000000c3b4bf7223 */ /* 0x000fe200000108b8 */
[----:B------:R-:W1:Y:S01]  /*3c10*/  MUFU.EX2 R186, R186 ;  /* 0x000000ba00ba7308 */ /* 0x000e620000000800 */
[----:B-----5:R-:W-:Y:S01]  /*3c20*/  F2FP.BF16.F32.PACK_AB R155, R167, R164 ;  /* 0x000000a4a79b723e */ /* 0x020fe200000010ff */
[----:B------:R-:W-:Y:S01]  /*3c30*/  FADD.FTZ R13, R12, R13 ;  /* 0x0000000d0c0d7221 */ /* 0x000fe20000010000 */
[----:B------:R-:W-:Y:S01]  /*3c40*/  FADD.FTZ R163, R162, R163 ;  /* 0x000000a3a2a37221 */ /* 0x000fe20000010000 */
[----:B------:R-:W-:Y:S01]  /*3c50*/  @!P1 IADD3 R165, R165, 0x32460, RZ ;  /* 0x00032460a5a59810 */ /* 0x000fe20007ffe0ff */
[----:B---3--:R-:W-:Y:S01]  /*3c60*/  WARPGROUP.ARRIVE ;  /* 0x00000000000079c5 */ /* 0x008fe20000000000 */
[----:B------:R-:W-:Y:S01]  /*3c70*/  FADD.FTZ R160, R160, R13 ;  /* 0x0000000da0a07221 */ /* 0x000fe20000010000 */
[----:B------:R-:W-:Y:S01]  /*3c80*/  FADD.FTZ R164, R164, R163 ;  /* 0x000000a3a4a47221 */ /* 0x000fe20000010000 */
[----:B------:R-:W-:Y:S01]  /*3c90*/  MUFU.EX2 R171, R171 ;  /* 0x000000ab00ab7308 */ /* 0x000fe20000000800 */
[----:B------:R-:W-:Y:S01]  /*3ca0*/  SHF.R.U32.HI R13, RZ, 0x1f, R0 ;  /* 0x0000001fff0d7819 */ /* 0x000fe20000011600 */
[----:B------:R-:W-:Y:S01]  /*3cb0*/  FADD.FTZ R160, R161, R160 ;  /* 0x000000a0a1a07221 */ /* 0x000fe20000010000 */
[----:B------:R-:W-:Y:S01]  /*3cc0*/  HGMMA.64x256x16.F32.BF16 R24, R152, gdesc[UR8].tnspB, RZ, !UPT, gsb0 ;  /* 0x43e0000898187df0 */ /* 0x000fe2000c0018ff */
[----:B------:R-:W-:Y:S01]  /*3cd0*/  UIADD3 UR10, UR4, 0x80, URZ ;  /* 0x00000080040a7890 */ /* 0x000fe2000fffe03f */
[----:B------:R-:W-:Y:S01]  /*3ce0*/  FADD.FTZ R164, R167, R164 ;  /* 0x000000a4a7a47221 */ /* 0x000fe20000010000 */
[----:B------:R-:W-:Y:S01]  /*3cf0*/  UMOV UR11, 0x40000040 ;  /* 0x40000040000b7882 */ /* 0x000fe20000000000 */
[----:B------:R-:W-:Y:S01]  /*3d00*/  @!P1 PRMT R165, RZ, 0x654, R165 ;  /* 0x00000654ffa59816 */ /* 0x000fe200000000a5 */
        /* <DEDUP_REMOVED lines=70> */
[----:B------:R-:W-:Y:S01]  /*4170*/  LEA.HI.SX32 R206, R0, R13, 0x1c ;  /* 0x0000000d00ce7211 */ /* 0x000fe200078fe2ff */
[----:B------:R-:W-:Y:S01]  /*4180*/  UMOV UR11, 0x40000040 ;  /* 0x40000040000b7882 */ /* 0x000fe20000000000 */
[----:B------:R-:W-:Y:S02]  /*4190*/  VIADD R13, R159, 0xfffffffe ;  /* 0xfffffffe9f0d7836 */ /* 0x000fe40000000000 */
[----:B------:R-:W-:-:S04]  /*41a0*/  VIMNMX R206, RZ, R206, !PT ;  /* 0x000000ceffce7248 */ /* 0x000fc80007fe0100 */
[----:B------:R-:W-:Y:S01]  /*41b0*/  ISETP.GE.AND P2, PT, R13, R206, PT ;  /* 0x000000ce0d00720c */ /* 0x000fe20003f46270 */
        /* <DEDUP_REMOVED lines=17> */
[----:B------:R-:W-:Y:S01]  /*42d0*/  UIADD3 UR4, UR4, 0x280, URZ ;  /* 0x0000028004047890 */ /* 0x000fe2000fffe03f */
        /* <DEDUP_REMOVED lines=13> */
[----:B------:R-:W-:-:S07]  /*43b0*/  FADD.FTZ R222, R222, R183 ;  /* 0x000000b7dede7221 */ /* 0x000fce0000010000 */
[----:B------:R-:W-:Y:S01]  /*43c0*/  HGMMA.64x256x16.F32.BF16 R24, R152, gdesc[UR8].tnspB, R24, gsb0 ;  /* 0x43e0000898187df0 */ /* 0x000fe20008001818 */
[----:B------:R-:W-:Y:S01]  /*43d0*/  UMOV UR10, UR4 ;  /* 0x00000004000a7c82 */ /* 0x000fe20008000000 */
[----:B------:R-:W-:Y:S01]  /*43e0*/  UMOV UR11, 0x40000040 ;  /* 0x40000040000b7882 */ /* 0x000fe20000000000 */
[----:B------:R-:W-:Y:S02]  /*43f0*/  WARPGROUP.DEPBAR.LE gsb0, 0x0 ;  /* 0x00008000000079c5 */ /* 0x000fe40000010000 */
[----:B------:R-:W-:Y:S01]  /*4400*/  F2FP.BF16.F32.PACK_AB R152, R185, R166 ;  /* 0x000000a6b998723e */ /* 0x000fe200000010ff */
[----:B------:R-:W-:Y:S01]  /*4410*/  FADD.FTZ R166, R166, R179 ;  /* 0x000000b3a6a67221 */ /* 0x000fe20000010000 */
[C---:B-1----:R-:W-:Y:S01]  /*4420*/  F2FP.BF16.F32.PACK_AB R153, R170.reuse, R189 ;  /* 0x000000bdaa99723e */ /* 0x042fe200000010ff */
        /* <DEDUP_REMOVED lines=14> */
[----:B------:R-:W-:Y:S02]  /*4510*/  IMAD.MOV.U32 R207, RZ, RZ, R156 ;  /* 0x000000ffffcf7224 */ /* 0x000fe400078e009c */
[----:B------:R-:W-:-:S07]  /*4520*/  IMAD.MOV.U32 R208, RZ, RZ, R197 ;  /* 0x000000ffffd07224 */ /* 0x000fce00078e00c5 */
.L_x_10642:
[----:B------:R-:W-:-:S04]  /*4530*/  UIADD3 UR36, UR36, 0x1, URZ ;  /* 0x0000000124247890 */ /* 0x000fc8000fffe03f */
[----:B------:R-:W-:-:S04]  /*4540*/  UISETP.NE.AND UP0, UPT, UR36, 0x2, UPT ;  /* 0x000000022400788c */ /* 0x000fc8000bf05270 */
[----:B------:R-:W-:Y:S02]  /*4550*/  USEL UR4, URZ, 0x1, UP0 ;  /* 0x000000013f047887 */ /* 0x000fe40008000000 */
[----:B------:R-:W-:Y:S02]  /*4560*/  USEL UR36, UR36, URZ, UP0 ;  /* 0x0000003f24247287 */ /* 0x000fe40008000000 */
[----:B------:R-:W-:Y:S01]  /*4570*/  ULOP3.LUT UR37, UR37, UR4, URZ, 0x3c, !UPT ;  /* 0x0000000425257292 */ /* 0x000fe2000f8e3c3f */
[----:B--2---:R-:W-:Y:S11]  /*4580*/  @!P0 BRA `(.L_x_10634) ;  /* 0x0000000000048947 */ /* 0x004ff60003800000 */
[----:B------:R-:W-:Y:S01]  /*4590*/  BPT.TRAP 0x1 ;  /* 0x000000040000795c */ /* 0x000fe20000300000 */
.L_x_10634:
[----:B------:R-:W-:Y:S01]  /*45a0*/  ULEA UR4, UR36, UR39, 0x3 ;  /* 0x0000002724047291 */ /* 0x000fe2000f8e183f */
[----:B------:R-:W-:-:S04]  /*45b0*/  MOV R209, UR37 ;  /* 0x0000002500d17c02 */ /* 0x000fc80008000f00 */
[----:B------:R-:W-:-:S04]  /*45c0*/  SHF.L.U32 R209, R209, 0x1f, RZ ;  /* 0x0000001fd1d17819 */ /* 0x000fc800000006ff */
[----:B------:R2:W3:Y:S01]  /*45d0*/  SYNCS.PHASECHK.TRANS64.TRYWAIT P2, [UR4+0x32430], R209 ;  /* 0x032430d1ff0075a7 */ /* 0x0004e20008040144 */
[----:B------:R-:W-:Y:S05]  /*45e0*/  @!P0 BRA `(.L_x_10635) ;  /* 0x0000000000048947 */ /* 0x000fea0003800000 */
[----:B------:R-:W-:Y:S01]  /*45f0*/  BPT.TRAP 0x1 ;  /* 0x000000040000795c */ /* 0x000fe20000300000 */
.L_x_10635:
[----:B---3--:R-:W-:Y:S05]  /*4600*/  @P2 BRA `(.L_x_10636) ;  /* 0x0000000000082947 */ /* 0x008fea0003800000 */
[----:B------:R-:W3:Y:S02]  /*4610*/  SYNCS.PHASECHK.TRANS64.TRYWAIT P2, [UR4+0x32430], R209 ;  /* 0x032430d1ff0075a7 */ /* 0x000ee40008040144 */
[----:B---3--:R-:W-:Y:S05]  /*4620*/  @!P2 BRA `(.L_x_10637) ;  /* 0x000000ac0078a947 */ /* 0x008fea0003800000 */
.L_x_10636:
[----:B------:R-:W-:Y:S01]  /*4630*/  R2UR UR56, R200 ;  /* 0x00000000c83872ca */ /* 0x000fe200000e0000 */
[----:B------:R-:W-:Y:S01]  /*4640*/  UIMAD UR5, UR36, 0x300, UR38 ;  /* 0x00000300240578a4 */ /* 0x000fe2000f8e0226 */
[----:B------:R-:W-:Y:S01]  /*4650*/  R2UR UR57, R201 ;  /* 0x00000000c93972ca */ /* 0x000fe200000e0000 */
[----:B-1-3--:R-:W-:Y:S01]  /*4660*/  WARPGROUP.ARRIVE ;  /* 0x00000000000079c5 */ /* 0x00afe20000000000 */
        /* <DEDUP_REMOVED lines=27> */
.L_x_10638:
[----:B------:R1:W3:Y:S01]  /*4820*/  SYNCS.PHASECHK.TRANS64.TRYWAIT P2, [UR4+0x32450], R209 ;  /* 0x032450d1ff0075a7 */ /* 0x0002e20008040144 */
[----:B------:R-:W-:Y:S05]  /*4830*/  @!P0 BRA `(.L_x_10639) ;  /* 0x0000000000048947 */ /* 0x000fea0003800000 */
[----:B------:R-:W-:Y:S01]  /*4840*/  BPT.TRAP 0x1 ;  /* 0x000000040000795c */ /* 0x000fe20000300000 */
.L_x_10639:
[----:B---3--:R-:W-:Y:S05]  /*4850*/  @P2 BRA `(.L_x_10640) ;  /* 0x0000000000082947 */ /* 0x008fea0003800000 */
[----:B------:R-:W3:Y:S02]  /*4860*/  SYNCS.PHASECHK.TRANS64.TRYWAIT P2, [UR4+0x32450], R209 ;  /* 0x032450d1ff0075a7 */ /* 0x000ee40008040144 */
[----:B---3--:R-:W-:Y:S05]  /*4870*/  @!P2 BRA `(.L_x_10641) ;  /* 0x000000a800fca947 */ /* 0x008fea0003800000 */
.L_x_10640:
[----:B------:R-:W-:Y:S01]  /*4880*/  R2UR UR56, R16 ;  /* 0x00000000103872ca */ /* 0x000fe200000e0000 */
[----:B------:R-:W-:Y:S01]  /*4890*/  UIMAD UR5, UR36, 0xc00, UR6 ;  /* 0x00000c00240578a4 */ /* 0x000fe2000f8e0206 */
[----:B------:R-:W-:Y:S01]  /*48a0*/  R2UR UR57, R17 ;  /* 0x00000000113972ca */ /* 0x000fe200000e0000 */
[----:B------:R-:W-:Y:S01]  /*48b0*/  WARPGROUP.ARRIVE ;  /* 0x00000000000079c5 */ /* 0x000fe20000000000 */
[----:B------:R-:W-:Y:S01]  /*48c0*/  UMOV UR59, 0x40000040 ;  /* 0x40000040003b7882 */ /* 0x000fe20000000000 */
[----:B------:R-:W-:-:S04]  /*48d0*/  UIADD3 UR10, UR5, 0x304, URZ ;  /* 0x00000304050a7890 */ /* 0x000fc8000fffe03f */
[----:B------:R-:W4:Y:S01]  /*48e0*/  S2R R229, SR_TID.X ;  /* 0x0000000000e57919 */ /* 0x000f220000002100 */
        /* <DEDUP_REMOVED lines=23> */
[----:B----4-:R-:W-:Y:S01]  /*4a60*/  SHF.R.U32.HI R229, RZ, 0x7, R229 ;  /* 0x00000007ffe57819 */ /* 0x010fe200000116e5 */
        /* <DEDUP_REMOVED lines=35> */
[----:B------:R-:W-:Y:S01]  /*4ca0*/  ULDC UR5, c[0x0][0xad0] ;  /* 0x0002b40000057ab9 */ /* 0x000fe20000000800 */
[----:B------:R-:W-:Y:S02]  /*4cb0*/  WARPGROUP.DEPBAR.LE gsb0, 0x0 ;  /* 0x00008000000079c5 */ /* 0x000fe40000010000 */
[----:B------:R-:W-:-:S06]  /*4cc0*/  WARPGROUP.ARRIVE ;  /* 0x00000000000079c5 */ /* 0x000fcc0000000000 */
[----:B------:R-:W-:Y:S01]  /*4cd0*/  HGMMA.64x96x16.F32.BF16 R152, gdesc[UR8], R152, gsb0 ;  /* 0x01600000089879f0 */ /* 0x000fe20008001898 */
[----:B------:R-:W-:Y:S02]  /*4ce0*/  ULDC.64 UR10, c[0x0][0x3f8] ;  /* 0x0000fe00000a7ab9 */ /* 0x000fe40000000a00 */
[----:B------:R-:W-:-:S03]  /*4cf0*/  UISETP.NE.U32.AND UP0, UPT, UR10, URZ, UPT ;  /* 0x0000003f0a00728c */ /* 0x000fc6000bf05070 */
[----:B------:R-:W-:Y:S01]  /*4d00*/  ULDC UR10, c[0x0][0x404] ;  /* 0x00010100000a7ab9 */ /* 0x000fe20000000800 */
[----:B------:R-:W-:-:S03]  /*4d10*/  UISETP.NE.AND.EX UP0, UPT, UR11, URZ, UPT, UP0 ;  /* 0x0000003f0b00728c */ /* 0x000fc6000bf05300 */
[----:B------:R-:W-:Y:S01]  /*4d20*/  UMOV UR11, 0x40000040 ;  /* 0x40000040000b7882 */ /* 0x000fe20000000000 */
[----:B------:R-:W-:Y:S01]  /*4d30*/  USEL UR10, UR10, 0x1, UP0 ;  /* 0x000000010a0a7887 */ /* 0x000fe20008000000 */
        /* <DEDUP_REMOVED lines=29> */
[----:B---3--:R-:W-:Y:S01]  /*4f10*/  FMUL.FTZ R210, R152, UR5 ;  /* 0x0000000598d27c20 */ /* 0x008fe20008410000 */
[----:B------:R-:W3:Y:S01]  /*4f20*/  LDC R165, c[0x0][0x2e0] ;  /* 0x0000b800ffa57b82 */ /* 0x000ee20000000800 */
[----:B------:R-:W-:Y:S01]  /*4f30*/  FMUL.FTZ R152, R154, UR5 ;  /* 0x000000059a987c20 */ /* 0x000fe20008410000 */
[----:B------:R-:W-:Y:S01]  /*4f40*/  FMUL.FTZ R154, R158, UR5 ;  /* 0x000000059e9a7c20 */ /* 0x000fe20008410000 */
[----:B------:R-:W-:Y:S01]  /*4f50*/  FMUL.FTZ R158, R163, UR5 ;  /* 0x00000005a39e7c20 */ /* 0x000fe20008410000 */
[----:B------:R-:W-:-:S02]  /*4f60*/  IMAD R163, R13, -0x60, R223 ;  /* 0xffffffa00da37824 */ /* 0x000fc400078e02df */
[----:B------:R-:W-:Y:S01]  /*4f70*/  FMUL.FTZ R213, R160, UR5 ;  /* 0x00000005a0d57c20 */ /* 0x000fe20008410000 */
[----:B------:R-:W-:Y:S01]  /*4f80*/  FMUL.FTZ R160, R164, UR5 ;  /* 0x00000005a4a07c20 */ /* 0x000fe20008410000 */
[----:B-12---:R-:W-:Y:S01]  /*4f90*/  FMUL.FTZ R209, R153, UR5 ;  /* 0x0000000599d17c20 */ /* 0x006fe20008410000 */
[----:B------:R-:W-:Y:S02]  /*4fa0*/  VIADD R164, R163, 0x1 ;  /* 0x00000001a3a47836 */ /* 0x000fe40000000000 */
        /* <DEDUP_REMOVED lines=15> */
[----:B---3--:R-:W-:Y:S01]  /*50a0*/  IMAD R164, R165, UR10, R164 ;  /* 0x0000000aa5a47c24 */ /* 0x008fe2000f8e02a4 */
[----:B------:R-:W-:Y:S01]  /*50b0*/  ULDC UR10, c[0x0][0x288] ;  /* 0x0000a200000a7ab9 */ /* 0x000fe20000000800 */
[----:B------:R-:W-:Y:S01]  /*50c0*/  FMUL.FTZ R180, R181, UR5 ;  /* 0x00000005b5b47c20 */ /* 0x000fe20008410000 */
[----:B------:R-:W-:Y:S01]  /*50d0*/  FMUL.FTZ R174, R176, UR5 ;  /* 0x00000005b0ae7c20 */ /* 0x000fe20008410000 */
[----:B------:R-:W-:Y:S01]  /*50e0*/  VIADD R165, R164, -UR10 ;  /* 0x8000000aa4a57c36 */ /* 0x000fe20008000000 */
[----:B------:R-:W3:Y:S01]  /*50f0*/  MUFU.TANH R211, R211 ;  /* 0x000000d300d37308 */ /* 0x000ee20000002400 */
[----:B------:R-:W-:Y:S01]  /*5100*/  FMUL.FTZ R221, R177, UR5 ;  /* 0x00000005b1dd7c20 */ /* 0x000fe20008410000 */
[----:B------:R-:W-:Y:S01]  /*5110*/  FMUL.FTZ R181, R184, UR5 ;  /* 0x00000005b8b57c20 */ /* 0x000fe20008410000 */
[----:B------:R-:W-:-:S02]  /*5120*/  IMAD R164, R224, -0x2, R165 ;  /* 0xfffffffee0a47824 */ /* 0x000fc400078e02a5 */
[----:B------:R-:W-:Y:S01]  /*5130*/  FMUL.FTZ R161, R166, UR5 ;  /* 0x00000005a6a17c20 */ /* 0x000fe20008410000 */
[----:B------:R-:W-:Y:S01]  /*5140*/  FMUL.FTZ R185, R185, UR5 ;  /* 0x00000005b9b97c20 */ /* 0x000fe20008410000 */
[----:B------:R-:W-:Y:S01]  /*5150*/  FMUL.FTZ R177, R183, UR5 ;  /* 0x00000005b7b17c20 */ /* 0x000fe20008410000 */
[----:B------:R-:W-:Y:S01]  /*5160*/  IMAD.IADD R175, R225, 0x1, R164 ;  /* 0x00000001e1af7824 */ /* 0x000fe200078e02a4 */
[----:B------:R-:W-:Y:S01]  /*5170*/  MUFU.TANH R157, R157 ;  /* 0x0000009d009d7308 */ /* 0x000fe20000002400 */
[----:B------:R-:W-:Y:S01]  /*5180*/  FMUL.FTZ R164, R188, UR5 ;  /* 0x00000005bca47c20 */ /* 0x000fe20008410000 */
[----:B------:R-:W-:Y:S01]  /*5190*/  FMUL.FTZ R183, R189, UR5 ;  /* 0x00000005bdb77c20 */ /* 0x000fe20008410000 */
[----:B------:R-:W-:Y:S01]  /*51a0*/  FMUL.FTZ R156, R162, UR5 ;  /* 0x00000005a29c7c20 */ /* 0x000fe20008410000 */
[----:B------:R-:W-:Y:S01]  /*51b0*/  ISETP.GT.AND P5, PT, R175, 0x1, PT ;  /* 0x00000001af00780c */ /* 0x000fe20003fa4270 */
[----:B------:R-:W-:Y:S01]  /*51c0*/  FMUL.FTZ R162, R167, UR5 ;  /* 0x00000005a7a27c20 */ /* 0x000fe20008410000 */
[C---:B------:R-:W-:Y:S01]  /*51d0*/  ISETP.GT.AND P6, PT, R175.reuse, RZ, PT ;  /* 0x000000ffaf00720c */ /* 0x040fe20003fc4270 */
[----:B------:R-:W-:Y:S01]  /*51e0*/  FMUL.FTZ R228, R196, UR5 ;  /* 0x00000005c4e47c20 */ /* 0x000fe20008410000 */
[----:B------:R-:W4:Y:S01]  /*51f0*/  MUFU.TANH R160, R160 ;  /* 0x000000a000a07308 */ /* 0x000f220000002400 */
[----:B------:R-:W-:Y:S01]  /*5200*/  ISETP.GT.AND P2, PT, R175, 0x8, PT ;  /* 0x00000008af00780c */ /* 0x000fe20003f44270 */
[----:B------:R-:W-:Y:S01]  /*5210*/  FMUL.FTZ R184, R192, UR5 ;  /* 0x00000005c0b87c20 */ /* 0x000fe20008410000 */
[----:B-1----:R-:W-:Y:S01]  /*5220*/  FSEL R166, R209, -INF , P5 ;  /* 0xff800000d1a67808 */ /* 0x002fe20002800000 */
[----:B------:R-:W-:Y:S01]  /*5230*/  FMUL.FTZ R214, R170, UR5 ;  /* 0x00000005aad67c20 */ /* 0x000fe20008410000 */
[----:B------:R-:W-:Y:S01]  /*5240*/  ISETP.GT.AND P4, PT, R175, 0x9, PT ;  /* 0x00000009af00780c */ /* 0x000fe20003f84270 */
[----:B------:R-:W-:Y:S01]  /*5250*/  FMUL.FTZ R170, R191, UR5 ;  /* 0x00000005bfaa7c20 */ /* 0x000fe20008410000 */
[C---:B------:R-:W-:Y:S01]  /*5260*/  ISETP.GT.AND P5, PT, R175.reuse, 0x18, PT ;  /* 0x00000018af00780c */ /* 0x040fe20003fa4270 */
[----:B------:R-:W1:Y:S01]  /*5270*/  MUFU.TANH R213, R213 ;  /* 0x000000d500d57308 */ /* 0x000e620000002400 */
[----:B------:R-:W-:Y:S01]  /*5280*/  ISETP.GT.AND P3, PT, R175, 0x10, PT ;  /* 0x00000010af00780c */ /* 0x000fe20003f64270 */
[----:B------:R-:W-:Y:S01]  /*5290*/  FMUL.FTZ R222, R193, UR5 ;  /* 0x00000005c1de7c20 */ /* 0x000fe20008410000 */
[----:B--2---:R-:W-:Y:S01]  /*52a0*/  FSEL R167, R210, -INF , P6 ;  /* 0xff800000d2a77808 */ /* 0x004fe20003000000 */
[----:B------:R-:W-:Y:S01]  /*52b0*/  FMUL.FTZ R176, R194, UR5 ;  /* 0x00000005c2b07c20 */ /* 0x000fe20008410000 */
[----:B---3--:R-:W-:Y:S01]  /*52c0*/  FSEL R165, R211, -INF , P2 ;  /* 0xff800000d3a57808 */ /* 0x008fe20001000000 */
[----:B------:R-:W-:Y:S01]  /*52d0*/  FMUL.FTZ R215, R171, UR5 ;  /* 0x00000005abd77c20 */ /* 0x000fe20008410000 */
[----:B------:R-:W-:Y:S01]  /*52e0*/  ISETP.GT.AND P6, PT, R175, 0x11, PT ;  /* 0x00000011af00780c */ /* 0x000fe20003fc4270 */
[----:B------:R-:W2:Y:S01]  /*52f0*/  MUFU.TANH R159, R159 ;  /* 0x0000009f009f7308 */ /* 0x000ea20000002400 */
[----:B----4-:R-:W-:Y:S01]  /*5300*/  FSEL R211, R160, -INF , P5 ;  /* 0xff800000a0d37808 */ /* 0x010fe20002800000 */
[----:B------:R-:W-:Y:S01]  /*5310*/  FMUL.FTZ R179, R179, UR5 ;  /* 0x00000005b3b37c20 */ /* 0x000fe20008410000 */
[C---:B------:R-:W-:Y:S01]  /*5320*/  ISETP.GT.AND P2, PT, R175.reuse, 0x19, PT ;  /* 0x00000019af00780c */ /* 0x040fe20003f44270 */
[----:B------:R-:W-:Y:S01]  /*5330*/  FMUL.FTZ R171, R186, UR5 ;  /* 0x00000005baab7c20 */ /* 0x000fe20008410000 */
[----:B------:R-:W-:Y:S01]  /*5340*/  ISETP.GT.AND P5, PT, R175, 0x29, PT ;  /* 0x00000029af00780c */ /* 0x000fe20003fa4270 */
        /* <DEDUP_REMOVED lines=11> */
[----:B--2---:R-:W-:-:S02]  /*5400*/  FSEL R210, R159, -INF , P6 ;  /* 0xff8000009fd27808 */ /* 0x004fc40003000000 */
[----:B------:R-:W-:-:S05]  /*5410*/  ISETP.GT.AND P6, PT, R175, 0x28, PT ;  /* 0x00000028af00780c */ /* 0x000fca0003fc4270 */
[----:B------:R-:W1:Y:S01]  /*5420*/  MUFU.TANH R173, R173 ;  /* 0x000000ad00ad7308 */ /* 0x000e620000002400 */
[----:B---3--:R-:W-:Y:S02]  /*5430*/  FSEL R212, R212, -INF , P2 ;  /* 0xff800000d4d47808 */ /* 0x008fe40001000000 */
[----:B------:R-:W-:-:S05]  /*5440*/  ISETP.GT.AND P2, PT, R175, 0x30, PT ;  /* 0x00000030af00780c */ /* 0x000fca0003f44270 */
[----:B------:R-:W2:Y:S08]  /*5450*/  MUFU.TANH R220, R220 ;  /* 0x000000dc00dc7308 */ /* 0x000eb00000002400 */
[----:B------:R-:W3:Y:S01]  /*5460*/  MUFU.TANH R172, R172 ;  /* 0x000000ac00ac7308 */ /* 0x000ee20000002400 */
[----:B-1----:R-:W-:Y:S02]  /*5470*/  FSEL R194, R173, -INF , P5 ;  /* 0xff800000adc27808 */ /* 0x002fe40002800000 */
[----:B------:R-:W-:-:S05]  /*5480*/  ISETP.GT.AND P5, PT, R175, 0x40, PT ;  /* 0x00000040af00780c */ /* 0x000fca0003fa4270 */
[----:B------:R-:W1:Y:S01]  /*5490*/  MUFU.TANH R174, R174 ;  /* 0x000000ae00ae7308 */ /* 0x000e620000002400 */
[----:B--2---:R-:W-:Y:S02]  /*54a0*/  FSEL R192, R220, -INF , P3 ;  /* 0xff800000dcc07808 */ /* 0x004fe40001800000 */
[----:B------:R-:W-:-:S05]  /*54b0*/  ISETP.GT.AND P3, PT, R175, 0x38, PT ;  /* 0x00000038af00780c */ /* 0x000fca0003f64270 */
[----:B------:R-:W-:Y:S01]  /*54c0*/  MUFU.TANH R221, R221 ;  /* 0x000000dd00dd7308 */ /* 0x000fe20000002400 */
[----:B---3--:R-:W-:Y:S02]  /*54d0*/  FSEL R193, R172, -INF , P6 ;  /* 0xff800000acc17808 */ /* 0x008fe40003000000 */
[----:B------:R-:W-:-:S05]  /*54e0*/  ISETP.GT.AND P6, PT, R175, 0x39, PT ;  /* 0x00000039af00780c */ /* 0x000fca0003fc4270 */
[----:B------:R-:W2:Y:S01]  /*54f0*/  MUFU.TANH R181, R181 ;  /* 0x000000b500b57308 */ /* 0x000ea20000002400 */
[----:B-1----:R-:W-:Y:S02]  /*5500*/  FSEL R186, R174, -INF , P2 ;  /* 0xff800000aeba7808 */ /* 0x002fe40001000000 */
[----:B------:R-:W-:-:S05]  /*5510*/  ISETP.GT.AND P2, PT, R175, 0x41, PT ;  /* 0x00000041af00780c */ /* 0x000fca0003f44270 */
[----:B------:R-:W-:Y:S08]  /*5520*/  MUFU.TANH R178, R178 ;  /* 0x000000b200b27308 */ /* 0x000ff00000002400 */
[----:B------:R-:W1:Y:S01]  /*5530*/  MUFU.TANH R180, R180 ;  /* 0x000000b400b47308 */ /* 0x000e620000002400 */
[----:B--2---:R-:W-:Y:S02]  /*5540*/  FSEL R172, R181, -INF , P5 ;  /* 0xff800000b5ac7808 */ /* 0x004fe40002800000 */
[----:B------:R-:W-:-:S02]  /*5550*/  FMNMX.FTZ R181, R167, R208, !PT ;  /* 0x000000d0a7b57209 */ /* 0x000fc40007810000 */
[----:B------:R-:W-:-:S03]  /*5560*/  ISETP.GT.AND P5, PT, R175, 0x51, PT ;  /* 0x00000051af00780c */ /* 0x000fc60003fa4270 */
[----:B------:R1:W2:Y:S08]  /*5570*/  MUFU.TANH R188, R185 ;  /* 0x000000b900bc7308 */ /* 0x0002b00000002400 */
[----:B------:R3:W4:Y:S01]  /*5580*/  MUFU.TANH R189, R164 ;  /* 0x000000a400bd7308 */ /* 0x0007220000002400 */
[----:B-1----:R-:W-:Y:S02]  /*5590*/  FSEL R185, R180, -INF , P6 ;  /* 0xff800000b4b97808 */ /* 0x002fe40003000000 */
[----:B------:R-:W-:-:S05]  /*55a0*/  ISETP.GT.AND P6, PT, R175, 0x50, PT ;  /* 0x00000050af00780c */ /* 0x000fca0003fc4270 */
[----:B------:R1:W-:Y:S01]  /*55b0*/  MUFU.TANH R196, R183 ;  /* 0x000000b700c47308 */ /* 0x0003e20000002400 */
[----:B---3--:R-:W-:Y:S02]  /*55c0*/  FSEL R164, R157, -INF , P4 ;  /* 0xff8000009da47808 */ /* 0x008fe40002000000 */
[C---:B------:R-:W-:Y:S02]  /*55d0*/  ISETP.GT.AND P4, PT, R175.reuse, 0x20, PT ;  /* 0x00000020af00780c */ /* 0x040fe40003f84270 */
[----:B--2---:R-:W-:Y:S02]  /*55e0*/  FSEL R173, R188, -INF , P2 ;  /* 0xff800000bcad7808 */ /* 0x004fe40001000000 */
[----:B------:R-:W-:Y:S01]  /*55f0*/  FSEL R191, R218, -INF , P4 ;  /* 0xff800000dabf7808 */ /* 0x000fe20002000000 */
[----:B------:R-:W-:Y:S01]  /*5600*/  MUFU.TANH R152, R152 ;  /* 0x0000009800987308 */ /* 0x000fe20000002400 */
[C---:B------:R-:W-:Y:S02]  /*5610*/  ISETP.GT.AND P4, PT, R175.reuse, 0x31, PT ;  /* 0x00000031af00780c */ /* 0x040fe40003f84270 */
[----:B------:R-:W-:-:S02]  /*5620*/  ISETP.GT.AND P2, PT, R175, 0x58, PT ;  /* 0x00000058af00780c */ /* 0x000fc40003f44270 */
[----:B-1----:R-:W-:Y:S02]  /*5630*/  FSEL R183, R221, -INF , P4 ;  /* 0xff800000ddb77808 */ /* 0x002fe40002000000 */
[----:B------:R-:W-:Y:S01]  /*5640*/  ISETP.GT.AND P4, PT, R175, 0x48, PT ;  /* 0x00000048af00780c */ /* 0x000fe20003f84270 */
[----:B------:R1:W2:Y:S03]  /*5650*/  MUFU.TANH R157, R184 ;  /* 0x000000b8009d7308 */ /* 0x0002a60000002400 */
[----:B----4-:R-:W-:Y:S02]  /*5660*/  FSEL R174, R189, -INF , P4 ;  /* 0xff800000bdae7808 */ /* 0x010fe40002000000 */
[----:B------:R-:W-:-:S03]  /*5670*/  ISETP.GT.AND P4, PT, R175, 0x59, PT ;  /* 0x00000059af00780c */ /* 0x000fc60003f84270 */
[----:B------:R-:W-:Y:S01]  /*5680*/  MUFU.TANH R156, R156 ;  /* 0x0000009c009c7308 */ /* 0x000fe20000002400 */
[----:B-1----:R-:W-:Y:S02]  /*5690*/  FSEL R184, R178, -INF , P3 ;  /* 0xff800000b2b87808 */ /* 0x002fe40001800000 */
[----:B------:R-:W-:Y:S02]  /*56a0*/  ISETP.GT.AND P3, PT, R175, 0x49, PT ;  /* 0x00000049af00780c */ /* 0x000fe40003f64270 */
[----:B------:R-:W-:-:S03]  /*56b0*/  FMNMX.FTZ R178, R166, R181, !PT ;  /* 0x000000b5a6b27209 */ /* 0x000fc60007810000 */
[----:B------:R-:W1:Y:S01]  /*56c0*/  MUFU.TANH R222, R222 ;  /* 0x000000de00de7308 */ /* 0x000e620000002400 */
[----:B------:R-:W-:Y:S02]  /*56d0*/  FMNMX.FTZ R181, R165, R178, !PT ;  /* 0x000000b2a5b57209 */ /* 0x000fe40007810000 */
[----:B--2---:R-:W-:Y:S02]  /*56e0*/  FSEL R160, R157, -INF , P6 ;  /* 0xff8000009da07808 */ /* 0x004fe40003000000 */
[----:B------:R-:W-:-:S03]  /*56f0*/  FMNMX.FTZ R178, R164, R181, !PT ;  /* 0x000000b5a4b27209 */ /* 0x000fc60007810000 */
[----:B------:R-:W2:Y:S01]  /*5700*/  MUFU.TANH R153, R153 ;  /* 0x0000009900997308 */ /* 0x000ea20000002400 */
[----:B------:R-:W-:-:S04]  /*5710*/  FMNMX.FTZ R181, R213, R178, !PT ;  /* 0x000000b2d5b57209 */ /* 0x000fc80007810000 */
[----:B------:R-:W-:-:S03]  /*5720*/  FMNMX.FTZ R178, R210, R181, !PT ;  /* 0x000000b5d2b27209 */ /* 0x000fc60007810000 */
[----:B------:R3:W-:Y:S01]  /*5730*/  MUFU.TANH R198, R179 ;  /* 0x000000b300c67308 */ /* 0x0007e20000002400 */
[----:B-1----:R-:W-:Y:S02]  /*5740*/  FSEL R157, R222, -INF , P5 ;  /* 0xff800000de9d7808 */ /* 0x002fe40002800000 */
[----:B------:R-:W-:-:S05]  /*5750*/  FMNMX.FTZ R189, R211, R178, !PT ;  /* 0x000000b2d3bd7209 */ /* 0x000fca0007810000 */
[----:B------:R-:W1:Y:S01]  /*5760*/  MUFU.TANH R159, R228 ;  /* 0x000000e4009f7308 */ /* 0x000e620000002400 */
[----:B---3--:R-:W-:Y:S02]  /*5770*/  IADD3 R179, R175, 0x8, RZ ;  /* 0x00000008afb37810 */ /* 0x008fe40007ffe0ff */
[----:B------:R-:W-:Y:S02]  /*5780*/  FSEL R175, R196, -INF , P3 ;  /* 0xff800000c4af7808 */ /* 0x000fe40001800000 */
[C---:B------:R-:W-:Y:S02]  /*5790*/  ISETP.GT.AND P3, PT, R179.reuse, RZ, PT ;  /* 0x000000ffb300720c */ /* 0x040fe40003f64270 */
[C---:B------:R-:W-:Y:S01]  /*57a0*/  ISETP.GT.AND P6, PT, R179.reuse, 0x1, PT ;  /* 0x00000001b300780c */ /* 0x040fe20003fc4270 */
[----:B------:R-:W3:Y:S01]  /*57b0*/  MUFU.TANH R154, R154 ;  /* 0x0000009a009a7308 */ /* 0x000ee20000002400 */
[----:B------:R-:W-:Y:S02]  /*57c0*/  FSEL R152, R152, -INF , P3 ;  /* 0xff80000098987808 */ /* 0x000fe40001800000 */
[----:B------:R-:W-:-:S02]  /*57d0*/  ISETP.GT.AND P3, PT, R179, 0x10, PT ;  /* 0x00000010b300780c */ /* 0x000fc40003f64270 */
[----:B------:R-:W-:Y:S02]  /*57e0*/  ISETP.GT.AND P5, PT, R179, 0x8, PT ;  /* 0x00000008b300780c */ /* 0x000fe40003fa4270 */
[----:B------:R-:W-:Y:S01]  /*57f0*/  FSEL R218, R156, -INF , P3 ;  /* 0xff8000009cda7808 */ /* 0x000fe20001800000 */
[----:B------:R-:W4:Y:S01]  /*5800*/  MUFU.TANH R155, R155 ;  /* 0x0000009b009b7308 */ /* 0x000f220000002400 */
[----:B--2---:R-:W-:Y:S02]  /*5810*/  FSEL R153, R153, -INF , P6 ;  /* 0xff80000099997808 */ /* 0x004fe40003000000 */
[----:B------:R-:W-:Y:S02]  /*5820*/  FMNMX.FTZ R156, R152, R207, !PT ;  /* 0x000000cf989c7209 */ /* 0x000fe40007810000 */
[----:B-1----:R-:W-:Y:S02]  /*5830*/  FSEL R159, R159, -INF , P2 ;  /* 0xff8000009f9f7808 */ /* 0x002fe40001000000 */
[----:B------:R-:W-:Y:S01]  /*5840*/  ISETP.GT.AND P2, PT, R179, 0x9, PT ;  /* 0x00000009b300780c */ /* 0x000fe20003f44270 */
[----:B------:R-:W1:Y:S01]  /*5850*/  MUFU.TANH R158, R158 ;  /* 0x0000009e009e7308 */ /* 0x000e620000002400 */
[----:B---3--:R-:W-:-:S02]  /*5860*/  FSEL R154, R154, -INF , P5 ;  /* 0xff8000009a9a7808 */ /* 0x008fc40002800000 */
[----:B------:R-:W-:Y:S02]  /*5870*/  FMNMX.FTZ R181, R153, R156, !PT ;  /* 0x0000009c99b57209 */ /* 0x000fe40007810000 */
[C---:B------:R-:W-:Y:S02]  /*5880*/  ISETP.GT.AND P6, PT, R179.reuse, 0x11, PT ;  /* 0x00000011b300780c */ /* 0x040fe40003fc4270 */
[----:B------:R-:W-:Y:S01]  /*5890*/  ISETP.GT.AND P5, PT, R179, 0x18, PT ;  /* 0x00000018b300780c */ /* 0x000fe20003fa4270 */
[----:B------:R-:W2:Y:S01]  /*58a0*/  MUFU.TANH R161, R161 ;  /* 0x000000a100a17308 */ /* 0x000ea20000002400 */
[----:B----4-:R-:W-:Y:S02]  /*58b0*/  FSEL R155, R155, -INF , P2 ;  /* 0xff8000009b9b7808 */ /* 0x010fe40001000000 */
[----:B------:R-:W-:Y:S02]  /*58c0*/  FMNMX.FTZ R156, R154, R181, !PT ;  /* 0x000000b59a9c7209 */ /* 0x000fe40007810000 */
[----:B------:R-:W-:-:S02]  /*58d0*/  ISETP.GT.AND P2, PT, R179, 0x19, PT ;  /* 0x00000019b300780c */ /* 0x000fc40003f44270 */
[C---:B------:R-:W-:Y:S01]  /*58e0*/  ISETP.GT.AND P3, PT, R179.reuse, 0x20, PT ;  /* 0x00000020b300780c */ /* 0x040fe20003f64270 */
[----:B------:R-:W3:Y:S01]  /*58f0*/  MUFU.TANH R162, R162 ;  /* 0x000000a200a27308 */ /* 0x000ee20000002400 */
[----:B-1----:R-:W-:Y:S02]  /*5900*/  FSEL R220, R158, -INF , P6 ;  /* 0xff8000009edc7808 */ /* 0x002fe40003000000 */
[----:B------:R-:W-:Y:S02]  /*5910*/  FMNMX.FTZ R158, R212, R189, !PT ;  /* 0x000000bdd49e7209 */ /* 0x000fe40007810000 */
[----:B------:R-:W-:Y:S02]  /*5920*/  ISETP.GT.AND P6, PT, R179, 0x21, PT ;  /* 0x00000021b300780c */ /* 0x000fe40003fc4270 */
[----:B------:R-:W-:Y:S01]  /*5930*/  FMNMX.FTZ R181, R191, R158, !PT ;  /* 0x0000009ebfb57209 */ /* 0x000fe20007810000 */
[----:B------:R-:W1:Y:S01]  /*5940*/  MUFU.TANH R214, R214 ;  /* 0x000000d600d67308 */ /* 0x000e620000002400 */
[----:B--2---:R-:W-:-:S02]  /*5950*/  FSEL R221, R161, -INF , P5 ;  /* 0xff800000a1dd7808 */ /* 0x004fc40002800000 */
[----:B------:R-:W-:Y:S02]  /*5960*/  FMNMX.FTZ R161, R155, R156, !PT ;  /* 0x0000009c9ba17209 */ /* 0x000fe40007810000 */
[----:B------:R-:W-:Y:S02]  /*5970*/  FMNMX.FTZ R158, R192, R181, !PT ;  /* 0x000000b5c09e7209 */ /* 0x000fe40007810000 */
[----:B------:R-:W-:Y:S01]  /*5980*/  FMNMX.FTZ R161, R218, R161, !PT ;  /* 0x000000a1daa17209 */ /* 0x000fe20007810000 */
[----:B------:R-:W2:Y:S01]  /*5990*/  MUFU.TANH R215, R215 ;  /* 0x000000d700d77308 */ /* 0x000ea20000002400 */
[----:B------:R-:W-:Y:S02]  /*59a0*/  FMNMX.FTZ R181, R193, R158, !PT ;  /* 0x0000009ec1b57209 */ /* 0x000fe40007810000 */
[----:B------:R-:W-:Y:S02]  /*59b0*/  FMNMX.FTZ R156, R220, R161, !PT ;  /* 0x000000a1dc9c7209 */ /* 0x000fe40007810000 */
[----:B---3--:R-:W-:-:S02]  /*59c0*/  FSEL R222, R162, -INF , P2 ;  /* 0xff800000a2de7808 */ /* 0x008fc40001000000 */
[----:B------:R-:W-:Y:S01]  /*59d0*/  FMNMX.FTZ R161, R221, R156, !PT ;  /* 0x0000009cdda17209 */ /* 0x000fe20007810000 */
[----:B------:R-:W3:Y:S01]  /*59e0*/  MUFU.TANH R216, R216 ;  /* 0x000000d800d87308 */ /* 0x000ee20000002400 */
[----:B------:R-:W-:Y:S02]  /*59f0*/  FMNMX.FTZ R181, R194, R181, !PT ;  /* 0x000000b5c2b57209 */ /* 0x000fe40007810000 */
[----:B-1----:R-:W-:Y:S02]  /*5a00*/  FSEL R214, R214, -INF , P3 ;  /* 0xff800000d6d67808 */ /* 0x002fe40001800000 */
[----:B------:R-:W-:Y:S02]  /*5a10*/  FMNMX.FTZ R161, R222, R161, !PT ;  /* 0x000000a1dea17209 */ /* 0x000fe40007810000 */
[----:B------:R-:W-:Y:S01]  /*5a20*/  FMNMX.FTZ R162, R186, R181, !PT ;  /* 0x000000b5baa27209 */ /* 0x000fe20007810000 */
[----:B------:R-:W1:Y:S01]  /*5a30*/  MUFU.TANH R217, R217 ;  /* 0x000000d900d97308 */ /* 0x000e620000002400 */
[----:B------:R-:W-:-:S02]  /*5a40*/  ISETP.GT.AND P5, PT, R179, 0x28, PT ;  /* 0x00000028b300780c */ /* 0x000fc40003fa4270 */
[----:B--2---:R-:W-:Y:S02]  /*5a50*/  FSEL R215, R215, -INF , P6 ;  /* 0xff800000d7d77808 */ /* 0x004fe40003000000 */
[----:B------:R-:W-:Y:S02]  /*5a60*/  FMNMX.FTZ R158, R214, R161, !PT ;  /* 0x000000a1d69e7209 */ /* 0x000fe40007810000 */
[----:B------:R-:W-:Y:S01]  /*5a70*/  FMNMX.FTZ R181, R183, R162, !PT ;  /* 0x000000a2b7b57209 */ /* 0x000fe20007810000 */
[----:B------:R-:W2:Y:S01]  /*5a80*/  MUFU.TANH R163, R163 ;  /* 0x000000a300a37308 */ /* 0x000ea20000002400 */
[----:B------:R-:W-:Y:S02]  /*5a90*/  ISETP.GT.AND P2, PT, R179, 0x29, PT ;  /* 0x00000029b300780c */ /* 0x000fe40003f44270 */
[----:B---3--:R-:W-:Y:S02]  /*5aa0*/  FSEL R216, R216, -INF , P5 ;  /* 0xff800000d8d87808 */ /* 0x008fe40002800000 */
[----:B------:R-:W-:-:S02]  /*5ab0*/  FMNMX.FTZ R161, R215, R158, !PT ;  /* 0x0000009ed7a17209 */ /* 0x000fc40007810000 */
[----:B------:R-:W-:Y:S01]  /*5ac0*/  ISETP.GT.AND P3, PT, R179, 0x30, PT ;  /* 0x00000030b300780c */ /* 0x000fe20003f64270 */
[----:B------:R-:W3:Y:S01]  /*5ad0*/  MUFU.TANH R182, R182 ;  /* 0x000000b600b67308 */ /* 0x000ee20000002400 */
[----:B------:R-:W-:Y:S02]  /*5ae0*/  FMNMX.FTZ R162, R184, R181, !PT ;  /* 0x000000b5b8a27209 */ /* 0x000fe40007810000 */
[----:B-1----:R-:W-:Y:S02]  /*5af0*/  FSEL R217, R217, -INF , P2 ;  /* 0xff800000d9d97808 */ /* 0x002fe40001000000 */
[----:B------:R-:W-:Y:S02]  /*5b00*/  FMNMX.FTZ R158, R216, R161, !PT ;  /* 0x000000a1d89e7209 */ /* 0x000fe40007810000 */
[----:B------:R-:W-:Y:S01]  /*5b10*/  ISETP.GT.AND P6, PT, R179, 0x31, PT ;  /* 0x00000031b300780c */ /* 0x000fe20003fc4270 */
[----:B------:R-:W1:Y:S01]  /*5b20*/  MUFU.TANH R177, R177 ;  /* 0x000000b100b17308 */ /* 0x000e620000002400 */
[----:B--2---:R-:W-:-:S02]  /*5b30*/  FSEL R196, R163, -INF , P3 ;  /* 0xff800000a3c47808 */ /* 0x004fc40001800000 */
[----:B------:R-:W-:Y:S02]  /*5b40*/  FMNMX.FTZ R163, R185, R162, !PT ;  /* 0x000000a2b9a37209 */ /* 0x000fe40007810000 */
[----:B------:R-:W-:Y:S02]  /*5b50*/  FMNMX.FTZ R161, R217, R158, !PT ;  /* 0x0000009ed9a17209 */ /* 0x000fe40007810000 */
[----:B------:R-:W-:Y:S01]  /*5b60*/  FMNMX.FTZ R158, R172, R163, !PT ;  /* 0x000000a3ac9e7209 */ /* 0x000fe20007810000 */
[----:B------:R-:W2:Y:S01]  /*5b70*/  MUFU.TANH R171, R171 ;  /* 0x000000ab00ab7308 */ /* 0x000ea20000002400 */
[----:B------:R-:W-:Y:S02]  /*5b80*/  ISETP.GT.AND P5, PT, R179, 0x38, PT ;  /* 0x00000038b300780c */ /* 0x000fe40003fa4270 */
[----:B------:R-:W-:Y:S02]  /*5b90*/  FSEL R198, R198, -INF , P6 ;  /* 0xff800000c6c67808 */ /* 0x000fe40003000000 */
[----:B------:R-:W-:-:S02]  /*5ba0*/  FMNMX.FTZ R161, R196, R161, !PT ;  /* 0x000000a1c4a17209 */ /* 0x000fc40007810000 */
[----:B------:R-:W-:Y:S01]  /*5bb0*/  FMNMX.FTZ R163, R173, R158, !PT ;  /* 0x0000009eada37209 */ /* 0x000fe20007810000 */
[----:B------:R2:W4:Y:S01]  /*5bc0*/  MUFU.TANH R188, R187 ;  /* 0x000000bb00bc7308 */ /* 0x0005220000002400 */
[C---:B------:R-:W-:Y:S02]  /*5bd0*/  ISETP.GT.AND P2, PT, R179.reuse, 0x39, PT ;  /* 0x00000039b300780c */ /* 0x040fe40003f44270 */
[----:B---3--:R-:W-:Y:S02]  /*5be0*/  FSEL R199, R182, -INF , P5 ;  /* 0xff800000b6c77808 */ /* 0x008fe40002800000 */
[----:B------:R-:W-:Y:S02]  /*5bf0*/  FMNMX.FTZ R158, R198, R161, !PT ;  /* 0x000000a1c69e7209 */ /* 0x000fe40007810000 */
[----:B------:R-:W-:Y:S01]  /*5c00*/  FMNMX.FTZ R162, R174, R163, !PT ;  /* 0x000000a3aea27209 */ /* 0x000fe20007810000 */
[----:B------:R-:W3:Y:S01]  /*5c10*/  MUFU.TANH R189, R190 ;  /* 0x000000be00bd7308 */ /* 0x000ee20000002400 */
[----:B------:R-:W-:-:S02]  /*5c20*/  ISETP.GT.AND P3, PT, R179, 0x40, PT ;  /* 0x00000040b300780c */ /* 0x000fc40003f64270 */
[----:B-1----:R-:W-:Y:S02]  /*5c30*/  FSEL R209, R177, -INF , P2 ;  /* 0xff800000b1d17808 */ /* 0x002fe40001000000 */
[----:B------:R-:W-:Y:S02]  /*5c40*/  FMNMX.FTZ R158, R199, R158, !PT ;  /* 0x0000009ec79e7209 */ /* 0x000fe40007810000 */
[----:B------:R-:W-:Y:S01]  /*5c50*/  FMNMX.FTZ R161, R175, R162, !PT ;  /* 0x000000a2afa17209 */ /* 0x000fe20007810000 */
[----:B------:R-:W1:Y:S01]  /*5c60*/  MUFU.TANH R170, R170 ;  /* 0x000000aa00aa7308 */ /* 0x000e620000002400 */
[----:B------:R-:W-:Y:S02]  /*5c70*/  ISETP.GT.AND P6, PT, R179, 0x41, PT ;  /* 0x00000041b300780c */ /* 0x000fe40003fc4270 */
[----:B--2---:R-:W-:Y:S02]  /*5c80*/  FSEL R187, R171, -INF , P3 ;  /* 0xff800000abbb7808 */ /* 0x004fe40001800000 */
[----:B------:R-:W-:-:S02]  /*5c90*/  FMNMX.FTZ R158, R209, R158, !PT ;  /* 0x0000009ed19e7209 */ /* 0x000fc40007810000 */
[----:B------:R-:W-:Y:S01]  /*5ca0*/  FMNMX.FTZ R162, R160, R161, !PT ;  /* 0x000000a1a0a27209 */ /* 0x000fe20007810000 */
[----:B------:R-:W2:Y:S01]  /*5cb0*/  MUFU.TANH R156, R176 ;  /* 0x000000b0009c7308 */ /* 0x000ea20000002400 */
[----:B------:R-:W-:Y:S02]  /*5cc0*/  ISETP.GT.AND P5, PT, R179, 0x48, PT ;  /* 0x00000048b300780c */ /* 0x000fe40003fa4270 */
[----:B----4-:R-:W-:Y:S02]  /*5cd0*/  FSEL R188, R188, -INF , P6 ;  /* 0xff800000bcbc7808 */ /* 0x010fe40003000000 */
[----:B------:R-:W-:Y:S02]  /*5ce0*/  FMNMX.FTZ R161, R187, R158, !PT ;  /* 0x0000009ebba17209 */ /* 0x000fe40007810000 */
[----:B------:R-:W-:Y:S01]  /*5cf0*/  ISETP.GT.AND P2, PT, R179, 0x49, PT ;  /* 0x00000049b300780c */ /* 0x000fe20003f44270 */
[----:B------:R4:W5:Y:S01]  /*5d00*/  MUFU.TANH R178, R195 ;  /* 0x000000c300b27308 */ /* 0x0009620000002400 */
[----:B---3--:R-:W-:-:S02]  /*5d10*/  FSEL R189, R189, -INF , P5 ;  /* 0xff800000bdbd7808 */ /* 0x008fc40002800000 */
[----:B------:R-:W-:Y:S02]  /*5d20*/  FMNMX.FTZ R158, R188, R161, !PT ;  /* 0x000000a1bc9e7209 */ /* 0x000fe40007810000 */
[----:B------:R-:W-:Y:S02]  /*5d30*/  ISETP.GT.AND P3, PT, R179, 0x50, PT ;  /* 0x00000050b300780c */ /* 0x000fe40003f64270 */
[----:B-1----:R-:W-:Y:S01]  /*5d40*/  FSEL R190, R170, -INF , P2 ;  /* 0xff800000aabe7808 */ /* 0x002fe20001000000 */
[----:B------:R-:W1:Y:S01]  /*5d50*/  MUFU.TANH R169, R169 ;  /* 0x000000a900a97308 */ /* 0x000e620000002400 */
[----:B------:R-:W-:Y:S01]  /*5d60*/  FMNMX.FTZ R161, R189, R158, !PT ;  /* 0x0000009ebda17209 */ /* 0x000fe20007810000 */
[----:B----4-:R-:W3:Y:S01]  /*5d70*/  LDC R195, c[0x0][0xa80] ;  /* 0x0002a000ffc37b82 */ /* 0x010ee20000000800 */
[----:B--2---:R-:W-:Y:S02]  /*5d80*/  FSEL R177, R156, -INF , P3 ;  /* 0xff8000009cb17808 */ /* 0x004fe40001800000 */
[----:B------:R-:W-:-:S02]  /*5d90*/  ISETP.GT.AND P2, PT, R179, 0x51, PT ;  /* 0x00000051b300780c */ /* 0x000fc40003f44270 */
[----:B------:R-:W-:Y:S01]  /*5da0*/  FMNMX.FTZ R156, R190, R161, !PT ;  /* 0x000000a1be9c7209 */ /* 0x000fe20007810000 */
[----:B------:R-:W2:Y:S01]  /*5db0*/  MUFU.TANH R176, R197 ;  /* 0x000000c500b07308 */ /* 0x000ea20000002400 */
[----:B------:R-:W-:Y:S02]  /*5dc0*/  ISETP.GT.AND P3, PT, R179, 0x58, PT ;  /* 0x00000058b300780c */ /* 0x000fe40003f64270 */
[----:B-----5:R-:W-:Y:S02]  /*5dd0*/  FSEL R178, R178, -INF , P2 ;  /* 0xff800000b2b27808 */ /* 0x020fe40001000000 */
[----:B------:R-:W-:Y:S02]  /*5de0*/  FMNMX.FTZ R161, R177, R156, !PT ;  /* 0x0000009cb1a17209 */ /* 0x000fe40007810000 */
[----:B------:R-:W-:Y:S01]  /*5df0*/  FMNMX.FTZ R162, R157, R162, !PT ;  /* 0x000000a29da27209 */ /* 0x000fe20007810000 */
[----:B------:R-:W4:Y:S01]  /*5e00*/  MUFU.TANH R168, R168 ;  /* 0x000000a800a87308 */ /* 0x000f220000002400 */
[----:B------:R-:W-:-:S02]  /*5e10*/  ISETP.GT.AND P2, PT, R179, 0x59, PT ;  /* 0x00000059b300780c */ /* 0x000fc40003f44270 */
[----:B-1----:R-:W-:Y:S01]  /*5e20*/  FSEL R179, R169, -INF , P3 ;  /* 0xff800000a9b37808 */ /* 0x002fe20001800000 */
[----:B------:R-:W-:Y:S01]  /*5e30*/  IMAD.U32 R169, RZ, RZ, UR4 ;  /* 0x00000004ffa97e24 */ /* 0x000fe2000f8e00ff */
[----:B------:R-:W-:Y:S01]  /*5e40*/  FMNMX.FTZ R156, R178, R161, !PT ;  /* 0x000000a1b29c7209 */ /* 0x000fe20007810000 */
[----:B------:R-:W-:Y:S01]  /*5e50*/  UIMAD UR4, UR36, 0xc00, UR7 ;  /* 0x00000c00240478a4 */ /* 0x000fe2000f8e0207 */
[----:B------:R-:W-:Y:S02]  /*5e60*/  FMNMX.FTZ R163, R159, R162, !PT ;  /* 0x000000a29fa37209 */ /* 0x000fe40007810000 */
[----:B--2---:R-:W-:Y:S02]  /*5e70*/  FSEL R176, R176, -INF , P4 ;  /* 0xff800000b0b07808 */ /* 0x004fe40002000000 */
[----:B------:R-:W-:Y:S02]  /*5e80*/  FMNMX.FTZ R161, R179, R156, !PT ;  /* 0x0000009cb3a17209 */ /* 0x000fe40007810000 */
[----:B------:R-:W-:Y:S01]  /*5e90*/  FMNMX.FTZ R163, R176, R163, !PT ;  /* 0x000000a3b0a37209 */ /* 0x000fe20007810000 */
[----:B------:R-:W-:Y:S01]  /*5ea0*/  UMOV UR10, UR4 ;  /* 0x00000004000a7c82 */ /* 0x000fe20008000000 */
[----:B----4-:R-:W-:-:S03]  /*5eb0*/  FSEL R180, R168, -INF , P2 ;  /* 0xff800000a8b47808 */ /* 0x010fc60001000000 */
[----:B------:R-:W1:Y:S01]  /*5ec0*/  SHFL.BFLY PT, R158, R163, 0x2, 0x1f ;  /* 0x0c401f00a39e7f89 */ /* 0x000e6200000e0000 */
[----:B------:R-:W-:-:S05]  /*5ed0*/  FMNMX.FTZ R161, R180, R161, !PT ;  /* 0x000000a1b4a17209 */ /* 0x000fca0007810000 */
[----:B------:R-:W2:Y:S01]  /*5ee0*/  SHFL.BFLY PT, R156, R161, 0x2, 0x1f ;  /* 0x0c401f00a19c7f89 */ /* 0x000ea200000e0000 */
[----:B-1----:R-:W-:-:S05]  /*5ef0*/  FMNMX.FTZ R158, R163, R158, !PT ;  /* 0x0000009ea39e7209 */ /* 0x002fca0007810000 */
[----:B------:R-:W1:Y:S01]  /*5f00*/  SHFL.BFLY PT, R197, R158, 0x1, 0x1f ;  /* 0x0c201f009ec57f89 */ /* 0x000e6200000e0000 */
[----:B--2---:R-:W-:-:S05]  /*5f10*/  FMNMX.FTZ R163, R161, R156, !PT ;  /* 0x0000009ca1a37209 */ /* 0x004fca0007810000 */
[----:B------:R-:W2:Y:S01]  /*5f20*/  SHFL.BFLY PT, R156, R163, 0x1, 0x1f ;  /* 0x0c201f00a39c7f89 */ /* 0x000ea200000e0000 */
[----:B-1----:R-:W-:Y:S02]  /*5f30*/  FMNMX.FTZ R197, R158, R197, !PT ;  /* 0x000000c59ec57209 */ /* 0x002fe40007810000 */
[----:B------:R-:W-:-:S05]  /*5f40*/  IADD3 R158, -R229, 0xb, RZ ;  /* 0x0000000be59e7810 */ /* 0x000fca0007ffe1ff */
[----:B------:R4:W-:Y:S06]  /*5f50*/  BAR.ARV R158, 0x100 ;  /* 0x0004009e0000751d */ /* 0x0009ec0000002000 */
[----:B--2---:R-:W-:Y:S01]  /*5f60*/  FMNMX.FTZ R156, R163, R156, !PT ;  /* 0x0000009ca39c7209 */ /* 0x004fe20007810000 */
[CC--:B---3--:R-:W-:Y:S01]  /*5f70*/  FMUL.FTZ R181, R197.reuse, R195.reuse ;  /* 0x000000c3c5b57220 */ /* 0x0c8fe20000410000 */
[----:B------:R-:W-:Y:S02]  /*5f80*/  FSETP.NEU.FTZ.AND P2, PT, R197, -INF , PT ;  /* 0xff800000c500780b */ /* 0x000fe40003f5d000 */
[C---:B------:R-:W-:Y:S01]  /*5f90*/  FSETP.NEU.FTZ.AND P3, PT, R156.reuse, -INF , PT ;  /* 0xff8000009c00780b */ /* 0x040fe20003f7d000 */
[----:B------:R-:W-:Y:S01]  /*5fa0*/  FMUL.FTZ R182, R156, R195 ;  /* 0x000000c39cb67220 */ /* 0x000fe20000410000 */
[----:B------:R-:W-:-:S04]  /*5fb0*/  FSEL R181, R181, RZ, P2 ;  /* 0x000000ffb5b57208 */ /* 0x000fc80001000000 */
[----:B------:R-:W-:Y:S01]  /*5fc0*/  FSEL R182, R182, RZ, P3 ;  /* 0x000000ffb6b67208 */ /* 0x000fe20001800000 */
[-CC-:B------:R-:W-:Y:S01]  /*5fd0*/  FFMA.FTZ R162, R166, R195.reuse, -R181.reuse ;  /* 0x000000c3a6a27223 */ /* 0x180fe200000108b5 */
[-CC-:B------:R-:W-:Y:S01]  /*5fe0*/  FFMA.FTZ R167, R167, R195.reuse, -R181.reuse ;  /* 0x000000c3a7a77223 */ /* 0x180fe200000108b5 */
[-CC-:B------:R-:W-:Y:S01]  /*5ff0*/  FFMA.FTZ R163, R165, R195.reuse, -R181.reuse ;  /* 0x000000c3a5a37223 */ /* 0x180fe200000108b5 */
[-CC-:B------:R-:W-:Y:S01]  /*6000*/  FFMA.FTZ R164, R164, R195.reuse, -R181.reuse ;  /* 0x000000c3a4a47223 */ /* 0x180fe200000108b5 */
[-CC-:B------:R-:W-:Y:S01]  /*6010*/  FFMA.FTZ R166, R153, R195.reuse, -R182.reuse ;  /* 0x000000c399a67223 */ /* 0x180fe200000108b6 */
[----:B------:R-:W-:Y:S01]  /*6020*/  FSEL R153, R197, RZ, P2 ;  /* 0x000000ffc5997208 */ /* 0x000fe20001000000 */
[----:B------:R1:W-:Y:S01]  /*6030*/  MUFU.EX2 R161, R167 ;  /* 0x000000a700a17308 */ /* 0x0003e20000000800 */
[-CC-:B------:R-:W-:Y:S01]  /*6040*/  FFMA.FTZ R165, R152, R195.reuse, -R182.reuse ;  /* 0x000000c398a57223 */ /* 0x180fe200000108b6 */
[-C--:B------:R-:W-:Y:S01]  /*6050*/  FFMA.FTZ R168, R155, R195.reuse, -R182 ;  /* 0x000000c39ba87223 */ /* 0x080fe200000108b6 */
[-CC-:B------:R-:W-:Y:S01]  /*6060*/  FFMA.FTZ R191, R191, R195.reuse, -R181.reuse ;  /* 0x000000c3bfbf7223 */ /* 0x180fe200000108b5 */
[----:B------:R-:W-:Y:S01]  /*6070*/  FADD.FTZ R152, -R153, R208 ;  /* 0x000000d099987221 */ /* 0x000fe20000010100 */
[-CC-:B------:R-:W-:Y:S01]  /*6080*/  FFMA.FTZ R208, R210, R195.reuse, -R181.reuse ;  /* 0x000000c3d2d07223 */ /* 0x180fe200000108b5 */
[-CC-:B------:R-:W-:Y:S01]  /*6090*/  FFMA.FTZ R210, R211, R195.reuse, -R181.reuse ;  /* 0x000000c3d3d27223 */ /* 0x180fe200000108b5 */
[-C--:B------:R-:W-:Y:S01]  /*60a0*/  FFMA.FTZ R211, R212, R195.reuse, -R181 ;  /* 0x000000c3d4d37223 */ /* 0x080fe200000108b5 */
[-C--:B------:R-:W-:Y:S01]  /*60b0*/  FMUL.FTZ R170, R152, R195.reuse ;  /* 0x000000c398aa7220 */ /* 0x080fe20000410000 */
[-CC-:B-1----:R-:W-:Y:S01]  /*60c0*/  FFMA.FTZ R167, R154, R195.reuse, -R182.reuse ;  /* 0x000000c39aa77223 */ /* 0x182fe200000108b6 */
[----:B------:R-:W-:Y:S01]  /*60d0*/  FSEL R154, R156, RZ, P3 ;  /* 0x000000ff9c9a7208 */ /* 0x000fe20001800000 */
[----:B------:R-:W-:Y:S01]  /*60e0*/  @!P1 VIADD R152, R169, 0x32440 ;  /* 0x00032440a9989836 */ /* 0x000fe20000000000 */
[----:B------:R-:W1:Y:S01]  /*60f0*/  MUFU.EX2 R162, R162 ;  /* 0x000000a200a27308 */ /* 0x000e620000000800 */
[-CC-:B------:R-:W-:Y:S01]  /*6100*/  FFMA.FTZ R212, R218, R195.reuse, -R182.reuse ;  /* 0x000000c3dad47223 */ /* 0x180fe200000108b6 */
[-C--:B------:R-:W-:Y:S01]  /*6110*/  FFMA.FTZ R218, R221, R195.reuse, -R182 ;  /* 0x000000c3ddda7223 */ /* 0x080fe200000108b6 */
[----:B------:R-:W-:Y:S01]  /*6120*/  FADD.FTZ R154, -R154, R207 ;  /* 0x000000cf9a9a7221 */ /* 0x000fe20000010100 */
[----:B------:R-:W-:Y:S01]  /*6130*/  VIADD R207, R229, 0x8 ;  /* 0x00000008e5cf7836 */ /* 0x000fe20000000000 */
[----:B------:R-:W-:Y:S01]  /*6140*/  @!P1 PRMT R152, RZ, 0x654, R152 ;  /* 0x00000654ff989816 */ /* 0x000fe20000000098 */
[-CC-:B------:R-:W-:Y:S01]  /*6150*/  FFMA.FTZ R192, R192, R195.reuse, -R181.reuse ;  /* 0x000000c3c0c07223 */ /* 0x180fe200000108b5 */
[-C--:B------:R-:W-:Y:S01]  /*6160*/  FMUL.FTZ R171, R154, R195.reuse ;  /* 0x000000c39aab7220 */ /* 0x080fe20000410000 */
[----:B------:R-:W2:Y:S01]  /*6170*/  MUFU.EX2 R170, R170 ;  /* 0x000000aa00aa7308 */ /* 0x000ea20000000800 */
[----:B------:R1:W-:Y:S01]  /*6180*/  @!P1 SYNCS.ARRIVE.TRANS64.RED.A1T0 RZ, [R152+URZ], RZ ;  /* 0x000000ff98ff99a7 */ /* 0x0003e2000810043f */
[----:B------:R3:W-:Y:S01]  /*6190*/  BAR.SYNC.DEFER_BLOCKING R207, 0x100 ;  /* 0x000400cf0000751d */ /* 0x0007e20000010000 */
[-CC-:B------:R-:W-:Y:S01]  /*61a0*/  FFMA.FTZ R193, R193, R195.reuse, -R181.reuse ;  /* 0x000000c3c1c17223 */ /* 0x180fe200000108b5 */
[-CC-:B------:R-:W-:Y:S01]  /*61b0*/  FFMA.FTZ R194, R194, R195.reuse, -R181.reuse ;  /* 0x000000c3c2c27223 */ /* 0x180fe200000108b5 */
[-CC-:B------:R-:W-:Y:S01]  /*61c0*/  FFMA.FTZ R214, R214, R195.reuse, -R182.reuse ;  /* 0x000000c3d6d67223 */ /* 0x180fe200000108b6 */
[-CC-:B------:R-:W-:Y:S01]  /*61d0*/  FFMA.FTZ R215, R215, R195.reuse, -R182.reuse ;  /* 0x000000c3d7d77223 */ /* 0x180fe200000108b6 */
[--C-:B------:R-:W-:Y:S01]  /*61e0*/  FFMA.FTZ R216, R216, R195, -R182.reuse ;  /* 0x000000c3d8d87223 */ /* 0x100fe200000108b6 */
[----:B------:R-:W5:Y:S01]  /*61f0*/  MUFU.EX2 R171, R171 ;  /* 0x000000ab00ab7308 */ /* 0x000f620000000800 */
[----:B-1----:R-:W-:Y:S01]  /*6200*/  F2FP.BF16.F32.PACK_AB R152, R162, R161 ;  /* 0x000000a1a298723e */ /* 0x002fe200000010ff */
[-CC-:B---3--:R-:W-:Y:S01]  /*6210*/  FFMA.FTZ R207, R213, R195.reuse, -R181.reuse ;  /* 0x000000c3d5cf7223 */ /* 0x188fe200000108b5 */
[-CC-:B------:R-:W-:Y:S01]  /*6220*/  FFMA.FTZ R213, R220, R195.reuse, -R182.reuse ;  /* 0x000000c3dcd57223 */ /* 0x180fe200000108b6 */
[-CC-:B------:R-:W-:Y:S01]  /*6230*/  FFMA.FTZ R220, R222, R195.reuse, -R182.reuse ;  /* 0x000000c3dedc7223 */ /* 0x180fe200000108b6 */
[-CC-:B------:R-:W-:Y:S01]  /*6240*/  FFMA.FTZ R217, R217, R195.reuse, -R182.reuse ;  /* 0x000000c3d9d97223 */ /* 0x180fe200000108b6 */
[-CC-:B------:R-:W-:Y:S01]  /*6250*/  FFMA.FTZ R221, R198, R195.reuse, -R182.reuse ;  /* 0x000000c3c6dd7223 */ /* 0x180fe200000108b6 */
[--C-:B------:R-:W-:Y:S01]  /*6260*/  FFMA.FTZ R198, R199, R195, -R182.reuse ;  /* 0x000000c3c7c67223 */ /* 0x100fe200000108b6 */
        /* <DEDUP_REMOVED lines=134> */
[----:B-1----:R-:W-:Y:S01]  /*6ad0*/  F2FP.BF16.F32.PACK_AB R154, R164, R163 ;  /* 0x000000a3a49a723e */ /* 0x002fe200000010ff */
[----:B------:R-:W-:Y:S01]  /*6ae0*/  MUFU.EX2 R207, R207 ;  /* 0x000000cf00cf7308 */ /* 0x000fe20000000800 */
[----:B--2---:R-:W-:Y:S01]  /*6af0*/  F2FP.BF16.F32.PACK_AB R153, R166, R165 ;  /* 0x000000a5a699723e */ /* 0x004fe200000010ff */
[--C-:B------:R-:W-:Y:S01]  /*6b00*/  FFMA.FTZ R186, R186, R195, -R181.reuse ;  /* 0x000000c3baba7223 */ /* 0x100fe200000108b5 */
[----:B---3--:R-:W-:Y:S01]  /*6b10*/  F2FP.BF16.F32.PACK_AB R155, R168, R167 ;  /* 0x000000a7a89b723e */ /* 0x008fe200000010ff */
[-CC-:B------:R-:W-:Y:S01]  /*6b20*/  FFMA.FTZ R183, R183, R195.reuse, -R181.reuse ;  /* 0x000000c3b7b77223 */ /* 0x180fe200000108b5 */
[-CC-:B------:R-:W-:Y:S01]  /*6b30*/  FFMA.FTZ R184, R184, R195.reuse, -R181.reuse ;  /* 0x000000c3b8b87223 */ /* 0x180fe200000108b5 */
[-CC-:B------:R-:W-:Y:S01]  /*6b40*/  FFMA.FTZ R185, R185, R195.reuse, -R181.reuse ;  /* 0x000000c3b9b97223 */ /* 0x180fe200000108b5 */
[----:B------:R-:W-:Y:S01]  /*6b50*/  WARPGROUP.ARRIVE ;  /* 0x00000000000079c5 */ /* 0x000fe20000000000 */
[----:B------:R-:W1:Y:S01]  /*6b60*/  MUFU.EX2 R208, R208 ;  /* 0x000000d000d07308 */ /* 0x000e620000000800 */
[-CC-:B------:R-:W-:Y:S01]  /*6b70*/  FFMA.FTZ R196, R196, R195.reuse, -R182.reuse ;  /* 0x000000c3c4c47223 */ /* 0x180fe200000108b6 */
[-CC-:B------:R-:W-:Y:S01]  /*6b80*/  FFMA.FTZ R199, R209, R195.reuse, -R182.reuse ;  /* 0x000000c3d1c77223 */ /* 0x180fe200000108b6 */
[-CC-:B------:R-:W-:Y:S01]  /*6b90*/  FFMA.FTZ R172, R172, R195.reuse, -R181.reuse ;  /* 0x000000c3acac7223 */ /* 0x180fe200000108b5 */
[-CC-:B------:R-:W-:Y:S01]  /*6ba0*/  FFMA.FTZ R173, R173, R195.reuse, -R181.reuse ;  /* 0x000000c3adad7223 */ /* 0x180fe200000108b5 */
[----:B------:R-:W-:Y:S01]  /*6bb0*/  HGMMA.64x256x16.F32.BF16 R24, R152, gdesc[UR8].tnspB, R24, gsb0 ;  /* 0x43e0000898187df0 */ /* 0x000fe20008001818 */
[----:B------:R-:W-:Y:S01]  /*6bc0*/  UIADD3 UR10, UR4, 0x80, URZ ;  /* 0x00000080040a7890 */ /* 0x000fe2000fffe03f */
[-CC-:B------:R-:W-:Y:S01]  /*6bd0*/  FFMA.FTZ R174, R174, R195.reuse, -R181.reuse ;  /* 0x000000c3aeae7223 */ /* 0x180fe200000108b5 */
[----:B------:R-:W-:Y:S01]  /*6be0*/  MUFU.EX2 R210, R210 ;  /* 0x000000d200d27308 */ /* 0x000fe20000000800 */
[----:B------:R-:W-:Y:S01]  /*6bf0*/  UMOV UR11, 0x40000040 ;  /* 0x40000040000b7882 */ /* 0x000fe20000000000 */
        /* <DEDUP_REMOVED lines=14> */
[----:B------:R-:W-:Y:S01]  /*6ce0*/  MUFU.EX2 R212, R212 ;  /* 0x000000d400d47308 */ /* 0x000fe20000000800 */
[----:B------:R-:W-:Y:S01]  /*6cf0*/  FFMA.FTZ R161, R170, R12, R161 ;  /* 0x0000000caaa17223 */ /* 0x000fe200000100a1 */
[----:B------:R-:W-:Y:S01]  /*6d00*/  FFMA.FTZ R165, R171, R0, R165 ;  /* 0x00000000aba57223 */ /* 0x000fe200000100a5 */
[C---:B------:R-:W-:Y:S01]  /*6d10*/  ISETP.GT.AND P2, PT, R13.reuse, R206, PT ;  /* 0x000000ce0d00720c */ /* 0x040fe20003f44270 */
[----:B------:R-:W-:-:S02]  /*6d20*/  VIADD R13, R13, 0xffffffff ;  /* 0xffffffff0d0d7836 */ /* 0x000fc40000000000 */
[----:B------:R-:W-:Y:S01]  /*6d30*/  FADD.FTZ R162, R162, R161 ;  /* 0x000000a1a2a27221 */ /* 0x000fe20000010000 */
[----:B------:R-:W-:Y:S01]  /*6d40*/  FADD.FTZ R166, R166, R165 ;  /* 0x000000a5a6a67221 */ /* 0x000fe20000010000 */
[----:B------:R-:W-:Y:S01]  /*6d50*/  @!P1 IADD3 R169, R169, 0x32460, RZ ;  /* 0x00032460a9a99810 */ /* 0x000fe20007ffe0ff */
[----:B------:R-:W2:Y:S01]  /*6d60*/  MUFU.EX2 R213, R213 ;  /* 0x000000d500d57308 */ /* 0x000ea20000000800 */
[----:B------:R-:W-:Y:S01]  /*6d70*/  FADD.FTZ R163, R163, R162 ;  /* 0x000000a2a3a37221 */ /* 0x000fe20000010000 */
[----:B------:R-:W-:Y:S01]  /*6d80*/  FADD.FTZ R167, R167, R166 ;  /* 0x000000a6a7a77221 */ /* 0x000fe20000010000 */
[----:B------:R-:W-:Y:S02]  /*6d90*/  @!P1 PRMT R169, RZ, 0x654, R169 ;  /* 0x00000654ffa99816 */ /* 0x000fe400000000a9 */
[----:B------:R-:W-:Y:S01]  /*6da0*/  FADD.FTZ R164, R164, R163 ;  /* 0x000000a3a4a47221 */ /* 0x000fe20000010000 */
[----:B------:R-:W-:Y:S02]  /*6db0*/  FADD.FTZ R167, R168, R167 ;  /* 0x000000a7a8a77221 */ /* 0x000fe40000010000 */
[----:B------:R-:W-:Y:S08]  /*6dc0*/  MUFU.EX2 R218, R218 ;  /* 0x000000da00da7308 */ /* 0x000ff00000000800 */
[----:B------:R-:W3:Y:S08]  /*6dd0*/  MUFU.EX2 R220, R220 ;  /* 0x000000dc00dc7308 */ /* 0x000ef00000000800 */
[----:B------:R-:W-:Y:S08]  /*6de0*/  MUFU.EX2 R191, R191 ;  /* 0x000000bf00bf7308 */ /* 0x000ff00000000800 */
[----:B------:R-:W5:Y:S08]  /*6df0*/  MUFU.EX2 R192, R192 ;  /* 0x000000c000c07308 */ /* 0x000f700000000800 */
[----:B------:R-:W-:Y:S08]  /*6e00*/  MUFU.EX2 R193, R193 ;  /* 0x000000c100c17308 */ /* 0x000ff00000000800 */
[----:B------:R-:W-:Y:S08]  /*6e10*/  MUFU.EX2 R194, R194 ;  /* 0x000000c200c27308 */ /* 0x000ff00000000800 */
[----:B------:R-:W-:Y:S08]  /*6e20*/  MUFU.EX2 R214, R214 ;  /* 0x000000d600d67308 */ /* 0x000ff00000000800 */
[----:B------:R-:W4:Y:S08]  /*6e30*/  MUFU.EX2 R215, R215 ;  /* 0x000000d700d77308 */ /* 0x000f300000000800 */
[----:B------:R-:W-:Y:S08]  /*6e40*/  MUFU.EX2 R216, R216 ;  /* 0x000000d800d87308 */ /* 0x000ff00000000800 */
[----:B------:R-:W4:Y:S08]  /*6e50*/  MUFU.EX2 R217, R217 ;  /* 0x000000d900d97308 */ /* 0x000f300000000800 */
[----:B------:R-:W-:Y:S08]  /*6e60*/  MUFU.EX2 R186, R186 ;  /* 0x000000ba00ba7308 */ /* 0x000ff00000000800 */
[----:B------:R-:W4:Y:S08]  /*6e70*/  MUFU.EX2 R183, R183 ;  /* 0x000000b700b77308 */ /* 0x000f300000000800 */
        /* <DEDUP_REMOVED lines=17> */
[----:B------:R-:W-:Y:S01]  /*6f90*/  MUFU.EX2 R176, R176 ;  /* 0x000000b000b07308 */ /* 0x000fe20000000800 */
[----:B------:R-:W-:-:S02]  /*6fa0*/  WARPGROUP.DEPBAR.LE gsb0, 0x0 ;  /* 0x00008000000079c5 */ /* 0x000fc40000010000 */
[----:B-1----:R-:W-:Y:S01]  /*6fb0*/  F2FP.BF16.F32.PACK_AB R152, R208, R207 ;  /* 0x000000cfd098723e */ /* 0x002fe200000010ff */
[----:B------:R-:W-:Y:S01]  /*6fc0*/  FADD.FTZ R207, R207, R164 ;  /* 0x000000a4cfcf7221 */ /* 0x000fe20000010000 */
[----:B--2---:R-:W-:-:S03]  /*6fd0*/  F2FP.BF16.F32.PACK_AB R153, R213, R212 ;  /* 0x000000d4d599723e */ /* 0x004fc600000010ff */
[----:B------:R-:W-:Y:S01]  /*6fe0*/  MUFU.EX2 R177, R177 ;  /* 0x000000b100b17308 */ /* 0x000fe20000000800 */
[----:B------:R-:W-:Y:S01]  /*6ff0*/  F2FP.BF16.F32.PACK_AB R154, R211, R210 ;  /* 0x000000d2d39a723e */ /* 0x000fe200000010ff */
[----:B------:R-:W-:Y:S01]  /*7000*/  FADD.FTZ R212, R212, R167 ;  /* 0x000000a7d4d47221 */ /* 0x000fe20000010000 */
[----:B---3--:R-:W-:Y:S01]  /*7010*/  F2FP.BF16.F32.PACK_AB R155, R220, R218 ;  /* 0x000000dadc9b723e */ /* 0x008fe200000010ff */
[----:B------:R-:W-:Y:S01]  /*7020*/  FADD.FTZ R207, R208, R207 ;  /* 0x000000cfd0cf7221 */ /* 0x000fe20000010000 */
[----:B------:R-:W-:Y:S02]  /*7030*/  IMAD.MOV.U32 R208, RZ, RZ, R197 ;  /* 0x000000ffffd07224 */ /* 0x000fe400078e00c5 */
[----:B------:R-:W-:Y:S01]  /*7040*/  FADD.FTZ R213, R213, R212 ;  /* 0x000000d4d5d57221 */ /* 0x000fe20000010000 */
[----:B------:R-:W-:Y:S01]  /*7050*/  WARPGROUP.ARRIVE ;  /* 0x00000000000079c5 */ /* 0x000fe20000000000 */
[----:B------:R-:W1:Y:S01]  /*7060*/  MUFU.EX2 R178, R178 ;  /* 0x000000b200b27308 */ /* 0x000e620000000800 */
[----:B------:R-:W-:Y:S01]  /*7070*/  FADD.FTZ R210, R210, R207 ;  /* 0x000000cfd2d27221 */ /* 0x000fe20000010000 */
[----:B------:R-:W-:Y:S01]  /*7080*/  FADD.FTZ R213, R218, R213 ;  /* 0x000000d5dad57221 */ /* 0x000fe20000010000 */
[----:B------:R-:W-:-:S02]  /*7090*/  IMAD.MOV.U32 R207, RZ, RZ, R156 ;  /* 0x000000ffffcf7224 */ /* 0x000fc400078e009c */
[----:B------:R-:W-:Y:S01]  /*70a0*/  HGMMA.64x256x16.F32.BF16 R24, R152, gdesc[UR8].tnspB, R24, gsb0 ;  /* 0x43e0000898187df0 */ /* 0x000fe20008001818 */
[----:B------:R-:W-:Y:S01]  /*70b0*/  UIADD3 UR10, UR4, 0x100, URZ ;  /* 0x00000100040a7890 */ /* 0x000fe2000fffe03f */
[----:B------:R-:W-:Y:S01]  /*70c0*/  FADD.FTZ R210, R211, R210 ;  /* 0x000000d2d3d27221 */ /* 0x000fe20000010000 */
[----:B------:R-:W-:Y:S01]  /*70d0*/  UMOV UR11, 0x40000040 ;  /* 0x40000040000b7882 */ /* 0x000fe20000000000 */
[----:B------:R-:W-:Y:S01]  /*70e0*/  MUFU.EX2 R179, R179 ;  /* 0x000000b300b37308 */ /* 0x000fe20000000800 */
[----:B------:R-:W-:-:S07]  /*70f0*/  FADD.FTZ R213, R220, R213 ;  /* 0x000000d5dcd57221 */ /* 0x000fce0000010000 */
[----:B------:R-:W2:Y:S01]  /*7100*/  MUFU.EX2 R180, R180 ;  /* 0x000000b400b47308 */ /* 0x000ea20000000800 */
[----:B------:R-:W-:Y:S02]  /*7110*/  WARPGROUP.DEPBAR.LE gsb0, 0x0 ;  /* 0x00008000000079c5 */ /* 0x000fe40000010000 */
[----:B-----5:R-:W-:Y:S01]  /*7120*/  F2FP.BF16.F32.PACK_AB R152, R192, R191 ;  /* 0x000000bfc098723e */ /* 0x020fe200000010ff */
[----:B------:R-:W-:Y:S01]  /*7130*/  FADD.FTZ R191, R191, R210 ;  /* 0x000000d2bfbf7221 */ /* 0x000fe20000010000 */
[----:B----4-:R-:W-:Y:S01]  /*7140*/  F2FP.BF16.F32.PACK_AB R153, R215, R214 ;  /* 0x000000d6d799723e */ /* 0x010fe200000010ff */
        /* <DEDUP_REMOVED lines=30> */
[----:B------:R-:W-:Y:S01]  /*7330*/  UIADD3 UR4, UR4, 0x280, URZ ;  /* 0x0000028004047890 */ /* 0x000fe2000fffe03f */
        /* <DEDUP_REMOVED lines=35> */
.L_x_10633:
[----:B------:R-:W-:-:S13]  /*7570*/  ISETP.GE.AND P2, PT, R13, RZ, PT ;  /* 0x000000ff0d00720c */ /* 0x000fda0003f46270 */
[----:B------:R-:W-:Y:S05]  /*7580*/  @!P2 BRA `(.L_x_10643) ;  /* 0x000000280048a947 */ /* 0x000fea0003800000 */
[----:B------:R-:W-:Y:S01]  /*7590*/  MOV R207, R156 ;  /* 0x0000009c00cf7202 */ /* 0x000fe20000000f00 */
[----:B------:R-:W-:-:S07]  /*75a0*/  IMAD.MOV.U32 R206, RZ, RZ, R197 ;  /* 0x000000ffffce7224 */ /* 0x000fce00078e00c5 */
.L_x_10652:
[----:B------:R-:W-:-:S04]  /*75b0*/  UIADD3 UR36, UR36, 0x1, URZ ;  /* 0x0000000124247890 */ /* 0x000fc8000fffe03f */
[----:B------:R-:W-:-:S04]  /*75c0*/  UISETP.NE.AND UP0, UPT, UR36, 0x2, UPT ;  /* 0x000000022400788c */ /* 0x000fc8000bf05270 */
[----:B------:R-:W-:Y:S02]  /*75d0*/  USEL UR4, URZ, 0x1, UP0 ;  /* 0x000000013f047887 */ /* 0x000fe40008000000 */
[----:B------:R-:W-:Y:S02]  /*75e0*/  USEL UR36, UR36, URZ, UP0 ;  /* 0x0000003f24247287 */ /* 0x000fe40008000000 */
[----:B------:R-:W-:Y:S01]  /*75f0*/  ULOP3.LUT UR37, UR37, UR4, URZ, 0x3c, !UPT ;  /* 0x0000000425257292 */ /* 0x000fe2000f8e3c3f */
[----:B---3--:R-:W-:Y:S11]  /*7600*/  @!P0 BRA `(.L_x_10644) ;  /* 0x0000000000048947 */ /* 0x008ff60003800000 */
[----:B------:R-:W-:Y:S01]  /*7610*/  BPT.TRAP 0x1 ;  /* 0x000000040000795c */ /* 0x000fe20000300000 */
.L_x_10644:
[----:B------:R-:W-:Y:S01]  /*7620*/  ULEA UR4, UR36, UR39, 0x3 ;  /* 0x0000002724047291 */ /* 0x000fe2000f8e183f */
[----:B------:R-:W-:-:S05]  /*7630*/  IMAD.U32 R208, RZ, RZ, UR37 ;  /* 0x00000025ffd07e24 */ /* 0x000fca000f8e00ff */
[----:B------:R-:W-:-:S04]  /*7640*/  SHF.L.U32 R208, R208, 0x1f, RZ ;  /* 0x0000001fd0d07819 */ /* 0x000fc800000006ff */
[----:B------:R3:W4:Y:S01]  /*7650*/  SYNCS.PHASECHK.TRANS64.TRYWAIT P2, [UR4+0x32430], R208 ;  /* 0x032430d0ff0075a7 */ /* 0x0007220008040144 */
[----:B------:R-:W-:Y:S05]  /*7660*/  @!P0 BRA `(.L_x_10645) ;  /* 0x0000000000048947 */ /* 0x000fea0003800000 */
[----:B------:R-:W-:Y:S01]  /*7670*/  BPT.TRAP 0x1 ;  /* 0x000000040000795c */ /* 0x000fe20000300000 */
.L_x_10645:
[----:B----4-:R-:W-:Y:S05]  /*7680*/  @P2 BRA `(.L_x_10646) ;  /* 0x0000000000082947 */ /* 0x010fea0003800000 */
[----:B------:R-:W4:Y:S02]  /*7690*/  SYNCS.PHASECHK.TRANS64.TRYWAIT P2, [UR4+0x32430], R208 ;  /* 0x032430d0ff0075a7 */ /* 0x000f240008040144 */
[----:B----4-:R-:W-:Y:S05]  /*76a0*/  @!P2 BRA `(.L_x_10647) ;  /* 0x0000007c0088a947 */ /* 0x010fea0003800000 */
.L_x_10646:
[----:B------:R-:W-:Y:S01]  /*76b0*/  R2UR UR56, R200 ;  /* 0x00000000c83872ca */ /* 0x000fe200000e0000 */
[----:B------:R-:W-:Y:S01]  /*76c0*/  UIMAD UR5, UR36, 0x300, UR38 ;  /* 0x00000300240578a4 */ /* 0x000fe2000f8e0226 */
[----:B------:R-:W-:Y:S01]  /*76d0*/  R2UR UR57, R201 ;  /* 0x00000000c93972ca */ /* 0x000fe200000e0000 */
[----:B-12-4-:R-:W-:Y:S01]  /*76e0*/  WARPGROUP.ARRIVE ;  /* 0x00000000000079c5 */ /* 0x016fe20000000000 */
        /* <DEDUP_REMOVED lines=27> */
.L_x_10648:
[----:B------:R1:W2:Y:S01]  /*78a0*/  SYNCS.PHASECHK.TRANS64.TRYWAIT P2, [UR4+0x32450], R208 ;  /* 0x032450d0ff0075a7 */ /* 0x0002a20008040144 */
[----:B------:R-:W-:Y:S05]  /*78b0*/  @!P0 BRA `(.L_x_10649) ;  /* 0x0000000000048947 */ /* 0x000fea0003800000 */
[----:B------:R-:W-:Y:S01]  /*78c0*/  BPT.TRAP 0x1 ;  /* 0x000000040000795c */ /* 0x000fe20000300000 */
.L_x_10649:
[----:B--2---:R-:W-:Y:S05]  /*78d0*/  @P2 BRA `(.L_x_10650) ;  /* 0x0000000000082947 */ /* 0x004fea0003800000 */
[----:B------:R-:W2:Y:S02]  /*78e0*/  SYNCS.PHASECHK.TRANS64.TRYWAIT P2, [UR4+0x32450], R208 ;  /* 0x032450d0ff0075a7 */ /* 0x000ea40008040144 */
[----:B--2---:R-:W-:Y:S05]  /*78f0*/  @!P2 BRA `(.L_x_10651) ;  /* 0x0000007c000ca947 */ /* 0x004fea0003800000 */
.L_x_10650:
        /* <DEDUP_REMOVED lines=10> */
[C---:B------:R-:W-:Y:S01]  /*79a0*/  ISETP.GT.AND P2, PT, R13.reuse, RZ, PT ;  /* 0x000000ff0d00720c */ /* 0x040fe20003f44270 */
[----:B------:R-:W-:Y:S01]  /*79b0*/  UMOV UR15, 0x40000040 ;  /* 0x40000040000f7882 */ /* 0x000fe20000000000 */
[----:B------:R-:W-:Y:S01]  /*79c0*/  UIADD3 UR18, UR5, 0x600, URZ ;  /* 0x0000060005127890 */ /* 0x000fe2000fffe03f */
[----:B------:R-:W-:Y:S01]  /*79d0*/  VIADD R13, R13, 0xffffffff ;  /* 0xffffffff0d0d7836 */ /* 0x000fe20000000000 */
        /* <DEDUP_REMOVED lines=116> */
[----:B-123--:R-:W-:Y:S01]  /*8120*/  FMNMX.FTZ R208, R152, R206, !PT ;  /* 0x000000ce98d07209 */ /* 0x00efe20007810000 */
[----:B------:R-:W1:Y:S01]  /*8130*/  MUFU.TANH R157, R157 ;  /* 0x0000009d009d7308 */ /* 0x000e620000002400 */
[----:B------:R-:W-:Y:S01]  /*8140*/  FMUL.FTZ R181, R182, UR5 ;  /* 0x00000005b6b57c20 */ /* 0x000fe20008410000 */
[----:B------:R-:W-:Y:S01]  /*8150*/  FMUL.FTZ R154, R154, UR5 ;  /* 0x000000059a9a7c20 */ /* 0x000fe20008410000 */
[----:B------:R-:W-:Y:S01]  /*8160*/  FMUL.FTZ R182, R183, UR5 ;  /* 0x00000005b7b67c20 */ /* 0x000fe20008410000 */
[----:B------:R-:W-:Y:S01]  /*8170*/  FMUL.FTZ R183, R184, UR5 ;  /* 0x00000005b8b77c20 */ /* 0x000fe20008410000 */
[----:B------:R-:W-:Y:S01]  /*8180*/  FMUL.FTZ R184, R185, UR5 ;  /* 0x00000005b9b87c20 */ /* 0x000fe20008410000 */
[----:B----4-:R-:W-:Y:S01]  /*8190*/  FMNMX.FTZ R209, R153, R208, !PT ;  /* 0x000000d099d17209 */ /* 0x010fe20007810000 */
[----:B------:R-:W-:Y:S01]  /*81a0*/  FMUL.FTZ R185, R186, UR5 ;  /* 0x00000005bab97c20 */ /* 0x000fe20008410000 */
[----:B------:R-:W2:Y:S01]  /*81b0*/  MUFU.TANH R217, R217 ;  /* 0x000000d900d97308 */ /* 0x000ea20000002400 */
[----:B------:R-:W-:Y:S01]  /*81c0*/  FMUL.FTZ R155, R155, UR5 ;  /* 0x000000059b9b7c20 */ /* 0x000fe20008410000 */
[----:B------:R-:W-:Y:S01]  /*81d0*/  FMUL.FTZ R186, R187, UR5 ;  /* 0x00000005bbba7c20 */ /* 0x000fe20008410000 */
[----:B------:R-:W-:Y:S01]  /*81e0*/  FMUL.FTZ R187, R188, UR5 ;  /* 0x00000005bcbb7c20 */ /* 0x000fe20008410000 */
[----:B-----5:R-:W-:Y:S01]  /*81f0*/  FMNMX.FTZ R188, R156, R209, !PT ;  /* 0x000000d19cbc7209 */ /* 0x020fe20007810000 */
[----:B------:R-:W-:Y:S01]  /*8200*/  FMUL.FTZ R158, R158, UR5 ;  /* 0x000000059e9e7c20 */ /* 0x000fe20008410000 */
[----:B------:R-:W-:-:S02]  /*8210*/  FMUL.FTZ R159, R159, UR5 ;  /* 0x000000059f9f7c20 */ /* 0x000fc40008410000 */
[----:B------:R-:W3:Y:S01]  /*8220*/  MUFU.TANH R160, R160 ;  /* 0x000000a000a07308 */ /* 0x000ee20000002400 */
[----:B-1----:R-:W-:Y:S01]  /*8230*/  FMNMX.FTZ R208, R157, R188, !PT ;  /* 0x000000bc9dd07209 */ /* 0x002fe20007810000 */
[----:B------:R-:W-:-:S06]  /*8240*/  FMUL.FTZ R188, R189, UR5 ;  /* 0x00000005bdbc7c20 */ /* 0x000fcc0008410000 */
        /* <DEDUP_REMOVED lines=21> */
[----:B------:R-:W-:-:S05]  /*83a0*/  FMUL.FTZ R192, R193, UR5 ;  /* 0x00000005c1c07c20 */ /* 0x000fca0008410000 */
        /* <DEDUP_REMOVED lines=61> */
[----:B--2---:R-:W-:-:S05]  /*8780*/  FMNMX.FTZ R197, R196, R197, !PT ;  /* 0x000000c5c4c57209 */ /* 0x004fca0007810000 */
[----:B------:R-:W2:Y:S02]  /*8790*/  SHFL.BFLY PT, R210, R197, 0x2, 0x1f ;  /* 0x0c401f00c5d27f89 */ /* 0x000ea400000e0000 */
[----:B------:R-:W4:Y:S01]  /*87a0*/  MUFU.TANH R190, R190 ;  /* 0x000000be00be7308 */ /* 0x000f220000002400 */
[----:B---3--:R-:W-:-:S07]  /*87b0*/  FMNMX.FTZ R198, R186, R195, !PT ;  /* 0x000000c3bac67209 */ /* 0x008fce0007810000 */
[----:B------:R-:W3:Y:S01]  /*87c0*/  MUFU.TANH R193, R193 ;  /* 0x000000c100c17308 */ /* 0x000ee20000002400 */
[----:B-1----:R-:W-:-:S07]  /*87d0*/  FMNMX.FTZ R195, R189, R198, !PT ;  /* 0x000000c6bdc37209 */ /* 0x002fce0007810000 */
[----:B------:R-:W1:Y:S01]  /*87e0*/  MUFU.TANH R208, R208 ;  /* 0x000000d000d07308 */ /* 0x000e620000002400 */
[----:B----4-:R-:W-:Y:S02]  /*87f0*/  FMNMX.FTZ R198, R190, R195, !PT ;  /* 0x000000c3bec67209 */ /* 0x010fe40007810000 */
[----:B--2---:R-:W-:-:S05]  /*8800*/  FMNMX.FTZ R210, R197, R210, !PT ;  /* 0x000000d2c5d27209 */ /* 0x004fca0007810000 */
[----:B------:R-:W2:Y:S01]  /*8810*/  MUFU.TANH R209, R209 ;  /* 0x000000d100d17308 */ /* 0x000ea20000002400 */
[----:B---3--:R-:W-:Y:S01]  /*8820*/  FMNMX.FTZ R195, R193, R198, !PT ;  /* 0x000000c6c1c37209 */ /* 0x008fe20007810000 */
[----:B------:R-:W3:Y:S06]  /*8830*/  SHFL.BFLY PT, R213, R210, 0x1, 0x1f ;  /* 0x0c201f00d2d57f89 */ /* 0x000eec00000e0000 */
[----:B------:R-:W4:Y:S01]  /*8840*/  MUFU.TANH R211, R211 ;  /* 0x000000d300d37308 */ /* 0x000f220000002400 */
[----:B-1----:R-:W-:Y:S02]  /*8850*/  FMNMX.FTZ R198, R208, R195, !PT ;  /* 0x000000c3d0c67209 */ /* 0x002fe40007810000 */
[----:B------:R-:W1:Y:S02]  /*8860*/  LDC R195, c[0x0][0xa80] ;  /* 0x0002a000ffc37b82 */ /* 0x000e640000000800 */
[----:B--2---:R-:W-:-:S04]  /*8870*/  FMNMX.FTZ R198, R209, R198, !PT ;  /* 0x000000c6d1c67209 */ /* 0x004fc80007810000 */
[----:B----4-:R-:W-:Y:S02]  /*8880*/  FMNMX.FTZ R199, R211, R198, !PT ;  /* 0x000000c6d3c77209 */ /* 0x010fe40007810000 */
[----:B---3--:R-:W-:-:S03]  /*8890*/  FMNMX.FTZ R197, R210, R213, !PT ;  /* 0x000000d5d2c57209 */ /* 0x008fc60007810000 */
[----:B------:R-:W2:Y:S02]  /*88a0*/  SHFL.BFLY PT, R198, R199, 0x2, 0x1f ;  /* 0x0c401f00c7c67f89 */ /* 0x000ea400000e0000 */
[----:B-1----:R-:W-:-:S04]  /*88b0*/  FMUL.FTZ R212, R197, R195 ;  /* 0x000000c3c5d47220 */ /* 0x002fc80000410000 */
        /* <DEDUP_REMOVED lines=15> */
[----:B--2---:R-:W-:Y:S01]  /*89b0*/  FMNMX.FTZ R214, R199, R198, !PT ;  /* 0x000000c6c7d67209 */ /* 0x004fe20007810000 */
[----:B------:R-:W-:Y:S01]  /*89c0*/  FADD.FTZ R198, -R197, R206 ;  /* 0x000000cec5c67221 */ /* 0x000fe20000010100 */
[-CC-:B------:R-:W-:Y:S01]  /*89d0*/  FFMA.FTZ R206, R153, R195.reuse, -R212.reuse ;  /* 0x000000c399ce7223 */ /* 0x180fe200000108d4 */
[-CC-:B------:R-:W-:Y:S01]  /*89e0*/  FFMA.FTZ R153, R157, R195.reuse, -R212.reuse ;  /* 0x000000c39d997223 */ /* 0x180fe200000108d4 */
[-CC-:B------:R-:W-:Y:S01]  /*89f0*/  FFMA.FTZ R180, R180, R195.reuse, -R212.reuse ;  /* 0x000000c3b4b47223 */ /* 0x180fe200000108d4 */
[----:B------:R-:W1:Y:S01]  /*8a00*/  SHFL.BFLY PT, R213, R214, 0x1, 0x1f ;  /* 0x0c201f00d6d57f89 */ /* 0x000e6200000e0000 */
        /* <DEDUP_REMOVED lines=10> */
[----:B------:R-:W-:-:S07]  /*8ab0*/  FFMA.FTZ R194, R194, R195, -R212 ;  /* 0x000000c3c2c27223 */ /* 0x000fce00000108d4 */
[----:B------:R-:W-:Y:S01]  /*8ac0*/  MUFU.EX2 R206, R206 ;  /* 0x000000ce00ce7308 */ /* 0x000fe20000000800 */
[----:B-1----:R-:W-:Y:S01]  /*8ad0*/  FMNMX.FTZ R156, R214, R213, !PT ;  /* 0x000000d5d69c7209 */ /* 0x002fe20007810000 */
[----:B------:R-:W-:Y:S01]  /*8ae0*/  IMAD.U32 R214, RZ, RZ, UR4 ;  /* 0x00000004ffd67e24 */ /* 0x000fe2000f8e00ff */
[----:B------:R-:W-:Y:S01]  /*8af0*/  UIMAD UR4, UR36, 0xc00, UR7 ;  /* 0x00000c00240478a4 */ /* 0x000fe2000f8e0207 */
[-C--:B--2---:R-:W-:Y:S01]  /*8b00*/  FMUL.FTZ R24, R24, R198.reuse ;  /* 0x000000c618187220 */ /* 0x084fe20000410000 */
[-C--:B------:R-:W-:Y:S01]  /*8b10*/  FMUL.FTZ R25, R25, R198.reuse ;  /* 0x000000c619197220 */ /* 0x080fe20000410000 */
[C---:B------:R-:W-:Y:S01]  /*8b20*/  FADD.FTZ R152, -R156.reuse, R207 ;  /* 0x000000cf9c987221 */ /* 0x040fe20000010100 */
[-C--:B------:R-:W-:Y:S01]  /*8b30*/  FMUL.FTZ R218, R156, R195.reuse ;  /* 0x000000c39cda7220 */ /* 0x080fe20000410000 */
[----:B------:R1:W-:Y:S01]  /*8b40*/  MUFU.EX2 R207, R153 ;  /* 0x0000009900cf7308 */ /* 0x0003e20000000800 */
[----:B------:R-:W-:Y:S01]  /*8b50*/  FMUL.FTZ R28, R28, R198 ;  /* 0x000000c61c1c7220 */ /* 0x000fe20000410000 */
[-C--:B------:R-:W-:Y:S01]  /*8b60*/  FMUL.FTZ R157, R152, R195.reuse ;  /* 0x000000c3989d7220 */ /* 0x080fe20000410000 */
[----:B------:R-:W-:Y:S01]  /*8b70*/  @!P1 IADD3 R152, R214, 0x32440, RZ ;  /* 0x00032440d6989810 */ /* 0x000fe20007ffe0ff */
[-CC-:B------:R-:W-:Y:S01]  /*8b80*/  FFMA.FTZ R216, R158, R195.reuse, -R218.reuse ;  /* 0x000000c39ed87223 */ /* 0x180fe200000108da */
[----:B------:R-:W-:Y:S01]  /*8b90*/  IADD3 R158, -R220, 0xb, RZ ;  /* 0x0000000bdc9e7810 */ /* 0x000fe20007ffe1ff */
[-C--:B------:R-:W-:Y:S01]  /*8ba0*/  FFMA.FTZ R213, R154, R195.reuse, -R218 ;  /* 0x000000c39ad57223 */ /* 0x080fe200000108da */
[----:B------:R-:W-:Y:S01]  /*8bb0*/  @!P1 PRMT R152, RZ, 0x654, R152 ;  /* 0x00000654ff989816 */ /* 0x000fe20000000098 */
[----:B------:R-:W-:Y:S01]  /*8bc0*/  FFMA.FTZ R215, R155, R195, -R218 ;  /* 0x000000c39bd77223 */ /* 0x000fe200000108da */
[----:B-1----:R-:W-:-:S02]  /*8bd0*/  VIADD R153, R220, 0x8 ;  /* 0x00000008dc997836 */ /* 0x002fc40000000000 */
[--C-:B------:R-:W-:Y:S01]  /*8be0*/  FFMA.FTZ R159, R159, R195, -R218.reuse ;  /* 0x000000c39f9f7223 */ /* 0x100fe200000108da */
[----:B------:R3:W-:Y:S06]  /*8bf0*/  BAR.ARV R158, 0x100 ;  /* 0x0004009e0000751d */ /* 0x0007ec0000002000 */
[----:B------:R1:W-:Y:S01]  /*8c00*/  @!P1 SYNCS.ARRIVE.TRANS64.RED.A1T0 RZ, [R152+URZ], RZ ;  /* 0x000000ff98ff99a7 */ /* 0x0003e2000810043f */
        /* <DEDUP_REMOVED lines=132> */
[----:B------:R-:W-:Y:S01]  /*9450*/  UMOV UR10, UR4 ;  /* 0x00000004000a7c82 */ /* 0x000fe20008000000 */
[----:B------:R-:W-:Y:S01]  /*9460*/  F2FP.BF16.F32.PACK_AB R154, R207, R210 ;  /* 0x000000d2cf9a723e */ /* 0x000fe200000010ff */
[--C-:B------:R-:W-:Y:S01]  /*9470*/  FFMA.FTZ R161, R161, R195, -R218.reuse ;  /* 0x000000c3a1a17223 */ /* 0x100fe200000108da */
[----:B----4-:R-:W-:Y:S01]  /*9480*/  F2FP.BF16.F32.PACK_AB R153, R215, R213 ;  /* 0x000000d5d799723e */ /* 0x010fe200000010ff */
[-CC-:B------:R-:W-:Y:S01]  /*9490*/  FFMA.FTZ R162, R162, R195.reuse, -R218.reuse ;  /* 0x000000c3a2a27223 */ /* 0x180fe200000108da */
[----:B-----5:R-:W-:Y:S01]  /*94a0*/  F2FP.BF16.F32.PACK_AB R155, R159, R216 ;  /* 0x000000d89f9b723e */ /* 0x020fe200000010ff */
[-CC-:B------:R-:W-:Y:S01]  /*94b0*/  FFMA.FTZ R165, R165, R195.reuse, -R218.reuse ;  /* 0x000000c3a5a57223 */ /* 0x180fe200000108da */
[-CC-:B------:R-:W-:Y:S01]  /*94c0*/  FFMA.FTZ R166, R166, R195.reuse, -R218.reuse ;  /* 0x000000c3a6a67223 */ /* 0x180fe200000108da */
[----:B------:R-:W1:Y:S01]  /*94d0*/  MUFU.EX2 R160, R160 ;  /* 0x000000a000a07308 */ /* 0x000e620000000800 */
[----:B------:R-:W-:Y:S01]  /*94e0*/  WARPGROUP.ARRIVE ;  /* 0x00000000000079c5 */ /* 0x000fe20000000000 */
[-CC-:B------:R-:W-:Y:S01]  /*94f0*/  FFMA.FTZ R169, R169, R195.reuse, -R218.reuse ;  /* 0x000000c3a9a97223 */ /* 0x180fe200000108da */
[-CC-:B------:R-:W-:Y:S01]  /*9500*/  FFMA.FTZ R170, R170, R195.reuse, -R218.reuse ;  /* 0x000000c3aaaa7223 */ /* 0x180fe200000108da */
[-CC-:B------:R-:W-:Y:S01]  /*9510*/  FFMA.FTZ R173, R173, R195.reuse, -R218.reuse ;  /* 0x000000c3adad7223 */ /* 0x180fe200000108da */
[-CC-:B------:R-:W-:Y:S01]  /*9520*/  FFMA.FTZ R174, R174, R195.reuse, -R218.reuse ;  /* 0x000000c3aeae7223 */ /* 0x180fe200000108da */
[-CC-:B------:R-:W-:Y:S01]  /*9530*/  FFMA.FTZ R177, R177, R195.reuse, -R218.reuse ;  /* 0x000000c3b1b17223 */ /* 0x180fe200000108da */
[----:B------:R-:W-:Y:S01]  /*9540*/  HGMMA.64x256x16.F32.BF16 R24, R152, gdesc[UR8].tnspB, R24, gsb0 ;  /* 0x43e0000898187df0 */ /* 0x000fe20008001818 */
[----:B------:R-:W-:Y:S01]  /*9550*/  MUFU.EX2 R163, R163 ;  /* 0x000000a300a37308 */ /* 0x000fe20000000800 */
[----:B------:R-:W-:Y:S01]  /*9560*/  UIADD3 UR10, UR4, 0x80, URZ ;  /* 0x00000080040a7890 */ /* 0x000fe2000fffe03f */
[-CC-:B------:R-:W-:Y:S01]  /*9570*/  FFMA.FTZ R178, R178, R195.reuse, -R218.reuse ;  /* 0x000000c3b2b27223 */ /* 0x180fe200000108da */
[----:B------:R-:W-:Y:S01]  /*9580*/  UMOV UR11, 0x40000040 ;  /* 0x40000040000b7882 */ /* 0x000fe20000000000 */
        /* <DEDUP_REMOVED lines=10> */
[----:B------:R-:W-:Y:S01]  /*9630*/  FFMA.FTZ R209, R211, R195, -R218 ;  /* 0x000000c3d3d17223 */ /* 0x000fe200000108da */
[----:B------:R-:W-:Y:S01]  /*9640*/  FFMA.FTZ R199, R198, R12, R199 ;  /* 0x0000000cc6c77223 */ /* 0x000fe200000100c7 */
[----:B------:R-:W-:Y:S01]  /*9650*/  MUFU.EX2 R161, R161 ;  /* 0x000000a100a17308 */ /* 0x000fe20000000800 */
[----:B------:R-:W-:Y:S01]  /*9660*/  FFMA.FTZ R0, R157, R0, R213 ;  /* 0x000000009d007223 */ /* 0x000fe200000100d5 */
[----:B------:R-:W-:-:S02]  /*9670*/  @!P1 VIADD R214, R214, 0x32460 ;  /* 0x00032460d6d69836 */ /* 0x000fc40000000000 */
[----:B------:R-:W-:Y:S01]  /*9680*/  FADD.FTZ R199, R206, R199 ;  /* 0x000000c7cec77221 */ /* 0x000fe20000010000 */
[----:B------:R-:W-:Y:S02]  /*9690*/  IMAD.MOV.U32 R206, RZ, RZ, R197 ;  /* 0x000000ffffce7224 */ /* 0x000fe400078e00c5 */
[----:B------:R-:W-:Y:S01]  /*96a0*/  FADD.FTZ R215, R215, R0 ;  /* 0x00000000d7d77221 */ /* 0x000fe20000010000 */
[----:B------:R-:W-:Y:S01]  /*96b0*/  FADD.FTZ R210, R210, R199 ;  /* 0x000000c7d2d27221 */ /* 0x000fe20000010000 */
[----:B------:R-:W4:Y:S02]  /*96c0*/  MUFU.EX2 R162, R162 ;  /* 0x000000a200a27308 */ /* 0x000f240000000800 */
[----:B------:R-:W-:Y:S01]  /*96d0*/  FADD.FTZ R216, R216, R215 ;  /* 0x000000d7d8d87221 */ /* 0x000fe20000010000 */
[----:B------:R-:W-:Y:S01]  /*96e0*/  @!P1 PRMT R214, RZ, 0x654, R214 ;  /* 0x00000654ffd69816 */ /* 0x000fe200000000d6 */
[----:B------:R-:W-:Y:S01]  /*96f0*/  FADD.FTZ R210, R207, R210 ;  /* 0x000000d2cfd27221 */ /* 0x000fe20000010000 */
[----:B------:R-:W-:Y:S01]  /*9700*/  MOV R207, R156 ;  /* 0x0000009c00cf7202 */ /* 0x000fe20000000f00 */
[----:B------:R-:W-:-:S02]  /*9710*/  FADD.FTZ R216, R159, R216 ;  /* 0x000000d89fd87221 */ /* 0x000fc40000010000 */
[----:B------:R-:W-:Y:S08]  /*9720*/  MUFU.EX2 R165, R165 ;  /* 0x000000a500a57308 */ /* 0x000ff00000000800 */
[----:B------:R-:W5:Y:S08]  /*9730*/  MUFU.EX2 R166, R166 ;  /* 0x000000a600a67308 */ /* 0x000f700000000800 */
[----:B------:R-:W-:Y:S08]  /*9740*/  MUFU.EX2 R167, R167 ;  /* 0x000000a700a77308 */ /* 0x000ff00000000800 */
[----:B------:R-:W3:Y:S08]  /*9750*/  MUFU.EX2 R168, R168 ;  /* 0x000000a800a87308 */ /* 0x000ef00000000800 */
        /* <DEDUP_REMOVED lines=25> */
[----:B------:R-:W3:Y:S01]  /*98f0*/  MUFU.EX2 R221, R221 ;  /* 0x000000dd00dd7308 */ /* 0x000ee20000000800 */
[----:B------:R-:W-:-:S02]  /*9900*/  WARPGROUP.DEPBAR.LE gsb0, 0x0 ;  /* 0x00008000000079c5 */ /* 0x000fc40000010000 */
[----:B-1----:R-:W-:-:S05]  /*9910*/  F2FP.BF16.F32.PACK_AB R152, R160, R217 ;  /* 0x000000d9a098723e */ /* 0x002fca00000010ff */
[----:B------:R-:W-:Y:S01]  /*9920*/  MUFU.EX2 R193, R193 ;  /* 0x000000c100c17308 */ /* 0x000fe20000000800 */
[----:B--2---:R-:W-:Y:S01]  /*9930*/  F2FP.BF16.F32.PACK_AB R154, R164, R163 ;  /* 0x000000a3a49a723e */ /* 0x004fe200000010ff */
[----:B------:R-:W-:Y:S01]  /*9940*/  FADD.FTZ R217, R217, R210 ;  /* 0x000000d2d9d97221 */ /* 0x000fe20000010000 */
[----:B----4-:R-:W-:Y:S01]  /*9950*/  F2FP.BF16.F32.PACK_AB R153, R162, R161 ;  /* 0x000000a1a299723e */ /* 0x010fe200000010ff */
[----:B------:R-:W-:Y:S01]  /*9960*/  FADD.FTZ R161, R161, R216 ;  /* 0x000000d8a1a17221 */ /* 0x000fe20000010000 */
[----:B-----5:R-:W-:Y:S01]  /*9970*/  F2FP.BF16.F32.PACK_AB R155, R166, R165 ;  /* 0x000000a5a69b723e */ /* 0x020fe200000010ff */
[----:B------:R-:W-:Y:S02]  /*9980*/  FADD.FTZ R160, R160, R217 ;  /* 0x000000d9a0a07221 */ /* 0x000fe40000010000 */
[----:B------:R-:W1:Y:S01]  /*9990*/  MUFU.EX2 R196, R196 ;  /* 0x000000c400c47308 */ /* 0x000e620000000800 */
[----:B------:R-:W-:Y:S01]  /*99a0*/  WARPGROUP.ARRIVE ;  /* 0x00000000000079c5 */ /* 0x000fe20000000000 */
[----:B------:R-:W-:Y:S01]  /*99b0*/  FADD.FTZ R162, R162, R161 ;  /* 0x000000a1a2a27221 */ /* 0x000fe20000010000 */
[----:B------:R-:W-:-:S03]  /*99c0*/  FADD.FTZ R163, R163, R160 ;  /* 0x000000a0a3a37221 */ /* 0x000fc60000010000 */
[----:B------:R-:W-:Y:S01]  /*99d0*/  FADD.FTZ R165, R165, R162 ;  /* 0x000000a2a5a57221 */ /* 0x000fe20000010000 */
[----:B------:R-:W-:Y:S01]  /*99e0*/  HGMMA.64x256x16.F32.BF16 R24, R152, gdesc[UR8].tnspB, R24, gsb0 ;  /* 0x43e0000898187df0 */ /* 0x000fe20008001818 */
[----:B------:R-:W-:Y:S01]  /*99f0*/  UIADD3 UR10, UR4, 0x100, URZ ;  /* 0x00000100040a7890 */ /* 0x000fe2000fffe03f */
[----:B------:R-:W-:Y:S01]  /*9a00*/  MUFU.EX2 R208, R208 ;  /* 0x000000d000d07308 */ /* 0x000fe20000000800 */
[----:B------:R-:W-:Y:S01]  /*9a10*/  UMOV UR11, 0x40000040 ;  /* 0x40000040000b7882 */ /* 0x000fe20000000000 */
[----:B------:R-:W-:Y:S01]  /*9a20*/  FADD.FTZ R164, R164, R163 ;  /* 0x000000a3a4a47221 */ /* 0x000fe20000010000 */
[----:B------:R-:W-:-:S05]  /*9a30*/  FADD.FTZ R166, R166, R165 ;  /* 0x000000a5a6a67221 */ /* 0x000fca0000010000 */
[----:B------:R-:W2:Y:S01]  /*9a40*/  MUFU.EX2 R209, R209 ;  /* 0x000000d100d17308 */ /* 0x000ea20000000800 */
[----:B------:R-:W-:Y:S02]  /*9a50*/  WARPGROUP.DEPBAR.LE gsb0, 0x0 ;  /* 0x00008000000079c5 */ /* 0x000fe40000010000 */
[----:B---3--:R-:W-:Y:S01]  /*9a60*/  F2FP.BF16.F32.PACK_AB R152, R168, R167 ;  /* 0x000000a7a898723e */ /* 0x008fe200000010ff */
        /* <DEDUP_REMOVED lines=13> */
[----:B------:R-:W-:Y:S01]  /*9b40*/  FADD.FTZ R174, R174, R173 ;  /* 0x000000adaeae7221 */ /* 0x000fe20000010000 */
[----:B------:R-:W-:Y:S01]  /*9b50*/  UMOV UR11, 0x40000040 ;  /* 0x40000040000b7882 */ /* 0x000fe20000000000 */
[----:B------:R-:W-:-:S02]  /*9b60*/  WARPGROUP.DEPBAR.LE gsb0, 0x0 ;  /* 0x00008000000079c5 */ /* 0x000fc40000010000 */
[----:B------:R-:W-:Y:S01]  /*9b70*/  F2FP.BF16.F32.PACK_AB R152, R176, R175 ;  /* 0x000000afb098723e */ /* 0x000fe200000010ff */
[----:B------:R-:W-:Y:S01]  /*9b80*/  FADD.FTZ R175, R175, R172 ;  /* 0x000000acafaf7221 */ /* 0x000fe20000010000 */
[----:B------:R-:W-:Y:S02]  /*9b90*/  F2FP.BF16.F32.PACK_AB R154, R180, R179 ;  /* 0x000000b3b49a723e */ /* 0x000fe400000010ff */
        /* <DEDUP_REMOVED lines=10> */
[----:B------:R-:W-:Y:S01]  /*9c40*/  UIADD3 UR10, UR4, 0x200, URZ ;  /* 0x00000200040a7890 */ /* 0x000fe2000fffe03f */
[----:B------:R-:W-:Y:S01]  /*9c50*/  FADD.FTZ R182, R182, R181 ;  /* 0x000000b5b6b67221 */ /* 0x000fe20000010000 */
[----:B------:R-:W-:Y:S01]  /*9c60*/  UMOV UR11, 0x40000040 ;  /* 0x40000040000b7882 */ /* 0x000fe20000000000 */
[----:B------:R-:W-:Y:S01]  /*9c70*/  UIADD3 UR4, UR4, 0x280, URZ ;  /* 0x0000028004047890 */ /* 0x000fe2000fffe03f */
        /* <DEDUP_REMOVED lines=12> */
[----:B------:R-:W-:-:S06]  /*9d40*/  FADD.FTZ R188, R188, R187 ;  /* 0x000000bbbcbc7221 */ /* 0x000fcc0000010000 */
[----:B------:R-:W-:Y:S01]  /*9d50*/  HGMMA.64x256x16.F32.BF16 R24, R152, gdesc[UR8].tnspB, R24, gsb0 ;  /* 0x43e0000898187df0 */ /* 0x000fe20008001818 */
[----:B------:R-:W-:Y:S01]  /*9d60*/  UMOV UR10, UR4 ;  /* 0x00000004000a7c82 */ /* 0x000fe20008000000 */
[----:B------:R-:W-:Y:S01]  /*9d70*/  UMOV UR11, 0x40000040 ;  /* 0x40000040000b7882 */ /* 0x000fe20000000000 */
[----:B------:R-:W-:Y:S01]  /*9d80*/  FADD.FTZ R190, R190, R189 ;  /* 0x000000bdbebe7221 */ /* 0x000fe20000010000 */
[----:B------:R-:W-:Y:S02]  /*9d90*/  WARPGROUP.DEPBAR.LE gsb0, 0x0 ;  /* 0x00008000000079c5 */ /* 0x000fe40000010000 */
[----:B------:R-:W-:Y:S01]  /*9da0*/  F2FP.BF16.F32.PACK_AB R152, R192, R191 ;  /* 0x000000bfc098723e */ /* 0x000fe200000010ff */
[----:B------:R-:W-:Y:S01]  /*9db0*/  FADD.FTZ R191, R191, R188 ;  /* 0x000000bcbfbf7221 */ /* 0x000fe20000010000 */
[----:B------:R-:W-:Y:S02]  /*9dc0*/  F2FP.BF16.F32.PACK_AB R154, R221, R194 ;  /* 0x000000c2dd9a723e */ /* 0x000fe400000010ff */
[----:B-1----:R-:W-:Y:S01]  /*9dd0*/  F2FP.BF16.F32.PACK_AB R153, R196, R193 ;  /* 0x000000c1c499723e */ /* 0x002fe200000010ff */
[----:B------:R-:W-:Y:S01]  /*9de0*/  FADD.FTZ R193, R193, R190 ;  /* 0x000000bec1c17221 */ /* 0x000fe20000010000 */
[----:B--2---:R-:W-:Y:S01]  /*9df0*/  F2FP.BF16.F32.PACK_AB R155, R209, R208 ;  /* 0x000000d0d19b723e */ /* 0x004fe200000010ff */
        /* <DEDUP_REMOVED lines=11> */
.L_x_10643:
[----:B------:R-:W4:Y:S01]  /*9eb0*/  SHFL.BFLY PT, R3, R12, 0x2, 0x1f ;  /* 0x0c401f000c037f89 */ /* 0x000f2200000e0000 */
[----:B------:R-:W-:Y:S01]  /*9ec0*/  IMAD.MOV.U32 R7, RZ, RZ, RZ ;  /* 0x000000ffff077224 */ /* 0x000fe200078e00ff */
[----:B------:R-:W-:Y:S01]  /*9ed0*/  UIADD3 UR36, UR36, 0x1, URZ ;  /* 0x0000000124247890 */ /* 0x000fe2000fffe03f */
[----:B------:R5:W-:Y:S06]  /*9ee0*/  BAR.ARV R158, 0x100 ;  /* 0x0004009e0000751d */ /* 0x000bec0000002000 */
[----:B------:R-:W-:Y:S02]  /*9ef0*/  UISETP.NE.AND UP0, UPT, UR36, 0x2, UPT ;  /* 0x000000022400788c */ /* 0x000fe4000bf05270 */
[----:B------:R-:W-:Y:S06]  /*9f00*/  BAR.ARV 0x8, 0x120 ;  /* 0x0204800000007b1d */ /* 0x000fec0000002000 */
[----:B------:R-:W-:Y:S01]  /*9f10*/  USEL UR4, URZ, 0x1, UP0 ;  /* 0x000000013f047887 */ /* 0x000fe20008000000 */
[----:B------:R-:W-:Y:S01]  /*9f20*/  PLOP3.LUT P0, PT, PT, PT, PT, 0x8, 0x0 ;  /* 0x000000000000781c */ /* 0x000fe20003f0e170 */
[----:B------:R-:W1:Y:S01]  /*9f30*/  SHFL.BFLY PT, R5, R0, 0x2, 0x1f ;  /* 0x0c401f0000057f89 */ /* 0x000e6200000e0000 */
[----:B------:R-:W-:Y:S01]  /*9f40*/  VIADD R226, R226, 0x1 ;  /* 0x00000001e2e27836 */ /* 0x000fe20000000000 */
[----:B------:R-:W-:Y:S01]  /*9f50*/  USEL UR36, UR36, URZ, UP0 ;  /* 0x0000003f24247287 */ /* 0x000fe20008000000 */
[----:B----4-:R-:W-:Y:S01]  /*9f60*/  FADD.FTZ R2, R3, R12 ;  /* 0x0000000c03027221 */ /* 0x010fe20000010000 */
[----:B------:R-:W-:-:S04]  /*9f70*/  ULOP3.LUT UR37, UR37, UR4, URZ, 0x3c, !UPT ;  /* 0x0000000425257292 */ /* 0x000fc8000f8e3c3f */
[----:B------:R-:W4:Y:S01]  /*9f80*/  SHFL.BFLY PT, R3, R2, 0x1, 0x1f ;  /* 0x0c201f0002037f89 */ /* 0x000f2200000e0000 */
[----:B-1----:R-:W-:Y:S01]  /*9f90*/  FADD.FTZ R5, R5, R0 ;  /* 0x0000000005057221 */ /* 0x002fe20000010000 */
[----:B------:R-:W-:-:S04]  /*9fa0*/  MOV R0, 0xff800000 ;  /* 0xff80000000007802 */ /* 0x000fc80000000f00 */
[----:B------:R-:W1:Y:S01]  /*9fb0*/  SHFL.BFLY PT, R4, R5, 0x1, 0x1f ;  /* 0x0c201f0005047f89 */ /* 0x000e6200000e0000 */
[----:B----4-:R-:W-:Y:S01]  /*9fc0*/  FADD.FTZ R21, R2, R3 ;  /* 0x0000000302157221 */ /* 0x010fe20000010000 */
[----:B------:R-:W-:Y:S02]  /*9fd0*/  IMAD.MOV.U32 R3, RZ, RZ, RZ ;  /* 0x000000ffff037224 */ /* 0x000fe400078e00ff */
[----:B------:R-:W-:Y:S02]  /*9fe0*/  IMAD.MOV.U32 R2, RZ, RZ, -0x800000 ;  /* 0xff800000ff027424 */ /* 0x000fe400078e00ff */
[----:B------:R-:W-:-:S13]  /*9ff0*/  FSETP.NE.FTZ.AND P1, PT, R21, RZ, PT ;  /* 0x000000ff1500720b */ /* 0x000fda0003f35000 */
[----:B------:R-:W4:Y:S01]  /*a000*/  @P1 MUFU.RCP R7, R21 ;  /* 0x0000001500071308 */ /* 0x000f220000001000 */
[----:B------:R-:W-:Y:S01]  /*a010*/  @P1 FMUL.FTZ R20, R195, 0.69314718246459960938 ;  /* 0x3f317218c3141820 */ /* 0x000fe20000410000 */
[----:B-1----:R-:W-:-:S05]  /*a020*/  FADD.FTZ R22, R5, R4 ;  /* 0x0000000405167221 */ /* 0x002fca0000010000 */
[----:B------:R-:W-:Y:S01]  /*a030*/  FSETP.NE.FTZ.AND P2, PT, R22, RZ, PT ;  /* 0x000000ff1600720b */ /* 0x000fe20003f55000 */
[----:B------:R-:W1:Y:S01]  /*a040*/  @P1 MUFU.LG2 R21, R21 ;  /* 0x0000001500151308 */ /* 0x000e620000000c00 */
[-C--:B----4-:R-:W-:Y:S01]  /*a050*/  FMUL.FTZ R4, R24, R7.reuse ;  /* 0x0000000718047220 */ /* 0x090fe20000410000 */
[-C--:B------:R-:W-:Y:S01]  /*a060*/  FMUL.FTZ R25, R25, R7.reuse ;  /* 0x0000000719197220 */ /* 0x080fe20000410000 */
[----:B------:R-:W-:-:S09]  /*a070*/  FMUL.FTZ R6, R28, R7 ;  /* 0x000000071c067220 */ /* 0x000fd20000410000 */
[----:B------:R-:W4:Y:S01]  /*a080*/  @P2 MUFU.RCP R3, R22 ;  /* 0x0000001600032308 */ /* 0x000f220000001000 */
[----:B------:R-:W-:Y:S01]  /*a090*/  @P2 FMUL.FTZ R24, R195, 0.69314718246459960938 ;  /* 0x3f317218c3182820 */ /* 0x000fe20000410000 */
[-C--:B------:R-:W-:Y:S01]  /*a0a0*/  FMUL.FTZ R29, R29, R7.reuse ;  /* 0x000000071d1d7220 */ /* 0x080fe20000410000 */
[-C--:B------:R-:W-:Y:S01]  /*a0b0*/  FMUL.FTZ R32, R32, R7.reuse ;  /* 0x0000000720207220 */ /* 0x080fe20000410000 */
[-C--:B------:R-:W-:Y:S01]  /*a0c0*/  FMUL.FTZ R33, R33, R7.reuse ;  /* 0x0000000721217220 */ /* 0x080fe20000410000 */
[----:B-1----:R-:W-:Y:S01]  /*a0d0*/  @P1 FMUL.FTZ R21, R21, 0.69314718246459960938 ;  /* 0x3f31721815151820 */ /* 0x002fe20000410000 */
        /* <DEDUP_REMOVED lines=14> */
[----:B------:R-:W-:Y:S01]  /*a1c0*/  FMUL.FTZ R78, R79, R3 ;  /* 0x000000034f4e7220 */ /* 0x000fe20000410000 */
        /* <DEDUP_REMOVED lines=111> */
.L_x_10621:
        /* <DEDUP_REMOVED lines=16> */
[----:B------:R-:W-:Y:S01]  /*a9c0*/  UIMAD.WIDE.U32 UR8, UR43, UR6, URZ ;  /* 0x000000062b0872a5 */ /* 0x000fe2000f8e003f */
[----:B------:R-:W-:Y:S01]  /*a9d0*/  SHF.R.U64 R34, R34, 0x3, RZ ;  /* 0x0000000322227819 */ /* 0x000fe200000012ff */
[----:B------:R-:W-:Y:S01]  /*a9e0*/  UIMAD UR5, UR5, UR6, URZ ;  /* 0x00000006050572a4 */ /* 0x000fe2000f8e023f */
[----:B------:R-:W-:-:S02]  /*a9f0*/  LOP3.LUT R22, R22, R23, RZ, 0x3c, !PT ;  /* 0x0000001716167212 */ /* 0x000fc400078e3cff */
[----:B------:R-:W-:Y:S01]  /*aa00*/  LOP3.LUT R34, R34, R35, RZ, 0x3c, !PT ;  /* 0x0000002322227212 */ /* 0x000fe200078e3cff */
[----:B------:R-:W-:Y:S01]  /*aa10*/  ULDC UR6, c[0x0][0xb88] ;  /* 0x0002e20000067ab9 */ /* 0x000fe20000000800 */
[----:B------:R-:W-:Y:S01]  /*aa20*/  IADD3.X R23, RZ, R203, RZ, P0, !PT ;  /* 0x000000cbff177210 */ /* 0x000fe200007fe4ff */
[----:B------:R-:W-:Y:S01]  /*aa30*/  UIMAD UR5, UR43, UR7, UR5 ;  /* 0x000000072b0572a4 */ /* 0x000fe2000f8e0205 */
[C---:B------:R-:W-:Y:S02]  /*aa40*/  IADD3 R35, P0, R202.reuse, 0x8020, RZ ;  /* 0x00008020ca237810 */ /* 0x040fe40007f1e0ff */
[C---:B------:R-:W-:Y:S01]  /*aa50*/  IADD3 R21, P6, R202.reuse, 0x20, RZ ;  /* 0x00000020ca157810 */ /* 0x040fe20007fde0ff */
[----:B------:R-:W-:Y:S01]  /*aa60*/  UIADD3 UR5, UR9, UR5, URZ ;  /* 0x0000000509057290 */ /* 0x000fe2000fffe03f */
[----:B------:R-:W-:Y:S02]  /*aa70*/  LOP3.LUT R24, R35, 0x380, RZ, 0xc0, !PT ;  /* 0x0000038023187812 */ /* 0x000fe400078ec0ff */
[----:B------:R-:W-:-:S02]  /*aa80*/  IADD3 R31, P2, R202, 0x4000, RZ ;  /* 0x00004000ca1f7810 */ /* 0x000fc40007f5e0ff */
[----:B------:R-:W-:Y:S02]  /*aa90*/  SHF.R.U64 R24, R24, 0x3, RZ ;  /* 0x0000000318187819 */ /* 0x000fe400000012ff */
[----:B------:R-:W-:Y:S02]  /*aaa0*/  LOP3.LUT R20, R21, 0x380, RZ, 0xc0, !PT ;  /* 0x0000038015147812 */ /* 0x000fe400078ec0ff */
[----:B------:R-:W-:Y:S02]  /*aab0*/  LOP3.LUT R30, R31, 0x380, RZ, 0xc0, !PT ;  /* 0x000003801f1e7812 */ /* 0x000fe400078ec0ff */
[----:B------:R-:W-:Y:S01]  /*aac0*/  LOP3.LUT R24, R24, R35, RZ, 0x3c, !PT ;  /* 0x0000002318187212 */ /* 0x000fe200078e3cff */
[----:B------:R-:W-:Y:S01]  /*aad0*/  IMAD.X R35, RZ, RZ, R203, P3 ;  /* 0x000000ffff237224 */ /* 0x000fe200018e06cb */
[----:B------:R-:W-:Y:S02]  /*aae0*/  IADD3 R27, P1, R202, 0x60, RZ ;  /* 0x00000060ca1b7810 */ /* 0x000fe40007f3e0ff */
[----:B------:R-:W-:-:S02]  /*aaf0*/  SHF.R.U64 R20, R20, 0x3, RZ ;  /* 0x0000000314147819 */ /* 0x000fc400000012ff */
[----:B------:R-:W-:Y:S02]  /*ab00*/  IADD3 R39, P4, R202, 0x4040, RZ ;  /* 0x00004040ca277810 */ /* 0x000fe40007f9e0ff */
[----:B------:R-:W-:Y:S02]  /*ab10*/  SHF.R.U64 R30, R30, 0x3, RZ ;  /* 0x000000031e1e7819 */ /* 0x000fe400000012ff */
[----:B------:R-:W-:Y:S02]  /*ab20*/  IADD3 R55, P3, R202, 0xc000, RZ ;  /* 0x0000c000ca377810 */ /* 0x000fe40007f7e0ff */
[----:B------:R-:W-:Y:S02]  /*ab30*/  LOP3.LUT R26, R27, 0x380, RZ, 0xc0, !PT ;  /* 0x000003801b1a7812 */ /* 0x000fe400078ec0ff */
[----:B------:R-:W-:Y:S01]  /*ab40*/  LOP3.LUT R20, R20, R21, RZ, 0x3c, !PT ;  /* 0x0000001514147212 */ /* 0x000fe200078e3cff */
[----:B------:R-:W-:Y:S01]  /*ab50*/  IMAD.X R21, RZ, RZ, R203, P6 ;  /* 0x000000ffff157224 */ /* 0x000fe200030e06cb */
[----:B------:R-:W-:-:S02]  /*ab60*/  LOP3.LUT R38, R39, 0x380, RZ, 0xc0, !PT ;  /* 0x0000038027267812 */ /* 0x000fc400078ec0ff */
[----:B------:R-:W-:Y:S01]  /*ab70*/  LOP3.LUT R30, R30, R31, RZ, 0x3c, !PT ;  /* 0x0000001f1e1e7212 */ /* 0x000fe200078e3cff */
[----:B------:R-:W-:Y:S01]  /*ab80*/  IMAD.X R31, RZ, RZ, R203, P2 ;  /* 0x000000ffff1f7224 */ /* 0x000fe200010e06cb */
[----:B------:R-:W-:Y:S02]  /*ab90*/  LOP3.LUT R54, R55, 0x380, RZ, 0xc0, !PT ;  /* 0x0000038037367812 */ /* 0x000fe400078ec0ff */
[C---:B------:R-:W-:Y:S02]  /*aba0*/  IADD3 R47, P6, R202.reuse, 0x8000, RZ ;  /* 0x00008000ca2f7810 */ /* 0x040fe40007fde0ff */
[----:B------:R-:W-:Y:S02]  /*abb0*/  IADD3 R51, P2, R202, 0x8060, RZ ;  /* 0x00008060ca337810 */ /* 0x000fe40007f5e0ff */
[----:B------:R-:W-:Y:S02]  /*abc0*/  SHF.R.U64 R26, R26, 0x3, RZ ;  /* 0x000000031a1a7819 */ /* 0x000fe400000012ff */
[----:B------:R-:W-:-:S02]  /*abd0*/  LOP3.LUT R67, R202, 0x380, RZ, 0xc0, !PT ;  /* 0x00000380ca437812 */ /* 0x000fc400078ec0ff */
[----:B------:R-:W-:Y:S02]  /*abe0*/  SHF.R.U64 R38, R38, 0x3, RZ ;  /* 0x0000000326267819 */ /* 0x000fe400000012ff */
[----:B------:R-:W-:Y:S02]  /*abf0*/  SHF.R.U64 R54, R54, 0x3, RZ ;  /* 0x0000000336367819 */ /* 0x000fe400000012ff */
[----:B------:R-:W-:Y:S02]  /*ac00*/  LOP3.LUT R46, R47, 0x380, RZ, 0xc0, !PT ;  /* 0x000003802f2e7812 */ /* 0x000fe400078ec0ff */
[----:B------:R-:W-:Y:S02]  /*ac10*/  SHF.R.S32.HI R86, RZ, 0x1f, R227 ;  /* 0x0000001fff567819 */ /* 0x000fe400000114e3 */
[----:B------:R-:W-:Y:S02]  /*ac20*/  LOP3.LUT R50, R51, 0x380, RZ, 0xc0, !PT ;  /* 0x0000038033327812 */ /* 0x000fe400078ec0ff */
[----:B------:R-:W-:Y:S01]  /*ac30*/  LOP3.LUT R26, R26, R27, RZ, 0x3c, !PT ;  /* 0x0000001b1a1a7212 */ /* 0x000fe200078e3cff */
[----:B------:R-:W-:Y:S01]  /*ac40*/  IMAD.X R27, RZ, RZ, R203, P1 ;  /* 0x000000ffff1b7224 */ /* 0x000fe200008e06cb */
[----:B------:R-:W-:-:S02]  /*ac50*/  SHF.R.U64 R67, R67, 0x3, RZ ;  /* 0x0000000343437819 */ /* 0x000fc400000012ff */
[----:B------:R-:W-:Y:S02]  /*ac60*/  LOP3.LUT R38, R38, R39, RZ, 0x3c, !PT ;  /* 0x0000002726267212 */ /* 0x000fe400078e3cff */
[----:B------:R-:W-:Y:S02]  /*ac70*/  LOP3.LUT R54, R54, R55, RZ, 0x3c, !PT ;  /* 0x0000003736367212 */ /* 0x000fe400078e3cff */
[C---:B------:R-:W-:Y:S02]  /*ac80*/  IADD3 R43, P5, R202.reuse, 0x4060, RZ ;  /* 0x00004060ca2b7810 */ /* 0x040fe40007fbe0ff */
[----:B------:R-:W-:Y:S02]  /*ac90*/  IADD3 R39, P1, R202, 0x8040, RZ ;  /* 0x00008040ca277810 */ /* 0x000fe40007f3e0ff */
[----:B------:R-:W-:Y:S02]  /*aca0*/  SHF.R.U64 R46, R46, 0x3, RZ ;  /* 0x000000032e2e7819 */ /* 0x000fe400000012ff */
[----:B------:R-:W-:-:S02]  /*acb0*/  LEA.HI R55, R86, R227, RZ, 0x7 ;  /* 0x000000e356377211 */ /* 0x000fc400078f38ff */
[----:B------:R-:W-:Y:S02]  /*acc0*/  SHF.R.U64 R50, R50, 0x3, RZ ;  /* 0x0000000332327819 */ /* 0x000fe400000012ff */
[----:B------:R-:W-:Y:S02]  /*acd0*/  LOP3.LUT R66, R67, R202, RZ, 0x3c, !PT ;  /* 0x000000ca43427212 */ /* 0x000fe400078e3cff */
[----:B------:R-:W-:Y:S02]  /*ace0*/  MOV R67, R203 ;  /* 0x000000cb00437202 */ /* 0x000fe40000000f00 */
[----:B------:R-:W-:Y:S02]  /*acf0*/  LOP3.LUT R42, R43, 0x380, RZ, 0xc0, !PT ;  /* 0x000003802b2a7812 */ /* 0x000fe400078ec0ff */
[----:B------:R-:W-:Y:S02]  /*ad00*/  LOP3.LUT R28, R39, 0x380, RZ, 0xc0, !PT ;  /* 0x00000380271c7812 */ /* 0x000fe400078ec0ff */
[----:B------:R-:W-:Y:S01]  /*ad10*/  LOP3.LUT R46, R46, R47, RZ, 0x3c, !PT ;  /* 0x0000002f2e2e7212 */ /* 0x000fe200078e3cff */
[--C-:B------:R-:W-:Y:S01]  /*ad20*/  IMAD.X R47, RZ, RZ, R203.reuse, P6 ;  /* 0x000000ffff2f7224 */ /* 0x100fe200030e06cb */
[----:B------:R-:W-:Y:S01]  /*ad30*/  LOP3.LUT R94, R55, 0xffffff80, RZ, 0xc0, !PT ;  /* 0xffffff80375e7812 */ /* 0x000fe200078ec0ff */
[----:B------:R-:W-:Y:S01]  /*ad40*/  IMAD.X R55, RZ, RZ, R203, P3 ;  /* 0x000000ffff377224 */ /* 0x000fe200018e06cb */
[----:B------:R-:W-:-:S02]  /*ad50*/  LOP3.LUT R50, R50, R51, RZ, 0x3c, !PT ;  /* 0x0000003332327212 */ /* 0x000fc400078e3cff */
[----:B------:R-:W-:Y:S01]  /*ad60*/  IADD3 R51, P6, R202, 0xc060, RZ ;  /* 0x0000c060ca337810 */ /* 0x000fe20007fde0ff */
[----:B------:R-:W-:Y:S01]  /*ad70*/  IMAD.IADD R94, R227, 0x1, -R94 ;  /* 0x00000001e35e7824 */ /* 0x000fe200078e0a5e */
[----:B------:R-:W-:Y:S02]  /*ad80*/  MOV R67, R66 ;  /* 0x0000004200437202 */ /* 0x000fe40000000f00 */
[----:B------:R-:W-:Y:S01]  /*ad90*/  F2FP.BF16.F32.PACK_AB R4, R25, R4 ;  /* 0x000000041904723e */ /* 0x000fe200000010ff */
[----:B------:R-:W-:Y:S01]  /*ada0*/  IMAD.X R25, RZ, RZ, R203, P0 ;  /* 0x000000ffff197224 */ /* 0x000fe200000e06cb */
[----:B------:R-:W-:Y:S02]  /*adb0*/  F2FP.BF16.F32.PACK_AB R5, R168, R5 ;  /* 0x00000005a805723e */ /* 0x000fe400000010ff */
[----:B------:R-:W-:Y:S02]  /*adc0*/  F2FP.BF16.F32.PACK_AB R6, R29, R6 ;  /* 0x000000061d06723e */ /* 0x000fe400000010ff */
[----:B------:R-:W-:-:S02]  /*add0*/  F2FP.BF16.F32.PACK_AB R7, R166, R7 ;  /* 0x00000007a607723e */ /* 0x000fc400000010ff */
[----:B------:R-:W-:Y:S02]  /*ade0*/  SHF.R.U64 R42, R42, 0x3, RZ ;  /* 0x000000032a2a7819 */ /* 0x000fe400000012ff */
[----:B------:R-:W-:Y:S01]  /*adf0*/  SHF.R.U64 R28, R28, 0x3, RZ ;  /* 0x000000031c1c7819 */ /* 0x000fe200000012ff */
[----:B------:R1:W-:Y:S01]  /*ae00*/  STSM.16.M88.4 [R67], R4 ;  /* 0x0000000443007844 */ /* 0x0003e20000000200 */
[----:B------:R-:W-:Y:S01]  /*ae10*/  MOV R26, R26 ;  /* 0x0000001a001a7202 */ /* 0x000fe20000000f00 */
[----:B------:R-:W-:Y:S01]  /*ae20*/  VIADD R27, R225, UR42 ;  /* 0x0000002ae11b7c36 */ /* 0x000fe20008000000 */
[----:B------:R-:W-:Y:S02]  /*ae30*/  LOP3.LUT R66, R51, 0x380, RZ, 0xc0, !PT ;  /* 0x0000038033427812 */ /* 0x000fe400078ec0ff */
[----:B------:R-:W-:Y:S01]  /*ae40*/  LOP3.LUT R42, R42, R43, RZ, 0x3c, !PT ;  /* 0x0000002b2a2a7212 */ /* 0x000fe200078e3cff */
[----:B------:R-:W-:Y:S01]  /*ae50*/  IMAD.X R43, RZ, RZ, R203, P5 ;  /* 0x000000ffff2b7224 */ /* 0x000fe200028e06cb */
[----:B------:R-:W-:-:S02]  /*ae60*/  LOP3.LUT R28, R28, R39, RZ, 0x3c, !PT ;  /* 0x000000271c1c7212 */ /* 0x000fc400078e3cff */
[-C--:B------:R-:W-:Y:S02]  /*ae70*/  IADD3.X R39, RZ, R203.reuse, RZ, P4, !PT ;  /* 0x000000cbff277210 */ /* 0x080fe400027fe4ff */
[C---:B------:R-:W-:Y:S02]  /*ae80*/  IADD3 R59, P4, R202.reuse, 0xc020, RZ ;  /* 0x0000c020ca3b7810 */ /* 0x040fe40007f9e0ff */
[----:B------:R-:W-:Y:S02]  /*ae90*/  IADD3 R63, P5, R202, 0xc040, RZ ;  /* 0x0000c040ca3f7810 */ /* 0x000fe40007fbe0ff */
[----:B------:R-:W-:Y:S01]  /*aea0*/  SHF.R.U64 R66, R66, 0x3, RZ ;  /* 0x0000000342427819 */ /* 0x000fe200000012ff */
[----:B-1----:R-:W-:Y:S01]  /*aeb0*/  VIADD R4, R27, 0x8 ;  /* 0x000000081b047836 */ /* 0x002fe20000000000 */
[----:B------:R-:W-:Y:S02]  /*aec0*/  LOP3.LUT P0, RZ, R94, 0x3, RZ, 0xc0, !PT ;  /* 0x000000035eff7812 */ /* 0x000fe4000780c0ff */
[----:B------:R-:W-:-:S02]  /*aed0*/  IADD3.X R29, RZ, R203, RZ, P1, !PT ;  /* 0x000000cbff1d7210 */ /* 0x000fc40000ffe4ff */
[----:B------:R-:W-:Y:S02]  /*aee0*/  LOP3.LUT R58, R59, 0x380, RZ, 0xc0, !PT ;  /* 0x000003803b3a7812 */ /* 0x000fe400078ec0ff */
[----:B------:R-:W-:Y:S02]  /*aef0*/  LOP3.LUT R62, R63, 0x380, RZ, 0xc0, !PT ;  /* 0x000003803f3e7812 */ /* 0x000fe400078ec0ff */
[----:B------:R-:W-:Y:S01]  /*af00*/  LOP3.LUT R66, R66, R51, RZ, 0x3c, !PT ;  /* 0x0000003342427212 */ /* 0x000fe200078e3cff */
[----:B------:R-:W-:Y:S01]  /*af10*/  IMAD.X R51, RZ, RZ, R203, P2 ;  /* 0x000000ffff337224 */ /* 0x000fe200010e06cb */
[----:B------:R-:W-:Y:S02]  /*af20*/  IADD3.X R67, RZ, R203, RZ, P6, !PT ;  /* 0x000000cbff437210 */ /* 0x000fe400037fe4ff */
[----:B------:R-:W-:Y:S02]  /*af30*/  ISETP.GE.OR P1, PT, R4, UR6, P0 ;  /* 0x0000000604007c0c */ /* 0x000fe40008726670 */
[----:B------:R-:W-:Y:S01]  /*af40*/  MOV R94, R20 ;  /* 0x00000014005e7202 */ /* 0x000fe20000000f00 */
[----:B------:R-:W-:Y:S01]  /*af50*/  IMAD.U32 R21, RZ, RZ, UR9 ;  /* 0x00000009ff157e24 */ /* 0x000fe2000f8e00ff */
[----:B------:R-:W-:Y:S01]  /*af60*/  F2FP.BF16.F32.PACK_AB R4, R33, R32 ;  /* 0x000000202104723e */ /* 0x000fe200000010ff */
[----:B------:R-:W-:Y:S01]  /*af70*/  IMAD.U32 R20, RZ, RZ, UR8 ;  /* 0x00000008ff147e24 */ /* 0x000fe2000f8e00ff */
[----:B------:R-:W-:-:S02]  /*af80*/  F2FP.BF16.F32.PACK_AB R5, R167, R48 ;  /* 0x00000030a705723e */ /* 0x000fc400000010ff */
[----:B------:R-:W-:Y:S02]  /*af90*/  F2FP.BF16.F32.PACK_AB R6, R37, R36 ;  /* 0x000000242506723e */ /* 0x000fe400000010ff */
[----:B------:R-:W-:Y:S02]  /*afa0*/  F2FP.BF16.F32.PACK_AB R7, R165, R44 ;  /* 0x0000002ca507723e */ /* 0x000fe400000010ff */
[----:B------:R-:W-:Y:S02]  /*afb0*/  MOV R87, R22 ;  /* 0x0000001600577202 */ /* 0x000fe40000000f00 */
[----:B------:R-:W-:Y:S01]  /*afc0*/  F2FP.BF16.F32.PACK_AB R8, R41, R8 ;  /* 0x000000082908723e */ /* 0x000fe200000010ff */
[----:B------:R-:W1:Y:S01]  /*afd0*/  LDC.64 R22, c[0x0][0xc78] ;  /* 0x00031e00ff167b82 */ /* 0x000e620000000a00 */
[----:B------:R-:W-:Y:S01]  /*afe0*/  F2FP.BF16.F32.PACK_AB R9, R164, R9 ;  /* 0x00000009a409723e */ /* 0x000fe200000010ff */
[----:B------:R4:W-:Y:S01]  /*aff0*/  STSM.16.M88.4 [R94], R4 ;  /* 0x000000045e007844 */ /* 0x0009e20000000200 */
[----:B------:R-:W-:-:S02]  /*b000*/  F2FP.BF16.F32.PACK_AB R10, R45, R10 ;  /* 0x0000000a2d0a723e */ /* 0x000fc400000010ff */
[----:B------:R-:W-:Y:S02]  /*b010*/  F2FP.BF16.F32.PACK_AB R11, R162, R11 ;  /* 0x0000000ba20b723e */ /* 0x000fe400000010ff */
[----:B------:R-:W-:Y:S02]  /*b020*/  MOV R25, R24 ;  /* 0x0000001800197202 */ /* 0x000fe40000000f00 */
[----:B------:R-:W-:Y:S01]  /*b030*/  F2FP.BF16.F32.PACK_AB R12, R49, R12 ;  /* 0x0000000c310c723e */ /* 0x000fe200000010ff */
[----:B------:R-:W-:Y:S01]  /*b040*/  STSM.16.M88.4 [R87], R8 ;  /* 0x0000000857007844 */ /* 0x000fe20000000200 */
[----:B------:R-:W-:Y:S02]  /*b050*/  F2FP.BF16.F32.PACK_AB R13, R160, R13 ;  /* 0x0000000da00d723e */ /* 0x000fe400000010ff */
[----:B------:R-:W-:Y:S02]  /*b060*/  F2FP.BF16.F32.PACK_AB R14, R53, R14 ;  /* 0x0000000e350e723e */ /* 0x000fe400000010ff */
[----:B------:R-:W-:-:S02]  /*b070*/  F2FP.BF16.F32.PACK_AB R15, R158, R15 ;  /* 0x0000000f9e0f723e */ /* 0x000fc400000010ff */
[----:B------:R-:W-:Y:S02]  /*b080*/  SHF.R.U64 R58, R58, 0x3, RZ ;  /* 0x000000033a3a7819 */ /* 0x000fe400000012ff */
[----:B------:R-:W-:Y:S01]  /*b090*/  SHF.R.U64 R62, R62, 0x3, RZ ;  /* 0x000000033e3e7819 */ /* 0x000fe200000012ff */
[----:B------:R-:W-:Y:S01]  /*b0a0*/  STSM.16.M88.4 [R26], R12 ;  /* 0x0000000c1a007844 */ /* 0x000fe20000000200 */
[----:B------:R-:W-:Y:S02]  /*b0b0*/  MOV R30, R30 ;  /* 0x0000001e001e7202 */ /* 0x000fe40000000f00 */
[----:B------:R-:W-:Y:S02]  /*b0c0*/  MOV R24, R66 ;  /* 0x0000004200187202 */ /* 0x000fe40000000f00 */
[----:B------:R-:W-:Y:S02]  /*b0d0*/  F2FP.BF16.F32.PACK_AB R16, R57, R16 ;  /* 0x000000103910723e */ /* 0x000fe400000010ff */
[----:B------:R-:W-:-:S02]  /*b0e0*/  F2FP.BF16.F32.PACK_AB R17, R154, R17 ;  /* 0x000000119a11723e */ /* 0x000fc400000010ff */
        /* <DEDUP_REMOVED lines=24> */
[----:B------:R-:W-:Y:S02]  /*b270*/  LOP3.LUT R58, R58, R59, RZ, 0x3c, !PT ;  /* 0x0000003b3a3a7212 */ /* 0x000fe400078e3cff */
[----:B------:R-:W-:Y:S01]  /*b280*/  LOP3.LUT R62, R62, R63, RZ, 0x3c, !PT ;  /* 0x0000003f3e3e7212 */ /* 0x000fe200078e3cff */
[----:B------:R-:W-:Y:S01]  /*b290*/  IMAD.X R63, RZ, RZ, R203, P5 ;  /* 0x000000ffff3f7224 */ /* 0x000fe200028e06cb */
[----:B------:R-:W-:Y:S02]  /*b2a0*/  MOV R46, R46 ;  /* 0x0000002e002e7202 */ /* 0x000fe40000000f00 */
[----:B------:R-:W-:-:S02]  /*b2b0*/  F2FP.BF16.F32.PACK_AB R90, R93, R92 ;  /* 0x0000005c5d5a723e */ /* 0x000fc400000010ff */
[----:B------:R-:W-:Y:S02]  /*b2c0*/  F2FP.BF16.F32.PACK_AB R91, R56, R91 ;  /* 0x0000005b385b723e */ /* 0x000fe400000010ff */
[----:B------:R-:W-:Y:S02]  /*b2d0*/  F2FP.BF16.F32.PACK_AB R97, R71, R98 ;  /* 0x000000624761723e */ /* 0x000fe400000010ff */
[----:B------:R-:W-:Y:S01]  /*b2e0*/  F2FP.BF16.F32.PACK_AB R104, R105, R104 ;  /* 0x000000686968723e */ /* 0x000fe200000010ff */
[----:B------:R-:W-:Y:S01]  /*b2f0*/  STSM.16.M88.4 [R46], R88 ;  /* 0x000000582e007844 */ /* 0x000fe20000000200 */
[----:B------:R-:W-:Y:S02]  /*b300*/  IADD3.X R59, RZ, R203, RZ, P4, !PT ;  /* 0x000000cbff3b7210 */ /* 0x000fe400027fe4ff */
        /* <DEDUP_REMOVED lines=35> */
[----:B------:R-:W-:Y:S02]  /*b540*/  F2FP.BF16.F32.PACK_AB R147, R3, R150 ;  /* 0x000000960393723e */ /* 0x000fe400000010ff */
[----:B------:R-:W-:Y:S02]  /*b550*/  LEA.HI R86, R86, R227, RZ, 0x5 ;  /* 0x000000e356567211 */ /* 0x000fe400078f28ff */
[----:B------:R-:W-:Y:S01]  /*b560*/  MOV R21, UR5 ;  /* 0x0000000500157c02 */ /* 0x000fe20008000f00 */
[----:B------:R-:W-:Y:S01]  /*b570*/  STSM.16.M88.4 [R24], R144 ;  /* 0x0000009018007844 */ /* 0x000fe20000000200 */
[----:B------:R-:W-:Y:S01]  /*b580*/  USHF.R.S32.HI UR5, URZ, 0x1f, UR44 ;  /* 0x0000001f3f057899 */ /* 0x000fe2000801142c */
[----:B------:R-:W-:Y:S01]  /*b590*/  SHF.R.S32.HI R86, RZ, 0x5, R86 ;  /* 0x00000005ff567819 */ /* 0x000fe20000011456 */
[----:B------:R-:W-:Y:S01]  /*b5a0*/  @!PT LDS RZ, [RZ] ;  /* 0x00000000fffff984 */ /* 0x000fe20000000800 */
[----:B------:R-:W-:Y:S01]  /*b5b0*/  @!PT LDS RZ, [RZ] ;  /* 0x00000000fffff984 */ /* 0x000fe20000000800 */
[----:B------:R-:W-:Y:S01]  /*b5c0*/  @!PT LDS RZ, [RZ] ;  /* 0x00000000fffff984 */ /* 0x000fe20000000800 */
[----:B------:R-:W-:Y:S01]  /*b5d0*/  @!PT LDS RZ, [RZ] ;  /* 0x00000000fffff984 */ /* 0x000fe20000000800 */
[----:B------:R5:W-:Y:S06]  /*b5e0*/  MEMBAR.ALL.CTA ;  /* 0x0000000000007992 */ /* 0x000bec0000008000 */
[----:B-----5:R-:W5:Y:S01]  /*b5f0*/  FENCE.VIEW.ASYNC.S ;  /* 0x00000000000073c6 */ /* 0x020f620000000000 */
[----:B-1----:R-:W-:Y:S01]  /*b600*/  IMAD.WIDE.U32 R20, R22, UR44, R20 ;  /* 0x0000002c16147c25 */ /* 0x002fe2000f8e0014 */
[----:B----4-:R-:W-:-:S02]  /*b610*/  SHF.R.S32.HI R5, RZ, 0x1f, R27 ;  /* 0x0000001fff057819 */ /* 0x010fc4000001141b */
[----:B-----5:R-:W1:Y:S01]  /*b620*/  SHFL.IDX PT, R3, R86, RZ, 0x1f ;  /* 0x00001fff56037589 */ /* 0x020e6200000e0000 */
[----:B------:R-:W-:Y:S01]  /*b630*/  IMAD R4, R22, UR5, RZ ;  /* 0x0000000516047c24 */ /* 0x000fe2000f8e02ff */
[----:B------:R-:W-:Y:S06]  /*b640*/  BAR.ARV 0x1, 0x120 ;  /* 0x0044800000007b1d */ /* 0x000fec0000002000 */
[----:B------:R-:W-:Y:S01]  /*b650*/  IMAD R4, R23, UR44, R4 ;  /* 0x0000002c17047c24 */ /* 0x000fe2000f8e0204 */
[C---:B------:R-:W-:Y:S02]  /*b660*/  IADD3 R6, P2, R27.reuse, R20, RZ ;  /* 0x000000141b067210 */ /* 0x040fe40007f5e0ff */
[----:B------:R-:W-:Y:S01]  /*b670*/  ISETP.GE.OR P0, PT, R27, UR6, P0 ;  /* 0x000000061b007c0c */ /* 0x000fe20008706670 */
[----:B------:R-:W-:Y:S01]  /*b680*/  ULDC.64 UR6, c[0x0][0xc40] ;  /* 0x0003100000067ab9 */ /* 0x000fe20000000a00 */
[----:B------:R-:W-:-:S02]  /*b690*/  IADD3.X R5, R5, R21, R4, P2, !PT ;  /* 0x0000001505057210 */ /* 0x000fc400017fe404 */
[----:B------:R-:W-:-:S04]  /*b6a0*/  LEA R4, P2, R6, UR6, 0x2 ;  /* 0x0000000606047c11 */ /* 0x000fc8000f8410ff */
[----:B------:R-:W-:-:S05]  /*b6b0*/  LEA.HI.X R5, R6, UR7, R5, 0x2, P2 ;  /* 0x0000000706057c11 */ /* 0x000fca00090f1405 */
[----:B------:R4:W-:Y:S04]  /*b6c0*/  @!P1 STG.E desc[UR46][R4.64+0x20], R2 ;  /* 0x0000200204009986 */ /* 0x0009e8000c10192e */
[----:B------:R4:W-:Y:S01]  /*b6d0*/  @!P0 STG.E desc[UR46][R4.64], R0 ;  /* 0x0000000004008986 */ /* 0x0009e2000c10192e */
[----:B-1----:R-:W-:-:S13]  /*b6e0*/  ISETP.NE.AND P0, PT, R3, 0x7, PT ;  /* 0x000000070300780c */ /* 0x002fda0003f05270 */
        /* <DEDUP_REMOVED lines=31> */
.L_x_10656:
[----:B------:R-:W-:Y:S05]  /*b8e0*/  BSYNC B0 ;  /* 0x0000000000007941 */ /* 0x000fea0003800000 */
.L_x_10655:
[----:B------:R-:W-:Y:S05]  /*b8f0*/  BRA `(.L_x_10654) ;  /* 0x0000000800847947 */ /* 0x000fea0003800000 */
.L_x_10653:
[----:B------:R-:W1:Y:S01]  /*b900*/  LDC R12, c[0x0][0xeac] ;  /* 0x0003ab00ff0c7b82 */ /* 0x000e620000000800 */
[----:B------:R-:W-:Y:S01]  /*b910*/  ISETP.GT.AND P0, PT, R227, 0x7f, PT ;  /* 0x0000007fe300780c */ /* 0x000fe20003f04270 */
[----:B------:R-:W-:Y:S01]  /*b920*/  USHF.R.S32.HI UR5, URZ, 0x1f, UR43 ;  /* 0x0000001f3f057899 */ /* 0x000fe2000801142b */
[----:B------:R-:W-:Y:S01]  /*b930*/  BSSY B0, `(.L_x_10657) ;  /* 0x000001c000007945 */ /* 0x000fe20003800000 */
[----:B------:R-:W-:Y:S01]  /*b940*/  USHF.R.S32.HI UR6, URZ, 0x1f, UR44 ;  /* 0x0000001f3f067899 */ /* 0x000fe2000801142c */
[----:B------:R-:W-:Y:S02]  /*b950*/  SHF.R.S32.HI R205, RZ, 0x1f, R204 ;  /* 0x0000001fffcd7819 */ /* 0x000fe400000114cc */
[----:B------:R-:W-:Y:S01]  /*b960*/  SHF.R.S32.HI R14, RZ, 0x1f, R227 ;  /* 0x0000001fff0e7819 */ /* 0x000fe200000114e3 */
[----:B------:R-:W4:Y:S08]  /*b970*/  LDC.64 R6, c[0x0][0xbe0] ;  /* 0x0002f800ff067b82 */ /* 0x000f300000000a00 */
[----:B------:R-:W1:Y:S01]  /*b980*/  LDC.64 R8, c[0x0][0xbe8] ;  /* 0x0002fa00ff087b82 */ /* 0x000e620000000a00 */
[----:B------:R-:W-:Y:S05]  /*b990*/  @P0 BRA `(.L_x_10658) ;  /* 0x0000000000540947 */ /* 0x000fea0003800000 */
[----:B------:R-:W5:Y:S01]  /*b9a0*/  S2R R0, SR_TID.X ;  /* 0x0000000000007919 */ /* 0x000f620000002100 */
[----:B------:R-:W-:Y:S01]  /*b9b0*/  ULDC UR7, c[0x0][0xb88] ;  /* 0x0002e20000077ab9 */ /* 0x000fe20000000800 */
[----:B-----5:R-:W-:-:S04]  /*b9c0*/  IADD3 R2, R223, -0x80, R0 ;  /* 0xffffff80df027810 */ /* 0x020fc80007ffe000 */
[----:B------:R-:W-:-:S13]  /*b9d0*/  ISETP.GE.AND P0, PT, R2, UR7, PT ;  /* 0x0000000702007c0c */ /* 0x000fda000bf06270 */
[----:B------:R-:W-:Y:S05]  /*b9e0*/  @P0 BRA `(.L_x_10658) ;  /* 0x0000000000400947 */ /* 0x000fea0003800000 */
[----:B------:R-:W5:Y:S01]  /*b9f0*/  LDC.64 R4, c[0x0][0xc70] ;  /* 0x00031c00ff047b82 */ /* 0x000f620000000a00 */
[----:B------:R-:W-:Y:S01]  /*ba00*/  SHF.R.S32.HI R3, RZ, 0x1f, R2 ;  /* 0x0000001fff037819 */ /* 0x000fe20000011402 */
[----:B------:R-:W-:-:S06]  /*ba10*/  ULDC.64 UR8, c[0x0][0xc40] ;  /* 0x0003100000087ab9 */ /* 0x000fcc0000000a00 */
[----:B------:R-:W1:Y:S01]  /*ba20*/  LDC.64 R10, c[0x0][0xc78] ;  /* 0x00031e00ff0a7b82 */ /* 0x000e620000000a00 */
[C---:B-----5:R-:W-:Y:S02]  /*ba30*/  IMAD R0, R4.reuse, UR5, RZ ;  /* 0x0000000504007c24 */ /* 0x060fe4000f8e02ff */
[----:B------:R-:W-:-:S04]  /*ba40*/  IMAD.WIDE.U32 R2, R4, UR43, R2 ;  /* 0x0000002b04027c25 */ /* 0x000fc8000f8e0002 */
[----:B------:R-:W-:Y:S02]  /*ba50*/  IMAD R5, R5, UR43, R0 ;  /* 0x0000002b05057c24 */ /* 0x000fe4000f8e0200 */
[C---:B-1----:R-:W-:Y:S02]  /*ba60*/  IMAD R0, R10.reuse, UR6, RZ ;  /* 0x000000060a007c24 */ /* 0x042fe4000f8e02ff */
        /* <DEDUP_REMOVED lines=8> */
.L_x_10658:
[----:B------:R-:W-:Y:S05]  /*baf0*/  BSYNC B0 ;  /* 0x0000000000007941 */ /* 0x000fea0003800000 */
.L_x_10657:
[----:B----4-:R-:W-:Y:S01]  /*bb00*/  IMAD R0, R6, UR5, RZ ;  /* 0x0000000506007c24 */ /* 0x010fe2000f8e02ff */
[----:B------:R-:W-:Y:S01]  /*bb10*/  LEA.HI R14, R14, R227, RZ, 0x3 ;  /* 0x000000e30e0e7211 */ /* 0x000fe200078f18ff */
[----:B------:R-:W-:Y:S01]  /*bb20*/  ULDC UR5, c[0x0][0xb88] ;  /* 0x0002e20000057ab9 */ /* 0x000fe20000000800 */
[----:B-1----:R-:W-:Y:S01]  /*bb30*/  IMAD.WIDE.U32 R4, R6, UR43, R204 ;  /* 0x0000002b06047c25 */ /* 0x002fe2000f8e00cc */
[----:B------:R-:W-:Y:S01]  /*bb40*/  UIADD3 UR42, -UR42, UR5, URZ ;  /* 0x000000052a2a7290 */ /* 0x000fe2000fffe13f */
[----:B------:R-:W-:Y:S01]  /*bb50*/  SHF.R.S32.HI R2, RZ, 0x3, R14 ;  /* 0x00000003ff027819 */ /* 0x000fe2000001140e */
[----:B------:R-:W-:Y:S01]  /*bb60*/  ULOP3.LUT UR40, URZ, UR40, URZ, 0x33, !UPT ;  /* 0x000000283f287292 */ /* 0x000fe2000f8e333f */
[----:B------:R-:W-:Y:S01]  /*bb70*/  IMAD R3, R7, UR43, R0 ;  /* 0x0000002b07037c24 */ /* 0x000fe2000f8e0200 */
[----:B------:R-:W-:Y:S01]  /*bb80*/  BSSY B0, `(.L_x_10659) ;  /* 0x0000026000007945 */ /* 0x000fe20003800000 */
[C---:B------:R-:W-:Y:S01]  /*bb90*/  IADD3 R6, R2.reuse, 0x40, RZ ;  /* 0x0000004002067810 */ /* 0x040fe20007ffe0ff */
[C---:B------:R-:W-:Y:S01]  /*bba0*/  VIADD R0, R2.reuse, 0x20 ;  /* 0x0000002002007836 */ /* 0x040fe20000000000 */
[----:B------:R-:W-:Y:S01]  /*bbb0*/  ISETP.GE.AND P2, PT, R2, UR42, PT ;  /* 0x0000002a02007c0c */ /* 0x000fe2000bf46270 */
[----:B------:R-:W-:Y:S01]  /*bbc0*/  IMAD.IADD R5, R5, 0x1, R3 ;  /* 0x0000000105057824 */ /* 0x000fe200078e0203 */
[----:B------:R-:W-:Y:S01]  /*bbd0*/  SHF.R.S32.HI R3, RZ, 0x1f, R2 ;  /* 0x0000001fff037819 */ /* 0x000fe20000011402 */
[----:B------:R-:W-:Y:S01]  /*bbe0*/  VIADD R11, R12, UR40 ;  /* 0x000000280c0b7c36 */ /* 0x000fe20008000000 */
[----:B------:R-:W-:Y:S01]  /*bbf0*/  ISETP.GE.AND P0, PT, R0, UR42, PT ;  /* 0x0000002a00007c0c */ /* 0x000fe2000bf06270 */
[----:B------:R-:W-:Y:S01]  /*bc00*/  IMAD R0, R8, UR6, RZ ;  /* 0x0000000608007c24 */ /* 0x000fe2000f8e02ff */
[----:B------:R-:W-:Y:S01]  /*bc10*/  ISETP.GE.AND P1, PT, R6, UR42, PT ;  /* 0x0000002a06007c0c */ /* 0x000fe2000bf26270 */
[----:B------:R-:W-:-:S04]  /*bc20*/  IMAD.WIDE.U32 R6, R8, UR44, R4 ;  /* 0x0000002c08067c25 */ /* 0x000fc8000f8e0004 */
[----:B------:R-:W-:Y:S01]  /*bc30*/  IMAD R9, R9, UR44, R0 ;  /* 0x0000002c09097c24 */ /* 0x000fe2000f8e0200 */
[----:B------:R-:W-:Y:S01]  /*bc40*/  IADD3 R0, R2, 0x60, RZ ;  /* 0x0000006002007810 */ /* 0x000fe20007ffe0ff */
[----:B------:R-:W-:-:S04]  /*bc50*/  IMAD.WIDE R4, R11, 0x80, R2 ;  /* 0x000000800b047825 */ /* 0x000fc800078e0202 */
[----:B------:R-:W-:Y:S01]  /*bc60*/  IMAD.IADD R11, R7, 0x1, R9 ;  /* 0x00000001070b7824 */ /* 0x000fe200078e0209 */
[----:B------:R-:W-:Y:S06]  /*bc70*/  @P2 BRA `(.L_x_10660) ;  /* 0x0000000000582947 */ /* 0x000fec0003800000 */
[C---:B------:R-:W-:Y:S01]  /*bc80*/  VIADD R2, R204.reuse, 0x40 ;  /* 0x00000040cc027836 */ /* 0x040fe20000000000 */
[C---:B------:R-:W-:Y:S01]  /*bc90*/  IADD3 R3, R204.reuse, 0x80, RZ ;  /* 0x00000080cc037810 */ /* 0x040fe20007ffe0ff */
[----:B------:R-:W-:Y:S01]  /*bca0*/  ULDC UR5, c[0x0][0xb8c] ;  /* 0x0002e30000057ab9 */ /* 0x000fe20000000800 */
[----:B------:R-:W-:Y:S01]  /*bcb0*/  ULDC.64 UR6, c[0x0][0xbd8] ;  /* 0x0002f60000067ab9 */ /* 0x000fe20000000a00 */
[----:B------:R-:W-:Y:S01]  /*bcc0*/  VIADD R8, R204, 0xc0 ;  /* 0x000000c0cc087836 */ /* 0x000fe20000000000 */
[----:B------:R-:W-:Y:S01]  /*bcd0*/  ISETP.GE.AND P4, PT, R3, UR5, PT ;  /* 0x0000000503007c0c */ /* 0x000fe2000bf86270 */
[----:B------:R-:W-:Y:S01]  /*bce0*/  IMAD R9, R5, UR6, RZ ;  /* 0x0000000605097c24 */ /* 0x000fe2000f8e02ff */
[----:B------:R-:W-:Y:S01]  /*bcf0*/  ISETP.GE.AND P3, PT, R2, UR5, PT ;  /* 0x0000000502007c0c */ /* 0x000fe2000bf66270 */
[----:B------:R-:W-:Y:S01]  /*bd00*/  IMAD.MOV.U32 R2, RZ, RZ, R6 ;  /* 0x000000ffff027224 */ /* 0x000fe200078e0006 */
[----:B------:R-:W-:Y:S01]  /*bd10*/  MOV R3, R11 ;  /* 0x0000000b00037202 */ /* 0x000fe20000000f00 */
[----:B------:R-:W-:Y:S01]  /*bd20*/  IMAD R9, R4, UR7, R9 ;  /* 0x0000000704097c24 */ /* 0x000fe2000f8e0209 */
[----:B------:R-:W-:-:S02]  /*bd30*/  ISETP.GE.AND P2, PT, R204, UR5, PT ;  /* 0x00000005cc007c0c */ /* 0x000fc4000bf46270 */
        /* <DEDUP_REMOVED lines=10> */
.L_x_10660:
[----:B------:R-:W-:Y:S05]  /*bde0*/  BSYNC B0 ;  /* 0x0000000000007941 */ /* 0x000fea0003800000 */
.L_x_10659:
[----:B------:R-:W-:Y:S01]  /*bdf0*/  BSSY B0, `(.L_x_10661) ;  /* 0x000001b000007945 */ /* 0x000fe20003800000 */
[----:B------:R-:W-:-:S03]  /*be00*/  ISETP.GE.AND P2, PT, R0, UR42, PT ;  /* 0x0000002a00007c0c */ /* 0x000fc6000bf46270 */
[----:B------:R-:W-:Y:S10]  /*be10*/  @P0 BRA `(.L_x_10662) ;  /* 0x0000000000600947 */ /* 0x000ff40003800000 */
[----:B-1----:R-:W-:Y:S01]  /*be20*/  IADD3 R9, P0, R4, 0x20, RZ ;  /* 0x0000002004097810 */ /* 0x002fe20007f1e0ff */
[C---:B------:R-:W-:Y:S01]  /*be30*/  VIADD R2, R204.reuse, 0x40 ;  /* 0x00000040cc027836 */ /* 0x040fe20000000000 */
[----:B------:R-:W-:Y:S01]  /*be40*/  IADD3 R3, R204, 0x80, RZ ;  /* 0x00000080cc037810 */ /* 0x000fe20007ffe0ff */
[----:B------:R-:W-:Y:S01]  /*be50*/  ULDC UR5, c[0x0][0xb8c] ;  /* 0x0002e30000057ab9 */ /* 0x000fe20000000800 */
[----:B------:R-:W-:Y:S01]  /*be60*/  ULDC.64 UR6, c[0x0][0xbd8] ;  /* 0x0002f60000067ab9 */ /* 0x000fe20000000a00 */
[----:B------:R-:W-:Y:S01]  /*be70*/  IMAD.X R0, RZ, RZ, R5, P0 ;  /* 0x000000ffff007224 */ /* 0x000fe200000e0605 */
        /* <DEDUP_REMOVED lines=18> */
.L_x_10662:
[----:B------:R-:W-:Y:S05]  /*bfa0*/  BSYNC B0 ;  /* 0x0000000000007941 */ /* 0x000fea0003800000 */
.L_x_10661:
[----:B------:R-:W-:Y:S04]  /*bfb0*/  BSSY B0, `(.L_x_10663) ;  /* 0x000001a000007945 */ /* 0x000fe80003800000 */
[----:B------:R-:W-:Y:S05]  /*bfc0*/  @P1 BRA `(.L_x_10664) ;  /* 0x0000000000601947 */ /* 0x000fea0003800000 */
[----:B-1--4-:R-:W-:Y:S01]  /*bfd0*/  IADD3 R9, P0, R4, 0x40, RZ ;  /* 0x0000004004097810 */ /* 0x012fe20007f1e0ff */
        /* <DEDUP_REMOVED lines=9> */
[----:B------:R-:W-:Y:S01]  /*c070*/  IADD3 R8, R204, 0xc0, RZ ;  /* 0x000000c0cc087810 */ /* 0x000fe20007ffe0ff */
        /* <DEDUP_REMOVED lines=13> */
.L_x_10664:
[----:B------:R-:W-:Y:S05]  /*c150*/  BSYNC B0 ;  /* 0x0000000000007941 */ /* 0x000fea0003800000 */
.L_x_10663:
[----:B------:R-:W-:Y:S04]  /*c160*/  BSSY B0, `(.L_x_10654) ;  /* 0x000001a000007945 */ /* 0x000fe80003800000 */
[----:B------:R-:W-:Y:S05]  /*c170*/  @P2 BRA `(.L_x_10665) ;  /* 0x0000000000602947 */ /* 0x000fea0003800000 */
[----:B------:R-:W-:Y:S01]  /*c180*/  IADD3 R7, P0, R4, 0x60, RZ ;  /* 0x0000006004077810 */ /* 0x000fe20007f1e0ff */
[----:B------:R-:W-:Y:S01]  /*c190*/  ULDC UR5, c[0x0][0xb8c] ;  /* 0x0002e30000057ab9 */ /* 0x000fe20000000800 */
[C---:B------:R-:W-:Y:S01]  /*c1a0*/  IADD3 R0, R204.reuse, 0x40, RZ ;  /* 0x00000040cc007810 */ /* 0x040fe20007ffe0ff */
        /* <DEDUP_REMOVED lines=21> */
.L_x_10665:
[----:B------:R-:W-:Y:S05]  /*c300*/  BSYNC B0 ;  /* 0x0000000000007941 */ /* 0x000fea0003800000 */
.L_x_10654:
[----:B------:R-:W5:Y:S02]  /*c310*/  LDC R0, c[0x0][0xea8] ;  /* 0x0003aa00ff007b82 */ /* 0x000f640000000800 */
[----:B-----5:R-:W-:-:S13]  /*c320*/  ISETP.LE.AND P0, PT, R0, UR4, PT ;  /* 0x0000000400007c0c */ /* 0x020fda000bf03270 */
[----:B------:R-:W-:Y:S05]  /*c330*/  @!P0 BRA `(.L_x_10666) ;  /* 0xffffff4800b88947 */ /* 0x000fea000383ffff */
[----:B------:R-:W-:Y:S05]  /*c340*/  EXIT ;  /* 0x000000000000794d */ /* 0x000fea0003800000 */
.L_x_10617:
[----:B------:R-:W-:-:S08]  /*c350*/  NOP ;  /* 0x0000000000007918 */ /* 0x000fd00000000000 */
[----:B---3--:R-:W1:-:S00]  /*c360*/  USETMAXREG.DEALLOC.CTAPOOL 0x18 ;  /* 0x00000018000079c8 */ /* 0x008e4000080e0500 */
[----:B-1----:R-:W-:-:S06]  /*c370*/  LOP3.LUT R0, R0, 0x3, RZ, 0xc0, !PT ;  /* 0x0000000300007812 */ /* 0x002fcc00078ec0ff */
[----:B------:R-:W1:Y:S02]  /*c380*/  SHFL.IDX PT, R0, R0, RZ, 0x1f ;  /* 0x00001fff00007589 */ /* 0x000e6400000e0000 */
[----:B-1----:R-:W-:-:S13]  /*c390*/  ISETP.NE.AND P0, PT, R0, RZ, PT ;  /* 0x000000ff0000720c */ /* 0x002fda0003f05270 */
[----:B------:R-:W-:Y:S05]  /*c3a0*/  @P0 EXIT ;  /* 0x000000000000094d */ /* 0x000fea0003800000 */
[----:B------:R-:W1:Y:S01]  /*c3b0*/  S2UR UR4, SR_CTAID.X ;  /* 0x00000000000479c3 */ /* 0x000e620000002500 */
[----:B------:R2:W-:Y:S01]  /*c3c0*/  STL [R1+0x4], RZ ;  /* 0x000004ff01007387 */ /* 0x0005e20000100800 */
[----:B------:R-:W-:Y:S01]  /*c3d0*/  IMAD.MOV.U32 R16, RZ, RZ, RZ ;  /* 0x000000ffff107224 */ /* 0x000fe200078e00ff */
[----:B------:R-:W-:-:S05]  /*c3e0*/  MOV R17, 0x1 ;  /* 0x0000000100117802 */ /* 0x000fca0000000f00 */
[----:B------:R-:W1:Y:S02]  /*c3f0*/  LDC R0, c[0x0][0xea8] ;  /* 0x0003aa00ff007b82 */ /* 0x000e640000000800 */
[----:B-1----:R-:W-:-:S13]  /*c400*/  ISETP.LE.AND P0, PT, R0, UR4, PT ;  /* 0x0000000400007c0c */ /* 0x002fda000bf03270 */
[----:B--2---:R-:W-:Y:S05]  /*c410*/  @P0 BRA `(.L_x_10667) ;  /* 0x0000002800cc0947 */ /* 0x004fea0003800000 */
[----:B------:R-:W-:Y:S01]  /*c420*/  IMAD.U32 R0, RZ, RZ, UR4 ;  /* 0x00000004ff007e24 */ /* 0x000fe2000f8e00ff */
[----:B------:R-:W-:Y:S01]  /*c430*/  MOV R16, RZ ;  /* 0x000000ff00107202 */ /* 0x000fe20000000f00 */
[----:B------:R-:W-:Y:S01]  /*c440*/  IMAD.MOV.U32 R17, RZ, RZ, 0x1 ;  /* 0x00000001ff117424 */ /* 0x000fe200078e00ff */
[----:B------:R-:W-:Y:S01]  /*c450*/  ULDC UR44, c[0x0][0xc] ;  /* 0x00000300002c7ab9 */ /* 0x000fe20000000800 */
[----:B------:R-:W-:Y:S01]  /*c460*/  ULDC.64 UR38, c[0x0][0x198] ;  /* 0x0000660000267ab9 */ /* 0x000fe20000000a00 */
[----:B------:R1:W-:Y:S04]  /*c470*/  STL [R1], R0 ;  /* 0x0000000001007387 */ /* 0x0003e80000100800 */
[----:B------:R1:W-:Y:S02]  /*c480*/  STL [R1+0x4], RZ ;  /* 0x000004ff01007387 */ /* 0x0003e40000100800 */
.L_x_10717:
[----:B--23--:R-:W2:Y:S01]  /*c490*/  LDL R6, [R1] ;  /* 0x0000000001067983 */ /* 0x00cea20000100800 */
        /* <DEDUP_REMOVED lines=12> */
[----:B----4-:R-:W-:Y:S05]  /*c560*/  @!P0 BRA `(.L_x_10668) ;  /* 0x0000000000208947 */ /* 0x010fea0003800000 */
        /* <DEDUP_REMOVED lines=8> */
.L_x_10668:
[----:B------:R-:W-:Y:S01]  /*c5f0*/  ULDC UR11, c[0x0][0xec4] ;  /* 0x0003b100000b7ab9 */ /* 0x000fe20000000800 */
[----:B------:R-:W-:Y:S01]  /*c600*/  UMOV UR9, UR10 ;  /* 0x0000000a00097c82 */ /* 0x000fe20008000000 */
[----:B------:R-:W-:-:S11]  /*c610*/  UISETP.NE.AND UP0, UPT, UR11, 0x1, UPT ;  /* 0x000000010b00788c */ /* 0x000fd6000bf05270 */
[----:B------:R-:W-:Y:S02]  /*c620*/  @UP0 ULDC.64 UR12, c[0x0][0xec8] ;  /* 0x0003b200000c0ab9 */ /* 0x000fe40000000a00 */
[----:B------:R-:W-:-:S04]  /*c630*/  UIMAD.WIDE.U32 UR6, UR10, UR12, URZ ;  /* 0x0000000c0a0672a5 */ /* 0x000fc8000f8e003f */
[----:B------:R-:W-:-:S04]  /*c640*/  @UP0 USHF.R.U32.HI UR9, URZ, UR13, UR7 ;  /* 0x0000000d3f090299 */ /* 0x000fc80008011607 */
[----:B------:R-:W-:-:S12]  /*c650*/  UIMAD UR6, UR9, UR11, URZ ;  /* 0x0000000b090672a4 */ /* 0x000fd8000f8e023f */
.L_x_10669:
[----:B------:R-:W1:Y:S01]  /*c660*/  LDC R0, c[0x0][0x404] ;  /* 0x00010100ff007b82 */ /* 0x000e620000000800 */
[----:B------:R-:W-:Y:S01]  /*c670*/  ULOP3.LUT UR7, URZ, UR9, URZ, 0x33, !UPT ;  /* 0x000000093f077292 */ /* 0x000fe2000f8e333f */
[----:B------:R-:W-:Y:S01]  /*c680*/  BSSY B6, `(.L_x_10670) ;  /* 0x000027a000067945 */ /* 0x000fe20003800000 */
[----:B------:R-:W-:Y:S01]  /*c690*/  ULDC.64 UR12, c[0x0][0x3f8] ;  /* 0x0000fe00000c7ab9 */ /* 0x000fe20000000a00 */
[----:B------:R-:W-:Y:S01]  /*c6a0*/  ULDC UR9, c[0x0][0xeac] ;  /* 0x0003ab0000097ab9 */ /* 0x000fe20000000800 */
[----:B------:R-:W-:Y:S01]  /*c6b0*/  ISETP.NE.U32.AND P0, PT, RZ, UR12, PT ;  /* 0x0000000cff007c0c */ /* 0x000fe2000bf05070 */
[----:B------:R-:W-:Y:S02]  /*c6c0*/  UIADD3 UR7, UR7, UR9, URZ ;  /* 0x0000000907077290 */ /* 0x000fe4000fffe03f */
[----:B------:R-:W2:Y:S01]  /*c6d0*/  LDC R2, c[0x0][0x288] ;  /* 0x0000a200ff027b82 */ /* 0x000ea20000000800 */
[----:B------:R-:W-:Y:S01]  /*c6e0*/  ISETP.NE.AND.EX P0, PT, RZ, UR13, PT, P0 ;  /* 0x0000000dff007c0c */ /* 0x000fe2000bf05300 */
[----:B------:R-:W-:Y:S01]  /*c6f0*/  USHF.L.U32 UR41, UR7, 0x7, URZ ;  /* 0x0000000707297899 */ /* 0x000fe2000800063f */
[----:B------:R-:W-:Y:S01]  /*c700*/  ULDC UR9, c[0x0][0xeb8] ;  /* 0x0003ae0000097ab9 */ /* 0x000fe20000000800 */
[----:B------:R-:W-:-:S02]  /*c710*/  UIADD3 UR6, UR10, -UR6, URZ ;  /* 0x800000060a067290 */ /* 0x000fc4000fffe03f */
[----:B------:R-:W-:Y:S02]  /*c720*/  UISETP.NE.AND UP0, UPT, UR9, 0x1, UPT ;  /* 0x000000010900788c */ /* 0x000fe4000bf05270 */
[----:B------:R-:W3:Y:S01]  /*c730*/  LDC R4, c[0x0][0x2e0] ;  /* 0x0000b800ff047b82 */ /* 0x000ee20000000800 */
[----:B------:R-:W-:Y:S01]  /*c740*/  IMAD.U32 R5, RZ, RZ, UR41 ;  /* 0x00000029ff057e24 */ /* 0x000fe2000f8e00ff */
[----:B------:R-:W-:Y:S02]  /*c750*/  ULDC UR7, c[0x0][0xec4] ;  /* 0x0003b10000077ab9 */ /* 0x000fe40000000800 */
[----:B------:R-:W-:Y:S01]  /*c760*/  UIMAD UR8, UR8, UR7, UR6 ;  /* 0x00000007080872a4 */ /* 0x000fe2000f8e0206 */
[----:B-1----:R-:W-:-:S04]  /*c770*/  SEL R3, R0, 0x1, P0 ;  /* 0x0000000100037807 */ /* 0x002fc80000000000 */
[----:B------:R-:W-:Y:S01]  /*c780*/  @UP0 ULDC UR6, c[0x0][0xebc] ;  /* 0x0003af0000060ab9 */ /* 0x000fe20000000800 */
[----:B------:R-:W-:Y:S01]  /*c790*/  @UP0 ULDC UR10, c[0x0][0xec0] ;  /* 0x0003b000000a0ab9 */ /* 0x000fe20000000800 */
[----:B------:R-:W-:Y:S02]  /*c7a0*/  UIMAD.WIDE.U32 UR6, UR8, UR6, URZ ;  /* 0x00000006080672a5 */ /* 0x000fe4000f8e003f */
[----:B------:R-:W-:Y:S01]  /*c7b0*/  UMOV UR43, UR8 ;  /* 0x00000008002b7c82 */ /* 0x000fe20008000000 */
[----:B--2---:R-:W-:Y:S01]  /*c7c0*/  IADD3 R2, R5, 0xdf, -R2 ;  /* 0x000000df05027810 */ /* 0x004fe20007ffe802 */
[----:B------:R-:W-:-:S04]  /*c7d0*/  @UP0 USHF.R.U32.HI UR43, URZ, UR10, UR7 ;  /* 0x0000000a3f2b0299 */ /* 0x000fc80008011607 */
[----:B------:R-:W-:Y:S01]  /*c7e0*/  UIADD3 UR42, -UR43, URZ, URZ ;  /* 0x0000003f2b2a7290 */ /* 0x000fe2000fffe13f */
[----:B---3--:R-:W-:-:S03]  /*c7f0*/  IMAD R0, R3, R4, 0x5f ;  /* 0x0000005f03007424 */ /* 0x008fc600078e0204 */
[----:B------:R-:W-:Y:S01]  /*c800*/  UIMAD UR42, UR9, UR42, UR8 ;  /* 0x0000002a092a72a4 */ /* 0x000fe2000f8e0208 */
[----:B------:R-:W-:Y:S02]  /*c810*/  IMAD R2, R3, R4, R2 ;  /* 0x0000000403027224 */ /* 0x000fe400078e0202 */
[----:B------:R-:W-:-:S04]  /*c820*/  IMAD.HI R0, R0, 0x2aaaaaab, RZ ;  /* 0x2aaaaaab00007827 */ /* 0x000fc800078e02ff */
[----:B------:R-:W-:Y:S01]  /*c830*/  IMAD.HI R2, R2, 0x2aaaaaab, RZ ;  /* 0x2aaaaaab02027827 */ /* 0x000fe200078e02ff */
[----:B------:R-:W-:-:S04]  /*c840*/  SHF.R.U32.HI R3, RZ, 0x1f, R0 ;  /* 0x0000001fff037819 */ /* 0x000fc80000011600 */
[----:B------:R-:W-:Y:S02]  /*c850*/  SHF.R.U32.HI R5, RZ, 0x1f, R2 ;  /* 0x0000001fff057819 */ /* 0x000fe40000011602 */
[----:B------:R-:W-:Y:S02]  /*c860*/  LEA.HI.SX32 R3, R0, R3, 0x1c ;  /* 0x0000000300037211 */ /* 0x000fe400078fe2ff */
[----:B------:R-:W-:-:S04]  /*c870*/  LEA.HI.SX32 R2, R2, R5, 0x1c ;  /* 0x0000000502027211 */ /* 0x000fc800078fe2ff */
[----:B------:R-:W-:-:S04]  /*c880*/  VIMNMX R19, R3, R2, PT ;  /* 0x0000000203137248 */ /* 0x000fc80003fe0100 */
[----:B------:R-:W-:-:S13]  /*c890*/  ISETP.GT.AND P0, PT, R19, RZ, PT ;  /* 0x000000ff1300720c */ /* 0x000fda0003f04270 */
        /* <DEDUP_REMOVED lines=19> */
.L_x_10671:
[----:B------:R-:W1:Y:S01]  /*c9d0*/  S2R R3, SR_CgaCtaId ;  /* 0x0000000000037919 */ /* 0x000e620000008800 */
[----:B------:R-:W-:-:S04]  /*c9e0*/  MOV R18, 0x400 ;  /* 0x0000040000127802 */ /* 0x000fc80000000f00 */
[----:B-1----:R-:W-:-:S04]  /*c9f0*/  LEA R18, R3, R18, 0x18 ;  /* 0x0000001203127211 */ /* 0x002fc800078ec0ff */
[----:B------:R-:W-:-:S04]  /*ca00*/  IADD3 R0, R18, 0x1c400, RZ ;  /* 0x0001c40012007810 */ /* 0x000fc80007ffe0ff */
[----:B------:R-:W-:-:S13]  /*ca10*/  LOP3.LUT P0, RZ, R0, 0x3ff, RZ, 0xc0, !PT ;  /* 0x000003ff00ff7812 */ /* 0x000fda000780c0ff */
        /* <DEDUP_REMOVED lines=17> */
.L_x_10673:
        /* <DEDUP_REMOVED lines=19> */
.L_x_10675:
        /* <DEDUP_REMOVED lines=16> */
.L_x_10674:
[----:B------:R-:W-:Y:S01]  /*cd60*/  ULDC.64 UR4, c[0x0][0xaf0] ;  /* 0x0002bc0000047ab9 */ /* 0x000fe20000000a00 */
[----:B------:R-:W-:Y:S01]  /*cd70*/  IMAD.U32 R5, RZ, RZ, UR43 ;  /* 0x0000002bff057e24 */ /* 0x000fe2000f8e00ff */
[----:B------:R-:W-:Y:S01]  /*cd80*/  ISETP.NE.U32.AND P0, PT, RZ, UR4, PT ;  /* 0x00000004ff007c0c */ /* 0x000fe2000bf05070 */
[----:B------:R-:W1:Y:S01]  /*cd90*/  LDC R0, c[0x0][0x428] ;  /* 0x00010a00ff007b82 */ /* 0x000e620000000800 */
[----:B------:R-:W-:Y:S01]  /*cda0*/  MOV R6, UR43 ;  /* 0x0000002b00067c02 */ /* 0x000fe20008000f00 */
        /* <DEDUP_REMOVED lines=25> */
.L_x_10730:
[----:B------:R-:W-:Y:S01]  /*cf40*/  UMOV UR4, 0xffffffff ;  /* 0xffffffff00047882 */ /* 0x000fe20000000000 */
[----:B------:R-:W-:Y:S02]  /*cf50*/  SHF.R.S32.HI R7, RZ, 0x1f, R6 ;  /* 0x0000001fff077819 */ /* 0x000fe40000011406 */
[----:B------:R-:W-:Y:S05]  /*cf60*/  BRA.DIV UR4, `(.L_x_10677) ;  /* 0x0000002604b47947 */ /* 0x000fea000b800000 */
[----:B------:R-:W-:-:S13]  /*cf70*/  ELECT P6, URZ, PT ;  /* 0x00000000003f782f */ /* 0x000fda00038c0000 */
.L_x_10733:
[----:B------:R-:W-:Y:S05]  /*cf80*/  @!P6 BRA `(.L_x_10678) ;  /* 0x0000000000c8e947 */ /* 0x000fea0003800000 */
[----:B------:R-:W-:Y:S01]  /*cf90*/  MOV R4, R6 ;  /* 0x0000000600047202 */ /* 0x000fe20000000f00 */
        /* <DEDUP_REMOVED lines=15> */
[----:B------:R-:W-:-:S04]  /*d090*/  LEA R10, P2, R4, R2, 0x2 ;  /* 0x00000002040a7211 */ /* 0x000fc800078410ff */
[----:B------:R-:W-:-:S05]  /*d0a0*/  LEA.HI.X R11, R4, R3, R9, 0x2, P2 ;  /* 0x00000003040b7211 */ /* 0x000fca00010f1409 */
[----:B------:R1:W5:Y:S04]  /*d0b0*/  LDG.E R4, desc[UR46][R10.64] ;  /* 0x0000002e0a047981 */ /* 0x000368000c1e1900 */
.L_x_10679:
[----:B-1----:R-:W-:Y:S01]  /*d0c0*/  IMAD R10, R16, 0x8, R18 ;  /* 0x00000008100a7824 */ /* 0x002fe200078e0212 */
[----:B------:R-:W-:-:S04]  /*d0d0*/  SHF.L.U32 R5, R17, 0x1f, RZ ;  /* 0x0000001f11057819 */ /* 0x000fc800000006ff */
[----:B------:R-:W1:Y:S02]  /*d0e0*/  SYNCS.PHASECHK.TRANS64.TRYWAIT P2, [R10+URZ+0x32440], R5 ;  /* 0x032440050a0075a7 */ /* 0x000e64000804017f */
[----:B-1----:R-:W-:Y:S05]  /*d0f0*/  @!P2 BRA `(.L_x_10680) ;  /* 0x000000240070a947 */ /* 0x002fea0003800000 */
.L_x_10734:
        /* <DEDUP_REMOVED lines=11> */
.L_x_10681:
        /* <DEDUP_REMOVED lines=16> */
.L_x_10678:
[----:B------:R-:W2:Y:S01]  /*d2b0*/  LDL.LU R9, [R1+0x4] ;  /* 0x0000040001097983 */ /* 0x000ea20000300800 */
[----:B------:R-:W-:Y:S05]  /*d2c0*/  WARPSYNC.ALL ;  /* 0x0000000000007948 */ /* 0x000fea0003800000 */
[----:B------:R-:W-:Y:S01]  /*d2d0*/  BAR.SYNC.DEFER_BLOCKING 0x8, 0x120 ;  /* 0x0204800000007b1d */ /* 0x000fe20000010000 */
[----:B------:R-:W-:-:S05]  /*d2e0*/  ELECT P2, URZ, PT ;  /* 0x00000000003f782f */ /* 0x000fca0003840000 */
[----:B------:R-:W-:Y:S01]  /*d2f0*/  BSSY B0, `(.L_x_10682) ;  /* 0x0000030000007945 */ /* 0x000fe20003800000 */
[----:B--2---:R-:W-:-:S05]  /*d300*/  IADD3 R9, R9, 0x1, RZ ;  /* 0x0000000109097810 */ /* 0x004fca0007ffe0ff */
[----:B------:R1:W-:Y:S02]  /*d310*/  STL [R1+0x4], R9 ;  /* 0x0000040901007387 */ /* 0x0003e40000100800 */
[----:B------:R-:W-:Y:S05]  /*d320*/  @!P2 BRA `(.L_x_10683) ;  /* 0x0000000000b0a947 */ /* 0x000fea0003800000 */
        /* <DEDUP_REMOVED lines=14> */
[----:B--2---:R-:W-:Y:S01]  /*d410*/  IMAD.MOV.U32 R5, RZ, RZ, 0x10000 ;  /* 0x00010000ff057424 */ /* 0x004fe200078e00ff */
        /* <DEDUP_REMOVED lines=22> */
[----:B--2---:R-:W-:Y:S01]  /*d580*/  UIADD3 UR8, UR17, 0x2e400, URZ ;  /* 0x0002e40011087890 */ /* 0x004fe2000fffe03f */
[----:B------:R-:W-:-:S02]  /*d590*/  UMOV UR10, 0xc0 ;  /* 0x000000c0000a7882 */ /* 0x000fc40000000000 */
[----:B------:R-:W-:Y:S01]  /*d5a0*/  UMOV UR17, UR33 ;  /* 0x0000002100117c82 */ /* 0x000fe20008000000 */
[----:B------:R-:W-:Y:S01]  /*d5b0*/  UMOV UR9, UR33 ;  /* 0x0000002100097c82 */ /* 0x000fe20008000000 */
[----:B------:R3:W-:Y:S04]  /*d5c0*/  UTMALDG.4D [UR16], [UR6], desc[UR14] ;  /* 0x00000e10060075b4 */ /* 0x0007e80008019000 */
[----:B------:R3:W-:Y:S02]  /*d5d0*/  UTMALDG.4D [UR8], [UR6], desc[UR14] ;  /* 0x00000e08060075b4 */ /* 0x0007e40008019000 */
[----:B---3--:R-:W-:Y:S01]  /*d5e0*/  NOP ;  /* 0x0000000000007918 */ /* 0x008fe20000000000 */
.L_x_10683:
[----:B------:R-:W-:Y:S05]  /*d5f0*/  BSYNC B0 ;  /* 0x0000000000007941 */ /* 0x000fea0003800000 */
.L_x_10682:
[----:B------:R-:W-:-:S04]  /*d600*/  LEA.HI R5, R9, R9, RZ, 0x1 ;  /* 0x0000000909057211 */ /* 0x000fc800078f08ff */
[----:B------:R-:W-:-:S04]  /*d610*/  LOP3.LUT R5, R5, 0xfffffffe, RZ, 0xc0, !PT ;  /* 0xfffffffe05057812 */ /* 0x000fc800078ec0ff */
[----:B------:R-:W-:-:S04]  /*d620*/  IADD3 R5, R9, -R5, RZ ;  /* 0x8000000509057210 */ /* 0x000fc80007ffe0ff */
[----:B------:R-:W-:-:S04]  /*d630*/  SHF.L.U32 R5, R5, 0x1f, RZ ;  /* 0x0000001f05057819 */ /* 0x000fc800000006ff */
[----:B------:R-:W2:Y:S02]  /*d640*/  SYNCS.PHASECHK.TRANS64.TRYWAIT P2, [R18+URZ+0x32420], R5 ;  /* 0x03242005120075a7 */ /* 0x000ea4000804017f */
[----:B--2---:R-:W-:Y:S05]  /*d650*/  @!P2 BRA `(.L_x_10684) ;  /* 0x00000020002ca947 */ /* 0x004fea0003800000 */
.L_x_10735:
[----:B------:R-:W-:Y:S01]  /*d660*/  ULDC.64 UR4, c[0x0][0x408] ;  /* 0x0001020000047ab9 */ /* 0x000fe20000000a00 */
[----:B------:R-:W-:Y:S04]  /*d670*/  BSSY B0, `(.L_x_10685) ;  /* 0x0000030000007945 */ /* 0x000fe80003800000 */
[----:B------:R-:W-:Y:S05]  /*d680*/  @!P6 BRA `(.L_x_10686) ;  /* 0x0000000000b8e947 */ /* 0x000fea0003800000 */
[----:B------:R-:W-:Y:S01]  /*d690*/  IMAD R10, R16, 0x8, R18 ;  /* 0x00000008100a7824 */ /* 0x000fe200078e0212 */
[----:B--2---:R-:W-:Y:S01]  /*d6a0*/  SHF.L.U32 R5, R17, 0x1f, RZ ;  /* 0x0000001f11057819 */ /* 0x004fe200000006ff */
[----:B-1----:R-:W1:Y:S03]  /*d6b0*/  S2R R9, SR_TID.X ;  /* 0x0000000000097919 */ /* 0x002e660000002100 */
[----:B------:R-:W2:Y:S01]  /*d6c0*/  SYNCS.PHASECHK.TRANS64.TRYWAIT P2, [R10+URZ+0x32460], R5 ;  /* 0x032460050a0075a7 */ /* 0x000ea2000804017f */
[----:B-1----:R-:W-:-:S04]  /*d6d0*/  LOP3.LUT R9, R9, 0x7f, RZ, 0xc0, !PT ;  /* 0x0000007f09097812 */ /* 0x002fc800078ec0ff */
[----:B------:R-:W-:Y:S01]  /*d6e0*/  ISETP.NE.AND P3, PT, R9, RZ, PT ;  /* 0x000000ff0900720c */ /* 0x000fe20003f65270 */
[----:B--2---:R-:W-:-:S12]  /*d6f0*/  @!P2 BRA `(.L_x_10687) ;  /* 0x000000200018a947 */ /* 0x004fd80003800000 */
.L_x_10736:
        /* <DEDUP_REMOVED lines=8> */
.L_x_10688:
        /* <DEDUP_REMOVED lines=31> */
.L_x_10686:
[----:B------:R-:W-:Y:S05]  /*d970*/  BSYNC B0 ;  /* 0x0000000000007941 */ /* 0x000fea0003800000 */
.L_x_10685:
[----:B------:R-:W-:-:S13]  /*d980*/  ISETP.GE.AND P2, PT, R19, 0x2, PT ;  /* 0x000000021300780c */ /* 0x000fda0003f46270 */
[----:B------:R-:W-:Y:S05]  /*d990*/  @!P2 BRA `(.L_x_10689) ;  /* 0x0000001000c4a947 */ /* 0x000fea0003800000 */
[C---:B--2---:R-:W-:Y:S02]  /*d9a0*/  LOP3.LUT R5, R19.reuse, 0x1, RZ, 0xc0, !PT ;  /* 0x0000000113057812 */ /* 0x044fe400078ec0ff */
[----:B-1----:R-:W-:Y:S02]  /*d9b0*/  IADD3 R9, R19, -0x2, RZ ;  /* 0xfffffffe13097810 */ /* 0x002fe40007ffe0ff */
[----:B------:R-:W-:-:S03]  /*d9c0*/  ISETP.NE.U32.AND P2, PT, R5, 0x1, PT ;  /* 0x000000010500780c */ /* 0x000fc60003f45070 */
[----:B------:R-:W-:-:S10]  /*d9d0*/  IMAD.MOV.U32 R8, RZ, RZ, R9 ;  /* 0x000000ffff087224 */ /* 0x000fd400078e0009 */
        /* <DEDUP_REMOVED lines=22> */
[----:B------:R-:W-:-:S03]  /*db40*/  IMAD.WIDE.U32 R4, R6, UR6, R4 ;  /* 0x0000000606047c25 */ /* 0x000fc6000f8e0004 */
[----:B------:R-:W-:Y:S02]  /*db50*/  LEA R2, P2, R4, R2, 0x2 ;  /* 0x0000000204027211 */ /* 0x000fe400078410ff */
[----:B------:R-:W-:-:S04]  /*db60*/  IADD3 R10, R10, R5, RZ ;  /* 0x000000050a0a7210 */ /* 0x000fc80007ffe0ff */
[----:B------:R-:W-:-:S05]  /*db70*/  LEA.HI.X R3, R4, R3, R10, 0x2, P2 ;  /* 0x0000000304037211 */ /* 0x000fca00010f140a */
[----:B------:R1:W5:Y:S02]  /*db80*/  LDG.E R4, desc[UR46][R2.64] ;  /* 0x0000002e02047981 */ /* 0x000364000c1e1900 */
.L_x_10693:
[----:B-1----:R-:W1:Y:S01]  /*db90*/  S2R R2, SR_TID.X ;  /* 0x0000000000027919 */ /* 0x002e620000002100 */
[----:B------:R-:W-:Y:S02]  /*dba0*/  SHF.L.U32 R3, R17, 0x1f, RZ ;  /* 0x0000001f11037819 */ /* 0x000fe400000006ff */
[----:B-1----:R-:W-:Y:S01]  /*dbb0*/  LOP3.LUT R5, R2, 0x7f, RZ, 0xc0, !PT ;  /* 0x0000007f02057812 */ /* 0x002fe200078ec0ff */
[----:B------:R-:W-:-:S03]  /*dbc0*/  IMAD R2, R16, 0x8, R18 ;  /* 0x0000000810027824 */ /* 0x000fc600078e0212 */
[----:B------:R-:W-:Y:S01]  /*dbd0*/  ISETP.NE.AND P2, PT, R5, RZ, PT ;  /* 0x000000ff0500720c */ /* 0x000fe20003f45270 */
[----:B------:R-:W1:Y:S02]  /*dbe0*/  SYNCS.PHASECHK.TRANS64.TRYWAIT P3, [R2+URZ+0x32440], R3 ;  /* 0x03244003020075a7 */ /* 0x000e64000806017f */
[----:B-1----:R-:W-:Y:S10]  /*dbf0*/  @!P3 BRA `(.L_x_10694) ;  /* 0x0000001800ecb947 */ /* 0x002ff40003800000 */
.L_x_10737:
        /* <DEDUP_REMOVED lines=8> */
.L_x_10695:
        /* <DEDUP_REMOVED lines=17> */
.L_x_10738:
        /* <DEDUP_REMOVED lines=8> */
.L_x_10697:
        /* <DEDUP_REMOVED lines=30> */
.L_x_10692:
[----:B------:R-:W-:Y:S05]  /*dff0*/  BSYNC B0 ;  /* 0x0000000000007941 */ /* 0x000fea0003800000 */
.L_x_10691:
[----:B------:R-:W-:-:S07]  /*e000*/  VIADD R8, R19, 0xfffffffd ;  /* 0xfffffffd13087836 */ /* 0x000fce0000000000 */
.L_x_10690:
[----:B------:R-:W-:Y:S01]  /*e010*/  ISETP.NE.AND P2, PT, R9, RZ, PT ;  /* 0x000000ff0900720c */ /* 0x000fe20003f45270 */
[----:B------:R-:W-:-:S12]  /*e020*/  BSSY B0, `(.L_x_10689) ;  /* 0x00000c8000007945 */ /* 0x000fd80003800000 */
[----:B------:R-:W-:Y:S05]  /*e030*/  @!P2 BRA `(.L_x_10698) ;  /* 0x0000000c0018a947 */ /* 0x000fea0003800000 */
.L_x_10713:
        /* <DEDUP_REMOVED lines=8> */
[----:B------:R-:W-:Y:S01]  /*e0c0*/  MOV R10, R8 ;  /* 0x00000008000a7202 */ /* 0x000fe20000000f00 */
        /* <DEDUP_REMOVED lines=18> */
.L_x_10701:
[----:B------:R-:W1:Y:S01]  /*e1f0*/  S2R R2, SR_TID.X ;  /* 0x0000000000027919 */ /* 0x000e620000002100 */
[----:B------:R-:W-:Y:S01]  /*e200*/  IMAD R3, R9, 0x8, R18 ;  /* 0x0000000809037824 */ /* 0x000fe200078e0212 */
[----:B-1----:R-:W-:Y:S02]  /*e210*/  LOP3.LUT R5, R2, 0x7f, RZ, 0xc0, !PT ;  /* 0x0000007f02057812 */ /* 0x002fe400078ec0ff */
[----:B------:R-:W-:Y:S02]  /*e220*/  SHF.L.U32 R2, R17, 0x1f, RZ ;  /* 0x0000001f11027819 */ /* 0x000fe400000006ff */
[----:B------:R-:W-:Y:S02]  /*e230*/  ISETP.NE.AND P2, PT, R5, RZ, PT ;  /* 0x000000ff0500720c */ /* 0x000fe40003f45270 */
[----:B------:R-:W1:Y:S02]  /*e240*/  SYNCS.PHASECHK.TRANS64.TRYWAIT P3, [R3+URZ+0x32440], R2 ;  /* 0x03244002030075a7 */ /* 0x000e64000806017f */
[----:B-1----:R-:W-:Y:S09]  /*e250*/  @!P3 BRA `(.L_x_10702) ;  /* 0x00000014007cb947 */ /* 0x002ff20003800000 */
.L_x_10739:
        /* <DEDUP_REMOVED lines=8> */
.L_x_10703:
        /* <DEDUP_REMOVED lines=17> */
.L_x_10740:
        /* <DEDUP_REMOVED lines=8> */
.L_x_10705:
        /* <DEDUP_REMOVED lines=30> */
.L_x_10700:
[----:B------:R-:W-:Y:S05]  /*e650*/  BSYNC B1 ;  /* 0x0000000000017941 */ /* 0x000fea0003800000 */
.L_x_10699:
[----:B------:R-:W-:Y:S01]  /*e660*/  VIADD R9, R9, 0x1 ;  /* 0x0000000109097836 */ /* 0x000fe20000000000 */
[----:B------:R-:W-:Y:S04]  /*e670*/  BSSY B1, `(.L_x_10706) ;  /* 0x000005f000017945 */ /* 0x000fe80003800000 */
        /* <DEDUP_REMOVED lines=24> */
.L_x_10708:
[----:B------:R-:W1:Y:S01]  /*e800*/  S2R R2, SR_TID.X ;  /* 0x0000000000027919 */ /* 0x000e620000002100 */
[----:B------:R-:W-:Y:S02]  /*e810*/  SHF.L.U32 R3, R17, 0x1f, RZ ;  /* 0x0000001f11037819 */ /* 0x000fe400000006ff */
[----:B-1----:R-:W-:Y:S02]  /*e820*/  LOP3.LUT R5, R2, 0x7f, RZ, 0xc0, !PT ;  /* 0x0000007f02057812 */ /* 0x002fe400078ec0ff */
[----:B------:R-:W-:Y:S02]  /*e830*/  LEA R2, R16, R18, 0x3 ;  /* 0x0000001210027211 */ /* 0x000fe400078e18ff */
[----:B------:R-:W-:Y:S02]  /*e840*/  ISETP.NE.AND P2, PT, R5, RZ, PT ;  /* 0x000000ff0500720c */ /* 0x000fe40003f45270 */
[----:B------:R-:W1:Y:S02]  /*e850*/  SYNCS.PHASECHK.TRANS64.TRYWAIT P3, [R2+URZ+0x32440], R3 ;  /* 0x03244003020075a7 */ /* 0x000e64000806017f */
[----:B-1----:R-:W-:Y:S09]  /*e860*/  @!P3 BRA `(.L_x_10709) ;  /* 0x000000100020b947 */ /* 0x002ff20003800000 */
.L_x_10741:
        /* <DEDUP_REMOVED lines=8> */
.L_x_10710:
        /* <DEDUP_REMOVED lines=17> */
.L_x_10742:
        /* <DEDUP_REMOVED lines=8> */
.L_x_10712:
        /* <DEDUP_REMOVED lines=30> */
.L_x_10707:
[----:B------:R-:W-:Y:S05]  /*ec60*/  BSYNC B1 ;  /* 0x0000000000017941 */ /* 0x000fea0003800000 */
.L_x_10706:
[C---:B------:R-:W-:Y:S02]  /*ec70*/  ISETP.GT.AND P2, PT, R8.reuse, 0x1, PT ;  /* 0x000000010800780c */ /* 0x040fe40003f44270 */
[----:B------:R-:W-:-:S11]  /*ec80*/  IADD3 R8, R8, -0x2, RZ ;  /* 0xfffffffe08087810 */ /* 0x000fd60007ffe0ff */
[----:B------:R-:W-:Y:S05]  /*ec90*/  @P2 BRA `(.L_x_10713) ;  /* 0xfffffff000e82947 */ /* 0x000fea000383ffff */
.L_x_10698:
[----:B------:R-:W-:Y:S05]  /*eca0*/  BSYNC B0 ;  /* 0x0000000000007941 */ /* 0x000fea0003800000 */
.L_x_10689:
[----:B------:R3:W5:Y:S01]  /*ecb0*/  LDL R6, [R1] ;  /* 0x0000000001067983 */ /* 0x0007620000100800 */
[----:B------:R-:W-:Y:S01]  /*ecc0*/  VIADD R16, R16, 0x1 ;  /* 0x0000000110107836 */ /* 0x000fe20000000000 */
[----:B------:R-:W-:Y:S04]  /*ecd0*/  BSSY B0, `(.L_x_10714) ;  /* 0x0000012000007945 */ /* 0x000fe80003800000 */
[----:B------:R-:W-:-:S04]  /*ece0*/  ISETP.NE.AND P0, PT, R16, 0x2, PT ;  /* 0x000000021000780c */ /* 0x000fc80003f05270 */
[----:B------:R-:W-:-:S04]  /*ecf0*/  SEL R0, RZ, 0x1, P0 ;  /* 0x00000001ff007807 */ /* 0x000fc80000000000 */
[----:B------:R-:W-:Y:S01]  /*ed00*/  LOP3.LUT R17, R17, R0, RZ, 0x3c, !PT ;  /* 0x0000000011117212 */ /* 0x000fe200078e3cff */
[----:B---3--:R-:W-:Y:S06]  /*ed10*/  @P1 BRA `(.L_x_10715) ;  /* 0x0000000000341947 */ /* 0x008fec0003800000 */
[----:B--2---:R-:W2:Y:S01]  /*ed20*/  S2R R5, SR_LANEID ;  /* 0x0000000000057919 */ /* 0x004ea20000000000 */
[----:B------:R-:W-:Y:S01]  /*ed30*/  VOTEU.ANY UR6, UPT, PT ;  /* 0x0000000000067886 */ /* 0x000fe200038e0100 */
[----:B------:R-:W3:Y:S01]  /*ed40*/  LDC.64 R2, c[0x0][0xef0] ;  /* 0x0003bc00ff027b82 */ /* 0x000ee20000000a00 */
[----:B------:R-:W2:Y:S02]  /*ed50*/  FLO.U32 R0, UR6 ;  /* 0x0000000600007d00 */ /* 0x000ea400080e0000 */
[----:B--2---:R-:W-:-:S06]  /*ed60*/  ISETP.EQ.U32.AND P1, PT, R0, R5, PT ;  /* 0x000000050000720c */ /* 0x004fcc0003f22070 */
[----:B------:R-:W3:Y:S07]  /*ed70*/  POPC R5, UR6 ;  /* 0x0000000600057d09 */ /* 0x000eee0008000000 */
[----:B---3--:R-:W2:Y:S01]  /*ed80*/  @P1 ATOMG.E.ADD.STRONG.GPU PT, R3, desc[UR46][R2.64], R5 ;  /* 0x00000005020319a8 */ /* 0x008ea200081ee1ee */
[----:B------:R-:W3:Y:S02]  /*ed90*/  S2R R4, SR_LTMASK ;  /* 0x0000000000047919 */ /* 0x000ee40000003900 */
[----:B---3--:R-:W-:-:S04]  /*eda0*/  LOP3.LUT R4, R4, UR6, RZ, 0xc0, !PT ;  /* 0x0000000604047c12 */ /* 0x008fc8000f8ec0ff */
[----:B------:R-:W3:Y:S01]  /*edb0*/  POPC R7, R4 ;  /* 0x0000000400077309 */ /* 0x000ee20000000000 */
[----:B--2---:R-:W3:Y:S02]  /*edc0*/  SHFL.IDX PT, R0, R3, R0, 0x1f ;  /* 0x00001f0003007589 */ /* 0x004ee400000e0000 */
[----:B---3-5:R-:W-:-:S05]  /*edd0*/  IADD3 R6, R0, UR44, R7 ;  /* 0x0000002c00067c10 */ /* 0x028fca000fffe007 */
[----:B------:R3:W-:Y:S02]  /*ede0*/  STL [R1], R6 ;  /* 0x0000000601007387 */ /* 0x0007e40000100800 */
.L_x_10715:
[----:B------:R-:W-:Y:S05]  /*edf0*/  BSYNC B0 ;  /* 0x0000000000007941 */ /* 0x000fea0003800000 */
.L_x_10714:
[----:B------:R-:W-:Y:S01]  /*ee00*/  SEL R16, R16, RZ, P0 ;  /* 0x000000ff10107207 */ /* 0x000fe20000000000 */
[----:B-----5:R-:W-:-:S07]  /*ee10*/  IMAD.MOV.U32 R13, RZ, RZ, R6 ;  /* 0x000000ffff0d7224 */ /* 0x020fce00078e0006 */
.L_x_10672:
[----:B------:R-:W-:Y:S05]  /*ee20*/  BSYNC B6 ;  /* 0x0000000000067941 */ /* 0x000fea0003800000 */
.L_x_10670:
[----:B------:R-:W-:-:S03]  /*ee30*/  UMOV UR6, 0xffffffff ;  /* 0xffffffff00067882 */ /* 0x000fc60000000000 */
[----:B------:R-:W-:Y:S05]  /*ee40*/  BRA.DIV UR6, `(.L_x_10716) ;  /* 0x0000000a06d07947 */ /* 0x000fea000b800000 */
[----:B------:R4:W1:Y:S02]  /*ee50*/  SHFL.IDX PT, R14, R13, RZ, 0x1f ;  /* 0x00001fff0d0e7589 */ /* 0x00086400000e0000 */
.L_x_10745:
[----:B------:R-:W5:Y:S01]  /*ee60*/  S2R R0, SR_TID.X ;  /* 0x0000000000007919 */ /* 0x000f620000002100 */
[----:B------:R-:W-:Y:S05]  /*ee70*/  WARPSYNC.ALL ;  /* 0x0000000000007948 */ /* 0x000fea0003800000 */
[----:B------:R-:W-:Y:S01]  /*ee80*/  BAR.SYNC.DEFER_BLOCKING 0x4, 0x120 ;  /* 0x0104800000007b1d */ /* 0x000fe20000010000 */
[----:B-1----:R-:W-:-:S05]  /*ee90*/  MOV R2, R14 ;  /* 0x0000000e00027202 */ /* 0x002fca0000000f00 */
[----:B------:R-:W-:Y:S01]  /*eea0*/  ULDC UR6, c[0x0][0xea8] ;  /* 0x0003aa0000067ab9 */ /* 0x000fe20000000800 */
[----:B------:R1:W-:Y:S01]  /*eeb0*/  STL [R1], R2 ;  /* 0x0000000201007387 */ /* 0x0003e20000100800 */
        /* <DEDUP_REMOVED lines=8> */
[----:B-1----:R-:W-:Y:S05]  /*ef40*/  @!P0 BRA `(.L_x_10717) ;  /* 0xffffffd400508947 */ /* 0x002fea000383ffff */
.L_x_10667:
[----:B------:R-:W5:Y:S01]  /*ef50*/  LDL.LU R0, [R1+0x4] ;  /* 0x0000040001007983 */ /* 0x000f620000300800 */
[----:B--2---:R-:W1:Y:S01]  /*ef60*/  S2R R5, SR_CgaCtaId ;  /* 0x0000000000057919 */ /* 0x004e620000008800 */
[----:B-----5:R-:W-:-:S05]  /*ef70*/  VIADD R0, R0, 0x1 ;  /* 0x0000000100007836 */ /* 0x020fca0000000000 */
        /* <DEDUP_REMOVED lines=8> */
.L_x_10746:
        /* <DEDUP_REMOVED lines=9> */
[----:B------:R-:W2:Y:S02]  /*f090*/  LDL.LU R2, [R1+0x8] ;  /* 0x0000080001027983 */ /* 0x000ea40000300800 */
[----:B--2---:R-:W-:-:S04]  /*f0a0*/  LOP3.LUT R0, R2, 0x2, RZ, 0xfc, !PT ;  /* 0x0000000202007812 */ /* 0x004fc800078efcff */
[----:B------:R-:W-:-:S13]  /*f0b0*/  ISETP.NE.AND P2, PT, R0, 0x3, PT ;  /* 0x000000030000780c */ /* 0x000fda0003f45270 */
[----:B------:R-:W-:Y:S05]  /*f0c0*/  @!P2 BRA `(.L_x_10721) ;  /* 0x000000000004a947 */ /* 0x000fea0003800000 */
[----:B------:R-:W-:Y:S01]  /*f0d0*/  BPT.TRAP 0x1 ;  /* 0x000000040000795c */ /* 0x000fe20000300000 */
.L_x_10721:
[----:B------:R-:W-:Y:S01]  /*f0e0*/  IADD3 R3, R7, 0x32440, RZ ;  /* 0x0003244007037810 */ /* 0x000fe20007ffe0ff */
[----:B------:R-:W-:Y:S01]  /*f0f0*/  VIADD R0, R16, 0x1 ;  /* 0x0000000110007836 */ /* 0x000fe20000000000 */
[----:B------:R-:W-:-:S03]  /*f100*/  SHF.L.U32 R4, R17, 0x1f, RZ ;  /* 0x0000001f11047819 */ /* 0x000fc600000006ff */
[----:B------:R-:W-:Y:S01]  /*f110*/  IMAD R5, R16, 0x8, R3 ;  /* 0x0000000810057824 */ /* 0x000fe200078e0203 */
[----:B------:R-:W-:-:S03]  /*f120*/  ISETP.NE.AND P1, PT, R0, 0x2, PT ;  /* 0x000000020000780c */ /* 0x000fc60003f25270 */
[----:B------:R-:W1:Y:S01]  /*f130*/  SYNCS.PHASECHK.TRANS64.TRYWAIT P0, [R5+URZ], R4 ;  /* 0x00000004050075a7 */ /* 0x000e62000800017f */
[----:B------:R-:W-:-:S04]  /*f140*/  SEL R2, RZ, 0x1, P1 ;  /* 0x00000001ff027807 */ /* 0x000fc80000800000 */
[----:B------:R-:W-:Y:S02]  /*f150*/  LOP3.LUT R17, R17, R2, RZ, 0x3c, !PT ;  /* 0x0000000211117212 */ /* 0x000fe400078e3cff */
[----:B------:R-:W-:Y:S02]  /*f160*/  SEL R2, R0, RZ, P1 ;  /* 0x000000ff00027207 */ /* 0x000fe40000800000 */
[----:B------:R-:W-:Y:S02]  /*f170*/  SHF.L.U32 R0, R17, 0x1f, RZ ;  /* 0x0000001f11007819 */ /* 0x000fe400000006ff */
[----:B------:R-:W-:Y:S01]  /*f180*/  LEA R3, R2, R3, 0x3 ;  /* 0x0000000302037211 */ /* 0x000fe200078e18ff */
[----:B-1----:R-:W-:Y:S06]  /*f190*/  @!P0 BRA `(.L_x_10722) ;  /* 0x0000000800348947 */ /* 0x002fec0003800000 */
.L_x_10747:
[----:B------:R-:W2:Y:S02]  /*f1a0*/  SYNCS.PHASECHK.TRANS64.TRYWAIT P0, [R3+URZ], R0 ;  /* 0x00000000030075a7 */ /* 0x000ea4000800017f */
[----:B--2---:R-:W-:Y:S05]  /*f1b0*/  @!P0 BRA `(.L_x_10723) ;  /* 0x0000000800408947 */ /* 0x004fea0003800000 */
.L_x_10748:
[----:B------:R-:W-:Y:S05]  /*f1c0*/  @!P2 BRA `(.L_x_10724) ;  /* 0x000000000004a947 */ /* 0x000fea0003800000 */
[----:B------:R-:W-:Y:S01]  /*f1d0*/  BPT.TRAP 0x1 ;  /* 0x000000040000795c */ /* 0x000fe20000300000 */
.L_x_10724:
[----:B--2---:R-:W-:-:S04]  /*f1e0*/  VIADD R3, R7, 0x32460 ;  /* 0x0003246007037836 */ /* 0x004fc80000000000 */
[----:B-1----:R-:W-:-:S04]  /*f1f0*/  IMAD R5, R16, 0x8, R3 ;  /* 0x0000000810057824 */ /* 0x002fc800078e0203 */
[----:B------:R-:W1:Y:S02]  /*f200*/  SYNCS.PHASECHK.TRANS64.TRYWAIT P0, [R5+URZ], R4 ;  /* 0x00000004050075a7 */ /* 0x000e64000800017f */
[----:B-1----:R-:W-:Y:S05]  /*f210*/  @!P0 BRA `(.L_x_10725) ;  /* 0x00000008003c8947 */ /* 0x002fea0003800000 */
.L_x_10749:
[----:B------:R-:W-:-:S07]  /*f220*/  LEA R3, R2, R3, 0x3 ;  /* 0x0000000302037211 */ /* 0x000fce00078e18ff */
.L_x_10726:
[----:B--2---:R2:W1:Y:S02]  /*f230*/  SYNCS.PHASECHK.TRANS64.TRYWAIT P0, [R3+URZ], R0 ;  /* 0x00000000030075a7 */ /* 0x004464000800017f */
[----:B-1----:R-:W-:Y:S05]  /*f240*/  @!P0 NANOSLEEP.SYNCS 0x989680 ;  /* 0x009896800000895d */ /* 0x002fea0003900000 */
[----:B------:R-:W1:Y:S02]  /*f250*/  @!P0 SYNCS.PHASECHK.TRANS64 P0, [R3+URZ], R0 ;  /* 0x00000000030085a7 */ /* 0x000e64000800007f */
[----:B-1----:R-:W-:Y:S05]  /*f260*/  @!P0 BRA `(.L_x_10726) ;  /* 0xfffffffc00f08947 */ /* 0x002fea000383ffff */
.L_x_10720:
[----:B------:R-:W-:Y:S05]  /*f270*/  BSYNC B0 ;  /* 0x0000000000007941 */ /* 0x000fea0003800000 */
.L_x_10719:
[----:B------:R-:W-:Y:S05]  /*f280*/  EXIT ;  /* 0x000000000000794d */ /* 0x000fea0003800000 */
.L_x_10623:
[----:B-1----:R-:W-:-:S04]  /*f290*/  IMAD.U32 R3, RZ, RZ, UR39 ;  /* 0x00000027ff037e24 */ /* 0x002fc8000f8e00ff */
[----:B------:R1:W2:Y:S03]  /*f2a0*/  SYNCS.PHASECHK.TRANS64.TRYWAIT P0, [R3+URZ+0x32400], R0 ;  /* 0x03240000030075a7 */ /* 0x0002a6000800017f */
[----:B--2---:R-:W-:Y:S05]  /*f2b0*/  @!P0 NANOSLEEP.SYNCS 0x989680 ;  /* 0x009896800000895d */ /* 0x004fea0003900000 */
[----:B------:R-:W2:Y:S02]  /*f2c0*/  @!P0 SYNCS.PHASECHK.TRANS64 P0, [R3+URZ+0x32400], R0 ;  /* 0x03240000030085a7 */ /* 0x000ea4000800007f */
[----:B--2---:R-:W-:Y:S05]  /*f2d0*/  @!P0 BRA `(.L_x_10623) ;  /* 0xfffffffc00ec8947 */ /* 0x004fea000383ffff */
[----:B------:R-:W-:Y:S05]  /*f2e0*/  BRA `(.L_x_10727) ;  /* 0xffffff2400a07947 */ /* 0x000fea000383ffff */
.L_x_10627:
[----:B-1----:R-:W-:-:S04]  /*f2f0*/  IMAD.U32 R3, RZ, RZ, UR7 ;  /* 0x00000007ff037e24 */ /* 0x002fc8000f8e00ff */
[----:B------:R1:W4:Y:S03]  /*f300*/  SYNCS.PHASECHK.TRANS64.TRYWAIT P1, [R3+URZ+0x32430], R2 ;  /* 0x03243002030075a7 */ /* 0x000326000802017f */
[----:B----4-:R-:W-:Y:S05]  /*f310*/  @!P1 NANOSLEEP.SYNCS 0x989680 ;  /* 0x009896800000995d */ /* 0x010fea0003900000 */
[----:B------:R-:W4:Y:S02]  /*f320*/  @!P1 SYNCS.PHASECHK.TRANS64 P1, [R3+URZ+0x32430], R2 ;  /* 0x03243002030095a7 */ /* 0x000f24000802007f */
[----:B----4-:R-:W-:Y:S05]  /*f330*/  @!P1 BRA `(.L_x_10627) ;  /* 0xfffffffc00ec9947 */ /* 0x010fea000383ffff */
[----:B------:R-:W-:Y:S05]  /*f340*/  BRA `(.L_x_10626) ;  /* 0xffffff2400c07947 */ /* 0x000fea000383ffff */
.L_x_10628:
[----:B-1----:R-:W-:-:S04]  /*f350*/  MOV R3, UR39 ;  /* 0x0000002700037c02 */ /* 0x002fc80008000f00 */
[----:B------:R1:W4:Y:S03]  /*f360*/  SYNCS.PHASECHK.TRANS64.TRYWAIT P1, [R3+URZ+0x32410], R0 ;  /* 0x03241000030075a7 */ /* 0x000326000802017f */
[----:B----4-:R-:W-:Y:S05]  /*f370*/  @!P1 NANOSLEEP.SYNCS 0x989680 ;  /* 0x009896800000995d */ /* 0x010fea0003900000 */
[----:B------:R-:W4:Y:S02]  /*f380*/  @!P1 SYNCS.PHASECHK.TRANS64 P1, [R3+URZ+0x32410], R0 ;  /* 0x03241000030095a7 */ /* 0x000f24000802007f */
[----:B----4-:R-:W-:Y:S05]  /*f390*/  @!P1 BRA `(.L_x_10628) ;  /* 0xfffffffc00ec9947 */ /* 0x010fea000383ffff */
[----:B------:R-:W-:Y:S05]  /*f3a0*/  BRA `(.L_x_10728) ;  /* 0xffffff2800647947 */ /* 0x000fea000383ffff */
.L_x_10632:
[----:B------:R-:W-:-:S04]  /*f3b0*/  IMAD.U32 R3, RZ, RZ, UR7 ;  /* 0x00000007ff037e24 */ /* 0x000fc8000f8e00ff */
[----:B------:R1:W1:Y:S03]  /*f3c0*/  SYNCS.PHASECHK.TRANS64.TRYWAIT P1, [R3+URZ+0x32450], R2 ;  /* 0x03245002030075a7 */ /* 0x000266000802017f */
[----:B-1----:R-:W-:Y:S05]  /*f3d0*/  @!P1 NANOSLEEP.SYNCS 0x989680 ;  /* 0x009896800000995d */ /* 0x002fea0003900000 */
[----:B------:R-:W1:Y:S02]  /*f3e0*/  @!P1 SYNCS.PHASECHK.TRANS64 P1, [R3+URZ+0x32450], R2 ;  /* 0x03245002030095a7 */ /* 0x000e64000802007f */
[----:B-1----:R-:W-:Y:S05]  /*f3f0*/  @!P1 BRA `(.L_x_10632) ;  /* 0xfffffffc00ec9947 */ /* 0x002fea000383ffff */
[----:B------:R-:W-:Y:S05]  /*f400*/  BRA `(.L_x_10631) ;  /* 0xffffff28006c7947 */ /* 0x000fea000383ffff */
.L_x_10637:
[----:B---3--:R-:W-:-:S04]  /*f410*/  IMAD.U32 R152, RZ, RZ, UR4 ;  /* 0x00000004ff987e24 */ /* 0x008fc8000f8e00ff */
[----:B------:R3:W4:Y:S03]  /*f420*/  SYNCS.PHASECHK.TRANS64.TRYWAIT P2, [R152+URZ+0x32430], R209 ;  /* 0x032430d1980075a7 */ /* 0x000726000804017f */
[----:B----4-:R-:W-:Y:S05]  /*f430*/  @!P2 NANOSLEEP.SYNCS 0x989680 ;  /* 0x009896800000a95d */ /* 0x010fea0003900000 */
[----:B------:R-:W4:Y:S02]  /*f440*/  @!P2 SYNCS.PHASECHK.TRANS64 P2, [R152+URZ+0x32430], R209 ;  /* 0x032430d19800a5a7 */ /* 0x000f24000804007f */
[----:B----4-:R-:W-:Y:S05]  /*f450*/  @!P2 BRA `(.L_x_10637) ;  /* 0xfffffffc00eca947 */ /* 0x010fea000383ffff */
[----:B------:R-:W-:Y:S05]  /*f460*/  BRA `(.L_x_10636) ;  /* 0xffffff5000707947 */ /* 0x000fea000383ffff */
.L_x_10641:
[----:B---3--:R-:W-:-:S04]  /*f470*/  MOV R210, UR4 ;  /* 0x0000000400d27c02 */ /* 0x008fc80008000f00 */
[----:B------:R3:W4:Y:S03]  /*f480*/  SYNCS.PHASECHK.TRANS64.TRYWAIT P2, [R210+URZ+0x32450], R209 ;  /* 0x032450d1d20075a7 */ /* 0x000726000804017f */
[----:B----4-:R-:W-:Y:S05]  /*f490*/  @!P2 NANOSLEEP.SYNCS 0x989680 ;  /* 0x009896800000a95d */ /* 0x010fea0003900000 */
[----:B------:R-:W4:Y:S02]  /*f4a0*/  @!P2 SYNCS.PHASECHK.TRANS64 P2, [R210+URZ+0x32450], R209 ;  /* 0x032450d1d200a5a7 */ /* 0x000f24000804007f */
[----:B----4-:R-:W-:Y:S05]  /*f4b0*/  @!P2 BRA `(.L_x_10641) ;  /* 0xfffffffc00eca947 */ /* 0x010fea000383ffff */
[----:B------:R-:W-:Y:S05]  /*f4c0*/  BRA `(.L_x_10640) ;  /* 0xffffff5000ec7947 */ /* 0x000fea000383ffff */
.L_x_10647:
[----:B----4-:R-:W-:-:S04]  /*f4d0*/  IMAD.U32 R153, RZ, RZ, UR4 ;  /* 0x00000004ff997e24 */ /* 0x010fc8000f8e00ff */
[----:B------:R4:W1:Y:S03]  /*f4e0*/  SYNCS.PHASECHK.TRANS64.TRYWAIT P2, [R153+URZ+0x32430], R208 ;  /* 0x032430d0990075a7 */ /* 0x000866000804017f */
[----:B-1----:R-:W-:Y:S05]  /*f4f0*/  @!P2 NANOSLEEP.SYNCS 0x989680 ;  /* 0x009896800000a95d */ /* 0x002fea0003900000 */
[----:B------:R-:W1:Y:S02]  /*f500*/  @!P2 SYNCS.PHASECHK.TRANS64 P2, [R153+URZ+0x32430], R208 ;  /* 0x032430d09900a5a7 */ /* 0x000e64000804007f */
[----:B-1----:R-:W-:Y:S05]  /*f510*/  @!P2 BRA `(.L_x_10647) ;  /* 0xfffffffc00eca947 */ /* 0x002fea000383ffff */
[----:B------:R-:W-:Y:S05]  /*f520*/  BRA `(.L_x_10646) ;  /* 0xffffff8000607947 */ /* 0x000fea000383ffff */
.L_x_10651:
[----:B--2---:R-:W-:-:S04]  /*f530*/  IMAD.U32 R209, RZ, RZ, UR4 ;  /* 0x00000004ffd17e24 */ /* 0x004fc8000f8e00ff */
[----:B------:R2:W4:Y:S03]  /*f540*/  SYNCS.PHASECHK.TRANS64.TRYWAIT P2, [R209+URZ+0x32450], R208 ;  /* 0x032450d0d10075a7 */ /* 0x000526000804017f */
[----:B----4-:R-:W-:Y:S05]  /*f550*/  @!P2 NANOSLEEP.SYNCS 0x989680 ;  /* 0x009896800000a95d */ /* 0x010fea0003900000 */
[----:B------:R-:W4:Y:S02]  /*f560*/  @!P2 SYNCS.PHASECHK.TRANS64 P2, [R209+URZ+0x32450], R208 ;  /* 0x032450d0d100a5a7 */ /* 0x000f24000804007f */
[----:B----4-:R-:W-:Y:S05]  /*f570*/  @!P2 BRA `(.L_x_10651) ;  /* 0xfffffffc00eca947 */ /* 0x010fea000383ffff */
[----:B------:R-:W-:Y:S05]  /*f580*/  BRA `(.L_x_10650) ;  /* 0xffffff8000dc7947 */ /* 0x000fea000383ffff */
.L_x_10676:
[----:B------:R-:W1:Y:S01]  /*f590*/  S2R R7, SR_TID.X ;  /* 0x0000000000077919 */ /* 0x000e620000002100 */
[----:B------:R-:W-:Y:S01]  /*f5a0*/  IMAD.MOV.U32 R12, RZ, RZ, RZ ;  /* 0x000000ffff0c7224 */ /* 0x000fe200078e00ff */
[----:B------:R-:W-:Y:S01]  /*f5b0*/  MOV R15, 0xffffffff ;  /* 0xffffffff000f7802 */ /* 0x000fe20000000f00 */
[----:B------:R-:W-:Y:S01]  /*f5c0*/  IMAD.MOV.U32 R11, RZ, RZ, 0x1f ;  /* 0x0000001fff0b7424 */ /* 0x000fe200078e00ff */
[----:B-1----:R-:W-:-:S04]  /*f5d0*/  SHF.R.U32.HI R7, RZ, 0x5, R7 ;  /* 0x00000005ff077819 */ /* 0x002fc80000011607 */
[----:B------:R-:W-:-:S04]  /*f5e0*/  LOP3.LUT R7, R7, 0x3, RZ, 0xc0, !PT ;  /* 0x0000000307077812 */ /* 0x000fc800078ec0ff */
[----:B------:R-:W-:-:S07]  /*f5f0*/  MOV R13, R7 ;  /* 0x00000007000d7202 */ /* 0x000fce0000000f00 */
[----:B------:R-:W-:Y:S05]  /*f600*/  WARPSYNC.COLLECTIVE R15, `(.L_x_10729) ;  /* 0x000000000f087348 */ /* 0x000fea0003c00000 */
[----:B------:R1:W2:Y:S02]  /*f610*/  SHFL.IDX P6, R14, R13, R12, R11 ;  /* 0x0000000c0d0e7389 */ /* 0x0002a400000c000b */
[----:B-12---:R-:W-:Y:S01]  /*f620*/  ENDCOLLECTIVE ;  /* 0x000000000000791b */ /* 0x006fe20003800000 */
.L_x_10729:
[----:B------:R-:W-:Y:S05]  /*f630*/  BRA `(.L_x_10730) ;  /* 0xffffffd800407947 */ /* 0x000fea000383ffff */
.L_x_10677:
[----:B------:R-:W-:Y:S01]  /*f640*/  BSSY B0, `(.L_x_10731) ;  /* 0x0000006000007945 */ /* 0x000fe20003800000 */
[----:B------:R-:W-:-:S07]  /*f650*/  IMAD.MOV.U32 R15, RZ, RZ, -0x1 ;  /* 0xffffffffff0f7424 */ /* 0x000fce00078e00ff */
[----:B------:R-:W-:Y:S05]  /*f660*/  WARPSYNC.COLLECTIVE R15, `(.L_x_10732) ;  /* 0x000000000f0c7348 */ /* 0x000fea0003c00000 */
[----:B------:R-:W-:Y:S02]  /*f670*/  ELECT P6, UR62, PT ;  /* 0x00000000003e782f */ /* 0x000fe400038c0000 */
[----:B------:R-:W-:Y:S01]  /*f680*/  MOV R14, UR62 ;  /* 0x0000003e000e7c02 */ /* 0x000fe20008000f00 */
[----:B------:R-:W-:Y:S10]  /*f690*/  ENDCOLLECTIVE ;  /* 0x000000000000791b */ /* 0x000ff40003800000 */
.L_x_10732:
[----:B------:R-:W-:Y:S05]  /*f6a0*/  BSYNC B0 ;  /* 0x0000000000007941 */ /* 0x000fea0003800000 */
.L_x_10731:
[----:B------:R-:W-:Y:S05]  /*f6b0*/  BRA `(.L_x_10733) ;  /* 0xffffffd800307947 */ /* 0x000fea000383ffff */
.L_x_10680:
[----:B-1----:R1:W2:Y:S02]  /*f6c0*/  SYNCS.PHASECHK.TRANS64.TRYWAIT P2, [R10+URZ+0x32440], R5 ;  /* 0x032440050a0075a7 */ /* 0x0022a4000804017f */
[----:B--2---:R-:W-:Y:S05]  /*f6d0*/  @!P2 NANOSLEEP.SYNCS 0x989680 ;  /* 0x009896800000a95d */ /* 0x004fea0003900000 */
[----:B------:R-:W2:Y:S02]  /*f6e0*/  @!P2 SYNCS.PHASECHK.TRANS64 P2, [R10+URZ+0x32440], R5 ;  /* 0x032440050a00a5a7 */ /* 0x000ea4000804007f */
[----:B--2---:R-:W-:Y:S05]  /*f6f0*/  @!P2 BRA `(.L_x_10680) ;  /* 0xfffffffc00f0a947 */ /* 0x004fea000383ffff */
[----:B------:R-:W-:Y:S05]  /*f700*/  BRA `(.L_x_10734) ;  /* 0xffffffd8007c7947 */ /* 0x000fea000383ffff */
.L_x_10684:
[----:B--2---:R2:W3:Y:S02]  /*f710*/  SYNCS.PHASECHK.TRANS64.TRYWAIT P2, [R18+URZ+0x32420], R5 ;  /* 0x03242005120075a7 */ /* 0x0044e4000804017f */
[----:B---3--:R-:W-:Y:S05]  /*f720*/  @!P2 NANOSLEEP.SYNCS 0x989680 ;  /* 0x009896800000a95d */ /* 0x008fea0003900000 */
[----:B------:R-:W3:Y:S02]  /*f730*/  @!P2 SYNCS.PHASECHK.TRANS64 P2, [R18+URZ+0x32420], R5 ;  /* 0x032420051200a5a7 */ /* 0x000ee4000804007f */
[----:B---3--:R-:W-:Y:S05]  /*f740*/  @!P2 BRA `(.L_x_10684) ;  /* 0xfffffffc00f0a947 */ /* 0x008fea000383ffff */
[----:B------:R-:W-:Y:S05]  /*f750*/  BRA `(.L_x_10735) ;  /* 0xffffffdc00c07947 */ /* 0x000fea000383ffff */
.L_x_10687:
[----:B-1----:R1:W2:Y:S02]  /*f760*/  SYNCS.PHASECHK.TRANS64.TRYWAIT P2, [R10+URZ+0x32460], R5 ;  /* 0x032460050a0075a7 */ /* 0x0022a4000804017f */
[----:B--2---:R-:W-:Y:S05]  /*f770*/  @!P2 NANOSLEEP.SYNCS 0x989680 ;  /* 0x009896800000a95d */ /* 0x004fea0003900000 */
[----:B------:R-:W2:Y:S02]  /*f780*/  @!P2 SYNCS.PHASECHK.TRANS64 P2, [R10+URZ+0x32460], R5 ;  /* 0x032460050a00a5a7 */ /* 0x000ea4000804007f */
[----:B--2---:R-:W-:Y:S05]  /*f790*/  @!P2 BRA `(.L_x_10687) ;  /* 0xfffffffc00f0a947 */ /* 0x004fea000383ffff */
[----:B------:R-:W-:Y:S05]  /*f7a0*/  BRA `(.L_x_10736) ;  /* 0xffffffdc00d47947 */ /* 0x000fea000383ffff */
.L_x_10694:
[----:B-1----:R1:W2:Y:S02]  /*f7b0*/  SYNCS.PHASECHK.TRANS64.TRYWAIT P3, [R2+URZ+0x32440], R3 ;  /* 0x03244003020075a7 */ /* 0x0022a4000806017f */
[----:B--2---:R-:W-:Y:S05]  /*f7c0*/  @!P3 NANOSLEEP.SYNCS 0x989680 ;  /* 0x009896800000b95d */ /* 0x004fea0003900000 */
[----:B------:R-:W2:Y:S02]  /*f7d0*/  @!P3 SYNCS.PHASECHK.TRANS64 P3, [R2+URZ+0x32440], R3 ;  /* 0x032440030200b5a7 */ /* 0x000ea4000806007f */
[----:B--2---:R-:W-:Y:S05]  /*f7e0*/  @!P3 BRA `(.L_x_10694) ;  /* 0xfffffffc00f0b947 */ /* 0x004fea000383ffff */
[----:B------:R-:W-:Y:S05]  /*f7f0*/  BRA `(.L_x_10737) ;  /* 0xffffffe400007947 */ /* 0x000fea000383ffff */
.L_x_10696:
[----:B--2---:R2:W3:Y:S02]  /*f800*/  SYNCS.PHASECHK.TRANS64.TRYWAIT P3, [R2+URZ+0x32460], R3 ;  /* 0x03246003020075a7 */ /* 0x0044e4000806017f */
[----:B---3--:R-:W-:Y:S05]  /*f810*/  @!P3 NANOSLEEP.SYNCS 0x989680 ;  /* 0x009896800000b95d */ /* 0x008fea0003900000 */
[----:B------:R-:W3:Y:S02]  /*f820*/  @!P3 SYNCS.PHASECHK.TRANS64 P3, [R2+URZ+0x32460], R3 ;  /* 0x032460030200b5a7 */ /* 0x000ee4000806007f */
[----:B---3--:R-:W-:Y:S05]  /*f830*/  @!P3 BRA `(.L_x_10696) ;  /* 0xfffffffc00f0b947 */ /* 0x008fea000383ffff */
[----:B------:R-:W-:Y:S05]  /*f840*/  BRA `(.L_x_10738) ;  /* 0xffffffe400507947 */ /* 0x000fea000383ffff */
.L_x_10702:
[----:B-1----:R1:W2:Y:S02]  /*f850*/  SYNCS.PHASECHK.TRANS64.TRYWAIT P3, [R3+URZ+0x32440], R2 ;  /* 0x03244002030075a7 */ /* 0x0022a4000806017f */
[----:B--2---:R-:W-:Y:S05]  /*f860*/  @!P3 NANOSLEEP.SYNCS 0x989680 ;  /* 0x009896800000b95d */ /* 0x004fea0003900000 */
[----:B------:R-:W2:Y:S02]  /*f870*/  @!P3 SYNCS.PHASECHK.TRANS64 P3, [R3+URZ+0x32440], R2 ;  /* 0x032440020300b5a7 */ /* 0x000ea4000806007f */
[----:B--2---:R-:W-:Y:S05]  /*f880*/  @!P3 BRA `(.L_x_10702) ;  /* 0xfffffffc00f0b947 */ /* 0x004fea000383ffff */
[----:B------:R-:W-:Y:S05]  /*f890*/  BRA `(.L_x_10739) ;  /* 0xffffffe800707947 */ /* 0x000fea000383ffff */
.L_x_10704:
[----:B--2---:R2:W3:Y:S02]  /*f8a0*/  SYNCS.PHASECHK.TRANS64.TRYWAIT P3, [R3+URZ+0x32460], R2 ;  /* 0x03246002030075a7 */ /* 0x0044e4000806017f */
[----:B---3--:R-:W-:Y:S05]  /*f8b0*/  @!P3 NANOSLEEP.SYNCS 0x989680 ;  /* 0x009896800000b95d */ /* 0x008fea0003900000 */
[----:B------:R-:W3:Y:S02]  /*f8c0*/  @!P3 SYNCS.PHASECHK.TRANS64 P3, [R3+URZ+0x32460], R2 ;  /* 0x032460020300b5a7 */ /* 0x000ee4000806007f */
[----:B---3--:R-:W-:Y:S05]  /*f8d0*/  @!P3 BRA `(.L_x_10704) ;  /* 0xfffffffc00f0b947 */ /* 0x008fea000383ffff */
[----:B------:R-:W-:Y:S05]  /*f8e0*/  BRA `(.L_x_10740) ;  /* 0xffffffe800c07947 */ /* 0x000fea000383ffff */
.L_x_10709:
[----:B-1----:R1:W2:Y:S02]  /*f8f0*/  SYNCS.PHASECHK.TRANS64.TRYWAIT P3, [R2+URZ+0x32440], R3 ;  /* 0x03244003020075a7 */ /* 0x0022a4000806017f */
[----:B--2---:R-:W-:Y:S05]  /*f900*/  @!P3 NANOSLEEP.SYNCS 0x989680 ;  /* 0x009896800000b95d */ /* 0x004fea0003900000 */
[----:B------:R-:W2:Y:S02]  /*f910*/  @!P3 SYNCS.PHASECHK.TRANS64 P3, [R2+URZ+0x32440], R3 ;  /* 0x032440030200b5a7 */ /* 0x000ea4000806007f */
[----:B--2---:R-:W-:Y:S05]  /*f920*/  @!P3 BRA `(.L_x_10709) ;  /* 0xfffffffc00f0b947 */ /* 0x004fea000383ffff */
[----:B------:R-:W-:Y:S05]  /*f930*/  BRA `(.L_x_10741) ;  /* 0xffffffec00cc7947 */ /* 0x000fea000383ffff */
.L_x_10711:
[----:B--2---:R2:W3:Y:S02]  /*f940*/  SYNCS.PHASECHK.TRANS64.TRYWAIT P3, [R2+URZ+0x32460], R3 ;  /* 0x03246003020075a7 */ /* 0x0044e4000806017f */
[----:B---3--:R-:W-:Y:S05]  /*f950*/  @!P3 NANOSLEEP.SYNCS 0x989680 ;  /* 0x009896800000b95d */ /* 0x008fea0003900000 */
[----:B------:R-:W3:Y:S02]  /*f960*/  @!P3 SYNCS.PHASECHK.TRANS64 P3, [R2+URZ+0x32460], R3 ;  /* 0x032460030200b5a7 */ /* 0x000ee4000806007f */
[----:B---3--:R-:W-:Y:S05]  /*f970*/  @!P3 BRA `(.L_x_10711) ;  /* 0xfffffffc00f0b947 */ /* 0x008fea000383ffff */
[----:B------:R-:W-:Y:S05]  /*f980*/  BRA `(.L_x_10742) ;  /* 0xfffffff0001c7947 */ /* 0x000fea000383ffff */
.L_x_10716:
[----:B------:R-:W-:Y:S01]  /*f990*/  BSSY B0, `(.L_x_10743) ;  /* 0x0000007000007945 */ /* 0x000fe20003800000 */
[----:B------:R-:W-:Y:S01]  /*f9a0*/  IMAD.MOV.U32 R12, RZ, RZ, RZ ;  /* 0x000000ffff0c7224 */ /* 0x000fe200078e00ff */
[----:B------:R-:W-:Y:S01]  /*f9b0*/  MOV R11, 0x1f ;  /* 0x0000001f000b7802 */ /* 0x000fe20000000f00 */
[----:B------:R-:W-:-:S07]  /*f9c0*/  IMAD.MOV.U32 R15, RZ, RZ, -0x1 ;  /* 0xffffffffff0f7424 */ /* 0x000fce00078e00ff */
[----:B-123--:R-:W-:Y:S05]  /*f9d0*/  WARPSYNC.COLLECTIVE R15, `(.L_x_10744) ;  /* 0x000000000f087348 */ /* 0x00efea0003c00000 */
[----:B------:R4:W1:Y:S02]  /*f9e0*/  SHFL.IDX P6, R14, R13, R12, R11 ;  /* 0x0000000c0d0e7389 */ /* 0x00086400000c000b */
[----:B-1234-:R-:W-:Y:S01]  /*f9f0*/  ENDCOLLECTIVE ;  /* 0x000000000000791b */ /* 0x01efe20003800000 */
.L_x_10744:
[----:B------:R-:W-:Y:S05]  /*fa00*/  BSYNC B0 ;  /* 0x0000000000007941 */ /* 0x000fea0003800000 */
.L_x_10743:
[----:B------:R-:W-:Y:S05]  /*fa10*/  BRA `(.L_x_10745) ;  /* 0xfffffff400107947 */ /* 0x000fea000383ffff */
.L_x_10718:
[----:B-1----:R1:W2:Y:S02]  /*fa20*/  SYNCS.PHASECHK.TRANS64.TRYWAIT P0, [R7+URZ+0x32420], R0 ;  /* 0x03242000070075a7 */ /* 0x0022a4000800017f */
[----:B--2---:R-:W-:Y:S05]  /*fa30*/  @!P0 NANOSLEEP.SYNCS 0x989680 ;  /* 0x009896800000895d */ /* 0x004fea0003900000 */
[----:B------:R-:W2:Y:S02]  /*fa40*/  @!P0 SYNCS.PHASECHK.TRANS64 P0, [R7+URZ+0x32420], R0 ;  /* 0x03242000070085a7 */ /* 0x000ea4000800007f */
[----:B--2---:R-:W-:Y:S05]  /*fa50*/  @!P0 BRA `(.L_x_10718) ;  /* 0xfffffffc00f08947 */ /* 0x004fea000383ffff */
[----:B------:R-:W-:Y:S05]  /*fa60*/  BRA `(.L_x_10746) ;  /* 0xfffffff400647947 */ /* 0x000fea000383ffff */
.L_x_10722:
[----:B-1----:R1:W2:Y:S02]  /*fa70*/  SYNCS.PHASECHK.TRANS64.TRYWAIT P0, [R5+URZ], R4 ;  /* 0x00000004050075a7 */ /* 0x0022a4000800017f */
[----:B--2---:R-:W-:Y:S05]  /*fa80*/  @!P0 NANOSLEEP.SYNCS 0x989680 ;  /* 0x009896800000895d */ /* 0x004fea0003900000 */
[----:B------:R-:W2:Y:S02]  /*fa90*/  @!P0 SYNCS.PHASECHK.TRANS64 P0, [R5+URZ], R4 ;  /* 0x00000004050085a7 */ /* 0x000ea4000800007f */
[----:B--2---:R-:W-:Y:S05]  /*faa0*/  @!P0 BRA `(.L_x_10722) ;  /* 0xfffffffc00f08947 */ /* 0x004fea000383ffff */
[----:B------:R-:W-:Y:S05]  /*fab0*/  BRA `(.L_x_10747) ;  /* 0xfffffff400b87947 */ /* 0x000fea000383ffff */
.L_x_10723:
[----:B--2---:R2:W1:Y:S02]  /*fac0*/  SYNCS.PHASECHK.TRANS64.TRYWAIT P0, [R3+URZ], R0 ;  /* 0x00000000030075a7 */ /* 0x004464000800017f */
[----:B-1----:R-:W-:Y:S05]  /*fad0*/  @!P0 NANOSLEEP.SYNCS 0x989680 ;  /* 0x009896800000895d */ /* 0x002fea0003900000 */
[----:B------:R-:W1:Y:S02]  /*fae0*/  @!P0 SYNCS.PHASECHK.TRANS64 P0, [R3+URZ], R0 ;  /* 0x00000000030085a7 */ /* 0x000e64000800007f */
[----:B-1----:R-:W-:Y:S05]  /*faf0*/  @!P0 BRA `(.L_x_10723) ;  /* 0xfffffffc00f08947 */ /* 0x002fea000383ffff */
[----:B------:R-:W-:Y:S05]  /*fb00*/  BRA `(.L_x_10748) ;  /* 0xfffffff400ac7947 */ /* 0x000fea000383ffff */
.L_x_10725:
[----:B-1----:R1:W2:Y:S02]  /*fb10*/  SYNCS.PHASECHK.TRANS64.TRYWAIT P0, [R5+URZ], R4 ;  /* 0x00000004050075a7 */ /* 0x0022a4000800017f */
[----:B--2---:R-:W-:Y:S05]  /*fb20*/  @!P0 NANOSLEEP.SYNCS 0x989680 ;  /* 0x009896800000895d */ /* 0x004fea0003900000 */
[----:B------:R-:W2:Y:S02]  /*fb30*/  @!P0 SYNCS.PHASECHK.TRANS64 P0, [R5+URZ], R4 ;  /* 0x00000004050085a7 */ /* 0x000ea4000800007f */
[----:B--2---:R-:W-:Y:S05]  /*fb40*/  @!P0 BRA `(.L_x_10725) ;  /* 0xfffffffc00f08947 */ /* 0x004fea000383ffff */
[----:B------:R-:W-:Y:S05]  /*fb50*/  BRA `(.L_x_10749) ;  /* 0xfffffff400b07947 */ /* 0x000fea000383ffff */
.L_x_10750:
        /* <DEDUP_REMOVED lines=10> */
.L_x_11975:


//--------------------- .text._ZN7cutlass13device_kernelIN5flash11enable_sm90INS1_16FlashAttnFwdSm90INS1_25CollectiveMainloopFwdSm90ILi2EN4cute5tupleIJNS5_1CILi1EEES8_S8_EEENS6_IJNS7_ILi128EEENS7_ILi96EEENS7_ILi64EEEEEELi256ENS_10bfloat16_tEfNS_4arch4Sm90ELb1ELb0ELb1ELb1ELb0ELb0ELb0ELb1ELb0ELb0ELb0ELb0EEENS1_21CollectiveEpilogueFwdINS6_IJSA_NS7_ILi256EEESB_EEES9_SE_SG_Li256ELb1ELb0ELb0ELb0EEENS1_36VarlenDynamicPersistentTileSchedulerILi128ELi96ELi256ELi32ELb0ELb0ELb1ELb1ELb1ELb1EEEEEEEEEvNT_6ParamsE --------------------------
	.section	.text._ZN7cutlass13device_kernelIN5flash11enable_sm90INS1_16FlashAttnFwdSm90INS1_25CollectiveMainloopFwdSm90ILi2EN4cute5tupleIJNS5_1CILi1EEES8_S8_EEENS6_IJNS7_ILi128EEENS7_ILi96EEENS7_ILi64EEEEEELi256ENS_10bfloat16_tEfNS_4arch4Sm90ELb1ELb0ELb1ELb1ELb0ELb0ELb0ELb1ELb0ELb0ELb0ELb0EEENS1_21CollectiveEpilogueFwdINS6_IJSA_NS7_ILi256EEESB_EEES9_SE_SG_Li256ELb1ELb0ELb0ELb0EEENS1_36VarlenDynamicPersistentTileSchedulerILi128ELi96ELi256ELi32ELb0ELb0ELb1ELb1ELb1ELb1EEEEEEEEEvNT_6ParamsE,"ax",@progbits
	.align	128
.text._ZN7cutlass13device_kernelIN5flash11enable_sm90INS1_16FlashAttnFwdSm90INS1_25CollectiveMainloopFwdSm90ILi2EN4cute5tupleIJNS5_1CILi1EEES8_S8_EEENS6_IJNS7_ILi128EEENS7_ILi96EEENS7_ILi64EEEEEELi256ENS_10bfloat16_tEfNS_4arch4Sm90ELb1ELb0ELb1ELb1ELb0ELb0ELb0ELb1ELb0ELb0ELb0ELb0EEENS1_21CollectiveEpilogueFwdINS6_IJSA_NS7_ILi256EEESB_EEES9_SE_SG_Li256ELb1ELb0ELb0ELb0EEENS1_36VarlenDynamicPersistentTileSchedulerILi128ELi96ELi256ELi32ELb0ELb0ELb1ELb1ELb1ELb1EEEEEEEEEvNT_6ParamsE:
        .type           _ZN7cutlass13device_kernelIN5flash11enable_sm90INS1_16FlashAttnFwdSm90INS1_25CollectiveMainloopFwdSm90ILi2EN4cute5tupleIJNS5_1CILi1EEES8_S8_EEENS6_IJNS7_ILi128EEENS7_ILi96EEENS7_ILi64EEEEEELi256ENS_10bfloat16_tEfNS_4arch4Sm90ELb1ELb0ELb1ELb1ELb0ELb0ELb0ELb1ELb0ELb0ELb0ELb0EEENS1_21CollectiveEpilogueFwdINS6_IJSA_NS7_ILi256EEESB_EEES9_SE_SG_Li256ELb1ELb0ELb0ELb0EEENS1_36VarlenDynamicPersistentTileSchedulerILi128ELi96ELi256ELi32ELb0ELb0ELb1ELb1ELb1ELb1EEEEEEEEEvNT_6ParamsE,@function
        .size           _ZN7cutlass13device_kernelIN5flash11enable_sm90INS1_16FlashAttnFwdSm90INS1_25CollectiveMainloopFwdSm90ILi2EN4cute5tupleIJNS5_1CILi1EEES8_S8_EEENS6_IJNS7_ILi128EEENS7_ILi96EEENS7_ILi64EEEEEELi256ENS_10bfloat16_tEfNS_4arch4Sm90ELb1ELb0ELb1ELb1ELb0ELb0ELb0ELb1ELb0ELb0ELb0ELb0EEENS1_21CollectiveEpilogueFwdINS6_IJSA_NS7_ILi256EEESB_EEES9_SE_SG_Li256ELb1ELb0ELb0ELb0EEENS1_36VarlenDynamicPersistentTileSchedulerILi128ELi96ELi256ELi32ELb0ELb0ELb1ELb1ELb1ELb1EEEEEEEEEvNT_6ParamsE,(.L_x_11976 - _ZN7cutlass13device_kernelIN5flash11enable_sm90INS1_16FlashAttnFwdSm90INS1_25CollectiveMainloopFwdSm90ILi2EN4cute5tupleIJNS5_1CILi1EEES8_S8_EEENS6_IJNS7_ILi128EEENS7_ILi96EEENS7_ILi64EEEEEELi256ENS_10bfloat16_tEfNS_4arch4Sm90ELb1ELb0ELb1ELb1ELb0ELb0ELb0ELb1ELb0ELb0ELb0ELb0EEENS1_21CollectiveEpilogueFwdINS6_IJSA_NS7_ILi256EEESB_EEES9_SE_SG_Li256ELb1ELb0ELb0ELb0EEENS1_36VarlenDynamicPersistentTileSchedulerILi128ELi96ELi256ELi32ELb0ELb0ELb1ELb1ELb1ELb1EEEEEEEEEvNT_6ParamsE)
        .other          _ZN7cutlass13device_kernelIN5flash11enable_sm90INS1_16FlashAttnFwdSm90INS1_25CollectiveMainloopFwdSm90ILi2EN4cute5tupleIJNS5_1CILi1EEES8_S8_EEENS6_IJNS7_ILi128EEENS7_ILi96EEENS7_ILi64EEEEEELi256ENS_10bfloat16_tEfNS_4arch4Sm90ELb1ELb0ELb1ELb1ELb0ELb0ELb0ELb1ELb0ELb0ELb0ELb0EEENS1_21CollectiveEpilogueFwdINS6_IJSA_NS7_ILi256EEESB_EEES9_SE_SG_Li256ELb1ELb0ELb0ELb0EEENS1_36VarlenDynamicPersistentTileSchedulerILi128ELi96ELi256ELi32ELb0ELb0ELb1ELb1ELb1ELb1EEEEEEEEEvNT_6ParamsE,@"STO_CUDA_ENTRY STV_DEFAULT"
_ZN7cutlass13device_kernelIN5flash11enable_sm90INS1_16FlashAttnFwdSm90INS1_25CollectiveMainloopFwdSm90ILi2EN4cute5tupleIJNS5_1CILi1EEES8_S8_EEENS6_IJNS7_ILi128EEENS7_ILi96EEENS7_ILi64EEEEEELi256ENS_10bfloat16_tEfNS_4arch4Sm90ELb1ELb0ELb1ELb1ELb0ELb0ELb0ELb1ELb0ELb0ELb0ELb0EEENS1_21CollectiveEpilogueFwdINS6_IJSA_NS7_ILi256EEESB_EEES9_SE_SG_Li256ELb1ELb0ELb0ELb0EEENS1_36VarlenDynamicPersistentTileSchedulerILi128ELi96ELi256ELi32ELb0ELb0ELb1ELb1ELb1ELb1EEEEEEEEEvNT_6ParamsE:
        /* <DEDUP_REMOVED lines=21> */
.L_x_10752:
[----:B------:R-:W-:Y:S05]  /*0150*/  BSYNC B0 ;  /* 0x0000000000007941 */ /* 0x000fea0003800000 */
.L_x_10751:
        /* <DEDUP_REMOVED lines=41> */
.L_x_10753:
        /* <DEDUP_REMOVED lines=22> */
.L_x_10754:
        /* <DEDUP_REMOVED lines=18> */
.L_x_10755:
        /* <DEDUP_REMOVED lines=22> */
.L_x_10756:
        /* <DEDUP_REMOVED lines=22> */
.L_x_10757:
[----:B------:R-:W-:Y:S01]  /*0930*/  PLOP3.LUT P0, PT, PT, PT, UP0, 0x80, 0x0 ;  /* 0x000000000000781c */ /* 0x000fe20003f0f008 */
[----:B------:R-:W-:Y:S01]  /*0940*/  UMOV UR36, 0x1 ;  /* 0x0000000100247882 */ /* 0x000fe20000000000 */
[----:B------:R-:W-:Y:S01]  /*0950*/  NOP ;  /* 0x0000000000007918 */ /* 0x000fe20000000000 */
[----:B------:R-:W-:Y:S01]  /*0960*/  USEL UR36, UR36, 0x2, !UP0 ;  /* 0x0000000224247887 */ /* 0x000fe2000c000000 */
[----:B------:R-:W-:Y:S01]  /*0970*/  ULDC.64 UR38, c[0x0][0x208] ;  /* 0x0000820000267ab9 */ /* 0x000fe20000000a00 */
[----:B012-4-:R-:W-:Y:S08]  /*0980*/  BAR.SYNC.DEFER_BLOCKING 0x0 ;  /* 0x0000000000007b1d */ /* 0x017ff00000010000 */
[----:B------:R-:W-:Y:S05]  /*0990*/  @!P0 BRA `(.L_x_10758) ;  /* 0x000000b400648947 */ /* 0x000fea0003800000 */
.L_x_10759:
        /* <DEDUP_REMOVED lines=42> */
[----:B------:R-:W-:Y:S02]  /*0c40*/  LOP3.LUT R18, R6, 0x7ffffffc, RZ, 0xc0, !PT ;  /* 0x7ffffffc06127812 */ /* 0x000fe400078ec0ff */
[----:B------:R-:W-:Y:S02]  /*0c50*/  LOP3.LUT R8, R0, 0xfffffff8, RZ, 0xc0, !PT ;  /* 0xfffffff800087812 */ /* 0x000fe400078ec0ff */
[-C--:B------:R-:W-:Y:S01]  /*0c60*/  LEA.HI R0, R3, R202.reuse, RZ, 0x4 ;  /* 0x000000ca03007211 */ /* 0x080fe200078f20ff */
[----:B------:R-:W-:Y:S01]  /*0c70*/  IMAD.IADD R18, R23, 0x1, -R18 ;  /* 0x0000000117127824 */ /* 0x000fe200078e0a12 */
[----:B------:R-:W-:Y:S01]  /*0c80*/  LEA.HI R3, R3, R202, RZ, 0x3 ;  /* 0x000000ca03037211 */ /* 0x000fe200078f18ff */
[----:B------:R-:W-:Y:S01]  /*0c90*/  IMAD.IADD R11, R7, 0x1, -R8 ;  /* 0x00000001070b7824 */ /* 0x000fe200078e0a08 */
[----:B------:R-:W-:-:S02]  /*0ca0*/  SHF.R.S32.HI R9, RZ, 0x4, R0 ;  /* 0x00000004ff097819 */ /* 0x000fc40000011400 */
[----:B------:R-:W-:Y:S01]  /*0cb0*/  LOP3.LUT R7, R0, 0x3fffff0, RZ, 0xc0, !PT ;  /* 0x03fffff000077812 */ /* 0x000fe200078ec0ff */
[----:B------:R-:W-:Y:S01]  /*0cc0*/  IMAD R4, R4, 0x10, R11 ;  /* 0x0000001004047824 */ /* 0x000fe200078e020b */
[----:B------:R-:W-:Y:S02]  /*0cd0*/  LEA.HI R0, R0, R9, RZ, 0x1 ;  /* 0x0000000900007211 */ /* 0x000fe400078f08ff */
[----:B------:R-:W-:Y:S01]  /*0ce0*/  LOP3.LUT R5, R3, 0x1ffffff8, RZ, 0xc0, !PT ;  /* 0x1ffffff803057812 */ /* 0x000fe200078ec0ff */
[----:B------:R-:W-:Y:S01]  /*0cf0*/  IMAD.IADD R7, R202, 0x1, -R7 ;  /* 0x00000001ca077824 */ /* 0x000fe200078e0a07 */
[----:B------:R-:W-:Y:S01]  /*0d00*/  LOP3.LUT R0, R0, 0x1ffffffe, RZ, 0xc0, !PT ;  /* 0x1ffffffe00007812 */ /* 0x000fe200078ec0ff */
[----:B------:R-:W-:Y:S01]  /*0d10*/  IMAD R19, R19, 0x40, R4 ;  /* 0x0000004013137824 */ /* 0x000fe200078e0204 */
[----:B------:R-:W-:Y:S02]  /*0d20*/  SHF.R.S32.HI R16, RZ, 0x3, R3 ;  /* 0x00000003ff107819 */ /* 0x000fe40000011403 */
[----:B------:R-:W-:Y:S01]  /*0d30*/  LEA R7, R7, R2, 0x6 ;  /* 0x0000000207077211 */ /* 0x000fe200078e30ff */
[----:B------:R-:W-:-:S02]  /*0d40*/  IMAD.IADD R2, R202, 0x1, -R5 ;  /* 0x00000001ca027824 */ /* 0x000fc400078e0a05 */
[----:B------:R-:W-:-:S03]  /*0d50*/  IMAD.IADD R0, R9, 0x1, -R0 ;  /* 0x0000000109007824 */ /* 0x000fc600078e0a00 */
[----:B------:R-:W-:Y:S01]  /*0d60*/  SHF.L.U32 R2, R2, 0x3, RZ ;  /* 0x0000000302027819 */ /* 0x000fe200000006ff */
[----:B------:R-:W-:-:S07]  /*0d70*/  IMAD R201, R0, 0x8, R7 ;  /* 0x0000000800c97824 */ /* 0x000fce00078e0207 */
.L_x_10813:
[----:B0--3-5:R-:W0:Y:S01]  /*0d80*/  LDC.64 R4, c[0x0][0xc60] ;  /* 0x00031800ff047b82 */ /* 0x029e220000000a00 */
        /* <DEDUP_REMOVED lines=18> */
[----:B------:R-:W-:Y:S01]  /*0eb0*/  IMAD.U32 R5, RZ, RZ, UR7 ;  /* 0x00000007ff057e24 */ /* 0x000fe2000f8e00ff */
[----:B------:R-:W-:Y:S01]  /*0ec0*/  ULDC.64 UR6, c[0x0][0x3f8] ;  /* 0x0000fe0000067ab9 */ /* 0x000fe20000000a00 */
[----:B------:R-:W-:-:S03]  /*0ed0*/  IMAD.U32 R6, RZ, RZ, UR8 ;  /* 0x00000008ff067e24 */ /* 0x000fc6000f8e00ff */
[----:B------:R-:W-:Y:S01]  /*0ee0*/  IMAD.U32 R7, RZ, RZ, UR9 ;  /* 0x00000009ff077e24 */ /* 0x000fe2000f8e00ff */
        /* <DEDUP_REMOVED lines=29> */
.L_x_10760:
        /* <DEDUP_REMOVED lines=9> */
.L_x_10761:
        /* <DEDUP_REMOVED lines=13> */
.L_x_10762:
[----:B------:R-:W-:Y:S01]  /*1220*/  UIADD3 UR41, -UR41, UR6, URZ ;  /* 0x0000000629297290 */ /* 0x000fe2000fffe13f */
[----:B------:R-:W-:Y:S01]  /*1230*/  PLOP3.LUT P0, PT, PT, PT, PT, 0x80, 0x0 ;  /* 0x000000000000781c */ /* 0x000fe20003f0f070 */
[----:B------:R-:W-:Y:S01]  /*1240*/  ULEA UR5, UR49, 0xdf, 0x7 ;  /* 0x000000df31057891 */ /* 0x000fe2000f8e383f */
[----:B------:R-:W-:Y:S01]  /*1250*/  CS2R R40, SRZ ;  /* 0x0000000000287805 */ /* 0x000fe2000001ff00 */
[----:B------:R-:W-:Y:S01]  /*1260*/  UIADD3 UR4, UR41, 0x5f, URZ ;  /* 0x0000005f29047890 */ /* 0x000fe2000fffe03f */
[----:B------:R-:W-:Y:S01]  /*1270*/  CS2R R20, SRZ ;  /* 0x0000000000147805 */ /* 0x000fe2000001ff00 */
[----:B------:R-:W-:Y:S01]  /*1280*/  UIADD3 UR6, UR41, UR5, -UR44 ;  /* 0x0000000529067290 */ /* 0x000fe2000fffe82c */
        /* <DEDUP_REMOVED lines=27> */
[----:B------:R-:W-:-:S02]  /*1440*/  CS2R R114, SRZ ;  /* 0x0000000000727805 */ /* 0x000fc4000001ff00 */
[----:B------:R-:W-:Y:S02]  /*1450*/  CS2R R112, SRZ ;  /* 0x0000000000707805 */ /* 0x000fe4000001ff00 */
[----:B------:R-:W-:Y:S02]  /*1460*/  PLOP3.LUT P1, PT, PT, PT, UP0, 0x80, 0x0 ;  /* 0x000000000000781c */ /* 0x000fe40003f2f008 */
        /* <DEDUP_REMOVED lines=78> */
.L_x_10764:
[----:B------:R-:W0:Y:S01]  /*1950*/  S2R R0, SR_CgaCtaId ;  /* 0x0000000000007919 */ /* 0x000e220000008800 */
[----:B------:R-:W-:Y:S01]  /*1960*/  ULEA.HI UR4, UR47, UR47, URZ, 0x1 ;  /* 0x0000002f2f047291 */ /* 0x000fe2000f8f083f */
[----:B------:R-:W-:Y:S02]  /*1970*/  MOV R7, 0x400 ;  /* 0x0000040000077802 */ /* 0x000fe40000000f00 */
[----:B------:R-:W-:Y:S01]  /*1980*/  IADD3 R8, R22, 0x8, RZ ;  /* 0x0000000816087810 */ /* 0x000fe20007ffe0ff */
[----:B------:R-:W-:-:S04]  /*1990*/  ULOP3.LUT UR4, UR4, 0xfffffffe, URZ, 0xc0, !UPT ;  /* 0xfffffffe04047892 */ /* 0x000fc8000f8ec03f */
[----:B------:R-:W-:-:S06]  /*19a0*/  UIADD3 UR4, UR47, -UR4, URZ ;  /* 0x800000042f047290 */ /* 0x000fcc000fffe03f */
[----:B------:R-:W-:Y:S01]  /*19b0*/  IMAD.U32 R3, RZ, RZ, UR4 ;  /* 0x00000004ff037e24 */ /* 0x000fe2000f8e00ff */
[----:B0-----:R-:W-:-:S04]  /*19c0*/  LEA R7, R0, R7, 0x18 ;  /* 0x0000000700077211 */ /* 0x001fc800078ec0ff */
[----:B------:R-:W-:-:S04]  /*19d0*/  SHF.L.U32 R0, R3, 0x1f, RZ ;  /* 0x0000001f03007819 */ /* 0x000fc800000006ff */
[----:B------:R-:W0:Y:S02]  /*19e0*/  SYNCS.PHASECHK.TRANS64.TRYWAIT P0, [R7+URZ+0x22800], R0 ;  /* 0x02280000070075a7 */ /* 0x000e24000800017f */
[----:B0-----:R-:W-:Y:S05]  /*19f0*/  @!P0 BRA `(.L_x_10765) ;  /* 0x000000f000408947 */ /* 0x001fea0003800000 */
.L_x_10899:
[----:B0-----:R-:W-:Y:S01]  /*1a00*/  IMAD.U32 R0, RZ, RZ, UR48 ;  /* 0x00000030ff007e24 */ /* 0x001fe2000f8e00ff */
[----:B------:R-:W-:Y:S05]  /*1a10*/  WARPSYNC.ALL ;  /* 0x0000000000007948 */ /* 0x000fea0003800000 */
[----:B------:R0:W-:Y:S01]  /*1a20*/  BAR.SYNC.DEFER_BLOCKING R8, 0x100 ;  /* 0x000400080000751d */ /* 0x0001e20000010000 */
[----:B------:R-:W-:-:S13]  /*1a30*/  ISETP.NE.AND P0, PT, R0, 0x3, PT ;  /* 0x000000030000780c */ /* 0x000fda0003f05270 */
[----:B0-----:R-:W-:Y:S05]  /*1a40*/  @!P0 BRA `(.L_x_10766) ;  /* 0x0000000000048947 */ /* 0x001fea0003800000 */
[----:B------:R-:W-:Y:S01]  /*1a50*/  BPT.TRAP 0x1 ;  /* 0x000000040000795c */ /* 0x000fe20000300000 */
.L_x_10766:
[----:B------:R-:W-:Y:S02]  /*1a60*/  IMAD.U32 R11, RZ, RZ, UR40 ;  /* 0x00000028ff0b7e24 */ /* 0x000fe4000f8e00ff */
[----:B------:R-:W-:-:S03]  /*1a70*/  IMAD.U32 R6, RZ, RZ, UR37 ;  /* 0x00000025ff067e24 */ /* 0x000fc6000f8e00ff */
[----:B------:R-:W-:Y:S01]  /*1a80*/  SHF.L.U32 R11, R11, 0x1f, RZ ;  /* 0x0000001f0b0b7819 */ /* 0x000fe200000006ff */
[----:B------:R-:W-:-:S04]  /*1a90*/  IMAD R6, R6, 0x8, R7 ;  /* 0x0000000806067824 */ /* 0x000fc800078e0207 */
[----:B------:R0:W1:Y:S01]  /*1aa0*/  SYNCS.PHASECHK.TRANS64.TRYWAIT P1, [R6+URZ+0x22830], R11 ;  /* 0x0228300b060075a7 */ /* 0x000062000802017f */
[----:B------:R-:W-:Y:S05]  /*1ab0*/  @!P0 BRA `(.L_x_10767) ;  /* 0x0000000000048947 */ /* 0x000fea0003800000 */
[----:B------:R-:W-:Y:S01]  /*1ac0*/  BPT.TRAP 0x1 ;  /* 0x000000040000795c */ /* 0x000fe20000300000 */
.L_x_10767:
[----:B-1----:R-:W-:Y:S05]  /*1ad0*/  @P1 BRA `(.L_x_10768) ;  /* 0x0000000000081947 */ /* 0x002fea0003800000 */
[----:B------:R-:W1:Y:S02]  /*1ae0*/  SYNCS.PHASECHK.TRANS64.TRYWAIT P1, [R6+URZ+0x22830], R11 ;  /* 0x0228300b060075a7 */ /* 0x000e64000802017f */
[----:B-1----:R-:W-:Y:S05]  /*1af0*/  @!P1 BRA `(.L_x_10769) ;  /* 0x000000f000149947 */ /* 0x002fea0003800000 */
.L_x_10768:
[----:B------:R-:W-:Y:S01]  /*1b00*/  R2UR UR4, R7 ;  /* 0x00000000070472ca */ /* 0x000fe200000e0000 */
[----:B------:R-:W-:Y:S01]  /*1b10*/  ULOP3.LUT UR16, UR51, 0x10000, URZ, 0xfc, !UPT ;  /* 0x0001000033107892 */ /* 0x000fe2000f8efc3f */
[----:B------:R-:W-:Y:S01]  /*1b20*/  WARPGROUP.ARRIVE ;  /* 0x00000000000079c5 */ /* 0x000fe20000000000 */
[----:B------:R-:W-:Y:S01]  /*1b30*/  UMOV UR17, 0x40000040 ;  /* 0x4000004000117882 */ /* 0x000fe20000000000 */
[----:B------:R-:W-:Y:S01]  /*1b40*/  UMOV UR19, 0x40000040 ;  /* 0x4000004000137882 */ /* 0x000fe20000000000 */
[----:B------:R-:W-:Y:S01]  /*1b50*/  UMOV UR5, 0x40000040 ;  /* 0x4000004000057882 */ /* 0x000fe20000000000 */
[----:B------:R-:W-:Y:S01]  /*1b60*/  UMOV UR7, 0x40000040 ;  /* 0x4000004000077882 */ /* 0x000fe20000000000 */
[----:B------:R-:W-:Y:S01]  /*1b70*/  UIADD3 UR8, UR16, 0x4, URZ ;  /* 0x0000000410087890 */ /* 0x000fe2000fffe03f */
[----:B------:R-:W-:Y:S01]  /*1b80*/  IMAD.U32 R4, RZ, RZ, UR49 ;  /* 0x00000031ff047e24 */ /* 0x000fe2000f8e00ff */
[----:B------:R-:W-:Y:S01]  /*1b90*/  UMOV UR9, 0x40000040 ;  /* 0x4000004000097882 */ /* 0x000fe20000000000 */
[----:B------:R-:W-:Y:S01]  /*1ba0*/  UMOV UR11, 0x40000040 ;  /* 0x40000040000b7882 */ /* 0x000fe20000000000 */
[----:B------:R-:W-:Y:S01]  /*1bb0*/  UIADD3 UR12, UR16, 0x6, URZ ;  /* 0x00000006100c7890 */ /* 0x000fe2000fffe03f */
[----:B------:R-:W-:Y:S01]  /*1bc0*/  IMAD R4, R4, 0x80, R19 ;  /* 0x0000008004047824 */ /* 0x000fe200078e0213 */
[----:B------:R-:W-:Y:S01]  /*1bd0*/  UIADD3 UR4, UR4, 0x1c400, URZ ;  /* 0x0001c40004047890 */ /* 0x000fe2000fffe03f */
[----:B------:R-:W2:Y:S01]  /*1be0*/  S2R R12, SR_TID.X ;  /* 0x00000000000c7919 */ /* 0x000ea20000002100 */
[----:B------:R-:W-:Y:S01]  /*1bf0*/  UMOV UR13, 0x40000040 ;  /* 0x40000040000d7882 */ /* 0x000fe20000000000 */
[----:B------:R-:W-:Y:S01]  /*1c00*/  UMOV UR15, 0x40000040 ;  /* 0x40000040000f7882 */ /* 0x000fe20000000000 */
[----:B------:R-:W-:-:S04]  /*1c10*/  USHF.R.U32.HI UR4, URZ, 0x4, UR4 ;  /* 0x000000043f047899 */ /* 0x000fc80008011604 */
[----:B------:R-:W-:-:S04]  /*1c20*/  ULOP3.LUT UR4, UR4, 0x3fff, URZ, 0xc0, !UPT ;  /* 0x00003fff04047892 */ /* 0x000fc8000f8ec03f */
[----:B------:R-:W-:Y:S02]  /*1c30*/  ULOP3.LUT UR20, UR4, 0x10000, URZ, 0xfc, !UPT ;  /* 0x0001000004147892 */ /* 0x000fe4000f8efc3f */
[----:B------:R-:W-:Y:S02]  /*1c40*/  UIADD3 UR4, UR16, 0x2, URZ ;  /* 0x0000000210047890 */ /* 0x000fe4000fffe03f */
[----:B------:R-:W-:-:S04]  /*1c50*/  UIMAD UR18, UR37, 0x300, UR20 ;  /* 0x00000300251278a4 */ /* 0x000fc8000f8e0214 */
[----:B------:R-:W-:Y:S02]  /*1c60*/  UIADD3 UR6, UR18, 0x2, URZ ;  /* 0x0000000212067890 */ /* 0x000fe4000fffe03f */
[----:B------:R-:W-:Y:S02]  /*1c70*/  UIADD3 UR10, UR18, 0x4, URZ ;  /* 0x00000004120a7890 */ /* 0x000fe4000fffe03f */
[----:B------:R-:W-:Y:S02]  /*1c80*/  UIADD3 UR14, UR18, 0x6, URZ ;  /* 0x00000006120e7890 */ /* 0x000fe4000fffe03f */
[----:B------:R-:W-:Y:S03]  /*1c90*/  HGMMA.64x96x16.F32.BF16 R24, gdesc[UR16], RZ, !UPT, gsb0 ;  /* 0x01600000101879f0 */ /* 0x000fe6000c0018ff */
[----:B------:R-:W-:Y:S02]  /*1ca0*/  WARPGROUP.DEPBAR.LE gsb0, 0x0 ;  /* 0x00008000000079c5 */ /* 0x000fe40000010000 */
[----:B------:R-:W-:-:S06]  /*1cb0*/  WARPGROUP.ARRIVE ;  /* 0x00000000000079c5 */ /* 0x000fcc0000000000 */
[----:B------:R-:W-:Y:S01]  /*1cc0*/  HGMMA.64x96x16.F32.BF16 R24, gdesc[UR4], R24, gsb0 ;  /* 0x01600000041879f0 */ /* 0x000fe20008001818 */
[----:B------:R-:W-:-:S04]  /*1cd0*/  UIMAD UR6, UR50, -0x60, UR41 ;  /* 0xffffffa0320678a4 */ /* 0x000fc8000f8e0229 */
[----:B------:R-:W-:Y:S02]  /*1ce0*/  UIADD3 UR7, -UR44, 0x61, UR6 ;  /* 0x000000612c077890 */ /* 0x000fe4000fffe106 */
[----:B------:R-:W-:-:S04]  /*1cf0*/  UIADD3 UR6, UR6, 0x60, URZ ;  /* 0x0000006006067890 */ /* 0x000fc8000fffe03f */
[----:B------:R-:W-:Y:S02]  /*1d00*/  IMAD.U32 R3, RZ, RZ, UR7 ;  /* 0x00000007ff037e24 */ /* 0x000fe4000f8e00ff */
[----:B------:R-:W-:Y:S02]  /*1d10*/  MOV R5, UR6 ;  /* 0x0000000600057c02 */ /* 0x000fe40008000f00 */
[----:B------:R-:W-:-:S03]  /*1d20*/  IMAD R3, R18, -0x2, R3 ;  /* 0xfffffffe12037824 */ /* 0x000fc600078e0203 */
[----:B------:R-:W-:Y:S02]  /*1d30*/  IMAD R0, R18, -0x2, R5 ;  /* 0xfffffffe12007824 */ /* 0x000fe400078e0205 */
        /* <DEDUP_REMOVED lines=95> */
[----:B----4-:R-:W-:-:S02]  /*2330*/  FSEL R39, R39, -INF , P1 ;  /* 0xff80000027277808 */ /* 0x010fc40000800000 */
[----:B------:R-:W-:Y:S02]  /*2340*/  ISETP.GT.AND P1, PT, R5, 0x21, PT ;  /* 0x000000210500780c */ /* 0x000fe40003f24270 */
[----:B------:R-:W-:-:S03]  /*2350*/  FMNMX.FTZ R9, R39, R10, !PT ;  /* 0x0000000a27097209 */ /* 0x000fc60007810000 */
[----:B------:R-:W4:Y:S01]  /*2360*/  MUFU.TANH R46, R46 ;  /* 0x0000002e002e7308 */ /* 0x000f220000002400 */
[----:B-----5:R-:W-:Y:S02]  /*2370*/  FSEL R42, R42, -INF , P2 ;  /* 0xff8000002a2a7808 */ /* 0x020fe40001000000 */
[----:B------:R-:W-:Y:S02]  /*2380*/  ISETP.GT.AND P2, PT, R5, 0x28, PT ;  /* 0x000000280500780c */ /* 0x000fe40003f44270 */
[----:B------:R-:W-:-:S03]  /*2390*/  FMNMX.FTZ R10, R42, R9, !PT ;  /* 0x000000092a0a7209 */ /* 0x000fc60007810000 */
[----:B------:R-:W5:Y:S01]  /*23a0*/  MUFU.TANH R47, R47 ;  /* 0x0000002f002f7308 */ /* 0x000f620000002400 */
        /* <DEDUP_REMOVED lines=60> */
[----:B---3--:R-:W-:Y:S01]  /*2770*/  FSEL R24, R24, -INF , P2 ;  /* 0xff80000018187808 */ /* 0x008fe20001000000 */
[----:B------:R-:W3:Y:S06]  /*2780*/  SHFL.BFLY PT, R5, R10, 0x2, 0x1f ;  /* 0x0c401f000a057f89 */ /* 0x000eec00000e0000 */
[----:B------:R-:W0:Y:S01]  /*2790*/  MUFU.TANH R29, R29 ;  /* 0x0000001d001d7308 */ /* 0x000e220000002400 */
[----:B----4-:R-:W-:-:S04]  /*27a0*/  FSEL R25, R25, -INF , P3 ;  /* 0xff80000019197808 */ /* 0x010fc80001800000 */
[----:B------:R-:W-:-:S03]  /*27b0*/  FMNMX.FTZ R3, R24, R25, !PT ;  /* 0x0000001918037209 */ /* 0x000fc60007810000 */
[----:B------:R-:W4:Y:S01]  /*27c0*/  MUFU.TANH R32, R32 ;  /* 0x0000002000207308 */ /* 0x000f220000002400 */
[----:B-----5:R-:W-:-:S07]  /*27d0*/  FSEL R28, R28, -INF , P4 ;  /* 0xff8000001c1c7808 */ /* 0x020fce0002000000 */
[----:B------:R-:W-:Y:S01]  /*27e0*/  MUFU.TANH R33, R33 ;  /* 0x0000002100217308 */ /* 0x000fe20000002400 */
[----:B0-----:R-:W-:Y:S02]  /*27f0*/  FSEL R29, R29, -INF , P5 ;  /* 0xff8000001d1d7808 */ /* 0x001fe40002800000 */
[----:B---3--:R-:W-:-:S05]  /*2800*/  FMNMX.FTZ R5, R10, R5, !PT ;  /* 0x000000050a057209 */ /* 0x008fca0007810000 */
[----:B------:R-:W0:Y:S01]  /*2810*/  SHFL.BFLY PT, R10, R5, 0x1, 0x1f ;  /* 0x0c201f00050a7f89 */ /* 0x000e2200000e0000 */
[----:B------:R-:W3:Y:S01]  /*2820*/  MUFU.TANH R36, R36 ;  /* 0x0000002400247308 */ /* 0x000ee20000002400 */
[----:B----4-:R-:W-:Y:S02]  /*2830*/  FSEL R32, R32, -INF , P1 ;  /* 0xff80000020207808 */ /* 0x010fe40000800000 */
[----:B------:R-:W-:-:S05]  /*2840*/  ISETP.GT.AND P1, PT, R0, 0x18, PT ;  /* 0x000000180000780c */ /* 0x000fca0003f24270 */
[----:B------:R-:W4:Y:S08]  /*2850*/  MUFU.TANH R37, R37 ;  /* 0x0000002500257308 */ /* 0x000f300000002400 */
[----:B------:R-:W5:Y:S01]  /*2860*/  MUFU.TANH R40, R40 ;  /* 0x0000002800287308 */ /* 0x000f620000002400 */
[----:B---3--:R-:W-:Y:S02]  /*2870*/  FSEL R36, R36, -INF , P1 ;  /* 0xff80000024247808 */ /* 0x008fe40000800000 */
[----:B------:R-:W-:-:S02]  /*2880*/  ISETP.GT.AND P1, PT, R0, 0x20, PT ;  /* 0x000000200000780c */ /* 0x000fc40003f24270 */
[----:B0-----:R-:W-:-:S03]  /*2890*/  FMNMX.FTZ R5, R5, R10, !PT ;  /* 0x0000000a05057209 */ /* 0x001fc60007810000 */
[----:B------:R-:W0:Y:S01]  /*28a0*/  MUFU.TANH R41, R41 ;  /* 0x0000002900297308 */ /* 0x000e220000002400 */
[C---:B------:R-:W-:Y:S01]  /*28b0*/  FSETP.NEU.FTZ.AND P2, PT, R5.reuse, -INF , PT ;  /* 0xff8000000500780b */ /* 0x040fe20003f5d000 */
[----:B------:R-:W-:-:S06]  /*28c0*/  FMUL.FTZ R4, R5, UR10 ;  /* 0x0000000a05047c20 */ /* 0x000fcc0008410000 */
[----:B------:R-:W3:Y:S01]  /*28d0*/  MUFU.TANH R44, R44 ;  /* 0x0000002c002c7308 */ /* 0x000ee20000002400 */
[----:B------:R-:W-:Y:S02]  /*28e0*/  FSEL R9, R4, RZ, P2 ;  /* 0x000000ff04097208 */ /* 0x000fe40001000000 */
[----:B------:R-:W-:Y:S02]  /*28f0*/  FMNMX.FTZ R4, R28, R3, !PT ;  /* 0x000000031c047209 */ /* 0x000fe40007810000 */
[----:B------:R-:W-:Y:S01]  /*2900*/  ISETP.GT.AND P2, PT, R0, 0x11, PT ;  /* 0x000000110000780c */ /* 0x000fe20003f44270 */
[--C-:B------:R-:W-:Y:S01]  /*2910*/  FFMA.FTZ R26, R26, UR10, -R9.reuse ;  /* 0x0000000a1a1a7c23 */ /* 0x100fe20008010809 */
[----:B------:R-:W-:Y:S01]  /*2920*/  FMNMX.FTZ R3, R29, R4, !PT ;  /* 0x000000041d037209 */ /* 0x000fe20007810000 */
[----:B------:R-:W1:Y:S01]  /*2930*/  MUFU.TANH R45, R45 ;  /* 0x0000002d002d7308 */ /* 0x000e620000002400 */
[----:B------:R-:W-:Y:S01]  /*2940*/  FSEL R33, R33, -INF , P2 ;  /* 0xff80000021217808 */ /* 0x000fe20001000000 */
[--C-:B------:R-:W-:Y:S01]  /*2950*/  FFMA.FTZ R27, R27, UR10, -R9.reuse ;  /* 0x0000000a1b1b7c23 */ /* 0x100fe20008010809 */
[----:B------:R-:W-:Y:S01]  /*2960*/  FMNMX.FTZ R4, R32, R3, !PT ;  /* 0x0000000320047209 */ /* 0x000fe20007810000 */
[--C-:B------:R-:W-:Y:S01]  /*2970*/  FFMA.FTZ R30, R30, UR10, -R9.reuse ;  /* 0x0000000a1e1e7c23 */ /* 0x100fe20008010809 */
[----:B------:R-:W-:Y:S01]  /*2980*/  ISETP.GT.AND P2, PT, R0, 0x19, PT ;  /* 0x000000190000780c */ /* 0x000fe20003f44270 */
[--C-:B------:R-:W-:Y:S01]  /*2990*/  FFMA.FTZ R31, R31, UR10, -R9.reuse ;  /* 0x0000000a1f1f7c23 */ /* 0x100fe20008010809 */
[----:B------:R-:W-:Y:S01]  /*29a0*/  FMNMX.FTZ R3, R33, R4, !PT ;  /* 0x0000000421037209 */ /* 0x000fe20007810000 */
[----:B------:R-:W2:Y:S01]  /*29b0*/  MUFU.TANH R48, R48 ;  /* 0x0000003000307308 */ /* 0x000ea20000002400 */
[----:B----4-:R-:W-:Y:S01]  /*29c0*/  FSEL R37, R37, -INF , P2 ;  /* 0xff80000025257808 */ /* 0x010fe20001000000 */
[--C-:B------:R-:W-:Y:S01]  /*29d0*/  FFMA.FTZ R34, R34, UR10, -R9.reuse ;  /* 0x0000000a22227c23 */ /* 0x100fe20008010809 */
[----:B------:R-:W-:Y:S01]  /*29e0*/  FMNMX.FTZ R4, R36, R3, !PT ;  /* 0x0000000324047209 */ /* 0x000fe20007810000 */
[--C-:B------:R-:W-:Y:S01]  /*29f0*/  FFMA.FTZ R35, R35, UR10, -R9.reuse ;  /* 0x0000000a23237c23 */ /* 0x100fe20008010809 */
[----:B------:R-:W-:Y:S01]  /*2a00*/  ISETP.GT.AND P2, PT, R0, 0x21, PT ;  /* 0x000000210000780c */ /* 0x000fe20003f44270 */
[--C-:B------:R-:W-:Y:S01]  /*2a10*/  FFMA.FTZ R38, R38, UR10, -R9.reuse ;  /* 0x0000000a26267c23 */ /* 0x100fe20008010809 */
[----:B-----5:R-:W-:Y:S01]  /*2a20*/  FSEL R40, R40, -INF , P1 ;  /* 0xff80000028287808 */ /* 0x020fe20000800000 */
[----:B------:R-:W4:Y:S01]  /*2a30*/  MUFU.TANH R49, R49 ;  /* 0x0000003100317308 */ /* 0x000f220000002400 */
[----:B------:R-:W-:Y:S01]  /*2a40*/  FMNMX.FTZ R3, R37, R4, !PT ;  /* 0x0000000425037209 */ /* 0x000fe20007810000 */
[--C-:B------:R-:W-:Y:S01]  /*2a50*/  FFMA.FTZ R39, R39, UR10, -R9.reuse ;  /* 0x0000000a27277c23 */ /* 0x100fe20008010809 */
[----:B------:R-:W-:Y:S01]  /*2a60*/  ISETP.GT.AND P1, PT, R0, 0x28, PT ;  /* 0x000000280000780c */ /* 0x000fe20003f24270 */
[--C-:B------:R-:W-:Y:S01]  /*2a70*/  FFMA.FTZ R42, R42, UR10, -R9.reuse ;  /* 0x0000000a2a2a7c23 */ /* 0x100fe20008010809 */
[----:B0-----:R-:W-:Y:S01]  /*2a80*/  FSEL R41, R41, -INF , P2 ;  /* 0xff80000029297808 */ /* 0x001fe20001000000 */
[--C-:B------:R-:W-:Y:S01]  /*2a90*/  FFMA.FTZ R43, R43, UR10, -R9.reuse ;  /* 0x0000000a2b2b7c23 */ /* 0x100fe20008010809 */
[----:B------:R-:W-:Y:S01]  /*2aa0*/  FMNMX.FTZ R4, R40, R3, !PT ;  /* 0x0000000328047209 */ /* 0x000fe20007810000 */
[----:B------:R-:W0:Y:S01]  /*2ab0*/  MUFU.TANH R52, R52 ;  /* 0x0000003400347308 */ /* 0x000e220000002400 */
[----:B------:R-:W-:Y:S01]  /*2ac0*/  ISETP.GT.AND P2, PT, R0, 0x29, PT ;  /* 0x000000290000780c */ /* 0x000fe20003f44270 */
[--C-:B------:R-:W-:Y:S01]  /*2ad0*/  FFMA.FTZ R46, R46, UR10, -R9.reuse ;  /* 0x0000000a2e2e7c23 */ /* 0x100fe20008010809 */
[----:B---3--:R-:W-:Y:S01]  /*2ae0*/  FSEL R44, R44, -INF , P1 ;  /* 0xff8000002c2c7808 */ /* 0x008fe20000800000 */
[--C-:B------:R-:W-:Y:S01]  /*2af0*/  FFMA.FTZ R47, R47, UR10, -R9.reuse ;  /* 0x0000000a2f2f7c23 */ /* 0x100fe20008010809 */
[----:B------:R-:W-:Y:S01]  /*2b00*/  FMNMX.FTZ R3, R41, R4, !PT ;  /* 0x0000000429037209 */ /* 0x000fe20007810000 */
[--C-:B------:R-:W-:Y:S01]  /*2b10*/  FFMA.FTZ R50, R50, UR10, -R9.reuse ;  /* 0x0000000a32327c23 */ /* 0x100fe20008010809 */
[----:B------:R-:W-:Y:S01]  /*2b20*/  ISETP.GT.AND P1, PT, R0, 0x30, PT ;  /* 0x000000300000780c */ /* 0x000fe20003f24270 */
[----:B------:R-:W3:Y:S01]  /*2b30*/  MUFU.TANH R53, R53 ;  /* 0x0000003500357308 */ /* 0x000ee20000002400 */
        /* <DEDUP_REMOVED lines=12> */
[----:B----4-:R-:W-:Y:S01]  /*2c00*/  FSEL R49, R49, -INF , P2 ;  /* 0xff80000031317808 */ /* 0x010fe20001000000 */
[--C-:B------:R-:W-:Y:S01]  /*2c10*/  FFMA.FTZ R62, R62, UR10, -R9.reuse ;  /* 0x0000000a3e3e7c23 */ /* 0x100fe20008010809 */
[----:B------:R-:W-:Y:S01]  /*2c20*/  FMNMX.FTZ R4, R48, R3, !PT ;  /* 0x0000000330047209 */ /* 0x000fe20007810000 */
[----:B------:R-:W2:Y:S01]  /*2c30*/  MUFU.TANH R57, R57 ;  /* 0x0000003900397308 */ /* 0x000ea20000002400 */
[----:B------:R-:W-:Y:S01]  /*2c40*/  ISETP.GT.AND P2, PT, R0, 0x39, PT ;  /* 0x000000390000780c */ /* 0x000fe20003f44270 */
[--C-:B------:R-:W-:Y:S01]  /*2c50*/  FFMA.FTZ R63, R63, UR10, -R9.reuse ;  /* 0x0000000a3f3f7c23 */ /* 0x100fe20008010809 */
[----:B0-----:R-:W-:Y:S01]  /*2c60*/  FSEL R52, R52, -INF , P1 ;  /* 0xff80000034347808 */ /* 0x001fe20000800000 */
[--C-:B------:R-:W-:Y:S01]  /*2c70*/  FFMA.FTZ R66, R66, UR10, -R9.reuse ;  /* 0x0000000a42427c23 */ /* 0x100fe20008010809 */
[----:B------:R-:W-:Y:S01]  /*2c80*/  FMNMX.FTZ R3, R49, R4, !PT ;  /* 0x0000000431037209 */ /* 0x000fe20007810000 */
[--C-:B------:R-:W-:Y:S01]  /*2c90*/  FFMA.FTZ R67, R67, UR10, -R9.reuse ;  /* 0x0000000a43437c23 */ /* 0x100fe20008010809 */
[----:B------:R-:W-:Y:S01]  /*2ca0*/  ISETP.GT.AND P1, PT, R0, 0x40, PT ;  /* 0x000000400000780c */ /* 0x000fe20003f24270 */
[----:B------:R-:W0:Y:S01]  /*2cb0*/  MUFU.TANH R60, R60 ;  /* 0x0000003c003c7308 */ /* 0x000e220000002400 */
[----:B---3--:R-:W-:Y:S01]  /*2cc0*/  FSEL R53, R53, -INF , P2 ;  /* 0xff80000035357808 */ /* 0x008fe20001000000 */
[--C-:B------:R-:W-:Y:S01]  /*2cd0*/  FFMA.FTZ R70, R70, UR10, -R9.reuse ;  /* 0x0000000a46467c23 */ /* 0x100fe20008010809 */
[----:B------:R-:W-:Y:S01]  /*2ce0*/  FMNMX.FTZ R4, R52, R3, !PT ;  /* 0x0000000334047209 */ /* 0x000fe20007810000 */
[----:B------:R-:W-:Y:S01]  /*2cf0*/  FFMA.FTZ R9, R71, UR10, -R9 ;  /* 0x0000000a47097c23 */ /* 0x000fe20008010809 */
        /* <DEDUP_REMOVED lines=31> */
[----:B------:R-:W-:Y:S02]  /*2ef0*/  MUFU.EX2 R30, R30 ;  /* 0x0000001e001e7308 */ /* 0x000fe40000000800 */
[----:B------:R-:W1:Y:S06]  /*2f00*/  SHFL.BFLY PT, R3, R0, 0x2, 0x1f ;  /* 0x0c401f0000037f89 */ /* 0x000e6c00000e0000 */
[----:B------:R-:W2:Y:S01]  /*2f10*/  MUFU.EX2 R31, R31 ;  /* 0x0000001f001f7308 */ /* 0x000ea20000000800 */
[----:B0-----:R-:W-:-:S07]  /*2f20*/  F2FP.BF16.F32.PACK_AB R173, R27, R26 ;  /* 0x0000001a1bad723e */ /* 0x001fce00000010ff */
[----:B------:R-:W-:Y:S08]  /*2f30*/  MUFU.EX2 R34, R34 ;  /* 0x0000002200227308 */ /* 0x000ff00000000800 */
[----:B------:R-:W0:Y:S01]  /*2f40*/  MUFU.EX2 R35, R35 ;  /* 0x0000002300237308 */ /* 0x000e220000000800 */
[----:B--2---:R-:W-:Y:S02]  /*2f50*/  F2FP.BF16.F32.PACK_AB R175, R31, R30 ;  /* 0x0000001e1faf723e */ /* 0x004fe400000010ff */
[----:B-1----:R-:W-:-:S05]  /*2f60*/  FMNMX.FTZ R3, R0, R3, !PT ;  /* 0x0000000300037209 */ /* 0x002fca0007810000 */
[----:B------:R-:W1:Y:S01]  /*2f70*/  SHFL.BFLY PT, R4, R3, 0x1, 0x1f ;  /* 0x0c201f0003047f89 */ /* 0x000e6200000e0000 */
[----:B------:R2:W-:Y:S08]  /*2f80*/  MUFU.EX2 R155, R9 ;  /* 0x00000009009b7308 */ /* 0x0005f00000000800 */
[----:B------:R-:W-:Y:S01]  /*2f90*/  MUFU.EX2 R38, R38 ;  /* 0x0000002600267308 */ /* 0x000fe20000000800 */
[----:B--2---:R-:W-:Y:S01]  /*2fa0*/  FADD.FTZ R9, R26, R27 ;  /* 0x0000001b1a097221 */ /* 0x004fe20000010000 */
[----:B0-----:R-:W-:-:S06]  /*2fb0*/  F2FP.BF16.F32.PACK_AB R169, R35, R34 ;  /* 0x0000002223a9723e */ /* 0x001fcc00000010ff */
[----:B------:R-:W0:Y:S01]  /*2fc0*/  MUFU.EX2 R39, R39 ;  /* 0x0000002700277308 */ /* 0x000e220000000800 */
        /* <DEDUP_REMOVED lines=8> */
[----:B0-----:R-:W-:Y:S01]  /*3050*/  F2FP.BF16.F32.PACK_AB R171, R39, R38 ;  /* 0x0000002627ab723e */ /* 0x001fe200000010ff */
        /* <DEDUP_REMOVED lines=14> */
[----:B------:R-:W0:Y:S01]  /*3140*/  MUFU.EX2 R25, R25 ;  /* 0x0000001900197308 */ /* 0x000e220000000800 */
        /* <DEDUP_REMOVED lines=16> */
[----:B0-----:R-:W-:Y:S01]  /*3250*/  FADD.FTZ R9, R24, R25 ;  /* 0x0000001918097221 */ /* 0x001fe20000010000 */
[----:B------:R-:W-:Y:S01]  /*3260*/  FADD.FTZ R15, R43, R12 ;  /* 0x0000000c2b0f7221 */ /* 0x000fe20000010000 */
[--C-:B------:R-:W-:Y:S01]  /*3270*/  FFMA.FTZ R65, R65, UR10, -R3.reuse ;  /* 0x0000000a41417c23 */ /* 0x100fe20008010803 */
[--C-:B------:R-:W-:Y:S01]  /*3280*/  FFMA.FTZ R68, R68, UR10, -R3.reuse ;  /* 0x0000000a44447c23 */ /* 0x100fe20008010803 */
[----:B------:R-:W-:Y:S01]  /*3290*/  FFMA.FTZ R3, R69, UR10, -R3 ;  /* 0x0000000a45037c23 */ /* 0x000fe20008010803 */
[----:B------:R-:W-:-:S02]  /*32a0*/  F2FP.BF16.F32.PACK_AB R165, R43, R42 ;  /* 0x0000002a2ba5723e */ /* 0x000fc400000010ff */
[----:B------:R-:W0:Y:S01]  /*32b0*/  MUFU.EX2 R32, R32 ;  /* 0x0000002000207308 */ /* 0x000e220000000800 */
[----:B--2---:R-:W-:Y:S01]  /*32c0*/  FADD.FTZ R0, R28, R9 ;  /* 0x000000091c007221 */ /* 0x004fe20000010000 */
[----:B------:R-:W-:Y:S02]  /*32d0*/  IADD3 R9, -R22, 0xb, RZ ;  /* 0x0000000b16097810 */ /* 0x000fe40007ffe1ff */
[----:B------:R-:W-:-:S04]  /*32e0*/  F2FP.BF16.F32.PACK_AB R172, R25, R24 ;  /* 0x0000001819ac723e */ /* 0x000fc800000010ff */
[----:B------:R-:W2:Y:S01]  /*32f0*/  MUFU.EX2 R33, R33 ;  /* 0x0000002100217308 */ /* 0x000ea20000000800 */
[C---:B-1----:R-:W-:Y:S01]  /*3300*/  FADD.FTZ R13, R29.reuse, R0 ;  /* 0x000000001d0d7221 */ /* 0x042fe20000010000 */
[----:B------:R-:W-:Y:S01]  /*3310*/  @!P1 VIADD R0, R6, 0x22840 ;  /* 0x0002284006009836 */ /* 0x000fe20000000000 */
[----:B------:R-:W-:-:S04]  /*3320*/  F2FP.BF16.F32.PACK_AB R174, R29, R28 ;  /* 0x0000001c1dae723e */ /* 0x000fc800000010ff */
[----:B------:R-:W-:Y:S01]  /*3330*/  @!P1 PRMT R0, RZ, 0x654, R0 ;  /* 0x00000654ff009816 */ /* 0x000fe20000000000 */
[----:B------:R-:W1:Y:S01]  /*3340*/  MUFU.EX2 R36, R36 ;  /* 0x0000002400247308 */ /* 0x000e620000000800 */
[----:B0-----:R-:W-:Y:S01]  /*3350*/  FADD.FTZ R10, R32, R13 ;  /* 0x0000000d200a7221 */ /* 0x001fe20000010000 */
[----:B------:R0:W-:Y:S06]  /*3360*/  BAR.ARV R9, 0x100 ;  /* 0x000400090000751d */ /* 0x0001ec0000002000 */
[----:B------:R-:W3:Y:S01]  /*3370*/  MUFU.EX2 R46, R46 ;  /* 0x0000002e002e7308 */ /* 0x000ee20000000800 */
[C---:B--2---:R-:W-:Y:S01]  /*3380*/  FADD.FTZ R13, R33.reuse, R10 ;  /* 0x0000000a210d7221 */ /* 0x044fe20000010000 */
[----:B------:R2:W-:Y:S01]  /*3390*/  @!P1 SYNCS.ARRIVE.TRANS64.RED.A1T0 RZ, [R0+URZ], RZ ;  /* 0x000000ff00ff99a7 */ /* 0x0005e2000810043f */
[----:B------:R-:W-:-:S05]  /*33a0*/  F2FP.BF16.F32.PACK_AB R168, R33, R32 ;  /* 0x0000002021a8723e */ /* 0x000fca00000010ff */
[----:B------:R-:W4:Y:S01]  /*33b0*/  MUFU.EX2 R37, R37 ;  /* 0x0000002500257308 */ /* 0x000f220000000800 */
[----:B-1----:R-:W-:-:S07]  /*33c0*/  FADD.FTZ R10, R36, R13 ;  /* 0x0000000d240a7221 */ /* 0x002fce0000010000 */
[----:B------:R-:W1:Y:S01]  /*33d0*/  MUFU.EX2 R47, R47 ;  /* 0x0000002f002f7308 */ /* 0x000e620000000800 */
[----:B---3--:R-:W-:-:S07]  /*33e0*/  FADD.FTZ R12, R46, R15 ;  /* 0x0000000f2e0c7221 */ /* 0x008fce0000010000 */
[----:B------:R-:W2:Y:S01]  /*33f0*/  MUFU.EX2 R40, R40 ;  /* 0x0000002800287308 */ /* 0x000ea20000000800 */
[C---:B----4-:R-:W-:Y:S01]  /*3400*/  FADD.FTZ R13, R37.reuse, R10 ;  /* 0x0000000a250d7221 */ /* 0x050fe20000010000 */
[----:B------:R-:W-:-:S06]  /*3410*/  F2FP.BF16.F32.PACK_AB R170, R37, R36 ;  /* 0x0000002425aa723e */ /* 0x000fcc00000010ff */
        /* <DEDUP_REMOVED lines=58> */
[----:B---3--:R-:W-:Y:S01]  /*37c0*/  FADD.FTZ R15, R61, R0 ;  /* 0x000000003d0f7221 */ /* 0x008fe20000010000 */
[C---:B------:R-:W-:Y:S01]  /*37d0*/  FADD.FTZ R0, R155.reuse, R10 ;  /* 0x0000000a9b007221 */ /* 0x040fe20000010000 */
[----:B------:R-:W-:Y:S02]  /*37e0*/  F2FP.BF16.F32.PACK_AB R155, R155, R70 ;  /* 0x000000469b9b723e */ /* 0x000fe400000010ff */
[----:B------:R-:W-:-:S03]  /*37f0*/  F2FP.BF16.F32.PACK_AB R158, R61, R60 ;  /* 0x0000003c3d9e723e */ /* 0x000fc600000010ff */
[----:B------:R-:W3:Y:S01]  /*3800*/  MUFU.EX2 R68, R68 ;  /* 0x0000004400447308 */ /* 0x000ee20000000800 */
[----:B-1----:R-:W-:-:S07]  /*3810*/  FADD.FTZ R10, R64, R15 ;  /* 0x0000000f400a7221 */ /* 0x002fce0000010000 */
[----:B------:R-:W1:Y:S01]  /*3820*/  MUFU.EX2 R13, R3 ;  /* 0x00000003000d7308 */ /* 0x000e620000000800 */
[C---:B--2---:R-:W-:Y:S01]  /*3830*/  FADD.FTZ R15, R65.reuse, R10 ;  /* 0x0000000a410f7221 */ /* 0x044fe20000010000 */
[----:B------:R-:W-:-:S03]  /*3840*/  F2FP.BF16.F32.PACK_AB R152, R65, R64 ;  /* 0x000000404198723e */ /* 0x000fc600000010ff */
[----:B---3--:R-:W-:-:S04]  /*3850*/  FADD.FTZ R10, R68, R15 ;  /* 0x0000000f440a7221 */ /* 0x008fc80000010000 */
[C---:B-1----:R-:W-:Y:S01]  /*3860*/  FADD.FTZ R3, R13.reuse, R10 ;  /* 0x0000000a0d037221 */ /* 0x042fe20000010000 */
[----:B------:R-:W-:Y:S01]  /*3870*/  F2FP.BF16.F32.PACK_AB R154, R13, R68 ;  /* 0x000000440d9a723e */ /* 0x000fe200000010ff */
[----:B0-----:R-:W-:Y:S06]  /*3880*/  @!P0 BRA `(.L_x_10770) ;  /* 0x0000000000048947 */ /* 0x001fec0003800000 */
[----:B------:R-:W-:Y:S01]  /*3890*/  BPT.TRAP 0x1 ;  /* 0x000000040000795c */ /* 0x000fe20000300000 */
.L_x_10770:
[----:B------:R0:W1:Y:S01]  /*38a0*/  SYNCS.PHASECHK.TRANS64.TRYWAIT P2, [R6+URZ+0x22850], R11 ;  /* 0x0228500b060075a7 */ /* 0x000062000804017f */
[----:B------:R-:W-:Y:S05]  /*38b0*/  @!P0 BRA `(.L_x_10771) ;  /* 0x0000000000048947 */ /* 0x000fea0003800000 */
[----:B------:R-:W-:Y:S01]  /*38c0*/  BPT.TRAP 0x1 ;  /* 0x000000040000795c */ /* 0x000fe20000300000 */
.L_x_10771:
[----:B-1----:R-:W-:Y:S05]  /*38d0*/  @P2 BRA `(.L_x_10772) ;  /* 0x0000000000082947 */ /* 0x002fea0003800000 */
[----:B------:R-:W1:Y:S02]  /*38e0*/  SYNCS.PHASECHK.TRANS64.TRYWAIT P2, [R6+URZ+0x22850], R11 ;  /* 0x0228500b060075a7 */ /* 0x000e64000804017f */
[----:B-1----:R-:W-:Y:S05]  /*38f0*/  @!P2 BRA `(.L_x_10773) ;  /* 0x000000d000a8a947 */ /* 0x002fea0003800000 */
.L_x_10772:
[----:B------:R-:W-:Y:S01]  /*3900*/  R2UR UR6, R7 ;  /* 0x00000000070672ca */ /* 0x000fe200000e0000 */
[----:B------:R2:W-:Y:S01]  /*3910*/  BAR.SYNC.DEFER_BLOCKING R8, 0x100 ;  /* 0x000400080000751d */ /* 0x0005e20000010000 */
[----:B------:R-:W-:Y:S01]  /*3920*/  UIADD3 UR23, UR50, -0x2, URZ ;  /* 0xfffffffe32177890 */ /* 0x000fe2000fffe03f */
[----:B01----:R-:W-:-:S04]  /*3930*/  @!P1 VIADD R6, R6, 0x22860 ;  /* 0x0002286006069836 */ /* 0x003fc80000000000 */
[----:B------:R-:W-:Y:S01]  /*3940*/  UMOV UR7, 0x40000040 ;  /* 0x4000004000077882 */ /* 0x000fe20000000000 */
[----:B------:R-:W-:-:S05]  /*3950*/  @!P1 PRMT R6, RZ, 0x654, R6 ;  /* 0x00000654ff069816 */ /* 0x000fca0000000006 */
        /* <DEDUP_REMOVED lines=49> */
[----:B--2---:R-:W-:Y:S05]  /*3c70*/  @!P2 BRA `(.L_x_10774) ;  /* 0x00000028007ca947 */ /* 0x004fea0003800000 */
[----:B------:R-:W-:Y:S01]  /*3c80*/  IMAD.MOV.U32 R8, RZ, RZ, R5 ;  /* 0x000000ffff087224 */ /* 0x000fe200078e0005 */
[----:B------:R-:W-:Y:S01]  /*3c90*/  ULDC UR25, c[0x0][0x9d8] ;  /* 0x0002760000197ab9 */ /* 0x000fe20000000800 */
[----:B------:R-:W-:Y:S01]  /*3ca0*/  IMAD.MOV.U32 R7, RZ, RZ, R4 ;  /* 0x000000ffff077224 */ /* 0x000fe200078e0004 */
[----:B------:R-:W-:-:S06]  /*3cb0*/  ULDC UR24, c[0x0][0x988] ;  /* 0x0002620000187ab9 */ /* 0x000fcc0000000800 */
.L_x_10783:
[----:B------:R-:W-:-:S04]  /*3cc0*/  UIADD3 UR37, UR37, 0x1, URZ ;  /* 0x0000000125257890 */ /* 0x000fc8000fffe03f */
[----:B------:R-:W-:-:S04]  /*3cd0*/  UISETP.NE.AND UP0, UPT, UR37, 0x2, UPT ;  /* 0x000000022500788c */ /* 0x000fc8000bf05270 */
[----:B------:R-:W-:Y:S02]  /*3ce0*/  USEL UR6, URZ, 0x1, UP0 ;  /* 0x000000013f067887 */ /* 0x000fe40008000000 */
[----:B------:R-:W-:Y:S02]  /*3cf0*/  USEL UR37, UR37, URZ, UP0 ;  /* 0x0000003f25257287 */ /* 0x000fe40008000000 */
[----:B------:R-:W-:Y:S01]  /*3d00*/  ULOP3.LUT UR40, UR40, UR6, URZ, 0x3c, !UPT ;  /* 0x0000000628287292 */ /* 0x000fe2000f8e3c3f */
[----:B0-----:R-:W-:Y:S11]  /*3d10*/  @!P0 BRA `(.L_x_10775) ;  /* 0x0000000000048947 */ /* 0x001ff60003800000 */
[----:B------:R-:W-:Y:S01]  /*3d20*/  BPT.TRAP 0x1 ;  /* 0x000000040000795c */ /* 0x000fe20000300000 */
.L_x_10775:
        /* <DEDUP_REMOVED lines=9> */
.L_x_10776:
[----:B-1----:R-:W-:Y:S05]  /*3dc0*/  @P2 BRA `(.L_x_10777) ;  /* 0x0000000000082947 */ /* 0x002fea0003800000 */
[----:B------:R-:W1:Y:S02]  /*3dd0*/  SYNCS.PHASECHK.TRANS64.TRYWAIT P2, [UR26+0x22830], R6 ;  /* 0x02283006ff0075a7 */ /* 0x000e64000804015a */
[----:B-1----:R-:W-:Y:S05]  /*3de0*/  @!P2 BRA `(.L_x_10778) ;  /* 0x000000cc0080a947 */ /* 0x002fea0003800000 */
.L_x_10777:
[----:B------:R-:W-:Y:S01]  /*3df0*/  UIMAD UR18, UR37, 0x300, UR20 ;  /* 0x00000300251278a4 */ /* 0x000fe2000f8e0214 */
[----:B------:R-:W-:Y:S01]  /*3e00*/  WARPGROUP.ARRIVE ;  /* 0x00000000000079c5 */ /* 0x000fe20000000000 */
[----:B------:R-:W-:Y:S01]  /*3e10*/  UMOV UR19, 0x40000040 ;  /* 0x4000004000137882 */ /* 0x000fe20000000000 */
[----:B------:R-:W-:Y:S01]  /*3e20*/  UMOV UR7, 0x40000040 ;  /* 0x4000004000077882 */ /* 0x000fe20000000000 */
[----:B------:R-:W-:Y:S01]  /*3e30*/  UIADD3 UR6, UR18, 0x2, URZ ;  /* 0x0000000212067890 */ /* 0x000fe2000fffe03f */
[----:B------:R-:W-:Y:S01]  /*3e40*/  MOV R13, 0xfffffffe ;  /* 0xfffffffe000d7802 */ /* 0x000fe20000000f00 */
        /* <DEDUP_REMOVED lines=8> */
[----:B------:R-:W-:-:S04]  /*3ed0*/  USHF.L.U32 UR6, UR49, 0x7, URZ ;  /* 0x0000000731067899 */ /* 0x000fc8000800063f */
[----:B------:R-:W-:-:S04]  /*3ee0*/  UIMAD UR6, UR23, -0x60, UR6 ;  /* 0xffffffa0170678a4 */ /* 0x000fc8000f8e0206 */
[----:B------:R-:W-:-:S04]  /*3ef0*/  UIADD3 UR6, UR6, 0x1, UR41 ;  /* 0x0000000106067890 */ /* 0x000fc8000fffe029 */
[----:B------:R-:W-:Y:S01]  /*3f00*/  UIADD3 UR6, UR6, -UR44, URZ ;  /* 0x8000002c06067290 */ /* 0x000fe2000fffe03f */
        /* <DEDUP_REMOVED lines=15> */
[----:B------:R-:W-:-:S02]  /*4000*/  IMAD R170, R18, R13, UR6 ;  /* 0x0000000612aa7e24 */ /* 0x000fc4000f8e020d */
[----:B------:R-:W-:Y:S01]  /*4010*/  FMUL.FTZ R10, R157, UR25 ;  /* 0x000000199d0a7c20 */ /* 0x000fe20008410000 */
[----:B------:R-:W-:Y:S01]  /*4020*/  FMUL.FTZ R205, R160, UR25 ;  /* 0x00000019a0cd7c20 */ /* 0x000fe20008410000 */
[----:B------:R-:W-:Y:S01]  /*4030*/  FMUL.FTZ R11, R161, UR25 ;  /* 0x00000019a10b7c20 */ /* 0x000fe20008410000 */
[----:B------:R-:W-:Y:S02]  /*4040*/  IMAD.IADD R170, R19, 0x1, R170 ;  /* 0x0000000113aa7824 */ /* 0x000fe400078e02aa */
[----:B------:R-:W-:Y:S01]  /*4050*/  FMUL.FTZ R161, R163, UR25 ;  /* 0x00000019a3a17c20 */ /* 0x000fe20008410000 */
[----:B------:R-:W-:Y:S01]  /*4060*/  FMUL.FTZ R163, R167, UR25 ;  /* 0x00000019a7a37c20 */ /* 0x000fe20008410000 */
[----:B------:R-:W2:Y:S01]  /*4070*/  MUFU.TANH R5, R5 ;  /* 0x0000000500057308 */ /* 0x000ea20000002400 */
[----:B------:R-:W-:Y:S01]  /*4080*/  FMUL.FTZ R15, R154, UR25 ;  /* 0x000000199a0f7c20 */ /* 0x000fe20008410000 */
[C---:B------:R-:W-:Y:S01]  /*4090*/  ISETP.GT.AND P2, PT, R170.reuse, RZ, PT ;  /* 0x000000ffaa00720c */ /* 0x040fe20003f44270 */
[----:B------:R-:W-:Y:S01]  /*40a0*/  FMUL.FTZ R167, R171, UR25 ;  /* 0x00000019aba77c20 */ /* 0x000fe20008410000 */
[----:B------:R-:W-:Y:S01]  /*40b0*/  ISETP.GT.AND P3, PT, R170, 0x1, PT ;  /* 0x00000001aa00780c */ /* 0x000fe20003f64270 */
        /* <DEDUP_REMOVED lines=32> */
[----:B------:R-:W-:Y:S08]  /*42c0*/  MUFU.TANH R12, R12 ;  /* 0x0000000c000c7308 */ /* 0x000ff00000002400 */
[----:B------:R3:W-:Y:S08]  /*42d0*/  MUFU.TANH R152, R173 ;  /* 0x000000ad00987308 */ /* 0x0007f00000002400 */
[----:B------:R-:W4:Y:S01]  /*42e0*/  MUFU.TANH R165, R165 ;  /* 0x000000a500a57308 */ /* 0x000f220000002400 */
[----:B---3--:R-:W-:-:S02]  /*42f0*/  FSEL R173, R9, -INF , P2 ;  /* 0xff80000009ad7808 */ /* 0x008fc40001000000 */
[C---:B------:R-:W-:Y:S02]  /*4300*/  ISETP.GT.AND P2, PT, R170.reuse, 0x10, PT ;  /* 0x00000010aa00780c */ /* 0x040fe40003f44270 */
[----:B------:R-:W-:Y:S02]  /*4310*/  FMNMX.FTZ R154, R173, R154, !PT ;  /* 0x0000009aad9a7209 */ /* 0x000fe40007810000 */
[----:B-1----:R-:W-:Y:S01]  /*4320*/  FSEL R205, R205, -INF , P2 ;  /* 0xff800000cdcd7808 */ /* 0x002fe20001000000 */
[----:B------:R1:W-:Y:S01]  /*4330*/  MUFU.TANH R13, R177 ;  /* 0x000000b1000d7308 */ /* 0x0003e20000002400 */
[----:B------:R-:W-:-:S07]  /*4340*/  ISETP.GT.AND P2, PT, R170, 0x18, PT ;  /* 0x00000018aa00780c */ /* 0x000fce0003f44270 */
[----:B------:R3:W5:Y:S01]  /*4350*/  MUFU.TANH R160, R168 ;  /* 0x000000a800a07308 */ /* 0x0007620000002400 */
[----:B-1----:R-:W-:Y:S02]  /*4360*/  FSEL R177, R10, -INF , P3 ;  /* 0xff8000000ab17808 */ /* 0x002fe40001800000 */
[----:B------:R-:W-:Y:S02]  /*4370*/  ISETP.GT.AND P3, PT, R170, 0x11, PT ;  /* 0x00000011aa00780c */ /* 0x000fe40003f64270 */
[----:B------:R-:W-:Y:S02]  /*4380*/  FMNMX.FTZ R154, R177, R154, !PT ;  /* 0x0000009ab19a7209 */ /* 0x000fe40007810000 */
[----:B--2---:R-:W-:Y:S01]  /*4390*/  FSEL R181, R11, -INF , P3 ;  /* 0xff8000000bb57808 */ /* 0x004fe20001800000 */
[----:B------:R1:W2:Y:S01]  /*43a0*/  MUFU.TANH R153, R169 ;  /* 0x000000a900997308 */ /* 0x0002a20000002400 */
[----:B------:R-:W-:Y:S01]  /*43b0*/  FMNMX.FTZ R154, R205, R154, !PT ;  /* 0x0000009acd9a7209 */ /* 0x000fe20007810000 */
[----:B---3--:R-:W-:Y:S01]  /*43c0*/  FMUL.FTZ R168, R174, UR25 ;  /* 0x00000019aea87c20 */ /* 0x008fe20008410000 */
[----:B------:R-:W-:-:S02]  /*43d0*/  ISETP.GT.AND P3, PT, R170, 0x19, PT ;  /* 0x00000019aa00780c */ /* 0x000fc40003f64270 */
[----:B------:R-:W-:Y:S02]  /*43e0*/  FMNMX.FTZ R154, R181, R154, !PT ;  /* 0x0000009ab59a7209 */ /* 0x000fe40007810000 */
[----:B----4-:R-:W-:Y:S01]  /*43f0*/  FSEL R165, R165, -INF , P3 ;  /* 0xff800000a5a57808 */ /* 0x010fe20001800000 */
[----:B------:R-:W3:Y:S01]  /*4400*/  MUFU.TANH R155, R172 ;  /* 0x000000ac009b7308 */ /* 0x000ee20000002400 */
[----:B-1----:R-:W-:Y:S02]  /*4410*/  FSEL R169, R12, -INF , P2 ;  /* 0xff8000000ca97808 */ /* 0x002fe40001000000 */
[C---:B------:R-:W-:Y:S02]  /*4420*/  ISETP.GT.AND P2, PT, R170.reuse, 0x20, PT ;  /* 0x00000020aa00780c */ /* 0x040fe40003f44270 */
[----:B------:R-:W-:Y:S02]  /*4430*/  FMNMX.FTZ R154, R169, R154, !PT ;  /* 0x0000009aa99a7209 */ /* 0x000fe40007810000 */
[----:B------:R-:W-:Y:S01]  /*4440*/  ISETP.GT.AND P3, PT, R170, 0x21, PT ;  /* 0x00000021aa00780c */ /* 0x000fe20003f64270 */
[----:B------:R1:W4:Y:S01]  /*4450*/  MUFU.TANH R20, R176 ;  /* 0x000000b000147308 */ /* 0x0003220000002400 */
[----:B-----5:R-:W-:-:S02]  /*4460*/  FSEL R160, R160, -INF , P2 ;  /* 0xff800000a0a07808 */ /* 0x020fc40001000000 */
[----:B------:R-:W-:Y:S02]  /*4470*/  FMNMX.FTZ R5, R165, R154, !PT ;  /* 0x0000009aa5057209 */ /* 0x000fe40007810000 */
[----:B------:R-:W-:Y:S02]  /*4480*/  ISETP.GT.AND P2, PT, R170, 0x28, PT ;  /* 0x00000028aa00780c */ /* 0x000fe40003f44270 */
[----:B--2---:R-:W-:Y:S01]  /*4490*/  FSEL R153, R153, -INF , P3 ;  /* 0xff80000099997808 */ /* 0x004fe20001800000 */
[----:B------:R-:W2:Y:S01]  /*44a0*/  MUFU.TANH R180, R180 ;  /* 0x000000b400b47308 */ /* 0x000ea20000002400 */
[----:B------:R-:W-:Y:S01]  /*44b0*/  FMNMX.FTZ R10, R160, R5, !PT ;  /* 0x00000005a00a7209 */ /* 0x000fe20007810000 */
[----:B-1----:R-:W-:Y:S01]  /*44c0*/  FMUL.FTZ R176, R178, UR25 ;  /* 0x00000019b2b07c20 */ /* 0x002fe20008410000 */
[C---:B------:R-:W-:Y:S01]  /*44d0*/  ISETP.GT.AND P3, PT, R170.reuse, 0x29, PT ;  /* 0x00000029aa00780c */ /* 0x040fe20003f64270 */
[----:B------:R-:W-:Y:S01]  /*44e0*/  FMUL.FTZ R178, R179, UR25 ;  /* 0x00000019b3b27c20 */ /* 0x000fe20008410000 */
[----:B---3--:R-:W-:Y:S01]  /*44f0*/  FSEL R155, R155, -INF , P2 ;  /* 0xff8000009b9b7808 */ /* 0x008fe20001000000 */
[----:B------:R-:W-:Y:S01]  /*4500*/  FMUL.FTZ R179, R183, UR25 ;  /* 0x00000019b7b37c20 */ /* 0x000fe20008410000 */
[----:B------:R-:W-:Y:S01]  /*4510*/  FMNMX.FTZ R10, R153, R10, !PT ;  /* 0x0000000a990a7209 */ /* 0x000fe20007810000 */
[----:B------:R-:W1:Y:S01]  /*4520*/  MUFU.TANH R4, R4 ;  /* 0x0000000400047308 */ /* 0x000e620000002400 */
[----:B------:R-:W-:Y:S01]  /*4530*/  ISETP.GT.AND P2, PT, R170, 0x30, PT ;  /* 0x00000030aa00780c */ /* 0x000fe20003f44270 */
[----:B------:R-:W-:Y:S01]  /*4540*/  FMUL.FTZ R183, R187, UR25 ;  /* 0x00000019bbb77c20 */ /* 0x000fe20008410000 */
[----:B------:R-:W-:Y:S01]  /*4550*/  FSEL R152, R152, -INF , P3 ;  /* 0xff80000098987808 */ /* 0x000fe20001800000 */
[----:B------:R-:W-:Y:S01]  /*4560*/  FMUL.FTZ R187, R195, UR25 ;  /* 0x00000019c3bb7c20 */ /* 0x000fe20008410000 */
[----:B------:R-:W-:-:S02]  /*4570*/  FMNMX.FTZ R5, R155, R10, !PT ;  /* 0x0000000a9b057209 */ /* 0x000fc40007810000 */
[----:B------:R-:W-:Y:S01]  /*4580*/  ISETP.GT.AND P3, PT, R170, 0x31, PT ;  /* 0x00000031aa00780c */ /* 0x000fe20003f64270 */
[----:B------:R-:W3:Y:S01]  /*4590*/  MUFU.TANH R184, R184 ;  /* 0x000000b800b87308 */ /* 0x000ee20000002400 */
[----:B----4-:R-:W-:Y:S02]  /*45a0*/  FSEL R20, R20, -INF , P2 ;  /* 0xff80000014147808 */ /* 0x010fe40001000000 */
[----:B------:R-:W-:Y:S02]  /*45b0*/  FMNMX.FTZ R5, R152, R5, !PT ;  /* 0x0000000598057209 */ /* 0x000fe40007810000 */
[----:B------:R-:W-:Y:S02]  /*45c0*/  ISETP.GT.AND P2, PT, R170, 0x38, PT ;  /* 0x00000038aa00780c */ /* 0x000fe40003f44270 */
[----:B------:R-:W-:Y:S01]  /*45d0*/  FSEL R12, R13, -INF , P3 ;  /* 0xff8000000d0c7808 */ /* 0x000fe20001800000 */
[----:B------:R-:W4:Y:S01]  /*45e0*/  MUFU.TANH R9, R185 ;  /* 0x000000b900097308 */ /* 0x000f220000002400 */
[----:B------:R-:W-:-:S02]  /*45f0*/  FMNMX.FTZ R5, R20, R5, !PT ;  /* 0x0000000514057209 */ /* 0x000fc40007810000 */
[----:B------:R-:W-:Y:S02]  /*4600*/  ISETP.GT.AND P3, PT, R170, 0x39, PT ;  /* 0x00000039aa00780c */ /* 0x000fe40003f64270 */
[----:B--2---:R-:W-:Y:S01]  /*4610*/  FSEL R10, R180, -INF , P2 ;  /* 0xff800000b40a7808 */ /* 0x004fe20001000000 */
[----:B------:R-:W-:Y:S01]  /*4620*/  FMUL.FTZ R180, R182, UR25 ;  /* 0x00000019b6b47c20 */ /* 0x000fe20008410000 */
[----:B------:R-:W-:Y:S01]  /*4630*/  FMNMX.FTZ R11, R12, R5, !PT ;  /* 0x000000050c0b7209 */ /* 0x000fe20007810000 */
[----:B------:R-:W2:Y:S01]  /*4640*/  MUFU.TANH R188, R188 ;  /* 0x000000bc00bc7308 */ /* 0x000ea20000002400 */
[----:B-1----:R-:W-:Y:S01]  /*4650*/  FSEL R5, R4, -INF , P3 ;  /* 0xff80000004057808 */ /* 0x002fe20001800000 */
[----:B------:R-:W-:Y:S01]  /*4660*/  FMUL.FTZ R182, R186, UR25 ;  /* 0x00000019bab67c20 */ /* 0x000fe20008410000 */
[----:B------:R-:W-:Y:S01]  /*4670*/  ISETP.GT.AND P2, PT, R170, 0x40, PT ;  /* 0x00000040aa00780c */ /* 0x000fe20003f44270 */
[----:B------:R-:W-:Y:S01]  /*4680*/  FMUL.FTZ R186, R194, UR25 ;  /* 0x00000019c2ba7c20 */ /* 0x000fe20008410000 */
[----:B------:R-:W-:-:S02]  /*4690*/  FMNMX.FTZ R4, R10, R11, !PT ;  /* 0x0000000b0a047209 */ /* 0x000fc40007810000 */
[----:B------:R-:W-:Y:S01]  /*46a0*/  ISETP.GT.AND P3, PT, R170, 0x41, PT ;  /* 0x00000041aa00780c */ /* 0x000fe20003f64270 */
[----:B------:R1:W5:Y:S01]  /*46b0*/  MUFU.TANH R21, R189 ;  /* 0x000000bd00157308 */ /* 0x0003620000002400 */
[----:B---3--:R-:W-:Y:S01]  /*46c0*/  FSEL R11, R184, -INF , P2 ;  /* 0xff800000b80b7808 */ /* 0x008fe20001000000 */
[----:B------:R-:W-:Y:S01]  /*46d0*/  FMUL.FTZ R184, R191, UR25 ;  /* 0x00000019bfb87c20 */ /* 0x000fe20008410000 */
[----:B------:R-:W-:Y:S02]  /*46e0*/  FMNMX.FTZ R4, R5, R4, !PT ;  /* 0x0000000405047209 */ /* 0x000fe40007810000 */
[C---:B------:R-:W-:Y:S02]  /*46f0*/  ISETP.GT.AND P2, PT, R170.reuse, 0x48, PT ;  /* 0x00000048aa00780c */ /* 0x040fe40003f44270 */
[----:B----4-:R-:W-:Y:S01]  /*4700*/  FSEL R9, R9, -INF , P3 ;  /* 0xff80000009097808 */ /* 0x010fe20001800000 */
[----:B------:R-:W3:Y:S01]  /*4710*/  MUFU.TANH R154, R192 ;  /* 0x000000c0009a7308 */ /* 0x000ee20000002400 */
[----:B------:R-:W-:Y:S01]  /*4720*/  FMNMX.FTZ R4, R11, R4, !PT ;  /* 0x000000040b047209 */ /* 0x000fe20007810000 */
[C---:B-1----:R-:W-:Y:S01]  /*4730*/  VIADD R189, R170.reuse, 0x8 ;  /* 0x00000008aabd7836 */ /* 0x042fe20000000000 */
[----:B------:R-:W-:-:S02]  /*4740*/  ISETP.GT.AND P3, PT, R170, 0x49, PT ;  /* 0x00000049aa00780c */ /* 0x000fc40003f64270 */
[----:B--2---:R-:W-:Y:S01]  /*4750*/  FSEL R13, R188, -INF , P2 ;  /* 0xff800000bc0d7808 */ /* 0x004fe20001000000 */
[----:B------:R-:W-:Y:S01]  /*4760*/  FMUL.FTZ R188, R198, UR25 ;  /* 0x00000019c6bc7c20 */ /* 0x000fe20008410000 */
[----:B------:R-:W-:Y:S01]  /*4770*/  FMNMX.FTZ R4, R9, R4, !PT ;  /* 0x0000000409047209 */ /* 0x000fe20007810000 */
[----:B------:R-:W1:Y:S01]  /*4780*/  MUFU.TANH R159, R193 ;  /* 0x000000c1009f7308 */ /* 0x000e620000002400 */
[C---:B------:R-:W-:Y:S02]  /*4790*/  ISETP.GT.AND P2, PT, R170.reuse, 0x50, PT ;  /* 0x00000050aa00780c */ /* 0x040fe40003f44270 */
[----:B-----5:R-:W-:Y:S02]  /*47a0*/  FSEL R21, R21, -INF , P3 ;  /* 0xff80000015157808 */ /* 0x020fe40001800000 */
[----:B------:R-:W-:Y:S02]  /*47b0*/  FMNMX.FTZ R4, R13, R4, !PT ;  /* 0x000000040d047209 */ /* 0x000fe40007810000 */
[----:B------:R-:W-:Y:S01]  /*47c0*/  ISETP.GT.AND P3, PT, R170, 0x51, PT ;  /* 0x00000051aa00780c */ /* 0x000fe20003f64270 */
[----:B------:R-:W2:Y:S01]  /*47d0*/  MUFU.TANH R156, R196 ;  /* 0x000000c4009c7308 */ /* 0x000ea20000002400 */
[----:B---3--:R-:W-:-:S02]  /*47e0*/  FSEL R154, R154, -INF , P2 ;  /* 0xff8000009a9a7808 */ /* 0x008fc40001000000 */
[----:B------:R-:W-:Y:S02]  /*47f0*/  FMNMX.FTZ R185, R21, R4, !PT ;  /* 0x0000000415b97209 */ /* 0x000fe40007810000 */
[----:B------:R-:W-:Y:S02]  /*4800*/  ISETP.GT.AND P2, PT, R170, 0x58, PT ;  /* 0x00000058aa00780c */ /* 0x000fe40003f44270 */
[----:B------:R-:W-:Y:S01]  /*4810*/  FMNMX.FTZ R4, R154, R185, !PT ;  /* 0x000000b99a047209 */ /* 0x000fe20007810000 */
[----:B------:R-:W3:Y:S01]  /*4820*/  MUFU.TANH R157, R197 ;  /* 0x000000c5009d7308 */ /* 0x000ee20000002400 */
[----:B-1----:R-:W-:Y:S02]  /*4830*/  FSEL R159, R159, -INF , P3 ;  /* 0xff8000009f9f7808 */ /* 0x002fe40001800000 */
[----:B------:R-:W-:Y:S02]  /*4840*/  ISETP.GT.AND P3, PT, R170, 0x59, PT ;  /* 0x00000059aa00780c */ /* 0x000fe40003f64270 */
[----:B------:R-:W-:-:S02]  /*4850*/  FMNMX.FTZ R185, R159, R4, !PT ;  /* 0x000000049fb97209 */ /* 0x000fc40007810000 */
[C---:B------:R-:W-:Y:S01]  /*4860*/  ISETP.GT.AND P4, PT, R189.reuse, 0x8, PT ;  /* 0x00000008bd00780c */ /* 0x040fe20003f84270 */
[----:B------:R-:W1:Y:S01]  /*4870*/  MUFU.TANH R15, R15 ;  /* 0x0000000f000f7308 */ /* 0x000e620000002400 */
[----:B--2---:R-:W-:Y:S02]  /*4880*/  FSEL R156, R156, -INF , P2 ;  /* 0xff8000009c9c7808 */ /* 0x004fe40001000000 */
[C---:B------:R-:W-:Y:S02]  /*4890*/  ISETP.GT.AND P2, PT, R189.reuse, RZ, PT ;  /* 0x000000ffbd00720c */ /* 0x040fe40003f44270 */
[----:B------:R-:W-:Y:S02]  /*48a0*/  FMNMX.FTZ R4, R156, R185, !PT ;  /* 0x000000b99c047209 */ /* 0x000fe40007810000 */
[----:B------:R-:W-:Y:S01]  /*48b0*/  ISETP.GT.AND P5, PT, R189, 0x9, PT ;  /* 0x00000009bd00780c */ /* 0x000fe20003fa4270 */
[----:B------:R-:W2:Y:S01]  /*48c0*/  MUFU.TANH R14, R14 ;  /* 0x0000000e000e7308 */ /* 0x000ea20000002400 */
[----:B---3--:R-:W-:-:S02]  /*48d0*/  FSEL R157, R157, -INF , P3 ;  /* 0xff8000009d9d7808 */ /* 0x008fc40001800000 */
[----:B------:R-:W-:Y:S02]  /*48e0*/  ISETP.GT.AND P3, PT, R189, 0x1, PT ;  /* 0x00000001bd00780c */ /* 0x000fe40003f64270 */
[----:B------:R-:W-:-:S03]  /*48f0*/  FMNMX.FTZ R4, R157, R4, !PT ;  /* 0x000000049d047209 */ /* 0x000fc60007810000 */
[----:B------:R-:W3:Y:S01]  /*4900*/  MUFU.TANH R203, R203 ;  /* 0x000000cb00cb7308 */ /* 0x000ee20000002400 */
[----:B-1----:R-:W-:Y:S01]  /*4910*/  FSEL R15, R15, -INF , P2 ;  /* 0xff8000000f0f7808 */ /* 0x002fe20001000000 */
[----:B------:R-:W1:Y:S03]  /*4920*/  SHFL.BFLY PT, R185, R4, 0x2, 0x1f ;  /* 0x0c401f0004b97f89 */ /* 0x000e6600000e0000 */
[----:B------:R-:W-:-:S03]  /*4930*/  FMNMX.FTZ R191, R15, R8, !PT ;  /* 0x000000080fbf7209 */ /* 0x000fc60007810000 */
[----:B------:R-:W4:Y:S01]  /*4940*/  MUFU.TANH R158, R158 ;  /* 0x0000009e009e7308 */ /* 0x000f220000002400 */
[----:B--2---:R-:W-:Y:S02]  /*4950*/  FSEL R14, R14, -INF , P3 ;  /* 0xff8000000e0e7808 */ /* 0x004fe40001800000 */
[----:B------:R-:W-:-:S05]  /*4960*/  ISETP.GT.AND P3, PT, R189, 0x10, PT ;  /* 0x00000010bd00780c */ /* 0x000fca0003f64270 */
[----:B------:R-:W2:Y:S01]  /*4970*/  MUFU.TANH R162, R162 ;  /* 0x000000a200a27308 */ /* 0x000ea20000002400 */
[----:B---3--:R-:W-:Y:S02]  /*4980*/  FSEL R203, R203, -INF , P4 ;  /* 0xff800000cbcb7808 */ /* 0x008fe40002000000 */
[----:B------:R-:W-:-:S05]  /*4990*/  ISETP.GT.AND P4, PT, R189, 0x11, PT ;  /* 0x00000011bd00780c */ /* 0x000fca0003f84270 */
[----:B------:R-:W3:Y:S01]  /*49a0*/  MUFU.TANH R161, R161 ;  /* 0x000000a100a17308 */ /* 0x000ee20000002400 */
[----:B----4-:R-:W-:Y:S02]  /*49b0*/  FSEL R158, R158, -INF , P5 ;  /* 0xff8000009e9e7808 */ /* 0x010fe40002800000 */
[----:B-1----:R-:W-:Y:S01]  /*49c0*/  FMNMX.FTZ R172, R4, R185, !PT ;  /* 0x000000b904ac7209 */ /* 0x002fe20007810000 */
[----:B------:R-:W-:Y:S01]  /*49d0*/  FMUL.FTZ R185, R190, UR25 ;  /* 0x00000019beb97c20 */ /* 0x000fe20008410000 */
[----:B------:R-:W-:-:S03]  /*49e0*/  FMUL.FTZ R190, R199, UR25 ;  /* 0x00000019c7be7c20 */ /* 0x000fc60008410000 */
[----:B------:R-:W1:Y:S01]  /*49f0*/  SHFL.BFLY PT, R193, R172, 0x1, 0x1f ;  /* 0x0c201f00acc17f89 */ /* 0x000e6200000e0000 */
[----:B------:R-:W4:Y:S01]  /*4a00*/  MUFU.TANH R164, R164 ;  /* 0x000000a400a47308 */ /* 0x000f220000002400 */
[----:B--2---:R-:W-:Y:S02]  /*4a10*/  FSEL R162, R162, -INF , P3 ;  /* 0xff800000a2a27808 */ /* 0x004fe40001800000 */
[----:B------:R-:W-:-:S05]  /*4a20*/  ISETP.GT.AND P3, PT, R189, 0x18, PT ;  /* 0x00000018bd00780c */ /* 0x000fca0003f64270 */
[----:B------:R-:W-:Y:S01]  /*4a30*/  MUFU.TANH R163, R163 ;  /* 0x000000a300a37308 */ /* 0x000fe20000002400 */
[----:B---3--:R-:W-:Y:S02]  /*4a40*/  FSEL R161, R161, -INF , P4 ;  /* 0xff800000a1a17808 */ /* 0x008fe40002000000 */
[----:B------:R-:W-:-:S05]  /*4a50*/  ISETP.GT.AND P4, PT, R189, 0x19, PT ;  /* 0x00000019bd00780c */ /* 0x000fca0003f84270 */
[----:B------:R-:W2:Y:S01]  /*4a60*/  MUFU.TANH R166, R166 ;  /* 0x000000a600a67308 */ /* 0x000ea20000002400 */
[----:B----4-:R-:W-:Y:S02]  /*4a70*/  FSEL R164, R164, -INF , P3 ;  /* 0xff800000a4a47808 */ /* 0x010fe40001800000 */
[----:B------:R-:W-:Y:S02]  /*4a80*/  ISETP.GT.AND P3, PT, R189, 0x20, PT ;  /* 0x00000020bd00780c */ /* 0x000fe40003f64270 */
[----:B-1----:R-:W-:-:S03]  /*4a90*/  FMNMX.FTZ R4, R172, R193, !PT ;  /* 0x000000c1ac047209 */ /* 0x002fc60007810000 */
[----:B------:R-:W1:Y:S01]  /*4aa0*/  MUFU.TANH R167, R167 ;  /* 0x000000a700a77308 */ /* 0x000e620000002400 */
[----:B------:R-:W-:Y:S02]  /*4ab0*/  FMNMX.FTZ R172, R14, R191, !PT ;  /* 0x000000bf0eac7209 */ /* 0x000fe40007810000 */
[C---:B------:R-:W-:Y:S01]  /*4ac0*/  FSETP.NEU.FTZ.AND P2, PT, R4.reuse, -INF , PT ;  /* 0xff8000000400780b */ /* 0x040fe20003f5d000 */
[----:B------:R-:W-:Y:S01]  /*4ad0*/  FMUL.FTZ R170, R4, UR10 ;  /* 0x0000000a04aa7c20 */ /* 0x000fe20008410000 */
[----:B------:R-:W-:-:S03]  /*4ae0*/  FMNMX.FTZ R191, R203, R172, !PT ;  /* 0x000000accbbf7209 */ /* 0x000fc60007810000 */
[----:B------:R-:W3:Y:S01]  /*4af0*/  MUFU.TANH R168, R168 ;  /* 0x000000a800a87308 */ /* 0x000ee20000002400 */
[----:B------:R-:W-:Y:S02]  /*4b00*/  FMNMX.FTZ R191, R158, R191, !PT ;  /* 0x000000bf9ebf7209 */ /* 0x000fe40007810000 */
[----:B------:R-:W-:Y:S02]  /*4b10*/  FSEL R170, R170, RZ, P2 ;  /* 0x000000ffaaaa7208 */ /* 0x000fe40001000000 */
[----:B------:R-:W-:Y:S02]  /*4b20*/  FMNMX.FTZ R174, R162, R191, !PT ;  /* 0x000000bfa2ae7209 */ /* 0x000fe40007810000 */
[----:B--2---:R-:W-:Y:S01]  /*4b30*/  FSEL R166, R166, -INF , P3 ;  /* 0xff800000a6a67808 */ /* 0x004fe20001800000 */
[----:B------:R-:W2:Y:S01]  /*4b40*/  MUFU.TANH R175, R175 ;  /* 0x000000af00af7308 */ /* 0x000ea20000002400 */
[----:B------:R-:W-:Y:S01]  /*4b50*/  FMNMX.FTZ R191, R161, R174, !PT ;  /* 0x000000aea1bf7209 */ /* 0x000fe20007810000 */
[--C-:B------:R-:W-:Y:S01]  /*4b60*/  FFMA.FTZ R192, R171, UR10, -R170.reuse ;  /* 0x0000000aabc07c23 */ /* 0x100fe200080108aa */
[----:B------:R-:W-:Y:S01]  /*4b70*/  FSEL R171, R163, -INF , P4 ;  /* 0xff800000a3ab7808 */ /* 0x000fe20002000000 */
[--C-:B------:R-:W-:Y:S01]  /*4b80*/  FFMA.FTZ R193, R173, UR10, -R170.reuse ;  /* 0x0000000aadc17c23 */ /* 0x100fe200080108aa */
[----:B------:R-:W-:Y:S01]  /*4b90*/  FMNMX.FTZ R174, R164, R191, !PT ;  /* 0x000000bfa4ae7209 */ /* 0x000fe20007810000 */
[--C-:B------:R-:W-:Y:S01]  /*4ba0*/  FFMA.FTZ R194, R177, UR10, -R170.reuse ;  /* 0x0000000ab1c27c23 */ /* 0x100fe200080108aa */
[----:B------:R-:W-:Y:S01]  /*4bb0*/  ISETP.GT.AND P4, PT, R189, 0x21, PT ;  /* 0x00000021bd00780c */ /* 0x000fe20003f84270 */
[----:B------:R-:W-:Y:S01]  /*4bc0*/  MUFU.TANH R176, R176 ;  /* 0x000000b000b07308 */ /* 0x000fe20000002400 */
[----:B------:R-:W-:Y:S01]  /*4bd0*/  FMNMX.FTZ R191, R171, R174, !PT ;  /* 0x000000aeabbf7209 */ /* 0x000fe20007810000 */
[--C-:B------:R-:W-:Y:S01]  /*4be0*/  FFMA.FTZ R172, R207, UR10, -R170.reuse ;  /* 0x0000000acfac7c23 */ /* 0x100fe200080108aa */
[----:B------:R-:W-:Y:S01]  /*4bf0*/  ISETP.GT.AND P3, PT, R189, 0x28, PT ;  /* 0x00000028bd00780c */ /* 0x000fe20003f64270 */
[--C-:B------:R-:W-:Y:S01]  /*4c00*/  FFMA.FTZ R196, R157, UR10, -R170.reuse ;  /* 0x0000000a9dc47c23 */ /* 0x100fe200080108aa */
[----:B-1----:R-:W-:Y:S01]  /*4c10*/  FSEL R173, R167, -INF , P4 ;  /* 0xff800000a7ad7808 */ /* 0x002fe20002000000 */
[--C-:B------:R-:W-:Y:S01]  /*4c20*/  FFMA.FTZ R169, R169, UR10, -R170.reuse ;  /* 0x0000000aa9a97c23 */ /* 0x100fe200080108aa */
[----:B------:R-:W-:Y:S01]  /*4c30*/  FMNMX.FTZ R174, R166, R191, !PT ;  /* 0x000000bfa6ae7209 */ /* 0x000fe20007810000 */
[----:B------:R-:W1:Y:S01]  /*4c40*/  MUFU.TANH R178, R178 ;  /* 0x000000b200b27308 */ /* 0x000e620000002400 */
        /* <DEDUP_REMOVED lines=8> */
[----:B--2---:R-:W-:Y:S01]  /*4cd0*/  FSEL R175, R175, -INF , P4 ;  /* 0xff800000afaf7808 */ /* 0x004fe20002000000 */
[--C-:B------:R-:W-:Y:S01]  /*4ce0*/  FFMA.FTZ R20, R20, UR10, -R170.reuse ;  /* 0x0000000a14147c23 */ /* 0x100fe200080108aa */
[----:B------:R-:W-:Y:S01]  /*4cf0*/  ISETP.GT.AND P4, PT, R189, 0x31, PT ;  /* 0x00000031bd00780c */ /* 0x000fe20003f84270 */
[--C-:B------:R-:W-:Y:S01]  /*4d00*/  FFMA.FTZ R10, R10, UR10, -R170.reuse ;  /* 0x0000000a0a0a7c23 */ /* 0x100fe200080108aa */
[--C-:B------:R-:W-:Y:S01]  /*4d10*/  FFMA.FTZ R11, R11, UR10, -R170.reuse ;  /* 0x0000000a0b0b7c23 */ /* 0x100fe200080108aa */
[----:B------:R-:W-:-:S02]  /*4d20*/  FFMA.FTZ R13, R13, UR10, -R170 ;  /* 0x0000000a0d0d7c23 */ /* 0x000fc400080108aa */
[----:B------:R-:W-:Y:S01]  /*4d30*/  MUFU.TANH R179, R179 ;  /* 0x000000b300b37308 */ /* 0x000fe20000002400 */
[----:B-1----:R-:W-:Y:S02]  /*4d40*/  FSEL R178, R178, -INF , P4 ;  /* 0xff800000b2b27808 */ /* 0x002fe40002000000 */
[----:B------:R-:W-:-:S05]  /*4d50*/  ISETP.GT.AND P4, PT, R189, 0x39, PT ;  /* 0x00000039bd00780c */ /* 0x000fca0003f84270 */
[----:B------:R1:W-:Y:S08]  /*4d60*/  MUFU.EX2 R163, R192 ;  /* 0x000000c000a37308 */ /* 0x0003f00000000800 */
[----:B------:R-:W2:Y:S01]  /*4d70*/  MUFU.TANH R182, R182 ;  /* 0x000000b600b67308 */ /* 0x000ea20000002400 */
[----:B-1----:R-:W-:Y:S02]  /*4d80*/  FMNMX.FTZ R192, R168, R177, !PT ;  /* 0x000000b1a8c07209 */ /* 0x002fe40007810000 */
[----:B------:R-:W-:Y:S01]  /*4d90*/  FSEL R177, R176, -INF , P3 ;  /* 0xff800000b0b17808 */ /* 0x000fe20001800000 */
[----:B------:R-:W-:Y:S01]  /*4da0*/  FFMA.FTZ R176, R205, UR10, -R170 ;  /* 0x0000000acdb07c23 */ /* 0x000fe200080108aa */
[----:B------:R-:W-:-:S02]  /*4db0*/  FMNMX.FTZ R192, R175, R192, !PT ;  /* 0x000000c0afc07209 */ /* 0x000fc40007810000 */
[----:B------:R-:W-:Y:S01]  /*4dc0*/  ISETP.GT.AND P3, PT, R189, 0x38, PT ;  /* 0x00000038bd00780c */ /* 0x000fe20003f64270 */
[----:B------:R-:W1:Y:S01]  /*4dd0*/  MUFU.TANH R183, R183 ;  /* 0x000000b700b77308 */ /* 0x000e620000002400 */
[----:B------:R-:W-:Y:S02]  /*4de0*/  FMNMX.FTZ R191, R177, R192, !PT ;  /* 0x000000c0b1bf7209 */ /* 0x000fe40007810000 */
[----:B---3--:R-:W-:Y:S02]  /*4df0*/  FSEL R180, R180, -INF , P3 ;  /* 0xff800000b4b47808 */ /* 0x008fe40001800000 */
[----:B------:R-:W-:Y:S02]  /*4e00*/  FMNMX.FTZ R191, R178, R191, !PT ;  /* 0x000000bfb2bf7209 */ /* 0x000fe40007810000 */
[----:B------:R-:W-:Y:S01]  /*4e10*/  ISETP.GT.AND P3, PT, R189, 0x40, PT ;  /* 0x00000040bd00780c */ /* 0x000fe20003f64270 */
[----:B------:R-:W3:Y:S01]  /*4e20*/  MUFU.TANH R185, R185 ;  /* 0x000000b900b97308 */ /* 0x000ee20000002400 */
[----:B------:R-:W-:-:S02]  /*4e30*/  FMNMX.FTZ R192, R180, R191, !PT ;  /* 0x000000bfb4c07209 */ /* 0x000fc40007810000 */
[----:B--2---:R-:W-:Y:S02]  /*4e40*/  FSEL R182, R182, -INF , P3 ;  /* 0xff800000b6b67808 */ /* 0x004fe40001800000 */
[----:B------:R-:W-:-:S03]  /*4e50*/  ISETP.GT.AND P3, PT, R189, 0x48, PT ;  /* 0x00000048bd00780c */ /* 0x000fc60003f64270 */
[----:B------:R2:W-:Y:S08]  /*4e60*/  MUFU.EX2 R167, R193 ;  /* 0x000000c100a77308 */ /* 0x0005f00000000800 */
[----:B------:R-:W-:Y:S01]  /*4e70*/  MUFU.TANH R184, R184 ;  /* 0x000000b800b87308 */ /* 0x000fe20000002400 */
[----:B--2---:R-:W-:Y:S01]  /*4e80*/  FFMA.FTZ R193, R181, UR10, -R170 ;  /* 0x0000000ab5c17c23 */ /* 0x004fe200080108aa */
[----:B------:R-:W-:-:S02]  /*4e90*/  FSEL R181, R179, -INF , P4 ;  /* 0xff800000b3b57808 */ /* 0x000fc40002000000 */
[----:B------:R-:W-:Y:S02]  /*4ea0*/  ISETP.GT.AND P4, PT, R189, 0x41, PT ;  /* 0x00000041bd00780c */ /* 0x000fe40003f84270 */
[----:B------:R-:W-:Y:S02]  /*4eb0*/  FMNMX.FTZ R191, R181, R192, !PT ;  /* 0x000000c0b5bf7209 */ /* 0x000fe40007810000 */
[----:B------:R-:W2:Y:S01]  /*4ec0*/  MUFU.TANH R186, R186 ;  /* 0x000000ba00ba7308 */ /* 0x000ea20000002400 */
[----:B-1----:R-:W-:Y:S02]  /*4ed0*/  FSEL R183, R183, -INF , P4 ;  /* 0xff800000b7b77808 */ /* 0x002fe40002000000 */
[----:B------:R-:W-:Y:S02]  /*4ee0*/  FMNMX.FTZ R192, R182, R191, !PT ;  /* 0x000000bfb6c07209 */ /* 0x000fe40007810000 */
[----:B------:R-:W-:Y:S02]  /*4ef0*/  ISETP.GT.AND P4, PT, R189, 0x49, PT ;  /* 0x00000049bd00780c */ /* 0x000fe40003f84270 */
[----:B---3--:R-:W-:Y:S01]  /*4f00*/  FSEL R185, R185, -INF , P3 ;  /* 0xff800000b9b97808 */ /* 0x008fe20001800000 */
[----:B------:R-:W1:Y:S01]  /*4f10*/  MUFU.TANH R187, R187 ;  /* 0x000000bb00bb7308 */ /* 0x000e620000002400 */
[----:B------:R-:W-:-:S02]  /*4f20*/  FMNMX.FTZ R192, R183, R192, !PT ;  /* 0x000000c0b7c07209 */ /* 0x000fc40007810000 */
[----:B------:R-:W-:Y:S02]  /*4f30*/  ISETP.GT.AND P3, PT, R189, 0x50, PT ;  /* 0x00000050bd00780c */ /* 0x000fe40003f64270 */
[----:B------:R-:W-:-:S03]  /*4f40*/  FMNMX.FTZ R192, R185, R192, !PT ;  /* 0x000000c0b9c07209 */ /* 0x000fc60007810000 */
[----:B------:R-:W3:Y:S01]  /*4f50*/  MUFU.TANH R188, R188 ;  /* 0x000000bc00bc7308 */ /* 0x000ee20000002400 */
[----:B--2---:R-:W-:Y:S02]  /*4f60*/  FSEL R186, R186, -INF , P3 ;  /* 0xff800000baba7808 */ /* 0x004fe40001800000 */
[----:B------:R-:W-:-:S05]  /*4f70*/  ISETP.GT.AND P3, PT, R189, 0x58, PT ;  /* 0x00000058bd00780c */ /* 0x000fca0003f64270 */
[----:B------:R2:W-:Y:S08]  /*4f80*/  MUFU.EX2 R179, R193 ;  /* 0x000000c100b37308 */ /* 0x0005f00000000800 */
[----:B------:R-:W4:Y:S01]  /*4f90*/  MUFU.TANH R190, R190 ;  /* 0x000000be00be7308 */ /* 0x000f220000002400 */
[----:B--2---:R-:W-:Y:S01]  /*4fa0*/  FFMA.FTZ R193, R165, UR10, -R170 ;  /* 0x0000000aa5c17c23 */ /* 0x004fe200080108aa */
[----:B------:R-:W-:-:S02]  /*4fb0*/  FSEL R165, R184, -INF , P4 ;  /* 0xff800000b8a57808 */ /* 0x000fc40002000000 */
[----:B------:R-:W-:Y:S02]  /*4fc0*/  ISETP.GT.AND P4, PT, R189, 0x51, PT ;  /* 0x00000051bd00780c */ /* 0x000fe40003f84270 */
[----:B------:R-:W-:Y:S02]  /*4fd0*/  FMNMX.FTZ R191, R165, R192, !PT ;  /* 0x000000c0a5bf7209 */ /* 0x000fe40007810000 */
[----:B-1----:R-:W-:Y:S01]  /*4fe0*/  FSEL R187, R187, -INF , P4 ;  /* 0xff800000bbbb7808 */ /* 0x002fe20002000000 */
[----:B------:R1:W-:Y:S01]  /*4ff0*/  MUFU.EX2 R184, R193 ;  /* 0x000000c100b87308 */ /* 0x0003e20000000800 */
[----:B------:R-:W-:Y:S02]  /*5000*/  FMNMX.FTZ R192, R186, R191, !PT ;  /* 0x000000bfbac07209 */ /* 0x000fe40007810000 */
[----:B------:R-:W-:Y:S02]  /*5010*/  ISETP.GT.AND P4, PT, R189, 0x59, PT ;  /* 0x00000059bd00780c */ /* 0x000fe40003f84270 */
[----:B---3--:R-:W-:Y:S01]  /*5020*/  FSEL R191, R188, -INF , P3 ;  /* 0xff800000bcbf7808 */ /* 0x008fe20001800000 */
[--C-:B------:R-:W-:Y:S01]  /*5030*/  FFMA.FTZ R188, R152, UR10, -R170.reuse ;  /* 0x0000000a98bc7c23 */ /* 0x100fe200080108aa */
[----:B------:R-:W-:Y:S01]  /*5040*/  FMNMX.FTZ R192, R187, R192, !PT ;  /* 0x000000c0bbc07209 */ /* 0x000fe20007810000 */
[----:B------:R-:W-:Y:S01]  /*5050*/  MUFU.EX2 R172, R172 ;  /* 0x000000ac00ac7308 */ /* 0x000fe20000000800 */
[----:B----4-:R-:W-:Y:S01]  /*5060*/  FSEL R190, R190, -INF , P4 ;  /* 0xff800000bebe7808 */ /* 0x010fe20002000000 */
[----:B-1----:R-:W-:Y:S01]  /*5070*/  FFMA.FTZ R193, R5, UR10, -R170 ;  /* 0x0000000a05c17c23 */ /* 0x002fe200080108aa */
[----:B------:R-:W-:-:S04]  /*5080*/  FMNMX.FTZ R189, R191, R192, !PT ;  /* 0x000000c0bfbd7209 */ /* 0x000fc80007810000 */
[----:B------:R-:W-:Y:S01]  /*5090*/  FMNMX.FTZ R192, R190, R189, !PT ;  /* 0x000000bdbec07209 */ /* 0x000fe20007810000 */
[--C-:B------:R-:W-:Y:S01]  /*50a0*/  FFMA.FTZ R189, R12, UR10, -R170.reuse ;  /* 0x0000000a0cbd7c23 */ /* 0x100fe200080108aa */
[--C-:B------:R-:W-:Y:S01]  /*50b0*/  FFMA.FTZ R12, R9, UR10, -R170.reuse ;  /* 0x0000000a090c7c23 */ /* 0x100fe200080108aa */
[----:B------:R1:W-:Y:S02]  /*50c0*/  MUFU.EX2 R174, R194 ;  /* 0x000000c200ae7308 */ /* 0x0003e40000000800 */
[----:B------:R-:W2:Y:S06]  /*50d0*/  SHFL.BFLY PT, R195, R192, 0x2, 0x1f ;  /* 0x0c401f00c0c37f89 */ /* 0x000eac00000e0000 */
[----:B------:R-:W-:Y:S01]  /*50e0*/  MUFU.EX2 R176, R176 ;  /* 0x000000b000b07308 */ /* 0x000fe20000000800 */
[--C-:B-1----:R-:W-:Y:S01]  /*50f0*/  FFMA.FTZ R194, R159, UR10, -R170.reuse ;  /* 0x0000000a9fc27c23 */ /* 0x102fe200080108aa */
[----:B------:R-:W-:-:S06]  /*5100*/  FFMA.FTZ R159, R156, UR10, -R170 ;  /* 0x0000000a9c9f7c23 */ /* 0x000fcc00080108aa */
[----:B------:R-:W-:Y:S08]  /*5110*/  MUFU.EX2 R169, R169 ;  /* 0x000000a900a97308 */ /* 0x000ff00000000800 */
[----:B------:R-:W-:Y:S01]  /*5120*/  MUFU.EX2 R160, R160 ;  /* 0x000000a000a07308 */ /* 0x000fe20000000800 */
[----:B--2---:R-:W-:Y:S01]  /*5130*/  FMNMX.FTZ R195, R192, R195, !PT ;  /* 0x000000c3c0c37209 */ /* 0x004fe20007810000 */
[--C-:B------:R-:W-:Y:S01]  /*5140*/  FFMA.FTZ R192, R21, UR10, -R170.reuse ;  /* 0x0000000a15c07c23 */ /* 0x100fe200080108aa */
[----:B------:R-:W-:Y:S01]  /*5150*/  FFMA.FTZ R21, R154, UR10, -R170 ;  /* 0x0000000a9a157c23 */ /* 0x000fe200080108aa */
[----:B------:R-:W-:-:S02]  /*5160*/  FSEL R154, R4, RZ, P2 ;  /* 0x000000ff049a7208 */ /* 0x000fc40001000000 */
[----:B------:R-:W1:Y:S02]  /*5170*/  SHFL.BFLY PT, R152, R195, 0x1, 0x1f ;  /* 0x0c201f00c3987f89 */ /* 0x000e6400000e0000 */
[----:B------:R-:W-:Y:S01]  /*5180*/  MUFU.EX2 R153, R153 ;  /* 0x0000009900997308 */ /* 0x000fe20000000800 */
[----:B------:R-:W-:-:S04]  /*5190*/  FADD.FTZ R154, -R154, R7 ;  /* 0x000000079a9a7221 */ /* 0x000fc80000010100 */
[----:B------:R-:W-:-:S03]  /*51a0*/  FMUL.FTZ R7, R154, UR10 ;  /* 0x0000000a9a077c20 */ /* 0x000fc60008410000 */
[----:B------:R-:W-:Y:S08]  /*51b0*/  MUFU.EX2 R155, R155 ;  /* 0x0000009b009b7308 */ /* 0x000ff00000000800 */
[----:B------:R-:W2:Y:S01]  /*51c0*/  MUFU.EX2 R7, R7 ;  /* 0x0000000700077308 */ /* 0x000ea20000000800 */
[----:B-1----:R-:W-:-:S07]  /*51d0*/  FMNMX.FTZ R5, R195, R152, !PT ;  /* 0x00000098c3057209 */ /* 0x002fce0007810000 */
[----:B------:R-:W-:Y:S01]  /*51e0*/  MUFU.EX2 R188, R188 ;  /* 0x000000bc00bc7308 */ /* 0x000fe20000000800 */
[C---:B------:R-:W-:Y:S01]  /*51f0*/  FSETP.NEU.FTZ.AND P3, PT, R5.reuse, -INF , PT ;  /* 0xff8000000500780b */ /* 0x040fe20003f7d000 */
[----:B------:R-:W-:-:S03]  /*5200*/  FMUL.FTZ R152, R5, UR10 ;  /* 0x0000000a05987c20 */ /* 0x000fc60008410000 */
[----:B------:R-:W-:-:S03]  /*5210*/  FSEL R9, R5, RZ, P3 ;  /* 0x000000ff05097208 */ /* 0x000fc60001800000 */
[----:B------:R-:W-:Y:S01]  /*5220*/  MUFU.EX2 R20, R20 ;  /* 0x0000001400147308 */ /* 0x000fe20000000800 */
[----:B------:R-:W-:Y:S01]  /*5230*/  FSEL R152, R152, RZ, P3 ;  /* 0x000000ff98987208 */ /* 0x000fe20001800000 */
[----:B--2---:R-:W-:Y:S01]  /*5240*/  FFMA.FTZ R154, R7, R3, R172 ;  /* 0x00000003079a7223 */ /* 0x004fe200000100ac */
[-C--:B------:R-:W-:Y:S01]  /*5250*/  FMUL.FTZ R24, R24, R7.reuse ;  /* 0x0000000718187220 */ /* 0x080fe20000410000 */
[----:B------:R-:W-:Y:S01]  /*5260*/  FADD.FTZ R9, -R9, R8 ;  /* 0x0000000809097221 */ /* 0x000fe20000010100 */
[----:B------:R-:W-:Y:S01]  /*5270*/  FMUL.FTZ R25, R25, R7 ;  /* 0x0000000719197220 */ /* 0x000fe20000410000 */
[--C-:B------:R-:W-:Y:S01]  /*5280*/  FFMA.FTZ R15, R15, UR10, -R152.reuse ;  /* 0x0000000a0f0f7c23 */ /* 0x100fe20008010898 */
[--C-:B------:R-:W-:Y:S01]  /*5290*/  FFMA.FTZ R14, R14, UR10, -R152.reuse ;  /* 0x0000000a0e0e7c23 */ /* 0x100fe20008010898 */
[----:B------:R-:W-:Y:S01]  /*52a0*/  FMUL.FTZ R8, R9, UR10 ;  /* 0x0000000a09087c20 */ /* 0x000fe20008410000 */
[--C-:B------:R-:W-:Y:S01]  /*52b0*/  FFMA.FTZ R157, R203, UR10, -R152.reuse ;  /* 0x0000000acb9d7c23 */ /* 0x100fe20008010898 */
[----:B------:R-:W-:Y:S01]  /*52c0*/  FFMA.FTZ R198, R158, UR10, -R152 ;  /* 0x0000000a9ec67c23 */ /* 0x000fe20008010898 */
[----:B------:R-:W-:Y:S01]  /*52d0*/  FADD.FTZ R154, R163, R154 ;  /* 0x0000009aa39a7221 */ /* 0x000fe20000010000 */
[----:B------:R-:W-:Y:S01]  /*52e0*/  MUFU.EX2 R15, R15 ;  /* 0x0000000f000f7308 */ /* 0x000fe20000000800 */
[--C-:B------:R-:W-:Y:S01]  /*52f0*/  FFMA.FTZ R195, R162, UR10, -R152.reuse ;  /* 0x0000000aa2c37c23 */ /* 0x100fe20008010898 */
[----:B------:R-:W-:Y:S01]  /*5300*/  FFMA.FTZ R204, R161, UR10, -R152 ;  /* 0x0000000aa1cc7c23 */ /* 0x000fe20008010898 */
[----:B------:R-:W-:Y:S01]  /*5310*/  FADD.FTZ R3, R167, R154 ;  /* 0x0000009aa7037221 */ /* 0x000fe20000010000 */
[--C-:B------:R-:W-:Y:S01]  /*5320*/  FFMA.FTZ R161, R164, UR10, -R152.reuse ;  /* 0x0000000aa4a17c23 */ /* 0x100fe20008010898 */
[--C-:B------:R-:W-:Y:S01]  /*5330*/  FFMA.FTZ R206, R171, UR10, -R152.reuse ;  /* 0x0000000aabce7c23 */ /* 0x100fe20008010898 */
[--C-:B------:R-:W-:Y:S01]  /*5340*/  FFMA.FTZ R171, R166, UR10, -R152.reuse ;  /* 0x0000000aa6ab7c23 */ /* 0x100fe20008010898 */
[----:B------:R-:W-:Y:S01]  /*5350*/  FADD.FTZ R9, R174, R3 ;  /* 0x00000003ae097221 */ /* 0x000fe20000010000 */
[----:B------:R-:W1:Y:S01]  /*5360*/  MUFU.EX2 R8, R8 ;  /* 0x0000000800087308 */ /* 0x000e620000000800 */
[--C-:B------:R-:W-:Y:S01]  /*5370*/  FFMA.FTZ R208, R173, UR10, -R152.reuse ;  /* 0x0000000aadd07c23 */ /* 0x100fe20008010898 */
[--C-:B------:R-:W-:Y:S01]  /*5380*/  FFMA.FTZ R210, R175, UR10, -R152.reuse ;  /* 0x0000000aafd27c23 */ /* 0x100fe20008010898 */
[----:B------:R-:W-:Y:S01]  /*5390*/  FADD.FTZ R156, R176, R9 ;  /* 0x00000009b09c7221 */ /* 0x000fe20000010000 */
[--C-:B------:R-:W-:Y:S01]  /*53a0*/  FFMA.FTZ R173, R168, UR10, -R152.reuse ;  /* 0x0000000aa8ad7c23 */ /* 0x100fe20008010898 */
[----:B------:R-:W-:Y:S01]  /*53b0*/  FFMA.FTZ R175, R177, UR10, -R152 ;  /* 0x0000000ab1af7c23 */ /* 0x000fe20008010898 */
[----:B------:R-:W-:-:S02]  /*53c0*/  IMAD.U32 R177, RZ, RZ, UR26 ;  /* 0x0000001affb17e24 */ /* 0x000fc4000f8e00ff */
[----:B------:R-:W-:Y:S01]  /*53d0*/  FADD.FTZ R156, R179, R156 ;  /* 0x0000009cb39c7221 */ /* 0x000fe20000010000 */
[----:B------:R-:W2:Y:S01]  /*53e0*/  MUFU.EX2 R14, R14 ;  /* 0x0000000e000e7308 */ /* 0x000ea20000000800 */
[----:B------:R-:W-:Y:S01]  /*53f0*/  IADD3 R9, -R22, 0xb, RZ ;  /* 0x0000000b16097810 */ /* 0x000fe20007ffe1ff */
[----:B------:R-:W-:Y:S01]  /*5400*/  FFMA.FTZ R178, R178, UR10, -R152 ;  /* 0x0000000ab2b27c23 */ /* 0x000fe20008010898 */
[----:B------:R-:W-:Y:S01]  /*5410*/  FADD.FTZ R197, R169, R156 ;  /* 0x0000009ca9c57221 */ /* 0x000fe20000010000 */
[--C-:B------:R-:W-:Y:S01]  /*5420*/  FFMA.FTZ R181, R181, UR10, -R152.reuse ;  /* 0x0000000ab5b57c23 */ /* 0x100fe20008010898 */
[--C-:B------:R-:W-:Y:S01]  /*5430*/  FFMA.FTZ R183, R183, UR10, -R152.reuse ;  /* 0x0000000ab7b77c23 */ /* 0x100fe20008010898 */
[--C-:B------:R-:W-:Y:S01]  /*5440*/  FFMA.FTZ R186, R186, UR10, -R152.reuse ;  /* 0x0000000ababa7c23 */ /* 0x100fe20008010898 */
[----:B------:R-:W-:Y:S01]  /*5450*/  FADD.FTZ R199, R184, R197 ;  /* 0x000000c5b8c77221 */ /* 0x000fe20000010000 */
[----:B------:R-:W3:Y:S01]  /*5460*/  MUFU.EX2 R157, R157 ;  /* 0x0000009d009d7308 */ /* 0x000ee20000000800 */
[----:B-1----:R-:W-:Y:S01]  /*5470*/  FFMA.FTZ R3, R8, R0, R15 ;  /* 0x0000000008037223 */ /* 0x002fe2000001000f */
[--C-:B------:R-:W-:Y:S01]  /*5480*/  FFMA.FTZ R0, R180, UR10, -R152.reuse ;  /* 0x0000000ab4007c23 */ /* 0x100fe20008010898 */
[----:B------:R-:W-:Y:S01]  /*5490*/  FADD.FTZ R156, R160, R199 ;  /* 0x000000c7a09c7221 */ /* 0x000fe20000010000 */
[--C-:B------:R-:W-:Y:S01]  /*54a0*/  FFMA.FTZ R180, R182, UR10, -R152.reuse ;  /* 0x0000000ab6b47c23 */ /* 0x100fe20008010898 */
[--C-:B------:R-:W-:Y:S01]  /*54b0*/  FFMA.FTZ R182, R185, UR10, -R152.reuse ;  /* 0x0000000ab9b67c23 */ /* 0x100fe20008010898 */
[----:B------:R-:W-:Y:S01]  /*54c0*/  FFMA.FTZ R185, R165, UR10, -R152 ;  /* 0x0000000aa5b97c23 */ /* 0x000fe20008010898 */
[----:B------:R-:W-:Y:S01]  /*54d0*/  FADD.FTZ R156, R153, R156 ;  /* 0x0000009c999c7221 */ /* 0x000fe20000010000 */
[----:B------:R-:W1:Y:S01]  /*54e0*/  MUFU.EX2 R198, R198 ;  /* 0x000000c600c67308 */ /* 0x000e620000000800 */
[----:B--2---:R-:W-:Y:S01]  /*54f0*/  FADD.FTZ R154, R14, R3 ;  /* 0x000000030e9a7221 */ /* 0x004fe20000010000 */
[----:B------:R-:W-:Y:S01]  /*5500*/  FFMA.FTZ R187, R187, UR10, -R152 ;  /* 0x0000000abbbb7c23 */ /* 0x000fe20008010898 */
[----:B------:R-:W-:Y:S01]  /*5510*/  FADD.FTZ R199, R155, R156 ;  /* 0x0000009c9bc77221 */ /* 0x000fe20000010000 */
[--C-:B------:R-:W-:Y:S01]  /*5520*/  FFMA.FTZ R191, R191, UR10, -R152.reuse ;  /* 0x0000000abfbf7c23 */ /* 0x100fe20008010898 */
[----:B------:R-:W-:Y:S01]  /*5530*/  FFMA.FTZ R190, R190, UR10, -R152 ;  /* 0x0000000abebe7c23 */ /* 0x000fe20008010898 */
[----:B------:R-:W-:Y:S01]  /*5540*/  F2FP.BF16.F32.PACK_AB R152, R163, R172 ;  /* 0x000000aca398723e */ /* 0x000fe200000010ff */
[----:B------:R-:W-:Y:S01]  /*5550*/  FADD.FTZ R199, R188, R199 ;  /* 0x000000c7bcc77221 */ /* 0x000fe20000010000 */
[----:B------:R-:W2:Y:S01]  /*5560*/  MUFU.EX2 R195, R195 ;  /* 0x000000c300c37308 */ /* 0x000ea20000000800 */
[----:B---3--:R-:W-:Y:S01]  /*5570*/  FADD.FTZ R3, R157, R154 ;  /* 0x0000009a9d037221 */ /* 0x008fe20000010000 */
[----:B------:R-:W-:Y:S01]  /*5580*/  F2FP.BF16.F32.PACK_AB R160, R153, R160 ;  /* 0x000000a099a0723e */ /* 0x000fe200000010ff */
[----:B------:R-:W-:Y:S01]  /*5590*/  FADD.FTZ R156, R20, R199 ;  /* 0x000000c7149c7221 */ /* 0x000fe20000010000 */
[----:B------:R-:W-:Y:S01]  /*55a0*/  F2FP.BF16.F32.PACK_AB R158, R184, R169 ;  /* 0x000000a9b89e723e */ /* 0x000fe200000010ff */
[-C--:B------:R-:W-:Y:S01]  /*55b0*/  FMUL.FTZ R28, R28, R7.reuse ;  /* 0x000000071c1c7220 */ /* 0x080fe20000410000 */
[-C--:B------:R-:W-:Y:S01]  /*55c0*/  FMUL.FTZ R29, R29, R7.reuse ;  /* 0x000000071d1d7220 */ /* 0x080fe20000410000 */
[----:B------:R-:W-:Y:S01]  /*55d0*/  FMUL.FTZ R32, R32, R7 ;  /* 0x0000000720207220 */ /* 0x000fe20000410000 */
[----:B------:R-:W3:Y:S01]  /*55e0*/  MUFU.EX2 R204, R204 ;  /* 0x000000cc00cc7308 */ /* 0x000ee20000000800 */
[----:B-1----:R-:W-:Y:S01]  /*55f0*/  FADD.FTZ R154, R198, R3 ;  /* 0x00000003c69a7221 */ /* 0x002fe20000010000 */
[----:B------:R-:W-:-:S02]  /*5600*/  @!P1 VIADD R3, R177, 0x22840 ;  /* 0x00022840b1039836 */ /* 0x000fc40000000000 */
[-C--:B------:R-:W-:Y:S01]  /*5610*/  FMUL.FTZ R33, R33, R7.reuse ;  /* 0x0000000721217220 */ /* 0x080fe20000410000 */
[-C--:B------:R-:W-:Y:S01]  /*5620*/  FMUL.FTZ R36, R36, R7.reuse ;  /* 0x0000000724247220 */ /* 0x080fe20000410000 */
[-C--:B------:R-:W-:Y:S01]  /*5630*/  FMUL.FTZ R37, R37, R7.reuse ;  /* 0x0000000725257220 */ /* 0x080fe20000410000 */
[-C--:B------:R-:W-:Y:S01]  /*5640*/  FMUL.FTZ R40, R40, R7.reuse ;  /* 0x0000000728287220 */ /* 0x080fe20000410000 */
[----:B------:R-:W-:Y:S01]  /*5650*/  @!P1 PRMT R3, RZ, 0x654, R3 ;  /* 0x00000654ff039816 */ /* 0x000fe20000000003 */
[----:B------:R-:W1:Y:S01]  /*5660*/  MUFU.EX2 R161, R161 ;  /* 0x000000a100a17308 */ /* 0x000e620000000800 */
[----:B--2---:R-:W-:Y:S01]  /*5670*/  FADD.FTZ R197, R195, R154 ;  /* 0x0000009ac3c57221 */ /* 0x004fe20000010000 */
[----:B------:R2:W-:Y:S06]  /*5680*/  BAR.ARV R9, 0x100 ;  /* 0x000400090000751d */ /* 0x0005ec0000002000 */
[----:B------:R-:W4:Y:S01]  /*5690*/  MUFU.EX2 R206, R206 ;  /* 0x000000ce00ce7308 */ /* 0x000f220000000800 */
[----:B---3--:R-:W-:Y:S01]  /*56a0*/  FADD.FTZ R154, R204, R197 ;  /* 0x000000c5cc9a7221 */ /* 0x008fe20000010000 */
[----:B------:R3:W-:Y:S01]  /*56b0*/  @!P1 SYNCS.ARRIVE.TRANS64.RED.A1T0 RZ, [R3+URZ], RZ ;  /* 0x000000ff03ff99a7 */ /* 0x0007e2000810043f */
        /* <DEDUP_REMOVED lines=70> */
[----:B---3--:R-:W-:Y:S01]  /*5b20*/  FADD.FTZ R3, R175, R154 ;  /* 0x0000009aaf037221 */ /* 0x008fe20000010000 */
[----:B------:R-:W-:Y:S01]  /*5b30*/  F2FP.BF16.F32.PACK_AB R154, R174, R167 ;  /* 0x000000a7ae9a723e */ /* 0x000fe200000010ff */
        /* <DEDUP_REMOVED lines=14> */
[C---:B----4-:R-:W-:Y:S01]  /*5c20*/  FADD.FTZ R3, R178.reuse, R3 ;  /* 0x00000003b2037221 */ /* 0x050fe20000010000 */
[----:B------:R-:W-:Y:S01]  /*5c30*/  F2FP.BF16.F32.PACK_AB R165, R178, R175 ;  /* 0x000000afb2a5723e */ /* 0x000fe200000010ff */
        /* <DEDUP_REMOVED lines=30> */
[----:B---3--:R-:W-:Y:S01]  /*5e20*/  FADD.FTZ R3, R181, R162 ;  /* 0x000000a2b5037221 */ /* 0x008fe20000010000 */
[----:B------:R-:W-:Y:S01]  /*5e30*/  F2FP.BF16.F32.PACK_AB R162, R188, R155 ;  /* 0x0000009bbca2723e */ /* 0x000fe200000010ff */
[-C--:B------:R-:W-:Y:S01]  /*5e40*/  FMUL.FTZ R86, R86, R8.reuse ;  /* 0x0000000856567220 */ /* 0x080fe20000410000 */
[----:B------:R-:W-:Y:S01]  /*5e50*/  F2FP.BF16.F32.PACK_AB R155, R198, R157 ;  /* 0x0000009dc69b723e */ /* 0x000fe200000010ff */
[----:B------:R-:W-:Y:S01]  /*5e60*/  FMUL.FTZ R87, R87, R8 ;  /* 0x0000000857577220 */ /* 0x000fe20000410000 */
[----:B------:R-:W-:Y:S01]  /*5e70*/  F2FP.BF16.F32.PACK_AB R167, R181, R0 ;  /* 0x00000000b5a7723e */ /* 0x000fe200000010ff */
[----:B------:R-:W-:Y:S01]  /*5e80*/  FMUL.FTZ R90, R90, R8 ;  /* 0x000000085a5a7220 */ /* 0x000fe20000410000 */
[----:B------:R-:W3:Y:S01]  /*5e90*/  MUFU.EX2 R192, R192 ;  /* 0x000000c000c07308 */ /* 0x000ee20000000800 */
[----:B-1----:R-:W-:Y:S01]  /*5ea0*/  FADD.FTZ R163, R13, R164 ;  /* 0x000000a40da37221 */ /* 0x002fe20000010000 */
[----:B------:R-:W-:Y:S01]  /*5eb0*/  F2FP.BF16.F32.PACK_AB R164, R189, R20 ;  /* 0x00000014bda4723e */ /* 0x000fe200000010ff */
        /* <DEDUP_REMOVED lines=30> */
[----:B----4-:R-:W-:Y:S01]  /*60a0*/  FADD.FTZ R153, R21, R166 ;  /* 0x000000a615997221 */ /* 0x010fe20000010000 */
        /* <DEDUP_REMOVED lines=16> */
[----:B------:R-:W-:-:S06]  /*61b0*/  FMUL.FTZ R151, R151, R8 ;  /* 0x0000000897977220 */ /* 0x000fcc0000410000 */
[----:B------:R-:W1:Y:S01]  /*61c0*/  MUFU.EX2 R187, R187 ;  /* 0x000000bb00bb7308 */ /* 0x000e620000000800 */
[----:B----4-:R-:W-:-:S07]  /*61d0*/  FADD.FTZ R10, R186, R11 ;  /* 0x0000000bba0a7221 */ /* 0x010fce0000010000 */
[----:B------:R-:W4:Y:S01]  /*61e0*/  MUFU.EX2 R159, R159 ;  /* 0x0000009f009f7308 */ /* 0x000f220000000800 */
[C---:B---3--:R-:W-:Y:S01]  /*61f0*/  FADD.FTZ R20, R194.reuse, R153 ;  /* 0x00000099c2147221 */ /* 0x048fe20000010000 */
[----:B------:R-:W-:Y:S02]  /*6200*/  F2FP.BF16.F32.PACK_AB R172, R194, R21 ;  /* 0x00000015c2ac723e */ /* 0x000fe400000010ff */
[----:B------:R-:W-:-:S04]  /*6210*/  F2FP.BF16.F32.PACK_AB R153, R14, R15 ;  /* 0x0000000f0e99723e */ /* 0x000fc800000010ff */
[----:B------:R-:W3:Y:S01]  /*6220*/  MUFU.EX2 R191, R191 ;  /* 0x000000bf00bf7308 */ /* 0x000ee20000000800 */
[C---:B-1----:R-:W-:Y:S01]  /*6230*/  FADD.FTZ R10, R187.reuse, R10 ;  /* 0x0000000abb0a7221 */ /* 0x042fe20000010000 */
[----:B------:R-:W-:-:S06]  /*6240*/  F2FP.BF16.F32.PACK_AB R173, R187, R186 ;  /* 0x000000babbad723e */ /* 0x000fcc00000010ff */
[----:B------:R-:W1:Y:S01]  /*6250*/  MUFU.EX2 R196, R196 ;  /* 0x000000c400c47308 */ /* 0x000e620000000800 */
[----:B----4-:R-:W-:-:S07]  /*6260*/  FADD.FTZ R3, R159, R20 ;  /* 0x000000149f037221 */ /* 0x010fce0000010000 */
[----:B------:R-:W4:Y:S01]  /*6270*/  MUFU.EX2 R190, R190 ;  /* 0x000000be00be7308 */ /* 0x000f220000000800 */
[----:B---3--:R-:W-:Y:S01]  /*6280*/  FADD.FTZ R11, R191, R10 ;  /* 0x0000000abf0b7221 */ /* 0x008fe20000010000 */
[C---:B-1----:R-:W-:Y:S01]  /*6290*/  F2FP.BF16.F32.PACK_AB R174, R196.reuse, R159 ;  /* 0x0000009fc4ae723e */ /* 0x042fe200000010ff */
[----:B------:R-:W-:Y:S01]  /*62a0*/  FADD.FTZ R3, R196, R3 ;  /* 0x00000003c4037221 */ /* 0x000fe20000010000 */
[----:B------:R-:W-:Y:S02]  /*62b0*/  F2FP.BF16.F32.PACK_AB R159, R206, R161 ;  /* 0x000000a1ce9f723e */ /* 0x000fe400000010ff */
[----:B------:R-:W-:Y:S02]  /*62c0*/  F2FP.BF16.F32.PACK_AB R161, R208, R171 ;  /* 0x000000abd0a1723e */ /* 0x000fe400000010ff */
[----:B------:R-:W-:Y:S01]  /*62d0*/  F2FP.BF16.F32.PACK_AB R171, R185, R182 ;  /* 0x000000b6b9ab723e */ /* 0x000fe200000010ff */
[C---:B----4-:R-:W-:Y:S01]  /*62e0*/  FADD.FTZ R0, R190.reuse, R11 ;  /* 0x0000000bbe007221 */ /* 0x050fe20000010000 */
[----:B------:R-:W-:Y:S01]  /*62f0*/  F2FP.BF16.F32.PACK_AB R175, R190, R191 ;  /* 0x000000bfbeaf723e */ /* 0x000fe200000010ff */
[----:B--2---:R-:W-:Y:S06]  /*6300*/  @!P0 BRA `(.L_x_10779) ;  /* 0x0000000000048947 */ /* 0x004fec0003800000 */
[----:B------:R-:W-:Y:S01]  /*6310*/  BPT.TRAP 0x1 ;  /* 0x000000040000795c */ /* 0x000fe20000300000 */
.L_x_10779:
[----:B------:R1:W2:Y:S01]  /*6320*/  SYNCS.PHASECHK.TRANS64.TRYWAIT P2, [UR26+0x22850], R6 ;  /* 0x02285006ff0075a7 */ /* 0x0002a2000804015a */
[----:B------:R-:W-:Y:S05]  /*6330*/  @!P0 BRA `(.L_x_10780) ;  /* 0x0000000000048947 */ /* 0x000fea0003800000 */
[----:B------:R-:W-:Y:S01]  /*6340*/  BPT.TRAP 0x1 ;  /* 0x000000040000795c */ /* 0x000fe20000300000 */
.L_x_10780:
[----:B--2---:R-:W-:Y:S05]  /*6350*/  @P2 BRA `(.L_x_10781) ;  /* 0x0000000000082947 */ /* 0x004fea0003800000 */
[----:B------:R-:W2:Y:S02]  /*6360*/  SYNCS.PHASECHK.TRANS64.TRYWAIT P2, [UR26+0x22850], R6 ;  /* 0x02285006ff0075a7 */ /* 0x000ea4000804015a */
[----:B--2---:R-:W-:Y:S05]  /*6370*/  @!P2 BRA `(.L_x_10782) ;  /* 0x000000a80034a947 */ /* 0x004fea0003800000 */
.L_x_10781:
[----:B012---:R-:W-:Y:S01]  /*6380*/  VIADD R6, R22, 0x8 ;  /* 0x0000000816067836 */ /* 0x007fe20000000000 */
        /* <DEDUP_REMOVED lines=46> */
.L_x_10774:
[----:B------:R-:W-:-:S13]  /*6670*/  ISETP.LE.AND P2, PT, RZ, UR23, PT ;  /* 0x00000017ff007c0c */ /* 0x000fda000bf43270 */
[----:B------:R-:W-:Y:S05]  /*6680*/  @!P2 BRA `(.L_x_10784) ;  /* 0x0000002000c0a947 */ /* 0x000fea0003800000 */
[----:B------:R-:W-:Y:S01]  /*6690*/  IMAD.MOV.U32 R8, RZ, RZ, R5 ;  /* 0x000000ffff087224 */ /* 0x000fe200078e0005 */
[----:B------:R-:W-:Y:S01]  /*66a0*/  ULDC UR24, c[0x0][0x9d8] ;  /* 0x0002760000187ab9 */ /* 0x000fe20000000800 */
[----:B------:R-:W-:Y:S01]  /*66b0*/  IMAD.MOV.U32 R21, RZ, RZ, R4 ;  /* 0x000000ffff157224 */ /* 0x000fe200078e0004 */
[----:B------:R-:W-:-:S06]  /*66c0*/  ULDC UR22, c[0x0][0x988] ;  /* 0x0002620000167ab9 */ /* 0x000fcc0000000800 */
.L_x_10793:
[----:B------:R-:W-:-:S04]  /*66d0*/  UIADD3 UR37, UR37, 0x1, URZ ;  /* 0x0000000125257890 */ /* 0x000fc8000fffe03f */
[----:B------:R-:W-:-:S04]  /*66e0*/  UISETP.NE.AND UP0, UPT, UR37, 0x2, UPT ;  /* 0x000000022500788c */ /* 0x000fc8000bf05270 */
[----:B------:R-:W-:Y:S02]  /*66f0*/  USEL UR6, URZ, 0x1, UP0 ;  /* 0x000000013f067887 */ /* 0x000fe40008000000 */
[----:B------:R-:W-:Y:S02]  /*6700*/  USEL UR37, UR37, URZ, UP0 ;  /* 0x0000003f25257287 */ /* 0x000fe40008000000 */
[----:B------:R-:W-:Y:S01]  /*6710*/  ULOP3.LUT UR40, UR40, UR6, URZ, 0x3c, !UPT ;  /* 0x0000000628287292 */ /* 0x000fe2000f8e3c3f */
[----:B-1----:R-:W-:Y:S11]  /*6720*/  @!P0 BRA `(.L_x_10785) ;  /* 0x0000000000048947 */ /* 0x002ff60003800000 */
[----:B------:R-:W-:Y:S01]  /*6730*/  BPT.TRAP 0x1 ;  /* 0x000000040000795c */ /* 0x000fe20000300000 */
.L_x_10785:
[----:B------:R-:W1:Y:S01]  /*6740*/  S2UR UR7, SR_CgaCtaId ;  /* 0x00000000000779c3 */ /* 0x000e620000008800 */
[----:B------:R-:W-:Y:S01]  /*6750*/  UMOV UR6, 0x400 ;  /* 0x0000040000067882 */ /* 0x000fe20000000000 */
[----:B0-----:R-:W-:-:S05]  /*6760*/  IMAD.U32 R6, RZ, RZ, UR40 ;  /* 0x00000028ff067e24 */ /* 0x001fca000f8e00ff */
[----:B------:R-:W-:Y:S01]  /*6770*/  SHF.L.U32 R6, R6, 0x1f, RZ ;  /* 0x0000001f06067819 */ /* 0x000fe200000006ff */
[----:B-1----:R-:W-:-:S04]  /*6780*/  ULEA UR6, UR7, UR6, 0x18 ;  /* 0x0000000607067291 */ /* 0x002fc8000f8ec03f */
[----:B------:R-:W-:-:S09]  /*6790*/  ULEA UR25, UR37, UR6, 0x3 ;  /* 0x0000000625197291 */ /* 0x000fd2000f8e183f */
[----:B------:R0:W1:Y:S01]  /*67a0*/  SYNCS.PHASECHK.TRANS64.TRYWAIT P2, [UR25+0x22830], R6 ;  /* 0x02283006ff0075a7 */ /* 0x0000620008040159 */
[----:B------:R-:W-:Y:S05]  /*67b0*/  @!P0 BRA `(.L_x_10786) ;  /* 0x0000000000048947 */ /* 0x000fea0003800000 */
[----:B------:R-:W-:Y:S01]  /*67c0*/  BPT.TRAP 0x1 ;  /* 0x000000040000795c */ /* 0x000fe20000300000 */
.L_x_10786:
[----:B-1----:R-:W-:Y:S05]  /*67d0*/  @P2 BRA `(.L_x_10787) ;  /* 0x0000000000082947 */ /* 0x002fea0003800000 */
[----:B------:R-:W1:Y:S02]  /*67e0*/  SYNCS.PHASECHK.TRANS64.TRYWAIT P2, [UR25+0x22830], R6 ;  /* 0x02283006ff0075a7 */ /* 0x000e640008040159 */
[----:B-1----:R-:W-:Y:S05]  /*67f0*/  @!P2 BRA `(.L_x_10788) ;  /* 0x000000a40028a947 */ /* 0x002fea0003800000 */
.L_x_10787:
        /* <DEDUP_REMOVED lines=77> */
[----:B------:R-:W-:-:S06]  /*6cd0*/  IMAD.U32 R197, RZ, RZ, UR25 ;  /* 0x00000019ffc57e24 */ /* 0x000fcc000f8e00ff */
        /* <DEDUP_REMOVED lines=39> */
[----:B---3--:R-:W-:Y:S01]  /*6f50*/  FMNMX.FTZ R4, R184, R163, !PT ;  /* 0x000000a3b8047209 */ /* 0x008fe20007810000 */
[----:B------:R-:W-:-:S04]  /*6f60*/  FMUL.FTZ R163, R183, UR24 ;  /* 0x00000018b7a37c20 */ /* 0x000fc80008410000 */
        /* <DEDUP_REMOVED lines=14> */
[C---:B------:R-:W-:Y:S01]  /*7050*/  FADD.FTZ R21, -R4.reuse, R21 ;  /* 0x0000001504157221 */ /* 0x040fe20000010100 */
[----:B------:R-:W-:Y:S01]  /*7060*/  FMUL.FTZ R186, R4, UR10 ;  /* 0x0000000a04ba7c20 */ /* 0x000fe20008410000 */
[----:B------:R-:W0:Y:S02]  /*7070*/  MUFU.TANH R153, R153 ;  /* 0x0000009900997308 */ /* 0x000e240000002400 */
[----:B------:R-:W-:Y:S01]  /*7080*/  FMUL.FTZ R172, R21, UR10 ;  /* 0x0000000a15ac7c20 */ /* 0x000fe20008410000 */
        /* <DEDUP_REMOVED lines=9> */
[----:B-----5:R-:W-:Y:S01]  /*7120*/  FMNMX.FTZ R174, R12, R5, !PT ;  /* 0x000000050cae7209 */ /* 0x020fe20007810000 */
[--C-:B------:R-:W-:Y:S01]  /*7130*/  FFMA.FTZ R188, R192, UR10, -R186.reuse ;  /* 0x0000000ac0bc7c23 */ /* 0x100fe200080108ba */
[--C-:B------:R-:W-:Y:S01]  /*7140*/  FFMA.FTZ R192, R184, UR10, -R186.reuse ;  /* 0x0000000ab8c07c23 */ /* 0x100fe200080108ba */
[--C-:B------:R-:W-:Y:S01]  /*7150*/  FFMA.FTZ R157, R157, UR10, -R186.reuse ;  /* 0x0000000a9d9d7c23 */ /* 0x100fe200080108ba */
[----:B---3--:R-:W-:Y:S01]  /*7160*/  FMNMX.FTZ R5, R13, R174, !PT ;  /* 0x000000ae0d057209 */ /* 0x008fe20007810000 */
        /* <DEDUP_REMOVED lines=14> */
[--C-:B------:R-:W-:Y:S01]  /*7250*/  FFMA.FTZ R194, R215, UR10, -R186.reuse ;  /* 0x0000000ad7c27c23 */ /* 0x100fe200080108ba */
[----:B0-----:R-:W-:Y:S01]  /*7260*/  FMNMX.FTZ R5, R153, R154, !PT ;  /* 0x0000009a99057209 */ /* 0x001fe20007810000 */
[----:B------:R-:W0:Y:S01]  /*7270*/  MUFU.TANH R161, R161 ;  /* 0x000000a100a17308 */ /* 0x000e220000002400 */
[----:B------:R-:W-:-:S02]  /*7280*/  FFMA.FTZ R189, R189, UR10, -R186 ;  /* 0x0000000abdbd7c23 */ /* 0x000fc400080108ba */
        /* <DEDUP_REMOVED lines=35> */
[----:B------:R2:W5:Y:S01]  /*74c0*/  MUFU.EX2 R174, R175 ;  /* 0x000000af00ae7308 */ /* 0x0005620000000800 */
[--C-:B---3--:R-:W-:Y:S01]  /*74d0*/  FFMA.FTZ R173, R204, UR10, -R186.reuse ;  /* 0x0000000accad7c23 */ /* 0x108fe200080108ba */
[----:B0-----:R-:W-:Y:S01]  /*74e0*/  FFMA.FTZ R3, R172, R3, R21 ;  /* 0x00000003ac037223 */ /* 0x001fe20000010015 */
[-C--:B------:R-:W-:Y:S01]  /*74f0*/  FMUL.FTZ R37, R37, R172.reuse ;  /* 0x000000ac25257220 */ /* 0x080fe20000410000 */
[-C--:B------:R-:W-:Y:S01]  /*7500*/  FMUL.FTZ R40, R40, R172.reuse ;  /* 0x000000ac28287220 */ /* 0x080fe20000410000 */
[-C--:B------:R-:W-:Y:S01]  /*7510*/  FMUL.FTZ R41, R41, R172.reuse ;  /* 0x000000ac29297220 */ /* 0x080fe20000410000 */
[-C--:B------:R-:W-:Y:S01]  /*7520*/  FMUL.FTZ R44, R44, R172.reuse ;  /* 0x000000ac2c2c7220 */ /* 0x080fe20000410000 */
[-C--:B------:R-:W-:Y:S01]  /*7530*/  FMUL.FTZ R45, R45, R172.reuse ;  /* 0x000000ac2d2d7220 */ /* 0x080fe20000410000 */
[----:B------:R0:W-:Y:S01]  /*7540*/  MUFU.EX2 R154, R177 ;  /* 0x000000b1009a7308 */ /* 0x0001e20000000800 */
[--C-:B--2---:R-:W-:Y:S01]  /*7550*/  FFMA.FTZ R175, R205, UR10, -R186.reuse ;  /* 0x0000000acdaf7c23 */ /* 0x104fe200080108ba */
[----:B----4-:R-:W-:Y:S01]  /*7560*/  FADD.FTZ R3, R152, R3 ;  /* 0x0000000398037221 */ /* 0x010fe20000010000 */
[-C--:B------:R-:W-:Y:S01]  /*7570*/  FMUL.FTZ R48, R48, R172.reuse ;  /* 0x000000ac30307220 */ /* 0x080fe20000410000 */
[-C--:B------:R-:W-:Y:S01]  /*7580*/  FMUL.FTZ R49, R49, R172.reuse ;  /* 0x000000ac31317220 */ /* 0x080fe20000410000 */
[----:B------:R-:W-:Y:S01]  /*7590*/  FMUL.FTZ R52, R52, R172 ;  /* 0x000000ac34347220 */ /* 0x000fe20000410000 */
[----:B-1----:R-:W-:Y:S01]  /*75a0*/  FMNMX.FTZ R191, R5, R190, !PT ;  /* 0x000000be05bf7209 */ /* 0x002fe20007810000 */
[--C-:B------:R-:W-:Y:S01]  /*75b0*/  FFMA.FTZ R190, R214, UR10, -R186.reuse ;  /* 0x0000000ad6be7c23 */ /* 0x100fe200080108ba */
[----:B------:R-:W-:Y:S01]  /*75c0*/  MUFU.EX2 R155, R155 ;  /* 0x0000009b009b7308 */ /* 0x000fe20000000800 */
[----:B0-----:R-:W-:Y:S01]  /*75d0*/  FFMA.FTZ R177, R207, UR10, -R186 ;  /* 0x0000000acfb17c23 */ /* 0x001fe200080108ba */
        /* <DEDUP_REMOVED lines=37> */
[----:B------:R-:W-:Y:S01]  /*7830*/  IADD3 R9, -R22, 0xb, RZ ;  /* 0x0000000b16097810 */ /* 0x000fe20007ffe1ff */
[--C-:B------:R-:W-:Y:S01]  /*7840*/  FFMA.FTZ R10, R10, UR10, -R186.reuse ;  /* 0x0000000a0a0a7c23 */ /* 0x100fe200080108ba */
[--C-:B------:R-:W-:Y:S01]  /*7850*/  FFMA.FTZ R11, R11, UR10, -R186.reuse ;  /* 0x0000000a0b0b7c23 */ /* 0x100fe200080108ba */
[----:B------:R-:W-:Y:S01]  /*7860*/  MUFU.EX2 R191, R191 ;  /* 0x000000bf00bf7308 */ /* 0x000fe20000000800 */
[----:B0-----:R-:W-:Y:S01]  /*7870*/  FFMA.FTZ R192, R156, UR10, -R186 ;  /* 0x0000000a9cc07c23 */ /* 0x001fe200080108ba */
[----:B------:R-:W-:-:S02]  /*7880*/  @!P1 VIADD R156, R197, 0x22840 ;  /* 0x00022840c59c9836 */ /* 0x000fc40000000000 */
[--C-:B------:R-:W-:Y:S01]  /*7890*/  FFMA.FTZ R12, R12, UR10, -R186.reuse ;  /* 0x0000000a0c0c7c23 */ /* 0x100fe200080108ba */
[--C-:B------:R-:W-:Y:S01]  /*78a0*/  FFMA.FTZ R13, R13, UR10, -R186.reuse ;  /* 0x0000000a0d0d7c23 */ /* 0x100fe200080108ba */
[--C-:B------:R-:W-:Y:S01]  /*78b0*/  FFMA.FTZ R168, R168, UR10, -R186.reuse ;  /* 0x0000000aa8a87c23 */ /* 0x100fe200080108ba */
[----:B------:R-:W-:Y:S01]  /*78c0*/  FFMA.FTZ R196, R161, UR10, -R186 ;  /* 0x0000000aa1c47c23 */ /* 0x000fe200080108ba */
[----:B------:R-:W-:Y:S01]  /*78d0*/  @!P1 PRMT R156, RZ, 0x654, R156 ;  /* 0x00000654ff9c9816 */ /* 0x000fe2000000009c */
[----:B------:R-:W0:Y:S01]  /*78e0*/  MUFU.EX2 R184, R184 ;  /* 0x000000b800b87308 */ /* 0x000e220000000800 */
        /* <DEDUP_REMOVED lines=10> */
[----:B------:R-:W-:Y:S01]  /*7990*/  MUFU.EX2 R10, R10 ;  /* 0x0000000a000a7308 */ /* 0x000fe20000000800 */
[----:B0-----:R-:W-:Y:S01]  /*79a0*/  FFMA.FTZ R0, R191, R0, R184 ;  /* 0x00000000bf007223 */ /* 0x001fe200000100b8 */
[----:B------:R-:W-:Y:S01]  /*79b0*/  FFMA.FTZ R195, R162, UR10, -R186 ;  /* 0x0000000aa2c37c23 */ /* 0x000fe200080108ba */
[----:B------:R-:W-:Y:S01]  /*79c0*/  FADD.FTZ R3, R155, R156 ;  /* 0x0000009c9b037221 */ /* 0x000fe20000010000 */
[--C-:B------:R-:W-:Y:S01]  /*79d0*/  FFMA.FTZ R198, R163, UR10, -R186.reuse ;  /* 0x0000000aa3c67c23 */ /* 0x100fe200080108ba */
[--C-:B------:R-:W-:Y:S01]  /*79e0*/  FFMA.FTZ R199, R164, UR10, -R186.reuse ;  /* 0x0000000aa4c77c23 */ /* 0x100fe200080108ba */
[--C-:B------:R-:W-:Y:S01]  /*79f0*/  FFMA.FTZ R204, R165, UR10, -R186.reuse ;  /* 0x0000000aa5cc7c23 */ /* 0x100fe200080108ba */
[----:B------:R-:W-:Y:S01]  /*7a00*/  FADD.FTZ R156, R154, R3 ;  /* 0x000000039a9c7221 */ /* 0x000fe20000010000 */
[----:B------:R-:W-:Y:S01]  /*7a10*/  MUFU.EX2 R11, R11 ;  /* 0x0000000b000b7308 */ /* 0x000fe20000000800 */
[--C-:B------:R-:W-:Y:S01]  /*7a20*/  FFMA.FTZ R203, R166, UR10, -R186.reuse ;  /* 0x0000000aa6cb7c23 */ /* 0x100fe200080108ba */
[--C-:B------:R-:W-:Y:S01]  /*7a30*/  FFMA.FTZ R169, R169, UR10, -R186.reuse ;  /* 0x0000000aa9a97c23 */ /* 0x100fe200080108ba */
[--C-:B------:R-:W-:Y:S01]  /*7a40*/  FFMA.FTZ R161, R170, UR10, -R186.reuse ;  /* 0x0000000aaaa17c23 */ /* 0x100fe200080108ba */
[----:B------:R-:W-:Y:S01]  /*7a50*/  FFMA.FTZ R171, R171, UR10, -R186 ;  /* 0x0000000aabab7c23 */ /* 0x000fe200080108ba */
        /* <DEDUP_REMOVED lines=28> */
[----:B--2---:R-:W-:Y:S01]  /*7c20*/  FFMA.FTZ R206, R167, UR10, -R186 ;  /* 0x0000000aa7ce7c23 */ /* 0x004fe200080108ba */
[-C--:B------:R-:W-:Y:S01]  /*7c30*/  FMUL.FTZ R145, R145, R172.reuse ;  /* 0x000000ac91917220 */ /* 0x080fe20000410000 */
[-C--:B------:R-:W-:Y:S01]  /*7c40*/  FMUL.FTZ R148, R148, R172.reuse ;  /* 0x000000ac94947220 */ /* 0x080fe20000410000 */
[----:B------:R-:W-:Y:S01]  /*7c50*/  FMUL.FTZ R149, R149, R172 ;  /* 0x000000ac95957220 */ /* 0x000fe20000410000 */
[----:B------:R-:W-:Y:S01]  /*7c60*/  F2FP.BF16.F32.PACK_AB R172, R152, R21 ;  /* 0x0000001598ac723e */ /* 0x000fe200000010ff */
[-C--:B------:R-:W-:Y:S01]  /*7c70*/  FMUL.FTZ R26, R26, R191.reuse ;  /* 0x000000bf1a1a7220 */ /* 0x080fe20000410000 */
[----:B------:R-:W-:Y:S01]  /*7c80*/  F2FP.BF16.F32.PACK_AB R174, R155, R174 ;  /* 0x000000ae9bae723e */ /* 0x000fe200000010ff */
[----:B------:R0:W-:Y:S01]  /*7c90*/  MUFU.EX2 R186, R168 ;  /* 0x000000a800ba7308 */ /* 0x0001e20000000800 */
[----:B---3--:R-:W-:Y:S01]  /*7ca0*/  FADD.FTZ R156, R176, R3 ;  /* 0x00000003b09c7221 */ /* 0x008fe20000010000 */
[----:B------:R-:W-:Y:S01]  /*7cb0*/  F2FP.BF16.F32.PACK_AB R170, R173, R158 ;  /* 0x0000009eadaa723e */ /* 0x000fe200000010ff */
[-C--:B------:R-:W-:Y:S01]  /*7cc0*/  FMUL.FTZ R27, R27, R191.reuse ;  /* 0x000000bf1b1b7220 */ /* 0x080fe20000410000 */
[----:B------:R-:W-:Y:S01]  /*7cd0*/  F2FP.BF16.F32.PACK_AB R173, R7, R184 ;  /* 0x000000b807ad723e */ /* 0x000fe200000010ff */
[----:B------:R-:W-:Y:S01]  /*7ce0*/  FMUL.FTZ R30, R30, R191 ;  /* 0x000000bf1e1e7220 */ /* 0x000fe20000410000 */
[----:B------:R-:W-:Y:S01]  /*7cf0*/  F2FP.BF16.F32.PACK_AB R164, R176, R175 ;  /* 0x000000afb0a4723e */ /* 0x000fe200000010ff */
[-C--:B------:R-:W-:Y:S01]  /*7d00*/  FMUL.FTZ R31, R31, R191.reuse ;  /* 0x000000bf1f1f7220 */ /* 0x080fe20000410000 */
[----:B------:R-:W2:Y:S01]  /*7d10*/  MUFU.EX2 R177, R177 ;  /* 0x000000b100b17308 */ /* 0x000ea20000000800 */
[----:B0-----:R-:W-:Y:S01]  /*7d20*/  F2FP.BF16.F32.PACK_AB R168, R157, R154 ;  /* 0x0000009a9da8723e */ /* 0x001fe200000010ff */
[----:B------:R-:W-:Y:S01]  /*7d30*/  FADD.FTZ R157, R7, R0 ;  /* 0x00000000079d7221 */ /* 0x000fe20000010000 */
[-C--:B------:R-:W-:Y:S01]  /*7d40*/  FMUL.FTZ R34, R34, R191.reuse ;  /* 0x000000bf22227220 */ /* 0x080fe20000410000 */
[-C--:B------:R-:W-:Y:S01]  /*7d50*/  FMUL.FTZ R35, R35, R191.reuse ;  /* 0x000000bf23237220 */ /* 0x080fe20000410000 */
[-C--:B------:R-:W-:Y:S01]  /*7d60*/  FMUL.FTZ R38, R38, R191.reuse ;  /* 0x000000bf26267220 */ /* 0x080fe20000410000 */
[----:B------:R-:W-:Y:S01]  /*7d70*/  FADD.FTZ R0, R10, R157 ;  /* 0x0000009d0a007221 */ /* 0x000fe20000010000 */
[-C--:B------:R-:W-:Y:S01]  /*7d80*/  FMUL.FTZ R39, R39, R191.reuse ;  /* 0x000000bf27277220 */ /* 0x080fe20000410000 */
[----:B------:R-:W0:Y:S01]  /*7d90*/  MUFU.EX2 R14, R14 ;  /* 0x0000000e000e7308 */ /* 0x000e220000000800 */
[-C--:B------:R-:W-:Y:S01]  /*7da0*/  FMUL.FTZ R42, R42, R191.reuse ;  /* 0x000000bf2a2a7220 */ /* 0x080fe20000410000 */
[----:B------:R-:W-:Y:S01]  /*7db0*/  FADD.FTZ R157, R11, R0 ;  /* 0x000000000b9d7221 */ /* 0x000fe20000010000 */
[-C--:B------:R-:W-:Y:S01]  /*7dc0*/  FMUL.FTZ R43, R43, R191.reuse ;  /* 0x000000bf2b2b7220 */ /* 0x080fe20000410000 */
[-C--:B------:R-:W-:Y:S01]  /*7dd0*/  FMUL.FTZ R46, R46, R191.reuse ;  /* 0x000000bf2e2e7220 */ /* 0x080fe20000410000 */
[-C--:B------:R-:W-:Y:S01]  /*7de0*/  FMUL.FTZ R47, R47, R191.reuse ;  /* 0x000000bf2f2f7220 */ /* 0x080fe20000410000 */
[----:B------:R-:W-:Y:S01]  /*7df0*/  FADD.FTZ R0, R12, R157 ;  /* 0x0000009d0c007221 */ /* 0x000fe20000010000 */
[-C--:B------:R-:W-:Y:S01]  /*7e00*/  FMUL.FTZ R50, R50, R191.reuse ;  /* 0x000000bf32327220 */ /* 0x080fe20000410000 */
        /* <DEDUP_REMOVED lines=74> */
[----:B------:R-:W-:Y:S01]  /*82b0*/  FMUL.FTZ R151, R151, R191 ;  /* 0x000000bf97977220 */ /* 0x000fe20000410000 */
[----:B------:R-:W-:-:S05]  /*82c0*/  F2FP.BF16.F32.PACK_AB R175, R11, R10 ;  /* 0x0000000a0baf723e */ /* 0x000fca00000010ff */
        /* <DEDUP_REMOVED lines=11> */
[----:B---3--:R-:W-:-:S07]  /*8380*/  FADD.FTZ R156, R190, R3 ;  /* 0x00000003be9c7221 */ /* 0x008fce0000010000 */
[----:B------:R-:W3:Y:S01]  /*8390*/  MUFU.EX2 R195, R195 ;  /* 0x000000c300c37308 */ /* 0x000ee20000000800 */
[----:B--2---:R-:W-:-:S07]  /*83a0*/  FADD.FTZ R0, R196, R157 ;  /* 0x0000009dc4007221 */ /* 0x004fce0000010000 */
[----:B------:R-:W2:Y:S01]  /*83b0*/  MUFU.EX2 R194, R194 ;  /* 0x000000c200c27308 */ /* 0x000ea20000000800 */
[----:B0-----:R-:W-:Y:S01]  /*83c0*/  FADD.FTZ R3, R185, R156 ;  /* 0x0000009cb9037221 */ /* 0x001fe20000010000 */
[----:B------:R-:W-:-:S06]  /*83d0*/  F2FP.BF16.F32.PACK_AB R156, R190, R183 ;  /* 0x000000b7be9c723e */ /* 0x000fcc00000010ff */
[----:B------:R-:W0:Y:S01]  /*83e0*/  MUFU.EX2 R198, R198 ;  /* 0x000000c600c67308 */ /* 0x000e220000000800 */
[----:B---3--:R-:W-:-:S07]  /*83f0*/  FADD.FTZ R157, R195, R0 ;  /* 0x00000000c39d7221 */ /* 0x008fce0000010000 */
[----:B------:R-:W3:Y:S01]  /*8400*/  MUFU.EX2 R187, R187 ;  /* 0x000000bb00bb7308 */ /* 0x000ee20000000800 */
[C---:B--2---:R-:W-:Y:S01]  /*8410*/  FADD.FTZ R152, R194.reuse, R3 ;  /* 0x00000003c2987221 */ /* 0x044fe20000010000 */
[----:B------:R-:W-:-:S06]  /*8420*/  F2FP.BF16.F32.PACK_AB R158, R194, R185 ;  /* 0x000000b9c29e723e */ /* 0x000fcc00000010ff */
        /* <DEDUP_REMOVED lines=8> */
[----:B0-----:R-:W-:-:S07]  /*84b0*/  FADD.FTZ R152, R188, R3 ;  /* 0x00000003bc987221 */ /* 0x001fce0000010000 */
[----:B------:R-:W0:Y:S01]  /*84c0*/  MUFU.EX2 R203, R203 ;  /* 0x000000cb00cb7308 */ /* 0x000e220000000800 */
[----:B---3--:R-:W-:-:S07]  /*84d0*/  FADD.FTZ R0, R204, R157 ;  /* 0x0000009dcc007221 */ /* 0x008fce0000010000 */
[----:B------:R-:W3:Y:S01]  /*84e0*/  MUFU.EX2 R206, R206 ;  /* 0x000000ce00ce7308 */ /* 0x000ee20000000800 */
[----:B--2---:R-:W-:Y:S01]  /*84f0*/  FADD.FTZ R3, R189, R152 ;  /* 0x00000098bd037221 */ /* 0x004fe20000010000 */
[----:B------:R-:W-:Y:S02]  /*8500*/  F2FP.BF16.F32.PACK_AB R154, R8, R189 ;  /* 0x000000bd089a723e */ /* 0x000fe400000010ff */
[----:B------:R-:W-:Y:S01]  /*8510*/  F2FP.BF16.F32.PACK_AB R152, R188, R187 ;  /* 0x000000bbbc98723e */ /* 0x000fe200000010ff */
[----:B------:R-:W-:-:S03]  /*8520*/  FADD.FTZ R3, R8, R3 ;  /* 0x0000000308037221 */ /* 0x000fc60000010000 */
[----:B------:R2:W4:Y:S01]  /*8530*/  MUFU.EX2 R21, R169 ;  /* 0x000000a900157308 */ /* 0x0005220000000800 */
[----:B0-----:R-:W-:-:S07]  /*8540*/  FADD.FTZ R157, R203, R0 ;  /* 0x00000000cb9d7221 */ /* 0x001fce0000010000 */
[----:B------:R0:W5:Y:S01]  /*8550*/  MUFU.EX2 R155, R161 ;  /* 0x000000a1009b7308 */ /* 0x0001620000000800 */
[C---:B---3--:R-:W-:Y:S01]  /*8560*/  FADD.FTZ R157, R206.reuse, R157 ;  /* 0x0000009dce9d7221 */ /* 0x048fe20000010000 */
[----:B--2---:R-:W-:Y:S02]  /*8570*/  F2FP.BF16.F32.PACK_AB R169, R13, R12 ;  /* 0x0000000c0da9723e */ /* 0x004fe400000010ff */
[----:B------:R-:W-:Y:S01]  /*8580*/  F2FP.BF16.F32.PACK_AB R159, R206, R203 ;  /* 0x000000cbce9f723e */ /* 0x000fe200000010ff */
[----:B------:R-:W-:Y:S01]  /*8590*/  FADD.FTZ R0, R186, R157 ;  /* 0x0000009dba007221 */ /* 0x000fe20000010000 */
[----:B------:R-:W-:Y:S02]  /*85a0*/  F2FP.BF16.F32.PACK_AB R157, R204, R199 ;  /* 0x000000c7cc9d723e */ /* 0x000fe400000010ff */
[----:B------:R2:W3:Y:S01]  /*85b0*/  MUFU.EX2 R8, R171 ;  /* 0x000000ab00087308 */ /* 0x0004e20000000800 */
[----:B----4-:R-:W-:Y:S01]  /*85c0*/  FADD.FTZ R0, R21, R0 ;  /* 0x0000000015007221 */ /* 0x010fe20000010000 */
[----:B0-----:R-:W-:-:S02]  /*85d0*/  F2FP.BF16.F32.PACK_AB R161, R196, R193 ;  /* 0x000000c1c4a1723e */ /* 0x001fc400000010ff */
[----:B------:R-:W-:Y:S01]  /*85e0*/  F2FP.BF16.F32.PACK_AB R153, R21, R186 ;  /* 0x000000ba1599723e */ /* 0x000fe200000010ff */
[----:B-----5:R-:W-:Y:S01]  /*85f0*/  FADD.FTZ R7, R155, R0 ;  /* 0x000000009b077221 */ /* 0x020fe20000010000 */
[----:B--2---:R-:W-:-:S03]  /*8600*/  F2FP.BF16.F32.PACK_AB R171, R15, R14 ;  /* 0x0000000e0fab723e */ /* 0x004fc600000010ff */
[C---:B---3--:R-:W-:Y:S01]  /*8610*/  FADD.FTZ R0, R8.reuse, R7 ;  /* 0x0000000708007221 */ /* 0x048fe20000010000 */
[----:B------:R-:W-:Y:S01]  /*8620*/  F2FP.BF16.F32.PACK_AB R155, R8, R155 ;  /* 0x0000009b089b723e */ /* 0x000fe200000010ff */
[----:B-1----:R-:W-:Y:S06]  /*8630*/  @!P0 BRA `(.L_x_10789) ;  /* 0x0000000000048947 */ /* 0x002fec0003800000 */
[----:B------:R-:W-:Y:S01]  /*8640*/  BPT.TRAP 0x1 ;  /* 0x000000040000795c */ /* 0x000fe20000300000 */
.L_x_10789:
[----:B------:R0:W1:Y:S01]  /*8650*/  SYNCS.PHASECHK.TRANS64.TRYWAIT P2, [UR25+0x22850], R6 ;  /* 0x02285006ff0075a7 */ /* 0x0000620008040159 */
[----:B------:R-:W-:Y:S05]  /*8660*/  @!P0 BRA `(.L_x_10790) ;  /* 0x0000000000048947 */ /* 0x000fea0003800000 */
[----:B------:R-:W-:Y:S01]  /*8670*/  BPT.TRAP 0x1 ;  /* 0x000000040000795c */ /* 0x000fe20000300000 */
.L_x_10790:
[----:B-1----:R-:W-:Y:S05]  /*8680*/  @P2 BRA `(.L_x_10791) ;  /* 0x0000000000082947 */ /* 0x002fea0003800000 */
[----:B------:R-:W1:Y:S02]  /*8690*/  SYNCS.PHASECHK.TRANS64.TRYWAIT P2, [UR25+0x22850], R6 ;  /* 0x02285006ff0075a7 */ /* 0x000e640008040159 */
[----:B-1----:R-:W-:Y:S05]  /*86a0*/  @!P2 BRA `(.L_x_10792) ;  /* 0x000000840094a947 */ /* 0x002fea0003800000 */
.L_x_10791:
[----:B01----:R-:W-:Y:S01]  /*86b0*/  IADD3 R6, R22, 0x8, RZ ;  /* 0x0000000816067810 */ /* 0x003fe20007ffe0ff */
[----:B------:R-:W-:-:S04]  /*86c0*/  UIMAD UR11, UR37, 0xc00, UR21 ;  /* 0x00000c00250b78a4 */ /* 0x000fc8000f8e0215 */
[----:B------:R1:W-:Y:S01]  /*86d0*/  BAR.SYNC.DEFER_BLOCKING R6, 0x100 ;  /* 0x000400060000751d */ /* 0x0003e20000010000 */
[----:B------:R-:W-:Y:S01]  /*86e0*/  ISETP.LT.AND P2, PT, RZ, UR23, PT ;  /* 0x00000017ff007c0c */ /* 0x000fe2000bf41270 */
[----:B------:R-:W-:Y:S01]  /*86f0*/  @!P1 VIADD R197, R197, 0x22860 ;  /* 0x00022860c5c59836 */ /* 0x000fe20000000000 */
[----:B------:R-:W-:Y:S01]  /*8700*/  UIADD3 UR23, UR23, -0x1, URZ ;  /* 0xffffffff17177890 */ /* 0x000fe2000fffe03f */
[----:B------:R-:W-:Y:S02]  /*8710*/  IMAD.MOV.U32 R8, RZ, RZ, R5 ;  /* 0x000000ffff087224 */ /* 0x000fe400078e0005 */
[----:B------:R-:W-:Y:S01]  /*8720*/  UMOV UR6, UR11 ;  /* 0x0000000b00067c82 */ /* 0x000fe20008000000 */
[----:B------:R-:W-:Y:S01]  /*8730*/  UMOV UR7, 0x40000040 ;  /* 0x4000004000077882 */ /* 0x000fe20000000000 */
[----:B------:R-:W-:Y:S01]  /*8740*/  @!P1 PRMT R197, RZ, 0x654, R197 ;  /* 0x00000654ffc59816 */ /* 0x000fe200000000c5 */
[----:B------:R-:W-:Y:S01]  /*8750*/  IMAD.MOV.U32 R21, RZ, RZ, R4 ;  /* 0x000000ffff157224 */ /* 0x000fe200078e0004 */
        /* <DEDUP_REMOVED lines=35> */
.L_x_10784:
[----:B01----:R-:W0:Y:S01]  /*8990*/  SHFL.BFLY PT, R6, R3, 0x2, 0x1f ;  /* 0x0c401f0003067f89 */ /* 0x003e2200000e0000 */
[----:B------:R-:W-:Y:S01]  /*89a0*/  IMAD.MOV.U32 R13, RZ, RZ, RZ ;  /* 0x000000ffff0d7224 */ /* 0x000fe200078e00ff */
[----:B------:R-:W-:Y:S01]  /*89b0*/  UIADD3 UR37, UR37, 0x1, URZ ;  /* 0x0000000125257890 */ /* 0x000fe2000fffe03f */
[----:B------:R-:W-:Y:S01]  /*89c0*/  IMAD.U32 R181, RZ, RZ, UR10 ;  /* 0x0000000affb57e24 */ /* 0x000fe2000f8e00ff */
[----:B------:R-:W1:Y:S01]  /*89d0*/  SHFL.BFLY PT, R11, R0, 0x2, 0x1f ;  /* 0x0c401f00000b7f89 */ /* 0x000e6200000e0000 */
[----:B------:R-:W-:Y:S01]  /*89e0*/  MOV R21, 0xff800000 ;  /* 0xff80000000157802 */ /* 0x000fe20000000f00 */
[----:B------:R-:W-:Y:S01]  /*89f0*/  UISETP.NE.AND UP0, UPT, UR37, 0x2, UPT ;  /* 0x000000022500788c */ /* 0x000fe2000bf05270 */
        /* <DEDUP_REMOVED lines=12> */
[----:B------:R-:W-:-:S02]  /*8ac0*/  IMAD.MOV.U32 R7, RZ, RZ, RZ ;  /* 0x000000ffff077224 */ /* 0x000fc400078e00ff */
[----:B-1----:R-:W-:Y:S02]  /*8ad0*/  FADD.FTZ R176, R11, R8 ;  /* 0x000000080bb07221 */ /* 0x002fe40000010000 */
[----:B------:R-:W-:-:S03]  /*8ae0*/  FSETP.NE.FTZ.AND P1, PT, R15, RZ, PT ;  /* 0x000000ff0f00720b */ /* 0x000fc60003f35000 */
[----:B------:R-:W-:-:S10]  /*8af0*/  FSETP.NE.FTZ.AND P2, PT, R176, RZ, PT ;  /* 0x000000ffb000720b */ /* 0x000fd40003f55000 */
[----:B------:R-:W0:Y:S03]  /*8b00*/  @P1 MUFU.RCP R13, R15 ;  /* 0x0000000f000d1308 */ /* 0x000e260000001000 */
[----:B------:R-:W-:-:S05]  /*8b10*/  @P2 FMUL.FTZ R181, R181, 0.69314718246459960938 ;  /* 0x3f317218b5b52820 */ /* 0x000fca0000410000 */
[----:B------:R-:W1:Y:S08]  /*8b20*/  @P2 MUFU.RCP R7, R176 ;  /* 0x000000b000072308 */ /* 0x000e700000001000 */
[----:B------:R-:W3:Y:S01]  /*8b30*/  @P2 MUFU.LG2 R176, R176 ;  /* 0x000000b000b02308 */ /* 0x000ee20000000c00 */
[-C--:B0-----:R-:W-:Y:S01]  /*8b40*/  FMUL.FTZ R3, R108, R13.reuse ;  /* 0x0000000d6c037220 */ /* 0x081fe20000410000 */
[----:B------:R-:W-:Y:S01]  /*8b50*/  FMUL.FTZ R20, R109, R13 ;  /* 0x0000000d6d147220 */ /* 0x000fe20000410000 */
[----:B------:R-:W-:-:S02]  /*8b60*/  IMAD.U32 R109, RZ, RZ, UR10 ;  /* 0x0000000aff6d7e24 */ /* 0x000fc4000f8e00ff */
[-C--:B------:R-:W-:Y:S01]  /*8b70*/  FMUL.FTZ R0, R24, R13.reuse ;  /* 0x0000000d18007220 */ /* 0x080fe20000410000 */
[-C--:B------:R-:W-:Y:S01]  /*8b80*/  FMUL.FTZ R6, R28, R13.reuse ;  /* 0x0000000d1c067220 */ /* 0x080fe20000410000 */
[----:B------:R-:W-:Y:S01]  /*8b90*/  FMUL.FTZ R8, R40, R13 ;  /* 0x0000000d28087220 */ /* 0x000fe20000410000 */
[----:B------:R-:W-:Y:S01]  /*8ba0*/  @P1 FMUL.FTZ R109, R109, 0.69314718246459960938 ;  /* 0x3f3172186d6d1820 */ /* 0x000fe20000410000 */
[----:B------:R-:W0:Y:S01]  /*8bb0*/  @P1 MUFU.LG2 R108, R15 ;  /* 0x0000000f006c1308 */ /* 0x000e220000000c00 */
[----:B-1----:R-:W-:Y:S01]  /*8bc0*/  FMUL.FTZ R161, R91, R7 ;  /* 0x000000075ba17220 */ /* 0x002fe20000410000 */
        /* <DEDUP_REMOVED lines=127> */
.L_x_10763:
        /* <DEDUP_REMOVED lines=16> */
[----:B------:R-:W-:Y:S01]  /*94c0*/  ULDC.64 UR6, c[0x0][0xbd8] ;  /* 0x0002f60000067ab9 */ /* 0x000fe20000000a00 */
[----:B------:R-:W-:Y:S01]  /*94d0*/  F2FP.BF16.F32.PACK_AB R10, R45, R10 ;  /* 0x0000000a2d0a723e */ /* 0x000fe200000010ff */
[----:B------:R-:W-:Y:S01]  /*94e0*/  UISETP.NE.AND.EX UP0, UPT, UR9, URZ, UPT, UP0 ;  /* 0x0000003f0900728c */ /* 0x000fe2000bf05300 */
        /* <DEDUP_REMOVED lines=11> */
[----:B------:R-:W-:Y:S01]  /*95a0*/  @UP0 UIADD3 UR6, UP3, UR10, UR8, URZ ;  /* 0x000000080a060290 */ /* 0x000fe2000ff7e03f */
[----:B------:R-:W-:Y:S01]  /*95b0*/  F2FP.BF16.F32.PACK_AB R28, R65, R28 ;  /* 0x0000001c411c723e */ /* 0x000fe200000010ff */
[----:B------:R-:W-:Y:S01]  /*95c0*/  UIADD3.X UR8, UR11, UR7, URZ, UP2, !UPT ;  /* 0x000000070b087290 */ /* 0x000fe200097fe43f */
[----:B------:R-:W-:Y:S01]  /*95d0*/  F2FP.BF16.F32.PACK_AB R72, R73, R72 ;  /* 0x000000484948723e */ /* 0x000fe200000010ff */
[----:B------:R-:W-:Y:S01]  /*95e0*/  @UP0 UIADD3.X UR7, UR11, UR9, URZ, UP3, !UPT ;  /* 0x000000090b070290 */ /* 0x000fe20009ffe43f */
[----:B------:R-:W-:-:S02]  /*95f0*/  F2FP.BF16.F32.PACK_AB R73, R169, R64 ;  /* 0x00000040a949723e */ /* 0x000fc400000010ff */
[----:B------:R-:W-:Y:S02]  /*9600*/  F2FP.BF16.F32.PACK_AB R80, R81, R80 ;  /* 0x000000505150723e */ /* 0x000fe400000010ff */
[----:B------:R-:W-:Y:S02]  /*9610*/  F2FP.BF16.F32.PACK_AB R88, R89, R88 ;  /* 0x000000585958723e */ /* 0x000fe400000010ff */
[----:B------:R-:W-:Y:S02]  /*9620*/  F2FP.BF16.F32.PACK_AB R81, R165, R52 ;  /* 0x00000034a551723e */ /* 0x000fe400000010ff */
[----:B------:R-:W-:Y:S02]  /*9630*/  MOV R34, R102 ;  /* 0x0000006600227202 */ /* 0x000fe40000000f00 */
[----:B0-----:R-:W-:Y:S02]  /*9640*/  MOV R35, R5 ;  /* 0x0000000500237202 */ /* 0x001fe40000000f00 */
[----:B------:R-:W-:-:S02]  /*9650*/  F2FP.BF16.F32.PACK_AB R89, R161, R90 ;  /* 0x0000005aa159723e */ /* 0x000fc400000010ff */
[----:B------:R-:W-:Y:S01]  /*9660*/  F2FP.BF16.F32.PACK_AB R96, R97, R96 ;  /* 0x000000606160723e */ /* 0x000fe200000010ff */
[----:B------:R-:W-:Y:S01]  /*9670*/  IMAD.WIDE R4, R201, 0x2, R34 ;  /* 0x00000002c9047825 */ /* 0x000fe200078e0222 */
[----:B------:R-:W-:Y:S02]  /*9680*/  F2FP.BF16.F32.PACK_AB R90, R93, R92 ;  /* 0x0000005c5d5a723e */ /* 0x000fe400000010ff */
[----:B------:R-:W-:Y:S02]  /*9690*/  F2FP.BF16.F32.PACK_AB R91, R160, R91 ;  /* 0x0000005ba05b723e */ /* 0x000fe400000010ff */
[C---:B------:R-:W-:Y:S02]  /*96a0*/  IADD3 R26, P1, R4.reuse, 0x20, RZ ;  /* 0x00000020041a7810 */ /* 0x040fe40007f3e0ff */
[C---:B------:R-:W-:Y:S02]  /*96b0*/  LOP3.LUT R7, R4.reuse, 0x380, RZ, 0xc0, !PT ;  /* 0x0000038004077812 */ /* 0x040fe400078ec0ff */
        /* <DEDUP_REMOVED lines=23> */
[----:B------:R-:W-:Y:S01]  /*9830*/  IMAD.X R75, RZ, RZ, R5, P3 ;  /* 0x000000ffff4b7224 */ /* 0x000fe200018e0605 */
[----:B------:R-:W-:-:S02]  /*9840*/  IADD3 R86, P2, R4, 0xc040, RZ ;  /* 0x0000c04004567810 */ /* 0x000fc40007f5e0ff */
[----:B------:R-:W-:Y:S01]  /*9850*/  IADD3 R110, P1, R4, 0xc060, RZ ;  /* 0x0000c060046e7810 */ /* 0x000fe20007f3e0ff */
[--C-:B------:R-:W-:Y:S01]  /*9860*/  IMAD.X R83, RZ, RZ, R5.reuse, P5 ;  /* 0x000000ffff537224 */ /* 0x100fe200028e0605 */
[----:B------:R-:W-:Y:S01]  /*9870*/  LOP3.LUT R4, R7, R4, RZ, 0x3c, !PT ;  /* 0x0000000407047212 */ /* 0x000fe200078e3cff */
[--C-:B------:R-:W-:Y:S01]  /*9880*/  IMAD.X R87, RZ, RZ, R5.reuse, P2 ;  /* 0x000000ffff577224 */ /* 0x100fe200010e0605 */
[----:B------:R-:W-:Y:S01]  /*9890*/  LOP3.LUT R7, R26, 0x380, RZ, 0xc0, !PT ;  /* 0x000003801a077812 */ /* 0x000fe200078ec0ff */
[----:B------:R-:W-:Y:S01]  /*98a0*/  IMAD.X R31, RZ, RZ, R5, P1 ;  /* 0x000000ffff1f7224 */ /* 0x000fe200008e0605 */
[----:B------:R-:W-:Y:S02]  /*98b0*/  LOP3.LUT R38, R103, 0x380, RZ, 0xc0, !PT ;  /* 0x0000038067267812 */ /* 0x000fe400078ec0ff */
[----:B------:R-:W-:Y:S02]  /*98c0*/  SHF.R.U64 R7, R7, 0x3, RZ ;  /* 0x0000000307077819 */ /* 0x000fe400000012ff */
[----:B------:R-:W-:-:S02]  /*98d0*/  LOP3.LUT R42, R109, 0x380, RZ, 0xc0, !PT ;  /* 0x000003806d2a7812 */ /* 0x000fc400078ec0ff */
[----:B------:R-:W-:Y:S02]  /*98e0*/  LOP3.LUT R26, R7, R26, RZ, 0x3c, !PT ;  /* 0x0000001a071a7212 */ /* 0x000fe400078e3cff */
[----:B------:R-:W-:Y:S02]  /*98f0*/  LOP3.LUT R7, R50, 0x380, RZ, 0xc0, !PT ;  /* 0x0000038032077812 */ /* 0x000fe400078ec0ff */
[----:B------:R-:W-:Y:S02]  /*9900*/  LOP3.LUT R46, R181, 0x380, RZ, 0xc0, !PT ;  /* 0x00000380b52e7812 */ /* 0x000fe400078ec0ff */
[----:B------:R-:W-:Y:S02]  /*9910*/  SHF.R.U64 R7, R7, 0x3, RZ ;  /* 0x0000000307077819 */ /* 0x000fe400000012ff */
[----:B------:R-:W-:Y:S02]  /*9920*/  MOV R108, R4 ;  /* 0x00000004006c7202 */ /* 0x000fe40000000f00 */
[----:B------:R-:W-:-:S02]  /*9930*/  LOP3.LUT R50, R7, R50, RZ, 0x3c, !PT ;  /* 0x0000003207327212 */ /* 0x000fc400078e3cff */
[----:B------:R-:W-:Y:S02]  /*9940*/  LOP3.LUT R7, R66, 0x380, RZ, 0xc0, !PT ;  /* 0x0000038042077812 */ /* 0x000fe400078ec0ff */
[----:B------:R-:W-:Y:S02]  /*9950*/  LOP3.LUT R74, R191, 0x380, RZ, 0xc0, !PT ;  /* 0x00000380bf4a7812 */ /* 0x000fe400078ec0ff */
[----:B------:R-:W-:Y:S02]  /*9960*/  SHF.R.U64 R7, R7, 0x3, RZ ;  /* 0x0000000307077819 */ /* 0x000fe400000012ff */
[----:B------:R-:W-:Y:S02]  /*9970*/  F2FP.BF16.F32.PACK_AB R4, R25, R0 ;  /* 0x000000001904723e */ /* 0x000fe400000010ff */
[----:B------:R-:W-:Y:S02]  /*9980*/  LOP3.LUT R66, R7, R66, RZ, 0x3c, !PT ;  /* 0x0000004207427212 */ /* 0x000fe400078e3cff */
[----:B------:R-:W-:-:S02]  /*9990*/  LOP3.LUT R7, R110, 0x380, RZ, 0xc0, !PT ;  /* 0x000003806e077812 */ /* 0x000fc400078ec0ff */
[----:B------:R-:W-:Y:S02]  /*99a0*/  IADD3.X R79, RZ, R5, RZ, P6, !PT ;  /* 0x00000005ff4f7210 */ /* 0x000fe400037fe4ff */
[----:B------:R-:W-:Y:S02]  /*99b0*/  SHF.R.U64 R38, R38, 0x3, RZ ;  /* 0x0000000326267819 */ /* 0x000fe400000012ff */
[----:B------:R-:W-:Y:S02]  /*99c0*/  LOP3.LUT R54, R183, 0x380, RZ, 0xc0, !PT ;  /* 0x00000380b7367812 */ /* 0x000fe400078ec0ff */
[----:B------:R-:W-:Y:S02]  /*99d0*/  LOP3.LUT R0, R195, 0x380, RZ, 0xc0, !PT ;  /* 0x00000380c3007812 */ /* 0x000fe400078ec0ff */
[----:B------:R-:W-:Y:S02]  /*99e0*/  SHF.R.U64 R29, R7, 0x3, RZ ;  /* 0x00000003071d7819 */ /* 0x000fe400000012ff */
[----:B------:R-:W-:-:S02]  /*99f0*/  SHF.R.U64 R42, R42, 0x3, RZ ;  /* 0x000000032a2a7819 */ /* 0x000fc400000012ff */
[----:B------:R-:W-:Y:S02]  /*9a00*/  LOP3.LUT R58, R185, 0x380, RZ, 0xc0, !PT ;  /* 0x00000380b93a7812 */ /* 0x000fe400078ec0ff */
[----:B------:R-:W-:Y:S02]  /*9a10*/  F2FP.BF16.F32.PACK_AB R5, R179, R158 ;  /* 0x0000009eb305723e */ /* 0x000fe400000010ff */
[----:B------:R-:W-:Y:S02]  /*9a20*/  LOP3.LUT R25, R86, 0x380, RZ, 0xc0, !PT ;  /* 0x0000038056197812 */ /* 0x000fe400078ec0ff */
[----:B------:R-:W-:Y:S01]  /*9a30*/  F2FP.BF16.F32.PACK_AB R7, R177, R30 ;  /* 0x0000001eb107723e */ /* 0x000fe200000010ff */
[----:B------:R-:W-:Y:S01]  /*9a40*/  BAR.SYNC.DEFER_BLOCKING 0x1, 0x100 ;  /* 0x0044000000007b1d */ /* 0x000fe20000010000 */
[----:B------:R-:W-:Y:S02]  /*9a50*/  SHF.R.U64 R46, R46, 0x3, RZ ;  /* 0x000000032e2e7819 */ /* 0x000fe400000012ff */
[----:B------:R-:W-:-:S02]  /*9a60*/  LOP3.LUT R62, R187, 0x380, RZ, 0xc0, !PT ;  /* 0x00000380bb3e7812 */ /* 0x000fc400078ec0ff */
[----:B------:R-:W-:Y:S02]  /*9a70*/  SHF.R.U64 R74, R74, 0x3, RZ ;  /* 0x000000034a4a7819 */ /* 0x000fe400000012ff */
[----:B------:R-:W-:Y:S02]  /*9a80*/  LOP3.LUT R38, R38, R103, RZ, 0x3c, !PT ;  /* 0x0000006726267212 */ /* 0x000fe400078e3cff */
[----:B------:R-:W-:Y:S02]  /*9a90*/  SHF.R.U64 R54, R54, 0x3, RZ ;  /* 0x0000000336367819 */ /* 0x000fe400000012ff */
[----:B------:R-:W-:Y:S02]  /*9aa0*/  LOP3.LUT R70, R189, 0x380, RZ, 0xc0, !PT ;  /* 0x00000380bd467812 */ /* 0x000fe400078ec0ff */
[----:B------:R-:W-:Y:S02]  /*9ab0*/  SHF.R.U64 R0, R0, 0x3, RZ ;  /* 0x0000000300007819 */ /* 0x000fe400000012ff */
[----:B------:R-:W-:-:S02]  /*9ac0*/  LOP3.LUT R42, R42, R109, RZ, 0x3c, !PT ;  /* 0x0000006d2a2a7212 */ /* 0x000fc400078e3cff */
[----:B------:R-:W-:Y:S02]  /*9ad0*/  SHF.R.U64 R58, R58, 0x3, RZ ;  /* 0x000000033a3a7819 */ /* 0x000fe400000012ff */
[----:B------:R-:W-:Y:S02]  /*9ae0*/  SHF.R.U64 R25, R25, 0x3, RZ ;  /* 0x0000000319197819 */ /* 0x000fe400000012ff */
[----:B------:R-:W-:Y:S02]  /*9af0*/  LOP3.LUT R46, R46, R181, RZ, 0x3c, !PT ;  /* 0x000000b52e2e7212 */ /* 0x000fe400078e3cff */
[----:B------:R-:W-:Y:S01]  /*9b00*/  SHF.R.U64 R62, R62, 0x3, RZ ;  /* 0x000000033e3e7819 */ /* 0x000fe200000012ff */
[----:B------:R0:W-:Y:S01]  /*9b10*/  STSM.16.M88.4 [R108], R4 ;  /* 0x000000046c007844 */ /* 0x0001e20000000200 */
[----:B------:R-:W-:Y:S02]  /*9b20*/  LOP3.LUT R78, R193, 0x380, RZ, 0xc0, !PT ;  /* 0x00000380c14e7812 */ /* 0x000fe400078ec0ff */
[----:B------:R-:W-:-:S02]  /*9b30*/  LOP3.LUT R30, R29, R110, RZ, 0x3c, !PT ;  /* 0x0000006e1d1e7212 */ /* 0x000fc400078e3cff */
[----:B------:R-:W-:Y:S02]  /*9b40*/  LOP3.LUT R74, R74, R191, RZ, 0x3c, !PT ;  /* 0x000000bf4a4a7212 */ /* 0x000fe400078e3cff */
[----:B------:R-:W-:Y:S02]  /*9b50*/  MOV R103, R26 ;  /* 0x0000001a00677202 */ /* 0x000fe40000000f00 */
        /* <DEDUP_REMOVED lines=8> */
[----:B------:R-:W-:Y:S02]  /*9be0*/  LOP3.LUT R58, R58, R185, RZ, 0x3c, !PT ;  /* 0x000000b93a3a7212 */ /* 0x000fe400078e3cff */
        /* <DEDUP_REMOVED lines=8> */
[----:B------:R-:W-:Y:S02]  /*9c70*/  F2FP.BF16.F32.PACK_AB R25, R164, R155 ;  /* 0x0000009ba419723e */ /* 0x000fe400000010ff */
[----:B------:R-:W-:Y:S02]  /*9c80*/  F2FP.BF16.F32.PACK_AB R26, R61, R60 ;  /* 0x0000003c3d1a723e */ /* 0x000fe400000010ff */
[----:B------:R-:W-:-:S02]  /*9c90*/  F2FP.BF16.F32.PACK_AB R27, R173, R154 ;  /* 0x0000009aad1b723e */ /* 0x000fc400000010ff */
[----:B------:R-:W-:Y:S01]  /*9ca0*/  MOV R32, R30 ;  /* 0x0000001e00207202 */ /* 0x000fe20000000f00 */
[----:B0-----:R-:W-:Y:S01]  /*9cb0*/  IMAD.U32 R4, RZ, RZ, UR4 ;  /* 0x00000004ff047e24 */ /* 0x001fe2000f8e00ff */
[----:B------:R-:W-:Y:S01]  /*9cc0*/  MOV R50, R50 ;  /* 0x0000003200327202 */ /* 0x000fe20000000f00 */
[----:B------:R-:W-:Y:S01]  /*9cd0*/  STSM.16.M88.4 [R46], R24 ;  /* 0x000000182e007844 */ /* 0x000fe20000000200 */
[----:B------:R-:W-:Y:S01]  /*9ce0*/  MOV R0, R74 ;  /* 0x0000004a00007202 */ /* 0x000fe20000000f00 */
[----:B------:R-:W-:Y:S01]  /*9cf0*/  IMAD.U32 R5, RZ, RZ, UR8 ;  /* 0x00000008ff057e24 */ /* 0x000fe2000f8e00ff */
[----:B------:R-:W-:Y:S02]  /*9d00*/  F2FP.BF16.F32.PACK_AB R29, R162, R153 ;  /* 0x00000099a21d723e */ /* 0x000fe400000010ff */
[----:B------:R-:W-:Y:S02]  /*9d10*/  F2FP.BF16.F32.PACK_AB R30, R69, R68 ;  /* 0x00000044451e723e */ /* 0x000fe400000010ff */
[----:B------:R-:W-:-:S02]  /*9d20*/  F2FP.BF16.F32.PACK_AB R31, R171, R152 ;  /* 0x00000098ab1f723e */ /* 0x000fc400000010ff */
[----:B------:R-:W-:Y:S02]  /*9d30*/  LOP3.LUT R70, R70, R189, RZ, 0x3c, !PT ;  /* 0x000000bd46467212 */ /* 0x000fe400078e3cff */
[----:B------:R-:W-:Y:S01]  /*9d40*/  MOV R54, R54 ;  /* 0x0000003600367202 */ /* 0x000fe20000000f00 */
[----:B------:R-:W-:Y:S01]  /*9d50*/  STSM.16.M88.4 [R50], R28 ;  /* 0x0000001c32007844 */ /* 0x000fe20000000200 */
[----:B------:R-:W-:Y:S02]  /*9d60*/  MOV R38, R82 ;  /* 0x0000005200267202 */ /* 0x000fe40000000f00 */
[----:B------:R-:W-:Y:S02]  /*9d70*/  F2FP.BF16.F32.PACK_AB R74, R77, R76 ;  /* 0x0000004c4d4a723e */ /* 0x000fe400000010ff */
[----:B------:R-:W-:Y:S02]  /*9d80*/  F2FP.BF16.F32.PACK_AB R75, R167, R56 ;  /* 0x00000038a74b723e */ /* 0x000fe400000010ff */
[----:B------:R-:W-:-:S02]  /*9d90*/  MOV R58, R58 ;  /* 0x0000003a003a7202 */ /* 0x000fc40000000f00 */
[----:B------:R-:W-:Y:S01]  /*9da0*/  F2FP.BF16.F32.PACK_AB R82, R85, R84 ;  /* 0x000000545552723e */ /* 0x000fe200000010ff */
[----:B------:R-:W-:Y:S01]  /*9db0*/  STSM.16.M88.4 [R54], R72 ;  /* 0x0000004836007844 */ /* 0x000fe20000000200 */
[----:B------:R-:W-:Y:S02]  /*9dc0*/  F2FP.BF16.F32.PACK_AB R83, R163, R48 ;  /* 0x00000030a353723e */ /* 0x000fe400000010ff */
[----:B------:R-:W-:Y:S02]  /*9dd0*/  LOP3.LUT R78, R78, R193, RZ, 0x3c, !PT ;  /* 0x000000c14e4e7212 */ /* 0x000fe400078e3cff */
[----:B------:R-:W-:Y:S01]  /*9de0*/  MOV R62, R62 ;  /* 0x0000003e003e7202 */ /* 0x000fe20000000f00 */
[----:B------:R-:W-:Y:S01]  /*9df0*/  STSM.16.M88.4 [R58], R80 ;  /* 0x000000503a007844 */ /* 0x000fe20000000200 */
[----:B------:R-:W-:Y:S02]  /*9e00*/  F2FP.BF16.F32.PACK_AB R97, R159, R98 ;  /* 0x000000629f61723e */ /* 0x000fe400000010ff */
[----:B------:R-:W-:Y:S01]  /*9e10*/  MOV R66, R66 ;  /* 0x0000004200427202 */ /* 0x000fe20000000f00 */
[----:B------:R-:W-:Y:S01]  /*9e20*/  STSM.16.M88.4 [R62], R88 ;  /* 0x000000583e007844 */ /* 0x000fe20000000200 */
        /* <DEDUP_REMOVED lines=34> */
[----:B------:R-:W-:Y:S02]  /*a050*/  F2FP.BF16.F32.PACK_AB R147, R151, R150 ;  /* 0x000000969793723e */ /* 0x000fe400000010ff */
[----:B------:R-:W-:Y:S02]  /*a060*/  PLOP3.LUT P1, PT, PT, PT, UP1, 0x80, 0x0 ;  /* 0x000000000000781c */ /* 0x000fe40003f2f018 */
[----:B------:R-:W-:Y:S01]  /*a070*/  PLOP3.LUT P2, PT, PT, PT, UP0, 0x80, 0x0 ;  /* 0x000000000000781c */ /* 0x000fe20003f4f008 */
[----:B------:R1:W-:Y:S01]  /*a080*/  STSM.16.M88.4 [R32], R144 ;  /* 0x0000009020007844 */ /* 0x0003e20000000200 */
[----:B------:R-:W-:Y:S01]  /*a090*/  BAR.SYNC.DEFER_BLOCKING 0x1, 0x100 ;  /* 0x0044000000007b1d */ /* 0x000fe20000010000 */
[----:B------:R-:W-:Y:S01]  /*a0a0*/  IMAD.U32 R6, RZ, RZ, UR6 ;  /* 0x00000006ff067e24 */ /* 0x000fe2000f8e00ff */
[----:B------:R-:W-:-:S07]  /*a0b0*/  MOV R7, UR7 ;  /* 0x0000000700077c02 */ /* 0x000fce0008000f00 */
[----:B0-----:R-:W2:Y:S04]  /*a0c0*/  @P1 LDG.E R0, desc[UR38][R4.64] ;  /* 0x0000002604001981 */ /* 0x001ea8000c1e1900 */
        /* <DEDUP_REMOVED lines=8> */
[----:B-1----:R-:W-:-:S14]  /*a150*/  @P2 BRA `(.L_x_10796) ;  /* 0x0000000000182947 */ /* 0x002fdc0003800000 */
[----:B------:R-:W-:Y:S05]  /*a160*/  @!P1 BRA `(.L_x_10796) ;  /* 0x0000000000149947 */ /* 0x000fea0003800000 */
[----:B------:R-:W2:Y:S04]  /*a170*/  LDG.E R3, desc[UR38][R4.64] ;  /* 0x0000002604037981 */ /* 0x000ea8000c1e1900 */
[----:B------:R-:W3:Y:S01]  /*a180*/  LDG.E R0, desc[UR38][R4.64+0x4] ;  /* 0x0000042604007981 */ /* 0x000ee2000c1e1900 */
[----:B--2---:R-:W-:Y:S02]  /*a190*/  R2UR UR6, R3 ;  /* 0x00000000030672ca */ /* 0x004fe400000e0000 */
[----:B---3--:R-:W-:-:S13]  /*a1a0*/  R2UR UR10, R0 ;  /* 0x00000000000a72ca */ /* 0x008fda00000e0000 */
[----:B------:R-:W-:-:S12]  /*a1b0*/  UIADD3 UR10, -UR6, UR10, URZ ;  /* 0x0000000a060a7290 */ /* 0x000fd8000fffe13f */
.L_x_10796:
[----:B------:R-:W-:Y:S01]  /*a1c0*/  USHF.R.S32.HI UR14, URZ, 0x1f, UR43 ;  /* 0x0000001f3f0e7899 */ /* 0x000fe2000801142b */
[----:B------:R-:W-:Y:S01]  /*a1d0*/  IADD3 R5, P2, R34, 0x3000, RZ ;  /* 0x0000300022057810 */ /* 0x000fe20007f5e0ff */
[----:B------:R-:W-:Y:S01]  /*a1e0*/  ULDC.64 UR12, c[0x0][0xb70] ;  /* 0x0002dc00000c7ab9 */ /* 0x000fe20000000a00 */
[----:B------:R-:W-:Y:S01]  /*a1f0*/  USHF.R.S32.HI UR9, URZ, 0x1f, UR4 ;  /* 0x0000001f3f097899 */ /* 0x000fe20008011404 */
[----:B------:R-:W-:Y:S01]  /*a200*/  IMAD.U32 R6, RZ, RZ, UR42 ;  /* 0x0000002aff067e24 */ /* 0x000fe2000f8e00ff */
[----:B------:R-:W-:Y:S01]  /*a210*/  UIMAD UR11, UR14, UR12, URZ ;  /* 0x0000000c0e0b72a4 */ /* 0x000fe2000f8e023f */
[----:B------:R-:W-:Y:S01]  /*a220*/  LOP3.LUT R4, R5, 0x380, RZ, 0xc0, !PT ;  /* 0x0000038005047812 */ /* 0x000fe200078ec0ff */
[----:B------:R-:W-:Y:S01]  /*a230*/  UMOV UR8, UR4 ;  /* 0x0000000400087c82 */ /* 0x000fe20008000000 */
[----:B------:R-:W-:Y:S01]  /*a240*/  USEL UR45, UR45, URZ, !UP1 ;  /* 0x0000003f2d2d7287 */ /* 0x000fe2000c800000 */
[----:B------:R-:W-:Y:S01]  /*a250*/  IMAD R6, R6, 0x80, R19 ;  /* 0x0000008006067824 */ /* 0x000fe200078e0213 */
[----:B------:R-:W-:Y:S01]  /*a260*/  UIMAD.WIDE.U32 UR6, UR43, UR12, UR8 ;  /* 0x0000000c2b0672a5 */ /* 0x000fe2000f8e0008 */
[----:B------:R-:W-:Y:S01]  /*a270*/  SHF.R.U64 R4, R4, 0x3, RZ ;  /* 0x0000000304047819 */ /* 0x000fe200000012ff */
[----:B------:R-:W-:Y:S01]  /*a280*/  UIMAD UR11, UR43, UR13, UR11 ;  /* 0x0000000d2b0b72a4 */ /* 0x000fe2000f8e020b */
[----:B------:R-:W-:Y:S01]  /*a290*/  LOP3.LUT R32, R33, 0x380, RZ, 0xc0, !PT ;  /* 0x0000038021207812 */ /* 0x000fe200078ec0ff */
[----:B------:R-:W-:Y:S01]  /*a2a0*/  USEL UR46, UR46, URZ, !UP1 ;  /* 0x0000003f2e2e7287 */ /* 0x000fe2000c800000 */
[----:B------:R-:W-:Y:S01]  /*a2b0*/  LOP3.LUT R4, R4, R5, RZ, 0x3c, !PT ;  /* 0x0000000504047212 */ /* 0x000fe200078e3cff */
[----:B------:R-:W-:Y:S01]  /*a2c0*/  ULDC.64 UR12, c[0x0][0xb78] ;  /* 0x0002de00000c7ab9 */ /* 0x000fe20000000a00 */
[----:B------:R-:W-:Y:S01]  /*a2d0*/  UIADD3 UR7, UR7, UR11, URZ ;  /* 0x0000000b07077290 */ /* 0x000fe2000fffe03f */
[----:B------:R-:W-:Y:S01]  /*a2e0*/  IADD3 R9, P1, R34, 0x2000, RZ ;  /* 0x0000200022097810 */ /* 0x000fe20007f3e0ff */
[----:B------:R-:W-:Y:S01]  /*a2f0*/  UIMAD UR8, UR45, UR12, URZ ;  /* 0x0000000c2d0872a4 */ /* 0x000fe2000f8e023f */
[----:B------:R-:W-:Y:S01]  /*a300*/  SHF.R.S32.HI R0, RZ, 0x1f, R6 ;  /* 0x0000001fff007819 */ /* 0x000fe20000011406 */
[----:B------:R-:W-:Y:S01]  /*a310*/  UIMAD.WIDE.U32 UR6, UR46, UR12, UR6 ;  /* 0x0000000c2e0672a5 */ /* 0x000fe2000f8e0006 */
[----:B------:R-:W-:Y:S01]  /*a320*/  SHF.R.U64 R32, R32, 0x3, RZ ;  /* 0x0000000320207819 */ /* 0x000fe200000012ff */
[----:B------:R-:W-:Y:S01]  /*a330*/  UIMAD UR8, UR46, UR13, UR8 ;  /* 0x0000000d2e0872a4 */ /* 0x000fe2000f8e0208 */
[----:B------:R-:W-:-:S02]  /*a340*/  LOP3.LUT R8, R9, 0x380, RZ, 0xc0, !PT ;  /* 0x0000038009087812 */ /* 0x000fc400078ec0ff */
[----:B------:R-:W-:Y:S01]  /*a350*/  LOP3.LUT R32, R32, R33, RZ, 0x3c, !PT ;  /* 0x0000002120207212 */ /* 0x000fe200078e3cff */
[----:B------:R-:W-:Y:S01]  /*a360*/  IMAD.X R33, RZ, RZ, R35, P0 ;  /* 0x000000ffff217224 */ /* 0x000fe200000e0623 */
[----:B------:R-:W-:Y:S01]  /*a370*/  IADD3 R3, P3, R6, UR6, RZ ;  /* 0x0000000606037c10 */ /* 0x000fe2000ff7e0ff */
[----:B------:R-:W-:Y:S01]  /*a380*/  IMAD.U32 R5, RZ, RZ, UR8 ;  /* 0x00000008ff057e24 */ /* 0x000fe2000f8e00ff */
[----:B------:R-:W-:Y:S01]  /*a390*/  SHF.R.U64 R8, R8, 0x3, RZ ;  /* 0x0000000308087819 */ /* 0x000fe200000012ff */
[----:B------:R-:W-:Y:S01]  /*a3a0*/  ULDC.64 UR12, c[0x0][0xaa0] ;  /* 0x0002a800000c7ab9 */ /* 0x000fe20000000a00 */
[----:B------:R-:W-:Y:S02]  /*a3b0*/  IADD3 R69, P0, R34, 0x8000, RZ ;  /* 0x0000800022457810 */ /* 0x000fe40007f1e0ff */
[----:B------:R-:W-:Y:S01]  /*a3c0*/  IADD3.X R0, R0, UR7, R5, P3, !PT ;  /* 0x0000000700007c10 */ /* 0x000fe20009ffe405 */
[----:B------:R-:W-:Y:S01]  /*a3d0*/  ULDC.64 UR6, c[0x0][0xb40] ;  /* 0x0002d00000067ab9 */ /* 0x000fe20000000a00 */
[----:B------:R-:W-:Y:S01]  /*a3e0*/  LOP3.LUT R8, R8, R9, RZ, 0x3c, !PT ;  /* 0x0000000908087212 */ /* 0x000fe200078e3cff */
[----:B------:R-:W-:Y:S01]  /*a3f0*/  IMAD.X R9, RZ, RZ, R35, P1 ;  /* 0x000000ffff097224 */ /* 0x000fe200008e0623 */
[----:B------:R-:W-:-:S02]  /*a400*/  LEA R26, P3, R3, UR6, 0x2 ;  /* 0x00000006031a7c11 */ /* 0x000fc4000f8610ff */
[C---:B------:R-:W-:Y:S02]  /*a410*/  IADD3 R61, P6, R34.reuse, 0x4000, RZ ;  /* 0x00004000223d7810 */ /* 0x040fe40007fde0ff */
[----:B------:R-:W-:Y:S02]  /*a420*/  LEA.HI.X R27, R3, UR7, R0, 0x2, P3 ;  /* 0x00000007031b7c11 */ /* 0x000fe400098f1400 */
[C---:B------:R-:W-:Y:S02]  /*a430*/  IADD3 R45, P5, R34.reuse, 0x5000, RZ ;  /* 0x00005000222d7810 */ /* 0x040fe40007fbe0ff */
[C---:B------:R-:W-:Y:S02]  /*a440*/  IADD3 R29, P4, R34.reuse, 0x6000, RZ ;  /* 0x00006000221d7810 */ /* 0x040fe40007f9e0ff */
[----:B------:R-:W-:Y:S02]  /*a450*/  IADD3 R13, P3, R34, 0x7000, RZ ;  /* 0x00007000220d7810 */ /* 0x000fe40007f7e0ff */
[----:B------:R-:W-:-:S02]  /*a460*/  IADD3.X R5, RZ, R35, RZ, P2, !PT ;  /* 0x00000023ff057210 */ /* 0x000fc400017fe4ff */
[C---:B------:R-:W-:Y:S02]  /*a470*/  IADD3 R43, P2, R34.reuse, 0xa000, RZ ;  /* 0x0000a000222b7810 */ /* 0x040fe40007f5e0ff */
[----:B------:R-:W-:Y:S02]  /*a480*/  IADD3 R57, P1, R34, 0x9000, RZ ;  /* 0x0000900022397810 */ /* 0x000fe40007f3e0ff */
[----:B------:R-:W-:Y:S02]  /*a490*/  LOP3.LUT R68, R69, 0x380, RZ, 0xc0, !PT ;  /* 0x0000038045447812 */ /* 0x000fe400078ec0ff */
        /* <DEDUP_REMOVED lines=24> */
[----:B------:R-:W-:Y:S01]  /*a620*/  LOP3.LUT R42, R42, R43, RZ, 0x3c, !PT ;  /* 0x0000002b2a2a7212 */ /* 0x000fe200078e3cff */
[--C-:B------:R-:W-:Y:S01]  /*a630*/  IMAD.X R43, RZ, RZ, R35.reuse, P2 ;  /* 0x000000ffff2b7224 */ /* 0x100fe200010e0623 */
[----:B------:R-:W-:Y:S01]  /*a640*/  LOP3.LUT R56, R56, R57, RZ, 0x3c, !PT ;  /* 0x0000003938387212 */ /* 0x000fe200078e3cff */
[----:B------:R-:W-:Y:S01]  /*a650*/  IMAD.X R57, RZ, RZ, R35, P1 ;  /* 0x000000ffff397224 */ /* 0x000fe200008e0623 */
[C---:B------:R-:W-:Y:S02]  /*a660*/  IADD3 R25, P6, R34.reuse, 0xb000, RZ ;  /* 0x0000b00022197810 */ /* 0x040fe40007fde0ff */
[C---:B------:R-:W-:Y:S02]  /*a670*/  IADD3 R73, P5, R34.reuse, 0xc000, RZ ;  /* 0x0000c00022497810 */ /* 0x040fe40007fbe0ff */
[C---:B------:R-:W-:Y:S02]  /*a680*/  IADD3 R65, P4, R34.reuse, 0xd000, RZ ;  /* 0x0000d00022417810 */ /* 0x040fe40007f9e0ff */
[----:B------:R-:W-:-:S02]  /*a690*/  IADD3 R49, P3, R34, 0xe000, RZ ;  /* 0x0000e00022317810 */ /* 0x000fc40007f7e0ff */
[----:B------:R-:W-:Y:S02]  /*a6a0*/  IADD3 R0, R6, 0x8, RZ ;  /* 0x0000000806007810 */ /* 0x000fe40007ffe0ff */
[----:B------:R-:W-:Y:S02]  /*a6b0*/  IADD3 R3, P2, R34, 0xf000, RZ ;  /* 0x0000f00022037810 */ /* 0x000fe40007f5e0ff */
[----:B------:R-:W-:Y:S02]  /*a6c0*/  ISETP.GE.OR P1, PT, R6, UR10, P0 ;  /* 0x0000000a06007c0c */ /* 0x000fe40008726670 */
[----:B------:R-:W-:Y:S01]  /*a6d0*/  LOP3.LUT R24, R25, 0x380, RZ, 0xc0, !PT ;  /* 0x0000038019187812 */ /* 0x000fe200078ec0ff */
[----:B------:R-:W-:Y:S01]  /*a6e0*/  IMAD.X R37, RZ, RZ, R35, P2 ;  /* 0x000000ffff257224 */ /* 0x000fe200010e0623 */
[----:B------:R-:W-:Y:S02]  /*a6f0*/  LOP3.LUT R72, R73, 0x380, RZ, 0xc0, !PT ;  /* 0x0000038049487812 */ /* 0x000fe400078ec0ff */
[----:B------:R-:W-:-:S02]  /*a700*/  LOP3.LUT R64, R65, 0x380, RZ, 0xc0, !PT ;  /* 0x0000038041407812 */ /* 0x000fc400078ec0ff */
[----:B------:R-:W-:Y:S02]  /*a710*/  LOP3.LUT R48, R49, 0x380, RZ, 0xc0, !PT ;  /* 0x0000038031307812 */ /* 0x000fe400078ec0ff */
[----:B------:R-:W-:Y:S02]  /*a720*/  LOP3.LUT R53, R34, 0x380, RZ, 0xc0, !PT ;  /* 0x0000038022357812 */ /* 0x000fe400078ec0ff */
[----:B------:R-:W-:Y:S01]  /*a730*/  ISETP.GE.OR P0, PT, R0, UR10, P0 ;  /* 0x0000000a00007c0c */ /* 0x000fe20008706670 */
[----:B------:R-:W-:Y:S01]  /*a740*/  UIMAD UR6, UR9, UR12, URZ ;  /* 0x0000000c090672a4 */ /* 0x000fe2000f8e023f */
[----:B------:R-:W-:Y:S01]  /*a750*/  LOP3.LUT R0, R3, 0x380, RZ, 0xc0, !PT ;  /* 0x0000038003007812 */ /* 0x000fe200078ec0ff */
[----:B------:R0:W-:Y:S01]  /*a760*/  @!P1 STG.E desc[UR38][R26.64], R21 ;  /* 0x000000151a009986 */ /* 0x0001e2000c101926 */
[----:B------:R-:W-:Y:S01]  /*a770*/  SHF.R.U64 R24, R24, 0x3, RZ ;  /* 0x0000000318187819 */ /* 0x000fe200000012ff */
[----:B------:R-:W-:Y:S01]  /*a780*/  ULDC.64 UR8, c[0x0][0xae0] ;  /* 0x0002b80000087ab9 */ /* 0x000fe20000000a00 */
[----:B------:R-:W-:-:S02]  /*a790*/  SHF.R.U64 R72, R72, 0x3, RZ ;  /* 0x0000000348487819 */ /* 0x000fc400000012ff */
[----:B------:R-:W-:Y:S02]  /*a7a0*/  SHF.R.U64 R64, R64, 0x3, RZ ;  /* 0x0000000340407819 */ /* 0x000fe400000012ff */
[----:B------:R-:W-:Y:S02]  /*a7b0*/  SHF.R.U64 R48, R48, 0x3, RZ ;  /* 0x0000000330307819 */ /* 0x000fe400000012ff */
        /* <DEDUP_REMOVED lines=12> */
[----:B0-----:R-:W-:Y:S01]  /*a880*/  IMAD.U32 R21, RZ, RZ, UR12 ;  /* 0x0000000cff157e24 */ /* 0x001fe2000f8e00ff */
[----:B------:R-:W-:Y:S01]  /*a890*/  MOV R53, R35 ;  /* 0x0000002300357202 */ /* 0x000fe20000000f00 */
[----:B------:R-:W-:Y:S01]  /*a8a0*/  UIMAD UR6, UR4, UR13, UR6 ;  /* 0x0000000d040672a4 */ /* 0x000fe2000f8e0206 */
[----:B------:R-:W-:Y:S01]  /*a8b0*/  LOP3.LUT R36, R0, R3, RZ, 0x3c, !PT ;  /* 0x0000000300247212 */ /* 0x000fe200078e3cff */
[----:B------:R-:W5:Y:S01]  /*a8c0*/  LD.E.128 R32, desc[UR38][R32.64] ;  /* 0x0000002620207980 */ /* 0x000f62000c101d00 */
[----:B------:R-:W-:-:S03]  /*a8d0*/  SHF.R.S32.HI R3, RZ, 0x1f, R2 ;  /* 0x0000001fff037819 */ /* 0x000fc60000011402 */
        /* <DEDUP_REMOVED lines=23> */
[----:B------:R-:W-:-:S02]  /*aa50*/  VIADD R21, R21, UR6 ;  /* 0x0000000615157c36 */ /* 0x000fc40008000000 */
[----:B------:R-:W-:Y:S01]  /*aa60*/  IMAD.U32 R3, RZ, RZ, UR8 ;  /* 0x00000008ff037e24 */ /* 0x000fe2000f8e00ff */
[----:B------:R-:W-:Y:S02]  /*aa70*/  UIMAD UR10, UR42, -0x80, UR10 ;  /* 0xffffff802a0a78a4 */ /* 0x000fe4000f8e020a */
[----:B------:R-:W-:Y:S02]  /*aa80*/  UIMAD UR4, UR43, UR9, UR4 ;  /* 0x000000092b0472a4 */ /* 0x000fe4000f8e0204 */
[----:B------:R-:W-:Y:S01]  /*aa90*/  IMAD.WIDE.U32 R20, R3, UR43, R20 ;  /* 0x0000002b03147c25 */ /* 0x000fe2000f8e0014 */
[----:B------:R-:W-:Y:S01]  /*aaa0*/  ULDC.64 UR6, c[0x0][0xae8] ;  /* 0x0002ba0000067ab9 */ /* 0x000fe20000000a00 */
[----:B------:R-:W-:-:S03]  /*aab0*/  ISETP.GE.AND P3, PT, R16, UR10, PT ;  /* 0x0000000a10007c0c */ /* 0x000fc6000bf66270 */
[----:B------:R-:W-:Y:S01]  /*aac0*/  IADD3 R21, R21, UR4, RZ ;  /* 0x0000000415157c10 */ /* 0x000fe2000fffe0ff */
[----:B------:R-:W-:Y:S01]  /*aad0*/  UIMAD UR4, UR45, UR6, URZ ;  /* 0x000000062d0472a4 */ /* 0x000fe2000f8e023f */
[----:B------:R-:W-:Y:S02]  /*aae0*/  VIADD R102, R102, 0x22820 ;  /* 0x0002282066667836 */ /* 0x000fe40000000000 */
[C---:B------:R-:W-:Y:S02]  /*aaf0*/  VIADD R17, R16.reuse, 0x60 ;  /* 0x0000006010117836 */ /* 0x040fe40000000000 */
[----:B------:R-:W-:Y:S01]  /*ab00*/  IMAD.U32 R79, RZ, RZ, UR6 ;  /* 0x00000006ff4f7e24 */ /* 0x000fe2000f8e00ff */
[----:B------:R-:W-:Y:S01]  /*ab10*/  UIMAD UR4, UR46, UR7, UR4 ;  /* 0x000000072e0472a4 */ /* 0x000fe2000f8e0204 */
[----:B------:R-:W-:Y:S02]  /*ab20*/  PRMT R102, RZ, 0x654, R102 ;  /* 0x00000654ff667816 */ /* 0x000fe40000000066 */
[----:B------:R-:W-:Y:S01]  /*ab30*/  IMAD.WIDE.U32 R78, R79, UR46, R20 ;  /* 0x0000002e4f4e7c25 */ /* 0x000fe2000f8e0014 */
[----:B------:R-:W-:Y:S01]  /*ab40*/  ISETP.GE.AND P2, PT, R17, UR10, PT ;  /* 0x0000000a11007c0c */ /* 0x000fe2000bf46270 */
[----:B0-----:R0:W-:Y:S01]  /*ab50*/  SYNCS.ARRIVE.TRANS64.RED.A1T0 RZ, [R102+URZ], RZ ;  /* 0x000000ff66ff79a7 */ /* 0x0011e2000810043f */
[----:B------:R-:W-:Y:S01]  /*ab60*/  SHF.R.S32.HI R17, RZ, 0x1f, R16 ;  /* 0x0000001fff117819 */ /* 0x000fe20000011410 */
[----:B------:R-:W-:-:S02]  /*ab70*/  VIADD R0, R16, 0x20 ;  /* 0x0000002010007836 */ /* 0x000fc40000000000 */
[----:B------:R-:W-:Y:S01]  /*ab80*/  VIADD R3, R16, 0x40 ;  /* 0x0000004010037836 */ /* 0x000fe20000000000 */
[----:B------:R-:W-:Y:S01]  /*ab90*/  BSSY B1, `(.L_x_10797) ;  /* 0x000001d000017945 */ /* 0x000fe20003800000 */
[----:B------:R-:W-:Y:S02]  /*aba0*/  IMAD.U32 R77, RZ, RZ, UR42 ;  /* 0x0000002aff4d7e24 */ /* 0x000fe4000f8e00ff */
        /* <DEDUP_REMOVED lines=9> */
[----:B------:R-:W-:Y:S01]  /*ac40*/  IMAD.MOV.U32 R20, RZ, RZ, R78 ;  /* 0x000000ffff147224 */ /* 0x000fe200078e004e */
[C---:B------:R-:W-:Y:S01]  /*ac50*/  ISETP.GE.AND P4, PT, R2.reuse, UR4, PT ;  /* 0x0000000402007c0c */ /* 0x040fe2000bf86270 */
        /* <DEDUP_REMOVED lines=16> */
.L_x_10798:
[----:B------:R-:W-:Y:S05]  /*ad60*/  BSYNC B1 ;  /* 0x0000000000017941 */ /* 0x000fea0003800000 */
.L_x_10797:
        /* <DEDUP_REMOVED lines=12> */
[----:B0----5:R-:W-:Y:S01]  /*ae30*/  IADD3 R52, R2, 0xc0, RZ ;  /* 0x000000c002347810 */ /* 0x021fe20007ffe0ff */
        /* <DEDUP_REMOVED lines=13> */
.L_x_10800:
[----:B------:R-:W-:Y:S05]  /*af10*/  BSYNC B1 ;  /* 0x0000000000017941 */ /* 0x000fea0003800000 */
.L_x_10799:
        /* <DEDUP_REMOVED lines=12> */
[----:B-1---5:R-:W-:Y:S01]  /*afe0*/  IADD3 R32, R2, 0xc0, RZ ;  /* 0x000000c002207810 */ /* 0x022fe20007ffe0ff */
        /* <DEDUP_REMOVED lines=13> */
.L_x_10802:
[----:B------:R-:W-:Y:S05]  /*b0c0*/  BSYNC B1 ;  /* 0x0000000000017941 */ /* 0x000fea0003800000 */
.L_x_10801:
[----:B------:R-:W-:Y:S05]  /*b0d0*/  @P2 BRA `(.L_x_10803) ;  /* 0x0000000c00802947 */ /* 0x000fea0003800000 */
[----:B------:R-:W-:Y:S01]  /*b0e0*/  IADD3 R3, P0, R76, 0x60, RZ ;  /* 0x000000604c037810 */ /* 0x000fe20007f1e0ff */
[----:B------:R-:W-:Y:S01]  /*b0f0*/  ULDC UR4, c[0x0][0xa8c] ;  /* 0x0002a30000047ab9 */ /* 0x000fe20000000800 */
[C---:B------:R-:W-:Y:S01]  /*b100*/  IADD3 R0, R2.reuse, 0x40, RZ ;  /* 0x0000004002007810 */ /* 0x040fe20007ffe0ff */
        /* <DEDUP_REMOVED lines=23> */
.L_x_10795:
[----:B------:R-:W-:Y:S01]  /*b280*/  ULDC.64 UR6, c[0x0][0xbe0] ;  /* 0x0002f80000067ab9 */ /* 0x000fe20000000a00 */
[----:B------:R-:W-:Y:S02]  /*b290*/  USHF.L.U32 UR4, UR46, 0x2, URZ ;  /* 0x000000022e047899 */ /* 0x000fe4000800063f */
[----:B------:R-:W-:Y:S01]  /*b2a0*/  UISETP.NE.U32.AND UP0, UPT, UR6, URZ, UPT ;  /* 0x0000003f0600728c */ /* 0x000fe2000bf05070 */
[----:B------:R-:W-:Y:S01]  /*b2b0*/  ULDC.64 UR8, c[0x0][0xbd8] ;  /* 0x0002f60000087ab9 */ /* 0x000fe20000000a00 */
[----:B------:R-:W-:Y:S02]  /*b2c0*/  USHF.L.U64.HI UR10, UR46, 0x2, UR45 ;  /* 0x000000022e0a7899 */ /* 0x000fe4000801022d */
[----:B------:R-:W-:Y:S02]  /*b2d0*/  UISETP.NE.AND.EX UP1, UPT, UR7, URZ, UPT, UP0 ;  /* 0x0000003f0700728c */ /* 0x000fe4000bf25300 */
[----:B------:R-:W-:-:S04]  /*b2e0*/  UISETP.NE.U32.AND UP0, UPT, UR8, URZ, UPT ;  /* 0x0000003f0800728c */ /* 0x000fc8000bf05070 */
[----:B------:R-:W-:Y:S01]  /*b2f0*/  PLOP3.LUT P2, PT, PT, PT, UP1, 0x80, 0x0 ;  /* 0x000000000000781c */ /* 0x000fe20003f4f018 */
[----:B------:R-:W-:-:S04]  /*b300*/  UISETP.NE.AND.EX UP0, UPT, UR9, URZ, UPT, UP0 ;  /* 0x0000003f0900728c */ /* 0x000fc8000bf05300 */
[----:B------:R-:W-:Y:S02]  /*b310*/  @UP1 UIADD3 UR6, UP2, UR4, UR6, URZ ;  /* 0x0000000604061290 */ /* 0x000fe4000ff5e03f */
[----:B------:R-:W-:Y:S02]  /*b320*/  PLOP3.LUT P1, PT, PT, PT, UP0, 0x80, 0x0 ;  /* 0x000000000000781c */ /* 0x000fe40003f2f008 */
[----:B------:R-:W-:Y:S02]  /*b330*/  @UP1 UIADD3.X UR7, UR10, UR7, URZ, UP2, !UPT ;  /* 0x000000070a071290 */ /* 0x000fe400097fe43f */
[----:B------:R-:W-:Y:S01]  /*b340*/  UIADD3 UR4, UP1, UR4, UR8, URZ ;  /* 0x0000000804047290 */ /* 0x000fe2000ff3e03f */
[----:B------:R-:W-:-:S03]  /*b350*/  IMAD.U32 R6, RZ, RZ, UR6 ;  /* 0x00000006ff067e24 */ /* 0x000fc6000f8e00ff */
[----:B------:R-:W-:Y:S01]  /*b360*/  IMAD.U32 R7, RZ, RZ, UR7 ;  /* 0x00000007ff077e24 */ /* 0x000fe2000f8e00ff */
[----:B------:R-:W-:Y:S01]  /*b370*/  UIADD3.X UR6, UR10, UR9, URZ, UP1, !UPT ;  /* 0x000000090a067290 */ /* 0x000fe20008ffe43f */
[----:B------:R-:W-:-:S03]  /*b380*/  IMAD.MOV.U32 R9, RZ, RZ, RZ ;  /* 0x000000ffff097224 */ /* 0x000fc600078e00ff */
[----:B------:R-:W2:Y:S01]  /*b390*/  @P2 LDG.E R6, desc[UR38][R6.64] ;  /* 0x0000002606062981 */ /* 0x000ea2000c1e1900 */
[----:B------:R-:W-:Y:S01]  /*b3a0*/  IMAD.U32 R4, RZ, RZ, UR4 ;  /* 0x00000004ff047e24 */ /* 0x000fe2000f8e00ff */
[----:B------:R-:W-:-:S05]  /*b3b0*/  MOV R5, UR6 ;  /* 0x0000000600057c02 */ /* 0x000fca0008000f00 */
[----:B------:R0:W5:Y:S01]  /*b3c0*/  @P1 LDG.E R9, desc[UR38][R4.64] ;  /* 0x0000002604091981 */ /* 0x000162000c1e1900 */
[----:B------:R-:W-:Y:S01]  /*b3d0*/  ULDC UR4, c[0x0][0xa88] ;  /* 0x0002a20000047ab9 */ /* 0x000fe20000000800 */
        /* <DEDUP_REMOVED lines=9> */
.L_x_10804:
        /* <DEDUP_REMOVED lines=32> */
.L_x_10806:
[----:B------:R-:W-:Y:S05]  /*b670*/  BSYNC B1 ;  /* 0x0000000000017941 */ /* 0x000fea0003800000 */
.L_x_10805:
[----:B------:R-:W-:Y:S01]  /*b680*/  ULDC.64 UR6, c[0x0][0xaa0] ;  /* 0x0002a80000067ab9 */ /* 0x000fe20000000a00 */
[----:B0-----:R-:W-:Y:S01]  /*b690*/  IMAD.MOV.U32 R3, RZ, RZ, R11 ;  /* 0x000000ffff037224 */ /* 0x001fe200078e000b */
[----:B------:R-:W-:Y:S01]  /*b6a0*/  ULDC.64 UR10, c[0x0][0xae0] ;  /* 0x0002b800000a7ab9 */ /* 0x000fe20000000a00 */
[----:B------:R-:W-:Y:S01]  /*b6b0*/  IMAD R0, R8, UR6, RZ ;  /* 0x0000000608007c24 */ /* 0x000fe2000f8e02ff */
[----:B------:R-:W-:Y:S01]  /*b6c0*/  BSSY B1, `(.L_x_10807) ;  /* 0x0000031000017945 */ /* 0x000fe20003800000 */
[----:B------:R-:W-:Y:S01]  /*b6d0*/  IMAD.WIDE.U32 R4, R9, UR6, R2 ;  /* 0x0000000609047c25 */ /* 0x000fe2000f8e0002 */
[----:B------:R-:W-:-:S03]  /*b6e0*/  UIMAD UR6, UR8, UR10, URZ ;  /* 0x0000000a080672a4 */ /* 0x000fc6000f8e023f */
[----:B------:R-:W-:Y:S01]  /*b6f0*/  IMAD R9, R9, UR7, R0 ;  /* 0x0000000709097c24 */ /* 0x000fe2000f8e0200 */
[----:B------:R-:W-:Y:S01]  /*b700*/  UIMAD UR7, UR42, -0x80, UR4 ;  /* 0xffffff802a0778a4 */ /* 0x000fe2000f8e0204 */
[----:B------:R-:W-:Y:S01]  /*b710*/  IMAD.U32 R3, RZ, RZ, UR10 ;  /* 0x0000000aff037e24 */ /* 0x000fe2000f8e00ff */
[----:B------:R-:W-:Y:S01]  /*b720*/  UIMAD UR6, UR43, UR11, UR6 ;  /* 0x0000000b2b0672a4 */ /* 0x000fe2000f8e0206 */
[----:B------:R-:W-:Y:S01]  /*b730*/  IMAD.IADD R5, R5, 0x1, R9 ;  /* 0x0000000105057824 */ /* 0x000fe200078e0209 */
[----:B------:R-:W-:Y:S01]  /*b740*/  ULDC.64 UR8, c[0x0][0xae8] ;  /* 0x0002ba0000087ab9 */ /* 0x000fe20000000a00 */
[C---:B------:R-:W-:Y:S01]  /*b750*/  VIADD R0, R16.reuse, 0x20 ;  /* 0x0000002010007836 */ /* 0x040fe20000000000 */
[C---:B------:R-:W-:Y:S01]  /*b760*/  ISETP.GE.AND P2, PT, R16.reuse, UR7, PT ;  /* 0x0000000710007c0c */ /* 0x040fe2000bf46270 */
[----:B------:R-:W-:Y:S01]  /*b770*/  IMAD.WIDE.U32 R4, R3, UR43, R4 ;  /* 0x0000002b03047c25 */ /* 0x000fe2000f8e0004 */
[----:B------:R-:W-:Y:S01]  /*b780*/  UIMAD UR4, UR45, UR8, URZ ;  /* 0x000000082d0472a4 */ /* 0x000fe2000f8e023f */
[----:B------:R-:W-:-:S02]  /*b790*/  IADD3 R3, R16, 0x40, RZ ;  /* 0x0000004010037810 */ /* 0x000fc40007ffe0ff */
[----:B------:R-:W-:Y:S01]  /*b7a0*/  VIADD R5, R5, UR6 ;  /* 0x0000000605057c36 */ /* 0x000fe20008000000 */
[----:B------:R-:W-:Y:S01]  /*b7b0*/  UIMAD UR4, UR46, UR9, UR4 ;  /* 0x000000092e0472a4 */ /* 0x000fe2000f8e0204 */
[----:B------:R-:W-:Y:S01]  /*b7c0*/  IMAD.U32 R7, RZ, RZ, UR8 ;  /* 0x00000008ff077e24 */ /* 0x000fe2000f8e00ff */
[----:B------:R-:W-:Y:S01]  /*b7d0*/  ISETP.GE.AND P0, PT, R3, UR7, PT ;  /* 0x0000000703007c0c */ /* 0x000fe2000bf06270 */
[----:B------:R-:W-:Y:S01]  /*b7e0*/  IMAD.U32 R3, RZ, RZ, UR42 ;  /* 0x0000002aff037e24 */ /* 0x000fe2000f8e00ff */
[----:B------:R-:W-:Y:S01]  /*b7f0*/  SHF.R.S32.HI R9, RZ, 0x1f, R16 ;  /* 0x0000001fff097819 */ /* 0x000fe20000011410 */
[----:B------:R-:W-:Y:S01]  /*b800*/  IMAD.WIDE.U32 R6, R7, UR46, R4 ;  /* 0x0000002e07067c25 */ /* 0x000fe2000f8e0004 */
[----:B------:R-:W-:-:S03]  /*b810*/  ISETP.GE.AND P1, PT, R0, UR7, PT ;  /* 0x0000000700007c0c */ /* 0x000fc6000bf26270 */
[----:B------:R-:W-:Y:S02]  /*b820*/  IMAD.MOV.U32 R8, RZ, RZ, R16 ;  /* 0x000000ffff087224 */ /* 0x000fe400078e0010 */
[----:B------:R-:W-:Y:S02]  /*b830*/  VIADD R11, R7, UR4 ;  /* 0x00000004070b7c36 */ /* 0x000fe40008000000 */
[----:B------:R-:W-:-:S04]  /*b840*/  IMAD.WIDE R8, R3, 0x80, R8 ;  /* 0x0000008003087825 */ /* 0x000fc800078e0208 */
[----:B------:R-:W-:Y:S01]  /*b850*/  VIADD R10, R16, 0x60 ;  /* 0x00000060100a7836 */ /* 0x000fe20000000000 */
[----:B------:R-:W-:Y:S06]  /*b860*/  @P2 BRA `(.L_x_10808) ;  /* 0x0000000000582947 */ /* 0x000fec0003800000 */
[C---:B------:R-:W-:Y:S01]  /*b870*/  VIADD R3, R2.reuse, 0x80 ;  /* 0x0000008002037836 */ /* 0x040fe20000000000 */
[----:B------:R-:W-:Y:S01]  /*b880*/  IADD3 R0, R2, 0x40, RZ ;  /* 0x0000004002007810 */ /* 0x000fe20007ffe0ff */
[----:B------:R-:W-:Y:S01]  /*b890*/  ULDC UR4, c[0x0][0xa8c] ;  /* 0x0002a30000047ab9 */ /* 0x000fe20000000800 */
[----:B------:R-:W-:Y:S01]  /*b8a0*/  ULDC.64 UR8, c[0x0][0xad8] ;  /* 0x0002b60000087ab9 */ /* 0x000fe20000000a00 */
[----:B------:R-:W-:Y:S01]  /*b8b0*/  IMAD.MOV.U32 R4, RZ, RZ, R6 ;  /* 0x000000ffff047224 */ /* 0x000fe200078e0006 */
[----:B------:R-:W-:Y:S01]  /*b8c0*/  ISETP.GE.AND P4, PT, R0, UR4, PT ;  /* 0x0000000400007c0c */ /* 0x000fe2000bf86270 */
[C---:B------:R-:W-:Y:S01]  /*b8d0*/  VIADD R0, R2.reuse, 0xc0 ;  /* 0x000000c002007836 */ /* 0x040fe20000000000 */
[----:B------:R-:W-:Y:S01]  /*b8e0*/  ISETP.GE.AND P5, PT, R3, UR4, PT ;  /* 0x0000000403007c0c */ /* 0x000fe2000bfa6270 */
[----:B------:R-:W-:Y:S01]  /*b8f0*/  IMAD R3, R9, UR8, RZ ;  /* 0x0000000809037c24 */ /* 0x000fe2000f8e02ff */
        /* <DEDUP_REMOVED lines=13> */
.L_x_10808:
[----:B------:R-:W-:Y:S05]  /*b9d0*/  BSYNC B1 ;  /* 0x0000000000017941 */ /* 0x000fea0003800000 */
.L_x_10807:
        /* <DEDUP_REMOVED lines=27> */
.L_x_10810:
[----:B------:R-:W-:Y:S05]  /*bb90*/  BSYNC B1 ;  /* 0x0000000000017941 */ /* 0x000fea0003800000 */
.L_x_10809:
        /* <DEDUP_REMOVED lines=19> */
[----:B01----:R-:W-:Y:S01]  /*bcd0*/  LEA R12, P0, R4, UR8, 0x1 ;  /* 0x00000008040c7c11 */ /* 0x003fe2000f8008ff */
[----:B------:R-:W-:-:S05]  /*bce0*/  IMAD.IADD R3, R5, 0x1, R3 ;  /* 0x0000000105037824 */ /* 0x000fca00078e0203 */
[----:B------:R-:W-:-:S05]  /*bcf0*/  LEA.HI.X R13, R4, UR9, R3, 0x1, P0 ;  /* 0x00000009040d7c11 */ /* 0x000fca00080f0c03 */
[----:B------:R2:W-:Y:S04]  /*bd00*/  @!P1 STG.E.128 desc[UR38][R12.64], RZ ;  /* 0x000000ff0c009986 */ /* 0x0005e8000c101d26 */
[----:B------:R2:W-:Y:S04]  /*bd10*/  @!P3 STG.E.128 desc[UR38][R12.64+0x80], RZ ;  /* 0x000080ff0c00b986 */ /* 0x0005e8000c101d26 */
[----:B------:R2:W-:Y:S04]  /*bd20*/  @!P4 STG.E.128 desc[UR38][R12.64+0x100], RZ ;  /* 0x000100ff0c00c986 */ /* 0x0005e8000c101d26 */
[----:B------:R2:W-:Y:S02]  /*bd30*/  @!P5 STG.E.128 desc[UR38][R12.64+0x180], RZ ;  /* 0x000180ff0c00d986 */ /* 0x0005e4000c101d26 */
.L_x_10812:
[----:B------:R-:W-:Y:S05]  /*bd40*/  BSYNC B1 ;  /* 0x0000000000017941 */ /* 0x000fea0003800000 */
.L_x_10811:
[----:B------:R-:W-:Y:S05]  /*bd50*/  @P2 BRA `(.L_x_10803) ;  /* 0x0000000000602947 */ /* 0x000fea0003800000 */
[----:B------:R-:W-:Y:S01]  /*bd60*/  IADD3 R3, P0, R8, 0x60, RZ ;  /* 0x0000006008037810 */ /* 0x000fe20007f1e0ff */
[----:B------:R-:W-:Y:S01]  /*bd70*/  VIADD R0, R2, 0x40 ;  /* 0x0000004002007836 */ /* 0x000fe20000000000 */
[----:B------:R-:W-:Y:S01]  /*bd80*/  ULDC UR4, c[0x0][0xa8c] ;  /* 0x0002a30000047ab9 */ /* 0x000fe20000000800 */
[----:B------:R-:W-:Y:S01]  /*bd90*/  MOV R5, R11 ;  /* 0x0000000b00057202 */ /* 0x000fe20000000f00 */
[----:B------:R-:W-:Y:S01]  /*bda0*/  ULDC.64 UR6, c[0x0][0xad8] ;  /* 0x0002b60000067ab9 */ /* 0x000fe20000000a00 */
[----:B------:R-:W-:Y:S01]  /*bdb0*/  IMAD.X R8, RZ, RZ, R9, P0 ;  /* 0x000000ffff087224 */ /* 0x000fe200000e0609 */
        /* <DEDUP_REMOVED lines=18> */
.L_x_10803:
[----:B------:R-:W-:Y:S05]  /*bee0*/  BSYNC B0 ;  /* 0x0000000000007941 */ /* 0x000fea0003800000 */
.L_x_10794:
[----:B------:R-:W-:Y:S02]  /*bef0*/  ULDC UR4, c[0x0][0xc14] ;  /* 0x0003050000047ab9 */ /* 0x000fe40000000800 */
[----:B------:R-:W-:-:S13]  /*bf00*/  ISETP.GE.AND P0, PT, R111, UR4, PT ;  /* 0x000000046f007c0c */ /* 0x000fda000bf06270 */
[----:B------:R-:W-:Y:S05]  /*bf10*/  @!P0 BRA `(.L_x_10813) ;  /* 0xffffff4c00988947 */ /* 0x000fea000383ffff */
[----:B------:R-:W-:Y:S05]  /*bf20*/  EXIT ;  /* 0x000000000000794d */ /* 0x000fea0003800000 */
.L_x_10758:
        /* <DEDUP_REMOVED lines=61> */
.L_x_10818:
        /* <DEDUP_REMOVED lines=15> */
.L_x_10817:
[----:B------:R-:W-:Y:S05]  /*c3f0*/  BSYNC B0 ;  /* 0x0000000000007941 */ /* 0x000fea0003800000 */
.L_x_10816:
[----:B0----5:R-:W0:Y:S01]  /*c400*/  SHFL.UP PT, R2, R8, 0x1, RZ ;  /* 0x0420000008027989 */ /* 0x021e2200000e00ff */
        /* <DEDUP_REMOVED lines=24> */
.L_x_10814:
[----:B------:R-:W-:-:S04]  /*c590*/  IMAD.IADD R7, R5, 0x1, -R2 ;  /* 0x0000000105077824 */ /* 0x000fc800078e0a02 */
[----:B------:R-:W-:-:S05]  /*c5a0*/  IMAD R2, R4, UR4, R7 ;  /* 0x0000000404027c24 */ /* 0x000fca000f8e0207 */
[----:B------:R-:W-:Y:S02]  /*c5b0*/  ISETP.GT.AND P0, PT, R2, UR6, PT ;  /* 0x0000000602007c0c */ /* 0x000fe4000bf04270 */
[----:B------:R-:W0:Y:S11]  /*c5c0*/  LDC.64 R2, c[0x0][0xc68] ;  /* 0x00031a00ff027b82 */ /* 0x000e360000000a00 */
[----:B------:R-:W-:-:S04]  /*c5d0*/  VOTE.ANY R9, PT, !P0 ;  /* 0x0000000000097806 */ /* 0x000fc800040e0100 */
[----:B------:R-:W1:Y:S02]  /*c5e0*/  POPC R5, R9 ;  /* 0x0000000900057309 */ /* 0x000e640000000000 */
[----:B-1----:R-:W-:-:S05]  /*c5f0*/  IADD3 R19, R5, R6, RZ ;  /* 0x0000000605137210 */ /* 0x002fca0007ffe0ff */
        /* <DEDUP_REMOVED lines=13> */
.L_x_10819:
        /* <DEDUP_REMOVED lines=51> */
[----:B------:R-:W-:-:S05]  /*ca00*/  IADD3 R10, -R10, RZ, RZ ;  /* 0x000000ff0a0a7210 */ /* 0x000fca0007ffe1ff */
[----:B------:R-:W-:Y:S01]  /*ca10*/  IMAD R18, R2, R10, R5 ;  /* 0x0000000a02127224 */ /* 0x000fe200078e0205 */
[----:B------:R-:W-:-:S05]  /*ca20*/  LOP3.LUT R2, RZ, R2, RZ, 0x33, !PT ;  /* 0x00000002ff027212 */ /* 0x000fca00078e33ff */
[----:B------:R-:W-:Y:S01]  /*ca30*/  IMAD.IADD R17, R17, 0x1, R2 ;  /* 0x0000000111117824 */ /* 0x000fe200078e0202 */
[----:B------:R-:W-:Y:S06]  /*ca40*/  BRA `(.L_x_10820) ;  /* 0x00000000000c7947 */ /* 0x000fec0003800000 */
.L_x_10815:
[----:B------:R-:W-:Y:S02]  /*ca50*/  IMAD.MOV.U32 R17, RZ, RZ, RZ ;  /* 0x000000ffff117224 */ /* 0x000fe400078e00ff */
[----:B------:R-:W-:Y:S02]  /*ca60*/  IMAD.U32 R16, RZ, RZ, UR6 ;  /* 0x00000006ff107e24 */ /* 0x000fe4000f8e00ff */
[----:B------:R-:W-:-:S07]  /*ca70*/  IMAD.MOV.U32 R18, RZ, RZ, RZ ;  /* 0x000000ffff127224 */ /* 0x000fce00078e00ff */
.L_x_10820:
        /* <DEDUP_REMOVED lines=20> */
.L_x_10886:
        /* <DEDUP_REMOVED lines=35> */
[----:B-1----:R-:W-:Y:S01]  /*cdf0*/  IMAD.U32 R6, RZ, RZ, UR4 ;  /* 0x00000004ff067e24 */ /* 0x002fe2000f8e00ff */
        /* <DEDUP_REMOVED lines=15> */
.L_x_10822:
[----:B------:R-:W-:Y:S01]  /*cef0*/  IMAD.MOV.U32 R3, RZ, RZ, RZ ;  /* 0x000000ffff037224 */ /* 0x000fe200078e00ff */
[----:B------:R-:W-:-:S05]  /*cf00*/  ULDC.64 UR4, c[0x0][0xa20] ;  /* 0x0002880000047ab9 */ /* 0x000fca0000000a00 */
[----:B------:R-:W2:Y:S01]  /*cf10*/  @P0 LDG.E R3, desc[UR38][R4.64] ;  /* 0x0000002604030981 */ /* 0x000ea2000c1e1900 */
[----:B------:R-:W-:-:S04]  /*cf20*/  ISETP.NE.U32.AND P1, PT, RZ, UR4, PT ;  /* 0x00000004ff007c0c */ /* 0x000fc8000bf25070 */
[----:B------:R-:W-:Y:S02]  /*cf30*/  ISETP.NE.AND.EX P1, PT, RZ, UR5, PT, P1 ;  /* 0x00000005ff007c0c */ /* 0x000fe4000bf25310 */
[----:B--2--5:R-:W-:-:S05]  /*cf40*/  IADD3 R2, R3, R0, RZ ;  /* 0x0000000003027210 */ /* 0x024fca0007ffe0ff */
[----:B------:R1:W-:Y:S06]  /*cf50*/  STL [R1+0x8], R2 ;  /* 0x0000080201007387 */ /* 0x0003ec0000100800 */
[----:B------:R-:W-:Y:S05]  /*cf60*/  @!P1 BRA `(.L_x_10823) ;  /* 0x0000000000109947 */ /* 0x000fea0003800000 */
[----:B-1----:R-:W-:-:S04]  /*cf70*/  IADD3 R2, P0, R11, UR4, RZ ;  /* 0x000000040b027c10 */ /* 0x002fc8000ff1e0ff */
[----:B------:R-:W-:-:S05]  /*cf80*/  IADD3.X R3, R10, UR5, RZ, P0, !PT ;  /* 0x000000050a037c10 */ /* 0x000fca00087fe4ff */
[----:B------:R1:W5:Y:S01]  /*cf90*/  LDG.E R7, desc[UR38][R2.64] ;  /* 0x0000002602077981 */ /* 0x000362000c1e1900 */
[----:B------:R-:W-:Y:S05]  /*cfa0*/  BRA `(.L_x_10824) ;  /* 0x0000000000107947 */ /* 0x000fea0003800000 */
.L_x_10823:
[----:B------:R-:W-:Y:S05]  /*cfb0*/  @!P0 BRA `(.L_x_10824) ;  /* 0x00000000000c8947 */ /* 0x000fea0003800000 */
[----:B-1----:R-:W2:Y:S04]  /*cfc0*/  LDG.E R2, desc[UR38][R4.64] ;  /* 0x0000002604027981 */ /* 0x002ea8000c1e1900 */
[----:B------:R-:W2:Y:S02]  /*cfd0*/  LDG.E R7, desc[UR38][R4.64+0x4] ;  /* 0x0000042604077981 */ /* 0x000ea4000c1e1900 */
[----:B--2---:R-:W-:-:S07]  /*cfe0*/  IMAD.IADD R7, R7, 0x1, -R2 ;  /* 0x0000000107077824 */ /* 0x004fce00078e0a02 */
.L_x_10824:
[----:B-----5:R-:W-:Y:S01]  /*cff0*/  IMAD.IADD R7, R7, 0x1, -R0 ;  /* 0x0000000107077824 */ /* 0x020fe200078e0a00 */
[----:B------:R-:W-:Y:S01]  /*d000*/  LEA R0, R17, 0xdf, 0x7 ;  /* 0x000000df11007811 */ /* 0x000fe200078e38ff */
[----:B------:R-:W-:Y:S03]  /*d010*/  BSSY B6, `(.L_x_10825) ;  /* 0x00002b0000067945 */ /* 0x000fe60003800000 */
[C---:B------:R-:W-:Y:S01]  /*d020*/  IADD3 R0, R7.reuse, R0, -R6 ;  /* 0x0000000007007210 */ /* 0x040fe20007ffe806 */
[----:B------:R-:W-:-:S04]  /*d030*/  VIADD R7, R7, 0x5f ;  /* 0x0000005f07077836 */ /* 0x000fc80000000000 */
[----:B------:R-:W-:-:S04]  /*d040*/  IMAD.HI R7, R7, 0x2aaaaaab, RZ ;  /* 0x2aaaaaab07077827 */ /* 0x000fc800078e02ff */
[----:B-1----:R-:W-:Y:S01]  /*d050*/  IMAD.HI R2, R0, 0x2aaaaaab, RZ ;  /* 0x2aaaaaab00027827 */ /* 0x002fe200078e02ff */
[----:B------:R-:W-:-:S04]  /*d060*/  SHF.R.U32.HI R0, RZ, 0x1f, R7 ;  /* 0x0000001fff007819 */ /* 0x000fc80000011607 */
[----:B------:R-:W-:Y:S02]  /*d070*/  SHF.R.U32.HI R3, RZ, 0x1f, R2 ;  /* 0x0000001fff037819 */ /* 0x000fe40000011602 */
[----:B------:R-:W-:Y:S02]  /*d080*/  LEA.HI.SX32 R0, R7, R0, 0x1c ;  /* 0x0000000007007211 */ /* 0x000fe400078fe2ff */
[----:B------:R-:W-:-:S04]  /*d090*/  LEA.HI.SX32 R3, R2, R3, 0x1c ;  /* 0x0000000302037211 */ /* 0x000fc800078fe2ff */
        /* <DEDUP_REMOVED lines=21> */
.L_x_10826:
        /* <DEDUP_REMOVED lines=23> */
.L_x_10828:
        /* <DEDUP_REMOVED lines=20> */
.L_x_10830:
        /* <DEDUP_REMOVED lines=16> */
.L_x_10829:
        /* <DEDUP_REMOVED lines=31> */
.L_x_10831:
        /* <DEDUP_REMOVED lines=19> */
.L_x_10902:
[----:B------:R-:W-:Y:S01]  /*d8c0*/  UMOV UR4, 0xffffffff ;  /* 0xffffffff00047882 */ /* 0x000fe20000000000 */
[----:B------:R-:W-:Y:S02]  /*d8d0*/  SHF.R.S32.HI R5, RZ, 0x1f, R0 ;  /* 0x0000001fff057819 */ /* 0x000fe40000011400 */
[----:B------:R-:W-:Y:S05]  /*d8e0*/  BRA.DIV UR4, `(.L_x_10833) ;  /* 0x00000036044c7947 */ /* 0x000fea000b800000 */
[----:B------:R-:W-:-:S13]  /*d8f0*/  ELECT P6, URZ, PT ;  /* 0x00000000003f782f */ /* 0x000fda00038c0000 */
.L_x_10905:
        /* <DEDUP_REMOVED lines=21> */
.L_x_10835:
        /* <DEDUP_REMOVED lines=9> */
.L_x_10906:
        /* <DEDUP_REMOVED lines=11> */
.L_x_10837:
        /* <DEDUP_REMOVED lines=22> */
.L_x_10834:
        /* <DEDUP_REMOVED lines=30> */
.L_x_10907:
[----:B------:R-:W-:Y:S05]  /*ded0*/  BSYNC B0 ;  /* 0x0000000000007941 */ /* 0x000fea0003800000 */
.L_x_10838:
        /* <DEDUP_REMOVED lines=11> */
.L_x_10908:
        /* <DEDUP_REMOVED lines=11> */
.L_x_10843:
        /* <DEDUP_REMOVED lines=37> */
.L_x_10841:
[----:B------:R-:W-:Y:S05]  /*e290*/  BSYNC B0 ;  /* 0x0000000000007941 */ /* 0x000fea0003800000 */
.L_x_10840:
        /* <DEDUP_REMOVED lines=43> */
.L_x_10850:
[----:B-1----:R-:W1:Y:S01]  /*e550*/  S2R R3, SR_CgaCtaId ;  /* 0x0000000000037919 */ /* 0x002e620000008800 */
[----:B------:R-:W-:-:S04]  /*e560*/  MOV R2, 0x400 ;  /* 0x0000040000027802 */ /* 0x000fc80000000f00 */
[----:B-1----:R-:W-:Y:S02]  /*e570*/  LEA R2, R3, R2, 0x18 ;  /* 0x0000000203027211 */ /* 0x002fe400078ec0ff */
[----:B------:R-:W-:-:S03]  /*e580*/  SHF.L.U32 R3, R12, 0x1f, RZ ;  /* 0x0000001f0c037819 */ /* 0x000fc600000006ff */
[----:B------:R-:W-:-:S04]  /*e590*/  IMAD R2, R13, 0x8, R2 ;  /* 0x000000080d027824 */ /* 0x000fc800078e0202 */
[----:B------:R-:W1:Y:S02]  /*e5a0*/  SYNCS.PHASECHK.TRANS64.TRYWAIT P0, [R2+URZ+0x22840], R3 ;  /* 0x02284003020075a7 */ /* 0x000e64000800017f */
[----:B-1----:R-:W-:Y:S05]  /*e5b0*/  @!P0 BRA `(.L_x_10851) ;  /* 0x0000002800808947 */ /* 0x002fea0003800000 */
.L_x_10909:
[----:B------:R-:W2:Y:S02]  /*e5c0*/  S2R R6, SR_TID.X ;  /* 0x0000000000067919 */ /* 0x000ea40000002100 */
[----:B--2---:R-:W-:-:S04]  /*e5d0*/  LOP3.LUT R6, R6, 0x7f, RZ, 0xc0, !PT ;  /* 0x0000007f06067812 */ /* 0x004fc800078ec0ff */
[----:B------:R-:W-:-:S13]  /*e5e0*/  ISETP.NE.AND P1, PT, R6, RZ, PT ;  /* 0x000000ff0600720c */ /* 0x000fda0003f25270 */
        /* <DEDUP_REMOVED lines=8> */
.L_x_10852:
        /* <DEDUP_REMOVED lines=22> */
.L_x_10910:
        /* <DEDUP_REMOVED lines=8> */
.L_x_10854:
        /* <DEDUP_REMOVED lines=34> */
.L_x_10849:
[----:B------:R-:W-:Y:S05]  /*ea70*/  BSYNC B2 ;  /* 0x0000000000027941 */ /* 0x000fea0003800000 */
.L_x_10848:
[----:B------:R-:W2:Y:S02]  /*ea80*/  LDL.LU R2, [R1+0x14] ;  /* 0x0000140001027983 */ /* 0x000ea40000300800 */
[----:B--2---:R-:W-:-:S07]  /*ea90*/  VIADD R8, R2, 0xfffffffd ;  /* 0xfffffffd02087836 */ /* 0x004fce0000000000 */
.L_x_10847:
[----:B------:R-:W-:Y:S05]  /*eaa0*/  BSYNC B1 ;  /* 0x0000000000017941 */ /* 0x000fea0003800000 */
.L_x_10846:
[----:B------:R-:W-:-:S13]  /*eab0*/  ISETP.NE.AND P0, PT, R10, RZ, PT ;  /* 0x000000ff0a00720c */ /* 0x000fda0003f05270 */
[----:B------:R-:W-:Y:S05]  /*eac0*/  @!P0 BRA `(.L_x_10845) ;  /* 0x0000000c00a08947 */ /* 0x000fea0003800000 */
.L_x_10869:
        /* <DEDUP_REMOVED lines=11> */
[----:B0-----:R-:W-:Y:S01]  /*eb80*/  IMAD.MOV.U32 R12, RZ, RZ, R8 ;  /* 0x000000ffff0c7224 */ /* 0x001fe200078e0008 */
[----:B------:R-:W-:-:S04]  /*eb90*/  ISETP.NE.U32.AND P0, PT, RZ, UR4, PT ;  /* 0x00000004ff007c0c */ /* 0x000fc8000bf05070 */
[----:B------:R-:W-:-:S13]  /*eba0*/  ISETP.NE.AND.EX P0, PT, RZ, UR5, PT, P0 ;  /* 0x00000005ff007c0c */ /* 0x000fda000bf05300 */
        /* <DEDUP_REMOVED lines=19> */
.L_x_10857:
[----:B------:R-:W1:Y:S01]  /*ece0*/  S2R R3, SR_CgaCtaId ;  /* 0x0000000000037919 */ /* 0x000e620000008800 */
[----:B------:R-:W-:-:S04]  /*ecf0*/  MOV R2, 0x400 ;  /* 0x0000040000027802 */ /* 0x000fc80000000f00 */
[----:B-1----:R-:W-:Y:S02]  /*ed00*/  LEA R2, R3, R2, 0x18 ;  /* 0x0000000203027211 */ /* 0x002fe400078ec0ff */
[----:B------:R-:W-:-:S03]  /*ed10*/  SHF.L.U32 R3, R11, 0x1f, RZ ;  /* 0x0000001f0b037819 */ /* 0x000fc600000006ff */
[----:B------:R-:W-:-:S04]  /*ed20*/  IMAD R2, R10, 0x8, R2 ;  /* 0x000000080a027824 */ /* 0x000fc800078e0202 */
[----:B------:R-:W1:Y:S02]  /*ed30*/  SYNCS.PHASECHK.TRANS64.TRYWAIT P0, [R2+URZ+0x22840], R3 ;  /* 0x02284003020075a7 */ /* 0x000e64000800017f */
[----:B-1----:R-:W-:Y:S05]  /*ed40*/  @!P0 BRA `(.L_x_10858) ;  /* 0x0000002000c48947 */ /* 0x002fea0003800000 */
.L_x_10911:
        /* <DEDUP_REMOVED lines=11> */
.L_x_10859:
        /* <DEDUP_REMOVED lines=21> */
.L_x_10912:
        /* <DEDUP_REMOVED lines=8> */
.L_x_10861:
        /* <DEDUP_REMOVED lines=33> */
.L_x_10856:
[----:B------:R-:W-:Y:S05]  /*f1e0*/  BSYNC B1 ;  /* 0x0000000000017941 */ /* 0x000fea0003800000 */
.L_x_10855:
        /* <DEDUP_REMOVED lines=18> */
[----:B-1----:R-:W-:Y:S01]  /*f310*/  @P0 IMAD.HI.U32 R6, R10, R2, RZ ;  /* 0x000000020a060227 */ /* 0x002fe200078e00ff */
        /* <DEDUP_REMOVED lines=12> */
.L_x_10864:
[----:B------:R-:W2:Y:S01]  /*f3e0*/  S2R R3, SR_CgaCtaId ;  /* 0x0000000000037919 */ /* 0x000ea20000008800 */
[----:B------:R-:W-:-:S04]  /*f3f0*/  MOV R2, 0x400 ;  /* 0x0000040000027802 */ /* 0x000fc80000000f00 */
[----:B--2---:R-:W-:Y:S02]  /*f400*/  LEA R2, R3, R2, 0x18 ;  /* 0x0000000203027211 */ /* 0x004fe400078ec0ff */
[----:B------:R-:W-:-:S03]  /*f410*/  SHF.L.U32 R3, R11, 0x1f, RZ ;  /* 0x0000001f0b037819 */ /* 0x000fc600000006ff */
[----:B------:R-:W-:-:S04]  /*f420*/  IMAD R2, R12, 0x8, R2 ;  /* 0x000000080c027824 */ /* 0x000fc800078e0202 */
[----:B------:R-:W2:Y:S02]  /*f430*/  SYNCS.PHASECHK.TRANS64.TRYWAIT P0, [R2+URZ+0x22840], R3 ;  /* 0x02284003020075a7 */ /* 0x000ea4000800017f */
[----:B--2---:R-:W-:Y:S05]  /*f440*/  @!P0 BRA `(.L_x_10865) ;  /* 0x0000001c002c8947 */ /* 0x004fea0003800000 */
.L_x_10913:
        /* <DEDUP_REMOVED lines=11> */
.L_x_10866:
        /* <DEDUP_REMOVED lines=22> */
.L_x_10914:
        /* <DEDUP_REMOVED lines=8> */
.L_x_10868:
        /* <DEDUP_REMOVED lines=34> */
.L_x_10863:
[----:B------:R-:W-:Y:S05]  /*f900*/  BSYNC B1 ;  /* 0x0000000000017941 */ /* 0x000fea0003800000 */
.L_x_10862:
[C---:B------:R-:W-:Y:S01]  /*f910*/  ISETP.GT.AND P0, PT, R8.reuse, 0x1, PT ;  /* 0x000000010800780c */ /* 0x040fe20003f04270 */
[----:B------:R-:W-:-:S05]  /*f920*/  VIADD R2, R8, 0xfffffffe ;  /* 0xfffffffe08027836 */ /* 0x000fca0000000000 */
[----:B------:R-:W-:-:S07]  /*f930*/  MOV R8, R2 ;  /* 0x0000000200087202 */ /* 0x000fce0000000f00 */
[----:B------:R-:W-:Y:S05]  /*f940*/  @P0 BRA `(.L_x_10869) ;  /* 0xfffffff000600947 */ /* 0x000fea000383ffff */
.L_x_10845:
[----:B------:R-:W-:Y:S05]  /*f950*/  BSYNC B0 ;  /* 0x0000000000007941 */ /* 0x000fea0003800000 */
.L_x_10844:
        /* <DEDUP_REMOVED lines=23> */
.L_x_10871:
[----:B------:R-:W-:Y:S05]  /*fad0*/  BSYNC B0 ;  /* 0x0000000000007941 */ /* 0x000fea0003800000 */
.L_x_10870:
[----:B-1----:R-:W2:Y:S02]  /*fae0*/  LDL.LU R2, [R1+0x4] ;  /* 0x0000040001027983 */ /* 0x002ea40000300800 */
[----:B--2---:R-:W-:-:S05]  /*faf0*/  LOP3.LUT R2, R2, R0, RZ, 0x3c, !PT ;  /* 0x0000000002027212 */ /* 0x004fca00078e3cff */
[----:B------:R1:W-:Y:S02]  /*fb00*/  STL [R1+0x4], R2 ;  /* 0x0000040201007387 */ /* 0x0003e40000100800 */
.L_x_10827:
[----:B------:R-:W-:Y:S05]  /*fb10*/  BSYNC B6 ;  /* 0x0000000000067941 */ /* 0x000fea0003800000 */
.L_x_10825:
[----:B------:R-:W-:-:S03]  /*fb20*/  UMOV UR4, 0xffffffff ;  /* 0xffffffff00047882 */ /* 0x000fc60000000000 */
[----:B------:R-:W-:Y:S05]  /*fb30*/  BRA.DIV UR4, `(.L_x_10872) ;  /* 0x0000001604987947 */ /* 0x000fea000b800000 */
[----:B------:R2:W3:Y:S04]  /*fb40*/  SHFL.IDX PT, R4, R16, RZ, 0x1f ;  /* 0x00001fff10047589 */ /* 0x0004e800000e0000 */
[----:B------:R2:W4:Y:S02]  /*fb50*/  SHFL.IDX PT, R7, R16, 0x1, 0x1f ;  /* 0x00201f0010077f89 */ /* 0x00052400000e0000 */
.L_x_10918:
        /* <DEDUP_REMOVED lines=13> */
.L_x_10874:
[----:B------:R-:W-:Y:S05]  /*fc30*/  BSYNC B0 ;  /* 0x0000000000007941 */ /* 0x000fea0003800000 */
.L_x_10873:
        /* <DEDUP_REMOVED lines=23> */
.L_x_10926:
[----:B------:R-:W-:Y:S02]  /*fdb0*/  ULDC UR4, c[0x0][0xc10] ;  /* 0x0003040000047ab9 */ /* 0x000fe40000000800 */
[----:B------:R-:W-:-:S04]  /*fdc0*/  IMAD.U32 R5, RZ, RZ, UR4 ;  /* 0x00000004ff057e24 */ /* 0x000fc8000f8e00ff */
[----:B-1----:R-:W-:-:S04]  /*fdd0*/  IMAD R14, R14, R5, RZ ;  /* 0x000000050e0e7224 */ /* 0x002fc800078e02ff */
[----:B----4-:R-:W-:-:S05]  /*fde0*/  IMAD.IADD R7, R7, 0x1, R14 ;  /* 0x0000000107077824 */ /* 0x010fca00078e020e */
[----:B---3--:R-:W-:-:S13]  /*fdf0*/  ISETP.GT.AND P0, PT, R7, R4, PT ;  /* 0x000000040700720c */ /* 0x008fda0003f04270 */
[----:B------:R-:W-:Y:S05]  /*fe00*/  @P0 BRA `(.L_x_10876) ;  /* 0x0000000000b40947 */ /* 0x000fea0003800000 */
[----:B------:R-:W1:Y:S02]  /*fe10*/  LDC R0, c[0x0][0xc14] ;  /* 0x00030500ff007b82 */ /* 0x000e640000000800 */
.L_x_10881:
[----:B------:R-:W-:-:S05]  /*fe20*/  VIADD R19, R19, 0x1f ;  /* 0x0000001f13137836 */ /* 0x000fca0000000000 */
[----:B-1----:R-:W-:-:S13]  /*fe30*/  ISETP.GE.AND P0, PT, R19, R0, PT ;  /* 0x000000001300720c */ /* 0x002fda0003f06270 */
[----:B------:R-:W-:Y:S05]  /*fe40*/  @P0 BRA `(.L_x_10877) ;  /* 0x0000000400ec0947 */ /* 0x000fea0003800000 */
[----:B0-----:R-:W0:Y:S01]  /*fe50*/  S2R R2, SR_TID.X ;  /* 0x0000000000027919 */ /* 0x001e220000002100 */
[----:B------:R-:W-:Y:S01]  /*fe60*/  BSSY B0, `(.L_x_10878) ;  /* 0x000000a000007945 */ /* 0x000fe20003800000 */
[----:B------:R-:W-:Y:S02]  /*fe70*/  MOV R17, RZ ;  /* 0x000000ff00117202 */ /* 0x000fe40000000f00 */
        /* <DEDUP_REMOVED lines=8> */
.L_x_10879:
[----:B------:R-:W-:Y:S05]  /*ff00*/  BSYNC B0 ;  /* 0x0000000000007941 */ /* 0x000fea0003800000 */
.L_x_10878:
        /* <DEDUP_REMOVED lines=23> */
.L_x_10934:
[----:B------:R-:W-:Y:S02]  /*10080*/  ULDC UR4, c[0x0][0xc10] ;  /* 0x0003040000047ab9 */ /* 0x000fe40000000800 */
[----:B------:R-:W-:-:S04]  /*10090*/  IMAD.U32 R5, RZ, RZ, UR4 ;  /* 0x00000004ff057e24 */ /* 0x000fc8000f8e00ff */
[----:B-1----:R-:W-:-:S05]  /*100a0*/  IMAD R14, R14, R5, RZ ;  /* 0x000000050e0e7224 */ /* 0x002fca00078e02ff */
[----:B------:R-:W-:-:S04]  /*100b0*/  IADD3 R7, R14, R7, RZ ;  /* 0x000000070e077210 */ /* 0x000fc80007ffe0ff */
[----:B------:R-:W-:-:S13]  /*100c0*/  ISETP.GT.AND P0, PT, R7, R4, PT ;  /* 0x000000040700720c */ /* 0x000fda0003f04270 */
[----:B------:R-:W-:Y:S05]  /*100d0*/  @!P0 BRA `(.L_x_10881) ;  /* 0xfffffffc00508947 */ /* 0x000fea000383ffff */
.L_x_10876:
        /* <DEDUP_REMOVED lines=8> */
.L_x_10938:
[----:B------:R-:W-:Y:S01]  /*10160*/  ISETP.NE.AND P0, PT, R3, RZ, PT ;  /* 0x000000ff0300720c */ /* 0x000fe20003f05270 */
[----:B------:R-:W-:-:S12]  /*10170*/  IMAD.MOV.U32 R7, RZ, RZ, RZ ;  /* 0x000000ffff077224 */ /* 0x000fd800078e00ff */
[----:B------:R-:W-:Y:S05]  /*10180*/  @!P0 BRA `(.L_x_10883) ;  /* 0x0000000000108947 */ /* 0x000fea0003800000 */
[----:B------:R-:W-:Y:S01]  /*10190*/  UMOV UR4, 0xffffffff ;  /* 0xffffffff00047882 */ /* 0x000fe20000000000 */
[----:B------:R-:W-:Y:S02]  /*101a0*/  VIADD R12, R6, 0xffffffff ;  /* 0xffffffff060c7836 */ /* 0x000fe40000000000 */
[----:B------:R-:W-:Y:S05]  /*101b0*/  BRA.DIV UR4, `(.L_x_10884) ;  /* 0x0000001a042c7947 */ /* 0x000fea000b800000 */
[----:B------:R3:W4:Y:S02]  /*101c0*/  SHFL.IDX PT, R7, R2, R12, 0x1f ;  /* 0x00001f0c02077589 */ /* 0x00072400000e0000 */
.L_x_10883:
        /* <DEDUP_REMOVED lines=67> */
.L_x_10877:
[----:B------:R-:W-:Y:S01]  /*10600*/  UMOV UR4, URZ ;  /* 0x0000003f00047c82 */ /* 0x000fe20008000000 */
[----:B------:R-:W-:Y:S01]  /*10610*/  UMOV UR5, URZ ;  /* 0x0000003f00057c82 */ /* 0x000fe20008000000 */
[----:B------:R-:W-:Y:S01]  /*10620*/  ULDC UR6, c[0x0][0xc14] ;  /* 0x0003050000067ab9 */ /* 0x000fe20000000800 */
[----:B--2---:R-:W-:Y:S01]  /*10630*/  MOV R16, R4 ;  /* 0x0000000400107202 */ /* 0x004fe20000000f00 */
[----:B------:R-:W-:Y:S02]  /*10640*/  IMAD.U32 R17, RZ, RZ, UR4 ;  /* 0x00000004ff117e24 */ /* 0x000fe4000f8e00ff */
[----:B------:R-:W-:Y:S02]  /*10650*/  IMAD.U32 R18, RZ, RZ, UR5 ;  /* 0x00000005ff127e24 */ /* 0x000fe4000f8e00ff */
[----:B------:R-:W-:-:S07]  /*10660*/  IMAD.U32 R19, RZ, RZ, UR6 ;  /* 0x00000006ff137e24 */ /* 0x000fce000f8e00ff */
.L_x_10885:
        /* <DEDUP_REMOVED lines=12> */
.L_x_10821:
        /* <DEDUP_REMOVED lines=12> */
.L_x_10941:
[----:B------:R-:W-:Y:S05]  /*107f0*/  BSYNC B0 ;  /* 0x0000000000007941 */ /* 0x000fea0003800000 */
.L_x_10887:
[----:B------:R-:W-:-:S03]  /*10800*/  UMOV UR4, 0xffffffff ;  /* 0xffffffff00047882 */ /* 0x000fc60000000000 */
[----:B------:R-:W-:Y:S05]  /*10810*/  BRA.DIV UR4, `(.L_x_10889) ;  /* 0x0000001204d07947 */ /* 0x000fea000b800000 */
[----:B------:R-:W2:Y:S02]  /*10820*/  S2R R2, SR_TID.X ;  /* 0x0000000000027919 */ /* 0x000ea40000002100 */
[----:B--2---:R-:W-:-:S04]  /*10830*/  SHF.R.U32.HI R2, RZ, 0x5, R2 ;  /* 0x00000005ff027819 */ /* 0x004fc80000011602 */
[----:B------:R-:W-:-:S05]  /*10840*/  LOP3.LUT R2, R2, 0x3, RZ, 0xc0, !PT ;  /* 0x0000000302027812 */ /* 0x000fca00078ec0ff */
[----:B------:R2:W3:Y:S02]  /*10850*/  SHFL.IDX PT, R14, R2, RZ, 0x1f ;  /* 0x00001fff020e7589 */ /* 0x0004e400000e0000 */
.L_x_10944:
[----:B---3--:R-:W-:Y:S01]  /*10860*/  ISETP.NE.AND P0, PT, R14, RZ, PT ;  /* 0x000000ff0e00720c */ /* 0x008fe20003f05270 */
[----:B------:R-:W-:-:S12]  /*10870*/  BSSY B0, `(.L_x_10890) ;  /* 0x0000027000007945 */ /* 0x000fd80003800000 */
[----:B------:R-:W-:Y:S05]  /*10880*/  @P0 BRA `(.L_x_10891) ;  /* 0x0000000000940947 */ /* 0x000fea0003800000 */
[----:B------:R-:W-:-:S03]  /*10890*/  UMOV UR4, 0xffffffff ;  /* 0xffffffff00047882 */ /* 0x000fc60000000000 */
[----:B------:R-:W-:Y:S05]  /*108a0*/  BRA.DIV UR4, `(.L_x_10892) ;  /* 0x0000001204e07947 */ /* 0x000fea000b800000 */
[----:B------:R-:W-:-:S13]  /*108b0*/  ELECT P6, URZ, PT ;  /* 0x00000000003f782f */ /* 0x000fda00038c0000 */
.L_x_10947:
[----:B------:R-:W-:Y:S05]  /*108c0*/  @!P6 BRA `(.L_x_10891) ;  /* 0x000000000084e947 */ /* 0x000fea0003800000 */
[----:B------:R-:W-:-:S06]  /*108d0*/  ULOP3.LUT UR4, UR36, 0x2, URZ, 0xfc, !UPT ;  /* 0x0000000224047892 */ /* 0x000fcc000f8efc3f */
[----:B--2---:R-:W-:-:S04]  /*108e0*/  MOV R2, UR4 ;  /* 0x0000000400027c02 */ /* 0x004fc80008000f00 */
[----:B------:R-:W-:-:S13]  /*108f0*/  ISETP.NE.AND P2, PT, R2, 0x3, PT ;  /* 0x000000030200780c */ /* 0x000fda0003f45270 */
[----:B------:R-:W-:Y:S05]  /*10900*/  @!P2 BRA `(.L_x_10893) ;  /* 0x000000000004a947 */ /* 0x000fea0003800000 */
[----:B------:R-:W-:Y:S01]  /*10910*/  BPT.TRAP 0x1 ;  /* 0x000000040000795c */ /* 0x000fe20000300000 */
.L_x_10893:
        /* <DEDUP_REMOVED lines=14> */
.L_x_10948:
[----:B------:R-:W2:Y:S02]  /*10a00*/  SYNCS.PHASECHK.TRANS64.TRYWAIT P0, [R7+URZ], R2 ;  /* 0x00000002070075a7 */ /* 0x000ea4000800017f */
[----:B--2---:R-:W-:Y:S05]  /*10a10*/  @!P0 BRA `(.L_x_10895) ;  /* 0x0000001000b88947 */ /* 0x004fea0003800000 */
.L_x_10949:
[----:B------:R-:W-:Y:S05]  /*10a20*/  @!P2 BRA `(.L_x_10896) ;  /* 0x000000000004a947 */ /* 0x000fea0003800000 */
[----:B------:R-:W-:Y:S01]  /*10a30*/  BPT.TRAP 0x1 ;  /* 0x000000040000795c */ /* 0x000fe20000300000 */
.L_x_10896:
[----:B------:R-:W3:Y:S01]  /*10a40*/  LDL.LU R4, [R1] ;  /* 0x0000000001047983 */ /* 0x000ee20000300800 */
[----:B------:R-:W-:-:S05]  /*10a50*/  VIADD R0, R0, 0x22860 ;  /* 0x0002286000007836 */ /* 0x000fca0000000000 */
[----:B---3--:R-:W-:-:S04]  /*10a60*/  LEA R4, R4, R0, 0x3 ;  /* 0x0000000004047211 */ /* 0x008fc800078e18ff */
[----:B------:R-:W3:Y:S02]  /*10a70*/  SYNCS.PHASECHK.TRANS64.TRYWAIT P0, [R4+URZ], R5 ;  /* 0x00000005040075a7 */ /* 0x000ee4000800017f */
[----:B---3--:R-:W-:Y:S05]  /*10a80*/  @!P0 BRA `(.L_x_10897) ;  /* 0x0000001000b08947 */ /* 0x008fea0003800000 */
.L_x_10950:
[----:B------:R-:W-:-:S07]  /*10a90*/  IMAD R3, R3, 0x8, R0 ;  /* 0x0000000803037824 */ /* 0x000fce00078e0200 */
.L_x_10898:
[----:B----4-:R4:W0:Y:S02]  /*10aa0*/  SYNCS.PHASECHK.TRANS64.TRYWAIT P0, [R3+URZ], R2 ;  /* 0x00000002030075a7 */ /* 0x010824000800017f */
[----:B0-----:R-:W-:Y:S05]  /*10ab0*/  @!P0 NANOSLEEP.SYNCS 0x989680 ;  /* 0x009896800000895d */ /* 0x001fea0003900000 */
[----:B------:R-:W0:Y:S02]  /*10ac0*/  @!P0 SYNCS.PHASECHK.TRANS64 P0, [R3+URZ], R2 ;  /* 0x00000002030085a7 */ /* 0x000e24000800007f */
[----:B0-----:R-:W-:Y:S05]  /*10ad0*/  @!P0 BRA `(.L_x_10898) ;  /* 0xfffffffc00f08947 */ /* 0x001fea000383ffff */
.L_x_10891:
[----:B------:R-:W-:Y:S05]  /*10ae0*/  BSYNC B0 ;  /* 0x0000000000007941 */ /* 0x000fea0003800000 */
.L_x_10890:
[----:B------:R-:W-:Y:S05]  /*10af0*/  EXIT ;  /* 0x000000000000794d */ /* 0x000fea0003800000 */
.L_x_10765:
[----:B0-----:R0:W1:Y:S02]  /*10b00*/  SYNCS.PHASECHK.TRANS64.TRYWAIT P0, [R7+URZ+0x22800], R0 ;  /* 0x02280000070075a7 */ /* 0x001064000800017f */
[----:B-1----:R-:W-:Y:S05]  /*10b10*/  @!P0 NANOSLEEP.SYNCS 0x989680 ;  /* 0x009896800000895d */ /* 0x002fea0003900000 */
[----:B------:R-:W1:Y:S02]  /*10b20*/  @!P0 SYNCS.PHASECHK.TRANS64 P0, [R7+URZ+0x22800], R0 ;  /* 0x02280000070085a7 */ /* 0x000e64000800007f */
[----:B-1----:R-:W-:Y:S05]  /*10b30*/  @!P0 BRA `(.L_x_10765) ;  /* 0xfffffffc00f08947 */ /* 0x002fea000383ffff */
[----:B------:R-:W-:Y:S05]  /*10b40*/  BRA `(.L_x_10899) ;  /* 0xffffff0c00ac7947 */ /* 0x000fea000383ffff */
.L_x_10769:
[----:B-1----:R1:W2:Y:S02]  /*10b50*/  SYNCS.PHASECHK.TRANS64.TRYWAIT P1, [R6+URZ+0x22830], R11 ;  /* 0x0228300b060075a7 */ /* 0x0022a4000802017f */
[----:B--2---:R-:W-:Y:S05]  /*10b60*/  @!P1 NANOSLEEP.SYNCS 0x989680 ;  /* 0x009896800000995d */ /* 0x004fea0003900000 */
[----:B------:R-:W2:Y:S02]  /*10b70*/  @!P1 SYNCS.PHASECHK.TRANS64 P1, [R6+URZ+0x22830], R11 ;  /* 0x0228300b060095a7 */ /* 0x000ea4000802007f */
[----:B--2---:R-:W-:Y:S05]  /*10b80*/  @!P1 BRA `(.L_x_10769) ;  /* 0xfffffffc00f09947 */ /* 0x004fea000383ffff */
[----:B------:R-:W-:Y:S05]  /*10b90*/  BRA `(.L_x_10768) ;  /* 0xffffff0c00d87947 */ /* 0x000fea000383ffff */
.L_x_10773:
[----:B-1----:R1:W2:Y:S02]  /*10ba0*/  SYNCS.PHASECHK.TRANS64.TRYWAIT P2, [R6+URZ+0x22850], R11 ;  /* 0x0228500b060075a7 */ /* 0x0022a4000804017f */
[----:B--2---:R-:W-:Y:S05]  /*10bb0*/  @!P2 NANOSLEEP.SYNCS 0x989680 ;  /* 0x009896800000a95d */ /* 0x004fea0003900000 */
[----:B------:R-:W2:Y:S02]  /*10bc0*/  @!P2 SYNCS.PHASECHK.TRANS64 P2, [R6+URZ+0x22850], R11 ;  /* 0x0228500b0600a5a7 */ /* 0x000ea4000804007f */
[----:B--2---:R-:W-:Y:S05]  /*10bd0*/  @!P2 BRA `(.L_x_10773) ;  /* 0xfffffffc00f0a947 */ /* 0x004fea000383ffff */
[----:B------:R-:W-:Y:S05]  /*10be0*/  BRA `(.L_x_10772) ;  /* 0xffffff2c00447947 */ /* 0x000fea000383ffff */
.L_x_10778:
[----:B-1----:R-:W-:-:S04]  /*10bf0*/  IMAD.U32 R5, RZ, RZ, UR26 ;  /* 0x0000001aff057e24 */ /* 0x002fc8000f8e00ff */
[----:B------:R1:W2:Y:S03]  /*10c00*/  SYNCS.PHASECHK.TRANS64.TRYWAIT P2, [R5+URZ+0x22830], R6 ;  /* 0x02283006050075a7 */ /* 0x0002a6000804017f */
[----:B--2---:R-:W-:Y:S05]  /*10c10*/  @!P2 NANOSLEEP.SYNCS 0x989680 ;  /* 0x009896800000a95d */ /* 0x004fea0003900000 */
[----:B------:R-:W2:Y:S02]  /*10c20*/  @!P2 SYNCS.PHASECHK.TRANS64 P2, [R5+URZ+0x22830], R6 ;  /* 0x022830060500a5a7 */ /* 0x000ea4000804007f */
[----:B--2---:R-:W-:Y:S05]  /*10c30*/  @!P2 BRA `(.L_x_10778) ;  /* 0xfffffffc00eca947 */ /* 0x004fea000383ffff */
[----:B------:R-:W-:Y:S05]  /*10c40*/  BRA `(.L_x_10777) ;  /* 0xffffff3000687947 */ /* 0x000fea000383ffff */
.L_x_10782:
[----:B--2---:R2:W3:Y:S02]  /*10c50*/  SYNCS.PHASECHK.TRANS64.TRYWAIT P2, [R177+URZ+0x22850], R6 ;  /* 0x02285006b10075a7 */ /* 0x0044e4000804017f */
[----:B---3--:R-:W-:Y:S05]  /*10c60*/  @!P2 NANOSLEEP.SYNCS 0x989680 ;  /* 0x009896800000a95d */ /* 0x008fea0003900000 */
[----:B------:R-:W3:Y:S02]  /*10c70*/  @!P2 SYNCS.PHASECHK.TRANS64 P2, [R177+URZ+0x22850], R6 ;  /* 0x02285006b100a5a7 */ /* 0x000ee4000804007f */
[----:B---3--:R-:W-:Y:S05]  /*10c80*/  @!P2 BRA `(.L_x_10782) ;  /* 0xfffffffc00f0a947 */ /* 0x008fea000383ffff */
[----:B------:R-:W-:Y:S05]  /*10c90*/  BRA `(.L_x_10781) ;  /* 0xffffff5400b87947 */ /* 0x000fea000383ffff */
.L_x_10788:
[----:B-1----:R-:W-:-:S04]  /*10ca0*/  IMAD.U32 R5, RZ, RZ, UR25 ;  /* 0x00000019ff057e24 */ /* 0x002fc8000f8e00ff */
[----:B------:R1:W2:Y:S03]  /*10cb0*/  SYNCS.PHASECHK.TRANS64.TRYWAIT P2, [R5+URZ+0x22830], R6 ;  /* 0x02283006050075a7 */ /* 0x0002a6000804017f */
[----:B--2---:R-:W-:Y:S05]  /*10cc0*/  @!P2 NANOSLEEP.SYNCS 0x989680 ;  /* 0x009896800000a95d */ /* 0x004fea0003900000 */
[----:B------:R-:W2:Y:S02]  /*10cd0*/  @!P2 SYNCS.PHASECHK.TRANS64 P2, [R5+URZ+0x22830], R6 ;  /* 0x022830060500a5a7 */ /* 0x000ea4000804007f */
[----:B--2---:R-:W-:Y:S05]  /*10ce0*/  @!P2 BRA `(.L_x_10788) ;  /* 0xfffffffc00eca947 */ /* 0x004fea000383ffff */
[----:B------:R-:W-:Y:S05]  /*10cf0*/  BRA `(.L_x_10787) ;  /* 0xffffff5800c07947 */ /* 0x000fea000383ffff */
.L_x_10792:
[----:B-1----:R1:W2:Y:S02]  /*10d00*/  SYNCS.PHASECHK.TRANS64.TRYWAIT P2, [R197+URZ+0x22850], R6 ;  /* 0x02285006c50075a7 */ /* 0x0022a4000804017f */
[----:B--2---:R-:W-:Y:S05]  /*10d10*/  @!P2 NANOSLEEP.SYNCS 0x989680 ;  /* 0x009896800000a95d */ /* 0x004fea0003900000 */
[----:B------:R-:W2:Y:S02]  /*10d20*/  @!P2 SYNCS.PHASECHK.TRANS64 P2, [R197+URZ+0x22850], R6 ;  /* 0x02285006c500a5a7 */ /* 0x000ea4000804007f */
[----:B--2---:R-:W-:Y:S05]  /*10d30*/  @!P2 BRA `(.L_x_10792) ;  /* 0xfffffffc00f0a947 */ /* 0x004fea000383ffff */
[----:B------:R-:W-:Y:S05]  /*10d40*/  BRA `(.L_x_10791) ;  /* 0xffffff7800587947 */ /* 0x000fea000383ffff */
.L_x_10832:
        /* <DEDUP_REMOVED lines=11> */
.L_x_10901:
[----:B------:R-:W-:Y:S05]  /*10e00*/  BSYNC B0 ;  /* 0x0000000000007941 */ /* 0x000fea0003800000 */
.L_x_10900:
[----:B------:R-:W-:Y:S05]  /*10e10*/  BRA `(.L_x_10902) ;  /* 0xffffffc800a87947 */ /* 0x000fea000383ffff */
.L_x_10833:
[----:B------:R-:W-:Y:S01]  /*10e20*/  BSSY B0, `(.L_x_10903) ;  /* 0x0000006000007945 */ /* 0x000fe20003800000 */
[----:B------:R-:W-:-:S07]  /*10e30*/  IMAD.MOV.U32 R15, RZ, RZ, -0x1 ;  /* 0xffffffffff0f7424 */ /* 0x000fce00078e00ff */
[----:B------:R-:W-:Y:S05]  /*10e40*/  WARPSYNC.COLLECTIVE R15, `(.L_x_10904) ;  /* 0x000000000f0c7348 */ /* 0x000fea0003c00000 */
[----:B------:R-:W-:Y:S02]  /*10e50*/  ELECT P6, UR62, PT ;  /* 0x00000000003e782f */ /* 0x000fe400038c0000 */
[----:B------:R-:W-:Y:S01]  /*10e60*/  MOV R14, UR62 ;  /* 0x0000003e000e7c02 */ /* 0x000fe20008000f00 */
[----:B------:R-:W-:Y:S10]  /*10e70*/  ENDCOLLECTIVE ;  /* 0x000000000000791b */ /* 0x000ff40003800000 */
.L_x_10904:
[----:B------:R-:W-:Y:S05]  /*10e80*/  BSYNC B0 ;  /* 0x0000000000007941 */ /* 0x000fea0003800000 */
.L_x_10903:
[----:B------:R-:W-:Y:S05]  /*10e90*/  BRA `(.L_x_10905) ;  /* 0xffffffc800987947 */ /* 0x000fea000383ffff */
.L_x_10836:
[----:B0-----:R0:W1:Y:S02]  /*10ea0*/  SYNCS.PHASECHK.TRANS64.TRYWAIT P0, [R8+URZ+0x22840], R10 ;  /* 0x0228400a080075a7 */ /* 0x001064000800017f */
[----:B-1----:R-:W-:Y:S05]  /*10eb0*/  @!P0 NANOSLEEP.SYNCS 0x989680 ;  /* 0x009896800000895d */ /* 0x002fea0003900000 */
[----:B------:R-:W1:Y:S02]  /*10ec0*/  @!P0 SYNCS.PHASECHK.TRANS64 P0, [R8+URZ+0x22840], R10 ;  /* 0x0228400a080085a7 */ /* 0x000e64000800007f */
[----:B-1----:R-:W-:Y:S05]  /*10ed0*/  @!P0 BRA `(.L_x_10836) ;  /* 0xfffffffc00f08947 */ /* 0x002fea000383ffff */
[----:B------:R-:W-:Y:S05]  /*10ee0*/  BRA `(.L_x_10906) ;  /* 0xffffffc800fc7947 */ /* 0x000fea000383ffff */
.L_x_10839:
        /* <DEDUP_REMOVED lines=8> */
.L_x_10842:
[----:B0-----:R0:W1:Y:S02]  /*10f70*/  SYNCS.PHASECHK.TRANS64.TRYWAIT P0, [R11+URZ+0x22860], R6 ;  /* 0x022860060b0075a7 */ /* 0x001064000800017f */
[----:B-1----:R-:W-:Y:S05]  /*10f80*/  @!P0 NANOSLEEP.SYNCS 0x989680 ;  /* 0x009896800000895d */ /* 0x002fea0003900000 */
[----:B------:R-:W1:Y:S02]  /*10f90*/  @!P0 SYNCS.PHASECHK.TRANS64 P0, [R11+URZ+0x22860], R6 ;  /* 0x022860060b0085a7 */ /* 0x000e64000800007f */
[----:B-1----:R-:W-:Y:S05]  /*10fa0*/  @!P0 BRA `(.L_x_10842) ;  /* 0xfffffffc00f08947 */ /* 0x002fea000383ffff */
[----:B------:R-:W-:Y:S05]  /*10fb0*/  BRA `(.L_x_10908) ;  /* 0xffffffcc00f47947 */ /* 0x000fea000383ffff */
.L_x_10851:
[----:B-1----:R1:W2:Y:S02]  /*10fc0*/  SYNCS.PHASECHK.TRANS64.TRYWAIT P0, [R2+URZ+0x22840], R3 ;  /* 0x02284003020075a7 */ /* 0x0022a4000800017f */
[----:B--2---:R-:W-:Y:S05]  /*10fd0*/  @!P0 NANOSLEEP.SYNCS 0x989680 ;  /* 0x009896800000895d */ /* 0x004fea0003900000 */
[----:B------:R-:W2:Y:S02]  /*10fe0*/  @!P0 SYNCS.PHASECHK.TRANS64 P0, [R2+URZ+0x22840], R3 ;  /* 0x02284003020085a7 */ /* 0x000ea4000800007f */
[----:B--2---:R-:W-:Y:S05]  /*10ff0*/  @!P0 BRA `(.L_x_10851) ;  /* 0xfffffffc00f08947 */ /* 0x004fea000383ffff */
[----:B------:R-:W-:Y:S05]  /*11000*/  BRA `(.L_x_10909) ;  /* 0xffffffd4006c7947 */ /* 0x000fea000383ffff */
.L_x_10853:
[----:B0-----:R0:W2:Y:S02]  /*11010*/  SYNCS.PHASECHK.TRANS64.TRYWAIT P0, [R2+URZ+0x22860], R3 ;  /* 0x02286003020075a7 */ /* 0x0010a4000800017f */
[----:B--2---:R-:W-:Y:S05]  /*11020*/  @!P0 NANOSLEEP.SYNCS 0x989680 ;  /* 0x009896800000895d */ /* 0x004fea0003900000 */
[----:B------:R-:W2:Y:S02]  /*11030*/  @!P0 SYNCS.PHASECHK.TRANS64 P0, [R2+URZ+0x22860], R3 ;  /* 0x02286003020085a7 */ /* 0x000ea4000800007f */
[----:B--2---:R-:W-:Y:S05]  /*11040*/  @!P0 BRA `(.L_x_10853) ;  /* 0xfffffffc00f08947 */ /* 0x004fea000383ffff */
[----:B------:R-:W-:Y:S05]  /*11050*/  BRA `(.L_x_10910) ;  /* 0xffffffd400dc7947 */ /* 0x000fea000383ffff */
.L_x_10858:
[----:B-1----:R1:W2:Y:S02]  /*11060*/  SYNCS.PHASECHK.TRANS64.TRYWAIT P0, [R2+URZ+0x22840], R3 ;  /* 0x02284003020075a7 */ /* 0x0022a4000800017f */
[----:B--2---:R-:W-:Y:S05]  /*11070*/  @!P0 NANOSLEEP.SYNCS 0x989680 ;  /* 0x009896800000895d */ /* 0x004fea0003900000 */
[----:B------:R-:W2:Y:S02]  /*11080*/  @!P0 SYNCS.PHASECHK.TRANS64 P0, [R2+URZ+0x22840], R3 ;  /* 0x02284003020085a7 */ /* 0x000ea4000800007f */
[----:B--2---:R-:W-:Y:S05]  /*11090*/  @!P0 BRA `(.L_x_10858) ;  /* 0xfffffffc00f08947 */ /* 0x004fea000383ffff */
[----:B------:R-:W-:Y:S05]  /*110a0*/  BRA `(.L_x_10911) ;  /* 0xffffffdc00287947 */ /* 0x000fea000383ffff */
.L_x_10860:
[----:B0-----:R0:W2:Y:S02]  /*110b0*/  SYNCS.PHASECHK.TRANS64.TRYWAIT P1, [R2+URZ+0x22860], R3 ;  /* 0x02286003020075a7 */ /* 0x0010a4000802017f */
[----:B--2---:R-:W-:Y:S05]  /*110c0*/  @!P1 NANOSLEEP.SYNCS 0x989680 ;  /* 0x009896800000995d */ /* 0x004fea0003900000 */
[----:B------:R-:W2:Y:S02]  /*110d0*/  @!P1 SYNCS.PHASECHK.TRANS64 P1, [R2+URZ+0x22860], R3 ;  /* 0x02286003020095a7 */ /* 0x000ea4000802007f */
[----:B--2---:R-:W-:Y:S05]  /*110e0*/  @!P1 BRA `(.L_x_10860) ;  /* 0xfffffffc00f09947 */ /* 0x004fea000383ffff */
[----:B------:R-:W-:Y:S05]  /*110f0*/  BRA `(.L_x_10912) ;  /* 0xffffffdc00947947 */ /* 0x000fea000383ffff */
.L_x_10865:
[----:B--2---:R2:W3:Y:S02]  /*11100*/  SYNCS.PHASECHK.TRANS64.TRYWAIT P0, [R2+URZ+0x22840], R3 ;  /* 0x02284003020075a7 */ /* 0x0044e4000800017f */
[----:B---3--:R-:W-:Y:S05]  /*11110*/  @!P0 NANOSLEEP.SYNCS 0x989680 ;  /* 0x009896800000895d */ /* 0x008fea0003900000 */
[----:B------:R-:W3:Y:S02]  /*11120*/  @!P0 SYNCS.PHASECHK.TRANS64 P0, [R2+URZ+0x22840], R3 ;  /* 0x02284003020085a7 */ /* 0x000ee4000800007f */
[----:B---3--:R-:W-:Y:S05]  /*11130*/  @!P0 BRA `(.L_x_10865) ;  /* 0xfffffffc00f08947 */ /* 0x008fea000383ffff */
[----:B------:R-:W-:Y:S05]  /*11140*/  BRA `(.L_x_10913) ;  /* 0xffffffe000c07947 */ /* 0x000fea000383ffff */
.L_x_10867:
[----:B0-----:R0:W1:Y:S02]  /*11150*/  SYNCS.PHASECHK.TRANS64.TRYWAIT P1, [R2+URZ+0x22860], R3 ;  /* 0x02286003020075a7 */ /* 0x001064000802017f */
[----:B-1----:R-:W-:Y:S05]  /*11160*/  @!P1 NANOSLEEP.SYNCS 0x989680 ;  /* 0x009896800000995d */ /* 0x002fea0003900000 */
[----:B------:R-:W1:Y:S02]  /*11170*/  @!P1 SYNCS.PHASECHK.TRANS64 P1, [R2+URZ+0x22860], R3 ;  /* 0x02286003020095a7 */ /* 0x000e64000802007f */
[----:B-1----:R-:W-:Y:S05]  /*11180*/  @!P1 BRA `(.L_x_10867) ;  /* 0xfffffffc00f09947 */ /* 0x002fea000383ffff */
[----:B------:R-:W-:Y:S05]  /*11190*/  BRA `(.L_x_10914) ;  /* 0xffffffe400307947 */ /* 0x000fea000383ffff */
.L_x_10872:
        /* <DEDUP_REMOVED lines=8> */
.L_x_10916:
[----:B------:R-:W-:Y:S05]  /*11220*/  BSYNC B0 ;  /* 0x0000000000007941 */ /* 0x000fea0003800000 */
.L_x_10915:
        /* <DEDUP_REMOVED lines=8> */
.L_x_10917:
[----:B------:R-:W-:Y:S01]  /*112b0*/  MOV R7, R14 ;  /* 0x0000000e00077202 */ /* 0x000fe20000000f00 */
[----:B------:R-:W-:Y:S06]  /*112c0*/  BRA `(.L_x_10918) ;  /* 0xffffffe800247947 */ /* 0x000fec000383ffff */
.L_x_10875:
        /* <DEDUP_REMOVED lines=8> */
.L_x_10920:
[----:B------:R-:W-:Y:S05]  /*11350*/  BSYNC B0 ;  /* 0x0000000000007941 */ /* 0x000fea0003800000 */
.L_x_10919:
        /* <DEDUP_REMOVED lines=10> */
.L_x_10921:
        /* <DEDUP_REMOVED lines=8> */
.L_x_10922:
        /* <DEDUP_REMOVED lines=8> */
.L_x_10923:
        /* <DEDUP_REMOVED lines=8> */
.L_x_10924:
        /* <DEDUP_REMOVED lines=8> */
.L_x_10925:
[----:B------:R-:W-:Y:S05]  /*11600*/  BRA `(.L_x_10926) ;  /* 0xffffffe400e87947 */ /* 0x000fea000383ffff */
.L_x_10880:
        /* <DEDUP_REMOVED lines=8> */
.L_x_10928:
[----:B------:R-:W-:Y:S05]  /*11690*/  BSYNC B0 ;  /* 0x0000000000007941 */ /* 0x000fea0003800000 */
.L_x_10927:
        /* <DEDUP_REMOVED lines=10> */
.L_x_10929:
        /* <DEDUP_REMOVED lines=8> */
.L_x_10930:
        /* <DEDUP_REMOVED lines=8> */
.L_x_10931:
        /* <DEDUP_REMOVED lines=8> */
.L_x_10932:
        /* <DEDUP_REMOVED lines=8> */
.L_x_10933:
[----:B------:R-:W-:Y:S05]  /*11940*/  BRA `(.L_x_10934) ;  /* 0xffffffe400cc7947 */ /* 0x000fea000383ffff */
.L_x_10882:
[----:B------:R-:W-:Y:S01]  /*11950*/  BSSY B0, `(.L_x_10935) ;  /* 0x0000006000007945 */ /* 0x000fe20003800000 */
[----:B------:R-:W-:Y:S01]  /*11960*/  PLOP3.LUT P6, PT, P6, PT, PT, 0x8, 0x0 ;  /* 0x000000000000781c */ /* 0x000fe200037ce170 */
[----:B------:R-:W-:-:S12]  /*11970*/  IMAD.MOV.U32 R15, RZ, RZ, -0x1 ;  /* 0xffffffffff0f7424 */ /* 0x000fd800078e00ff */
[----:B0-----:R-:W-:Y:S05]  /*11980*/  WARPSYNC.COLLECTIVE R15, `(.L_x_10936) ;  /* 0x000000000f087348 */ /* 0x001fea0003c00000 */
[----:B------:R-:W-:Y:S01]  /*11990*/  VOTE.ANY R14, PT, P6 ;  /* 0x00000000000e7806 */ /* 0x000fe200030e0100 */
[----:B0-----:R-:W-:Y:S06]  /*119a0*/  ENDCOLLECTIVE ;  /* 0x000000000000791b */ /* 0x001fec0003800000 */
.L_x_10936:
[----:B------:R-:W-:Y:S05]  /*119b0*/  BSYNC B0 ;  /* 0x0000000000007941 */ /* 0x000fea0003800000 */
.L_x_10935:
        /* <DEDUP_REMOVED lines=9> */
.L_x_10937:
[----:B------:R-:W-:Y:S01]  /*11a50*/  IMAD.MOV.U32 R17, RZ, RZ, R14 ;  /* 0x000000ffff117224 */ /* 0x000fe200078e000e */
[----:B------:R-:W-:Y:S06]  /*11a60*/  BRA `(.L_x_10938) ;  /* 0xffffffe400bc7947 */ /* 0x000fec000383ffff */
.L_x_10884:
[----:B------:R-:W-:Y:S01]  /*11a70*/  BSSY B0, `(.L_x_10939) ;  /* 0x0000007000007945 */ /* 0x000fe20003800000 */
[----:B------:R-:W-:Y:S02]  /*11a80*/  IMAD.MOV.U32 R13, RZ, RZ, R2 ;  /* 0x000000ffff0d7224 */ /* 0x000fe400078e0002 */
[----:B------:R-:W-:Y:S02]  /*11a90*/  IMAD.MOV.U32 R11, RZ, RZ, 0x1f ;  /* 0x0000001fff0b7424 */ /* 0x000fe400078e00ff */
[----:B------:R-:W-:-:S07]  /*11aa0*/  IMAD.MOV.U32 R15, RZ, RZ, -0x1 ;  /* 0xffffffffff0f7424 */ /* 0x000fce00078e00ff */
[----:B012---:R-:W-:Y:S05]  /*11ab0*/  WARPSYNC.COLLECTIVE R15, `(.L_x_10940) ;  /* 0x000000000f087348 */ /* 0x007fea0003c00000 */
[----:B------:R3:W4:Y:S02]  /*11ac0*/  SHFL.IDX P6, R14, R13, R12, R11 ;  /* 0x0000000c0d0e7389 */ /* 0x00072400000c000b */
[----:B01234-:R-:W-:Y:S01]  /*11ad0*/  ENDCOLLECTIVE ;  /* 0x000000000000791b */ /* 0x01ffe20003800000 */
.L_x_10940:
[----:B------:R-:W-:Y:S05]  /*11ae0*/  BSYNC B0 ;  /* 0x0000000000007941 */ /* 0x000fea0003800000 */
.L_x_10939:
[----:B------:R-:W-:Y:S01]  /*11af0*/  IMAD.MOV.U32 R7, RZ, RZ, R14 ;  /* 0x000000ffff077224 */ /* 0x000fe200078e000e */
[----:B------:R-:W-:Y:S06]  /*11b00*/  BRA `(.L_x_10883) ;  /* 0xffffffe400b07947 */ /* 0x000fec000383ffff */
.L_x_10888:
[----:B-1----:R1:W2:Y:S02]  /*11b10*/  SYNCS.PHASECHK.TRANS64.TRYWAIT P0, [R0+URZ+0x22820], R3 ;  /* 0x02282003000075a7 */ /* 0x0022a4000800017f */
[----:B--2---:R-:W-:Y:S05]  /*11b20*/  @!P0 NANOSLEEP.SYNCS 0x989680 ;  /* 0x009896800000895d */ /* 0x004fea0003900000 */
[----:B------:R-:W2:Y:S02]  /*11b30*/  @!P0 SYNCS.PHASECHK.TRANS64 P0, [R0+URZ+0x22820], R3 ;  /* 0x02282003000085a7 */ /* 0x000ea4000800007f */
[----:B--2---:R-:W-:Y:S05]  /*11b40*/  @!P0 BRA `(.L_x_10888) ;  /* 0xfffffffc00f08947 */ /* 0x004fea000383ffff */
[----:B------:R-:W-:Y:S05]  /*11b50*/  BRA `(.L_x_10941) ;  /* 0xffffffec00247947 */ /* 0x000fea000383ffff */
.L_x_10889:
        /* <DEDUP_REMOVED lines=11> */
.L_x_10943:
[----:B------:R-:W-:Y:S05]  /*11c10*/  BSYNC B0 ;  /* 0x0000000000007941 */ /* 0x000fea0003800000 */
.L_x_10942:
[----:B------:R-:W-:Y:S05]  /*11c20*/  BRA `(.L_x_10944) ;  /* 0xffffffec000c7947 */ /* 0x000fea000383ffff */
.L_x_10892:
[----:B------:R-:W-:Y:S01]  /*11c30*/  BSSY B1, `(.L_x_10945) ;  /* 0x0000006000017945 */ /* 0x000fe20003800000 */
[----:B------:R-:W-:-:S07]  /*11c40*/  IMAD.MOV.U32 R15, RZ, RZ, -0x1 ;  /* 0xffffffffff0f7424 */ /* 0x000fce00078e00ff */
[----:B012---:R-:W-:Y:S05]  /*11c50*/  WARPSYNC.COLLECTIVE R15, `(.L_x_10946) ;  /* 0x000000000f0c7348 */ /* 0x007fea0003c00000 */
[----:B------:R-:W-:Y:S02]  /*11c60*/  ELECT P6, UR62, PT ;  /* 0x00000000003e782f */ /* 0x000fe400038c0000 */
[----:B------:R-:W-:Y:S01]  /*11c70*/  MOV R14, UR62 ;  /* 0x0000003e000e7c02 */ /* 0x000fe20008000f00 */
[----:B012---:R-:W-:Y:S10]  /*11c80*/  ENDCOLLECTIVE ;  /* 0x000000000000791b */ /* 0x007ff40003800000 */
.L_x_10946:
[----:B------:R-:W-:Y:S05]  /*11c90*/  BSYNC B1 ;  /* 0x0000000000017941 */ /* 0x000fea0003800000 */
.L_x_10945:
[----:B------:R-:W-:Y:S05]  /*11ca0*/  BRA `(.L_x_10947) ;  /* 0xffffffec00047947 */ /* 0x000fea000383ffff */
.L_x_10894:
[----:B-1----:R1:W2:Y:S02]  /*11cb0*/  SYNCS.PHASECHK.TRANS64.TRYWAIT P0, [R6+URZ], R5 ;  /* 0x00000005060075a7 */ /* 0x0022a4000800017f */
[----:B--2---:R-:W-:Y:S05]  /*11cc0*/  @!P0 NANOSLEEP.SYNCS 0x989680 ;  /* 0x009896800000895d */ /* 0x004fea0003900000 */
[----:B------:R-:W2:Y:S02]  /*11cd0*/  @!P0 SYNCS.PHASECHK.TRANS64 P0, [R6+URZ], R5 ;  /* 0x00000005060085a7 */ /* 0x000ea4000800007f */
[----:B--2---:R-:W-:Y:S05]  /*11ce0*/  @!P0 BRA `(.L_x_10894) ;  /* 0xfffffffc00f08947 */ /* 0x004fea000383ffff */
[----:B------:R-:W-:Y:S05]  /*11cf0*/  BRA `(.L_x_10948) ;  /* 0xffffffec00407947 */ /* 0x000fea000383ffff */
.L_x_10895:
[----:B--2---:R2:W3:Y:S02]  /*11d00*/  SYNCS.PHASECHK.TRANS64.TRYWAIT P0, [R7+URZ], R2 ;  /* 0x00000002070075a7 */ /* 0x0044e4000800017f */
[----:B---3--:R-:W-:Y:S05]  /*11d10*/  @!P0 NANOSLEEP.SYNCS 0x989680 ;  /* 0x009896800000895d */ /* 0x008fea0003900000 */
[----:B------:R-:W3:Y:S02]  /*11d20*/  @!P0 SYNCS.PHASECHK.TRANS64 P0, [R7+URZ], R2 ;  /* 0x00000002070085a7 */ /* 0x000ee4000800007f */
[----:B---3--:R-:W-:Y:S05]  /*11d30*/  @!P0 BRA `(.L_x_10895) ;  /* 0xfffffffc00f08947 */ /* 0x008fea000383ffff */
[----:B------:R-:W-:Y:S05]  /*11d40*/  BRA `(.L_x_10949) ;  /* 0xffffffec00347947 */ /* 0x000fea000383ffff */
.L_x_10897:
[----:B---3--:R3:W4:Y:S02]  /*11d50*/  SYNCS.PHASECHK.TRANS64.TRYWAIT P0, [R4+URZ], R5 ;  /* 0x00000005040075a7 */ /* 0x008724000800017f */
[----:B----4-:R-:W-:Y:S05]  /*11d60*/  @!P0 NANOSLEEP.SYNCS 0x989680 ;  /* 0x009896800000895d */ /* 0x010fea0003900000 */
[----:B------:R-:W4:Y:S02]  /*11d70*/  @!P0 SYNCS.PHASECHK.TRANS64 P0, [R4+URZ], R5 ;  /* 0x00000005040085a7 */ /* 0x000f24000800007f */
[----:B----4-:R-:W-:Y:S05]  /*11d80*/  @!P0 BRA `(.L_x_10897) ;  /* 0xfffffffc00f08947 */ /* 0x010fea000383ffff */
[----:B------:R-:W-:Y:S05]  /*11d90*/  BRA `(.L_x_10950) ;  /* 0xffffffec003c7947 */ /* 0x000fea000383ffff */
.L_x_10951:
        /* <DEDUP_REMOVED lines=14> */
.L_x_11976:


//--------------------- .text._ZN7cutlass13device_kernelIN5flash11enable_sm90INS1_16FlashAttnFwdSm90INS1_25CollectiveMainloopFwdSm90ILi2EN4cute5tupleIJNS5_1CILi1EEES8_S8_EEENS6_IJNS7_ILi128EEENS7_ILi96EEENS7_ILi64EEEEEELi256ENS_10bfloat16_tEfNS_4arch4Sm90ELb1ELb0ELb1ELb1ELb0ELb1ELb0ELb1ELb0ELb0ELb0ELb0EEENS1_21CollectiveEpilogueFwdINS6_IJSA_NS7_ILi256EEESB_EEES9_SE_SG_Li256ELb1ELb0ELb0ELb0EEENS1_36VarlenDynamicPersistentTileSchedulerILi128ELi96ELi256ELi32ELb0ELb0ELb1ELb1ELb1ELb1EEEEEEEEEvNT_6ParamsE --------------------------
	.section	.text._ZN7cutlass13device_kernelIN5flash11enable_sm90INS1_16FlashAttnFwdSm90INS1_25CollectiveMainloopFwdSm90ILi2EN4cute5tupleIJNS5_1CILi1EEES8_S8_EEENS6_IJNS7_ILi128EEENS7_ILi96EEENS7_ILi64EEEEEELi256ENS_10bfloat16_tEfNS_4arch4Sm90ELb1ELb0ELb1ELb1ELb0ELb1ELb0ELb1ELb0ELb0ELb0ELb0EEENS1_21CollectiveEpilogueFwdINS6_IJSA_NS7_ILi256EEESB_EEES9_SE_SG_Li256ELb1ELb0ELb0ELb0EEENS1_36VarlenDynamicPersistentTileSchedulerILi128ELi96ELi256ELi32ELb0ELb0ELb1ELb1ELb1ELb1EEEEEEEEEvNT_6ParamsE,"ax",@progbits
	.align	128
.text._ZN7cutlass13device_kernelIN5flash11enable_sm90INS1_16FlashAttnFwdSm90INS1_25CollectiveMainloopFwdSm90ILi2EN4cute5tupleIJNS5_1CILi1EEES8_S8_EEENS6_IJNS7_ILi128EEENS7_ILi96EEENS7_ILi64EEEEEELi256ENS_10bfloat16_tEfNS_4arch4Sm90ELb1ELb0ELb1ELb1ELb0ELb1ELb0ELb1ELb0ELb0ELb0ELb0EEENS1_21CollectiveEpilogueFwdINS6_IJSA_NS7_ILi256EEESB_EEES9_SE_SG_Li256ELb1ELb0ELb0ELb0EEENS1_36VarlenDynamicPersistentTileSchedulerILi128ELi96ELi256ELi32ELb0ELb0ELb1ELb1ELb1ELb1EEEEEEEEEvNT_6ParamsE:
        .type           _ZN7cutlass13device_kernelIN5flash11enable_sm90INS1_16FlashAttnFwdSm90INS1_25CollectiveMainloopFwdSm90ILi2EN4cute5tupleIJNS5_1CILi1EEES8_S8_EEENS6_IJNS7_ILi128EEENS7_ILi96EEENS7_ILi64EEEEEELi256ENS_10bfloat16_tEfNS_4arch4Sm90ELb1ELb0ELb1ELb1ELb0ELb1ELb0ELb1ELb0ELb0ELb0ELb0EEENS1_21CollectiveEpilogueFwdINS6_IJSA_NS7_ILi256EEESB_EEES9_SE_SG_Li256ELb1ELb0ELb0ELb0EEENS1_36VarlenDynamicPersistentTileSchedulerILi128ELi96ELi256ELi32ELb0ELb0ELb1ELb1ELb1ELb1EEEEEEEEEvNT_6ParamsE,@function
        .size           _ZN7cutlass13device_kernelIN5flash11enable_sm90INS1_16FlashAttnFwdSm90INS1_25CollectiveMainloopFwdSm90ILi2EN4cute5tupleIJNS5_1CILi1EEES8_S8_EEENS6_IJNS7_ILi128EEENS7_ILi96EEENS7_ILi64EEEEEELi256ENS_10bfloat16_tEfNS_4arch4Sm90ELb1ELb0ELb1ELb1ELb0ELb1ELb0ELb1ELb0ELb0ELb0ELb0EEENS1_21CollectiveEpilogueFwdINS6_IJSA_NS7_ILi256EEESB_EEES9_SE_SG_Li256ELb1ELb0ELb0ELb0EEENS1_36VarlenDynamicPersistentTileSchedulerILi128ELi96ELi256ELi32ELb0ELb0ELb1ELb1ELb1ELb1EEEEEEEEEvNT_6ParamsE,(.L_x_11977 - _ZN7cutlass13device_kernelIN5flash11enable_sm90INS1_16FlashAttnFwdSm90INS1_25CollectiveMainloopFwdSm90ILi2EN4cute5tupleIJNS5_1CILi1EEES8_S8_EEENS6_IJNS7_ILi128EEENS7_ILi96EEENS7_ILi64EEEEEELi256ENS_10bfloat16_tEfNS_4arch4Sm90ELb1ELb0ELb1ELb1ELb0ELb1ELb0ELb1ELb0ELb0ELb0ELb0EEENS1_21CollectiveEpilogueFwdINS6_IJSA_NS7_ILi256EEESB_EEES9_SE_SG_Li256ELb1ELb0ELb0ELb0EEENS1_36VarlenDynamicPersistentTileSchedulerILi128ELi96ELi256ELi32ELb0ELb0ELb1ELb1ELb1ELb1EEEEEEEEEvNT_6ParamsE)
        .other          _ZN7cutlass13device_kernelIN5flash11enable_sm90INS1_16FlashAttnFwdSm90INS1_25CollectiveMainloopFwdSm90ILi2EN4cute5tupleIJNS5_1CILi1EEES8_S8_EEENS6_IJNS7_ILi128EEENS7_ILi96EEENS7_ILi64EEEEEELi256ENS_10bfloat16_tEfNS_4arch4Sm90ELb1ELb0ELb1ELb1ELb0ELb1ELb0ELb1ELb0ELb0ELb0ELb0EEENS1_21CollectiveEpilogueFwdINS6_IJSA_NS7_ILi256EEESB_EEES9_SE_SG_Li256ELb1ELb0ELb0ELb0EEENS1_36VarlenDynamicPersistentTileSchedulerILi128ELi96ELi256ELi32ELb0ELb0ELb1ELb1ELb1ELb1EEEEEEEEEvNT_6ParamsE,@"STO_CUDA_ENTRY STV_DEFAULT"
_ZN7cutlass13device_kernelIN5flash11enable_sm90INS1_16FlashAttnFwdSm90INS1_25CollectiveMainloopFwdSm90ILi2EN4cute5tupleIJNS5_1CILi1EEES8_S8_EEENS6_IJNS7_ILi128EEENS7_ILi96EEENS7_ILi64EEEEEELi256ENS_10bfloat16_tEfNS_4arch4Sm90ELb1ELb0ELb1ELb1ELb0ELb1ELb0ELb1ELb0ELb0ELb0ELb0EEENS1_21CollectiveEpilogueFwdINS6_IJSA_NS7_ILi256EEESB_EEES9_SE_SG_Li256ELb1ELb0ELb0ELb0EEENS1_36VarlenDynamicPersistentTileSchedulerILi128ELi96ELi256ELi32ELb0ELb0ELb1ELb1ELb1ELb1EEEEEEEEEvNT_6ParamsE:
        /* <DEDUP_REMOVED lines=27> */
.L_x_10953:
[----:B------:R-:W-:Y:S05]  /*01b0*/  BSYNC B0 ;  /* 0x0000000000007941 */ /* 0x000fea0003800000 */
.L_x_10952:
        /* <DEDUP_REMOVED lines=41> */
.L_x_10954:
        /* <DEDUP_REMOVED lines=22> */
.L_x_10955:
        /* <DEDUP_REMOVED lines=18> */
.L_x_10956:
        /* <DEDUP_REMOVED lines=22> */
.L_x_10957:
        /* <DEDUP_REMOVED lines=22> */
.L_x_10958:
        /* <DEDUP_REMOVED lines=8> */
.L_x_10961:
        /* <DEDUP_REMOVED lines=31> */
[----:B------:R-:W-:-:S03]  /*0c00*/  IMAD.IADD R237, R9, 0x1, -R237 ;  /* 0x0000000109ed7824 */ /* 0x000fc600078e0aed */
        /* <DEDUP_REMOVED lines=10> */
[----:B------:R-:W-:Y:S02]  /*0cb0*/  LEA.HI R3, R0, R9, RZ, 0x4 ;  /* 0x0000000900037211 */ /* 0x000fe400078f20ff */
        /* <DEDUP_REMOVED lines=8> */
[----:B------:R-:W-:Y:S02]  /*0d40*/  IMAD R212, R2, 0x40, R7 ;  /* 0x0000004002d47824 */ /* 0x000fe400078e0207 */
[----:B------:R-:W-:-:S02]  /*0d50*/  IMAD R4, R209, 0x10, R4 ;  /* 0x00000010d1047824 */ /* 0x000fc400078e0204 */
[----:B------:R-:W-:Y:S02]  /*0d60*/  IMAD.IADD R3, R6, 0x1, -R3 ;  /* 0x0000000106037824 */ /* 0x000fe400078e0a03 */
[----:B------:R-:W-:Y:S02]  /*0d70*/  IMAD.MOV.U32 R2, RZ, RZ, RZ ;  /* 0x000000ffff027224 */ /* 0x000fe400078e00ff */
[----:B------:R-:W-:Y:S01]  /*0d80*/  IMAD R8, R4, 0x8, R3 ;  /* 0x0000000804087824 */ /* 0x000fe200078e0203 */
[CC--:B------:R-:W-:Y:S02]  /*0d90*/  LEA.HI R3, R0.reuse, R9.reuse, RZ, 0x2 ;  /* 0x0000000900037211 */ /* 0x0c0fe400078f10ff */
[----:B------:R-:W-:Y:S02]  /*0da0*/  LEA.HI R0, R0, R9, RZ, 0x3 ;  /* 0x0000000900007211 */ /* 0x000fe400078f18ff */
[----:B------:R-:W-:Y:S02]  /*0db0*/  SHF.R.S32.HI R19, RZ, 0x2, R3 ;  /* 0x00000002ff137819 */ /* 0x000fe40000011403 */
        /* <DEDUP_REMOVED lines=9> */
[----:B------:R-:W-:Y:S02]  /*0e50*/  IADD3 R0, R9, -R0, RZ ;  /* 0x8000000009007210 */ /* 0x000fe40007ffe0ff */
[----:B------:R-:W-:-:S02]  /*0e60*/  LEA.HI R6, R6, R219, RZ, 0x3 ;  /* 0x000000db06067211 */ /* 0x000fc400078f18ff */
[----:B------:R-:W-:Y:S01]  /*0e70*/  LOP3.LUT R208, R208, 0x1c0, RZ, 0xc0, !PT ;  /* 0x000001c0d0d07812 */ /* 0x000fe200078ec0ff */
[----:B------:R-:W-:Y:S01]  /*0e80*/  IMAD.SHL.U32 R205, R0, 0x8, RZ ;  /* 0x0000000800cd7824 */ /* 0x000fe200078e00ff */
[----:B------:R-:W-:Y:S01]  /*0e90*/  LEA.HI R4, R4, R19, RZ, 0x3 ;  /* 0x0000001304047211 */ /* 0x000fe200078f18ff */
[----:B------:R-:W-:Y:S01]  /*0ea0*/  IMAD.SHL.U32 R6, R6, 0x40, RZ ;  /* 0x0000004006067824 */ /* 0x000fe200078e00ff */
[----:B------:R-:W-:Y:S02]  /*0eb0*/  SHF.R.U32.HI R7, RZ, 0x3, R208 ;  /* 0x00000003ff077819 */ /* 0x000fe400000116d0 */
[----:B------:R-:W-:Y:S02]  /*0ec0*/  LOP3.LUT R3, R208, 0x38, R16, 0xf8, !PT ;  /* 0x00000038d0037812 */ /* 0x000fe400078ef810 */
[----:B------:R-:W-:Y:S02]  /*0ed0*/  LOP3.LUT R210, R6, 0xfffffe00, RZ, 0xc0, !PT ;  /* 0xfffffe0006d27812 */ /* 0x000fe400078ec0ff */
[----:B------:R-:W-:-:S02]  /*0ee0*/  LOP3.LUT R0, R5, 0x7ffffffc, RZ, 0xc0, !PT ;  /* 0x7ffffffc05007812 */ /* 0x000fc400078ec0ff */
[----:B------:R-:W-:Y:S02]  /*0ef0*/  LOP3.LUT R4, R4, 0xfffffff8, RZ, 0xc0, !PT ;  /* 0xfffffff804047812 */ /* 0x000fe400078ec0ff */
[----:B------:R-:W-:Y:S01]  /*0f00*/  LOP3.LUT R3, R210, R3, R7, 0xf6, !PT ;  /* 0x00000003d2037212 */ /* 0x000fe200078ef607 */
[----:B------:R-:W-:Y:S01]  /*0f10*/  IMAD.IADD R211, R237, 0x1, -R0 ;  /* 0x00000001edd37824 */ /* 0x000fe200078e0a00 */
[----:B------:R-:W-:Y:S01]  /*0f20*/  SHF.R.S32.HI R227, RZ, 0x1f, R19 ;  /* 0x0000001fffe37819 */ /* 0x000fe20000011413 */
[----:B------:R-:W-:Y:S01]  /*0f30*/  IMAD.IADD R234, R19, 0x1, -R4 ;  /* 0x0000000113ea7824 */ /* 0x000fe200078e0a04 */
[----:B------:R-:W-:Y:S01]  /*0f40*/  SHF.R.S32.HI R233, RZ, 0x1f, R219 ;  /* 0x0000001fffe97819 */ /* 0x000fe200000114db */
[----:B------:R-:W-:Y:S01]  /*0f50*/  IMAD R0, R3, 0x2, R18 ;  /* 0x0000000203007824 */ /* 0x000fe200078e0212 */
[----:B------:R-:W-:Y:S01]  /*0f60*/  SHF.R.S32.HI R17, RZ, 0x1f, R16 ;  /* 0x0000001fff117819 */ /* 0x000fe20000011410 */
[----:B------:R-:W-:-:S03]  /*0f70*/  IMAD.SHL.U32 R4, R8, 0x8, RZ ;  /* 0x0000000808047824 */ /* 0x000fc600078e00ff */
[----:B------:R0:W-:Y:S04]  /*0f80*/  STL [R1+0x4], R0 ;  /* 0x0000040001007387 */ /* 0x0001e80000100800 */
[----:B------:R0:W-:Y:S02]  /*0f90*/  STL [R1+0xc], R4 ;  /* 0x00000c0401007387 */ /* 0x0001e40000100800 */
.L_x_11116:
[----:B01---5:R-:W0:Y:S02]  /*0fa0*/  LDC.64 R4, c[0x0][0xc60] ;  /* 0x00031800ff047b82 */ /* 0x023e240000000a00 */
        /* <DEDUP_REMOVED lines=12> */
[----:B--2---:R-:W-:Y:S01]  /*1070*/  SHF.R.S32.HI R235, RZ, 0x1f, R218 ;  /* 0x0000001fffeb7819 */ /* 0x004fe200000114da */
[----:B------:R-:W-:-:S08]  /*1080*/  IMAD.SHL.U32 R216, R218, 0x4, RZ ;  /* 0x00000004dad87824 */ /* 0x000fd000078e00ff */
[C---:B------:R-:W-:Y:S02]  /*1090*/  @P1 LEA R6, P2, R218.reuse, UR4, 0x2 ;  /* 0x00000004da061c11 */ /* 0x040fe4000f8410ff */
[C-C-:B------:R-:W-:Y:S02]  /*10a0*/  SHF.L.U64.HI R217, R218.reuse, 0x2, R235.reuse ;  /* 0x00000002dad97819 */ /* 0x140fe400000102eb */
[----:B------:R-:W-:Y:S02]  /*10b0*/  @P1 LEA.HI.X R7, R218, UR5, R235, 0x2, P2 ;  /* 0x00000005da071c11 */ /* 0x000fe400090f14eb */
[----:B------:R-:W-:Y:S01]  /*10c0*/  ISETP.NE.U32.AND P2, PT, RZ, UR8, PT ;  /* 0x00000008ff007c0c */ /* 0x000fe2000bf45070 */
[----:B------:R-:W-:Y:S01]  /*10d0*/  ULDC UR4, c[0x0][0x288] ;  /* 0x0000a20000047ab9 */ /* 0x000fe20000000800 */
[----:B------:R-:W-:Y:S01]  /*10e0*/  IADD3 R8, P3, R216, UR6, RZ ;  /* 0x00000006d8087c10 */ /* 0x000fe2000ff7e0ff */
[----:B------:R0:W5:Y:S01]  /*10f0*/  @P1 LDG.E R3, desc[UR40][R6.64] ;  /* 0x0000002806031981 */ /* 0x000162000c1e1900 */
[----:B------:R-:W-:Y:S01]  /*1100*/  ISETP.NE.AND.EX P2, PT, RZ, UR9, PT, P2 ;  /* 0x00000009ff007c0c */ /* 0x000fe2000bf45320 */
[----:B------:R-:W-:Y:S01]  /*1110*/  IMAD.U32 R200, RZ, RZ, UR4 ;  /* 0x00000004ffc87e24 */ /* 0x000fe2000f8e00ff */
[----:B------:R-:W-:Y:S01]  /*1120*/  IADD3.X R9, R217, UR7, RZ, P3, !PT ;  /* 0x00000007d9097c10 */ /* 0x000fe20009ffe4ff */
[----:B------:R-:W-:-:S04]  /*1130*/  ULDC.64 UR4, c[0x0][0x3f8] ;  /* 0x0000fe0000047ab9 */ /* 0x000fc80000000a00 */
[----:B------:R0:W5:Y:S06]  /*1140*/  @P0 LDG.E R27, desc[UR40][R8.64] ;  /* 0x00000028081b0981 */ /* 0x00016c000c1e1900 */
        /* <DEDUP_REMOVED lines=23> */
.L_x_10963:
        /* <DEDUP_REMOVED lines=10> */
.L_x_10964:
[----:B------:R-:W-:Y:S05]  /*1360*/  @!P0 BRA `(.L_x_10965) ;  /* 0x00000000000c8947 */ /* 0x000fea0003800000 */
[----:B------:R-:W2:Y:S04]  /*1370*/  LDG.E R5, desc[UR40][R8.64] ;  /* 0x0000002808057981 */ /* 0x000ea8000c1e1900 */
[----:B------:R-:W2:Y:S02]  /*1380*/  LDG.E R24, desc[UR40][R8.64+0x4] ;  /* 0x0000042808187981 */ /* 0x000ea4000c1e1900 */
[----:B--2---:R-:W-:-:S07]  /*1390*/  IMAD.IADD R24, R24, 0x1, -R5 ;  /* 0x0000000118187824 */ /* 0x004fce00078e0a05 */
.L_x_10965:
        /* <DEDUP_REMOVED lines=20> */
[C---:B------:R-:W-:Y:S01]  /*14e0*/  VIADD R0, R203.reuse, 0x5f ;  /* 0x0000005fcb007836 */ /* 0x040fe20000000000 */
[----:B------:R-:W-:-:S03]  /*14f0*/  IADD3 R3, R203, R3, -R200 ;  /* 0x00000003cb037210 */ /* 0x000fc60007ffe8c8 */
[----:B------:R-:W-:-:S04]  /*1500*/  IMAD.HI R0, R0, 0x2aaaaaab, RZ ;  /* 0x2aaaaaab00007827 */ /* 0x000fc800078e02ff */
[----:B------:R-:W-:Y:S01]  /*1510*/  IMAD.HI R4, R3, 0x2aaaaaab, RZ ;  /* 0x2aaaaaab03047827 */ /* 0x000fe200078e02ff */
[----:B------:R-:W-:-:S04]  /*1520*/  SHF.R.U32.HI R3, RZ, 0x1f, R0 ;  /* 0x0000001fff037819 */ /* 0x000fc80000011600 */
[----:B------:R-:W-:Y:S02]  /*1530*/  SHF.R.U32.HI R5, RZ, 0x1f, R4 ;  /* 0x0000001fff057819 */ /* 0x000fe40000011604 */
[----:B------:R-:W-:Y:S02]  /*1540*/  LEA.HI.SX32 R3, R0, R3, 0x1c ;  /* 0x0000000300037211 */ /* 0x000fe400078fe2ff */
[----:B------:R-:W-:-:S04]  /*1550*/  LEA.HI.SX32 R176, R4, R5, 0x1c ;  /* 0x0000000504b07211 */ /* 0x000fc800078fe2ff */
[----:B------:R-:W-:-:S05]  /*1560*/  VIMNMX R176, R3, R176, PT ;  /* 0x000000b003b07248 */ /* 0x000fca0003fe0100 */
        /* <DEDUP_REMOVED lines=33> */
.L_x_10968:
[----:B------:R-:W-:Y:S05]  /*1780*/  BSYNC B6 ;  /* 0x0000000000067941 */ /* 0x000fea0003800000 */
.L_x_10967:
        /* <DEDUP_REMOVED lines=20> */
.L_x_10970:
[----:B------:R-:W-:Y:S05]  /*18d0*/  BSYNC B6 ;  /* 0x0000000000067941 */ /* 0x000fea0003800000 */
.L_x_10969:
        /* <DEDUP_REMOVED lines=19> */
[----:B------:R-:W-:Y:S01]  /*1a10*/  VIADD R92, R16, 0x80 ;  /* 0x00000080105c7836 */ /* 0x000fe20000000000 */
[----:B-1----:R-:W-:Y:S01]  /*1a20*/  SHF.L.U64.HI R86, R42, 0x6, R43 ;  /* 0x000000062a567819 */ /* 0x002fe2000001022b */
[----:B------:R-:W-:Y:S01]  /*1a30*/  VIADD R90, R16, 0xa0 ;  /* 0x000000a0105a7836 */ /* 0x000fe20000000000 */
[----:B------:R-:W-:Y:S01]  /*1a40*/  SHF.L.U32 R84, R42, 0x6, RZ ;  /* 0x000000062a547819 */ /* 0x000fe200000006ff */
[-C--:B------:R-:W-:Y:S01]  /*1a50*/  IMAD R6, R26, R42.reuse, RZ ;  /* 0x0000002a1a067224 */ /* 0x080fe200078e02ff */
[----:B---3--:R-:W-:Y:S01]  /*1a60*/  SHF.L.U64.HI R83, R54, 0x6, R55 ;  /* 0x0000000636537819 */ /* 0x008fe20000010237 */
[----:B--2---:R-:W-:Y:S01]  /*1a70*/  IMAD.WIDE.U32 R4, R56, R42, RZ ;  /* 0x0000002a38047225 */ /* 0x004fe200078e00ff */
[----:B------:R-:W-:-:S03]  /*1a80*/  SHF.R.U32.HI R32, RZ, 0x7, R20 ;  /* 0x00000007ff207819 */ /* 0x000fc60000011614 */
[----:B------:R-:W0:Y:S01]  /*1a90*/  @P0 LDC R3, c[0x0][0x42c] ;  /* 0x00010b00ff030b82 */ /* 0x000e220000000800 */
[----:B------:R-:W-:Y:S01]  /*1aa0*/  ISETP.NE.AND P6, PT, R32, 0x1, PT ;  /* 0x000000012000780c */ /* 0x000fe20003fc5270 */
[----:B------:R-:W-:Y:S02]  /*1ab0*/  IMAD.SHL.U32 R28, R236, 0x4, RZ ;  /* 0x00000004ec1c7824 */ /* 0x000fe400078e00ff */
[----:B------:R-:W-:Y:S02]  /*1ac0*/  IMAD.SHL.U32 R85, R234, 0x40, RZ ;  /* 0x00000040ea557824 */ /* 0x000fe400078e00ff */
[----:B------:R-:W-:Y:S01]  /*1ad0*/  IMAD.MOV.U32 R78, RZ, RZ, 0x20 ;  /* 0x00000020ff4e7424 */ /* 0x000fe200078e00ff */
[----:B------:R-:W-:Y:S01]  /*1ae0*/  SHF.R.S32.HI R29, RZ, 0x1f, R28 ;  /* 0x0000001fff1d7819 */ /* 0x000fe2000001141c */
[----:B------:R-:W1:Y:S01]  /*1af0*/  @P0 LDC R7, c[0x0][0x430] ;  /* 0x00010c00ff070b82 */ /* 0x000e620000000800 */
[----:B------:R-:W-:Y:S01]  /*1b00*/  LOP3.LUT R85, R85, 0x1c0, RZ, 0xc0, !PT ;  /* 0x000001c055557812 */ /* 0x000fe200078ec0ff */
[----:B------:R-:W-:Y:S01]  /*1b10*/  VIADD R79, R32, 0x8 ;  /* 0x00000008204f7836 */ /* 0x000fe20000000000 */
[----:B------:R-:W-:Y:S01]  /*1b20*/  SHF.R.U32.HI R32, RZ, 0x3, R208 ;  /* 0x00000003ff207819 */ /* 0x000fe200000116d0 */
[----:B------:R-:W-:Y:S01]  /*1b30*/  IMAD R75, R43, 0x60, RZ ;  /* 0x000000602b4b7824 */ /* 0x000fe200078e02ff */
[----:B------:R-:W-:Y:S01]  /*1b40*/  SHF.R.U32.HI R80, RZ, 0x3, R85 ;  /* 0x00000003ff507819 */ /* 0x000fe20000011655 */
[----:B------:R-:W-:-:S02]  /*1b50*/  IMAD.SHL.U32 R81, R54, 0x40, RZ ;  /* 0x0000004036517824 */ /* 0x000fc400078e00ff */
[----:B----4-:R-:W-:Y:S02]  /*1b60*/  IMAD.SHL.U32 R76, R27, 0x2, RZ ;  /* 0x000000021b4c7824 */ /* 0x010fe400078e00ff */
        /* <DEDUP_REMOVED lines=13> */
[----:B------:R-:W-:Y:S02]  /*1c40*/  IADD3 R5, R5, R3, RZ ;  /* 0x0000000305057210 */ /* 0x000fe40007ffe0ff */
[----:B------:R-:W-:Y:S02]  /*1c50*/  SHF.R.S32.HI R0, RZ, 0x1f, R25 ;  /* 0x0000001fff007819 */ /* 0x000fe40000011419 */
[----:B------:R-:W-:Y:S02]  /*1c60*/  SEL R41, R25, RZ, !P0 ;  /* 0x000000ff19297207 */ /* 0x000fe40004000000 */
[----:B------:R-:W-:Y:S01]  /*1c70*/  SEL R8, R0, RZ, !P0 ;  /* 0x000000ff00087207 */ /* 0x000fe20004000000 */
[----:B------:R-:W0:Y:S02]  /*1c80*/  LDC.64 R24, c[0x0][0x3e8] ;  /* 0x0000fa00ff187b82 */ /* 0x000e240000000a00 */
[----:B------:R-:W-:-:S04]  /*1c90*/  IMAD.WIDE.U32 R20, R41, UR4, R4 ;  /* 0x0000000429147c25 */ /* 0x000fc8000f8e0004 */
[----:B------:R-:W-:Y:S02]  /*1ca0*/  IMAD R0, R8, UR4, RZ ;  /* 0x0000000408007c24 */ /* 0x000fe4000f8e02ff */
[----:B------:R-:W-:-:S04]  /*1cb0*/  IMAD.WIDE.U32 R4, R19, R42, R16 ;  /* 0x0000002a13047225 */ /* 0x000fc800078e0010 */
[----:B------:R-:W-:Y:S01]  /*1cc0*/  IMAD R93, R41, UR5, R0 ;  /* 0x00000005295d7c24 */ /* 0x000fe2000f8e0200 */
[----:B------:R-:W-:Y:S05]  /*1cd0*/  @!P6 WARPSYNC.ALL ;  /* 0x000000000000e948 */ /* 0x000fea0003800000 */
[----:B------:R-:W-:Y:S01]  /*1ce0*/  ULDC UR4, c[0x0][0x310] ;  /* 0x0000c40000047ab9 */ /* 0x000fe20000000800 */
[----:B------:R-:W-:Y:S01]  /*1cf0*/  IMAD.IADD R93, R21, 0x1, R93 ;  /* 0x00000001155d7824 */ /* 0x000fe200078e025d */
[----:B------:R-:W-:Y:S01]  /*1d00*/  ISETP.GE.AND P1, PT, R96, UR4, PT ;  /* 0x0000000460007c0c */ /* 0x000fe2000bf26270 */
[----:B------:R-:W-:Y:S01]  /*1d10*/  ULDC.64 UR6, c[0x0][0x320] ;  /* 0x0000c80000067ab9 */ /* 0x000fe20000000a00 */
[----:B------:R-:W-:Y:S01]  /*1d20*/  @!P6 BAR.SYNC.DEFER_BLOCKING 0x9, 0x100 ;  /* 0x024400000000eb1d */ /* 0x000fe20000010000 */
[----:B------:R-:W-:Y:S01]  /*1d30*/  IADD3 R91, P0, R20, R4, RZ ;  /* 0x00000004145b7210 */ /* 0x000fe20007f1e0ff */
[----:B------:R-:W-:Y:S01]  /*1d40*/  VIADD R4, R16, 0xc0 ;  /* 0x000000c010047836 */ /* 0x000fe20000000000 */
[----:B------:R-:W-:Y:S01]  /*1d50*/  SEL R3, RZ, 0xffffffff, P1 ;  /* 0xffffffffff037807 */ /* 0x000fe20000800000 */
[----:B0-----:R-:W-:Y:S01]  /*1d60*/  IMAD.WIDE.U32 R10, R19, R24, R16 ;  /* 0x00000018130a7225 */ /* 0x001fe200078e0010 */
[----:B------:R-:W-:-:S02]  /*1d70*/  IADD3.X R89, R93, R5, R6, P0, !PT ;  /* 0x000000055d597210 */ /* 0x000fc400007fe406 */
[C---:B------:R-:W-:Y:S01]  /*1d80*/  ISETP.GE.AND P0, PT, R16.reuse, UR4, PT ;  /* 0x0000000410007c0c */ /* 0x040fe2000bf06270 */
[----:B------:R-:W-:Y:S01]  /*1d90*/  VIADD R6, R16, 0xe0 ;  /* 0x000000e010067836 */ /* 0x000fe20000000000 */
[----:B------:R-:W-:Y:S01]  /*1da0*/  ISETP.GE.AND P1, PT, R94, UR4, PT ;  /* 0x000000045e007c0c */ /* 0x000fe2000bf26270 */
[----:B------:R-:W-:Y:S01]  /*1db0*/  IMAD.SHL.U32 R5, R3, 0x2, RZ ;  /* 0x0000000203057824 */ /* 0x000fe200078e00ff */
[----:B------:R-:W-:Y:S01]  /*1dc0*/  SEL R0, RZ, 0x1, P0 ;  /* 0x00000001ff007807 */ /* 0x000fe20000000000 */
[----:B------:R-:W-:Y:S01]  /*1dd0*/  IMAD R3, R7, UR6, RZ ;  /* 0x0000000607037c24 */ /* 0x000fe2000f8e02ff */
[----:B------:R-:W-:Y:S01]  /*1de0*/  ISETP.GE.AND P0, PT, R95, UR4, PT ;  /* 0x000000045f007c0c */ /* 0x000fe2000bf06270 */
[----:B------:R-:W-:Y:S01]  /*1df0*/  IMAD.WIDE.U32 R42, R42, 0x60, RZ ;  /* 0x000000602a2a7825 */ /* 0x000fe200078e00ff */
[----:B------:R-:W-:Y:S02]  /*1e00*/  ISETP.GE.AND P3, PT, R6, UR4, PT ;  /* 0x0000000406007c0c */ /* 0x000fe4000bf66270 */
[----:B------:R-:W-:Y:S01]  /*1e10*/  LOP3.LUT R0, R5, 0x2, R0, 0xe2, !PT ;  /* 0x0000000205007812 */ /* 0x000fe200078ee200 */
[----:B------:R-:W-:Y:S01]  /*1e20*/  IMAD R7, R202, UR7, R3 ;  /* 0x00000007ca077c24 */ /* 0x000fe2000f8e0203 */
[----:B------:R-:W-:Y:S01]  /*1e30*/  SEL R3, RZ, 0x4, P0 ;  /* 0x00000004ff037807 */ /* 0x000fe20000000000 */
[----:B------:R-:W-:Y:S01]  /*1e40*/  IMAD.WIDE.U32 R48, R24, 0x60, RZ ;  /* 0x0000006018307825 */ /* 0x000fe200078e00ff */
[----:B------:R-:W-:-:S02]  /*1e50*/  SEL R6, RZ, 0x8, P1 ;  /* 0x00000008ff067807 */ /* 0x000fc40000800000 */
[----:B------:R-:W-:Y:S01]  /*1e60*/  ISETP.GE.AND P0, PT, R92, UR4, PT ;  /* 0x000000045c007c0c */ /* 0x000fe2000bf06270 */
[----:B------:R-:W-:Y:S01]  /*1e70*/  IMAD.SHL.U32 R87, R24, 0x40, RZ ;  /* 0x0000004018577824 */ /* 0x000fe200078e00ff */
[----:B------:R-:W-:Y:S01]  /*1e80*/  ISETP.GE.AND P1, PT, R90, UR4, PT ;  /* 0x000000045a007c0c */ /* 0x000fe2000bf26270 */
[----:B------:R-:W-:Y:S01]  /*1e90*/  IMAD.IADD R75, R43, 0x1, R75 ;  /* 0x000000012b4b7824 */ /* 0x000fe200078e024b */
        /* <DEDUP_REMOVED lines=18> */
[----:B------:R-:W-:Y:S01]  /*1fc0*/  IADD3 R56, P2, R19, R56, RZ ;  /* 0x0000003813387210 */ /* 0x000fe20007f5e0ff */
[-C--:B------:R-:W-:Y:S01]  /*1fd0*/  IMAD R4, R227, R54.reuse, RZ ;  /* 0x00000036e3047224 */ /* 0x080fe200078e02ff */
[----:B------:R-:W-:Y:S01]  /*1fe0*/  SHF.L.U64.HI R82, R24, 0x6, R25 ;  /* 0x0000000618527819 */ /* 0x000fe20000010219 */
[----:B------:R-:W-:Y:S01]  /*1ff0*/  IMAD.IADD R3, R16, 0x1, R3 ;  /* 0x0000000110037824 */ /* 0x000fe200078e0203 */
[----:B------:R-:W-:Y:S01]  /*2000*/  SEL R78, R78, 0xffffffe0, !P1 ;  /* 0xffffffe04e4e7807 */ /* 0x000fe20004800000 */
[C---:B------:R-:W-:Y:S01]  /*2010*/  IMAD R13, R19.reuse, R55, R4 ;  /* 0x00000037130d7224 */ /* 0x040fe200078e0204 */
[----:B------:R-:W-:Y:S01]  /*2020*/  ISETP.GE.AND P1, PT, R16, UR4, PT ;  /* 0x0000000410007c0c */ /* 0x000fe2000bf26270 */
[----:B------:R-:W-:Y:S01]  /*2030*/  IMAD.WIDE.U32 R4, R19, R54, R28 ;  /* 0x0000003613047225 */ /* 0x000fe200078e001c */
[----:B------:R-:W-:-:S03]  /*2040*/  SHF.R.S32.HI R12, RZ, 0x1f, R3 ;  /* 0x0000001fff0c7819 */ /* 0x000fc60000011403 */
[-C--:B------:R-:W-:Y:S01]  /*2050*/  IMAD R6, R227, R24.reuse, RZ ;  /* 0x00000018e3067224 */ /* 0x080fe200078e02ff */
[----:B------:R-:W-:Y:S01]  /*2060*/  LEA.HI R12, R12, R3, RZ, 0x3 ;  /* 0x000000030c0c7211 */ /* 0x000fe200078f18ff */
[----:B------:R-:W-:Y:S01]  /*2070*/  IMAD.IADD R9, R13, 0x1, R9 ;  /* 0x000000010d097824 */ /* 0x000fe200078e0209 */
[----:B------:R-:W-:Y:S01]  /*2080*/  LOP3.LUT R3, R85, 0x18, R16, 0xf8, !PT ;  /* 0x0000001855037812 */ /* 0x000fe200078ef810 */
[----:B------:R-:W-:Y:S01]  /*2090*/  IMAD.IADD R5, R5, 0x1, R13 ;  /* 0x0000000105057824 */ /* 0x000fe200078e020d */
[----:B-----5:R-:W-:Y:S01]  /*20a0*/  SHF.R.S32.HI R13, RZ, 0x1f, R31 ;  /* 0x0000001fff0d7819 */ /* 0x020fe2000001141f */
[C---:B------:R-:W-:Y:S01]  /*20b0*/  IMAD R15, R19.reuse, R25, R6 ;  /* 0x00000019130f7224 */ /* 0x040fe200078e0206 */
[----:B------:R-:W-:Y:S01]  /*20c0*/  SHF.R.S32.HI R68, RZ, 0x3, R12 ;  /* 0x00000003ff447819 */ /* 0x000fe2000001140c */
[----:B------:R-:W-:Y:S01]  /*20d0*/  IMAD.WIDE.U32 R6, R19, R24, R28 ;  /* 0x0000001813067225 */ /* 0x000fe200078e001c */
[----:B------:R-:W-:-:S03]  /*20e0*/  LOP3.LUT R69, R12, 0xfffffff8, RZ, 0xc0, !PT ;  /* 0xfffffff80c457812 */ /* 0x000fc600078ec0ff */
[----:B------:R-:W-:Y:S01]  /*20f0*/  IMAD R14, R13, R24, RZ ;  /* 0x000000180d0e7224 */ /* 0x000fe200078e02ff */
[----:B------:R-:W-:Y:S01]  /*2100*/  SHF.R.S32.HI R62, RZ, 0x1f, R69 ;  /* 0x0000001fff3e7819 */ /* 0x000fe20000011445 */
[----:B------:R-:W-:Y:S01]  /*2110*/  IMAD.WIDE.U32 R52, R31, R54, R4 ;  /* 0x000000361f347225 */ /* 0x000fe200078e0004 */
[----:B------:R-:W-:Y:S02]  /*2120*/  LOP3.LUT R4, R3, R80, RZ, 0x3c, !PT ;  /* 0x0000005003047212 */ /* 0x000fe400078e3cff */
[--C-:B------:R-:W-:Y:S01]  /*2130*/  LOP3.LUT R3, R85, 0x38, R12.reuse, 0xf8, !PT ;  /* 0x0000003855037812 */ /* 0x100fe200078ef80c */
[----:B------:R-:W-:Y:S01]  /*2140*/  IMAD.IADD R11, R15, 0x1, R11 ;  /* 0x000000010f0b7824 */ /* 0x000fe200078e020b */
[----:B------:R-:W-:Y:S01]  /*2150*/  LOP3.LUT R12, R208, 0x38, R12, 0xf8, !PT ;  /* 0x00000038d00c7812 */ /* 0x000fe200078ef80c */
[----:B------:R-:W-:Y:S02]  /*2160*/  IMAD.IADD R7, R7, 0x1, R15 ;  /* 0x0000000107077824 */ /* 0x000fe400078e020f */
[----:B------:R-:W-:Y:S01]  /*2170*/  IMAD R15, R31, R25, R14 ;  /* 0x000000191f0f7224 */ /* 0x000fe200078e020e */
[----:B------:R-:W-:Y:S01]  /*2180*/  LOP3.LUT R65, R12, R32, RZ, 0x3c, !PT ;  /* 0x000000200c417212 */ /* 0x000fe200078e3cff */
[----:B------:R-:W-:-:S02]  /*2190*/  IMAD R14, R13, R54, RZ ;  /* 0x000000360d0e7224 */ /* 0x000fc400078e02ff */
[----:B------:R-:W-:Y:S01]  /*21a0*/  IMAD R77, R209, 0x200, R4 ;  /* 0x00000200d14d7824 */ /* 0x000fe200078e0204 */
[----:B------:R-:W-:Y:S01]  /*21b0*/  LOP3.LUT R4, R3, R80, RZ, 0x3c, !PT ;  /* 0x0000005003047212 */ /* 0x000fe200078e3cff */
[----:B------:R-:W-:Y:S01]  /*21c0*/  IMAD.WIDE.U32 R44, R31, R24, R10 ;  /* 0x000000181f2c7225 */ /* 0x000fe200078e000a */
[----:B------:R-:W-:Y:S02]  /*21d0*/  SEL R3, RZ, 0xffffff80, P3 ;  /* 0xffffff80ff037807 */ /* 0x000fe40001800000 */
[----:B------:R-:W-:Y:S01]  /*21e0*/  LEA R67, R209, R4, 0x9 ;  /* 0x00000004d1437211 */ /* 0x000fe200078e48ff */
[C---:B------:R-:W-:Y:S01]  /*21f0*/  IMAD.WIDE.U32 R46, R31.reuse, R24, R6 ;  /* 0x000000181f2e7225 */ /* 0x040fe200078e0006 */
[C---:B------:R-:W-:Y:S02]  /*2200*/  LOP3.LUT R3, R0.reuse, 0x80, R3, 0xc8, !PT ;  /* 0x0000008000037812 */ /* 0x040fe400078ec803 */
[----:B------:R-:W-:Y:S01]  /*2210*/  LOP3.LUT R0, R0, 0x40, RZ, 0xc0, !PT ;  /* 0x0000004000007812 */ /* 0x000fe200078ec0ff */
[----:B------:R-:W-:-:S02]  /*2220*/  IMAD R7, R31, R55, R14 ;  /* 0x000000371f077224 */ /* 0x000fc400078e020e */
[----:B------:R-:W-:Y:S02]  /*2230*/  IMAD R11, R55, 0x60, RZ ;  /* 0x00000060370b7824 */ /* 0x000fe400078e02ff */
        /* <DEDUP_REMOVED lines=13> */
[----:B------:R-:W-:-:S07]  /*2310*/  IMAD.IADD R63, R41, 0x1, R63 ;  /* 0x00000001293f7824 */ /* 0x000fce00078e023f */
.L_x_11018:
        /* <DEDUP_REMOVED lines=68> */
.L_x_10975:
[----:B------:R-:W-:Y:S05]  /*2760*/  BSYNC B1 ;  /* 0x0000000000017941 */ /* 0x000fea0003800000 */
.L_x_10974:
        /* <DEDUP_REMOVED lines=29> */
.L_x_10977:
[----:B------:R-:W-:Y:S05]  /*2940*/  BSYNC B1 ;  /* 0x0000000000017941 */ /* 0x000fea0003800000 */
.L_x_10976:
[----:B0-----:R-:W-:Y:S01]  /*2950*/  IMAD.MOV.U32 R4, RZ, RZ, R38 ;  /* 0x000000ffff047224 */ /* 0x001fe200078e0026 */
[----:B------:R-:W-:Y:S01]  /*2960*/  MOV R5, R39 ;  /* 0x0000002700057202 */ /* 0x000fe20000000f00 */
        /* <DEDUP_REMOVED lines=17> */
[----:B------:R-:W-:Y:S02]  /*2a80*/  PRMT R99, R99, 0x5410, R99 ;  /* 0x0000541063637816 */ /* 0x000fe40000000063 */
        /* <DEDUP_REMOVED lines=14> */
.L_x_10978:
[----:B------:R-:W-:Y:S01]  /*2b70*/  IMAD R88, R2, 0x8, R18 ;  /* 0x0000000802587824 */ /* 0x000fe200078e0212 */
[----:B------:R-:W-:Y:S01]  /*2b80*/  SHF.L.U32 R101, R204, 0x1f, RZ ;  /* 0x0000001fcc657819 */ /* 0x000fe200000006ff */
[----:B------:R-:W-:Y:S03]  /*2b90*/  BSSY B1, `(.L_x_10979) ;  /* 0x0000003000017945 */ /* 0x000fe60003800000 */
[----:B------:R-:W0:Y:S02]  /*2ba0*/  SYNCS.PHASECHK.TRANS64.TRYWAIT P6, [R88+URZ+0x22890], R101 ;  /* 0x02289065580075a7 */ /* 0x000e2400080c017f */
[----:B0-----:R-:W-:Y:S05]  /*2bb0*/  @!P6 BRA `(.L_x_10980) ;  /* 0x000001680034e947 */ /* 0x001fea0003800000 */
.L_x_11219:
[----:B------:R-:W-:Y:S05]  /*2bc0*/  BSYNC B1 ;  /* 0x0000000000017941 */ /* 0x000fea0003800000 */
.L_x_10979:
        /* <DEDUP_REMOVED lines=54> */
.L_x_10986:
[----:B------:R-:W-:Y:S05]  /*2f30*/  BSYNC B3 ;  /* 0x0000000000037941 */ /* 0x000fea0003800000 */
.L_x_10985:
[----:B--2---:R1:W-:Y:S02]  /*2f40*/  STG.E.128 desc[UR40][R14.64], R4 ;  /* 0x000000040e007986 */ /* 0x0043e4000c101d28 */
.L_x_10984:
[----:B------:R-:W-:Y:S05]  /*2f50*/  BSYNC B2 ;  /* 0x0000000000027941 */ /* 0x000fea0003800000 */
.L_x_10983:
        /* <DEDUP_REMOVED lines=52> */
.L_x_10988:
[----:B------:R-:W-:Y:S05]  /*32a0*/  BSYNC B2 ;  /* 0x0000000000027941 */ /* 0x000fea0003800000 */
.L_x_10987:
[----:B--2---:R2:W-:Y:S02]  /*32b0*/  STG.E.128 desc[UR40][R14.64+0x40], R4 ;  /* 0x000040040e007986 */ /* 0x0045e4000c101d28 */
.L_x_10982:
[----:B------:R-:W-:Y:S05]  /*32c0*/  BSYNC B1 ;  /* 0x0000000000017941 */ /* 0x000fea0003800000 */
.L_x_10981:
        /* <DEDUP_REMOVED lines=53> */
.L_x_10993:
[----:B------:R-:W-:Y:S05]  /*3620*/  BSYNC B2 ;  /* 0x0000000000027941 */ /* 0x000fea0003800000 */
.L_x_10992:
[----:B--2---:R3:W-:Y:S02]  /*3630*/  STG.E.128 desc[UR40][R12.64], R4 ;  /* 0x000000040c007986 */ /* 0x0047e4000c101d28 */
.L_x_10991:
[----:B------:R-:W-:Y:S05]  /*3640*/  BSYNC B1 ;  /* 0x0000000000017941 */ /* 0x000fea0003800000 */
.L_x_10990:
        /* <DEDUP_REMOVED lines=17> */
[----:B------:R-:W-:Y:S02]  /*3760*/  LOP3.LUT R11, R7, 0xffff0000, RZ, 0xc0, !PT ;  /* 0xffff0000070b7812 */ /* 0x000fe400078ec0ff */
[----:B------:R-:W-:Y:S01]  /*3770*/  PRMT R98, R98, 0x5410, R25 ;  /* 0x0000541062627816 */ /* 0x000fe20000000019 */
[----:B------:R-:W-:Y:S01]  /*3780*/  IMAD.U32 R25, R105, 0x10000, RZ ;  /* 0x0001000069197824 */ /* 0x000fe200078e00ff */
[----:B------:R-:W-:Y:S01]  /*3790*/  LOP3.LUT R7, R5, 0xffff0000, RZ, 0xc0, !PT ;  /* 0xffff000005077812 */ /* 0x000fe200078ec0ff */
[----:B------:R-:W-:Y:S01]  /*37a0*/  IMAD.U32 R5, R4, 0x10000, RZ ;  /* 0x0001000004057824 */ /* 0x000fe200078e00ff */
[C---:B------:R-:W-:Y:S01]  /*37b0*/  LOP3.LUT R24, R104.reuse, 0xffff0000, RZ, 0xc0, !PT ;  /* 0xffff000068187812 */ /* 0x040fe200078ec0ff */
[----:B------:R-:W-:Y:S01]  /*37c0*/  FMUL.FTZ R33, R9, R25 ;  /* 0x0000001909217220 */ /* 0x000fe20000410000 */
[----:B------:R-:W-:Y:S01]  /*37d0*/  SHF.L.U32 R15, R99, 0x10, RZ ;  /* 0x00000010630f7819 */ /* 0x000fe200000006ff */
[----:B------:R-:W-:Y:S01]  /*37e0*/  IMAD.U32 R104, R104, 0x10000, RZ ;  /* 0x0001000068687824 */ /* 0x000fe200078e00ff */
[----:B------:R-:W-:Y:S01]  /*37f0*/  LOP3.LUT R14, R98, 0xffff0000, RZ, 0xc0, !PT ;  /* 0xffff0000620e7812 */ /* 0x000fe200078ec0ff */
[----:B------:R-:W-:Y:S01]  /*3800*/  FMUL.FTZ R27, R7, R24 ;  /* 0x00000018071b7220 */ /* 0x000fe20000410000 */
[----:B------:R-:W-:Y:S01]  /*3810*/  LOP3.LUT R105, R105, 0xffff0000, RZ, 0xc0, !PT ;  /* 0xffff000069697812 */ /* 0x000fe200078ec0ff */
[-C--:B------:R-:W-:Y:S01]  /*3820*/  FMUL.FTZ R9, R9, R15.reuse ;  /* 0x0000000f09097220 */ /* 0x080fe20000410000 */
        /* <DEDUP_REMOVED lines=22> */
.L_x_10995:
[----:B------:R-:W-:Y:S05]  /*3990*/  BSYNC B1 ;  /* 0x0000000000017941 */ /* 0x000fea0003800000 */
.L_x_10994:
[----:B--2---:R1:W-:Y:S01]  /*39a0*/  STG.E.128 desc[UR40][R12.64+0x40], R4 ;  /* 0x000040040c007986 */ /* 0x0043e2000c101d28 */
[----:B------:R-:W-:Y:S05]  /*39b0*/  BRA `(.L_x_10989) ;  /* 0x0000001400c47947 */ /* 0x000fea0003800000 */
.L_x_10973:
[----:B------:R-:W-:Y:S02]  /*39c0*/  ISETP.GE.AND P3, PT, R219, R100, PT ;  /* 0x00000064db00720c */ /* 0x000fe40003f66270 */
        /* <DEDUP_REMOVED lines=18> */
[----:B------:R-:W-:Y:S02]  /*3af0*/  CS2R R12, SRZ ;  /* 0x00000000000c7805 */ /* 0x000fe4000001ff00 */
[----:B------:R-:W-:-:S05]  /*3b00*/  @!P4 IADD3 R4, P5, R44, R4, RZ ;  /* 0x000000042c04c210 */ /* 0x000fca0007fbe0ff */
[----:B------:R-:W-:Y:S01]  /*3b10*/  @!P4 IMAD.X R10, R107, 0x1, R71, P5 ;  /* 0x000000016b0ac824 */ /* 0x000fe200028e0647 */
[C---:B---3--:R-:W-:Y:S01]  /*3b20*/  @!P4 LEA R32, P5, R4.reuse, R32, 0x1 ;  /* 0x000000200420c211 */ /* 0x048fe200078a08ff */
[----:B------:R2:W3:Y:S03]  /*3b30*/  @!P4 LDG.E.128 R12, desc[UR40][R6.64] ;  /* 0x00000028060cc981 */ /* 0x0004e6000c1e1d00 */
[----:B------:R-:W-:-:S05]  /*3b40*/  @!P4 LEA.HI.X R33, R4, R33, R10, 0x1, P5 ;  /* 0x000000210421c211 */ /* 0x000fca00028f0c0a */
[----:B------:R3:W4:Y:S01]  /*3b50*/  @!P4 LDG.E.128 R24, desc[UR40][R32.64] ;  /* 0x000000282018c981 */ /* 0x000722000c1e1d00 */
        /* <DEDUP_REMOVED lines=13> */
[----:B---3--:R-:W-:Y:S02]  /*3c30*/  IMAD.MOV.U32 R32, RZ, RZ, R14 ;  /* 0x000000ffff207224 */ /* 0x008fe400078e000e */
[----:B------:R-:W-:-:S03]  /*3c40*/  IMAD.MOV.U32 R33, RZ, RZ, R15 ;  /* 0x000000ffff217224 */ /* 0x000fc600078e000f */
[----:B------:R-:W-:Y:S02]  /*3c50*/  PRMT R124, R32, 0x7610, R124 ;  /* 0x00007610207c7816 */ /* 0x000fe4000000007c */
[----:B------:R-:W-:Y:S01]  /*3c60*/  PRMT R108, R108, 0x5410, R33 ;  /* 0x000054106c6c7816 */ /* 0x000fe20000000021 */
[----:B----4-:R-:W-:Y:S02]  /*3c70*/  IMAD.MOV.U32 R32, RZ, RZ, R26 ;  /* 0x000000ffff207224 */ /* 0x010fe400078e001a */
[----:B------:R-:W-:Y:S02]  /*3c80*/  IMAD.MOV.U32 R33, RZ, RZ, R27 ;  /* 0x000000ffff217224 */ /* 0x000fe400078e001b */
[----:B0-----:R-:W-:Y:S02]  /*3c90*/  IMAD.MOV.U32 R35, RZ, RZ, R25 ;  /* 0x000000ffff237224 */ /* 0x001fe400078e0019 */
[----:B------:R-:W-:Y:S02]  /*3ca0*/  IMAD.MOV.U32 R34, RZ, RZ, R24 ;  /* 0x000000ffff227224 */ /* 0x000fe400078e0018 */
[----:B------:R-:W-:Y:S01]  /*3cb0*/  IMAD.MOV.U32 R38, RZ, RZ, R12 ;  /* 0x000000ffff267224 */ /* 0x000fe200078e000c */
[----:B------:R-:W-:-:S02]  /*3cc0*/  PRMT R132, R32, 0x7610, R132 ;  /* 0x0000761020847816 */ /* 0x000fc40000000084 */
[----:B------:R-:W-:Y:S01]  /*3cd0*/  PRMT R133, R33, 0x7610, R133 ;  /* 0x0000761021857816 */ /* 0x000fe20000000085 */
[----:B--2---:R-:W-:Y:S01]  /*3ce0*/  IMAD.MOV.U32 R32, RZ, RZ, R10 ;  /* 0x000000ffff207224 */ /* 0x004fe200078e000a */
[----:B------:R-:W-:Y:S01]  /*3cf0*/  PRMT R112, R112, 0x5410, R35 ;  /* 0x0000541070707816 */ /* 0x000fe20000000023 */
[----:B------:R-:W-:Y:S01]  /*3d00*/  IMAD.MOV.U32 R33, RZ, RZ, R11 ;  /* 0x000000ffff217224 */ /* 0x000fe200078e000b */
[----:B------:R-:W-:Y:S01]  /*3d10*/  PRMT R134, R34, 0x7610, R134 ;  /* 0x0000761022867816 */ /* 0x000fe20000000086 */
[----:B------:R-:W-:Y:S01]  /*3d20*/  IMAD.MOV.U32 R35, RZ, RZ, R9 ;  /* 0x000000ffff237224 */ /* 0x000fe200078e0009 */
[----:B------:R-:W-:Y:S02]  /*3d30*/  PRMT R110, R110, 0x5410, R38 ;  /* 0x000054106e6e7816 */ /* 0x000fe40000000026 */
[----:B------:R-:W-:Y:S01]  /*3d40*/  MOV R34, R8 ;  /* 0x0000000800227202 */ /* 0x000fe20000000f00 */
        /* <DEDUP_REMOVED lines=16> */
.L_x_10996:
        /* <DEDUP_REMOVED lines=9> */
.L_x_11220:
[----:B------:R-:W-:Y:S05]  /*3ee0*/  BSYNC B1 ;  /* 0x0000000000017941 */ /* 0x000fea0003800000 */
.L_x_10997:
        /* <DEDUP_REMOVED lines=47> */
[----:B------:R-:W-:-:S02]  /*41e0*/  LOP3.LUT R128, R128, 0xffff0000, RZ, 0xc0, !PT ;  /* 0xffff000080807812 */ /* 0x000fc400078ec0ff */
        /* <DEDUP_REMOVED lines=14> */
[----:B------:R-:W-:Y:S01]  /*42d0*/  FFMA.FTZ R133, R14, R123, -R133 ;  /* 0x0000007b0e857223 */ /* 0x000fe20000010885 */
[----:B------:R-:W-:Y:S01]  /*42e0*/  SHF.L.U32 R26, R36, 0x10, RZ ;  /* 0x00000010241a7819 */ /* 0x000fe200000006ff */
[----:B------:R-:W-:Y:S01]  /*42f0*/  FFMA.FTZ R123, R14, R128, R33 ;  /* 0x000000800e7b7223 */ /* 0x000fe20000010021 */
[----:B------:R-:W-:Y:S01]  /*4300*/  LOP3.LUT R39, R39, 0xffff0000, RZ, 0xc0, !PT ;  /* 0xffff000027277812 */ /* 0x000fe200078ec0ff */
[-C--:B------:R-:W-:Y:S01]  /*4310*/  FMUL.FTZ R130, R37, R13.reuse ;  /* 0x0000000d25827220 */ /* 0x080fe20000410000 */
[----:B------:R-:W-:Y:S01]  /*4320*/  LOP3.LUT R124, R131, 0xffff0000, RZ, 0xc0, !PT ;  /* 0xffff0000837c7812 */ /* 0x000fe200078ec0ff */
        /* <DEDUP_REMOVED lines=48> */
.L_x_11002:
[----:B------:R-:W-:Y:S05]  /*4630*/  BSYNC B2 ;  /* 0x0000000000027941 */ /* 0x000fea0003800000 */
.L_x_11001:
        /* <DEDUP_REMOVED lines=12> */
.L_x_11000:
[----:B------:R-:W-:Y:S05]  /*4700*/  BSYNC B1 ;  /* 0x0000000000017941 */ /* 0x000fea0003800000 */
.L_x_10999:
        /* <DEDUP_REMOVED lines=15> */
[----:B------:R-:W-:-:S04]  /*4800*/  LEA.HI.SX32 R35, R111, R68, 0x1c ;  /* 0x000000446f237211 */ /* 0x000fc800078fe2ff */
[----:B------:R-:W-:-:S04]  /*4810*/  SHF.L.U32 R35, R35, 0x3, RZ ;  /* 0x0000000323237819 */ /* 0x000fc800000006ff */
        /* <DEDUP_REMOVED lines=24> */
[----:B------:R-:W-:Y:S01]  /*49a0*/  SHF.R.U64 R37, R6, 0x10, R7 ;  /* 0x0000001006257819 */ /* 0x000fe20000001207 */
        /* <DEDUP_REMOVED lines=8> */
[----:B------:R-:W-:Y:S01]  /*4a30*/  IMAD.U32 R11, R115, 0x10000, RZ ;  /* 0x00010000730b7824 */ /* 0x000fe200078e00ff */
[----:B------:R-:W-:Y:S01]  /*4a40*/  LOP3.LUT R113, R113, 0xffff0000, RZ, 0xc0, !PT ;  /* 0xffff000071717812 */ /* 0x000fe200078ec0ff */
[----:B------:R-:W-:Y:S01]  /*4a50*/  IMAD.U32 R5, R110, 0x10000, RZ ;  /* 0x000100006e057824 */ /* 0x000fe200078e00ff */
[----:B------:R-:W-:Y:S01]  /*4a60*/  SHF.R.U64 R111, R8, 0x10, R9 ;  /* 0x00000010086f7819 */ /* 0x000fe20000001209 */
        /* <DEDUP_REMOVED lines=10> */
[----:B------:R-:W-:Y:S01]  /*4b10*/  FFMA.FTZ R117, R6, R117, R13 ;  /* 0x0000007506757223 */ /* 0x000fe2000001000d */
[----:B------:R-:W-:Y:S01]  /*4b20*/  PRMT R112, R112, 0x5410, R111 ;  /* 0x0000541070707816 */ /* 0x000fe2000000006f */
[----:B------:R-:W-:Y:S01]  /*4b30*/  IMAD.U32 R10, R24, 0x10000, RZ ;  /* 0x00010000180a7824 */ /* 0x000fe200078e00ff */
[----:B------:R-:W-:Y:S01]  /*4b40*/  LOP3.LUT R9, R15, 0xffff0000, RZ, 0xc0, !PT ;  /* 0xffff00000f097812 */ /* 0x000fe200078ec0ff */
[----:B------:R-:W-:Y:S01]  /*4b50*/  FFMA.FTZ R37, R6, R113, -R37 ;  /* 0x0000007106257223 */ /* 0x000fe20000010825 */
[C---:B------:R-:W-:Y:S01]  /*4b60*/  FFMA.FTZ R39, R8.reuse, R5, -R39 ;  /* 0x0000000508277223 */ /* 0x040fe20000010827 */
[----:B------:R-:W-:Y:S01]  /*4b70*/  FFMA.FTZ R38, R8, R11, R38 ;  /* 0x0000000b08267223 */ /* 0x000fe20000010026 */
[----:B------:R-:W-:Y:S01]  /*4b80*/  SHF.L.U32 R13, R116, 0x10, RZ ;  /* 0x00000010740d7819 */ /* 0x000fe200000006ff */
[C---:B------:R-:W-:Y:S01]  /*4b90*/  FMUL.FTZ R6, R27.reuse, R36 ;  /* 0x000000241b067220 */ /* 0x040fe20000410000 */
[----:B------:R-:W-:Y:S01]  /*4ba0*/  LOP3.LUT R24, R24, 0xffff0000, RZ, 0xc0, !PT ;  /* 0xffff000018187812 */ /* 0x000fe200078ec0ff */
[----:B------:R-:W-:Y:S01]  /*4bb0*/  FMUL.FTZ R8, R27, R110 ;  /* 0x0000006e1b087220 */ /* 0x000fe20000410000 */
[----:B------:R-:W-:Y:S01]  /*4bc0*/  LOP3.LUT R25, R116, 0xffff0000, RZ, 0xc0, !PT ;  /* 0xffff000074197812 */ /* 0x000fe200078ec0ff */
[----:B------:R-:W-:-:S02]  /*4bd0*/  IMAD.U32 R5, R112, 0x10000, RZ ;  /* 0x0001000070057824 */ /* 0x000fc400078e00ff */
        /* <DEDUP_REMOVED lines=9> */
[----:B------:R-:W-:Y:S02]  /*4c70*/  IMAD.U32 R15, R26, 0x10000, RZ ;  /* 0x000100001a0f7824 */ /* 0x000fe400078e00ff */
        /* <DEDUP_REMOVED lines=32> */
.L_x_11004:
[----:B------:R-:W-:Y:S05]  /*4e80*/  BSYNC B1 ;  /* 0x0000000000017941 */ /* 0x000fea0003800000 */
.L_x_11003:
        /* <DEDUP_REMOVED lines=10> */
.L_x_10972:
[----:B------:R-:W-:-:S06]  /*4f30*/  UISETP.NE.AND UP0, UPT, UR44, 0x3, UPT ;  /* 0x000000032c00788c */ /* 0x000fcc000bf05270 */
[----:B------:R-:W-:-:S13]  /*4f40*/  PLOP3.LUT P3, PT, PT, PT, UP0, 0x80, 0x0 ;  /* 0x000000000000781c */ /* 0x000fda0003f6f008 */
[----:B------:R-:W-:Y:S05]  /*4f50*/  @!P3 BRA `(.L_x_11005) ;  /* 0x000000000004b947 */ /* 0x000fea0003800000 */
[----:B------:R-:W-:Y:S01]  /*4f60*/  BPT.TRAP 0x1 ;  /* 0x000000040000795c */ /* 0x000fe20000300000 */
.L_x_11005:
[----:B------:R-:W-:Y:S01]  /*4f70*/  IMAD R88, R2, 0x8, R18 ;  /* 0x0000000802587824 */ /* 0x000fe200078e0212 */
[----:B------:R-:W-:Y:S01]  /*4f80*/  SHF.L.U32 R101, R204, 0x1f, RZ ;  /* 0x0000001fcc657819 */ /* 0x000fe200000006ff */
[----:B------:R-:W-:Y:S01]  /*4f90*/  IMAD R100, R59, -0x60, R60 ;  /* 0xffffffa03b647824 */ /* 0x000fe200078e023c */
[----:B------:R-:W-:Y:S02]  /*4fa0*/  BSSY B1, `(.L_x_11006) ;  /* 0x0000004000017945 */ /* 0x000fe40003800000 */
[----:B------:R-:W0:Y:S02]  /*4fb0*/  SYNCS.PHASECHK.TRANS64.TRYWAIT P4, [R88+URZ+0x22890], R101 ;  /* 0x02289065580075a7 */ /* 0x000e24000808017f */
[----:B------:R-:W-:Y:S01]  /*4fc0*/  VIMNMX R100, R100, 0x60, PT ;  /* 0x0000006064647848 */ /* 0x000fe20003fe0100 */
[----:B0-----:R-:W-:Y:S06]  /*4fd0*/  @!P4 BRA `(.L_x_11007) ;  /* 0x000001440054c947 */ /* 0x001fec0003800000 */
.L_x_11221:
[----:B------:R-:W-:Y:S05]  /*4fe0*/  BSYNC B1 ;  /* 0x0000000000017941 */ /* 0x000fea0003800000 */
.L_x_11006:
        /* <DEDUP_REMOVED lines=8> */
.L_x_11009:
[----:B------:R-:W-:Y:S05]  /*5070*/  BSYNC B1 ;  /* 0x0000000000017941 */ /* 0x000fea0003800000 */
.L_x_11008:
[----:B------:R-:W-:Y:S05]  /*5080*/  @P4 BRA `(.L_x_10989) ;  /* 0x0000000000104947 */ /* 0x000fea0003800000 */
[----:B-1----:R-:W1:Y:S04]  /*5090*/  @!P1 LDS.128 R4, [R106+0x2000] ;  /* 0x002000006a049984 */ /* 0x002e680000000c00 */
[----:B------:R-:W2:Y:S04]  /*50a0*/  @!P2 LDS.128 R8, [R102+0x2000] ;  /* 0x002000006608a984 */ /* 0x000ea80000000c00 */
[----:B-1----:R3:W-:Y:S04]  /*50b0*/  @!P1 STG.E.128 desc[UR40][R12.64], R4 ;  /* 0x000000040c009986 */ /* 0x0027e8000c101d28 */
[----:B--2---:R3:W-:Y:S02]  /*50c0*/  @!P2 STG.E.128 desc[UR40][R12.64+0x40], R8 ;  /* 0x000040080c00a986 */ /* 0x0047e4000c101d28 */
.L_x_10989:
[----:B------:R-:W-:Y:S05]  /*50d0*/  BSYNC B0 ;  /* 0x0000000000007941 */ /* 0x000fea0003800000 */
.L_x_10971:
        /* <DEDUP_REMOVED lines=17> */
.L_x_11011:
[----:B------:R-:W-:Y:S05]  /*51f0*/  BSYNC B0 ;  /* 0x0000000000007941 */ /* 0x000fea0003800000 */
.L_x_11010:
[----:B------:R-:W2:Y:S01]  /*5200*/  SYNCS.PHASECHK.TRANS64.TRYWAIT P3, [R88+URZ+0x228b0], R101 ;  /* 0x0228b065580075a7 */ /* 0x000ea2000806017f */
[----:B------:R-:W-:Y:S01]  /*5210*/  ULDC UR45, c[0x0][0x310] ;  /* 0x0000c400002d7ab9 */ /* 0x000fe20000000800 */
[----:B------:R-:W-:Y:S01]  /*5220*/  ULDC.64 UR42, c[0x0][0x318] ;  /* 0x0000c600002a7ab9 */ /* 0x000fe20000000a00 */
[----:B------:R-:W-:Y:S01]  /*5230*/  ULDC.64 UR38, c[0x0][0x308] ;  /* 0x0000c20000267ab9 */ /* 0x000fe20000000a00 */
[----:B------:R-:W-:Y:S01]  /*5240*/  BSSY B0, `(.L_x_11012) ;  /* 0x0000003000007945 */ /* 0x000fe20003800000 */
[----:B-1----:R-:W-:-:S03]  /*5250*/  IMAD R4, R2, 0x6000, R77 ;  /* 0x0000600002047824 */ /* 0x002fc600078e024d */
[----:B--2---:R-:W-:Y:S05]  /*5260*/  @!P3 BRA `(.L_x_11013) ;  /* 0x0000014000c4b947 */ /* 0x004fea0003800000 */
.L_x_11222:
[----:B------:R-:W-:Y:S05]  /*5270*/  BSYNC B0 ;  /* 0x0000000000007941 */ /* 0x000fea0003800000 */
.L_x_11012:
        /* <DEDUP_REMOVED lines=39> */
.L_x_11015:
[----:B------:R-:W-:Y:S05]  /*54f0*/  BSYNC B0 ;  /* 0x0000000000007941 */ /* 0x000fea0003800000 */
.L_x_11014:
[----:B------:R-:W-:Y:S01]  /*5500*/  ISETP.GE.AND P3, PT, R219, R100, PT ;  /* 0x00000064db00720c */ /* 0x000fe20003f66270 */
[----:B------:R-:W-:-:S12]  /*5510*/  BSSY B0, `(.L_x_11016) ;  /* 0x0000024000007945 */ /* 0x000fd80003800000 */
[----:B------:R-:W-:Y:S05]  /*5520*/  @P3 BRA `(.L_x_11017) ;  /* 0x0000000000883947 */ /* 0x000fea0003800000 */
[----:B------:R-:W-:Y:S01]  /*5530*/  IADD3 R7, P3, R32, 0x40, RZ ;  /* 0x0000004020077810 */ /* 0x000fe20007f7e0ff */
[----:B------:R-:W-:Y:S01]  /*5540*/  IMAD.MOV.U32 R4, RZ, RZ, R40 ;  /* 0x000000ffff047224 */ /* 0x000fe200078e0028 */
[----:B------:R-:W-:-:S03]  /*5550*/  MOV R5, R63 ;  /* 0x0000003f00057202 */ /* 0x000fc60000000f00 */
        /* <DEDUP_REMOVED lines=31> */
.L_x_11017:
[----:B------:R-:W-:Y:S05]  /*5750*/  BSYNC B0 ;  /* 0x0000000000007941 */ /* 0x000fea0003800000 */
.L_x_11016:
        /* <DEDUP_REMOVED lines=22> */
.L_x_10966:
[----:B------:R-:W-:Y:S01]  /*58c0*/  ISETP.GE.AND P2, PT, R176, 0x1, PT ;  /* 0x00000001b000780c */ /* 0x000fe20003f46270 */
[----:B------:R-:W-:Y:S01]  /*58d0*/  IMAD.MOV.U32 R3, RZ, RZ, RZ ;  /* 0x000000ffff037224 */ /* 0x000fe200078e00ff */
[----:B------:R-:W-:Y:S02]  /*58e0*/  PLOP3.LUT P1, PT, PT, PT, PT, 0x80, 0x0 ;  /* 0x000000000000781c */ /* 0x000fe40003f2f070 */
[----:B------:R-:W-:Y:S01]  /*58f0*/  CS2R R4, SRZ ;  /* 0x0000000000047805 */ /* 0x000fe2000001ff00 */
        /* <DEDUP_REMOVED lines=59> */
[----:B--2---:R-:W-:-:S02]  /*5cb0*/  CS2R R34, SRZ ;  /* 0x0000000000227805 */ /* 0x004fc4000001ff00 */
        /* <DEDUP_REMOVED lines=8> */
.L_x_11019:
        /* <DEDUP_REMOVED lines=10> */
.L_x_11225:
        /* <DEDUP_REMOVED lines=26> */
.L_x_11023:
[----:B------:R-:W-:Y:S05]  /*5f80*/  BSYNC B6 ;  /* 0x0000000000067941 */ /* 0x000fea0003800000 */
.L_x_11022:
        /* <DEDUP_REMOVED lines=12> */
.L_x_11027:
[----:B-1----:R1:W2:Y:S02]  /*6050*/  SYNCS.PHASECHK.TRANS64.TRYWAIT P0, [R18+URZ+0x22800], R3 ;  /* 0x02280003120075a7 */ /* 0x0022a4000800017f */
[----:B--2---:R-:W-:Y:S05]  /*6060*/  @!P0 NANOSLEEP.SYNCS 0x989680 ;  /* 0x009896800000895d */ /* 0x004fea0003900000 */
[----:B------:R-:W2:Y:S02]  /*6070*/  @!P0 SYNCS.PHASECHK.TRANS64 P0, [R18+URZ+0x22800], R3 ;  /* 0x02280003120085a7 */ /* 0x000ea4000800007f */
[----:B--2---:R-:W-:Y:S05]  /*6080*/  @!P0 BRA `(.L_x_11027) ;  /* 0xfffffffc00f08947 */ /* 0x004fea000383ffff */
.L_x_11026:
[----:B------:R-:W-:Y:S05]  /*6090*/  BSYNC B0 ;  /* 0x0000000000007941 */ /* 0x000fea0003800000 */
.L_x_11025:
[----:B------:R-:W-:Y:S05]  /*60a0*/  BRA `(.L_x_11028) ;  /* 0x0000002c00fc7947 */ /* 0x000fea0003800000 */
.L_x_11024:
[----:B------:R-:W0:Y:S01]  /*60b0*/  LDC.64 R14, c[0x0][0x3e8] ;  /* 0x0000fa00ff0e7b82 */ /* 0x000e220000000a00 */
[----:B-----5:R-:W-:Y:S01]  /*60c0*/  SHF.R.S32.HI R3, RZ, 0x1f, R31 ;  /* 0x0000001fff037819 */ /* 0x020fe2000001141f */
[----:B------:R-:W-:Y:S01]  /*60d0*/  IMAD.SHL.U32 R24, R236, 0x4, RZ ;  /* 0x00000004ec187824 */ /* 0x000fe200078e00ff */
[----:B------:R-:W-:Y:S01]  /*60e0*/  LOP3.LUT P0, RZ, R26, 0x3ff, RZ, 0xc0, !PT ;  /* 0x000003ff1aff7812 */ /* 0x000fe2000780c0ff */
[----:B------:R-:W-:Y:S01]  /*60f0*/  IMAD.MOV.U32 R4, RZ, RZ, R16 ;  /* 0x000000ffff047224 */ /* 0x000fe200078e0010 */
[----:B------:R-:W-:Y:S01]  /*6100*/  BSSY B6, `(.L_x_11029) ;  /* 0x0000031000067945 */ /* 0x000fe20003800000 */
[----:B------:R-:W-:Y:S01]  /*6110*/  IMAD.MOV.U32 R5, RZ, RZ, R17 ;  /* 0x000000ffff057224 */ /* 0x000fe200078e0011 */
[----:B------:R-:W-:Y:S01]  /*6120*/  SHF.R.S32.HI R25, RZ, 0x1f, R24 ;  /* 0x0000001fff197819 */ /* 0x000fe20000011418 */
[----:B------:R-:W1:Y:S01]  /*6130*/  LDC.64 R12, c[0x0][0x3d8] ;  /* 0x0000f600ff0c7b82 */ /* 0x000e620000000a00 */
[-C--:B0-----:R-:W-:Y:S01]  /*6140*/  IMAD R6, R3, R14.reuse, RZ ;  /* 0x0000000e03067224 */ /* 0x081fe200078e02ff */
[----:B------:R-:W-:Y:S01]  /*6150*/  SHF.L.U64.HI R59, R14, 0x6, R15 ;  /* 0x000000060e3b7819 */ /* 0x000fe2000001020f */
[----:B------:R-:W-:-:S04]  /*6160*/  IMAD.WIDE.U32 R10, R19, R14, R4 ;  /* 0x0000000e130a7225 */ /* 0x000fc800078e0004 */
[----:B------:R-:W-:Y:S02]  /*6170*/  IMAD R28, R227, R14, RZ ;  /* 0x0000000ee31c7224 */ /* 0x000fe400078e02ff */
[-C--:B-1----:R-:W-:Y:S01]  /*6180*/  IMAD R0, R3, R12.reuse, RZ ;  /* 0x0000000c03007224 */ /* 0x082fe200078e02ff */
[----:B------:R-:W-:Y:S01]  /*6190*/  SHF.L.U64.HI R57, R12, 0x6, R13 ;  /* 0x000000060c397819 */ /* 0x000fe2000001020d */
[----:B------:R-:W-:-:S04]  /*61a0*/  IMAD.WIDE.U32 R8, R19, R12, R4 ;  /* 0x0000000c13087225 */ /* 0x000fc800078e0004 */
[C---:B------:R-:W-:Y:S02]  /*61b0*/  IMAD R49, R31.reuse, R15, R6 ;  /* 0x0000000f1f317224 */ /* 0x040fe400078e0206 */
[----:B------:R-:W-:-:S04]  /*61c0*/  IMAD.WIDE.U32 R42, R31, R14, RZ ;  /* 0x0000000e1f2a7225 */ /* 0x000fc800078e00ff */
[-C--:B------:R-:W-:Y:S02]  /*61d0*/  IMAD R20, R227, R12.reuse, RZ ;  /* 0x0000000ce3147224 */ /* 0x080fe400078e02ff */
[----:B------:R-:W-:-:S04]  /*61e0*/  IMAD.WIDE.U32 R44, R31, R12, RZ ;  /* 0x0000000c1f2c7225 */ /* 0x000fc800078e00ff */
[----:B------:R-:W-:Y:S01]  /*61f0*/  IMAD R47, R31, R13, R0 ;  /* 0x0000000d1f2f7224 */ /* 0x000fe200078e0200 */
[----:B------:R-:W-:Y:S01]  /*6200*/  IADD3 R26, P3, R8, R44, RZ ;  /* 0x0000002c081a7210 */ /* 0x000fe20007f7e0ff */
[----:B------:R-:W-:-:S04]  /*6210*/  IMAD.WIDE.U32 R4, R19, R12, R24 ;  /* 0x0000000c13047225 */ /* 0x000fc800078e0018 */
[----:B------:R-:W-:Y:S01]  /*6220*/  IMAD.WIDE.U32 R6, R19, R14, R24 ;  /* 0x0000000e13067225 */ /* 0x000fe200078e0018 */
[----:B------:R-:W-:-:S03]  /*6230*/  IADD3 R46, P1, R4, R44, RZ ;  /* 0x0000002c042e7210 */ /* 0x000fc60007f3e0ff */
[----:B------:R-:W-:Y:S01]  /*6240*/  IMAD R51, R19, R15, R28 ;  /* 0x0000000f13337224 */ /* 0x000fe200078e021c */
[-C--:B------:R-:W-:Y:S01]  /*6250*/  IADD3 R28, P4, R10, R42.reuse, RZ ;  /* 0x0000002a0a1c7210 */ /* 0x080fe20007f9e0ff */
        /* <DEDUP_REMOVED lines=8> */
[----:B------:R-:W-:-:S02]  /*62e0*/  IADD3.X R27, R47, R20, R9, P3, !PT ;  /* 0x000000142f1b7210 */ /* 0x000fc40001ffe409 */
        /* <DEDUP_REMOVED lines=18> */
.L_x_11030:
[----:B------:R-:W-:Y:S05]  /*6410*/  BSYNC B6 ;  /* 0x0000000000067941 */ /* 0x000fea0003800000 */
.L_x_11029:
        /* <DEDUP_REMOVED lines=68> */
.L_x_11034:
[----:B------:R-:W-:Y:S05]  /*6860*/  BSYNC B1 ;  /* 0x0000000000017941 */ /* 0x000fea0003800000 */
.L_x_11033:
[----:B------:R-:W-:Y:S04]  /*6870*/  BSSY B1, `(.L_x_11035) ;  /* 0x0000018000017945 */ /* 0x000fe80003800000 */
[----:B------:R-:W-:Y:S05]  /*6880*/  @P1 BRA `(.L_x_11036) ;  /* 0x0000000000581947 */ /* 0x000fea0003800000 */
[----:B------:R-:W-:Y:S01]  /*6890*/  IADD3 R0, P4, P5, R50, R60, R55 ;  /* 0x0000003c32007210 */ /* 0x000fe20007d9e037 */
[----:B------:R-:W-:Y:S01]  /*68a0*/  ULDC UR4, c[0x0][0x3d4] ;  /* 0x0000f50000047ab9 */ /* 0x000fe20000000800 */
[----:B0-----:R-:W-:Y:S01]  /*68b0*/  IADD3 R14, R24, 0x10, RZ ;  /* 0x00000010180e7810 */ /* 0x001fe20007ffe0ff */
[----:B------:R-:W-:Y:S01]  /*68c0*/  ULDC.64 UR6, c[0x0][0x3c8] ;  /* 0x0000f20000067ab9 */ /* 0x000fe20000000a00 */
[----:B------:R-:W-:Y:S02]  /*68d0*/  IADD3 R8, P2, P3, R46, R58, R53 ;  /* 0x0000003a2e087210 */ /* 0x000fe40007b5e035 */
[----:B------:R-:W-:Y:S02]  /*68e0*/  CS2R R26, SRZ ;  /* 0x00000000001a7805 */ /* 0x000fe4000001ff00 */
[----:B------:R-:W-:Y:S02]  /*68f0*/  IADD3.X R9, R51, R59, R54, P4, P5 ;  /* 0x0000003b33097210 */ /* 0x000fe400027ea436 */
[----:B------:R-:W-:-:S02]  /*6900*/  CS2R R28, SRZ ;  /* 0x00000000001c7805 */ /* 0x000fc4000001ff00 */
[----:B------:R-:W-:Y:S02]  /*6910*/  ISETP.GE.AND P5, PT, R14, UR4, PT ;  /* 0x000000040e007c0c */ /* 0x000fe4000bfa6270 */
[----:B------:R-:W-:Y:S02]  /*6920*/  CS2R R20, SRZ ;  /* 0x0000000000147805 */ /* 0x000fe4000001ff00 */
[----:B------:R-:W-:Y:S01]  /*6930*/  ISETP.GE.AND P4, PT, R24, UR4, PT ;  /* 0x0000000418007c0c */ /* 0x000fe2000bf86270 */
[----:B------:R-:W-:Y:S01]  /*6940*/  ULDC.64 UR4, c[0x0][0x3e0] ;  /* 0x0000f80000047ab9 */ /* 0x000fe20000000a00 */
[----:B------:R-:W-:Y:S02]  /*6950*/  IADD3.X R15, R48, R57, R52, P2, P3 ;  /* 0x00000039300f7210 */ /* 0x000fe400017e6434 */
[----:B------:R-:W-:Y:S02]  /*6960*/  LEA R14, P2, R8, UR6, 0x1 ;  /* 0x00000006080e7c11 */ /* 0x000fe4000f8408ff */
[----:B------:R-:W-:-:S02]  /*6970*/  LEA R38, P3, R0, UR4, 0x1 ;  /* 0x0000000400267c11 */ /* 0x000fc4000f8608ff */
[----:B------:R-:W-:Y:S02]  /*6980*/  LEA.HI.X R15, R8, UR7, R15, 0x1, P2 ;  /* 0x00000007080f7c11 */ /* 0x000fe400090f0c0f */
[----:B------:R-:W-:Y:S02]  /*6990*/  LEA.HI.X R39, R0, UR5, R9, 0x1, P3 ;  /* 0x0000000500277c11 */ /* 0x000fe400098f0c09 */
[----:B------:R-:W-:Y:S01]  /*69a0*/  CS2R R8, SRZ ;  /* 0x0000000000087805 */ /* 0x000fe2000001ff00 */
[----:B------:R1:W5:Y:S05]  /*69b0*/  @!P4 LDG.E.64 R26, desc[UR40][R14.64] ;  /* 0x000000280e1ac981 */ /* 0x00036a000c1e1b00 */
[----:B------:R1:W5:Y:S04]  /*69c0*/  @!P5 LDG.E.64 R8, desc[UR40][R14.64+0x20] ;  /* 0x000020280e08d981 */ /* 0x000368000c1e1b00 */
[----:B------:R1:W5:Y:S04]  /*69d0*/  @!P4 LDG.E.64 R28, desc[UR40][R38.64] ;  /* 0x00000028261cc981 */ /* 0x000368000c1e1b00 */
[----:B------:R1:W5:Y:S02]  /*69e0*/  @!P5 LDG.E.64 R20, desc[UR40][R38.64+0x20] ;  /* 0x000020282614d981 */ /* 0x000364000c1e1b00 */
.L_x_11036:
[----:B------:R-:W-:Y:S05]  /*69f0*/  BSYNC B1 ;  /* 0x0000000000017941 */ /* 0x000fea0003800000 */
.L_x_11035:
        /* <DEDUP_REMOVED lines=25> */
.L_x_11228:
[----:B------:R-:W-:-:S03]  /*6b90*/  UMOV UR4, 0xffffffff ;  /* 0xffffffff00047882 */ /* 0x000fc60000000000 */
[----:B------:R-:W-:Y:S05]  /*6ba0*/  BRA.DIV UR4, `(.L_x_11038) ;  /* 0x0000012a04ec7947 */ /* 0x000fea000b800000 */
.L_x_11231:
[----:B------:R-:W-:-:S03]  /*6bb0*/  UMOV UR4, 0xffffffff ;  /* 0xffffffff00047882 */ /* 0x000fc60000000000 */
[----:B------:R-:W-:Y:S05]  /*6bc0*/  BRA.DIV UR4, `(.L_x_11039) ;  /* 0x0000012e040c7947 */ /* 0x000fea000b800000 */
.L_x_11234:
[----:B------:R-:W-:-:S03]  /*6bd0*/  UMOV UR4, 0xffffffff ;  /* 0xffffffff00047882 */ /* 0x000fc60000000000 */
[----:B------:R-:W-:Y:S05]  /*6be0*/  BRA.DIV UR4, `(.L_x_11040) ;  /* 0x0000012e042c7947 */ /* 0x000fea000b800000 */
.L_x_11237:
[----:B------:R-:W-:-:S03]  /*6bf0*/  UMOV UR4, 0xffffffff ;  /* 0xffffffff00047882 */ /* 0x000fc60000000000 */
[----:B------:R-:W-:Y:S05]  /*6c00*/  BRA.DIV UR4, `(.L_x_11041) ;  /* 0x0000012e044c7947 */ /* 0x000fea000b800000 */
.L_x_11240:
[----:B------:R-:W-:-:S03]  /*6c10*/  UMOV UR4, 0xffffffff ;  /* 0xffffffff00047882 */ /* 0x000fc60000000000 */
[----:B------:R-:W-:Y:S05]  /*6c20*/  BRA.DIV UR4, `(.L_x_11042) ;  /* 0x0000012e046c7947 */ /* 0x000fea000b800000 */
.L_x_11243:
[----:B------:R-:W-:-:S03]  /*6c30*/  UMOV UR4, 0xffffffff ;  /* 0xffffffff00047882 */ /* 0x000fc60000000000 */
[----:B------:R-:W-:Y:S05]  /*6c40*/  BRA.DIV UR4, `(.L_x_11043) ;  /* 0x0000012e048c7947 */ /* 0x000fea000b800000 */
.L_x_11246:
[----:B------:R-:W-:-:S03]  /*6c50*/  UMOV UR4, 0xffffffff ;  /* 0xffffffff00047882 */ /* 0x000fc60000000000 */
[----:B------:R-:W-:Y:S05]  /*6c60*/  BRA.DIV UR4, `(.L_x_11044) ;  /* 0x0000012e04ac7947 */ /* 0x000fea000b800000 */
.L_x_11249:
        /* <DEDUP_REMOVED lines=37> */
.L_x_11250:
[----:B------:R-:W-:Y:S05]  /*6ec0*/  BSYNC B1 ;  /* 0x0000000000017941 */ /* 0x000fea0003800000 */
.L_x_11045:
        /* <DEDUP_REMOVED lines=56> */
.L_x_11050:
[----:B------:R-:W-:Y:S05]  /*7250*/  BSYNC B2 ;  /* 0x0000000000027941 */ /* 0x000fea0003800000 */
.L_x_11049:
        /* <DEDUP_REMOVED lines=47> */
.L_x_11048:
[----:B------:R-:W-:Y:S05]  /*7550*/  BSYNC B1 ;  /* 0x0000000000017941 */ /* 0x000fea0003800000 */
.L_x_11047:
        /* <DEDUP_REMOVED lines=36> */
[----:B------:R-:W-:Y:S01]  /*77a0*/  SHF.L.U32 R11, R14, 0x10, RZ ;  /* 0x000000100e0b7819 */ /* 0x000fe200000006ff */
        /* <DEDUP_REMOVED lines=16> */
.L_x_11053:
[----:B------:R-:W-:Y:S05]  /*78b0*/  BSYNC B1 ;  /* 0x0000000000017941 */ /* 0x000fea0003800000 */
.L_x_11052:
        /* <DEDUP_REMOVED lines=48> */
.L_x_11032:
        /* <DEDUP_REMOVED lines=56> */
[----:B------:R-:W-:Y:S02]  /*7f40*/  LEA R4, P0, R8, UR4, 0x1 ;  /* 0x0000000408047c11 */ /* 0x000fe4000f8008ff */
[----:B------:R-:W-:Y:S01]  /*7f50*/  LEA R0, P1, R10, UR6, 0x1 ;  /* 0x000000060a007c11 */ /* 0x000fe2000f8208ff */
[----:B------:R-:W-:Y:S01]  /*7f60*/  IMAD.IADD R3, R11, 0x1, R3 ;  /* 0x000000010b037824 */ /* 0x000fe200078e0203 */
[----:B------:R-:W-:Y:S01]  /*7f70*/  IADD3 R5, R9, R7, RZ ;  /* 0x0000000709057210 */ /* 0x000fe20007ffe0ff */
[----:B------:R-:W-:-:S03]  /*7f80*/  UMOV UR4, 0xffffffff ;  /* 0xffffffff00047882 */ /* 0x000fc60000000000 */
[----:B------:R-:W-:Y:S02]  /*7f90*/  LEA.HI.X R5, R8, UR5, R5, 0x1, P0 ;  /* 0x0000000508057c11 */ /* 0x000fe400080f0c05 */
[----:B------:R-:W-:Y:S02]  /*7fa0*/  LEA.HI.X R3, R10, UR7, R3, 0x1, P1 ;  /* 0x000000070a037c11 */ /* 0x000fe400088f0c03 */
[----:B------:R-:W-:Y:S01]  /*7fb0*/  LEA.HI R6, R220, R220, RZ, 0x1 ;  /* 0x000000dcdc067211 */ /* 0x000fe200078f08ff */
[----:B------:R-:W-:Y:S06]  /*7fc0*/  BRA.DIV UR4, `(.L_x_11054) ;  /* 0x0000011e04107947 */ /* 0x000fec000b800000 */
.L_x_11253:
[----:B------:R-:W-:-:S03]  /*7fd0*/  UMOV UR4, 0xffffffff ;  /* 0xffffffff00047882 */ /* 0x000fc60000000000 */
[----:B------:R-:W-:Y:S05]  /*7fe0*/  BRA.DIV UR4, `(.L_x_11055) ;  /* 0x0000011e04307947 */ /* 0x000fea000b800000 */
.L_x_11256:
[----:B------:R-:W-:-:S03]  /*7ff0*/  UMOV UR4, 0xffffffff ;  /* 0xffffffff00047882 */ /* 0x000fc60000000000 */
[----:B------:R-:W-:Y:S05]  /*8000*/  BRA.DIV UR4, `(.L_x_11056) ;  /* 0x0000011e04507947 */ /* 0x000fea000b800000 */
.L_x_11259:
[----:B------:R-:W-:-:S03]  /*8010*/  UMOV UR4, 0xffffffff ;  /* 0xffffffff00047882 */ /* 0x000fc60000000000 */
[----:B------:R-:W-:Y:S05]  /*8020*/  BRA.DIV UR4, `(.L_x_11057) ;  /* 0x0000011e04707947 */ /* 0x000fea000b800000 */
.L_x_11262:
[----:B------:R-:W-:-:S03]  /*8030*/  UMOV UR4, 0xffffffff ;  /* 0xffffffff00047882 */ /* 0x000fc60000000000 */
[----:B------:R-:W-:Y:S05]  /*8040*/  BRA.DIV UR4, `(.L_x_11058) ;  /* 0x0000011e04907947 */ /* 0x000fea000b800000 */
.L_x_11265:
[----:B------:R-:W-:Y:S01]  /*8050*/  UMOV UR4, 0xffffffff ;  /* 0xffffffff00047882 */ /* 0x000fe20000000000 */
[----:B------:R-:W-:Y:S02]  /*8060*/  LOP3.LUT R5, R6, 0xfffffffe, RZ, 0xc0, !PT ;  /* 0xfffffffe06057812 */ /* 0x000fe400078ec0ff */
[----:B------:R-:W-:Y:S05]  /*8070*/  BRA.DIV UR4, `(.L_x_11059) ;  /* 0x0000011e04ac7947 */ /* 0x000fea000b800000 */
.L_x_11268:
[----:B------:R-:W-:Y:S01]  /*8080*/  UMOV UR4, 0xffffffff ;  /* 0xffffffff00047882 */ /* 0x000fe20000000000 */
[----:B------:R-:W-:Y:S02]  /*8090*/  IMAD.IADD R5, R220, 0x1, -R5 ;  /* 0x00000001dc057824 */ /* 0x000fe400078e0a05 */
[----:B------:R-:W-:Y:S05]  /*80a0*/  BRA.DIV UR4, `(.L_x_11060) ;  /* 0x0000011e04c87947 */ /* 0x000fea000b800000 */
.L_x_11271:
[----:B------:R-:W-:Y:S01]  /*80b0*/  UMOV UR4, 0xffffffff ;  /* 0xffffffff00047882 */ /* 0x000fe20000000000 */
[----:B------:R-:W-:Y:S02]  /*80c0*/  SHF.L.U32 R3, R5, 0x1f, RZ ;  /* 0x0000001f05037819 */ /* 0x000fe400000006ff */
[----:B------:R-:W-:Y:S05]  /*80d0*/  BRA.DIV UR4, `(.L_x_11061) ;  /* 0x0000011e04e47947 */ /* 0x000fea000b800000 */
.L_x_11274:
        /* <DEDUP_REMOVED lines=32> */
[----:B------:R-:W-:Y:S01]  /*82e0*/  MOV R56, R30 ;  /* 0x0000001e00387202 */ /* 0x000fe20000000f00 */
[----:B0-----:R-:W-:Y:S06]  /*82f0*/  @!P1 BRA `(.L_x_11063) ;  /* 0x0000011c00849947 */ /* 0x001fec0003800000 */
.L_x_11275:
[----:B------:R-:W-:Y:S05]  /*8300*/  BSYNC B1 ;  /* 0x0000000000017941 */ /* 0x000fea0003800000 */
.L_x_11062:
        /* <DEDUP_REMOVED lines=12> */
[----:B------:R-:W-:Y:S02]  /*83d0*/  LOP3.LUT R4, R4, R5, RZ, 0x3c, !PT ;  /* 0x0000000504047212 */ /* 0x000fe400078e3cff */
[----:B------:R-:W-:Y:S01]  /*83e0*/  SHF.R.U32.HI R43, RZ, 0x10, R39 ;  /* 0x00000010ff2b7819 */ /* 0x000fe20000011627 */
[----:B------:R-:W-:Y:S01]  /*83f0*/  IMAD R3, R209, 0x200, R0 ;  /* 0x00000200d1037824 */ /* 0x000fe200078e0200 */
[--C-:B------:R-:W-:Y:S02]  /*8400*/  SHF.R.U64 R0, R36, 0x10, R37.reuse ;  /* 0x0000001024007819 */ /* 0x100fe40000001225 */
[----:B------:R-:W-:Y:S01]  /*8410*/  PRMT R33, R15, 0x5432, R12 ;  /* 0x000054320f217816 */ /* 0x000fe2000000000c */
[----:B------:R-:W-:Y:S01]  /*8420*/  IMAD R49, R3, 0x2, R18 ;  /* 0x0000000203317824 */ /* 0x000fe200078e0212 */
[----:B------:R-:W-:Y:S01]  /*8430*/  PRMT R38, R13, 0x5432, R0 ;  /* 0x000054320d267816 */ /* 0x000fe20000000000 */
[----:B------:R-:W-:Y:S01]  /*8440*/  IMAD R3, R209, 0x200, R4 ;  /* 0x00000200d1037824 */ /* 0x000fe200078e0204 */
[----:B------:R-:W-:-:S02]  /*8450*/  SHF.R.U32.HI R41, RZ, 0x10, R37 ;  /* 0x00000010ff297819 */ /* 0x000fc40000011625 */
[----:B------:R-:W0:Y:S01]  /*8460*/  LDS.128 R8, [R49+0x18400] ;  /* 0x0184000031087984 */ /* 0x000e220000000c00 */
[----:B------:R-:W-:Y:S01]  /*8470*/  IMAD R50, R3, 0x2, R18 ;  /* 0x0000000203327824 */ /* 0x000fe200078e0212 */
[--C-:B------:R-:W-:Y:S01]  /*8480*/  SHF.R.U64 R3, R34, 0x10, R35.reuse ;  /* 0x0000001022037819 */ /* 0x100fe20000001223 */
[----:B------:R-:W-:Y:S01]  /*8490*/  IMAD.U32 R39, R38, 0x10000, RZ ;  /* 0x0001000026277824 */ /* 0x000fe200078e00ff */
[----:B------:R-:W-:Y:S02]  /*84a0*/  SHF.R.U32.HI R35, RZ, 0x10, R35 ;  /* 0x00000010ff237819 */ /* 0x000fe40000011623 */
[----:B------:R-:W1:Y:S01]  /*84b0*/  LDS.128 R4, [R50+0x18400] ;  /* 0x0184000032047984 */ /* 0x000e620000000c00 */
[----:B------:R-:W-:Y:S02]  /*84c0*/  PRMT R42, R14, 0x5432, R42 ;  /* 0x000054320e2a7816 */ /* 0x000fe4000000002a */
[----:B------:R-:W-:Y:S01]  /*84d0*/  PRMT R37, R20, 0x5410, R35 ;  /* 0x0000541014257816 */ /* 0x000fe20000000023 */
[----:B------:R-:W-:Y:S01]  /*84e0*/  IMAD.U32 R35, R33, 0x10000, RZ ;  /* 0x0001000021237824 */ /* 0x000fe200078e00ff */
[----:B------:R-:W-:-:S02]  /*84f0*/  PRMT R43, R14, 0x5410, R43 ;  /* 0x000054100e2b7816 */ /* 0x000fc4000000002b */
[----:B------:R-:W-:Y:S02]  /*8500*/  LOP3.LUT R38, R38, 0xffff0000, RZ, 0xc0, !PT ;  /* 0xffff000026267812 */ /* 0x000fe400078ec0ff */
        /* <DEDUP_REMOVED lines=39> */
[----:B------:R-:W-:Y:S01]  /*8780*/  FMUL.FTZ R5, R20, R15 ;  /* 0x0000000f14057220 */ /* 0x000fe20000410000 */
[----:B------:R-:W-:Y:S01]  /*8790*/  FFMA.FTZ R9, R9, R4, R38 ;  /* 0x0000000409097223 */ /* 0x000fe20000010026 */
[----:B------:R-:W-:Y:S02]  /*87a0*/  IMAD.U32 R13, R11, 0x10000, RZ ;  /* 0x000100000b0d7824 */ /* 0x000fe400078e00ff */
[----:B------:R-:W-:Y:S01]  /*87b0*/  FMUL.FTZ R4, R32, R8 ;  /* 0x0000000820047220 */ /* 0x000fe20000410000 */
[----:B------:R-:W-:-:S02]  /*87c0*/  IMAD.U32 R0, R37, 0x10000, RZ ;  /* 0x0001000025007824 */ /* 0x000fc400078e00ff */
[C---:B------:R-:W-:Y:S01]  /*87d0*/  FFMA.FTZ R20, R12.reuse, R3, -R5 ;  /* 0x000000030c147223 */ /* 0x040fe20000010805 */
[----:B------:R-:W-:Y:S01]  /*87e0*/  FFMA.FTZ R48, R12, R15, R48 ;  /* 0x0000000f0c307223 */ /* 0x000fe20000010030 */
[----:B------:R-:W-:Y:S01]  /*87f0*/  LOP3.LUT R6, R6, 0xffff0000, RZ, 0xc0, !PT ;  /* 0xffff000006067812 */ /* 0x000fe200078ec0ff */
[-C--:B------:R-:W-:Y:S01]  /*8800*/  FFMA.FTZ R12, R13, R0.reuse, -R4 ;  /* 0x000000000d0c7223 */ /* 0x080fe20000010804 */
[----:B------:R-:W-:Y:S01]  /*8810*/  LOP3.LUT R7, R7, 0xffff0000, RZ, 0xc0, !PT ;  /* 0xffff000007077812 */ /* 0x000fe200078ec0ff */
[----:B------:R-:W-:Y:S01]  /*8820*/  FMUL.FTZ R32, R32, R0 ;  /* 0x0000000020207220 */ /* 0x000fe20000410000 */
[----:B------:R-:W-:Y:S02]  /*8830*/  LOP3.LUT R5, R42, 0xffff0000, RZ, 0xc0, !PT ;  /* 0xffff00002a057812 */ /* 0x000fe400078ec0ff */
[----:B------:R-:W-:Y:S01]  /*8840*/  LOP3.LUT R4, R43, 0xffff0000, RZ, 0xc0, !PT ;  /* 0xffff00002b047812 */ /* 0x000fe200078ec0ff */
[----:B------:R-:W-:Y:S01]  /*8850*/  FFMA.FTZ R32, R13, R8, R32 ;  /* 0x000000080d207223 */ /* 0x000fe20000010020 */
        /* <DEDUP_REMOVED lines=21> */
.L_x_11065:
[----:B------:R-:W-:Y:S05]  /*89b0*/  BSYNC B1 ;  /* 0x0000000000017941 */ /* 0x000fea0003800000 */
.L_x_11064:
[----:B------:R-:W-:Y:S01]  /*89c0*/  PRMT R14, R57, 0x5410, R56 ;  /* 0x00005410390e7816 */ /* 0x000fe20000000038 */
[----:B------:R-:W-:Y:S06]  /*89d0*/  @P0 BRA `(.L_x_11051) ;  /* 0x00000004008c0947 */ /* 0x000fec0003800000 */
[----:B------:R-:W2:Y:S01]  /*89e0*/  LDL R36, [R1+0x4] ;  /* 0x0000040001247983 */ /* 0x000ea20000100800 */
[----:B------:R-:W-:Y:S01]  /*89f0*/  IMAD.IADD R21, R16, 0x1, R21 ;  /* 0x0000000110157824 */ /* 0x000fe200078e0215 */
[----:B0-----:R-:W-:-:S04]  /*8a00*/  SHF.R.U32.HI R3, RZ, 0x3, R208 ;  /* 0x00000003ff037819 */ /* 0x001fc800000116d0 */
[----:B------:R-:W-:-:S04]  /*8a10*/  LOP3.LUT R0, R208, 0x38, R21, 0xf8, !PT ;  /* 0x00000038d0007812 */ /* 0x000fc800078ef815 */
[----:B------:R-:W-:-:S05]  /*8a20*/  LOP3.LUT R3, R0, R3, RZ, 0x3c, !PT ;  /* 0x0000000300037212 */ /* 0x000fca00078e3cff */
[----:B------:R-:W-:-:S04]  /*8a30*/  IMAD.IADD R3, R210, 0x1, R3 ;  /* 0x00000001d2037824 */ /* 0x000fc800078e0203 */
[----:B------:R-:W-:-:S05]  /*8a40*/  IMAD R3, R3, 0x2, R18 ;  /* 0x0000000203037824 */ /* 0x000fca00078e0212 */
[----:B-1----:R-:W0:Y:S01]  /*8a50*/  LDS.128 R4, [R3+0x18400] ;  /* 0x0184000003047984 */ /* 0x002e220000000c00 */
[----:B------:R-:W-:Y:S02]  /*8a60*/  SHF.R.U64 R0, R28, 0x10, R29 ;  /* 0x000000101c007819 */ /* 0x000fe4000000121d */
[----:B------:R-:W-:Y:S02]  /*8a70*/  SHF.R.U64 R13, R24, 0x10, R25 ;  /* 0x00000010180d7819 */ /* 0x000fe40000001219 */
[----:B------:R-:W-:Y:S02]  /*8a80*/  SHF.R.U64 R12, R26, 0x10, R27 ;  /* 0x000000101a0c7819 */ /* 0x000fe4000000121b */
[----:B------:R-:W-:Y:S02]  /*8a90*/  SHF.R.U64 R34, R30, 0x10, R31 ;  /* 0x000000101e227819 */ /* 0x000fe4000000121f */
[----:B------:R-:W-:Y:S02]  /*8aa0*/  SHF.R.U32.HI R24, RZ, 0x10, R25 ;  /* 0x00000010ff187819 */ /* 0x000fe40000011619 */
[----:B------:R-:W-:-:S02]  /*8ab0*/  SHF.R.U32.HI R26, RZ, 0x10, R27 ;  /* 0x00000010ff1a7819 */ /* 0x000fc4000001161b */
[C---:B------:R-:W-:Y:S02]  /*8ac0*/  PRMT R30, R51.reuse, 0x5432, R0 ;  /* 0x00005432331e7816 */ /* 0x040fe40000000000 */
[----:B------:R-:W-:Y:S02]  /*8ad0*/  SHF.R.U32.HI R32, RZ, 0x10, R29 ;  /* 0x00000010ff207819 */ /* 0x000fe4000001161d */
[----:B------:R-:W-:Y:S02]  /*8ae0*/  PRMT R25, R51, 0x5410, R13 ;  /* 0x0000541033197816 */ /* 0x000fe4000000000d */
[----:B------:R-:W-:Y:S01]  /*8af0*/  SHF.R.U32.HI R35, RZ, 0x10, R31 ;  /* 0x00000010ff237819 */ /* 0x000fe2000001161f */
[----:B------:R-:W-:Y:S01]  /*8b00*/  IMAD.U32 R31, R30, 0x10000, RZ ;  /* 0x000100001e1f7824 */ /* 0x000fe200078e00ff */
[----:B------:R-:W-:Y:S02]  /*8b10*/  PRMT R29, R55, 0x5432, R26 ;  /* 0x00005432371d7816 */ /* 0x000fe4000000001a */
[----:B------:R-:W-:-:S02]  /*8b20*/  PRMT R32, R52, 0x5432, R32 ;  /* 0x0000543234207816 */ /* 0x000fc40000000020 */
[----:B------:R-:W-:Y:S02]  /*8b30*/  SHF.L.U32 R26, R25, 0x10, RZ ;  /* 0x00000010191a7819 */ /* 0x000fe400000006ff */
[----:B------:R-:W-:Y:S01]  /*8b40*/  PRMT R27, R53, 0x5432, R24 ;  /* 0x00005432351b7816 */ /* 0x000fe20000000018 */
[----:B------:R-:W-:Y:S01]  /*8b50*/  IMAD.U32 R33, R32, 0x10000, RZ ;  /* 0x0001000020217824 */ /* 0x000fe200078e00ff */
[----:B------:R-:W-:Y:S02]  /*8b60*/  PRMT R35, R14, 0x5410, R35 ;  /* 0x000054100e237816 */ /* 0x000fe40000000023 */
[----:B------:R-:W-:Y:S01]  /*8b70*/  PRMT R28, R54, 0x5432, R12 ;  /* 0x00005432361c7816 */ /* 0x000fe2000000000c */
[----:B0-----:R-:W-:Y:S02]  /*8b80*/  IMAD.U32 R15, R4, 0x10000, RZ ;  /* 0x00010000040f7824 */ /* 0x001fe400078e00ff */
[----:B------:R-:W-:Y:S02]  /*8b90*/  IMAD.U32 R20, R5, 0x10000, RZ ;  /* 0x0001000005147824 */ /* 0x000fe400078e00ff */
[C---:B------:R-:W-:Y:S01]  /*8ba0*/  FMUL.FTZ R37, R15.reuse, R31 ;  /* 0x0000001f0f257220 */ /* 0x040fe20000410000 */
[----:B------:R-:W-:Y:S01]  /*8bb0*/  FMUL.FTZ R39, R15, R26 ;  /* 0x0000001a0f277220 */ /* 0x000fe20000410000 */
[----:B------:R-:W-:-:S02]  /*8bc0*/  IMAD.U32 R15, R27, 0x10000, RZ ;  /* 0x000100001b0f7824 */ /* 0x000fc400078e00ff */
[----:B------:R-:W-:Y:S01]  /*8bd0*/  FMUL.FTZ R41, R20, R33 ;  /* 0x0000002114297220 */ /* 0x000fe20000410000 */
[----:B------:R-:W-:Y:S01]  /*8be0*/  IMAD.U32 R24, R7, 0x10000, RZ ;  /* 0x0001000007187824 */ /* 0x000fe200078e00ff */
[----:B------:R-:W-:Y:S01]  /*8bf0*/  PRMT R34, R14, 0x5432, R34 ;  /* 0x000054320e227816 */ /* 0x000fe20000000022 */
[----:B------:R-:W-:Y:S01]  /*8c00*/  FMUL.FTZ R43, R20, R15 ;  /* 0x0000000f142b7220 */ /* 0x000fe20000410000 */
[----:B------:R-:W-:Y:S02]  /*8c10*/  LOP3.LUT R4, R4, 0xffff0000, RZ, 0xc0, !PT ;  /* 0xffff000004047812 */ /* 0x000fe400078ec0ff */
[----:B------:R-:W-:Y:S02]  /*8c20*/  LOP3.LUT R5, R5, 0xffff0000, RZ, 0xc0, !PT ;  /* 0xffff000005057812 */ /* 0x000fe400078ec0ff */
[----:B------:R-:W-:Y:S02]  /*8c30*/  LOP3.LUT R25, R25, 0xffff0000, RZ, 0xc0, !PT ;  /* 0xffff000019197812 */ /* 0x000fe400078ec0ff */
[----:B------:R-:W-:Y:S01]  /*8c40*/  LOP3.LUT R32, R32, 0xffff0000, RZ, 0xc0, !PT ;  /* 0xffff000020207812 */ /* 0x000fe200078ec0ff */
[C---:B------:R-:W-:Y:S01]  /*8c50*/  IMAD.U32 R21, R6.reuse, 0x10000, RZ ;  /* 0x0001000006157824 */ /* 0x040fe200078e00ff */
[----:B------:R-:W-:-:S02]  /*8c60*/  LOP3.LUT R6, R6, 0xffff0000, RZ, 0xc0, !PT ;  /* 0xffff000006067812 */ /* 0x000fc400078ec0ff */
[----:B------:R-:W-:Y:S01]  /*8c70*/  LOP3.LUT R7, R7, 0xffff0000, RZ, 0xc0, !PT ;  /* 0xffff000007077812 */ /* 0x000fe200078ec0ff */
[----:B--2---:R-:W0:Y:S02]  /*8c80*/  LDS.128 R8, [R36+0x18400] ;  /* 0x0184000024087984 */ /* 0x004e240000000c00 */
[----:B0-----:R-:W-:Y:S02]  /*8c90*/  IMAD.U32 R0, R8, 0x10000, RZ ;  /* 0x0001000008007824 */ /* 0x001fe400078e00ff */
[----:B------:R-:W-:Y:S02]  /*8ca0*/  IMAD.U32 R12, R9, 0x10000, RZ ;  /* 0x00010000090c7824 */ /* 0x000fe400078e00ff */
[C---:B------:R-:W-:Y:S01]  /*8cb0*/  FFMA.FTZ R26, R0.reuse, R26, -R37 ;  /* 0x0000001a001a7223 */ /* 0x040fe20000010825 */
[----:B------:R-:W-:Y:S02]  /*8cc0*/  IMAD.U32 R37, R35, 0x10000, RZ ;  /* 0x0001000023257824 */ /* 0x000fe400078e00ff */
[----:B------:R-:W-:Y:S01]  /*8cd0*/  FFMA.FTZ R39, R0, R31, R39 ;  /* 0x0000001f00277223 */ /* 0x000fe20000010027 */
[----:B------:R-:W-:-:S02]  /*8ce0*/  IMAD.U32 R31, R29, 0x10000, RZ ;  /* 0x000100001d1f7824 */ /* 0x000fc400078e00ff */
[----:B------:R-:W-:Y:S01]  /*8cf0*/  FFMA.FTZ R41, R12, R15, -R41 ;  /* 0x0000000f0c297223 */ /* 0x000fe20000010829 */
[----:B------:R-:W-:Y:S01]  /*8d00*/  FMUL.FTZ R45, R24, R37 ;  /* 0x00000025182d7220 */ /* 0x000fe20000410000 */
[----:B------:R-:W-:Y:S01]  /*8d10*/  IMAD.U32 R14, R11, 0x10000, RZ ;  /* 0x000100000b0e7824 */ /* 0x000fe200078e00ff */
[----:B------:R-:W-:Y:S01]  /*8d20*/  LOP3.LUT R15, R30, 0xffff0000, RZ, 0xc0, !PT ;  /* 0xffff00001e0f7812 */ /* 0x000fe200078ec0ff */
[----:B------:R-:W-:Y:S01]  /*8d30*/  FMUL.FTZ R24, R24, R31 ;  /* 0x0000001f18187220 */ /* 0x000fe20000410000 */
[----:B------:R-:W-:Y:S01]  /*8d40*/  FFMA.FTZ R43, R12, R33, R43 ;  /* 0x000000210c2b7223 */ /* 0x000fe2000001002b */
[----:B------:R-:W-:Y:S01]  /*8d50*/  LOP3.LUT R0, R27, 0xffff0000, RZ, 0xc0, !PT ;  /* 0xffff00001b007812 */ /* 0x000fe200078ec0ff */
[----:B------:R-:W-:Y:S02]  /*8d60*/  IMAD.U32 R12, R34, 0x10000, RZ ;  /* 0x00010000220c7824 */ /* 0x000fe400078e00ff */
[C---:B------:R-:W-:Y:S01]  /*8d70*/  FFMA.FTZ R45, R14.reuse, R31, -R45 ;  /* 0x0000001f0e2d7223 */ /* 0x040fe2000001082d */
[----:B------:R-:W-:Y:S01]  /*8d80*/  FFMA.FTZ R37, R14, R37, R24 ;  /* 0x000000250e257223 */ /* 0x000fe20000010018 */
[----:B------:R-:W-:Y:S01]  /*8d90*/  LOP3.LUT R9, R9, 0xffff0000, RZ, 0xc0, !PT ;  /* 0xffff000009097812 */ /* 0x000fe200078ec0ff */
[C---:B------:R-:W-:Y:S01]  /*8da0*/  FMUL.FTZ R31, R4.reuse, R15 ;  /* 0x0000000f041f7220 */ /* 0x040fe20000410000 */
[----:B------:R-:W-:Y:S01]  /*8db0*/  FMUL.FTZ R27, R4, R25 ;  /* 0x00000019041b7220 */ /* 0x000fe20000410000 */
[----:B------:R-:W-:Y:S01]  /*8dc0*/  FMUL.FTZ R14, R5, R32 ;  /* 0x00000020050e7220 */ /* 0x000fe20000410000 */
[----:B------:R-:W-:-:S02]  /*8dd0*/  IMAD.U32 R13, R10, 0x10000, RZ ;  /* 0x000100000a0d7824 */ /* 0x000fc400078e00ff */
[----:B------:R-:W-:Y:S01]  /*8de0*/  FMUL.FTZ R5, R5, R0 ;  /* 0x0000000005057220 */ /* 0x000fe20000410000 */
[----:B------:R-:W-:Y:S02]  /*8df0*/  IMAD.U32 R4, R28, 0x10000, RZ ;  /* 0x000100001c047824 */ /* 0x000fe400078e00ff */
[----:B------:R-:W-:Y:S01]  /*8e00*/  FMUL.FTZ R20, R21, R12 ;  /* 0x0000000c15147220 */ /* 0x000fe20000410000 */
[C---:B------:R-:W-:Y:S01]  /*8e10*/  FFMA.FTZ R14, R9.reuse, R0, -R14 ;  /* 0x00000000090e7223 */ /* 0x040fe2000001080e */
[----:B------:R-:W-:Y:S01]  /*8e20*/  FFMA.FTZ R32, R9, R32, R5 ;  /* 0x0000002009207223 */ /* 0x000fe20000010005 */
[-C--:B------:R-:W-:Y:S01]  /*8e30*/  FMUL.FTZ R24, R21, R4.reuse ;  /* 0x0000000415187220 */ /* 0x080fe20000410000 */
[----:B------:R-:W-:Y:S01]  /*8e40*/  FFMA.FTZ R20, R13, R4, -R20 ;  /* 0x000000040d147223 */ /* 0x000fe20000010814 */
[----:B------:R-:W-:Y:S02]  /*8e50*/  LOP3.LUT R9, R34, 0xffff0000, RZ, 0xc0, !PT ;  /* 0xffff000022097812 */ /* 0x000fe400078ec0ff */
[----:B------:R-:W-:-:S02]  /*8e60*/  LOP3.LUT R4, R35, 0xffff0000, RZ, 0xc0, !PT ;  /* 0xffff000023047812 */ /* 0x000fc400078ec0ff */
[----:B------:R-:W-:Y:S02]  /*8e70*/  LOP3.LUT R5, R28, 0xffff0000, RZ, 0xc0, !PT ;  /* 0xffff00001c057812 */ /* 0x000fe400078ec0ff */
        /* <DEDUP_REMOVED lines=8> */
[-C--:B------:R-:W-:Y:S01]  /*8f00*/  FMUL.FTZ R7, R7, R0.reuse ;  /* 0x0000000007077220 */ /* 0x080fe20000410000 */
[----:B------:R-:W-:Y:S01]  /*8f10*/  FFMA.FTZ R31, R8, R25, -R31 ;  /* 0x00000019081f7223 */ /* 0x000fe2000001081f */
[----:B------:R-:W-:Y:S01]  /*8f20*/  FFMA.FTZ R13, R10, R5, -R13 ;  /* 0x000000050a0d7223 */ /* 0x000fe2000001080d */
[C---:B------:R-:W-:Y:S01]  /*8f30*/  FFMA.FTZ R12, R11.reuse, R0, -R12 ;  /* 0x000000000b0c7223 */ /* 0x040fe2000001080c */
        /* <DEDUP_REMOVED lines=13> */
.L_x_11051:
[----:B------:R-:W-:Y:S05]  /*9010*/  BSYNC B0 ;  /* 0x0000000000007941 */ /* 0x000fea0003800000 */
.L_x_11031:
        /* <DEDUP_REMOVED lines=8> */
.L_x_11028:
[----:B--23--:R-:W0:Y:S01]  /*90a0*/  S2R R0, SR_TID.X ;  /* 0x0000000000007919 */ /* 0x00ce220000002100 */
[----:B------:R-:W-:Y:S05]  /*90b0*/  WARPSYNC.ALL ;  /* 0x0000000000007948 */ /* 0x000fea0003800000 */
[----:B01--4-:R-:W-:Y:S01]  /*90c0*/  SHF.R.U32.HI R3, RZ, 0x7, R0 ;  /* 0x00000007ff037819 */ /* 0x013fe20000011600 */
[----:B------:R-:W-:-:S04]  /*90d0*/  IMAD.U32 R0, RZ, RZ, UR44 ;  /* 0x0000002cff007e24 */ /* 0x000fc8000f8e00ff */
[----:B------:R-:W-:-:S05]  /*90e0*/  VIADD R20, R3, 0x8 ;  /* 0x0000000803147836 */ /* 0x000fca0000000000 */
[----:B------:R0:W-:Y:S01]  /*90f0*/  BAR.SYNC.DEFER_BLOCKING R20, 0x100 ;  /* 0x000400140000751d */ /* 0x0001e20000010000 */
[----:B------:R-:W-:-:S13]  /*9100*/  ISETP.NE.AND P0, PT, R0, 0x3, PT ;  /* 0x000000030000780c */ /* 0x000fda0003f05270 */
[----:B0-----:R-:W-:Y:S05]  /*9110*/  @!P0 BRA `(.L_x_11066) ;  /* 0x0000000000048947 */ /* 0x001fea0003800000 */
[----:B------:R-:W-:Y:S01]  /*9120*/  BPT.TRAP 0x1 ;  /* 0x000000040000795c */ /* 0x000fe20000300000 */
.L_x_11066:
[----:B------:R-:W-:Y:S01]  /*9130*/  IMAD R13, R22, 0x8, R18 ;  /* 0x00000008160d7824 */ /* 0x000fe200078e0212 */
[----:B------:R-:W-:-:S04]  /*9140*/  SHF.L.U32 R14, R23, 0x1f, RZ ;  /* 0x0000001f170e7819 */ /* 0x000fc800000006ff */
[----:B------:R0:W1:Y:S01]  /*9150*/  SYNCS.PHASECHK.TRANS64.TRYWAIT P1, [R13+URZ+0x22830], R14 ;  /* 0x0228300e0d0075a7 */ /* 0x000062000802017f */
[----:B------:R-:W-:Y:S05]  /*9160*/  @!P0 BRA `(.L_x_11067) ;  /* 0x0000000000048947 */ /* 0x000fea0003800000 */
[----:B------:R-:W-:Y:S01]  /*9170*/  BPT.TRAP 0x1 ;  /* 0x000000040000795c */ /* 0x000fe20000300000 */
.L_x_11067:
[----:B------:R-:W-:Y:S01]  /*9180*/  VIADD R0, R18, 0x1c400 ;  /* 0x0001c40012007836 */ /* 0x000fe20000000000 */
[----:B------:R-:W-:Y:S01]  /*9190*/  LOP3.LUT R4, R40, 0x10000, RZ, 0xfc, !PT ;  /* 0x0001000028047812 */ /* 0x000fe200078efcff */
[----:B------:R-:W-:-:S03]  /*91a0*/  IMAD.MOV.U32 R5, RZ, RZ, 0x40000040 ;  /* 0x40000040ff057424 */ /* 0x000fc600078e00ff */
[----:B------:R-:W-:-:S04]  /*91b0*/  SHF.R.U32.HI R0, RZ, 0x4, R0 ;  /* 0x00000004ff007819 */ /* 0x000fc80000011600 */
[----:B------:R-:W-:-:S04]  /*91c0*/  LOP3.LUT R0, R0, 0x3fff, RZ, 0xc0, !PT ;  /* 0x00003fff00007812 */ /* 0x000fc800078ec0ff */
[----:B------:R-:W-:Y:S01]  /*91d0*/  LOP3.LUT R12, R0, 0x10000, RZ, 0xfc, !PT ;  /* 0x00010000000c7812 */ /* 0x000fe200078efcff */
[----:B-1----:R-:W-:Y:S06]  /*91e0*/  @P1 BRA `(.L_x_11068) ;  /* 0x0000000000081947 */ /* 0x002fec0003800000 */
[----:B------:R-:W1:Y:S02]  /*91f0*/  SYNCS.PHASECHK.TRANS64.TRYWAIT P1, [R13+URZ+0x22830], R14 ;  /* 0x0228300e0d0075a7 */ /* 0x000e64000802017f */
[----:B-1----:R-:W-:Y:S05]  /*9200*/  @!P1 BRA `(.L_x_11069) ;  /* 0x0000010c00d49947 */ /* 0x002fea0003800000 */
.L_x_11068:
        /* <DEDUP_REMOVED lines=13> */
[----:B------:R-:W2:Y:S01]  /*92e0*/  S2R R77, SR_TID.X ;  /* 0x00000000004d7919 */ /* 0x000ea20000002100 */
[----:B------:R-:W-:-:S02]  /*92f0*/  IMAD.MOV.U32 R9, RZ, RZ, 0x40000040 ;  /* 0x40000040ff097424 */ /* 0x000fc400078e00ff */
[----:B------:R-:W-:-:S06]  /*9300*/  IMAD.MOV.U32 R73, RZ, RZ, 0x40000040 ;  /* 0x40000040ff497424 */ /* 0x000fcc00078e00ff */
        /* <DEDUP_REMOVED lines=8> */
[----:B--2---:R-:W-:Y:S01]  /*9390*/  LOP3.LUT R77, R77, 0x7f, RZ, 0xc0, !PT ;  /* 0x0000007f4d4d7812 */ /* 0x004fe200078ec0ff */
        /* <DEDUP_REMOVED lines=19> */
[----:B------:R-:W-:Y:S02]  /*94d0*/  ULDC UR4, c[0x0][0x9d8] ;  /* 0x0002760000047ab9 */ /* 0x000fe40000000800 */
[----:B------:R-:W-:Y:S02]  /*94e0*/  WARPGROUP.DEPBAR.LE gsb0, 0x0 ;  /* 0x00008000000079c5 */ /* 0x000fe40000010000 */
[----:B------:R-:W-:Y:S01]  /*94f0*/  FMUL.FTZ R73, R28, UR4 ;  /* 0x000000041c497c20 */ /* 0x000fe20008410000 */
[----:B------:R-:W-:Y:S01]  /*9500*/  FMUL.FTZ R28, R33, UR4 ;  /* 0x00000004211c7c20 */ /* 0x000fe20008410000 */
[----:B------:R-:W-:Y:S02]  /*9510*/  IMAD R33, R176, -0x60, R203 ;  /* 0xffffffa0b0217824 */ /* 0x000fe400078e02cb */
[----:B------:R-:W-:Y:S01]  /*9520*/  FMUL.FTZ R21, R24, UR4 ;  /* 0x0000000418157c20 */ /* 0x000fe20008410000 */
[----:B------:R-:W-:Y:S01]  /*9530*/  FMUL.FTZ R24, R36, UR4 ;  /* 0x0000000424187c20 */ /* 0x000fe20008410000 */
[----:B------:R-:W-:Y:S01]  /*9540*/  FMUL.FTZ R26, R26, UR4 ;  /* 0x000000041a1a7c20 */ /* 0x000fe20008410000 */
[----:B------:R-:W-:Y:S01]  /*9550*/  FMUL.FTZ R27, R27, UR4 ;  /* 0x000000041b1b7c20 */ /* 0x000fe20008410000 */
[----:B------:R-:W-:Y:S01]  /*9560*/  IADD3 R36, -R200, 0x61, R33 ;  /* 0x00000061c8247810 */ /* 0x000fe20007ffe121 */
[----:B------:R-:W-:Y:S01]  /*9570*/  FMUL.FTZ R30, R30, UR4 ;  /* 0x000000041e1e7c20 */ /* 0x000fe20008410000 */
[----:B------:R-:W-:Y:S01]  /*9580*/  FMUL.FTZ R15, R37, UR4 ;  /* 0x00000004250f7c20 */ /* 0x000fe20008410000 */
[----:B------:R-:W-:Y:S01]  /*9590*/  FMUL.FTZ R3, R40, UR4 ;  /* 0x0000000428037c20 */ /* 0x000fe20008410000 */
[----:B------:R-:W2:Y:S01]  /*95a0*/  MUFU.TANH R26, R26 ;  /* 0x0000001a001a7308 */ /* 0x000ea20000002400 */
[----:B------:R-:W-:-:S02]  /*95b0*/  VIADD R40, R33, 0x60 ;  /* 0x0000006021287836 */ /* 0x000fc40000000000 */
[----:B------:R-:W-:Y:S01]  /*95c0*/  FMUL.FTZ R31, R31, UR4 ;  /* 0x000000041f1f7c20 */ /* 0x000fe20008410000 */
[----:B------:R-:W-:Y:S02]  /*95d0*/  IMAD R74, R211, -0x2, R36 ;  /* 0xfffffffed34a7824 */ /* 0x000fe400078e0224 */
[----:B------:R-:W-:Y:S01]  /*95e0*/  FMUL.FTZ R34, R34, UR4 ;  /* 0x0000000422227c20 */ /* 0x000fe20008410000 */
[----:B------:R-:W-:Y:S02]  /*95f0*/  IMAD R37, R201, 0x80, R212 ;  /* 0x00000080c9257824 */ /* 0x000fe400078e02d4 */
[----:B------:R-:W-:Y:S01]  /*9600*/  FMUL.FTZ R0, R41, UR4 ;  /* 0x0000000429007c20 */ /* 0x000fe20008410000 */
[----:B------:R-:W-:Y:S01]  /*9610*/  IMAD R33, R211, -0x2, R40 ;  /* 0xfffffffed3217824 */ /* 0x000fe200078e0228 */
[----:B------:R-:W3:Y:S01]  /*9620*/  MUFU.TANH R27, R27 ;  /* 0x0000001b001b7308 */ /* 0x000ee20000002400 */
[----:B------:R-:W-:Y:S01]  /*9630*/  FMUL.FTZ R35, R35, UR4 ;  /* 0x0000000423237c20 */ /* 0x000fe20008410000 */
[----:B------:R-:W-:Y:S01]  /*9640*/  IADD3 R40, R74, 0x8, R37 ;  /* 0x000000084a287810 */ /* 0x000fe20007ffe025 */
[----:B------:R-:W-:Y:S01]  /*9650*/  FMUL.FTZ R38, R38, UR4 ;  /* 0x0000000426267c20 */ /* 0x000fe20008410000 */
[----:B------:R-:W-:Y:S01]  /*9660*/  FMUL.FTZ R39, R39, UR4 ;  /* 0x0000000427277c20 */ /* 0x000fe20008410000 */
[----:B------:R-:W-:Y:S01]  /*9670*/  FMUL.FTZ R42, R42, UR4 ;  /* 0x000000042a2a7c20 */ /* 0x000fe20008410000 */
[----:B------:R-:W-:Y:S01]  /*9680*/  VIMNMX R41, R33, R40, PT ;  /* 0x0000002821297248 */ /* 0x000fe20003fe0100 */
[----:B------:R-:W-:Y:S01]  /*9690*/  FMUL.FTZ R72, R29, UR4 ;  /* 0x000000041d487c20 */ /* 0x000fe20008410000 */
[----:B------:R-:W4:Y:S01]  /*96a0*/  MUFU.TANH R30, R30 ;  /* 0x0000001e001e7308 */ /* 0x000f220000002400 */
[----:B------:R-:W-:Y:S01]  /*96b0*/  FMUL.FTZ R43, R43, UR4 ;  /* 0x000000042b2b7c20 */ /* 0x000fe20008410000 */
[C---:B------:R-:W-:Y:S01]  /*96c0*/  ISETP.GT.AND P1, PT, R41.reuse, RZ, PT ;  /* 0x000000ff2900720c */ /* 0x040fe20003f24270 */
[----:B------:R-:W-:Y:S01]  /*96d0*/  FMUL.FTZ R29, R32, UR4 ;  /* 0x00000004201d7c20 */ /* 0x000fe20008410000 */
[C---:B------:R-:W-:Y:S01]  /*96e0*/  ISETP.GT.AND P2, PT, R41.reuse, 0x1, PT ;  /* 0x000000012900780c */ /* 0x040fe20003f44270 */
[----:B------:R-:W-:Y:S01]  /*96f0*/  FMUL.FTZ R46, R46, UR4 ;  /* 0x000000042e2e7c20 */ /* 0x000fe20008410000 */
[----:B------:R-:W-:Y:S01]  /*9700*/  ISETP.GT.AND P3, PT, R41, 0x8, PT ;  /* 0x000000082900780c */ /* 0x000fe20003f64270 */
[----:B------:R-:W-:Y:S01]  /*9710*/  FMUL.FTZ R47, R47, UR4 ;  /* 0x000000042f2f7c20 */ /* 0x000fe20008410000 */
[----:B------:R-:W0:Y:S01]  /*9720*/  MUFU.TANH R31, R31 ;  /* 0x0000001f001f7308 */ /* 0x000e220000002400 */
[----:B--2---:R-:W-:Y:S01]  /*9730*/  FSEL R76, R26, -INF , P1 ;  /* 0xff8000001a4c7808 */ /* 0x004fe20000800000 */
[----:B------:R-:W-:Y:S01]  /*9740*/  FMUL.FTZ R50, R50, UR4 ;  /* 0x0000000432327c20 */ /* 0x000fe20008410000 */
[----:B---3--:R-:W-:Y:S01]  /*9750*/  FSEL R75, R27, -INF , P2 ;  /* 0xff8000001b4b7808 */ /* 0x008fe20001000000 */
[----:B------:R-:W-:Y:S01]  /*9760*/  FMUL.FTZ R51, R51, UR4 ;  /* 0x0000000433337c20 */ /* 0x000fe20008410000 */
[----:B------:R-:W-:Y:S01]  /*9770*/  ISETP.GT.AND P1, PT, R41, 0x9, PT ;  /* 0x000000092900780c */ /* 0x000fe20003f24270 */
[----:B------:R-:W-:Y:S01]  /*9780*/  FMUL.FTZ R54, R54, UR4 ;  /* 0x0000000436367c20 */ /* 0x000fe20008410000 */
[----:B------:R-:W-:Y:S01]  /*9790*/  FMNMX.FTZ R27, R76, R75, !PT ;  /* 0x0000004b4c1b7209 */ /* 0x000fe20007810000 */
        /* <DEDUP_REMOVED lines=8> */
[----:B------:R-:W3:Y:S01]  /*9820*/  MUFU.TANH R35, R35 ;  /* 0x0000002300237308 */ /* 0x000ee20000002400 */
        /* <DEDUP_REMOVED lines=16> */
[----:B---3--:R-:W-:Y:S01]  /*9930*/  FSEL R92, R35, -INF , P1 ;  /* 0xff800000235c7808 */ /* 0x008fe20000800000 */
[----:B------:R-:W-:Y:S01]  /*9940*/  FMUL.FTZ R48, R48, UR4 ;  /* 0x0000000430307c20 */ /* 0x000fe20008410000 */
[----:B------:R-:W-:Y:S01]  /*9950*/  ISETP.GT.AND P1, PT, R41, 0x19, PT ;  /* 0x000000192900780c */ /* 0x000fe20003f24270 */
[----:B------:R-:W-:Y:S01]  /*9960*/  FMUL.FTZ R49, R49, UR4 ;  /* 0x0000000431317c20 */ /* 0x000fe20008410000 */
[----:B------:R-:W-:Y:S01]  /*9970*/  FMNMX.FTZ R27, R92, R27, !PT ;  /* 0x0000001b5c1b7209 */ /* 0x000fe20007810000 */
[----:B------:R-:W-:Y:S01]  /*9980*/  FMUL.FTZ R52, R52, UR4 ;  /* 0x0000000434347c20 */ /* 0x000fe20008410000 */
[----:B------:R-:W-:Y:S01]  /*9990*/  ISETP.GT.AND P4, PT, R33, RZ, PT ;  /* 0x000000ff2100720c */ /* 0x000fe20003f84270 */
[----:B------:R-:W3:Y:S01]  /*99a0*/  MUFU.TANH R32, R42 ;  /* 0x0000002a00207308 */ /* 0x000ee20000002400 */
[----:B0-----:R-:W-:Y:S01]  /*99b0*/  FSEL R94, R38, -INF , P2 ;  /* 0xff800000265e7808 */ /* 0x001fe20001000000 */
[----:B------:R-:W-:Y:S01]  /*99c0*/  FMUL.FTZ R53, R53, UR4 ;  /* 0x0000000435357c20 */ /* 0x000fe20008410000 */
[----:B------:R-:W-:Y:S01]  /*99d0*/  ISETP.GT.AND P2, PT, R41, 0x20, PT ;  /* 0x000000202900780c */ /* 0x000fe20003f44270 */
[----:B------:R-:W-:Y:S01]  /*99e0*/  FMUL.FTZ R56, R56, UR4 ;  /* 0x0000000438387c20 */ /* 0x000fe20008410000 */
[----:B------:R-:W-:Y:S01]  /*99f0*/  FMNMX.FTZ R27, R94, R27, !PT ;  /* 0x0000001b5e1b7209 */ /* 0x000fe20007810000 */
[----:B------:R-:W-:Y:S01]  /*9a00*/  FMUL.FTZ R57, R57, UR4 ;  /* 0x0000000439397c20 */ /* 0x000fe20008410000 */
[----:B------:R-:W-:Y:S01]  /*9a10*/  ISETP.GT.AND P5, PT, R33, 0x1, PT ;  /* 0x000000012100780c */ /* 0x000fe20003fa4270 */
[----:B------:R-:W0:Y:S01]  /*9a20*/  MUFU.TANH R43, R43 ;  /* 0x0000002b002b7308 */ /* 0x000e220000002400 */
        /* <DEDUP_REMOVED lines=12> */
[----:B------:R-:W-:-:S02]  /*9af0*/  FMNMX.FTZ R27, R32, R27, !PT ;  /* 0x0000001b201b7209 */ /* 0x000fc40007810000 */
[----:B------:R-:W-:Y:S01]  /*9b00*/  ISETP.GT.AND P3, PT, R33, 0x8, PT ;  /* 0x000000082100780c */ /* 0x000fe20003f64270 */
        /* <DEDUP_REMOVED lines=40> */
[----:B------:R-:W-:Y:S01]  /*9d90*/  FMUL.FTZ R27, R44, UR4 ;  /* 0x000000042c1b7c20 */ /* 0x000fe20008410000 */
[----:B------:R-:W-:Y:S01]  /*9da0*/  ULDC UR4, c[0x0][0x988] ;  /* 0x0002620000047ab9 */ /* 0x000fe20000000800 */
[----:B------:R-:W0:Y:S01]  /*9db0*/  MUFU.TANH R62, R67 ;  /* 0x00000043003e7308 */ /* 0x000e220000002400 */
[----:B--2---:R-:W-:Y:S01]  /*9dc0*/  FSEL R58, R63, -INF , P1 ;  /* 0xff8000003f3a7808 */ /* 0x004fe20000800000 */
[----:B------:R-:W-:Y:S01]  /*9dd0*/  IMAD.U32 R177, RZ, RZ, UR4 ;  /* 0x00000004ffb17e24 */ /* 0x000fe2000f8e00ff */
        /* <DEDUP_REMOVED lines=10> */
[----:B------:R-:W-:Y:S01]  /*9e80*/  MUFU.TANH R21, R21 ;  /* 0x0000001500157308 */ /* 0x000fe20000002400 */
[----:B--2---:R-:W-:Y:S02]  /*9e90*/  FSEL R98, R70, -INF , P2 ;  /* 0xff80000046627808 */ /* 0x004fe40001000000 */
[----:B------:R-:W-:Y:S02]  /*9ea0*/  ISETP.GT.AND P2, PT, R33, 0x9, PT ;  /* 0x000000092100780c */ /* 0x000fe40003f44270 */
[----:B------:R-:W-:-:S03]  /*9eb0*/  FMNMX.FTZ R31, R98, R31, !PT ;  /* 0x0000001f621f7209 */ /* 0x000fc60007810000 */
[----:B------:R-:W0:Y:S01]  /*9ec0*/  MUFU.TANH R25, R25 ;  /* 0x0000001900197308 */ /* 0x000e220000002400 */
[----:B---3--:R-:W-:Y:S02]  /*9ed0*/  FSEL R100, R71, -INF , P1 ;  /* 0xff80000047647808 */ /* 0x008fe40000800000 */
[----:B------:R-:W-:Y:S02]  /*9ee0*/  ISETP.GT.AND P1, PT, R33, 0x10, PT ;  /* 0x000000102100780c */ /* 0x000fe40003f24270 */
[----:B------:R-:W-:-:S03]  /*9ef0*/  FMNMX.FTZ R31, R100, R31, !PT ;  /* 0x0000001f641f7209 */ /* 0x000fc60007810000 */
[----:B------:R-:W2:Y:S02]  /*9f00*/  MUFU.TANH R73, R73 ;  /* 0x0000004900497308 */ /* 0x000ea40000002400 */
[----:B------:R-:W3:Y:S06]  /*9f10*/  SHFL.BFLY PT, R66, R31, 0x2, 0x1f ;  /* 0x0c401f001f427f89 */ /* 0x000eec00000e0000 */
[----:B------:R-:W4:Y:S01]  /*9f20*/  MUFU.TANH R72, R72 ;  /* 0x0000004800487308 */ /* 0x000f220000002400 */
[----:B0-----:R-:W-:-:S07]  /*9f30*/  FSEL R25, R25, -INF , P5 ;  /* 0xff80000019197808 */ /* 0x001fce0002800000 */
[----:B------:R-:W0:Y:S01]  /*9f40*/  MUFU.TANH R29, R29 ;  /* 0x0000001d001d7308 */ /* 0x000e220000002400 */
[----:B--2---:R-:W-:-:S07]  /*9f50*/  FSEL R70, R73, -INF , P3 ;  /* 0xff80000049467808 */ /* 0x004fce0001800000 */
[----:B------:R-:W-:Y:S01]  /*9f60*/  MUFU.TANH R28, R28 ;  /* 0x0000001c001c7308 */ /* 0x000fe20000002400 */
[----:B----4-:R-:W-:Y:S02]  /*9f70*/  FSEL R72, R72, -INF , P2 ;  /* 0xff80000048487808 */ /* 0x010fe40001000000 */
[----:B---3--:R-:W-:Y:S02]  /*9f80*/  FMNMX.FTZ R66, R31, R66, !PT ;  /* 0x000000421f427209 */ /* 0x008fe40007810000 */
[----:B------:R-:W-:-:S03]  /*9f90*/  ISETP.GT.AND P2, PT, R33, 0x11, PT ;  /* 0x000000112100780c */ /* 0x000fc60003f44270 */
[----:B------:R-:W2:Y:S01]  /*9fa0*/  SHFL.BFLY PT, R31, R66, 0x1, 0x1f ;  /* 0x0c201f00421f7f89 */ /* 0x000ea200000e0000 */
[----:B------:R-:W3:Y:S01]  /*9fb0*/  MUFU.TANH R24, R24 ;  /* 0x0000001800187308 */ /* 0x000ee20000002400 */
[----:B0-----:R-:W-:Y:S02]  /*9fc0*/  FSEL R74, R29, -INF , P1 ;  /* 0xff8000001d4a7808 */ /* 0x001fe40000800000 */
[----:B------:R-:W-:-:S05]  /*9fd0*/  ISETP.GT.AND P1, PT, R33, 0x18, PT ;  /* 0x000000182100780c */ /* 0x000fca0003f24270 */
[----:B------:R-:W-:Y:S08]  /*9fe0*/  MUFU.TANH R15, R15 ;  /* 0x0000000f000f7308 */ /* 0x000ff00000002400 */
[----:B------:R-:W0:Y:S01]  /*9ff0*/  MUFU.TANH R3, R3 ;  /* 0x0000000300037308 */ /* 0x000e220000002400 */
[----:B---3--:R-:W-:Y:S02]  /*a000*/  FSEL R78, R24, -INF , P1 ;  /* 0xff800000184e7808 */ /* 0x008fe40000800000 */
[----:B------:R-:W-:-:S02]  /*a010*/  ISETP.GT.AND P1, PT, R33, 0x20, PT ;  /* 0x000000202100780c */ /* 0x000fc40003f24270 */
[----:B--2---:R-:W-:-:S03]  /*a020*/  FMNMX.FTZ R178, R66, R31, !PT ;  /* 0x0000001f42b27209 */ /* 0x004fc60007810000 */
[----:B------:R-:W2:Y:S01]  /*a030*/  MUFU.TANH R0, R0 ;  /* 0x0000000000007308 */ /* 0x000ea20000002400 */
[----:B------:R-:W-:Y:S02]  /*a040*/  FSEL R66, R21, -INF , P4 ;  /* 0xff80000015427808 */ /* 0x000fe40002000000 */
[C---:B------:R-:W-:Y:S01]  /*a050*/  FSETP.NEU.FTZ.AND P4, PT, R178.reuse, -INF , PT ;  /* 0xff800000b200780b */ /* 0x040fe20003f9d000 */
[----:B------:R-:W-:Y:S01]  /*a060*/  FMUL.FTZ R31, R178, R177 ;  /* 0x000000b1b21f7220 */ /* 0x000fe20000410000 */
[----:B------:R-:W-:-:S03]  /*a070*/  FMNMX.FTZ R21, R66, R25, !PT ;  /* 0x0000001942157209 */ /* 0x000fc60007810000 */
[----:B------:R-:W3:Y:S01]  /*a080*/  MUFU.TANH R27, R27 ;  /* 0x0000001b001b7308 */ /* 0x000ee20000002400 */
[----:B------:R-:W-:Y:S02]  /*a090*/  FMNMX.FTZ R21, R70, R21, !PT ;  /* 0x0000001546157209 */ /* 0x000fe40007810000 */
[----:B------:R-:W-:Y:S02]  /*a0a0*/  FSEL R31, R31, RZ, P4 ;  /* 0x000000ff1f1f7208 */ /* 0x000fe40002000000 */
[----:B------:R-:W-:Y:S02]  /*a0b0*/  FMNMX.FTZ R21, R72, R21, !PT ;  /* 0x0000001548157209 */ /* 0x000fe40007810000 */
[----:B0-----:R-:W-:Y:S01]  /*a0c0*/  FSEL R82, R3, -INF , P1 ;  /* 0xff80000003527808 */ /* 0x001fe20000800000 */
[--C-:B------:R-:W-:Y:S01]  /*a0d0*/  FFMA.FTZ R153, R76, R177, -R31.reuse ;  /* 0x000000b14c997223 */ /* 0x100fe2000001081f */
[----:B------:R-:W-:Y:S01]  /*a0e0*/  FSEL R76, R28, -INF , P2 ;  /* 0xff8000001c4c7808 */ /* 0x000fe20001000000 */
[----:B------:R-:W0:Y:S01]  /*a0f0*/  MUFU.TANH R45, R45 ;  /* 0x0000002d002d7308 */ /* 0x000e220000002400 */
[----:B------:R-:W-:Y:S01]  /*a100*/  FMNMX.FTZ R21, R74, R21, !PT ;  /* 0x000000154a157209 */ /* 0x000fe20007810000 */
[-CC-:B------:R-:W-:Y:S01]  /*a110*/  FFMA.FTZ R155, R84, R177.reuse, -R31.reuse ;  /* 0x000000b1549b7223 */ /* 0x180fe2000001081f */
[----:B------:R-:W-:Y:S01]  /*a120*/  ISETP.GT.AND P2, PT, R33, 0x19, PT ;  /* 0x000000192100780c */ /* 0x000fe20003f44270 */
[--C-:B------:R-:W-:Y:S01]  /*a130*/  FFMA.FTZ R157, R90, R177, -R31.reuse ;  /* 0x000000b15a9d7223 */ /* 0x100fe2000001081f */
[----:B------:R-:W-:Y:S01]  /*a140*/  FMNMX.FTZ R21, R76, R21, !PT ;  /* 0x000000154c157209 */ /* 0x000fe20007810000 */
[--C-:B------:R-:W-:Y:S01]  /*a150*/  FFMA.FTZ R28, R92, R177, -R31.reuse ;  /* 0x000000b15c1c7223 */ /* 0x100fe2000001081f */
[----:B------:R-:W-:Y:S01]  /*a160*/  FSEL R80, R15, -INF , P2 ;  /* 0xff8000000f507808 */ /* 0x000fe20001000000 */
[----:B------:R-:W4:Y:S01]  /*a170*/  MUFU.TANH R48, R48 ;  /* 0x0000003000307308 */ /* 0x000f220000002400 */
[----:B------:R-:W-:Y:S01]  /*a180*/  FMNMX.FTZ R21, R78, R21, !PT ;  /* 0x000000154e157209 */ /* 0x000fe20007810000 */
[-CC-:B------:R-:W-:Y:S01]  /*a190*/  FFMA.FTZ R159, R94, R177.reuse, -R31.reuse ;  /* 0x000000b15e9f7223 */ /* 0x180fe2000001081f */
[C---:B------:R-:W-:Y:S01]  /*a1a0*/  ISETP.GT.AND P2, PT, R33.reuse, 0x21, PT ;  /* 0x000000212100780c */ /* 0x040fe20003f44270 */
        /* <DEDUP_REMOVED lines=9> */
[----:B------:R-:W-:Y:S01]  /*a240*/  ISETP.GT.AND P2, PT, R33, 0x29, PT ;  /* 0x000000292100780c */ /* 0x000fe20003f44270 */
[--C-:B------:R-:W-:Y:S01]  /*a250*/  FFMA.FTZ R38, R38, R177, -R31.reuse ;  /* 0x000000b126267223 */ /* 0x100fe2000001081f */
[----:B---3--:R-:W-:Y:S01]  /*a260*/  FSEL R86, R27, -INF , P1 ;  /* 0xff8000001b567808 */ /* 0x008fe20000800000 */
[----:B------:R-:W2:Y:S01]  /*a270*/  MUFU.TANH R52, R52 ;  /* 0x0000003400347308 */ /* 0x000ea20000002400 */
[----:B------:R-:W-:Y:S01]  /*a280*/  FMNMX.FTZ R21, R84, R21, !PT ;  /* 0x0000001554157209 */ /* 0x000fe20007810000 */
[-CC-:B------:R-:W-:Y:S01]  /*a290*/  FFMA.FTZ R27, R30, R177.reuse, -R31.reuse ;  /* 0x000000b11e1b7223 */ /* 0x180fe2000001081f */
[----:B------:R-:W-:Y:S01]  /*a2a0*/  ISETP.GT.AND P1, PT, R33, 0x30, PT ;  /* 0x000000302100780c */ /* 0x000fe20003f24270 */
[-CC-:B------:R-:W-:Y:S01]  /*a2b0*/  FFMA.FTZ R34, R34, R177.reuse, -R31.reuse ;  /* 0x000000b122227223 */ /* 0x180fe2000001081f */
[----:B0-----:R-:W-:Y:S01]  /*a2c0*/  FSEL R88, R45, -INF , P2 ;  /* 0xff8000002d587808 */ /* 0x001fe20001000000 */
[--C-:B------:R-:W-:Y:S01]  /*a2d0*/  FFMA.FTZ R36, R36, R177, -R31.reuse ;  /* 0x000000b124247223 */ /* 0x100fe2000001081f */
[----:B------:R-:W-:Y:S01]  /*a2e0*/  FMNMX.FTZ R21, R86, R21, !PT ;  /* 0x0000001556157209 */ /* 0x000fe20007810000 */
[----:B------:R-:W0:Y:S01]  /*a2f0*/  MUFU.TANH R53, R53 ;  /* 0x0000003500357308 */ /* 0x000e220000002400 */
[C---:B------:R-:W-:Y:S01]  /*a300*/  ISETP.GT.AND P2, PT, R33.reuse, 0x31, PT ;  /* 0x000000312100780c */ /* 0x040fe20003f44270 */
[-CC-:B------:R-:W-:Y:S01]  /*a310*/  FFMA.FTZ R40, R40, R177.reuse, -R31.reuse ;  /* 0x000000b128287223 */ /* 0x180fe2000001081f */
[----:B----4-:R-:W-:Y:S01]  /*a320*/  FSEL R48, R48, -INF , P1 ;  /* 0xff80000030307808 */ /* 0x010fe20000800000 */
[--C-:B------:R-:W-:Y:S01]  /*a330*/  FFMA.FTZ R42, R42, R177, -R31.reuse ;  /* 0x000000b12a2a7223 */ /* 0x100fe2000001081f */
[----:B------:R-:W-:Y:S01]  /*a340*/  FMNMX.FTZ R21, R88, R21, !PT ;  /* 0x0000001558157209 */ /* 0x000fe20007810000 */
[-CC-:B------:R-:W-:Y:S01]  /*a350*/  FFMA.FTZ R46, R46, R177.reuse, -R31.reuse ;  /* 0x000000b12e2e7223 */ /* 0x180fe2000001081f */
[----:B------:R-:W-:Y:S01]  /*a360*/  ISETP.GT.AND P1, PT, R33, 0x38, PT ;  /* 0x000000382100780c */ /* 0x000fe20003f24270 */
[----:B------:R-:W3:Y:S01]  /*a370*/  MUFU.TANH R56, R56 ;  /* 0x0000003800387308 */ /* 0x000ee20000002400 */
        /* <DEDUP_REMOVED lines=12> */
[----:B0-----:R-:W-:Y:S01]  /*a440*/  FSEL R92, R53, -INF , P2 ;  /* 0xff800000355c7808 */ /* 0x001fe20001000000 */
[----:B------:R-:W-:Y:S01]  /*a450*/  FFMA.FTZ R98, R98, R177, -R31 ;  /* 0x000000b162627223 */ /* 0x000fe2000001081f */
[----:B------:R-:W-:Y:S01]  /*a460*/  FMNMX.FTZ R21, R52, R21, !PT ;  /* 0x0000001534157209 */ /* 0x000fe20007810000 */
[----:B------:R-:W0:Y:S01]  /*a470*/  MUFU.TANH R60, R60 ;  /* 0x0000003c003c7308 */ /* 0x000e220000002400 */
[----:B------:R-:W-:-:S02]  /*a480*/  ISETP.GT.AND P2, PT, R33, 0x41, PT ;  /* 0x000000412100780c */ /* 0x000fc40003f44270 */
[----:B---3--:R-:W-:Y:S02]  /*a490*/  FSEL R56, R56, -INF , P1 ;  /* 0xff80000038387808 */ /* 0x008fe40000800000 */
        /* <DEDUP_REMOVED lines=23> */
[----:B------:R0:W-:Y:S01]  /*a610*/  MUFU.EX2 R102, R3 ;  /* 0x0000000300667308 */ /* 0x0001e20000000800 */
[----:B--2---:R-:W-:-:S04]  /*a620*/  FSEL R68, R68, -INF , P1 ;  /* 0xff80000044447808 */ /* 0x004fc80000800000 */
[----:B------:R-:W-:-:S03]  /*a630*/  FMNMX.FTZ R21, R68, R21, !PT ;  /* 0x0000001544157209 */ /* 0x000fc60007810000 */
[----:B------:R-:W-:Y:S01]  /*a640*/  MUFU.EX2 R153, R153 ;  /* 0x0000009900997308 */ /* 0x000fe20000000800 */
[-CC-:B0-----:R-:W-:Y:S01]  /*a650*/  FFMA.FTZ R3, R26, R177.reuse, -R31.reuse ;  /* 0x000000b11a037223 */ /* 0x181fe2000001081f */
[----:B-1----:R-:W-:Y:S01]  /*a660*/  FSEL R26, R69, -INF , P2 ;  /* 0xff800000451a7808 */ /* 0x002fe20001000000 */
[----:B------:R-:W-:-:S03]  /*a670*/  FFMA.FTZ R31, R100, R177, -R31 ;  /* 0x000000b1641f7223 */ /* 0x000fc6000001081f */
[----:B------:R-:W-:Y:S02]  /*a680*/  FMNMX.FTZ R21, R26, R21, !PT ;  /* 0x000000151a157209 */ /* 0x000fe40007810000 */
[----:B------:R-:W-:Y:S03]  /*a690*/  MUFU.EX2 R104, R3 ;  /* 0x0000000300687308 */ /* 0x000fe60000000800 */
[----:B------:R-:W0:Y:S05]  /*a6a0*/  SHFL.BFLY PT, R30, R21, 0x2, 0x1f ;  /* 0x0c401f00151e7f89 */ /* 0x000e2a00000e0000 */
[----:B------:R-:W1:Y:S08]  /*a6b0*/  MUFU.EX2 R24, R24 ;  /* 0x0000001800187308 */ /* 0x000e700000000800 */
[----:B------:R2:W-:Y:S08]  /*a6c0*/  MUFU.EX2 R161, R15 ;  /* 0x0000000f00a17308 */ /* 0x0005f00000000800 */
[----:B------:R-:W3:Y:S01]  /*a6d0*/  MUFU.EX2 R155, R155 ;  /* 0x0000009b009b7308 */ /* 0x000ee20000000800 */
[----:B0-----:R-:W-:-:S05]  /*a6e0*/  FMNMX.FTZ R30, R21, R30, !PT ;  /* 0x0000001e151e7209 */ /* 0x001fca0007810000 */
[----:B------:R-:W0:Y:S02]  /*a6f0*/  SHFL.BFLY PT, R21, R30, 0x1, 0x1f ;  /* 0x0c201f001e157f89 */ /* 0x000e2400000e0000 */
[----:B------:R-:W4:Y:S08]  /*a700*/  MUFU.EX2 R0, R0 ;  /* 0x0000000000007308 */ /* 0x000f300000000800 */
[----:B------:R-:W4:Y:S08]  /*a710*/  MUFU.EX2 R157, R157 ;  /* 0x0000009d009d7308 */ /* 0x000f300000000800 */
[----:B------:R-:W-:Y:S01]  /*a720*/  MUFU.EX2 R28, R28 ;  /* 0x0000001c001c7308 */ /* 0x000fe20000000800 */
[----:B0-----:R-:W-:Y:S01]  /*a730*/  FMNMX.FTZ R21, R30, R21, !PT ;  /* 0x000000151e157209 */ /* 0x001fe20007810000 */
[----:B-1----:R-:W-:-:S06]  /*a740*/  FADD.FTZ R30, R153, R24 ;  /* 0x00000018991e7221 */ /* 0x002fcc0000010000 */
[----:B------:R-:W-:Y:S01]  /*a750*/  MUFU.EX2 R159, R159 ;  /* 0x0000009f009f7308 */ /* 0x000fe20000000800 */
[----:B------:R-:W-:Y:S01]  /*a760*/  F2FP.BF16.F32.PACK_AB R153, R24, R153 ;  /* 0x000000991899723e */ /* 0x000fe200000010ff */
[C---:B------:R-:W-:Y:S01]  /*a770*/  FMUL.FTZ R3, R21.reuse, R177 ;  /* 0x000000b115037220 */ /* 0x040fe20000410000 */
[----:B------:R-:W-:-:S04]  /*a780*/  FSETP.NEU.FTZ.AND P1, PT, R21, -INF , PT ;  /* 0xff8000001500780b */ /* 0x000fc80003f3d000 */
[----:B--2---:R-:W-:Y:S01]  /*a790*/  FSEL R15, R3, RZ, P1 ;  /* 0x000000ff030f7208 */ /* 0x004fe20000800000 */
[----:B------:R-:W-:Y:S01]  /*a7a0*/  MUFU.EX2 R163, R27 ;  /* 0x0000001b00a37308 */ /* 0x000fe20000000800 */
[----:B------:R-:W-:Y:S01]  /*a7b0*/  ISETP.NE.AND P1, PT, R77, RZ, PT ;  /* 0x000000ff4d00720c */ /* 0x000fe20003f25270 */
[----:B---3--:R-:W-:Y:S01]  /*a7c0*/  FADD.FTZ R3, R155, R30 ;  /* 0x0000001e9b037221 */ /* 0x008fe20000010000 */
[----:B------:R-:W0:Y:S01]  /*a7d0*/  S2R R77, SR_TID.X ;  /* 0x00000000004d7919 */ /* 0x000e220000002100 */
[-CC-:B------:R-:W-:Y:S01]  /*a7e0*/  FFMA.FTZ R66, R66, R177.reuse, -R15.reuse ;  /* 0x000000b142427223 */ /* 0x180fe2000001080f */
[-CC-:B------:R-:W-:Y:S01]  /*a7f0*/  FFMA.FTZ R25, R25, R177.reuse, -R15.reuse ;  /* 0x000000b119197223 */ /* 0x180fe2000001080f */
[-CC-:B------:R-:W-:Y:S01]  /*a800*/  FFMA.FTZ R70, R70, R177.reuse, -R15.reuse ;  /* 0x000000b146467223 */ /* 0x180fe2000001080f */
[-CC-:B------:R-:W-:Y:S01]  /*a810*/  FFMA.FTZ R72, R72, R177.reuse, -R15.reuse ;  /* 0x000000b148487223 */ /* 0x180fe2000001080f */
[-CC-:B------:R-:W-:Y:S01]  /*a820*/  FFMA.FTZ R74, R74, R177.reuse, -R15.reuse ;  /* 0x000000b14a4a7223 */ /* 0x180fe2000001080f */
[-C--:B------:R-:W-:Y:S01]  /*a830*/  FFMA.FTZ R76, R76, R177.reuse, -R15 ;  /* 0x000000b14c4c7223 */ /* 0x080fe2000001080f */
[----:B------:R-:W-:Y:S01]  /*a840*/  MUFU.EX2 R66, R66 ;  /* 0x0000004200427308 */ /* 0x000fe20000000800 */
[----:B----4-:R-:W-:Y:S01]  /*a850*/  FADD.FTZ R30, R0, R3 ;  /* 0x00000003001e7221 */ /* 0x010fe20000010000 */
[-CC-:B------:R-:W-:Y:S01]  /*a860*/  FFMA.FTZ R78, R78, R177.reuse, -R15.reuse ;  /* 0x000000b14e4e7223 */ /* 0x180fe2000001080f */
[-CC-:B------:R-:W-:Y:S01]  /*a870*/  FFMA.FTZ R80, R80, R177.reuse, -R15.reuse ;  /* 0x000000b150507223 */ /* 0x180fe2000001080f */
[-CC-:B------:R-:W-:Y:S01]  /*a880*/  FFMA.FTZ R82, R82, R177.reuse, -R15.reuse ;  /* 0x000000b152527223 */ /* 0x180fe2000001080f */
[----:B------:R-:W-:Y:S01]  /*a890*/  FADD.FTZ R39, R157, R30 ;  /* 0x0000001e9d277221 */ /* 0x000fe20000010000 */
        /* <DEDUP_REMOVED lines=17> */
[----:B------:R-:W-:Y:S01]  /*a9b0*/  F2FP.BF16.F32.PACK_AB R155, R0, R155 ;  /* 0x0000009b009b723e */ /* 0x000fe200000010ff */
[----:B------:R-:W3:Y:S01]  /*a9c0*/  MUFU.EX2 R27, R72 ;  /* 0x00000048001b7308 */ /* 0x000ee20000000800 */
[----:B-1----:R-:W-:Y:S01]  /*a9d0*/  FADD.FTZ R3, R66, R25 ;  /* 0x0000001942037221 */ /* 0x002fe20000010000 */
[----:B0-----:R-:W-:-:S02]  /*a9e0*/  SHF.R.U32.HI R77, RZ, 0x7, R77 ;  /* 0x00000007ff4d7819 */ /* 0x001fc4000001164d */
[----:B------:R-:W-:Y:S02]  /*a9f0*/  F2FP.BF16.F32.PACK_AB R152, R25, R66 ;  /* 0x000000421998723e */ /* 0x000fe400000010ff */
[----:B------:R-:W-:Y:S02]  /*aa00*/  IADD3 R179, -R77, 0xb, RZ ;  /* 0x0000000b4db37810 */ /* 0x000fe40007ffe1ff */
[----:B------:R-:W0:Y:S01]  /*aa10*/  MUFU.EX2 R74, R74 ;  /* 0x0000004a004a7308 */ /* 0x000e220000000800 */
[----:B--2---:R-:W-:Y:S01]  /*aa20*/  FADD.FTZ R30, R70, R3 ;  /* 0x00000003461e7221 */ /* 0x004fe20000010000 */
[----:B------:R-:W-:-:S06]  /*aa30*/  F2FP.BF16.F32.PACK_AB R157, R28, R157 ;  /* 0x0000009d1c9d723e */ /* 0x000fcc00000010ff */
[----:B------:R-:W1:Y:S01]  /*aa40*/  MUFU.EX2 R29, R76 ;  /* 0x0000004c001d7308 */ /* 0x000e620000000800 */
[C---:B---3--:R-:W-:Y:S01]  /*aa50*/  FADD.FTZ R41, R27.reuse, R30 ;  /* 0x0000001e1b297221 */ /* 0x048fe20000010000 */
[----:B------:R-:W-:-:S06]  /*aa60*/  F2FP.BF16.F32.PACK_AB R154, R27, R70 ;  /* 0x000000461b9a723e */ /* 0x000fcc00000010ff */
[----:B------:R2:W-:Y:S01]  /*aa70*/  MUFU.EX2 R165, R38 ;  /* 0x0000002600a57308 */ /* 0x0005e20000000800 */
[----:B0-----:R-:W-:-:S07]  /*aa80*/  FADD.FTZ R30, R74, R41 ;  /* 0x000000294a1e7221 */ /* 0x001fce0000010000 */
[----:B------:R-:W0:Y:S01]  /*aa90*/  MUFU.EX2 R78, R78 ;  /* 0x0000004e004e7308 */ /* 0x000e220000000800 */
[----:B--2---:R-:W-:Y:S01]  /*aaa0*/  FADD.FTZ R38, R28, R39 ;  /* 0x000000271c267221 */ /* 0x004fe20000010000 */
[C---:B-1----:R-:W-:Y:S01]  /*aab0*/  FADD.FTZ R41, R29.reuse, R30 ;  /* 0x0000001e1d297221 */ /* 0x042fe20000010000 */
[----:B------:R-:W-:Y:S02]  /*aac0*/  F2FP.BF16.F32.PACK_AB R156, R29, R74 ;  /* 0x0000004a1d9c723e */ /* 0x000fe400000010ff */
[----:B------:R-:W-:Y:S01]  /*aad0*/  FADD.FTZ R3, R159, R38 ;  /* 0x000000269f037221 */ /* 0x000fe20000010000 */
[C---:B------:R-:W-:Y:S02]  /*aae0*/  F2FP.BF16.F32.PACK_AB R159, R102.reuse, R159 ;  /* 0x0000009f669f723e */ /* 0x040fe400000010ff */
[----:B------:R-:W-:Y:S01]  /*aaf0*/  MUFU.EX2 R175, R31 ;  /* 0x0000001f00af7308 */ /* 0x000fe20000000800 */
[----:B------:R-:W-:Y:S01]  /*ab00*/  FADD.FTZ R38, R102, R3 ;  /* 0x0000000366267221 */ /* 0x000fe20000010000 */
[----:B------:R-:W-:-:S03]  /*ab10*/  @!P1 VIADD R3, R13, 0x22840 ;  /* 0x000228400d039836 */ /* 0x000fc60000000000 */
[----:B------:R-:W-:Y:S01]  /*ab20*/  FADD.FTZ R43, R161, R38 ;  /* 0x00000026a12b7221 */ /* 0x000fe20000010000 */
[C---:B------:R-:W-:Y:S02]  /*ab30*/  F2FP.BF16.F32.PACK_AB R161, R104.reuse, R161 ;  /* 0x000000a168a1723e */ /* 0x040fe400000010ff */
[----:B------:R-:W1:Y:S01]  /*ab40*/  MUFU.EX2 R31, R80 ;  /* 0x00000050001f7308 */ /* 0x000e620000000800 */
[----:B------:R-:W-:Y:S01]  /*ab50*/  FADD.FTZ R38, R104, R43 ;  /* 0x0000002b68267221 */ /* 0x000fe20000010000 */
[----:B0-----:R-:W-:Y:S01]  /*ab60*/  FADD.FTZ R30, R78, R41 ;  /* 0x000000294e1e7221 */ /* 0x001fe20000010000 */
[----:B------:R-:W-:Y:S01]  /*ab70*/  @!P1 PRMT R3, RZ, 0x654, R3 ;  /* 0x00000654ff039816 */ /* 0x000fe20000000003 */
[----:B------:R0:W-:Y:S06]  /*ab80*/  BAR.ARV R179, 0x100 ;  /* 0x000400b30000751d */ /* 0x0001ec0000002000 */
[----:B------:R-:W2:Y:S01]  /*ab90*/  MUFU.EX2 R34, R34 ;  /* 0x0000002200227308 */ /* 0x000ea20000000800 */
[----:B------:R-:W-:Y:S01]  /*aba0*/  FADD.FTZ R45, R163, R38 ;  /* 0x00000026a32d7221 */ /* 0x000fe20000010000 */
[----:B------:R3:W-:Y:S01]  /*abb0*/  @!P1 SYNCS.ARRIVE.TRANS64.RED.A1T0 RZ, [R3+URZ], RZ ;  /* 0x000000ff03ff99a7 */ /* 0x0007e2000810043f */
[----:B-1----:R-:W-:-:S05]  /*abc0*/  FADD.FTZ R43, R31, R30 ;  /* 0x0000001e1f2b7221 */ /* 0x002fca0000010000 */
[----:B------:R-:W1:Y:S01]  /*abd0*/  MUFU.EX2 R82, R82 ;  /* 0x0000005200527308 */ /* 0x000e620000000800 */
[----:B------:R-:W-:-:S07]  /*abe0*/  F2FP.BF16.F32.PACK_AB R158, R31, R78 ;  /* 0x0000004e1f9e723e */ /* 0x000fce00000010ff */
[----:B------:R-:W4:Y:S01]  /*abf0*/  MUFU.EX2 R36, R36 ;  /* 0x0000002400247308 */ /* 0x000f220000000800 */
[C---:B--2---:R-:W-:Y:S01]  /*ac00*/  FADD.FTZ R45, R34.reuse, R45 ;  /* 0x0000002d222d7221 */ /* 0x044fe20000010000 */
[----:B------:R-:W-:-:S06]  /*ac10*/  F2FP.BF16.F32.PACK_AB R163, R34, R163 ;  /* 0x000000a322a3723e */ /* 0x000fcc00000010ff */
[----:B------:R-:W3:Y:S01]  /*ac20*/  MUFU.EX2 R33, R84 ;  /* 0x0000005400217308 */ /* 0x000ee20000000800 */
[----:B-1----:R-:W-:-:S07]  /*ac30*/  FADD.FTZ R30, R82, R43 ;  /* 0x0000002b521e7221 */ /* 0x002fce0000010000 */
[----:B------:R-:W1:Y:S01]  /*ac40*/  MUFU.EX2 R86, R86 ;  /* 0x0000005600567308 */ /* 0x000e620000000800 */
[----:B----4-:R-:W-:-:S04]  /*ac50*/  FADD.FTZ R38, R36, R45 ;  /* 0x0000002d24267221 */ /* 0x010fc80000010000 */
[C---:B------:R-:W-:Y:S01]  /*ac60*/  FADD.FTZ R43, R165.reuse, R38 ;  /* 0x00000026a52b7221 */ /* 0x040fe20000010000 */
[----:B------:R-:W-:Y:S02]  /*ac70*/  F2FP.BF16.F32.PACK_AB R165, R165, R36 ;  /* 0x00000024a5a5723e */ /* 0x000fe400000010ff */
        /* <DEDUP_REMOVED lines=48> */
[----:B-1----:R-:W-:Y:S01]  /*af80*/  FADD.FTZ R45, R3, R0 ;  /* 0x00000000032d7221 */ /* 0x002fe20000010000 */
[----:B------:R-:W-:Y:S01]  /*af90*/  FADD.FTZ R0, R175, R24 ;  /* 0x00000018af007221 */ /* 0x000fe20000010000 */
[----:B------:R-:W-:Y:S02]  /*afa0*/  F2FP.BF16.F32.PACK_AB R170, R3, R60 ;  /* 0x0000003c03aa723e */ /* 0x000fe400000010ff */
[----:B------:R-:W-:-:S03]  /*afb0*/  F2FP.BF16.F32.PACK_AB R175, R175, R98 ;  /* 0x00000062afaf723e */ /* 0x000fc600000010ff */
[----:B------:R-:W1:Y:S01]  /*afc0*/  MUFU.EX2 R68, R68 ;  /* 0x0000004400447308 */ /* 0x000e620000000800 */
[----:B--2---:R-:W-:-:S07]  /*afd0*/  FADD.FTZ R24, R64, R45 ;  /* 0x0000002d40187221 */ /* 0x004fce0000010000 */
[----:B------:R-:W2:Y:S01]  /*afe0*/  MUFU.EX2 R43, R26 ;  /* 0x0000001a002b7308 */ /* 0x000ea20000000800 */
[C---:B---3--:R-:W-:Y:S01]  /*aff0*/  FADD.FTZ R25, R15.reuse, R24 ;  /* 0x000000180f197221 */ /* 0x048fe20000010000 */
[----:B------:R-:W-:-:S03]  /*b000*/  F2FP.BF16.F32.PACK_AB R172, R15, R64 ;  /* 0x000000400fac723e */ /* 0x000fc600000010ff */
[----:B-1----:R-:W-:-:S04]  /*b010*/  FADD.FTZ R24, R68, R25 ;  /* 0x0000001944187221 */ /* 0x002fc80000010000 */
[C---:B--2---:R-:W-:Y:S01]  /*b020*/  FADD.FTZ R3, R43.reuse, R24 ;  /* 0x000000182b037221 */ /* 0x044fe20000010000 */
[----:B------:R-:W-:Y:S01]  /*b030*/  F2FP.BF16.F32.PACK_AB R174, R43, R68 ;  /* 0x000000442bae723e */ /* 0x000fe200000010ff */
[----:B0-----:R-:W-:Y:S06]  /*b040*/  @!P0 BRA `(.L_x_11070) ;  /* 0x0000000000048947 */ /* 0x001fec0003800000 */
[----:B------:R-:W-:Y:S01]  /*b050*/  BPT.TRAP 0x1 ;  /* 0x000000040000795c */ /* 0x000fe20000300000 */
.L_x_11070:
[----:B------:R0:W1:Y:S01]  /*b060*/  SYNCS.PHASECHK.TRANS64.TRYWAIT P2, [R13+URZ+0x22850], R14 ;  /* 0x0228500e0d0075a7 */ /* 0x000062000804017f */
[----:B------:R-:W-:Y:S05]  /*b070*/  @!P0 BRA `(.L_x_11071) ;  /* 0x0000000000048947 */ /* 0x000fea0003800000 */
[----:B------:R-:W-:Y:S01]  /*b080*/  BPT.TRAP 0x1 ;  /* 0x000000040000795c */ /* 0x000fe20000300000 */
.L_x_11071:
[----:B------:R-:W-:Y:S04]  /*b090*/  BSSY B0, `(.L_x_11072) ;  /* 0x0000004000007945 */ /* 0x000fe80003800000 */
[----:B-1----:R-:W-:Y:S05]  /*b0a0*/  @P2 BRA `(.L_x_11073) ;  /* 0x0000000000082947 */ /* 0x002fea0003800000 */
[----:B------:R-:W1:Y:S02]  /*b0b0*/  SYNCS.PHASECHK.TRANS64.TRYWAIT P2, [R13+URZ+0x22850], R14 ;  /* 0x0228500e0d0075a7 */ /* 0x000e64000804017f */
[----:B-1----:R-:W-:Y:S05]  /*b0c0*/  @!P2 BRA `(.L_x_11074) ;  /* 0x000000f00038a947 */ /* 0x002fea0003800000 */
.L_x_11073:
[----:B------:R-:W-:Y:S05]  /*b0d0*/  BSYNC B0 ;  /* 0x0000000000007941 */ /* 0x000fea0003800000 */
.L_x_11072:
[----:B------:R-:W-:Y:S05]  /*b0e0*/  WARPSYNC.ALL ;  /* 0x0000000000007948 */ /* 0x000fea0003800000 */
[----:B------:R-:W-:Y:S01]  /*b0f0*/  R2UR UR4, R18 ;  /* 0x00000000120472ca */ /* 0x000fe200000e0000 */
[----:B------:R2:W-:Y:S01]  /*b100*/  BAR.SYNC.DEFER_BLOCKING R20, 0x100 ;  /* 0x000400140000751d */ /* 0x0005e20000010000 */
[----:B------:R-:W-:Y:S02]  /*b110*/  IMAD.MOV.U32 R15, RZ, RZ, 0xc00 ;  /* 0x00000c00ff0f7424 */ /* 0x000fe400078e00ff */
[----:B01----:R-:W-:-:S03]  /*b120*/  @!P1 VIADD R13, R13, 0x22860 ;  /* 0x000228600d0d9836 */ /* 0x003fc60000000000 */
[----:B------:R-:W-:Y:S01]  /*b130*/  ULDC UR48, c[0x0][0x9d8] ;  /* 0x0002760000307ab9 */ /* 0x000fe20000000800 */
[----:B------:R-:W-:Y:S01]  /*b140*/  ULDC UR49, c[0x0][0x9d8] ;  /* 0x0002760000317ab9 */ /* 0x000fe20000000800 */
[----:B--2---:R-:W-:Y:S01]  /*b150*/  VIADD R20, R176, 0xfffffffe ;  /* 0xfffffffeb0147836 */ /* 0x004fe20000000000 */
[----:B------:R-:W-:Y:S01]  /*b160*/  @!P1 PRMT R13, RZ, 0x654, R13 ;  /* 0x00000654ff0d9816 */ /* 0x000fe2000000000d */
[----:B------:R-:W-:Y:S01]  /*b170*/  ULDC UR46, c[0x0][0x988] ;  /* 0x00026200002e7ab9 */ /* 0x000fe20000000800 */
[----:B------:R-:W-:Y:S01]  /*b180*/  ULDC UR47, c[0x0][0x988] ;  /* 0x00026200002f7ab9 */ /* 0x000fe20000000800 */
        /* <DEDUP_REMOVED lines=13> */
[----:B------:R-:W-:Y:S01]  /*b260*/  MOV R153, 0x40000040 ;  /* 0x4000004000997802 */ /* 0x000fe20000000f00 */
        /* <DEDUP_REMOVED lines=31> */
[----:B------:R-:W-:-:S03]  /*b460*/  R2UR UR7, R15 ;  /* 0x000000000f0772ca */ /* 0x000fc600000e0000 */
[----:B------:R-:W-:-:S04]  /*b470*/  IMAD R14, R201, 0x80, R14 ;  /* 0x00000080c90e7824 */ /* 0x000fc800078e020e */
[----:B------:R-:W-:-:S05]  /*b480*/  IMAD.HI R14, R14, 0x2aaaaaab, RZ ;  /* 0x2aaaaaab0e0e7827 */ /* 0x000fca00078e02ff */
[----:B------:R-:W-:-:S04]  /*b490*/  SHF.R.U32.HI R15, RZ, 0x1f, R14 ;  /* 0x0000001fff0f7819 */ /* 0x000fc8000001160e */
[----:B------:R-:W-:-:S04]  /*b4a0*/  LEA.HI.SX32 R15, R14, R15, 0x1c ;  /* 0x0000000f0e0f7211 */ /* 0x000fc800078fe2ff */
[----:B------:R-:W-:-:S04]  /*b4b0*/  VIMNMX R15, RZ, R15, !PT ;  /* 0x0000000fff0f7248 */ /* 0x000fc80007fe0100 */
[----:B------:R-:W-:Y:S01]  /*b4c0*/  ISETP.GE.AND P2, PT, R20, R15, PT ;  /* 0x0000000f1400720c */ /* 0x000fe20003f46270 */
[----:B------:R-:W-:Y:S02]  /*b4d0*/  WARPGROUP.DEPBAR.LE gsb0, 0x0 ;  /* 0x00008000000079c5 */ /* 0x000fe40000010000 */
[----:B------:R-:W-:-:S06]  /*b4e0*/  WARPGROUP.ARRIVE ;  /* 0x00000000000079c5 */ /* 0x000fcc0000000000 */
[----:B------:R-:W-:Y:S03]  /*b4f0*/  HGMMA.64x256x16.F32.BF16 R24, R172, gdesc[UR4].tnspB, R24, gsb0 ;  /* 0x43e00004ac187df0 */ /* 0x000fe60008001818 */
[----:B------:R-:W-:Y:S02]  /*b500*/  WARPGROUP.DEPBAR.LE gsb0, 0x0 ;  /* 0x00008000000079c5 */ /* 0x000fe40000010000 */
[----:B------:R0:W-:Y:S01]  /*b510*/  @!P1 SYNCS.ARRIVE.TRANS64.RED.A1T0 RZ, [R13+URZ], RZ ;  /* 0x000000ff0dff99a7 */ /* 0x0001e2000810043f */
[----:B------:R-:W-:Y:S05]  /*b520*/  @!P2 BRA `(.L_x_11075) ;  /* 0x0000002800e8a947 */ /* 0x000fea0003800000 */
[----:B------:R-:W-:Y:S02]  /*b530*/  IMAD.MOV.U32 R202, RZ, RZ, R178 ;  /* 0x000000ffffca7224 */ /* 0x000fe400078e00b2 */
[----:B------:R-:W-:-:S07]  /*b540*/  IMAD.MOV.U32 R221, RZ, RZ, R21 ;  /* 0x000000ffffdd7224 */ /* 0x000fce00078e0015 */
.L_x_11085:
[----:B------:R-:W-:Y:S01]  /*b550*/  VIADD R22, R22, 0x1 ;  /* 0x0000000116167836 */ /* 0x000fe20000000000 */
[----:B------:R-:W-:Y:S05]  /*b560*/  YIELD ;  /* 0x0000000000007946 */ /* 0x000fea0003800000 */
[----:B------:R-:W-:-:S04]  /*b570*/  ISETP.NE.AND P2, PT, R22, 0x2, PT ;  /* 0x000000021600780c */ /* 0x000fc80003f45270 */
[----:B-1----:R-:W-:Y:S02]  /*b580*/  SEL R14, RZ, 0x1, P2 ;  /* 0x00000001ff0e7807 */ /* 0x002fe40001000000 */
[----:B------:R-:W-:Y:S02]  /*b590*/  SEL R22, R22, RZ, P2 ;  /* 0x000000ff16167207 */ /* 0x000fe40001000000 */
[----:B------:R-:W-:Y:S01]  /*b5a0*/  LOP3.LUT R23, R23, R14, RZ, 0x3c, !PT ;  /* 0x0000000e17177212 */ /* 0x000fe200078e3cff */
[----:B------:R-:W-:Y:S06]  /*b5b0*/  @!P0 BRA `(.L_x_11076) ;  /* 0x0000000000048947 */ /* 0x000fec0003800000 */
[----:B------:R-:W-:Y:S01]  /*b5c0*/  BPT.TRAP 0x1 ;  /* 0x000000040000795c */ /* 0x000fe20000300000 */
.L_x_11076:
[----:B0-----:R-:W-:Y:S01]  /*b5d0*/  IMAD R13, R22, 0x8, R18 ;  /* 0x00000008160d7824 */ /* 0x001fe200078e0212 */
[----:B------:R-:W-:-:S04]  /*b5e0*/  SHF.L.U32 R14, R23, 0x1f, RZ ;  /* 0x0000001f170e7819 */ /* 0x000fc800000006ff */
[----:B------:R0:W1:Y:S01]  /*b5f0*/  SYNCS.PHASECHK.TRANS64.TRYWAIT P2, [R13+URZ+0x22830], R14 ;  /* 0x0228300e0d0075a7 */ /* 0x000062000804017f */
[----:B------:R-:W-:Y:S05]  /*b600*/  @!P0 BRA `(.L_x_11077) ;  /* 0x0000000000048947 */ /* 0x000fea0003800000 */
[----:B------:R-:W-:Y:S01]  /*b610*/  BPT.TRAP 0x1 ;  /* 0x000000040000795c */ /* 0x000fe20000300000 */
.L_x_11077:
[----:B------:R-:W-:Y:S01]  /*b620*/  IMAD R214, R22, 0x300, R12 ;  /* 0x0000030016d67824 */ /* 0x000fe200078e020c */
[----:B------:R-:W-:Y:S01]  /*b630*/  MOV R215, 0x40000040 ;  /* 0x4000004000d77802 */ /* 0x000fe20000000f00 */
[----:B-1----:R-:W-:Y:S06]  /*b640*/  @P2 BRA `(.L_x_11078) ;  /* 0x0000000000082947 */ /* 0x002fec0003800000 */
[----:B------:R-:W1:Y:S02]  /*b650*/  SYNCS.PHASECHK.TRANS64.TRYWAIT P2, [R13+URZ+0x22830], R14 ;  /* 0x0228300e0d0075a7 */ /* 0x000e64000804017f */
[----:B-1----:R-:W-:Y:S05]  /*b660*/  @!P2 BRA `(.L_x_11079) ;  /* 0x000000e800e4a947 */ /* 0x002fea0003800000 */
.L_x_11078:
        /* <DEDUP_REMOVED lines=13> */
[----:B------:R-:W-:-:S02]  /*b740*/  R2UR UR14, R154 ;  /* 0x000000009a0e72ca */ /* 0x000fc400000e0000 */
[----:B------:R-:W-:Y:S02]  /*b750*/  R2UR UR15, R155 ;  /* 0x000000009b0f72ca */ /* 0x000fe400000e0000 */
[----:B------:R-:W-:Y:S01]  /*b760*/  WARPGROUP.ARRIVE ;  /* 0x00000000000079c5 */ /* 0x000fe20000000000 */
[----:B------:R-:W-:Y:S02]  /*b770*/  R2UR UR8, R10 ;  /* 0x000000000a0872ca */ /* 0x000fe400000e0000 */
[----:B------:R-:W-:Y:S02]  /*b780*/  R2UR UR9, R11 ;  /* 0x000000000b0972ca */ /* 0x000fe400000e0000 */
[----:B------:R-:W-:Y:S01]  /*b790*/  R2UR UR12, R8 ;  /* 0x00000000080c72ca */ /* 0x000fe200000e0000 */
[----:B------:R-:W-:Y:S01]  /*b7a0*/  HGMMA.64x96x16.F32.BF16 R152, gdesc[UR4], RZ, !UPT, gsb0 ;  /* 0x01600000049879f0 */ /* 0x000fe2000c0018ff */
[----:B------:R-:W-:Y:S02]  /*b7b0*/  R2UR UR13, R9 ;  /* 0x00000000090d72ca */ /* 0x000fe400000e0000 */
[----:B------:R-:W-:-:S02]  /*b7c0*/  R2UR UR6, R214 ;  /* 0x00000000d60672ca */ /* 0x000fc400000e0000 */
[----:B------:R-:W-:Y:S02]  /*b7d0*/  R2UR UR7, R215 ;  /* 0x00000000d70772ca */ /* 0x000fe400000e0000 */
[----:B------:R-:W-:Y:S02]  /*b7e0*/  R2UR UR4, R6 ;  /* 0x00000000060472ca */ /* 0x000fe400000e0000 */
[----:B------:R-:W-:Y:S01]  /*b7f0*/  R2UR UR5, R7 ;  /* 0x00000000070572ca */ /* 0x000fe200000e0000 */
        /* <DEDUP_REMOVED lines=12> */
[----:B------:R-:W-:Y:S02]  /*b8c0*/  IMAD.SHL.U32 R153, R201, 0x80, RZ ;  /* 0x00000080c9997824 */ /* 0x000fe400078e00ff */
[----:B------:R-:W-:Y:S01]  /*b8d0*/  FMUL.FTZ R156, R156, UR49 ;  /* 0x000000319c9c7c20 */ /* 0x000fe20008410000 */
[----:B------:R-:W-:Y:S01]  /*b8e0*/  FMUL.FTZ R157, R157, UR49 ;  /* 0x000000319d9d7c20 */ /* 0x000fe20008410000 */
[----:B------:R-:W-:Y:S01]  /*b8f0*/  FMUL.FTZ R222, R176, UR49 ;  /* 0x00000031b0de7c20 */ /* 0x000fe20008410000 */
[----:B------:R-:W-:Y:S01]  /*b900*/  IMAD R214, R20, -0x60, R153 ;  /* 0xffffffa014d67824 */ /* 0x000fe200078e0299 */
[----:B------:R-:W2:Y:S01]  /*b910*/  MUFU.TANH R223, R223 ;  /* 0x000000df00df7308 */ /* 0x000ea20000002400 */
[----:B------:R-:W-:Y:S01]  /*b920*/  FMUL.FTZ R176, R177, UR49 ;  /* 0x00000031b1b07c20 */ /* 0x000fe20008410000 */
[----:B------:R-:W-:Y:S01]  /*b930*/  FMUL.FTZ R160, R160, UR49 ;  /* 0x00000031a0a07c20 */ /* 0x000fe20008410000 */
[----:B------:R-:W-:Y:S01]  /*b940*/  FMUL.FTZ R161, R161, UR49 ;  /* 0x00000031a1a17c20 */ /* 0x000fe20008410000 */
[----:B------:R-:W-:Y:S01]  /*b950*/  IADD3 R153, R214, 0x1, R203 ;  /* 0x00000001d6997810 */ /* 0x000fe20007ffe0cb */
[----:B------:R-:W-:Y:S01]  /*b960*/  FMUL.FTZ R21, R164, UR49 ;  /* 0x00000031a4157c20 */ /* 0x000fe20008410000 */
[----:B------:R-:W-:Y:S01]  /*b970*/  FMUL.FTZ R164, R165, UR49 ;  /* 0x00000031a5a47c20 */ /* 0x000fe20008410000 */
[----:B------:R-:W-:Y:S01]  /*b980*/  FMUL.FTZ R168, R168, UR49 ;  /* 0x00000031a8a87c20 */ /* 0x000fe20008410000 */
[----:B------:R-:W3:Y:S01]  /*b990*/  MUFU.TANH R152, R152 ;  /* 0x0000009800987308 */ /* 0x000ee20000002400 */
[----:B------:R-:W-:-:S02]  /*b9a0*/  IMAD.IADD R224, R153, 0x1, -R200 ;  /* 0x0000000199e07824 */ /* 0x000fc400078e0ac8 */
[----:B------:R-:W-:Y:S01]  /*b9b0*/  FMUL.FTZ R215, R169, UR49 ;  /* 0x00000031a9d77c20 */ /* 0x000fe20008410000 */
[----:B------:R-:W-:Y:S01]  /*b9c0*/  FMUL.FTZ R180, R180, UR49 ;  /* 0x00000031b4b47c20 */ /* 0x000fe20008410000 */
[----:B------:R-:W-:Y:S01]  /*b9d0*/  FMUL.FTZ R172, R172, UR49 ;  /* 0x00000031acac7c20 */ /* 0x000fe20008410000 */
[----:B------:R-:W-:Y:S02]  /*b9e0*/  IMAD R153, R211, -0x2, R224 ;  /* 0xfffffffed3997824 */ /* 0x000fe400078e02e0 */
[----:B------:R-:W-:Y:S01]  /*b9f0*/  FMUL.FTZ R214, R173, UR49 ;  /* 0x00000031add67c20 */ /* 0x000fe20008410000 */
[----:B------:R-:W-:Y:S01]  /*ba00*/  FMUL.FTZ R181, R181, UR49 ;  /* 0x00000031b5b57c20 */ /* 0x000fe20008410000 */
[----:B------:R-:W4:Y:S01]  /*ba10*/  MUFU.TANH R156, R156 ;  /* 0x0000009c009c7308 */ /* 0x000f220000002400 */
[----:B------:R-:W-:Y:S02]  /*ba20*/  IMAD.IADD R177, R212, 0x1, R153 ;  /* 0x00000001d4b17824 */ /* 0x000fe400078e0299 */
[----:B------:R-:W-:Y:S01]  /*ba30*/  FMUL.FTZ R224, R184, UR49 ;  /* 0x00000031b8e07c20 */ /* 0x000fe20008410000 */
[----:B------:R-:W-:Y:S01]  /*ba40*/  FMUL.FTZ R185, R185, UR49 ;  /* 0x00000031b9b97c20 */ /* 0x000fe20008410000 */
[----:B------:R-:W-:Y:S01]  /*ba50*/  FMUL.FTZ R189, R189, UR49 ;  /* 0x00000031bdbd7c20 */ /* 0x000fe20008410000 */
[----:B------:R-:W-:Y:S01]  /*ba60*/  FMUL.FTZ R193, R193, UR49 ;  /* 0x00000031c1c17c20 */ /* 0x000fe20008410000 */
[C---:B------:R-:W-:Y:S01]  /*ba70*/  ISETP.GT.AND P2, PT, R177.reuse, RZ, PT ;  /* 0x000000ffb100720c */ /* 0x040fe20003f44270 */
[----:B------:R-:W-:Y:S01]  /*ba80*/  FMUL.FTZ R196, R196, UR49 ;  /* 0x00000031c4c47c20 */ /* 0x000fe20008410000 */
[----:B------:R-:W5:Y:S01]  /*ba90*/  MUFU.TANH R157, R157 ;  /* 0x0000009d009d7308 */ /* 0x000f620000002400 */
[----:B------:R-:W-:Y:S01]  /*baa0*/  ISETP.GT.AND P3, PT, R177, 0x1, PT ;  /* 0x00000001b100780c */ /* 0x000fe20003f64270 */
[----:B------:R-:W-:Y:S01]  /*bab0*/  FMUL.FTZ R225, R163, UR49 ;  /* 0x00000031a3e17c20 */ /* 0x000fe20008410000 */
[----:B--2---:R-:W-:Y:S01]  /*bac0*/  FSEL R153, R223, -INF , P2 ;  /* 0xff800000df997808 */ /* 0x004fe20001000000 */
[----:B------:R-:W-:Y:S01]  /*bad0*/  FMUL.FTZ R230, R170, UR49 ;  /* 0x00000031aae67c20 */ /* 0x000fe20008410000 */
[----:B------:R-:W-:Y:S01]  /*bae0*/  ISETP.GT.AND P4, PT, R177, 0x8, PT ;  /* 0x00000008b100780c */ /* 0x000fe20003f84270 */
[----:B------:R-:W-:Y:S01]  /*baf0*/  FMUL.FTZ R229, R167, UR49 ;  /* 0x00000031a7e57c20 */ /* 0x000fe20008410000 */
[----:B---3--:R-:W-:Y:S01]  /*bb00*/  FSEL R152, R152, -INF , P3 ;  /* 0xff80000098987808 */ /* 0x008fe20001800000 */
[----:B------:R-:W2:Y:S01]  /*bb10*/  MUFU.TANH R160, R160 ;  /* 0x000000a000a07308 */ /* 0x000ea20000002400 */
[----:B------:R-:W-:Y:S01]  /*bb20*/  FMNMX.FTZ R165, R153, R221, !PT ;  /* 0x000000dd99a57209 */ /* 0x000fe20007810000 */
[----:B------:R-:W-:Y:S01]  /*bb30*/  FMUL.FTZ R231, R171, UR49 ;  /* 0x00000031abe77c20 */ /* 0x000fe20008410000 */
[----:B------:R-:W-:Y:S01]  /*bb40*/  ISETP.GT.AND P2, PT, R177, 0x9, PT ;  /* 0x00000009b100780c */ /* 0x000fe20003f44270 */
[----:B------:R-:W-:Y:S01]  /*bb50*/  FMUL.FTZ R175, R175, UR49 ;  /* 0x00000031afaf7c20 */ /* 0x000fe20008410000 */
[----:B----4-:R-:W-:Y:S01]  /*bb60*/  FSEL R156, R156, -INF , P4 ;  /* 0xff8000009c9c7808 */ /* 0x010fe20002000000 */
[----:B------:R-:W-:Y:S01]  /*bb70*/  FMUL.FTZ R232, R174, UR49 ;  /* 0x00000031aee87c20 */ /* 0x000fe20008410000 */
[----:B------:R-:W-:Y:S01]  /*bb80*/  FMNMX.FTZ R165, R152, R165, !PT ;  /* 0x000000a598a57209 */ /* 0x000fe20007810000 */
[----:B------:R-:W3:Y:S01]  /*bb90*/  MUFU.TANH R161, R161 ;  /* 0x000000a100a17308 */ /* 0x000ee20000002400 */
[----:B------:R-:W-:Y:S01]  /*bba0*/  ISETP.GT.AND P3, PT, R177, 0x10, PT ;  /* 0x00000010b100780c */ /* 0x000fe20003f64270 */
[----:B------:R-:W-:Y:S01]  /*bbb0*/  FMUL.FTZ R178, R178, UR49 ;  /* 0x00000031b2b27c20 */ /* 0x000fe20008410000 */
[----:B-----5:R-:W-:Y:S01]  /*bbc0*/  FSEL R157, R157, -INF , P2 ;  /* 0xff8000009d9d7808 */ /* 0x020fe20001000000 */
[----:B------:R-:W-:Y:S01]  /*bbd0*/  FMUL.FTZ R182, R182, UR49 ;  /* 0x00000031b6b67c20 */ /* 0x000fe20008410000 */
[----:B------:R-:W-:Y:S01]  /*bbe0*/  FMNMX.FTZ R226, R156, R165, !PT ;  /* 0x000000a59ce27209 */ /* 0x000fe20007810000 */
[----:B------:R-:W-:Y:S01]  /*bbf0*/  FMUL.FTZ R170, R183, UR49 ;  /* 0x00000031b7aa7c20 */ /* 0x000fe20008410000 */
[----:B------:R-:W-:Y:S01]  /*bc00*/  ISETP.GT.AND P2, PT, R177, 0x11, PT ;  /* 0x00000011b100780c */ /* 0x000fe20003f44270 */
[----:B------:R-:W-:Y:S01]  /*bc10*/  MUFU.TANH R21, R21 ;  /* 0x0000001500157308 */ /* 0x000fe20000002400 */
[----:B--2---:R-:W-:Y:S01]  /*bc20*/  FSEL R160, R160, -INF , P3 ;  /* 0xff800000a0a07808 */ /* 0x004fe20001800000 */
[----:B------:R-:W-:Y:S01]  /*bc30*/  FMUL.FTZ R179, R179, UR49 ;  /* 0x00000031b3b37c20 */ /* 0x000fe20008410000 */
[----:B------:R-:W-:Y:S01]  /*bc40*/  FMNMX.FTZ R165, R157, R226, !PT ;  /* 0x000000e29da57209 */ /* 0x000fe20007810000 */
[----:B------:R-:W-:Y:S01]  /*bc50*/  FMUL.FTZ R226, R166, UR49 ;  /* 0x00000031a6e27c20 */ /* 0x000fe20008410000 */
[----:B------:R-:W-:Y:S01]  /*bc60*/  ISETP.GT.AND P3, PT, R177, 0x18, PT ;  /* 0x00000018b100780c */ /* 0x000fe20003f64270 */
[----:B------:R-:W-:Y:S01]  /*bc70*/  FMUL.FTZ R183, R186, UR49 ;  /* 0x00000031bab77c20 */ /* 0x000fe20008410000 */
[----:B------:R-:W-:Y:S01]  /*bc80*/  FMUL.FTZ R186, R187, UR49 ;  /* 0x00000031bbba7c20 */ /* 0x000fe20008410000 */
[----:B------:R-:W2:Y:S01]  /*bc90*/  MUFU.TANH R164, R164 ;  /* 0x000000a400a47308 */ /* 0x000ea20000002400 */
[----:B---3--:R-:W-:Y:S01]  /*bca0*/  FSEL R161, R161, -INF , P2 ;  /* 0xff800000a1a17808 */ /* 0x008fe20001000000 */
[----:B------:R-:W-:Y:S01]  /*bcb0*/  FMUL.FTZ R198, R198, UR49 ;  /* 0x00000031c6c67c20 */ /* 0x000fe20008410000 */
[----:B------:R-:W-:Y:S01]  /*bcc0*/  ISETP.GT.AND P2, PT, R177, 0x19, PT ;  /* 0x00000019b100780c */ /* 0x000fe20003f44270 */
[----:B------:R-:W-:-:S04]  /*bcd0*/  FMUL.FTZ R199, R199, UR49 ;  /* 0x00000031c7c77c20 */ /* 0x000fc80008410000 */
[----:B------:R-:W3:Y:S08]  /*bce0*/  MUFU.TANH R168, R168 ;  /* 0x000000a800a87308 */ /* 0x000ef00000002400 */
[----:B------:R-:W4:Y:S01]  /*bcf0*/  MUFU.TANH R215, R215 ;  /* 0x000000d700d77308 */ /* 0x000f220000002400 */
[----:B--2---:R-:W-:Y:S02]  /*bd00*/  FSEL R164, R164, -INF , P2 ;  /* 0xff800000a4a47808 */ /* 0x004fe40001000000 */
[----:B------:R-:W-:-:S05]  /*bd10*/  ISETP.GT.AND P2, PT, R177, 0x21, PT ;  /* 0x00000021b100780c */ /* 0x000fca0003f44270 */
[----:B------:R2:W-:Y:S08]  /*bd20*/  MUFU.TANH R223, R180 ;  /* 0x000000b400df7308 */ /* 0x0005f00000002400 */
[----:B------:R-:W5:Y:S01]  /*bd30*/  MUFU.TANH R172, R172 ;  /* 0x000000ac00ac7308 */ /* 0x000f620000002400 */
[----:B--2---:R-:W-:Y:S02]  /*bd40*/  FMNMX.FTZ R180, R160, R165, !PT ;  /* 0x000000a5a0b47209 */ /* 0x004fe40007810000 */
[----:B------:R-:W-:Y:S01]  /*bd50*/  FSEL R165, R21, -INF , P3 ;  /* 0xff80000015a57808 */ /* 0x000fe20001800000 */
[----:B------:R-:W-:Y:S01]  /*bd60*/  FMUL.FTZ R21, R188, UR49 ;  /* 0x00000031bc157c20 */ /* 0x000fe20008410000 */
[----:B------:R-:W-:-:S02]  /*bd70*/  FMNMX.FTZ R180, R161, R180, !PT ;  /* 0x000000b4a1b47209 */ /* 0x000fc40007810000 */
[----:B------:R-:W-:Y:S01]  /*bd80*/  ISETP.GT.AND P3, PT, R177, 0x20, PT ;  /* 0x00000020b100780c */ /* 0x000fe20003f64270 */
[----:B------:R-:W2:Y:S01]  /*bd90*/  MUFU.TANH R214, R214 ;  /* 0x000000d600d67308 */ /* 0x000ea20000002400 */
[----:B------:R-:W-:Y:S02]  /*bda0*/  FMNMX.FTZ R173, R165, R180, !PT ;  /* 0x000000b4a5ad7209 */ /* 0x000fe40007810000 */
[----:B---3--:R-:W-:Y:S02]  /*bdb0*/  FSEL R169, R168, -INF , P3 ;  /* 0xff800000a8a97808 */ /* 0x008fe40001800000 */
[----:B------:R-:W-:Y:S02]  /*bdc0*/  FMNMX.FTZ R180, R164, R173, !PT ;  /* 0x000000ada4b47209 */ /* 0x000fe40007810000 */
[----:B----4-:R-:W-:Y:S01]  /*bdd0*/  FSEL R168, R215, -INF , P2 ;  /* 0xff800000d7a87808 */ /* 0x010fe20001000000 */
[----:B------:R-:W3:Y:S01]  /*bde0*/  MUFU.TANH R222, R222 ;  /* 0x000000de00de7308 */ /* 0x000ee20000002400 */
[----:B------:R-:W-:-:S02]  /*bdf0*/  ISETP.GT.AND P3, PT, R177, 0x28, PT ;  /* 0x00000028b100780c */ /* 0x000fc40003f64270 */
[----:B------:R-:W-:Y:S02]  /*be00*/  FMNMX.FTZ R215, R169, R180, !PT ;  /* 0x000000b4a9d77209 */ /* 0x000fe40007810000 */
[C---:B------:R-:W-:Y:S02]  /*be10*/  ISETP.GT.AND P2, PT, R177.reuse, 0x29, PT ;  /* 0x00000029b100780c */ /* 0x040fe40003f44270 */
[----:B-----5:R-:W-:Y:S01]  /*be20*/  FSEL R173, R172, -INF , P3 ;  /* 0xff800000acad7808 */ /* 0x020fe20001800000 */
[----:B------:R-:W4:Y:S01]  /*be30*/  MUFU.TANH R176, R176 ;  /* 0x000000b000b07308 */ /* 0x000f220000002400 */
[----:B------:R-:W-:Y:S02]  /*be40*/  FMNMX.FTZ R180, R168, R215, !PT ;  /* 0x000000d7a8b47209 */ /* 0x000fe40007810000 */
[----:B------:R-:W-:Y:S02]  /*be50*/  ISETP.GT.AND P3, PT, R177, 0x30, PT ;  /* 0x00000030b100780c */ /* 0x000fe40003f64270 */
[----:B--2---:R-:W-:Y:S01]  /*be60*/  FSEL R172, R214, -INF , P2 ;  /* 0xff800000d6ac7808 */ /* 0x004fe20001000000 */
[----:B------:R-:W-:Y:S01]  /*be70*/  FMUL.FTZ R214, R192, UR49 ;  /* 0x00000031c0d67c20 */ /* 0x000fe20008410000 */
[----:B------:R-:W-:Y:S01]  /*be80*/  FMNMX.FTZ R215, R173, R180, !PT ;  /* 0x000000b4add77209 */ /* 0x000fe20007810000 */
[----:B------:R-:W2:Y:S01]  /*be90*/  MUFU.TANH R181, R181 ;  /* 0x000000b500b57308 */ /* 0x000ea20000002400 */
[----:B------:R-:W-:-:S02]  /*bea0*/  ISETP.GT.AND P2, PT, R177, 0x31, PT ;  /* 0x00000031b100780c */ /* 0x000fc40003f44270 */
[----:B---3--:R-:W-:Y:S02]  /*beb0*/  FSEL R180, R222, -INF , P3 ;  /* 0xff800000deb47808 */ /* 0x008fe40001800000 */
[----:B------:R-:W-:Y:S02]  /*bec0*/  FMNMX.FTZ R215, R172, R215, !PT ;  /* 0x000000d7acd77209 */ /* 0x000fe40007810000 */
[C---:B------:R-:W-:Y:S01]  /*bed0*/  ISETP.GT.AND P3, PT, R177.reuse, 0x38, PT ;  /* 0x00000038b100780c */ /* 0x040fe20003f64270 */
[----:B------:R-:W3:Y:S01]  /*bee0*/  MUFU.TANH R224, R224 ;  /* 0x000000e000e07308 */ /* 0x000ee20000002400 */
[----:B----4-:R-:W-:Y:S02]  /*bef0*/  FSEL R176, R176, -INF , P2 ;  /* 0xff800000b0b07808 */ /* 0x010fe40001000000 */
[----:B------:R-:W-:Y:S02]  /*bf00*/  FMNMX.FTZ R215, R180, R215, !PT ;  /* 0x000000d7b4d77209 */ /* 0x000fe40007810000 */
[----:B------:R-:W-:-:S02]  /*bf10*/  ISETP.GT.AND P2, PT, R177, 0x39, PT ;  /* 0x00000039b100780c */ /* 0x000fc40003f44270 */
[----:B------:R-:W-:Y:S01]  /*bf20*/  FSEL R184, R223, -INF , P3 ;  /* 0xff800000dfb87808 */ /* 0x000fe20001800000 */
[----:B------:R-:W4:Y:S01]  /*bf30*/  MUFU.TANH R185, R185 ;  /* 0x000000b900b97308 */ /* 0x000f220000002400 */
[----:B------:R-:W-:Y:S02]  /*bf40*/  FMNMX.FTZ R215, R176, R215, !PT ;  /* 0x000000d7b0d77209 */ /* 0x000fe40007810000 */
[----:B------:R-:W-:Y:S02]  /*bf50*/  ISETP.GT.AND P3, PT, R177, 0x40, PT ;  /* 0x00000040b100780c */ /* 0x000fe40003f64270 */
[----:B--2---:R-:W-:Y:S02]  /*bf60*/  FSEL R181, R181, -INF , P2 ;  /* 0xff800000b5b57808 */ /* 0x004fe40001000000 */
[----:B------:R-:W-:Y:S01]  /*bf70*/  FMNMX.FTZ R192, R184, R215, !PT ;  /* 0x000000d7b8c07209 */ /* 0x000fe20007810000 */
[----:B------:R-:W2:Y:S01]  /*bf80*/  MUFU.TANH R21, R21 ;  /* 0x0000001500157308 */ /* 0x000ea20000002400 */
[----:B------:R-:W-:-:S02]  /*bf90*/  ISETP.GT.AND P2, PT, R177, 0x41, PT ;  /* 0x00000041b100780c */ /* 0x000fc40003f44270 */
[----:B---3--:R-:W-:Y:S01]  /*bfa0*/  FSEL R188, R224, -INF , P3 ;  /* 0xff800000e0bc7808 */ /* 0x008fe20001800000 */
[----:B------:R-:W-:Y:S01]  /*bfb0*/  FMUL.FTZ R224, R162, UR49 ;  /* 0x00000031a2e07c20 */ /* 0x000fe20008410000 */
[----:B------:R-:W-:Y:S02]  /*bfc0*/  FMNMX.FTZ R215, R181, R192, !PT ;  /* 0x000000c0b5d77209 */ /* 0x000fe40007810000 */
[----:B------:R-:W-:Y:S01]  /*bfd0*/  ISETP.GT.AND P3, PT, R177, 0x48, PT ;  /* 0x00000048b100780c */ /* 0x000fe20003f64270 */
[----:B------:R-:W3:Y:S01]  /*bfe0*/  MUFU.TANH R189, R189 ;  /* 0x000000bd00bd7308 */ /* 0x000ee20000002400 */
[----:B----4-:R-:W-:Y:S02]  /*bff0*/  FSEL R185, R185, -INF , P2 ;  /* 0xff800000b9b97808 */ /* 0x010fe40001000000 */
[----:B------:R-:W-:Y:S01]  /*c000*/  FMNMX.FTZ R222, R188, R215, !PT ;  /* 0x000000d7bcde7209 */ /* 0x000fe20007810000 */
[----:B------:R-:W-:Y:S01]  /*c010*/  FMUL.FTZ R215, R197, UR49 ;  /* 0x00000031c5d77c20 */ /* 0x000fe20008410000 */
[----:B------:R-:W-:-:S02]  /*c020*/  ISETP.GT.AND P2, PT, R177, 0x49, PT ;  /* 0x00000049b100780c */ /* 0x000fc40003f44270 */
[----:B------:R-:W-:Y:S01]  /*c030*/  FMNMX.FTZ R197, R185, R222, !PT ;  /* 0x000000deb9c57209 */ /* 0x000fe20007810000 */
[----:B------:R-:W4:Y:S01]  /*c040*/  MUFU.TANH R214, R214 ;  /* 0x000000d600d67308 */ /* 0x000f220000002400 */
[----:B--2---:R-:W-:Y:S02]  /*c050*/  FSEL R192, R21, -INF , P3 ;  /* 0xff80000015c07808 */ /* 0x004fe40001800000 */
[----:B------:R-:W-:Y:S02]  /*c060*/  ISETP.GT.AND P3, PT, R177, 0x50, PT ;  /* 0x00000050b100780c */ /* 0x000fe40003f64270 */
[----:B------:R-:W-:Y:S01]  /*c070*/  FMNMX.FTZ R222, R192, R197, !PT ;  /* 0x000000c5c0de7209 */ /* 0x000fe20007810000 */
[----:B------:R-:W-:Y:S02]  /*c080*/  FMUL.FTZ R197, R154, UR49 ;  /* 0x000000319ac57c20 */ /* 0x000fe40008410000 */
[----:B------:R-:W2:Y:S01]  /*c090*/  MUFU.TANH R193, R193 ;  /* 0x000000c100c17308 */ /* 0x000ea20000002400 */
[----:B---3--:R-:W-:-:S02]  /*c0a0*/  FSEL R189, R189, -INF , P2 ;  /* 0xff800000bdbd7808 */ /* 0x008fc40001000000 */
[----:B------:R-:W-:Y:S02]  /*c0b0*/  ISETP.GT.AND P2, PT, R177, 0x51, PT ;  /* 0x00000051b100780c */ /* 0x000fe40003f44270 */
[----:B------:R-:W-:-:S03]  /*c0c0*/  FMNMX.FTZ R223, R189, R222, !PT ;  /* 0x000000debddf7209 */ /* 0x000fc60007810000 */
[----:B------:R-:W3:Y:S01]  /*c0d0*/  MUFU.TANH R196, R196 ;  /* 0x000000c400c47308 */ /* 0x000ee20000002400 */
[----:B----4-:R-:W-:Y:S01]  /*c0e0*/  FSEL R154, R214, -INF , P3 ;  /* 0xff800000d69a7808 */ /* 0x010fe20001800000 */
[----:B------:R-:W-:Y:S01]  /*c0f0*/  FMUL.FTZ R214, R155, UR49 ;  /* 0x000000319bd67c20 */ /* 0x000fe20008410000 */
[----:B------:R-:W-:Y:S02]  /*c100*/  ISETP.GT.AND P3, PT, R177, 0x58, PT ;  /* 0x00000058b100780c */ /* 0x000fe40003f64270 */
[----:B------:R-:W-:Y:S01]  /*c110*/  FMNMX.FTZ R222, R154, R223, !PT ;  /* 0x000000df9ade7209 */ /* 0x000fe20007810000 */
[----:B------:R-:W-:Y:S02]  /*c120*/  FMUL.FTZ R223, R159, UR49 ;  /* 0x000000319fdf7c20 */ /* 0x000fe40008410000 */
[----:B------:R4:W5:Y:S01]  /*c130*/  MUFU.TANH R21, R215 ;  /* 0x000000d700157308 */ /* 0x0009620000002400 */
[----:B--2---:R-:W-:Y:S02]  /*c140*/  FSEL R193, R193, -INF , P2 ;  /* 0xff800000c1c17808 */ /* 0x004fe40001000000 */
[----:B------:R-:W-:-:S05]  /*c150*/  ISETP.GT.AND P2, PT, R177, 0x59, PT ;  /* 0x00000059b100780c */ /* 0x000fca0003f44270 */
[----:B------:R-:W2:Y:S01]  /*c160*/  MUFU.TANH R197, R197 ;  /* 0x000000c500c57308 */ /* 0x000ea20000002400 */
[----:B---3--:R-:W-:Y:S02]  /*c170*/  FSEL R196, R196, -INF , P3 ;  /* 0xff800000c4c47808 */ /* 0x008fe40001800000 */
[----:B----4-:R-:W-:-:S04]  /*c180*/  FMNMX.FTZ R215, R193, R222, !PT ;  /* 0x000000dec1d77209 */ /* 0x010fc80007810000 */
[----:B------:R-:W-:Y:S01]  /*c190*/  FMNMX.FTZ R222, R196, R215, !PT ;  /* 0x000000d7c4de7209 */ /* 0x000fe20007810000 */
[----:B------:R-:W-:Y:S01]  /*c1a0*/  FMUL.FTZ R215, R158, UR49 ;  /* 0x000000319ed77c20 */ /* 0x000fe20008410000 */
[----:B-----5:R-:W-:Y:S01]  /*c1b0*/  FSEL R155, R21, -INF , P2 ;  /* 0xff800000159b7808 */ /* 0x020fe20001000000 */
[----:B------:R-:W-:Y:S03]  /*c1c0*/  MUFU.TANH R214, R214 ;  /* 0x000000d600d67308 */ /* 0x000fe60000002400 */
[----:B------:R-:W-:Y:S01]  /*c1d0*/  FMNMX.FTZ R21, R155, R222, !PT ;  /* 0x000000de9b157209 */ /* 0x000fe20007810000 */
[----:B------:R-:W-:-:S04]  /*c1e0*/  VIADD R222, R177, 0x8 ;  /* 0x00000008b1de7836 */ /* 0x000fc80000000000 */
[----:B------:R-:W3:Y:S01]  /*c1f0*/  SHFL.BFLY PT, R158, R21, 0x2, 0x1f ;  /* 0x0c401f00159e7f89 */ /* 0x000ee200000e0000 */
[----:B------:R-:W4:Y:S01]  /*c200*/  MUFU.TANH R215, R215 ;  /* 0x000000d700d77308 */ /* 0x000f220000002400 */
[C---:B------:R-:W-:Y:S02]  /*c210*/  ISETP.GT.AND P4, PT, R222.reuse, RZ, PT ;  /* 0x000000ffde00720c */ /* 0x040fe40003f84270 */
[C---:B------:R-:W-:Y:S02]  /*c220*/  ISETP.GT.AND P3, PT, R222.reuse, 0x8, PT ;  /* 0x00000008de00780c */ /* 0x040fe40003f64270 */
[----:B--2---:R-:W-:Y:S02]  /*c230*/  FSEL R159, R197, -INF , P4 ;  /* 0xff800000c59f7808 */ /* 0x004fe40002000000 */
[C---:B------:R-:W-:Y:S01]  /*c240*/  ISETP.GT.AND P5, PT, R222.reuse, 0x1, PT ;  /* 0x00000001de00780c */ /* 0x040fe20003fa4270 */
[----:B------:R-:W2:Y:S01]  /*c250*/  MUFU.TANH R223, R223 ;  /* 0x000000df00df7308 */ /* 0x000ea20000002400 */
[----:B------:R-:W-:-:S02]  /*c260*/  ISETP.GT.AND P4, PT, R222, 0x9, PT ;  /* 0x00000009de00780c */ /* 0x000fc40003f84270 */
[----:B------:R-:W-:-:S05]  /*c270*/  ISETP.GT.AND P6, PT, R222, 0x59, PT ;  /* 0x00000059de00780c */ /* 0x000fca0003fc4270 */
[----:B------:R-:W-:Y:S01]  /*c280*/  MUFU.TANH R225, R225 ;  /* 0x000000e100e17308 */ /* 0x000fe20000002400 */
[----:B----4-:R-:W-:Y:S02]  /*c290*/  FSEL R166, R215, -INF , P3 ;  /* 0xff800000d7a67808 */ /* 0x010fe40001800000 */
[----:B------:R-:W-:Y:S02]  /*c2a0*/  ISETP.GT.AND P3, PT, R222, 0x11, PT ;  /* 0x00000011de00780c */ /* 0x000fe40003f64270 */
[----:B---3--:R-:W-:-:S03]  /*c2b0*/  FMNMX.FTZ R21, R21, R158, !PT ;  /* 0x0000009e15157209 */ /* 0x008fc60007810000 */
[----:B------:R-:W-:Y:S01]  /*c2c0*/  MUFU.TANH R224, R224 ;  /* 0x000000e000e07308 */ /* 0x000fe20000002400 */
[----:B--2---:R-:W-:Y:S01]  /*c2d0*/  FSEL R162, R223, -INF , P4 ;  /* 0xff800000dfa27808 */ /* 0x004fe20002000000 */
[----:B------:R-:W-:Y:S01]  /*c2e0*/  FMUL.FTZ R223, R190, UR49 ;  /* 0x00000031bedf7c20 */ /* 0x000fe20008410000 */
[----:B------:R-:W-:Y:S01]  /*c2f0*/  ISETP.GT.AND P4, PT, R222, 0x18, PT ;  /* 0x00000018de00780c */ /* 0x000fe20003f84270 */
[----:B------:R-:W2:Y:S04]  /*c300*/  SHFL.BFLY PT, R158, R21, 0x1, 0x1f ;  /* 0x0c201f00159e7f89 */ /* 0x000ea800000e0000 */
[----:B------:R-:W3:Y:S08]  /*c310*/  MUFU.TANH R226, R226 ;  /* 0x000000e200e27308 */ /* 0x000ef00000002400 */
[----:B------:R-:W-:Y:S08]  /*c320*/  MUFU.TANH R230, R230 ;  /* 0x000000e600e67308 */ /* 0x000ff00000002400 */
[----:B------:R-:W4:Y:S01]  /*c330*/  MUFU.TANH R229, R229 ;  /* 0x000000e500e57308 */ /* 0x000f220000002400 */
[----:B---3--:R-:W-:-:S02]  /*c340*/  FSEL R174, R226, -INF , P4 ;  /* 0xff800000e2ae7808 */ /* 0x008fc40002000000 */
[----:B------:R-:W-:Y:S02]  /*c350*/  ISETP.GT.AND P4, PT, R222, 0x21, PT ;  /* 0x00000021de00780c */ /* 0x000fe40003f84270 */
[----:B--2---:R-:W-:Y:S02]  /*c360*/  FMNMX.FTZ R21, R21, R158, !PT ;  /* 0x0000009e15157209 */ /* 0x004fe40007810000 */
[----:B------:R-:W-:Y:S01]  /*c370*/  FSEL R158, R214, -INF , P5 ;  /* 0xff800000d69e7808 */ /* 0x000fe20002800000 */
[----:B------:R-:W2:Y:S01]  /*c380*/  MUFU.TANH R231, R231 ;  /* 0x000000e700e77308 */ /* 0x000ea20000002400 */
[----:B------:R-:W-:Y:S02]  /*c390*/  ISETP.GT.AND P5, PT, R222, 0x10, PT ;  /* 0x00000010de00780c */ /* 0x000fe40003fa4270 */
[----:B------:R-:W-:Y:S02]  /*c3a0*/  FSETP.NEU.FTZ.AND P2, PT, R21, -INF , PT ;  /* 0xff8000001500780b */ /* 0x000fe40003f5d000 */
[----:B------:R-:W-:-:S02]  /*c3b0*/  FSEL R163, R224, -INF , P5 ;  /* 0xff800000e0a37808 */ /* 0x000fc40002800000 */
[C---:B------:R-:W-:Y:S01]  /*c3c0*/  ISETP.GT.AND P5, PT, R222.reuse, 0x19, PT ;  /* 0x00000019de00780c */ /* 0x040fe20003fa4270 */
[----:B------:R-:W-:Y:S01]  /*c3d0*/  MUFU.TANH R175, R175 ;  /* 0x000000af00af7308 */ /* 0x000fe20000002400 */
[----:B------:R-:W-:Y:S02]  /*c3e0*/  FSEL R167, R21, RZ, P2 ;  /* 0x000000ff15a77208 */ /* 0x000fe40001000000 */
[----:B----4-:R-:W-:Y:S02]  /*c3f0*/  FSEL R171, R229, -INF , P5 ;  /* 0xff800000e5ab7808 */ /* 0x010fe40002800000 */
[----:B------:R-:W-:Y:S01]  /*c400*/  ISETP.GT.AND P5, PT, R222, 0x28, PT ;  /* 0x00000028de00780c */ /* 0x000fe20003fa4270 */
[----:B------:R-:W-:Y:S01]  /*c410*/  FADD.FTZ R167, -R167, R221 ;  /* 0x000000dda7a77221 */ /* 0x000fe20000010100 */
[----:B------:R-:W3:Y:S01]  /*c420*/  S2R R229, SR_TID.X ;  /* 0x0000000000e57919 */ /* 0x000ee20000002100 */
[----:B------:R-:W4:Y:S01]  /*c430*/  MUFU.TANH R232, R232 ;  /* 0x000000e800e87308 */ /* 0x000f220000002400 */
[----:B--2---:R-:W-:-:S02]  /*c440*/  FSEL R214, R231, -INF , P4 ;  /* 0xff800000e7d67808 */ /* 0x004fc40002000000 */
[----:B------:R-:W-:-:S05]  /*c450*/  ISETP.GT.AND P4, PT, R222, 0x30, PT ;  /* 0x00000030de00780c */ /* 0x000fca0003f84270 */
[----:B------:R-:W2:Y:S08]  /*c460*/  MUFU.TANH R178, R178 ;  /* 0x000000b200b27308 */ /* 0x000eb00000002400 */
[----:B------:R-:W-:Y:S01]  /*c470*/  MUFU.TANH R177, R182 ;  /* 0x000000b600b17308 */ /* 0x000fe20000002400 */
[----:B----4-:R-:W-:Y:S02]  /*c480*/  FSEL R221, R232, -INF , P5 ;  /* 0xff800000e8dd7808 */ /* 0x010fe40002800000 */
[----:B------:R-:W-:-:S05]  /*c490*/  ISETP.GT.AND P5, PT, R222, 0x31, PT ;  /* 0x00000031de00780c */ /* 0x000fca0003fa4270 */
[----:B------:R4:W5:Y:S01]  /*c4a0*/  MUFU.TANH R182, R170 ;  /* 0x000000aa00b67308 */ /* 0x0009620000002400 */
[----:B--2---:R-:W-:Y:S02]  /*c4b0*/  FSEL R190, R178, -INF , P4 ;  /* 0xff800000b2be7808 */ /* 0x004fe40002000000 */
[----:B------:R-:W-:Y:S02]  /*c4c0*/  ISETP.GT.AND P4, PT, R222, 0x39, PT ;  /* 0x00000039de00780c */ /* 0x000fe40003f84270 */
[----:B---3--:R-:W-:-:S03]  /*c4d0*/  SHF.R.U32.HI R229, RZ, 0x7, R229 ;  /* 0x00000007ffe57819 */ /* 0x008fc600000116e5 */
[----:B------:R-:W2:Y:S01]  /*c4e0*/  MUFU.TANH R179, R179 ;  /* 0x000000b300b37308 */ /* 0x000ea20000002400 */
[----:B----4-:R-:W-:Y:S02]  /*c4f0*/  FSEL R170, R225, -INF , P3 ;  /* 0xff800000e1aa7808 */ /* 0x010fe40001800000 */
[----:B------:R-:W-:-:S04]  /*c500*/  ISETP.GT.AND P3, PT, R222, 0x20, PT ;  /* 0x00000020de00780c */ /* 0x000fc80003f64270 */
[----:B------:R-:W-:Y:S01]  /*c510*/  FSEL R215, R230, -INF , P3 ;  /* 0xff800000e6d77808 */ /* 0x000fe20001800000 */
[----:B------:R-:W3:Y:S01]  /*c520*/  MUFU.TANH R186, R186 ;  /* 0x000000ba00ba7308 */ /* 0x000ee20000002400 */
[----:B------:R-:W-:Y:S02]  /*c530*/  ISETP.GT.AND P3, PT, R222, 0x29, PT ;  /* 0x00000029de00780c */ /* 0x000fe40003f64270 */
[----:B-----5:R-:W-:Y:S02]  /*c540*/  FSEL R182, R182, -INF , P4 ;  /* 0xff800000b6b67808 */ /* 0x020fe40002000000 */
[----:B------:R-:W-:Y:S02]  /*c550*/  FSEL R175, R175, -INF , P3 ;  /* 0xff800000afaf7808 */ /* 0x000fe40001800000 */
[----:B------:R-:W-:Y:S01]  /*c560*/  ISETP.GT.AND P3, PT, R222, 0x38, PT ;  /* 0x00000038de00780c */ /* 0x000fe20003f64270 */
[----:B------:R-:W4:Y:S01]  /*c570*/  MUFU.TANH R183, R183 ;  /* 0x000000b700b77308 */ /* 0x000f220000002400 */
[----:B--2---:R-:W-:-:S02]  /*c580*/  FSEL R197, R179, -INF , P5 ;  /* 0xff800000b3c57808 */ /* 0x004fc40002800000 */
[----:B------:R-:W-:Y:S01]  /*c590*/  FSEL R187, R177, -INF , P3 ;  /* 0xff800000b1bb7808 */ /* 0x000fe20001800000 */
[----:B------:R-:W-:Y:S01]  /*c5a0*/  IMAD.U32 R177, RZ, RZ, UR47 ;  /* 0x0000002fffb17e24 */ /* 0x000fe2000f8e00ff */
[C---:B------:R-:W-:Y:S02]  /*c5b0*/  ISETP.GT.AND P3, PT, R222.reuse, 0x41, PT ;  /* 0x00000041de00780c */ /* 0x040fe40003f64270 */
[C---:B------:R-:W-:Y:S01]  /*c5c0*/  ISETP.GT.AND P5, PT, R222.reuse, 0x40, PT ;  /* 0x00000040de00780c */ /* 0x040fe20003fa4270 */
[----:B------:R-:W2:Y:S01]  /*c5d0*/  MUFU.TANH R223, R223 ;  /* 0x000000df00df7308 */ /* 0x000ea20000002400 */
[----:B------:R-:W-:Y:S01]  /*c5e0*/  FMUL.FTZ R178, R21, R177 ;  /* 0x000000b115b27220 */ /* 0x000fe20000410000 */
[----:B------:R-:W-:Y:S02]  /*c5f0*/  ISETP.GT.AND P4, PT, R222, 0x48, PT ;  /* 0x00000048de00780c */ /* 0x000fe40003f84270 */
[----:B---3--:R-:W-:Y:S02]  /*c600*/  FSEL R179, R186, -INF , P3 ;  /* 0xff800000bab37808 */ /* 0x008fe40001800000 */
[----:B------:R-:W-:-:S02]  /*c610*/  FSEL R178, R178, RZ, P2 ;  /* 0x000000ffb2b27208 */ /* 0x000fc40001000000 */
[C---:B------:R-:W-:Y:S02]  /*c620*/  ISETP.GT.AND P3, PT, R222.reuse, 0x50, PT ;  /* 0x00000050de00780c */ /* 0x040fe40003f64270 */
[----:B----4-:R-:W-:Y:S01]  /*c630*/  FSEL R183, R183, -INF , P5 ;  /* 0xff800000b7b77808 */ /* 0x010fe20002800000 */
[-CC-:B------:R-:W-:Y:S01]  /*c640*/  FFMA.FTZ R153, R153, R177.reuse, -R178.reuse ;  /* 0x000000b199997223 */ /* 0x180fe200000108b2 */
[----:B------:R-:W-:Y:S01]  /*c650*/  ISETP.GT.AND P5, PT, R222, 0x58, PT ;  /* 0x00000058de00780c */ /* 0x000fe20003fa4270 */
[-CC-:B------:R-:W-:Y:S01]  /*c660*/  FFMA.FTZ R152, R152, R177.reuse, -R178.reuse ;  /* 0x000000b198987223 */ /* 0x180fe200000108b2 */
[----:B------:R-:W-:Y:S01]  /*c670*/  ISETP.GT.AND P2, PT, R222, 0x49, PT ;  /* 0x00000049de00780c */ /* 0x000fe20003f44270 */
[-CC-:B------:R-:W-:Y:S01]  /*c680*/  FFMA.FTZ R156, R156, R177.reuse, -R178.reuse ;  /* 0x000000b19c9c7223 */ /* 0x180fe200000108b2 */
[-CC-:B------:R-:W-:Y:S01]  /*c690*/  FFMA.FTZ R157, R157, R177.reuse, -R178.reuse ;  /* 0x000000b19d9d7223 */ /* 0x180fe200000108b2 */
[----:B--2---:R-:W-:Y:S01]  /*c6a0*/  FSEL R186, R223, -INF , P4 ;  /* 0xff800000dfba7808 */ /* 0x004fe20002000000 */
[----:B------:R-:W-:Y:S01]  /*c6b0*/  MUFU.EX2 R153, R153 ;  /* 0x0000009900997308 */ /* 0x000fe20000000800 */
[----:B------:R-:W-:Y:S01]  /*c6c0*/  ISETP.GT.AND P4, PT, R222, 0x51, PT ;  /* 0x00000051de00780c */ /* 0x000fe20003f84270 */
[----:B------:R-:W-:Y:S01]  /*c6d0*/  FMUL.FTZ R222, R191, UR49 ;  /* 0x00000031bfde7c20 */ /* 0x000fe20008410000 */
[-CC-:B------:R-:W-:Y:S01]  /*c6e0*/  FFMA.FTZ R160, R160, R177.reuse, -R178.reuse ;  /* 0x000000b1a0a07223 */ /* 0x180fe200000108b2 */
[-CC-:B------:R-:W-:Y:S01]  /*c6f0*/  FFMA.FTZ R161, R161, R177.reuse, -R178.reuse ;  /* 0x000000b1a1a17223 */ /* 0x180fe200000108b2 */
[-CC-:B------:R-:W-:Y:S01]  /*c700*/  FFMA.FTZ R165, R165, R177.reuse, -R178.reuse ;  /* 0x000000b1a5a57223 */ /* 0x180fe200000108b2 */
[-CC-:B------:R-:W-:Y:S01]  /*c710*/  FFMA.FTZ R164, R164, R177.reuse, -R178.reuse ;  /* 0x000000b1a4a47223 */ /* 0x180fe200000108b2 */
[-CC-:B------:R-:W-:Y:S01]  /*c720*/  FFMA.FTZ R169, R169, R177.reuse, -R178.reuse ;  /* 0x000000b1a9a97223 */ /* 0x180fe200000108b2 */
[----:B------:R2:W3:Y:S01]  /*c730*/  MUFU.TANH R191, R222 ;  /* 0x000000de00bf7308 */ /* 0x0004e20000002400 */
        /* <DEDUP_REMOVED lines=8> */
[-CC-:B--2---:R-:W-:Y:S01]  /*c7c0*/  FFMA.FTZ R222, R176, R177.reuse, -R178.reuse ;  /* 0x000000b1b0de7223 */ /* 0x184fe200000108b2 */
[-C--:B------:R-:W-:Y:S01]  /*c7d0*/  FMUL.FTZ R176, R167, R177.reuse ;  /* 0x000000b1a7b07220 */ /* 0x080fe20000410000 */
        /* <DEDUP_REMOVED lines=10> */
[----:B------:R-:W-:Y:S01]  /*c880*/  FFMA.FTZ R155, R155, R177, -R178 ;  /* 0x000000b19b9b7223 */ /* 0x000fe200000108b2 */
[----:B---3--:R-:W-:-:S02]  /*c890*/  FSEL R191, R191, -INF , P2 ;  /* 0xff800000bfbf7808 */ /* 0x008fc40001000000 */
[----:B------:R-:W-:Y:S01]  /*c8a0*/  FMNMX.FTZ R178, R162, R167, !PT ;  /* 0x000000a7a2b27209 */ /* 0x000fe20007810000 */
[----:B------:R-:W-:Y:S01]  /*c8b0*/  MUFU.EX2 R157, R157 ;  /* 0x0000009d009d7308 */ /* 0x000fe20000000800 */
[----:B--2---:R-:W-:-:S07]  /*c8c0*/  FFMA.FTZ R3, R176, R3, R153 ;  /* 0x00000003b0037223 */ /* 0x004fce0000010099 */
[----:B------:R-:W-:Y:S01]  /*c8d0*/  MUFU.EX2 R161, R161 ;  /* 0x000000a100a17308 */ /* 0x000fe20000000800 */
[-C--:B------:R-:W-:Y:S01]  /*c8e0*/  FMUL.FTZ R24, R24, R176.reuse ;  /* 0x000000b018187220 */ /* 0x080fe20000410000 */
[-C--:B------:R-:W-:Y:S01]  /*c8f0*/  FMUL.FTZ R25, R25, R176.reuse ;  /* 0x000000b019197220 */ /* 0x080fe20000410000 */
[C---:B------:R-:W-:Y:S01]  /*c900*/  FADD.FTZ R3, R152.reuse, R3 ;  /* 0x0000000398037221 */ /* 0x040fe20000010000 */
[----:B------:R-:W-:Y:S01]  /*c910*/  F2FP.BF16.F32.PACK_AB R152, R152, R153 ;  /* 0x000000999898723e */ /* 0x000fe200000010ff */
[----:B------:R-:W-:Y:S01]  /*c920*/  FMUL.FTZ R28, R28, R176 ;  /* 0x000000b01c1c7220 */ /* 0x000fe20000410000 */
[----:B------:R-:W-:Y:S01]  /*c930*/  FMNMX.FTZ R153, R163, R178, !PT ;  /* 0x000000b2a3997209 */ /* 0x000fe20007810000 */
[-C--:B------:R-:W-:Y:S01]  /*c940*/  FMUL.FTZ R29, R29, R176.reuse ;  /* 0x000000b01d1d7220 */ /* 0x080fe20000410000 */
[----:B------:R-:W-:Y:S01]  /*c950*/  MUFU.EX2 R165, R165 ;  /* 0x000000a500a57308 */ /* 0x000fe20000000800 */
[-C--:B------:R-:W-:Y:S01]  /*c960*/  FMUL.FTZ R32, R32, R176.reuse ;  /* 0x000000b020207220 */ /* 0x080fe20000410000 */
[----:B------:R-:W-:Y:S01]  /*c970*/  FMNMX.FTZ R153, R170, R153, !PT ;  /* 0x00000099aa997209 */ /* 0x000fe20007810000 */
[-C--:B------:R-:W-:Y:S01]  /*c980*/  FMUL.FTZ R33, R33, R176.reuse ;  /* 0x000000b021217220 */ /* 0x080fe20000410000 */
[-C--:B------:R-:W-:Y:S01]  /*c990*/  FMUL.FTZ R36, R36, R176.reuse ;  /* 0x000000b024247220 */ /* 0x080fe20000410000 */
[-C--:B------:R-:W-:Y:S01]  /*c9a0*/  FMUL.FTZ R37, R37, R176.reuse ;  /* 0x000000b025257220 */ /* 0x080fe20000410000 */
[----:B------:R-:W-:Y:S01]  /*c9b0*/  FMNMX.FTZ R178, R174, R153, !PT ;  /* 0x00000099aeb27209 */ /* 0x000fe20007810000 */
[-C--:B------:R-:W-:Y:S01]  /*c9c0*/  FMUL.FTZ R40, R40, R176.reuse ;  /* 0x000000b028287220 */ /* 0x080fe20000410000 */
[----:B------:R-:W-:Y:S01]  /*c9d0*/  MUFU.EX2 R164, R164 ;  /* 0x000000a400a47308 */ /* 0x000fe20000000800 */
[----:B------:R-:W-:Y:S01]  /*c9e0*/  FMUL.FTZ R41, R41, R176 ;  /* 0x000000b029297220 */ /* 0x000fe20000410000 */
[----:B------:R-:W-:Y:S01]  /*c9f0*/  FMNMX.FTZ R178, R171, R178, !PT ;  /* 0x000000b2abb27209 */ /* 0x000fe20007810000 */
[-C--:B------:R-:W-:Y:S01]  /*ca00*/  FMUL.FTZ R44, R44, R176.reuse ;  /* 0x000000b02c2c7220 */ /* 0x080fe20000410000 */
[-C--:B------:R-:W-:Y:S01]  /*ca10*/  FMUL.FTZ R45, R45, R176.reuse ;  /* 0x000000b02d2d7220 */ /* 0x080fe20000410000 */
[----:B------:R-:W-:Y:S01]  /*ca20*/  FMUL.FTZ R48, R48, R176 ;  /* 0x000000b030307220 */ /* 0x000fe20000410000 */
[----:B------:R-:W-:Y:S01]  /*ca30*/  FMNMX.FTZ R153, R215, R178, !PT ;  /* 0x000000b2d7997209 */ /* 0x000fe20007810000 */
[-C--:B------:R-:W-:Y:S01]  /*ca40*/  FMUL.FTZ R49, R49, R176.reuse ;  /* 0x000000b031317220 */ /* 0x080fe20000410000 */
[----:B------:R-:W-:Y:S01]  /*ca50*/  MUFU.EX2 R168, R168 ;  /* 0x000000a800a87308 */ /* 0x000fe20000000800 */
[-C--:B------:R-:W-:Y:S01]  /*ca60*/  FMUL.FTZ R52, R52, R176.reuse ;  /* 0x000000b034347220 */ /* 0x080fe20000410000 */
[----:B------:R-:W-:Y:S01]  /*ca70*/  FMNMX.FTZ R178, R214, R153, !PT ;  /* 0x00000099d6b27209 */ /* 0x000fe20007810000 */
[----:B------:R-:W-:Y:S01]  /*ca80*/  FMUL.FTZ R153, R194, UR49 ;  /* 0x00000031c2997c20 */ /* 0x000fe20008410000 */
[----:B------:R-:W-:Y:S01]  /*ca90*/  FMUL.FTZ R194, R195, UR49 ;  /* 0x00000031c3c27c20 */ /* 0x000fe20008410000 */
[----:B------:R-:W-:Y:S01]  /*caa0*/  FMUL.FTZ R53, R53, R176 ;  /* 0x000000b035357220 */ /* 0x000fe20000410000 */
[----:B------:R-:W-:Y:S01]  /*cab0*/  FMNMX.FTZ R178, R221, R178, !PT ;  /* 0x000000b2ddb27209 */ /* 0x000fe20007810000 */
[-C--:B------:R-:W-:Y:S01]  /*cac0*/  FMUL.FTZ R56, R56, R176.reuse ;  /* 0x000000b038387220 */ /* 0x080fe20000410000 */
[----:B------:R-:W2:Y:S01]  /*cad0*/  MUFU.TANH R195, R199 ;  /* 0x000000c700c37308 */ /* 0x000ea20000002400 */
[----:B------:R-:W-:Y:S01]  /*cae0*/  FMUL.FTZ R57, R57, R176 ;  /* 0x000000b039397220 */ /* 0x000fe20000410000 */
[----:B------:R-:W-:Y:S01]  /*caf0*/  FMNMX.FTZ R167, R175, R178, !PT ;  /* 0x000000b2afa77209 */ /* 0x000fe20007810000 */
[-C--:B------:R-:W-:Y:S01]  /*cb00*/  FMUL.FTZ R60, R60, R176.reuse ;  /* 0x000000b03c3c7220 */ /* 0x080fe20000410000 */
[-C--:B------:R-:W-:Y:S01]  /*cb10*/  FMUL.FTZ R61, R61, R176.reuse ;  /* 0x000000b03d3d7220 */ /* 0x080fe20000410000 */
[-C--:B------:R-:W-:Y:S01]  /*cb20*/  FMUL.FTZ R64, R64, R176.reuse ;  /* 0x000000b040407220 */ /* 0x080fe20000410000 */
[----:B------:R-:W-:Y:S01]  /*cb30*/  FMNMX.FTZ R178, R190, R167, !PT ;  /* 0x000000a7beb27209 */ /* 0x000fe20007810000 */
[-C--:B------:R-:W-:Y:S01]  /*cb40*/  FMUL.FTZ R65, R65, R176.reuse ;  /* 0x000000b041417220 */ /* 0x080fe20000410000 */
[----:B------:R-:W3:Y:S01]  /*cb50*/  MUFU.TANH R153, R153 ;  /* 0x0000009900997308 */ /* 0x000ee20000002400 */
[----:B------:R-:W-:Y:S01]  /*cb60*/  FMUL.FTZ R68, R68, R176 ;  /* 0x000000b044447220 */ /* 0x000fe20000410000 */
[----:B------:R-:W-:Y:S01]  /*cb70*/  FMNMX.FTZ R178, R197, R178, !PT ;  /* 0x000000b2c5b27209 */ /* 0x000fe20007810000 */
[-C--:B------:R-:W-:Y:S01]  /*cb80*/  FMUL.FTZ R69, R69, R176.reuse ;  /* 0x000000b045457220 */ /* 0x080fe20000410000 */
[-C--:B------:R-:W-:Y:S01]  /*cb90*/  FMUL.FTZ R72, R72, R176.reuse ;  /* 0x000000b048487220 */ /* 0x080fe20000410000 */
[----:B------:R-:W-:Y:S01]  /*cba0*/  FMUL.FTZ R73, R73, R176 ;  /* 0x000000b049497220 */ /* 0x000fe20000410000 */
[----:B------:R-:W-:Y:S01]  /*cbb0*/  FMNMX.FTZ R167, R187, R178, !PT ;  /* 0x000000b2bba77209 */ /* 0x000fe20007810000 */
[-C--:B------:R-:W-:Y:S01]  /*cbc0*/  FMUL.FTZ R76, R76, R176.reuse ;  /* 0x000000b04c4c7220 */ /* 0x080fe20000410000 */
[----:B------:R-:W4:Y:S01]  /*cbd0*/  MUFU.TANH R194, R194 ;  /* 0x000000c200c27308 */ /* 0x000f220000002400 */
[----:B--2---:R-:W-:Y:S01]  /*cbe0*/  FSEL R195, R195, -INF , P6 ;  /* 0xff800000c3c37808 */ /* 0x004fe20003000000 */
[-C--:B------:R-:W-:Y:S01]  /*cbf0*/  FMUL.FTZ R77, R77, R176.reuse ;  /* 0x000000b04d4d7220 */ /* 0x080fe20000410000 */
[----:B------:R-:W-:Y:S01]  /*cc00*/  FMNMX.FTZ R178, R182, R167, !PT ;  /* 0x000000a7b6b27209 */ /* 0x000fe20007810000 */
[-C--:B------:R-:W-:Y:S01]  /*cc10*/  FMUL.FTZ R80, R80, R176.reuse ;  /* 0x000000b050507220 */ /* 0x080fe20000410000 */
[-C--:B------:R-:W-:Y:S01]  /*cc20*/  FMUL.FTZ R81, R81, R176.reuse ;  /* 0x000000b051517220 */ /* 0x080fe20000410000 */
[----:B------:R-:W-:Y:S01]  /*cc30*/  FMUL.FTZ R84, R84, R176 ;  /* 0x000000b054547220 */ /* 0x000fe20000410000 */
[----:B------:R-:W-:Y:S01]  /*cc40*/  FMNMX.FTZ R178, R183, R178, !PT ;  /* 0x000000b2b7b27209 */ /* 0x000fe20007810000 */
[----:B------:R-:W2:Y:S01]  /*cc50*/  MUFU.TANH R167, R198 ;  /* 0x000000c600a77308 */ /* 0x000ea20000002400 */
[----:B---3--:R-:W-:Y:S01]  /*cc60*/  FSEL R153, R153, -INF , P3 ;  /* 0xff80000099997808 */ /* 0x008fe20001800000 */
[----:B------:R-:W-:Y:S01]  /*cc70*/  FMUL.FTZ R85, R85, R176 ;  /* 0x000000b055557220 */ /* 0x000fe20000410000 */
[----:B------:R-:W-:Y:S01]  /*cc80*/  FMNMX.FTZ R223, R179, R178, !PT ;  /* 0x000000b2b3df7209 */ /* 0x000fe20007810000 */
[-C--:B------:R-:W-:Y:S01]  /*cc90*/  FMUL.FTZ R88, R88, R176.reuse ;  /* 0x000000b058587220 */ /* 0x080fe20000410000 */
[-C--:B------:R-:W-:Y:S01]  /*cca0*/  FMUL.FTZ R89, R89, R176.reuse ;  /* 0x000000b059597220 */ /* 0x080fe20000410000 */
[-C--:B------:R-:W-:Y:S01]  /*ccb0*/  FMUL.FTZ R92, R92, R176.reuse ;  /* 0x000000b05c5c7220 */ /* 0x080fe20000410000 */
[----:B------:R-:W-:Y:S01]  /*ccc0*/  FMNMX.FTZ R178, R186, R223, !PT ;  /* 0x000000dfbab27209 */ /* 0x000fe20007810000 */
[----:B------:R-:W3:Y:S01]  /*ccd0*/  MUFU.EX2 R198, R156 ;  /* 0x0000009c00c67308 */ /* 0x000ee20000000800 */
[----:B----4-:R-:W-:Y:S01]  /*cce0*/  FSEL R194, R194, -INF , P4 ;  /* 0xff800000c2c27808 */ /* 0x010fe20002000000 */
[----:B------:R-:W-:Y:S01]  /*ccf0*/  FMUL.FTZ R93, R93, R176 ;  /* 0x000000b05d5d7220 */ /* 0x000fe20000410000 */
[----:B------:R-:W-:Y:S01]  /*cd00*/  FMNMX.FTZ R178, R191, R178, !PT ;  /* 0x000000b2bfb27209 */ /* 0x000fe20007810000 */
[-C--:B------:R-:W-:Y:S01]  /*cd10*/  FMUL.FTZ R96, R96, R176.reuse ;  /* 0x000000b060607220 */ /* 0x080fe20000410000 */
[-C--:B------:R-:W-:Y:S01]  /*cd20*/  FMUL.FTZ R97, R97, R176.reuse ;  /* 0x000000b061617220 */ /* 0x080fe20000410000 */
[----:B------:R-:W-:Y:S01]  /*cd30*/  FMUL.FTZ R100, R100, R176 ;  /* 0x000000b064647220 */ /* 0x000fe20000410000 */
[----:B------:R-:W-:Y:S01]  /*cd40*/  FMNMX.FTZ R223, R153, R178, !PT ;  /* 0x000000b299df7209 */ /* 0x000fe20007810000 */
[----:B------:R-:W4:Y:S01]  /*cd50*/  MUFU.EX2 R156, R160 ;  /* 0x000000a0009c7308 */ /* 0x000f220000000800 */
[----:B--2---:R-:W-:Y:S01]  /*cd60*/  FSEL R167, R167, -INF , P5 ;  /* 0xff800000a7a77808 */ /* 0x004fe20002800000 */
[-C--:B------:R-:W-:Y:S01]  /*cd70*/  FMUL.FTZ R101, R101, R176.reuse ;  /* 0x000000b065657220 */ /* 0x080fe20000410000 */
[----:B------:R-:W-:Y:S01]  /*cd80*/  FMNMX.FTZ R178, R194, R223, !PT ;  /* 0x000000dfc2b27209 */ /* 0x000fe20007810000 */
[-C--:B------:R-:W-:Y:S01]  /*cd90*/  FMUL.FTZ R104, R104, R176.reuse ;  /* 0x000000b068687220 */ /* 0x080fe20000410000 */
[-C--:B------:R-:W-:Y:S01]  /*cda0*/  FMUL.FTZ R105, R105, R176.reuse ;  /* 0x000000b069697220 */ /* 0x080fe20000410000 */
[----:B------:R-:W-:Y:S01]  /*cdb0*/  FMUL.FTZ R108, R108, R176 ;  /* 0x000000b06c6c7220 */ /* 0x000fe20000410000 */
[----:B------:R-:W-:Y:S01]  /*cdc0*/  FMNMX.FTZ R178, R167, R178, !PT ;  /* 0x000000b2a7b27209 */ /* 0x000fe20007810000 */
[----:B------:R-:W-:Y:S01]  /*cdd0*/  MUFU.EX2 R160, R169 ;  /* 0x000000a900a07308 */ /* 0x000fe20000000800 */
[----:B---3--:R-:W-:Y:S01]  /*cde0*/  FADD.FTZ R230, R198, R3 ;  /* 0x00000003c6e67221 */ /* 0x008fe20000010000 */
[----:B------:R-:W-:Y:S01]  /*cdf0*/  FMUL.FTZ R109, R109, R176 ;  /* 0x000000b06d6d7220 */ /* 0x000fe20000410000 */
[----:B------:R-:W-:Y:S01]  /*ce00*/  FMNMX.FTZ R223, R195, R178, !PT ;  /* 0x000000b2c3df7209 */ /* 0x000fe20007810000 */
[-C--:B------:R-:W-:Y:S01]  /*ce10*/  FMUL.FTZ R112, R112, R176.reuse ;  /* 0x000000b070707220 */ /* 0x080fe20000410000 */
[----:B------:R-:W-:Y:S01]  /*ce20*/  FADD.FTZ R3, R157, R230 ;  /* 0x000000e69d037221 */ /* 0x000fe20000010000 */
[-C--:B------:R-:W-:Y:S01]  /*ce30*/  FMUL.FTZ R113, R113, R176.reuse ;  /* 0x000000b071717220 */ /* 0x080fe20000410000 */
[-C--:B------:R-:W-:Y:S01]  /*ce40*/  FMUL.FTZ R116, R116, R176.reuse ;  /* 0x000000b074747220 */ /* 0x080fe20000410000 */
[----:B------:R-:W2:Y:S01]  /*ce50*/  SHFL.BFLY PT, R178, R223, 0x2, 0x1f ;  /* 0x0c401f00dfb27f89 */ /* 0x000ea200000e0000 */
        /* <DEDUP_REMOVED lines=20> */
[----:B--2---:R-:W-:-:S04]  /*cfa0*/  FMNMX.FTZ R178, R223, R178, !PT ;  /* 0x000000b2dfb27209 */ /* 0x004fc80007810000 */
[----:B------:R-:W-:Y:S01]  /*cfb0*/  MUFU.EX2 R180, R180 ;  /* 0x000000b400b47308 */ /* 0x000fe20000000800 */
[----:B------:R-:W2:Y:S07]  /*cfc0*/  SHFL.BFLY PT, R199, R178, 0x1, 0x1f ;  /* 0x0c201f00b2c77f89 */ /* 0x000eae00000e0000 */
        /* <DEDUP_REMOVED lines=9> */
[-CC-:B------:R-:W-:Y:S01]  /*d060*/  FFMA.FTZ R158, R158, R177.reuse, -R224.reuse ;  /* 0x000000b19e9e7223 */ /* 0x180fe200000108e0 */
[-CC-:B---3--:R-:W-:Y:S01]  /*d070*/  FFMA.FTZ R154, R174, R177.reuse, -R224.reuse ;  /* 0x000000b1ae9a7223 */ /* 0x188fe200000108e0 */
        /* <DEDUP_REMOVED lines=13> */
[----:B------:R3:W-:Y:S01]  /*d150*/  MUFU.EX2 R174, R196 ;  /* 0x000000c400ae7308 */ /* 0x0007e20000000800 */
[----:B--2---:R-:W-:-:S02]  /*d160*/  @!P1 VIADD R158, R13, 0x22840 ;  /* 0x000228400d9e9836 */ /* 0x004fc40000000000 */
[-CC-:B------:R-:W-:Y:S01]  /*d170*/  FFMA.FTZ R182, R182, R177.reuse, -R224.reuse ;  /* 0x000000b1b6b67223 */ /* 0x180fe200000108e0 */
[-CC-:B------:R-:W-:Y:S01]  /*d180*/  FFMA.FTZ R183, R183, R177.reuse, -R224.reuse ;  /* 0x000000b1b7b77223 */ /* 0x180fe200000108e0 */
[-CC-:B------:R-:W-:Y:S01]  /*d190*/  FFMA.FTZ R186, R186, R177.reuse, -R224.reuse ;  /* 0x000000b1baba7223 */ /* 0x180fe200000108e0 */
[-C--:B------:R-:W-:Y:S01]  /*d1a0*/  FFMA.FTZ R191, R191, R177.reuse, -R224 ;  /* 0x000000b1bfbf7223 */ /* 0x080fe200000108e0 */
[----:B------:R-:W-:Y:S01]  /*d1b0*/  @!P1 PRMT R158, RZ, 0x654, R158 ;  /* 0x00000654ff9e9816 */ /* 0x000fe2000000009e */
[-CC-:B------:R-:W-:Y:S01]  /*d1c0*/  FFMA.FTZ R153, R153, R177.reuse, -R224.reuse ;  /* 0x000000b199997223 */ /* 0x180fe200000108e0 */
[----:B------:R2:W-:Y:S01]  /*d1d0*/  MUFU.EX2 R226, R154 ;  /* 0x0000009a00e27308 */ /* 0x0005e20000000800 */
[-CC-:B---3--:R-:W-:Y:S01]  /*d1e0*/  FFMA.FTZ R196, R175, R177.reuse, -R224.reuse ;  /* 0x000000b1afc47223 */ /* 0x188fe200000108e0 */
[-CC-:B------:R-:W-:Y:S01]  /*d1f0*/  FFMA.FTZ R175, R179, R177.reuse, -R224.reuse ;  /* 0x000000b1b3af7223 */ /* 0x180fe200000108e0 */
[----:B------:R-:W-:Y:S01]  /*d200*/  IADD3 R179, -R229, 0xb, RZ ;  /* 0x0000000be5b37810 */ /* 0x000fe20007ffe1ff */
[-CC-:B------:R-:W-:Y:S01]  /*d210*/  FFMA.FTZ R194, R194, R177.reuse, -R224.reuse ;  /* 0x000000b1c2c27223 */ /* 0x180fe200000108e0 */
[-CC-:B------:R-:W-:Y:S01]  /*d220*/  FFMA.FTZ R167, R167, R177.reuse, -R224.reuse ;  /* 0x000000b1a7a77223 */ /* 0x180fe200000108e0 */
[----:B------:R-:W-:-:S02]  /*d230*/  FFMA.FTZ R195, R195, R177, -R224 ;  /* 0x000000b1c3c37223 */ /* 0x000fc400000108e0 */
[----:B------:R3:W-:Y:S06]  /*d240*/  BAR.ARV R179, 0x100 ;  /* 0x000400b30000751d */ /* 0x0007ec0000002000 */
[----:B--2---:R-:W-:Y:S01]  /*d250*/  F2FP.BF16.F32.PACK_AB R154, R157, R198 ;  /* 0x000000c69d9a723e */ /* 0x004fe200000010ff */
[----:B------:R4:W-:Y:S01]  /*d260*/  @!P1 SYNCS.ARRIVE.TRANS64.RED.A1T0 RZ, [R158+URZ], RZ ;  /* 0x000000ff9eff99a7 */ /* 0x0009e2000810043f */
[----:B------:R-:W-:Y:S01]  /*d270*/  FSEL R157, R178, RZ, P2 ;  /* 0x000000ffb29d7208 */ /* 0x000fe20001000000 */
[----:B------:R-:W-:Y:S04]  /*d280*/  MUFU.EX2 R198, R196 ;  /* 0x000000c400c67308 */ /* 0x000fe80000000800 */
[----:B------:R-:W-:Y:S01]  /*d290*/  FADD.FTZ R157, -R157, R202 ;  /* 0x000000ca9d9d7221 */ /* 0x000fe20000010100 */
[----:B----4-:R-:W-:Y:S01]  /*d2a0*/  FADD.FTZ R158, R156, R3 ;  /* 0x000000039c9e7221 */ /* 0x010fe20000010000 */
[----:B------:R-:W-:-:S02]  /*d2b0*/  F2FP.BF16.F32.PACK_AB R156, R161, R156 ;  /* 0x0000009ca19c723e */ /* 0x000fc400000010ff */
[----:B------:R-:W-:Y:S01]  /*d2c0*/  FMUL.FTZ R157, R157, R177 ;  /* 0x000000b19d9d7220 */ /* 0x000fe20000410000 */
[----:B------:R-:W-:Y:S01]  /*d2d0*/  MUFU.EX2 R159, R159 ;  /* 0x0000009f009f7308 */ /* 0x000fe20000000800 */
[----:B------:R-:W-:-:S04]  /*d2e0*/  FADD.FTZ R158, R161, R158 ;  /* 0x0000009ea19e7221 */ /* 0x000fc80000010000 */
[----:B------:R-:W-:Y:S01]  /*d2f0*/  FADD.FTZ R3, R165, R158 ;  /* 0x0000009ea5037221 */ /* 0x000fe20000010000 */
[C---:B------:R-:W-:Y:S02]  /*d300*/  F2FP.BF16.F32.PACK_AB R158, R164.reuse, R165 ;  /* 0x000000a5a49e723e */ /* 0x040fe400000010ff */
[----:B------:R-:W2:Y:S01]  /*d310*/  MUFU.EX2 R196, R157 ;  /* 0x0000009d00c47308 */ /* 0x000ea20000000800 */
[----:B------:R-:W-:Y:S01]  /*d320*/  FADD.FTZ R3, R164, R3 ;  /* 0x00000003a4037221 */ /* 0x000fe20000010000 */
[----:B-----5:R-:W-:-:S03]  /*d330*/  F2FP.BF16.F32.PACK_AB R164, R222, R180 ;  /* 0x000000b4dea4723e */ /* 0x020fc600000010ff */
[----:B------:R-:W-:Y:S01]  /*d340*/  FADD.FTZ R3, R160, R3 ;  /* 0x00000003a0037221 */ /* 0x000fe20000010000 */
[C---:B------:R-:W-:Y:S02]  /*d350*/  F2FP.BF16.F32.PACK_AB R160, R168.reuse, R160 ;  /* 0x000000a0a8a0723e */ /* 0x040fe400000010ff */
[----:B------:R4:W-:Y:S08]  /*d360*/  MUFU.EX2 R224, R162 ;  /* 0x000000a200e07308 */ /* 0x0009f00000000800 */
[----:B------:R-:W5:Y:S01]  /*d370*/  MUFU.EX2 R223, R166 ;  /* 0x000000a600df7308 */ /* 0x000f620000000800 */
[----:B----4-:R-:W-:Y:S01]  /*d380*/  FADD.FTZ R162, R168, R3 ;  /* 0x00000003a8a27221 */ /* 0x010fe20000010000 */
[----:B--2---:R-:W-:Y:S01]  /*d390*/  FFMA.FTZ R0, R196, R0, R159 ;  /* 0x00000000c4007223 */ /* 0x004fe2000001009f */
[-C--:B------:R-:W-:Y:S01]  /*d3a0*/  FMUL.FTZ R26, R26, R196.reuse ;  /* 0x000000c41a1a7220 */ /* 0x080fe20000410000 */
[-C--:B------:R-:W-:Y:S01]  /*d3b0*/  FMUL.FTZ R27, R27, R196.reuse ;  /* 0x000000c41b1b7220 */ /* 0x080fe20000410000 */
[----:B------:R-:W-:Y:S01]  /*d3c0*/  FADD.FTZ R3, R173, R162 ;  /* 0x000000a2ad037221 */ /* 0x000fe20000010000 */
[----:B------:R-:W-:Y:S01]  /*d3d0*/  FADD.FTZ R0, R199, R0 ;  /* 0x00000000c7007221 */ /* 0x000fe20000010000 */
[C---:B------:R-:W-:Y:S01]  /*d3e0*/  F2FP.BF16.F32.PACK_AB R162, R172.reuse, R173 ;  /* 0x000000adaca2723e */ /* 0x040fe200000010ff */
        /* <DEDUP_REMOVED lines=9> */
[----:B------:R-:W-:Y:S01]  /*d480*/  FADD.FTZ R157, R222, R3 ;  /* 0x00000003de9d7221 */ /* 0x000fe20000010000 */
[----:B-----5:R-:W-:Y:S01]  /*d490*/  FADD.FTZ R3, R223, R0 ;  /* 0x00000000df037221 */ /* 0x020fe20000010000 */
[-C--:B------:R-:W-:Y:S01]  /*d4a0*/  FMUL.FTZ R39, R39, R196.reuse ;  /* 0x000000c427277220 */ /* 0x080fe20000410000 */
[-C--:B------:R-:W-:Y:S01]  /*d4b0*/  FMUL.FTZ R42, R42, R196.reuse ;  /* 0x000000c42a2a7220 */ /* 0x080fe20000410000 */
[----:B------:R-:W-:Y:S01]  /*d4c0*/  FADD.FTZ R166, R184, R157 ;  /* 0x0000009db8a67221 */ /* 0x000fe20000010000 */
[----:B------:R-:W-:Y:S01]  /*d4d0*/  FADD.FTZ R0, R224, R3 ;  /* 0x00000003e0007221 */ /* 0x000fe20000010000 */
[----:B------:R-:W-:Y:S01]  /*d4e0*/  FMUL.FTZ R43, R43, R196 ;  /* 0x000000c42b2b7220 */ /* 0x000fe20000410000 */
[----:B------:R-:W5:Y:S01]  /*d4f0*/  MUFU.EX2 R171, R171 ;  /* 0x000000ab00ab7308 */ /* 0x000f620000000800 */
[----:B------:R-:W-:Y:S01]  /*d500*/  FADD.FTZ R3, R181, R166 ;  /* 0x000000a6b5037221 */ /* 0x000fe20000010000 */
[----:B--2---:R-:W-:Y:S01]  /*d510*/  FADD.FTZ R0, R163, R0 ;  /* 0x00000000a3007221 */ /* 0x004fe20000010000 */
[----:B------:R-:W-:Y:S01]  /*d520*/  F2FP.BF16.F32.PACK_AB R166, R181, R184 ;  /* 0x000000b8b5a6723e */ /* 0x000fe200000010ff */
[-C--:B------:R-:W-:Y:S01]  /*d530*/  FMUL.FTZ R46, R46, R196.reuse ;  /* 0x000000c42e2e7220 */ /* 0x080fe20000410000 */
[----:B------:R-:W-:Y:S01]  /*d540*/  FADD.FTZ R168, R188, R3 ;  /* 0x00000003bca87221 */ /* 0x000fe20000010000 */
[-C--:B------:R-:W-:Y:S01]  /*d550*/  FMUL.FTZ R47, R47, R196.reuse ;  /* 0x000000c42f2f7220 */ /* 0x080fe20000410000 */
[----:B------:R-:W-:Y:S01]  /*d560*/  FMUL.FTZ R50, R50, R196 ;  /* 0x000000c432327220 */ /* 0x000fe20000410000 */
[----:B------:R-:W2:Y:S01]  /*d570*/  MUFU.EX2 R215, R215 ;  /* 0x000000d700d77308 */ /* 0x000ea20000000800 */
[----:B----4-:R-:W-:Y:S01]  /*d580*/  FADD.FTZ R3, R225, R0 ;  /* 0x00000000e1037221 */ /* 0x010fe20000010000 */
[C---:B------:R-:W-:Y:S01]  /*d590*/  FADD.FTZ R157, R185.reuse, R168 ;  /* 0x000000a8b99d7221 */ /* 0x040fe20000010000 */
[----:B------:R-:W-:Y:S01]  /*d5a0*/  F2FP.BF16.F32.PACK_AB R168, R185, R188 ;  /* 0x000000bcb9a8723e */ /* 0x000fe200000010ff */
[-C--:B------:R-:W-:Y:S01]  /*d5b0*/  FMUL.FTZ R51, R51, R196.reuse ;  /* 0x000000c433337220 */ /* 0x080fe20000410000 */
[----:B------:R-:W-:Y:S01]  /*d5c0*/  FADD.FTZ R0, R226, R3 ;  /* 0x00000003e2007221 */ /* 0x000fe20000010000 */
[-C--:B------:R-:W-:Y:S01]  /*d5d0*/  FMUL.FTZ R54, R54, R196.reuse ;  /* 0x000000c436367220 */ /* 0x080fe20000410000 */
[-C--:B------:R-:W-:Y:S01]  /*d5e0*/  FMUL.FTZ R55, R55, R196.reuse ;  /* 0x000000c437377220 */ /* 0x080fe20000410000 */
[----:B------:R-:W4:Y:S01]  /*d5f0*/  MUFU.EX2 R192, R192 ;  /* 0x000000c000c07308 */ /* 0x000f220000000800 */
[----:B-----5:R-:W-:Y:S01]  /*d600*/  FADD.FTZ R0, R171, R0 ;  /* 0x00000000ab007221 */ /* 0x020fe20000010000 */
[-C--:B------:R-:W-:Y:S01]  /*d610*/  FMUL.FTZ R58, R58, R196.reuse ;  /* 0x000000c43a3a7220 */ /* 0x080fe20000410000 */
[-C--:B------:R-:W-:Y:S01]  /*d620*/  FMUL.FTZ R59, R59, R196.reuse ;  /* 0x000000c43b3b7220 */ /* 0x080fe20000410000 */
[-C--:B------:R-:W-:Y:S01]  /*d630*/  FMUL.FTZ R62, R62, R196.reuse ;  /* 0x000000c43e3e7220 */ /* 0x080fe20000410000 */
[-C--:B------:R-:W-:Y:S01]  /*d640*/  FMUL.FTZ R63, R63, R196.reuse ;  /* 0x000000c43f3f7220 */ /* 0x080fe20000410000 */
[-C--:B------:R-:W-:Y:S01]  /*d650*/  FMUL.FTZ R66, R66, R196.reuse ;  /* 0x000000c442427220 */ /* 0x080fe20000410000 */
[-C--:B------:R-:W-:Y:S01]  /*d660*/  FMUL.FTZ R67, R67, R196.reuse ;  /* 0x000000c443437220 */ /* 0x080fe20000410000 */
[----:B------:R-:W5:Y:S01]  /*d670*/  MUFU.EX2 R214, R214 ;  /* 0x000000d600d67308 */ /* 0x000f620000000800 */
        /* <DEDUP_REMOVED lines=16> */
[C---:B-----5:R-:W-:Y:S01]  /*d780*/  FADD.FTZ R0, R214.reuse, R3 ;  /* 0x00000003d6007221 */ /* 0x060fe20000010000 */
[----:B------:R-:W-:Y:S01]  /*d790*/  F2FP.BF16.F32.PACK_AB R161, R214, R215 ;  /* 0x000000d7d6a1723e */ /* 0x000fe200000010ff */
[-C--:B------:R-:W-:Y:S01]  /*d7a0*/  FMUL.FTZ R94, R94, R196.reuse ;  /* 0x000000c45e5e7220 */ /* 0x080fe20000410000 */
[-C--:B------:R-:W-:Y:S01]  /*d7b0*/  FMUL.FTZ R95, R95, R196.reuse ;  /* 0x000000c45f5f7220 */ /* 0x080fe20000410000 */
[-C--:B------:R-:W-:Y:S01]  /*d7c0*/  FMUL.FTZ R98, R98, R196.reuse ;  /* 0x000000c462627220 */ /* 0x080fe20000410000 */
[-C--:B------:R-:W-:Y:S01]  /*d7d0*/  FMUL.FTZ R99, R99, R196.reuse ;  /* 0x000000c463637220 */ /* 0x080fe20000410000 */
[----:B------:R-:W-:Y:S01]  /*d7e0*/  FMUL.FTZ R102, R102, R196 ;  /* 0x000000c466667220 */ /* 0x000fe20000410000 */
[----:B------:R-:W5:Y:S01]  /*d7f0*/  MUFU.EX2 R193, R193 ;  /* 0x000000c100c17308 */ /* 0x000f620000000800 */
[C---:B--2---:R-:W-:Y:S01]  /*d800*/  FADD.FTZ R172, R189.reuse, R170 ;  /* 0x000000aabdac7221 */ /* 0x044fe20000010000 */
[----:B------:R-:W-:Y:S01]  /*d810*/  F2FP.BF16.F32.PACK_AB R170, R189, R192 ;  /* 0x000000c0bdaa723e */ /* 0x000fe200000010ff */
[-C--:B------:R-:W-:Y:S01]  /*d820*/  FMUL.FTZ R103, R103, R196.reuse ;  /* 0x000000c467677220 */ /* 0x080fe20000410000 */
[-C--:B------:R-:W-:Y:S01]  /*d830*/  FMUL.FTZ R106, R106, R196.reuse ;  /* 0x000000c46a6a7220 */ /* 0x080fe20000410000 */
[----:B------:R-:W-:Y:S01]  /*d840*/  FADD.FTZ R172, R169, R172 ;  /* 0x000000aca9ac7221 */ /* 0x000fe20000010000 */
[-C--:B------:R-:W-:Y:S01]  /*d850*/  FMUL.FTZ R107, R107, R196.reuse ;  /* 0x000000c46b6b7220 */ /* 0x080fe20000410000 */
[-C--:B------:R-:W-:Y:S01]  /*d860*/  FMUL.FTZ R110, R110, R196.reuse ;  /* 0x000000c46e6e7220 */ /* 0x080fe20000410000 */
[----:B------:R-:W2:Y:S01]  /*d870*/  MUFU.EX2 R165, R190 ;  /* 0x000000be00a57308 */ /* 0x000ea20000000800 */
[----:B----4-:R-:W-:Y:S01]  /*d880*/  FADD.FTZ R3, R221, R0 ;  /* 0x00000000dd037221 */ /* 0x010fe20000010000 */
[-C--:B------:R-:W-:Y:S01]  /*d890*/  FMUL.FTZ R111, R111, R196.reuse ;  /* 0x000000c46f6f7220 */ /* 0x080fe20000410000 */
[-C--:B------:R-:W-:Y:S01]  /*d8a0*/  FMUL.FTZ R114, R114, R196.reuse ;  /* 0x000000c472727220 */ /* 0x080fe20000410000 */
[-C--:B------:R-:W-:Y:S01]  /*d8b0*/  FMUL.FTZ R115, R115, R196.reuse ;  /* 0x000000c473737220 */ /* 0x080fe20000410000 */
[----:B------:R-:W-:Y:S01]  /*d8c0*/  FADD.FTZ R0, R198, R3 ;  /* 0x00000003c6007221 */ /* 0x000fe20000010000 */
[-C--:B------:R-:W-:Y:S01]  /*d8d0*/  FMUL.FTZ R118, R118, R196.reuse ;  /* 0x000000c476767220 */ /* 0x080fe20000410000 */
[-C--:B------:R-:W-:Y:S01]  /*d8e0*/  FMUL.FTZ R119, R119, R196.reuse ;  /* 0x000000c477777220 */ /* 0x080fe20000410000 */
[----:B------:R-:W4:Y:S01]  /*d8f0*/  MUFU.EX2 R197, R197 ;  /* 0x000000c500c57308 */ /* 0x000f220000000800 */
[C---:B-----5:R-:W-:Y:S01]  /*d900*/  FADD.FTZ R157, R193.reuse, R172 ;  /* 0x000000acc19d7221 */ /* 0x060fe20000010000 */
[----:B------:R-:W-:Y:S01]  /*d910*/  F2FP.BF16.F32.PACK_AB R172, R193, R169 ;  /* 0x000000a9c1ac723e */ /* 0x000fe200000010ff */
[-C--:B------:R-:W-:Y:S01]  /*d920*/  FMUL.FTZ R122, R122, R196.reuse ;  /* 0x000000c47a7a7220 */ /* 0x080fe20000410000 */
[-C--:B------:R-:W-:Y:S01]  /*d930*/  FMUL.FTZ R123, R123, R196.reuse ;  /* 0x000000c47b7b7220 */ /* 0x080fe20000410000 */
[----:B------:R-:W-:Y:S01]  /*d940*/  FADD.FTZ R180, R174, R157 ;  /* 0x0000009daeb47221 */ /* 0x000fe20000010000 */
[----:B------:R-:W-:Y:S01]  /*d950*/  F2FP.BF16.F32.PACK_AB R157, R225, R163 ;  /* 0x000000a3e19d723e */ /* 0x000fe200000010ff */
        /* <DEDUP_REMOVED lines=18> */
[C---:B-----5:R-:W-:Y:S01]  /*da80*/  FADD.FTZ R3, R155.reuse, R180 ;  /* 0x000000b49b037221 */ /* 0x060fe20000010000 */
[----:B------:R-:W-:Y:S01]  /*da90*/  F2FP.BF16.F32.PACK_AB R174, R155, R174 ;  /* 0x000000ae9bae723e */ /* 0x000fe200000010ff */
[-C--:B------:R-:W-:Y:S01]  /*daa0*/  FMUL.FTZ R150, R150, R196.reuse ;  /* 0x000000c496967220 */ /* 0x080fe20000410000 */
[----:B------:R-:W-:-:S04]  /*dab0*/  FMUL.FTZ R151, R151, R196 ;  /* 0x000000c497977220 */ /* 0x000fc80000410000 */
[----:B------:R-:W5:Y:S01]  /*dac0*/  MUFU.EX2 R183, R183 ;  /* 0x000000b700b77308 */ /* 0x000f620000000800 */
[----:B--2---:R-:W-:-:S07]  /*dad0*/  FADD.FTZ R155, R187, R0 ;  /* 0x00000000bb9b7221 */ /* 0x004fce0000010000 */
[----:B------:R-:W2:Y:S01]  /*dae0*/  MUFU.EX2 R175, R175 ;  /* 0x000000af00af7308 */ /* 0x000ea20000000800 */
[----:B----4-:R-:W-:Y:S01]  /*daf0*/  FADD.FTZ R0, R182, R155 ;  /* 0x0000009bb6007221 */ /* 0x010fe20000010000 */
[----:B------:R-:W-:-:S06]  /*db00*/  F2FP.BF16.F32.PACK_AB R155, R224, R223 ;  /* 0x000000dfe09b723e */ /* 0x000fcc00000010ff */
[----:B------:R-:W4:Y:S01]  /*db10*/  MUFU.EX2 R186, R186 ;  /* 0x000000ba00ba7308 */ /* 0x000f220000000800 */
[----:B-----5:R-:W-:-:S07]  /*db20*/  FADD.FTZ R0, R183, R0 ;  /* 0x00000000b7007221 */ /* 0x020fce0000010000 */
[----:B------:R-:W5:Y:S08]  /*db30*/  MUFU.EX2 R191, R191 ;  /* 0x000000bf00bf7308 */ /* 0x000f700000000800 */
[----:B------:R0:W1:Y:S08]  /*db40*/  MUFU.EX2 R173, R153 ;  /* 0x0000009900ad7308 */ /* 0x0000700000000800 */
[----:B------:R-:W3:Y:S01]  /*db50*/  MUFU.EX2 R194, R194 ;  /* 0x000000c200c27308 */ /* 0x000ee20000000800 */
[----:B0-----:R-:W-:Y:S01]  /*db60*/  F2FP.BF16.F32.PACK_AB R153, R199, R159 ;  /* 0x0000009fc799723e */ /* 0x001fe200000010ff */
[----:B--2---:R-:W-:-:S04]  /*db70*/  FADD.FTZ R159, R175, R0 ;  /* 0x00000000af9f7221 */ /* 0x004fc80000010000 */
[----:B----4-:R-:W-:Y:S01]  /*db80*/  FADD.FTZ R0, R186, R159 ;  /* 0x0000009fba007221 */ /* 0x010fe20000010000 */
[----:B------:R-:W-:Y:S01]  /*db90*/  F2FP.BF16.F32.PACK_AB R159, R171, R226 ;  /* 0x000000e2ab9f723e */ /* 0x000fe200000010ff */
[----:B------:R0:W2:Y:S01]  /*dba0*/  MUFU.EX2 R180, R167 ;  /* 0x000000a700b47308 */ /* 0x0000a20000000800 */
[C---:B-----5:R-:W-:Y:S01]  /*dbb0*/  F2FP.BF16.F32.PACK_AB R171, R191.reuse, R186 ;  /* 0x000000babfab723e */ /* 0x060fe200000010ff */
[----:B------:R-:W-:-:S04]  /*dbc0*/  FADD.FTZ R0, R191, R0 ;  /* 0x00000000bf007221 */ /* 0x000fc80000010000 */
[----:B-1----:R-:W-:Y:S02]  /*dbd0*/  FADD.FTZ R163, R173, R0 ;  /* 0x00000000ada37221 */ /* 0x002fe40000010000 */
[----:B------:R-:W1:Y:S01]  /*dbe0*/  MUFU.EX2 R195, R195 ;  /* 0x000000c300c37308 */ /* 0x000e620000000800 */
[----:B0-----:R-:W-:Y:S01]  /*dbf0*/  F2FP.BF16.F32.PACK_AB R167, R182, R187 ;  /* 0x000000bbb6a7723e */ /* 0x001fe200000010ff */
[----:B---3--:R-:W-:Y:S01]  /*dc00*/  FADD.FTZ R169, R194, R163 ;  /* 0x000000a3c2a97221 */ /* 0x008fe20000010000 */
[----:B------:R-:W-:Y:S02]  /*dc10*/  F2FP.BF16.F32.PACK_AB R163, R198, R221 ;  /* 0x000000ddc6a3723e */ /* 0x000fe400000010ff */
[----:B------:R-:W-:Y:S01]  /*dc20*/  F2FP.BF16.F32.PACK_AB R173, R194, R173 ;  /* 0x000000adc2ad723e */ /* 0x000fe200000010ff */
[----:B--2---:R-:W-:Y:S01]  /*dc30*/  FADD.FTZ R0, R180, R169 ;  /* 0x000000a9b4007221 */ /* 0x004fe20000010000 */
[----:B------:R-:W-:-:S03]  /*dc40*/  F2FP.BF16.F32.PACK_AB R169, R175, R183 ;  /* 0x000000b7afa9723e */ /* 0x000fc600000010ff */
[C---:B-1----:R-:W-:Y:S01]  /*dc50*/  FADD.FTZ R0, R195.reuse, R0 ;  /* 0x00000000c3007221 */ /* 0x042fe20000010000 */
[----:B------:R-:W-:Y:S01]  /*dc60*/  F2FP.BF16.F32.PACK_AB R175, R195, R180 ;  /* 0x000000b4c3af723e */ /* 0x000fe200000010ff */
[----:B------:R-:W-:Y:S06]  /*dc70*/  @!P0 BRA `(.L_x_11080) ;  /* 0x0000000000048947 */ /* 0x000fec0003800000 */
[----:B------:R-:W-:Y:S01]  /*dc80*/  BPT.TRAP 0x1 ;  /* 0x000000040000795c */ /* 0x000fe20000300000 */
.L_x_11080:
[----:B------:R0:W1:Y:S01]  /*dc90*/  SYNCS.PHASECHK.TRANS64.TRYWAIT P2, [R13+URZ+0x22850], R14 ;  /* 0x0228500e0d0075a7 */ /* 0x000062000804017f */
[----:B------:R-:W-:Y:S05]  /*dca0*/  @!P0 BRA `(.L_x_11081) ;  /* 0x0000000000048947 */ /* 0x000fea0003800000 */
[----:B------:R-:W-:Y:S01]  /*dcb0*/  BPT.TRAP 0x1 ;  /* 0x000000040000795c */ /* 0x000fe20000300000 */
.L_x_11081:
[----:B------:R-:W-:Y:S04]  /*dcc0*/  BSSY B0, `(.L_x_11082) ;  /* 0x0000004000007945 */ /* 0x000fe80003800000 */
[----:B-1----:R-:W-:Y:S05]  /*dcd0*/  @P2 BRA `(.L_x_11083) ;  /* 0x0000000000082947 */ /* 0x002fea0003800000 */
[----:B------:R-:W1:Y:S02]  /*dce0*/  SYNCS.PHASECHK.TRANS64.TRYWAIT P2, [R13+URZ+0x22850], R14 ;  /* 0x0228500e0d0075a7 */ /* 0x000e64000804017f */
[----:B-1----:R-:W-:Y:S05]  /*dcf0*/  @!P2 BRA `(.L_x_11084) ;  /* 0x000000c40054a947 */ /* 0x002fea0003800000 */
.L_x_11083:
[----:B------:R-:W-:Y:S05]  /*dd00*/  BSYNC B0 ;  /* 0x0000000000007941 */ /* 0x000fea0003800000 */
.L_x_11082:
[----:B------:R-:W2:Y:S01]  /*dd10*/  S2R R176, SR_TID.X ;  /* 0x0000000000b07919 */ /* 0x000ea20000002100 */
[----:B------:R-:W-:Y:S05]  /*dd20*/  WARPSYNC.ALL ;  /* 0x0000000000007948 */ /* 0x000fea0003800000 */
[----:B------:R-:W-:Y:S01]  /*dd30*/  IMAD.MOV.U32 R181, RZ, RZ, 0xc00 ;  /* 0x00000c00ffb57424 */ /* 0x000fe200078e00ff */
[----:B------:R-:W-:Y:S01]  /*dd40*/  ISETP.GT.AND P2, PT, R20, R15, PT ;  /* 0x0000000f1400720c */ /* 0x000fe20003f44270 */
[----:B01----:R-:W-:Y:S02]  /*dd50*/  @!P1 VIADD R13, R13, 0x22860 ;  /* 0x000228600d0d9836 */ /* 0x003fe40000000000 */
[----:B------:R-:W-:-:S02]  /*dd60*/  IMAD R180, R22, R181, UR37 ;  /* 0x0000002516b47e24 */ /* 0x000fc4000f8e02b5 */
[----:B------:R-:W-:Y:S01]  /*dd70*/  IMAD.MOV.U32 R181, RZ, RZ, 0x40000040 ;  /* 0x40000040ffb57424 */ /* 0x000fe200078e00ff */
[----:B------:R-:W-:Y:S01]  /*dd80*/  @!P1 PRMT R13, RZ, 0x654, R13 ;  /* 0x00000654ff0d9816 */ /* 0x000fe2000000000d */
[----:B------:R-:W-:Y:S01]  /*dd90*/  VIADD R20, R20, 0xffffffff ;  /* 0xffffffff14147836 */ /* 0x000fe20000000000 */
[----:B------:R-:W-:Y:S01]  /*dda0*/  R2UR UR6, R180 ;  /* 0x00000000b40672ca */ /* 0x000fe200000e0000 */
[----:B------:R-:W-:Y:S01]  /*ddb0*/  IMAD.MOV.U32 R202, RZ, RZ, R178 ;  /* 0x000000ffffca7224 */ /* 0x000fe200078e00b2 */
[----:B------:R-:W-:Y:S01]  /*ddc0*/  R2UR UR7, R181 ;  /* 0x00000000b50772ca */ /* 0x000fe200000e0000 */
[----:B------:R-:W-:Y:S02]  /*ddd0*/  IMAD.MOV.U32 R181, RZ, RZ, 0x40000040 ;  /* 0x40000040ffb57424 */ /* 0x000fe400078e00ff */
        /* <DEDUP_REMOVED lines=47> */
.L_x_11075:
[----:B------:R-:W-:-:S13]  /*e0d0*/  ISETP.GE.AND P2, PT, R20, RZ, PT ;  /* 0x000000ff1400720c */ /* 0x000fda0003f46270 */
[----:B------:R-:W-:Y:S05]  /*e0e0*/  @!P2 BRA `(.L_x_11086) ;  /* 0x000000240034a947 */ /* 0x000fea0003800000 */
[----:B------:R-:W-:Y:S02]  /*e0f0*/  IMAD.MOV.U32 R214, RZ, RZ, R178 ;  /* 0x000000ffffd67224 */ /* 0x000fe400078e00b2 */
[----:B------:R-:W-:-:S07]  /*e100*/  IMAD.MOV.U32 R15, RZ, RZ, R21 ;  /* 0x000000ffff0f7224 */ /* 0x000fce00078e0015 */
.L_x_11096:
[----:B------:R-:W-:Y:S01]  /*e110*/  VIADD R22, R22, 0x1 ;  /* 0x0000000116167836 */ /* 0x000fe20000000000 */
[----:B------:R-:W-:Y:S05]  /*e120*/  YIELD ;  /* 0x0000000000007946 */ /* 0x000fea0003800000 */
[----:B------:R-:W-:-:S04]  /*e130*/  ISETP.NE.AND P2, PT, R22, 0x2, PT ;  /* 0x000000021600780c */ /* 0x000fc80003f45270 */
[----:B-1----:R-:W-:Y:S02]  /*e140*/  SEL R14, RZ, 0x1, P2 ;  /* 0x00000001ff0e7807 */ /* 0x002fe40001000000 */
[----:B------:R-:W-:Y:S02]  /*e150*/  SEL R22, R22, RZ, P2 ;  /* 0x000000ff16167207 */ /* 0x000fe40001000000 */
[----:B------:R-:W-:Y:S01]  /*e160*/  LOP3.LUT R23, R23, R14, RZ, 0x3c, !PT ;  /* 0x0000000e17177212 */ /* 0x000fe200078e3cff */
[----:B--2---:R-:W-:Y:S06]  /*e170*/  @!P0 BRA `(.L_x_11087) ;  /* 0x0000000000048947 */ /* 0x004fec0003800000 */
[----:B------:R-:W-:Y:S01]  /*e180*/  BPT.TRAP 0x1 ;  /* 0x000000040000795c */ /* 0x000fe20000300000 */
.L_x_11087:
[----:B0-----:R-:W-:Y:S01]  /*e190*/  IMAD R13, R22, 0x8, R18 ;  /* 0x00000008160d7824 */ /* 0x001fe200078e0212 */
[----:B------:R-:W-:-:S04]  /*e1a0*/  SHF.L.U32 R14, R23, 0x1f, RZ ;  /* 0x0000001f170e7819 */ /* 0x000fc800000006ff */
[----:B------:R0:W1:Y:S01]  /*e1b0*/  SYNCS.PHASECHK.TRANS64.TRYWAIT P2, [R13+URZ+0x22830], R14 ;  /* 0x0228300e0d0075a7 */ /* 0x000062000804017f */
[----:B------:R-:W-:Y:S05]  /*e1c0*/  @!P0 BRA `(.L_x_11088) ;  /* 0x0000000000048947 */ /* 0x000fea0003800000 */
[----:B------:R-:W-:Y:S01]  /*e1d0*/  BPT.TRAP 0x1 ;  /* 0x000000040000795c */ /* 0x000fe20000300000 */
.L_x_11088:
[----:B------:R-:W-:Y:S01]  /*e1e0*/  IMAD R200, R22, 0x300, R12 ;  /* 0x0000030016c87824 */ /* 0x000fe200078e020c */
[----:B------:R-:W-:Y:S01]  /*e1f0*/  MOV R201, 0x40000040 ;  /* 0x4000004000c97802 */ /* 0x000fe20000000f00 */
[----:B-1----:R-:W-:Y:S06]  /*e200*/  @P2 BRA `(.L_x_11089) ;  /* 0x0000000000082947 */ /* 0x002fec0003800000 */
[----:B------:R-:W1:Y:S02]  /*e210*/  SYNCS.PHASECHK.TRANS64.TRYWAIT P2, [R13+URZ+0x22830], R14 ;  /* 0x0228300e0d0075a7 */ /* 0x000e64000804017f */
[----:B-1----:R-:W-:Y:S05]  /*e220*/  @!P2 BRA `(.L_x_11090) ;  /* 0x000000c0001ca947 */ /* 0x002fea0003800000 */
.L_x_11089:
        /* <DEDUP_REMOVED lines=81> */
[----:B------:R-:W-:-:S02]  /*e740*/  IMAD.U32 R177, RZ, RZ, UR46 ;  /* 0x0000002effb17e24 */ /* 0x000fc4000f8e00ff */
        /* <DEDUP_REMOVED lines=14> */
[----:B------:R-:W-:-:S03]  /*e830*/  FMUL.FTZ R199, R199, UR48 ;  /* 0x00000030c7c77c20 */ /* 0x000fc60008410000 */
        /* <DEDUP_REMOVED lines=49> */
[----:B--2---:R-:W-:-:S05]  /*eb50*/  FMNMX.FTZ R21, R178, R21, !PT ;  /* 0x00000015b2157209 */ /* 0x004fca0007810000 */
[C---:B------:R-:W-:Y:S02]  /*eb60*/  FADD.FTZ R178, -R21.reuse, R15 ;  /* 0x0000000f15b27221 */ /* 0x040fe40000010100 */
[----:B------:R-:W2:Y:S01]  /*eb70*/  MUFU.TANH R170, R170 ;  /* 0x000000aa00aa7308 */ /* 0x000ea20000002400 */
[-C--:B------:R-:W-:Y:S01]  /*eb80*/  FMUL.FTZ R222, R21, R177.reuse ;  /* 0x000000b115de7220 */ /* 0x080fe20000410000 */
[-C--:B------:R-:W-:Y:S01]  /*eb90*/  FMUL.FTZ R15, R178, R177.reuse ;  /* 0x000000b1b20f7220 */ /* 0x080fe20000410000 */
[----:B------:R-:W-:Y:S02]  /*eba0*/  FMNMX.FTZ R178, R154, R214, !PT ;  /* 0x000000d69ab27209 */ /* 0x000fe40007810000 */
[-CC-:B------:R-:W-:Y:S01]  /*ebb0*/  FFMA.FTZ R203, R196, R177.reuse, -R222.reuse ;  /* 0x000000b1c4cb7223 */ /* 0x180fe200000108de */
[-CC-:B------:R-:W-:Y:S01]  /*ebc0*/  FFMA.FTZ R152, R152, R177.reuse, -R222.reuse ;  /* 0x000000b198987223 */ /* 0x180fe200000108de */
[-CC-:B------:R-:W-:Y:S01]  /*ebd0*/  FFMA.FTZ R153, R153, R177.reuse, -R222.reuse ;  /* 0x000000b199997223 */ /* 0x180fe200000108de */
[----:B---3--:R-:W-:Y:S01]  /*ebe0*/  FMNMX.FTZ R179, R155, R178, !PT ;  /* 0x000000b29bb37209 */ /* 0x008fe20007810000 */
[----:B------:R-:W3:Y:S01]  /*ebf0*/  MUFU.TANH R171, R171 ;  /* 0x000000ab00ab7308 */ /* 0x000ee20000002400 */
[-CC-:B------:R-:W-:Y:S01]  /*ec00*/  FFMA.FTZ R156, R156, R177.reuse, -R222.reuse ;  /* 0x000000b19c9c7223 */ /* 0x180fe200000108de */
[--C-:B------:R-:W-:Y:S01]  /*ec10*/  FFMA.FTZ R157, R157, R177, -R222.reuse ;  /* 0x000000b19d9d7223 */ /* 0x100fe200000108de */
[----:B-----5:R-:W-:Y:S01]  /*ec20*/  FMNMX.FTZ R178, R158, R179, !PT ;  /* 0x000000b39eb27209 */ /* 0x020fe20007810000 */
[-CC-:B------:R-:W-:Y:S01]  /*ec30*/  FFMA.FTZ R160, R160, R177.reuse, -R222.reuse ;  /* 0x000000b1a0a07223 */ /* 0x180fe200000108de */
[-CC-:B------:R-:W-:Y:S01]  /*ec40*/  FFMA.FTZ R200, R200, R177.reuse, -R222.reuse ;  /* 0x000000b1c8c87223 */ /* 0x180fe200000108de */
[-CC-:B------:R-:W-:Y:S01]  /*ec50*/  FFMA.FTZ R163, R163, R177.reuse, -R222.reuse ;  /* 0x000000b1a3a37223 */ /* 0x180fe200000108de */
[----:B0-----:R-:W-:Y:S01]  /*ec60*/  FMNMX.FTZ R178, R159, R178, !PT ;  /* 0x000000b29fb27209 */ /* 0x001fe20007810000 */
[----:B------:R-:W0:Y:S01]  /*ec70*/  MUFU.TANH R175, R175 ;  /* 0x000000af00af7308 */ /* 0x000e220000002400 */
[-CC-:B------:R-:W-:Y:S01]  /*ec80*/  FFMA.FTZ R165, R165, R177.reuse, -R222.reuse ;  /* 0x000000b1a5a57223 */ /* 0x180fe200000108de */
[-CC-:B------:R-:W-:Y:S01]  /*ec90*/  FFMA.FTZ R167, R167, R177.reuse, -R222.reuse ;  /* 0x000000b1a7a77223 */ /* 0x180fe200000108de */
        /* <DEDUP_REMOVED lines=15> */
[-CC-:B------:R-:W-:Y:S01]  /*ed90*/  FFMA.FTZ R188, R188, R177.reuse, -R222.reuse ;  /* 0x000000b1bcbc7223 */ /* 0x180fe200000108de */
[----:B------:R-:W-:Y:S01]  /*eda0*/  FMNMX.FTZ R179, R169, R178, !PT ;  /* 0x000000b2a9b37209 */ /* 0x000fe20007810000 */
[-CC-:B------:R-:W-:Y:S01]  /*edb0*/  FFMA.FTZ R189, R189, R177.reuse, -R222.reuse ;  /* 0x000000b1bdbd7223 */ /* 0x180fe200000108de */
[-CC-:B------:R-:W-:Y:S01]  /*edc0*/  FFMA.FTZ R192, R192, R177.reuse, -R222.reuse ;  /* 0x000000b1c0c07223 */ /* 0x180fe200000108de */
[--C-:B------:R-:W-:Y:S01]  /*edd0*/  FFMA.FTZ R201, R201, R177, -R222.reuse ;  /* 0x000000b1c9c97223 */ /* 0x100fe200000108de */
[----:B--2---:R-:W-:Y:S01]  /*ede0*/  FMNMX.FTZ R178, R170, R179, !PT ;  /* 0x000000b3aab27209 */ /* 0x004fe20007810000 */
[----:B------:R-:W2:Y:S01]  /*edf0*/  MUFU.TANH R182, R182 ;  /* 0x000000b600b67308 */ /* 0x000ea20000002400 */
[----:B------:R-:W-:-:S02]  /*ee00*/  FFMA.FTZ R193, R193, R177, -R222 ;  /* 0x000000b1c1c17223 */ /* 0x000fc400000108de */
        /* <DEDUP_REMOVED lines=79> */
[----:B------:R-:W-:Y:S01]  /*f300*/  IADD3 R179, -R225, 0xb, RZ ;  /* 0x0000000be1b37810 */ /* 0x000fe20007ffe1ff */
[-C--:B------:R-:W-:Y:S01]  /*f310*/  FMUL.FTZ R109, R109, R15.reuse ;  /* 0x0000000f6d6d7220 */ /* 0x080fe20000410000 */
[----:B------:R-:W-:Y:S01]  /*f320*/  FMUL.FTZ R112, R112, R15 ;  /* 0x0000000f70707220 */ /* 0x000fe20000410000 */
[C---:B------:R-:W-:Y:S01]  /*f330*/  FADD.FTZ R196, -R178.reuse, R214 ;  /* 0x000000d6b2c47221 */ /* 0x040fe20000010100 */
[----:B------:R-:W-:Y:S01]  /*f340*/  FMUL.FTZ R226, R178, R177 ;  /* 0x000000b1b2e27220 */ /* 0x000fe20000410000 */
[----:B------:R-:W-:Y:S01]  /*f350*/  MUFU.EX2 R167, R167 ;  /* 0x000000a700a77308 */ /* 0x000fe20000000800 */
[----:B------:R-:W-:Y:S01]  /*f360*/  FMUL.FTZ R113, R113, R15 ;  /* 0x0000000f71717220 */ /* 0x000fe20000410000 */
[-C--:B------:R-:W-:Y:S01]  /*f370*/  FMUL.FTZ R196, R196, R177.reuse ;  /* 0x000000b1c4c47220 */ /* 0x080fe20000410000 */
[-CC-:B------:R-:W-:Y:S01]  /*f380*/  FFMA.FTZ R214, R154, R177.reuse, -R226.reuse ;  /* 0x000000b19ad67223 */ /* 0x180fe200000108e2 */
[-CC-:B------:R-:W-:Y:S01]  /*f390*/  FFMA.FTZ R155, R155, R177.reuse, -R226.reuse ;  /* 0x000000b19b9b7223 */ /* 0x180fe200000108e2 */
[-CC-:B------:R-:W-:Y:S01]  /*f3a0*/  FFMA.FTZ R215, R158, R177.reuse, -R226.reuse ;  /* 0x000000b19ed77223 */ /* 0x180fe200000108e2 */
[-CC-:B------:R-:W-:Y:S01]  /*f3b0*/  FFMA.FTZ R159, R159, R177.reuse, -R226.reuse ;  /* 0x000000b19f9f7223 */ /* 0x180fe200000108e2 */
[----:B------:R-:W-:Y:S01]  /*f3c0*/  @!P1 VIADD R154, R13, 0x22840 ;  /* 0x000228400d9a9836 */ /* 0x000fe20000000000 */
[----:B------:R-:W-:Y:S01]  /*f3d0*/  MUFU.EX2 R196, R196 ;  /* 0x000000c400c47308 */ /* 0x000fe20000000800 */
[-CC-:B------:R-:W-:Y:S01]  /*f3e0*/  FFMA.FTZ R161, R161, R177.reuse, -R226.reuse ;  /* 0x000000b1a1a17223 */ /* 0x180fe200000108e2 */
[-CC-:B------:R-:W-:Y:S01]  /*f3f0*/  FFMA.FTZ R221, R162, R177.reuse, -R226.reuse ;  /* 0x000000b1a2dd7223 */ /* 0x180fe200000108e2 */
[-C--:B------:R-:W-:Y:S01]  /*f400*/  FFMA.FTZ R222, R164, R177.reuse, -R226 ;  /* 0x000000b1a4de7223 */ /* 0x080fe200000108e2 */
[----:B------:R-:W-:Y:S01]  /*f410*/  @!P1 PRMT R154, RZ, 0x654, R154 ;  /* 0x00000654ff9a9816 */ /* 0x000fe2000000009a */
[----:B------:R0:W-:Y:S06]  /*f420*/  BAR.ARV R179, 0x100 ;  /* 0x000400b30000751d */ /* 0x0001ec0000002000 */
[----:B------:R-:W2:Y:S01]  /*f430*/  MUFU.EX2 R214, R214 ;  /* 0x000000d600d67308 */ /* 0x000ea20000000800 */
[----:B------:R1:W-:Y:S01]  /*f440*/  @!P1 SYNCS.ARRIVE.TRANS64.RED.A1T0 RZ, [R154+URZ], RZ ;  /* 0x000000ff9aff99a7 */ /* 0x0003e2000810043f */
[-CC-:B------:R-:W-:Y:S01]  /*f450*/  FFMA.FTZ R223, R166, R177.reuse, -R226.reuse ;  /* 0x000000b1a6df7223 */ /* 0x180fe200000108e2 */
[-CC-:B------:R-:W-:Y:S01]  /*f460*/  FFMA.FTZ R169, R169, R177.reuse, -R226.reuse ;  /* 0x000000b1a9a97223 */ /* 0x180fe200000108e2 */
[-CC-:B------:R-:W-:Y:S01]  /*f470*/  FFMA.FTZ R224, R170, R177.reuse, -R226.reuse ;  /* 0x000000b1aae07223 */ /* 0x180fe200000108e2 */
[-CC-:B------:R-:W-:Y:S01]  /*f480*/  FFMA.FTZ R171, R171, R177.reuse, -R226.reuse ;  /* 0x000000b1abab7223 */ /* 0x180fe200000108e2 */
[-CC-:B------:R-:W-:Y:S01]  /*f490*/  FFMA.FTZ R175, R175, R177.reuse, -R226.reuse ;  /* 0x000000b1afaf7223 */ /* 0x180fe200000108e2 */
[----:B------:R-:W-:Y:S01]  /*f4a0*/  FFMA.FTZ R197, R197, R177, -R226 ;  /* 0x000000b1c5c57223 */ /* 0x000fe200000108e2 */
[----:B------:R-:W4:Y:S01]  /*f4b0*/  MUFU.EX2 R155, R155 ;  /* 0x0000009b009b7308 */ /* 0x000f220000000800 */
[----:B-1----:R-:W-:Y:S01]  /*f4c0*/  FFMA.FTZ R154, R15, R3, R152 ;  /* 0x000000030f9a7223 */ /* 0x002fe20000010098 */
[----:B---3--:R-:W-:Y:S01]  /*f4d0*/  F2FP.BF16.F32.PACK_AB R152, R153, R152 ;  /* 0x000000989998723e */ /* 0x008fe200000010ff */
[-C--:B------:R-:W-:Y:S01]  /*f4e0*/  FMUL.FTZ R116, R116, R15.reuse ;  /* 0x0000000f74747220 */ /* 0x080fe20000410000 */
[-C--:B------:R-:W-:Y:S01]  /*f4f0*/  FMUL.FTZ R117, R117, R15.reuse ;  /* 0x0000000f75757220 */ /* 0x080fe20000410000 */
[----:B------:R-:W-:Y:S01]  /*f500*/  FADD.FTZ R3, R153, R154 ;  /* 0x0000009a99037221 */ /* 0x000fe20000010000 */
[-C--:B------:R-:W-:Y:S01]  /*f510*/  FMUL.FTZ R120, R120, R15.reuse ;  /* 0x0000000f78787220 */ /* 0x080fe20000410000 */
[-C--:B------:R-:W-:Y:S01]  /*f520*/  FMUL.FTZ R121, R121, R15.reuse ;  /* 0x0000000f79797220 */ /* 0x080fe20000410000 */
[----:B------:R-:W1:Y:S01]  /*f530*/  MUFU.EX2 R215, R215 ;  /* 0x000000d700d77308 */ /* 0x000e620000000800 */
[----:B--2---:R-:W-:Y:S01]  /*f540*/  FFMA.FTZ R0, R196, R0, R214 ;  /* 0x00000000c4007223 */ /* 0x004fe200000100d6 */
[----:B------:R-:W-:Y:S01]  /*f550*/  FADD.FTZ R154, R156, R3 ;  /* 0x000000039c9a7221 */ /* 0x000fe20000010000 */
[-C--:B------:R-:W-:Y:S01]  /*f560*/  FMUL.FTZ R124, R124, R15.reuse ;  /* 0x0000000f7c7c7220 */ /* 0x080fe20000410000 */
[-C--:B------:R-:W-:Y:S01]  /*f570*/  FMUL.FTZ R125, R125, R15.reuse ;  /* 0x0000000f7d7d7220 */ /* 0x080fe20000410000 */
[-C--:B------:R-:W-:Y:S01]  /*f580*/  FMUL.FTZ R128, R128, R15.reuse ;  /* 0x0000000f80807220 */ /* 0x080fe20000410000 */
[C---:B------:R-:W-:Y:S01]  /*f590*/  FADD.FTZ R3, R157.reuse, R154 ;  /* 0x0000009a9d037221 */ /* 0x040fe20000010000 */
[----:B------:R-:W-:Y:S01]  /*f5a0*/  F2FP.BF16.F32.PACK_AB R154, R157, R156 ;  /* 0x0000009c9d9a723e */ /* 0x000fe200000010ff */
[----:B------:R-:W2:Y:S01]  /*f5b0*/  MUFU.EX2 R159, R159 ;  /* 0x0000009f009f7308 */ /* 0x000ea20000000800 */
[----:B----4-:R-:W-:Y:S01]  /*f5c0*/  FADD.FTZ R0, R155, R0 ;  /* 0x000000009b007221 */ /* 0x010fe20000010000 */
[----:B------:R-:W-:Y:S01]  /*f5d0*/  FADD.FTZ R3, R160, R3 ;  /* 0x00000003a0037221 */ /* 0x000fe20000010000 */
[-C--:B------:R-:W-:Y:S01]  /*f5e0*/  FMUL.FTZ R129, R129, R15.reuse ;  /* 0x0000000f81817220 */ /* 0x080fe20000410000 */
[-C--:B------:R-:W-:Y:S01]  /*f5f0*/  FMUL.FTZ R132, R132, R15.reuse ;  /* 0x0000000f84847220 */ /* 0x080fe20000410000 */
[-C--:B------:R-:W-:Y:S01]  /*f600*/  FMUL.FTZ R133, R133, R15.reuse ;  /* 0x0000000f85857220 */ /* 0x080fe20000410000 */
[----:B------:R-:W-:Y:S01]  /*f610*/  FADD.FTZ R156, R200, R3 ;  /* 0x00000003c89c7221 */ /* 0x000fe20000010000 */
[-C--:B------:R-:W-:Y:S01]  /*f620*/  FMUL.FTZ R136, R136, R15.reuse ;  /* 0x0000000f88887220 */ /* 0x080fe20000410000 */
[----:B------:R-:W3:Y:S01]  /*f630*/  MUFU.EX2 R161, R161 ;  /* 0x000000a100a17308 */ /* 0x000ee20000000800 */
[----:B-1----:R-:W-:Y:S01]  /*f640*/  FADD.FTZ R0, R215, R0 ;  /* 0x00000000d7007221 */ /* 0x002fe20000010000 */
        /* <DEDUP_REMOVED lines=11> */
[-C--:B------:R-:W-:Y:S01]  /*f700*/  FFMA.FTZ R202, R202, R177.reuse, -R226 ;  /* 0x000000b1caca7223 */ /* 0x080fe200000108e2 */
[----:B------:R-:W-:Y:S01]  /*f710*/  FADD.FTZ R3, R167, R164 ;  /* 0x000000a4a7037221 */ /* 0x000fe20000010000 */
[-C--:B------:R-:W-:Y:S01]  /*f720*/  FFMA.FTZ R162, R182, R177.reuse, -R226 ;  /* 0x000000b1b6a27223 */ /* 0x080fe200000108e2 */
[----:B------:R-:W2:Y:S01]  /*f730*/  MUFU.EX2 R222, R222 ;  /* 0x000000de00de7308 */ /* 0x000ea20000000800 */
[----:B---3--:R-:W-:Y:S01]  /*f740*/  FADD.FTZ R0, R161, R0 ;  /* 0x00000000a1007221 */ /* 0x008fe20000010000 */
[-CC-:B------:R-:W-:Y:S01]  /*f750*/  FFMA.FTZ R158, R183, R177.reuse, -R226.reuse ;  /* 0x000000b1b79e7223 */ /* 0x180fe200000108e2 */
[-CC-:B------:R-:W-:Y:S01]  /*f760*/  FFMA.FTZ R186, R186, R177.reuse, -R226.reuse ;  /* 0x000000b1baba7223 */ /* 0x180fe200000108e2 */
[-CC-:B------:R-:W-:Y:S01]  /*f770*/  FFMA.FTZ R187, R187, R177.reuse, -R226.reuse ;  /* 0x000000b1bbbb7223 */ /* 0x180fe200000108e2 */
[-CC-:B------:R-:W-:Y:S01]  /*f780*/  FFMA.FTZ R190, R190, R177.reuse, -R226.reuse ;  /* 0x000000b1bebe7223 */ /* 0x180fe200000108e2 */
[-CC-:B------:R-:W-:Y:S01]  /*f790*/  FFMA.FTZ R191, R191, R177.reuse, -R226.reuse ;  /* 0x000000b1bfbf7223 */ /* 0x180fe200000108e2 */
[-C--:B------:R-:W-:Y:S01]  /*f7a0*/  FFMA.FTZ R194, R194, R177.reuse, -R226 ;  /* 0x000000b1c2c27223 */ /* 0x080fe200000108e2 */
[----:B------:R-:W3:Y:S01]  /*f7b0*/  MUFU.EX2 R223, R223 ;  /* 0x000000df00df7308 */ /* 0x000ee20000000800 */
[----:B-1----:R-:W-:Y:S01]  /*f7c0*/  FADD.FTZ R153, R221, R0 ;  /* 0x00000000dd997221 */ /* 0x002fe20000010000 */
[----:B------:R-:W-:Y:S01]  /*f7d0*/  F2FP.BF16.F32.PACK_AB R156, R200, R160 ;  /* 0x000000a0c89c723e */ /* 0x000fe200000010ff */
[-CC-:B------:R-:W-:Y:S01]  /*f7e0*/  FFMA.FTZ R195, R195, R177.reuse, -R226.reuse ;  /* 0x000000b1c3c37223 */ /* 0x180fe200000108e2 */
[-CC-:B------:R-:W-:Y:S01]  /*f7f0*/  FFMA.FTZ R198, R198, R177.reuse, -R226.reuse ;  /* 0x000000b1c6c67223 */ /* 0x180fe200000108e2 */
[----:B------:R-:W-:Y:S01]  /*f800*/  FFMA.FTZ R199, R199, R177, -R226 ;  /* 0x000000b1c7c77223 */ /* 0x000fe200000108e2 */
[----:B------:R-:W-:Y:S01]  /*f810*/  F2FP.BF16.F32.PACK_AB R157, R221, R161 ;  /* 0x000000a1dd9d723e */ /* 0x000fe200000010ff */
        /* <DEDUP_REMOVED lines=87> */
[----:B------:R-:W-:-:S02]  /*fd90*/  FMUL.FTZ R151, R151, R196 ;  /* 0x000000c497977220 */ /* 0x000fc40000410000 */
[----:B------:R-:W3:Y:S01]  /*fda0*/  MUFU.EX2 R180, R180 ;  /* 0x000000b400b47308 */ /* 0x000ee20000000800 */
[C---:B-1----:R-:W-:Y:S01]  /*fdb0*/  FADD.FTZ R3, R176.reuse, R3 ;  /* 0x00000003b0037221 */ /* 0x042fe20000010000 */
[----:B------:R-:W-:-:S06]  /*fdc0*/  F2FP.BF16.F32.PACK_AB R164, R176, R174 ;  /* 0x000000aeb0a4723e */ /* 0x000fcc00000010ff */
[----:B------:R1:W4:Y:S01]  /*fdd0*/  MUFU.EX2 R183, R162 ;  /* 0x000000a200b77308 */ /* 0x0003220000000800 */
[----:B--2---:R-:W-:-:S07]  /*fde0*/  FADD.FTZ R0, R182, R153 ;  /* 0x00000099b6007221 */ /* 0x004fce0000010000 */
[----:B------:R-:W2:Y:S01]  /*fdf0*/  MUFU.EX2 R181, R181 ;  /* 0x000000b500b57308 */ /* 0x000ea20000000800 */
[----:B---3--:R-:W-:Y:S01]  /*fe00*/  FADD.FTZ R166, R180, R3 ;  /* 0x00000003b4a67221 */ /* 0x008fe20000010000 */
[----:B-1----:R-:W-:-:S06]  /*fe10*/  F2FP.BF16.F32.PACK_AB R162, R173, R172 ;  /* 0x000000acada2723e */ /* 0x002fcc00000010ff */
[----:B------:R1:W3:Y:S01]  /*fe20*/  MUFU.EX2 R197, R158 ;  /* 0x0000009e00c57308 */ /* 0x0002e20000000800 */
[----:B----4-:R-:W-:-:S07]  /*fe30*/  FADD.FTZ R0, R183, R0 ;  /* 0x00000000b7007221 */ /* 0x010fce0000010000 */
[----:B------:R-:W4:Y:S01]  /*fe40*/  MUFU.EX2 R184, R184 ;  /* 0x000000b800b87308 */ /* 0x000f220000000800 */
[----:B--2---:R-:W-:Y:S01]  /*fe50*/  FADD.FTZ R3, R181, R166 ;  /* 0x000000a6b5037221 */ /* 0x004fe20000010000 */
[----:B-1----:R-:W-:Y:S02]  /*fe60*/  F2FP.BF16.F32.PACK_AB R158, R165, R163 ;  /* 0x000000a3a59e723e */ /* 0x002fe400000010ff */
[----:B------:R-:W-:Y:S02]  /*fe70*/  F2FP.BF16.F32.PACK_AB R166, R181, R180 ;  /* 0x000000b4b5a6723e */ /* 0x000fe400000010ff */
[----:B------:R-:W-:Y:S02]  /*fe80*/  F2FP.BF16.F32.PACK_AB R165, R182, R15 ;  /* 0x0000000fb6a5723e */ /* 0x000fe400000010ff */
[----:B------:R-:W1:Y:S01]  /*fe90*/  MUFU.EX2 R186, R186 ;  /* 0x000000ba00ba7308 */ /* 0x000e620000000800 */
[C---:B---3--:R-:W-:Y:S01]  /*fea0*/  FADD.FTZ R153, R197.reuse, R0 ;  /* 0x00000000c5997221 */ /* 0x048fe20000010000 */
[----:B------:R-:W-:-:S06]  /*feb0*/  F2FP.BF16.F32.PACK_AB R167, R197, R183 ;  /* 0x000000b7c5a7723e */ /* 0x000fcc00000010ff */
[----:B------:R-:W2:Y:S01]  /*fec0*/  MUFU.EX2 R185, R185 ;  /* 0x000000b900b97308 */ /* 0x000ea20000000800 */
[----:B----4-:R-:W-:-:S07]  /*fed0*/  FADD.FTZ R168, R184, R3 ;  /* 0x00000003b8a87221 */ /* 0x010fce0000010000 */
        /* <DEDUP_REMOVED lines=10> */
[----:B--2---:R-:W-:Y:S01]  /*ff80*/  FADD.FTZ R0, R190, R153 ;  /* 0x00000099be007221 */ /* 0x004fe20000010000 */
[----:B------:R-:W-:Y:S02]  /*ff90*/  F2FP.BF16.F32.PACK_AB R153, R155, R214 ;  /* 0x000000d69b99723e */ /* 0x000fe400000010ff */
[----:B------:R-:W-:Y:S02]  /*ffa0*/  F2FP.BF16.F32.PACK_AB R155, R159, R215 ;  /* 0x000000d79f9b723e */ /* 0x000fe400000010ff */
        /* <DEDUP_REMOVED lines=9> */
[----:B---3--:R-:W-:-:S07]  /*10040*/  FADD.FTZ R163, R173, R0 ;  /* 0x00000000ada37221 */ /* 0x008fce0000010000 */
[----:B------:R-:W3:Y:S01]  /*10050*/  MUFU.EX2 R193, R193 ;  /* 0x000000c100c17308 */ /* 0x000ee20000000800 */
[----:B-1----:R-:W-:-:S07]  /*10060*/  FADD.FTZ R172, R201, R172 ;  /* 0x000000acc9ac7221 */ /* 0x002fce0000010000 */
[----:B------:R-:W1:Y:S01]  /*10070*/  MUFU.EX2 R198, R198 ;  /* 0x000000c600c67308 */ /* 0x000e620000000800 */
[C---:B--2---:R-:W-:Y:S01]  /*10080*/  FADD.FTZ R169, R176.reuse, R163 ;  /* 0x000000a3b0a97221 */ /* 0x044fe20000010000 */
[----:B------:R-:W-:Y:S02]  /*10090*/  F2FP.BF16.F32.PACK_AB R163, R175, R171 ;  /* 0x000000abafa3723e */ /* 0x000fe400000010ff */
[----:B------:R-:W-:Y:S02]  /*100a0*/  F2FP.BF16.F32.PACK_AB R171, R191, R190 ;  /* 0x000000bebfab723e */ /* 0x000fe400000010ff */
[----:B------:R-:W-:Y:S02]  /*100b0*/  F2FP.BF16.F32.PACK_AB R173, R176, R173 ;  /* 0x000000adb0ad723e */ /* 0x000fe400000010ff */
[----:B------:R-:W2:Y:S01]  /*100c0*/  MUFU.EX2 R203, R203 ;  /* 0x000000cb00cb7308 */ /* 0x000ea20000000800 */
[----:B---3--:R-:W-:Y:S01]  /*100d0*/  FADD.FTZ R174, R193, R172 ;  /* 0x000000acc1ae7221 */ /* 0x008fe20000010000 */
[----:B------:R-:W-:-:S06]  /*100e0*/  F2FP.BF16.F32.PACK_AB R172, R201, R192 ;  /* 0x000000c0c9ac723e */ /* 0x000fcc00000010ff */
[----:B------:R-:W3:Y:S01]  /*100f0*/  MUFU.EX2 R199, R199 ;  /* 0x000000c700c77308 */ /* 0x000ee20000000800 */
[----:B-1----:R-:W-:Y:S01]  /*10100*/  FADD.FTZ R0, R198, R169 ;  /* 0x000000a9c6007221 */ /* 0x002fe20000010000 */
[----:B------:R-:W-:Y:S01]  /*10110*/  F2FP.BF16.F32.PACK_AB R169, R187, R186 ;  /* 0x000000babba9723e */ /* 0x000fe200000010ff */
[C---:B--2---:R-:W-:Y:S01]  /*10120*/  FADD.FTZ R3, R203.reuse, R174 ;  /* 0x000000aecb037221 */ /* 0x044fe20000010000 */
[----:B------:R-:W-:Y:S01]  /*10130*/  F2FP.BF16.F32.PACK_AB R174, R203, R193 ;  /* 0x000000c1cbae723e */ /* 0x000fe200000010ff */
[C---:B---3--:R-:W-:Y:S01]  /*10140*/  FADD.FTZ R0, R199.reuse, R0 ;  /* 0x00000000c7007221 */ /* 0x048fe20000010000 */
[----:B------:R-:W-:Y:S01]  /*10150*/  F2FP.BF16.F32.PACK_AB R175, R199, R198 ;  /* 0x000000c6c7af723e */ /* 0x000fe200000010ff */
[----:B0-----:R-:W-:Y:S06]  /*10160*/  @!P0 BRA `(.L_x_11091) ;  /* 0x0000000000048947 */ /* 0x001fec0003800000 */
[----:B------:R-:W-:Y:S01]  /*10170*/  BPT.TRAP 0x1 ;  /* 0x000000040000795c */ /* 0x000fe20000300000 */
.L_x_11091:
[----:B------:R0:W1:Y:S01]  /*10180*/  SYNCS.PHASECHK.TRANS64.TRYWAIT P2, [R13+URZ+0x22850], R14 ;  /* 0x0228500e0d0075a7 */ /* 0x000062000804017f */
[----:B------:R-:W-:Y:S05]  /*10190*/  @!P0 BRA `(.L_x_11092) ;  /* 0x0000000000048947 */ /* 0x000fea0003800000 */
[----:B------:R-:W-:Y:S01]  /*101a0*/  BPT.TRAP 0x1 ;  /* 0x000000040000795c */ /* 0x000fe20000300000 */
.L_x_11092:
[----:B------:R-:W-:Y:S04]  /*101b0*/  BSSY B0, `(.L_x_11093) ;  /* 0x0000004000007945 */ /* 0x000fe80003800000 */
[----:B-1----:R-:W-:Y:S05]  /*101c0*/  @P2 BRA `(.L_x_11094) ;  /* 0x0000000000082947 */ /* 0x002fea0003800000 */
[----:B------:R-:W1:Y:S02]  /*101d0*/  SYNCS.PHASECHK.TRANS64.TRYWAIT P2, [R13+URZ+0x22850], R14 ;  /* 0x0228500e0d0075a7 */ /* 0x000e64000804017f */
[----:B-1----:R-:W-:Y:S05]  /*101e0*/  @!P2 BRA `(.L_x_11095) ;  /* 0x000000a00040a947 */ /* 0x002fea0003800000 */
.L_x_11094:
[----:B------:R-:W-:Y:S05]  /*101f0*/  BSYNC B0 ;  /* 0x0000000000007941 */ /* 0x000fea0003800000 */
.L_x_11093:
[----:B------:R-:W2:Y:S01]  /*10200*/  S2R R176, SR_TID.X ;  /* 0x0000000000b07919 */ /* 0x000ea20000002100 */
[----:B------:R-:W-:Y:S01]  /*10210*/  IMAD.MOV.U32 R15, RZ, RZ, 0xc00 ;  /* 0x00000c00ff0f7424 */ /* 0x000fe200078e00ff */
[----:B------:R-:W-:Y:S05]  /*10220*/  WARPSYNC.ALL ;  /* 0x0000000000007948 */ /* 0x000fea0003800000 */
[----:B01----:R-:W-:Y:S01]  /*10230*/  IMAD R14, R22, R15, UR37 ;  /* 0x00000025160e7e24 */ /* 0x003fe2000f8e020f */
[----:B------:R-:W-:Y:S01]  /*10240*/  ISETP.GT.AND P2, PT, R20, RZ, PT ;  /* 0x000000ff1400720c */ /* 0x000fe20003f44270 */
[----:B------:R-:W-:Y:S02]  /*10250*/  IMAD.MOV.U32 R15, RZ, RZ, 0x40000040 ;  /* 0x40000040ff0f7424 */ /* 0x000fe400078e00ff */
[----:B------:R-:W-:Y:S01]  /*10260*/  @!P1 VIADD R13, R13, 0x22860 ;  /* 0x000228600d0d9836 */ /* 0x000fe20000000000 */
[----:B------:R-:W-:Y:S01]  /*10270*/  R2UR UR6, R14 ;  /* 0x000000000e0672ca */ /* 0x000fe200000e0000 */
[----:B------:R-:W-:Y:S01]  /*10280*/  VIADD R20, R20, 0xffffffff ;  /* 0xffffffff14147836 */ /* 0x000fe20000000000 */
[----:B------:R-:W-:Y:S01]  /*10290*/  R2UR UR7, R15 ;  /* 0x000000000f0772ca */ /* 0x000fe200000e0000 */
[----:B------:R-:W-:Y:S01]  /*102a0*/  IMAD.MOV.U32 R214, RZ, RZ, R178 ;  /* 0x000000ffffd67224 */ /* 0x000fe200078e00b2 */
[----:B------:R-:W-:-:S02]  /*102b0*/  @!P1 PRMT R13, RZ, 0x654, R13 ;  /* 0x00000654ff0d9816 */ /* 0x000fc4000000000d */
        /* <DEDUP_REMOVED lines=17> */
[----:B------:R-:W-:Y:S02]  /*103d0*/  R2UR UR7, R153 ;  /* 0x00000000990772ca */ /* 0x000fe400000e0000 */
[----:B------:R-:W-:Y:S01]  /*103e0*/  MOV R153, 0x40000040 ;  /* 0x4000004000997802 */ /* 0x000fe20000000f00 */
[----:B------:R-:W-:Y:S02]  /*103f0*/  WARPGROUP.DEPBAR.LE gsb0, 0x0 ;  /* 0x00008000000079c5 */ /* 0x000fe40000010000 */
[----:B------:R-:W-:-:S15]  /*10400*/  WARPGROUP.ARRIVE ;  /* 0x00000000000079c5 */ /* 0x000fde0000000000 */
[----:B------:R-:W-:-:S05]  /*10410*/  NOP ;  /* 0x0000000000007918 */ /* 0x000fca0000000000 */
        /* <DEDUP_REMOVED lines=26> */
.L_x_11086:
[----:B------:R-:W-:Y:S05]  /*105c0*/  WARPSYNC.ALL ;  /* 0x0000000000007948 */ /* 0x000fea0003800000 */
[----:B------:R-:W3:Y:S01]  /*105d0*/  SHFL.BFLY PT, R4, R3, 0x2, 0x1f ;  /* 0x0c401f0003047f89 */ /* 0x000ee200000e0000 */
[----:B------:R-:W-:Y:S01]  /*105e0*/  VIADD R22, R22, 0x1 ;  /* 0x0000000116167836 */ /* 0x000fe20000000000 */
[----:B------:R4:W-:Y:S08]  /*105f0*/  BAR.ARV R179, 0x100 ;  /* 0x000400b30000751d */ /* 0x0009f00000002000 */
[----:B------:R-:W-:Y:S06]  /*10600*/  BAR.ARV 0x8, 0x120 ;  /* 0x0204800000007b1d */ /* 0x000fec0000002000 */
[----:B------:R-:W-:Y:S01]  /*10610*/  ISETP.NE.AND P0, PT, R22, 0x2, PT ;  /* 0x000000021600780c */ /* 0x000fe20003f05270 */
[----:B------:R-:W-:Y:S01]  /*10620*/  VIADD R220, R220, 0x1 ;  /* 0x00000001dcdc7836 */ /* 0x000fe20000000000 */
[----:B------:R-:W5:Y:S01]  /*10630*/  SHFL.BFLY PT, R5, R0, 0x2, 0x1f ;  /* 0x0c401f0000057f89 */ /* 0x000f6200000e0000 */
[----:B------:R-:W-:-:S02]  /*10640*/  PLOP3.LUT P1, PT, PT, PT, PT, 0x8, 0x0 ;  /* 0x000000000000781c */ /* 0x000fc40003f2e170 */
[----:B------:R-:W-:Y:S01]  /*10650*/  SEL R10, RZ, 0x1, P0 ;  /* 0x00000001ff0a7807 */ /* 0x000fe20000000000 */
[----:B---3--:R-:W-:Y:S01]  /*10660*/  FADD.FTZ R7, R4, R3 ;  /* 0x0000000304077221 */ /* 0x008fe20000010000 */
[----:B------:R-:W-:Y:S01]  /*10670*/  IMAD.MOV.U32 R3, RZ, RZ, -0x800000 ;  /* 0xff800000ff037424 */ /* 0x000fe200078e00ff */
[----:B------:R-:W-:Y:S02]  /*10680*/  SEL R22, R22, RZ, P0 ;  /* 0x000000ff16167207 */ /* 0x000fe40000000000 */
[----:B------:R-:W-:Y:S01]  /*10690*/  LOP3.LUT R23, R23, R10, RZ, 0x3c, !PT ;  /* 0x0000000a17177212 */ /* 0x000fe200078e3cff */
[----:B------:R-:W3:Y:S01]  /*106a0*/  SHFL.BFLY PT, R4, R7, 0x1, 0x1f ;  /* 0x0c201f0007047f89 */ /* 0x000ee200000e0000 */
[----:B-----5:R-:W-:Y:S01]  /*106b0*/  FADD.FTZ R8, R5, R0 ;  /* 0x0000000005087221 */ /* 0x020fe20000010000 */
[----:B------:R-:W-:-:S04]  /*106c0*/  IMAD.MOV.U32 R0, RZ, RZ, RZ ;  /* 0x000000ffff007224 */ /* 0x000fc800078e00ff */
[----:B------:R-:W5:Y:S01]  /*106d0*/  SHFL.BFLY PT, R9, R8, 0x1, 0x1f ;  /* 0x0c201f0008097f89 */ /* 0x000f6200000e0000 */
[----:B---3--:R-:W-:Y:S01]  /*106e0*/  FADD.FTZ R5, R7, R4 ;  /* 0x0000000407057221 */ /* 0x008fe20000010000 */
[----:B------:R-:W-:-:S04]  /*106f0*/  IMAD.MOV.U32 R4, RZ, RZ, RZ ;  /* 0x000000ffff047224 */ /* 0x000fc800078e00ff */
[----:B------:R-:W-:-:S13]  /*10700*/  FSETP.NE.FTZ.AND P2, PT, R5, RZ, PT ;  /* 0x000000ff0500720b */ /* 0x000fda0003f55000 */
[----:B------:R-:W3:Y:S01]  /*10710*/  @P2 MUFU.LG2 R11, R5 ;  /* 0x00000005000b2308 */ /* 0x000ee20000000c00 */
[----:B------:R-:W-:Y:S01]  /*10720*/  @P2 FMUL.FTZ R10, R177, 0.69314718246459960938 ;  /* 0x3f317218b10a2820 */ /* 0x000fe20000410000 */
[----:B-----5:R-:W-:-:S05]  /*10730*/  FADD.FTZ R6, R8, R9 ;  /* 0x0000000908067221 */ /* 0x020fca0000010000 */
[----:B------:R-:W-:Y:S01]  /*10740*/  FSETP.NE.FTZ.AND P3, PT, R6, RZ, PT ;  /* 0x000000ff0600720b */ /* 0x000fe20003f75000 */
[----:B------:R-:W5:Y:S01]  /*10750*/  @P2 MUFU.RCP R4, R5 ;  /* 0x0000000500042308 */ /* 0x000f620000001000 */
[----:B---3--:R-:W-:-:S11]  /*10760*/  @P2 FMUL.FTZ R11, R11, 0.69314718246459960938 ;  /* 0x3f3172180b0b2820 */ /* 0x008fd60000410000 */
[----:B------:R-:W3:Y:S01]  /*10770*/  @P3 MUFU.LG2 R12, R6 ;  /* 0x00000006000c3308 */ /* 0x000ee20000000c00 */
[----:B------:R-:W-:Y:S01]  /*10780*/  @P3 FMUL.FTZ R177, R177, 0.69314718246459960938 ;  /* 0x3f317218b1b13820 */ /* 0x000fe20000410000 */
[-C--:B-----5:R-:W-:Y:S01]  /*10790*/  FMUL.FTZ R158, R72, R4.reuse ;  /* 0x00000004489e7220 */ /* 0x0a0fe20000410000 */
[-C--:B------:R-:W-:Y:S01]  /*107a0*/  FMUL.FTZ R160, R80, R4.reuse ;  /* 0x0000000450a07220 */ /* 0x080fe20000410000 */
[----:B------:R-:W-:-:S04]  /*107b0*/  FMUL.FTZ R24, R24, R4 ;  /* 0x0000000418187220 */ /* 0x000fc80000410000 */
[----:B------:R-:W5:Y:S01]  /*107c0*/  @P3 MUFU.RCP R0, R6 ;  /* 0x0000000600003308 */ /* 0x000f620000001000 */
        /* <DEDUP_REMOVED lines=128> */
[----:B----4-:R-:W-:-:S07]  /*10fd0*/  @P3 FFMA.FTZ R3, R177, R178, R12 ;  /* 0x000000b2b1033223 */ /* 0x010fce000001000c */
.L_x_11020:
[----:B------:R-:W-:Y:S05]  /*10fe0*/  WARPSYNC.ALL ;  /* 0x0000000000007948 */ /* 0x000fea0003800000 */
[----:B------:R-:W3:Y:S08]  /*10ff0*/  S2UR UR5, SR_CgaCtaId ;  /* 0x00000000000579c3 */ /* 0x000ef00000008800 */
[----:B------:R-:W-:Y:S06]  /*11000*/  BAR.SYNC.DEFER_BLOCKING 0x5, 0x120 ;  /* 0x0144800000007b1d */ /* 0x000fec0000010000 */
[----:B------:R-:W-:Y:S01]  /*11010*/  UMOV UR4, 0x400 ;  /* 0x0000040000047882 */ /* 0x000fe20000000000 */
[----:B------:R-:W-:Y:S01]  /*11020*/  BSSY B0, `(.L_x_11097) ;  /* 0x0000293000007945 */ /* 0x000fe20003800000 */
[----:B---3--:R-:W-:-:S06]  /*11030*/  ULEA UR4, UR5, UR4, 0x18 ;  /* 0x0000000405047291 */ /* 0x008fcc000f8ec03f */
[----:B------:R-:W-:-:S05]  /*11040*/  IMAD.U32 R18, RZ, RZ, UR4 ;  /* 0x00000004ff127e24 */ /* 0x000fca000f8e00ff */
[----:B------:R3:W4:Y:S01]  /*11050*/  LDS.128 R200, [R18+0x228d0] ;  /* 0x0228d00012c87984 */ /* 0x0007220000000c00 */
[----:B------:R-:W-:Y:S06]  /*11060*/  BAR.ARV 0x4, 0x120 ;  /* 0x0104800000007b1d */ /* 0x000fec0000002000 */
[----:B------:R-:W-:Y:S05]  /*11070*/  @P1 BRA `(.L_x_11098) ;  /* 0x0000001c00501947 */ /* 0x000fea0003800000 */
[----:B------:R-:W3:Y:S01]  /*11080*/  LDL R10, [R1+0xc] ;  /* 0x00000c00010a7983 */ /* 0x000ee20000100800 */
[----:B------:R-:W-:Y:S05]  /*11090*/  WARPSYNC.ALL ;  /* 0x0000000000007948 */ /* 0x000fea0003800000 */
[----:B------:R-:W0:Y:S01]  /*110a0*/  S2R R11, SR_SWINHI ;  /* 0x00000000000b7919 */ /* 0x000e220000002f00 */
        /* <DEDUP_REMOVED lines=18> */
[----:B012---:R-:W-:Y:S02]  /*111d0*/  MOV R13, R11 ;  /* 0x0000000b000d7202 */ /* 0x007fe40000000f00 */
        /* <DEDUP_REMOVED lines=23> */
[----:B------:R-:W-:Y:S01]  /*11350*/  BAR.SYNC.DEFER_BLOCKING 0x1, 0x100 ;  /* 0x0044000000007b1d */ /* 0x000fe20000010000 */
[----:B---3--:R-:W-:-:S03]  /*11360*/  IMAD.WIDE R126, R10, 0x2, R12 ;  /* 0x000000020a7e7825 */ /* 0x008fc600078e020c */
[C---:B------:R-:W-:Y:S02]  /*11370*/  IADD3 R173, P1, R126.reuse, 0x20, RZ ;  /* 0x000000207ead7810 */ /* 0x040fe40007f3e0ff */
[----:B------:R-:W-:Y:S02]  /*11380*/  IADD3 R175, P2, R126, 0x40, RZ ;  /* 0x000000407eaf7810 */ /* 0x000fe40007f5e0ff */
[----:B------:R-:W-:Y:S01]  /*11390*/  LOP3.LUT R20, R173, 0x380, RZ, 0xc0, !PT ;  /* 0x00000380ad147812 */ /* 0x000fe200078ec0ff */
[----:B------:R-:W-:Y:S01]  /*113a0*/  IMAD.X R21, RZ, RZ, R127, P1 ;  /* 0x000000ffff157224 */ /* 0x000fe200008e067f */
[----:B-----5:R-:W-:Y:S02]  /*113b0*/  IADD3.X R31, RZ, R127, RZ, P2, !PT ;  /* 0x0000007fff1f7210 */ /* 0x020fe400017fe4ff */
[----:B------:R-:W-:Y:S02]  /*113c0*/  SHF.R.U64 R20, R20, 0x3, RZ ;  /* 0x0000000314147819 */ /* 0x000fe400000012ff */
[----:B------:R-:W-:-:S02]  /*113d0*/  IADD3 R102, P2, R126, 0x8000, RZ ;  /* 0x000080007e667810 */ /* 0x000fc40007f5e0ff */
[----:B------:R-:W-:Y:S02]  /*113e0*/  IADD3 R183, P0, R126, 0x4040, RZ ;  /* 0x000040407eb77810 */ /* 0x000fe40007f1e0ff */
[----:B------:R-:W-:Y:S01]  /*113f0*/  LOP3.LUT R20, R20, R173, RZ, 0x3c, !PT ;  /* 0x000000ad14147212 */ /* 0x000fe200078e3cff */
[--C-:B------:R-:W-:Y:S01]  /*11400*/  IMAD.X R103, RZ, RZ, R127.reuse, P2 ;  /* 0x000000ffff677224 */ /* 0x100fe200010e067f */
[----:B------:R-:W-:Y:S01]  /*11410*/  IADD3 R177, P3, R126, 0x60, RZ ;  /* 0x000000607eb17810 */ /* 0x000fe20007f7e0ff */
[--C-:B------:R-:W-:Y:S01]  /*11420*/  IMAD.X R95, RZ, RZ, R127.reuse, P0 ;  /* 0x000000ffff5f7224 */ /* 0x100fe200000e067f */
[----:B------:R-:W-:Y:S02]  /*11430*/  LOP3.LUT R173, R102, 0x380, RZ, 0xc0, !PT ;  /* 0x0000038066ad7812 */ /* 0x000fe400078ec0ff */
[----:B------:R-:W-:Y:S01]  /*11440*/  LOP3.LUT R30, R175, 0x380, RZ, 0xc0, !PT ;  /* 0x00000380af1e7812 */ /* 0x000fe200078ec0ff */
[----:B------:R-:W-:Y:S01]  /*11450*/  IMAD.X R39, RZ, RZ, R127, P3 ;  /* 0x000000ffff277224 */ /* 0x000fe200018e067f */
[----:B------:R-:W-:-:S02]  /*11460*/  IADD3 R179, P4, R126, 0x4000, RZ ;  /* 0x000040007eb37810 */ /* 0x000fc40007f9e0ff */
[----:B------:R-:W-:Y:S02]  /*11470*/  LOP3.LUT R38, R177, 0x380, RZ, 0xc0, !PT ;  /* 0x00000380b1267812 */ /* 0x000fe400078ec0ff */
[----:B------:R-:W-:Y:S01]  /*11480*/  SHF.R.U64 R173, R173, 0x3, RZ ;  /* 0x00000003adad7819 */ /* 0x000fe200000012ff */
[--C-:B------:R-:W-:Y:S01]  /*11490*/  IMAD.X R87, RZ, RZ, R127.reuse, P4 ;  /* 0x000000ffff577224 */ /* 0x100fe200020e067f */
[C---:B------:R-:W-:Y:S02]  /*114a0*/  LOP3.LUT R15, R126.reuse, 0x380, RZ, 0xc0, !PT ;  /* 0x000003807e0f7812 */ /* 0x040fe400078ec0ff */
        /* <DEDUP_REMOVED lines=12> */
[----:B------:R-:W-:-:S02]  /*11570*/  LOP3.LUT R102, R173, R102, RZ, 0x3c, !PT ;  /* 0x00000066ad667212 */ /* 0x000fc400078e3cff */
[----:B------:R-:W-:Y:S02]  /*11580*/  IADD3 R110, P4, R126, 0x8040, RZ ;  /* 0x000080407e6e7810 */ /* 0x000fe40007f9e0ff */
[----:B------:R-:W-:Y:S02]  /*11590*/  SHF.R.U64 R15, R15, 0x3, RZ ;  /* 0x000000030f0f7819 */ /* 0x000fe400000012ff */
[----:B------:R-:W-:Y:S01]  /*115a0*/  LOP3.LUT R86, R179, 0x380, RZ, 0xc0, !PT ;  /* 0x00000380b3567812 */ /* 0x000fe200078ec0ff */
[----:B------:R-:W-:Y:S01]  /*115b0*/  IMAD.X R111, RZ, RZ, R127, P4 ;  /* 0x000000ffff6f7224 */ /* 0x000fe200020e067f */
[----:B------:R-:W-:Y:S02]  /*115c0*/  LOP3.LUT R173, R10, 0x380, RZ, 0xc0, !PT ;  /* 0x000003800aad7812 */ /* 0x000fe400078ec0ff */
[----:B------:R-:W-:Y:S02]  /*115d0*/  LOP3.LUT R30, R30, R175, RZ, 0x3c, !PT ;  /* 0x000000af1e1e7212 */ /* 0x000fe400078e3cff */
[----:B------:R-:W-:-:S02]  /*115e0*/  LOP3.LUT R90, R181, 0x380, RZ, 0xc0, !PT ;  /* 0x00000380b55a7812 */ /* 0x000fc400078ec0ff */
[----:B------:R-:W-:Y:S02]  /*115f0*/  LOP3.LUT R174, R151, 0x380, RZ, 0xc0, !PT ;  /* 0x0000038097ae7812 */ /* 0x000fe400078ec0ff */
[----:B------:R-:W-:Y:S02]  /*11600*/  LOP3.LUT R94, R183, 0x380, RZ, 0xc0, !PT ;  /* 0x00000380b75e7812 */ /* 0x000fe400078ec0ff */
[----:B------:R-:W-:Y:S02]  /*11610*/  LOP3.LUT R175, R106, 0x380, RZ, 0xc0, !PT ;  /* 0x000003806aaf7812 */ /* 0x000fe400078ec0ff */
[C---:B------:R-:W-:Y:S02]  /*11620*/  IADD3 R114, P5, R126.reuse, 0x8060, RZ ;  /* 0x000080607e727810 */ /* 0x040fe40007fbe0ff */
[C---:B------:R-:W-:Y:S02]  /*11630*/  IADD3 R122, P1, R126.reuse, 0xc020, RZ ;  /* 0x0000c0207e7a7810 */ /* 0x040fe40007f3e0ff */
[----:B------:R-:W-:Y:S01]  /*11640*/  IADD3 R14, P3, R126, 0xc060, RZ ;  /* 0x0000c0607e0e7810 */ /* 0x000fe20007f7e0ff */
[--C-:B------:R-:W-:Y:S01]  /*11650*/  IMAD.X R115, RZ, RZ, R127.reuse, P5 ;  /* 0x000000ffff737224 */ /* 0x100fe200028e067f */
[----:B------:R-:W-:Y:S01]  /*11660*/  LOP3.LUT R38, R38, R177, RZ, 0x3c, !PT ;  /* 0x000000b126267212 */ /* 0x000fe200078e3cff */
[----:B------:R-:W-:Y:S01]  /*11670*/  IMAD.X R123, RZ, RZ, R127, P1 ;  /* 0x000000ffff7b7224 */ /* 0x000fe200008e067f */
[----:B------:R-:W-:-:S02]  /*11680*/  LOP3.LUT R98, R185, 0x380, RZ, 0xc0, !PT ;  /* 0x00000380b9627812 */ /* 0x000fc400078ec0ff */
[----:B------:R-:W-:Y:S01]  /*11690*/  LOP3.LUT R126, R15, R126, RZ, 0x3c, !PT ;  /* 0x0000007e0f7e7212 */ /* 0x000fe200078e3cff */
[----:B------:R-:W-:Y:S01]  /*116a0*/  IMAD.X R15, RZ, RZ, R127, P3 ;  /* 0x000000ffff0f7224 */ /* 0x000fe200018e067f */
[----:B------:R-:W-:Y:S02]  /*116b0*/  SHF.R.U64 R86, R86, 0x3, RZ ;  /* 0x0000000356567819 */ /* 0x000fe400000012ff */
        /* <DEDUP_REMOVED lines=8> */
[----:B------:R-:W-:Y:S02]  /*11740*/  SHF.R.U64 R177, R177, 0x3, RZ ;  /* 0x00000003b1b17819 */ /* 0x000fe400000012ff */
[----:B------:R-:W-:-:S02]  /*11750*/  LOP3.LUT R118, R173, R10, RZ, 0x3c, !PT ;  /* 0x0000000aad767212 */ /* 0x000fc400078e3cff */
[----:B------:R-:W-:Y:S02]  /*11760*/  MOV R126, R126 ;  /* 0x0000007e007e7202 */ /* 0x000fe40000000f00 */
[----:B------:R-:W-:Y:S02]  /*11770*/  LOP3.LUT R90, R90, R181, RZ, 0x3c, !PT ;  /* 0x000000b55a5a7212 */ /* 0x000fe400078e3cff */
[----:B------:R-:W-:Y:S01]  /*11780*/  LOP3.LUT R179, R114, 0x380, RZ, 0xc0, !PT ;  /* 0x0000038072b37812 */ /* 0x000fe200078ec0ff */
[----:B------:R0:W-:Y:S01]  /*11790*/  STSM.16.M88.4 [R126], R24 ;  /* 0x000000187e007844 */ /* 0x0001e20000000200 */
[----:B------:R-:W-:Y:S02]  /*117a0*/  LOP3.LUT R10, R174, R151, RZ, 0x3c, !PT ;  /* 0x00000097ae0a7212 */ /* 0x000fe400078e3cff */
[----:B------:R-:W-:Y:S02]  /*117b0*/  MOV R21, R20 ;  /* 0x0000001400157202 */ /* 0x000fe40000000f00 */
[----:B------:R-:W-:-:S02]  /*117c0*/  LOP3.LUT R94, R94, R183, RZ, 0x3c, !PT ;  /* 0x000000b75e5e7212 */ /* 0x000fc400078e3cff */
[----:B------:R-:W-:Y:S01]  /*117d0*/  LOP3.LUT R106, R175, R106, RZ, 0x3c, !PT ;  /* 0x0000006aaf6a7212 */ /* 0x000fe200078e3cff */
[----:B------:R-:W-:Y:S01]  /*117e0*/  STSM.16.M88.4 [R21], R32 ;  /* 0x0000002015007844 */ /* 0x000fe20000000200 */
[----:B------:R-:W-:Y:S02]  /*117f0*/  MOV R30, R30 ;  /* 0x0000001e001e7202 */ /* 0x000fe40000000f00 */
[----:B------:R-:W-:Y:S02]  /*11800*/  LOP3.LUT R98, R98, R185, RZ, 0x3c, !PT ;  /* 0x000000b962627212 */ /* 0x000fe400078e3cff */
[----:B------:R-:W-:Y:S01]  /*11810*/  LOP3.LUT R175, R122, 0x380, RZ, 0xc0, !PT ;  /* 0x000003807aaf7812 */ /* 0x000fe200078ec0ff */
[----:B------:R1:W-:Y:S01]  /*11820*/  STSM.16.M88.4 [R30], R40 ;  /* 0x000000281e007844 */ /* 0x0003e20000000200 */
[----:B------:R-:W-:Y:S02]  /*11830*/  MOV R38, R38 ;  /* 0x0000002600267202 */ /* 0x000fe40000000f00 */
[----:B------:R-:W-:-:S02]  /*11840*/  LOP3.LUT R110, R177, R110, RZ, 0x3c, !PT ;  /* 0x0000006eb16e7212 */ /* 0x000fc400078e3cff */
[----:B------:R-:W-:Y:S01]  /*11850*/  MOV R86, R86 ;  /* 0x0000005600567202 */ /* 0x000fe20000000f00 */
[----:B------:R-:W-:Y:S01]  /*11860*/  STSM.16.M88.4 [R38], R48 ;  /* 0x0000003026007844 */ /* 0x000fe20000000200 */
[----:B------:R-:W-:Y:S02]  /*11870*/  SHF.R.U64 R179, R179, 0x3, RZ ;  /* 0x00000003b3b37819 */ /* 0x000fe400000012ff */
[----:B------:R-:W-:Y:S01]  /*11880*/  LOP3.LUT R177, R14, 0x380, RZ, 0xc0, !PT ;  /* 0x000003800eb17812 */ /* 0x000fe200078ec0ff */
[----:B------:R-:W-:Y:S01]  /*11890*/  STSM.16.M88.4 [R86], R56 ;  /* 0x0000003856007844 */ /* 0x000fe20000000200 */
[----:B------:R-:W-:Y:S02]  /*118a0*/  MOV R90, R90 ;  /* 0x0000005a005a7202 */ /* 0x000fe40000000f00 */
[----:B------:R-:W-:Y:S02]  /*118b0*/  MOV R20, R10 ;  /* 0x0000000a00147202 */ /* 0x000fe40000000f00 */
[----:B------:R-:W-:Y:S01]  /*118c0*/  MOV R94, R94 ;  /* 0x0000005e005e7202 */ /* 0x000fe20000000f00 */
[----:B------:R-:W-:Y:S01]  /*118d0*/  STSM.16.M88.4 [R90], R64 ;  /* 0x000000405a007844 */ /* 0x000fe20000000200 */
[----:B------:R-:W-:-:S02]  /*118e0*/  F2FP.BF16.F32.PACK_AB R10, R77, R159 ;  /* 0x0000009f4d0a723e */ /* 0x000fc400000010ff */
[----:B------:R-:W-:Y:S02]  /*118f0*/  F2FP.BF16.F32.PACK_AB R11, R79, R78 ;  /* 0x0000004e4f0b723e */ /* 0x000fe400000010ff */
[----:B------:R-:W-:Y:S02]  /*11900*/  SHF.R.U64 R175, R175, 0x3, RZ ;  /* 0x00000003afaf7819 */ /* 0x000fe400000012ff */
[----:B------:R-:W-:Y:S01]  /*11910*/  MOV R98, R98 ;  /* 0x0000006200627202 */ /* 0x000fe20000000f00 */
[----:B------:R2:W-:Y:S01]  /*11920*/  STSM.16.M88.4 [R94], R8 ;  /* 0x000000085e007844 */ /* 0x0005e20000000200 */
[----:B0-----:R-:W-:Y:S01]  /*11930*/  F2FP.BF16.F32.PACK_AB R24, R81, R160 ;  /* 0x000000a05118723e */ /* 0x001fe200000010ff */
[----:B------:R-:W-:Y:S01]  /*11940*/  IMAD.MOV.U32 R81, RZ, RZ, RZ ;  /* 0x000000ffff517224 */ /* 0x000fe200078e00ff */
[----:B------:R-:W-:Y:S02]  /*11950*/  F2FP.BF16.F32.PACK_AB R25, R83, R82 ;  /* 0x000000525319723e */ /* 0x000fe400000010ff */
[----:B------:R-:W-:-:S02]  /*11960*/  F2FP.BF16.F32.PACK_AB R26, R85, R161 ;  /* 0x000000a1551a723e */ /* 0x000fc400000010ff */
[----:B------:R-:W-:Y:S02]  /*11970*/  F2FP.BF16.F32.PACK_AB R27, R54, R46 ;  /* 0x0000002e361b723e */ /* 0x000fe400000010ff */
[----:B------:R-:W-:Y:S02]  /*11980*/  LOP3.LUT R114, R179, R114, RZ, 0x3c, !PT ;  /* 0x00000072b3727212 */ /* 0x000fe400078e3cff */
[----:B------:R-:W-:Y:S01]  /*11990*/  SHF.R.U64 R177, R177, 0x3, RZ ;  /* 0x00000003b1b17819 */ /* 0x000fe200000012ff */
[----:B------:R0:W-:Y:S01]  /*119a0*/  STSM.16.M88.4 [R98], R24 ;  /* 0x0000001862007844 */ /* 0x0001e20000000200 */
[----:B------:R-:W-:Y:S02]  /*119b0*/  MOV R102, R102 ;  /* 0x0000006600667202 */ /* 0x000fe40000000f00 */
[----:B-1----:R-:W-:Y:S02]  /*119c0*/  F2FP.BF16.F32.PACK_AB R30, R93, R163 ;  /* 0x000000a35d1e723e */ /* 0x002fe400000010ff */
[----:B------:R-:W-:-:S02]  /*119d0*/  F2FP.BF16.F32.PACK_AB R31, R88, R84 ;  /* 0x00000054581f723e */ /* 0x000fc400000010ff */
[----:B------:R-:W-:Y:S02]  /*119e0*/  LOP3.LUT R122, R175, R122, RZ, 0x3c, !PT ;  /* 0x0000007aaf7a7212 */ /* 0x000fe400078e3cff */
[----:B------:R-:W-:Y:S01]  /*119f0*/  MOV R106, R106 ;  /* 0x0000006a006a7202 */ /* 0x000fe20000000f00 */
[----:B------:R1:W-:Y:S01]  /*11a00*/  STSM.16.M88.4 [R102], R28 ;  /* 0x0000001c66007844 */ /* 0x0003e20000000200 */
[----:B------:R-:W-:Y:S02]  /*11a10*/  F2FP.BF16.F32.PACK_AB R32, R97, R164 ;  /* 0x000000a46120723e */ /* 0x000fe400000010ff */
[----:B------:R-:W-:Y:S02]  /*11a20*/  F2FP.BF16.F32.PACK_AB R33, R96, R92 ;  /* 0x0000005c6021723e */ /* 0x000fe400000010ff */
[----:B------:R-:W-:Y:S02]  /*11a30*/  F2FP.BF16.F32.PACK_AB R34, R101, R165 ;  /* 0x000000a56522723e */ /* 0x000fe400000010ff */
[----:B------:R-:W-:-:S02]  /*11a40*/  F2FP.BF16.F32.PACK_AB R35, R104, R100 ;  /* 0x000000646823723e */ /* 0x000fc400000010ff */
[----:B------:R-:W-:Y:S02]  /*11a50*/  MOV R110, R110 ;  /* 0x0000006e006e7202 */ /* 0x000fe40000000f00 */
[----:B--2---:R-:W-:Y:S01]  /*11a60*/  F2FP.BF16.F32.PACK_AB R8, R105, R166 ;  /* 0x000000a66908723e */ /* 0x004fe200000010ff */
[----:B------:R1:W-:Y:S01]  /*11a70*/  STSM.16.M88.4 [R106], R32 ;  /* 0x000000206a007844 */ /* 0x0003e20000000200 */
[----:B------:R-:W-:Y:S02]  /*11a80*/  F2FP.BF16.F32.PACK_AB R9, R112, R108 ;  /* 0x0000006c7009723e */ /* 0x000fe400000010ff */
[----:B------:R-:W-:Y:S02]  /*11a90*/  F2FP.BF16.F32.PACK_AB R10, R109, R167 ;  /* 0x000000a76d0a723e */ /* 0x000fe400000010ff */
[----:B------:R-:W-:Y:S02]  /*11aa0*/  F2FP.BF16.F32.PACK_AB R11, R120, R116 ;  /* 0x00000074780b723e */ /* 0x000fe400000010ff */
[----:B------:R-:W-:-:S02]  /*11ab0*/  LOP3.LUT R14, R177, R14, RZ, 0x3c, !PT ;  /* 0x0000000eb10e7212 */ /* 0x000fc400078e3cff */
[----:B------:R-:W-:Y:S01]  /*11ac0*/  MOV R114, R114 ;  /* 0x0000007200727202 */ /* 0x000fe20000000f00 */
[----:B------:R1:W-:Y:S01]  /*11ad0*/  STSM.16.M88.4 [R110], R8 ;  /* 0x000000086e007844 */ /* 0x0003e20000000200 */
[----:B0-----:R-:W-:Y:S02]  /*11ae0*/  F2FP.BF16.F32.PACK_AB R24, R113, R168 ;  /* 0x000000a87118723e */ /* 0x001fe400000010ff */
[----:B------:R-:W-:Y:S02]  /*11af0*/  F2FP.BF16.F32.PACK_AB R25, R128, R124 ;  /* 0x0000007c8019723e */ /* 0x000fe400000010ff */
[----:B------:R-:W-:Y:S02]  /*11b00*/  F2FP.BF16.F32.PACK_AB R26, R117, R169 ;  /* 0x000000a9751a723e */ /* 0x000fe400000010ff */
[----:B------:R-:W-:Y:S02]  /*11b10*/  F2FP.BF16.F32.PACK_AB R27, R153, R152 ;  /* 0x00000098991b723e */ /* 0x000fe400000010ff */
[----:B------:R-:W-:-:S02]  /*11b20*/  MOV R118, R118 ;  /* 0x0000007600767202 */ /* 0x000fc40000000f00 */
[----:B------:R-:W-:Y:S01]  /*11b30*/  F2FP.BF16.F32.PACK_AB R38, R125, R171 ;  /* 0x000000ab7d26723e */ /* 0x000fe200000010ff */
[----:B------:R1:W-:Y:S01]  /*11b40*/  STSM.16.M88.4 [R114], R24 ;  /* 0x0000001872007844 */ /* 0x0003e20000000200 */
[----:B------:R-:W-:Y:S02]  /*11b50*/  F2FP.BF16.F32.PACK_AB R39, R157, R156 ;  /* 0x0000009c9d27723e */ /* 0x000fe400000010ff */
[----:B------:R-:W-:Y:S02]  /*11b60*/  ISETP.NE.U32.AND P0, PT, RZ, UR4, PT ;  /* 0x00000004ff007c0c */ /* 0x000fe4000bf05070 */
[----:B------:R-:W-:Y:S01]  /*11b70*/  IADD3 R6, P1, R216, UR4, RZ ;  /* 0x00000004d8067c10 */ /* 0x000fe2000ff3e0ff */
[----:B------:R1:W-:Y:S01]  /*11b80*/  STSM.16.M88.4 [R118], R36 ;  /* 0x0000002476007844 */ /* 0x0003e20000000200 */
[----:B------:R-:W-:Y:S02]  /*11b90*/  MOV R122, R122 ;  /* 0x0000007a007a7202 */ /* 0x000fe40000000f00 */
[----:B------:R-:W-:-:S02]  /*11ba0*/  F2FP.BF16.F32.PACK_AB R173, R131, R130 ;  /* 0x0000008283ad723e */ /* 0x000fc400000010ff */
[----:B------:R-:W-:Y:S02]  /*11bb0*/  F2FP.BF16.F32.PACK_AB R174, R133, R132 ;  /* 0x0000008485ae723e */ /* 0x000fe400000010ff */
[----:B------:R-:W-:Y:S02]  /*11bc0*/  F2FP.BF16.F32.PACK_AB R175, R135, R134 ;  /* 0x0000008687af723e */ /* 0x000fe400000010ff */
[----:B------:R-:W-:Y:S02]  /*11bd0*/  MOV R14, R14 ;  /* 0x0000000e000e7202 */ /* 0x000fe40000000f00 */
[----:B------:R-:W-:Y:S01]  /*11be0*/  ISETP.NE.AND.EX P0, PT, RZ, UR5, PT, P0 ;  /* 0x00000005ff007c0c */ /* 0x000fe2000bf05300 */
[----:B------:R1:W-:Y:S01]  /*11bf0*/  STSM.16.M88.4 [R122], R172 ;  /* 0x000000ac7a007844 */ /* 0x0003e20000000200 */
[----:B------:R-:W-:Y:S01]  /*11c00*/  IADD3.X R7, R217, UR5, RZ, P1, !PT ;  /* 0x00000005d9077c10 */ /* 0x000fe20008ffe4ff */
[----:B------:R-:W-:Y:S02]  /*11c10*/  ULDC.64 UR4, c[0x0][0xbe0] ;  /* 0x0002f80000047ab9 */ /* 0x000fe40000000a00 */
        /* <DEDUP_REMOVED lines=13> */
[----:B------:R-:W-:Y:S01]  /*11cf0*/  IADD3 R15, P4, R12, 0x1000, RZ ;  /* 0x000010000c0f7810 */ /* 0x000fe20007f9e0ff */
[----:B------:R-:W-:-:S12]  /*11d00*/  @P1 BRA `(.L_x_11099) ;  /* 0x0000000000101947 */ /* 0x000fd80003800000 */
[----:B------:R-:W-:Y:S05]  /*11d10*/  @!P0 BRA `(.L_x_11099) ;  /* 0x00000000000c8947 */ /* 0x000fea0003800000 */
[----:B------:R-:W2:Y:S04]  /*11d20*/  LDG.E R0, desc[UR40][R6.64] ;  /* 0x0000002806007981 */ /* 0x000ea8000c1e1900 */
[----:B-----5:R-:W2:Y:S02]  /*11d30*/  LDG.E R79, desc[UR40][R6.64+0x4] ;  /* 0x00000428064f7981 */ /* 0x020ea4000c1e1900 */
[----:B--2---:R-:W-:-:S07]  /*11d40*/  IADD3 R79, -R0, R79, RZ ;  /* 0x0000004f004f7210 */ /* 0x004fce0007ffe1ff */
.L_x_11099:
[----:B------:R-:W-:Y:S01]  /*11d50*/  SHF.R.S32.HI R78, RZ, 0x1f, R213 ;  /* 0x0000001fff4e7819 */ /* 0x000fe200000114d5 */
[----:B------:R-:W-:Y:S01]  /*11d60*/  ULDC.64 UR4, c[0x0][0xb70] ;  /* 0x0002dc0000047ab9 */ /* 0x000fe20000000a00 */
[--C-:B-----5:R-:W-:Y:S01]  /*11d70*/  SHF.R.S32.HI R21, RZ, 0x1f, R81.reuse ;  /* 0x0000001fff157819 */ /* 0x120fe20000011451 */
[----:B-1----:R-:W-:Y:S01]  /*11d80*/  IMAD.MOV.U32 R20, RZ, RZ, R81 ;  /* 0x000000ffff147224 */ /* 0x002fe200078e0051 */
[----:B------:R-:W-:Y:S01]  /*11d90*/  SEL R235, R235, RZ, !P0 ;  /* 0x000000ffebeb7207 */ /* 0x000fe20004000000 */
[----:B------:R-:W-:Y:S01]  /*11da0*/  IMAD R0, R78, UR4, RZ ;  /* 0x000000044e007c24 */ /* 0x000fe2000f8e02ff */
[----:B------:R-:W-:Y:S01]  /*11db0*/  SEL R83, R218, RZ, !P0 ;  /* 0x000000ffda537207 */ /* 0x000fe20004000000 */
[C---:B------:R-:W-:Y:S01]  /*11dc0*/  IMAD.WIDE.U32 R6, R213.reuse, UR4, R20 ;  /* 0x00000004d5067c25 */ /* 0x040fe2000f8e0014 */
[C---:B------:R-:W-:Y:S02]  /*11dd0*/  IADD3 R29, P0, R12.reuse, 0x3000, RZ ;  /* 0x000030000c1d7810 */ /* 0x040fe40007f1e0ff */
[----:B------:R-:W-:Y:S01]  /*11de0*/  IADD3 R25, P5, R12, 0x2000, RZ ;  /* 0x000020000c197810 */ /* 0x000fe20007fbe0ff */
[----:B------:R-:W-:Y:S01]  /*11df0*/  IMAD R5, R213, UR5, R0 ;  /* 0x00000005d5057c24 */ /* 0x000fe2000f8e0200 */
[----:B------:R-:W-:Y:S01]  /*11e00*/  ULDC.64 UR4, c[0x0][0xb78] ;  /* 0x0002de0000047ab9 */ /* 0x000fe20000000a00 */
[----:B------:R-:W-:Y:S01]  /*11e10*/  IMAD R9, R228, 0x80, R212 ;  /* 0x00000080e4097824 */ /* 0x000fe200078e02d4 */
[C---:B------:R-:W-:Y:S01]  /*11e20*/  IADD3 R37, P2, R12.reuse, 0x5000, RZ ;  /* 0x000050000c257810 */ /* 0x040fe20007f5e0ff */
        /* <DEDUP_REMOVED lines=11> */
[----:B------:R-:W-:Y:S02]  /*11ee0*/  LOP3.LUT R36, R37, 0x380, RZ, 0xc0, !PT ;  /* 0x0000038025247812 */ /* 0x000fe400078ec0ff */
[----:B------:R-:W-:Y:S02]  /*11ef0*/  LOP3.LUT R32, R33, 0x380, RZ, 0xc0, !PT ;  /* 0x0000038021207812 */ /* 0x000fe400078ec0ff */
[----:B------:R-:W-:-:S02]  /*11f00*/  SHF.R.U64 R28, R28, 0x3, RZ ;  /* 0x000000031c1c7819 */ /* 0x000fc400000012ff */
[----:B------:R-:W-:Y:S02]  /*11f10*/  SHF.R.U64 R14, R14, 0x3, RZ ;  /* 0x000000030e0e7819 */ /* 0x000fe400000012ff */
[----:B------:R-:W-:Y:S02]  /*11f20*/  SHF.R.U64 R24, R24, 0x3, RZ ;  /* 0x0000000318187819 */ /* 0x000fe400000012ff */
[----:B------:R-:W-:Y:S02]  /*11f30*/  IADD3.X R5, R5, R7, R8, P3, !PT ;  /* 0x0000000705057210 */ /* 0x000fe40001ffe408 */
[----:B------:R-:W-:Y:S02]  /*11f40*/  SHF.R.U64 R36, R36, 0x3, RZ ;  /* 0x0000000324247819 */ /* 0x000fe400000012ff */
[----:B------:R-:W-:Y:S02]  /*11f50*/  LEA R54, P3, R0, UR4, 0x2 ;  /* 0x0000000400367c11 */ /* 0x000fe4000f8610ff */
        /* <DEDUP_REMOVED lines=15> */
[----:B------:R-:W-:Y:S02]  /*12050*/  IADD3 R49, P5, R12, 0x8000, RZ ;  /* 0x000080000c317810 */ /* 0x000fe40007fbe0ff */
[----:B------:R-:W-:Y:S01]  /*12060*/  LOP3.LUT R32, R32, R33, RZ, 0x3c, !PT ;  /* 0x0000002120207212 */ /* 0x000fe200078e3cff */
[----:B------:R-:W-:Y:S01]  /*12070*/  IMAD.X R33, RZ, RZ, R13, P1 ;  /* 0x000000ffff217224 */ /* 0x000fe200008e060d */
[C---:B------:R-:W-:Y:S02]  /*12080*/  IADD3 R57, P2, R12.reuse, 0xb000, RZ ;  /* 0x0000b0000c397810 */ /* 0x040fe40007f5e0ff */
[----:B------:R-:W-:Y:S02]  /*12090*/  LOP3.LUT R6, R7, 0x380, RZ, 0xc0, !PT ;  /* 0x0000038007067812 */ /* 0x000fe400078ec0ff */
[----:B------:R-:W-:-:S02]  /*120a0*/  IADD3 R53, P1, R12, 0xa000, RZ ;  /* 0x0000a0000c357810 */ /* 0x000fc40007f3e0ff */
[----:B------:R-:W-:Y:S02]  /*120b0*/  LOP3.LUT R40, R41, 0x380, RZ, 0xc0, !PT ;  /* 0x0000038029287812 */ /* 0x000fe400078ec0ff */
[----:B------:R-:W-:Y:S02]  /*120c0*/  LOP3.LUT R44, R45, 0x380, RZ, 0xc0, !PT ;  /* 0x000003802d2c7812 */ /* 0x000fe400078ec0ff */
[----:B------:R-:W-:Y:S02]  /*120d0*/  LOP3.LUT R48, R49, 0x380, RZ, 0xc0, !PT ;  /* 0x0000038031307812 */ /* 0x000fe400078ec0ff */
[----:B------:R-:W-:Y:S02]  /*120e0*/  LOP3.LUT R56, R57, 0x380, RZ, 0xc0, !PT ;  /* 0x0000038039387812 */ /* 0x000fe400078ec0ff */
[----:B------:R-:W-:Y:S02]  /*120f0*/  SHF.R.U64 R6, R6, 0x3, RZ ;  /* 0x0000000306067819 */ /* 0x000fe400000012ff */
[----:B------:R-:W-:-:S02]  /*12100*/  LOP3.LUT R52, R53, 0x380, RZ, 0xc0, !PT ;  /* 0x0000038035347812 */ /* 0x000fc400078ec0ff */
[----:B------:R-:W-:Y:S02]  /*12110*/  SHF.R.U64 R40, R40, 0x3, RZ ;  /* 0x0000000328287819 */ /* 0x000fe400000012ff */
[----:B------:R-:W-:Y:S02]  /*12120*/  SHF.R.U64 R44, R44, 0x3, RZ ;  /* 0x000000032c2c7819 */ /* 0x000fe400000012ff */
[----:B------:R-:W-:Y:S02]  /*12130*/  SHF.R.U64 R48, R48, 0x3, RZ ;  /* 0x0000000330307819 */ /* 0x000fe400000012ff */
[----:B------:R-:W-:Y:S02]  /*12140*/  SHF.R.U64 R56, R56, 0x3, RZ ;  /* 0x0000000338387819 */ /* 0x000fe400000012ff */
[----:B------:R-:W-:Y:S01]  /*12150*/  LOP3.LUT R6, R6, R7, RZ, 0x3c, !PT ;  /* 0x0000000706067212 */ /* 0x000fe200078e3cff */
[----:B------:R-:W-:Y:S01]  /*12160*/  IMAD.X R7, RZ, RZ, R13, P0 ;  /* 0x000000ffff077224 */ /* 0x000fe200000e060d */
        /* <DEDUP_REMOVED lines=9> */
[----:B------:R-:W-:Y:S02]  /*12200*/  LOP3.LUT P0, RZ, R237, 0x3, RZ, 0xc0, !PT ;  /* 0x00000003edff7812 */ /* 0x000fe4000780c0ff */
[----:B------:R-:W-:-:S02]  /*12210*/  IADD3 R61, P3, R12, 0xc000, RZ ;  /* 0x0000c0000c3d7810 */ /* 0x000fc40007f7e0ff */
[C---:B------:R-:W-:Y:S02]  /*12220*/  IADD3 R65, P4, R12.reuse, 0xd000, RZ ;  /* 0x0000d0000c417810 */ /* 0x040fe40007f9e0ff */
[----:B------:R-:W-:Y:S02]  /*12230*/  IADD3 R69, P5, R12, 0xe000, RZ ;  /* 0x0000e0000c457810 */ /* 0x000fe40007fbe0ff */
[----:B------:R-:W-:Y:S01]  /*12240*/  LOP3.LUT R52, R52, R53, RZ, 0x3c, !PT ;  /* 0x0000003534347212 */ /* 0x000fe200078e3cff */
[--C-:B------:R-:W-:Y:S01]  /*12250*/  IMAD.X R53, RZ, RZ, R13.reuse, P1 ;  /* 0x000000ffff357224 */ /* 0x100fe200008e060d */
[----:B------:R-:W-:Y:S02]  /*12260*/  IADD3 R5, P2, R12, 0xf000, RZ ;  /* 0x0000f0000c057810 */ /* 0x000fe40007f5e0ff */
[----:B------:R-:W-:Y:S02]  /*12270*/  ISETP.GE.OR P1, PT, R9, R79, P0 ;  /* 0x0000004f0900720c */ /* 0x000fe40000726670 */
[----:B------:R-:W-:Y:S01]  /*12280*/  LOP3.LUT R60, R61, 0x380, RZ, 0xc0, !PT ;  /* 0x000003803d3c7812 */ /* 0x000fe200078ec0ff */
[----:B------:R-:W-:Y:S01]  /*12290*/  IMAD.X R73, RZ, RZ, R13, P2 ;  /* 0x000000ffff497224 */ /* 0x000fe200010e060d */
[----:B------:R-:W-:-:S02]  /*122a0*/  LOP3.LUT R64, R65, 0x380, RZ, 0xc0, !PT ;  /* 0x0000038041407812 */ /* 0x000fc400078ec0ff */
[----:B------:R-:W-:Y:S02]  /*122b0*/  LOP3.LUT R68, R69, 0x380, RZ, 0xc0, !PT ;  /* 0x0000038045447812 */ /* 0x000fe400078ec0ff */
[----:B------:R-:W-:Y:S02]  /*122c0*/  LOP3.LUT R9, R12, 0x380, RZ, 0xc0, !PT ;  /* 0x000003800c097812 */ /* 0x000fe400078ec0ff */
[----:B------:R-:W-:Y:S02]  /*122d0*/  ISETP.GE.OR P0, PT, R0, R79, P0 ;  /* 0x0000004f0000720c */ /* 0x000fe40000706670 */
[----:B------:R-:W-:Y:S01]  /*122e0*/  LOP3.LUT R0, R5, 0x380, RZ, 0xc0, !PT ;  /* 0x0000038005007812 */ /* 0x000fe200078ec0ff */
[----:B------:R0:W-:Y:S01]  /*122f0*/  @!P1 STG.E desc[UR40][R54.64], R4 ;  /* 0x0000000436009986 */ /* 0x0001e2000c101928 */
[----:B------:R-:W-:Y:S02]  /*12300*/  SHF.R.U64 R60, R60, 0x3, RZ ;  /* 0x000000033c3c7819 */ /* 0x000fe400000012ff */
[----:B------:R-:W-:-:S02]  /*12310*/  SHF.R.U64 R64, R64, 0x3, RZ ;  /* 0x0000000340407819 */ /* 0x000fc400000012ff */
[----:B------:R-:W-:Y:S02]  /*12320*/  SHF.R.U64 R68, R68, 0x3, RZ ;  /* 0x0000000344447819 */ /* 0x000fe400000012ff */
[----:B------:R-:W-:Y:S02]  /*12330*/  SHF.R.U64 R9, R9, 0x3, RZ ;  /* 0x0000000309097819 */ /* 0x000fe400000012ff */
[----:B------:R-:W-:Y:S01]  /*12340*/  SHF.R.U64 R0, R0, 0x3, RZ ;  /* 0x0000000300007819 */ /* 0x000fe200000012ff */
[----:B------:R1:W-:Y:S01]  /*12350*/  @!P0 STG.E desc[UR40][R54.64+0x20], R3 ;  /* 0x0000200336008986 */ /* 0x0003e2000c101928 */
[----:B------:R-:W-:Y:S01]  /*12360*/  LOP3.LUT R60, R60, R61, RZ, 0x3c, !PT ;  /* 0x0000003d3c3c7212 */ /* 0x000fe200078e3cff */
[--C-:B------:R-:W-:Y:S01]  /*12370*/  IMAD.X R61, RZ, RZ, R13.reuse, P3 ;  /* 0x000000ffff3d7224 */ /* 0x100fe200018e060d */
[----:B------:R-:W-:Y:S01]  /*12380*/  LOP3.LUT R64, R64, R65, RZ, 0x3c, !PT ;  /* 0x0000004140407212 */ /* 0x000fe200078e3cff */
[----:B------:R-:W5:Y:S01]  /*12390*/  LD.E.128 R24, desc[UR40][R24.64] ;  /* 0x0000002818187980 */ /* 0x000f62000c101d00 */
[----:B------:R-:W-:Y:S01]  /*123a0*/  LOP3.LUT R68, R68, R69, RZ, 0x3c, !PT ;  /* 0x0000004544447212 */ /* 0x000fe200078e3cff */
[--C-:B------:R-:W-:Y:S01]  /*123b0*/  IMAD.X R69, RZ, RZ, R13.reuse, P5 ;  /* 0x000000ffff457224 */ /* 0x100fe200028e060d */
[----:B------:R-:W-:Y:S01]  /*123c0*/  LOP3.LUT R8, R9, R12, RZ, 0x3c, !PT ;  /* 0x0000000c09087212 */ /* 0x000fe200078e3cff */
[----:B------:R-:W-:Y:S01]  /*123d0*/  IMAD.MOV.U32 R9, RZ, RZ, R13 ;  /* 0x000000ffff097224 */ /* 0x000fe200078e000d */
[----:B------:R-:W-:Y:S01]  /*123e0*/  IADD3.X R65, RZ, R13, RZ, P4, !PT ;  /* 0x0000000dff417210 */ /* 0x000fe200027fe4ff */
        /* <DEDUP_REMOVED lines=11> */
[----:B0-----:R-:W5:Y:S04]  /*124a0*/  LD.E.128 R4, desc[UR40][R6.64] ;  /* 0x0000002806047980 */ /* 0x001f68000c101d00 */
[----:B-1----:R-:W5:Y:S04]  /*124b0*/  LD.E.128 R52, desc[UR40][R52.64] ;  /* 0x0000002834347980 */ /* 0x002f68000c101d00 */
        /* <DEDUP_REMOVED lines=34> */
[----:B0-----:R0:W-:Y:S01]  /*126e0*/  SYNCS.ARRIVE.TRANS64.RED.A1T0 RZ, [R0+URZ], RZ ;  /* 0x000000ff00ff79a7 */ /* 0x0011e2000810043f */
[----:B------:R-:W-:Y:S01]  /*126f0*/  BSSY B1, `(.L_x_11100) ;  /* 0x000001b000017945 */ /* 0x000fe20003800000 */
        /* <DEDUP_REMOVED lines=16> */
[----:B------:R-:W-:Y:S02]  /*12800*/  ISETP.GE.AND P4, PT, R0, UR4, PT ;  /* 0x0000000400007c0c */ /* 0x000fe4000bf86270 */
[----:B------:R-:W-:Y:S01]  /*12810*/  LEA.HI.X R81, R20, UR7, R3, 0x1, P3 ;  /* 0x0000000714517c11 */ /* 0x000fe200098f0c03 */
[C---:B------:R-:W-:Y:S01]  /*12820*/  VIADD R3, R205.reuse, 0x80 ;  /* 0x00000080cd037836 */ /* 0x040fe20000000000 */
[----:B------:R-:W-:-:S03]  /*12830*/  IADD3 R0, R205, 0xc0, RZ ;  /* 0x000000c0cd007810 */ /* 0x000fc60007ffe0ff */
[----:B-----5:R0:W-:Y:S01]  /*12840*/  @!P5 STG.E.128 desc[UR40][R80.64], R8 ;  /* 0x000000085000d986 */ /* 0x0201e2000c101d28 */
[----:B------:R-:W-:Y:S02]  /*12850*/  ISETP.GE.AND P3, PT, R3, UR4, PT ;  /* 0x0000000403007c0c */ /* 0x000fe4000bf66270 */
[----:B------:R-:W-:-:S03]  /*12860*/  ISETP.GE.AND P5, PT, R0, UR4, PT ;  /* 0x0000000400007c0c */ /* 0x000fc6000bfa6270 */
[----:B------:R0:W-:Y:S08]  /*12870*/  @!P4 STG.E.128 desc[UR40][R80.64+0x80], R32 ;  /* 0x000080205000c986 */ /* 0x0001f0000c101d28 */
[----:B------:R0:W-:Y:S04]  /*12880*/  @!P3 STG.E.128 desc[UR40][R80.64+0x100], R48 ;  /* 0x000100305000b986 */ /* 0x0001e8000c101d28 */
[----:B------:R0:W-:Y:S02]  /*12890*/  @!P5 STG.E.128 desc[UR40][R80.64+0x180], R60 ;  /* 0x0001803c5000d986 */ /* 0x0001e4000c101d28 */
.L_x_11101:
[----:B------:R-:W-:Y:S05]  /*128a0*/  BSYNC B1 ;  /* 0x0000000000017941 */ /* 0x000fea0003800000 */
.L_x_11100:
        /* <DEDUP_REMOVED lines=26> */
.L_x_11103:
[----:B------:R-:W-:Y:S05]  /*12a50*/  BSYNC B1 ;  /* 0x0000000000017941 */ /* 0x000fea0003800000 */
.L_x_11102:
        /* <DEDUP_REMOVED lines=26> */
.L_x_11105:
[----:B------:R-:W-:Y:S05]  /*12c00*/  BSYNC B1 ;  /* 0x0000000000017941 */ /* 0x000fea0003800000 */
.L_x_11104:
[----:B------:R-:W-:Y:S05]  /*12c10*/  @P1 BRA `(.L_x_11106) ;  /* 0x0000000c004c1947 */ /* 0x000fea0003800000 */
[----:B------:R-:W-:Y:S01]  /*12c20*/  IADD3 R3, P0, R76, 0x60, RZ ;  /* 0x000000604c037810 */ /* 0x000fe20007f1e0ff */
[C---:B------:R-:W-:Y:S01]  /*12c30*/  VIADD R0, R205.reuse, 0x40 ;  /* 0x00000040cd007836 */ /* 0x040fe20000000000 */
[----:B------:R-:W-:Y:S01]  /*12c40*/  ULDC UR4, c[0x0][0xa8c] ;  /* 0x0002a30000047ab9 */ /* 0x000fe20000000800 */
[----:B-1---5:R-:W-:Y:S01]  /*12c50*/  MOV R5, R83 ;  /* 0x0000005300057202 */ /* 0x022fe20000000f00 */
[----:B------:R-:W-:Y:S01]  /*12c60*/  ULDC.64 UR6, c[0x0][0xad8] ;  /* 0x0002b60000067ab9 */ /* 0x000fe20000000a00 */
[----:B------:R-:W-:Y:S01]  /*12c70*/  IMAD.X R76, RZ, RZ, R77, P0 ;  /* 0x000000ffff4c7224 */ /* 0x000fe200000e064d */
[----:B------:R-:W-:Y:S01]  /*12c80*/  ISETP.GE.AND P2, PT, R0, UR4, PT ;  /* 0x0000000400007c0c */ /* 0x000fe2000bf46270 */
[----:B------:R-:W-:Y:S01]  /*12c90*/  IMAD.MOV.U32 R4, RZ, RZ, R78 ;  /* 0x000000ffff047224 */ /* 0x000fe200078e004e */
[C---:B------:R-:W-:Y:S01]  /*12ca0*/  ISETP.GE.AND P1, PT, R205.reuse, UR4, PT ;  /* 0x00000004cd007c0c */ /* 0x040fe2000bf26270 */
[----:B------:R-:W-:Y:S02]  /*12cb0*/  IMAD R76, R76, UR6, RZ ;  /* 0x000000064c4c7c24 */ /* 0x000fe4000f8e02ff */
[----:B------:R-:W-:-:S02]  /*12cc0*/  VIADD R0, R205, 0x80 ;  /* 0x00000080cd007836 */ /* 0x000fc40000000000 */
[----:B------:R-:W-:-:S03]  /*12cd0*/  IMAD.WIDE.U32 R4, R3, UR6, R4 ;  /* 0x0000000603047c25 */ /* 0x000fc6000f8e0004 */
[----:B------:R-:W-:Y:S01]  /*12ce0*/  ISETP.GE.AND P3, PT, R0, UR4, PT ;  /* 0x0000000400007c0c */ /* 0x000fe2000bf66270 */
[----:B------:R-:W-:Y:S01]  /*12cf0*/  IMAD R3, R3, UR7, R76 ;  /* 0x0000000703037c24 */ /* 0x000fe2000f8e024c */
[----:B------:R-:W-:Y:S01]  /*12d00*/  ULDC.64 UR6, c[0x0][0xa80] ;  /* 0x0002a00000067ab9 */ /* 0x000fe20000000a00 */
[----:B------:R-:W-:Y:S01]  /*12d10*/  VIADD R0, R205, 0xc0 ;  /* 0x000000c0cd007836 */ /* 0x000fe20000000000 */
[----:B--2---:R-:W-:Y:S01]  /*12d20*/  LEA R6, P0, R4, UR6, 0x1 ;  /* 0x0000000604067c11 */ /* 0x004fe2000f8008ff */
        /* <DEDUP_REMOVED lines=9> */
.L_x_11098:
        /* <DEDUP_REMOVED lines=10> */
[----:B------:R-:W1:Y:S08]  /*12e60*/  S2R R0, SR_TID.X ;  /* 0x0000000000007919 */ /* 0x000e700000002100 */
[----:B------:R-:W-:Y:S01]  /*12e70*/  @P1 IADD3 R216, P2, R216, UR4, RZ ;  /* 0x00000004d8d81c10 */ /* 0x000fe2000ff5e0ff */
[----:B------:R-:W-:-:S02]  /*12e80*/  ULDC UR4, c[0x0][0xa88] ;  /* 0x0002a20000047ab9 */ /* 0x000fc40000000800 */
[----:B------:R-:W-:Y:S01]  /*12e90*/  IMAD.U32 R3, RZ, RZ, UR4 ;  /* 0x00000004ff037e24 */ /* 0x000fe2000f8e00ff */
[----:B------:R-:W-:-:S05]  /*12ea0*/  @P1 IADD3.X R217, R217, UR5, RZ, P2, !PT ;  /* 0x00000005d9d91c10 */ /* 0x000fca00097fe4ff */
[----:B------:R0:W5:Y:S01]  /*12eb0*/  @P1 LDG.E R3, desc[UR40][R216.64] ;  /* 0x00000028d8031981 */ /* 0x000162000c1e1900 */
[----:B-1----:R-:W-:-:S05]  /*12ec0*/  VIADD R0, R0, 0xffffff80 ;  /* 0xffffff8000007836 */ /* 0x002fca0000000000 */
[----:B------:R-:W-:Y:S01]  /*12ed0*/  ISETP.GT.AND P2, PT, R0, 0x7f, PT ;  /* 0x0000007f0000780c */ /* 0x000fe20003f44270 */
[----:B0-----:R-:W-:-:S12]  /*12ee0*/  @P1 BRA `(.L_x_11107) ;  /* 0x0000000000101947 */ /* 0x001fd80003800000 */
[----:B------:R-:W-:Y:S05]  /*12ef0*/  @!P0 BRA `(.L_x_11107) ;  /* 0x00000000000c8947 */ /* 0x000fea0003800000 */
[----:B------:R-:W2:Y:S04]  /*12f00*/  LDG.E R0, desc[UR40][R4.64] ;  /* 0x0000002804007981 */ /* 0x000ea8000c1e1900 */
[----:B-----5:R-:W2:Y:S02]  /*12f10*/  LDG.E R3, desc[UR40][R4.64+0x4] ;  /* 0x0000042804037981 */ /* 0x020ea4000c1e1900 */
[----:B--2---:R-:W-:-:S07]  /*12f20*/  IMAD.IADD R3, R3, 0x1, -R0 ;  /* 0x0000000103037824 */ /* 0x004fce00078e0a00 */
.L_x_11107:
[----:B------:R-:W-:Y:S01]  /*12f30*/  BSSY B1, `(.L_x_11108) ;  /* 0x000001d000017945 */ /* 0x000fe20003800000 */
[----:B------:R-:W-:Y:S02]  /*12f40*/  SHF.R.S32.HI R10, RZ, 0x1f, R213 ;  /* 0x0000001fff0a7819 */ /* 0x000fe400000114d5 */
[----:B------:R-:W-:Y:S02]  /*12f50*/  SHF.R.S32.HI R12, RZ, 0x1f, R205 ;  /* 0x0000001fff0c7819 */ /* 0x000fe400000114cd */
[----:B------:R-:W-:Y:S02]  /*12f60*/  SEL R11, R218, RZ, !P0 ;  /* 0x000000ffda0b7207 */ /* 0x000fe40004000000 */
[----:B------:R-:W-:Y:S02]  /*12f70*/  SEL R235, R235, RZ, !P0 ;  /* 0x000000ffebeb7207 */ /* 0x000fe40004000000 */
[----:B-----5:R-:W-:Y:S01]  /*12f80*/  SHF.R.S32.HI R8, RZ, 0x1f, R9 ;  /* 0x0000001fff087819 */ /* 0x020fe20000011409 */
[----:B------:R-:W-:Y:S06]  /*12f90*/  @P2 BRA `(.L_x_11109) ;  /* 0x0000000000582947 */ /* 0x000fec0003800000 */
[----:B------:R-:W0:Y:S02]  /*12fa0*/  S2R R0, SR_TID.X ;  /* 0x0000000000007919 */ /* 0x000e240000002100 */
[----:B0-----:R-:W-:-:S04]  /*12fb0*/  IMAD R0, R228, 0x80, R0 ;  /* 0x00000080e4007824 */ /* 0x001fc800078e0200 */
[----:B------:R-:W-:-:S05]  /*12fc0*/  VIADD R0, R0, 0xffffff80 ;  /* 0xffffff8000007836 */ /* 0x000fca0000000000 */
        /* <DEDUP_REMOVED lines=19> */
.L_x_11109:
[----:B------:R-:W-:Y:S05]  /*13100*/  BSYNC B1 ;  /* 0x0000000000017941 */ /* 0x000fea0003800000 */
.L_x_11108:
[----:B------:R-:W-:Y:S01]  /*13110*/  ULDC.64 UR4, c[0x0][0xaa0] ;  /* 0x0002a80000047ab9 */ /* 0x000fe20000000a00 */
[----:B------:R-:W-:Y:S01]  /*13120*/  IMAD.MOV.U32 R4, RZ, RZ, R205 ;  /* 0x000000ffff047224 */ /* 0x000fe200078e00cd */
[----:B------:R-:W-:Y:S01]  /*13130*/  BSSY B1, `(.L_x_11110) ;  /* 0x000002f000017945 */ /* 0x000fe20003800000 */
[----:B0-----:R-:W-:Y:S02]  /*13140*/  IMAD.MOV.U32 R5, RZ, RZ, R12 ;  /* 0x000000ffff057224 */ /* 0x001fe400078e000c */
[----:B------:R-:W-:Y:S02]  /*13150*/  IMAD R0, R8, UR4, RZ ;  /* 0x0000000408007c24 */ /* 0x000fe4000f8e02ff */
[----:B------:R-:W-:-:S04]  /*13160*/  IMAD.WIDE.U32 R4, R9, UR4, R4 ;  /* 0x0000000409047c25 */ /* 0x000fc8000f8e0004 */
[----:B------:R-:W-:Y:S01]  /*13170*/  IMAD R9, R9, UR5, R0 ;  /* 0x0000000509097c24 */ /* 0x000fe2000f8e0200 */
[----:B------:R-:W-:Y:S01]  /*13180*/  ULDC.64 UR4, c[0x0][0xae0] ;  /* 0x0002b80000047ab9 */ /* 0x000fe20000000a00 */
[----:B--2---:R-:W-:Y:S02]  /*13190*/  IMAD R13, R228, -0x80, R3 ;  /* 0xffffff80e40d7824 */ /* 0x004fe400078e0203 */
[----:B------:R-:W-:Y:S01]  /*131a0*/  IMAD R0, R10, UR4, RZ ;  /* 0x000000040a007c24 */ /* 0x000fe2000f8e02ff */
[----:B------:R-:W-:Y:S01]  /*131b0*/  IADD3 R5, R5, R9, RZ ;  /* 0x0000000905057210 */ /* 0x000fe20007ffe0ff */
[----:B------:R-:W-:Y:S01]  /*131c0*/  IMAD.MOV.U32 R8, RZ, RZ, R206 ;  /* 0x000000ffff087224 */ /* 0x000fe200078e00ce */
[C---:B------:R-:W-:Y:S01]  /*131d0*/  ISETP.GE.AND P1, PT, R206.reuse, R13, PT ;  /* 0x0000000dce00720c */ /* 0x040fe20003f26270 */
[----:B------:R-:W-:Y:S01]  /*131e0*/  IMAD R7, R213, UR5, R0 ;  /* 0x00000005d5077c24 */ /* 0x000fe2000f8e0200 */
[----:B------:R-:W-:Y:S01]  /*131f0*/  SHF.R.S32.HI R9, RZ, 0x1f, R206 ;  /* 0x0000001fff097819 */ /* 0x000fe200000114ce */
[----:B------:R-:W-:-:S02]  /*13200*/  VIADD R0, R206, 0x20 ;  /* 0x00000020ce007836 */ /* 0x000fc40000000000 */
[----:B------:R-:W-:Y:S01]  /*13210*/  IMAD.WIDE.U32 R4, R213, UR4, R4 ;  /* 0x00000004d5047c25 */ /* 0x000fe2000f8e0004 */
[----:B------:R-:W-:Y:S02]  /*13220*/  ULDC.64 UR4, c[0x0][0xae8] ;  /* 0x0002ba0000047ab9 */ /* 0x000fe40000000a00 */
[----:B------:R-:W-:Y:S01]  /*13230*/  ISETP.GE.AND P0, PT, R0, R13, PT ;  /* 0x0000000d0000720c */ /* 0x000fe20003f06270 */
[----:B------:R-:W-:Y:S02]  /*13240*/  IMAD.IADD R5, R5, 0x1, R7 ;  /* 0x0000000105057824 */ /* 0x000fe400078e0207 */
[----:B------:R-:W-:Y:S02]  /*13250*/  IMAD R0, R235, UR4, RZ ;  /* 0x00000004eb007c24 */ /* 0x000fe4000f8e02ff */
[----:B------:R-:W-:-:S04]  /*13260*/  IMAD.WIDE.U32 R6, R11, UR4, R4 ;  /* 0x000000040b067c25 */ /* 0x000fc8000f8e0004 */
[----:B------:R-:W-:Y:S02]  /*13270*/  IMAD R3, R11, UR5, R0 ;  /* 0x000000050b037c24 */ /* 0x000fe4000f8e0200 */
        /* <DEDUP_REMOVED lines=26> */
.L_x_11111:
[----:B------:R-:W-:Y:S05]  /*13420*/  BSYNC B1 ;  /* 0x0000000000017941 */ /* 0x000fea0003800000 */
.L_x_11110:
        /* <DEDUP_REMOVED lines=14> */
[C---:B------:R-:W-:Y:S01]  /*13510*/  IADD3 R12, R205.reuse, 0xc0, RZ ;  /* 0x000000c0cd0c7810 */ /* 0x040fe20007ffe0ff */
[----:B------:R-:W-:Y:S01]  /*13520*/  IMAD R0, R0, UR6, RZ ;  /* 0x0000000600007c24 */ /* 0x000fe2000f8e02ff */
[----:B------:R-:W-:Y:S01]  /*13530*/  ISETP.GE.AND P2, PT, R205, UR4, PT ;  /* 0x00000004cd007c0c */ /* 0x000fe2000bf46270 */
        /* <DEDUP_REMOVED lines=11> */
.L_x_11113:
[----:B------:R-:W-:Y:S05]  /*135f0*/  BSYNC B1 ;  /* 0x0000000000017941 */ /* 0x000fea0003800000 */
.L_x_11112:
        /* <DEDUP_REMOVED lines=27> */
.L_x_11115:
[----:B------:R-:W-:Y:S05]  /*137b0*/  BSYNC B1 ;  /* 0x0000000000017941 */ /* 0x000fea0003800000 */
.L_x_11114:
        /* <DEDUP_REMOVED lines=25> */
.L_x_11106:
[----:B------:R-:W-:Y:S05]  /*13950*/  BSYNC B0 ;  /* 0x0000000000007941 */ /* 0x000fea0003800000 */
.L_x_11097:
[----:B------:R-:W-:Y:S02]  /*13960*/  ULDC UR4, c[0x0][0xc14] ;  /* 0x0003050000047ab9 */ /* 0x000fe40000000800 */
[----:B----4-:R-:W-:-:S13]  /*13970*/  ISETP.GE.AND P0, PT, R203, UR4, PT ;  /* 0x00000004cb007c0c */ /* 0x010fda000bf06270 */
[----:B------:R-:W-:Y:S05]  /*13980*/  @!P0 BRA `(.L_x_11116) ;  /* 0xfffffed400848947 */ /* 0x000fea000383ffff */
[----:B------:R-:W-:Y:S05]  /*13990*/  BRA `(.L_x_10962) ;  /* 0x0000005800b47947 */ /* 0x000fea0003800000 */
.L_x_10960:
        /* <DEDUP_REMOVED lines=61> */
.L_x_11121:
        /* <DEDUP_REMOVED lines=15> */
.L_x_11120:
[----:B------:R-:W-:Y:S05]  /*13e60*/  BSYNC B0 ;  /* 0x0000000000007941 */ /* 0x000fea0003800000 */
.L_x_11119:
        /* <DEDUP_REMOVED lines=25> */
.L_x_11117:
        /* <DEDUP_REMOVED lines=20> */
.L_x_11122:
        /* <DEDUP_REMOVED lines=56> */
.L_x_11118:
[----:B------:R-:W-:Y:S01]  /*144c0*/  IMAD.MOV.U32 R17, RZ, RZ, RZ ;  /* 0x000000ffff117224 */ /* 0x000fe200078e00ff */
[----:B------:R-:W-:Y:S01]  /*144d0*/  MOV R16, UR6 ;  /* 0x0000000600107c02 */ /* 0x000fe20008000f00 */
[----:B------:R-:W-:-:S07]  /*144e0*/  IMAD.MOV.U32 R18, RZ, RZ, RZ ;  /* 0x000000ffff127224 */ /* 0x000fce00078e00ff */
.L_x_11123:
        /* <DEDUP_REMOVED lines=22> */
.L_x_11208:
        /* <DEDUP_REMOVED lines=57> */
.L_x_11125:
        /* <DEDUP_REMOVED lines=14> */
.L_x_11126:
[----:B------:R-:W-:Y:S05]  /*14ac0*/  @!P3 BRA `(.L_x_11127) ;  /* 0x00000000000cb947 */ /* 0x000fea0003800000 */
[----:B------:R-:W2:Y:S04]  /*14ad0*/  LDG.E R9, desc[UR40][R6.64] ;  /* 0x0000002806097981 */ /* 0x000ea8000c1e1900 */
[----:B------:R-:W2:Y:S02]  /*14ae0*/  LDG.E R6, desc[UR40][R6.64+0x4] ;  /* 0x0000042806067981 */ /* 0x000ea4000c1e1900 */
[----:B--2---:R-:W-:-:S07]  /*14af0*/  IMAD.IADD R9, R6, 0x1, -R9 ;  /* 0x0000000106097824 */ /* 0x004fce00078e0a09 */
.L_x_11127:
[----:B0-----:R-:W2:Y:S01]  /*14b00*/  @P1 LDG.E R2, desc[UR40][R4.64] ;  /* 0x0000002804021981 */ /* 0x001ea2000c1e1900 */
[----:B-----5:R-:W-:-:S03]  /*14b10*/  IMAD.IADD R9, R9, 0x1, -R8 ;  /* 0x0000000109097824 */ /* 0x020fc600078e0a08 */
[----:B------:R-:W2:Y:S01]  /*14b20*/  @P1 LDG.E R4, desc[UR40][R4.64+0x4] ;  /* 0x0000042804041981 */ /* 0x000ea2000c1e1900 */
[----:B------:R-:W-:Y:S01]  /*14b30*/  LEA R3, R17, 0xdf, 0x7 ;  /* 0x000000df11037811 */ /* 0x000fe200078e38ff */
[----:B------:R-:W-:Y:S01]  /*14b40*/  BSSY B0, `(.L_x_11128) ;  /* 0x00000ee000007945 */ /* 0x000fe20003800000 */
[----:B------:R-:W-:Y:S01]  /*14b50*/  PLOP3.LUT P2, PT, PT, PT, PT, 0x80, 0x0 ;  /* 0x000000000000781c */ /* 0x000fe20003f4f070 */
[----:B--2---:R-:W-:-:S04]  /*14b60*/  @P1 IMAD.IADD R0, R4, 0x1, -R2 ;  /* 0x0000000104001824 */ /* 0x004fc800078e0a02 */
[----:B------:R-:W-:-:S05]  /*14b70*/  IMAD.IADD R2, R9, 0x1, R0 ;  /* 0x0000000109027824 */ /* 0x000fca00078e0200 */
[C---:B------:R-:W-:Y:S02]  /*14b80*/  IADD3 R3, R2.reuse, R3, -R10 ;  /* 0x0000000302037210 */ /* 0x040fe40007ffe80a */
[----:B------:R-:W-:-:S05]  /*14b90*/  IADD3 R2, R2, 0x5f, RZ ;  /* 0x0000005f02027810 */ /* 0x000fca0007ffe0ff */
[----:B------:R-:W-:-:S04]  /*14ba0*/  IMAD.HI R2, R2, 0x2aaaaaab, RZ ;  /* 0x2aaaaaab02027827 */ /* 0x000fc800078e02ff */
[----:B------:R-:W-:Y:S01]  /*14bb0*/  IMAD.HI R3, R3, 0x2aaaaaab, RZ ;  /* 0x2aaaaaab03037827 */ /* 0x000fe200078e02ff */
[----:B------:R-:W-:-:S04]  /*14bc0*/  SHF.R.U32.HI R4, RZ, 0x1f, R2 ;  /* 0x0000001fff047819 */ /* 0x000fc80000011602 */
[----:B------:R-:W-:Y:S02]  /*14bd0*/  LEA.HI.SX32 R4, R2, R4, 0x1c ;  /* 0x0000000402047211 */ /* 0x000fe400078fe2ff */
[----:B------:R-:W-:-:S04]  /*14be0*/  SHF.R.U32.HI R2, RZ, 0x1f, R3 ;  /* 0x0000001fff027819 */ /* 0x000fc80000011603 */
[----:B------:R-:W-:-:S04]  /*14bf0*/  LEA.HI.SX32 R2, R3, R2, 0x1c ;  /* 0x0000000203027211 */ /* 0x000fc800078fe2ff */
[----:B------:R-:W-:-:S05]  /*14c00*/  VIMNMX R6, R4, R2, PT ;  /* 0x0000000204067248 */ /* 0x000fca0003fe0100 */
[--C-:B------:R-:W-:Y:S02]  /*14c10*/  IMAD R2, R6, 0x60, -R9.reuse ;  /* 0x0000006006027824 */ /* 0x100fe400078e0a09 */
[----:B------:R-:W-:-:S03]  /*14c20*/  IMAD.MOV R9, RZ, RZ, -R9 ;  /* 0x000000ffff097224 */ /* 0x000fc600078e0a09 */
[----:B------:R-:W-:Y:S02]  /*14c30*/  VIMNMX R2, R2, R0, PT ;  /* 0x0000000002027248 */ /* 0x000fe40003fe0100 */
[----:B------:R-:W-:-:S04]  /*14c40*/  VIMNMX R9, RZ, R9, !PT ;  /* 0x00000009ff097248 */ /* 0x000fc80007fe0100 */
[----:B------:R-:W-:Y:S01]  /*14c50*/  ISETP.GT.AND P0, PT, R2, R9, PT ;  /* 0x000000090200720c */ /* 0x000fe20003f04270 */
[----:B------:R0:W-:-:S12]  /*14c60*/  STL [R1+0x1c], R6 ;  /* 0x00001c0601007387 */ /* 0x0001d80000100800 */
[----:B------:R-:W-:Y:S02]  /*14c70*/  @P0 VIADD R4, R2, 0x5f ;  /* 0x0000005f02040836 */ /* 0x000fe40000000000 */
[----:B------:R-:W-:-:S04]  /*14c80*/  IMAD.WIDE.U32 R2, R9, -0x55555555, RZ ;  /* 0xaaaaaaab09027825 */ /* 0x000fc800078e00ff */
[----:B------:R-:W-:Y:S01]  /*14c90*/  @P0 IMAD.HI R4, R4, 0x2aaaaaab, RZ ;  /* 0x2aaaaaab04040827 */ /* 0x000fe200078e02ff */
[----:B------:R-:W-:-:S04]  /*14ca0*/  SHF.R.U32.HI R0, RZ, 0x6, R3 ;  /* 0x00000006ff007819 */ /* 0x000fc80000011603 */
[----:B------:R-:W-:Y:S01]  /*14cb0*/  @P0 SHF.R.U32.HI R3, RZ, 0x1f, R4 ;  /* 0x0000001fff030819 */ /* 0x000fe20000011604 */
[----:B------:R-:W-:-:S03]  /*14cc0*/  IMAD.MOV.U32 R2, RZ, RZ, R0 ;  /* 0x000000ffff027224 */ /* 0x000fc600078e0000 */
[----:B------:R-:W-:-:S04]  /*14cd0*/  @P0 LEA.HI.SX32 R2, R4, R3, 0x1c ;  /* 0x0000000304020211 */ /* 0x000fc800078fe2ff */
        /* <DEDUP_REMOVED lines=12> */
.L_x_11278:
[----:B------:R-:W-:-:S03]  /*14da0*/  UMOV UR4, 0xffffffff ;  /* 0xffffffff00047882 */ /* 0x000fc60000000000 */
[----:B------:R-:W-:Y:S05]  /*14db0*/  BRA.DIV UR4, `(.L_x_11131) ;  /* 0x0000005604947947 */ /* 0x000fea000b800000 */
[----:B------:R-:W-:-:S13]  /*14dc0*/  ELECT P6, URZ, PT ;  /* 0x00000000003f782f */ /* 0x000fda00038c0000 */
.L_x_11281:
        /* <DEDUP_REMOVED lines=12> */
.L_x_11282:
[----:B------:R-:W-:Y:S05]  /*14e90*/  BSYNC B1 ;  /* 0x0000000000017941 */ /* 0x000fea0003800000 */
.L_x_11132:
        /* <DEDUP_REMOVED lines=8> */
.L_x_11283:
        /* <DEDUP_REMOVED lines=11> */
.L_x_11137:
        /* <DEDUP_REMOVED lines=19> */
.L_x_11284:
        /* <DEDUP_REMOVED lines=8> */
.L_x_11139:
        /* <DEDUP_REMOVED lines=31> */
.L_x_11135:
[----:B------:R-:W-:Y:S05]  /*15370*/  BSYNC B1 ;  /* 0x0000000000017941 */ /* 0x000fea0003800000 */
.L_x_11134:
        /* <DEDUP_REMOVED lines=16> */
.L_x_11146:
        /* <DEDUP_REMOVED lines=9> */
.L_x_11285:
        /* <DEDUP_REMOVED lines=11> */
.L_x_11143:
        /* <DEDUP_REMOVED lines=17> */
.L_x_11286:
        /* <DEDUP_REMOVED lines=8> */
.L_x_11145:
        /* <DEDUP_REMOVED lines=31> */
.L_x_11141:
[----:B------:R-:W-:Y:S05]  /*15940*/  BSYNC B1 ;  /* 0x0000000000017941 */ /* 0x000fea0003800000 */
.L_x_11140:
        /* <DEDUP_REMOVED lines=13> */
.L_x_11129:
[----:B------:R-:W-:Y:S05]  /*15a20*/  BSYNC B0 ;  /* 0x0000000000007941 */ /* 0x000fea0003800000 */
.L_x_11128:
        /* <DEDUP_REMOVED lines=23> */
.L_x_11148:
        /* <DEDUP_REMOVED lines=15> */
[----:B0-----:R-:W-:-:S02]  /*15c90*/  IMAD.U32 R7, RZ, RZ, UR9 ;  /* 0x00000009ff077e24 */ /* 0x001fc4000f8e00ff */
[----:B------:R-:W-:Y:S02]  /*15ca0*/  IMAD.U32 R10, RZ, RZ, UR4 ;  /* 0x00000004ff0a7e24 */ /* 0x000fe4000f8e00ff */
[----:B------:R-:W-:Y:S02]  /*15cb0*/  IMAD.U32 R11, RZ, RZ, UR5 ;  /* 0x00000005ff0b7e24 */ /* 0x000fe4000f8e00ff */
[----:B------:R-:W-:Y:S02]  /*15cc0*/  IMAD.MOV.U32 R8, RZ, RZ, 0x70 ;  /* 0x00000070ff087424 */ /* 0x000fe400078e00ff */
[----:B------:R-:W-:Y:S02]  /*15cd0*/  IMAD.MOV.U32 R12, RZ, RZ, 0x1 ;  /* 0x00000001ff0c7424 */ /* 0x000fe400078e00ff */
[----:B------:R-:W-:-:S07]  /*15ce0*/  IMAD.MOV.U32 R13, RZ, RZ, RZ ;  /* 0x000000ffff0d7224 */ /* 0x000fce00078e00ff */
[----:B------:R-:W-:-:S07]  /*15cf0*/  LEPC R20, `(.L_x_11150) ;  /* 0x000000001014794e */ /* 0x000fce0000000000 */
[----:B-1----:R-:W-:Y:S05]  /*15d00*/  CALL.ABS.NOINC R2 ;  /* 0x0000000002007343 */ /* 0x002fea0003c00000 */
.L_x_11150:
        /* <DEDUP_REMOVED lines=10> */
[----:B------:R-:W-:Y:S02]  /*15db0*/  IMAD.U32 R5, RZ, RZ, UR7 ;  /* 0x00000007ff057e24 */ /* 0x000fe4000f8e00ff */
[----:B------:R-:W-:Y:S02]  /*15dc0*/  IMAD.U32 R6, RZ, RZ, UR8 ;  /* 0x00000008ff067e24 */ /* 0x000fe4000f8e00ff */
[----:B0-----:R-:W-:-:S02]  /*15dd0*/  IMAD.U32 R7, RZ, RZ, UR9 ;  /* 0x00000009ff077e24 */ /* 0x001fc4000f8e00ff */
[----:B------:R-:W-:Y:S02]  /*15de0*/  IMAD.U32 R10, RZ, RZ, UR4 ;  /* 0x00000004ff0a7e24 */ /* 0x000fe4000f8e00ff */
[----:B------:R-:W-:Y:S02]  /*15df0*/  IMAD.U32 R11, RZ, RZ, UR5 ;  /* 0x00000005ff0b7e24 */ /* 0x000fe4000f8e00ff */
[----:B------:R-:W-:Y:S02]  /*15e00*/  IMAD.MOV.U32 R8, RZ, RZ, 0x70 ;  /* 0x00000070ff087424 */ /* 0x000fe400078e00ff */
[----:B------:R-:W-:Y:S02]  /*15e10*/  IMAD.MOV.U32 R12, RZ, RZ, 0x1 ;  /* 0x00000001ff0c7424 */ /* 0x000fe400078e00ff */
[----:B-1----:R-:W-:-:S07]  /*15e20*/  IMAD.MOV.U32 R13, RZ, RZ, RZ ;  /* 0x000000ffff0d7224 */ /* 0x002fce00078e00ff */
[----:B------:R-:W-:-:S07]  /*15e30*/  LEPC R20, `(.L_x_11152) ;  /* 0x000000001014794e */ /* 0x000fce0000000000 */
[----:B--2---:R-:W-:Y:S05]  /*15e40*/  CALL.ABS.NOINC R2 ;  /* 0x0000000002007343 */ /* 0x004fea0003c00000 */
.L_x_11152:
        /* <DEDUP_REMOVED lines=16> */
.L_x_11151:
        /* <DEDUP_REMOVED lines=31> */
.L_x_11153:
        /* <DEDUP_REMOVED lines=19> */
.L_x_11289:
[----:B------:R-:W-:Y:S01]  /*16270*/  UMOV UR4, 0xffffffff ;  /* 0xffffffff00047882 */ /* 0x000fe20000000000 */
[----:B------:R-:W-:Y:S02]  /*16280*/  SHF.R.S32.HI R8, RZ, 0x1f, R0 ;  /* 0x0000001fff087819 */ /* 0x000fe40000011400 */
[----:B------:R-:W-:Y:S05]  /*16290*/  BRA.DIV UR4, `(.L_x_11155) ;  /* 0x0000004604147947 */ /* 0x000fea000b800000 */
[----:B------:R-:W-:-:S13]  /*162a0*/  ELECT P6, URZ, PT ;  /* 0x00000000003f782f */ /* 0x000fda00038c0000 */
.L_x_11292:
        /* <DEDUP_REMOVED lines=22> */
.L_x_11157:
        /* <DEDUP_REMOVED lines=9> */
.L_x_11293:
        /* <DEDUP_REMOVED lines=11> */
.L_x_11159:
        /* <DEDUP_REMOVED lines=22> */
.L_x_11156:
        /* <DEDUP_REMOVED lines=30> */
.L_x_11294:
[----:B------:R-:W-:Y:S05]  /*16890*/  BSYNC B0 ;  /* 0x0000000000007941 */ /* 0x000fea0003800000 */
.L_x_11160:
        /* <DEDUP_REMOVED lines=11> */
.L_x_11295:
        /* <DEDUP_REMOVED lines=11> */
.L_x_11165:
        /* <DEDUP_REMOVED lines=37> */
.L_x_11163:
[----:B------:R-:W-:Y:S05]  /*16c50*/  BSYNC B0 ;  /* 0x0000000000007941 */ /* 0x000fea0003800000 */
.L_x_11162:
        /* <DEDUP_REMOVED lines=42> */
.L_x_11172:
[----:B------:R-:W2:Y:S01]  /*16f00*/  S2R R5, SR_CgaCtaId ;  /* 0x0000000000057919 */ /* 0x000ea20000008800 */
[----:B------:R-:W-:-:S04]  /*16f10*/  MOV R3, 0x400 ;  /* 0x0000040000037802 */ /* 0x000fc80000000f00 */
[----:B--2---:R-:W-:Y:S02]  /*16f20*/  LEA R3, R5, R3, 0x18 ;  /* 0x0000000305037211 */ /* 0x004fe400078ec0ff */
[----:B------:R-:W-:-:S03]  /*16f30*/  SHF.L.U32 R5, R9, 0x1f, RZ ;  /* 0x0000001f09057819 */ /* 0x000fc600000006ff */
[----:B------:R-:W-:-:S04]  /*16f40*/  IMAD R3, R12, 0x8, R3 ;  /* 0x000000080c037824 */ /* 0x000fc800078e0203 */
[----:B------:R-:W2:Y:S02]  /*16f50*/  SYNCS.PHASECHK.TRANS64.TRYWAIT P0, [R3+URZ+0x22840], R5 ;  /* 0x02284005030075a7 */ /* 0x000ea4000800017f */
[----:B--2---:R-:W-:Y:S05]  /*16f60*/  @!P0 BRA `(.L_x_11173) ;  /* 0x0000003800488947 */ /* 0x004fea0003800000 */
.L_x_11296:
        /* <DEDUP_REMOVED lines=11> */
.L_x_11174:
        /* <DEDUP_REMOVED lines=22> */
.L_x_11297:
        /* <DEDUP_REMOVED lines=8> */
.L_x_11176:
        /* <DEDUP_REMOVED lines=34> */
.L_x_11171:
[----:B------:R-:W-:Y:S05]  /*17420*/  BSYNC B2 ;  /* 0x0000000000027941 */ /* 0x000fea0003800000 */
.L_x_11170:
[----:B------:R-:W2:Y:S02]  /*17430*/  LDL.LU R2, [R1+0x1c] ;  /* 0x00001c0001027983 */ /* 0x000ea40000300800 */
[----:B--2---:R-:W-:-:S07]  /*17440*/  VIADD R5, R2, 0xfffffffd ;  /* 0xfffffffd02057836 */ /* 0x004fce0000000000 */
.L_x_11169:
[----:B------:R-:W-:Y:S05]  /*17450*/  BSYNC B1 ;  /* 0x0000000000017941 */ /* 0x000fea0003800000 */
.L_x_11168:
[----:B------:R-:W-:-:S13]  /*17460*/  ISETP.NE.AND P0, PT, R7, RZ, PT ;  /* 0x000000ff0700720c */ /* 0x000fda0003f05270 */
[----:B------:R-:W-:Y:S05]  /*17470*/  @!P0 BRA `(.L_x_11167) ;  /* 0x0000000c009c8947 */ /* 0x000fea0003800000 */
.L_x_11191:
        /* <DEDUP_REMOVED lines=16> */
[----:B------:R-:W-:Y:S02]  /*17580*/  ULDC.64 UR6, c[0x0][0x408] ;  /* 0x0001020000067ab9 */ /* 0x000fe40000000a00 */
[----:B------:R-:W-:Y:S01]  /*17590*/  IMAD R7, R8, UR6, RZ ;  /* 0x0000000608077c24 */ /* 0x000fe2000f8e02ff */
        /* <DEDUP_REMOVED lines=8> */
[C---:B------:R-:W-:Y:S02]  /*17620*/  IMAD R6, R0.reuse, UR7, R7 ;  /* 0x0000000700067c24 */ /* 0x040fe4000f8e0207 */
[----:B------:R-:W-:-:S05]  /*17630*/  IMAD.WIDE.U32 R2, R0, UR6, R2 ;  /* 0x0000000600027c25 */ /* 0x000fca000f8e0002 */
[----:B------:R-:W-:Y:S02]  /*17640*/  IADD3 R3, R6, R3, RZ ;  /* 0x0000000306037210 */ /* 0x000fe40007ffe0ff */
[----:B------:R-:W-:-:S04]  /*17650*/  LEA R6, P0, R2, UR4, 0x2 ;  /* 0x0000000402067c11 */ /* 0x000fc8000f8010ff */
[----:B------:R-:W-:-:S05]  /*17660*/  LEA.HI.X R7, R2, UR5, R3, 0x2, P0 ;  /* 0x0000000502077c11 */ /* 0x000fca00080f1403 */
[----:B------:R0:W5:Y:S04]  /*17670*/  LDG.E R6, desc[UR40][R6.64] ;  /* 0x0000002806067981 */ /* 0x000168000c1e1900 */
.L_x_11179:
[----:B------:R-:W2:Y:S01]  /*17680*/  S2R R3, SR_CgaCtaId ;  /* 0x0000000000037919 */ /* 0x000ea20000008800 */
[----:B------:R-:W-:-:S04]  /*17690*/  MOV R2, 0x400 ;  /* 0x0000040000027802 */ /* 0x000fc80000000f00 */
[----:B--2---:R-:W-:Y:S02]  /*176a0*/  LEA R2, R3, R2, 0x18 ;  /* 0x0000000203027211 */ /* 0x004fe400078ec0ff */
[----:B------:R-:W-:-:S03]  /*176b0*/  SHF.L.U32 R3, R10, 0x1f, RZ ;  /* 0x0000001f0a037819 */ /* 0x000fc600000006ff */
[----:B------:R-:W-:-:S04]  /*176c0*/  IMAD R2, R9, 0x8, R2 ;  /* 0x0000000809027824 */ /* 0x000fc800078e0202 */
[----:B------:R-:W2:Y:S02]  /*176d0*/  SYNCS.PHASECHK.TRANS64.TRYWAIT P0, [R2+URZ+0x22840], R3 ;  /* 0x02284003020075a7 */ /* 0x000ea4000800017f */
[----:B--2---:R-:W-:Y:S05]  /*176e0*/  @!P0 BRA `(.L_x_11180) ;  /* 0x0000003000908947 */ /* 0x004fea0003800000 */
.L_x_11298:
        /* <DEDUP_REMOVED lines=11> */
.L_x_11181:
        /* <DEDUP_REMOVED lines=21> */
.L_x_11299:
        /* <DEDUP_REMOVED lines=8> */
.L_x_11183:
        /* <DEDUP_REMOVED lines=33> */
.L_x_11178:
[----:B------:R-:W-:Y:S05]  /*17b80*/  BSYNC B1 ;  /* 0x0000000000017941 */ /* 0x000fea0003800000 */
.L_x_11177:
        /* <DEDUP_REMOVED lines=16> */
[----:B------:R-:W-:Y:S01]  /*17c90*/  IMAD R7, R8, UR6, RZ ;  /* 0x0000000608077c24 */ /* 0x000fe2000f8e02ff */
        /* <DEDUP_REMOVED lines=12> */
[----:B------:R-:W-:-:S05]  /*17d60*/  LEA.HI.X R7, R2, UR5, R3, 0x2, P0 ;  /* 0x0000000502077c11 */ /* 0x000fca00080f1403 */
[----:B------:R2:W5:Y:S04]  /*17d70*/  LDG.E R6, desc[UR40][R6.64] ;  /* 0x0000002806067981 */ /* 0x000568000c1e1900 */
.L_x_11186:
[----:B------:R-:W3:Y:S01]  /*17d80*/  S2R R3, SR_CgaCtaId ;  /* 0x0000000000037919 */ /* 0x000ee20000008800 */
[----:B------:R-:W-:-:S04]  /*17d90*/  MOV R2, 0x400 ;  /* 0x0000040000027802 */ /* 0x000fc80000000f00 */
[----:B---3--:R-:W-:Y:S02]  /*17da0*/  LEA R2, R3, R2, 0x18 ;  /* 0x0000000203027211 */ /* 0x008fe400078ec0ff */
[----:B------:R-:W-:-:S03]  /*17db0*/  SHF.L.U32 R3, R11, 0x1f, RZ ;  /* 0x0000001f0b037819 */ /* 0x000fc600000006ff */
[----:B------:R-:W-:-:S04]  /*17dc0*/  IMAD R2, R12, 0x8, R2 ;  /* 0x000000080c027824 */ /* 0x000fc800078e0202 */
[----:B------:R-:W3:Y:S02]  /*17dd0*/  SYNCS.PHASECHK.TRANS64.TRYWAIT P0, [R2+URZ+0x22840], R3 ;  /* 0x02284003020075a7 */ /* 0x000ee4000800017f */
[----:B---3--:R-:W-:Y:S05]  /*17de0*/  @!P0 BRA `(.L_x_11187) ;  /* 0x0000002800f88947 */ /* 0x008fea0003800000 */
.L_x_11300:
        /* <DEDUP_REMOVED lines=11> */
.L_x_11188:
        /* <DEDUP_REMOVED lines=22> */
.L_x_11301:
        /* <DEDUP_REMOVED lines=8> */
.L_x_11190:
        /* <DEDUP_REMOVED lines=34> */
.L_x_11185:
[----:B------:R-:W-:Y:S05]  /*182a0*/  BSYNC B1 ;  /* 0x0000000000017941 */ /* 0x000fea0003800000 */
.L_x_11184:
[C---:B------:R-:W-:Y:S01]  /*182b0*/  ISETP.GT.AND P0, PT, R5.reuse, 0x1, PT ;  /* 0x000000010500780c */ /* 0x040fe20003f04270 */
[----:B------:R-:W-:-:S04]  /*182c0*/  VIADD R2, R5, 0xfffffffe ;  /* 0xfffffffe05027836 */ /* 0x000fc80000000000 */
[----:B------:R-:W-:-:S08]  /*182d0*/  IMAD.MOV.U32 R5, RZ, RZ, R2 ;  /* 0x000000ffff057224 */ /* 0x000fd000078e0002 */
[----:B------:R-:W-:Y:S05]  /*182e0*/  @P0 BRA `(.L_x_11191) ;  /* 0xfffffff000640947 */ /* 0x000fea000383ffff */
.L_x_11167:
[----:B------:R-:W-:Y:S05]  /*182f0*/  BSYNC B0 ;  /* 0x0000000000007941 */ /* 0x000fea0003800000 */
.L_x_11166:
[----:B------:R-:W2:Y:S01]  /*18300*/  LDL.LU R3, [R1] ;  /* 0x0000000001037983 */ /* 0x000ea20000300800 */
[----:B------:R-:W-:Y:S01]  /*18310*/  BSSY B0, `(.L_x_11192) ;  /* 0x0000016000007945 */ /* 0x000fe20003800000 */
[----:B0-----:R-:W0:Y:S02]  /*18320*/  S2R R2, SR_TID.X ;  /* 0x0000000000027919 */ /* 0x001e240000002100 */
[----:B0-----:R-:W-:-:S04]  /*18330*/  LOP3.LUT R2, R2, 0x1f, RZ, 0xc0, !PT ;  /* 0x0000001f02027812 */ /* 0x001fc800078ec0ff */
        /* <DEDUP_REMOVED lines=19> */
.L_x_11193:
[----:B------:R-:W-:Y:S05]  /*18470*/  BSYNC B0 ;  /* 0x0000000000007941 */ /* 0x000fea0003800000 */
.L_x_11192:
[----:B0-----:R-:W2:Y:S02]  /*18480*/  LDL.LU R2, [R1+0x8] ;  /* 0x0000080001027983 */ /* 0x001ea40000300800 */
[----:B--2---:R-:W-:-:S05]  /*18490*/  LOP3.LUT R2, R2, R0, RZ, 0x3c, !PT ;  /* 0x0000000002027212 */ /* 0x004fca00078e3cff */
[----:B------:R0:W-:Y:S02]  /*184a0*/  STL [R1+0x8], R2 ;  /* 0x0000080201007387 */ /* 0x0001e40000100800 */
.L_x_11149:
[----:B------:R-:W-:Y:S05]  /*184b0*/  BSYNC B6 ;  /* 0x0000000000067941 */ /* 0x000fea0003800000 */
.L_x_11147:
[----:B------:R-:W-:-:S03]  /*184c0*/  UMOV UR4, 0xffffffff ;  /* 0xffffffff00047882 */ /* 0x000fc60000000000 */
[----:B------:R-:W-:Y:S05]  /*184d0*/  BRA.DIV UR4, `(.L_x_11194) ;  /* 0x0000002604647947 */ /* 0x000fea000b800000 */
[----:B------:R2:W3:Y:S04]  /*184e0*/  SHFL.IDX PT, R4, R16, RZ, 0x1f ;  /* 0x00001fff10047589 */ /* 0x0004e800000e0000 */
[----:B------:R-:W4:Y:S02]  /*184f0*/  SHFL.IDX PT, R16, R16, 0x1, 0x1f ;  /* 0x00201f0010107f89 */ /* 0x000f2400000e0000 */
.L_x_11305:
        /* <DEDUP_REMOVED lines=10> */
[----:B------:R-:W0:Y:S02]  /*185a0*/  LDC.64 R2, c[0x0][0xc58] ;  /* 0x00031600ff027b82 */ /* 0x000e240000000a00 */
[----:B0-----:R-:W-:-:S05]  /*185b0*/  IMAD.WIDE R2, R5, 0x4, R2 ;  /* 0x0000000405027825 */ /* 0x001fca00078e0202 */
[----:B------:R0:W5:Y:S02]  /*185c0*/  LDG.E R17, desc[UR40][R2.64] ;  /* 0x0000002802117981 */ /* 0x000164000c1e1900 */
.L_x_11196:
[----:B------:R-:W-:Y:S05]  /*185d0*/  BSYNC B0 ;  /* 0x0000000000007941 */ /* 0x000fea0003800000 */
.L_x_11195:
        /* <DEDUP_REMOVED lines=22> */
[----:B------:R0:W0:Y:S02]  /*18740*/  SHFL.IDX PT, R14, R2, 0x1f, 0x1f ;  /* 0x03e01f00020e7f89 */ /* 0x00002400000e0000 */
.L_x_11313:
[----:B------:R-:W-:Y:S02]  /*18750*/  ULDC UR4, c[0x0][0xc10] ;  /* 0x0003040000047ab9 */ /* 0x000fe40000000800 */
[----:B------:R-:W-:-:S04]  /*18760*/  IMAD.U32 R5, RZ, RZ, UR4 ;  /* 0x00000004ff057e24 */ /* 0x000fc8000f8e00ff */
[----:B0-----:R-:W-:-:S04]  /*18770*/  IMAD R3, R14, R5, RZ ;  /* 0x000000050e037224 */ /* 0x001fc800078e02ff */
[----:B--2-4-:R-:W-:-:S05]  /*18780*/  IMAD.IADD R16, R16, 0x1, R3 ;  /* 0x0000000110107824 */ /* 0x014fca00078e0203 */
[----:B---3--:R-:W-:-:S13]  /*18790*/  ISETP.GT.AND P0, PT, R16, R4, PT ;  /* 0x000000041000720c */ /* 0x008fda0003f04270 */
[----:B------:R-:W-:Y:S05]  /*187a0*/  @P0 BRA `(.L_x_11198) ;  /* 0x0000000000b40947 */ /* 0x000fea0003800000 */
[----:B------:R-:W0:Y:S02]  /*187b0*/  LDC R0, c[0x0][0xc14] ;  /* 0x00030500ff007b82 */ /* 0x000e240000000800 */
.L_x_11203:
[----:B------:R-:W-:-:S05]  /*187c0*/  VIADD R19, R19, 0x1f ;  /* 0x0000001f13137836 */ /* 0x000fca0000000000 */
[----:B0-----:R-:W-:-:S13]  /*187d0*/  ISETP.GE.AND P0, PT, R19, R0, PT ;  /* 0x000000001300720c */ /* 0x001fda0003f06270 */
[----:B------:R-:W-:Y:S05]  /*187e0*/  @P0 BRA `(.L_x_11199) ;  /* 0x0000000400ec0947 */ /* 0x000fea0003800000 */
[----:B------:R-:W0:Y:S01]  /*187f0*/  S2R R2, SR_TID.X ;  /* 0x0000000000027919 */ /* 0x000e220000002100 */
        /* <DEDUP_REMOVED lines=10> */
.L_x_11201:
[----:B------:R-:W-:Y:S05]  /*188a0*/  BSYNC B0 ;  /* 0x0000000000007941 */ /* 0x000fea0003800000 */
.L_x_11200:
        /* <DEDUP_REMOVED lines=23> */
.L_x_11321:
[----:B------:R-:W-:Y:S02]  /*18a20*/  ULDC UR4, c[0x0][0xc10] ;  /* 0x0003040000047ab9 */ /* 0x000fe40000000800 */
[----:B------:R-:W-:-:S04]  /*18a30*/  IMAD.U32 R5, RZ, RZ, UR4 ;  /* 0x00000004ff057e24 */ /* 0x000fc8000f8e00ff */
[----:B--2---:R-:W-:-:S04]  /*18a40*/  IMAD R3, R14, R5, RZ ;  /* 0x000000050e037224 */ /* 0x004fc800078e02ff */
[----:B------:R-:W-:-:S05]  /*18a50*/  IMAD.IADD R16, R3, 0x1, R16 ;  /* 0x0000000103107824 */ /* 0x000fca00078e0210 */
[----:B------:R-:W-:-:S13]  /*18a60*/  ISETP.GT.AND P0, PT, R16, R4, PT ;  /* 0x000000041000720c */ /* 0x000fda0003f04270 */
[----:B------:R-:W-:Y:S05]  /*18a70*/  @!P0 BRA `(.L_x_11203) ;  /* 0xfffffffc00508947 */ /* 0x000fea000383ffff */
.L_x_11198:
        /* <DEDUP_REMOVED lines=8> */
.L_x_11325:
[----:B------:R-:W-:Y:S01]  /*18b00*/  ISETP.NE.AND P0, PT, R3, RZ, PT ;  /* 0x000000ff0300720c */ /* 0x000fe20003f05270 */
[----:B------:R-:W-:-:S12]  /*18b10*/  IMAD.MOV.U32 R7, RZ, RZ, RZ ;  /* 0x000000ffff077224 */ /* 0x000fd800078e00ff */
[----:B------:R-:W-:Y:S05]  /*18b20*/  @!P0 BRA `(.L_x_11205) ;  /* 0x0000000000108947 */ /* 0x000fea0003800000 */
[----:B------:R-:W-:Y:S01]  /*18b30*/  UMOV UR4, 0xffffffff ;  /* 0xffffffff00047882 */ /* 0x000fe20000000000 */
[----:B------:R-:W-:Y:S02]  /*18b40*/  VIADD R12, R6, 0xffffffff ;  /* 0xffffffff060c7836 */ /* 0x000fe40000000000 */
[----:B------:R-:W-:Y:S05]  /*18b50*/  BRA.DIV UR4, `(.L_x_11206) ;  /* 0x0000002604f87947 */ /* 0x000fea000b800000 */
[----:B------:R4:W0:Y:S02]  /*18b60*/  SHFL.IDX PT, R7, R2, R12, 0x1f ;  /* 0x00001f0c02077589 */ /* 0x00082400000e0000 */
.L_x_11205:
        /* <DEDUP_REMOVED lines=67> */
.L_x_11199:
[----:B------:R-:W-:Y:S01]  /*18fa0*/  UMOV UR4, URZ ;  /* 0x0000003f00047c82 */ /* 0x000fe20008000000 */
[----:B------:R-:W-:Y:S01]  /*18fb0*/  UMOV UR5, URZ ;  /* 0x0000003f00057c82 */ /* 0x000fe20008000000 */
[----:B------:R-:W-:Y:S01]  /*18fc0*/  ULDC UR6, c[0x0][0xc14] ;  /* 0x0003050000067ab9 */ /* 0x000fe20000000800 */
[----:B------:R-:W-:Y:S01]  /*18fd0*/  IMAD.MOV.U32 R16, RZ, RZ, R4 ;  /* 0x000000ffff107224 */ /* 0x000fe200078e0004 */
[----:B------:R-:W-:Y:S01]  /*18fe0*/  MOV R18, UR5 ;  /* 0x0000000500127c02 */ /* 0x000fe20008000f00 */
[----:B------:R-:W-:Y:S02]  /*18ff0*/  IMAD.U32 R17, RZ, RZ, UR4 ;  /* 0x00000004ff117e24 */ /* 0x000fe4000f8e00ff */
[----:B------:R-:W-:-:S07]  /*19000*/  IMAD.U32 R19, RZ, RZ, UR6 ;  /* 0x00000006ff137e24 */ /* 0x000fce000f8e00ff */
.L_x_11207:
        /* <DEDUP_REMOVED lines=12> */
.L_x_11124:
        /* <DEDUP_REMOVED lines=12> */
.L_x_11328:
[----:B------:R-:W-:Y:S05]  /*19190*/  BSYNC B0 ;  /* 0x0000000000007941 */ /* 0x000fea0003800000 */
.L_x_11209:
[----:B------:R-:W-:-:S03]  /*191a0*/  UMOV UR4, 0xffffffff ;  /* 0xffffffff00047882 */ /* 0x000fc60000000000 */
[----:B------:R-:W-:Y:S05]  /*191b0*/  BRA.DIV UR4, `(.L_x_11211) ;  /* 0x00000022049c7947 */ /* 0x000fea000b800000 */
[----:B------:R-:W2:Y:S02]  /*191c0*/  S2R R2, SR_TID.X ;  /* 0x0000000000027919 */ /* 0x000ea40000002100 */
[----:B--2---:R-:W-:-:S04]  /*191d0*/  SHF.R.U32.HI R2, RZ, 0x5, R2 ;  /* 0x00000005ff027819 */ /* 0x004fc80000011602 */
[----:B------:R-:W-:-:S05]  /*191e0*/  LOP3.LUT R2, R2, 0x3, RZ, 0xc0, !PT ;  /* 0x0000000302027812 */ /* 0x000fca00078ec0ff */
[----:B------:R2:W3:Y:S02]  /*191f0*/  SHFL.IDX PT, R14, R2, RZ, 0x1f ;  /* 0x00001fff020e7589 */ /* 0x0004e400000e0000 */
.L_x_11331:
[----:B---3--:R-:W-:-:S13]  /*19200*/  ISETP.NE.AND P0, PT, R14, RZ, PT ;  /* 0x000000ff0e00720c */ /* 0x008fda0003f05270 */
[----:B------:R-:W-:Y:S05]  /*19210*/  @P0 BRA `(.L_x_10962) ;  /* 0x0000000000940947 */ /* 0x000fea0003800000 */
[----:B------:R-:W-:-:S03]  /*19220*/  UMOV UR4, 0xffffffff ;  /* 0xffffffff00047882 */ /* 0x000fc60000000000 */
[----:B------:R-:W-:Y:S05]  /*19230*/  BRA.DIV UR4, `(.L_x_11212) ;  /* 0x0000002204b07947 */ /* 0x000fea000b800000 */
[----:B------:R-:W-:-:S13]  /*19240*/  ELECT P6, URZ, PT ;  /* 0x00000000003f782f */ /* 0x000fda00038c0000 */
.L_x_11334:
[----:B------:R-:W-:Y:S05]  /*19250*/  @!P6 BRA `(.L_x_10962) ;  /* 0x000000000084e947 */ /* 0x000fea0003800000 */
[----:B------:R-:W-:-:S06]  /*19260*/  ULOP3.LUT UR4, UR36, 0x2, URZ, 0xfc, !UPT ;  /* 0x0000000224047892 */ /* 0x000fcc000f8efc3f */
[----:B--2---:R-:W-:-:S05]  /*19270*/  IMAD.U32 R2, RZ, RZ, UR4 ;  /* 0x00000004ff027e24 */ /* 0x004fca000f8e00ff */
[----:B------:R-:W-:-:S13]  /*19280*/  ISETP.NE.AND P2, PT, R2, 0x3, PT ;  /* 0x000000030200780c */ /* 0x000fda0003f45270 */
[----:B------:R-:W-:Y:S05]  /*19290*/  @!P2 BRA `(.L_x_11213) ;  /* 0x000000000004a947 */ /* 0x000fea0003800000 */
[----:B------:R-:W-:Y:S01]  /*192a0*/  BPT.TRAP 0x1 ;  /* 0x000000040000795c */ /* 0x000fe20000300000 */
.L_x_11213:
        /* <DEDUP_REMOVED lines=14> */
.L_x_11335:
[----:B------:R-:W2:Y:S02]  /*19390*/  SYNCS.PHASECHK.TRANS64.TRYWAIT P0, [R7+URZ], R2 ;  /* 0x00000002070075a7 */ /* 0x000ea4000800017f */
[----:B--2---:R-:W-:Y:S05]  /*193a0*/  @!P0 BRA `(.L_x_11215) ;  /* 0x0000002000888947 */ /* 0x004fea0003800000 */
.L_x_11336:
[----:B------:R-:W-:Y:S05]  /*193b0*/  @!P2 BRA `(.L_x_11216) ;  /* 0x000000000004a947 */ /* 0x000fea0003800000 */
[----:B------:R-:W-:Y:S01]  /*193c0*/  BPT.TRAP 0x1 ;  /* 0x000000040000795c */ /* 0x000fe20000300000 */
.L_x_11216:
[----:B------:R-:W3:Y:S01]  /*193d0*/  LDL.LU R4, [R1] ;  /* 0x0000000001047983 */ /* 0x000ee20000300800 */
[----:B------:R-:W-:-:S04]  /*193e0*/  VIADD R0, R0, 0x22860 ;  /* 0x0002286000007836 */ /* 0x000fc80000000000 */
[----:B---3--:R-:W-:-:S04]  /*193f0*/  IMAD R4, R4, 0x8, R0 ;  /* 0x0000000804047824 */ /* 0x008fc800078e0200 */
[----:B------:R-:W3:Y:S02]  /*19400*/  SYNCS.PHASECHK.TRANS64.TRYWAIT P0, [R4+URZ], R5 ;  /* 0x00000005040075a7 */ /* 0x000ee4000800017f */
[----:B---3--:R-:W-:Y:S05]  /*19410*/  @!P0 BRA `(.L_x_11217) ;  /* 0x0000002000808947 */ /* 0x008fea0003800000 */
.L_x_11337:
[----:B------:R-:W-:-:S07]  /*19420*/  IMAD R3, R3, 0x8, R0 ;  /* 0x0000000803037824 */ /* 0x000fce00078e0200 */
.L_x_11218:
[----:B----4-:R4:W0:Y:S02]  /*19430*/  SYNCS.PHASECHK.TRANS64.TRYWAIT P0, [R3+URZ], R2 ;  /* 0x00000002030075a7 */ /* 0x010824000800017f */
[----:B0-----:R-:W-:Y:S05]  /*19440*/  @!P0 NANOSLEEP.SYNCS 0x989680 ;  /* 0x009896800000895d */ /* 0x001fea0003900000 */
[----:B------:R-:W0:Y:S02]  /*19450*/  @!P0 SYNCS.PHASECHK.TRANS64 P0, [R3+URZ], R2 ;  /* 0x00000002030085a7 */ /* 0x000e24000800007f */
[----:B0-----:R-:W-:Y:S05]  /*19460*/  @!P0 BRA `(.L_x_11218) ;  /* 0xfffffffc00f08947 */ /* 0x001fea000383ffff */
.L_x_10962:
[----:B------:R-:W-:Y:S05]  /*19470*/  BSYNC B7 ;  /* 0x0000000000077941 */ /* 0x000fea0003800000 */
.L_x_10959:
[----:B------:R-:W-:Y:S05]  /*19480*/  EXIT ;  /* 0x000000000000794d */ /* 0x000fea0003800000 */
.L_x_10980:
[----:B0-----:R0:W1:Y:S02]  /*19490*/  SYNCS.PHASECHK.TRANS64.TRYWAIT P6, [R88+URZ+0x22890], R101 ;  /* 0x02289065580075a7 */ /* 0x00106400080c017f */
[----:B-1----:R-:W-:Y:S05]  /*194a0*/  @!P6 NANOSLEEP.SYNCS 0x989680 ;  /* 0x009896800000e95d */ /* 0x002fea0003900000 */
[----:B------:R-:W1:Y:S02]  /*194b0*/  @!P6 SYNCS.PHASECHK.TRANS64 P6, [R88+URZ+0x22890], R101 ;  /* 0x022890655800e5a7 */ /* 0x000e6400080c007f */
[----:B-1----:R-:W-:Y:S05]  /*194c0*/  @!P6 BRA `(.L_x_10980) ;  /* 0xfffffffc00f0e947 */ /* 0x002fea000383ffff */
[----:B------:R-:W-:Y:S05]  /*194d0*/  BRA `(.L_x_11219) ;  /* 0xfffffe9400b87947 */ /* 0x000fea000383ffff */
.L_x_10998:
[----:B0-----:R0:W1:Y:S02]  /*194e0*/  SYNCS.PHASECHK.TRANS64.TRYWAIT P5, [R88+URZ+0x22890], R101 ;  /* 0x02289065580075a7 */ /* 0x00106400080a017f */
[----:B-1----:R-:W-:Y:S05]  /*194f0*/  @!P5 NANOSLEEP.SYNCS 0x989680 ;  /* 0x009896800000d95d */ /* 0x002fea0003900000 */
[----:B------:R-:W1:Y:S02]  /*19500*/  @!P5 SYNCS.PHASECHK.TRANS64 P5, [R88+URZ+0x22890], R101 ;  /* 0x022890655800d5a7 */ /* 0x000e6400080a007f */
[----:B-1----:R-:W-:Y:S05]  /*19510*/  @!P5 BRA `(.L_x_10998) ;  /* 0xfffffffc00f0d947 */ /* 0x002fea000383ffff */
[----:B------:R-:W-:Y:S05]  /*19520*/  BRA `(.L_x_11220) ;  /* 0xfffffea8006c7947 */ /* 0x000fea000383ffff */
.L_x_11007:
[----:B0-----:R0:W1:Y:S02]  /*19530*/  SYNCS.PHASECHK.TRANS64.TRYWAIT P4, [R88+URZ+0x22890], R101 ;  /* 0x02289065580075a7 */ /* 0x001064000808017f */
[----:B-1----:R-:W-:Y:S05]  /*19540*/  @!P4 NANOSLEEP.SYNCS 0x989680 ;  /* 0x009896800000c95d */ /* 0x002fea0003900000 */
[----:B------:R-:W1:Y:S02]  /*19550*/  @!P4 SYNCS.PHASECHK.TRANS64 P4, [R88+URZ+0x22890], R101 ;  /* 0x022890655800c5a7 */ /* 0x000e64000808007f */
[----:B-1----:R-:W-:Y:S05]  /*19560*/  @!P4 BRA `(.L_x_11007) ;  /* 0xfffffffc00f0c947 */ /* 0x002fea000383ffff */
[----:B------:R-:W-:Y:S05]  /*19570*/  BRA `(.L_x_11221) ;  /* 0xfffffeb800987947 */ /* 0x000fea000383ffff */
.L_x_11013:
[----:B-1----:R1:W2:Y:S02]  /*19580*/  SYNCS.PHASECHK.TRANS64.TRYWAIT P3, [R88+URZ+0x228b0], R101 ;  /* 0x0228b065580075a7 */ /* 0x0022a4000806017f */
[----:B--2---:R-:W-:Y:S05]  /*19590*/  @!P3 NANOSLEEP.SYNCS 0x989680 ;  /* 0x009896800000b95d */ /* 0x004fea0003900000 */
[----:B------:R-:W2:Y:S02]  /*195a0*/  @!P3 SYNCS.PHASECHK.TRANS64 P3, [R88+URZ+0x228b0], R101 ;  /* 0x0228b0655800b5a7 */ /* 0x000ea4000806007f */
[----:B--2---:R-:W-:Y:S05]  /*195b0*/  @!P3 BRA `(.L_x_11013) ;  /* 0xfffffffc00f0b947 */ /* 0x004fea000383ffff */
[----:B------:R-:W-:Y:S05]  /*195c0*/  BRA `(.L_x_11222) ;  /* 0xfffffebc00287947 */ /* 0x000fea000383ffff */
.L_x_11021:
[----:B------:R-:W0:Y:S01]  /*195d0*/  S2R R10, SR_TID.X ;  /* 0x00000000000a7919 */ /* 0x000e220000002100 */
[----:B------:R-:W-:Y:S01]  /*195e0*/  BSSY B0, `(.L_x_11223) ;  /* 0x000000c000007945 */ /* 0x000fe20003800000 */
[----:B------:R-:W-:Y:S01]  /*195f0*/  IMAD.MOV.U32 R12, RZ, RZ, RZ ;  /* 0x000000ffff0c7224 */ /* 0x000fe200078e00ff */
[----:B------:R-:W-:Y:S01]  /*19600*/  MOV R15, 0xffffffff ;  /* 0xffffffff000f7802 */ /* 0x000fe20000000f00 */
[----:B0-----:R-:W-:-:S05]  /*19610*/  VIADD R11, R10, 0xffffff80 ;  /* 0xffffff800a0b7836 */ /* 0x001fca0000000000 */
[----:B------:R-:W-:-:S04]  /*19620*/  SHF.R.S32.HI R10, RZ, 0x1f, R11 ;  /* 0x0000001fff0a7819 */ /* 0x000fc8000001140b */
[----:B------:R-:W-:Y:S01]  /*19630*/  LEA.HI R10, R10, R11, RZ, 0x7 ;  /* 0x0000000b0a0a7211 */ /* 0x000fe200078f38ff */
[----:B------:R-:W-:-:S03]  /*19640*/  IMAD.MOV.U32 R11, RZ, RZ, 0x1f ;  /* 0x0000001fff0b7424 */ /* 0x000fc600078e00ff */
[----:B------:R-:W-:-:S05]  /*19650*/  SHF.R.S32.HI R10, RZ, 0x7, R10 ;  /* 0x00000007ff0a7819 */ /* 0x000fca000001140a */
[----:B------:R-:W-:-:S07]  /*19660*/  IMAD.MOV.U32 R13, RZ, RZ, R10 ;  /* 0x000000ffff0d7224 */ /* 0x000fce00078e000a */
[----:B-----5:R-:W-:Y:S05]  /*19670*/  WARPSYNC.COLLECTIVE R15, `(.L_x_11224) ;  /* 0x000000000f087348 */ /* 0x020fea0003c00000 */
[----:B------:R0:W1:Y:S02]  /*19680*/  SHFL.IDX P6, R14, R13, R12, R11 ;  /* 0x0000000c0d0e7389 */ /* 0x00006400000c000b */
[----:B01---5:R-:W-:Y:S01]  /*19690*/  ENDCOLLECTIVE ;  /* 0x000000000000791b */ /* 0x023fe20003800000 */
.L_x_11224:
[----:B------:R-:W-:Y:S05]  /*196a0*/  BSYNC B0 ;  /* 0x0000000000007941 */ /* 0x000fea0003800000 */
.L_x_11223:
[----:B------:R-:W-:Y:S05]  /*196b0*/  BRA `(.L_x_11225) ;  /* 0xfffffec400c87947 */ /* 0x000fea000383ffff */
.L_x_11037:
        /* <DEDUP_REMOVED lines=8> */
.L_x_11227:
[----:B------:R-:W-:Y:S05]  /*19740*/  BSYNC B1 ;  /* 0x0000000000017941 */ /* 0x000fea0003800000 */
.L_x_11226:
[----:B------:R-:W-:Y:S05]  /*19750*/  BRA `(.L_x_11228) ;  /* 0xfffffed4000c7947 */ /* 0x000fea000383ffff */
.L_x_11038:
        /* <DEDUP_REMOVED lines=8> */
.L_x_11230:
[----:B------:R-:W-:Y:S05]  /*197e0*/  BSYNC B1 ;  /* 0x0000000000017941 */ /* 0x000fea0003800000 */
.L_x_11229:
[----:B------:R-:W-:Y:S05]  /*197f0*/  BRA `(.L_x_11231) ;  /* 0xfffffed000ec7947 */ /* 0x000fea000383ffff */
.L_x_11039:
        /* <DEDUP_REMOVED lines=8> */
.L_x_11233:
[----:B------:R-:W-:Y:S05]  /*19880*/  BSYNC B1 ;  /* 0x0000000000017941 */ /* 0x000fea0003800000 */
.L_x_11232:
[----:B------:R-:W-:Y:S05]  /*19890*/  BRA `(.L_x_11234) ;  /* 0xfffffed000cc7947 */ /* 0x000fea000383ffff */
.L_x_11040:
        /* <DEDUP_REMOVED lines=8> */
.L_x_11236:
[----:B------:R-:W-:Y:S05]  /*19920*/  BSYNC B1 ;  /* 0x0000000000017941 */ /* 0x000fea0003800000 */
.L_x_11235:
[----:B------:R-:W-:Y:S05]  /*19930*/  BRA `(.L_x_11237) ;  /* 0xfffffed000ac7947 */ /* 0x000fea000383ffff */
.L_x_11041:
        /* <DEDUP_REMOVED lines=8> */
.L_x_11239:
[----:B------:R-:W-:Y:S05]  /*199c0*/  BSYNC B1 ;  /* 0x0000000000017941 */ /* 0x000fea0003800000 */
.L_x_11238:
[----:B------:R-:W-:Y:S05]  /*199d0*/  BRA `(.L_x_11240) ;  /* 0xfffffed0008c7947 */ /* 0x000fea000383ffff */
.L_x_11042:
        /* <DEDUP_REMOVED lines=8> */
.L_x_11242:
[----:B------:R-:W-:Y:S05]  /*19a60*/  BSYNC B1 ;  /* 0x0000000000017941 */ /* 0x000fea0003800000 */
.L_x_11241:
[----:B------:R-:W-:Y:S05]  /*19a70*/  BRA `(.L_x_11243) ;  /* 0xfffffed0006c7947 */ /* 0x000fea000383ffff */
.L_x_11043:
        /* <DEDUP_REMOVED lines=8> */
.L_x_11245:
[----:B------:R-:W-:Y:S05]  /*19b00*/  BSYNC B1 ;  /* 0x0000000000017941 */ /* 0x000fea0003800000 */
.L_x_11244:
[----:B------:R-:W-:Y:S05]  /*19b10*/  BRA `(.L_x_11246) ;  /* 0xfffffed0004c7947 */ /* 0x000fea000383ffff */
.L_x_11044:
        /* <DEDUP_REMOVED lines=8> */
.L_x_11248:
[----:B------:R-:W-:Y:S05]  /*19ba0*/  BSYNC B1 ;  /* 0x0000000000017941 */ /* 0x000fea0003800000 */
.L_x_11247:
[----:B------:R-:W-:Y:S05]  /*19bb0*/  BRA `(.L_x_11249) ;  /* 0xfffffed0002c7947 */ /* 0x000fea000383ffff */
.L_x_11046:
[----:B0-----:R0:W1:Y:S02]  /*19bc0*/  SYNCS.PHASECHK.TRANS64.TRYWAIT P2, [R18+URZ+0x22800], R7 ;  /* 0x02280007120075a7 */ /* 0x001064000804017f */
[----:B-1----:R-:W-:Y:S05]  /*19bd0*/  @!P2 NANOSLEEP.SYNCS 0x989680 ;  /* 0x009896800000a95d */ /* 0x002fea0003900000 */
[----:B------:R-:W1:Y:S02]  /*19be0*/  @!P2 SYNCS.PHASECHK.TRANS64 P2, [R18+URZ+0x22800], R7 ;  /* 0x022800071200a5a7 */ /* 0x000e64000804007f */
[----:B-1----:R-:W-:Y:S05]  /*19bf0*/  @!P2 BRA `(.L_x_11046) ;  /* 0xfffffffc00f0a947 */ /* 0x002fea000383ffff */
[----:B------:R-:W-:Y:S05]  /*19c00*/  BRA `(.L_x_11250) ;  /* 0xfffffed000ac7947 */ /* 0x000fea000383ffff */
.L_x_11054:
        /* <DEDUP_REMOVED lines=8> */
.L_x_11252:
[----:B------:R-:W-:Y:S05]  /*19c90*/  BSYNC B1 ;  /* 0x0000000000017941 */ /* 0x000fea0003800000 */
.L_x_11251:
[----:B------:R-:W-:Y:S05]  /*19ca0*/  BRA `(.L_x_11253) ;  /* 0xfffffee000c87947 */ /* 0x000fea000383ffff */
.L_x_11055:
        /* <DEDUP_REMOVED lines=8> */
.L_x_11255:
[----:B------:R-:W-:Y:S05]  /*19d30*/  BSYNC B1 ;  /* 0x0000000000017941 */ /* 0x000fea0003800000 */
.L_x_11254:
[----:B------:R-:W-:Y:S05]  /*19d40*/  BRA `(.L_x_11256) ;  /* 0xfffffee000a87947 */ /* 0x000fea000383ffff */
.L_x_11056:
        /* <DEDUP_REMOVED lines=8> */
.L_x_11258:
[----:B------:R-:W-:Y:S05]  /*19dd0*/  BSYNC B1 ;  /* 0x0000000000017941 */ /* 0x000fea0003800000 */
.L_x_11257:
[----:B------:R-:W-:Y:S05]  /*19de0*/  BRA `(.L_x_11259) ;  /* 0xfffffee000887947 */ /* 0x000fea000383ffff */
.L_x_11057:
        /* <DEDUP_REMOVED lines=8> */
.L_x_11261:
[----:B------:R-:W-:Y:S05]  /*19e70*/  BSYNC B1 ;  /* 0x0000000000017941 */ /* 0x000fea0003800000 */
.L_x_11260:
[----:B------:R-:W-:Y:S05]  /*19e80*/  BRA `(.L_x_11262) ;  /* 0xfffffee000687947 */ /* 0x000fea000383ffff */
.L_x_11058:
        /* <DEDUP_REMOVED lines=8> */
.L_x_11264:
[----:B------:R-:W-:Y:S05]  /*19f10*/  BSYNC B1 ;  /* 0x0000000000017941 */ /* 0x000fea0003800000 */
.L_x_11263:
[----:B------:R-:W-:Y:S05]  /*19f20*/  BRA `(.L_x_11265) ;  /* 0xfffffee000487947 */ /* 0x000fea000383ffff */
.L_x_11059:
        /* <DEDUP_REMOVED lines=8> */
.L_x_11267:
[----:B------:R-:W-:Y:S05]  /*19fb0*/  BSYNC B1 ;  /* 0x0000000000017941 */ /* 0x000fea0003800000 */
.L_x_11266:
[----:B------:R-:W-:Y:S05]  /*19fc0*/  BRA `(.L_x_11268) ;  /* 0xfffffee0002c7947 */ /* 0x000fea000383ffff */
.L_x_11060:
        /* <DEDUP_REMOVED lines=8> */
.L_x_11270:
[----:B------:R-:W-:Y:S05]  /*1a050*/  BSYNC B1 ;  /* 0x0000000000017941 */ /* 0x000fea0003800000 */
.L_x_11269:
[----:B------:R-:W-:Y:S05]  /*1a060*/  BRA `(.L_x_11271) ;  /* 0xfffffee000107947 */ /* 0x000fea000383ffff */
.L_x_11061:
        /* <DEDUP_REMOVED lines=8> */
.L_x_11273:
[----:B------:R-:W-:Y:S05]  /*1a0f0*/  BSYNC B1 ;  /* 0x0000000000017941 */ /* 0x000fea0003800000 */
.L_x_11272:
[----:B------:R-:W-:Y:S05]  /*1a100*/  BRA `(.L_x_11274) ;  /* 0xfffffedc00f47947 */ /* 0x000fea000383ffff */
.L_x_11063:
[----:B0-----:R0:W1:Y:S02]  /*1a110*/  SYNCS.PHASECHK.TRANS64.TRYWAIT P1, [R18+URZ+0x22800], R3 ;  /* 0x02280003120075a7 */ /* 0x001064000802017f */
[----:B-1----:R-:W-:Y:S05]  /*1a120*/  @!P1 NANOSLEEP.SYNCS 0x989680 ;  /* 0x009896800000995d */ /* 0x002fea0003900000 */
[----:B------:R-:W1:Y:S02]  /*1a130*/  @!P1 SYNCS.PHASECHK.TRANS64 P1, [R18+URZ+0x22800], R3 ;  /* 0x02280003120095a7 */ /* 0x000e64000802007f */
[----:B-1----:R-:W-:Y:S05]  /*1a140*/  @!P1 BRA `(.L_x_11063) ;  /* 0xfffffffc00f09947 */ /* 0x002fea000383ffff */
[----:B------:R-:W-:Y:S05]  /*1a150*/  BRA `(.L_x_11275) ;  /* 0xfffffee000687947 */ /* 0x000fea000383ffff */
.L_x_11069:
[----:B-1----:R1:W2:Y:S02]  /*1a160*/  SYNCS.PHASECHK.TRANS64.TRYWAIT P1, [R13+URZ+0x22830], R14 ;  /* 0x0228300e0d0075a7 */ /* 0x0022a4000802017f */
[----:B--2---:R-:W-:Y:S05]  /*1a170*/  @!P1 NANOSLEEP.SYNCS 0x989680 ;  /* 0x009896800000995d */ /* 0x004fea0003900000 */
[----:B------:R-:W2:Y:S02]  /*1a180*/  @!P1 SYNCS.PHASECHK.TRANS64 P1, [R13+URZ+0x22830], R14 ;  /* 0x0228300e0d0095a7 */ /* 0x000ea4000802007f */
[----:B--2---:R-:W-:Y:S05]  /*1a190*/  @!P1 BRA `(.L_x_11069) ;  /* 0xfffffffc00f09947 */ /* 0x004fea000383ffff */
[----:B------:R-:W-:Y:S05]  /*1a1a0*/  BRA `(.L_x_11068) ;  /* 0xfffffef000187947 */ /* 0x000fea000383ffff */
.L_x_11074:
[----:B-1----:R1:W2:Y:S02]  /*1a1b0*/  SYNCS.PHASECHK.TRANS64.TRYWAIT P2, [R13+URZ+0x22850], R14 ;  /* 0x0228500e0d0075a7 */ /* 0x0022a4000804017f */
[----:B--2---:R-:W-:Y:S05]  /*1a1c0*/  @!P2 NANOSLEEP.SYNCS 0x989680 ;  /* 0x009896800000a95d */ /* 0x004fea0003900000 */
[----:B------:R-:W2:Y:S02]  /*1a1d0*/  @!P2 SYNCS.PHASECHK.TRANS64 P2, [R13+URZ+0x22850], R14 ;  /* 0x0228500e0d00a5a7 */ /* 0x000ea4000804007f */
[----:B--2---:R-:W-:Y:S05]  /*1a1e0*/  @!P2 BRA `(.L_x_11074) ;  /* 0xfffffffc00f0a947 */ /* 0x004fea000383ffff */
[----:B------:R-:W-:Y:S05]  /*1a1f0*/  BRA `(.L_x_11073) ;  /* 0xffffff0c00b47947 */ /* 0x000fea000383ffff */
.L_x_11079:
[----:B-1----:R1:W2:Y:S02]  /*1a200*/  SYNCS.PHASECHK.TRANS64.TRYWAIT P2, [R13+URZ+0x22830], R14 ;  /* 0x0228300e0d0075a7 */ /* 0x0022a4000804017f */
[----:B--2---:R-:W-:Y:S05]  /*1a210*/  @!P2 NANOSLEEP.SYNCS 0x989680 ;  /* 0x009896800000a95d */ /* 0x004fea0003900000 */
[----:B------:R-:W2:Y:S02]  /*1a220*/  @!P2 SYNCS.PHASECHK.TRANS64 P2, [R13+URZ+0x22830], R14 ;  /* 0x0228300e0d00a5a7 */ /* 0x000ea4000804007f */
[----:B--2---:R-:W-:Y:S05]  /*1a230*/  @!P2 BRA `(.L_x_11079) ;  /* 0xfffffffc00f0a947 */ /* 0x004fea000383ffff */
[----:B------:R-:W-:Y:S05]  /*1a240*/  BRA `(.L_x_11078) ;  /* 0xffffff1400087947 */ /* 0x000fea000383ffff */
.L_x_11084:
[----:B-1----:R1:W2:Y:S02]  /*1a250*/  SYNCS.PHASECHK.TRANS64.TRYWAIT P2, [R13+URZ+0x22850], R14 ;  /* 0x0228500e0d0075a7 */ /* 0x0022a4000804017f */
[----:B--2---:R-:W-:Y:S05]  /*1a260*/  @!P2 NANOSLEEP.SYNCS 0x989680 ;  /* 0x009896800000a95d */ /* 0x004fea0003900000 */
[----:B------:R-:W2:Y:S02]  /*1a270*/  @!P2 SYNCS.PHASECHK.TRANS64 P2, [R13+URZ+0x22850], R14 ;  /* 0x0228500e0d00a5a7 */ /* 0x000ea4000804007f */
[----:B--2---:R-:W-:Y:S05]  /*1a280*/  @!P2 BRA `(.L_x_11084) ;  /* 0xfffffffc00f0a947 */ /* 0x004fea000383ffff */
[----:B------:R-:W-:Y:S05]  /*1a290*/  BRA `(.L_x_11083) ;  /* 0xffffff3800987947 */ /* 0x000fea000383ffff */
.L_x_11090:
[----:B-1----:R1:W2:Y:S02]  /*1a2a0*/  SYNCS.PHASECHK.TRANS64.TRYWAIT P2, [R13+URZ+0x22830], R14 ;  /* 0x0228300e0d0075a7 */ /* 0x0022a4000804017f */
[----:B--2---:R-:W-:Y:S05]  /*1a2b0*/  @!P2 NANOSLEEP.SYNCS 0x989680 ;  /* 0x009896800000a95d */ /* 0x004fea0003900000 */
[----:B------:R-:W2:Y:S02]  /*1a2c0*/  @!P2 SYNCS.PHASECHK.TRANS64 P2, [R13+URZ+0x22830], R14 ;  /* 0x0228300e0d00a5a7 */ /* 0x000ea4000804007f */
[----:B--2---:R-:W-:Y:S05]  /*1a2d0*/  @!P2 BRA `(.L_x_11090) ;  /* 0xfffffffc00f0a947 */ /* 0x004fea000383ffff */
[----:B------:R-:W-:Y:S05]  /*1a2e0*/  BRA `(.L_x_11089) ;  /* 0xffffff3c00d07947 */ /* 0x000fea000383ffff */
.L_x_11095:
[----:B-1----:R1:W2:Y:S02]  /*1a2f0*/  SYNCS.PHASECHK.TRANS64.TRYWAIT P2, [R13+URZ+0x22850], R14 ;  /* 0x0228500e0d0075a7 */ /* 0x0022a4000804017f */
[----:B--2---:R-:W-:Y:S05]  /*1a300*/  @!P2 NANOSLEEP.SYNCS 0x989680 ;  /* 0x009896800000a95d */ /* 0x004fea0003900000 */
[----:B------:R-:W2:Y:S02]  /*1a310*/  @!P2 SYNCS.PHASECHK.TRANS64 P2, [R13+URZ+0x22850], R14 ;  /* 0x0228500e0d00a5a7 */ /* 0x000ea4000804007f */
[----:B--2---:R-:W-:Y:S05]  /*1a320*/  @!P2 BRA `(.L_x_11095) ;  /* 0xfffffffc00f0a947 */ /* 0x004fea000383ffff */
[----:B------:R-:W-:Y:S05]  /*1a330*/  BRA `(.L_x_11094) ;  /* 0xffffff5c00ac7947 */ /* 0x000fea000383ffff */
.L_x_11130:
        /* <DEDUP_REMOVED lines=11> */
.L_x_11277:
[----:B------:R-:W-:Y:S05]  /*1a3f0*/  BSYNC B1 ;  /* 0x0000000000017941 */ /* 0x000fea0003800000 */
.L_x_11276:
[----:B------:R-:W-:Y:S05]  /*1a400*/  BRA `(.L_x_11278) ;  /* 0xffffffa800647947 */ /* 0x000fea000383ffff */
.L_x_11131:
[----:B------:R-:W-:Y:S01]  /*1a410*/  BSSY B1, `(.L_x_11279) ;  /* 0x0000006000017945 */ /* 0x000fe20003800000 */
[----:B------:R-:W-:-:S07]  /*1a420*/  IMAD.MOV.U32 R15, RZ, RZ, -0x1 ;  /* 0xffffffffff0f7424 */ /* 0x000fce00078e00ff */
[----:B------:R-:W-:Y:S05]  /*1a430*/  WARPSYNC.COLLECTIVE R15, `(.L_x_11280) ;  /* 0x000000000f0c7348 */ /* 0x000fea0003c00000 */
[----:B------:R-:W-:Y:S02]  /*1a440*/  ELECT P6, UR62, PT ;  /* 0x00000000003e782f */ /* 0x000fe400038c0000 */
[----:B------:R-:W-:Y:S01]  /*1a450*/  MOV R14, UR62 ;  /* 0x0000003e000e7c02 */ /* 0x000fe20008000f00 */
[----:B------:R-:W-:Y:S10]  /*1a460*/  ENDCOLLECTIVE ;  /* 0x000000000000791b */ /* 0x000ff40003800000 */
.L_x_11280:
[----:B------:R-:W-:Y:S05]  /*1a470*/  BSYNC B1 ;  /* 0x0000000000017941 */ /* 0x000fea0003800000 */
.L_x_11279:
[----:B------:R-:W-:Y:S05]  /*1a480*/  BRA `(.L_x_11281) ;  /* 0xffffffa800507947 */ /* 0x000fea000383ffff */
.L_x_11133:
[----:B0-----:R0:W1:Y:S02]  /*1a490*/  SYNCS.PHASECHK.TRANS64.TRYWAIT P0, [R9+URZ+0x22820], R5 ;  /* 0x02282005090075a7 */ /* 0x001064000800017f */
[----:B-1----:R-:W-:Y:S05]  /*1a4a0*/  @!P0 NANOSLEEP.SYNCS 0x989680 ;  /* 0x009896800000895d */ /* 0x002fea0003900000 */
[----:B------:R-:W1:Y:S02]  /*1a4b0*/  @!P0 SYNCS.PHASECHK.TRANS64 P0, [R9+URZ+0x22820], R5 ;  /* 0x02282005090085a7 */ /* 0x000e64000800007f */
[----:B-1----:R-:W-:Y:S05]  /*1a4c0*/  @!P0 BRA `(.L_x_11133) ;  /* 0xfffffffc00f08947 */ /* 0x002fea000383ffff */
[----:B------:R-:W-:Y:S05]  /*1a4d0*/  BRA `(.L_x_11282) ;  /* 0xffffffa8006c7947 */ /* 0x000fea000383ffff */
.L_x_11136:
[----:B0-----:R0:W1:Y:S02]  /*1a4e0*/  SYNCS.PHASECHK.TRANS64.TRYWAIT P0, [R5+URZ+0x228a0], R7 ;  /* 0x0228a007050075a7 */ /* 0x001064000800017f */
[----:B-1----:R-:W-:Y:S05]  /*1a4f0*/  @!P0 NANOSLEEP.SYNCS 0x989680 ;  /* 0x009896800000895d */ /* 0x002fea0003900000 */
[----:B------:R-:W1:Y:S02]  /*1a500*/  @!P0 SYNCS.PHASECHK.TRANS64 P0, [R5+URZ+0x228a0], R7 ;  /* 0x0228a007050085a7 */ /* 0x000e64000800007f */
[----:B-1----:R-:W-:Y:S05]  /*1a510*/  @!P0 BRA `(.L_x_11136) ;  /* 0xfffffffc00f08947 */ /* 0x002fea000383ffff */
[----:B------:R-:W-:Y:S05]  /*1a520*/  BRA `(.L_x_11283) ;  /* 0xffffffa8007c7947 */ /* 0x000fea000383ffff */
.L_x_11138:
[----:B-1----:R1:W2:Y:S02]  /*1a530*/  SYNCS.PHASECHK.TRANS64.TRYWAIT P0, [R5+URZ+0x228c0], R7 ;  /* 0x0228c007050075a7 */ /* 0x0022a4000800017f */
[----:B--2---:R-:W-:Y:S05]  /*1a540*/  @!P0 NANOSLEEP.SYNCS 0x989680 ;  /* 0x009896800000895d */ /* 0x004fea0003900000 */
[----:B------:R-:W2:Y:S02]  /*1a550*/  @!P0 SYNCS.PHASECHK.TRANS64 P0, [R5+URZ+0x228c0], R7 ;  /* 0x0228c007050085a7 */ /* 0x000ea4000800007f */
[----:B--2---:R-:W-:Y:S05]  /*1a560*/  @!P0 BRA `(.L_x_11138) ;  /* 0xfffffffc00f08947 */ /* 0x004fea000383ffff */
[----:B------:R-:W-:Y:S05]  /*1a570*/  BRA `(.L_x_11284) ;  /* 0xffffffa800e07947 */ /* 0x000fea000383ffff */
.L_x_11142:
[----:B0-----:R0:W1:Y:S02]  /*1a580*/  SYNCS.PHASECHK.TRANS64.TRYWAIT P0, [R6+URZ+0x228a0], R7 ;  /* 0x0228a007060075a7 */ /* 0x001064000800017f */
[----:B-1----:R-:W-:Y:S05]  /*1a590*/  @!P0 NANOSLEEP.SYNCS 0x989680 ;  /* 0x009896800000895d */ /* 0x002fea0003900000 */
[----:B------:R-:W1:Y:S02]  /*1a5a0*/  @!P0 SYNCS.PHASECHK.TRANS64 P0, [R6+URZ+0x228a0], R7 ;  /* 0x0228a007060085a7 */ /* 0x000e64000800007f */
[----:B-1----:R-:W-:Y:S05]  /*1a5b0*/  @!P0 BRA `(.L_x_11142) ;  /* 0xfffffffc00f08947 */ /* 0x002fea000383ffff */
[----:B------:R-:W-:Y:S05]  /*1a5c0*/  BRA `(.L_x_11285) ;  /* 0xffffffac00d07947 */ /* 0x000fea000383ffff */
.L_x_11144:
[----:B-1----:R1:W2:Y:S02]  /*1a5d0*/  SYNCS.PHASECHK.TRANS64.TRYWAIT P1, [R6+URZ+0x228c0], R7 ;  /* 0x0228c007060075a7 */ /* 0x0022a4000802017f */
[----:B--2---:R-:W-:Y:S05]  /*1a5e0*/  @!P1 NANOSLEEP.SYNCS 0x989680 ;  /* 0x009896800000995d */ /* 0x004fea0003900000 */
[----:B------:R-:W2:Y:S02]  /*1a5f0*/  @!P1 SYNCS.PHASECHK.TRANS64 P1, [R6+URZ+0x228c0], R7 ;  /* 0x0228c007060095a7 */ /* 0x000ea4000802007f */
[----:B--2---:R-:W-:Y:S05]  /*1a600*/  @!P1 BRA `(.L_x_11144) ;  /* 0xfffffffc00f09947 */ /* 0x004fea000383ffff */
[----:B------:R-:W-:Y:S05]  /*1a610*/  BRA `(.L_x_11286) ;  /* 0xffffffb0002c7947 */ /* 0x000fea000383ffff */
.L_x_11154:
        /* <DEDUP_REMOVED lines=11> */
.L_x_11288:
[----:B------:R-:W-:Y:S05]  /*1a6d0*/  BSYNC B0 ;  /* 0x0000000000007941 */ /* 0x000fea0003800000 */
.L_x_11287:
[----:B------:R-:W-:Y:S05]  /*1a6e0*/  BRA `(.L_x_11289) ;  /* 0xffffffb800e07947 */ /* 0x000fea000383ffff */
.L_x_11155:
[----:B------:R-:W-:Y:S01]  /*1a6f0*/  BSSY B0, `(.L_x_11290) ;  /* 0x0000006000007945 */ /* 0x000fe20003800000 */
[----:B------:R-:W-:-:S07]  /*1a700*/  IMAD.MOV.U32 R15, RZ, RZ, -0x1 ;  /* 0xffffffffff0f7424 */ /* 0x000fce00078e00ff */
[----:B------:R-:W-:Y:S05]  /*1a710*/  WARPSYNC.COLLECTIVE R15, `(.L_x_11291) ;  /* 0x000000000f0c7348 */ /* 0x000fea0003c00000 */
[----:B------:R-:W-:Y:S02]  /*1a720*/  ELECT P6, UR62, PT ;  /* 0x00000000003e782f */ /* 0x000fe400038c0000 */
[----:B------:R-:W-:Y:S01]  /*1a730*/  MOV R14, UR62 ;  /* 0x0000003e000e7c02 */ /* 0x000fe20008000f00 */
[----:B------:R-:W-:Y:S10]  /*1a740*/  ENDCOLLECTIVE ;  /* 0x000000000000791b */ /* 0x000ff40003800000 */
.L_x_11291:
[----:B------:R-:W-:Y:S05]  /*1a750*/  BSYNC B0 ;  /* 0x0000000000007941 */ /* 0x000fea0003800000 */
.L_x_11290:
[----:B------:R-:W-:Y:S05]  /*1a760*/  BRA `(.L_x_11292) ;  /* 0xffffffb800d07947 */ /* 0x000fea000383ffff */
.L_x_11158:
[----:B0-----:R0:W1:Y:S02]  /*1a770*/  SYNCS.PHASECHK.TRANS64.TRYWAIT P0, [R5+URZ+0x22840], R7 ;  /* 0x02284007050075a7 */ /* 0x001064000800017f */
[----:B-1----:R-:W-:Y:S05]  /*1a780*/  @!P0 NANOSLEEP.SYNCS 0x989680 ;  /* 0x009896800000895d */ /* 0x002fea0003900000 */
[----:B------:R-:W1:Y:S02]  /*1a790*/  @!P0 SYNCS.PHASECHK.TRANS64 P0, [R5+URZ+0x22840], R7 ;  /* 0x02284007050085a7 */ /* 0x000e64000800007f */
[----:B-1----:R-:W-:Y:S05]  /*1a7a0*/  @!P0 BRA `(.L_x_11158) ;  /* 0xfffffffc00f08947 */ /* 0x002fea000383ffff */
[----:B------:R-:W-:Y:S05]  /*1a7b0*/  BRA `(.L_x_11293) ;  /* 0xffffffbc00387947 */ /* 0x000fea000383ffff */
.L_x_11161:
        /* <DEDUP_REMOVED lines=8> */
.L_x_11164:
[----:B0-----:R0:W1:Y:S02]  /*1a840*/  SYNCS.PHASECHK.TRANS64.TRYWAIT P0, [R2+URZ+0x22860], R5 ;  /* 0x02286005020075a7 */ /* 0x001064000800017f */
[----:B-1----:R-:W-:Y:S05]  /*1a850*/  @!P0 NANOSLEEP.SYNCS 0x989680 ;  /* 0x009896800000895d */ /* 0x002fea0003900000 */
[----:B------:R-:W1:Y:S02]  /*1a860*/  @!P0 SYNCS.PHASECHK.TRANS64 P0, [R2+URZ+0x22860], R5 ;  /* 0x02286005020085a7 */ /* 0x000e64000800007f */
[----:B-1----:R-:W-:Y:S05]  /*1a870*/  @!P0 BRA `(.L_x_11164) ;  /* 0xfffffffc00f08947 */ /* 0x002fea000383ffff */
[----:B------:R-:W-:Y:S05]  /*1a880*/  BRA `(.L_x_11295) ;  /* 0xffffffc000307947 */ /* 0x000fea000383ffff */
.L_x_11173:
[----:B--2---:R2:W3:Y:S02]  /*1a890*/  SYNCS.PHASECHK.TRANS64.TRYWAIT P0, [R3+URZ+0x22840], R5 ;  /* 0x02284005030075a7 */ /* 0x0044e4000800017f */
[----:B---3--:R-:W-:Y:S05]  /*1a8a0*/  @!P0 NANOSLEEP.SYNCS 0x989680 ;  /* 0x009896800000895d */ /* 0x008fea0003900000 */
[----:B------:R-:W3:Y:S02]  /*1a8b0*/  @!P0 SYNCS.PHASECHK.TRANS64 P0, [R3+URZ+0x22840], R5 ;  /* 0x02284005030085a7 */ /* 0x000ee4000800007f */
[----:B---3--:R-:W-:Y:S05]  /*1a8c0*/  @!P0 BRA `(.L_x_11173) ;  /* 0xfffffffc00f08947 */ /* 0x008fea000383ffff */
[----:B------:R-:W-:Y:S05]  /*1a8d0*/  BRA `(.L_x_11296) ;  /* 0xffffffc400a47947 */ /* 0x000fea000383ffff */
.L_x_11175:
[----:B0-----:R0:W3:Y:S02]  /*1a8e0*/  SYNCS.PHASECHK.TRANS64.TRYWAIT P0, [R3+URZ+0x22860], R5 ;  /* 0x02286005030075a7 */ /* 0x0010e4000800017f */
[----:B---3--:R-:W-:Y:S05]  /*1a8f0*/  @!P0 NANOSLEEP.SYNCS 0x989680 ;  /* 0x009896800000895d */ /* 0x008fea0003900000 */
[----:B------:R-:W3:Y:S02]  /*1a900*/  @!P0 SYNCS.PHASECHK.TRANS64 P0, [R3+URZ+0x22860], R5 ;  /* 0x02286005030085a7 */ /* 0x000ee4000800007f */
[----:B---3--:R-:W-:Y:S05]  /*1a910*/  @!P0 BRA `(.L_x_11175) ;  /* 0xfffffffc00f08947 */ /* 0x008fea000383ffff */
[----:B------:R-:W-:Y:S05]  /*1a920*/  BRA `(.L_x_11297) ;  /* 0xffffffc800147947 */ /* 0x000fea000383ffff */
.L_x_11180:
[----:B--2---:R2:W3:Y:S02]  /*1a930*/  SYNCS.PHASECHK.TRANS64.TRYWAIT P0, [R2+URZ+0x22840], R3 ;  /* 0x02284003020075a7 */ /* 0x0044e4000800017f */
[----:B---3--:R-:W-:Y:S05]  /*1a940*/  @!P0 NANOSLEEP.SYNCS 0x989680 ;  /* 0x009896800000895d */ /* 0x008fea0003900000 */
[----:B------:R-:W3:Y:S02]  /*1a950*/  @!P0 SYNCS.PHASECHK.TRANS64 P0, [R2+URZ+0x22840], R3 ;  /* 0x02284003020085a7 */ /* 0x000ee4000800007f */
[----:B---3--:R-:W-:Y:S05]  /*1a960*/  @!P0 BRA `(.L_x_11180) ;  /* 0xfffffffc00f08947 */ /* 0x008fea000383ffff */
[----:B------:R-:W-:Y:S05]  /*1a970*/  BRA `(.L_x_11298) ;  /* 0xffffffcc005c7947 */ /* 0x000fea000383ffff */
.L_x_11182:
[----:B0-----:R0:W3:Y:S02]  /*1a980*/  SYNCS.PHASECHK.TRANS64.TRYWAIT P1, [R2+URZ+0x22860], R3 ;  /* 0x02286003020075a7 */ /* 0x0010e4000802017f */
[----:B---3--:R-:W-:Y:S05]  /*1a990*/  @!P1 NANOSLEEP.SYNCS 0x989680 ;  /* 0x009896800000995d */ /* 0x008fea0003900000 */
[----:B------:R-:W3:Y:S02]  /*1a9a0*/  @!P1 SYNCS.PHASECHK.TRANS64 P1, [R2+URZ+0x22860], R3 ;  /* 0x02286003020095a7 */ /* 0x000ee4000802007f */
[----:B---3--:R-:W-:Y:S05]  /*1a9b0*/  @!P1 BRA `(.L_x_11182) ;  /* 0xfffffffc00f09947 */ /* 0x008fea000383ffff */
[----:B------:R-:W-:Y:S05]  /*1a9c0*/  BRA `(.L_x_11299) ;  /* 0xffffffcc00c87947 */ /* 0x000fea000383ffff */
.L_x_11187:
[----:B---3--:R3:W4:Y:S02]  /*1a9d0*/  SYNCS.PHASECHK.TRANS64.TRYWAIT P0, [R2+URZ+0x22840], R3 ;  /* 0x02284003020075a7 */ /* 0x008724000800017f */
[----:B----4-:R-:W-:Y:S05]  /*1a9e0*/  @!P0 NANOSLEEP.SYNCS 0x989680 ;  /* 0x009896800000895d */ /* 0x010fea0003900000 */
[----:B------:R-:W4:Y:S02]  /*1a9f0*/  @!P0 SYNCS.PHASECHK.TRANS64 P0, [R2+URZ+0x22840], R3 ;  /* 0x02284003020085a7 */ /* 0x000f24000800007f */
[----:B----4-:R-:W-:Y:S05]  /*1aa00*/  @!P0 BRA `(.L_x_11187) ;  /* 0xfffffffc00f08947 */ /* 0x010fea000383ffff */
[----:B------:R-:W-:Y:S05]  /*1aa10*/  BRA `(.L_x_11300) ;  /* 0xffffffd000f47947 */ /* 0x000fea000383ffff */
.L_x_11189:
[----:B0-----:R0:W2:Y:S02]  /*1aa20*/  SYNCS.PHASECHK.TRANS64.TRYWAIT P1, [R2+URZ+0x22860], R3 ;  /* 0x02286003020075a7 */ /* 0x0010a4000802017f */
[----:B--2---:R-:W-:Y:S05]  /*1aa30*/  @!P1 NANOSLEEP.SYNCS 0x989680 ;  /* 0x009896800000995d */ /* 0x004fea0003900000 */
[----:B------:R-:W2:Y:S02]  /*1aa40*/  @!P1 SYNCS.PHASECHK.TRANS64 P1, [R2+URZ+0x22860], R3 ;  /* 0x02286003020095a7 */ /* 0x000ea4000802007f */
[----:B--2---:R-:W-:Y:S05]  /*1aa50*/  @!P1 BRA `(.L_x_11189) ;  /* 0xfffffffc00f09947 */ /* 0x004fea000383ffff */
[----:B------:R-:W-:Y:S05]  /*1aa60*/  BRA `(.L_x_11301) ;  /* 0xffffffd400647947 */ /* 0x000fea000383ffff */
.L_x_11194:
[----:B------:R-:W-:Y:S01]  /*1aa70*/  BSSY B0, `(.L_x_11302) ;  /* 0x0000008000007945 */ /* 0x000fe20003800000 */
[----:B------:R-:W-:Y:S02]  /*1aa80*/  IMAD.MOV.U32 R13, RZ, RZ, R16 ;  /* 0x000000ffff0d7224 */ /* 0x000fe400078e0010 */
[----:B------:R-:W-:Y:S02]  /*1aa90*/  IMAD.MOV.U32 R12, RZ, RZ, RZ ;  /* 0x000000ffff0c7224 */ /* 0x000fe400078e00ff */
[----:B------:R-:W-:Y:S02]  /*1aaa0*/  IMAD.MOV.U32 R11, RZ, RZ, 0x1f ;  /* 0x0000001fff0b7424 */ /* 0x000fe400078e00ff */
[----:B------:R-:W-:-:S07]  /*1aab0*/  IMAD.MOV.U32 R15, RZ, RZ, -0x1 ;  /* 0xffffffffff0f7424 */ /* 0x000fce00078e00ff */
[----:B01----:R-:W-:Y:S05]  /*1aac0*/  WARPSYNC.COLLECTIVE R15, `(.L_x_11303) ;  /* 0x000000000f087348 */ /* 0x003fea0003c00000 */
[----:B------:R2:W3:Y:S02]  /*1aad0*/  SHFL.IDX P6, R14, R13, R12, R11 ;  /* 0x0000000c0d0e7389 */ /* 0x0004e400000c000b */
[----:B0123--:R-:W-:Y:S01]  /*1aae0*/  ENDCOLLECTIVE ;  /* 0x000000000000791b */ /* 0x00ffe20003800000 */
.L_x_11303:
[----:B------:R-:W-:Y:S05]  /*1aaf0*/  BSYNC B0 ;  /* 0x0000000000007941 */ /* 0x000fea0003800000 */
.L_x_11302:
        /* <DEDUP_REMOVED lines=8> */
.L_x_11304:
[----:B------:R-:W-:Y:S01]  /*1ab80*/  IMAD.MOV.U32 R16, RZ, RZ, R14 ;  /* 0x000000ffff107224 */ /* 0x000fe200078e000e */
[----:B------:R-:W-:Y:S06]  /*1ab90*/  BRA `(.L_x_11305) ;  /* 0xffffffd800587947 */ /* 0x000fec000383ffff */
.L_x_11197:
        /* <DEDUP_REMOVED lines=8> */
.L_x_11307:
[----:B------:R-:W-:Y:S05]  /*1ac20*/  BSYNC B0 ;  /* 0x0000000000007941 */ /* 0x000fea0003800000 */
.L_x_11306:
        /* <DEDUP_REMOVED lines=10> */
.L_x_11308:
        /* <DEDUP_REMOVED lines=8> */
.L_x_11309:
        /* <DEDUP_REMOVED lines=8> */
.L_x_11310:
        /* <DEDUP_REMOVED lines=8> */
.L_x_11311:
        /* <DEDUP_REMOVED lines=8> */
.L_x_11312:
[----:B------:R-:W-:Y:S05]  /*1aed0*/  BRA `(.L_x_11313) ;  /* 0xffffffd8001c7947 */ /* 0x000fea000383ffff */
.L_x_11202:
        /* <DEDUP_REMOVED lines=8> */
.L_x_11315:
[----:B------:R-:W-:Y:S05]  /*1af60*/  BSYNC B0 ;  /* 0x0000000000007941 */ /* 0x000fea0003800000 */
.L_x_11314:
        /* <DEDUP_REMOVED lines=10> */
.L_x_11316:
        /* <DEDUP_REMOVED lines=8> */
.L_x_11317:
        /* <DEDUP_REMOVED lines=8> */
.L_x_11318:
        /* <DEDUP_REMOVED lines=8> */
.L_x_11319:
        /* <DEDUP_REMOVED lines=8> */
.L_x_11320:
[----:B------:R-:W-:Y:S05]  /*1b210*/  BRA `(.L_x_11321) ;  /* 0xffffffd800007947 */ /* 0x000fea000383ffff */
.L_x_11204:
[----:B------:R-:W-:Y:S01]  /*1b220*/  BSSY B0, `(.L_x_11322) ;  /* 0x0000006000007945 */ /* 0x000fe20003800000 */
[----:B------:R-:W-:Y:S01]  /*1b230*/  PLOP3.LUT P6, PT, P6, PT, PT, 0x8, 0x0 ;  /* 0x000000000000781c */ /* 0x000fe200037ce170 */
[----:B------:R-:W-:-:S12]  /*1b240*/  IMAD.MOV.U32 R15, RZ, RZ, -0x1 ;  /* 0xffffffffff0f7424 */ /* 0x000fd800078e00ff */
[----:B01----:R-:W-:Y:S05]  /*1b250*/  WARPSYNC.COLLECTIVE R15, `(.L_x_11323) ;  /* 0x000000000f087348 */ /* 0x003fea0003c00000 */
[----:B------:R-:W-:Y:S01]  /*1b260*/  VOTE.ANY R14, PT, P6 ;  /* 0x00000000000e7806 */ /* 0x000fe200030e0100 */
[----:B01----:R-:W-:Y:S06]  /*1b270*/  ENDCOLLECTIVE ;  /* 0x000000000000791b */ /* 0x003fec0003800000 */
.L_x_11323:
[----:B------:R-:W-:Y:S05]  /*1b280*/  BSYNC B0 ;  /* 0x0000000000007941 */ /* 0x000fea0003800000 */
.L_x_11322:
[----:B------:R-:W-:Y:S01]  /*1b290*/  MOV R3, R14 ;  /* 0x0000000e00037202 */ /* 0x000fe20000000f00 */
[----:B------:R-:W-:Y:S02]  /*1b2a0*/  IMAD.MOV.U32 R13, RZ, RZ, R17 ;  /* 0x000000ffff0d7224 */ /* 0x000fe400078e0011 */
[----:B------:R-:W-:Y:S01]  /*1b2b0*/  IMAD.MOV.U32 R11, RZ, RZ, 0x1f ;  /* 0x0000001fff0b7424 */ /* 0x000fe200078e00ff */
[----:B------:R-:W0:Y:S01]  /*1b2c0*/  POPC R6, R3 ;  /* 0x0000000300067309 */ /* 0x000e220000000000 */
[----:B------:R-:W-:Y:S02]  /*1b2d0*/  IMAD.MOV.U32 R15, RZ, RZ, -0x1 ;  /* 0xffffffffff0f7424 */ /* 0x000fe400078e00ff */
[----:B0-----:R-:W-:-:S07]  /*1b2e0*/  IMAD.MOV.U32 R12, RZ, RZ, R6 ;  /* 0x000000ffff0c7224 */ /* 0x001fce00078e0006 */
[----:B------:R-:W-:Y:S05]  /*1b2f0*/  WARPSYNC.COLLECTIVE R15, `(.L_x_11324) ;  /* 0x000000000f087348 */ /* 0x000fea0003c00000 */
[----:B------:R0:W1:Y:S02]  /*1b300*/  SHFL.IDX P6, R14, R13, R12, R11 ;  /* 0x0000000c0d0e7389 */ /* 0x00006400000c000b */
[----:B01----:R-:W-:Y:S01]  /*1b310*/  ENDCOLLECTIVE ;  /* 0x000000000000791b */ /* 0x003fe20003800000 */
.L_x_11324:
[----:B------:R-:W-:Y:S01]  /*1b320*/  IMAD.MOV.U32 R17, RZ, RZ, R14 ;  /* 0x000000ffff117224 */ /* 0x000fe200078e000e */
[----:B------:R-:W-:Y:S06]  /*1b330*/  BRA `(.L_x_11325) ;  /* 0xffffffd400f07947 */ /* 0x000fec000383ffff */
.L_x_11206:
[----:B------:R-:W-:Y:S01]  /*1b340*/  BSSY B0, `(.L_x_11326) ;  /* 0x0000007000007945 */ /* 0x000fe20003800000 */
[----:B------:R-:W-:Y:S02]  /*1b350*/  IMAD.MOV.U32 R13, RZ, RZ, R2 ;  /* 0x000000ffff0d7224 */ /* 0x000fe400078e0002 */
[----:B------:R-:W-:Y:S02]  /*1b360*/  IMAD.MOV.U32 R11, RZ, RZ, 0x1f ;  /* 0x0000001fff0b7424 */ /* 0x000fe400078e00ff */
[----:B------:R-:W-:-:S07]  /*1b370*/  IMAD.MOV.U32 R15, RZ, RZ, -0x1 ;  /* 0xffffffffff0f7424 */ /* 0x000fce00078e00ff */
[----:B0123--:R-:W-:Y:S05]  /*1b380*/  WARPSYNC.COLLECTIVE R15, `(.L_x_11327) ;  /* 0x000000000f087348 */ /* 0x00ffea0003c00000 */
[----:B------:R4:W0:Y:S02]  /*1b390*/  SHFL.IDX P6, R14, R13, R12, R11 ;  /* 0x0000000c0d0e7389 */ /* 0x00082400000c000b */
[----:B01234-:R-:W-:Y:S01]  /*1b3a0*/  ENDCOLLECTIVE ;  /* 0x000000000000791b */ /* 0x01ffe20003800000 */
.L_x_11327:
[----:B------:R-:W-:Y:S05]  /*1b3b0*/  BSYNC B0 ;  /* 0x0000000000007941 */ /* 0x000fea0003800000 */
.L_x_11326:
[----:B------:R-:W-:Y:S01]  /*1b3c0*/  IMAD.MOV.U32 R7, RZ, RZ, R14 ;  /* 0x000000ffff077224 */ /* 0x000fe200078e000e */
[----:B------:R-:W-:Y:S06]  /*1b3d0*/  BRA `(.L_x_11205) ;  /* 0xffffffd400e47947 */ /* 0x000fec000383ffff */
.L_x_11210:
[----:B-1----:R1:W2:Y:S02]  /*1b3e0*/  SYNCS.PHASECHK.TRANS64.TRYWAIT P0, [R0+URZ+0x22820], R3 ;  /* 0x02282003000075a7 */ /* 0x0022a4000800017f */
[----:B--2---:R-:W-:Y:S05]  /*1b3f0*/  @!P0 NANOSLEEP.SYNCS 0x989680 ;  /* 0x009896800000895d */ /* 0x004fea0003900000 */
[----:B------:R-:W2:Y:S02]  /*1b400*/  @!P0 SYNCS.PHASECHK.TRANS64 P0, [R0+URZ+0x22820], R3 ;  /* 0x02282003000085a7 */ /* 0x000ea4000800007f */
[----:B--2---:R-:W-:Y:S05]  /*1b410*/  @!P0 BRA `(.L_x_11210) ;  /* 0xfffffffc00f08947 */ /* 0x004fea000383ffff */
[----:B------:R-:W-:Y:S05]  /*1b420*/  BRA `(.L_x_11328) ;  /* 0xffffffdc00587947 */ /* 0x000fea000383ffff */
.L_x_11211:
        /* <DEDUP_REMOVED lines=11> */
.L_x_11330:
[----:B------:R-:W-:Y:S05]  /*1b4e0*/  BSYNC B0 ;  /* 0x0000000000007941 */ /* 0x000fea0003800000 */
.L_x_11329:
[----:B------:R-:W-:Y:S05]  /*1b4f0*/  BRA `(.L_x_11331) ;  /* 0xffffffdc00407947 */ /* 0x000fea000383ffff */
.L_x_11212:
[----:B------:R-:W-:Y:S01]  /*1b500*/  BSSY B0, `(.L_x_11332) ;  /* 0x0000006000007945 */ /* 0x000fe20003800000 */
[----:B------:R-:W-:-:S07]  /*1b510*/  IMAD.MOV.U32 R15, RZ, RZ, -0x1 ;  /* 0xffffffffff0f7424 */ /* 0x000fce00078e00ff */
[----:B012---:R-:W-:Y:S05]  /*1b520*/  WARPSYNC.COLLECTIVE R15, `(.L_x_11333) ;  /* 0x000000000f0c7348 */ /* 0x007fea0003c00000 */
[----:B------:R-:W-:Y:S02]  /*1b530*/  ELECT P6, UR62, PT ;  /* 0x00000000003e782f */ /* 0x000fe400038c0000 */
[----:B------:R-:W-:Y:S01]  /*1b540*/  MOV R14, UR62 ;  /* 0x0000003e000e7c02 */ /* 0x000fe20008000f00 */
[----:B012---:R-:W-:Y:S10]  /*1b550*/  ENDCOLLECTIVE ;  /* 0x000000000000791b */ /* 0x007ff40003800000 */
.L_x_11333:
[----:B------:R-:W-:Y:S05]  /*1b560*/  BSYNC B0 ;  /* 0x0000000000007941 */ /* 0x000fea0003800000 */
.L_x_11332:
[----:B------:R-:W-:Y:S05]  /*1b570*/  BRA `(.L_x_11334) ;  /* 0xffffffdc00347947 */ /* 0x000fea000383ffff */
.L_x_11214:
[----:B-1----:R1:W2:Y:S02]  /*1b580*/  SYNCS.PHASECHK.TRANS64.TRYWAIT P0, [R6+URZ], R5 ;  /* 0x00000005060075a7 */ /* 0x0022a4000800017f */
[----:B--2---:R-:W-:Y:S05]  /*1b590*/  @!P0 NANOSLEEP.SYNCS 0x989680 ;  /* 0x009896800000895d */ /* 0x004fea0003900000 */
[----:B------:R-:W2:Y:S02]  /*1b5a0*/  @!P0 SYNCS.PHASECHK.TRANS64 P0, [R6+URZ], R5 ;  /* 0x00000005060085a7 */ /* 0x000ea4000800007f */
[----:B--2---:R-:W-:Y:S05]  /*1b5b0*/  @!P0 BRA `(.L_x_11214) ;  /* 0xfffffffc00f08947 */ /* 0x004fea000383ffff */
[----:B------:R-:W-:Y:S05]  /*1b5c0*/  BRA `(.L_x_11335) ;  /* 0xffffffdc00707947 */ /* 0x000fea000383ffff */
.L_x_11215:
[----:B--2---:R2:W3:Y:S02]  /*1b5d0*/  SYNCS.PHASECHK.TRANS64.TRYWAIT P0, [R7+URZ], R2 ;  /* 0x00000002070075a7 */ /* 0x0044e4000800017f */
[----:B---3--:R-:W-:Y:S05]  /*1b5e0*/  @!P0 NANOSLEEP.SYNCS 0x989680 ;  /* 0x009896800000895d */ /* 0x008fea0003900000 */
[----:B------:R-:W3:Y:S02]  /*1b5f0*/  @!P0 SYNCS.PHASECHK.TRANS64 P0, [R7+URZ], R2 ;  /* 0x00000002070085a7 */ /* 0x000ee4000800007f */
[----:B---3--:R-:W-:Y:S05]  /*1b600*/  @!P0 BRA `(.L_x_11215) ;  /* 0xfffffffc00f08947 */ /* 0x008fea000383ffff */
[----:B------:R-:W-:Y:S05]  /*1b610*/  BRA `(.L_x_11336) ;  /* 0xffffffdc00647947 */ /* 0x000fea000383ffff */
.L_x_11217:
[----:B---3--:R3:W4:Y:S02]  /*1b620*/  SYNCS.PHASECHK.TRANS64.TRYWAIT P0, [R4+URZ], R5 ;  /* 0x00000005040075a7 */ /* 0x008724000800017f */
[----:B----4-:R-:W-:Y:S05]  /*1b630*/  @!P0 NANOSLEEP.SYNCS 0x989680 ;  /* 0x009896800000895d */ /* 0x010fea0003900000 */
[----:B------:R-:W4:Y:S02]  /*1b640*/  @!P0 SYNCS.PHASECHK.TRANS64 P0, [R4+URZ], R5 ;  /* 0x00000005040085a7 */ /* 0x000f24000800007f */
[----:B----4-:R-:W-:Y:S05]  /*1b650*/  @!P0 BRA `(.L_x_11217) ;  /* 0xfffffffc00f08947 */ /* 0x010fea000383ffff */
[----:B------:R-:W-:Y:S05]  /*1b660*/  BRA `(.L_x_11337) ;  /* 0xffffffdc006c7947 */ /* 0x000fea000383ffff */
.L_x_11338:
        /* <DEDUP_REMOVED lines=9> */
.L_x_11977:


//--------------------- .text._ZN7cutlass13device_kernelIN5flash11enable_sm90INS1_16FlashAttnFwdSm90INS1_25CollectiveMainloopFwdSm90ILi2EN4cute5tupleIJNS5_1CILi1EEES8_S8_EEENS6_IJNS7_ILi128EEENS7_ILi96EEENS7_ILi64EEEEEELi256ENS_10bfloat16_tEfNS_4arch4Sm90ELb1ELb0ELb1ELb1ELb0ELb0ELb1ELb1ELb0ELb0ELb0ELb0EEENS1_21CollectiveEpilogueFwdINS6_IJSA_NS7_ILi256EEESB_EEES9_SE_SG_Li256ELb1ELb0ELb0ELb0EEENS1_36VarlenDynamicPersistentTileSchedulerILi128ELi96ELi256ELi32ELb0ELb0ELb1ELb1ELb1ELb1EEEEEEEEEvNT_6ParamsE --------------------------
	.section	.text._ZN7cutlass13device_kernelIN5flash11enable_sm90INS1_16FlashAttnFwdSm90INS1_25CollectiveMainloopFwdSm90ILi2EN4cute5tupleIJNS5_1CILi1EEES8_S8_EEENS6_IJNS7_ILi128EEENS7_ILi96EEENS7_ILi64EEEEEELi256ENS_10bfloat16_tEfNS_4arch4Sm90ELb1ELb0ELb1ELb1ELb0ELb0ELb1ELb1ELb0ELb0ELb0ELb0EEENS1_21CollectiveEpilogueFwdINS6_IJSA_NS7_ILi256EEESB_EEES9_SE_SG_Li256ELb1ELb0ELb0ELb0EEENS1_36VarlenDynamicPersistentTileSchedulerILi128ELi96ELi256ELi32ELb0ELb0ELb1ELb1ELb1ELb1EEEEEEEEEvNT_6ParamsE,"ax",@progbits
	.align	128
.text._ZN7cutlass13device_kernelIN5flash11enable_sm90INS1_16FlashAttnFwdSm90INS1_25CollectiveMainloopFwdSm90ILi2EN4cute5tupleIJNS5_1CILi1EEES8_S8_EEENS6_IJNS7_ILi128EEENS7_ILi96EEENS7_ILi64EEEEEELi256ENS_10bfloat16_tEfNS_4arch4Sm90ELb1ELb0ELb1ELb1ELb0ELb0ELb1ELb1ELb0ELb0ELb0ELb0EEENS1_21CollectiveEpilogueFwdINS6_IJSA_NS7_ILi256EEESB_EEES9_SE_SG_Li256ELb1ELb0ELb0ELb0EEENS1_36VarlenDynamicPersistentTileSchedulerILi128ELi96ELi256ELi32ELb0ELb0ELb1ELb1ELb1ELb1EEEEEEEEEvNT_6ParamsE:
        .type           _ZN7cutlass13device_kernelIN5flash11enable_sm90INS1_16FlashAttnFwdSm90INS1_25CollectiveMainloopFwdSm90ILi2EN4cute5tupleIJNS5_1CILi1EEES8_S8_EEENS6_IJNS7_ILi128EEENS7_ILi96EEENS7_ILi64EEEEEELi256ENS_10bfloat16_tEfNS_4arch4Sm90ELb1ELb0ELb1ELb1ELb0ELb0ELb1ELb1ELb0ELb0ELb0ELb0EEENS1_21CollectiveEpilogueFwdINS6_IJSA_NS7_ILi256EEESB_EEES9_SE_SG_Li256ELb1ELb0ELb0ELb0EEENS1_36VarlenDynamicPersistentTileSchedulerILi128ELi96ELi256ELi32ELb0ELb0ELb1ELb1ELb1ELb1EEEEEEEEEvNT_6ParamsE,@function
        .size           _ZN7cutlass13device_kernelIN5flash11enable_sm90INS1_16FlashAttnFwdSm90INS1_25CollectiveMainloopFwdSm90ILi2EN4cute5tupleIJNS5_1CILi1EEES8_S8_EEENS6_IJNS7_ILi128EEENS7_ILi96EEENS7_ILi64EEEEEELi256ENS_10bfloat16_tEfNS_4arch4Sm90ELb1ELb0ELb1ELb1ELb0ELb0ELb1ELb1ELb0ELb0ELb0ELb0EEENS1_21CollectiveEpilogueFwdINS6_IJSA_NS7_ILi256EEESB_EEES9_SE_SG_Li256ELb1ELb0ELb0ELb0EEENS1_36VarlenDynamicPersistentTileSchedulerILi128ELi96ELi256ELi32ELb0ELb0ELb1ELb1ELb1ELb1EEEEEEEEEvNT_6ParamsE,(.L_x_11978 - _ZN7cutlass13device_kernelIN5flash11enable_sm90INS1_16FlashAttnFwdSm90INS1_25CollectiveMainloopFwdSm90ILi2EN4cute5tupleIJNS5_1CILi1EEES8_S8_EEENS6_IJNS7_ILi128EEENS7_ILi96EEENS7_ILi64EEEEEELi256ENS_10bfloat16_tEfNS_4arch4Sm90ELb1ELb0ELb1ELb1ELb0ELb0ELb1ELb1ELb0ELb0ELb0ELb0EEENS1_21CollectiveEpilogueFwdINS6_IJSA_NS7_ILi256EEESB_EEES9_SE_SG_Li256ELb1ELb0ELb0ELb0EEENS1_36VarlenDynamicPersistentTileSchedulerILi128ELi96ELi256ELi32ELb0ELb0ELb1ELb1ELb1ELb1EEEEEEEEEvNT_6ParamsE)
        .other          _ZN7cutlass13device_kernelIN5flash11enable_sm90INS1_16FlashAttnFwdSm90INS1_25CollectiveMainloopFwdSm90ILi2EN4cute5tupleIJNS5_1CILi1EEES8_S8_EEENS6_IJNS7_ILi128EEENS7_ILi96EEENS7_ILi64EEEEEELi256ENS_10bfloat16_tEfNS_4arch4Sm90ELb1ELb0ELb1ELb1ELb0ELb0ELb1ELb1ELb0ELb0ELb0ELb0EEENS1_21CollectiveEpilogueFwdINS6_IJSA_NS7_ILi256EEESB_EEES9_SE_SG_Li256ELb1ELb0ELb0ELb0EEENS1_36VarlenDynamicPersistentTileSchedulerILi128ELi96ELi256ELi32ELb0ELb0ELb1ELb1ELb1ELb1EEEEEEEEEvNT_6ParamsE,@"STO_CUDA_ENTRY STV_DEFAULT"
_ZN7cutlass13device_kernelIN5flash11enable_sm90INS1_16FlashAttnFwdSm90INS1_25CollectiveMainloopFwdSm90ILi2EN4cute5tupleIJNS5_1CILi1EEES8_S8_EEENS6_IJNS7_ILi128EEENS7_ILi96EEENS7_ILi64EEEEEELi256ENS_10bfloat16_tEfNS_4arch4Sm90ELb1ELb0ELb1ELb1ELb0ELb0ELb1ELb1ELb0ELb0ELb0ELb0EEENS1_21CollectiveEpilogueFwdINS6_IJSA_NS7_ILi256EEESB_EEES9_SE_SG_Li256ELb1ELb0ELb0ELb0EEENS1_36VarlenDynamicPersistentTileSchedulerILi128ELi96ELi256ELi32ELb0ELb0ELb1ELb1ELb1ELb1EEEEEEEEEvNT_6ParamsE:
        /* <DEDUP_REMOVED lines=24> */
.L_x_11340:
[----:B------:R-:W-:Y:S05]  /*0180*/  BSYNC B0 ;  /* 0x0000000000007941 */ /* 0x000fea0003800000 */
.L_x_11339:
        /* <DEDUP_REMOVED lines=43> */
.L_x_11341:
        /* <DEDUP_REMOVED lines=22> */
.L_x_11342:
        /* <DEDUP_REMOVED lines=18> */
.L_x_11343:
        /* <DEDUP_REMOVED lines=22> */
.L_x_11344:
        /* <DEDUP_REMOVED lines=22> */
.L_x_11345:
        /* <DEDUP_REMOVED lines=8> */
.L_x_11347:
        /* <DEDUP_REMOVED lines=20> */
[----:B------:R-:W-:Y:S01]  /*0b40*/  IMAD.MOV.U32 R219, RZ, RZ, RZ ;  /* 0x000000ffffdb7224 */ /* 0x000fe200078e00ff */
[----:B------:R-:W-:Y:S01]  /*0b50*/  R2UR UR5, R14 ;  /* 0x000000000e0572ca */ /* 0x000fe200000e0000 */
[----:B------:R-:W0:Y:S01]  /*0b60*/  S2R R0, SR_TID.X ;  /* 0x0000000000007919 */ /* 0x000e220000002100 */
[----:B------:R-:W-:Y:S01]  /*0b70*/  UMOV UR37, URZ ;  /* 0x0000003f00257c82 */ /* 0x000fe20008000000 */
[----:B------:R-:W-:Y:S01]  /*0b80*/  UMOV UR36, URZ ;  /* 0x0000003f00247c82 */ /* 0x000fe20008000000 */
[----:B0-----:R-:W-:-:S05]  /*0b90*/  VIADD R233, R0, 0xffffff80 ;  /* 0xffffff8000e97836 */ /* 0x001fca0000000000 */
[----:B------:R-:W-:-:S04]  /*0ba0*/  SHF.R.S32.HI R0, RZ, 0x1f, R233 ;  /* 0x0000001fff007819 */ /* 0x000fc800000114e9 */
[-C--:B------:R-:W-:Y:S02]  /*0bb0*/  LEA.HI R3, R0, R233.reuse, RZ, 0x4 ;  /* 0x000000e900037211 */ /* 0x080fe400078f20ff */
[----:B--2---:R-:W-:Y:S02]  /*0bc0*/  R2UR UR4, R2 ;  /* 0x00000000020472ca */ /* 0x004fe400000e0000 */
[----:B------:R-:W-:-:S04]  /*0bd0*/  LEA.HI R2, R0, R233, RZ, 0x7 ;  /* 0x000000e900027211 */ /* 0x000fc800078f38ff */
[----:B------:R-:W-:Y:S02]  /*0be0*/  LOP3.LUT R220, R2, 0xffffff80, RZ, 0xc0, !PT ;  /* 0xffffff8002dc7812 */ /* 0x000fe400078ec0ff */
[----:B------:R-:W-:-:S03]  /*0bf0*/  SHF.R.S32.HI R221, RZ, 0x7, R2 ;  /* 0x00000007ffdd7819 */ /* 0x000fc60000011402 */
[----:B------:R-:W-:Y:S01]  /*0c00*/  IMAD.IADD R220, R233, 0x1, -R220 ;  /* 0x00000001e9dc7824 */ /* 0x000fe200078e0adc */
[----:B------:R-:W-:Y:S01]  /*0c10*/  LEA.HI R2, R2, R221, RZ, 0x1 ;  /* 0x000000dd02027211 */ /* 0x000fe200078f08ff */
[----:B------:R-:W-:-:S03]  /*0c20*/  ULOP3.LUT UR4, UR4, 0x1, URZ, 0xfc, !UPT ;  /* 0x0000000104047892 */ /* 0x000fc6000f8efc3f */
[----:B------:R-:W-:Y:S02]  /*0c30*/  SHF.R.S32.HI R7, RZ, 0x1f, R220 ;  /* 0x0000001fff077819 */ /* 0x000fe400000114dc */
[----:B------:R-:W-:Y:S01]  /*0c40*/  LOP3.LUT R2, R2, 0x3fffffe, RZ, 0xc0, !PT ;  /* 0x03fffffe02027812 */ /* 0x000fe200078ec0ff */
[----:B------:R-:W-:Y:S01]  /*0c50*/  IMAD.U32 R232, RZ, RZ, UR4 ;  /* 0x00000004ffe87e24 */ /* 0x000fe2000f8e00ff */
[CC--:B------:R-:W-:Y:S02]  /*0c60*/  LEA.HI R8, R7.reuse, R220.reuse, RZ, 0x2 ;  /* 0x000000dc07087211 */ /* 0x0c0fe400078f10ff */
[----:B------:R-:W-:Y:S01]  /*0c70*/  LEA.HI R7, R7, R220, RZ, 0x5 ;  /* 0x000000dc07077211 */ /* 0x000fe200078f28ff */
[----:B------:R-:W-:Y:S01]  /*0c80*/  IMAD.IADD R206, R221, 0x1, -R2 ;  /* 0x00000001ddce7824 */ /* 0x000fe200078e0a02 */
        /* <DEDUP_REMOVED lines=10> */
[----:B------:R-:W-:Y:S01]  /*0d30*/  SHF.R.S32.HI R6, RZ, 0x4, R3 ;  /* 0x00000004ff067819 */ /* 0x000fe20000011403 */
[----:B------:R-:W-:Y:S01]  /*0d40*/  IMAD.SHL.U32 R5, R4, 0x20, RZ ;  /* 0x0000002004057824 */ /* 0x000fe200078e00ff */
[----:B------:R-:W-:Y:S01]  /*0d50*/  LOP3.LUT R4, R3, 0x3fffff0, RZ, 0xc0, !PT ;  /* 0x03fffff003047812 */ /* 0x000fe200078ec0ff */
[----:B------:R-:W-:Y:S01]  /*0d60*/  IMAD R7, R7, 0x10, R10 ;  /* 0x0000001007077824 */ /* 0x000fe200078e020a */
[----:B------:R-:W-:-:S02]  /*0d70*/  LEA.HI R3, R3, R6, RZ, 0x1 ;  /* 0x0000000603037211 */ /* 0x000fc400078f08ff */
[----:B------:R-:W-:Y:S01]  /*0d80*/  LOP3.LUT R5, R5, 0xfffffc00, RZ, 0xc0, !PT ;  /* 0xfffffc0005057812 */ /* 0x000fe200078ec0ff */
[----:B------:R-:W-:Y:S01]  /*0d90*/  IMAD.IADD R4, R233, 0x1, -R4 ;  /* 0x00000001e9047824 */ /* 0x000fe200078e0a04 */
[----:B------:R-:W-:Y:S02]  /*0da0*/  LOP3.LUT R3, R3, 0x1ffffffe, RZ, 0xc0, !PT ;  /* 0x1ffffffe03037812 */ /* 0x000fe400078ec0ff */
[----:B------:R-:W-:Y:S01]  /*0db0*/  LOP3.LUT R2, R0, 0x1ffffff8, RZ, 0xc0, !PT ;  /* 0x1ffffff800027812 */ /* 0x000fe200078ec0ff */
[----:B------:R-:W-:Y:S01]  /*0dc0*/  IMAD R4, R4, 0x40, R5 ;  /* 0x0000004004047824 */ /* 0x000fe200078e0205 */
[----:B------:R-:W-:Y:S01]  /*0dd0*/  LEA R206, R206, R7, 0x6 ;  /* 0x00000007cece7211 */ /* 0x000fe200078e30ff */
[----:B------:R-:W-:Y:S01]  /*0de0*/  IMAD.IADD R3, R6, 0x1, -R3 ;  /* 0x0000000106037824 */ /* 0x000fe200078e0a03 */
[----:B------:R-:W-:Y:S01]  /*0df0*/  SHF.R.S32.HI R202, RZ, 0x3, R0 ;  /* 0x00000003ffca7819 */ /* 0x000fe20000011400 */
[----:B------:R-:W-:Y:S02]  /*0e00*/  IMAD.IADD R2, R233, 0x1, -R2 ;  /* 0x00000001e9027824 */ /* 0x000fe400078e0a02 */
[----:B------:R-:W-:-:S02]  /*0e10*/  IMAD R231, R3, 0x8, R4 ;  /* 0x0000000803e77824 */ /* 0x000fc400078e0204 */
[----:B------:R-:W-:Y:S02]  /*0e20*/  IMAD.MOV.U32 R7, RZ, RZ, R15 ;  /* 0x000000ffff077224 */ /* 0x000fe400078e000f */
[----:B------:R-:W-:-:S07]  /*0e30*/  IMAD.SHL.U32 R200, R2, 0x8, RZ ;  /* 0x0000000802c87824 */ /* 0x000fce00078e00ff */
.L_x_11402:
[----:B0-----:R-:W0:Y:S01]  /*0e40*/  LDC.64 R2, c[0x0][0xd60] ;  /* 0x00035800ff027b82 */ /* 0x001e220000000a00 */
[----:B------:R-:W-:Y:S01]  /*0e50*/  ULDC.64 UR10, c[0x0][0x208] ;  /* 0x00008200000a7ab9 */ /* 0x000fe20000000a00 */
[----:B------:R-:W-:Y:S01]  /*0e60*/  ULDC.64 UR6, c[0x0][0xb20] ;  /* 0x0002c80000067ab9 */ /* 0x000fe20000000a00 */
[----:B------:R-:W-:Y:S01]  /*0e70*/  ULDC.64 UR8, c[0x0][0xb10] ;  /* 0x0002c40000087ab9 */ /* 0x000fe20000000a00 */
[----:B0-----:R-:W-:-:S05]  /*0e80*/  IMAD.WIDE R2, R7, 0x4, R2 ;  /* 0x0000000407027825 */ /* 0x001fca00078e0202 */
[----:B--2---:R-:W2:Y:S01]  /*0e90*/  LDG.E R207, desc[UR10][R2.64] ;  /* 0x0000000a02cf7981 */ /* 0x004ea2000c1e1900 */
[----:B------:R-:W-:Y:S02]  /*0ea0*/  ISETP.NE.U32.AND P0, PT, RZ, UR6, PT ;  /* 0x00000006ff007c0c */ /* 0x000fe4000bf05070 */
[----:B------:R-:W-:Y:S02]  /*0eb0*/  ISETP.NE.U32.AND P1, PT, RZ, UR8, PT ;  /* 0x00000008ff007c0c */ /* 0x000fe4000bf25070 */
[----:B------:R-:W-:Y:S02]  /*0ec0*/  ISETP.NE.AND.EX P0, PT, RZ, UR7, PT, P0 ;  /* 0x00000007ff007c0c */ /* 0x000fe4000bf05300 */
[----:B------:R-:W-:Y:S02]  /*0ed0*/  ISETP.NE.AND.EX P1, PT, RZ, UR9, PT, P1 ;  /* 0x00000009ff007c0c */ /* 0x000fe4000bf25310 */
[----:B--2---:R-:W-:-:S09]  /*0ee0*/  SHF.R.S32.HI R208, RZ, 0x1f, R207 ;  /* 0x0000001fffd07819 */ /* 0x004fd200000114cf */
[----:B---34-:R-:W-:-:S04]  /*0ef0*/  @P0 LEA R4, P2, R207, UR6, 0x2 ;  /* 0x00000006cf040c11 */ /* 0x018fc8000f8410ff */
[C---:B------:R-:W-:Y:S01]  /*0f00*/  @P0 LEA.HI.X R5, R207.reuse, UR7, R208, 0x2, P2 ;  /* 0x00000007cf050c11 */ /* 0x040fe200090f14d0 */
[----:B------:R-:W-:Y:S01]  /*0f10*/  ULDC.64 UR6, c[0x0][0x3f8] ;  /* 0x0000fe0000067ab9 */ /* 0x000fe20000000a00 */
[----:B------:R-:W-:-:S03]  /*0f20*/  @P1 LEA R6, P2, R207, UR8, 0x2 ;  /* 0x00000008cf061c11 */ /* 0x000fc6000f8410ff */
[----:B------:R-:W2:Y:S01]  /*0f30*/  @P0 LDG.E R4, desc[UR10][R4.64] ;  /* 0x0000000a04040981 */ /* 0x000ea2000c1e1900 */
[----:B------:R-:W-:-:S05]  /*0f40*/  @P1 LEA.HI.X R7, R207, UR9, R208, 0x2, P2 ;  /* 0x00000009cf071c11 */ /* 0x000fca00090f14d0 */
[----:B------:R-:W3:Y:S01]  /*0f50*/  @P1 LDG.E R6, desc[UR10][R6.64] ;  /* 0x0000000a06061981 */ /* 0x000ee2000c1e1900 */
[----:B------:R-:W-:Y:S01]  /*0f60*/  ULDC UR8, c[0x0][0x288] ;  /* 0x0000a20000087ab9 */ /* 0x000fe20000000800 */
[----:B------:R-:W-:Y:S01]  /*0f70*/  UISETP.NE.U32.AND UP0, UPT, UR6, URZ, UPT ;  /* 0x0000003f0600728c */ /* 0x000fe2000bf05070 */
[----:B------:R-:W-:Y:S01]  /*0f80*/  IMAD.U32 R209, RZ, RZ, UR5 ;  /* 0x00000005ffd17e24 */ /* 0x000fe2000f8e00ff */
[----:B------:R-:W-:Y:S01]  /*0f90*/  ULDC.64 UR10, c[0x0][0xb18] ;  /* 0x0002c600000a7ab9 */ /* 0x000fe20000000a00 */
[----:B------:R-:W-:Y:S01]  /*0fa0*/  ULDC UR6, c[0x0][0x404] ;  /* 0x0001010000067ab9 */ /* 0x000fe20000000800 */
[----:B------:R-:W-:Y:S01]  /*0fb0*/  UISETP.NE.AND.EX UP0, UPT, UR7, URZ, UPT, UP0 ;  /* 0x0000003f0700728c */ /* 0x000fe2000bf05300 */
[----:B------:R-:W-:Y:S01]  /*0fc0*/  ISETP.NE.U32.AND P2, PT, RZ, UR10, PT ;  /* 0x0000000aff007c0c */ /* 0x000fe2000bf45070 */
[----:B------:R-:W-:Y:S01]  /*0fd0*/  UMOV UR4, URZ ;  /* 0x0000003f00047c82 */ /* 0x000fe20008000000 */
[----:B------:R-:W-:Y:S01]  /*0fe0*/  ULDC UR7, c[0x0][0x2e0] ;  /* 0x0000b80000077ab9 */ /* 0x000fe20000000800 */
[----:B------:R-:W-:Y:S01]  /*0ff0*/  USEL UR6, UR6, 0x1, UP0 ;  /* 0x0000000106067887 */ /* 0x000fe20008000000 */
[----:B------:R-:W-:-:S03]  /*1000*/  ISETP.NE.AND.EX P2, PT, RZ, UR11, PT, P2 ;  /* 0x0000000bff007c0c */ /* 0x000fc6000bf45320 */
[----:B------:R-:W-:Y:S01]  /*1010*/  UIMAD UR6, UR6, UR7, URZ ;  /* 0x00000007060672a4 */ /* 0x000fe2000f8e023f */
[----:B--2---:R-:W-:Y:S02]  /*1020*/  @P0 R2UR UR4, R4 ;  /* 0x00000000040402ca */ /* 0x004fe400000e0000 */
[----:B---3--:R-:W-:-:S13]  /*1030*/  @P1 R2UR UR8, R6 ;  /* 0x00000000060812ca */ /* 0x008fda00000e0000 */
[----:B------:R-:W-:Y:S01]  /*1040*/  IMAD.U32 R201, RZ, RZ, UR8 ;  /* 0x00000008ffc97e24 */ /* 0x000fe2000f8e00ff */
[----:B-1---5:R-:W-:Y:S06]  /*1050*/  @P1 BRA `(.L_x_11348) ;  /* 0x0000000000341947 */ /* 0x022fec0003800000 */
[----:B------:R-:W-:Y:S02]  /*1060*/  ULDC.64 UR8, c[0x0][0xaf8] ;  /* 0x0002be0000087ab9 */ /* 0x000fe40000000a00 */
[----:B------:R-:W-:-:S04]  /*1070*/  ISETP.NE.U32.AND P0, PT, RZ, UR8, PT ;  /* 0x00000008ff007c0c */ /* 0x000fc8000bf05070 */
[----:B------:R-:W-:-:S13]  /*1080*/  ISETP.NE.AND.EX P0, PT, RZ, UR9, PT, P0 ;  /* 0x00000009ff007c0c */ /* 0x000fda000bf05300 */
[----:B------:R-:W-:Y:S05]  /*1090*/  @!P0 BRA `(.L_x_11348) ;  /* 0x0000000000248947 */ /* 0x000fea0003800000 */
[----:B------:R-:W0:Y:S01]  /*10a0*/  LDC.64 R2, c[0x0][0xaf8] ;  /* 0x0002be00ff027b82 */ /* 0x000e220000000a00 */
[----:B------:R-:W-:Y:S01]  /*10b0*/  ULDC.64 UR8, c[0x0][0x208] ;  /* 0x0000820000087ab9 */ /* 0x000fe20000000a00 */
[----:B0-----:R-:W-:-:S05]  /*10c0*/  IMAD.WIDE R2, R207, 0x4, R2 ;  /* 0x00000004cf027825 */ /* 0x001fca00078e0202 */
[----:B------:R-:W2:Y:S04]  /*10d0*/  LDG.E R4, desc[UR8][R2.64] ;  /* 0x0000000802047981 */ /* 0x000ea8000c1e1900 */
[----:B------:R-:W3:Y:S01]  /*10e0*/  LDG.E R0, desc[UR8][R2.64+0x4] ;  /* 0x0000040802007981 */ /* 0x000ee2000c1e1900 */
[----:B--2---:R-:W-:Y:S02]  /*10f0*/  R2UR UR5, R4 ;  /* 0x00000000040572ca */ /* 0x004fe400000e0000 */
[----:B---3--:R-:W-:-:S13]  /*1100*/  R2UR UR7, R0 ;  /* 0x00000000000772ca */ /* 0x008fda00000e0000 */
[----:B------:R-:W-:-:S06]  /*1110*/  UIADD3 UR5, -UR5, UR7, URZ ;  /* 0x0000000705057290 */ /* 0x000fcc000fffe13f */
[----:B------:R-:W-:-:S07]  /*1120*/  IMAD.U32 R201, RZ, RZ, UR5 ;  /* 0x00000005ffc97e24 */ /* 0x000fce000f8e00ff */
.L_x_11348:
[----:B------:R-:W-:Y:S01]  /*1130*/  IMAD.U32 R218, RZ, RZ, UR61 ;  /* 0x0000003dffda7e24 */ /* 0x000fe2000f8e00ff */
[----:B------:R-:W-:Y:S06]  /*1140*/  @!P2 BRA `(.L_x_11349) ;  /* 0x000000000018a947 */ /* 0x000fec0003800000 */
[----:B------:R-:W-:Y:S01]  /*1150*/  LEA R2, P0, R207, UR10, 0x2 ;  /* 0x0000000acf027c11 */ /* 0x000fe2000f8010ff */
[----:B------:R-:W-:-:S03]  /*1160*/  ULDC.64 UR6, c[0x0][0x208] ;  /* 0x0000820000067ab9 */ /* 0x000fc60000000a00 */
[----:B------:R-:W-:-:S05]  /*1170*/  LEA.HI.X R3, R207, UR11, R208, 0x2, P0 ;  /* 0x0000000bcf037c11 */ /* 0x000fca00080f14d0 */
[----:B------:R-:W2:Y:S02]  /*1180*/  LDG.E R2, desc[UR6][R2.64] ;  /* 0x0000000602027981 */ /* 0x000ea4000c1e1900 */
[----:B--2---:R-:W-:Y:S01]  /*1190*/  R2UR UR6, R2 ;  /* 0x00000000020672ca */ /* 0x004fe200000e0000 */
[----:B------:R-:W-:-:S14]  /*11a0*/  BRA `(.L_x_11350) ;  /* 0x0000000000307947 */ /* 0x000fdc0003800000 */
.L_x_11349:
        /* <DEDUP_REMOVED lines=11> */
[----:B------:R-:W-:-:S12]  /*1260*/  UIADD3 UR6, -UR6, UR5, URZ ;  /* 0x0000000506067290 */ /* 0x000fd8000fffe13f */
.L_x_11350:
[----:B------:R-:W-:Y:S01]  /*1270*/  R2UR UR7, R201 ;  /* 0x00000000c90772ca */ /* 0x000fe200000e0000 */
[----:B------:R-:W-:Y:S01]  /*1280*/  UIADD3 UR6, -UR4, UR6, URZ ;  /* 0x0000000604067290 */ /* 0x000fe2000fffe13f */
[----:B------:R-:W-:Y:S01]  /*1290*/  PLOP3.LUT P0, PT, PT, PT, PT, 0x80, 0x0 ;  /* 0x000000000000781c */ /* 0x000fe20003f0f070 */
[----:B------:R-:W-:Y:S01]  /*12a0*/  ULEA UR5, UR61, 0xdf, 0x7 ;  /* 0x000000df3d057891 */ /* 0x000fe2000f8e383f */
[----:B------:R-:W-:Y:S01]  /*12b0*/  CS2R R2, SRZ ;  /* 0x0000000000027805 */ /* 0x000fe2000001ff00 */
[----:B------:R-:W-:Y:S01]  /*12c0*/  UIADD3 UR4, UR6, 0x5f, URZ ;  /* 0x0000005f06047890 */ /* 0x000fe2000fffe03f */
[----:B------:R-:W-:Y:S01]  /*12d0*/  MOV R0, RZ ;  /* 0x000000ff00007202 */ /* 0x000fe20000000f00 */
[----:B------:R-:W-:Y:S01]  /*12e0*/  IMAD.U32 R204, RZ, RZ, UR6 ;  /* 0x00000006ffcc7e24 */ /* 0x000fe2000f8e00ff */
[----:B------:R-:W-:Y:S01]  /*12f0*/  CS2R R148, SRZ ;  /* 0x0000000000947805 */ /* 0x000fe2000001ff00 */
[----:B------:R-:W-:Y:S01]  /*1300*/  IMAD.MOV.U32 R150, RZ, RZ, RZ ;  /* 0x000000ffff967224 */ /* 0x000fe200078e00ff */
[----:B------:R-:W-:-:S02]  /*1310*/  CS2R R146, SRZ ;  /* 0x0000000000927805 */ /* 0x000fc4000001ff00 */
[----:B------:R-:W-:Y:S02]  /*1320*/  CS2R R144, SRZ ;  /* 0x0000000000907805 */ /* 0x000fe4000001ff00 */
        /* <DEDUP_REMOVED lines=70> */
[----:B------:R-:W-:Y:S01]  /*1790*/  IMAD.MOV.U32 R12, RZ, RZ, RZ ;  /* 0x000000ffff0c7224 */ /* 0x000fe200078e00ff */
[----:B------:R-:W-:Y:S01]  /*17a0*/  CS2R R24, SRZ ;  /* 0x0000000000187805 */ /* 0x000fe2000001ff00 */
        /* <DEDUP_REMOVED lines=40> */
.L_x_11352:
[----:B------:R-:W0:Y:S01]  /*1a30*/  S2R R3, SR_CgaCtaId ;  /* 0x0000000000037919 */ /* 0x000e220000008800 */
[----:B------:R-:W-:Y:S02]  /*1a40*/  LEA.HI R0, R219, R219, RZ, 0x1 ;  /* 0x000000dbdb007211 */ /* 0x000fe400078f08ff */
[----:B------:R-:W-:Y:S01]  /*1a50*/  MOV R2, 0x400 ;  /* 0x0000040000027802 */ /* 0x000fe20000000f00 */
[----:B------:R-:W1:Y:S01]  /*1a60*/  S2R R16, SR_TID.X ;  /* 0x0000000000107919 */ /* 0x000e620000002100 */
[----:B------:R-:W-:-:S05]  /*1a70*/  LOP3.LUT R0, R0, 0xfffffffe, RZ, 0xc0, !PT ;  /* 0xfffffffe00007812 */ /* 0x000fca00078ec0ff */
[----:B------:R-:W-:Y:S01]  /*1a80*/  IMAD.IADD R0, R219, 0x1, -R0 ;  /* 0x00000001db007824 */ /* 0x000fe200078e0a00 */
[----:B0-----:R-:W-:-:S04]  /*1a90*/  LEA R5, R3, R2, 0x18 ;  /* 0x0000000203057211 */ /* 0x001fc800078ec0ff */
[----:B------:R-:W-:Y:S02]  /*1aa0*/  SHF.L.U32 R2, R0, 0x1f, RZ ;  /* 0x0000001f00027819 */ /* 0x000fe400000006ff */
[----:B-1----:R-:W-:Y:S02]  /*1ab0*/  SHF.R.U32.HI R16, RZ, 0x7, R16 ;  /* 0x00000007ff107819 */ /* 0x002fe40000011610 */
[----:B------:R-:W0:Y:S03]  /*1ac0*/  SYNCS.PHASECHK.TRANS64.TRYWAIT P0, [R5+URZ+0x32400], R2 ;  /* 0x03240002050075a7 */ /* 0x000e26000800017f */
[----:B------:R-:W-:Y:S01]  /*1ad0*/  VIADD R168, R16, 0x8 ;  /* 0x0000000810a87836 */ /* 0x000fe20000000000 */
[----:B0-----:R-:W-:Y:S06]  /*1ae0*/  @!P0 BRA `(.L_x_11353) ;  /* 0x0000010800808947 */ /* 0x001fec0003800000 */
.L_x_11488:
[----:B------:R-:W-:Y:S05]  /*1af0*/  WARPSYNC.ALL ;  /* 0x0000000000007948 */ /* 0x000fea0003800000 */
[----:B------:R-:W-:Y:S01]  /*1b00*/  R2UR UR4, R232 ;  /* 0x00000000e80472ca */ /* 0x000fe200000e0000 */
[----:B------:R1:W-:-:S12]  /*1b10*/  BAR.SYNC.DEFER_BLOCKING R168, 0x100 ;  /* 0x000400a80000751d */ /* 0x0003d80000010000 */
[----:B------:R-:W-:-:S05]  /*1b20*/  IMAD.U32 R0, RZ, RZ, UR4 ;  /* 0x00000004ff007e24 */ /* 0x000fca000f8e00ff */
[----:B------:R-:W-:-:S13]  /*1b30*/  ISETP.NE.AND P0, PT, R0, 0x3, PT ;  /* 0x000000030000780c */ /* 0x000fda0003f05270 */
[----:B-1----:R-:W-:Y:S05]  /*1b40*/  @!P0 BRA `(.L_x_11354) ;  /* 0x0000000000048947 */ /* 0x002fea0003800000 */
[----:B------:R-:W-:Y:S01]  /*1b50*/  BPT.TRAP 0x1 ;  /* 0x000000040000795c */ /* 0x000fe20000300000 */
.L_x_11354:
[----:B------:R-:W-:Y:S02]  /*1b60*/  IMAD.U32 R3, RZ, RZ, UR37 ;  /* 0x00000025ff037e24 */ /* 0x000fe4000f8e00ff */
[----:B------:R-:W-:-:S03]  /*1b70*/  IMAD.U32 R0, RZ, RZ, UR36 ;  /* 0x00000024ff007e24 */ /* 0x000fc6000f8e00ff */
[----:B------:R-:W-:Y:S01]  /*1b80*/  SHF.L.U32 R3, R3, 0x1f, RZ ;  /* 0x0000001f03037819 */ /* 0x000fe200000006ff */
[----:B------:R-:W-:-:S04]  /*1b90*/  IMAD R0, R0, 0x8, R5 ;  /* 0x0000000800007824 */ /* 0x000fc800078e0205 */
[----:B------:R1:W2:Y:S01]  /*1ba0*/  SYNCS.PHASECHK.TRANS64.TRYWAIT P1, [R0+URZ+0x32430], R3 ;  /* 0x03243003000075a7 */ /* 0x0002a2000802017f */
[----:B------:R-:W-:Y:S05]  /*1bb0*/  @!P0 BRA `(.L_x_11355) ;  /* 0x0000000000048947 */ /* 0x000fea0003800000 */
[----:B------:R-:W-:Y:S01]  /*1bc0*/  BPT.TRAP 0x1 ;  /* 0x000000040000795c */ /* 0x000fe20000300000 */
.L_x_11355:
[----:B--2---:R-:W-:Y:S05]  /*1bd0*/  @P1 BRA `(.L_x_11356) ;  /* 0x0000000000081947 */ /* 0x004fea0003800000 */
[----:B------:R-:W2:Y:S02]  /*1be0*/  SYNCS.PHASECHK.TRANS64.TRYWAIT P1, [R0+URZ+0x32430], R3 ;  /* 0x03243003000075a7 */ /* 0x000ea4000802017f */
[----:B--2---:R-:W-:Y:S05]  /*1bf0*/  @!P1 BRA `(.L_x_11357) ;  /* 0x0000010800509947 */ /* 0x004fea0003800000 */
.L_x_11356:
[----:B------:R-:W-:Y:S01]  /*1c00*/  R2UR UR4, R5 ;  /* 0x00000000050472ca */ /* 0x000fe200000e0000 */
[----:B------:R-:W-:Y:S01]  /*1c10*/  WARPGROUP.ARRIVE ;  /* 0x00000000000079c5 */ /* 0x000fe20000000000 */
[----:B------:R-:W-:Y:S01]  /*1c20*/  UMOV UR8, UR38 ;  /* 0x0000002600087c82 */ /* 0x000fe20008000000 */
[----:B------:R-:W-:Y:S01]  /*1c30*/  UMOV UR9, 0x40000040 ;  /* 0x4000004000097882 */ /* 0x000fe20000000000 */
[----:B------:R-:W-:Y:S01]  /*1c40*/  UMOV UR11, 0x40000040 ;  /* 0x40000040000b7882 */ /* 0x000fe20000000000 */
[----:B------:R-:W-:-:S08]  /*1c50*/  UIADD3 UR5, UR38, 0x2, URZ ;  /* 0x0000000226057890 */ /* 0x000fd0000fffe03f */
[----:B------:R-:W-:-:S04]  /*1c60*/  UIADD3 UR4, UR4, 0x1c400, URZ ;  /* 0x0001c40004047890 */ /* 0x000fc8000fffe03f */
[----:B------:R-:W-:-:S04]  /*1c70*/  USHF.R.U32.HI UR4, URZ, 0x4, UR4 ;  /* 0x000000043f047899 */ /* 0x000fc80008011604 */
        /* <DEDUP_REMOVED lines=40> */
.L_x_11489:
[----:B------:R-:W-:Y:S05]  /*1f00*/  @!P0 BRA `(.L_x_11359) ;  /* 0x0000000000048947 */ /* 0x000fea0003800000 */
[----:B------:R-:W-:Y:S01]  /*1f10*/  BPT.TRAP 0x1 ;  /* 0x000000040000795c */ /* 0x000fe20000300000 */
.L_x_11359:
[----:B------:R4:W0:Y:S01]  /*1f20*/  SYNCS.PHASECHK.TRANS64.TRYWAIT P1, [R0+URZ+0x32450], R3 ;  /* 0x03245003000075a7 */ /* 0x000822000802017f */
[----:B------:R-:W-:Y:S05]  /*1f30*/  @!P0 BRA `(.L_x_11360) ;  /* 0x0000000000048947 */ /* 0x000fea0003800000 */
[----:B------:R-:W-:Y:S01]  /*1f40*/  BPT.TRAP 0x1 ;  /* 0x000000040000795c */ /* 0x000fe20000300000 */
.L_x_11360:
[----:B0-----:R-:W-:Y:S05]  /*1f50*/  @P1 BRA `(.L_x_11361) ;  /* 0x0000000000081947 */ /* 0x001fea0003800000 */
[----:B------:R-:W0:Y:S02]  /*1f60*/  SYNCS.PHASECHK.TRANS64.TRYWAIT P1, [R0+URZ+0x32450], R3 ;  /* 0x03245003000075a7 */ /* 0x000e24000802017f */
[----:B0-----:R-:W-:Y:S05]  /*1f70*/  @!P1 BRA `(.L_x_11362) ;  /* 0x0000010400989947 */ /* 0x001fea0003800000 */
.L_x_11361:
[----:B------:R-:W-:Y:S01]  /*1f80*/  R2UR UR4, R5 ;  /* 0x00000000050472ca */ /* 0x000fe200000e0000 */
[----:B------:R-:W-:Y:S01]  /*1f90*/  WARPGROUP.ARRIVE ;  /* 0x00000000000079c5 */ /* 0x000fe20000000000 */
[----:B------:R-:W-:Y:S01]  /*1fa0*/  UMOV UR9, 0x40000040 ;  /* 0x4000004000097882 */ /* 0x000fe20000000000 */
[----:B------:R-:W-:Y:S01]  /*1fb0*/  UMOV UR11, 0x40000040 ;  /* 0x40000040000b7882 */ /* 0x000fe20000000000 */
[----:B------:R-:W-:Y:S01]  /*1fc0*/  IMAD.U32 R11, RZ, RZ, UR9 ;  /* 0x00000009ff0b7e24 */ /* 0x000fe2000f8e00ff */
        /* <DEDUP_REMOVED lines=8> */
[----:B------:R-:W-:Y:S01]  /*2050*/  UIADD3 UR4, UR4, 0x400, URZ ;  /* 0x0000040004047890 */ /* 0x000fe2000fffe03f */
[----:B------:R-:W-:Y:S01]  /*2060*/  R2UR UR53, R204 ;  /* 0x00000000cc3572ca */ /* 0x000fe200000e0000 */
[----:B------:R-:W-:Y:S01]  /*2070*/  UMOV UR29, 0x40000040 ;  /* 0x40000040001d7882 */ /* 0x000fe20000000000 */
[----:B------:R-:W-:Y:S01]  /*2080*/  UMOV UR31, 0x40000040 ;  /* 0x40000040001f7882 */ /* 0x000fe20000000000 */
[----:B------:R-:W-:Y:S01]  /*2090*/  USHF.R.U32.HI UR4, URZ, 0x4, UR4 ;  /* 0x000000043f047899 */ /* 0x000fe20008011604 */
[----:B------:R-:W-:Y:S01]  /*20a0*/  R2UR UR54, R201 ;  /* 0x00000000c93672ca */ /* 0x000fe200000e0000 */
[----:B------:R-:W-:Y:S01]  /*20b0*/  UMOV UR33, 0x40000040 ;  /* 0x4000004000217882 */ /* 0x000fe20000000000 */
[----:B------:R-:W-:Y:S01]  /*20c0*/  UMOV UR35, 0x40000040 ;  /* 0x4000004000237882 */ /* 0x000fe20000000000 */
[----:B------:R-:W-:Y:S01]  /*20d0*/  ULOP3.LUT UR38, UR4, 0x3fff, URZ, 0xc0, !UPT ;  /* 0x00003fff04267892 */ /* 0x000fe2000f8ec03f */
[----:B------:R-:W-:Y:S01]  /*20e0*/  IMAD.U32 R13, RZ, RZ, UR61 ;  /* 0x0000003dff0d7e24 */ /* 0x000fe2000f8e00ff */
[----:B------:R-:W-:Y:S01]  /*20f0*/  ULOP3.LUT UR4, UR40, 0x10000, URZ, 0xfc, !UPT ;  /* 0x0001000028047892 */ /* 0x000fe2000f8efc3f */
[----:B------:R-:W0:Y:S01]  /*2100*/  S2R R74, SR_TID.X ;  /* 0x00000000004a7919 */ /* 0x000e220000002100 */
[----:B------:R-:W-:Y:S01]  /*2110*/  ULOP3.LUT UR39, UR38, 0x10000, URZ, 0xfc, !UPT ;  /* 0x0001000026277892 */ /* 0x000fe2000f8efc3f */
[----:B------:R-:W-:Y:S01]  /*2120*/  IMAD R20, R13, 0x80, R206 ;  /* 0x000000800d147824 */ /* 0x000fe200078e02ce */
[----:B------:R-:W-:-:S02]  /*2130*/  UIADD3 UR6, UR4, 0x2, URZ ;  /* 0x0000000204067890 */ /* 0x000fc4000fffe03f */
[----:B------:R-:W-:Y:S01]  /*2140*/  UIMAD UR5, UR36, 0xc00, UR39 ;  /* 0x00000c00240578a4 */ /* 0x000fe2000f8e0227 */
[----:B------:R-:W-:Y:S01]  /*2150*/  UMOV UR8, UR4 ;  /* 0x0000000400087c82 */ /* 0x000fe20008000000 */
[----:B------:R-:W-:Y:S01]  /*2160*/  UIADD3 UR12, UR4, 0x404, URZ ;  /* 0x00000404040c7890 */ /* 0x000fe2000fffe03f */
[----:B------:R-:W-:Y:S01]  /*2170*/  IMAD.U32 R10, RZ, RZ, UR8 ;  /* 0x00000008ff0a7e24 */ /* 0x000fe2000f8e00ff */
[----:B------:R-:W-:-:S03]  /*2180*/  UIADD3 UR7, UR5, 0x2, URZ ;  /* 0x0000000205077890 */ /* 0x000fc6000fffe03f */
[----:B------:R-:W-:Y:S01]  /*2190*/  UMOV UR10, UR5 ;  /* 0x00000005000a7c82 */ /* 0x000fe20008000000 */
[----:B------:R-:W-:Y:S01]  /*21a0*/  UIADD3 UR14, UR5, 0x304, URZ ;  /* 0x00000304050e7890 */ /* 0x000fe2000fffe03f */
        /* <DEDUP_REMOVED lines=12> */
[----:B------:R-:W-:Y:S02]  /*2270*/  UIADD3 UR22, UR5, 0x600, URZ ;  /* 0x0000060005167890 */ /* 0x000fe4000fffe03f */
[----:B------:R-:W-:Y:S02]  /*2280*/  UIADD3 UR24, UR4, 0x802, URZ ;  /* 0x0000080204187890 */ /* 0x000fe4000fffe03f */
[----:B------:R-:W-:Y:S02]  /*2290*/  UIADD3 UR26, UR5, 0x602, URZ ;  /* 0x00000602051a7890 */ /* 0x000fe4000fffe03f */
[----:B------:R-:W-:-:S02]  /*22a0*/  UIADD3 UR28, UR4, 0x804, URZ ;  /* 0x00000804041c7890 */ /* 0x000fc4000fffe03f */
[----:B------:R-:W-:Y:S02]  /*22b0*/  UIADD3 UR30, UR5, 0x604, URZ ;  /* 0x00000604051e7890 */ /* 0x000fe4000fffe03f */
[----:B------:R-:W-:Y:S02]  /*22c0*/  UIADD3 UR32, UR4, 0x806, URZ ;  /* 0x0000080604207890 */ /* 0x000fe4000fffe03f */
[----:B------:R-:W-:Y:S02]  /*22d0*/  UIADD3 UR34, UR5, 0x606, URZ ;  /* 0x0000060605227890 */ /* 0x000fe4000fffe03f */
        /* <DEDUP_REMOVED lines=16> */
[----:B------:R-:W-:Y:S01]  /*23e0*/  ULOP3.LUT UR38, UR38, 0x3000000, URZ, 0xfc, !UPT ;  /* 0x0300000026267892 */ /* 0x000fe2000f8efc3f */
        /* <DEDUP_REMOVED lines=21> */
[----:B---3--:R-:W-:Y:S01]  /*2540*/  IMAD.U32 R5, RZ, RZ, UR9 ;  /* 0x00000009ff057e24 */ /* 0x008fe2000f8e00ff */
        /* <DEDUP_REMOVED lines=8> */
[----:B-12-4-:R-:W-:Y:S01]  /*25d0*/  MOV R3, UR9 ;  /* 0x0000000900037c02 */ /* 0x016fe20008000f00 */
        /* <DEDUP_REMOVED lines=8> */
[----:B------:R-:W-:Y:S01]  /*2660*/  UIMAD UR4, UR52, -0x60, UR53 ;  /* 0xffffffa0340478a4 */ /* 0x000fe2000f8e0235 */
[----:B------:R-:W-:-:S03]  /*2670*/  ULDC UR5, c[0x0][0xad0] ;  /* 0x0002b40000057ab9 */ /* 0x000fc60000000800 */
[----:B------:R-:W-:Y:S02]  /*2680*/  UIADD3 UR6, -UR54, 0x61, UR4 ;  /* 0x0000006136067890 */ /* 0x000fe4000fffe104 */
[----:B------:R-:W-:-:S04]  /*2690*/  UIADD3 UR4, UR4, 0x60, URZ ;  /* 0x0000006004047890 */ /* 0x000fc8000fffe03f */
[----:B------:R-:W-:Y:S02]  /*26a0*/  IMAD.U32 R72, RZ, RZ, UR6 ;  /* 0x00000006ff487e24 */ /* 0x000fe4000f8e00ff */
[----:B------:R-:W-:Y:S01]  /*26b0*/  IMAD.U32 R12, RZ, RZ, UR4 ;  /* 0x00000004ff0c7e24 */ /* 0x000fe2000f8e00ff */
[----:B------:R-:W-:Y:S01]  /*26c0*/  ULDC UR4, c[0x0][0xa80] ;  /* 0x0002a00000047ab9 */ /* 0x000fe20000000800 */
[C---:B------:R-:W-:Y:S02]  /*26d0*/  IMAD R13, R205.reuse, -0x2, R72 ;  /* 0xfffffffecd0d7824 */ /* 0x040fe400078e0248 */
[----:B------:R-:W-:-:S03]  /*26e0*/  IMAD R12, R205, -0x2, R12 ;  /* 0xfffffffecd0c7824 */ /* 0x000fc600078e020c */
[----:B------:R-:W-:Y:S02]  /*26f0*/  IADD3 R21, R13, 0x8, R20 ;  /* 0x000000080d157810 */ /* 0x000fe40007ffe014 */
[----:B------:R-:W-:Y:S02]  /*2700*/  VIADDMNMX R13, R20, R13, R12, PT ;  /* 0x0000000d140d7246 */ /* 0x000fe4000380010c */
[----:B------:R-:W-:Y:S02]  /*2710*/  VIMNMX R12, R12, R21, PT ;  /* 0x000000150c0c7248 */ /* 0x000fe40003fe0100 */
[C---:B------:R-:W-:Y:S02]  /*2720*/  ISETP.GT.AND P5, PT, R13.reuse, RZ, PT ;  /* 0x000000ff0d00720c */ /* 0x040fe40003fa4270 */
[C---:B------:R-:W-:Y:S02]  /*2730*/  ISETP.GT.AND P6, PT, R13.reuse, 0x1, PT ;  /* 0x000000010d00780c */ /* 0x040fe40003fc4270 */
[----:B------:R-:W-:-:S02]  /*2740*/  ISETP.GT.AND P1, PT, R13, 0x8, PT ;  /* 0x000000080d00780c */ /* 0x000fc40003f24270 */
[C---:B------:R-:W-:Y:S02]  /*2750*/  ISETP.GT.AND P2, PT, R13.reuse, 0x9, PT ;  /* 0x000000090d00780c */ /* 0x040fe40003f44270 */
[C---:B------:R-:W-:Y:S02]  /*2760*/  ISETP.GT.AND P3, PT, R13.reuse, 0x10, PT ;  /* 0x000000100d00780c */ /* 0x040fe40003f64270 */
[----:B------:R-:W-:Y:S01]  /*2770*/  ISETP.GT.AND P4, PT, R13, 0x11, PT ;  /* 0x000000110d00780c */ /* 0x000fe20003f84270 */
        /* <DEDUP_REMOVED lines=60> */
[----:B-1----:R-:W-:Y:S01]  /*2b40*/  FSEL R21, R24, -INF , P5 ;  /* 0xff80000018157808 */ /* 0x002fe20002800000 */
[----:B------:R-:W-:Y:S01]  /*2b50*/  FMUL.FTZ R65, R65, UR5 ;  /* 0x0000000541417c20 */ /* 0x000fe20008410000 */
[----:B------:R-:W-:Y:S01]  /*2b60*/  FMUL.FTZ R30, R30, UR5 ;  /* 0x000000051e1e7c20 */ /* 0x000fe20008410000 */
[----:B------:R-:W-:Y:S01]  /*2b70*/  ISETP.GT.AND P5, PT, R13, 0x18, PT ;  /* 0x000000180d00780c */ /* 0x000fe20003fa4270 */
        /* <DEDUP_REMOVED lines=43> */
[----:B------:R-:W-:-:S05]  /*2e30*/  ISETP.GT.AND P1, PT, R13, 0x38, PT ;  /* 0x000000380d00780c */ /* 0x000fca0003f24270 */
[----:B------:R-:W1:Y:S01]  /*2e40*/  MUFU.TANH R32, R32 ;  /* 0x0000002000207308 */ /* 0x000e620000002400 */
[----:B--2---:R-:W-:Y:S02]  /*2e50*/  FSEL R165, R48, -INF , P5 ;  /* 0xff80000030a57808 */ /* 0x004fe40002800000 */
[----:B------:R-:W-:-:S05]  /*2e60*/  ISETP.GT.AND P5, PT, R13, 0x48, PT ;  /* 0x000000480d00780c */ /* 0x000fca0003fa4270 */
        /* <DEDUP_REMOVED lines=21> */
[----:B------:R-:W-:Y:S02]  /*2fc0*/  ISETP.GT.AND P5, PT, R12, RZ, PT ;  /* 0x000000ff0c00720c */ /* 0x000fe40003fa4270 */
        /* <DEDUP_REMOVED lines=37> */
[----:B------:R-:W-:Y:S01]  /*3220*/  FMNMX.FTZ R20, R157, R20, !PT ;  /* 0x000000149d147209 */ /* 0x000fe20007810000 */
[----:B------:R-:W2:Y:S01]  /*3230*/  MUFU.TANH R68, R68 ;  /* 0x0000004400447308 */ /* 0x000ea20000002400 */
[----:B---3--:R-:W-:Y:S02]  /*3240*/  FSEL R187, R65, -INF , P2 ;  /* 0xff80000041bb7808 */ /* 0x008fe40001000000 */
[----:B------:R-:W-:-:S02]  /*3250*/  ISETP.GT.AND P2, PT, R12, 0x9, PT ;  /* 0x000000090c00780c */ /* 0x000fc40003f44270 */
[----:B------:R-:W-:-:S03]  /*3260*/  FMNMX.FTZ R20, R225, R20, !PT ;  /* 0x00000014e1147209 */ /* 0x000fc60007810000 */
[----:B------:R-:W3:Y:S01]  /*3270*/  MUFU.TANH R31, R31 ;  /* 0x0000001f001f7308 */ /* 0x000ee20000002400 */
[----:B-1----:R-:W-:Y:S02]  /*3280*/  FSEL R30, R30, -INF , P1 ;  /* 0xff8000001e1e7808 */ /* 0x002fe40000800000 */
[----:B------:R-:W-:Y:S02]  /*3290*/  ISETP.GT.AND P1, PT, R12, 0x19, PT ;  /* 0x000000190c00780c */ /* 0x000fe40003f24270 */
[----:B------:R-:W-:Y:S02]  /*32a0*/  FMNMX.FTZ R13, R30, R13, !PT ;  /* 0x0000000d1e0d7209 */ /* 0x000fe40007810000 */
[----:B------:R-:W-:Y:S01]  /*32b0*/  FMNMX.FTZ R20, R227, R20, !PT ;  /* 0x00000014e3147209 */ /* 0x000fe20007810000 */
[----:B------:R-:W1:Y:S01]  /*32c0*/  MUFU.TANH R34, R34 ;  /* 0x0000002200227308 */ /* 0x000e620000002400 */
[----:B--2---:R-:W-:Y:S02]  /*32d0*/  FSEL R189, R68, -INF , P3 ;  /* 0xff80000044bd7808 */ /* 0x004fe40001800000 */
[----:B------:R-:W-:-:S02]  /*32e0*/  ISETP.GT.AND P3, PT, R12, 0x10, PT ;  /* 0x000000100c00780c */ /* 0x000fc40003f64270 */
[----:B------:R-:W-:-:S03]  /*32f0*/  FMNMX.FTZ R20, R181, R20, !PT ;  /* 0x00000014b5147209 */ /* 0x000fc60007810000 */
[----:B------:R-:W2:Y:S01]  /*3300*/  MUFU.TANH R35, R35 ;  /* 0x0000002300237308 */ /* 0x000ea20000002400 */
[----:B---3--:R-:W-:Y:S02]  /*3310*/  FSEL R28, R31, -INF , P2 ;  /* 0xff8000001f1c7808 */ /* 0x008fe40001000000 */
[----:B------:R-:W-:Y:S02]  /*3320*/  ISETP.GT.AND P2, PT, R12, 0x20, PT ;  /* 0x000000200c00780c */ /* 0x000fe40003f44270 */
[----:B------:R-:W-:Y:S02]  /*3330*/  FMNMX.FTZ R13, R28, R13, !PT ;  /* 0x0000000d1c0d7209 */ /* 0x000fe40007810000 */
[----:B------:R-:W-:Y:S01]  /*3340*/  FMNMX.FTZ R20, R187, R20, !PT ;  /* 0x00000014bb147209 */ /* 0x000fe20007810000 */
[----:B------:R-:W3:Y:S01]  /*3350*/  MUFU.TANH R38, R38 ;  /* 0x0000002600267308 */ /* 0x000ee20000002400 */
[----:B-1----:R-:W-:Y:S02]  /*3360*/  FSEL R170, R34, -INF , P3 ;  /* 0xff80000022aa7808 */ /* 0x002fe40001800000 */
[----:B------:R-:W-:-:S02]  /*3370*/  ISETP.GT.AND P3, PT, R12, 0x21, PT ;  /* 0x000000210c00780c */ /* 0x000fc40003f64270 */
[----:B------:R-:W-:Y:S02]  /*3380*/  FMNMX.FTZ R13, R170, R13, !PT ;  /* 0x0000000daa0d7209 */ /* 0x000fe40007810000 */
[----:B------:R-:W-:Y:S01]  /*3390*/  FMNMX.FTZ R20, R189, R20, !PT ;  /* 0x00000014bd147209 */ /* 0x000fe20007810000 */
        /* <DEDUP_REMOVED lines=59> */
[----:B--2---:R-:W-:Y:S01]  /*3750*/  FSEL R178, R63, -INF , P3 ;  /* 0xff8000003fb27808 */ /* 0x004fe20001800000 */
[----:B------:R-:W2:Y:S03]  /*3760*/  SHFL.BFLY PT, R32, R27, 0x2, 0x1f ;  /* 0x0c401f001b207f89 */ /* 0x000ea600000e0000 */
[----:B------:R-:W-:-:S03]  /*3770*/  FMNMX.FTZ R20, R178, R13, !PT ;  /* 0x0000000db2147209 */ /* 0x000fc60007810000 */
[----:B------:R-:W4:Y:S01]  /*3780*/  MUFU.TANH R70, R70 ;  /* 0x0000004600467308 */ /* 0x000f220000002400 */
[----:B---3--:R-:W-:-:S04]  /*3790*/  FSEL R193, R66, -INF , P5 ;  /* 0xff80000042c17808 */ /* 0x008fc80002800000 */
[----:B------:R-:W-:-:S03]  /*37a0*/  FMNMX.FTZ R20, R193, R20, !PT ;  /* 0x00000014c1147209 */ /* 0x000fc60007810000 */
[----:B------:R-:W3:Y:S01]  /*37b0*/  MUFU.TANH R71, R71 ;  /* 0x0000004700477308 */ /* 0x000ee20000002400 */
[----:B-1----:R-:W-:Y:S02]  /*37c0*/  FSEL R195, R67, -INF , P1 ;  /* 0xff80000043c37808 */ /* 0x002fe40000800000 */
[----:B------:R-:W-:Y:S02]  /*37d0*/  ISETP.GT.AND P1, PT, R12, 0x59, PT ;  /* 0x000000590c00780c */ /* 0x000fe40003f24270 */
[----:B------:R-:W-:Y:S02]  /*37e0*/  FMNMX.FTZ R20, R195, R20, !PT ;  /* 0x00000014c3147209 */ /* 0x000fe40007810000 */
[----:B----4-:R-:W-:Y:S02]  /*37f0*/  FSEL R197, R70, -INF , P2 ;  /* 0xff80000046c57808 */ /* 0x010fe40001000000 */
[----:B--2---:R-:W-:Y:S02]  /*3800*/  FMNMX.FTZ R32, R27, R32, !PT ;  /* 0x000000201b207209 */ /* 0x004fe40007810000 */
[----:B------:R-:W-:-:S03]  /*3810*/  FMNMX.FTZ R20, R197, R20, !PT ;  /* 0x00000014c5147209 */ /* 0x000fc60007810000 */
[----:B------:R-:W1:Y:S01]  /*3820*/  SHFL.BFLY PT, R13, R32, 0x1, 0x1f ;  /* 0x0c201f00200d7f89 */ /* 0x000e6200000e0000 */
[----:B---3--:R-:W-:-:S04]  /*3830*/  FSEL R199, R71, -INF , P1 ;  /* 0xff80000047c77808 */ /* 0x008fc80000800000 */
[----:B------:R-:W-:Y:S01]  /*3840*/  FMNMX.FTZ R12, R199, R20, !PT ;  /* 0x00000014c70c7209 */ /* 0x000fe20007810000 */
[----:B------:R-:W-:Y:S01]  /*3850*/  IMAD.U32 R20, RZ, RZ, UR4 ;  /* 0x00000004ff147e24 */ /* 0x000fe2000f8e00ff */
[----:B------:R-:W-:-:S03]  /*3860*/  UIMAD UR4, UR36, 0xc00, UR38 ;  /* 0x00000c00240478a4 */ /* 0x000fc6000f8e0226 */
[----:B------:R-:W2:Y:S04]  /*3870*/  SHFL.BFLY PT, R31, R12, 0x2, 0x1f ;  /* 0x0c401f000c1f7f89 */ /* 0x000ea800000e0000 */
[----:B------:R-:W-:Y:S01]  /*3880*/  UMOV UR6, UR4 ;  /* 0x0000000400067c82 */ /* 0x000fe20008000000 */
        /* <DEDUP_REMOVED lines=17> */
[----:B------:R-:W-:-:S03]  /*39a0*/  FFMA.FTZ R159, R159, R20, -R164 ;  /* 0x000000149f9f7223 */ /* 0x000fc600000108a4 */
[----:B------:R-:W2:Y:S01]  /*39b0*/  MUFU.EX2 R12, R12 ;  /* 0x0000000c000c7308 */ /* 0x000ea20000000800 */
[----:B-1----:R-:W-:-:S07]  /*39c0*/  FMNMX.FTZ R21, R31, R34, !PT ;  /* 0x000000221f157209 */ /* 0x002fce0007810000 */
[----:B------:R-:W-:Y:S01]  /*39d0*/  MUFU.EX2 R160, R160 ;  /* 0x000000a000a07308 */ /* 0x000fe20000000800 */
[C---:B------:R-:W-:Y:S01]  /*39e0*/  FSETP.NEU.FTZ.AND P1, PT, R21.reuse, -INF , PT ;  /* 0xff8000001500780b */ /* 0x040fe20003f3d000 */
[----:B------:R-:W-:-:S06]  /*39f0*/  FMUL.FTZ R211, R21, R20 ;  /* 0x0000001415d37220 */ /* 0x000fcc0000410000 */
[----:B------:R-:W1:Y:S01]  /*3a00*/  MUFU.EX2 R169, R169 ;  /* 0x000000a900a97308 */ /* 0x000e620000000800 */
[----:B------:R-:W-:Y:S02]  /*3a10*/  FSEL R211, R211, RZ, P1 ;  /* 0x000000ffd3d37208 */ /* 0x000fe40000800000 */
[----:B0-----:R-:W-:Y:S02]  /*3a20*/  LOP3.LUT P1, RZ, R74, 0x7f, RZ, 0xc0, !PT ;  /* 0x0000007f4aff7812 */ /* 0x001fe4000782c0ff */
        /* <DEDUP_REMOVED lines=10> */
[----:B------:R-:W-:Y:S01]  /*3ad0*/  FFMA.FTZ R192, R177, R20, -R164 ;  /* 0x00000014b1c07223 */ /* 0x000fe200000108a4 */
[----:B------:R-:W-:Y:S01]  /*3ae0*/  @!P1 VIADD R24, R0, 0x32440 ;  /* 0x0003244000189836 */ /* 0x000fe20000000000 */
[----:B-1----:R-:W-:Y:S01]  /*3af0*/  F2FP.BF16.F32.PACK_AB R154, R169, R160 ;  /* 0x000000a0a99a723e */ /* 0x002fe200000010ff */
[-CC-:B------:R-:W-:Y:S01]  /*3b00*/  FFMA.FTZ R177, R210, R20.reuse, -R211.reuse ;  /* 0x00000014d2b17223 */ /* 0x180fe200000108d3 */
[-CC-:B------:R-:W-:Y:S01]  /*3b10*/  FFMA.FTZ R194, R194, R20.reuse, -R211.reuse ;  /* 0x00000014c2c27223 */ /* 0x180fe200000108d3 */
[----:B------:R-:W0:Y:S01]  /*3b20*/  MUFU.EX2 R158, R158 ;  /* 0x0000009e009e7308 */ /* 0x000e220000000800 */
        /* <DEDUP_REMOVED lines=10> */
[--C-:B------:R-:W-:Y:S01]  /*3bd0*/  FFMA.FTZ R225, R174, R20, -R211.reuse ;  /* 0x00000014aee17223 */ /* 0x100fe200000108d3 */
[----:B------:R-:W4:Y:S01]  /*3be0*/  MUFU.EX2 R171, R171 ;  /* 0x000000ab00ab7308 */ /* 0x000f220000000800 */
[----:B0-----:R-:W-:Y:S01]  /*3bf0*/  F2FP.BF16.F32.PACK_AB R153, R175, R158 ;  /* 0x0000009eaf99723e */ /* 0x001fe200000010ff */
[-CC-:B---3--:R-:W-:Y:S01]  /*3c00*/  FFMA.FTZ R168, R217, R20.reuse, -R164.reuse ;  /* 0x00000014d9a87223 */ /* 0x188fe200000108a4 */
        /* <DEDUP_REMOVED lines=13> */
[----:B------:R-:W0:Y:S01]  /*3ce0*/  MUFU.EX2 R213, R213 ;  /* 0x000000d500d57308 */ /* 0x000e220000000800 */
[----:B----4-:R-:W-:Y:S01]  /*3cf0*/  F2FP.BF16.F32.PACK_AB R155, R171, R162 ;  /* 0x000000a2ab9b723e */ /* 0x010fe200000010ff */
[-CC-:B------:R-:W-:Y:S01]  /*3d00*/  FFMA.FTZ R227, R178, R20.reuse, -R211.reuse ;  /* 0x00000014b2e37223 */ /* 0x180fe200000108d3 */
[-CC-:B------:R-:W-:Y:S01]  /*3d10*/  FFMA.FTZ R176, R181, R20.reuse, -R164.reuse ;  /* 0x00000014b5b07223 */ /* 0x180fe200000108a4 */
[-CC-:B------:R-:W-:Y:S01]  /*3d20*/  FFMA.FTZ R181, R187, R20.reuse, -R164.reuse ;  /* 0x00000014bbb57223 */ /* 0x180fe200000108a4 */
[----:B--2---:R-:W-:Y:S01]  /*3d30*/  WARPGROUP.ARRIVE ;  /* 0x00000000000079c5 */ /* 0x004fe20000000000 */
[-CC-:B------:R-:W-:Y:S01]  /*3d40*/  FFMA.FTZ R178, R189, R20.reuse, -R164.reuse ;  /* 0x00000014bdb27223 */ /* 0x180fe200000108a4 */
[-C--:B------:R-:W-:Y:S01]  /*3d50*/  FFMA.FTZ R187, R191, R20.reuse, -R164 ;  /* 0x00000014bfbb7223 */ /* 0x080fe200000108a4 */
[----:B------:R-:W-:Y:S01]  /*3d60*/  MUFU.EX2 R168, R168 ;  /* 0x000000a800a87308 */ /* 0x000fe20000000800 */
[-CC-:B------:R-:W-:Y:S01]  /*3d70*/  FFMA.FTZ R164, R193, R20.reuse, -R211.reuse ;  /* 0x00000014c1a47223 */ /* 0x180fe200000108d3 */
[-CC-:B------:R-:W-:Y:S01]  /*3d80*/  FFMA.FTZ R189, R195, R20.reuse, -R211.reuse ;  /* 0x00000014c3bd7223 */ /* 0x180fe200000108d3 */
[----:B------:R-:W-:Y:S01]  /*3d90*/  HGMMA.64x256x16.F32.BF16 R24, R152, gdesc[UR4].tnspB, RZ, !UPT, gsb0 ;  /* 0x43e0000498187df0 */ /* 0x000fe2000c0018ff */
[----:B------:R-:W-:Y:S01]  /*3da0*/  UIADD3 UR6, UR4, 0x80, URZ ;  /* 0x0000008004067890 */ /* 0x000fe2000fffe03f */
[-CC-:B------:R-:W-:Y:S01]  /*3db0*/  FFMA.FTZ R191, R197, R20.reuse, -R211.reuse ;  /* 0x00000014c5bf7223 */ /* 0x180fe200000108d3 */
[----:B------:R-:W-:Y:S01]  /*3dc0*/  UMOV UR7, 0x40000040 ;  /* 0x4000004000077882 */ /* 0x000fe20000000000 */
[----:B------:R-:W-:Y:S01]  /*3dd0*/  FFMA.FTZ R212, R199, R20, -R211 ;  /* 0x00000014c7d47223 */ /* 0x000fe200000108d3 */
[----:B------:R-:W-:Y:S01]  /*3de0*/  MUFU.EX2 R215, R215 ;  /* 0x000000d700d77308 */ /* 0x000fe20000000800 */
[----:B------:R-:W-:Y:S01]  /*3df0*/  FADD.FTZ R167, R167, R12 ;  /* 0x0000000ca7a77221 */ /* 0x000fe20000010000 */
[----:B------:R-:W-:Y:S01]  /*3e00*/  FADD.FTZ R175, R158, R175 ;  /* 0x000000af9eaf7221 */ /* 0x000fe20000010000 */
[----:B------:R-:W-:-:S02]  /*3e10*/  @!P1 VIADD R0, R0, 0x32460 ;  /* 0x0003246000009836 */ /* 0x000fc40000000000 */
[----:B------:R-:W-:Y:S01]  /*3e20*/  FADD.FTZ R160, R160, R167 ;  /* 0x000000a7a0a07221 */ /* 0x000fe20000010000 */
[----:B------:R-:W-:Y:S02]  /*3e30*/  FADD.FTZ R162, R162, R175 ;  /* 0x000000afa2a27221 */ /* 0x000fe40000010000 */
[----:B------:R-:W-:Y:S01]  /*3e40*/  MUFU.EX2 R170, R170 ;  /* 0x000000aa00aa7308 */ /* 0x000fe20000000800 */
[----:B------:R-:W-:Y:S01]  /*3e50*/  FADD.FTZ R169, R169, R160 ;  /* 0x000000a0a9a97221 */ /* 0x000fe20000010000 */
[----:B------:R-:W-:Y:S01]  /*3e60*/  FADD.FTZ R171, R171, R162 ;  /* 0x000000a2abab7221 */ /* 0x000fe20000010000 */
[----:B------:R-:W-:-:S05]  /*3e70*/  @!P1 PRMT R0, RZ, 0x654, R0 ;  /* 0x00000654ff009816 */ /* 0x000fca0000000000 */
        /* <DEDUP_REMOVED lines=103> */
[----:B------:R-:W-:-:S04]  /*44f0*/  UIADD3 UR4, UR53, -UR54, URZ ;  /* 0x8000003635047290 */ /* 0x000fc8000fffe03f */
[----:B------:R-:W-:-:S04]  /*4500*/  ULEA UR4, UR61, UR4, 0x7 ;  /* 0x000000043d047291 */ /* 0x000fc8000f8e383f */
[----:B------:R-:W-:-:S04]  /*4510*/  UIMAD.WIDE UR4, UR4, 0x2aaaaaab, URZ ;  /* 0x2aaaaaab040478a5 */ /* 0x000fc8000f8e023f */
[----:B------:R-:W-:-:S04]  /*4520*/  USHF.R.U32.HI UR4, URZ, 0x1f, UR5 ;  /* 0x0000001f3f047899 */ /* 0x000fc80008011605 */
[----:B------:R-:W-:-:S06]  /*4530*/  ULEA.HI.SX32 UR4, UR5, UR4, 0x1c ;  /* 0x0000000405047291 */ /* 0x000fcc000f8fe23f */
[----:B------:R-:W-:Y:S01]  /*4540*/  VIMNMX R210, RZ, UR4, !PT ;  /* 0x00000004ffd27c48 */ /* 0x000fe2000ffe0100 */
        /* <DEDUP_REMOVED lines=8> */
[----:B------:R-:W-:-:S03]  /*45d0*/  FADD.FTZ R164, R189, R164 ;  /* 0x000000a4bda47221 */ /* 0x000fc60000010000 */
[----:B------:R-:W-:Y:S01]  /*45e0*/  WARPGROUP.ARRIVE ;  /* 0x00000000000079c5 */ /* 0x000fe20000000000 */
[----:B------:R-:W-:-:S04]  /*45f0*/  FADD.FTZ R191, R191, R164 ;  /* 0x000000a4bfbf7221 */ /* 0x000fc80000010000 */
[----:B------:R-:W-:Y:S01]  /*4600*/  FADD.FTZ R12, R212, R191 ;  /* 0x000000bfd40c7221 */ /* 0x000fe20000010000 */
[----:B------:R-:W-:Y:S01]  /*4610*/  HGMMA.64x256x16.F32.BF16 R24, R152, gdesc[UR4].tnspB, R24, gsb0 ;  /* 0x43e0000498187df0 */ /* 0x000fe20008001818 */
[----:B------:R-:W-:-:S06]  /*4620*/  UIADD3 UR7, UR52, -0x2, URZ ;  /* 0xfffffffe34077890 */ /* 0x000fcc000fffe03f */
[----:B------:R-:W-:Y:S01]  /*4630*/  ISETP.LE.AND P2, PT, R210, UR7, PT ;  /* 0x00000007d2007c0c */ /* 0x000fe2000bf43270 */
[----:B------:R-:W-:Y:S02]  /*4640*/  WARPGROUP.DEPBAR.LE gsb0, 0x0 ;  /* 0x00008000000079c5 */ /* 0x000fe40000010000 */
[----:B------:R0:W-:Y:S02]  /*4650*/  @!P1 SYNCS.ARRIVE.TRANS64.RED.A1T0 RZ, [R0+URZ], RZ ;  /* 0x000000ff00ff99a7 */ /* 0x0001e4000810043f */
[----:B0-----:R-:W-:-:S04]  /*4660*/  FADD.FTZ R0, R178, R181 ;  /* 0x000000b5b2007221 */ /* 0x001fc80000010000 */
[----:B------:R-:W-:-:S04]  /*4670*/  FADD.FTZ R0, R187, R0 ;  /* 0x00000000bb007221 */ /* 0x000fc80000010000 */
[----:B------:R-:W-:Y:S05]  /*4680*/  @!P2 BRA `(.L_x_11363) ;  /* 0x000000300008a947 */ /* 0x000fea0003800000 */
[----:B------:R-:W-:Y:S02]  /*4690*/  IMAD.MOV.U32 R211, RZ, RZ, R21 ;  /* 0x000000ffffd37224 */ /* 0x000fe400078e0015 */
[----:B------:R-:W-:-:S07]  /*46a0*/  IMAD.MOV.U32 R212, RZ, RZ, R13 ;  /* 0x000000ffffd47224 */ /* 0x000fce00078e000d */
.L_x_11372:
[----:B------:R-:W-:-:S04]  /*46b0*/  UIADD3 UR36, UR36, 0x1, URZ ;  /* 0x0000000124247890 */ /* 0x000fc8000fffe03f */
[----:B------:R-:W-:-:S04]  /*46c0*/  UISETP.NE.AND UP0, UPT, UR36, 0x2, UPT ;  /* 0x000000022400788c */ /* 0x000fc8000bf05270 */
[----:B------:R-:W-:Y:S02]  /*46d0*/  USEL UR4, URZ, 0x1, UP0 ;  /* 0x000000013f047887 */ /* 0x000fe40008000000 */
[----:B------:R-:W-:Y:S02]  /*46e0*/  USEL UR36, UR36, URZ, UP0 ;  /* 0x0000003f24247287 */ /* 0x000fe40008000000 */
[----:B------:R-:W-:Y:S01]  /*46f0*/  ULOP3.LUT UR37, UR37, UR4, URZ, 0x3c, !UPT ;  /* 0x0000000425257292 */ /* 0x000fe2000f8e3c3f */
[----:B0-----:R-:W-:Y:S11]  /*4700*/  @!P0 BRA `(.L_x_11364) ;  /* 0x0000000000048947 */ /* 0x001ff60003800000 */
[----:B------:R-:W-:Y:S01]  /*4710*/  BPT.TRAP 0x1 ;  /* 0x000000040000795c */ /* 0x000fe20000300000 */
.L_x_11364:
        /* <DEDUP_REMOVED lines=9> */
.L_x_11365:
[----:B-1----:R-:W-:Y:S05]  /*47b0*/  @P2 BRA `(.L_x_11366) ;  /* 0x0000000000082947 */ /* 0x002fea0003800000 */
[----:B------:R-:W1:Y:S02]  /*47c0*/  SYNCS.PHASECHK.TRANS64.TRYWAIT P2, [UR4+0x32430], R13 ;  /* 0x0324300dff0075a7 */ /* 0x000e640008040144 */
[----:B-1----:R-:W-:Y:S05]  /*47d0*/  @!P2 BRA `(.L_x_11367) ;  /* 0x000000dc0094a947 */ /* 0x002fea0003800000 */
.L_x_11366:
[----:B------:R-:W-:Y:S01]  /*47e0*/  R2UR UR52, R22 ;  /* 0x00000000163472ca */ /* 0x000fe200000e0000 */
[----:B------:R-:W-:Y:S01]  /*47f0*/  UIMAD UR5, UR36, 0x300, UR60 ;  /* 0x00000300240578a4 */ /* 0x000fe2000f8e023c */
[----:B------:R-:W-:Y:S01]  /*4800*/  R2UR UR53, R23 ;  /* 0x00000000173572ca */ /* 0x000fe200000e0000 */
[----:B------:R-:W-:Y:S01]  /*4810*/  WARPGROUP.ARRIVE ;  /* 0x00000000000079c5 */ /* 0x000fe20000000000 */
        /* <DEDUP_REMOVED lines=27> */
.L_x_11368:
[----:B------:R2:W3:Y:S01]  /*49d0*/  SYNCS.PHASECHK.TRANS64.TRYWAIT P2, [UR4+0x32450], R13 ;  /* 0x0324500dff0075a7 */ /* 0x0004e20008040144 */
[----:B------:R-:W-:Y:S05]  /*49e0*/  @!P0 BRA `(.L_x_11369) ;  /* 0x0000000000048947 */ /* 0x000fea0003800000 */
[----:B------:R-:W-:Y:S01]  /*49f0*/  BPT.TRAP 0x1 ;  /* 0x000000040000795c */ /* 0x000fe20000300000 */
.L_x_11369:
[----:B---3--:R-:W-:Y:S05]  /*4a00*/  @P2 BRA `(.L_x_11370) ;  /* 0x0000000000082947 */ /* 0x008fea0003800000 */
[----:B------:R-:W3:Y:S02]  /*4a10*/  SYNCS.PHASECHK.TRANS64.TRYWAIT P2, [UR4+0x32450], R13 ;  /* 0x0324500dff0075a7 */ /* 0x000ee40008040144 */
[----:B---3--:R-:W-:Y:S05]  /*4a20*/  @!P2 BRA `(.L_x_11371) ;  /* 0x000000dc0018a947 */ /* 0x008fea0003800000 */
.L_x_11370:
[----:B------:R-:W-:Y:S01]  /*4a30*/  R2UR UR52, R10 ;  /* 0x000000000a3472ca */ /* 0x000fe200000e0000 */
[----:B------:R-:W-:Y:S01]  /*4a40*/  UIMAD UR5, UR36, 0xc00, UR39 ;  /* 0x00000c00240578a4 */ /* 0x000fe2000f8e0227 */
[----:B------:R-:W-:Y:S01]  /*4a50*/  R2UR UR53, R11 ;  /* 0x000000000b3572ca */ /* 0x000fe200000e0000 */
[----:B------:R-:W-:Y:S01]  /*4a60*/  WARPGROUP.ARRIVE ;  /* 0x00000000000079c5 */ /* 0x000fe20000000000 */
[----:B------:R-:W-:Y:S01]  /*4a70*/  UMOV UR55, 0x40000040 ;  /* 0x4000004000377882 */ /* 0x000fe20000000000 */
[----:B------:R-:W-:Y:S01]  /*4a80*/  UIADD3 UR10, UR5, 0x302, URZ ;  /* 0x00000302050a7890 */ /* 0x000fe2000fffe03f */
[----:B------:R-:W-:Y:S01]  /*4a90*/  R2UR UR59, R204 ;  /* 0x00000000cc3b72ca */ /* 0x000fe200000e0000 */
[----:B------:R-:W-:Y:S01]  /*4aa0*/  UMOV UR11, 0x40000040 ;  /* 0x40000040000b7882 */ /* 0x000fe20000000000 */
[----:B------:R-:W-:Y:S01]  /*4ab0*/  UMOV UR54, UR5 ;  /* 0x0000000500367c82 */ /* 0x000fe20008000000 */
[----:B------:R-:W-:Y:S01]  /*4ac0*/  UIADD3 UR14, UR5, 0x304, URZ ;  /* 0x00000304050e7890 */ /* 0x000fe2000fffe03f */
[----:B------:R-:W-:Y:S01]  /*4ad0*/  R2UR UR58, R201 ;  /* 0x00000000c93a72ca */ /* 0x000fe200000e0000 */
[----:B------:R-:W-:Y:S01]  /*4ae0*/  UMOV UR15, 0x40000040 ;  /* 0x40000040000f7882 */ /* 0x000fe20000000000 */
[----:B------:R-:W-:Y:S01]  /*4af0*/  UIADD3 UR18, UR5, 0x306, URZ ;  /* 0x0000030605127890 */ /* 0x000fe2000fffe03f */
[----:B------:R-:W3:Y:S01]  /*4b00*/  S2R R234, SR_TID.X ;  /* 0x0000000000ea7919 */ /* 0x000ee20000002100 */
        /* <DEDUP_REMOVED lines=20> */
[----:B------:R-:W-:Y:S01]  /*4c50*/  ULDC UR6, c[0x0][0xad0] ;  /* 0x0002b40000067ab9 */ /* 0x000fe20000000800 */
[----:B---3--:R-:W-:Y:S01]  /*4c60*/  SHF.R.U32.HI R234, RZ, 0x7, R234 ;  /* 0x00000007ffea7819 */ /* 0x008fe200000116ea */
        /* <DEDUP_REMOVED lines=25> */
[----:B------:R-:W-:Y:S01]  /*4e00*/  UMOV UR55, 0x40000040 ;  /* 0x4000004000377882 */ /* 0x000fe20000000000 */
[----:B------:R-:W-:Y:S01]  /*4e10*/  UMOV UR52, UR56 ;  /* 0x0000003800347c82 */ /* 0x000fe20008000000 */
[----:B------:R-:W-:Y:S01]  /*4e20*/  UMOV UR53, UR57 ;  /* 0x0000003900357c82 */ /* 0x000fe20008000000 */
[----:B------:R-:W-:-:S04]  /*4e30*/  USHF.L.U32 UR5, UR61, 0x7, URZ ;  /* 0x000000073d057899 */ /* 0x000fc8000800063f */
[----:B------:R-:W-:-:S04]  /*4e40*/  UIMAD UR5, UR7, -0x60, UR5 ;  /* 0xffffffa0070578a4 */ /* 0x000fc8000f8e0205 */
[----:B------:R-:W-:-:S04]  /*4e50*/  UIADD3 UR5, UR5, 0x1, UR59 ;  /* 0x0000000105057890 */ /* 0x000fc8000fffe03b */
[----:B------:R-:W-:Y:S01]  /*4e60*/  UIADD3 UR5, UR5, -UR58, URZ ;  /* 0x8000003a05057290 */ /* 0x000fe2000fffe03f */
        /* <DEDUP_REMOVED lines=37> */
[----:B012---:R-:W-:Y:S01]  /*50c0*/  FMUL.FTZ R13, R154, UR6 ;  /* 0x000000069a0d7c20 */ /* 0x007fe20008410000 */
[----:B------:R-:W-:Y:S01]  /*50d0*/  FMUL.FTZ R153, R153, UR6 ;  /* 0x0000000699997c20 */ /* 0x000fe20008410000 */
[----:B------:R-:W-:Y:S01]  /*50e0*/  FMUL.FTZ R20, R155, UR6 ;  /* 0x000000069b147c20 */ /* 0x000fe20008410000 */
[----:B------:R-:W-:Y:S01]  /*50f0*/  FMUL.FTZ R154, R156, UR6 ;  /* 0x000000069c9a7c20 */ /* 0x000fe20008410000 */
[----:B------:R-:W-:Y:S01]  /*5100*/  FMUL.FTZ R152, R157, UR6 ;  /* 0x000000069d987c20 */ /* 0x000fe20008410000 */
[----:B------:R-:W-:Y:S01]  /*5110*/  FMUL.FTZ R155, R158, UR6 ;  /* 0x000000069e9b7c20 */ /* 0x000fe20008410000 */
[----:B------:R-:W-:Y:S01]  /*5120*/  FMUL.FTZ R213, R162, UR6 ;  /* 0x00000006a2d57c20 */ /* 0x000fe20008410000 */
[----:B------:R-:W-:Y:S01]  /*5130*/  FMUL.FTZ R158, R169, UR6 ;  /* 0x00000006a99e7c20 */ /* 0x000fe20008410000 */
[----:B------:R-:W-:Y:S01]  /*5140*/  IMAD.MOV.U32 R162, RZ, RZ, -0x2 ;  /* 0xfffffffeffa27424 */ /* 0x000fe200078e00ff */
[----:B------:R-:W0:Y:S01]  /*5150*/  MUFU.TANH R222, R222 ;  /* 0x000000de00de7308 */ /* 0x000e220000002400 */
[----:B------:R-:W-:Y:S01]  /*5160*/  FMUL.FTZ R217, R161, UR6 ;  /* 0x00000006a1d97c20 */ /* 0x000fe20008410000 */
[----:B------:R-:W-:Y:S01]  /*5170*/  FMUL.FTZ R214, R163, UR6 ;  /* 0x00000006a3d67c20 */ /* 0x000fe20008410000 */
[----:B------:R-:W-:Y:S01]  /*5180*/  FMUL.FTZ R216, R164, UR6 ;  /* 0x00000006a4d87c20 */ /* 0x000fe20008410000 */
[----:B------:R-:W-:Y:S01]  /*5190*/  FMUL.FTZ R215, R165, UR6 ;  /* 0x00000006a5d77c20 */ /* 0x000fe20008410000 */
[----:B------:R-:W-:Y:S01]  /*51a0*/  FMUL.FTZ R157, R168, UR6 ;  /* 0x00000006a89d7c20 */ /* 0x000fe20008410000 */
[----:B------:R-:W-:-:S02]  /*51b0*/  IMAD R163, R205, R162, UR5 ;  /* 0x00000005cda37e24 */ /* 0x000fc4000f8e02a2 */
        /* <DEDUP_REMOVED lines=8> */
[----:B------:R-:W-:Y:S01]  /*5240*/  IADD3 R166, R206, R163, RZ ;  /* 0x000000a3cea67210 */ /* 0x000fe20007ffe0ff */
        /* <DEDUP_REMOVED lines=10> */
[C---:B------:R-:W-:Y:S01]  /*52f0*/  ISETP.GT.AND P3, PT, R166.reuse, 0x10, PT ;  /* 0x00000010a600780c */ /* 0x040fe20003f64270 */
[----:B------:R-:W-:Y:S01]  /*5300*/  FMUL.FTZ R227, R171, UR6 ;  /* 0x00000006abe37c20 */ /* 0x000fe20008410000 */
[----:B------:R-:W-:Y:S01]  /*5310*/  ISETP.GT.AND P6, PT, R166, RZ, PT ;  /* 0x000000ffa600720c */ /* 0x000fe20003fc4270 */
[----:B------:R-:W-:Y:S01]  /*5320*/  FMUL.FTZ R169, R192, UR6 ;  /* 0x00000006c0a97c20 */ /* 0x000fe20008410000 */
[C---:B------:R-:W-:Y:S01]  /*5330*/  ISETP.GT.AND P5, PT, R166.reuse, 0x1, PT ;  /* 0x00000001a600780c */ /* 0x040fe20003fa4270 */
[----:B------:R-:W-:Y:S01]  /*5340*/  FMUL.FTZ R180, R193, UR6 ;  /* 0x00000006c1b47c20 */ /* 0x000fe20008410000 */
[----:B------:R-:W4:Y:S01]  /*5350*/  MUFU.TANH R152, R152 ;  /* 0x0000009800987308 */ /* 0x000f220000002400 */
        /* <DEDUP_REMOVED lines=10> */
[----:B--2---:R-:W-:Y:S01]  /*5400*/  FSEL R153, R153, -INF , P5 ;  /* 0xff80000099997808 */ /* 0x004fe20002800000 */
[----:B------:R-:W-:Y:S01]  /*5410*/  FMUL.FTZ R226, R178, UR6 ;  /* 0x00000006b2e27c20 */ /* 0x000fe20008410000 */
[----:B---3--:R-:W-:Y:S01]  /*5420*/  FSEL R154, R154, -INF , P2 ;  /* 0xff8000009a9a7808 */ /* 0x008fe20001000000 */
[----:B------:R-:W-:Y:S01]  /*5430*/  FMUL.FTZ R224, R182, UR6 ;  /* 0x00000006b6e07c20 */ /* 0x000fe20008410000 */
[----:B------:R-:W-:Y:S01]  /*5440*/  ISETP.GT.AND P6, PT, R166, 0x11, PT ;  /* 0x00000011a600780c */ /* 0x000fe20003fc4270 */
[----:B------:R-:W1:Y:S01]  /*5450*/  MUFU.TANH R217, R217 ;  /* 0x000000d900d97308 */ /* 0x000e620000002400 */
[----:B----4-:R-:W-:Y:S01]  /*5460*/  FSEL R152, R152, -INF , P4 ;  /* 0xff80000098987808 */ /* 0x010fe20002000000 */
[----:B------:R-:W-:Y:S01]  /*5470*/  FMUL.FTZ R225, R183, UR6 ;  /* 0x00000006b7e17c20 */ /* 0x000fe20008410000 */
[----:B------:R-:W-:Y:S01]  /*5480*/  ISETP.GT.AND P5, PT, R166, 0x18, PT ;  /* 0x00000018a600780c */ /* 0x000fe20003fa4270 */
[----:B------:R-:W-:Y:S01]  /*5490*/  FMUL.FTZ R186, R186, UR6 ;  /* 0x00000006baba7c20 */ /* 0x000fe20008410000 */
[C---:B------:R-:W-:Y:S01]  /*54a0*/  ISETP.GT.AND P2, PT, R166.reuse, 0x19, PT ;  /* 0x00000019a600780c */ /* 0x040fe20003f44270 */
[----:B------:R-:W-:Y:S01]  /*54b0*/  FMUL.FTZ R187, R187, UR6 ;  /* 0x00000006bbbb7c20 */ /* 0x000fe20008410000 */
[----:B------:R-:W-:Y:S01]  /*54c0*/  ISETP.GT.AND P4, PT, R166, 0x20, PT ;  /* 0x00000020a600780c */ /* 0x000fe20003f84270 */
[----:B------:R-:W2:Y:S01]  /*54d0*/  MUFU.TANH R216, R216 ;  /* 0x000000d800d87308 */ /* 0x000ea20000002400 */
[----:B0-----:R-:W-:Y:S01]  /*54e0*/  FSEL R171, R158, -INF , P3 ;  /* 0xff8000009eab7808 */ /* 0x001fe20001800000 */
[----:B------:R-:W-:Y:S01]  /*54f0*/  FMUL.FTZ R190, R190, UR6 ;  /* 0x00000006bebe7c20 */ /* 0x000fe20008410000 */
[----:B------:R-:W-:Y:S01]  /*5500*/  ISETP.GT.AND P3, PT, R166, 0x38, PT ;  /* 0x00000038a600780c */ /* 0x000fe20003f64270 */
[----:B------:R-:W-:Y:S01]  /*5510*/  FMUL.FTZ R191, R191, UR6 ;  /* 0x00000006bfbf7c20 */ /* 0x000fe20008410000 */
[----:B------:R-:W-:Y:S01]  /*5520*/  FMUL.FTZ R195, R195, UR6 ;  /* 0x00000006c3c37c20 */ /* 0x000fe20008410000 */
[----:B------:R-:W-:-:S02]  /*5530*/  VIADD R189, R234, 0x8 ;  /* 0x00000008eabd7836 */ /* 0x000fc40000000000 */
[----:B------:R-:W0:Y:S01]  /*5540*/  MUFU.TANH R215, R215 ;  /* 0x000000d700d77308 */ /* 0x000e220000002400 */
[----:B-1----:R-:W-:Y:S02]  /*5550*/  FSEL R217, R217, -INF , P6 ;  /* 0xff800000d9d97808 */ /* 0x002fe40003000000 */
[----:B------:R-:W-:-:S05]  /*5560*/  ISETP.GT.AND P6, PT, R166, 0x28, PT ;  /* 0x00000028a600780c */ /* 0x000fca0003fc4270 */
[----:B------:R-:W1:Y:S01]  /*5570*/  MUFU.TANH R157, R157 ;  /* 0x0000009d009d7308 */ /* 0x000e620000002400 */
[----:B--2---:R-:W-:Y:S02]  /*5580*/  FSEL R216, R216, -INF , P5 ;  /* 0xff800000d8d87808 */ /* 0x004fe40002800000 */
[----:B------:R-:W-:-:S05]  /*5590*/  ISETP.GT.AND P5, PT, R166, 0x29, PT ;  /* 0x00000029a600780c */ /* 0x000fca0003fa4270 */
[----:B------:R-:W2:Y:S01]  /*55a0*/  MUFU.TANH R162, R162 ;  /* 0x000000a200a27308 */ /* 0x000ea20000002400 */
[----:B0-----:R-:W-:Y:S02]  /*55b0*/  FSEL R215, R215, -INF , P2 ;  /* 0xff800000d7d77808 */ /* 0x001fe40001000000 */
[----:B------:R-:W-:-:S05]  /*55c0*/  ISETP.GT.AND P2, PT, R166, 0x30, PT ;  /* 0x00000030a600780c */ /* 0x000fca0003f44270 */
        /* <DEDUP_REMOVED lines=27> */
[----:B0-----:R-:W-:Y:S01]  /*5780*/  FSEL R158, R167, -INF , P5 ;  /* 0xff800000a79e7808 */ /* 0x001fe20002800000 */
[----:B------:R-:W-:Y:S01]  /*5790*/  FMUL.FTZ R167, R199, UR6 ;  /* 0x00000006c7a77c20 */ /* 0x000fe20008410000 */
[----:B------:R-:W-:Y:S02]  /*57a0*/  ISETP.GT.AND P5, PT, R166, 0x51, PT ;  /* 0x00000051a600780c */ /* 0x000fe40003fa4270 */
[----:B------:R-:W-:-:S03]  /*57b0*/  FMNMX.FTZ R177, R152, R177, !PT ;  /* 0x000000b198b17209 */ /* 0x000fc60007810000 */
[----:B------:R-:W0:Y:S01]  /*57c0*/  MUFU.TANH R169, R169 ;  /* 0x000000a900a97308 */ /* 0x000e220000002400 */
[----:B-1----:R-:W-:Y:S01]  /*57d0*/  FSEL R157, R170, -INF , P2 ;  /* 0xff800000aa9d7808 */ /* 0x002fe20001000000 */
[----:B------:R-:W-:Y:S01]  /*57e0*/  FMUL.FTZ R170, R198, UR6 ;  /* 0x00000006c6aa7c20 */ /* 0x000fe20008410000 */
[----:B------:R-:W-:Y:S02]  /*57f0*/  ISETP.GT.AND P2, PT, R166, 0x58, PT ;  /* 0x00000058a600780c */ /* 0x000fe40003f44270 */
[----:B------:R-:W-:-:S03]  /*5800*/  FMNMX.FTZ R178, R222, R177, !PT ;  /* 0x000000b1deb27209 */ /* 0x000fc60007810000 */
[----:B------:R-:W1:Y:S01]  /*5810*/  MUFU.TANH R13, R13 ;  /* 0x0000000d000d7308 */ /* 0x000e620000002400 */
[----:B--2---:R-:W-:Y:S01]  /*5820*/  FSEL R159, R174, -INF , P4 ;  /* 0xff800000ae9f7808 */ /* 0x004fe20002000000 */
[----:B------:R-:W-:Y:S01]  /*5830*/  FMUL.FTZ R174, R194, UR6 ;  /* 0x00000006c2ae7c20 */ /* 0x000fe20008410000 */
[C---:B------:R-:W-:Y:S01]  /*5840*/  ISETP.GT.AND P4, PT, R166.reuse, 0x59, PT ;  /* 0x00000059a600780c */ /* 0x040fe20003f84270 */
[----:B------:R-:W-:-:S04]  /*5850*/  VIADD R166, R166, 0x8 ;  /* 0x00000008a6a67836 */ /* 0x000fc80000000000 */
[----:B------:R-:W2:Y:S01]  /*5860*/  MUFU.TANH R20, R20 ;  /* 0x0000001400147308 */ /* 0x000ea20000002400 */
[C---:B------:R-:W-:Y:S02]  /*5870*/  ISETP.GT.AND P3, PT, R166.reuse, RZ, PT ;  /* 0x000000ffa600720c */ /* 0x040fe40003f64270 */
[----:B0-----:R-:W-:Y:S02]  /*5880*/  FSEL R179, R169, -INF , P6 ;  /* 0xff800000a9b37808 */ /* 0x001fe40003000000 */
[----:B------:R-:W-:-:S03]  /*5890*/  ISETP.GT.AND P6, PT, R166, 0x1, PT ;  /* 0x00000001a600780c */ /* 0x000fc60003fc4270 */
[----:B------:R-:W0:Y:S01]  /*58a0*/  MUFU.TANH R180, R180 ;  /* 0x000000b400b47308 */ /* 0x000e220000002400 */
[----:B-1----:R-:W-:Y:S02]  /*58b0*/  FSEL R168, R13, -INF , P3 ;  /* 0xff8000000da87808 */ /* 0x002fe40001800000 */
[----:B------:R-:W-:Y:S02]  /*58c0*/  FMNMX.FTZ R13, R217, R178, !PT ;  /* 0x000000b2d90d7209 */ /* 0x000fe40007810000 */
[----:B------:R-:W-:Y:S02]  /*58d0*/  ISETP.GT.AND P3, PT, R166, 0x10, PT ;  /* 0x00000010a600780c */ /* 0x000fe40003f64270 */
[----:B------:R-:W-:Y:S01]  /*58e0*/  FMNMX.FTZ R178, R216, R13, !PT ;  /* 0x0000000dd8b27209 */ /* 0x000fe20007810000 */
[----:B------:R-:W1:Y:S01]  /*58f0*/  MUFU.TANH R181, R181 ;  /* 0x000000b500b57308 */ /* 0x000e620000002400 */
[----:B--2---:R-:W-:Y:S02]  /*5900*/  FSEL R169, R20, -INF , P6 ;  /* 0xff80000014a97808 */ /* 0x004fe40003000000 */
[----:B------:R-:W-:-:S02]  /*5910*/  FMNMX.FTZ R20, R168, R211, !PT ;  /* 0x000000d3a8147209 */ /* 0x000fc40007810000 */
[----:B------:R-:W-:Y:S02]  /*5920*/  FMNMX.FTZ R178, R215, R178, !PT ;  /* 0x000000b2d7b27209 */ /* 0x000fe40007810000 */
[----:B------:R-:W-:Y:S01]  /*5930*/  FMNMX.FTZ R20, R169, R20, !PT ;  /* 0x00000014a9147209 */ /* 0x000fe20007810000 */
[----:B------:R-:W2:Y:S01]  /*5940*/  MUFU.TANH R155, R155 ;  /* 0x0000009b009b7308 */ /* 0x000ea20000002400 */
[----:B0-----:R-:W-:Y:S02]  /*5950*/  FSEL R180, R180, -INF , P5 ;  /* 0xff800000b4b47808 */ /* 0x001fe40002800000 */
[C---:B------:R-:W-:Y:S02]  /*5960*/  ISETP.GT.AND P5, PT, R166.reuse, 0x8, PT ;  /* 0x00000008a600780c */ /* 0x040fe40003fa4270 */
[----:B------:R-:W-:Y:S02]  /*5970*/  ISETP.GT.AND P6, PT, R166, 0x11, PT ;  /* 0x00000011a600780c */ /* 0x000fe40003fc4270 */
[----:B------:R-:W-:Y:S01]  /*5980*/  FMNMX.FTZ R178, R173, R178, !PT ;  /* 0x000000b2adb27209 */ /* 0x000fe20007810000 */
[----:B------:R-:W0:Y:S01]  /*5990*/  MUFU.TANH R156, R156 ;  /* 0x0000009c009c7308 */ /* 0x000e220000002400 */
[----:B-1----:R-:W-:-:S02]  /*59a0*/  FSEL R181, R181, -INF , P2 ;  /* 0xff800000b5b57808 */ /* 0x002fc40001000000 */
[----:B------:R-:W-:-:S05]  /*59b0*/  ISETP.GT.AND P2, PT, R166, 0x9, PT ;  /* 0x00000009a600780c */ /* 0x000fca0003f44270 */
        /* <DEDUP_REMOVED lines=18> */
[----:B------:R-:W-:Y:S02]  /*5ae0*/  FMNMX.FTZ R165, R171, R178, !PT ;  /* 0x000000b2aba57209 */ /* 0x000fe40007810000 */
[----:B------:R-:W-:Y:S02]  /*5af0*/  FMNMX.FTZ R13, R194, R13, !PT ;  /* 0x0000000dc20d7209 */ /* 0x000fe40007810000 */
[----:B------:R-:W-:Y:S01]  /*5b00*/  FMNMX.FTZ R165, R172, R165, !PT ;  /* 0x000000a5aca57209 */ /* 0x000fe20007810000 */
[----:B------:R-:W0:Y:S01]  /*5b10*/  MUFU.TANH R227, R227 ;  /* 0x000000e300e37308 */ /* 0x000e220000002400 */
[----:B-1----:R-:W-:Y:S02]  /*5b20*/  FSEL R196, R164, -INF , P2 ;  /* 0xff800000a4c47808 */ /* 0x002fe40001000000 */
[----:B------:R-:W-:-:S02]  /*5b30*/  FMNMX.FTZ R20, R176, R165, !PT ;  /* 0x000000a5b0147209 */ /* 0x000fc40007810000 */
[----:B------:R-:W-:Y:S02]  /*5b40*/  FMNMX.FTZ R13, R196, R13, !PT ;  /* 0x0000000dc40d7209 */ /* 0x000fe40007810000 */
[----:B------:R-:W-:Y:S01]  /*5b50*/  FMNMX.FTZ R165, R161, R20, !PT ;  /* 0x00000014a1a57209 */ /* 0x000fe20007810000 */
[----:B------:R-:W1:Y:S01]  /*5b60*/  MUFU.TANH R228, R228 ;  /* 0x000000e400e47308 */ /* 0x000e620000002400 */
[----:B--2---:R-:W-:Y:S02]  /*5b70*/  FSEL R230, R230, -INF , P3 ;  /* 0xff800000e6e67808 */ /* 0x004fe40001800000 */
[----:B------:R-:W-:Y:S02]  /*5b80*/  ISETP.GT.AND P5, PT, R166, 0x28, PT ;  /* 0x00000028a600780c */ /* 0x000fe40003fa4270 */
[----:B------:R-:W-:Y:S02]  /*5b90*/  FMNMX.FTZ R20, R230, R13, !PT ;  /* 0x0000000de6147209 */ /* 0x000fe40007810000 */
[----:B------:R-:W-:Y:S01]  /*5ba0*/  ISETP.GT.AND P2, PT, R166, 0x29, PT ;  /* 0x00000029a600780c */ /* 0x000fe20003f44270 */
[----:B------:R-:W2:Y:S01]  /*5bb0*/  MUFU.TANH R229, R229 ;  /* 0x000000e500e57308 */ /* 0x000ea20000002400 */
[----:B0-----:R-:W-:-:S02]  /*5bc0*/  FSEL R227, R227, -INF , P6 ;  /* 0xff800000e3e37808 */ /* 0x001fc40003000000 */
[----:B------:R-:W-:Y:S02]  /*5bd0*/  FMNMX.FTZ R165, R160, R165, !PT ;  /* 0x000000a5a0a57209 */ /* 0x000fe40007810000 */
[----:B------:R-:W-:Y:S02]  /*5be0*/  FMNMX.FTZ R13, R227, R20, !PT ;  /* 0x00000014e30d7209 */ /* 0x000fe40007810000 */
[----:B------:R-:W-:Y:S01]  /*5bf0*/  ISETP.GT.AND P3, PT, R166, 0x30, PT ;  /* 0x00000030a600780c */ /* 0x000fe20003f64270 */
[----:B------:R-:W0:Y:S01]  /*5c00*/  MUFU.TANH R226, R226 ;  /* 0x000000e200e27308 */ /* 0x000e220000002400 */
[----:B-1----:R-:W-:Y:S02]  /*5c10*/  FSEL R228, R228, -INF , P5 ;  /* 0xff800000e4e47808 */ /* 0x002fe40002800000 */
[----:B------:R-:W-:Y:S02]  /*5c20*/  FMNMX.FTZ R164, R162, R165, !PT ;  /* 0x000000a5a2a47209 */ /* 0x000fe40007810000 */
[----:B------:R-:W-:-:S02]  /*5c30*/  FMNMX.FTZ R20, R228, R13, !PT ;  /* 0x0000000de4147209 */ /* 0x000fc40007810000 */
[C---:B------:R-:W-:Y:S01]  /*5c40*/  ISETP.GT.AND P6, PT, R166.reuse, 0x31, PT ;  /* 0x00000031a600780c */ /* 0x040fe20003fc4270 */
[----:B------:R-:W1:Y:S01]  /*5c50*/  MUFU.TANH R223, R223 ;  /* 0x000000df00df7308 */ /* 0x000e620000002400 */
[----:B--2---:R-:W-:Y:S02]  /*5c60*/  FSEL R229, R229, -INF , P2 ;  /* 0xff800000e5e57808 */ /* 0x004fe40001000000 */
[----:B------:R-:W-:Y:S02]  /*5c70*/  FMNMX.FTZ R165, R163, R164, !PT ;  /* 0x000000a4a3a57209 */ /* 0x000fe40007810000 */
        /* <DEDUP_REMOVED lines=11> */
[----:B------:R-:W-:Y:S01]  /*5d30*/  ISETP.GT.AND P3, PT, R166, 0x40, PT ;  /* 0x00000040a600780c */ /* 0x000fe20003f64270 */
        /* <DEDUP_REMOVED lines=23> */
[----:B------:R-:W-:-:S03]  /*5eb0*/  FMNMX.FTZ R13, R213, R20, !PT ;  /* 0x00000014d50d7209 */ /* 0x000fc60007810000 */
[----:B------:R-:W0:Y:S01]  /*5ec0*/  MUFU.TANH R174, R174 ;  /* 0x000000ae00ae7308 */ /* 0x000e220000002400 */
[----:B-1----:R-:W-:Y:S02]  /*5ed0*/  FSEL R214, R191, -INF , P2 ;  /* 0xff800000bfd67808 */ /* 0x002fe40001000000 */
[----:B------:R-:W-:Y:S02]  /*5ee0*/  ISETP.GT.AND P2, PT, R166, 0x51, PT ;  /* 0x00000051a600780c */ /* 0x000fe40003f44270 */
[----:B------:R-:W-:-:S03]  /*5ef0*/  FMNMX.FTZ R20, R214, R13, !PT ;  /* 0x0000000dd6147209 */ /* 0x000fc60007810000 */
[----:B------:R-:W1:Y:S01]  /*5f00*/  MUFU.TANH R184, R195 ;  /* 0x000000c300b87308 */ /* 0x000e620000002400 */
[----:B--2---:R-:W-:Y:S01]  /*5f10*/  FSEL R182, R175, -INF , P4 ;  /* 0xff800000afb67808 */ /* 0x004fe20002000000 */
[----:B------:R-:W-:Y:S01]  /*5f20*/  IMAD.U32 R175, RZ, RZ, UR4 ;  /* 0x00000004ffaf7e24 */ /* 0x000fe2000f8e00ff */
[----:B------:R-:W-:Y:S02]  /*5f30*/  UIMAD UR4, UR36, 0xc00, UR38 ;  /* 0x00000c00240478a4 */ /* 0x000fe4000f8e0226 */
[----:B------:R-:W-:-:S03]  /*5f40*/  FMNMX.FTZ R165, R182, R165, !PT ;  /* 0x000000a5b6a57209 */ /* 0x000fc60007810000 */
[----:B------:R-:W2:Y:S01]  /*5f50*/  MUFU.TANH R170, R170 ;  /* 0x000000aa00aa7308 */ /* 0x000ea20000002400 */
[----:B0-----:R-:W-:Y:S01]  /*5f60*/  FSEL R183, R174, -INF , P3 ;  /* 0xff800000aeb77808 */ /* 0x001fe20001800000 */
[----:B------:R-:W-:Y:S01]  /*5f70*/  UMOV UR10, UR4 ;  /* 0x00000004000a7c82 */ /* 0x000fe20008000000 */
[----:B------:R-:W-:Y:S01]  /*5f80*/  ISETP.GT.AND P3, PT, R166, 0x58, PT ;  /* 0x00000058a600780c */ /* 0x000fe20003f64270 */
[----:B------:R-:W0:Y:S01]  /*5f90*/  SHFL.BFLY PT, R174, R165, 0x2, 0x1f ;  /* 0x0c401f00a5ae7f89 */ /* 0x000e2200000e0000 */
[----:B------:R-:W-:-:S03]  /*5fa0*/  FMNMX.FTZ R13, R183, R20, !PT ;  /* 0x00000014b70d7209 */ /* 0x000fc60007810000 */
[----:B------:R-:W3:Y:S01]  /*5fb0*/  MUFU.TANH R167, R167 ;  /* 0x000000a700a77308 */ /* 0x000ee20000002400 */
[----:B-1----:R-:W-:Y:S02]  /*5fc0*/  FSEL R184, R184, -INF , P2 ;  /* 0xff800000b8b87808 */ /* 0x002fe40001000000 */
[----:B------:R-:W-:Y:S02]  /*5fd0*/  ISETP.GT.AND P2, PT, R166, 0x59, PT ;  /* 0x00000059a600780c */ /* 0x000fe40003f44270 */
[----:B------:R-:W-:Y:S02]  /*5fe0*/  FMNMX.FTZ R20, R184, R13, !PT ;  /* 0x0000000db8147209 */ /* 0x000fe40007810000 */
[----:B--2---:R-:W-:-:S04]  /*5ff0*/  FSEL R185, R170, -INF , P3 ;  /* 0xff800000aab97808 */ /* 0x004fc80001800000 */
[----:B------:R-:W-:Y:S02]  /*6000*/  FMNMX.FTZ R13, R185, R20, !PT ;  /* 0x00000014b90d7209 */ /* 0x000fe40007810000 */
[----:B------:R-:W1:Y:S01]  /*6010*/  LDC R20, c[0x0][0xa80] ;  /* 0x0002a000ff147b82 */ /* 0x000e620000000800 */
[----:B---3--:R-:W-:Y:S02]  /*6020*/  FSEL R186, R167, -INF , P2 ;  /* 0xff800000a7ba7808 */ /* 0x008fe40001000000 */
[----:B0-----:R-:W-:Y:S02]  /*6030*/  FMNMX.FTZ R174, R165, R174, !PT ;  /* 0x000000aea5ae7209 */ /* 0x001fe40007810000 */
[----:B------:R-:W-:-:S03]  /*6040*/  FMNMX.FTZ R164, R186, R13, !PT ;  /* 0x0000000dbaa47209 */ /* 0x000fc60007810000 */
[----:B------:R-:W0:Y:S04]  /*6050*/  SHFL.BFLY PT, R13, R174, 0x1, 0x1f ;  /* 0x0c201f00ae0d7f89 */ /* 0x000e2800000e0000 */
[----:B------:R-:W2:Y:S01]  /*6060*/  SHFL.BFLY PT, R167, R164, 0x2, 0x1f ;  /* 0x0c401f00a4a77f89 */ /* 0x000ea200000e0000 */
[----:B0-----:R-:W-:Y:S02]  /*6070*/  FMNMX.FTZ R13, R174, R13, !PT ;  /* 0x0000000dae0d7209 */ /* 0x001fe40007810000 */
[----:B--2---:R-:W-:-:S03]  /*6080*/  FMNMX.FTZ R167, R164, R167, !PT ;  /* 0x000000a7a4a77209 */ /* 0x004fc60007810000 */
[C---:B-1----:R-:W-:Y:S01]  /*6090*/  FMUL.FTZ R187, R13.reuse, R20 ;  /* 0x000000140dbb7220 */ /* 0x042fe20000410000 */
[----:B------:R-:W-:Y:S01]  /*60a0*/  FSETP.NEU.FTZ.AND P2, PT, R13, -INF , PT ;  /* 0xff8000000d00780b */ /* 0x000fe20003f5d000 */
[----:B------:R-:W0:Y:S03]  /*60b0*/  SHFL.BFLY PT, R166, R167, 0x1, 0x1f ;  /* 0x0c201f00a7a67f89 */ /* 0x000e2600000e0000 */
[----:B------:R-:W-:-:S05]  /*60c0*/  FSEL R187, R187, RZ, P2 ;  /* 0x000000ffbbbb7208 */ /* 0x000fca0001000000 */
[-CC-:B------:R-:W-:Y:S01]  /*60d0*/  FFMA.FTZ R170, R21, R20.reuse, -R187.reuse ;  /* 0x0000001415aa7223 */ /* 0x180fe200000108bb */
[-CC-:B------:R-:W-:Y:S01]  /*60e0*/  FFMA.FTZ R165, R153, R20.reuse, -R187.reuse ;  /* 0x0000001499a57223 */ /* 0x180fe200000108bb */
[----:B------:R-:W-:Y:S01]  /*60f0*/  FSEL R153, R13, RZ, P2 ;  /* 0x000000ff0d997208 */ /* 0x000fe20001000000 */
[-CC-:B------:R-:W-:Y:S01]  /*6100*/  FFMA.FTZ R190, R217, R20.reuse, -R187.reuse ;  /* 0x00000014d9be7223 */ /* 0x180fe200000108bb */
[----:B------:R1:W-:Y:S01]  /*6110*/  MUFU.EX2 R164, R170 ;  /* 0x000000aa00a47308 */ /* 0x0003e20000000800 */
[-CC-:B------:R-:W-:Y:S01]  /*6120*/  FFMA.FTZ R191, R216, R20.reuse, -R187.reuse ;  /* 0x00000014d8bf7223 */ /* 0x180fe200000108bb */
        /* <DEDUP_REMOVED lines=14> */
[-CC-:B------:R-:W-:Y:S01]  /*6210*/  FFMA.FTZ R166, R154, R20.reuse, -R187.reuse ;  /* 0x000000149aa67223 */ /* 0x180fe200000108bb */
[----:B------:R-:W0:Y:S01]  /*6220*/  MUFU.EX2 R177, R177 ;  /* 0x000000b100b17308 */ /* 0x000e220000000800 */
[C---:B------:R-:W-:Y:S01]  /*6230*/  FSETP.NEU.FTZ.AND P3, PT, R21.reuse, -INF , PT ;  /* 0xff8000001500780b */ /* 0x040fe20003f7d000 */
[-C--:B------:R-:W-:Y:S01]  /*6240*/  FMUL.FTZ R188, R21, R20.reuse ;  /* 0x0000001415bc7220 */ /* 0x080fe20000410000 */
[-CC-:B------:R-:W-:Y:S01]  /*6250*/  FFMA.FTZ R158, R158, R20.reuse, -R187.reuse ;  /* 0x000000149e9e7223 */ /* 0x180fe200000108bb */
[-CC-:B------:R-:W-:Y:S01]  /*6260*/  FFMA.FTZ R157, R157, R20.reuse, -R187.reuse ;  /* 0x000000149d9d7223 */ /* 0x180fe200000108bb */
[----:B------:R-:W-:Y:S01]  /*6270*/  FSEL R152, R21, RZ, P3 ;  /* 0x000000ff15987208 */ /* 0x000fe20001800000 */
[-CC-:B------:R-:W-:Y:S01]  /*6280*/  FFMA.FTZ R159, R159, R20.reuse, -R187.reuse ;  /* 0x000000149f9f7223 */ /* 0x180fe200000108bb */
[----:B------:R-:W-:Y:S01]  /*6290*/  FSEL R188, R188, RZ, P3 ;  /* 0x000000ffbcbc7208 */ /* 0x000fe20001800000 */
[----:B------:R-:W-:Y:S01]  /*62a0*/  MUFU.EX2 R166, R166 ;  /* 0x000000a600a67308 */ /* 0x000fe20000000800 */
[-CC-:B------:R-:W-:Y:S01]  /*62b0*/  FFMA.FTZ R179, R179, R20.reuse, -R187.reuse ;  /* 0x00000014b3b37223 */ /* 0x180fe200000108bb */
[-CC-:B------:R-:W-:Y:S01]  /*62c0*/  FFMA.FTZ R180, R180, R20.reuse, -R187.reuse ;  /* 0x00000014b4b47223 */ /* 0x180fe200000108bb */
[-C--:B------:R-:W-:Y:S01]  /*62d0*/  FFMA.FTZ R181, R181, R20.reuse, -R187 ;  /* 0x00000014b5b57223 */ /* 0x080fe200000108bb */
[----:B-1----:R-:W-:Y:S01]  /*62e0*/  FFMA.FTZ R170, R155, R20, -R188 ;  /* 0x000000149baa7223 */ /* 0x002fe200000108bc */
[----:B------:R-:W-:Y:S01]  /*62f0*/  FADD.FTZ R155, -R152, R211 ;  /* 0x000000d3989b7221 */ /* 0x000fe20000010100 */
[----:B------:R-:W-:-:S02]  /*6300*/  @!P1 VIADD R152, R175, 0x32440 ;  /* 0x00032440af989836 */ /* 0x000fc40000000000 */
[-CC-:B------:R-:W-:Y:S01]  /*6310*/  FFMA.FTZ R174, R156, R20.reuse, -R188.reuse ;  /* 0x000000149cae7223 */ /* 0x180fe200000108bc */
[----:B------:R-:W-:Y:S01]  /*6320*/  IADD3 R156, -R234, 0xb, RZ ;  /* 0x0000000bea9c7810 */ /* 0x000fe20007ffe1ff */
[-C--:B------:R-:W-:Y:S01]  /*6330*/  FMUL.FTZ R178, R155, R20.reuse ;  /* 0x000000149bb27220 */ /* 0x080fe20000410000 */
[-C--:B------:R-:W-:Y:S01]  /*6340*/  FFMA.FTZ R168, R168, R20.reuse, -R188 ;  /* 0x00000014a8a87223 */ /* 0x080fe200000108bc */
[----:B------:R-:W-:Y:S01]  /*6350*/  @!P1 PRMT R152, RZ, 0x654, R152 ;  /* 0x00000654ff989816 */ /* 0x000fe20000000098 */
[--C-:B------:R-:W-:Y:S01]  /*6360*/  FFMA.FTZ R169, R169, R20, -R188.reuse ;  /* 0x00000014a9a97223 */ /* 0x100fe200000108bc */
[----:B------:R1:W-:Y:S06]  /*6370*/  BAR.ARV R156, 0x100 ;  /* 0x0004009c0000751d */ /* 0x0003ec0000002000 */
[----:B------:R2:W-:Y:S01]  /*6380*/  @!P1 SYNCS.ARRIVE.TRANS64.RED.A1T0 RZ, [R152+URZ], RZ ;  /* 0x000000ff98ff99a7 */ /* 0x0005e2000810043f */
[----:B------:R-:W3:Y:S01]  /*6390*/  MUFU.EX2 R178, R178 ;  /* 0x000000b200b27308 */ /* 0x000ee20000000800 */
[----:B------:R4:W-:Y:S01]  /*63a0*/  BAR.SYNC.DEFER_BLOCKING R189, 0x100 ;  /* 0x000400bd0000751d */ /* 0x0009e20000010000 */
[-C--:B0-----:R-:W-:Y:S01]  /*63b0*/  FMUL.FTZ R24, R24, R177.reuse ;  /* 0x000000b118187220 */ /* 0x081fe20000410000 */
        /* <DEDUP_REMOVED lines=133> */
[--C-:B----4-:R-:W-:Y:S01]  /*6c10*/  FFMA.FTZ R189, R222, R20, -R187.reuse ;  /* 0x00000014debd7223 */ /* 0x110fe200000108bb */
[----:B0-----:R-:W-:Y:S01]  /*6c20*/  F2FP.BF16.F32.PACK_AB R154, R167, R166 ;  /* 0x000000a6a79a723e */ /* 0x001fe200000010ff */
[--C-:B------:R-:W-:Y:S01]  /*6c30*/  FFMA.FTZ R192, R192, R20, -R188.reuse ;  /* 0x00000014c0c07223 */ /* 0x100fe200000108bc */
[----:B-----5:R-:W-:Y:S01]  /*6c40*/  F2FP.BF16.F32.PACK_AB R153, R169, R168 ;  /* 0x000000a8a999723e */ /* 0x020fe200000010ff */
[--C-:B------:R-:W-:Y:S01]  /*6c50*/  FFMA.FTZ R193, R193, R20, -R188.reuse ;  /* 0x00000014c1c17223 */ /* 0x100fe200000108bc */
[----:B-1----:R-:W-:Y:S01]  /*6c60*/  F2FP.BF16.F32.PACK_AB R155, R174, R170 ;  /* 0x000000aaae9b723e */ /* 0x002fe200000010ff */
[-CC-:B------:R-:W-:Y:S01]  /*6c70*/  FFMA.FTZ R194, R194, R20.reuse, -R188.reuse ;  /* 0x00000014c2c27223 */ /* 0x180fe200000108bc */
[-CC-:B------:R-:W-:Y:S01]  /*6c80*/  FFMA.FTZ R196, R196, R20.reuse, -R188.reuse ;  /* 0x00000014c4c47223 */ /* 0x180fe200000108bc */
[----:B------:R-:W-:Y:S01]  /*6c90*/  MUFU.EX2 R189, R189 ;  /* 0x000000bd00bd7308 */ /* 0x000fe20000000800 */
[----:B------:R-:W-:Y:S01]  /*6ca0*/  WARPGROUP.ARRIVE ;  /* 0x00000000000079c5 */ /* 0x000fe20000000000 */
[-CC-:B------:R-:W-:Y:S01]  /*6cb0*/  FFMA.FTZ R211, R230, R20.reuse, -R188.reuse ;  /* 0x00000014e6d37223 */ /* 0x180fe200000108bc */
[-CC-:B------:R-:W-:Y:S01]  /*6cc0*/  FFMA.FTZ R212, R227, R20.reuse, -R188.reuse ;  /* 0x00000014e3d47223 */ /* 0x180fe200000108bc */
[-CC-:B------:R-:W-:Y:S01]  /*6cd0*/  FFMA.FTZ R215, R228, R20.reuse, -R188.reuse ;  /* 0x00000014e4d77223 */ /* 0x180fe200000108bc */
[-CC-:B------:R-:W-:Y:S01]  /*6ce0*/  FFMA.FTZ R216, R229, R20.reuse, -R188.reuse ;  /* 0x00000014e5d87223 */ /* 0x180fe200000108bc */
[-CC-:B------:R-:W-:Y:S01]  /*6cf0*/  FFMA.FTZ R222, R223, R20.reuse, -R188.reuse ;  /* 0x00000014dfde7223 */ /* 0x180fe200000108bc */
[----:B------:R-:W-:Y:S01]  /*6d00*/  HGMMA.64x256x16.F32.BF16 R24, R152, gdesc[UR8].tnspB, R24, gsb0 ;  /* 0x43e0000898187df0 */ /* 0x000fe20008001818 */
[----:B------:R-:W0:Y:S01]  /*6d10*/  MUFU.EX2 R190, R190 ;  /* 0x000000be00be7308 */ /* 0x000e220000000800 */
[----:B------:R-:W-:Y:S01]  /*6d20*/  UIADD3 UR10, UR4, 0x80, URZ ;  /* 0x00000080040a7890 */ /* 0x000fe2000fffe03f */
[-CC-:B------:R-:W-:Y:S01]  /*6d30*/  FFMA.FTZ R223, R224, R20.reuse, -R188.reuse ;  /* 0x00000014e0df7223 */ /* 0x180fe200000108bc */
[----:B------:R-:W-:Y:S01]  /*6d40*/  UMOV UR11, 0x40000040 ;  /* 0x40000040000b7882 */ /* 0x000fe20000000000 */
        /* <DEDUP_REMOVED lines=8> */
[-C--:B------:R-:W-:Y:S01]  /*6dd0*/  FFMA.FTZ R182, R182, R20.reuse, -R187 ;  /* 0x00000014b6b67223 */ /* 0x080fe200000108bb */
[-CC-:B------:R-:W-:Y:S01]  /*6de0*/  FFMA.FTZ R183, R183, R20.reuse, -R188.reuse ;  /* 0x00000014b7b77223 */ /* 0x180fe200000108bc */
[-CC-:B------:R-:W-:Y:S01]  /*6df0*/  FFMA.FTZ R184, R184, R20.reuse, -R188.reuse ;  /* 0x00000014b8b87223 */ /* 0x180fe200000108bc */
[-CC-:B------:R-:W-:Y:S01]  /*6e00*/  FFMA.FTZ R185, R185, R20.reuse, -R188.reuse ;  /* 0x00000014b9b97223 */ /* 0x180fe200000108bc */
[----:B------:R-:W-:Y:S01]  /*6e10*/  MUFU.EX2 R195, R195 ;  /* 0x000000c300c37308 */ /* 0x000fe20000000800 */
[----:B------:R-:W-:Y:S01]  /*6e20*/  FFMA.FTZ R186, R186, R20, -R188 ;  /* 0x00000014baba7223 */ /* 0x000fe200000108bc */
[----:B------:R-:W-:Y:S01]  /*6e30*/  FFMA.FTZ R0, R177, R0, R164 ;  /* 0x00000000b1007223 */ /* 0x000fe200000100a4 */
[----:B------:R-:W-:Y:S01]  /*6e40*/  FFMA.FTZ R12, R178, R12, R168 ;  /* 0x0000000cb20c7223 */ /* 0x000fe200000100a8 */
[----:B------:R-:W-:Y:S01]  /*6e50*/  ISETP.LT.AND P2, PT, R210, UR7, PT ;  /* 0x00000007d2007c0c */ /* 0x000fe2000bf41270 */
[----:B------:R-:W-:-:S02]  /*6e60*/  @!P1 VIADD R175, R175, 0x32460 ;  /* 0x00032460afaf9836 */ /* 0x000fc40000000000 */
[----:B------:R-:W-:Y:S01]  /*6e70*/  FADD.FTZ R165, R165, R0 ;  /* 0x00000000a5a57221 */ /* 0x000fe20000010000 */
[----:B------:R-:W-:Y:S01]  /*6e80*/  FADD.FTZ R169, R169, R12 ;  /* 0x0000000ca9a97221 */ /* 0x000fe20000010000 */
[----:B------:R-:W-:Y:S01]  /*6e90*/  MUFU.EX2 R192, R192 ;  /* 0x000000c000c07308 */ /* 0x000fe20000000800 */
[----:B------:R-:W-:Y:S01]  /*6ea0*/  UIADD3 UR7, UR7, -0x1, URZ ;  /* 0xffffffff07077890 */ /* 0x000fe2000fffe03f */
[----:B------:R-:W-:Y:S01]  /*6eb0*/  FADD.FTZ R166, R166, R165 ;  /* 0x000000a5a6a67221 */ /* 0x000fe20000010000 */
[----:B------:R-:W-:Y:S01]  /*6ec0*/  FADD.FTZ R169, R170, R169 ;  /* 0x000000a9aaa97221 */ /* 0x000fe20000010000 */
[----:B------:R-:W-:Y:S02]  /*6ed0*/  @!P1 PRMT R175, RZ, 0x654, R175 ;  /* 0x00000654ffaf9816 */ /* 0x000fe400000000af */
[----:B------:R-:W-:Y:S01]  /*6ee0*/  FADD.FTZ R166, R167, R166 ;  /* 0x000000a6a7a67221 */ /* 0x000fe20000010000 */
[----:B------:R-:W-:Y:S01]  /*6ef0*/  FADD.FTZ R169, R174, R169 ;  /* 0x000000a9aea97221 */ /* 0x000fe20000010000 */
[----:B------:R-:W1:Y:S08]  /*6f00*/  MUFU.EX2 R193, R193 ;  /* 0x000000c100c17308 */ /* 0x000e700000000800 */
[----:B------:R-:W-:Y:S08]  /*6f10*/  MUFU.EX2 R194, R194 ;  /* 0x000000c200c27308 */ /* 0x000ff00000000800 */
[----:B------:R-:W2:Y:S08]  /*6f20*/  MUFU.EX2 R196, R196 ;  /* 0x000000c400c47308 */ /* 0x000eb00000000800 */
[----:B------:R-:W3:Y:S08]  /*6f30*/  MUFU.EX2 R173, R173 ;  /* 0x000000ad00ad7308 */ /* 0x000ef00000000800 */
        /* <DEDUP_REMOVED lines=27> */
[----:B0-----:R-:W-:-:S05]  /*70f0*/  F2FP.BF16.F32.PACK_AB R152, R190, R189 ;  /* 0x000000bdbe98723e */ /* 0x001fca00000010ff */
[----:B------:R-:W-:Y:S01]  /*7100*/  MUFU.EX2 R182, R182 ;  /* 0x000000b600b67308 */ /* 0x000fe20000000800 */
[----:B-1----:R-:W-:Y:S01]  /*7110*/  F2FP.BF16.F32.PACK_AB R153, R193, R192 ;  /* 0x000000c0c199723e */ /* 0x002fe200000010ff */
[----:B------:R-:W-:Y:S01]  /*7120*/  FADD.FTZ R189, R189, R166 ;  /* 0x000000a6bdbd7221 */ /* 0x000fe20000010000 */
[----:B------:R-:W-:Y:S01]  /*7130*/  F2FP.BF16.F32.PACK_AB R154, R195, R191 ;  /* 0x000000bfc39a723e */ /* 0x000fe200000010ff */
[----:B------:R-:W-:Y:S01]  /*7140*/  FADD.FTZ R192, R192, R169 ;  /* 0x000000a9c0c07221 */ /* 0x000fe20000010000 */
[----:B--2---:R-:W-:Y:S01]  /*7150*/  F2FP.BF16.F32.PACK_AB R155, R196, R194 ;  /* 0x000000c2c49b723e */ /* 0x004fe200000010ff */
        /* <DEDUP_REMOVED lines=8> */
[----:B------:R-:W0:Y:S01]  /*71e0*/  MUFU.EX2 R184, R184 ;  /* 0x000000b800b87308 */ /* 0x000e220000000800 */
[----:B------:R-:W-:Y:S01]  /*71f0*/  UMOV UR11, 0x40000040 ;  /* 0x40000040000b7882 */ /* 0x000fe20000000000 */
[----:B------:R-:W-:Y:S01]  /*7200*/  FADD.FTZ R190, R195, R190 ;  /* 0x000000bec3be7221 */ /* 0x000fe20000010000 */
[----:B------:R-:W-:-:S03]  /*7210*/  FADD.FTZ R196, R196, R193 ;  /* 0x000000c1c4c47221 */ /* 0x000fc60000010000 */
[----:B---3--:R-:W-:Y:S02]  /*7220*/  FADD.FTZ R190, R173, R190 ;  /* 0x000000beadbe7221 */ /* 0x008fe40000010000 */
[----:B------:R-:W-:Y:S08]  /*7230*/  MUFU.EX2 R185, R185 ;  /* 0x000000b900b97308 */ /* 0x000ff00000000800 */
[----:B------:R-:W1:Y:S01]  /*7240*/  MUFU.EX2 R186, R186 ;  /* 0x000000ba00ba7308 */ /* 0x000e620000000800 */
[----:B------:R-:W-:-:S02]  /*7250*/  WARPGROUP.DEPBAR.LE gsb0, 0x0 ;  /* 0x00008000000079c5 */ /* 0x000fc40000010000 */
[C---:B----4-:R-:W-:Y:S01]  /*7260*/  F2FP.BF16.F32.PACK_AB R152, R171.reuse, R173 ;  /* 0x000000adab98723e */ /* 0x050fe200000010ff */
[----:B------:R-:W-:Y:S01]  /*7270*/  FADD.FTZ R171, R171, R190 ;  /* 0x000000beabab7221 */ /* 0x000fe20000010000 */
[----:B-----5:R-:W-:Y:S01]  /*7280*/  F2FP.BF16.F32.PACK_AB R153, R212, R211 ;  /* 0x000000d3d499723e */ /* 0x020fe200000010ff */
[----:B------:R-:W-:Y:S01]  /*7290*/  FADD.FTZ R211, R211, R196 ;  /* 0x000000c4d3d37221 */ /* 0x000fe20000010000 */
[----:B------:R-:W-:Y:S01]  /*72a0*/  F2FP.BF16.F32.PACK_AB R154, R176, R172 ;  /* 0x000000acb09a723e */ /* 0x000fe200000010ff */
[----:B------:R-:W-:Y:S01]  /*72b0*/  FADD.FTZ R171, R172, R171 ;  /* 0x000000abacab7221 */ /* 0x000fe20000010000 */
[----:B------:R-:W-:Y:S01]  /*72c0*/  F2FP.BF16.F32.PACK_AB R155, R216, R215 ;  /* 0x000000d7d89b723e */ /* 0x000fe200000010ff */
[----:B------:R-:W-:Y:S01]  /*72d0*/  FADD.FTZ R212, R212, R211 ;  /* 0x000000d3d4d47221 */ /* 0x000fe20000010000 */
[----:B------:R-:W-:Y:S02]  /*72e0*/  IMAD.MOV.U32 R211, RZ, RZ, R21 ;  /* 0x000000ffffd37224 */ /* 0x000fe400078e0015 */
[----:B------:R-:W-:Y:S01]  /*72f0*/  FADD.FTZ R176, R176, R171 ;  /* 0x000000abb0b07221 */ /* 0x000fe20000010000 */
[----:B------:R-:W-:Y:S01]  /*7300*/  WARPGROUP.ARRIVE ;  /* 0x00000000000079c5 */ /* 0x000fe20000000000 */
[----:B------:R-:W-:Y:S01]  /*7310*/  FADD.FTZ R215, R215, R212 ;  /* 0x000000d4d7d77221 */ /* 0x000fe20000010000 */
[----:B------:R-:W-:-:S03]  /*7320*/  IMAD.MOV.U32 R212, RZ, RZ, R13 ;  /* 0x000000ffffd47224 */ /* 0x000fc600078e000d */
[----:B------:R-:W-:Y:S01]  /*7330*/  FADD.FTZ R216, R216, R215 ;  /* 0x000000d7d8d87221 */ /* 0x000fe20000010000 */
        /* <DEDUP_REMOVED lines=55> */
.L_x_11363:
[----:B------:R-:W-:-:S13]  /*76b0*/  ISETP.LE.AND P2, PT, RZ, UR7, PT ;  /* 0x00000007ff007c0c */ /* 0x000fda000bf43270 */
[----:B------:R-:W-:Y:S05]  /*76c0*/  @!P2 BRA `(.L_x_11373) ;  /* 0x00000028004ca947 */ /* 0x000fea0003800000 */
[----:B------:R-:W-:Y:S01]  /*76d0*/  IMAD.MOV.U32 R204, RZ, RZ, R21 ;  /* 0x000000ffffcc7224 */ /* 0x000fe200078e0015 */
[----:B------:R-:W-:Y:S01]  /*76e0*/  ULDC UR4, c[0x0][0xad0] ;  /* 0x0002b40000047ab9 */ /* 0x000fe20000000800 */
[----:B------:R-:W-:-:S07]  /*76f0*/  IMAD.MOV.U32 R201, RZ, RZ, R13 ;  /* 0x000000ffffc97224 */ /* 0x000fce00078e000d */
.L_x_11382:
[----:B------:R-:W-:-:S04]  /*7700*/  UIADD3 UR36, UR36, 0x1, URZ ;  /* 0x0000000124247890 */ /* 0x000fc8000fffe03f */
[----:B------:R-:W-:-:S04]  /*7710*/  UISETP.NE.AND UP0, UPT, UR36, 0x2, UPT ;  /* 0x000000022400788c */ /* 0x000fc8000bf05270 */
[----:B------:R-:W-:Y:S02]  /*7720*/  USEL UR5, URZ, 0x1, UP0 ;  /* 0x000000013f057887 */ /* 0x000fe40008000000 */
[----:B------:R-:W-:Y:S02]  /*7730*/  USEL UR36, UR36, URZ, UP0 ;  /* 0x0000003f24247287 */ /* 0x000fe40008000000 */
[----:B------:R-:W-:Y:S01]  /*7740*/  ULOP3.LUT UR37, UR37, UR5, URZ, 0x3c, !UPT ;  /* 0x0000000525257292 */ /* 0x000fe2000f8e3c3f */
[----:B------:R-:W-:Y:S11]  /*7750*/  @!P0 BRA `(.L_x_11374) ;  /* 0x0000000000048947 */ /* 0x000ff60003800000 */
[----:B------:R-:W-:Y:S01]  /*7760*/  BPT.TRAP 0x1 ;  /* 0x000000040000795c */ /* 0x000fe20000300000 */
.L_x_11374:
[----:B------:R-:W1:Y:S01]  /*7770*/  S2UR UR6, SR_CgaCtaId ;  /* 0x00000000000679c3 */ /* 0x000e620000008800 */
[----:B------:R-:W-:Y:S01]  /*7780*/  UMOV UR5, 0x400 ;  /* 0x0000040000057882 */ /* 0x000fe20000000000 */
[----:B------:R-:W-:-:S05]  /*7790*/  IMAD.U32 R13, RZ, RZ, UR37 ;  /* 0x00000025ff0d7e24 */ /* 0x000fca000f8e00ff */
[----:B------:R-:W-:Y:S01]  /*77a0*/  SHF.L.U32 R13, R13, 0x1f, RZ ;  /* 0x0000001f0d0d7819 */ /* 0x000fe200000006ff */
[----:B-1----:R-:W-:-:S04]  /*77b0*/  ULEA UR5, UR6, UR5, 0x18 ;  /* 0x0000000506057291 */ /* 0x002fc8000f8ec03f */
[----:B------:R-:W-:-:S09]  /*77c0*/  ULEA UR5, UR36, UR5, 0x3 ;  /* 0x0000000524057291 */ /* 0x000fd2000f8e183f */
[----:B------:R1:W2:Y:S01]  /*77d0*/  SYNCS.PHASECHK.TRANS64.TRYWAIT P2, [UR5+0x32430], R13 ;  /* 0x0324300dff0075a7 */ /* 0x0002a20008040145 */
[----:B------:R-:W-:Y:S05]  /*77e0*/  @!P0 BRA `(.L_x_11375) ;  /* 0x0000000000048947 */ /* 0x000fea0003800000 */
[----:B------:R-:W-:Y:S01]  /*77f0*/  BPT.TRAP 0x1 ;  /* 0x000000040000795c */ /* 0x000fe20000300000 */
.L_x_11375:
[----:B--2---:R-:W-:Y:S05]  /*7800*/  @P2 BRA `(.L_x_11376) ;  /* 0x0000000000082947 */ /* 0x004fea0003800000 */
[----:B------:R-:W2:Y:S02]  /*7810*/  SYNCS.PHASECHK.TRANS64.TRYWAIT P2, [UR5+0x32430], R13 ;  /* 0x0324300dff0075a7 */ /* 0x000ea40008040145 */
[----:B--2---:R-:W-:Y:S05]  /*7820*/  @!P2 BRA `(.L_x_11377) ;  /* 0x000000ac00b0a947 */ /* 0x004fea0003800000 */
.L_x_11376:
[----:B------:R-:W-:Y:S01]  /*7830*/  R2UR UR52, R22 ;  /* 0x00000000163472ca */ /* 0x000fe200000e0000 */
[----:B------:R-:W-:Y:S01]  /*7840*/  UIMAD UR6, UR36, 0x300, UR60 ;  /* 0x00000300240678a4 */ /* 0x000fe2000f8e023c */
[----:B------:R-:W-:Y:S01]  /*7850*/  R2UR UR53, R23 ;  /* 0x00000000173572ca */ /* 0x000fe200000e0000 */
[----:B0-----:R-:W-:Y:S01]  /*7860*/  WARPGROUP.ARRIVE ;  /* 0x00000000000079c5 */ /* 0x001fe20000000000 */
        /* <DEDUP_REMOVED lines=27> */
.L_x_11378:
[----:B------:R0:W3:Y:S01]  /*7a20*/  SYNCS.PHASECHK.TRANS64.TRYWAIT P2, [UR5+0x32450], R13 ;  /* 0x0324500dff0075a7 */ /* 0x0000e20008040145 */
[----:B------:R-:W-:Y:S05]  /*7a30*/  @!P0 BRA `(.L_x_11379) ;  /* 0x0000000000048947 */ /* 0x000fea0003800000 */
[----:B------:R-:W-:Y:S01]  /*7a40*/  BPT.TRAP 0x1 ;  /* 0x000000040000795c */ /* 0x000fe20000300000 */
.L_x_11379:
[----:B---3--:R-:W-:Y:S05]  /*7a50*/  @P2 BRA `(.L_x_11380) ;  /* 0x0000000000082947 */ /* 0x008fea0003800000 */
[----:B------:R-:W3:Y:S02]  /*7a60*/  SYNCS.PHASECHK.TRANS64.TRYWAIT P2, [UR5+0x32450], R13 ;  /* 0x0324500dff0075a7 */ /* 0x000ee40008040145 */
[----:B---3--:R-:W-:Y:S05]  /*7a70*/  @!P2 BRA `(.L_x_11381) ;  /* 0x000000ac0034a947 */ /* 0x008fea0003800000 */
.L_x_11380:
        /* <DEDUP_REMOVED lines=10> */
[----:B------:R-:W-:Y:S01]  /*7b20*/  IMAD.U32 R215, RZ, RZ, UR5 ;  /* 0x00000005ffd77e24 */ /* 0x000fe2000f8e00ff */
[----:B------:R-:W-:Y:S01]  /*7b30*/  UMOV UR15, 0x40000040 ;  /* 0x40000040000f7882 */ /* 0x000fe20000000000 */
[----:B------:R-:W-:Y:S01]  /*7b40*/  UIADD3 UR18, UR6, 0x306, URZ ;  /* 0x0000030606127890 */ /* 0x000fe2000fffe03f */
[----:B------:R-:W-:Y:S01]  /*7b50*/  ISETP.LT.AND P2, PT, RZ, UR7, PT ;  /* 0x00000007ff007c0c */ /* 0x000fe2000bf41270 */
        /* <DEDUP_REMOVED lines=21> */
[----:B------:R-:W-:Y:S01]  /*7cb0*/  UIADD3 UR7, UR7, -0x1, URZ ;  /* 0xffffffff07077890 */ /* 0x000fe2000fffe03f */
        /* <DEDUP_REMOVED lines=28> */
[----:B------:R-:W-:Y:S01]  /*7e80*/  UIMAD UR6, UR36, 0xc00, UR38 ;  /* 0x00000c00240678a4 */ /* 0x000fe2000f8e0226 */
[----:B------:R-:W-:Y:S02]  /*7e90*/  WARPGROUP.DEPBAR.LE gsb0, 0x0 ;  /* 0x00008000000079c5 */ /* 0x000fe40000010000 */
        /* <DEDUP_REMOVED lines=58> */
[----:B012---:R-:W-:Y:S01]  /*8240*/  FMNMX.FTZ R13, R21, R201, !PT ;  /* 0x000000c9150d7209 */ /* 0x007fe20007810000 */
[----:B------:R-:W-:Y:S01]  /*8250*/  FMUL.FTZ R166, R170, UR4 ;  /* 0x00000004aaa67c20 */ /* 0x000fe20008410000 */
[----:B------:R-:W-:Y:S01]  /*8260*/  FMUL.FTZ R170, R176, UR4 ;  /* 0x00000004b0aa7c20 */ /* 0x000fe20008410000 */
[----:B------:R-:W-:Y:S01]  /*8270*/  FMUL.FTZ R167, R167, UR4 ;  /* 0x00000004a7a77c20 */ /* 0x000fe20008410000 */
[----:B------:R-:W-:Y:S01]  /*8280*/  FMUL.FTZ R172, R177, UR4 ;  /* 0x00000004b1ac7c20 */ /* 0x000fe20008410000 */
[----:B------:R-:W-:Y:S01]  /*8290*/  FMUL.FTZ R177, R180, UR4 ;  /* 0x00000004b4b17c20 */ /* 0x000fe20008410000 */
[----:B------:R-:W-:Y:S01]  /*82a0*/  FMUL.FTZ R180, R185, UR4 ;  /* 0x00000004b9b47c20 */ /* 0x000fe20008410000 */
        /* <DEDUP_REMOVED lines=105> */
[----:B0-----:R-:W-:Y:S02]  /*8940*/  FMNMX.FTZ R13, R191, R20, !PT ;  /* 0x00000014bf0d7209 */ /* 0x001fe40007810000 */
[----:B------:R-:W0:Y:S05]  /*8950*/  LDC R20, c[0x0][0xa80] ;  /* 0x0002a000ff147b82 */ /* 0x000e2a0000000800 */
[----:B------:R-:W3:Y:S01]  /*8960*/  MUFU.TANH R196, R196 ;  /* 0x000000c400c47308 */ /* 0x000ee20000002400 */
[----:B-1----:R-:W-:-:S05]  /*8970*/  FMNMX.FTZ R194, R193, R194, !PT ;  /* 0x000000c2c1c27209 */ /* 0x002fca0007810000 */
[----:B------:R-:W1:Y:S02]  /*8980*/  SHFL.BFLY PT, R197, R194, 0x2, 0x1f ;  /* 0x0c401f00c2c57f89 */ /* 0x000e6400000e0000 */
[----:B------:R-:W4:Y:S01]  /*8990*/  MUFU.TANH R198, R198 ;  /* 0x000000c600c67308 */ /* 0x000f220000002400 */
[----:B--2---:R-:W-:-:S07]  /*89a0*/  FMNMX.FTZ R13, R190, R13, !PT ;  /* 0x0000000dbe0d7209 */ /* 0x004fce0007810000 */
[----:B------:R-:W2:Y:S01]  /*89b0*/  MUFU.TANH R212, R212 ;  /* 0x000000d400d47308 */ /* 0x000ea20000002400 */
[----:B---3--:R-:W-:-:S04]  /*89c0*/  FMNMX.FTZ R13, R196, R13, !PT ;  /* 0x0000000dc40d7209 */ /* 0x008fc80007810000 */
[----:B----4-:R-:W-:Y:S02]  /*89d0*/  FMNMX.FTZ R13, R198, R13, !PT ;  /* 0x0000000dc60d7209 */ /* 0x010fe40007810000 */
[----:B-1----:R-:W-:Y:S02]  /*89e0*/  FMNMX.FTZ R197, R194, R197, !PT ;  /* 0x000000c5c2c57209 */ /* 0x002fe40007810000 */
[----:B--2---:R-:W-:-:S03]  /*89f0*/  FMNMX.FTZ R195, R212, R13, !PT ;  /* 0x0000000dd4c37209 */ /* 0x004fc60007810000 */
[----:B------:R-:W1:Y:S04]  /*8a00*/  SHFL.BFLY PT, R214, R197, 0x1, 0x1f ;  /* 0x0c201f00c5d67f89 */ /* 0x000e6800000e0000 */
[----:B------:R-:W2:Y:S01]  /*8a10*/  SHFL.BFLY PT, R216, R195, 0x2, 0x1f ;  /* 0x0c401f00c3d87f89 */ /* 0x000ea200000e0000 */
[----:B-1----:R-:W-:Y:S02]  /*8a20*/  FMNMX.FTZ R13, R197, R214, !PT ;  /* 0x000000d6c50d7209 */ /* 0x002fe40007810000 */
[----:B--2---:R-:W-:-:S03]  /*8a30*/  FMNMX.FTZ R216, R195, R216, !PT ;  /* 0x000000d8c3d87209 */ /* 0x004fc60007810000 */
[----:B------:R-:W-:Y:S02]  /*8a40*/  FADD.FTZ R201, -R13, R201 ;  /* 0x000000c90dc97221 */ /* 0x000fe40000010100 */
[----:B------:R-:W1:Y:S02]  /*8a50*/  SHFL.BFLY PT, R199, R216, 0x1, 0x1f ;  /* 0x0c201f00d8c77f89 */ /* 0x000e6400000e0000 */
[-C--:B0-----:R-:W-:Y:S01]  /*8a60*/  FMUL.FTZ R194, R201, R20.reuse ;  /* 0x00000014c9c27220 */ /* 0x081fe20000410000 */
[----:B------:R-:W-:-:S04]  /*8a70*/  FMUL.FTZ R201, R13, R20 ;  /* 0x000000140dc97220 */ /* 0x000fc80000410000 */
[-CC-:B------:R-:W-:Y:S01]  /*8a80*/  FFMA.FTZ R214, R21, R20.reuse, -R201.reuse ;  /* 0x0000001415d67223 */ /* 0x180fe200000108c9 */
[-CC-:B------:R-:W-:Y:S01]  /*8a90*/  FFMA.FTZ R197, R152, R20.reuse, -R201.reuse ;  /* 0x0000001498c57223 */ /* 0x180fe200000108c9 */
[-CC-:B------:R-:W-:Y:S01]  /*8aa0*/  FFMA.FTZ R152, R155, R20.reuse, -R201.reuse ;  /* 0x000000149b987223 */ /* 0x180fe200000108c9 */
[-CC-:B------:R-:W-:Y:S01]  /*8ab0*/  FFMA.FTZ R213, R156, R20.reuse, -R201.reuse ;  /* 0x000000149cd57223 */ /* 0x180fe200000108c9 */
[----:B------:R0:W-:Y:S01]  /*8ac0*/  MUFU.EX2 R195, R214 ;  /* 0x000000d600c37308 */ /* 0x0001e20000000800 */
[----:B------:R-:W-:Y:S01]  /*8ad0*/  IADD3 R156, -R222, 0xb, RZ ;  /* 0x0000000bde9c7810 */ /* 0x000fe20007ffe1ff */
        /* <DEDUP_REMOVED lines=12> */
[----:B-1----:R-:W-:Y:S01]  /*8ba0*/  FMNMX.FTZ R21, R216, R199, !PT ;  /* 0x000000c7d8157209 */ /* 0x002fe20007810000 */
[-CC-:B------:R-:W-:Y:S01]  /*8bb0*/  FFMA.FTZ R170, R170, R20.reuse, -R201.reuse ;  /* 0x00000014aaaa7223 */ /* 0x180fe200000108c9 */
[----:B------:R1:W-:Y:S01]  /*8bc0*/  MUFU.EX2 R199, R152 ;  /* 0x0000009800c77308 */ /* 0x0003e20000000800 */
[-CC-:B------:R-:W-:Y:S01]  /*8bd0*/  FFMA.FTZ R178, R178, R20.reuse, -R201.reuse ;  /* 0x00000014b2b27223 */ /* 0x180fe200000108c9 */
[-CC-:B------:R-:W-:Y:S01]  /*8be0*/  FFMA.FTZ R186, R186, R20.reuse, -R201.reuse ;  /* 0x00000014baba7223 */ /* 0x180fe200000108c9 */
[CC--:B------:R-:W-:Y:S01]  /*8bf0*/  FMUL.FTZ R217, R21.reuse, R20.reuse ;  /* 0x0000001415d97220 */ /* 0x0c0fe20000410000 */
[----:B------:R-:W-:Y:S01]  /*8c00*/  FADD.FTZ R155, -R21, R204 ;  /* 0x000000cc159b7221 */ /* 0x000fe20000010100 */
[----:B------:R-:W-:-:S02]  /*8c10*/  FFMA.FTZ R193, R193, R20, -R201 ;  /* 0x00000014c1c17223 */ /* 0x000fc400000108c9 */
[-CC-:B0-----:R-:W-:Y:S01]  /*8c20*/  FFMA.FTZ R214, R153, R20.reuse, -R217.reuse ;  /* 0x0000001499d67223 */ /* 0x181fe200000108d9 */
[----:B------:R-:W-:Y:S01]  /*8c30*/  VIADD R153, R222, 0x8 ;  /* 0x00000008de997836 */ /* 0x000fe20000000000 */
[----:B-1----:R-:W-:Y:S01]  /*8c40*/  @!P1 IADD3 R152, R215, 0x32440, RZ ;  /* 0x00032440d7989810 */ /* 0x002fe20007ffe0ff */
[-C--:B------:R-:W-:Y:S01]  /*8c50*/  FMUL.FTZ R155, R155, R20.reuse ;  /* 0x000000149b9b7220 */ /* 0x080fe20000410000 */
[-CC-:B------:R-:W-:Y:S01]  /*8c60*/  FFMA.FTZ R216, R154, R20.reuse, -R217.reuse ;  /* 0x000000149ad87223 */ /* 0x180fe200000108d9 */
[-CC-:B------:R-:W-:Y:S01]  /*8c70*/  FFMA.FTZ R210, R210, R20.reuse, -R217.reuse ;  /* 0x00000014d2d27223 */ /* 0x180fe200000108d9 */
[----:B------:R-:W-:Y:S01]  /*8c80*/  @!P1 PRMT R152, RZ, 0x654, R152 ;  /* 0x00000654ff989816 */ /* 0x000fe20000000098 */
[--C-:B------:R-:W-:Y:S01]  /*8c90*/  FFMA.FTZ R211, R211, R20, -R217.reuse ;  /* 0x00000014d3d37223 */ /* 0x100fe200000108d9 */
[----:B------:R1:W-:Y:S06]  /*8ca0*/  BAR.ARV R156, 0x100 ;  /* 0x0004009c0000751d */ /* 0x0003ec0000002000 */
[----:B------:R0:W-:Y:S01]  /*8cb0*/  @!P1 SYNCS.ARRIVE.TRANS64.RED.A1T0 RZ, [R152+URZ], RZ ;  /* 0x000000ff98ff99a7 */ /* 0x0001e2000810043f */
[----:B------:R-:W3:Y:S01]  /*8cc0*/  MUFU.EX2 R204, R155 ;  /* 0x0000009b00cc7308 */ /* 0x000ee20000000800 */
[-C--:B--2---:R-:W-:Y:S01]  /*8cd0*/  FMUL.FTZ R24, R24, R194.reuse ;  /* 0x000000c218187220 */ /* 0x084fe20000410000 */
        /* <DEDUP_REMOVED lines=134> */
[----:B0-----:R-:W-:Y:S01]  /*9540*/  F2FP.BF16.F32.PACK_AB R152, R197, R195 ;  /* 0x000000c3c598723e */ /* 0x001fe200000010ff */
[-CC-:B------:R-:W-:Y:S01]  /*9550*/  FFMA.FTZ R159, R159, R20.reuse, -R217.reuse ;  /* 0x000000149f9f7223 */ /* 0x180fe200000108d9 */
[----:B--2---:R-:W-:Y:S01]  /*9560*/  F2FP.BF16.F32.PACK_AB R154, R213, R199 ;  /* 0x000000c7d59a723e */ /* 0x004fe200000010ff */
[--C-:B------:R-:W-:Y:S01]  /*9570*/  FFMA.FTZ R160, R160, R20, -R217.reuse ;  /* 0x00000014a0a07223 */ /* 0x100fe200000108d9 */
[----:B----4-:R-:W-:Y:S01]  /*9580*/  F2FP.BF16.F32.PACK_AB R153, R216, R214 ;  /* 0x000000d6d899723e */ /* 0x010fe200000010ff */
[--C-:B------:R-:W-:Y:S01]  /*9590*/  FFMA.FTZ R165, R165, R20, -R217.reuse ;  /* 0x00000014a5a57223 */ /* 0x100fe200000108d9 */
[----:B-----5:R-:W-:Y:S01]  /*95a0*/  F2FP.BF16.F32.PACK_AB R155, R211, R210 ;  /* 0x000000d2d39b723e */ /* 0x020fe200000010ff */
[-CC-:B------:R-:W-:Y:S01]  /*95b0*/  FFMA.FTZ R167, R167, R20.reuse, -R217.reuse ;  /* 0x00000014a7a77223 */ /* 0x180fe200000108d9 */
[----:B------:R-:W-:Y:S01]  /*95c0*/  MUFU.EX2 R157, R157 ;  /* 0x0000009d009d7308 */ /* 0x000fe20000000800 */
[-CC-:B------:R-:W-:Y:S01]  /*95d0*/  FFMA.FTZ R166, R166, R20.reuse, -R217.reuse ;  /* 0x00000014a6a67223 */ /* 0x180fe200000108d9 */
        /* <DEDUP_REMOVED lines=11> */
[-C--:B------:R-:W-:Y:S01]  /*9690*/  FFMA.FTZ R181, R183, R20.reuse, -R217 ;  /* 0x00000014b7b57223 */ /* 0x080fe200000108d9 */
[-CC-:B------:R-:W-:Y:S01]  /*96a0*/  FFMA.FTZ R183, R180, R20.reuse, -R201.reuse ;  /* 0x00000014b4b77223 */ /* 0x180fe200000108c9 */
[-CC-:B------:R-:W-:Y:S01]  /*96b0*/  FFMA.FTZ R180, R185, R20.reuse, -R201.reuse ;  /* 0x00000014b9b47223 */ /* 0x180fe200000108c9 */
[-C--:B------:R-:W-:Y:S01]  /*96c0*/  FFMA.FTZ R185, R187, R20.reuse, -R201 ;  /* 0x00000014bbb97223 */ /* 0x080fe200000108c9 */
[----:B------:R-:W-:Y:S01]  /*96d0*/  MUFU.EX2 R161, R161 ;  /* 0x000000a100a17308 */ /* 0x000fe20000000800 */
[-CC-:B------:R-:W-:Y:S01]  /*96e0*/  FFMA.FTZ R187, R184, R20.reuse, -R217.reuse ;  /* 0x00000014b8bb7223 */ /* 0x180fe200000108d9 */
[-CC-:B------:R-:W-:Y:S01]  /*96f0*/  FFMA.FTZ R184, R189, R20.reuse, -R217.reuse ;  /* 0x00000014bdb87223 */ /* 0x180fe200000108d9 */
[-CC-:B------:R-:W-:Y:S01]  /*9700*/  FFMA.FTZ R182, R182, R20.reuse, -R217.reuse ;  /* 0x00000014b6b67223 */ /* 0x180fe200000108d9 */
[-C--:B------:R-:W-:Y:S01]  /*9710*/  FFMA.FTZ R189, R191, R20.reuse, -R217 ;  /* 0x00000014bfbd7223 */ /* 0x080fe200000108d9 */
[-CC-:B------:R-:W-:Y:S01]  /*9720*/  FFMA.FTZ R191, R188, R20.reuse, -R201.reuse ;  /* 0x00000014bcbf7223 */ /* 0x180fe200000108c9 */
[-C--:B------:R-:W-:Y:S01]  /*9730*/  FFMA.FTZ R188, R192, R20.reuse, -R201 ;  /* 0x00000014c0bc7223 */ /* 0x080fe200000108c9 */
[-CC-:B------:R-:W-:Y:S01]  /*9740*/  FFMA.FTZ R190, R190, R20.reuse, -R217.reuse ;  /* 0x00000014bebe7223 */ /* 0x180fe200000108d9 */
[----:B------:R-:W2:Y:S01]  /*9750*/  MUFU.EX2 R163, R163 ;  /* 0x000000a300a37308 */ /* 0x000ea20000000800 */
[-CC-:B------:R-:W-:Y:S01]  /*9760*/  FFMA.FTZ R201, R196, R20.reuse, -R217.reuse ;  /* 0x00000014c4c97223 */ /* 0x180fe200000108d9 */
[-CC-:B------:R-:W-:Y:S01]  /*9770*/  FFMA.FTZ R192, R198, R20.reuse, -R217.reuse ;  /* 0x00000014c6c07223 */ /* 0x180fe200000108d9 */
[----:B------:R-:W-:Y:S01]  /*9780*/  FFMA.FTZ R217, R212, R20, -R217 ;  /* 0x00000014d4d97223 */ /* 0x000fe200000108d9 */
[----:B------:R-:W-:Y:S01]  /*9790*/  FFMA.FTZ R0, R194, R0, R195 ;  /* 0x00000000c2007223 */ /* 0x000fe200000100c3 */
[----:B------:R-:W-:-:S03]  /*97a0*/  @!P1 VIADD R215, R215, 0x32460 ;  /* 0x00032460d7d79836 */ /* 0x000fc60000000000 */
[----:B------:R-:W-:Y:S01]  /*97b0*/  MUFU.EX2 R159, R159 ;  /* 0x0000009f009f7308 */ /* 0x000fe20000000800 */
[----:B------:R-:W-:Y:S01]  /*97c0*/  FADD.FTZ R0, R197, R0 ;  /* 0x00000000c5007221 */ /* 0x000fe20000010000 */
[----:B------:R-:W-:-:S03]  /*97d0*/  @!P1 PRMT R215, RZ, 0x654, R215 ;  /* 0x00000654ffd79816 */ /* 0x000fc600000000d7 */
[----:B------:R-:W-:-:S03]  /*97e0*/  FADD.FTZ R0, R199, R0 ;  /* 0x00000000c7007221 */ /* 0x000fc60000010000 */
[----:B------:R-:W3:Y:S01]  /*97f0*/  MUFU.EX2 R160, R160 ;  /* 0x000000a000a07308 */ /* 0x000ee20000000800 */
[----:B------:R-:W-:-:S07]  /*9800*/  FADD.FTZ R0, R213, R0 ;  /* 0x00000000d5007221 */ /* 0x000fce0000010000 */
[----:B------:R-:W-:Y:S08]  /*9810*/  MUFU.EX2 R165, R165 ;  /* 0x000000a500a57308 */ /* 0x000ff00000000800 */
[----:B------:R-:W4:Y:S08]  /*9820*/  MUFU.EX2 R167, R167 ;  /* 0x000000a700a77308 */ /* 0x000f300000000800 */
[----:B------:R-:W5:Y:S08]  /*9830*/  MUFU.EX2 R162, R162 ;  /* 0x000000a200a27308 */ /* 0x000f700000000800 */
[----:B------:R-:W1:Y:S08]  /*9840*/  MUFU.EX2 R164, R164 ;  /* 0x000000a400a47308 */ /* 0x000e700000000800 */
[----:B------:R-:W-:Y:S08]  /*9850*/  MUFU.EX2 R169, R169 ;  /* 0x000000a900a97308 */ /* 0x000ff00000000800 */
        /* <DEDUP_REMOVED lines=23> */
[----:B------:R-:W-:Y:S01]  /*99d0*/  MUFU.EX2 R188, R188 ;  /* 0x000000bc00bc7308 */ /* 0x000fe20000000800 */
[----:B------:R-:W-:-:S02]  /*99e0*/  WARPGROUP.DEPBAR.LE gsb0, 0x0 ;  /* 0x00008000000079c5 */ /* 0x000fc40000010000 */
[----:B0-----:R-:W-:-:S05]  /*99f0*/  F2FP.BF16.F32.PACK_AB R152, R158, R157 ;  /* 0x0000009d9e98723e */ /* 0x001fca00000010ff */
[----:B------:R-:W0:Y:S01]  /*9a00*/  MUFU.EX2 R193, R193 ;  /* 0x000000c100c17308 */ /* 0x000e220000000800 */
[----:B--2---:R-:W-:Y:S01]  /*9a10*/  F2FP.BF16.F32.PACK_AB R154, R163, R161 ;  /* 0x000000a1a39a723e */ /* 0x004fe200000010ff */
[----:B------:R-:W-:Y:S01]  /*9a20*/  FADD.FTZ R157, R157, R0 ;  /* 0x000000009d9d7221 */ /* 0x000fe20000010000 */
[----:B---3--:R-:W-:Y:S02]  /*9a30*/  F2FP.BF16.F32.PACK_AB R153, R160, R159 ;  /* 0x0000009fa099723e */ /* 0x008fe400000010ff */
[----:B----4-:R-:W-:Y:S01]  /*9a40*/  F2FP.BF16.F32.PACK_AB R155, R167, R165 ;  /* 0x000000a5a79b723e */ /* 0x010fe200000010ff */
[----:B------:R-:W-:Y:S02]  /*9a50*/  FADD.FTZ R158, R158, R157 ;  /* 0x0000009d9e9e7221 */ /* 0x000fe40000010000 */
[----:B------:R-:W-:Y:S01]  /*9a60*/  MUFU.EX2 R190, R190 ;  /* 0x000000be00be7308 */ /* 0x000fe20000000800 */
[----:B------:R-:W-:Y:S01]  /*9a70*/  WARPGROUP.ARRIVE ;  /* 0x00000000000079c5 */ /* 0x000fe20000000000 */
[----:B------:R-:W-:-:S04]  /*9a80*/  FADD.FTZ R158, R161, R158 ;  /* 0x0000009ea19e7221 */ /* 0x000fc80000010000 */
[----:B------:R-:W-:Y:S01]  /*9a90*/  FADD.FTZ R163, R163, R158 ;  /* 0x0000009ea3a37221 */ /* 0x000fe20000010000 */
[----:B------:R-:W-:Y:S01]  /*9aa0*/  HGMMA.64x256x16.F32.BF16 R24, R152, gdesc[UR8].tnspB, R24, gsb0 ;  /* 0x43e0000898187df0 */ /* 0x000fe20008001818 */
[----:B------:R-:W-:Y:S01]  /*9ab0*/  UIADD3 UR10, UR6, 0x100, URZ ;  /* 0x00000100060a7890 */ /* 0x000fe2000fffe03f */
[----:B------:R-:W2:Y:S01]  /*9ac0*/  MUFU.EX2 R201, R201 ;  /* 0x000000c900c97308 */ /* 0x000ea20000000800 */
[----:B------:R-:W-:Y:S01]  /*9ad0*/  UMOV UR11, 0x40000040 ;  /* 0x40000040000b7882 */ /* 0x000fe20000000000 */
[----:B-----5:R-:W-:-:S06]  /*9ae0*/  FADD.FTZ R163, R162, R163 ;  /* 0x000000a3a2a37221 */ /* 0x020fcc0000010000 */
[----:B------:R-:W-:Y:S08]  /*9af0*/  MUFU.EX2 R192, R192 ;  /* 0x000000c000c07308 */ /* 0x000ff00000000800 */
[----:B------:R-:W3:Y:S01]  /*9b00*/  MUFU.EX2 R217, R217 ;  /* 0x000000d900d97308 */ /* 0x000ee20000000800 */
[----:B------:R-:W-:Y:S02]  /*9b10*/  WARPGROUP.DEPBAR.LE gsb0, 0x0 ;  /* 0x00008000000079c5 */ /* 0x000fe40000010000 */
[C---:B-1----:R-:W-:Y:S01]  /*9b20*/  F2FP.BF16.F32.PACK_AB R152, R164.reuse, R162 ;  /* 0x000000a2a498723e */ /* 0x042fe200000010ff */
[----:B------:R-:W-:Y:S01]  /*9b30*/  FADD.FTZ R164, R164, R163 ;  /* 0x000000a3a4a47221 */ /* 0x000fe20000010000 */
[----:B------:R-:W-:-:S02]  /*9b40*/  F2FP.BF16.F32.PACK_AB R154, R171, R169 ;  /* 0x000000a9ab9a723e */ /* 0x000fc400000010ff */
[----:B------:R-:W-:Y:S01]  /*9b50*/  F2FP.BF16.F32.PACK_AB R153, R168, R166 ;  /* 0x000000a6a899723e */ /* 0x000fe200000010ff */
[----:B------:R-:W-:Y:S01]  /*9b60*/  FADD.FTZ R164, R169, R164 ;  /* 0x000000a4a9a47221 */ /* 0x000fe20000010000 */
[----:B------:R-:W-:-:S03]  /*9b70*/  F2FP.BF16.F32.PACK_AB R155, R175, R173 ;  /* 0x000000adaf9b723e */ /* 0x000fc600000010ff */
[----:B------:R-:W-:Y:S01]  /*9b80*/  FADD.FTZ R171, R171, R164 ;  /* 0x000000a4abab7221 */ /* 0x000fe20000010000 */
[----:B------:R-:W-:-:S06]  /*9b90*/  WARPGROUP.ARRIVE ;  /* 0x00000000000079c5 */ /* 0x000fcc0000000000 */
        /* <DEDUP_REMOVED lines=9> */
[----:B------:R-:W-:-:S03]  /*9c30*/  F2FP.BF16.F32.PACK_AB R155, R181, R176 ;  /* 0x000000b0b59b723e */ /* 0x000fc600000010ff */
[----:B------:R-:W-:Y:S01]  /*9c40*/  FADD.FTZ R172, R172, R223 ;  /* 0x000000dfacac7221 */ /* 0x000fe20000010000 */
[----:B------:R-:W-:-:S03]  /*9c50*/  WARPGROUP.ARRIVE ;  /* 0x00000000000079c5 */ /* 0x000fc60000000000 */
[----:B------:R-:W-:-:S10]  /*9c60*/  FADD.FTZ R177, R177, R172 ;  /* 0x000000acb1b17221 */ /* 0x000fd40000010000 */
[----:B------:R-:W-:Y:S01]  /*9c70*/  HGMMA.64x256x16.F32.BF16 R24, R152, gdesc[UR8].tnspB, R24, gsb0 ;  /* 0x43e0000898187df0 */ /* 0x000fe20008001818 */
[----:B------:R-:W-:Y:S01]  /*9c80*/  UIADD3 UR10, UR6, 0x200, URZ ;  /* 0x00000200060a7890 */ /* 0x000fe2000fffe03f */
        /* <DEDUP_REMOVED lines=11> */
[----:B------:R-:W-:-:S09]  /*9d40*/  FADD.FTZ R185, R185, R180 ;  /* 0x000000b4b9b97221 */ /* 0x000fd20000010000 */
[----:B------:R-:W-:Y:S01]  /*9d50*/  HGMMA.64x256x16.F32.BF16 R24, R152, gdesc[UR8].tnspB, R24, gsb0 ;  /* 0x43e0000898187df0 */ /* 0x000fe20008001818 */
[----:B------:R-:W-:Y:S01]  /*9d60*/  UMOV UR10, UR6 ;  /* 0x00000006000a7c82 */ /* 0x000fe20008000000 */
[----:B------:R-:W-:Y:S01]  /*9d70*/  UMOV UR11, 0x40000040 ;  /* 0x40000040000b7882 */ /* 0x000fe20000000000 */
[----:B------:R-:W-:Y:S02]  /*9d80*/  WARPGROUP.DEPBAR.LE gsb0, 0x0 ;  /* 0x00008000000079c5 */ /* 0x000fe40000010000 */
[----:B------:R-:W-:Y:S01]  /*9d90*/  F2FP.BF16.F32.PACK_AB R152, R191, R186 ;  /* 0x000000babf98723e */ /* 0x000fe200000010ff */
[----:B------:R-:W-:Y:S01]  /*9da0*/  FADD.FTZ R186, R186, R185 ;  /* 0x000000b9baba7221 */ /* 0x000fe20000010000 */
[----:B0-----:R-:W-:Y:S02]  /*9db0*/  F2FP.BF16.F32.PACK_AB R154, R193, R188 ;  /* 0x000000bcc19a723e */ /* 0x001fe400000010ff */
[----:B--2---:R-:W-:Y:S01]  /*9dc0*/  F2FP.BF16.F32.PACK_AB R153, R201, R190 ;  /* 0x000000bec999723e */ /* 0x004fe200000010ff */
[----:B------:R-:W-:Y:S01]  /*9dd0*/  FADD.FTZ R191, R191, R186 ;  /* 0x000000babfbf7221 */ /* 0x000fe20000010000 */
[----:B---3--:R-:W-:-:S03]  /*9de0*/  F2FP.BF16.F32.PACK_AB R155, R217, R192 ;  /* 0x000000c0d99b723e */ /* 0x008fc600000010ff */
[----:B------:R-:W-:Y:S01]  /*9df0*/  FADD.FTZ R0, R188, R191 ;  /* 0x000000bfbc007221 */ /* 0x000fe20000010000 */
[----:B------:R-:W-:-:S03]  /*9e00*/  WARPGROUP.ARRIVE ;  /* 0x00000000000079c5 */ /* 0x000fc60000000000 */
[----:B------:R-:W-:-:S10]  /*9e10*/  FADD.FTZ R0, R193, R0 ;  /* 0x00000000c1007221 */ /* 0x000fd40000010000 */
[----:B------:R-:W-:Y:S03]  /*9e20*/  HGMMA.64x256x16.F32.BF16 R24, R152, gdesc[UR8].tnspB, R24, gsb0 ;  /* 0x43e0000898187df0 */ /* 0x000fe60008001818 */
[----:B------:R-:W-:Y:S02]  /*9e30*/  WARPGROUP.DEPBAR.LE gsb0, 0x0 ;  /* 0x00008000000079c5 */ /* 0x000fe40000010000 */
[----:B------:R-:W-:Y:S01]  /*9e40*/  FFMA.FTZ R153, R204, R12, R214 ;  /* 0x0000000ccc997223 */ /* 0x000fe200000100d6 */
[----:B------:R1:W-:Y:S01]  /*9e50*/  @!P1 SYNCS.ARRIVE.TRANS64.RED.A1T0 RZ, [R215+URZ], RZ ;  /* 0x000000ffd7ff99a7 */ /* 0x0003e2000810043f */
[----:B------:R-:W-:Y:S02]  /*9e60*/  IMAD.MOV.U32 R204, RZ, RZ, R21 ;  /* 0x000000ffffcc7224 */ /* 0x000fe400078e0015 */
        /* <DEDUP_REMOVED lines=22> */
[----:B------:R-:W-:-:S03]  /*9fd0*/  IMAD.MOV.U32 R201, RZ, RZ, R13 ;  /* 0x000000ffffc97224 */ /* 0x000fc600078e000d */
[----:B------:R-:W-:Y:S01]  /*9fe0*/  FADD.FTZ R12, R217, R12 ;  /* 0x0000000cd90c7221 */ /* 0x000fe20000010000 */
[----:B-1----:R-:W-:Y:S06]  /*9ff0*/  @P2 BRA `(.L_x_11382) ;  /* 0xffffffd400c02947 */ /* 0x002fec000383ffff */
.L_x_11373:
[----:B------:R-:W1:Y:S01]  /*a000*/  SHFL.BFLY PT, R5, R12, 0x2, 0x1f ;  /* 0x0c401f000c057f89 */ /* 0x000e6200000e0000 */
[----:B------:R-:W-:Y:S01]  /*a010*/  UIADD3 UR36, UR36, 0x1, URZ ;  /* 0x0000000124247890 */ /* 0x000fe2000fffe03f */
[----:B------:R2:W-:Y:S06]  /*a020*/  BAR.ARV R156, 0x100 ;  /* 0x0004009c0000751d */ /* 0x0005ec0000002000 */
[----:B------:R-:W-:Y:S02]  /*a030*/  UISETP.NE.AND UP0, UPT, UR36, 0x2, UPT ;  /* 0x000000022400788c */ /* 0x000fe4000bf05270 */
[----:B------:R-:W-:Y:S06]  /*a040*/  BAR.ARV 0x8, 0x120 ;  /* 0x0204800000007b1d */ /* 0x000fec0000002000 */
[----:B------:R-:W-:Y:S01]  /*a050*/  USEL UR4, URZ, 0x1, UP0 ;  /* 0x000000013f047887 */ /* 0x000fe20008000000 */
[----:B------:R-:W-:Y:S01]  /*a060*/  PLOP3.LUT P0, PT, PT, PT, PT, 0x8, 0x0 ;  /* 0x000000000000781c */ /* 0x000fe20003f0e170 */
[----:B------:R-:W3:Y:S01]  /*a070*/  SHFL.BFLY PT, R3, R0, 0x2, 0x1f ;  /* 0x0c401f0000037f89 */ /* 0x000ee200000e0000 */
[----:B------:R-:W-:Y:S01]  /*a080*/  VIADD R219, R219, 0x1 ;  /* 0x00000001dbdb7836 */ /* 0x000fe20000000000 */
[----:B------:R-:W-:Y:S01]  /*a090*/  USEL UR36, UR36, URZ, UP0 ;  /* 0x0000003f24247287 */ /* 0x000fe20008000000 */
[----:B-1----:R-:W-:Y:S01]  /*a0a0*/  FADD.FTZ R5, R5, R12 ;  /* 0x0000000c05057221 */ /* 0x002fe20000010000 */
[----:B------:R-:W-:-:S04]  /*a0b0*/  ULOP3.LUT UR37, UR37, UR4, URZ, 0x3c, !UPT ;  /* 0x0000000425257292 */ /* 0x000fc8000f8e3c3f */
[----:B------:R-:W1:Y:S01]  /*a0c0*/  SHFL.BFLY PT, R4, R5, 0x1, 0x1f ;  /* 0x0c201f0005047f89 */ /* 0x000e6200000e0000 */
[----:B---3--:R-:W-:Y:S01]  /*a0d0*/  FADD.FTZ R3, R3, R0 ;  /* 0x0000000003037221 */ /* 0x008fe20000010000 */
[----:B------:R-:W-:-:S04]  /*a0e0*/  IMAD.MOV.U32 R0, RZ, RZ, RZ ;  /* 0x000000ffff007224 */ /* 0x000fc800078e00ff */
[----:B------:R-:W3:Y:S01]  /*a0f0*/  SHFL.BFLY PT, R2, R3, 0x1, 0x1f ;  /* 0x0c201f0003027f89 */ /* 0x000ee200000e0000 */
[----:B-1----:R-:W-:-:S05]  /*a100*/  FADD.FTZ R6, R5, R4 ;  /* 0x0000000405067221 */ /* 0x002fca0000010000 */
[----:B------:R-:W-:-:S13]  /*a110*/  FSETP.NE.FTZ.AND P2, PT, R6, RZ, PT ;  /* 0x000000ff0600720b */ /* 0x000fda0003f55000 */
[----:B------:R-:W1:Y:S01]  /*a120*/  @P2 MUFU.RCP R0, R6 ;  /* 0x0000000600002308 */ /* 0x000e620000001000 */
[----:B------:R-:W-:Y:S01]  /*a130*/  @P2 FMUL.FTZ R11, R20, 0.69314718246459960938 ;  /* 0x3f317218140b2820 */ /* 0x000fe20000410000 */
[----:B---3--:R-:W-:Y:S01]  /*a140*/  FADD.FTZ R7, R3, R2 ;  /* 0x0000000203077221 */ /* 0x008fe20000010000 */
[----:B------:R-:W-:Y:S02]  /*a150*/  IMAD.MOV.U32 R2, RZ, RZ, RZ ;  /* 0x000000ffff027224 */ /* 0x000fe400078e00ff */
[----:B------:R-:W-:Y:S02]  /*a160*/  IMAD.MOV.U32 R3, RZ, RZ, -0x800000 ;  /* 0xff800000ff037424 */ /* 0x000fe400078e00ff */
[----:B------:R-:W-:Y:S01]  /*a170*/  FSETP.NE.FTZ.AND P1, PT, R7, RZ, PT ;  /* 0x000000ff0700720b */ /* 0x000fe20003f35000 */
[----:B------:R-:W3:Y:S01]  /*a180*/  @P2 MUFU.LG2 R6, R6 ;  /* 0x0000000600062308 */ /* 0x000ee20000000c00 */
[-C--:B-1----:R-:W-:Y:S01]  /*a190*/  FMUL.FTZ R9, R75, R0.reuse ;  /* 0x000000004b097220 */ /* 0x082fe20000410000 */
[-C--:B------:R-:W-:Y:S01]  /*a1a0*/  FMUL.FTZ R8, R83, R0.reuse ;  /* 0x0000000053087220 */ /* 0x080fe20000410000 */
[----:B------:R-:W-:-:S09]  /*a1b0*/  FMUL.FTZ R12, R27, R0 ;  /* 0x000000001b0c7220 */ /* 0x000fd20000410000 */
[----:B------:R-:W1:Y:S01]  /*a1c0*/  @P1 MUFU.LG2 R5, R7 ;  /* 0x0000000700051308 */ /* 0x000e620000000c00 */
[----:B------:R-:W-:Y:S01]  /*a1d0*/  @P1 FMUL.FTZ R4, R20, 0.69314718246459960938 ;  /* 0x3f31721814041820 */ /* 0x000fe20000410000 */
[-C--:B------:R-:W-:Y:S01]  /*a1e0*/  FMUL.FTZ R161, R35, R0.reuse ;  /* 0x0000000023a17220 */ /* 0x080fe20000410000 */
[-C--:B------:R-:W-:Y:S01]  /*a1f0*/  FMUL.FTZ R159, R43, R0.reuse ;  /* 0x000000002b9f7220 */ /* 0x080fe20000410000 */
[-C--:B------:R-:W-:Y:S01]  /*a200*/  FMUL.FTZ R157, R51, R0.reuse ;  /* 0x00000000339d7220 */ /* 0x080fe20000410000 */
[----:B---3--:R-:W-:Y:S01]  /*a210*/  @P2 FMUL.FTZ R6, R6, 0.69314718246459960938 ;  /* 0x3f31721806062820 */ /* 0x008fe20000410000 */
[-C--:B------:R-:W-:Y:S01]  /*a220*/  FMUL.FTZ R155, R59, R0.reuse ;  /* 0x000000003b9b7220 */ /* 0x080fe20000410000 */
[-C--:B------:R-:W-:Y:S01]  /*a230*/  FMUL.FTZ R153, R67, R0.reuse ;  /* 0x0000000043997220 */ /* 0x080fe20000410000 */
[----:B------:R-:W3:Y:S01]  /*a240*/  @P1 MUFU.RCP R2, R7 ;  /* 0x0000000700021308 */ /* 0x000ee20000001000 */
        /* <DEDUP_REMOVED lines=14> */
[-C--:B--2---:R-:W-:Y:S01]  /*a330*/  FMUL.FTZ R156, R55, R0.reuse ;  /* 0x00000000379c7220 */ /* 0x084fe20000410000 */
        /* <DEDUP_REMOVED lines=109> */
.L_x_11351:
[----:B------:R-:W1:Y:S01]  /*aa10*/  S2R R4, SR_CgaCtaId ;  /* 0x0000000000047919 */ /* 0x000e620000008800 */
[----:B------:R-:W-:Y:S01]  /*aa20*/  MOV R151, 0x400 ;  /* 0x0000040000977802 */ /* 0x000fe20000000f00 */
[----:B------:R-:W-:Y:S01]  /*aa30*/  BSSY B0, `(.L_x_11383) ;  /* 0x00002b7000007945 */ /* 0x000fe20003800000 */
[----:B------:R-:W-:Y:S02]  /*aa40*/  BAR.SYNC.DEFER_BLOCKING 0x5, 0x120 ;  /* 0x0144800000007b1d */ /* 0x000fe40000010000 */
[----:B-1----:R-:W-:-:S05]  /*aa50*/  LEA R151, R4, R151, 0x18 ;  /* 0x0000009704977211 */ /* 0x002fca00078ec0ff */
[----:B------:R-:W1:Y:S02]  /*aa60*/  LDS.128 R4, [R151+0x324d0] ;  /* 0x0324d00097047984 */ /* 0x000e640000000c00 */
[----:B-1----:R-:W-:Y:S02]  /*aa70*/  R2UR UR61, R5 ;  /* 0x00000000053d72ca */ /* 0x002fe400000e0000 */
[----:B------:R-:W-:Y:S01]  /*aa80*/  R2UR UR5, R6 ;  /* 0x00000000060572ca */ /* 0x000fe200000e0000 */
[----:B------:R-:W-:Y:S06]  /*aa90*/  BAR.ARV 0x4, 0x120 ;  /* 0x0104800000007b1d */ /* 0x000fec0000002000 */
[----:B------:R-:W-:Y:S08]  /*aaa0*/  @P0 BRA `(.L_x_11384) ;  /* 0x0000001c00980947 */ /* 0x000ff00003800000 */
[----:B------:R-:W1:Y:S01]  /*aab0*/  S2R R6, SR_SWINHI ;  /* 0x0000000000067919 */ /* 0x000e620000002f00 */
[----:B------:R-:W-:Y:S01]  /*aac0*/  F2FP.BF16.F32.PACK_AB R24, R25, R24 ;  /* 0x000000181918723e */ /* 0x000fe200000010ff */
[----:B------:R-:W-:Y:S01]  /*aad0*/  ULDC.64 UR6, c[0x0][0xce0] ;  /* 0x0003380000067ab9 */ /* 0x000fe20000000a00 */
[----:B------:R-:W-:Y:S01]  /*aae0*/  F2FP.BF16.F32.PACK_AB R25, R12, R26 ;  /* 0x0000001a0c19723e */ /* 0x000fe200000010ff */
[----:B------:R-:W-:Y:S01]  /*aaf0*/  ULDC.64 UR8, c[0x0][0x208] ;  /* 0x0000820000087ab9 */ /* 0x000fe20000000a00 */
        /* <DEDUP_REMOVED lines=15> */
[----:B-1----:R-:W-:-:S02]  /*abf0*/  MOV R5, R6 ;  /* 0x0000000600057202 */ /* 0x002fc40000000f00 */
        /* <DEDUP_REMOVED lines=18> */
[C---:B0-----:R-:W-:Y:S02]  /*ad20*/  IADD3 R175, P3, R102.reuse, 0x4000, RZ ;  /* 0x0000400066af7810 */ /* 0x041fe40007f7e0ff */
[C---:B------:R-:W-:Y:S02]  /*ad30*/  IADD3 R177, P6, R102.reuse, 0x4020, RZ ;  /* 0x0000402066b17810 */ /* 0x040fe40007fde0ff */
[----:B------:R-:W-:Y:S01]  /*ad40*/  IADD3 R183, P1, R102, 0x8000, RZ ;  /* 0x0000800066b77810 */ /* 0x000fe20007f3e0ff */
[--C-:B------:R-:W-:Y:S01]  /*ad50*/  IMAD.X R21, RZ, RZ, R103.reuse, P3 ;  /* 0x000000ffff157224 */ /* 0x100fe200018e0667 */
[----:B------:R-:W-:Y:S01]  /*ad60*/  LOP3.LUT R14, R169, 0x380, RZ, 0xc0, !PT ;  /* 0x00000380a90e7812 */ /* 0x000fe200078ec0ff */
[--C-:B------:R-:W-:Y:S01]  /*ad70*/  IMAD.X R23, RZ, RZ, R103.reuse, P6 ;  /* 0x000000ffff177224 */ /* 0x100fe200030e0667 */
[----:B------:R-:W-:Y:S01]  /*ad80*/  LOP3.LUT R12, R6, 0x380, RZ, 0xc0, !PT ;  /* 0x00000380060c7812 */ /* 0x000fe200078ec0ff */
[----:B------:R-:W-:Y:S01]  /*ad90*/  IMAD.X R47, RZ, RZ, R103, P1 ;  /* 0x000000ffff2f7224 */ /* 0x000fe200008e0667 */
[----:B------:R-:W-:-:S02]  /*ada0*/  LOP3.LUT R16, R171, 0x380, RZ, 0xc0, !PT ;  /* 0x00000380ab107812 */ /* 0x000fc400078ec0ff */
[----:B------:R-:W-:Y:S02]  /*adb0*/  LOP3.LUT R98, R167, 0x380, RZ, 0xc0, !PT ;  /* 0x00000380a7627812 */ /* 0x000fe400078ec0ff */
[----:B------:R-:W-:Y:S02]  /*adc0*/  LOP3.LUT R18, R173, 0x380, RZ, 0xc0, !PT ;  /* 0x00000380ad127812 */ /* 0x000fe400078ec0ff */
[----:B------:R-:W-:Y:S02]  /*add0*/  SHF.R.U64 R11, R11, 0x3, RZ ;  /* 0x000000030b0b7819 */ /* 0x000fe400000012ff */
[----:B------:R-:W-:Y:S02]  /*ade0*/  LOP3.LUT R20, R175, 0x380, RZ, 0xc0, !PT ;  /* 0x00000380af147812 */ /* 0x000fe400078ec0ff */
[----:B------:R-:W-:Y:S02]  /*adf0*/  IADD3 R185, P0, R102, 0x8020, RZ ;  /* 0x0000802066b97810 */ /* 0x000fe40007f1e0ff */
[----:B------:R-:W-:-:S02]  /*ae00*/  IADD3.X R19, RZ, R103, RZ, P4, !PT ;  /* 0x00000067ff137210 */ /* 0x000fc400027fe4ff */
[----:B------:R-:W-:Y:S01]  /*ae10*/  SHF.R.U64 R14, R14, 0x3, RZ ;  /* 0x000000030e0e7819 */ /* 0x000fe200000012ff */
[--C-:B------:R-:W-:Y:S01]  /*ae20*/  IMAD.X R55, RZ, RZ, R103.reuse, P0 ;  /* 0x000000ffff377224 */ /* 0x100fe200000e0667 */
[----:B------:R-:W-:Y:S02]  /*ae30*/  LOP3.LUT R22, R177, 0x380, RZ, 0xc0, !PT ;  /* 0x00000380b1167812 */ /* 0x000fe400078ec0ff */
[----:B------:R-:W-:Y:S02]  /*ae40*/  SHF.R.U64 R29, R12, 0x3, RZ ;  /* 0x000000030c1d7819 */ /* 0x000fe400000012ff */
[----:B------:R-:W-:Y:S02]  /*ae50*/  IADD3 R187, P4, R102, 0x8040, RZ ;  /* 0x0000804066bb7810 */ /* 0x000fe40007f9e0ff */
[----:B------:R-:W-:Y:S02]  /*ae60*/  SHF.R.U64 R16, R16, 0x3, RZ ;  /* 0x0000000310107819 */ /* 0x000fe400000012ff */
[----:B------:R-:W-:Y:S01]  /*ae70*/  LOP3.LUT R30, R179, 0x380, RZ, 0xc0, !PT ;  /* 0x00000380b31e7812 */ /* 0x000fe200078ec0ff */
[----:B------:R-:W-:Y:S01]  /*ae80*/  IMAD.X R63, RZ, RZ, R103, P4 ;  /* 0x000000ffff3f7224 */ /* 0x000fe200020e0667 */
[----:B------:R-:W-:-:S02]  /*ae90*/  SHF.R.U64 R12, R98, 0x3, RZ ;  /* 0x00000003620c7819 */ /* 0x000fc400000012ff */
[C---:B------:R-:W-:Y:S02]  /*aea0*/  IADD3 R189, P3, R102.reuse, 0x8060, RZ ;  /* 0x0000806066bd7810 */ /* 0x040fe40007f7e0ff */
[C---:B------:R-:W-:Y:S02]  /*aeb0*/  IADD3 R191, P6, R102.reuse, 0xc000, RZ ;  /* 0x0000c00066bf7810 */ /* 0x040fe40007fde0ff */
[----:B------:R-:W-:Y:S01]  /*aec0*/  IADD3 R166, P1, R102, 0xc060, RZ ;  /* 0x0000c06066a67810 */ /* 0x000fe20007f3e0ff */
[--C-:B------:R-:W-:Y:S01]  /*aed0*/  IMAD.X R71, RZ, RZ, R103.reuse, P3 ;  /* 0x000000ffff477224 */ /* 0x100fe200018e0667 */
[----:B------:R-:W-:Y:S01]  /*aee0*/  SHF.R.U64 R18, R18, 0x3, RZ ;  /* 0x0000000312127819 */ /* 0x000fe200000012ff */
[--C-:B------:R-:W-:Y:S01]  /*aef0*/  IMAD.X R95, RZ, RZ, R103.reuse, P6 ;  /* 0x000000ffff5f7224 */ /* 0x100fe200030e0667 */
[----:B------:R-:W-:Y:S02]  /*af00*/  LOP3.LUT R38, R181, 0x380, RZ, 0xc0, !PT ;  /* 0x00000380b5267812 */ /* 0x000fe400078ec0ff */
[----:B------:R-:W-:Y:S01]  /*af10*/  LOP3.LUT R102, R11, R102, RZ, 0x3c, !PT ;  /* 0x000000660b667212 */ /* 0x000fe200078e3cff */
[----:B------:R-:W-:Y:S01]  /*af20*/  IMAD.X R11, RZ, RZ, R103, P2 ;  /* 0x000000ffff0b7224 */ /* 0x000fe200010e0667 */
        /* <DEDUP_REMOVED lines=9> */
[----:B------:R-:W-:Y:S02]  /*afc0*/  LOP3.LUT R18, R18, R173, RZ, 0x3c, !PT ;  /* 0x000000ad12127212 */ /* 0x000fe400078e3cff */
[----:B------:R-:W-:Y:S02]  /*afd0*/  SHF.R.U64 R38, R38, 0x3, RZ ;  /* 0x0000000326267819 */ /* 0x000fe400000012ff */
[----:B------:R-:W-:Y:S02]  /*afe0*/  LOP3.LUT R70, R189, 0x380, RZ, 0xc0, !PT ;  /* 0x00000380bd467812 */ /* 0x000fe400078ec0ff */
[----:B------:R-:W-:-:S02]  /*aff0*/  LOP3.LUT R20, R20, R175, RZ, 0x3c, !PT ;  /* 0x000000af14147212 */ /* 0x000fc400078e3cff */
[----:B------:R-:W-:Y:S02]  /*b000*/  SHF.R.U64 R46, R46, 0x3, RZ ;  /* 0x000000032e2e7819 */ /* 0x000fe400000012ff */
[----:B------:R-:W-:Y:S02]  /*b010*/  LOP3.LUT R94, R191, 0x380, RZ, 0xc0, !PT ;  /* 0x00000380bf5e7812 */ /* 0x000fe400078ec0ff */
[----:B------:R-:W-:Y:S01]  /*b020*/  MOV R102, R102 ;  /* 0x0000006600667202 */ /* 0x000fe20000000f00 */
[----:B------:R-:W-:Y:S01]  /*b030*/  BAR.SYNC.DEFER_BLOCKING 0x1, 0x100 ;  /* 0x0044000000007b1d */ /* 0x000fe20000010000 */
[----:B------:R-:W-:Y:S02]  /*b040*/  LOP3.LUT R22, R22, R177, RZ, 0x3c, !PT ;  /* 0x000000b116167212 */ /* 0x000fe400078e3cff */
[----:B------:R-:W-:Y:S02]  /*b050*/  SHF.R.U64 R54, R54, 0x3, RZ ;  /* 0x0000000336367819 */ /* 0x000fe400000012ff */
[----:B------:R-:W-:-:S02]  /*b060*/  MOV R15, R14 ;  /* 0x0000000e000f7202 */ /* 0x000fc40000000f00 */
[----:B------:R-:W-:Y:S02]  /*b070*/  IADD3.X R13, RZ, R103, RZ, P1, !PT ;  /* 0x00000067ff0d7210 */ /* 0x000fe40000ffe4ff */
[----:B------:R-:W-:Y:S02]  /*b080*/  LOP3.LUT R30, R30, R179, RZ, 0x3c, !PT ;  /* 0x000000b31e1e7212 */ /* 0x000fe400078e3cff */
[----:B------:R-:W-:Y:S02]  /*b090*/  SHF.R.U64 R62, R62, 0x3, RZ ;  /* 0x000000033e3e7819 */ /* 0x000fe400000012ff */
[----:B------:R-:W-:Y:S02]  /*b0a0*/  LOP3.LUT R98, R29, R6, RZ, 0x3c, !PT ;  /* 0x000000061d627212 */ /* 0x000fe400078e3cff */
[----:B------:R-:W-:Y:S02]  /*b0b0*/  MOV R16, R16 ;  /* 0x0000001000107202 */ /* 0x000fe40000000f00 */
[----:B------:R-:W-:-:S02]  /*b0c0*/  LOP3.LUT R38, R38, R181, RZ, 0x3c, !PT ;  /* 0x000000b526267212 */ /* 0x000fc400078e3cff */
[----:B------:R-:W-:Y:S02]  /*b0d0*/  SHF.R.U64 R70, R70, 0x3, RZ ;  /* 0x0000000346467819 */ /* 0x000fe400000012ff */
[----:B------:R-:W-:Y:S02]  /*b0e0*/  LOP3.LUT R103, R166, 0x380, RZ, 0xc0, !PT ;  /* 0x00000380a6677812 */ /* 0x000fe400078ec0ff */
[----:B------:R-:W-:Y:S01]  /*b0f0*/  MOV R18, R18 ;  /* 0x0000001200127202 */ /* 0x000fe20000000f00 */
[----:B------:R-:W-:Y:S01]  /*b100*/  STSM.16.M88.4 [R102], R24 ;  /* 0x0000001866007844 */ /* 0x000fe20000000200 */
[----:B------:R-:W-:Y:S02]  /*b110*/  MOV R6, R10 ;  /* 0x0000000a00067202 */ /* 0x000fe40000000f00 */
[----:B------:R-:W-:Y:S01]  /*b120*/  LOP3.LUT R46, R46, R183, RZ, 0x3c, !PT ;  /* 0x000000b72e2e7212 */ /* 0x000fe200078e3cff */
[----:B------:R-:W0:Y:S01]  /*b130*/  LDC.64 R10, c[0x0][0xcd8] ;  /* 0x00033600ff0a7b82 */ /* 0x000e220000000a00 */
[----:B------:R-:W-:Y:S01]  /*b140*/  SHF.R.U64 R94, R94, 0x3, RZ ;  /* 0x000000035e5e7819 */ /* 0x000fe200000012ff */
[----:B------:R-:W-:Y:S01]  /*b150*/  STSM.16.M88.4 [R15], R32 ;  /* 0x000000200f007844 */ /* 0x000fe20000000200 */
[----:B------:R-:W-:-:S02]  /*b160*/  MOV R20, R20 ;  /* 0x0000001400147202 */ /* 0x000fc40000000f00 */
[----:B------:R-:W-:Y:S01]  /*b170*/  F2FP.BF16.F32.PACK_AB R59, R154, R59 ;  /* 0x0000003b9a3b723e */ /* 0x000fe200000010ff */
[----:B------:R1:W-:Y:S01]  /*b180*/  STSM.16.M88.4 [R16], R40 ;  /* 0x0000002810007844 */ /* 0x0003e20000000200 */
[----:B------:R-:W-:Y:S02]  /*b190*/  F2FP.BF16.F32.PACK_AB R65, R153, R66 ;  /* 0x000000429941723e */ /* 0x000fe400000010ff */
[----:B------:R-:W-:Y:S01]  /*b1a0*/  F2FP.BF16.F32.PACK_AB R72, R73, R72 ;  /* 0x000000484948723e */ /* 0x000fe200000010ff */
[----:B------:R2:W-:Y:S01]  /*b1b0*/  STSM.16.M88.4 [R18], R48 ;  /* 0x0000003012007844 */ /* 0x0005e20000000200 */
[----:B------:R-:W-:Y:S02]  /*b1c0*/  LOP3.LUT R54, R54, R185, RZ, 0x3c, !PT ;  /* 0x000000b936367212 */ /* 0x000fe400078e3cff */
[----:B------:R-:W-:Y:S01]  /*b1d0*/  MOV R22, R22 ;  /* 0x0000001600167202 */ /* 0x000fe20000000f00 */
[----:B------:R2:W-:Y:S01]  /*b1e0*/  STSM.16.M88.4 [R20], R56 ;  /* 0x0000003814007844 */ /* 0x0005e20000000200 */
[----:B------:R-:W-:-:S02]  /*b1f0*/  F2FP.BF16.F32.PACK_AB R66, R69, R68 ;  /* 0x000000444542723e */ /* 0x000fc400000010ff */
[----:B------:R-:W-:Y:S02]  /*b200*/  F2FP.BF16.F32.PACK_AB R67, R152, R67 ;  /* 0x000000439843723e */ /* 0x000fe400000010ff */
[----:B------:R-:W-:Y:S01]  /*b210*/  F2FP.BF16.F32.PACK_AB R73, R9, R74 ;  /* 0x0000004a0949723e */ /* 0x000fe200000010ff */
[----:B------:R-:W-:Y:S01]  /*b220*/  IMAD.SHL.U32 R9, R207, 0x4, RZ ;  /* 0x00000004cf097824 */ /* 0x000fe200078e00ff */
[----:B------:R-:W-:Y:S01]  /*b230*/  F2FP.BF16.F32.PACK_AB R80, R81, R80 ;  /* 0x000000505150723e */ /* 0x000fe200000010ff */
[----:B------:R2:W-:Y:S01]  /*b240*/  STSM.16.M88.4 [R22], R64 ;  /* 0x0000004016007844 */ /* 0x0005e20000000200 */
[----:B------:R-:W-:Y:S02]  /*b250*/  LOP3.LUT R62, R62, R187, RZ, 0x3c, !PT ;  /* 0x000000bb3e3e7212 */ /* 0x000fe400078e3cff */
[----:B------:R-:W-:Y:S02]  /*b260*/  MOV R30, R30 ;  /* 0x0000001e001e7202 */ /* 0x000fe40000000f00 */
[----:B------:R-:W-:-:S02]  /*b270*/  F2FP.BF16.F32.PACK_AB R74, R77, R76 ;  /* 0x0000004c4d4a723e */ /* 0x000fc400000010ff */
[----:B------:R-:W-:Y:S02]  /*b280*/  F2FP.BF16.F32.PACK_AB R75, R79, R75 ;  /* 0x0000004b4f4b723e */ /* 0x000fe400000010ff */
[----:B------:R-:W-:Y:S02]  /*b290*/  F2FP.BF16.F32.PACK_AB R81, R8, R82 ;  /* 0x000000520851723e */ /* 0x000fe400000010ff */
[----:B------:R-:W-:Y:S01]  /*b2a0*/  LOP3.LUT R70, R70, R189, RZ, 0x3c, !PT ;  /* 0x000000bd46467212 */ /* 0x000fe200078e3cff */
[----:B------:R2:W-:Y:S01]  /*b2b0*/  STSM.16.M88.4 [R30], R72 ;  /* 0x000000481e007844 */ /* 0x0005e20000000200 */
[----:B------:R-:W-:Y:S02]  /*b2c0*/  SHF.R.U64 R103, R103, 0x3, RZ ;  /* 0x0000000367677819 */ /* 0x000fe400000012ff */
[----:B------:R-:W-:Y:S02]  /*b2d0*/  MOV R38, R38 ;  /* 0x0000002600267202 */ /* 0x000fe40000000f00 */
[----:B------:R-:W-:-:S02]  /*b2e0*/  F2FP.BF16.F32.PACK_AB R82, R85, R84 ;  /* 0x000000545552723e */ /* 0x000fc400000010ff */
[----:B------:R-:W-:Y:S02]  /*b2f0*/  F2FP.BF16.F32.PACK_AB R83, R83, R86 ;  /* 0x000000565353723e */ /* 0x000fe400000010ff */
[----:B------:R-:W-:Y:S02]  /*b300*/  LOP3.LUT R94, R94, R191, RZ, 0x3c, !PT ;  /* 0x000000bf5e5e7212 */ /* 0x000fe400078e3cff */
        /* <DEDUP_REMOVED lines=47> */
[----:B------:R-:W-:Y:S02]  /*b600*/  F2FP.BF16.F32.PACK_AB R147, R0, R150 ;  /* 0x000000960093723e */ /* 0x000fe400000010ff */
[----:B------:R-:W-:-:S02]  /*b610*/  ISETP.NE.U32.AND P2, PT, RZ, UR6, PT ;  /* 0x00000006ff007c0c */ /* 0x000fc4000bf45070 */
[----:B0-----:R-:W-:Y:S01]  /*b620*/  ISETP.NE.U32.AND P3, PT, R10, RZ, PT ;  /* 0x000000ff0a00720c */ /* 0x001fe20003f65070 */
[----:B------:R2:W-:Y:S01]  /*b630*/  STSM.16.M88.4 [R12], R144 ;  /* 0x000000900c007844 */ /* 0x0005e20000000200 */
[----:B------:R-:W-:Y:S01]  /*b640*/  BAR.SYNC.DEFER_BLOCKING 0x1, 0x100 ;  /* 0x0044000000007b1d */ /* 0x000fe20000010000 */
[----:B------:R-:W-:Y:S02]  /*b650*/  ISETP.NE.AND.EX P2, PT, RZ, UR7, PT, P2 ;  /* 0x00000007ff007c0c */ /* 0x000fe4000bf45320 */
[----:B-1----:R-:W-:Y:S02]  /*b660*/  SHF.L.U64.HI R16, R207, 0x2, R208 ;  /* 0x00000002cf107819 */ /* 0x002fe400000102d0 */
[----:B------:R-:W-:Y:S02]  /*b670*/  IADD3 R10, P0, R9, R10, RZ ;  /* 0x0000000a090a7210 */ /* 0x000fe40007f1e0ff */
[----:B------:R-:W-:-:S03]  /*b680*/  ISETP.NE.AND.EX P3, PT, R11, RZ, PT, P3 ;  /* 0x000000ff0b00720c */ /* 0x000fc60003f65330 */
[----:B------:R-:W-:-:S04]  /*b690*/  IMAD.X R11, R16, 0x1, R11, P0 ;  /* 0x00000001100b7824 */ /* 0x000fc800000e060b */
[----:B------:R-:W-:-:S04]  /*b6a0*/  @P2 IADD3 R8, P0, R9, UR6, RZ ;  /* 0x0000000609082c10 */ /* 0x000fc8000ff1e0ff */
[----:B------:R-:W-:Y:S02]  /*b6b0*/  @P2 IADD3.X R9, R16, UR7, RZ, P0, !PT ;  /* 0x0000000710092c10 */ /* 0x000fe400087fe4ff */
[----:B------:R-:W3:Y:S04]  /*b6c0*/  @P3 LDG.E R0, desc[UR8][R10.64] ;  /* 0x000000080a003981 */ /* 0x000ee8000c1e1900 */
[----:B------:R-:W4:Y:S01]  /*b6d0*/  @P2 LDG.E R8, desc[UR8][R8.64] ;  /* 0x0000000808082981 */ /* 0x000f22000c1e1900 */
[----:B------:R-:W-:Y:S01]  /*b6e0*/  IMAD R13, R202, 0x40, R200 ;  /* 0x00000040ca0d7824 */ /* 0x000fe200078e02c8 */
[----:B------:R-:W-:Y:S01]  /*b6f0*/  UMOV UR4, URZ ;  /* 0x0000003f00047c82 */ /* 0x000fe20008000000 */
[----:B------:R-:W-:Y:S02]  /*b700*/  ULDC UR10, c[0x0][0xb88] ;  /* 0x0002e200000a7ab9 */ /* 0x000fe40000000800 */
[----:B------:R-:W-:-:S03]  /*b710*/  IMAD.WIDE R4, R13, 0x2, R4 ;  /* 0x000000020d047825 */ /* 0x000fc600078e0204 */
[C---:B------:R-:W-:Y:S02]  /*b720*/  IADD3 R17, P0, R4.reuse, 0x1000, RZ ;  /* 0x0000100004117810 */ /* 0x040fe40007f1e0ff */
[----:B------:R-:W-:Y:S02]  /*b730*/  IADD3 R13, P1, R4, 0x2000, RZ ;  /* 0x00002000040d7810 */ /* 0x000fe40007f3e0ff */
[----:B------:R-:W-:Y:S02]  /*b740*/  LOP3.LUT R16, R17, 0x380, RZ, 0xc0, !PT ;  /* 0x0000038011107812 */ /* 0x000fe400078ec0ff */
[----:B---3--:R-:W-:Y:S02]  /*b750*/  @P3 R2UR UR4, R0 ;  /* 0x00000000000432ca */ /* 0x008fe400000e0000 */
[----:B----4-:R-:W-:Y:S01]  /*b760*/  @P2 R2UR UR10, R8 ;  /* 0x00000000080a22ca */ /* 0x010fe200000e0000 */
[----:B--2---:R-:W-:-:S14]  /*b770*/  @P2 BRA `(.L_x_11385) ;  /* 0x00000000001c2947 */ /* 0x004fdc0003800000 */
[----:B------:R-:W-:Y:S05]  /*b780*/  @!P3 BRA `(.L_x_11385) ;  /* 0x000000000018b947 */ /* 0x000fea0003800000 */
[----:B------:R-:W-:Y:S02]  /*b790*/  ULDC.64 UR6, c[0x0][0x208] ;  /* 0x0000820000067ab9 */ /* 0x000fe40000000a00 */
[----:B------:R-:W2:Y:S04]  /*b7a0*/  LDG.E R6, desc[UR6][R10.64] ;  /* 0x000000060a067981 */ /* 0x000ea8000c1e1900 */
[----:B------:R-:W3:Y:S01]  /*b7b0*/  LDG.E R0, desc[UR6][R10.64+0x4] ;  /* 0x000004060a007981 */ /* 0x000ee2000c1e1900 */
[----:B--2---:R-:W-:Y:S02]  /*b7c0*/  R2UR UR6, R6 ;  /* 0x00000000060672ca */ /* 0x004fe400000e0000 */
[----:B---3--:R-:W-:-:S13]  /*b7d0*/  R2UR UR10, R0 ;  /* 0x00000000000a72ca */ /* 0x008fda00000e0000 */
[----:B------:R-:W-:-:S12]  /*b7e0*/  UIADD3 UR10, -UR6, UR10, URZ ;  /* 0x0000000a060a7290 */ /* 0x000fd8000fffe13f */
.L_x_11385:
[----:B------:R-:W-:Y:S01]  /*b7f0*/  R2UR UR16, R209 ;  /* 0x00000000d11072ca */ /* 0x000fe200000e0000 */
[----:B------:R-:W-:Y:S01]  /*b800*/  ULDC.64 UR12, c[0x0][0xc70] ;  /* 0x00031c00000c7ab9 */ /* 0x000fe20000000a00 */
[----:B------:R-:W-:Y:S01]  /*b810*/  USHF.R.S32.HI UR9, URZ, 0x1f, UR4 ;  /* 0x0000001f3f097899 */ /* 0x000fe20008011404 */
[----:B------:R-:W-:Y:S01]  /*b820*/  R2UR UR15, R218 ;  /* 0x00000000da0f72ca */ /* 0x000fe200000e0000 */
[----:B------:R-:W-:Y:S01]  /*b830*/  UMOV UR8, UR4 ;  /* 0x0000000400087c82 */ /* 0x000fe20008000000 */
[----:B------:R-:W-:Y:S01]  /*b840*/  IADD3 R11, P2, R4, 0x3000, RZ ;  /* 0x00003000040b7810 */ /* 0x000fe20007f5e0ff */
[----:B------:R-:W-:Y:S01]  /*b850*/  ULDC.64 UR18, c[0x0][0x208] ;  /* 0x0000820000127ab9 */ /* 0x000fe20000000a00 */
[----:B------:R-:W-:Y:S02]  /*b860*/  SEL R73, R207, RZ, !P3 ;  /* 0x000000ffcf497207 */ /* 0x000fe40005800000 */
[----:B------:R-:W-:Y:S02]  /*b870*/  SEL R208, R208, RZ, !P3 ;  /* 0x000000ffd0d07207 */ /* 0x000fe40005800000 */
[----:B------:R-:W-:-:S02]  /*b880*/  LOP3.LUT R10, R11, 0x380, RZ, 0xc0, !PT ;  /* 0x000003800b0a7812 */ /* 0x000fc400078ec0ff */
[----:B------:R-:W-:Y:S01]  /*b890*/  USHF.R.S32.HI UR14, URZ, 0x1f, UR16 ;  /* 0x0000001f3f0e7899 */ /* 0x000fe20008011410 */
[----:B------:R-:W-:Y:S01]  /*b8a0*/  LOP3.LUT R12, R13, 0x380, RZ, 0xc0, !PT ;  /* 0x000003800d0c7812 */ /* 0x000fe200078ec0ff */
[----:B------:R-:W-:Y:S01]  /*b8b0*/  UIMAD.WIDE.U32 UR6, UR16, UR12, UR8 ;  /* 0x0000000c100672a5 */ /* 0x000fe2000f8e0008 */
[----:B------:R-:W-:Y:S01]  /*b8c0*/  IMAD.U32 R15, RZ, RZ, UR15 ;  /* 0x0000000fff0f7e24 */ /* 0x000fe2000f8e00ff */
[----:B------:R-:W-:Y:S01]  /*b8d0*/  UIMAD UR11, UR14, UR12, URZ ;  /* 0x0000000c0e0b72a4 */ /* 0x000fe2000f8e023f */
[----:B------:R-:W-:Y:S02]  /*b8e0*/  SHF.R.U64 R10, R10, 0x3, RZ ;  /* 0x000000030a0a7819 */ /* 0x000fe400000012ff */
[----:B------:R-:W-:Y:S01]  /*b8f0*/  IMAD R15, R15, 0x80, R206 ;  /* 0x000000800f0f7824 */ /* 0x000fe200078e02ce */
[----:B------:R-:W-:Y:S01]  /*b900*/  UIMAD UR8, UR16, UR13, UR11 ;  /* 0x0000000d100872a4 */ /* 0x000fe2000f8e020b */
[----:B------:R-:W-:Y:S01]  /*b910*/  IMAD.U32 R9, RZ, RZ, UR7 ;  /* 0x00000007ff097e24 */ /* 0x000fe2000f8e00ff */
[----:B------:R-:W-:Y:S01]  /*b920*/  LOP3.LUT R10, R10, R11, RZ, 0x3c, !PT ;  /* 0x0000000b0a0a7212 */ /* 0x000fe200078e3cff */
[----:B------:R-:W-:Y:S01]  /*b930*/  IMAD.U32 R8, RZ, RZ, UR6 ;  /* 0x00000006ff087e24 */ /* 0x000fe2000f8e00ff */
[----:B------:R-:W-:Y:S01]  /*b940*/  UIADD3 UR8, UR7, UR8, URZ ;  /* 0x0000000807087290 */ /* 0x000fe2000fffe03f */
[----:B------:R-:W-:Y:S01]  /*b950*/  SHF.R.S32.HI R11, RZ, 0x1f, R15 ;  /* 0x0000001fff0b7819 */ /* 0x000fe2000001140f */
[----:B------:R-:W-:Y:S01]  /*b960*/  ULDC.64 UR12, c[0x0][0xba0] ;  /* 0x0002e800000c7ab9 */ /* 0x000fe20000000a00 */
[----:B------:R-:W-:Y:S01]  /*b970*/  ULDC.64 UR6, c[0x0][0xc78] ;  /* 0x00031e0000067ab9 */ /* 0x000fe20000000a00 */
[----:B------:R-:W-:Y:S01]  /*b980*/  SHF.R.U64 R16, R16, 0x3, RZ ;  /* 0x0000000310107819 */ /* 0x000fe200000012ff */
[----:B------:R-:W-:Y:S01]  /*b990*/  IMAD R0, R208, UR6, RZ ;  /* 0x00000006d0007c24 */ /* 0x000fe2000f8e02ff */
[----:B------:R-:W-:Y:S01]  /*b9a0*/  SHF.R.U64 R12, R12, 0x3, RZ ;  /* 0x000000030c0c7819 */ /* 0x000fe200000012ff */
[----:B------:R-:W-:Y:S01]  /*b9b0*/  IMAD.U32 R9, RZ, RZ, UR8 ;  /* 0x00000008ff097e24 */ /* 0x000fe2000f8e00ff */
[----:B------:R-:W-:Y:S01]  /*b9c0*/  LOP3.LUT R16, R16, R17, RZ, 0x3c, !PT ;  /* 0x0000001110107212 */ /* 0x000fe200078e3cff */
[C---:B------:R-:W-:Y:S01]  /*b9d0*/  IMAD R6, R73.reuse, UR7, R0 ;  /* 0x0000000749067c24 */ /* 0x040fe2000f8e0200 */
[C---:B------:R-:W-:Y:S01]  /*b9e0*/  IADD3 R57, P6, R4.reuse, 0x4000, RZ ;  /* 0x0000400004397810 */ /* 0x040fe20007fde0ff */
[----:B------:R-:W-:Y:S01]  /*b9f0*/  IMAD.WIDE.U32 R8, R73, UR6, R8 ;  /* 0x0000000649087c25 */ /* 0x000fe2000f8e0008 */
[----:B------:R-:W-:Y:S01]  /*ba00*/  ULDC.64 UR6, c[0x0][0xc40] ;  /* 0x0003100000067ab9 */ /* 0x000fe20000000a00 */
[----:B------:R-:W-:-:S02]  /*ba10*/  IADD3 R41, P5, R4, 0x5000, RZ ;  /* 0x0000500004297810 */ /* 0x000fc40007fbe0ff */
[----:B------:R-:W-:Y:S01]  /*ba20*/  IMAD.X R17, RZ, RZ, R5, P0 ;  /* 0x000000ffff117224 */ /* 0x000fe200000e0605 */
[----:B------:R-:W-:Y:S02]  /*ba30*/  IADD3 R0, P3, R15, R8, RZ ;  /* 0x000000080f007210 */ /* 0x000fe40007f7e0ff */
[----:B------:R-:W-:Y:S02]  /*ba40*/  IADD3 R65, P0, R4, 0x8000, RZ ;  /* 0x0000800004417810 */ /* 0x000fe40007f1e0ff */
[----:B------:R-:W-:Y:S02]  /*ba50*/  IADD3.X R11, R11, R9, R6, P3, !PT ;  /* 0x000000090b0b7210 */ /* 0x000fe40001ffe406 */
[----:B------:R-:W-:Y:S02]  /*ba60*/  LEA R26, P3, R0, UR6, 0x2 ;  /* 0x00000006001a7c11 */ /* 0x000fe4000f8610ff */
[----:B------:R-:W-:Y:S02]  /*ba70*/  IADD3 R29, P4, R4, 0x6000, RZ ;  /* 0x00006000041d7810 */ /* 0x000fe40007f9e0ff */
[----:B------:R-:W-:Y:S01]  /*ba80*/  LEA.HI.X R27, R0, UR7, R11, 0x2, P3 ;  /* 0x00000007001b7c11 */ /* 0x000fe200098f140b */
[--C-:B------:R-:W-:Y:S01]  /*ba90*/  IMAD.X R11, RZ, RZ, R5.reuse, P2 ;  /* 0x000000ffff0b7224 */ /* 0x100fe200010e0605 */
[----:B------:R-:W-:Y:S01]  /*baa0*/  IADD3 R21, P3, R4, 0x7000, RZ ;  /* 0x0000700004157810 */ /* 0x000fe20007f7e0ff */
[----:B------:R-:W-:Y:S01]  /*bab0*/  VIADD R0, R15, 0x8 ;  /* 0x000000080f007836 */ /* 0x000fe20000000000 */
[----:B------:R-:W-:Y:S01]  /*bac0*/  LOP3.LUT R12, R12, R13, RZ, 0x3c, !PT ;  /* 0x0000000d0c0c7212 */ /* 0x000fe200078e3cff */
[----:B------:R-:W-:Y:S01]  /*bad0*/  IMAD.X R13, RZ, RZ, R5, P1 ;  /* 0x000000ffff0d7224 */ /* 0x000fe200008e0605 */
        /* <DEDUP_REMOVED lines=27> */
[----:B------:R-:W-:-:S02]  /*bc90*/  IADD3.X R57, RZ, R5, RZ, P6, !PT ;  /* 0x00000005ff397210 */ /* 0x000fc400037fe4ff */
[----:B------:R-:W-:Y:S02]  /*bca0*/  LOP3.LUT P0, RZ, R220, 0x3, RZ, 0xc0, !PT ;  /* 0x00000003dcff7812 */ /* 0x000fe4000780c0ff */
[C---:B------:R-:W-:Y:S02]  /*bcb0*/  IADD3 R25, P6, R4.reuse, 0xb000, RZ ;  /* 0x0000b00004197810 */ /* 0x040fe40007fde0ff */
[C---:B------:R-:W-:Y:S02]  /*bcc0*/  IADD3 R69, P5, R4.reuse, 0xc000, RZ ;  /* 0x0000c00004457810 */ /* 0x040fe40007fbe0ff */
[C---:B------:R-:W-:Y:S02]  /*bcd0*/  IADD3 R61, P4, R4.reuse, 0xd000, RZ ;  /* 0x0000d000043d7810 */ /* 0x040fe40007f9e0ff */
[----:B------:R-:W-:Y:S02]  /*bce0*/  IADD3 R49, P3, R4, 0xe000, RZ ;  /* 0x0000e00004317810 */ /* 0x000fe40007f7e0ff */
[----:B------:R-:W-:Y:S01]  /*bcf0*/  LOP3.LUT R52, R52, R53, RZ, 0x3c, !PT ;  /* 0x0000003534347212 */ /* 0x000fe200078e3cff */
[----:B------:R-:W-:Y:S01]  /*bd00*/  IMAD.X R53, RZ, RZ, R5, P1 ;  /* 0x000000ffff357224 */ /* 0x000fe200008e0605 */
[----:B------:R-:W-:-:S02]  /*bd10*/  IADD3 R9, P2, R4, 0xf000, RZ ;  /* 0x0000f00004097810 */ /* 0x000fc40007f5e0ff */
[----:B------:R-:W-:Y:S02]  /*bd20*/  ISETP.GE.OR P1, PT, R15, UR10, P0 ;  /* 0x0000000a0f007c0c */ /* 0x000fe40008726670 */
[----:B------:R-:W-:Y:S02]  /*bd30*/  LOP3.LUT R24, R25, 0x380, RZ, 0xc0, !PT ;  /* 0x0000038019187812 */ /* 0x000fe400078ec0ff */
[----:B------:R-:W-:Y:S02]  /*bd40*/  LOP3.LUT R68, R69, 0x380, RZ, 0xc0, !PT ;  /* 0x0000038045447812 */ /* 0x000fe400078ec0ff */
[----:B------:R-:W-:Y:S02]  /*bd50*/  LOP3.LUT R60, R61, 0x380, RZ, 0xc0, !PT ;  /* 0x000003803d3c7812 */ /* 0x000fe400078ec0ff */
[----:B------:R-:W-:Y:S02]  /*bd60*/  LOP3.LUT R48, R49, 0x380, RZ, 0xc0, !PT ;  /* 0x0000038031307812 */ /* 0x000fe400078ec0ff */
[----:B------:R-:W-:-:S02]  /*bd70*/  ISETP.GE.OR P0, PT, R0, UR10, P0 ;  /* 0x0000000a00007c0c */ /* 0x000fc40008706670 */
        /* <DEDUP_REMOVED lines=19> */
[----:B------:R-:W-:Y:S01]  /*beb0*/  IADD3.X R33, RZ, R5, RZ, P2, !PT ;  /* 0x00000005ff217210 */ /* 0x000fe200017fe4ff */
[----:B------:R-:W5:Y:S01]  /*bec0*/  LD.E.128 R56, desc[UR18][R56.64] ;  /* 0x0000001238387980 */ /* 0x000f62000c101d00 */
[----:B------:R-:W-:-:S02]  /*bed0*/  LOP3.LUT R32, R0, R9, RZ, 0x3c, !PT ;  /* 0x0000000900207212 */ /* 0x000fc400078e3cff */
[----:B------:R-:W-:Y:S01]  /*bee0*/  LOP3.LUT R4, R15, R4, RZ, 0x3c, !PT ;  /* 0x000000040f047212 */ /* 0x000fe200078e3cff */
[----:B------:R-:W5:Y:S01]  /*bef0*/  LD.E.128 R8, desc[UR18][R10.64] ;  /* 0x000000120a087980 */ /* 0x000f62000c101d00 */
[----:B------:R-:W-:-:S03]  /*bf00*/  UIMAD UR6, UR9, UR12, URZ ;  /* 0x0000000c090672a4 */ /* 0x000fc6000f8e023f */
[----:B------:R1:W5:Y:S01]  /*bf10*/  LD.E.128 R44, desc[UR18][R4.64] ;  /* 0x00000012042c7980 */ /* 0x000362000c101d00 */
[----:B------:R-:W-:-:S03]  /*bf20*/  SHF.R.S32.HI R201, RZ, 0x1f, R200 ;  /* 0x0000001fffc97819 */ /* 0x000fc600000114c8 */
        /* <DEDUP_REMOVED lines=12> */
[----:B------:R-:W-:Y:S01]  /*bff0*/  IMAD.U32 R3, RZ, RZ, UR12 ;  /* 0x0000000cff037e24 */ /* 0x000fe2000f8e00ff */
[----:B------:R-:W-:Y:S01]  /*c000*/  UIMAD UR10, UR15, -0x80, UR10 ;  /* 0xffffff800f0a78a4 */ /* 0x000fe2000f8e020a */
        /* <DEDUP_REMOVED lines=8> */
[----:B------:R-:W-:Y:S02]  /*c090*/  ULDC.64 UR8, c[0x0][0xbe0] ;  /* 0x0002f80000087ab9 */ /* 0x000fe40000000a00 */
[----:B------:R-:W-:Y:S02]  /*c0a0*/  UIMAD UR4, UR14, UR8, URZ ;  /* 0x000000080e0472a4 */ /* 0x000fe4000f8e023f */
[----:B-1----:R-:W-:Y:S01]  /*c0b0*/  IMAD.U32 R5, RZ, RZ, UR8 ;  /* 0x00000008ff057e24 */ /* 0x002fe2000f8e00ff */
[C---:B------:R-:W-:Y:S01]  /*c0c0*/  ISETP.GE.AND P3, PT, R202.reuse, UR10, PT ;  /* 0x0000000aca007c0c */ /* 0x040fe2000bf66270 */
[----:B------:R-:W-:Y:S01]  /*c0d0*/  VIADD R3, R3, UR6 ;  /* 0x0000000603037c36 */ /* 0x000fe20008000000 */
[----:B------:R-:W-:Y:S01]  /*c0e0*/  UIMAD UR4, UR16, UR9, UR4 ;  /* 0x00000009100472a4 */ /* 0x000fe2000f8e0204 */
[----:B------:R-:W-:Y:S01]  /*c0f0*/  VIADD R0, R202, 0x20 ;  /* 0x00000020ca007836 */ /* 0x000fe20000000000 */
[----:B------:R-:W-:Y:S01]  /*c100*/  ULDC.64 UR6, c[0x0][0xbe8] ;  /* 0x0002fa0000067ab9 */ /* 0x000fe20000000a00 */
[----:B------:R-:W-:-:S04]  /*c110*/  IMAD.WIDE.U32 R2, R5, UR16, R2 ;  /* 0x0000001005027c25 */ /* 0x000fc8000f8e0002 */
[----:B------:R-:W-:Y:S01]  /*c120*/  VIADD R151, R151, 0x32420 ;  /* 0x0003242097977836 */ /* 0x000fe20000000000 */
[----:B------:R-:W-:Y:S01]  /*c130*/  ISETP.GE.AND P0, PT, R0, UR10, PT ;  /* 0x0000000a00007c0c */ /* 0x000fe2000bf06270 */
[----:B------:R-:W-:Y:S02]  /*c140*/  VIADD R5, R202, 0x60 ;  /* 0x00000060ca057836 */ /* 0x000fe40000000000 */
[----:B------:R-:W-:Y:S01]  /*c150*/  IMAD R0, R208, UR6, RZ ;  /* 0x00000006d0007c24 */ /* 0x000fe2000f8e02ff */
[----:B------:R-:W-:Y:S01]  /*c160*/  PRMT R151, RZ, 0x654, R151 ;  /* 0x00000654ff977816 */ /* 0x000fe20000000097 */
[----:B------:R-:W-:Y:S01]  /*c170*/  VIADD R3, R3, UR4 ;  /* 0x0000000403037c36 */ /* 0x000fe20008000000 */
[----:B------:R-:W-:Y:S01]  /*c180*/  ISETP.GE.AND P2, PT, R5, UR10, PT ;  /* 0x0000000a05007c0c */ /* 0x000fe2000bf46270 */
[----:B------:R-:W-:Y:S01]  /*c190*/  VIADD R4, R202, 0x40 ;  /* 0x00000040ca047836 */ /* 0x000fe20000000000 */
[----:B------:R-:W-:Y:S01]  /*c1a0*/  SHF.R.S32.HI R203, RZ, 0x1f, R202 ;  /* 0x0000001fffcb7819 */ /* 0x000fe200000114ca */
[C---:B------:R-:W-:Y:S01]  /*c1b0*/  IMAD R75, R73.reuse, UR7, R0 ;  /* 0x00000007494b7c24 */ /* 0x040fe2000f8e0200 */
[----:B0-----:R0:W-:Y:S01]  /*c1c0*/  SYNCS.ARRIVE.TRANS64.RED.A1T0 RZ, [R151+URZ], RZ ;  /* 0x000000ff97ff79a7 */ /* 0x0011e2000810043f */
[----:B------:R-:W-:Y:S01]  /*c1d0*/  IMAD.U32 R5, RZ, RZ, UR15 ;  /* 0x0000000fff057e24 */ /* 0x000fe2000f8e00ff */
[----:B------:R-:W-:Y:S01]  /*c1e0*/  BSSY B1, `(.L_x_11386) ;  /* 0x000001d000017945 */ /* 0x000fe20003800000 */
[----:B------:R-:W-:Y:S01]  /*c1f0*/  IMAD.WIDE.U32 R72, R73, UR6, R2 ;  /* 0x0000000649487c25 */ /* 0x000fe2000f8e0002 */
[----:B------:R-:W-:-:S03]  /*c200*/  ISETP.GE.AND P1, PT, R4, UR10, PT ;  /* 0x0000000a04007c0c */ /* 0x000fc6000bf26270 */
[----:B------:R-:W-:-:S04]  /*c210*/  IMAD.WIDE R4, R5, 0x80, R202 ;  /* 0x0000008005047825 */ /* 0x000fc800078e02ca */
[----:B------:R-:W-:Y:S01]  /*c220*/  IMAD.IADD R77, R73, 0x1, R75 ;  /* 0x00000001494d7824 */ /* 0x000fe200078e024b */
[----:B0-----:R-:W-:Y:S06]  /*c230*/  @P3 BRA `(.L_x_11387) ;  /* 0x00000000005c3947 */ /* 0x001fec0003800000 */
[----:B------:R-:W-:Y:S01]  /*c240*/  ULDC.64 UR6, c[0x0][0xbd8] ;  /* 0x0002f60000067ab9 */ /* 0x000fe20000000a00 */
[----:B------:R-:W-:Y:S01]  /*c250*/  MOV R2, R72 ;  /* 0x0000004800027202 */ /* 0x000fe20000000f00 */
[----:B------:R-:W-:Y:S01]  /*c260*/  IMAD R75, R5, UR6, RZ ;  /* 0x00000006054b7c24 */ /* 0x000fe2000f8e02ff */
[----:B------:R-:W-:Y:S01]  /*c270*/  ULDC UR4, c[0x0][0xb8c] ;  /* 0x0002e30000047ab9 */ /* 0x000fe20000000800 */
[----:B------:R-:W-:Y:S01]  /*c280*/  IMAD.MOV.U32 R3, RZ, RZ, R77 ;  /* 0x000000ffff037224 */ /* 0x000fe200078e004d */
[C---:B------:R-:W-:Y:S01]  /*c290*/  ISETP.GE.AND P4, PT, R200.reuse, UR4, PT ;  /* 0x00000004c8007c0c */ /* 0x040fe2000bf86270 */
[----:B------:R-:W-:Y:S01]  /*c2a0*/  VIADD R0, R200, 0x40 ;  /* 0x00000040c8007836 */ /* 0x000fe20000000000 */
[----:B------:R-:W-:Y:S01]  /*c2b0*/  ULDC.64 UR8, c[0x0][0x208] ;  /* 0x0000820000087ab9 */ /* 0x000fe20000000a00 */
        /* <DEDUP_REMOVED lines=15> */
.L_x_11387:
[----:B------:R-:W-:Y:S05]  /*c3b0*/  BSYNC B1 ;  /* 0x0000000000017941 */ /* 0x000fea0003800000 */
.L_x_11386:
        /* <DEDUP_REMOVED lines=13> */
[----:B------:R-:W-:Y:S01]  /*c490*/  IMAD R0, R0, UR6, RZ ;  /* 0x0000000600007c24 */ /* 0x000fe2000f8e02ff */
[----:B------:R-:W-:Y:S01]  /*c4a0*/  ULDC.64 UR8, c[0x0][0x208] ;  /* 0x0000820000087ab9 */ /* 0x000fe20000000a00 */
[----:B------:R-:W-:-:S02]  /*c4b0*/  VIADD R6, R200, 0xc0 ;  /* 0x000000c0c8067836 */ /* 0x000fc40000000000 */
        /* <DEDUP_REMOVED lines=11> */
.L_x_11389:
[----:B------:R-:W-:Y:S05]  /*c570*/  BSYNC B1 ;  /* 0x0000000000017941 */ /* 0x000fea0003800000 */
.L_x_11388:
[----:B------:R-:W-:Y:S04]  /*c580*/  BSSY B1, `(.L_x_11390) ;  /* 0x000001b000017945 */ /* 0x000fe80003800000 */
[----:B------:R-:W-:Y:S05]  /*c590*/  @P1 BRA `(.L_x_11391) ;  /* 0x0000000000641947 */ /* 0x000fea0003800000 */
[----:B-1---5:R-:W-:Y:S01]  /*c5a0*/  IADD3 R17, P0, R4, 0x40, RZ ;  /* 0x0000004004117810 */ /* 0x022fe20007f1e0ff */
        /* <DEDUP_REMOVED lines=24> */
.L_x_11391:
[----:B------:R-:W-:Y:S05]  /*c730*/  BSYNC B1 ;  /* 0x0000000000017941 */ /* 0x000fea0003800000 */
.L_x_11390:
[----:B------:R-:W-:Y:S05]  /*c740*/  @P2 BRA `(.L_x_11392) ;  /* 0x0000000c00942947 */ /* 0x000fea0003800000 */
[----:B--2--5:R-:W-:Y:S01]  /*c750*/  IADD3 R13, P0, R4, 0x60, RZ ;  /* 0x00000060040d7810 */ /* 0x024fe20007f1e0ff */
[----:B------:R-:W-:Y:S01]  /*c760*/  VIADD R0, R200, 0x40 ;  /* 0x00000040c8007836 */ /* 0x000fe20000000000 */
[----:B------:R-:W-:Y:S01]  /*c770*/  ULDC.64 UR6, c[0x0][0xbd8] ;  /* 0x0002f60000067ab9 */ /* 0x000fe20000000a00 */
[----:B------:R-:W-:Y:S01]  /*c780*/  IMAD.MOV.U32 R2, RZ, RZ, R72 ;  /* 0x000000ffff027224 */ /* 0x000fe200078e0048 */
[----:B------:R-:W-:Y:S01]  /*c790*/  ULDC UR4, c[0x0][0xb8c] ;  /* 0x0002e30000047ab9 */ /* 0x000fe20000000800 */
[----:B------:R-:W-:Y:S01]  /*c7a0*/  IMAD.X R4, RZ, RZ, R5, P0 ;  /* 0x000000ffff047224 */ /* 0x000fe200000e0605 */
        /* <DEDUP_REMOVED lines=19> */
[----:B------:R-:W-:Y:S02]  /*c8e0*/  ULDC.64 UR6, c[0x0][0x208] ;  /* 0x0000820000067ab9 */ /* 0x000fe40000000a00 */
[----:B------:R3:W-:Y:S01]  /*c8f0*/  STG.E.128 desc[UR6][R4.64+0x180], R32 ;  /* 0x0001802004007986 */ /* 0x0007e2000c101d06 */
[----:B------:R-:W-:Y:S05]  /*c900*/  BRA `(.L_x_11392) ;  /* 0x0000000c00247947 */ /* 0x000fea0003800000 */
.L_x_11384:
[----:B------:R-:W1:Y:S01]  /*c910*/  LDC.64 R4, c[0x0][0xcd8] ;  /* 0x00033600ff047b82 */ /* 0x000e620000000a00 */
[----:B------:R-:W-:Y:S01]  /*c920*/  ULDC.64 UR6, c[0x0][0xce0] ;  /* 0x0003380000067ab9 */ /* 0x000fe20000000a00 */
[C---:B------:R-:W-:Y:S01]  /*c930*/  IMAD.SHL.U32 R3, R207.reuse, 0x4, RZ ;  /* 0x00000004cf037824 */ /* 0x040fe200078e00ff */
[----:B------:R-:W-:Y:S01]  /*c940*/  ISETP.NE.U32.AND P0, PT, RZ, UR6, PT ;  /* 0x00000006ff007c0c */ /* 0x000fe2000bf05070 */
[----:B------:R-:W-:Y:S01]  /*c950*/  ULDC.64 UR8, c[0x0][0x208] ;  /* 0x0000820000087ab9 */ /* 0x000fe20000000a00 */
[----:B------:R-:W-:Y:S02]  /*c960*/  SHF.L.U64.HI R0, R207, 0x2, R208 ;  /* 0x00000002cf007819 */ /* 0x000fe400000102d0 */
[----:B------:R-:W-:-:S13]  /*c970*/  ISETP.NE.AND.EX P1, PT, RZ, UR7, PT, P0 ;  /* 0x00000007ff007c0c */ /* 0x000fda000bf25300 */
[C---:B------:R-:W-:Y:S02]  /*c980*/  @P1 IADD3 R2, P3, R3.reuse, UR6, RZ ;  /* 0x0000000603021c10 */ /* 0x040fe4000ff7e0ff */
[----:B-1----:R-:W-:Y:S02]  /*c990*/  ISETP.NE.U32.AND P0, PT, R4, RZ, PT ;  /* 0x000000ff0400720c */ /* 0x002fe40003f05070 */
[----:B------:R-:W-:Y:S02]  /*c9a0*/  IADD3 R4, P2, R3, R4, RZ ;  /* 0x0000000403047210 */ /* 0x000fe40007f5e0ff */
[C---:B------:R-:W-:Y:S02]  /*c9b0*/  @P1 IADD3.X R3, R0.reuse, UR7, RZ, P3, !PT ;  /* 0x0000000700031c10 */ /* 0x040fe40009ffe4ff */
[----:B------:R-:W-:Y:S01]  /*c9c0*/  ISETP.NE.AND.EX P0, PT, R5, RZ, PT, P0 ;  /* 0x000000ff0500720c */ /* 0x000fe20003f05300 */
[----:B------:R-:W-:Y:S02]  /*c9d0*/  IMAD.MOV.U32 R9, RZ, RZ, RZ ;  /* 0x000000ffff097224 */ /* 0x000fe400078e00ff */
[----:B------:R-:W2:Y:S01]  /*c9e0*/  @P1 LDG.E R2, desc[UR8][R2.64] ;  /* 0x0000000802021981 */ /* 0x000ea2000c1e1900 */
[----:B------:R-:W-:Y:S01]  /*c9f0*/  IMAD.X R5, R0, 0x1, R5, P2 ;  /* 0x0000000100057824 */ /* 0x000fe200010e0605 */
[----:B------:R-:W-:Y:S01]  /*ca00*/  ULDC UR4, c[0x0][0xb88] ;  /* 0x0002e20000047ab9 */ /* 0x000fe20000000800 */
[----:B------:R-:W-:-:S07]  /*ca10*/  ISETP.GT.AND P2, PT, R233, 0x7f, PT ;  /* 0x0000007fe900780c */ /* 0x000fce0003f44270 */
[----:B------:R1:W5:Y:S01]  /*ca20*/  @P0 LDG.E R9, desc[UR8][R4.64] ;  /* 0x0000000804090981 */ /* 0x000362000c1e1900 */
[----:B--2---:R-:W-:Y:S01]  /*ca30*/  @P1 R2UR UR4, R2 ;  /* 0x00000000020412ca */ /* 0x004fe200000e0000 */
[----:B-1----:R-:W-:-:S14]  /*ca40*/  @P1 BRA `(.L_x_11393) ;  /* 0x00000000001c1947 */ /* 0x002fdc0003800000 */
[----:B------:R-:W-:Y:S05]  /*ca50*/  @!P0 BRA `(.L_x_11393) ;  /* 0x0000000000188947 */ /* 0x000fea0003800000 */
[----:B------:R-:W-:Y:S02]  /*ca60*/  ULDC.64 UR6, c[0x0][0x208] ;  /* 0x0000820000067ab9 */ /* 0x000fe40000000a00 */
[----:B------:R-:W2:Y:S04]  /*ca70*/  LDG.E R2, desc[UR6][R4.64] ;  /* 0x0000000604027981 */ /* 0x000ea8000c1e1900 */
[----:B------:R-:W3:Y:S01]  /*ca80*/  LDG.E R0, desc[UR6][R4.64+0x4] ;  /* 0x0000040604007981 */ /* 0x000ee2000c1e1900 */
[----:B--2---:R-:W-:Y:S02]  /*ca90*/  R2UR UR6, R2 ;  /* 0x00000000020672ca */ /* 0x004fe400000e0000 */
[----:B---3--:R-:W-:-:S13]  /*caa0*/  R2UR UR4, R0 ;  /* 0x00000000000472ca */ /* 0x008fda00000e0000 */
[----:B------:R-:W-:-:S12]  /*cab0*/  UIADD3 UR4, -UR6, UR4, URZ ;  /* 0x0000000406047290 */ /* 0x000fd8000fffe13f */
.L_x_11393:
[----:B------:R-:W-:Y:S01]  /*cac0*/  R2UR UR6, R209 ;  /* 0x00000000d10672ca */ /* 0x000fe200000e0000 */
[----:B------:R-:W-:Y:S01]  /*cad0*/  BSSY B1, `(.L_x_11394) ;  /* 0x0000022000017945 */ /* 0x000fe20003800000 */
[----:B------:R-:W-:Y:S02]  /*cae0*/  SHF.R.S32.HI R201, RZ, 0x1f, R200 ;  /* 0x0000001fffc97819 */ /* 0x000fe400000114c8 */
[----:B------:R-:W-:Y:S02]  /*caf0*/  SEL R207, R207, RZ, !P0 ;  /* 0x000000ffcfcf7207 */ /* 0x000fe40004000000 */
[----:B------:R-:W-:Y:S02]  /*cb00*/  SEL R208, R208, RZ, !P0 ;  /* 0x000000ffd0d07207 */ /* 0x000fe40004000000 */
[----:B-----5:R-:W-:-:S05]  /*cb10*/  SHF.R.S32.HI R6, RZ, 0x1f, R9 ;  /* 0x0000001fff067819 */ /* 0x020fca0000011409 */
[----:B------:R-:W-:Y:S01]  /*cb20*/  USHF.R.S32.HI UR7, URZ, 0x1f, UR6 ;  /* 0x0000001f3f077899 */ /* 0x000fe20008011406 */
[----:B------:R-:W-:Y:S11]  /*cb30*/  @P2 BRA `(.L_x_11395) ;  /* 0x00000000006c2947 */ /* 0x000ff60003800000 */
[----:B------:R-:W1:Y:S01]  /*cb40*/  S2R R2, SR_TID.X ;  /* 0x0000000000027919 */ /* 0x000e620000002100 */
[----:B------:R-:W-:-:S13]  /*cb50*/  R2UR UR6, R218 ;  /* 0x00000000da0672ca */ /* 0x000fda00000e0000 */
[----:B------:R-:W-:-:S04]  /*cb60*/  IMAD.U32 R0, RZ, RZ, UR6 ;  /* 0x00000006ff007e24 */ /* 0x000fc8000f8e00ff */
[----:B-1----:R-:W-:-:S04]  /*cb70*/  IMAD R0, R0, 0x80, R2 ;  /* 0x0000008000007824 */ /* 0x002fc800078e0202 */
[----:B------:R-:W-:-:S05]  /*cb80*/  VIADD R0, R0, 0xffffff80 ;  /* 0xffffff8000007836 */ /* 0x000fca0000000000 */
[----:B------:R-:W-:-:S13]  /*cb90*/  ISETP.GE.AND P0, PT, R0, UR4, PT ;  /* 0x0000000400007c0c */ /* 0x000fda000bf06270 */
[----:B------:R-:W-:Y:S05]  /*cba0*/  @P0 BRA `(.L_x_11395) ;  /* 0x0000000000500947 */ /* 0x000fea0003800000 */
[----:B------:R-:W-:Y:S01]  /*cbb0*/  R2UR UR10, R209 ;  /* 0x00000000d10a72ca */ /* 0x000fe200000e0000 */
[----:B------:R-:W-:Y:S01]  /*cbc0*/  ULDC.64 UR8, c[0x0][0xc70] ;  /* 0x00031c0000087ab9 */ /* 0x000fe20000000a00 */
[C---:B------:R-:W-:Y:S01]  /*cbd0*/  IADD3 R2, P0, R0.reuse, R9, RZ ;  /* 0x0000000900027210 */ /* 0x040fe20007f1e0ff */
[----:B------:R-:W-:Y:S02]  /*cbe0*/  UIMAD UR6, UR7, UR8, URZ ;  /* 0x00000008070672a4 */ /* 0x000fe4000f8e023f */
[----:B------:R-:W-:Y:S01]  /*cbf0*/  IMAD.U32 R5, RZ, RZ, UR8 ;  /* 0x00000008ff057e24 */ /* 0x000fe2000f8e00ff */
[----:B------:R-:W-:-:S07]  /*cc00*/  LEA.HI.X.SX32 R3, R0, R6, 0x1, P0 ;  /* 0x0000000600037211 */ /* 0x000fce00000f0eff */
[----:B------:R-:W-:Y:S02]  /*cc10*/  UIMAD UR6, UR10, UR9, UR6 ;  /* 0x000000090a0672a4 */ /* 0x000fe4000f8e0206 */
[----:B------:R-:W-:Y:S01]  /*cc20*/  IMAD.WIDE.U32 R2, R5, UR10, R2 ;  /* 0x0000000a05027c25 */ /* 0x000fe2000f8e0002 */
[----:B------:R-:W-:Y:S01]  /*cc30*/  ULDC.64 UR8, c[0x0][0xc78] ;  /* 0x00031e0000087ab9 */ /* 0x000fe20000000a00 */
[----:B------:R-:W-:Y:S02]  /*cc40*/  ULDC.64 UR10, c[0x0][0x208] ;  /* 0x00008200000a7ab9 */ /* 0x000fe40000000a00 */
[----:B------:R-:W-:Y:S02]  /*cc50*/  IMAD R0, R208, UR8, RZ ;  /* 0x00000008d0007c24 */ /* 0x000fe4000f8e02ff */
[----:B------:R-:W-:Y:S02]  /*cc60*/  VIADD R3, R3, UR6 ;  /* 0x0000000603037c36 */ /* 0x000fe40008000000 */
[----:B------:R-:W-:-:S02]  /*cc70*/  IMAD R5, R207, UR9, R0 ;  /* 0x00000009cf057c24 */ /* 0x000fc4000f8e0200 */
[----:B------:R-:W-:Y:S01]  /*cc80*/  IMAD.WIDE.U32 R2, R207, UR8, R2 ;  /* 0x00000008cf027c25 */ /* 0x000fe2000f8e0002 */
[----:B------:R-:W-:-:S03]  /*cc90*/  ULDC.64 UR8, c[0x0][0xc40] ;  /* 0x0003100000087ab9 */ /* 0x000fc60000000a00 */
[----:B------:R-:W-:Y:S01]  /*cca0*/  IMAD.IADD R3, R3, 0x1, R5 ;  /* 0x0000000103037824 */ /* 0x000fe200078e0205 */
[----:B------:R-:W-:-:S04]  /*ccb0*/  LEA R4, P0, R2, UR8, 0x2 ;  /* 0x0000000802047c11 */ /* 0x000fc8000f8010ff */
[----:B------:R-:W-:Y:S01]  /*ccc0*/  LEA.HI.X R5, R2, UR9, R3, 0x2, P0 ;  /* 0x0000000902057c11 */ /* 0x000fe200080f1403 */
[----:B------:R-:W-:-:S05]  /*ccd0*/  IMAD.MOV.U32 R3, RZ, RZ, -0x800000 ;  /* 0xff800000ff037424 */ /* 0x000fca00078e00ff */
[----:B------:R1:W-:Y:S03]  /*cce0*/  STG.E desc[UR10][R4.64], R3 ;  /* 0x0000000304007986 */ /* 0x0003e6000c10190a */
.L_x_11395:
[----:B------:R-:W-:Y:S05]  /*ccf0*/  BSYNC B1 ;  /* 0x0000000000017941 */ /* 0x000fea0003800000 */
.L_x_11394:
[----:B------:R-:W-:Y:S01]  /*cd00*/  R2UR UR10, R218 ;  /* 0x00000000da0a72ca */ /* 0x000fe200000e0000 */
[----:B------:R-:W-:Y:S01]  /*cd10*/  ULDC.64 UR8, c[0x0][0xba0] ;  /* 0x0002e80000087ab9 */ /* 0x000fe20000000a00 */
[----:B------:R-:W-:Y:S01]  /*cd20*/  R2UR UR11, R209 ;  /* 0x00000000d10b72ca */ /* 0x000fe200000e0000 */
[----:B------:R-:W-:Y:S01]  /*cd30*/  IMAD R0, R6, UR8, RZ ;  /* 0x0000000806007c24 */ /* 0x000fe2000f8e02ff */
[----:B------:R-:W-:Y:S01]  /*cd40*/  BSSY B1, `(.L_x_11396) ;  /* 0x0000032000017945 */ /* 0x000fe20003800000 */
[----:B-1----:R-:W-:-:S04]  /*cd50*/  IMAD.WIDE.U32 R2, R9, UR8, R200 ;  /* 0x0000000809027c25 */ /* 0x002fc8000f8e00c8 */
[----:B------:R-:W-:Y:S01]  /*cd60*/  IMAD R9, R9, UR9, R0 ;  /* 0x0000000909097c24 */ /* 0x000fe2000f8e0200 */
[----:B------:R-:W-:Y:S01]  /*cd70*/  ULDC.64 UR8, c[0x0][0xbe0] ;  /* 0x0002f80000087ab9 */ /* 0x000fe20000000a00 */
[C---:B------:R-:W-:Y:S01]  /*cd80*/  VIADD R0, R202.reuse, 0x20 ;  /* 0x00000020ca007836 */ /* 0x040fe20000000000 */
[----:B------:R-:W-:Y:S02]  /*cd90*/  UIMAD UR6, UR7, UR8, URZ ;  /* 0x00000008070672a4 */ /* 0x000fe4000f8e023f */
[----:B------:R-:W-:Y:S01]  /*cda0*/  IMAD.U32 R5, RZ, RZ, UR8 ;  /* 0x00000008ff057e24 */ /* 0x000fe2000f8e00ff */
[----:B------:R-:W-:Y:S01]  /*cdb0*/  UIMAD UR4, UR10, -0x80, UR4 ;  /* 0xffffff800a0478a4 */ /* 0x000fe2000f8e0204 */
[----:B------:R-:W-:Y:S01]  /*cdc0*/  IADD3 R3, R3, R9, RZ ;  /* 0x0000000903037210 */ /* 0x000fe20007ffe0ff */
[----:B------:R-:W-:Y:S01]  /*cdd0*/  UIMAD UR6, UR11, UR9, UR6 ;  /* 0x000000090b0672a4 */ /* 0x000fe2000f8e0206 */
[C---:B------:R-:W-:Y:S01]  /*cde0*/  VIADD R4, R202.reuse, 0x40 ;  /* 0x00000040ca047836 */ /* 0x040fe20000000000 */
[----:B------:R-:W-:Y:S01]  /*cdf0*/  SHF.R.S32.HI R9, RZ, 0x1f, R202 ;  /* 0x0000001fff097819 */ /* 0x000fe200000114ca */
[----:B------:R-:W-:Y:S01]  /*ce00*/  IMAD.U32 R13, RZ, RZ, UR10 ;  /* 0x0000000aff0d7e24 */ /* 0x000fe2000f8e00ff */
[----:B------:R-:W-:Y:S01]  /*ce10*/  ISETP.GE.AND P2, PT, R202, UR4, PT ;  /* 0x00000004ca007c0c */ /* 0x000fe2000bf46270 */
[----:B------:R-:W-:Y:S01]  /*ce20*/  IMAD.WIDE.U32 R2, R5, UR11, R2 ;  /* 0x0000000b05027c25 */ /* 0x000fe2000f8e0002 */
[----:B------:R-:W-:-:S02]  /*ce30*/  ISETP.GE.AND P1, PT, R0, UR4, PT ;  /* 0x0000000400007c0c */ /* 0x000fc4000bf26270 */
[----:B------:R-:W-:Y:S01]  /*ce40*/  ISETP.GE.AND P0, PT, R4, UR4, PT ;  /* 0x0000000404007c0c */ /* 0x000fe2000bf06270 */
[----:B------:R-:W-:Y:S01]  /*ce50*/  VIADD R3, R3, UR6 ;  /* 0x0000000603037c36 */ /* 0x000fe20008000000 */
[----:B------:R-:W-:Y:S01]  /*ce60*/  ULDC.64 UR6, c[0x0][0xbe8] ;  /* 0x0002fa0000067ab9 */ /* 0x000fe20000000a00 */
[----:B------:R-:W-:Y:S02]  /*ce70*/  IMAD.MOV.U32 R8, RZ, RZ, R202 ;  /* 0x000000ffff087224 */ /* 0x000fe400078e00ca */
        /* <DEDUP_REMOVED lines=15> */
[----:B------:R-:W-:Y:S01]  /*cf70*/  VIADD R0, R200, 0xc0 ;  /* 0x000000c0c8007836 */ /* 0x000fe20000000000 */
[----:B------:R-:W-:Y:S01]  /*cf80*/  MOV R2, R4 ;  /* 0x0000000400027202 */ /* 0x000fe20000000f00 */
[----:B------:R-:W-:Y:S01]  /*cf90*/  IMAD R11, R8, UR9, R11 ;  /* 0x00000009080b7c24 */ /* 0x000fe2000f8e020b */
[----:B------:R-:W-:Y:S01]  /*cfa0*/  ISETP.GE.AND P3, PT, R200, UR6, PT ;  /* 0x00000006c8007c0c */ /* 0x000fe2000bf66270 */
[----:B------:R-:W-:Y:S01]  /*cfb0*/  ULDC.64 UR10, c[0x0][0x208] ;  /* 0x00008200000a7ab9 */ /* 0x000fe20000000a00 */
        /* <DEDUP_REMOVED lines=10> */
.L_x_11397:
[----:B------:R-:W-:Y:S05]  /*d060*/  BSYNC B1 ;  /* 0x0000000000017941 */ /* 0x000fea0003800000 */
.L_x_11396:
[----:B------:R-:W-:Y:S01]  /*d070*/  BSSY B1, `(.L_x_11398) ;  /* 0x000001c000017945 */ /* 0x000fe20003800000 */
[----:B------:R-:W-:-:S03]  /*d080*/  ISETP.GE.AND P2, PT, R6, UR4, PT ;  /* 0x0000000406007c0c */ /* 0x000fc6000bf46270 */
[----:B------:R-:W-:Y:S10]  /*d090*/  @P1 BRA `(.L_x_11399) ;  /* 0x0000000000641947 */ /* 0x000ff40003800000 */
[----:B-1----:R-:W-:Y:S01]  /*d0a0*/  IADD3 R11, P1, R8, 0x20, RZ ;  /* 0x00000020080b7810 */ /* 0x002fe20007f3e0ff */
        /* <DEDUP_REMOVED lines=24> */
.L_x_11399:
[----:B------:R-:W-:Y:S05]  /*d230*/  BSYNC B1 ;  /* 0x0000000000017941 */ /* 0x000fea0003800000 */
.L_x_11398:
[----:B------:R-:W-:Y:S04]  /*d240*/  BSSY B1, `(.L_x_11400) ;  /* 0x000001b000017945 */ /* 0x000fe80003800000 */
[----:B------:R-:W-:Y:S05]  /*d250*/  @P0 BRA `(.L_x_11401) ;  /* 0x0000000000640947 */ /* 0x000fea0003800000 */
[----:B-12---:R-:W-:Y:S01]  /*d260*/  IADD3 R11, P0, R8, 0x40, RZ ;  /* 0x00000040080b7810 */ /* 0x006fe20007f1e0ff */
        /* <DEDUP_REMOVED lines=24> */
.L_x_11401:
[----:B------:R-:W-:Y:S05]  /*d3f0*/  BSYNC B1 ;  /* 0x0000000000017941 */ /* 0x000fea0003800000 */
.L_x_11400:
        /* <DEDUP_REMOVED lines=10> */
[----:B------:R-:W-:Y:S01]  /*d4a0*/  ULDC.64 UR8, c[0x0][0x208] ;  /* 0x0000820000087ab9 */ /* 0x000fe20000000a00 */
        /* <DEDUP_REMOVED lines=15> */
.L_x_11392:
[----:B------:R-:W-:Y:S05]  /*d5a0*/  BSYNC B0 ;  /* 0x0000000000007941 */ /* 0x000fea0003800000 */
.L_x_11383:
[----:B------:R-:W-:Y:S02]  /*d5b0*/  ULDC UR4, c[0x0][0xd14] ;  /* 0x0003450000047ab9 */ /* 0x000fe40000000800 */
[----:B------:R-:W-:-:S13]  /*d5c0*/  ISETP.GE.AND P0, PT, R7, UR4, PT ;  /* 0x0000000407007c0c */ /* 0x000fda000bf06270 */
[----:B------:R-:W-:Y:S05]  /*d5d0*/  @!P0 BRA `(.L_x_11402) ;  /* 0xffffff3800188947 */ /* 0x000fea000383ffff */
[----:B------:R-:W-:Y:S05]  /*d5e0*/  EXIT ;  /* 0x000000000000794d */ /* 0x000fea0003800000 */
.L_x_11346:
        /* <DEDUP_REMOVED lines=62> */
.L_x_11407:
        /* <DEDUP_REMOVED lines=16> */
.L_x_11406:
[----:B------:R-:W-:Y:S05]  /*dad0*/  BSYNC B0 ;  /* 0x0000000000007941 */ /* 0x000fea0003800000 */
.L_x_11405:
        /* <DEDUP_REMOVED lines=25> */
.L_x_11403:
        /* <DEDUP_REMOVED lines=21> */
.L_x_11408:
        /* <DEDUP_REMOVED lines=56> */
.L_x_11404:
[----:B------:R-:W-:Y:S02]  /*e140*/  IMAD.MOV.U32 R17, RZ, RZ, RZ ;  /* 0x000000ffff117224 */ /* 0x000fe400078e00ff */
[----:B------:R-:W-:Y:S02]  /*e150*/  IMAD.U32 R16, RZ, RZ, UR6 ;  /* 0x00000006ff107e24 */ /* 0x000fe4000f8e00ff */
[----:B------:R-:W-:-:S07]  /*e160*/  IMAD.MOV.U32 R18, RZ, RZ, RZ ;  /* 0x000000ffff127224 */ /* 0x000fce00078e00ff */
.L_x_11409:
        /* <DEDUP_REMOVED lines=12> */
[----:B------:R1:W-:Y:S06]  /*e230*/  STL [R1+0x4], R0 ;  /* 0x0000040001007387 */ /* 0x0003ec0000100800 */
[----:B------:R-:W-:Y:S05]  /*e240*/  @P0 BRA `(.L_x_11410) ;  /* 0x0000003c00b40947 */ /* 0x000fea0003800000 */
[----:B-1----:R-:W-:Y:S01]  /*e250*/  IMAD.MOV.U32 R0, RZ, RZ, 0x1 ;  /* 0x00000001ff007424 */ /* 0x002fe200078e00ff */
[----:B------:R1:W-:Y:S01]  /*e260*/  STL [R1], RZ ;  /* 0x000000ff01007387 */ /* 0x0003e20000100800 */
[----:B------:R-:W-:Y:S01]  /*e270*/  ULDC UR51, c[0x0][0xc] ;  /* 0x0000030000337ab9 */ /* 0x000fe20000000800 */
[----:B------:R-:W-:Y:S01]  /*e280*/  ULDC.64 UR48, c[0x0][0x198] ;  /* 0x0000660000307ab9 */ /* 0x000fe20000000a00 */
[----:B------:R-:W-:Y:S01]  /*e290*/  UMOV UR50, URZ ;  /* 0x0000003f00327c82 */ /* 0x000fe20008000000 */
[----:B------:R1:W-:Y:S04]  /*e2a0*/  STL [R1+0x4], R0 ;  /* 0x0000040001007387 */ /* 0x0003e80000100800 */
.L_x_11476:
        /* <DEDUP_REMOVED lines=47> */
[----:B-1----:R-:W-:Y:S01]  /*e5a0*/  IMAD.U32 R6, RZ, RZ, UR4 ;  /* 0x00000004ff067e24 */ /* 0x002fe2000f8e00ff */
[----:B------:R-:W-:Y:S06]  /*e5b0*/  @P1 BRA `(.L_x_11411) ;  /* 0x0000000000141947 */ /* 0x000fec0003800000 */
[----:B------:R-:W-:Y:S05]  /*e5c0*/  @!P2 BRA `(.L_x_11411) ;  /* 0x000000000010a947 */ /* 0x000fea0003800000 */
[----:B------:R-:W-:Y:S02]  /*e5d0*/  ULDC.64 UR4, c[0x0][0x208] ;  /* 0x0000820000047ab9 */ /* 0x000fe40000000a00 */
[----:B-----5:R-:W2:Y:S04]  /*e5e0*/  LDG.E R8, desc[UR4][R2.64] ;  /* 0x0000000402087981 */ /* 0x020ea8000c1e1900 */
[----:B------:R-:W2:Y:S02]  /*e5f0*/  LDG.E R7, desc[UR4][R2.64+0x4] ;  /* 0x0000040402077981 */ /* 0x000ea4000c1e1900 */
[----:B--2---:R-:W-:-:S07]  /*e600*/  IMAD.IADD R8, R7, 0x1, -R8 ;  /* 0x0000000107087824 */ /* 0x004fce00078e0a08 */
.L_x_11411:
        /* <DEDUP_REMOVED lines=14> */
.L_x_11412:
[----:B------:R-:W-:Y:S05]  /*e6f0*/  @!P0 BRA `(.L_x_11413) ;  /* 0x0000000000108947 */ /* 0x000fea0003800000 */
[----:B------:R-:W-:Y:S02]  /*e700*/  ULDC.64 UR4, c[0x0][0x208] ;  /* 0x0000820000047ab9 */ /* 0x000fe40000000a00 */
[----:B------:R-:W2:Y:S04]  /*e710*/  LDG.E R3, desc[UR4][R4.64] ;  /* 0x0000000404037981 */ /* 0x000ea8000c1e1900 */
[----:B------:R-:W2:Y:S02]  /*e720*/  LDG.E R6, desc[UR4][R4.64+0x4] ;  /* 0x0000040404067981 */ /* 0x000ea4000c1e1900 */
[----:B--2---:R-:W-:-:S07]  /*e730*/  IMAD.IADD R6, R6, 0x1, -R3 ;  /* 0x0000000106067824 */ /* 0x004fce00078e0a03 */
.L_x_11413:
[----:B--2--5:R-:W-:Y:S01]  /*e740*/  IMAD.IADD R3, R6, 0x1, -R0 ;  /* 0x0000000106037824 */ /* 0x024fe200078e0a00 */
[----:B------:R-:W-:Y:S01]  /*e750*/  LEA R0, R17, 0xdf, 0x7 ;  /* 0x000000df11007811 */ /* 0x000fe200078e38ff */
[----:B------:R-:W-:Y:S03]  /*e760*/  BSSY B6, `(.L_x_11414) ;  /* 0x00002d7000067945 */ /* 0x000fe60003800000 */
[C---:B------:R-:W-:Y:S02]  /*e770*/  IADD3 R0, R3.reuse, R0, -R8 ;  /* 0x0000000003007210 */ /* 0x040fe40007ffe808 */
[----:B------:R-:W-:-:S03]  /*e780*/  IADD3 R3, R3, 0x5f, RZ ;  /* 0x0000005f03037810 */ /* 0x000fc60007ffe0ff */
[----:B-1----:R-:W-:-:S04]  /*e790*/  IMAD.HI R2, R0, 0x2aaaaaab, RZ ;  /* 0x2aaaaaab00027827 */ /* 0x002fc800078e02ff */
[----:B------:R-:W-:-:S05]  /*e7a0*/  IMAD.HI R3, R3, 0x2aaaaaab, RZ ;  /* 0x2aaaaaab03037827 */ /* 0x000fca00078e02ff */
[----:B------:R-:W-:-:S04]  /*e7b0*/  SHF.R.U32.HI R0, RZ, 0x1f, R3 ;  /* 0x0000001fff007819 */ /* 0x000fc80000011603 */
[----:B------:R-:W-:Y:S02]  /*e7c0*/  LEA.HI.SX32 R0, R3, R0, 0x1c ;  /* 0x0000000003007211 */ /* 0x000fe400078fe2ff */
[----:B------:R-:W-:-:S04]  /*e7d0*/  SHF.R.U32.HI R3, RZ, 0x1f, R2 ;  /* 0x0000001fff037819 */ /* 0x000fc80000011602 */
        /* <DEDUP_REMOVED lines=23> */
.L_x_11415:
        /* <DEDUP_REMOVED lines=23> */
.L_x_11417:
        /* <DEDUP_REMOVED lines=17> */
[----:B01----:R-:W-:-:S07]  /*ebd0*/  IMAD.MOV.U32 R13, RZ, RZ, RZ ;  /* 0x000000ffff0d7224 */ /* 0x003fce00078e00ff */
[----:B------:R-:W-:-:S07]  /*ebe0*/  LEPC R20, `(.L_x_11419) ;  /* 0x000000001014794e */ /* 0x000fce0000000000 */
[----:B--2---:R-:W-:Y:S05]  /*ebf0*/  CALL.ABS.NOINC R2 ;  /* 0x0000000002007343 */ /* 0x004fea0003c00000 */
.L_x_11419:
        /* <DEDUP_REMOVED lines=16> */
.L_x_11418:
        /* <DEDUP_REMOVED lines=32> */
.L_x_11420:
        /* <DEDUP_REMOVED lines=19> */
.L_x_11492:
[----:B------:R-:W-:Y:S01]  /*f030*/  UMOV UR4, 0xffffffff ;  /* 0xffffffff00047882 */ /* 0x000fe20000000000 */
[----:B------:R-:W-:Y:S02]  /*f040*/  SHF.R.S32.HI R5, RZ, 0x1f, R0 ;  /* 0x0000001fff057819 */ /* 0x000fe40000011400 */
[----:B------:R-:W-:Y:S05]  /*f050*/  BRA.DIV UR4, `(.L_x_11422) ;  /* 0x0000003a04087947 */ /* 0x000fea000b800000 */
[----:B------:R-:W-:-:S13]  /*f060*/  ELECT P6, URZ, PT ;  /* 0x00000000003f782f */ /* 0x000fda00038c0000 */
.L_x_11495:
        /* <DEDUP_REMOVED lines=22> */
.L_x_11424:
        /* <DEDUP_REMOVED lines=9> */
.L_x_11496:
        /* <DEDUP_REMOVED lines=11> */
.L_x_11426:
        /* <DEDUP_REMOVED lines=22> */
.L_x_11423:
        /* <DEDUP_REMOVED lines=55> */
.L_x_11428:
[----:B------:R-:W-:Y:S05]  /*f7e0*/  BSYNC B0 ;  /* 0x0000000000007941 */ /* 0x000fea0003800000 */
.L_x_11427:
        /* <DEDUP_REMOVED lines=8> */
.L_x_11497:
        /* <DEDUP_REMOVED lines=13> */
.L_x_11498:
        /* <DEDUP_REMOVED lines=11> */
.L_x_11433:
        /* <DEDUP_REMOVED lines=37> */
.L_x_11431:
[----:B------:R-:W-:Y:S05]  /*fc40*/  BSYNC B0 ;  /* 0x0000000000007941 */ /* 0x000fea0003800000 */
.L_x_11430:
        /* <DEDUP_REMOVED lines=44> */
.L_x_11440:
[----:B-1----:R-:W1:Y:S01]  /*ff10*/  S2R R3, SR_CgaCtaId ;  /* 0x0000000000037919 */ /* 0x002e620000008800 */
[----:B------:R-:W-:-:S04]  /*ff20*/  MOV R2, 0x400 ;  /* 0x0000040000027802 */ /* 0x000fc80000000f00 */
[----:B-1----:R-:W-:Y:S02]  /*ff30*/  LEA R2, R3, R2, 0x18 ;  /* 0x0000000203027211 */ /* 0x002fe400078ec0ff */
[----:B------:R-:W-:-:S03]  /*ff40*/  SHF.L.U32 R3, R12, 0x1f, RZ ;  /* 0x0000001f0c037819 */ /* 0x000fc600000006ff */
[----:B------:R-:W-:-:S04]  /*ff50*/  IMAD R2, R13, 0x8, R2 ;  /* 0x000000080d027824 */ /* 0x000fc800078e0202 */
[----:B------:R-:W1:Y:S02]  /*ff60*/  SYNCS.PHASECHK.TRANS64.TRYWAIT P0, [R2+URZ+0x32440], R3 ;  /* 0x03244003020075a7 */ /* 0x000e64000800017f */
[----:B-1----:R-:W-:Y:S05]  /*ff70*/  @!P0 BRA `(.L_x_11441) ;  /* 0x0000002800a88947 */ /* 0x002fea0003800000 */
.L_x_11499:
        /* <DEDUP_REMOVED lines=11> */
.L_x_11442:
        /* <DEDUP_REMOVED lines=22> */
.L_x_11500:
        /* <DEDUP_REMOVED lines=8> */
.L_x_11444:
        /* <DEDUP_REMOVED lines=34> */
.L_x_11439:
[----:B------:R-:W-:Y:S05]  /*10430*/  BSYNC B2 ;  /* 0x0000000000027941 */ /* 0x000fea0003800000 */
.L_x_11438:
[----:B------:R-:W2:Y:S02]  /*10440*/  LDL.LU R2, [R1+0x14] ;  /* 0x0000140001027983 */ /* 0x000ea40000300800 */
[----:B--2---:R-:W-:-:S07]  /*10450*/  VIADD R8, R2, 0xfffffffd ;  /* 0xfffffffd02087836 */ /* 0x004fce0000000000 */
.L_x_11437:
[----:B------:R-:W-:Y:S05]  /*10460*/  BSYNC B1 ;  /* 0x0000000000017941 */ /* 0x000fea0003800000 */
.L_x_11436:
[----:B------:R-:W-:-:S13]  /*10470*/  ISETP.NE.AND P0, PT, R10, RZ, PT ;  /* 0x000000ff0a00720c */ /* 0x000fda0003f05270 */
[----:B------:R-:W-:Y:S05]  /*10480*/  @!P0 BRA `(.L_x_11435) ;  /* 0x0000000c009c8947 */ /* 0x000fea0003800000 */
.L_x_11459:
        /* <DEDUP_REMOVED lines=14> */
[----:B------:R-:W1:Y:S01]  /*10570*/  LDC R9, c[0x0][0x41c] ;  /* 0x00010700ff097b82 */ /* 0x000e620000000800 */
[----:B0-----:R-:W-:Y:S01]  /*10580*/  IMAD.MOV.U32 R12, RZ, RZ, R8 ;  /* 0x000000ffff0c7224 */ /* 0x001fe200078e0008 */
[----:B------:R-:W-:Y:S01]  /*10590*/  ULDC.64 UR4, c[0x0][0x208] ;  /* 0x0000820000047ab9 */ /* 0x000fe20000000a00 */
        /* <DEDUP_REMOVED lines=15> */
.L_x_11447:
[----:B-1----:R-:W1:Y:S01]  /*10690*/  S2R R6, SR_CgaCtaId ;  /* 0x0000000000067919 */ /* 0x002e620000008800 */
[----:B------:R-:W-:Y:S02]  /*106a0*/  MOV R2, 0x400 ;  /* 0x0000040000027802 */ /* 0x000fe40000000f00 */
[----:B------:R-:W-:Y:S02]  /*106b0*/  SHF.L.U32 R7, R11, 0x1f, RZ ;  /* 0x0000001f0b077819 */ /* 0x000fe400000006ff */
[----:B-1----:R-:W-:-:S05]  /*106c0*/  LEA R2, R6, R2, 0x18 ;  /* 0x0000000206027211 */ /* 0x002fca00078ec0ff */
[----:B------:R-:W-:-:S04]  /*106d0*/  IMAD R2, R10, 0x8, R2 ;  /* 0x000000080a027824 */ /* 0x000fc800078e0202 */
[----:B------:R-:W1:Y:S02]  /*106e0*/  SYNCS.PHASECHK.TRANS64.TRYWAIT P0, [R2+URZ+0x32440], R7 ;  /* 0x03244007020075a7 */ /* 0x000e64000800017f */
[----:B-1----:R-:W-:Y:S05]  /*106f0*/  @!P0 BRA `(.L_x_11448) ;  /* 0x0000002000f08947 */ /* 0x002fea0003800000 */
.L_x_11501:
[----:B------:R-:W2:Y:S02]  /*10700*/  S2R R6, SR_TID.X ;  /* 0x0000000000067919 */ /* 0x000ea40000002100 */
[----:B--2---:R-:W-:-:S04]  /*10710*/  LOP3.LUT R6, R6, 0x7f, RZ, 0xc0, !PT ;  /* 0x0000007f06067812 */ /* 0x004fc800078ec0ff */
[----:B------:R-:W-:-:S13]  /*10720*/  ISETP.NE.AND P0, PT, R6, RZ, PT ;  /* 0x000000ff0600720c */ /* 0x000fda0003f05270 */
[----:B------:R-:W-:Y:S05]  /*10730*/  @P0 BRA `(.L_x_11449) ;  /* 0x00000000001c0947 */ /* 0x000fea0003800000 */
[----:B------:R-:W2:Y:S01]  /*10740*/  S2R R6, SR_TID.X ;  /* 0x0000000000067919 */ /* 0x000ea20000002100 */
[----:B0-----:R-:W-:-:S04]  /*10750*/  IMAD.MOV.U32 R13, RZ, RZ, 0x3000 ;  /* 0x00003000ff0d7424 */ /* 0x001fc800078e00ff */
[----:B------:R3:W-:Y:S01]  /*10760*/  SYNCS.ARRIVE.TRANS64 RZ, [R2+URZ+0x32430], R13 ;  /* 0x0324300d02ff79a7 */ /* 0x0007e2000800003f */
[----:B--2---:R-:W-:-:S04]  /*10770*/  LOP3.LUT R6, R6, 0x1f, RZ, 0xc0, !PT ;  /* 0x0000001f06067812 */ /* 0x004fc800078ec0ff */
[----:B------:R-:W-:-:S13]  /*10780*/  ISETP.NE.AND P1, PT, R6, RZ, PT ;  /* 0x000000ff0600720c */ /* 0x000fda0003f25270 */
[----:B---3--:R-:W-:Y:S05]  /*10790*/  @!P1 BRA `(.L_x_11449) ;  /* 0x0000000000049947 */ /* 0x008fea0003800000 */
[----:B------:R-:W-:Y:S01]  /*107a0*/  BPT.TRAP 0x1 ;  /* 0x000000040000795c */ /* 0x000fe20000300000 */
.L_x_11449:
        /* <DEDUP_REMOVED lines=21> */
.L_x_11502:
        /* <DEDUP_REMOVED lines=8> */
.L_x_11451:
        /* <DEDUP_REMOVED lines=33> */
.L_x_11446:
[----:B------:R-:W-:Y:S05]  /*10b90*/  BSYNC B1 ;  /* 0x0000000000017941 */ /* 0x000fea0003800000 */
.L_x_11445:
        /* <DEDUP_REMOVED lines=29> */
[----:B------:R1:W5:Y:S01]  /*10d70*/  LDG.E R9, desc[UR4][R6.64] ;  /* 0x0000000406097981 */ /* 0x000362000c1e1900 */
[----:B------:R-:W-:-:S07]  /*10d80*/  IMAD R10, R11, R2, R10 ;  /* 0x000000020b0a7224 */ /* 0x000fce00078e020a */
.L_x_11454:
[----:B------:R-:W2:Y:S01]  /*10d90*/  S2R R3, SR_CgaCtaId ;  /* 0x0000000000037919 */ /* 0x000ea20000008800 */
[----:B------:R-:W-:-:S04]  /*10da0*/  MOV R2, 0x400 ;  /* 0x0000040000027802 */ /* 0x000fc80000000f00 */
[----:B--2---:R-:W-:Y:S02]  /*10db0*/  LEA R2, R3, R2, 0x18 ;  /* 0x0000000203027211 */ /* 0x004fe400078ec0ff */
[----:B------:R-:W-:-:S03]  /*10dc0*/  SHF.L.U32 R3, R12, 0x1f, RZ ;  /* 0x0000001f0c037819 */ /* 0x000fc600000006ff */
[----:B------:R-:W-:-:S04]  /*10dd0*/  IMAD R2, R13, 0x8, R2 ;  /* 0x000000080d027824 */ /* 0x000fc800078e0202 */
[----:B------:R-:W2:Y:S02]  /*10de0*/  SYNCS.PHASECHK.TRANS64.TRYWAIT P0, [R2+URZ+0x32440], R3 ;  /* 0x03244003020075a7 */ /* 0x000ea4000800017f */
[----:B--2---:R-:W-:Y:S05]  /*10df0*/  @!P0 BRA `(.L_x_11455) ;  /* 0x0000001c00588947 */ /* 0x004fea0003800000 */
.L_x_11503:
[----:B-1----:R-:W1:Y:S02]  /*10e00*/  S2R R6, SR_TID.X ;  /* 0x0000000000067919 */ /* 0x002e640000002100 */
[----:B-1----:R-:W-:-:S04]  /*10e10*/  LOP3.LUT R6, R6, 0x7f, RZ, 0xc0, !PT ;  /* 0x0000007f06067812 */ /* 0x002fc800078ec0ff */
[----:B------:R-:W-:-:S13]  /*10e20*/  ISETP.NE.AND P0, PT, R6, RZ, PT ;  /* 0x000000ff0600720c */ /* 0x000fda0003f05270 */
[----:B------:R-:W-:Y:S05]  /*10e30*/  @P0 BRA `(.L_x_11456) ;  /* 0x00000000001c0947 */ /* 0x000fea0003800000 */
[----:B------:R-:W1:Y:S01]  /*10e40*/  S2R R6, SR_TID.X ;  /* 0x0000000000067919 */ /* 0x000e620000002100 */
[----:B------:R-:W-:-:S04]  /*10e50*/  MOV R7, 0x3000 ;  /* 0x0000300000077802 */ /* 0x000fc80000000f00 */
[----:B------:R3:W-:Y:S01]  /*10e60*/  SYNCS.ARRIVE.TRANS64 RZ, [R2+URZ+0x32430], R7 ;  /* 0x0324300702ff79a7 */ /* 0x0007e2000800003f */
[----:B-1----:R-:W-:-:S04]  /*10e70*/  LOP3.LUT R6, R6, 0x1f, RZ, 0xc0, !PT ;  /* 0x0000001f06067812 */ /* 0x002fc800078ec0ff */
[----:B------:R-:W-:-:S13]  /*10e80*/  ISETP.NE.AND P1, PT, R6, RZ, PT ;  /* 0x000000ff0600720c */ /* 0x000fda0003f25270 */
[----:B---3--:R-:W-:Y:S05]  /*10e90*/  @!P1 BRA `(.L_x_11456) ;  /* 0x0000000000049947 */ /* 0x008fea0003800000 */
[----:B------:R-:W-:Y:S01]  /*10ea0*/  BPT.TRAP 0x1 ;  /* 0x000000040000795c */ /* 0x000fe20000300000 */
.L_x_11456:
        /* <DEDUP_REMOVED lines=22> */
.L_x_11504:
        /* <DEDUP_REMOVED lines=8> */
.L_x_11458:
        /* <DEDUP_REMOVED lines=34> */
.L_x_11453:
[----:B------:R-:W-:Y:S05]  /*112b0*/  BSYNC B1 ;  /* 0x0000000000017941 */ /* 0x000fea0003800000 */
.L_x_11452:
[C---:B------:R-:W-:Y:S01]  /*112c0*/  ISETP.GT.AND P0, PT, R8.reuse, 0x1, PT ;  /* 0x000000010800780c */ /* 0x040fe20003f04270 */
[----:B------:R-:W-:-:S04]  /*112d0*/  VIADD R2, R8, 0xfffffffe ;  /* 0xfffffffe08027836 */ /* 0x000fc80000000000 */
[----:B------:R-:W-:-:S08]  /*112e0*/  IMAD.MOV.U32 R8, RZ, RZ, R2 ;  /* 0x000000ffff087224 */ /* 0x000fd000078e0002 */
[----:B------:R-:W-:Y:S05]  /*112f0*/  @P0 BRA `(.L_x_11459) ;  /* 0xfffffff000640947 */ /* 0x000fea000383ffff */
.L_x_11435:
[----:B------:R-:W-:Y:S05]  /*11300*/  BSYNC B0 ;  /* 0x0000000000007941 */ /* 0x000fea0003800000 */
.L_x_11434:
        /* <DEDUP_REMOVED lines=14> */
[----:B------:R-:W2:Y:S01]  /*113f0*/  FLO.U32 R4, UR4 ;  /* 0x0000000400047d00 */ /* 0x000ea200080e0000 */
[----:B------:R-:W-:-:S07]  /*11400*/  ULDC.64 UR6, c[0x0][0x208] ;  /* 0x0000820000067ab9 */ /* 0x000fce0000000a00 */
        /* <DEDUP_REMOVED lines=8> */
.L_x_11461:
[----:B------:R-:W-:Y:S05]  /*11490*/  BSYNC B0 ;  /* 0x0000000000007941 */ /* 0x000fea0003800000 */
.L_x_11460:
[----:B-1----:R-:W2:Y:S02]  /*114a0*/  LDL.LU R2, [R1+0x4] ;  /* 0x0000040001027983 */ /* 0x002ea40000300800 */
[----:B--2---:R-:W-:-:S05]  /*114b0*/  LOP3.LUT R2, R2, R0, RZ, 0x3c, !PT ;  /* 0x0000000002027212 */ /* 0x004fca00078e3cff */
[----:B------:R1:W-:Y:S02]  /*114c0*/  STL [R1+0x4], R2 ;  /* 0x0000040201007387 */ /* 0x0003e40000100800 */
.L_x_11416:
[----:B------:R-:W-:Y:S05]  /*114d0*/  BSYNC B6 ;  /* 0x0000000000067941 */ /* 0x000fea0003800000 */
.L_x_11414:
[----:B------:R-:W-:-:S03]  /*114e0*/  UMOV UR4, 0xffffffff ;  /* 0xffffffff00047882 */ /* 0x000fc60000000000 */
[----:B------:R-:W-:Y:S05]  /*114f0*/  BRA.DIV UR4, `(.L_x_11462) ;  /* 0x0000001604c07947 */ /* 0x000fea000b800000 */
[----:B------:R2:W3:Y:S04]  /*11500*/  SHFL.IDX PT, R4, R16, RZ, 0x1f ;  /* 0x00001fff10047589 */ /* 0x0004e800000e0000 */
[----:B------:R2:W4:Y:S02]  /*11510*/  SHFL.IDX PT, R7, R16, 0x1, 0x1f ;  /* 0x00201f0010077f89 */ /* 0x00052400000e0000 */
.L_x_11508:
        /* <DEDUP_REMOVED lines=10> */
[----:B-1----:R-:W0:Y:S01]  /*115c0*/  LDC.64 R2, c[0x0][0xd58] ;  /* 0x00035600ff027b82 */ /* 0x002e220000000a00 */
[----:B------:R-:W-:Y:S01]  /*115d0*/  ULDC.64 UR4, c[0x0][0x208] ;  /* 0x0000820000047ab9 */ /* 0x000fe20000000a00 */
[----:B0-----:R-:W-:-:S05]  /*115e0*/  IMAD.WIDE R2, R5, 0x4, R2 ;  /* 0x0000000405027825 */ /* 0x001fca00078e0202 */
[----:B------:R0:W5:Y:S02]  /*115f0*/  LDG.E R17, desc[UR4][R2.64] ;  /* 0x0000000402117981 */ /* 0x000164000c1e1900 */
.L_x_11464:
[----:B------:R-:W-:Y:S05]  /*11600*/  BSYNC B0 ;  /* 0x0000000000007941 */ /* 0x000fea0003800000 */
.L_x_11463:
        /* <DEDUP_REMOVED lines=23> */
.L_x_11516:
[----:B------:R-:W-:Y:S02]  /*11780*/  ULDC UR4, c[0x0][0xd10] ;  /* 0x0003440000047ab9 */ /* 0x000fe40000000800 */
[----:B------:R-:W-:-:S04]  /*11790*/  IMAD.U32 R5, RZ, RZ, UR4 ;  /* 0x00000004ff057e24 */ /* 0x000fc8000f8e00ff */
[----:B-1----:R-:W-:-:S04]  /*117a0*/  IMAD R14, R14, R5, RZ ;  /* 0x000000050e0e7224 */ /* 0x002fc800078e02ff */
[----:B----4-:R-:W-:-:S05]  /*117b0*/  IMAD.IADD R7, R7, 0x1, R14 ;  /* 0x0000000107077824 */ /* 0x010fca00078e020e */
[----:B---3--:R-:W-:-:S13]  /*117c0*/  ISETP.GT.AND P0, PT, R7, R4, PT ;  /* 0x000000040700720c */ /* 0x008fda0003f04270 */
[----:B------:R-:W-:Y:S05]  /*117d0*/  @P0 BRA `(.L_x_11466) ;  /* 0x0000000000b80947 */ /* 0x000fea0003800000 */
[----:B------:R-:W1:Y:S02]  /*117e0*/  LDC R0, c[0x0][0xd14] ;  /* 0x00034500ff007b82 */ /* 0x000e640000000800 */
.L_x_11471:
        /* <DEDUP_REMOVED lines=15> */
.L_x_11469:
[----:B------:R-:W-:Y:S05]  /*118e0*/  BSYNC B0 ;  /* 0x0000000000007941 */ /* 0x000fea0003800000 */
.L_x_11468:
        /* <DEDUP_REMOVED lines=23> */
.L_x_11524:
[----:B------:R-:W-:Y:S02]  /*11a60*/  ULDC UR4, c[0x0][0xd10] ;  /* 0x0003440000047ab9 */ /* 0x000fe40000000800 */
[----:B------:R-:W-:-:S04]  /*11a70*/  IMAD.U32 R5, RZ, RZ, UR4 ;  /* 0x00000004ff057e24 */ /* 0x000fc8000f8e00ff */
[----:B-1----:R-:W-:-:S05]  /*11a80*/  IMAD R14, R14, R5, RZ ;  /* 0x000000050e0e7224 */ /* 0x002fca00078e02ff */
[----:B------:R-:W-:-:S04]  /*11a90*/  IADD3 R7, R14, R7, RZ ;  /* 0x000000070e077210 */ /* 0x000fc80007ffe0ff */
[----:B------:R-:W-:-:S13]  /*11aa0*/  ISETP.GT.AND P0, PT, R7, R4, PT ;  /* 0x000000040700720c */ /* 0x000fda0003f04270 */
[----:B------:R-:W-:Y:S05]  /*11ab0*/  @!P0 BRA `(.L_x_11471) ;  /* 0xfffffffc004c8947 */ /* 0x000fea000383ffff */
.L_x_11466:
        /* <DEDUP_REMOVED lines=8> */
.L_x_11528:
[----:B------:R-:W-:Y:S01]  /*11b40*/  ISETP.NE.AND P0, PT, R3, RZ, PT ;  /* 0x000000ff0300720c */ /* 0x000fe20003f05270 */
[----:B------:R-:W-:-:S12]  /*11b50*/  IMAD.MOV.U32 R7, RZ, RZ, RZ ;  /* 0x000000ffff077224 */ /* 0x000fd800078e00ff */
[----:B------:R-:W-:Y:S05]  /*11b60*/  @!P0 BRA `(.L_x_11473) ;  /* 0x0000000000108947 */ /* 0x000fea0003800000 */
[----:B------:R-:W-:Y:S01]  /*11b70*/  UMOV UR4, 0xffffffff ;  /* 0xffffffff00047882 */ /* 0x000fe20000000000 */
[----:B------:R-:W-:Y:S02]  /*11b80*/  VIADD R12, R6, 0xffffffff ;  /* 0xffffffff060c7836 */ /* 0x000fe40000000000 */
[----:B------:R-:W-:Y:S05]  /*11b90*/  BRA.DIV UR4, `(.L_x_11474) ;  /* 0x0000001a044c7947 */ /* 0x000fea000b800000 */
[----:B------:R3:W4:Y:S02]  /*11ba0*/  SHFL.IDX PT, R7, R2, R12, 0x1f ;  /* 0x00001f0c02077589 */ /* 0x00072400000e0000 */
.L_x_11473:
[----:B0--3--:R-:W0:Y:S01]  /*11bb0*/  LDC.64 R2, c[0x0][0xd68] ;  /* 0x00035a00ff027b82 */ /* 0x009e220000000a00 */
[----:B------:R-:W-:Y:S01]  /*11bc0*/  IMAD.IADD R19, R6, 0x1, R19 ;  /* 0x0000000106137824 */ /* 0x000fe200078e0213 */
[----:B------:R-:W-:-:S03]  /*11bd0*/  ULDC.64 UR4, c[0x0][0x208] ;  /* 0x0000820000047ab9 */ /* 0x000fc60000000a00 */
[----:B0-----:R-:W-:-:S05]  /*11be0*/  IMAD.WIDE R2, R19, 0x4, R2 ;  /* 0x0000000413027825 */ /* 0x001fca00078e0202 */
[----:B------:R0:W1:Y:S01]  /*11bf0*/  LDG.E R8, desc[UR4][R2.64] ;  /* 0x0000000402087981 */ /* 0x000062000c1e1900 */
[----:B----4-:R-:W-:Y:S02]  /*11c00*/  IMAD R16, R7, R5, R16 ;  /* 0x0000000507107224 */ /* 0x010fe400078e0210 */
[----:B0-----:R-:W-:Y:S02]  /*11c10*/  IMAD.MOV.U32 R2, RZ, RZ, RZ ;  /* 0x000000ffff027224 */ /* 0x001fe400078e00ff */
[----:B-12---:R-:W-:-:S05]  /*11c20*/  IMAD R6, R17, R8, RZ ;  /* 0x0000000811067224 */ /* 0x006fca00078e02ff */
        /* <DEDUP_REMOVED lines=60> */
.L_x_11467:
[----:B------:R-:W-:Y:S01]  /*11ff0*/  UMOV UR4, URZ ;  /* 0x0000003f00047c82 */ /* 0x000fe20008000000 */
[----:B------:R-:W-:Y:S01]  /*12000*/  UMOV UR5, URZ ;  /* 0x0000003f00057c82 */ /* 0x000fe20008000000 */
[----:B------:R-:W-:Y:S01]  /*12010*/  ULDC UR6, c[0x0][0xd14] ;  /* 0x0003450000067ab9 */ /* 0x000fe20000000800 */
[----:B--2---:R-:W-:Y:S02]  /*12020*/  IMAD.MOV.U32 R16, RZ, RZ, R4 ;  /* 0x000000ffff107224 */ /* 0x004fe400078e0004 */
[----:B------:R-:W-:Y:S02]  /*12030*/  IMAD.U32 R17, RZ, RZ, UR4 ;  /* 0x00000004ff117e24 */ /* 0x000fe4000f8e00ff */
[----:B------:R-:W-:Y:S02]  /*12040*/  IMAD.U32 R18, RZ, RZ, UR5 ;  /* 0x00000005ff127e24 */ /* 0x000fe4000f8e00ff */
[----:B------:R-:W-:-:S07]  /*12050*/  IMAD.U32 R19, RZ, RZ, UR6 ;  /* 0x00000006ff137e24 */ /* 0x000fce000f8e00ff */
.L_x_11475:
        /* <DEDUP_REMOVED lines=12> */
.L_x_11410:
        /* <DEDUP_REMOVED lines=11> */
.L_x_11531:
[----:B------:R-:W-:-:S03]  /*121d0*/  UMOV UR4, 0xffffffff ;  /* 0xffffffff00047882 */ /* 0x000fc60000000000 */
[----:B------:R-:W-:Y:S05]  /*121e0*/  BRA.DIV UR4, `(.L_x_11478) ;  /* 0x0000001204f47947 */ /* 0x000fea000b800000 */
[----:B--2---:R-:W2:Y:S02]  /*121f0*/  S2R R2, SR_TID.X ;  /* 0x0000000000027919 */ /* 0x004ea40000002100 */
[----:B--2---:R-:W-:-:S04]  /*12200*/  SHF.R.U32.HI R2, RZ, 0x5, R2 ;  /* 0x00000005ff027819 */ /* 0x004fc80000011602 */
[----:B------:R-:W-:-:S05]  /*12210*/  LOP3.LUT R2, R2, 0x3, RZ, 0xc0, !PT ;  /* 0x0000000302027812 */ /* 0x000fca00078ec0ff */
[----:B------:R2:W3:Y:S02]  /*12220*/  SHFL.IDX PT, R14, R2, RZ, 0x1f ;  /* 0x00001fff020e7589 */ /* 0x0004e400000e0000 */
.L_x_11534:
[----:B---3--:R-:W-:Y:S01]  /*12230*/  ISETP.NE.AND P0, PT, R14, RZ, PT ;  /* 0x000000ff0e00720c */ /* 0x008fe20003f05270 */
[----:B------:R-:W-:-:S12]  /*12240*/  BSSY B0, `(.L_x_11479) ;  /* 0x0000029000007945 */ /* 0x000fd80003800000 */
[----:B------:R-:W-:Y:S05]  /*12250*/  @P0 BRA `(.L_x_11480) ;  /* 0x00000000009c0947 */ /* 0x000fea0003800000 */
[----:B------:R-:W-:-:S03]  /*12260*/  UMOV UR4, 0xffffffff ;  /* 0xffffffff00047882 */ /* 0x000fc60000000000 */
[----:B------:R-:W-:Y:S05]  /*12270*/  BRA.DIV UR4, `(.L_x_11481) ;  /* 0x0000001604047947 */ /* 0x000fea000b800000 */
[----:B------:R-:W-:-:S13]  /*12280*/  ELECT P6, URZ, PT ;  /* 0x00000000003f782f */ /* 0x000fda00038c0000 */
.L_x_11537:
        /* <DEDUP_REMOVED lines=8> */
.L_x_11482:
        /* <DEDUP_REMOVED lines=14> */
.L_x_11538:
[----:B------:R-:W2:Y:S02]  /*123f0*/  SYNCS.PHASECHK.TRANS64.TRYWAIT P0, [R7+URZ], R2 ;  /* 0x00000002070075a7 */ /* 0x000ea4000800017f */
[----:B--2---:R-:W-:Y:S05]  /*12400*/  @!P0 BRA `(.L_x_11484) ;  /* 0x0000001000d48947 */ /* 0x004fea0003800000 */
.L_x_11539:
[----:B------:R-:W-:Y:S05]  /*12410*/  @!P2 BRA `(.L_x_11485) ;  /* 0x000000000004a947 */ /* 0x000fea0003800000 */
[----:B------:R-:W-:Y:S01]  /*12420*/  BPT.TRAP 0x1 ;  /* 0x000000040000795c */ /* 0x000fe20000300000 */
.L_x_11485:
[----:B------:R-:W3:Y:S01]  /*12430*/  LDL.LU R4, [R1] ;  /* 0x0000000001047983 */ /* 0x000ee20000300800 */
[----:B------:R-:W-:-:S04]  /*12440*/  VIADD R0, R0, 0x32460 ;  /* 0x0003246000007836 */ /* 0x000fc80000000000 */
[----:B---3--:R-:W-:-:S04]  /*12450*/  IMAD R4, R4, 0x8, R0 ;  /* 0x0000000804047824 */ /* 0x008fc800078e0200 */
[----:B------:R-:W3:Y:S02]  /*12460*/  SYNCS.PHASECHK.TRANS64.TRYWAIT P0, [R4+URZ], R5 ;  /* 0x00000005040075a7 */ /* 0x000ee4000800017f */
[----:B---3--:R-:W-:Y:S05]  /*12470*/  @!P0 BRA `(.L_x_11486) ;  /* 0x0000001000cc8947 */ /* 0x008fea0003800000 */
.L_x_11540:
[----:B------:R-:W-:-:S07]  /*12480*/  IMAD R3, R3, 0x8, R0 ;  /* 0x0000000803037824 */ /* 0x000fce00078e0200 */
.L_x_11487:
[----:B----4-:R4:W0:Y:S02]  /*12490*/  SYNCS.PHASECHK.TRANS64.TRYWAIT P0, [R3+URZ], R2 ;  /* 0x00000002030075a7 */ /* 0x010824000800017f */
[----:B0-----:R-:W-:Y:S05]  /*124a0*/  @!P0 NANOSLEEP.SYNCS 0x989680 ;  /* 0x009896800000895d */ /* 0x001fea0003900000 */
[----:B------:R-:W0:Y:S02]  /*124b0*/  @!P0 SYNCS.PHASECHK.TRANS64 P0, [R3+URZ], R2 ;  /* 0x00000002030085a7 */ /* 0x000e24000800007f */
[----:B0-----:R-:W-:Y:S05]  /*124c0*/  @!P0 BRA `(.L_x_11487) ;  /* 0xfffffffc00f08947 */ /* 0x001fea000383ffff */
.L_x_11480:
[----:B------:R-:W-:Y:S05]  /*124d0*/  BSYNC B0 ;  /* 0x0000000000007941 */ /* 0x000fea0003800000 */
.L_x_11479:
[----:B------:R-:W-:Y:S05]  /*124e0*/  EXIT ;  /* 0x000000000000794d */ /* 0x000fea0003800000 */
.L_x_11353:
[----:B0-----:R0:W1:Y:S02]  /*124f0*/  SYNCS.PHASECHK.TRANS64.TRYWAIT P0, [R5+URZ+0x32400], R2 ;  /* 0x03240002050075a7 */ /* 0x001064000800017f */
[----:B-1----:R-:W-:Y:S05]  /*12500*/  @!P0 NANOSLEEP.SYNCS 0x989680 ;  /* 0x009896800000895d */ /* 0x002fea0003900000 */
[----:B------:R-:W1:Y:S02]  /*12510*/  @!P0 SYNCS.PHASECHK.TRANS64 P0, [R5+URZ+0x32400], R2 ;  /* 0x03240002050085a7 */ /* 0x000e64000800007f */
[----:B-1----:R-:W-:Y:S05]  /*12520*/  @!P0 BRA `(.L_x_11353) ;  /* 0xfffffffc00f08947 */ /* 0x002fea000383ffff */
[----:B------:R-:W-:Y:S05]  /*12530*/  BRA `(.L_x_11488) ;  /* 0xfffffef4006c7947 */ /* 0x000fea000383ffff */
.L_x_11357:
[----:B--2---:R2:W3:Y:S02]  /*12540*/  SYNCS.PHASECHK.TRANS64.TRYWAIT P1, [R0+URZ+0x32430], R3 ;  /* 0x03243003000075a7 */ /* 0x0044e4000802017f */
[----:B---3--:R-:W-:Y:S05]  /*12550*/  @!P1 NANOSLEEP.SYNCS 0x989680 ;  /* 0x009896800000995d */ /* 0x008fea0003900000 */
[----:B------:R-:W3:Y:S02]  /*12560*/  @!P1 SYNCS.PHASECHK.TRANS64 P1, [R0+URZ+0x32430], R3 ;  /* 0x03243003000095a7 */ /* 0x000ee4000802007f */
[----:B---3--:R-:W-:Y:S05]  /*12570*/  @!P1 BRA `(.L_x_11357) ;  /* 0xfffffffc00f09947 */ /* 0x008fea000383ffff */
[----:B------:R-:W-:Y:S05]  /*12580*/  BRA `(.L_x_11356) ;  /* 0xfffffef4009c7947 */ /* 0x000fea000383ffff */
.L_x_11358:
[----:B---3--:R3:W4:Y:S02]  /*12590*/  SYNCS.PHASECHK.TRANS64.TRYWAIT P1, [R5+URZ+0x32410], R2 ;  /* 0x03241002050075a7 */ /* 0x008724000802017f */
[----:B----4-:R-:W-:Y:S05]  /*125a0*/  @!P1 NANOSLEEP.SYNCS 0x989680 ;  /* 0x009896800000995d */ /* 0x010fea0003900000 */
[----:B------:R-:W4:Y:S02]  /*125b0*/  @!P1 SYNCS.PHASECHK.TRANS64 P1, [R5+URZ+0x32410], R2 ;  /* 0x03241002050095a7 */ /* 0x000f24000802007f */
[----:B----4-:R-:W-:Y:S05]  /*125c0*/  @!P1 BRA `(.L_x_11358) ;  /* 0xfffffffc00f09947 */ /* 0x010fea000383ffff */
[----:B------:R-:W-:Y:S05]  /*125d0*/  BRA `(.L_x_11489) ;  /* 0xfffffef800487947 */ /* 0x000fea000383ffff */
.L_x_11362:
[----:B------:R0:W0:Y:S02]  /*125e0*/  SYNCS.PHASECHK.TRANS64.TRYWAIT P1, [R0+URZ+0x32450], R3 ;  /* 0x03245003000075a7 */ /* 0x000024000802017f */
[----:B0-----:R-:W-:Y:S05]  /*125f0*/  @!P1 NANOSLEEP.SYNCS 0x989680 ;  /* 0x009896800000995d */ /* 0x001fea0003900000 */
[----:B------:R-:W0:Y:S02]  /*12600*/  @!P1 SYNCS.PHASECHK.TRANS64 P1, [R0+URZ+0x32450], R3 ;  /* 0x03245003000095a7 */ /* 0x000e24000802007f */
[----:B0-----:R-:W-:Y:S05]  /*12610*/  @!P1 BRA `(.L_x_11362) ;  /* 0xfffffffc00f09947 */ /* 0x001fea000383ffff */
[----:B------:R-:W-:Y:S05]  /*12620*/  BRA `(.L_x_11361) ;  /* 0xfffffef800547947 */ /* 0x000fea000383ffff */
.L_x_11367:
[----:B-1----:R-:W-:-:S04]  /*12630*/  IMAD.U32 R20, RZ, RZ, UR4 ;  /* 0x00000004ff147e24 */ /* 0x002fc8000f8e00ff */
[----:B------:R1:W2:Y:S03]  /*12640*/  SYNCS.PHASECHK.TRANS64.TRYWAIT P2, [R20+URZ+0x32430], R13 ;  /* 0x0324300d140075a7 */ /* 0x0002a6000804017f */
[----:B--2---:R-:W-:Y:S05]  /*12650*/  @!P2 NANOSLEEP.SYNCS 0x989680 ;  /* 0x009896800000a95d */ /* 0x004fea0003900000 */
[----:B------:R-:W2:Y:S02]  /*12660*/  @!P2 SYNCS.PHASECHK.TRANS64 P2, [R20+URZ+0x32430], R13 ;  /* 0x0324300d1400a5a7 */ /* 0x000ea4000804007f */
[----:B--2---:R-:W-:Y:S05]  /*12670*/  @!P2 BRA `(.L_x_11367) ;  /* 0xfffffffc00eca947 */ /* 0x004fea000383ffff */
[----:B------:R-:W-:Y:S05]  /*12680*/  BRA `(.L_x_11366) ;  /* 0xffffff2000547947 */ /* 0x000fea000383ffff */
.L_x_11371:
[----:B-1----:R-:W-:-:S04]  /*12690*/  IMAD.U32 R20, RZ, RZ, UR4 ;  /* 0x00000004ff147e24 */ /* 0x002fc8000f8e00ff */
[----:B------:R1:W3:Y:S03]  /*126a0*/  SYNCS.PHASECHK.TRANS64.TRYWAIT P2, [R20+URZ+0x32450], R13 ;  /* 0x0324500d140075a7 */ /* 0x0002e6000804017f */
[----:B---3--:R-:W-:Y:S05]  /*126b0*/  @!P2 NANOSLEEP.SYNCS 0x989680 ;  /* 0x009896800000a95d */ /* 0x008fea0003900000 */
[----:B------:R-:W3:Y:S02]  /*126c0*/  @!P2 SYNCS.PHASECHK.TRANS64 P2, [R20+URZ+0x32450], R13 ;  /* 0x0324500d1400a5a7 */ /* 0x000ee4000804007f */
[----:B---3--:R-:W-:Y:S05]  /*126d0*/  @!P2 BRA `(.L_x_11371) ;  /* 0xfffffffc00eca947 */ /* 0x008fea000383ffff */
[----:B------:R-:W-:Y:S05]  /*126e0*/  BRA `(.L_x_11370) ;  /* 0xffffff2000d07947 */ /* 0x000fea000383ffff */
.L_x_11377:
[----:B--2---:R-:W-:-:S04]  /*126f0*/  IMAD.U32 R20, RZ, RZ, UR5 ;  /* 0x00000005ff147e24 */ /* 0x004fc8000f8e00ff */
[----:B------:R2:W3:Y:S03]  /*12700*/  SYNCS.PHASECHK.TRANS64.TRYWAIT P2, [R20+URZ+0x32430], R13 ;  /* 0x0324300d140075a7 */ /* 0x0004e6000804017f */
[----:B---3--:R-:W-:Y:S05]  /*12710*/  @!P2 NANOSLEEP.SYNCS 0x989680 ;  /* 0x009896800000a95d */ /* 0x008fea0003900000 */
[----:B------:R-:W3:Y:S02]  /*12720*/  @!P2 SYNCS.PHASECHK.TRANS64 P2, [R20+URZ+0x32430], R13 ;  /* 0x0324300d1400a5a7 */ /* 0x000ee4000804007f */
[----:B---3--:R-:W-:Y:S05]  /*12730*/  @!P2 BRA `(.L_x_11377) ;  /* 0xfffffffc00eca947 */ /* 0x008fea000383ffff */
[----:B------:R-:W-:Y:S05]  /*12740*/  BRA `(.L_x_11376) ;  /* 0xffffff5000387947 */ /* 0x000fea000383ffff */
.L_x_11381:
[----:B--2---:R-:W-:-:S04]  /*12750*/  IMAD.U32 R20, RZ, RZ, UR5 ;  /* 0x00000005ff147e24 */ /* 0x004fc8000f8e00ff */
[----:B------:R2:W3:Y:S03]  /*12760*/  SYNCS.PHASECHK.TRANS64.TRYWAIT P2, [R20+URZ+0x32450], R13 ;  /* 0x0324500d140075a7 */ /* 0x0004e6000804017f */
[----:B---3--:R-:W-:Y:S05]  /*12770*/  @!P2 NANOSLEEP.SYNCS 0x989680 ;  /* 0x009896800000a95d */ /* 0x008fea0003900000 */
[----:B------:R-:W3:Y:S02]  /*12780*/  @!P2 SYNCS.PHASECHK.TRANS64 P2, [R20+URZ+0x32450], R13 ;  /* 0x0324500d1400a5a7 */ /* 0x000ee4000804007f */
[----:B---3--:R-:W-:Y:S05]  /*12790*/  @!P2 BRA `(.L_x_11381) ;  /* 0xfffffffc00eca947 */ /* 0x008fea000383ffff */
[----:B------:R-:W-:Y:S05]  /*127a0*/  BRA `(.L_x_11380) ;  /* 0xffffff5000b47947 */ /* 0x000fea000383ffff */
.L_x_11421:
        /* <DEDUP_REMOVED lines=11> */
.L_x_11491:
[----:B------:R-:W-:Y:S05]  /*12860*/  BSYNC B0 ;  /* 0x0000000000007941 */ /* 0x000fea0003800000 */
.L_x_11490:
[----:B------:R-:W-:Y:S05]  /*12870*/  BRA `(.L_x_11492) ;  /* 0xffffffc400ec7947 */ /* 0x000fea000383ffff */
.L_x_11422:
[----:B------:R-:W-:Y:S01]  /*12880*/  BSSY B0, `(.L_x_11493) ;  /* 0x0000006000007945 */ /* 0x000fe20003800000 */
[----:B------:R-:W-:-:S07]  /*12890*/  IMAD.MOV.U32 R15, RZ, RZ, -0x1 ;  /* 0xffffffffff0f7424 */ /* 0x000fce00078e00ff */
[----:B------:R-:W-:Y:S05]  /*128a0*/  WARPSYNC.COLLECTIVE R15, `(.L_x_11494) ;  /* 0x000000000f0c7348 */ /* 0x000fea0003c00000 */
[----:B------:R-:W-:Y:S02]  /*128b0*/  ELECT P6, UR62, PT ;  /* 0x00000000003e782f */ /* 0x000fe400038c0000 */
[----:B------:R-:W-:Y:S01]  /*128c0*/  MOV R14, UR62 ;  /* 0x0000003e000e7c02 */ /* 0x000fe20008000f00 */
[----:B------:R-:W-:Y:S10]  /*128d0*/  ENDCOLLECTIVE ;  /* 0x000000000000791b */ /* 0x000ff40003800000 */
.L_x_11494:
[----:B------:R-:W-:Y:S05]  /*128e0*/  BSYNC B0 ;  /* 0x0000000000007941 */ /* 0x000fea0003800000 */
.L_x_11493:
[----:B------:R-:W-:Y:S05]  /*128f0*/  BRA `(.L_x_11495) ;  /* 0xffffffc400dc7947 */ /* 0x000fea000383ffff */
.L_x_11425:
[----:B0-----:R0:W1:Y:S02]  /*12900*/  SYNCS.PHASECHK.TRANS64.TRYWAIT P0, [R8+URZ+0x32440], R10 ;  /* 0x0324400a080075a7 */ /* 0x001064000800017f */
[----:B-1----:R-:W-:Y:S05]  /*12910*/  @!P0 NANOSLEEP.SYNCS 0x989680 ;  /* 0x009896800000895d */ /* 0x002fea0003900000 */
[----:B------:R-:W1:Y:S02]  /*12920*/  @!P0 SYNCS.PHASECHK.TRANS64 P0, [R8+URZ+0x32440], R10 ;  /* 0x0324400a080085a7 */ /* 0x000e64000800007f */
[----:B-1----:R-:W-:Y:S05]  /*12930*/  @!P0 BRA `(.L_x_11425) ;  /* 0xfffffffc00f08947 */ /* 0x002fea000383ffff */
[----:B------:R-:W-:Y:S05]  /*12940*/  BRA `(.L_x_11496) ;  /* 0xffffffc800447947 */ /* 0x000fea000383ffff */
.L_x_11429:
        /* <DEDUP_REMOVED lines=8> */
.L_x_11432:
[----:B0-----:R0:W1:Y:S02]  /*129d0*/  SYNCS.PHASECHK.TRANS64.TRYWAIT P0, [R11+URZ+0x32460], R6 ;  /* 0x032460060b0075a7 */ /* 0x001064000800017f */
[----:B-1----:R-:W-:Y:S05]  /*129e0*/  @!P0 NANOSLEEP.SYNCS 0x989680 ;  /* 0x009896800000895d */ /* 0x002fea0003900000 */
[----:B------:R-:W1:Y:S02]  /*129f0*/  @!P0 SYNCS.PHASECHK.TRANS64 P0, [R11+URZ+0x32460], R6 ;  /* 0x032460060b0085a7 */ /* 0x000e64000800007f */
[----:B-1----:R-:W-:Y:S05]  /*12a00*/  @!P0 BRA `(.L_x_11432) ;  /* 0xfffffffc00f08947 */ /* 0x002fea000383ffff */
[----:B------:R-:W-:Y:S05]  /*12a10*/  BRA `(.L_x_11498) ;  /* 0xffffffcc00c87947 */ /* 0x000fea000383ffff */
.L_x_11441:
[----:B-1----:R1:W2:Y:S02]  /*12a20*/  SYNCS.PHASECHK.TRANS64.TRYWAIT P0, [R2+URZ+0x32440], R3 ;  /* 0x03244003020075a7 */ /* 0x0022a4000800017f */
[----:B--2---:R-:W-:Y:S05]  /*12a30*/  @!P0 NANOSLEEP.SYNCS 0x989680 ;  /* 0x009896800000895d */ /* 0x004fea0003900000 */
[----:B------:R-:W2:Y:S02]  /*12a40*/  @!P0 SYNCS.PHASECHK.TRANS64 P0, [R2+URZ+0x32440], R3 ;  /* 0x03244003020085a7 */ /* 0x000ea4000800007f */
[----:B--2---:R-:W-:Y:S05]  /*12a50*/  @!P0 BRA `(.L_x_11441) ;  /* 0xfffffffc00f08947 */ /* 0x004fea000383ffff */
[----:B------:R-:W-:Y:S05]  /*12a60*/  BRA `(.L_x_11499) ;  /* 0xffffffd400447947 */ /* 0x000fea000383ffff */
.L_x_11443:
[----:B0-----:R0:W2:Y:S02]  /*12a70*/  SYNCS.PHASECHK.TRANS64.TRYWAIT P0, [R2+URZ+0x32460], R3 ;  /* 0x03246003020075a7 */ /* 0x0010a4000800017f */
[----:B--2---:R-:W-:Y:S05]  /*12a80*/  @!P0 NANOSLEEP.SYNCS 0x989680 ;  /* 0x009896800000895d */ /* 0x004fea0003900000 */
[----:B------:R-:W2:Y:S02]  /*12a90*/  @!P0 SYNCS.PHASECHK.TRANS64 P0, [R2+URZ+0x32460], R3 ;  /* 0x03246003020085a7 */ /* 0x000ea4000800007f */
[----:B--2---:R-:W-:Y:S05]  /*12aa0*/  @!P0 BRA `(.L_x_11443) ;  /* 0xfffffffc00f08947 */ /* 0x004fea000383ffff */
[----:B------:R-:W-:Y:S05]  /*12ab0*/  BRA `(.L_x_11500) ;  /* 0xffffffd400b47947 */ /* 0x000fea000383ffff */
.L_x_11448:
[----:B-1----:R1:W2:Y:S02]  /*12ac0*/  SYNCS.PHASECHK.TRANS64.TRYWAIT P0, [R2+URZ+0x32440], R7 ;  /* 0x03244007020075a7 */ /* 0x0022a4000800017f */
[----:B--2---:R-:W-:Y:S05]  /*12ad0*/  @!P0 NANOSLEEP.SYNCS 0x989680 ;  /* 0x009896800000895d */ /* 0x004fea0003900000 */
[----:B------:R-:W2:Y:S02]  /*12ae0*/  @!P0 SYNCS.PHASECHK.TRANS64 P0, [R2+URZ+0x32440], R7 ;  /* 0x03244007020085a7 */ /* 0x000ea4000800007f */
[----:B--2---:R-:W-:Y:S05]  /*12af0*/  @!P0 BRA `(.L_x_11448) ;  /* 0xfffffffc00f08947 */ /* 0x004fea000383ffff */
[----:B------:R-:W-:Y:S05]  /*12b00*/  BRA `(.L_x_11501) ;  /* 0xffffffd800fc7947 */ /* 0x000fea000383ffff */
.L_x_11450:
[----:B0-----:R0:W2:Y:S02]  /*12b10*/  SYNCS.PHASECHK.TRANS64.TRYWAIT P1, [R2+URZ+0x32460], R7 ;  /* 0x03246007020075a7 */ /* 0x0010a4000802017f */
[----:B--2---:R-:W-:Y:S05]  /*12b20*/  @!P1 NANOSLEEP.SYNCS 0x989680 ;  /* 0x009896800000995d */ /* 0x004fea0003900000 */
[----:B------:R-:W2:Y:S02]  /*12b30*/  @!P1 SYNCS.PHASECHK.TRANS64 P1, [R2+URZ+0x32460], R7 ;  /* 0x03246007020095a7 */ /* 0x000ea4000802007f */
[----:B--2---:R-:W-:Y:S05]  /*12b40*/  @!P1 BRA `(.L_x_11450) ;  /* 0xfffffffc00f09947 */ /* 0x004fea000383ffff */
[----:B------:R-:W-:Y:S05]  /*12b50*/  BRA `(.L_x_11502) ;  /* 0xffffffdc00687947 */ /* 0x000fea000383ffff */
.L_x_11455:
[----:B--2---:R2:W3:Y:S02]  /*12b60*/  SYNCS.PHASECHK.TRANS64.TRYWAIT P0, [R2+URZ+0x32440], R3 ;  /* 0x03244003020075a7 */ /* 0x0044e4000800017f */
[----:B---3--:R-:W-:Y:S05]  /*12b70*/  @!P0 NANOSLEEP.SYNCS 0x989680 ;  /* 0x009896800000895d */ /* 0x008fea0003900000 */
[----:B------:R-:W3:Y:S02]  /*12b80*/  @!P0 SYNCS.PHASECHK.TRANS64 P0, [R2+URZ+0x32440], R3 ;  /* 0x03244003020085a7 */ /* 0x000ee4000800007f */
[----:B---3--:R-:W-:Y:S05]  /*12b90*/  @!P0 BRA `(.L_x_11455) ;  /* 0xfffffffc00f08947 */ /* 0x008fea000383ffff */
[----:B------:R-:W-:Y:S05]  /*12ba0*/  BRA `(.L_x_11503) ;  /* 0xffffffe000947947 */ /* 0x000fea000383ffff */
.L_x_11457:
[----:B0-----:R0:W1:Y:S02]  /*12bb0*/  SYNCS.PHASECHK.TRANS64.TRYWAIT P1, [R2+URZ+0x32460], R3 ;  /* 0x03246003020075a7 */ /* 0x001064000802017f */
[----:B-1----:R-:W-:Y:S05]  /*12bc0*/  @!P1 NANOSLEEP.SYNCS 0x989680 ;  /* 0x009896800000995d */ /* 0x002fea0003900000 */
[----:B------:R-:W1:Y:S02]  /*12bd0*/  @!P1 SYNCS.PHASECHK.TRANS64 P1, [R2+URZ+0x32460], R3 ;  /* 0x03246003020095a7 */ /* 0x000e64000802007f */
[----:B-1----:R-:W-:Y:S05]  /*12be0*/  @!P1 BRA `(.L_x_11457) ;  /* 0xfffffffc00f09947 */ /* 0x002fea000383ffff */
[----:B------:R-:W-:Y:S05]  /*12bf0*/  BRA `(.L_x_11504) ;  /* 0xffffffe400047947 */ /* 0x000fea000383ffff */
.L_x_11462:
        /* <DEDUP_REMOVED lines=8> */
.L_x_11506:
[----:B------:R-:W-:Y:S05]  /*12c80*/  BSYNC B0 ;  /* 0x0000000000007941 */ /* 0x000fea0003800000 */
.L_x_11505:
        /* <DEDUP_REMOVED lines=8> */
.L_x_11507:
[----:B------:R-:W-:Y:S01]  /*12d10*/  IMAD.MOV.U32 R7, RZ, RZ, R14 ;  /* 0x000000ffff077224 */ /* 0x000fe200078e000e */
[----:B------:R-:W-:Y:S06]  /*12d20*/  BRA `(.L_x_11508) ;  /* 0xffffffe400fc7947 */ /* 0x000fec000383ffff */
.L_x_11465:
[----:B------:R-:W-:Y:S01]  /*12d30*/  BSSY B0, `(.L_x_11509) ;  /* 0x0000008000007945 */ /* 0x000fe20003800000 */
[----:B-----5:R-:W-:Y:S01]  /*12d40*/  MOV R13, R17 ;  /* 0x00000011000d7202 */ /* 0x020fe20000000f00 */
[----:B------:R-:W-:Y:S02]  /*12d50*/  IMAD.MOV.U32 R12, RZ, RZ, 0x1 ;  /* 0x00000001ff0c7424 */ /* 0x000fe400078e00ff */
[----:B------:R-:W-:Y:S02]  /*12d60*/  IMAD.MOV.U32 R11, RZ, RZ, RZ ;  /* 0x000000ffff0b7224 */ /* 0x000fe400078e00ff */
[----:B------:R-:W-:-:S07]  /*12d70*/  IMAD.MOV.U32 R15, RZ, RZ, -0x1 ;  /* 0xffffffffff0f7424 */ /* 0x000fce00078e00ff */
[----:B01234-:R-:W-:Y:S05]  /*12d80*/  WARPSYNC.COLLECTIVE R15, `(.L_x_11510) ;  /* 0x000000000f087348 */ /* 0x01ffea0003c00000 */
[----:B------:R0:W0:Y:S02]  /*12d90*/  SHFL.UP P6, R14, R13, R12, R11 ;  /* 0x0400000c0d0e7389 */ /* 0x00002400000c000b */
[----:B01234-:R-:W-:Y:S01]  /*12da0*/  ENDCOLLECTIVE ;  /* 0x000000000000791b */ /* 0x01ffe20003800000 */
.L_x_11510:
[----:B------:R-:W-:Y:S05]  /*12db0*/  BSYNC B0 ;  /* 0x0000000000007941 */ /* 0x000fea0003800000 */
.L_x_11509:
        /* <DEDUP_REMOVED lines=10> */
.L_x_11511:
        /* <DEDUP_REMOVED lines=8> */
.L_x_11512:
        /* <DEDUP_REMOVED lines=8> */
.L_x_11513:
        /* <DEDUP_REMOVED lines=8> */
.L_x_11514:
        /* <DEDUP_REMOVED lines=8> */
.L_x_11515:
[----:B------:R-:W-:Y:S05]  /*13060*/  BRA `(.L_x_11516) ;  /* 0xffffffe400c47947 */ /* 0x000fea000383ffff */
.L_x_11470:
[----:B------:R-:W-:Y:S01]  /*13070*/  BSSY B0, `(.L_x_11517) ;  /* 0x0000008000007945 */ /* 0x000fe20003800000 */
[----:B-----5:R-:W-:Y:S01]  /*13080*/  IMAD.MOV.U32 R13, RZ, RZ, R17 ;  /* 0x000000ffff0d7224 */ /* 0x020fe200078e0011 */
[----:B------:R-:W-:Y:S01]  /*13090*/  MOV R15, 0xffffffff ;  /* 0xffffffff000f7802 */ /* 0x000fe20000000f00 */
[----:B------:R-:W-:Y:S02]  /*130a0*/  IMAD.MOV.U32 R12, RZ, RZ, 0x1 ;  /* 0x00000001ff0c7424 */ /* 0x000fe400078e00ff */
[----:B------:R-:W-:-:S07]  /*130b0*/  IMAD.MOV.U32 R11, RZ, RZ, RZ ;  /* 0x000000ffff0b7224 */ /* 0x000fce00078e00ff */
[----:B0-2---:R-:W-:Y:S05]  /*130c0*/  WARPSYNC.COLLECTIVE R15, `(.L_x_11518) ;  /* 0x000000000f087348 */ /* 0x005fea0003c00000 */
[----:B------:R1:W3:Y:S02]  /*130d0*/  SHFL.UP P6, R14, R13, R12, R11 ;  /* 0x0400000c0d0e7389 */ /* 0x0002e400000c000b */
[----:B0123--:R-:W-:Y:S01]  /*130e0*/  ENDCOLLECTIVE ;  /* 0x000000000000791b */ /* 0x00ffe20003800000 */
.L_x_11518:
[----:B------:R-:W-:Y:S05]  /*130f0*/  BSYNC B0 ;  /* 0x0000000000007941 */ /* 0x000fea0003800000 */
.L_x_11517:
        /* <DEDUP_REMOVED lines=10> */
.L_x_11519:
        /* <DEDUP_REMOVED lines=8> */
.L_x_11520:
        /* <DEDUP_REMOVED lines=8> */
.L_x_11521:
        /* <DEDUP_REMOVED lines=8> */
.L_x_11522:
        /* <DEDUP_REMOVED lines=8> */
.L_x_11523:
[----:B------:R-:W-:Y:S05]  /*133a0*/  BRA `(.L_x_11524) ;  /* 0xffffffe400ac7947 */ /* 0x000fea000383ffff */
.L_x_11472:
[----:B------:R-:W-:Y:S01]  /*133b0*/  BSSY B0, `(.L_x_11525) ;  /* 0x0000006000007945 */ /* 0x000fe20003800000 */
[----:B------:R-:W-:Y:S01]  /*133c0*/  PLOP3.LUT P6, PT, P6, PT, PT, 0x8, 0x0 ;  /* 0x000000000000781c */ /* 0x000fe200037ce170 */
[----:B------:R-:W-:-:S12]  /*133d0*/  IMAD.MOV.U32 R15, RZ, RZ, -0x1 ;  /* 0xffffffffff0f7424 */ /* 0x000fd800078e00ff */
[----:B0-----:R-:W-:Y:S05]  /*133e0*/  WARPSYNC.COLLECTIVE R15, `(.L_x_11526) ;  /* 0x000000000f087348 */ /* 0x001fea0003c00000 */
[----:B------:R-:W-:Y:S01]  /*133f0*/  VOTE.ANY R14, PT, P6 ;  /* 0x00000000000e7806 */ /* 0x000fe200030e0100 */
[----:B0-----:R-:W-:Y:S06]  /*13400*/  ENDCOLLECTIVE ;  /* 0x000000000000791b */ /* 0x001fec0003800000 */
.L_x_11526:
[----:B------:R-:W-:Y:S05]  /*13410*/  BSYNC B0 ;  /* 0x0000000000007941 */ /* 0x000fea0003800000 */
.L_x_11525:
        /* <DEDUP_REMOVED lines=9> */
.L_x_11527:
[----:B------:R-:W-:Y:S01]  /*134b0*/  MOV R17, R14 ;  /* 0x0000000e00117202 */ /* 0x000fe20000000f00 */
[----:B------:R-:W-:Y:S06]  /*134c0*/  BRA `(.L_x_11528) ;  /* 0xffffffe4009c7947 */ /* 0x000fec000383ffff */
.L_x_11474:
[----:B------:R-:W-:Y:S01]  /*134d0*/  BSSY B0, `(.L_x_11529) ;  /* 0x0000007000007945 */ /* 0x000fe20003800000 */
[----:B------:R-:W-:Y:S02]  /*134e0*/  IMAD.MOV.U32 R13, RZ, RZ, R2 ;  /* 0x000000ffff0d7224 */ /* 0x000fe400078e0002 */
[----:B------:R-:W-:Y:S02]  /*134f0*/  IMAD.MOV.U32 R11, RZ, RZ, 0x1f ;  /* 0x0000001fff0b7424 */ /* 0x000fe400078e00ff */
[----:B------:R-:W-:-:S07]  /*13500*/  IMAD.MOV.U32 R15, RZ, RZ, -0x1 ;  /* 0xffffffffff0f7424 */ /* 0x000fce00078e00ff */
[----:B012---:R-:W-:Y:S05]  /*13510*/  WARPSYNC.COLLECTIVE R15, `(.L_x_11530) ;  /* 0x000000000f087348 */ /* 0x007fea0003c00000 */
[----:B------:R3:W4:Y:S02]  /*13520*/  SHFL.IDX P6, R14, R13, R12, R11 ;  /* 0x0000000c0d0e7389 */ /* 0x00072400000c000b */
[----:B01234-:R-:W-:Y:S01]  /*13530*/  ENDCOLLECTIVE ;  /* 0x000000000000791b */ /* 0x01ffe20003800000 */
.L_x_11530:
[----:B------:R-:W-:Y:S05]  /*13540*/  BSYNC B0 ;  /* 0x0000000000007941 */ /* 0x000fea0003800000 */
.L_x_11529:
[----:B------:R-:W-:Y:S01]  /*13550*/  IMAD.MOV.U32 R7, RZ, RZ, R14 ;  /* 0x000000ffff077224 */ /* 0x000fe200078e000e */
[----:B------:R-:W-:Y:S06]  /*13560*/  BRA `(.L_x_11473) ;  /* 0xffffffe400907947 */ /* 0x000fec000383ffff */
.L_x_11477:
[----:B-1----:R1:W3:Y:S02]  /*13570*/  SYNCS.PHASECHK.TRANS64.TRYWAIT P0, [R0+URZ+0x32420], R3 ;  /* 0x03242003000075a7 */ /* 0x0022e4000800017f */
[----:B---3--:R-:W-:Y:S05]  /*13580*/  @!P0 NANOSLEEP.SYNCS 0x989680 ;  /* 0x009896800000895d */ /* 0x008fea0003900000 */
[----:B------:R-:W3:Y:S02]  /*13590*/  @!P0 SYNCS.PHASECHK.TRANS64 P0, [R0+URZ+0x32420], R3 ;  /* 0x03242003000085a7 */ /* 0x000ee4000800007f */
[----:B---3--:R-:W-:Y:S05]  /*135a0*/  @!P0 BRA `(.L_x_11477) ;  /* 0xfffffffc00f08947 */ /* 0x008fea000383ffff */
[----:B------:R-:W-:Y:S05]  /*135b0*/  BRA `(.L_x_11531) ;  /* 0xffffffec00047947 */ /* 0x000fea000383ffff */
.L_x_11478:
[----:B--2---:R-:W2:Y:S01]  /*135c0*/  S2R R2, SR_TID.X ;  /* 0x0000000000027919 */ /* 0x004ea20000002100 */
        /* <DEDUP_REMOVED lines=10> */
.L_x_11533:
[----:B------:R-:W-:Y:S05]  /*13670*/  BSYNC B0 ;  /* 0x0000000000007941 */ /* 0x000fea0003800000 */
.L_x_11532:
[----:B------:R-:W-:Y:S05]  /*13680*/  BRA `(.L_x_11534) ;  /* 0xffffffe800e87947 */ /* 0x000fea000383ffff */
.L_x_11481:
[----:B------:R-:W-:Y:S01]  /*13690*/  BSSY B1, `(.L_x_11535) ;  /* 0x0000006000017945 */ /* 0x000fe20003800000 */
[----:B------:R-:W-:-:S07]  /*136a0*/  IMAD.MOV.U32 R15, RZ, RZ, -0x1 ;  /* 0xffffffffff0f7424 */ /* 0x000fce00078e00ff */
[----:B012---:R-:W-:Y:S05]  /*136b0*/  WARPSYNC.COLLECTIVE R15, `(.L_x_11536) ;  /* 0x000000000f0c7348 */ /* 0x007fea0003c00000 */
[----:B------:R-:W-:Y:S02]  /*136c0*/  ELECT P6, UR62, PT ;  /* 0x00000000003e782f */ /* 0x000fe400038c0000 */
[----:B------:R-:W-:Y:S01]  /*136d0*/  MOV R14, UR62 ;  /* 0x0000003e000e7c02 */ /* 0x000fe20008000f00 */
[----:B012---:R-:W-:Y:S10]  /*136e0*/  ENDCOLLECTIVE ;  /* 0x000000000000791b */ /* 0x007ff40003800000 */
.L_x_11536:
[----:B------:R-:W-:Y:S05]  /*136f0*/  BSYNC B1 ;  /* 0x0000000000017941 */ /* 0x000fea0003800000 */
.L_x_11535:
[----:B------:R-:W-:Y:S05]  /*13700*/  BRA `(.L_x_11537) ;  /* 0xffffffe800e07947 */ /* 0x000fea000383ffff */
.L_x_11483:
[----:B-1----:R1:W2:Y:S02]  /*13710*/  SYNCS.PHASECHK.TRANS64.TRYWAIT P0, [R6+URZ], R5 ;  /* 0x00000005060075a7 */ /* 0x0022a4000800017f */
[----:B--2---:R-:W-:Y:S05]  /*13720*/  @!P0 NANOSLEEP.SYNCS 0x989680 ;  /* 0x009896800000895d */ /* 0x004fea0003900000 */
[----:B------:R-:W2:Y:S02]  /*13730*/  @!P0 SYNCS.PHASECHK.TRANS64 P0, [R6+URZ], R5 ;  /* 0x00000005060085a7 */ /* 0x000ea4000800007f */
[----:B--2---:R-:W-:Y:S05]  /*13740*/  @!P0 BRA `(.L_x_11483) ;  /* 0xfffffffc00f08947 */ /* 0x004fea000383ffff */
[----:B------:R-:W-:Y:S05]  /*13750*/  BRA `(.L_x_11538) ;  /* 0xffffffec00247947 */ /* 0x000fea000383ffff */
.L_x_11484:
[----:B--2---:R2:W3:Y:S02]  /*13760*/  SYNCS.PHASECHK.TRANS64.TRYWAIT P0, [R7+URZ], R2 ;  /* 0x00000002070075a7 */ /* 0x0044e4000800017f */
[----:B---3--:R-:W-:Y:S05]  /*13770*/  @!P0 NANOSLEEP.SYNCS 0x989680 ;  /* 0x009896800000895d */ /* 0x008fea0003900000 */
[----:B------:R-:W3:Y:S02]  /*13780*/  @!P0 SYNCS.PHASECHK.TRANS64 P0, [R7+URZ], R2 ;  /* 0x00000002070085a7 */ /* 0x000ee4000800007f */
[----:B---3--:R-:W-:Y:S05]  /*13790*/  @!P0 BRA `(.L_x_11484) ;  /* 0xfffffffc00f08947 */ /* 0x008fea000383ffff */
[----:B------:R-:W-:Y:S05]  /*137a0*/  BRA `(.L_x_11539) ;  /* 0xffffffec00187947 */ /* 0x000fea000383ffff */
.L_x_11486:
[----:B---3--:R3:W4:Y:S02]  /*137b0*/  SYNCS.PHASECHK.TRANS64.TRYWAIT P0, [R4+URZ], R5 ;  /* 0x00000005040075a7 */ /* 0x008724000800017f */
[----:B----4-:R-:W-:Y:S05]  /*137c0*/  @!P0 NANOSLEEP.SYNCS 0x989680 ;  /* 0x009896800000895d */ /* 0x010fea0003900000 */
[----:B------:R-:W4:Y:S02]  /*137d0*/  @!P0 SYNCS.PHASECHK.TRANS64 P0, [R4+URZ], R5 ;  /* 0x00000005040085a7 */ /* 0x000f24000800007f */
[----:B----4-:R-:W-:Y:S05]  /*137e0*/  @!P0 BRA `(.L_x_11486) ;  /* 0xfffffffc00f08947 */ /* 0x010fea000383ffff */
[----:B------:R-:W-:Y:S05]  /*137f0*/  BRA `(.L_x_11540) ;  /* 0xffffffec00207947 */ /* 0x000fea000383ffff */
.L_x_11541:
        /* <DEDUP_REMOVED lines=16> */
.L_x_11978:


//--------------------- .text._ZN7cutlass13device_kernelIN5flash11enable_sm90INS1_16FlashAttnFwdSm90INS1_25CollectiveMainloopFwdSm90ILi2EN4cute5tupleIJNS5_1CILi1EEES8_S8_EEENS6_IJNS7_ILi128EEENS7_ILi96EEENS7_ILi64EEEEEELi256ENS_10bfloat16_tEfNS_4arch4Sm90ELb1ELb0ELb1ELb1ELb0ELb1ELb1ELb1ELb0ELb0ELb0ELb0EEENS1_21CollectiveEpilogueFwdINS6_IJSA_NS7_ILi256EEESB_EEES9_SE_SG_Li256ELb1ELb0ELb0ELb0EEENS1_36VarlenDynamicPersistentTileSchedulerILi128ELi96ELi256ELi32ELb0ELb0ELb1ELb1ELb1ELb1EEEEEEEEEvNT_6ParamsE --------------------------
	.section	.text._ZN7cutlass13device_kernelIN5flash11enable_sm90INS1_16FlashAttnFwdSm90INS1_25CollectiveMainloopFwdSm90ILi2EN4cute5tupleIJNS5_1CILi1EEES8_S8_EEENS6_IJNS7_ILi128EEENS7_ILi96EEENS7_ILi64EEEEEELi256ENS_10bfloat16_tEfNS_4arch4Sm90ELb1ELb0ELb1ELb1ELb0ELb1ELb1ELb1ELb0ELb0ELb0ELb0EEENS1_21CollectiveEpilogueFwdINS6_IJSA_NS7_ILi256EEESB_EEES9_SE_SG_Li256ELb1ELb0ELb0ELb0EEENS1_36VarlenDynamicPersistentTileSchedulerILi128ELi96ELi256ELi32ELb0ELb0ELb1ELb1ELb1ELb1EEEEEEEEEvNT_6ParamsE,"ax",@progbits
	.align	128
.text._ZN7cutlass13device_kernelIN5flash11enable_sm90INS1_16FlashAttnFwdSm90INS1_25CollectiveMainloopFwdSm90ILi2EN4cute5tupleIJNS5_1CILi1EEES8_S8_EEENS6_IJNS7_ILi128EEENS7_ILi96EEENS7_ILi64EEEEEELi256ENS_10bfloat16_tEfNS_4arch4Sm90ELb1ELb0ELb1ELb1ELb0ELb1ELb1ELb1ELb0ELb0ELb0ELb0EEENS1_21CollectiveEpilogueFwdINS6_IJSA_NS7_ILi256EEESB_EEES9_SE_SG_Li256ELb1ELb0ELb0ELb0EEENS1_36VarlenDynamicPersistentTileSchedulerILi128ELi96ELi256ELi32ELb0ELb0ELb1ELb1ELb1ELb1EEEEEEEEEvNT_6ParamsE:
        .type           _ZN7cutlass13device_kernelIN5flash11enable_sm90INS1_16FlashAttnFwdSm90INS1_25CollectiveMainloopFwdSm90ILi2EN4cute5tupleIJNS5_1CILi1EEES8_S8_EEENS6_IJNS7_ILi128EEENS7_ILi96EEENS7_ILi64EEEEEELi256ENS_10bfloat16_tEfNS_4arch4Sm90ELb1ELb0ELb1ELb1ELb0ELb1ELb1ELb1ELb0ELb0ELb0ELb0EEENS1_21CollectiveEpilogueFwdINS6_IJSA_NS7_ILi256EEESB_EEES9_SE_SG_Li256ELb1ELb0ELb0ELb0EEENS1_36VarlenDynamicPersistentTileSchedulerILi128ELi96ELi256ELi32ELb0ELb0ELb1ELb1ELb1ELb1EEEEEEEEEvNT_6ParamsE,@function
        .size           _ZN7cutlass13device_kernelIN5flash11enable_sm90INS1_16FlashAttnFwdSm90INS1_25CollectiveMainloopFwdSm90ILi2EN4cute5tupleIJNS5_1CILi1EEES8_S8_EEENS6_IJNS7_ILi128EEENS7_ILi96EEENS7_ILi64EEEEEELi256ENS_10bfloat16_tEfNS_4arch4Sm90ELb1ELb0ELb1ELb1ELb0ELb1ELb1ELb1ELb0ELb0ELb0ELb0EEENS1_21CollectiveEpilogueFwdINS6_IJSA_NS7_ILi256EEESB_EEES9_SE_SG_Li256ELb1ELb0ELb0ELb0EEENS1_36VarlenDynamicPersistentTileSchedulerILi128ELi96ELi256ELi32ELb0ELb0ELb1ELb1ELb1ELb1EEEEEEEEEvNT_6ParamsE,(.L_x_11979 - _ZN7cutlass13device_kernelIN5flash11enable_sm90INS1_16FlashAttnFwdSm90INS1_25CollectiveMainloopFwdSm90ILi2EN4cute5tupleIJNS5_1CILi1EEES8_S8_EEENS6_IJNS7_ILi128EEENS7_ILi96EEENS7_ILi64EEEEEELi256ENS_10bfloat16_tEfNS_4arch4Sm90ELb1ELb0ELb1ELb1ELb0ELb1ELb1ELb1ELb0ELb0ELb0ELb0EEENS1_21CollectiveEpilogueFwdINS6_IJSA_NS7_ILi256EEESB_EEES9_SE_SG_Li256ELb1ELb0ELb0ELb0EEENS1_36VarlenDynamicPersistentTileSchedulerILi128ELi96ELi256ELi32ELb0ELb0ELb1ELb1ELb1ELb1EEEEEEEEEvNT_6ParamsE)
        .other          _ZN7cutlass13device_kernelIN5flash11enable_sm90INS1_16FlashAttnFwdSm90INS1_25CollectiveMainloopFwdSm90ILi2EN4cute5tupleIJNS5_1CILi1EEES8_S8_EEENS6_IJNS7_ILi128EEENS7_ILi96EEENS7_ILi64EEEEEELi256ENS_10bfloat16_tEfNS_4arch4Sm90ELb1ELb0ELb1ELb1ELb0ELb1ELb1ELb1ELb0ELb0ELb0ELb0EEENS1_21CollectiveEpilogueFwdINS6_IJSA_NS7_ILi256EEESB_EEES9_SE_SG_Li256ELb1ELb0ELb0ELb0EEENS1_36VarlenDynamicPersistentTileSchedulerILi128ELi96ELi256ELi32ELb0ELb0ELb1ELb1ELb1ELb1EEEEEEEEEvNT_6ParamsE,@"STO_CUDA_ENTRY STV_DEFAULT"
_ZN7cutlass13device_kernelIN5flash11enable_sm90INS1_16FlashAttnFwdSm90INS1_25CollectiveMainloopFwdSm90ILi2EN4cute5tupleIJNS5_1CILi1EEES8_S8_EEENS6_IJNS7_ILi128EEENS7_ILi96EEENS7_ILi64EEEEEELi256ENS_10bfloat16_tEfNS_4arch4Sm90ELb1ELb0ELb1ELb1ELb0ELb1ELb1ELb1ELb0ELb0ELb0ELb0EEENS1_21CollectiveEpilogueFwdINS6_IJSA_NS7_ILi256EEESB_EEES9_SE_SG_Li256ELb1ELb0ELb0ELb0EEENS1_36VarlenDynamicPersistentTileSchedulerILi128ELi96ELi256ELi32ELb0ELb0ELb1ELb1ELb1ELb1EEEEEEEEEvNT_6ParamsE:
        /* <DEDUP_REMOVED lines=29> */
.L_x_11543:
[----:B------:R-:W-:Y:S05]  /*01d0*/  BSYNC B0 ;  /* 0x0000000000007941 */ /* 0x000fea0003800000 */
.L_x_11542:
        /* <DEDUP_REMOVED lines=10> */
[----:B------:R-:W-:Y:S01]  /*0280*/  SHF.R.U32.HI R3, RZ, 0x7, R3 ;  /* 0x00000007ff037819 */ /* 0x000fe20000011603 */
[----:B------:R-:W-:Y:S01]  /*0290*/  VOTEU.ANY UP2, P0 ;  /* 0x00000000003f7886 */ /* 0x000fe20000040100 */
[----:B0-----:R-:W-:-:S03]  /*02a0*/  ISETP.NE.AND P1, PT, R2, RZ, PT ;  /* 0x000000ff0200720c */ /* 0x001fc60003f25270 */
[----:B------:R0:W2:Y:S01]  /*02b0*/  SHFL.IDX PT, R2, R3, RZ, 0x1f ;  /* 0x00001fff03027589 */ /* 0x0000a200000e0000 */
[----:B-1----:R-:W-:Y:S02]  /*02c0*/  @UP0 ULEA UR8, UR8, UR6, 0x18 ;  /* 0x0000000608080291 */ /* 0x002fe4000f8ec03f */
[----:B------:R-:W-:-:S04]  /*02d0*/  @UP0 UIADD3 UR6, -UR7, 0x100000, URZ ;  /* 0x0010000007060890 */ /* 0x000fc8000fffe13f */
[----:B------:R-:W-:Y:S02]  /*02e0*/  @UP0 USHF.L.U32 UR7, UR6, 0xb, URZ ;  /* 0x0000000b06070899 */ /* 0x000fe4000800063f */
[----:B------:R-:W-:Y:S01]  /*02f0*/  @UP0 USHF.L.U32 UR6, UR6, 0x1, URZ ;  /* 0x0000000106060899 */ /* 0x000fe2000800063f */
[----:B------:R-:W-:Y:S01]  /*0300*/  VOTEU.ANY UP0, P0 ;  /* 0x00000000003f7886 */ /* 0x000fe20000000100 */
[----:B------:R-:W1:Y:S04]  /*0310*/  FENCE.VIEW.ASYNC.S ;  /* 0x00000000000073c6 */ /* 0x000e680000000000 */
[----:B-1----:R0:W1:Y:S01]  /*0320*/  @UP0 SYNCS.EXCH.64 URZ, [UR8+0x32400], UR4 ;  /* 0x03240004083f05b2 */ /* 0x0020620008000100 */
[----:B------:R0:W3:Y:S05]  /*0330*/  @UP1 SYNCS.EXCH.64 URZ, [UR8+0x32410], UR4 ;  /* 0x03241004083f15b2 */ /* 0x0000ea0008000100 */
[----:B------:R0:W4:Y:S02]  /*0340*/  @UP2 SYNCS.EXCH.64 URZ, [UR8+0x32420], UR6 ;  /* 0x03242006083f25b2 */ /* 0x0001240008000100 */
        /* <DEDUP_REMOVED lines=19> */
.L_x_11544:
        /* <DEDUP_REMOVED lines=22> */
.L_x_11545:
        /* <DEDUP_REMOVED lines=18> */
.L_x_11546:
        /* <DEDUP_REMOVED lines=22> */
.L_x_11547:
        /* <DEDUP_REMOVED lines=22> */
.L_x_11548:
        /* <DEDUP_REMOVED lines=9> */
.L_x_11551:
        /* <DEDUP_REMOVED lines=19> */
[----:B------:R-:W3:Y:S01]  /*0b80*/  LDL.LU R16, [R1+0x34] ;  /* 0x0000340001107983 */ /* 0x000ee20000300800 */
[----:B--2---:R-:W0:Y:S02]  /*0b90*/  S2R R2, SR_TID.X ;  /* 0x0000000000027919 */ /* 0x004e240000002100 */
[----:B0-----:R-:W-:-:S05]  /*0ba0*/  VIADD R20, R2, 0xffffff80 ;  /* 0xffffff8002147836 */ /* 0x001fca0000000000 */
[----:B------:R-:W-:-:S04]  /*0bb0*/  SHF.R.S32.HI R0, RZ, 0x1f, R20 ;  /* 0x0000001fff007819 */ /* 0x000fc80000011414 */
[----:B------:R-:W-:-:S04]  /*0bc0*/  LEA.HI R2, R0, R20, RZ, 0x7 ;  /* 0x0000001400027211 */ /* 0x000fc800078f38ff */
[----:B------:R-:W-:-:S05]  /*0bd0*/  LOP3.LUT R3, R2, 0xffffff80, RZ, 0xc0, !PT ;  /* 0xffffff8002037812 */ /* 0x000fca00078ec0ff */
[----:B------:R-:W-:-:S05]  /*0be0*/  IMAD.IADD R11, R20, 0x1, -R3 ;  /* 0x00000001140b7824 */ /* 0x000fca00078e0a03 */
[----:B------:R-:W-:-:S04]  /*0bf0*/  SHF.R.S32.HI R6, RZ, 0x1f, R11 ;  /* 0x0000001fff067819 */ /* 0x000fc8000001140b */
[----:B------:R-:W-:-:S04]  /*0c00*/  LEA.HI R7, R6, R11, RZ, 0x2 ;  /* 0x0000000b06077211 */ /* 0x000fc800078f10ff */
[--C-:B------:R-:W-:Y:S02]  /*0c10*/  SHF.R.S32.HI R8, RZ, 0x2, R7.reuse ;  /* 0x00000002ff087819 */ /* 0x100fe40000011407 */
[----:B------:R-:W-:Y:S02]  /*0c20*/  SHF.R.S32.HI R5, RZ, 0x1f, R7 ;  /* 0x0000001fff057819 */ /* 0x000fe40000011407 */
[----:B------:R-:W-:Y:S02]  /*0c30*/  LEA.HI R3, R0, R20, RZ, 0x4 ;  /* 0x0000001400037211 */ /* 0x000fe400078f20ff */
[----:B------:R-:W-:Y:S02]  /*0c40*/  LEA.HI R9, R5, R8, RZ, 0x3 ;  /* 0x0000000805097211 */ /* 0x000fe400078f18ff */
[----:B------:R-:W-:Y:S02]  /*0c50*/  SHF.R.S32.HI R4, RZ, 0x4, R3 ;  /* 0x00000004ff047819 */ /* 0x000fe40000011403 */
[----:B------:R-:W-:-:S02]  /*0c60*/  LOP3.LUT R9, R9, 0xfffffff8, RZ, 0xc0, !PT ;  /* 0xfffffff809097812 */ /* 0x000fc400078ec0ff */
[----:B------:R-:W-:-:S03]  /*0c70*/  LEA.HI R5, R3, R4, RZ, 0x1 ;  /* 0x0000000403057211 */ /* 0x000fc600078f08ff */
[----:B------:R-:W-:Y:S01]  /*0c80*/  IMAD.IADD R9, R8, 0x1, -R9 ;  /* 0x0000000108097824 */ /* 0x000fe200078e0a09 */
[-C--:B------:R-:W-:Y:S02]  /*0c90*/  LEA.HI R8, R0, R20.reuse, RZ, 0x2 ;  /* 0x0000001400087211 */ /* 0x080fe400078f10ff */
[----:B------:R-:W-:Y:S02]  /*0ca0*/  LEA.HI R6, R6, R11, RZ, 0x5 ;  /* 0x0000000b06067211 */ /* 0x000fe400078f28ff */
[----:B------:R-:W-:Y:S02]  /*0cb0*/  LOP3.LUT R5, R5, 0x1ffffffe, RZ, 0xc0, !PT ;  /* 0x1ffffffe05057812 */ /* 0x000fe400078ec0ff */
[----:B------:R-:W-:Y:S02]  /*0cc0*/  SHF.R.S32.HI R18, RZ, 0x2, R8 ;  /* 0x00000002ff127819 */ /* 0x000fe40000011408 */
[----:B------:R-:W-:Y:S01]  /*0cd0*/  SHF.R.S32.HI R6, RZ, 0x5, R6 ;  /* 0x00000005ff067819 */ /* 0x000fe20000011406 */
[----:B------:R-:W-:Y:S01]  /*0ce0*/  IMAD.IADD R5, R4, 0x1, -R5 ;  /* 0x0000000104057824 */ /* 0x000fe200078e0a05 */
[----:B------:R-:W-:Y:S01]  /*0cf0*/  LEA.HI R4, R0, R20, RZ, 0x5 ;  /* 0x0000001400047211 */ /* 0x000fe200078f28ff */
[----:B------:R-:W-:-:S02]  /*0d00*/  VIADD R12, R18, 0x40 ;  /* 0x00000040120c7836 */ /* 0x000fc40000000000 */
[----:B------:R-:W-:Y:S01]  /*0d10*/  IMAD R9, R6, 0x10, R9 ;  /* 0x0000001006097824 */ /* 0x000fe200078e0209 */
[----:B------:R-:W-:Y:S02]  /*0d20*/  LOP3.LUT R6, R8, 0xfffffffc, RZ, 0xc0, !PT ;  /* 0xfffffffc08067812 */ /* 0x000fe400078ec0ff */
[----:B------:R-:W-:Y:S02]  /*0d30*/  SHF.R.S32.HI R22, RZ, 0x5, R4 ;  /* 0x00000005ff167819 */ /* 0x000fe40000011404 */
[----:B------:R-:W-:Y:S02]  /*0d40*/  SHF.R.S32.HI R4, RZ, 0x1f, R12 ;  /* 0x0000001fff047819 */ /* 0x000fe4000001140c */
[----:B------:R-:W-:Y:S02]  /*0d50*/  SHF.R.S32.HI R19, RZ, 0x7, R2 ;  /* 0x00000007ff137819 */ /* 0x000fe40000011402 */
[----:B------:R-:W-:Y:S01]  /*0d60*/  LOP3.LUT R3, R3, 0x3fffff0, RZ, 0xc0, !PT ;  /* 0x03fffff003037812 */ /* 0x000fe200078ec0ff */
[----:B------:R-:W-:Y:S01]  /*0d70*/  IMAD.IADD R21, R20, 0x1, -R6 ;  /* 0x0000000114157824 */ /* 0x000fe200078e0a06 */
[----:B------:R-:W-:Y:S01]  /*0d80*/  LEA.HI R10, R4, R12, RZ, 0x3 ;  /* 0x0000000c040a7211 */ /* 0x000fe200078f18ff */
[----:B------:R-:W-:Y:S01]  /*0d90*/  IMAD.SHL.U32 R6, R12, 0x40, RZ ;  /* 0x000000400c067824 */ /* 0x000fe200078e00ff */
[----:B------:R-:W-:Y:S01]  /*0da0*/  LEA.HI R2, R2, R19, RZ, 0x1 ;  /* 0x0000001302027211 */ /* 0x000fe200078f08ff */
[----:B------:R-:W-:-:S02]  /*0db0*/  IMAD.IADD R3, R20, 0x1, -R3 ;  /* 0x0000000114037824 */ /* 0x000fc400078e0a03 */
[----:B------:R-:W-:Y:S01]  /*0dc0*/  IMAD.SHL.U32 R4, R21, 0x8, RZ ;  /* 0x0000000815047824 */ /* 0x000fe200078e00ff */
[----:B------:R-:W-:Y:S01]  /*0dd0*/  LOP3.LUT R2, R2, 0x3fffffe, RZ, 0xc0, !PT ;  /* 0x03fffffe02027812 */ /* 0x000fe200078ec0ff */
[----:B------:R-:W-:Y:S01]  /*0de0*/  IMAD.SHL.U32 R10, R10, 0x40, RZ ;  /* 0x000000400a0a7824 */ /* 0x000fe200078e00ff */
[----:B------:R-:W-:Y:S01]  /*0df0*/  LOP3.LUT R21, R6, 0x1c0, RZ, 0xc0, !PT ;  /* 0x000001c006157812 */ /* 0x000fe200078ec0ff */
[----:B------:R-:W-:Y:S01]  /*0e00*/  IMAD R6, R22, 0x10, R3 ;  /* 0x0000001016067824 */ /* 0x000fe200078e0203 */
[----:B------:R-:W-:Y:S01]  /*0e10*/  LEA.HI R0, R0, R20, RZ, 0x3 ;  /* 0x0000001400007211 */ /* 0x000fe200078f18ff */
[----:B------:R-:W-:Y:S01]  /*0e20*/  IMAD.IADD R2, R19, 0x1, -R2 ;  /* 0x0000000113027824 */ /* 0x000fe200078e0a02 */
[----:B------:R-:W-:Y:S01]  /*0e30*/  LOP3.LUT R4, R21, 0x38, R4, 0xf8, !PT ;  /* 0x0000003815047812 */ /* 0x000fe200078ef804 */
[----:B------:R-:W-:Y:S01]  /*0e40*/  IMAD R6, R6, 0x8, R5 ;  /* 0x0000000806067824 */ /* 0x000fe200078e0205 */
[----:B------:R-:W-:Y:S02]  /*0e50*/  SHF.R.U32.HI R3, RZ, 0x3, R21 ;  /* 0x00000003ff037819 */ /* 0x000fe40000011615 */
[----:B------:R-:W-:-:S02]  /*0e60*/  LOP3.LUT R10, R10, 0xfffffe00, RZ, 0xc0, !PT ;  /* 0xfffffe000a0a7812 */ /* 0x000fc400078ec0ff */
[----:B------:R-:W-:Y:S01]  /*0e70*/  SHF.R.S32.HI R5, RZ, 0x1f, R8 ;  /* 0x0000001fff057819 */ /* 0x000fe20000011408 */
[----:B------:R-:W-:Y:S01]  /*0e80*/  IMAD R2, R2, 0x40, R9 ;  /* 0x0000004002027824 */ /* 0x000fe200078e0209 */
[----:B------:R-:W-:Y:S02]  /*0e90*/  LOP3.LUT R4, R10, R4, R3, 0xf6, !PT ;  /* 0x000000040a047212 */ /* 0x000fe400078ef603 */
[----:B------:R-:W-:Y:S01]  /*0ea0*/  LOP3.LUT R3, R0, 0x1ffffff8, RZ, 0xc0, !PT ;  /* 0x1ffffff800037812 */ /* 0x000fe200078ec0ff */
[----:B------:R-:W-:Y:S01]  /*0eb0*/  STL [R1+0x3c], R10 ;  /* 0x00003c0a01007387 */ /* 0x000fe20000100800 */
[----:B------:R-:W-:Y:S02]  /*0ec0*/  LEA.HI R5, R5, R18, RZ, 0x3 ;  /* 0x0000001205057211 */ /* 0x000fe400078f18ff */
[----:B------:R-:W-:Y:S01]  /*0ed0*/  SHF.R.S32.HI R8, RZ, 0x3, R0 ;  /* 0x00000003ff087819 */ /* 0x000fe20000011400 */
[----:B------:R-:W-:Y:S01]  /*0ee0*/  STL [R1+0x14], R13 ;  /* 0x0000140d01007387 */ /* 0x000fe20000100800 */
[----:B------:R-:W-:Y:S01]  /*0ef0*/  IMAD.IADD R3, R20, 0x1, -R3 ;  /* 0x0000000114037824 */ /* 0x000fe200078e0a03 */
[----:B------:R-:W-:-:S02]  /*0f00*/  LOP3.LUT R5, R5, 0xfffffff8, RZ, 0xc0, !PT ;  /* 0xfffffff805057812 */ /* 0x000fc400078ec0ff */
[----:B------:R-:W-:Y:S04]  /*0f10*/  STL [R1+0x4c], R2 ;  /* 0x00004c0201007387 */ /* 0x000fe80000100800 */
[----:B------:R-:W-:Y:S04]  /*0f20*/  STL [R1+0x18], R14 ;  /* 0x0000180e01007387 */ /* 0x000fe80000100800 */
[----:B------:R-:W-:Y:S01]  /*0f30*/  STL [R1+0x1c], R15 ;  /* 0x00001c0f01007387 */ /* 0x000fe20000100800 */
[----:B------:R-:W-:-:S03]  /*0f40*/  LOP3.LUT R7, R7, 0x7ffffffc, RZ, 0xc0, !PT ;  /* 0x7ffffffc07077812 */ /* 0x000fc600078ec0ff */
[----:B------:R-:W-:Y:S01]  /*0f50*/  STL [R1+0x60], RZ ;  /* 0x000060ff01007387 */ /* 0x000fe20000100800 */
[----:B------:R-:W-:-:S03]  /*0f60*/  IMAD.IADD R0, R18, 0x1, -R5 ;  /* 0x0000000112007824 */ /* 0x000fc600078e0a05 */
[----:B------:R0:W-:Y:S01]  /*0f70*/  STL [R1+0x40], R8 ;  /* 0x0000400801007387 */ /* 0x0001e20000100800 */
[----:B------:R-:W-:Y:S02]  /*0f80*/  IMAD.IADD R5, R11, 0x1, -R7 ;  /* 0x000000010b057824 */ /* 0x000fe400078e0a07 */
[----:B0-----:R-:W-:Y:S01]  /*0f90*/  IMAD.SHL.U32 R8, R3, 0x8, RZ ;  /* 0x0000000803087824 */ /* 0x001fe200078e00ff */
[----:B------:R-:W-:Y:S01]  /*0fa0*/  SHF.R.S32.HI R3, RZ, 0x1f, R12 ;  /* 0x0000001fff037819 */ /* 0x000fe2000001140c */
[----:B------:R-:W-:-:S03]  /*0fb0*/  IMAD.SHL.U32 R3, R6, 0x8, RZ ;  /* 0x0000000806037824 */ /* 0x000fc600078e00ff */
[----:B------:R-:W-:Y:S04]  /*0fc0*/  STL [R1+0x24], R8 ;  /* 0x0000240801007387 */ /* 0x000fe80000100800 */
[----:B------:R0:W-:Y:S04]  /*0fd0*/  STL [R1+0x68], R0 ;  /* 0x0000680001007387 */ /* 0x0001e80000100800 */
[----:B------:R1:W-:Y:S01]  /*0fe0*/  STL [R1+0x48], R5 ;  /* 0x0000480501007387 */ /* 0x0003e20000100800 */
[----:B0-----:R-:W-:-:S05]  /*0ff0*/  IMAD R0, R4, 0x2, R17 ;  /* 0x0000000204007824 */ /* 0x001fca00078e0211 */
[----:B------:R1:W-:Y:S04]  /*1000*/  STL [R1+0x70], R0 ;  /* 0x0000700001007387 */ /* 0x0003e80000100800 */
[----:B------:R1:W-:Y:S01]  /*1010*/  STL [R1+0x74], R3 ;  /* 0x0000740301007387 */ /* 0x0003e20000100800 */
[----:B------:R-:W-:Y:S02]  /*1020*/  IMAD.MOV.U32 R22, RZ, RZ, RZ ;  /* 0x000000ffff167224 */ /* 0x000fe400078e00ff */
[----:B------:R-:W-:Y:S02]  /*1030*/  IMAD.MOV.U32 R19, RZ, RZ, RZ ;  /* 0x000000ffff137224 */ /* 0x000fe400078e00ff */
[----:B------:R-:W-:Y:S01]  /*1040*/  IMAD.MOV.U32 R2, RZ, RZ, RZ ;  /* 0x000000ffff027224 */ /* 0x000fe200078e00ff */
[----:B---3--:R-:W-:Y:S01]  /*1050*/  LOP3.LUT R232, R16, 0x1, RZ, 0xfc, !PT ;  /* 0x0000000110e87812 */ /* 0x008fe200078efcff */
[----:B-1----:R-:W-:-:S07]  /*1060*/  IMAD.MOV.U32 R16, RZ, RZ, RZ ;  /* 0x000000ffff107224 */ /* 0x002fce00078e00ff */
.L_x_11708:
[----:B------:R-:W2:Y:S01]  /*1070*/  LDL.LU R0, [R1+0x1c] ;  /* 0x00001c0001007983 */ /* 0x000ea20000300800 */
[----:B-1---5:R-:W2:Y:S01]  /*1080*/  LDC.64 R4, c[0x0][0xd60] ;  /* 0x00035800ff047b82 */ /* 0x022ea20000000a00 */
[----:B------:R-:W-:Y:S05]  /*1090*/  YIELD ;  /* 0x0000000000007946 */ /* 0x000fea0003800000 */
[----:B------:R-:W-:Y:S01]  /*10a0*/  ULDC.64 UR4, c[0x0][0xb20] ;  /* 0x0002c80000047ab9 */ /* 0x000fe20000000a00 */
[----:B------:R-:W-:Y:S01]  /*10b0*/  ULDC.64 UR8, c[0x0][0xb10] ;  /* 0x0002c40000087ab9 */ /* 0x000fe20000000a00 */
[----:B------:R-:W-:Y:S01]  /*10c0*/  ISETP.NE.U32.AND P1, PT, RZ, UR4, PT ;  /* 0x00000004ff007c0c */ /* 0x000fe2000bf25070 */
[----:B------:R-:W-:Y:S01]  /*10d0*/  ULDC.64 UR6, c[0x0][0xb00] ;  /* 0x0002c00000067ab9 */ /* 0x000fe20000000a00 */
[----:B--2---:R-:W-:-:S05]  /*10e0*/  IMAD.WIDE R4, R0, 0x4, R4 ;  /* 0x0000000400047825 */ /* 0x004fca00078e0204 */
[----:B------:R-:W2:Y:S01]  /*10f0*/  LDG.E R0, desc[UR52][R4.64] ;  /* 0x0000003404007981 */ /* 0x000ea2000c1e1900 */
[----:B------:R-:W-:Y:S01]  /*1100*/  ISETP.NE.AND.EX P1, PT, RZ, UR5, PT, P1 ;  /* 0x00000005ff007c0c */ /* 0x000fe2000bf25310 */
[----:B------:R-:W-:Y:S01]  /*1110*/  IMAD.MOV.U32 R27, RZ, RZ, RZ ;  /* 0x000000ffff1b7224 */ /* 0x000fe200078e00ff */
[----:B------:R-:W-:-:S04]  /*1120*/  ISETP.NE.U32.AND P0, PT, RZ, UR6, PT ;  /* 0x00000006ff007c0c */ /* 0x000fc8000bf05070 */
[----:B------:R-:W-:Y:S02]  /*1130*/  ISETP.NE.AND.EX P0, PT, RZ, UR7, PT, P0 ;  /* 0x00000007ff007c0c */ /* 0x000fe4000bf05300 */
[----:B--2---:R-:W-:Y:S01]  /*1140*/  SHF.R.S32.HI R3, RZ, 0x1f, R0 ;  /* 0x0000001fff037819 */ /* 0x004fe20000011400 */
[----:B------:R-:W-:Y:S04]  /*1150*/  STL [R1+0x5c], R0 ;  /* 0x00005c0001007387 */ /* 0x000fe80000100800 */
[C---:B---34-:R-:W-:Y:S01]  /*1160*/  @P1 LEA R6, P2, R0.reuse, UR4, 0x2 ;  /* 0x0000000400061c11 */ /* 0x058fe2000f8410ff */
[C---:B------:R-:W-:Y:S01]  /*1170*/  IMAD.SHL.U32 R29, R0.reuse, 0x4, RZ ;  /* 0x00000004001d7824 */ /* 0x040fe200078e00ff */
[C-C-:B------:R-:W-:Y:S01]  /*1180*/  SHF.L.U64.HI R28, R0.reuse, 0x2, R3.reuse ;  /* 0x00000002001c7819 */ /* 0x140fe20000010203 */
[----:B0-----:R0:W-:Y:S01]  /*1190*/  STL [R1+0x6c], R3 ;  /* 0x00006c0301007387 */ /* 0x0011e20000100800 */
[----:B------:R-:W-:-:S02]  /*11a0*/  @P1 LEA.HI.X R7, R0, UR5, R3, 0x2, P2 ;  /* 0x0000000500071c11 */ /* 0x000fc400090f1403 */
[----:B------:R-:W-:Y:S01]  /*11b0*/  ISETP.NE.U32.AND P2, PT, RZ, UR8, PT ;  /* 0x00000008ff007c0c */ /* 0x000fe2000bf45070 */
[----:B------:R-:W-:Y:S01]  /*11c0*/  ULDC UR4, c[0x0][0x288] ;  /* 0x0000a20000047ab9 */ /* 0x000fe20000000800 */
[C---:B------:R-:W-:Y:S01]  /*11d0*/  IADD3 R8, P3, R29.reuse, UR6, RZ ;  /* 0x000000061d087c10 */ /* 0x040fe2000ff7e0ff */
[----:B------:R1:W-:Y:S01]  /*11e0*/  STL [R1+0x54], R29 ;  /* 0x0000541d01007387 */ /* 0x0003e20000100800 */
[----:B------:R-:W-:Y:S01]  /*11f0*/  ISETP.NE.AND.EX P2, PT, RZ, UR9, PT, P2 ;  /* 0x00000009ff007c0c */ /* 0x000fe2000bf45320 */
[----:B0-----:R-:W-:Y:S01]  /*1200*/  IMAD.MOV.U32 R3, RZ, RZ, RZ ;  /* 0x000000ffff037224 */ /* 0x001fe200078e00ff */
[C---:B------:R-:W-:Y:S01]  /*1210*/  IADD3.X R9, R28.reuse, UR7, RZ, P3, !PT ;  /* 0x000000071c097c10 */ /* 0x040fe20009ffe4ff */
[----:B------:R-:W-:Y:S01]  /*1220*/  IMAD.U32 R10, RZ, RZ, UR4 ;  /* 0x00000004ff0a7e24 */ /* 0x000fe2000f8e00ff */
[----:B------:R-:W-:Y:S01]  /*1230*/  ULDC.64 UR4, c[0x0][0x3f8] ;  /* 0x0000fe0000047ab9 */ /* 0x000fe20000000a00 */
[----:B------:R1:W-:Y:S04]  /*1240*/  STL [R1+0x58], R28 ;  /* 0x0000581c01007387 */ /* 0x0003e80000100800 */
[----:B------:R1:W5:Y:S04]  /*1250*/  @P1 LDG.E R3, desc[UR52][R6.64] ;  /* 0x0000003406031981 */ /* 0x000368000c1e1900 */
[----:B------:R-:W-:Y:S01]  /*1260*/  @P2 IADD3 R4, P1, R29, UR8, RZ ;  /* 0x000000081d042c10 */ /* 0x000fe2000ff3e0ff */
[----:B------:R1:W5:Y:S03]  /*1270*/  @P0 LDG.E R27, desc[UR52][R8.64] ;  /* 0x00000034081b0981 */ /* 0x000366000c1e1900 */
[----:B------:R-:W-:-:S05]  /*1280*/  @P2 IADD3.X R5, R28, UR9, RZ, P1, !PT ;  /* 0x000000091c052c10 */ /* 0x000fca0008ffe4ff */
[----:B------:R-:W2:Y:S01]  /*1290*/  @P2 LDG.E R10, desc[UR52][R4.64] ;  /* 0x00000034040a2981 */ /* 0x000ea2000c1e1900 */
[----:B------:R-:W-:Y:S01]  /*12a0*/  UISETP.NE.U32.AND UP0, UPT, UR4, URZ, UPT ;  /* 0x0000003f0400728c */ /* 0x000fe2000bf05070 */
[----:B------:R-:W-:Y:S02]  /*12b0*/  IMAD.MOV.U32 R25, RZ, RZ, R0 ;  /* 0x000000ffff197224 */ /* 0x000fe400078e0000 */
        /* <DEDUP_REMOVED lines=8> */
[----:B--2---:R1:W-:Y:S01]  /*1340*/  STL [R1+0x20], R10 ;  /* 0x0000200a01007387 */ /* 0x0043e20000100800 */
[----:B------:R-:W-:Y:S05]  /*1350*/  @P2 BRA `(.L_x_11553) ;  /* 0x0000000000282947 */ /* 0x000fea0003800000 */
[----:B------:R-:W-:Y:S02]  /*1360*/  ULDC.64 UR4, c[0x0][0xaf8] ;  /* 0x0002be0000047ab9 */ /* 0x000fe40000000a00 */
[----:B------:R-:W-:-:S04]  /*1370*/  ISETP.NE.U32.AND P1, PT, RZ, UR4, PT ;  /* 0x00000004ff007c0c */ /* 0x000fc8000bf25070 */
[----:B------:R-:W-:-:S13]  /*1380*/  ISETP.NE.AND.EX P1, PT, RZ, UR5, PT, P1 ;  /* 0x00000005ff007c0c */ /* 0x000fda000bf25310 */
[----:B------:R-:W-:Y:S05]  /*1390*/  @!P1 BRA `(.L_x_11553) ;  /* 0x0000000000189947 */ /* 0x000fea0003800000 */
[----:B------:R-:W0:Y:S02]  /*13a0*/  LDC.64 R4, c[0x0][0xaf8] ;  /* 0x0002be00ff047b82 */ /* 0x000e240000000a00 */
[----:B0-----:R-:W-:-:S05]  /*13b0*/  IMAD.WIDE R4, R25, 0x4, R4 ;  /* 0x0000000419047825 */ /* 0x001fca00078e0204 */
[----:B------:R-:W2:Y:S04]  /*13c0*/  LDG.E R0, desc[UR52][R4.64] ;  /* 0x0000003404007981 */ /* 0x000ea8000c1e1900 */
[----:B-1----:R-:W2:Y:S02]  /*13d0*/  LDG.E R7, desc[UR52][R4.64+0x4] ;  /* 0x0000043404077981 */ /* 0x002ea4000c1e1900 */
[----:B--2---:R-:W-:-:S05]  /*13e0*/  IADD3 R10, -R0, R7, RZ ;  /* 0x00000007000a7210 */ /* 0x004fca0007ffe1ff */
[----:B------:R0:W-:Y:S02]  /*13f0*/  STL [R1+0x20], R10 ;  /* 0x0000200a01007387 */ /* 0x0001e40000100800 */
.L_x_11553:
[----:B------:R-:W2:Y:S01]  /*1400*/  LDL R12, [R1+0x14] ;  /* 0x00001400010c7983 */ /* 0x000ea20000100800 */
[----:B------:R-:W-:-:S03]  /*1410*/  ULDC.64 UR4, c[0x0][0xb18] ;  /* 0x0002c60000047ab9 */ /* 0x000fc60000000a00 */
[----:B------:R-:W3:Y:S01]  /*1420*/  LDL R26, [R1+0x18] ;  /* 0x00001800011a7983 */ /* 0x000ee20000100800 */
[----:B------:R-:W-:-:S04]  /*1430*/  ISETP.NE.U32.AND P1, PT, RZ, UR4, PT ;  /* 0x00000004ff007c0c */ /* 0x000fc8000bf25070 */
[----:B------:R-:W-:Y:S01]  /*1440*/  ISETP.NE.AND.EX P1, PT, RZ, UR5, PT, P1 ;  /* 0x00000005ff007c0c */ /* 0x000fe2000bf25310 */
[----:B--2---:R2:W-:Y:S04]  /*1450*/  STL [R1+0x64], R12 ;  /* 0x0000640c01007387 */ /* 0x0045e80000100800 */
[----:B---3--:R2:W-:Y:S08]  /*1460*/  STL [R1+0x50], R26 ;  /* 0x0000501a01007387 */ /* 0x0085f00000100800 */
[----:B------:R-:W-:Y:S05]  /*1470*/  @!P1 BRA `(.L_x_11554) ;  /* 0x0000000000109947 */ /* 0x000fea0003800000 */
[----:B------:R-:W-:-:S04]  /*1480*/  IADD3 R4, P0, R29, UR4, RZ ;  /* 0x000000041d047c10 */ /* 0x000fc8000ff1e0ff */
[----:B------:R-:W-:-:S05]  /*1490*/  IADD3.X R5, R28, UR5, RZ, P0, !PT ;  /* 0x000000051c057c10 */ /* 0x000fca00087fe4ff */
[----:B------:R3:W5:Y:S01]  /*14a0*/  LDG.E R24, desc[UR52][R4.64] ;  /* 0x0000003404187981 */ /* 0x000762000c1e1900 */
[----:B------:R-:W-:Y:S05]  /*14b0*/  BRA `(.L_x_11555) ;  /* 0x0000000000107947 */ /* 0x000fea0003800000 */
.L_x_11554:
[----:B------:R-:W-:Y:S05]  /*14c0*/  @!P0 BRA `(.L_x_11555) ;  /* 0x00000000000c8947 */ /* 0x000fea0003800000 */
[----:B------:R-:W3:Y:S04]  /*14d0*/  LDG.E R5, desc[UR52][R8.64] ;  /* 0x0000003408057981 */ /* 0x000ee8000c1e1900 */
[----:B------:R-:W3:Y:S02]  /*14e0*/  LDG.E R24, desc[UR52][R8.64+0x4] ;  /* 0x0000043408187981 */ /* 0x000ee4000c1e1900 */
[----:B---3--:R-:W-:-:S07]  /*14f0*/  IMAD.IADD R24, R24, 0x1, -R5 ;  /* 0x0000000118187824 */ /* 0x008fce00078e0a05 */
.L_x_11555:
[----:B------:R-:W-:Y:S02]  /*1500*/  ULDC.64 UR4, c[0x0][0xb08] ;  /* 0x0002c20000047ab9 */ /* 0x000fe40000000a00 */
[----:B------:R-:W-:-:S04]  /*1510*/  ISETP.NE.U32.AND P0, PT, RZ, UR4, PT ;  /* 0x00000004ff007c0c */ /* 0x000fc8000bf05070 */
[----:B------:R-:W-:Y:S01]  /*1520*/  ISETP.NE.AND.EX P0, PT, RZ, UR5, PT, P0 ;  /* 0x00000005ff007c0c */ /* 0x000fe2000bf05300 */
[----:B-----5:R-:W-:Y:S01]  /*1530*/  IMAD.IADD R11, R24, 0x1, -R3 ;  /* 0x00000001180b7824 */ /* 0x020fe200078e0a03 */
[----:B------:R-:W-:-:S11]  /*1540*/  ULDC.64 UR4, c[0x0][0xb28] ;  /* 0x0002ca0000047ab9 */ /* 0x000fd60000000a00 */
[----:B---3--:R-:W3:Y:S02]  /*1550*/  @P0 LDC.64 R4, c[0x0][0xb08] ;  /* 0x0002c200ff040b82 */ /* 0x008ee40000000a00 */
[----:B---3--:R-:W-:-:S05]  /*1560*/  @P0 IMAD.WIDE R4, R25, 0x4, R4 ;  /* 0x0000000419040825 */ /* 0x008fca00078e0204 */
[----:B------:R-:W3:Y:S04]  /*1570*/  @P0 LDG.E R0, desc[UR52][R4.64] ;  /* 0x0000003404000981 */ /* 0x000ee8000c1e1900 */
[----:B-1----:R-:W3:Y:S01]  /*1580*/  @P0 LDG.E R9, desc[UR52][R4.64+0x4] ;  /* 0x0000043404090981 */ /* 0x002ee2000c1e1900 */
[----:B------:R-:W-:Y:S01]  /*1590*/  LEA R3, R12, 0xdf, 0x7 ;  /* 0x000000df0c037811 */ /* 0x000fe200078e38ff */
[----:B------:R-:W-:Y:S01]  /*15a0*/  IMAD.MOV.U32 R31, RZ, RZ, R24 ;  /* 0x000000ffff1f7224 */ /* 0x000fe200078e0018 */
[----:B------:R-:W-:-:S04]  /*15b0*/  ISETP.NE.U32.AND P1, PT, RZ, UR4, PT ;  /* 0x00000004ff007c0c */ /* 0x000fc8000bf25070 */
[----:B------:R-:W-:-:S13]  /*15c0*/  ISETP.NE.AND.EX P1, PT, RZ, UR5, PT, P1 ;  /* 0x00000005ff007c0c */ /* 0x000fda000bf25310 */
[----:B------:R-:W-:-:S04]  /*15d0*/  @P1 IADD3 R6, P2, R29, UR4, RZ ;  /* 0x000000041d061c10 */ /* 0x000fc8000ff5e0ff */
[----:B------:R-:W-:-:S05]  /*15e0*/  @P1 IADD3.X R7, R28, UR5, RZ, P2, !PT ;  /* 0x000000051c071c10 */ /* 0x000fca00097fe4ff */
[----:B------:R1:W5:Y:S01]  /*15f0*/  @P1 LDG.E R31, desc[UR52][R6.64] ;  /* 0x00000034061f1981 */ /* 0x000362000c1e1900 */
[----:B---3--:R-:W-:-:S04]  /*1600*/  @P0 IMAD.IADD R60, R9, 0x1, -R0 ;  /* 0x00000001093c0824 */ /* 0x008fc800078e0a00 */
[----:B------:R-:W-:-:S04]  /*1610*/  IMAD.IADD R8, R11, 0x1, R60 ;  /* 0x000000010b087824 */ /* 0x000fc800078e023c */
[C---:B------:R-:W-:Y:S01]  /*1620*/  VIADD R0, R8.reuse, 0x5f ;  /* 0x0000005f08007836 */ /* 0x040fe20000000000 */
[----:B------:R-:W-:Y:S01]  /*1630*/  IADD3 R3, R8, R3, -R10 ;  /* 0x0000000308037210 */ /* 0x000fe20007ffe80a */
[----:B------:R1:W-:Y:S02]  /*1640*/  STL [R1+0x34], R8 ;  /* 0x0000340801007387 */ /* 0x0003e40000100800 */
[----:B------:R-:W-:-:S04]  /*1650*/  IMAD.HI R0, R0, 0x2aaaaaab, RZ ;  /* 0x2aaaaaab00007827 */ /* 0x000fc800078e02ff */
[----:B------:R-:W-:Y:S01]  /*1660*/  IMAD.HI R4, R3, 0x2aaaaaab, RZ ;  /* 0x2aaaaaab03047827 */ /* 0x000fe200078e02ff */
[----:B------:R-:W-:-:S04]  /*1670*/  SHF.R.U32.HI R3, RZ, 0x1f, R0 ;  /* 0x0000001fff037819 */ /* 0x000fc80000011600 */
[----:B------:R-:W-:Y:S02]  /*1680*/  SHF.R.U32.HI R5, RZ, 0x1f, R4 ;  /* 0x0000001fff057819 */ /* 0x000fe40000011604 */
[----:B------:R-:W-:Y:S02]  /*1690*/  LEA.HI.SX32 R3, R0, R3, 0x1c ;  /* 0x0000000300037211 */ /* 0x000fe400078fe2ff */
[----:B------:R-:W-:Y:S01]  /*16a0*/  LEA.HI.SX32 R210, R4, R5, 0x1c ;  /* 0x0000000504d27211 */ /* 0x000fe200078fe2ff */
[----:B------:R-:W-:-:S03]  /*16b0*/  IMAD.MOV R4, RZ, RZ, -R11 ;  /* 0x000000ffff047224 */ /* 0x000fc600078e0a0b */
[----:B------:R-:W-:Y:S02]  /*16c0*/  VIMNMX R210, R3, R210, PT ;  /* 0x000000d203d27248 */ /* 0x000fe40003fe0100 */
[----:B------:R-:W-:-:S03]  /*16d0*/  VIMNMX R4, RZ, R4, !PT ;  /* 0x00000004ff047248 */ /* 0x000fc60007fe0100 */
        /* <DEDUP_REMOVED lines=12> */
[----:B-1----:R-:W-:Y:S05]  /*17a0*/  @!P1 BRA `(.L_x_11556) ;  /* 0x00000044001c9947 */ /* 0x002fea0003800000 */
        /* <DEDUP_REMOVED lines=8> */
[----:B------:R1:W3:Y:S01]  /*1830*/  LDC.64 R14, c[0x4][R0] ;  /* 0x01000000000e7b82 */ /* 0x0002e20000000a00 */
[----:B------:R-:W-:Y:S01]  /*1840*/  IMAD.U32 R5, RZ, RZ, UR5 ;  /* 0x00000005ff057e24 */ /* 0x000fe2000f8e00ff */
[----:B------:R-:W-:Y:S01]  /*1850*/  ULDC.64 UR4, c[0x4][0x110] ;  /* 0x0100440000047ab9 */ /* 0x000fe20000000a00 */
[----:B0-----:R-:W-:Y:S02]  /*1860*/  IMAD.U32 R10, RZ, RZ, UR6 ;  /* 0x00000006ff0a7e24 */ /* 0x001fe4000f8e00ff */
[----:B------:R-:W-:Y:S02]  /*1870*/  IMAD.U32 R6, RZ, RZ, UR4 ;  /* 0x00000004ff067e24 */ /* 0x000fe4000f8e00ff */
[----:B------:R-:W-:-:S02]  /*1880*/  IMAD.U32 R7, RZ, RZ, UR5 ;  /* 0x00000005ff077e24 */ /* 0x000fc4000f8e00ff */
[----:B------:R-:W-:Y:S02]  /*1890*/  IMAD.U32 R11, RZ, RZ, UR7 ;  /* 0x00000007ff0b7e24 */ /* 0x000fe4000f8e00ff */
[----:B------:R-:W-:Y:S02]  /*18a0*/  IMAD.MOV.U32 R8, RZ, RZ, 0x70 ;  /* 0x00000070ff087424 */ /* 0x000fe400078e00ff */
[----:B--2---:R-:W-:Y:S02]  /*18b0*/  IMAD.MOV.U32 R12, RZ, RZ, 0x1 ;  /* 0x00000001ff0c7424 */ /* 0x004fe400078e00ff */
[----:B-1----:R-:W-:-:S07]  /*18c0*/  IMAD.MOV.U32 R13, RZ, RZ, RZ ;  /* 0x000000ffff0d7224 */ /* 0x002fce00078e00ff */
[----:B------:R-:W-:-:S07]  /*18d0*/  LEPC R20, `(.L_x_11558) ;  /* 0x000000001014794e */ /* 0x000fce0000000000 */
[----:B---3-5:R-:W-:Y:S05]  /*18e0*/  CALL.ABS.NOINC R14 ;  /* 0x000000000e007343 */ /* 0x028fea0003c00000 */
.L_x_11558:
[----:B------:R-:W-:Y:S05]  /*18f0*/  BSYNC B6 ;  /* 0x0000000000067941 */ /* 0x000fea0003800000 */
.L_x_11557:
        /* <DEDUP_REMOVED lines=11> */
[----:B------:R-:W-:Y:S02]  /*19b0*/  IMAD.U32 R6, RZ, RZ, UR6 ;  /* 0x00000006ff067e24 */ /* 0x000fe4000f8e00ff */
[----:B------:R-:W-:Y:S02]  /*19c0*/  IMAD.U32 R7, RZ, RZ, UR7 ;  /* 0x00000007ff077e24 */ /* 0x000fe4000f8e00ff */
[----:B0-----:R-:W-:-:S02]  /*19d0*/  IMAD.U32 R10, RZ, RZ, UR4 ;  /* 0x00000004ff0a7e24 */ /* 0x001fc4000f8e00ff */
[----:B------:R-:W-:Y:S02]  /*19e0*/  IMAD.U32 R11, RZ, RZ, UR5 ;  /* 0x00000005ff0b7e24 */ /* 0x000fe4000f8e00ff */
[----:B------:R-:W-:Y:S02]  /*19f0*/  IMAD.MOV.U32 R8, RZ, RZ, 0x70 ;  /* 0x00000070ff087424 */ /* 0x000fe400078e00ff */
[----:B--2---:R-:W-:Y:S02]  /*1a00*/  IMAD.MOV.U32 R12, RZ, RZ, 0x1 ;  /* 0x00000001ff0c7424 */ /* 0x004fe400078e00ff */
[----:B-1----:R-:W-:-:S07]  /*1a10*/  IMAD.MOV.U32 R13, RZ, RZ, RZ ;  /* 0x000000ffff0d7224 */ /* 0x002fce00078e00ff */
[----:B------:R-:W-:-:S07]  /*1a20*/  LEPC R20, `(.L_x_11560) ;  /* 0x000000001014794e */ /* 0x000fce0000000000 */
[----:B---3-5:R-:W-:Y:S05]  /*1a30*/  CALL.ABS.NOINC R14 ;  /* 0x000000000e007343 */ /* 0x028fea0003c00000 */
.L_x_11560:
[----:B------:R-:W-:Y:S05]  /*1a40*/  BSYNC B6 ;  /* 0x0000000000067941 */ /* 0x000fea0003800000 */
.L_x_11559:
[----:B------:R-:W-:Y:S01]  /*1a50*/  ULDC.64 UR4, c[0x0][0xaf0] ;  /* 0x0002bc0000047ab9 */ /* 0x000fe20000000a00 */
[----:B------:R-:W1:Y:S01]  /*1a60*/  LDC R0, c[0x0][0x428] ;  /* 0x00010a00ff007b82 */ /* 0x000e620000000800 */
[----:B------:R-:W-:Y:S01]  /*1a70*/  ISETP.NE.U32.AND P0, PT, RZ, UR4, PT ;  /* 0x00000004ff007c0c */ /* 0x000fe2000bf05070 */
[----:B------:R-:W-:Y:S01]  /*1a80*/  IMAD.MOV.U32 R3, RZ, RZ, R26 ;  /* 0x000000ffff037224 */ /* 0x000fe200078e001a */
[----:B------:R-:W-:Y:S02]  /*1a90*/  ULDC.64 UR6, c[0x0][0xb00] ;  /* 0x0002c00000067ab9 */ /* 0x000fe40000000a00 */
[----:B------:R-:W-:Y:S01]  /*1aa0*/  ISETP.NE.AND.EX P0, PT, RZ, UR5, PT, P0 ;  /* 0x00000005ff007c0c */ /* 0x000fe2000bf05300 */
[----:B------:R-:W3:Y:S02]  /*1ab0*/  S2R R20, SR_TID.X ;  /* 0x0000000000147919 */ /* 0x000ee40000002100 */
[----:B------:R-:W4:Y:S01]  /*1ac0*/  LDC.64 R44, c[0x0][0x2f0] ;  /* 0x0000bc00ff2c7b82 */ /* 0x000f220000000a00 */
[----:B------:R-:W-:Y:S01]  /*1ad0*/  IMAD.IADD R27, R27, 0x1, R24 ;  /* 0x000000011b1b7824 */ /* 0x000fe200078e0218 */
[----:B------:R-:W-:-:S06]  /*1ae0*/  SHF.R.S32.HI R97, RZ, 0x1f, R18 ;  /* 0x0000001fff617819 */ /* 0x000fcc0000011412 */
[----:B------:R-:W0:Y:S02]  /*1af0*/  LDC.64 R50, c[0x0][0x3e8] ;  /* 0x0000fa00ff327b82 */ /* 0x000e240000000a00 */
[----:B------:R-:W-:-:S04]  /*1b00*/  @P0 IADD3 R4, P1, R29, UR4, RZ ;  /* 0x000000041d040c10 */ /* 0x000fc8000ff3e0ff */
[----:B------:R-:W-:Y:S01]  /*1b10*/  @P0 IADD3.X R5, R28, UR5, RZ, P1, !PT ;  /* 0x000000051c050c10 */ /* 0x000fe20008ffe4ff */
[----:B------:R-:W-:Y:S01]  /*1b20*/  ULDC.64 UR4, c[0x0][0x2f8] ;  /* 0x0000be0000047ab9 */ /* 0x000fe20000000a00 */
[----:B------:R-:W0:Y:S03]  /*1b30*/  LDC.64 R56, c[0x0][0x3d8] ;  /* 0x0000f600ff387b82 */ /* 0x000e260000000a00 */
[----:B------:R2:W3:Y:S01]  /*1b40*/  @P0 LDG.E R25, desc[UR52][R4.64] ;  /* 0x0000003404190981 */ /* 0x0004e2000c1e1900 */
[----:B-1----:R-:W-:Y:S02]  /*1b50*/  ISETP.NE.AND P0, PT, R0, 0x1, PT ;  /* 0x000000010000780c */ /* 0x002fe40003f05270 */
[----:B------:R-:W-:-:S05]  /*1b60*/  SHF.R.S32.HI R24, RZ, 0x1f, R27 ;  /* 0x0000001fff187819 */ /* 0x000fca000001141b */
[-C--:B----4-:R-:W-:Y:S02]  /*1b70*/  IMAD R6, R24, R44.reuse, RZ ;  /* 0x0000002c18067224 */ /* 0x090fe400078e02ff */
[----:B--2---:R-:W-:-:S04]  /*1b80*/  IMAD.WIDE.U32 R4, R27, R44, RZ ;  /* 0x0000002c1b047225 */ /* 0x004fc800078e00ff */
[----:B------:R-:W1:Y:S01]  /*1b90*/  @P0 LDC R0, c[0x0][0x42c] ;  /* 0x00010b00ff000b82 */ /* 0x000e620000000800 */
[----:B---3--:R-:W-:-:S05]  /*1ba0*/  VIADD R20, R20, 0xffffff80 ;  /* 0xffffff8014147836 */ /* 0x008fca0000000000 */
[----:B------:R-:W-:Y:S02]  /*1bb0*/  SHF.R.S32.HI R32, RZ, 0x1f, R20 ;  /* 0x0000001fff207819 */ /* 0x000fe40000011414 */
[----:B------:R-:W2:Y:S02]  /*1bc0*/  @P0 LDC R7, c[0x0][0x430] ;  /* 0x00010c00ff070b82 */ /* 0x000ea40000000800 */
[----:B------:R-:W-:-:S04]  /*1bd0*/  LEA.HI R32, R32, R20, RZ, 0x2 ;  /* 0x0000001420207211 */ /* 0x000fc800078f10ff */
[----:B------:R-:W-:-:S04]  /*1be0*/  LOP3.LUT R32, R32, 0xfffffffc, RZ, 0xc0, !PT ;  /* 0xfffffffc20207812 */ /* 0x000fc800078ec0ff */
[----:B------:R-:W-:-:S05]  /*1bf0*/  IADD3 R32, R20, -R32, RZ ;  /* 0x8000002014207210 */ /* 0x000fca0007ffe0ff */
[----:B------:R-:W-:Y:S02]  /*1c00*/  IMAD.SHL.U32 R20, R32, 0x8, RZ ;  /* 0x0000000820147824 */ /* 0x000fe400078e00ff */
[----:B-1----:R-:W-:Y:S02]  /*1c10*/  @P0 IMAD.HI.U32 R0, R26, R0, RZ ;  /* 0x000000001a000227 */ /* 0x002fe400078e00ff */
[----:B------:R-:W1:Y:S01]  /*1c20*/  S2R R26, SR_TID.X ;  /* 0x00000000001a7919 */ /* 0x000e620000002100 */
[----:B------:R-:W-:Y:S01]  /*1c30*/  SHF.R.S32.HI R21, RZ, 0x1f, R20 ;  /* 0x0000001fff157819 */ /* 0x000fe20000011414 */
[C---:B------:R-:W-:Y:S02]  /*1c40*/  VIADD R99, R20.reuse, 0x20 ;  /* 0x0000002014637836 */ /* 0x040fe40000000000 */
[----:B------:R-:W-:Y:S01]  /*1c50*/  VIADD R98, R20, 0x40 ;  /* 0x0000004014627836 */ /* 0x000fe20000000000 */
[----:B--2---:R-:W-:Y:S01]  /*1c60*/  @P0 SHF.R.U32.HI R3, RZ, R7, R0 ;  /* 0x00000007ff030219 */ /* 0x004fe20000011600 */
[-C--:B------:R-:W-:Y:S01]  /*1c70*/  IMAD R7, R27, R45.reuse, R6 ;  /* 0x0000002d1b077224 */ /* 0x080fe200078e0206 */
[----:B------:R-:W-:Y:S01]  /*1c80*/  ISETP.NE.U32.AND P0, PT, RZ, UR6, PT ;  /* 0x00000006ff007c0c */ /* 0x000fe2000bf05070 */
[----:B------:R-:W-:Y:S01]  /*1c90*/  IMAD R6, R97, R44, RZ ;  /* 0x0000002c61067224 */ /* 0x000fe200078e02ff */
[----:B------:R-:W-:Y:S01]  /*1ca0*/  SHF.R.S32.HI R8, RZ, 0x1f, R3 ;  /* 0x0000001fff087819 */ /* 0x000fe20000011403 */
[----:B------:R-:W-:Y:S01]  /*1cb0*/  IMAD.IADD R5, R5, 0x1, R7 ;  /* 0x0000000105057824 */ /* 0x000fe200078e0207 */
[----:B------:R-:W-:Y:S01]  /*1cc0*/  ISETP.NE.AND.EX P0, PT, RZ, UR7, PT, P0 ;  /* 0x00000007ff007c0c */ /* 0x000fe2000bf05300 */
[----:B------:R-:W-:-:S02]  /*1cd0*/  IMAD R6, R18, R45, R6 ;  /* 0x0000002d12067224 */ /* 0x000fc400078e0206 */
[----:B------:R-:W-:Y:S02]  /*1ce0*/  IMAD R0, R8, UR4, RZ ;  /* 0x0000000408007c24 */ /* 0x000fe4000f8e02ff */
[----:B------:R-:W-:-:S04]  /*1cf0*/  IMAD.WIDE.U32 R4, R3, UR4, R4 ;  /* 0x0000000403047c25 */ /* 0x000fc8000f8e0004 */
[----:B------:R-:W-:Y:S01]  /*1d00*/  IMAD R7, R3, UR5, R0 ;  /* 0x0000000503077c24 */ /* 0x000fe2000f8e0200 */
[----:B------:R-:W-:Y:S01]  /*1d10*/  ULDC.64 UR4, c[0x0][0x300] ;  /* 0x0000c00000047ab9 */ /* 0x000fe20000000a00 */
[C---:B------:R-:W-:Y:S02]  /*1d20*/  VIADD R96, R20.reuse, 0x60 ;  /* 0x0000006014607836 */ /* 0x040fe40000000000 */
[----:B------:R-:W-:Y:S02]  /*1d30*/  IMAD.IADD R5, R5, 0x1, R7 ;  /* 0x0000000105057824 */ /* 0x000fe400078e0207 */
[C---:B------:R-:W-:Y:S02]  /*1d40*/  VIADD R7, R20.reuse, 0xc0 ;  /* 0x000000c014077836 */ /* 0x040fe40000000000 */
[C---:B------:R-:W-:Y:S02]  /*1d50*/  VIADD R94, R20.reuse, 0x80 ;  /* 0x00000080145e7836 */ /* 0x040fe40000000000 */
[----:B------:R-:W-:Y:S01]  /*1d60*/  VIADD R92, R20, 0xa0 ;  /* 0x000000a0145c7836 */ /* 0x000fe20000000000 */
[----:B-1----:R-:W-:Y:S01]  /*1d70*/  SHF.R.U32.HI R26, RZ, 0x7, R26 ;  /* 0x00000007ff1a7819 */ /* 0x002fe2000001161a */
[----:B------:R-:W-:-:S02]  /*1d80*/  IMAD.SHL.U32 R40, R32, 0x4, RZ ;  /* 0x0000000420287824 */ /* 0x000fc400078e00ff */
[----:B------:R-:W2:Y:S01]  /*1d90*/  LDL R32, [R1+0x68] ;  /* 0x0000680001207983 */ /* 0x000ea20000100800 */
[----:B------:R-:W-:Y:S02]  /*1da0*/  ISETP.NE.AND P6, PT, R26, 0x1, PT ;  /* 0x000000011a00780c */ /* 0x000fe40003fc5270 */
[----:B------:R-:W-:Y:S02]  /*1db0*/  SHF.R.S32.HI R41, RZ, 0x1f, R40 ;  /* 0x0000001fff297819 */ /* 0x000fe40000011428 */
[----:B------:R-:W-:Y:S02]  /*1dc0*/  SHF.R.S32.HI R0, RZ, 0x1f, R25 ;  /* 0x0000001fff007819 */ /* 0x000fe40000011419 */
[----:B------:R-:W-:Y:S02]  /*1dd0*/  SEL R43, R25, RZ, !P0 ;  /* 0x000000ff192b7207 */ /* 0x000fe40004000000 */
[----:B------:R-:W-:Y:S01]  /*1de0*/  SEL R9, R0, RZ, !P0 ;  /* 0x000000ff00097207 */ /* 0x000fe20004000000 */
[----:B------:R-:W1:Y:S02]  /*1df0*/  LDC R25, c[0x0][0x3d4] ;  /* 0x0000f500ff197b82 */ /* 0x000e640000000800 */
        /* <DEDUP_REMOVED lines=9> */
[----:B------:R-:W-:-:S02]  /*1e90*/  IADD3 R93, P0, R28, R4, RZ ;  /* 0x000000041c5d7210 */ /* 0x000fc40007f1e0ff */
[----:B------:R-:W-:Y:S02]  /*1ea0*/  SEL R4, RZ, 0xffffffff, P1 ;  /* 0xffffffffff047807 */ /* 0x000fe40000800000 */
        /* <DEDUP_REMOVED lines=8> */
[----:B------:R-:W-:Y:S01]  /*1f30*/  ISETP.GE.AND P2, PT, R7, UR4, PT ;  /* 0x0000000407007c0c */ /* 0x000fe2000bf46270 */
[----:B------:R-:W-:Y:S01]  /*1f40*/  IMAD R7, R3, UR7, R4 ;  /* 0x0000000703077c24 */ /* 0x000fe2000f8e0204 */
[----:B------:R-:W-:Y:S01]  /*1f50*/  LOP3.LUT R0, R5, 0x2, R0, 0xe2, !PT ;  /* 0x0000000205007812 */ /* 0x000fe200078ee200 */
[----:B------:R-:W-:Y:S01]  /*1f60*/  IMAD.WIDE.U32 R4, R3, UR6, R20 ;  /* 0x0000000603047c25 */ /* 0x000fe2000f8e0014 */
[----:B------:R-:W-:Y:S02]  /*1f70*/  ISETP.GE.AND P3, PT, R6, UR4, PT ;  /* 0x0000000406007c0c */ /* 0x000fe4000bf66270 */
[----:B------:R-:W-:Y:S01]  /*1f80*/  SEL R3, RZ, 0x4, P0 ;  /* 0x00000004ff037807 */ /* 0x000fe20000000000 */
[----:B------:R-:W-:Y:S01]  /*1f90*/  IMAD.IADD R5, R5, 0x1, R7 ;  /* 0x0000000105057824 */ /* 0x000fe200078e0207 */
[----:B------:R-:W-:Y:S02]  /*1fa0*/  SEL R6, RZ, 0x8, P1 ;  /* 0x00000008ff067807 */ /* 0x000fe40000800000 */
[----:B------:R-:W-:-:S02]  /*1fb0*/  ISETP.GE.AND P0, PT, R94, UR4, PT ;  /* 0x000000045e007c0c */ /* 0x000fc4000bf06270 */
[----:B------:R-:W-:Y:S01]  /*1fc0*/  ISETP.GE.AND P1, PT, R92, UR4, PT ;  /* 0x000000045c007c0c */ /* 0x000fe2000bf26270 */
[----:B------:R-:W-:Y:S01]  /*1fd0*/  ULDC.64 UR4, c[0x0][0x328] ;  /* 0x0000ca0000047ab9 */ /* 0x000fe20000000a00 */
[----:B------:R-:W-:Y:S01]  /*1fe0*/  LOP3.LUT R0, R6, R0, R3, 0xfe, !PT ;  /* 0x0000000006007212 */ /* 0x000fe200078efe03 */
[----:B------:R-:W-:Y:S01]  /*1ff0*/  IMAD R7, R9, UR4, RZ ;  /* 0x0000000409077c24 */ /* 0x000fe2000f8e02ff */
[----:B------:R-:W-:Y:S02]  /*2000*/  SEL R3, RZ, 0x10, P0 ;  /* 0x00000010ff037807 */ /* 0x000fe40000000000 */
[----:B------:R-:W-:Y:S01]  /*2010*/  SEL R6, RZ, 0x20, P1 ;  /* 0x00000020ff067807 */ /* 0x000fe20000800000 */
[----:B------:R-:W-:-:S03]  /*2020*/  IMAD R63, R43, UR5, R7 ;  /* 0x000000052b3f7c24 */ /* 0x000fc6000f8e0207 */
[----:B------:R-:W-:Y:S02]  /*2030*/  LOP3.LUT R3, R6, R0, R3, 0xfe, !PT ;  /* 0x0000000006037212 */ /* 0x000fe400078efe03 */
[----:B------:R-:W-:Y:S01]  /*2040*/  SEL R0, RZ, 0x40, P2 ;  /* 0x00000040ff007807 */ /* 0x000fe20001000000 */
[----:B------:R-:W-:Y:S01]  /*2050*/  IMAD.WIDE.U32 R42, R43, UR4, R4 ;  /* 0x000000042b2a7c25 */ /* 0x000fe2000f8e0004 */
[----:B------:R-:W3:Y:S01]  /*2060*/  S2R R33, SR_TID.X ;  /* 0x0000000000217919 */ /* 0x000ee20000002100 */
[----:B-1----:R-:W-:Y:S01]  /*2070*/  ISETP.GE.AND P0, PT, R20, R25, PT ;  /* 0x000000191400720c */ /* 0x002fe20003f06270 */
[----:B------:R-:W-:Y:S01]  /*2080*/  ULDC UR4, c[0x0][0x2e4] ;  /* 0x0000b90000047ab9 */ /* 0x000fe20000000800 */
[----:B------:R-:W-:Y:S01]  /*2090*/  LOP3.LUT R0, R3, R0, RZ, 0xfc, !PT ;  /* 0x0000000003007212 */ /* 0x000fe200078efcff */
[C---:B0-----:R-:W-:Y:S02]  /*20a0*/  IMAD R4, R97.reuse, R50, RZ ;  /* 0x0000003261047224 */ /* 0x041fe400078e02ff */
[----:B------:R-:W-:-:S02]  /*20b0*/  IMAD R3, R97, R56, RZ ;  /* 0x0000003861037224 */ /* 0x000fc400078e02ff */
[C---:B------:R-:W-:Y:S02]  /*20c0*/  IMAD R15, R18.reuse, R51, R4 ;  /* 0x00000033120f7224 */ /* 0x040fe400078e0204 */
[C---:B------:R-:W-:Y:S02]  /*20d0*/  IMAD R13, R18.reuse, R57, R3 ;  /* 0x00000039120d7224 */ /* 0x040fe400078e0203 */
[----:B------:R-:W-:-:S04]  /*20e0*/  IMAD.WIDE.U32 R4, R18, R56, R40 ;  /* 0x0000003812047225 */ /* 0x000fc800078e0028 */
[----:B------:R-:W-:Y:S02]  /*20f0*/  IMAD.IADD R5, R5, 0x1, R13 ;  /* 0x0000000105057824 */ /* 0x000fe400078e020d */
[----:B-----5:R-:W-:Y:S02]  /*2100*/  IMAD.WIDE.U32 R52, R31, R56, R4 ;  /* 0x000000381f347225 */ /* 0x020fe400078e0004 */
[----:B------:R-:W4:Y:S01]  /*2110*/  LDL R4, [R1+0x3c] ;  /* 0x00003c0001047983 */ /* 0x000f220000100800 */
[----:B------:R-:W-:Y:S01]  /*2120*/  SEL R3, R25, RZ, P0 ;  /* 0x000000ff19037207 */ /* 0x000fe20000000000 */
[----:B--2---:R-:W-:-:S04]  /*2130*/  IMAD.SHL.U32 R87, R32, 0x40, RZ ;  /* 0x0000004020577824 */ /* 0x004fc800078e00ff */
[----:B------:R-:W-:Y:S02]  /*2140*/  IMAD.IADD R3, R20, 0x1, R3 ;  /* 0x0000000114037824 */ /* 0x000fe400078e0203 */
[----:B---3--:R-:W-:-:S03]  /*2150*/  VIADD R33, R33, 0xffffff80 ;  /* 0xffffff8021217836 */ /* 0x008fc60000000000 */
[----:B------:R-:W-:Y:S01]  /*2160*/  SHF.R.S32.HI R12, RZ, 0x1f, R3 ;  /* 0x0000001fff0c7819 */ /* 0x000fe20000011403 */
[----:B------:R-:W-:Y:S01]  /*2170*/  VIADD R79, R26, 0x8 ;  /* 0x000000081a4f7836 */ /* 0x000fe20000000000 */
[----:B------:R-:W-:Y:S01]  /*2180*/  LOP3.LUT R87, R87, 0x1c0, RZ, 0xc0, !PT ;  /* 0x000001c057577812 */ /* 0x000fe200078ec0ff */
[----:B------:R-:W-:Y:S01]  /*2190*/  IMAD.WIDE.U32 R8, R18, R56, R20 ;  /* 0x0000003812087225 */ /* 0x000fe200078e0014 */
[----:B------:R-:W-:Y:S02]  /*21a0*/  SHF.R.S32.HI R26, RZ, 0x1f, R33 ;  /* 0x0000001fff1a7819 */ /* 0x000fe40000011421 */
[----:B------:R-:W-:Y:S01]  /*21b0*/  LOP3.LUT P1, RZ, R32, 0x4, RZ, 0xc0, !PT ;  /* 0x0000000420ff7812 */ /* 0x000fe2000782c0ff */
[----:B------:R-:W-:Y:S01]  /*21c0*/  VIADD R32, R18, 0x40 ;  /* 0x0000004012207836 */ /* 0x000fe20000000000 */
[----:B------:R-:W-:Y:S01]  /*21d0*/  LEA.HI R12, R12, R3, RZ, 0x3 ;  /* 0x000000030c0c7211 */ /* 0x000fe200078f18ff */
[----:B------:R-:W-:Y:S01]  /*21e0*/  IMAD.IADD R9, R13, 0x1, R9 ;  /* 0x000000010d097824 */ /* 0x000fe200078e0209 */
[----:B------:R-:W-:-:S02]  /*21f0*/  SHF.R.U32.HI R82, RZ, 0x3, R87 ;  /* 0x00000003ff527819 */ /* 0x000fc40000011657 */
[----:B------:R-:W-:Y:S02]  /*2200*/  LOP3.LUT R3, R87, 0x18, R20, 0xf8, !PT ;  /* 0x0000001857037812 */ /* 0x000fe400078ef814 */
[----:B------:R-:W-:Y:S01]  /*2210*/  LEA.HI R26, R26, R33, RZ, 0x5 ;  /* 0x000000211a1a7211 */ /* 0x000fe200078f28ff */
[----:B------:R-:W-:Y:S01]  /*2220*/  IMAD.SHL.U32 R32, R32, 0x40, RZ ;  /* 0x0000004020207824 */ /* 0x000fe200078e00ff */
[----:B------:R-:W-:Y:S02]  /*2230*/  SHF.R.S32.HI R13, RZ, 0x1f, R31 ;  /* 0x0000001fff0d7819 */ /* 0x000fe4000001141f */
[----:B------:R-:W-:Y:S02]  /*2240*/  LOP3.LUT R3, R3, R82, RZ, 0x3c, !PT ;  /* 0x0000005203037212 */ /* 0x000fe400078e3cff */
[----:B------:R-:W-:Y:S01]  /*2250*/  SHF.R.S32.HI R26, RZ, 0x5, R26 ;  /* 0x00000005ff1a7819 */ /* 0x000fe2000001141a */
[----:B------:R-:W-:Y:S01]  /*2260*/  IMAD.WIDE.U32 R6, R18, R50, R40 ;  /* 0x0000003212067225 */ /* 0x000fe200078e0028 */
[----:B------:R-:W-:-:S03]  /*2270*/  LOP3.LUT R32, R32, 0x1c0, RZ, 0xc0, !PT ;  /* 0x000001c020207812 */ /* 0x000fc600078ec0ff */
[----:B------:R-:W-:-:S04]  /*2280*/  IMAD.WIDE.U32 R10, R18, R50, R20 ;  /* 0x00000032120a7225 */ /* 0x000fc800078e0014 */
[----:B------:R-:W-:Y:S01]  /*2290*/  IMAD R14, R13, R50, RZ ;  /* 0x000000320d0e7224 */ /* 0x000fe200078e02ff */
[--C-:B------:R-:W-:Y:S01]  /*22a0*/  SHF.R.S32.HI R72, RZ, 0x3, R12.reuse ;  /* 0x00000003ff487819 */ /* 0x100fe2000001140c */
[----:B------:R-:W-:Y:S01]  /*22b0*/  IMAD R77, R26, 0x200, R3 ;  /* 0x000002001a4d7824 */ /* 0x000fe200078e0203 */
[----:B------:R-:W-:Y:S01]  /*22c0*/  LOP3.LUT R3, R87, 0x38, R12, 0xf8, !PT ;  /* 0x0000003857037812 */ /* 0x000fe200078ef80c */
[----:B------:R-:W-:Y:S01]  /*22d0*/  IMAD.IADD R7, R7, 0x1, R15 ;  /* 0x0000000107077824 */ /* 0x000fe200078e020f */
[----:B------:R-:W-:Y:S01]  /*22e0*/  LOP3.LUT R71, R12, 0xfffffff8, RZ, 0xc0, !PT ;  /* 0xfffffff80c477812 */ /* 0x000fe200078ec0ff */
[----:B------:R-:W-:Y:S01]  /*22f0*/  IMAD.IADD R11, R15, 0x1, R11 ;  /* 0x000000010f0b7824 */ /* 0x000fe200078e020b */
[----:B------:R-:W-:Y:S01]  /*2300*/  SHF.R.U32.HI R81, RZ, 0x3, R32 ;  /* 0x00000003ff517819 */ /* 0x000fe20000011620 */
[----:B------:R-:W-:Y:S01]  /*2310*/  IMAD R69, R31, R51, R14 ;  /* 0x000000331f457224 */ /* 0x000fe200078e020e */
[----:B------:R-:W-:Y:S01]  /*2320*/  LOP3.LUT R12, R32, 0x38, R12, 0xf8, !PT ;  /* 0x00000038200c7812 */ /* 0x000fe200078ef80c */
[----:B------:R-:W-:-:S02]  /*2330*/  IMAD R14, R13, R56, RZ ;  /* 0x000000380d0e7224 */ /* 0x000fc400078e02ff */
[----:B------:R-:W-:Y:S01]  /*2340*/  IMAD.MOV.U32 R80, RZ, RZ, 0x20 ;  /* 0x00000020ff507424 */ /* 0x000fe200078e00ff */
[----:B------:R-:W-:Y:S01]  /*2350*/  IADD3 R58, P2, R18, R27, RZ ;  /* 0x0000001b123a7210 */ /* 0x000fe20007f5e0ff */
[----:B------:R-:W-:Y:S01]  /*2360*/  IMAD.WIDE.U32 R46, R31, R50, R6 ;  /* 0x000000321f2e7225 */ /* 0x000fe200078e0006 */
[----:B------:R-:W-:Y:S02]  /*2370*/  LOP3.LUT R67, R3, R82, RZ, 0x3c, !PT ;  /* 0x0000005203437212 */ /* 0x000fe400078e3cff */
[----:B------:R-:W-:Y:S01]  /*2380*/  SHF.L.U64.HI R88, R44, 0x6, R45 ;  /* 0x000000062c587819 */ /* 0x000fe2000001022d */
[----:B------:R-:W-:Y:S01]  /*2390*/  IMAD.WIDE.U32 R48, R31, R50, R10 ;  /* 0x000000321f307225 */ /* 0x000fe200078e000a */
[----:B------:R-:W-:Y:S02]  /*23a0*/  SHF.L.U64.HI R84, R50, 0x6, R51 ;  /* 0x0000000632547819 */ /* 0x000fe40000010233 */
[----:B------:R-:W-:Y:S01]  /*23b0*/  SHF.L.U64.HI R85, R56, 0x6, R57 ;  /* 0x0000000638557819 */ /* 0x000fe20000010239 */
[----:B------:R-:W-:Y:S01]  /*23c0*/  IMAD R15, R45, 0x60, RZ ;  /* 0x000000602d0f7824 */ /* 0x000fe200078e02ff */
[----:B------:R-:W-:Y:S01]  /*23d0*/  LOP3.LUT R12, R12, R81, RZ, 0x3c, !PT ;  /* 0x000000510c0c7212 */ /* 0x000fe200078e3cff */
[----:B------:R-:W-:Y:S01]  /*23e0*/  IMAD.SHL.U32 R86, R44, 0x40, RZ ;  /* 0x000000402c567824 */ /* 0x000fe200078e00ff */
[----:B------:R-:W-:Y:S01]  /*23f0*/  SEL R3, RZ, 0xffffff80, P3 ;  /* 0xffffff80ff037807 */ /* 0x000fe20001800000 */
[----:B------:R-:W-:Y:S01]  /*2400*/  IMAD R75, R51, 0x60, RZ ;  /* 0x00000060334b7824 */ /* 0x000fe200078e02ff */
[----:B------:R-:W-:Y:S01]  /*2410*/  SEL R80, R80, 0xffffffe0, !P1 ;  /* 0xffffffe050507807 */ /* 0x000fe20004800000 */
[----:B------:R-:W-:-:S02]  /*2420*/  IMAD.SHL.U32 R89, R50, 0x40, RZ ;  /* 0x0000004032597824 */ /* 0x000fc400078e00ff */
[----:B------:R-:W-:Y:S02]  /*2430*/  IMAD R7, R31, R57, R14 ;  /* 0x000000391f077224 */ /* 0x000fe400078e020e */
[----:B------:R-:W-:Y:S02]  /*2440*/  IMAD R11, R57, 0x60, RZ ;  /* 0x00000060390b7824 */ /* 0x000fe400078e02ff */
[----:B------:R-:W-:Y:S02]  /*2450*/  IMAD.SHL.U32 R83, R56, 0x40, RZ ;  /* 0x0000004038537824 */ /* 0x000fe400078e00ff */
[----:B------:R-:W-:Y:S01]  /*2460*/  IMAD.WIDE.U32 R54, R31, R56, R8 ;  /* 0x000000381f367225 */ /* 0x000fe200078e0008 */
[----:B------:R-:W-:-:S03]  /*2470*/  LOP3.LUT R3, R0, 0x80, R3, 0xc8, !PT ;  /* 0x0000008000037812 */ /* 0x000fc600078ec803 */
[----:B------:R-:W-:-:S04]  /*2480*/  IMAD.WIDE.U32 R44, R44, 0x60, RZ ;  /* 0x000000602c2c7825 */ /* 0x000fc800078e00ff */
[----:B------:R-:W-:-:S04]  /*2490*/  IMAD.WIDE.U32 R50, R50, 0x60, RZ ;  /* 0x0000006032327825 */ /* 0x000fc800078e00ff */
[----:B------:R-:W-:Y:S01]  /*24a0*/  IMAD.WIDE.U32 R56, R56, 0x60, RZ ;  /* 0x0000006038387825 */ /* 0x000fe200078e00ff */
[----:B------:R-:W-:Y:S02]  /*24b0*/  IADD3 R73, R80, R77, RZ ;  /* 0x0000004d50497210 */ /* 0x000fe40007ffe0ff */
[----:B------:R-:W-:Y:S01]  /*24c0*/  SHF.R.S32.HI R64, RZ, 0x1f, R71 ;  /* 0x0000001fff407819 */ /* 0x000fe20000011447 */
[----:B------:R-:W-:Y:S01]  /*24d0*/  IMAD.X R59, R97, 0x1, R24, P2 ;  /* 0x00000001613b7824 */ /* 0x000fe200010e0618 */
[----:B------:R-:W-:Y:S01]  /*24e0*/  ISETP.GE.AND P1, PT, R20, UR4, PT ;  /* 0x0000000414007c0c */ /* 0x000fe2000bf26270 */
[----:B------:R-:W-:Y:S01]  /*24f0*/  IMAD.IADD R70, R47, 0x1, R69 ;  /* 0x000000012f467824 */ /* 0x000fe200078e0245 */
[----:B------:R-:W-:Y:S01]  /*2500*/  ISETP.GE.AND P2, PT, R99, UR4, PT ;  /* 0x0000000463007c0c */ /* 0x000fe2000bf46270 */
[----:B------:R-:W-:Y:S01]  /*2510*/  IMAD.SHL.U32 R78, R25, 0x2, RZ ;  /* 0x00000002194e7824 */ /* 0x000fe200078e00ff */
[----:B------:R-:W-:Y:S01]  /*2520*/  LOP3.LUT R0, R0, 0x40, RZ, 0xc0, !PT ;  /* 0x0000004000007812 */ /* 0x000fe200078ec0ff */
[----:B------:R-:W-:-:S02]  /*2530*/  IMAD.IADD R76, R45, 0x1, R15 ;  /* 0x000000012d4c7824 */ /* 0x000fc400078e020f */
[----:B------:R-:W-:Y:S02]  /*2540*/  IMAD.IADD R75, R51, 0x1, R75 ;  /* 0x00000001334b7824 */ /* 0x000fe400078e024b */
[----:B------:R-:W-:Y:S02]  /*2550*/  IMAD.IADD R74, R57, 0x1, R11 ;  /* 0x00000001394a7824 */ /* 0x000fe400078e020b */
[----:B------:R-:W-:Y:S02]  /*2560*/  IMAD.IADD R69, R69, 0x1, R49 ;  /* 0x0000000145457824 */ /* 0x000fe400078e0231 */
[----:B------:R-:W-:Y:S02]  /*2570*/  IMAD.IADD R68, R53, 0x1, R7 ;  /* 0x0000000135447824 */ /* 0x000fe400078e0207 */
[----:B------:R-:W-:Y:S02]  /*2580*/  IMAD.IADD R66, R7, 0x1, R55 ;  /* 0x0000000107427824 */ /* 0x000fe400078e0237 */
[----:B------:R-:W-:-:S02]  /*2590*/  IMAD R67, R26, 0x200, R67 ;  /* 0x000002001a437824 */ /* 0x000fc400078e0243 */
[----:B------:R-:W-:Y:S01]  /*25a0*/  IMAD.IADD R63, R43, 0x1, R63 ;  /* 0x000000012b3f7824 */ /* 0x000fe200078e023f */
[----:B------:R-:W-:Y:S01]  /*25b0*/  @!P6 BAR.SYNC.DEFER_BLOCKING 0x9, 0x100 ;  /* 0x024400000000eb1d */ /* 0x000fe20000010000 */
[----:B----4-:R-:W-:-:S07]  /*25c0*/  IMAD.IADD R65, R4, 0x1, R12 ;  /* 0x0000000104417824 */ /* 0x010fce00078e020c */
.L_x_11608:
[----:B------:R-:W0:Y:S01]  /*25d0*/  LDC.64 R102, c[0x0][0x2d8] ;  /* 0x0000b600ff667b82 */ /* 0x000e220000000a00 */
[----:B------:R-:W-:Y:S01]  /*25e0*/  VIADD R61, R61, 0xffffffff ;  /* 0xffffffff3d3d7836 */ /* 0x000fe20000000000 */
[----:B------:R-:W-:Y:S05]  /*25f0*/  YIELD ;  /* 0x0000000000007946 */ /* 0x000fea0003800000 */
[----:B------:R-:W-:Y:S01]  /*2600*/  SHF.R.S32.HI R11, RZ, 0x1f, R61 ;  /* 0x0000001fff0b7819 */ /* 0x000fe2000001143d */
[----:B-1----:R-:W1:Y:S01]  /*2610*/  LDC R105, c[0x0][0x3d4] ;  /* 0x0000f500ff697b82 */ /* 0x002e620000000800 */
[-C--:B------:R-:W-:Y:S01]  /*2620*/  IMAD R5, R76, R61.reuse, RZ ;  /* 0x0000003d4c057224 */ /* 0x080fe200078e02ff */
[----:B------:R-:W-:Y:S01]  /*2630*/  BSSY B0, `(.L_x_11561) ;  /* 0x00002df000007945 */ /* 0x000fe20003800000 */
[----:B------:R-:W-:-:S04]  /*2640*/  IMAD.WIDE.U32 R106, R44, R61, RZ ;  /* 0x0000003d2c6a7225 */ /* 0x000fc800078e00ff */
[----:B------:R-:W-:Y:S01]  /*2650*/  IMAD R5, R11, R44, R5 ;  /* 0x0000002c0b057224 */ /* 0x000fe200078e0205 */
[CC--:B------:R-:W-:Y:S01]  /*2660*/  IADD3 R4, P3, P4, R93.reuse, R106.reuse, R86 ;  /* 0x0000006a5d047210 */ /* 0x0c0fe20007c7e056 */
[C---:B------:R-:W-:Y:S01]  /*2670*/  IMAD R108, R16.reuse, 0x1800, R77 ;  /* 0x00001800106c7824 */ /* 0x040fe200078e024d */
[----:B------:R-:W-:Y:S01]  /*2680*/  IADD3 R6, P5, R93, R106, RZ ;  /* 0x0000006a5d067210 */ /* 0x000fe20007fbe0ff */
[----:B------:R-:W-:Y:S02]  /*2690*/  IMAD.IADD R109, R107, 0x1, R5 ;  /* 0x000000016b6d7824 */ /* 0x000fe400078e0205 */
[----:B------:R-:W-:Y:S02]  /*26a0*/  IMAD R104, R16, 0x1800, R73 ;  /* 0x0000180010687824 */ /* 0x000fe400078e0249 */
[----:B------:R-:W-:Y:S01]  /*26b0*/  IMAD.X R7, R109, 0x1, R91, P5 ;  /* 0x000000016d077824 */ /* 0x000fe200028e065b */
[----:B------:R-:W-:Y:S01]  /*26c0*/  IADD3.X R5, R91, R109, R88, P3, P4 ;  /* 0x0000006d5b057210 */ /* 0x000fe20001fe8458 */
[--C-:B------:R-:W-:Y:S01]  /*26d0*/  IMAD R108, R108, 0x2, R23.reuse ;  /* 0x000000026c6c7824 */ /* 0x100fe200078e0217 */
[-C--:B0-----:R-:W-:Y:S01]  /*26e0*/  LEA R12, P3, R4, R102.reuse, 0x1 ;  /* 0x00000066040c7211 */ /* 0x081fe200078608ff */
[----:B------:R-:W-:Y:S01]  /*26f0*/  IMAD R104, R104, 0x2, R23 ;  /* 0x0000000268687824 */ /* 0x000fe200078e0217 */
[----:B------:R-:W-:-:S02]  /*2700*/  LEA R14, P5, R6, R102, 0x1 ;  /* 0x00000066060e7211 */ /* 0x000fc400078a08ff */
[-C--:B------:R-:W-:Y:S02]  /*2710*/  LEA.HI.X R13, R4, R103.reuse, R5, 0x1, P3 ;  /* 0x00000067040d7211 */ /* 0x080fe400018f0c05 */
[----:B-1----:R-:W-:Y:S02]  /*2720*/  ISETP.GE.AND P3, PT, R105, 0x1, PT ;  /* 0x000000016900780c */ /* 0x002fe40003f66270 */
[----:B------:R-:W-:Y:S02]  /*2730*/  ISETP.GT.AND P4, PT, R61, R30, PT ;  /* 0x0000001e3d00720c */ /* 0x000fe40003f84270 */
[----:B------:R-:W-:Y:S02]  /*2740*/  LEA.HI.X R15, R6, R103, R7, 0x1, P5 ;  /* 0x00000067060f7211 */ /* 0x000fe400028f0c07 */
[----:B------:R-:W-:-:S07]  /*2750*/  P2R R100, PR, RZ, 0x10 ;  /* 0x00000010ff647803 */ /* 0x000fce0000000000 */
        /* <DEDUP_REMOVED lines=43> */
.L_x_11565:
[----:B------:R-:W-:Y:S05]  /*2a10*/  BSYNC B1 ;  /* 0x0000000000017941 */ /* 0x000fea0003800000 */
.L_x_11564:
[----:B0-----:R-:W-:Y:S01]  /*2a20*/  VIADD R8, R18, 0x40 ;  /* 0x0000004012087836 */ /* 0x001fe20000000000 */
[----:B------:R-:W-:Y:S01]  /*2a30*/  BSSY B1, `(.L_x_11566) ;  /* 0x000001d000017945 */ /* 0x000fe20003800000 */
[----:B------:R-:W-:Y:S01]  /*2a40*/  CS2R R26, SRZ ;  /* 0x00000000001a7805 */ /* 0x000fe2000001ff00 */
[----:B-----5:R-:W-:Y:S01]  /*2a50*/  IMAD.MOV.U32 R102, RZ, RZ, R32 ;  /* 0x000000ffff667224 */ /* 0x020fe200078e0020 */
[----:B------:R-:W-:Y:S02]  /*2a60*/  CS2R R24, SRZ ;  /* 0x0000000000187805 */ /* 0x000fe4000001ff00 */
[----:B------:R-:W-:Y:S02]  /*2a70*/  ISETP.GE.AND P5, PT, R8, R101, PT ;  /* 0x000000650800720c */ /* 0x000fe40003fa6270 */
[----:B------:R-:W-:Y:S01]  /*2a80*/  CS2R R8, SRZ ;  /* 0x0000000000087805 */ /* 0x000fe2000001ff00 */
[----:B------:R-:W-:-:S10]  /*2a90*/  IMAD.MOV.U32 R103, RZ, RZ, R33 ;  /* 0x000000ffff677224 */ /* 0x000fd400078e0021 */
        /* <DEDUP_REMOVED lines=22> */
.L_x_11567:
[----:B------:R-:W-:Y:S05]  /*2c00*/  BSYNC B1 ;  /* 0x0000000000017941 */ /* 0x000fea0003800000 */
.L_x_11566:
        /* <DEDUP_REMOVED lines=30> */
[----:B------:R-:W-:Y:S01]  /*2df0*/  PRMT R123, R123, 0x5410, R7 ;  /* 0x000054107b7b7816 */ /* 0x000fe20000000007 */
[----:B------:R-:W-:Y:S06]  /*2e00*/  @!P3 BRA `(.L_x_11568) ;  /* 0x000000000004b947 */ /* 0x000fec0003800000 */
[----:B------:R-:W-:Y:S01]  /*2e10*/  BPT.TRAP 0x1 ;  /* 0x000000040000795c */ /* 0x000fe20000300000 */
.L_x_11568:
[----:B------:R-:W-:Y:S01]  /*2e20*/  IMAD R90, R16, 0x8, R17 ;  /* 0x00000008105a7824 */ /* 0x000fe200078e0211 */
[----:B------:R-:W-:Y:S01]  /*2e30*/  SHF.L.U32 R111, R22, 0x1f, RZ ;  /* 0x0000001f166f7819 */ /* 0x000fe200000006ff */
[----:B------:R-:W-:Y:S03]  /*2e40*/  BSSY B1, `(.L_x_11569) ;  /* 0x0000003000017945 */ /* 0x000fe60003800000 */
[----:B------:R-:W0:Y:S02]  /*2e50*/  SYNCS.PHASECHK.TRANS64.TRYWAIT P6, [R90+URZ+0x32490], R111 ;  /* 0x0324906f5a0075a7 */ /* 0x000e2400080c017f */
[----:B0-----:R-:W-:Y:S05]  /*2e60*/  @!P6 BRA `(.L_x_11570) ;  /* 0x0000018c008ce947 */ /* 0x001fea0003800000 */
.L_x_11810:
[----:B------:R-:W-:Y:S05]  /*2e70*/  BSYNC B1 ;  /* 0x0000000000017941 */ /* 0x000fea0003800000 */
.L_x_11569:
        /* <DEDUP_REMOVED lines=14> */
[C---:B------:R-:W-:Y:S02]  /*2f60*/  PRMT R109, R110.reuse, 0x5410, R109 ;  /* 0x000054106e6d7816 */ /* 0x040fe4000000006d */
        /* <DEDUP_REMOVED lines=24> */
[----:B------:R-:W-:Y:S01]  /*30f0*/  FMUL.FTZ R39, R39, R112 ;  /* 0x0000007027277220 */ /* 0x000fe20000410000 */
        /* <DEDUP_REMOVED lines=14> */
.L_x_11576:
[----:B------:R-:W-:Y:S05]  /*31e0*/  BSYNC B3 ;  /* 0x0000000000037941 */ /* 0x000fea0003800000 */
.L_x_11575:
[----:B--2---:R1:W-:Y:S02]  /*31f0*/  STG.E.128 desc[UR52][R14.64], R4 ;  /* 0x000000040e007986 */ /* 0x0043e4000c101d34 */
.L_x_11574:
[----:B------:R-:W-:Y:S05]  /*3200*/  BSYNC B2 ;  /* 0x0000000000027941 */ /* 0x000fea0003800000 */
.L_x_11573:
        /* <DEDUP_REMOVED lines=25> */
[CC--:B------:R-:W-:Y:S01]  /*33a0*/  FMUL.FTZ R115, R7.reuse, R110.reuse ;  /* 0x0000006e07737220 */ /* 0x0c0fe20000410000 */
[C---:B------:R-:W-:Y:S02]  /*33b0*/  IMAD.U32 R5, R4.reuse, 0x10000, RZ ;  /* 0x0001000004057824 */ /* 0x040fe400078e00ff */
[----:B------:R-:W-:Y:S01]  /*33c0*/  FMUL.FTZ R7, R7, R37 ;  /* 0x0000002507077220 */ /* 0x000fe20000410000 */
[----:B------:R-:W-:Y:S01]  /*33d0*/  LOP3.LUT R4, R4, 0xffff0000, RZ, 0xc0, !PT ;  /* 0xffff000004047812 */ /* 0x000fe200078ec0ff */
[C---:B------:R-:W-:Y:S01]  /*33e0*/  FMUL.FTZ R117, R33.reuse, R113 ;  /* 0x0000007121757220 */ /* 0x040fe20000410000 */
[----:B------:R-:W-:Y:S01]  /*33f0*/  LOP3.LUT R112, R112, 0xffff0000, RZ, 0xc0, !PT ;  /* 0xffff000070707812 */ /* 0x000fe200078ec0ff */
[----:B------:R-:W-:Y:S01]  /*3400*/  FMUL.FTZ R33, R33, R39 ;  /* 0x0000002721217220 */ /* 0x000fe20000410000 */
        /* <DEDUP_REMOVED lines=20> */
.L_x_11578:
[----:B------:R-:W-:Y:S05]  /*3550*/  BSYNC B2 ;  /* 0x0000000000027941 */ /* 0x000fea0003800000 */
.L_x_11577:
[----:B--2---:R2:W-:Y:S02]  /*3560*/  STG.E.128 desc[UR52][R14.64+0x40], R4 ;  /* 0x000040040e007986 */ /* 0x0045e4000c101d34 */
.L_x_11572:
[----:B------:R-:W-:Y:S05]  /*3570*/  BSYNC B1 ;  /* 0x0000000000017941 */ /* 0x000fea0003800000 */
.L_x_11571:
        /* <DEDUP_REMOVED lines=53> */
.L_x_11583:
[----:B------:R-:W-:Y:S05]  /*38d0*/  BSYNC B2 ;  /* 0x0000000000027941 */ /* 0x000fea0003800000 */
.L_x_11582:
[----:B--2---:R3:W-:Y:S02]  /*38e0*/  STG.E.128 desc[UR52][R12.64], R4 ;  /* 0x000000040c007986 */ /* 0x0047e4000c101d34 */
.L_x_11581:
[----:B------:R-:W-:Y:S05]  /*38f0*/  BSYNC B1 ;  /* 0x0000000000017941 */ /* 0x000fea0003800000 */
.L_x_11580:
[----:B------:R-:W-:Y:S05]  /*3900*/  @P2 BRA `(.L_x_11579) ;  /* 0x0000001800c42947 */ /* 0x000fea0003800000 */
[----:B-123--:R1:W2:Y:S01]  /*3910*/  LDS.128 R4, [R104+0x2000] ;  /* 0x0020000068047984 */ /* 0x00e2a20000000c00 */
[----:B------:R-:W-:Y:S01]  /*3920*/  IADD3 R14, R40, 0x10, RZ ;  /* 0x00000010280e7810 */ /* 0x000fe20007ffe0ff */
[----:B------:R-:W-:Y:S03]  /*3930*/  BSSY B1, `(.L_x_11584) ;  /* 0x0000031000017945 */ /* 0x000fe60003800000 */
        /* <DEDUP_REMOVED lines=48> */
.L_x_11585:
[----:B------:R-:W-:Y:S05]  /*3c40*/  BSYNC B1 ;  /* 0x0000000000017941 */ /* 0x000fea0003800000 */
.L_x_11584:
[----:B--2---:R1:W-:Y:S01]  /*3c50*/  STG.E.128 desc[UR52][R12.64+0x40], R4 ;  /* 0x000040040c007986 */ /* 0x0043e2000c101d34 */
[----:B------:R-:W-:Y:S05]  /*3c60*/  BRA `(.L_x_11579) ;  /* 0x0000001400ec7947 */ /* 0x000fea0003800000 */
.L_x_11563:
[----:B------:R-:W-:Y:S01]  /*3c70*/  VIADD R5, R18, 0x40 ;  /* 0x0000004012057836 */ /* 0x000fe20000000000 */
[----:B------:R-:W-:Y:S02]  /*3c80*/  CS2R R14, SRZ ;  /* 0x00000000000e7805 */ /* 0x000fe4000001ff00 */
[----:B------:R-:W-:Y:S02]  /*3c90*/  CS2R R12, SRZ ;  /* 0x00000000000c7805 */ /* 0x000fe4000001ff00 */
[----:B------:R-:W-:Y:S02]  /*3ca0*/  CS2R R26, SRZ ;  /* 0x00000000001a7805 */ /* 0x000fe4000001ff00 */
[----:B------:R-:W-:Y:S02]  /*3cb0*/  CS2R R24, SRZ ;  /* 0x0000000000187805 */ /* 0x000fe4000001ff00 */
        /* <DEDUP_REMOVED lines=68> */
.L_x_11586:
        /* <DEDUP_REMOVED lines=9> */
.L_x_11811:
[----:B------:R-:W-:Y:S05]  /*4190*/  BSYNC B1 ;  /* 0x0000000000017941 */ /* 0x000fea0003800000 */
.L_x_11587:
[----:B------:R-:W-:Y:S01]  /*41a0*/  ISETP.GE.OR P5, PT, R18, R101, P1 ;  /* 0x000000651200720c */ /* 0x000fe20000fa6670 */
[----:B------:R-:W-:-:S12]  /*41b0*/  BSSY B1, `(.L_x_11589) ;  /* 0x0000085000017945 */ /* 0x000fd80003800000 */
[----:B------:R-:W-:Y:S05]  /*41c0*/  @P5 BRA `(.L_x_11590) ;  /* 0x00000008000c5947 */ /* 0x000fea0003800000 */
[----:B------:R-:W1:Y:S01]  /*41d0*/  S2R R34, SR_TID.X ;  /* 0x0000000000227919 */ /* 0x000e620000002100 */
        /* <DEDUP_REMOVED lines=14> */
[----:B------:R-:W-:Y:S02]  /*42c0*/  LOP3.LUT R33, R87, 0x38, R116, 0xf8, !PT ;  /* 0x0000003857217812 */ /* 0x000fe400078ef874 */
[----:B-1----:R-:W-:Y:S02]  /*42d0*/  IADD3 R35, R34, -0x80, RZ ;  /* 0xffffff8022237810 */ /* 0x002fe40007ffe0ff */
[----:B------:R-:W-:Y:S02]  /*42e0*/  LOP3.LUT R33, R33, R82, RZ, 0x3c, !PT ;  /* 0x0000005221217212 */ /* 0x000fe400078e3cff */
[----:B------:R-:W-:-:S04]  /*42f0*/  SHF.R.S32.HI R34, RZ, 0x1f, R35 ;  /* 0x0000001fff227819 */ /* 0x000fc80000011423 */
[----:B------:R-:W-:-:S04]  /*4300*/  LEA.HI R34, R34, R35, RZ, 0x5 ;  /* 0x0000002322227211 */ /* 0x000fc800078f28ff */
[----:B------:R-:W-:-:S05]  /*4310*/  SHF.R.S32.HI R34, RZ, 0x5, R34 ;  /* 0x00000005ff227819 */ /* 0x000fca0000011422 */
        /* <DEDUP_REMOVED lines=97> */
.L_x_11592:
[----:B------:R-:W-:Y:S05]  /*4930*/  BSYNC B2 ;  /* 0x0000000000027941 */ /* 0x000fea0003800000 */
.L_x_11591:
        /* <DEDUP_REMOVED lines=12> */
.L_x_11590:
[----:B------:R-:W-:Y:S05]  /*4a00*/  BSYNC B1 ;  /* 0x0000000000017941 */ /* 0x000fea0003800000 */
.L_x_11589:
[C---:B-1----:R-:W-:Y:S02]  /*4a10*/  VIADD R13, R18.reuse, 0x40 ;  /* 0x00000040120d7836 */ /* 0x042fe40000000000 */
[----:B------:R-:W-:Y:S02]  /*4a20*/  VIADD R12, R18, 0x40 ;  /* 0x00000040120c7836 */ /* 0x000fe40000000000 */
[C---:B--2---:R-:W-:Y:S01]  /*4a30*/  IMAD.WIDE.U32 R106, R13.reuse, R104, R106 ;  /* 0x000000680d6a7225 */ /* 0x044fe200078e006a */
[----:B------:R-:W-:Y:S02]  /*4a40*/  ISETP.GE.OR P5, PT, R13, R101, P1 ;  /* 0x000000650d00720c */ /* 0x000fe40000fa6670 */
[----:B------:R-:W-:-:S05]  /*4a50*/  SHF.R.S32.HI R12, RZ, 0x1f, R12 ;  /* 0x0000001fff0c7819 */ /* 0x000fca000001140c */
[----:B------:R-:W-:-:S04]  /*4a60*/  IMAD R12, R12, R104, RZ ;  /* 0x000000680c0c7224 */ /* 0x000fc800078e02ff */
[----:B------:R-:W-:Y:S02]  /*4a70*/  IMAD R105, R13, R105, R12 ;  /* 0x000000690d697224 */ /* 0x000fe400078e020c */
[----:B------:R-:W-:Y:S05]  /*4a80*/  @P5 BRA `(.L_x_11579) ;  /* 0x0000000800645947 */ /* 0x000fea0003800000 */
[----:B------:R-:W2:Y:S01]  /*4a90*/  LDL R14, [R1+0x3c] ;  /* 0x00003c00010e7983 */ /* 0x000ea20000100800 */
[----:B------:R-:W-:Y:S01]  /*4aa0*/  IMAD.IADD R34, R107, 0x1, R105 ;  /* 0x000000016b227824 */ /* 0x000fe200078e0269 */
[----:B------:R-:W-:Y:S01]  /*4ab0*/  IADD3 R12, P5, P6, R28, R106, R71 ;  /* 0x0000006a1c0c7210 */ /* 0x000fe20007ebe047 */
[----:B------:R-:W-:Y:S01]  /*4ac0*/  VIADD R15, R18, 0x40 ;  /* 0x00000040120f7836 */ /* 0x000fe20000000000 */
[----:B------:R-:W-:Y:S01]  /*4ad0*/  SEL R115, R78, R115, !P0 ;  /* 0x000000734e737207 */ /* 0x000fe20004000000 */
[----:B------:R-:W-:Y:S01]  /*4ae0*/  BSSY B1, `(.L_x_11593) ;  /* 0x000006f000017945 */ /* 0x000fe20003800000 */
[----:B------:R-:W-:Y:S01]  /*4af0*/  IADD3.X R13, R95, R34, R64, P5, P6 ;  /* 0x000000225f0d7210 */ /* 0x000fe20002fec440 */
[----:B------:R-:W-:Y:S01]  /*4b00*/  IMAD.SHL.U32 R15, R15, 0x40, RZ ;  /* 0x000000400f0f7824 */ /* 0x000fe200078e00ff */
[----:B------:R-:W-:-:S04]  /*4b10*/  LEA R32, P5, R12, R102, 0x1 ;  /* 0x000000660c207211 */ /* 0x000fc800078a08ff */
[----:B------:R-:W-:Y:S02]  /*4b20*/  LEA.HI.X R33, R12, R103, R13, 0x1, P5 ;  /* 0x000000670c217211 */ /* 0x000fe400028f0c0d */
[----:B------:R-:W-:Y:S02]  /*4b30*/  SHF.R.S32.HI R12, RZ, 0x1f, R115 ;  /* 0x0000001fff0c7819 */ /* 0x000fe40000011473 */
[----:B------:R-:W-:Y:S02]  /*4b40*/  LOP3.LUT R15, R15, 0x1c0, RZ, 0xc0, !PT ;  /* 0x000001c00f0f7812 */ /* 0x000fe400078ec0ff */
[----:B------:R-:W-:-:S04]  /*4b50*/  LEA.HI R115, R12, R115, RZ, 0x4 ;  /* 0x000000730c737211 */ /* 0x000fc800078f20ff */
[----:B------:R-:W-:-:S05]  /*4b60*/  LEA.HI.SX32 R35, R115, R72, 0x1c ;  /* 0x0000004873237211 */ /* 0x000fca00078fe2ff */
[----:B------:R-:W-:-:S05]  /*4b70*/  IMAD.SHL.U32 R35, R35, 0x8, RZ ;  /* 0x0000000823237824 */ /* 0x000fca00078e00ff */
[----:B------:R-:W-:-:S04]  /*4b80*/  LOP3.LUT R12, R15, 0x38, R35, 0xf8, !PT ;  /* 0x000000380f0c7812 */ /* 0x000fc800078ef823 */
[----:B------:R-:W-:-:S05]  /*4b90*/  LOP3.LUT R12, R12, R81, RZ, 0x3c, !PT ;  /* 0x000000510c0c7212 */ /* 0x000fca00078e3cff */
[----:B--2---:R-:W-:Y:S02]  /*4ba0*/  IMAD.IADD R13, R14, 0x1, R12 ;  /* 0x000000010e0d7824 */ /* 0x004fe400078e020c */
        /* <DEDUP_REMOVED lines=10> */
[----:B------:R-:W-:Y:S01]  /*4c50*/  SHF.R.U64 R36, R8, 0x10, R9 ;  /* 0x0000001008247819 */ /* 0x000fe20000001209 */
[----:B-1----:R-:W-:Y:S01]  /*4c60*/  IMAD.U32 R8, R15, 0x10000, RZ ;  /* 0x000100000f087824 */ /* 0x002fe200078e00ff */
[----:B------:R-:W-:Y:S02]  /*4c70*/  PRMT R120, R120, 0x5410, R109 ;  /* 0x0000541078787816 */ /* 0x000fe4000000006d */
[----:B------:R-:W-:-:S02]  /*4c80*/  PRMT R124, R124, 0x5410, R39 ;  /* 0x000054107c7c7816 */ /* 0x000fc40000000027 */
[----:B------:R-:W-:Y:S01]  /*4c90*/  SHF.R.U64 R108, R4, 0x10, R5 ;  /* 0x00000010046c7819 */ /* 0x000fe20000001205 */
[----:B------:R-:W-:Y:S01]  /*4ca0*/  IMAD.U32 R5, R13, 0x10000, RZ ;  /* 0x000100000d057824 */ /* 0x000fe200078e00ff */
        /* <DEDUP_REMOVED lines=10> */
[----:B------:R-:W-:Y:S01]  /*4d50*/  PRMT R119, R119, 0x5410, R108 ;  /* 0x0000541077777816 */ /* 0x000fe2000000006c */
[----:B------:R-:W-:Y:S01]  /*4d60*/  FMUL.FTZ R108, R11, R36 ;  /* 0x000000240b6c7220 */ /* 0x000fe20000410000 */
[----:B------:R-:W-:Y:S01]  /*4d70*/  PRMT R121, R121, 0x5410, R104 ;  /* 0x0000541079797816 */ /* 0x000fe20000000068 */
[-C--:B------:R-:W-:Y:S01]  /*4d80*/  FMUL.FTZ R104, R11, R38.reuse ;  /* 0x000000260b687220 */ /* 0x080fe20000410000 */
[----:B------:R-:W-:Y:S01]  /*4d90*/  PRMT R118, R118, 0x5410, R105 ;  /* 0x0000541076767816 */ /* 0x000fe20000000069 */
[C---:B------:R-:W-:Y:S01]  /*4da0*/  FFMA.FTZ R108, R5.reuse, R38, R108 ;  /* 0x00000026056c7223 */ /* 0x040fe2000001006c */
        /* <DEDUP_REMOVED lines=8> */
[----:B------:R-:W-:Y:S01]  /*4e30*/  LOP3.LUT R120, R120, 0xffff0000, RZ, 0xc0, !PT ;  /* 0xffff000078787812 */ /* 0x000fe200078ec0ff */
[----:B------:R-:W-:Y:S01]  /*4e40*/  FMUL.FTZ R36, R25, R5 ;  /* 0x0000000519247220 */ /* 0x000fe20000410000 */
[----:B------:R-:W-:Y:S01]  /*4e50*/  LOP3.LUT R27, R27, 0xffff0000, RZ, 0xc0, !PT ;  /* 0xffff00001b1b7812 */ /* 0x000fe200078ec0ff */
[-C--:B------:R-:W-:Y:S01]  /*4e60*/  FMUL.FTZ R39, R25, R11.reuse ;  /* 0x0000000b19277220 */ /* 0x080fe20000410000 */
[C---:B------:R-:W-:Y:S01]  /*4e70*/  FMUL.FTZ R37, R13.reuse, R124 ;  /* 0x0000007c0d257220 */ /* 0x040fe20000410000 */
[----:B------:R-:W-:Y:S01]  /*4e80*/  FMUL.FTZ R13, R13, R120 ;  /* 0x000000780d0d7220 */ /* 0x000fe20000410000 */
[----:B------:R-:W-:Y:S01]  /*4e90*/  LOP3.LUT R122, R122, 0xffff0000, RZ, 0xc0, !PT ;  /* 0xffff00007a7a7812 */ /* 0x000fe200078ec0ff */
        /* <DEDUP_REMOVED lines=8> */
[----:B------:R-:W-:Y:S01]  /*4f20*/  SHF.L.U32 R4, R12, 0x10, RZ ;  /* 0x000000100c047819 */ /* 0x000fe200000006ff */
        /* <DEDUP_REMOVED lines=42> */
.L_x_11594:
[----:B------:R-:W-:Y:S05]  /*51d0*/  BSYNC B1 ;  /* 0x0000000000017941 */ /* 0x000fea0003800000 */
.L_x_11593:
        /* <DEDUP_REMOVED lines=10> */
.L_x_11562:
[----:B------:R-:W-:-:S13]  /*5280*/  ISETP.NE.AND P3, PT, R232, 0x3, PT ;  /* 0x00000003e800780c */ /* 0x000fda0003f65270 */
[----:B------:R-:W-:Y:S05]  /*5290*/  @!P3 BRA `(.L_x_11595) ;  /* 0x000000000004b947 */ /* 0x000fea0003800000 */
[----:B------:R-:W-:Y:S01]  /*52a0*/  BPT.TRAP 0x1 ;  /* 0x000000040000795c */ /* 0x000fe20000300000 */
.L_x_11595:
[----:B------:R-:W-:Y:S01]  /*52b0*/  IMAD R90, R16, 0x8, R17 ;  /* 0x00000008105a7824 */ /* 0x000fe200078e0211 */
[----:B------:R-:W-:Y:S01]  /*52c0*/  SHF.L.U32 R111, R22, 0x1f, RZ ;  /* 0x0000001f166f7819 */ /* 0x000fe200000006ff */
[----:B------:R-:W-:Y:S01]  /*52d0*/  IMAD R101, R61, -0x60, R60 ;  /* 0xffffffa03d657824 */ /* 0x000fe200078e023c */
[----:B------:R-:W-:Y:S02]  /*52e0*/  BSSY B1, `(.L_x_11596) ;  /* 0x0000004000017945 */ /* 0x000fe40003800000 */
[----:B------:R-:W0:Y:S02]  /*52f0*/  SYNCS.PHASECHK.TRANS64.TRYWAIT P4, [R90+URZ+0x32490], R111 ;  /* 0x0324906f5a0075a7 */ /* 0x000e24000808017f */
[----:B------:R-:W-:Y:S01]  /*5300*/  VIMNMX R101, R101, 0x60, PT ;  /* 0x0000006065657848 */ /* 0x000fe20003fe0100 */
[----:B0-----:R-:W-:Y:S06]  /*5310*/  @!P4 BRA `(.L_x_11597) ;  /* 0x000001680088c947 */ /* 0x001fec0003800000 */
.L_x_11812:
[----:B------:R-:W-:Y:S05]  /*5320*/  BSYNC B1 ;  /* 0x0000000000017941 */ /* 0x000fea0003800000 */
.L_x_11596:
[CC--:B------:R-:W-:Y:S01]  /*5330*/  ISETP.GE.AND P5, PT, R18.reuse, R101.reuse, PT ;  /* 0x000000651200720c */ /* 0x0c0fe20003fa6270 */
[----:B------:R-:W-:Y:S01]  /*5340*/  VIADD R4, R18, 0x40 ;  /* 0x0000004012047836 */ /* 0x000fe20000000000 */
[----:B------:R-:W-:Y:S04]  /*5350*/  BSSY B1, `(.L_x_11598) ;  /* 0x0000007000017945 */ /* 0x000fe80003800000 */
[----:B------:R-:W-:-:S07]  /*5360*/  ISETP.GE.AND P4, PT, R4, R101, PT ;  /* 0x000000650400720c */ /* 0x000fce0003f86270 */
[----:B------:R-:W-:Y:S06]  /*5370*/  @P5 BRA `(.L_x_11599) ;  /* 0x0000000000105947 */ /* 0x000fec0003800000 */
[----:B------:R-:W1:Y:S04]  /*5380*/  @!P1 LDS.128 R4, [R108] ;  /* 0x000000006c049984 */ /* 0x000e680000000c00 */
[----:B------:R-:W2:Y:S04]  /*5390*/  @!P2 LDS.128 R8, [R104] ;  /* 0x000000006808a984 */ /* 0x000ea80000000c00 */
[----:B-1----:R1:W-:Y:S04]  /*53a0*/  @!P1 STG.E.128 desc[UR52][R14.64], R4 ;  /* 0x000000040e009986 */ /* 0x0023e8000c101d34 */
[----:B--2---:R1:W-:Y:S02]  /*53b0*/  @!P2 STG.E.128 desc[UR52][R14.64+0x40], R8 ;  /* 0x000040080e00a986 */ /* 0x0043e4000c101d34 */
.L_x_11599:
[----:B------:R-:W-:Y:S05]  /*53c0*/  BSYNC B1 ;  /* 0x0000000000017941 */ /* 0x000fea0003800000 */
.L_x_11598:
[----:B------:R-:W-:Y:S05]  /*53d0*/  @P4 BRA `(.L_x_11579) ;  /* 0x0000000000104947 */ /* 0x000fea0003800000 */
[----:B-1----:R-:W1:Y:S04]  /*53e0*/  @!P1 LDS.128 R4, [R108+0x2000] ;  /* 0x002000006c049984 */ /* 0x002e680000000c00 */
[----:B------:R-:W2:Y:S04]  /*53f0*/  @!P2 LDS.128 R8, [R104+0x2000] ;  /* 0x002000006808a984 */ /* 0x000ea80000000c00 */
[----:B-1----:R3:W-:Y:S04]  /*5400*/  @!P1 STG.E.128 desc[UR52][R12.64], R4 ;  /* 0x000000040c009986 */ /* 0x0027e8000c101d34 */
[----:B--2---:R3:W-:Y:S02]  /*5410*/  @!P2 STG.E.128 desc[UR52][R12.64+0x40], R8 ;  /* 0x000040080c00a986 */ /* 0x0047e4000c101d34 */
.L_x_11579:
[----:B------:R-:W-:Y:S05]  /*5420*/  BSYNC B0 ;  /* 0x0000000000007941 */ /* 0x000fea0003800000 */
.L_x_11561:
        /* <DEDUP_REMOVED lines=17> */
.L_x_11601:
[----:B------:R-:W-:Y:S05]  /*5540*/  BSYNC B0 ;  /* 0x0000000000007941 */ /* 0x000fea0003800000 */
.L_x_11600:
[----:B------:R-:W2:Y:S01]  /*5550*/  SYNCS.PHASECHK.TRANS64.TRYWAIT P3, [R90+URZ+0x324b0], R111 ;  /* 0x0324b06f5a0075a7 */ /* 0x000ea2000806017f */
[----:B------:R-:W-:Y:S01]  /*5560*/  ULDC UR42, c[0x0][0x310] ;  /* 0x0000c400002a7ab9 */ /* 0x000fe20000000800 */
[----:B------:R-:W-:Y:S01]  /*5570*/  ULDC.64 UR38, c[0x0][0x318] ;  /* 0x0000c60000267ab9 */ /* 0x000fe20000000a00 */
[----:B------:R-:W-:Y:S01]  /*5580*/  ULDC.64 UR36, c[0x0][0x308] ;  /* 0x0000c20000247ab9 */ /* 0x000fe20000000a00 */
[----:B------:R-:W-:Y:S01]  /*5590*/  BSSY B0, `(.L_x_11602) ;  /* 0x0000003000007945 */ /* 0x000fe20003800000 */
[----:B------:R-:W-:-:S03]  /*55a0*/  IMAD R5, R16, 0x6000, R77 ;  /* 0x0000600010057824 */ /* 0x000fc600078e024d */
[----:B--2---:R-:W-:Y:S05]  /*55b0*/  @!P3 BRA `(.L_x_11603) ;  /* 0x0000016400f4b947 */ /* 0x004fea0003800000 */
.L_x_11813:
[----:B------:R-:W-:Y:S05]  /*55c0*/  BSYNC B0 ;  /* 0x0000000000007941 */ /* 0x000fea0003800000 */
.L_x_11602:
        /* <DEDUP_REMOVED lines=39> */
.L_x_11605:
[----:B------:R-:W-:Y:S05]  /*5840*/  BSYNC B0 ;  /* 0x0000000000007941 */ /* 0x000fea0003800000 */
.L_x_11604:
[----:B-1----:R-:W-:Y:S01]  /*5850*/  VIADD R4, R18, 0x40 ;  /* 0x0000004012047836 */ /* 0x002fe20000000000 */
[----:B------:R-:W-:Y:S04]  /*5860*/  BSSY B0, `(.L_x_11606) ;  /* 0x0000025000007945 */ /* 0x000fe80003800000 */
[----:B------:R-:W-:-:S13]  /*5870*/  ISETP.GE.AND P3, PT, R4, R101, PT ;  /* 0x000000650400720c */ /* 0x000fda0003f66270 */
        /* <DEDUP_REMOVED lines=35> */
.L_x_11607:
[----:B------:R-:W-:Y:S05]  /*5ab0*/  BSYNC B0 ;  /* 0x0000000000007941 */ /* 0x000fea0003800000 */
.L_x_11606:
        /* <DEDUP_REMOVED lines=9> */
[----:B0-2---:R-:W-:-:S03]  /*5b50*/  @!P4 VIADD R90, R90, 0x324c0 ;  /* 0x000324c05a5ac836 */ /* 0x005fc60000000000 */
        /* <DEDUP_REMOVED lines=12> */
.L_x_11556:
[----:B------:R-:W-:Y:S02]  /*5c20*/  ISETP.GE.AND P2, PT, R210, 0x1, PT ;  /* 0x00000001d200780c */ /* 0x000fe40003f46270 */
[----:B------:R-:W-:Y:S02]  /*5c30*/  CS2R R4, SRZ ;  /* 0x0000000000047805 */ /* 0x000fe4000001ff00 */
[----:B------:R-:W-:Y:S01]  /*5c40*/  PLOP3.LUT P1, PT, PT, PT, PT, 0x80, 0x0 ;  /* 0x000000000000781c */ /* 0x000fe20003f2f070 */
[----:B------:R-:W-:Y:S01]  /*5c50*/  IMAD.MOV.U32 R0, RZ, RZ, RZ ;  /* 0x000000ffff007224 */ /* 0x000fe200078e00ff */
[----:B------:R-:W-:Y:S01]  /*5c60*/  MOV R3, RZ ;  /* 0x000000ff00037202 */ /* 0x000fe20000000f00 */
        /* <DEDUP_REMOVED lines=60> */
[----:B-1----:R-:W-:Y:S02]  /*6030*/  CS2R R32, SRZ ;  /* 0x0000000000207805 */ /* 0x002fe4000001ff00 */
[----:B--2---:R-:W-:Y:S02]  /*6040*/  CS2R R26, SRZ ;  /* 0x00000000001a7805 */ /* 0x004fe4000001ff00 */
[----:B------:R-:W-:Y:S01]  /*6050*/  CS2R R28, SRZ ;  /* 0x00000000001c7805 */ /* 0x000fe2000001ff00 */
[----:B------:R-:W-:Y:S06]  /*6060*/  @P0 BRA `(.L_x_11609) ;  /* 0x00000000000c0947 */ /* 0x000fec0003800000 */
[----:B------:R-:W1:Y:S01]  /*6070*/  FENCE.VIEW.ASYNC.G ;  /* 0x00000000000073c6 */ /* 0x000e620000000100 */
[----:B------:R-:W-:Y:S05]  /*6080*/  WARPSYNC.ALL ;  /* 0x0000000000007948 */ /* 0x000fea0003800000 */
[----:B-1----:R-:W-:Y:S06]  /*6090*/  BAR.ARV 0xc, 0x120 ;  /* 0x0304800000007b1d */ /* 0x002fec0000002000 */
.L_x_11609:
[----:B------:R-:W-:Y:S01]  /*60a0*/  CS2R R24, SRZ ;  /* 0x0000000000187805 */ /* 0x000fe2000001ff00 */
[----:B------:R-:W-:Y:S06]  /*60b0*/  @!P2 BRA `(.L_x_11610) ;  /* 0x000000d000e8a947 */ /* 0x000fec0003800000 */
[----:B------:R-:W-:-:S03]  /*60c0*/  UMOV UR4, 0xffffffff ;  /* 0xffffffff00047882 */ /* 0x000fc60000000000 */
[----:B------:R-:W-:Y:S05]  /*60d0*/  BRA.DIV UR4, `(.L_x_11611) ;  /* 0x0000015e04407947 */ /* 0x000fea000b800000 */
[----:B------:R-:W1:Y:S02]  /*60e0*/  S2R R0, SR_TID.X ;  /* 0x0000000000007919 */ /* 0x000e640000002100 */
[----:B-1----:R-:W-:-:S05]  /*60f0*/  VIADD R3, R0, 0xffffff80 ;  /* 0xffffff8000037836 */ /* 0x002fca0000000000 */
[----:B------:R-:W-:-:S04]  /*6100*/  SHF.R.S32.HI R0, RZ, 0x1f, R3 ;  /* 0x0000001fff007819 */ /* 0x000fc80000011403 */
[----:B------:R-:W-:-:S04]  /*6110*/  LEA.HI R0, R0, R3, RZ, 0x7 ;  /* 0x0000000300007211 */ /* 0x000fc800078f38ff */
[----:B------:R-:W-:-:S05]  /*6120*/  SHF.R.S32.HI R0, RZ, 0x7, R0 ;  /* 0x00000007ff007819 */ /* 0x000fca0000011400 */
[----:B------:R1:W2:Y:S02]  /*6130*/  SHFL.IDX PT, R14, R0, RZ, 0x1f ;  /* 0x00001fff000e7589 */ /* 0x0002a400000e0000 */
.L_x_11816:
[----:B-12---:R-:W-:Y:S01]  /*6140*/  LEA.HI R0, R14, R14, RZ, 0x1 ;  /* 0x0000000e0e007211 */ /* 0x006fe200078f08ff */
[----:B------:R-:W-:Y:S01]  /*6150*/  VIADD R26, R17, 0x18400 ;  /* 0x00018400111a7836 */ /* 0x000fe20000000000 */
[----:B------:R-:W-:Y:S01]  /*6160*/  BSSY B6, `(.L_x_11612) ;  /* 0x000001d000067945 */ /* 0x000fe20003800000 */
[----:B------:R-:W-:Y:S01]  /*6170*/  IMAD.MOV.U32 R219, RZ, RZ, 0x40000040 ;  /* 0x40000040ffdb7424 */ /* 0x000fe200078e00ff */
[----:B------:R-:W-:Y:S02]  /*6180*/  LOP3.LUT R3, R0, 0x7fffe, RZ, 0xc0, !PT ;  /* 0x0007fffe00037812 */ /* 0x000fe400078ec0ff */
[----:B------:R-:W-:-:S03]  /*6190*/  LOP3.LUT P0, RZ, R26, 0x1bf, RZ, 0xc0, !PT ;  /* 0x000001bf1aff7812 */ /* 0x000fc6000780c0ff */
[----:B------:R-:W-:-:S04]  /*61a0*/  IMAD.IADD R3, R14, 0x1, -R3 ;  /* 0x000000010e037824 */ /* 0x000fc800078e0a03 */
[----:B------:R-:W-:-:S05]  /*61b0*/  IMAD R3, R3, 0x2000, R26 ;  /* 0x0000200003037824 */ /* 0x000fca00078e021a */
[----:B------:R-:W-:Y:S01]  /*61c0*/  SHF.R.U32.HI R0, RZ, 0x4, R3 ;  /* 0x00000004ff007819 */ /* 0x000fe20000011603 */
[----:B------:R-:W-:-:S03]  /*61d0*/  VIADD R3, R3, 0xa000 ;  /* 0x0000a00003037836 */ /* 0x000fc60000000000 */
[----:B------:R-:W-:Y:S02]  /*61e0*/  LOP3.LUT R0, R0, 0x3fff, RZ, 0xc0, !PT ;  /* 0x00003fff00007812 */ /* 0x000fe400078ec0ff */
[----:B------:R-:W-:Y:S02]  /*61f0*/  SHF.R.U32.HI R3, RZ, 0x4, R3 ;  /* 0x00000004ff037819 */ /* 0x000fe40000011603 */
[----:B------:R-:W-:Y:S02]  /*6200*/  LOP3.LUT R218, R0, 0x10000, RZ, 0xfc, !PT ;  /* 0x0001000000da7812 */ /* 0x000fe400078efcff */
        /* <DEDUP_REMOVED lines=11> */
[----:B0-----:R-:W-:-:S02]  /*62c0*/  IMAD.U32 R10, RZ, RZ, UR4 ;  /* 0x00000004ff0a7e24 */ /* 0x001fc4000f8e00ff */
[----:B------:R-:W-:Y:S02]  /*62d0*/  IMAD.U32 R11, RZ, RZ, UR5 ;  /* 0x00000005ff0b7e24 */ /* 0x000fe4000f8e00ff */
[----:B------:R-:W-:Y:S02]  /*62e0*/  IMAD.MOV.U32 R8, RZ, RZ, 0x70 ;  /* 0x00000070ff087424 */ /* 0x000fe400078e00ff */
[----:B------:R-:W-:Y:S02]  /*62f0*/  IMAD.MOV.U32 R12, RZ, RZ, 0x1 ;  /* 0x00000001ff0c7424 */ /* 0x000fe400078e00ff */
[----:B-1----:R-:W-:-:S07]  /*6300*/  IMAD.MOV.U32 R13, RZ, RZ, RZ ;  /* 0x000000ffff0d7224 */ /* 0x002fce00078e00ff */
[----:B------:R-:W-:-:S07]  /*6310*/  LEPC R20, `(.L_x_11613) ;  /* 0x000000001014794e */ /* 0x000fce0000000000 */
[----:B--2--5:R-:W-:Y:S05]  /*6320*/  CALL.ABS.NOINC R14 ;  /* 0x000000000e007343 */ /* 0x024fea0003c00000 */
.L_x_11613:
[----:B------:R-:W-:Y:S05]  /*6330*/  BSYNC B6 ;  /* 0x0000000000067941 */ /* 0x000fea0003800000 */
.L_x_11612:
[----:B------:R-:W-:Y:S02]  /*6340*/  ULDC UR4, c[0x0][0x3d4] ;  /* 0x0000f50000047ab9 */ /* 0x000fe40000000800 */
[----:B------:R-:W-:-:S13]  /*6350*/  ISETP.LT.AND P0, PT, RZ, UR4, PT ;  /* 0x00000004ff007c0c */ /* 0x000fda000bf01270 */
        /* <DEDUP_REMOVED lines=11> */
.L_x_11617:
[----:B--2---:R2:W3:Y:S02]  /*6410*/  SYNCS.PHASECHK.TRANS64.TRYWAIT P0, [R17+URZ+0x32400], R0 ;  /* 0x03240000110075a7 */ /* 0x0044e4000800017f */
[----:B---3--:R-:W-:Y:S05]  /*6420*/  @!P0 NANOSLEEP.SYNCS 0x989680 ;  /* 0x009896800000895d */ /* 0x008fea0003900000 */
[----:B------:R-:W3:Y:S02]  /*6430*/  @!P0 SYNCS.PHASECHK.TRANS64 P0, [R17+URZ+0x32400], R0 ;  /* 0x03240000110085a7 */ /* 0x000ee4000800007f */
[----:B---3--:R-:W-:Y:S05]  /*6440*/  @!P0 BRA `(.L_x_11617) ;  /* 0xfffffffc00f08947 */ /* 0x008fea000383ffff */
.L_x_11616:
[----:B------:R-:W-:Y:S05]  /*6450*/  BSYNC B0 ;  /* 0x0000000000007941 */ /* 0x000fea0003800000 */
.L_x_11615:
[----:B------:R-:W-:Y:S05]  /*6460*/  BRA `(.L_x_11618) ;  /* 0x0000003000747947 */ /* 0x000fea0003800000 */
.L_x_11614:
[----:B------:R-:W1:Y:S01]  /*6470*/  S2R R0, SR_TID.X ;  /* 0x0000000000007919 */ /* 0x000e620000002100 */
[----:B------:R-:W2:Y:S01]  /*6480*/  LDC.64 R12, c[0x0][0x3d8] ;  /* 0x0000f600ff0c7b82 */ /* 0x000ea20000000a00 */
[----:B-----5:R-:W-:Y:S01]  /*6490*/  SHF.R.S32.HI R3, RZ, 0x1f, R31 ;  /* 0x0000001fff037819 */ /* 0x020fe2000001141f */
[----:B------:R-:W-:Y:S01]  /*64a0*/  BSSY B6, `(.L_x_11619) ;  /* 0x000003a000067945 */ /* 0x000fe20003800000 */
[----:B------:R-:W-:Y:S02]  /*64b0*/  SHF.R.S32.HI R7, RZ, 0x1f, R18 ;  /* 0x0000001fff077819 */ /* 0x000fe40000011412 */
[----:B------:R-:W-:-:S03]  /*64c0*/  LOP3.LUT P0, RZ, R26, 0x3ff, RZ, 0xc0, !PT ;  /* 0x000003ff1aff7812 */ /* 0x000fc6000780c0ff */
[----:B------:R-:W3:Y:S01]  /*64d0*/  LDC.64 R14, c[0x0][0x3e8] ;  /* 0x0000fa00ff0e7b82 */ /* 0x000ee20000000a00 */
[-C--:B--2---:R-:W-:Y:S01]  /*64e0*/  IMAD R5, R7, R12.reuse, RZ ;  /* 0x0000000c07057224 */ /* 0x084fe200078e02ff */
[----:B------:R-:W-:Y:S01]  /*64f0*/  SHF.L.U64.HI R59, R12, 0x6, R13 ;  /* 0x000000060c3b7819 */ /* 0x000fe2000001020d */
[----:B------:R-:W-:-:S04]  /*6500*/  IMAD.WIDE.U32 R44, R31, R12, RZ ;  /* 0x0000000c1f2c7225 */ /* 0x000fc800078e00ff */
[----:B------:R-:W-:Y:S02]  /*6510*/  IMAD R27, R18, R13, R5 ;  /* 0x0000000d121b7224 */ /* 0x000fe400078e0205 */
[----:B-1----:R-:W-:Y:S01]  /*6520*/  VIADD R0, R0, 0xffffff80 ;  /* 0xffffff8000007836 */ /* 0x002fe20000000000 */
[----:B---3--:R-:W-:Y:S01]  /*6530*/  SHF.L.U64.HI R58, R14, 0x6, R15 ;  /* 0x000000060e3a7819 */ /* 0x008fe2000001020f */
[-C--:B------:R-:W-:Y:S02]  /*6540*/  IMAD R4, R3, R14.reuse, RZ ;  /* 0x0000000e03047224 */ /* 0x080fe400078e02ff */
[----:B------:R-:W-:Y:S01]  /*6550*/  IMAD.WIDE.U32 R42, R31, R14, RZ ;  /* 0x0000000e1f2a7225 */ /* 0x000fe200078e00ff */
[----:B------:R-:W-:-:S03]  /*6560*/  SHF.R.S32.HI R30, RZ, 0x1f, R0 ;  /* 0x0000001fff1e7819 */ /* 0x000fc60000011400 */
[----:B------:R-:W-:Y:S01]  /*6570*/  IMAD R49, R31, R15, R4 ;  /* 0x0000000f1f317224 */ /* 0x000fe200078e0204 */
[----:B------:R-:W-:Y:S01]  /*6580*/  LEA.HI R30, R30, R0, RZ, 0x2 ;  /* 0x000000001e1e7211 */ /* 0x000fe200078f10ff */
[----:B------:R-:W-:Y:S02]  /*6590*/  IMAD.SHL.U32 R56, R12, 0x40, RZ ;  /* 0x000000400c387824 */ /* 0x000fe400078e00ff */
[----:B------:R-:W-:Y:S01]  /*65a0*/  IMAD.IADD R49, R49, 0x1, R43 ;  /* 0x0000000131317824 */ /* 0x000fe200078e022b */
[----:B------:R-:W-:Y:S01]  /*65b0*/  LOP3.LUT R30, R30, 0xfffffffc, RZ, 0xc0, !PT ;  /* 0xfffffffc1e1e7812 */ /* 0x000fe200078ec0ff */
[----:B------:R-:W-:-:S04]  /*65c0*/  IMAD.SHL.U32 R60, R14, 0x40, RZ ;  /* 0x000000400e3c7824 */ /* 0x000fc800078e00ff */
[----:B------:R-:W-:Y:S02]  /*65d0*/  IMAD.IADD R30, R0, 0x1, -R30 ;  /* 0x00000001001e7824 */ /* 0x000fe400078e0a1e */
[----:B------:R-:W-:Y:S02]  /*65e0*/  IMAD R0, R3, R12, RZ ;  /* 0x0000000c03007224 */ /* 0x000fe400078e02ff */
[C---:B------:R-:W-:Y:S02]  /*65f0*/  IMAD.SHL.U32 R24, R30.reuse, 0x4, RZ ;  /* 0x000000041e187824 */ /* 0x040fe400078e00ff */
[----:B------:R-:W-:Y:S02]  /*6600*/  IMAD.SHL.U32 R40, R30, 0x8, RZ ;  /* 0x000000081e287824 */ /* 0x000fe400078e00ff */
[----:B------:R-:W-:Y:S01]  /*6610*/  IMAD R3, R7, R14, RZ ;  /* 0x0000000e07037224 */ /* 0x000fe200078e02ff */
[----:B------:R-:W-:Y:S01]  /*6620*/  SHF.R.S32.HI R25, RZ, 0x1f, R24 ;  /* 0x0000001fff197819 */ /* 0x000fe20000011418 */
[----:B------:R-:W-:Y:S01]  /*6630*/  IMAD R47, R31, R13, R0 ;  /* 0x0000000d1f2f7224 */ /* 0x000fe200078e0200 */
[----:B------:R-:W-:Y:S01]  /*6640*/  SHF.R.S32.HI R41, RZ, 0x1f, R40 ;  /* 0x0000001fff297819 */ /* 0x000fe20000011428 */
[----:B------:R-:W-:-:S02]  /*6650*/  IMAD R3, R18, R15, R3 ;  /* 0x0000000f12037224 */ /* 0x000fc400078e0203 */
[----:B------:R-:W-:-:S04]  /*6660*/  IMAD.WIDE.U32 R4, R18, R12, R24 ;  /* 0x0000000c12047225 */ /* 0x000fc800078e0018 */
[----:B------:R-:W-:Y:S01]  /*6670*/  IMAD.WIDE.U32 R8, R18, R12, R40 ;  /* 0x0000000c12087225 */ /* 0x000fe200078e0028 */
[----:B------:R-:W-:-:S03]  /*6680*/  IADD3 R46, P1, R4, R44, RZ ;  /* 0x0000002c042e7210 */ /* 0x000fc60007f3e0ff */
[----:B------:R-:W-:Y:S01]  /*6690*/  IMAD.WIDE.U32 R6, R18, R14, R24 ;  /* 0x0000000e12067225 */ /* 0x000fe200078e0018 */
[----:B------:R-:W-:-:S03]  /*66a0*/  IADD3 R26, P3, R8, R44, RZ ;  /* 0x0000002c081a7210 */ /* 0x000fc60007f7e0ff */
[----:B0-----:R-:W-:Y:S01]  /*66b0*/  IMAD.WIDE.U32 R10, R18, R14, R40 ;  /* 0x0000000e120a7225 */ /* 0x001fe200078e0028 */
[----:B------:R-:W-:-:S03]  /*66c0*/  IADD3 R50, P2, R6, R42, RZ ;  /* 0x0000002a06327210 */ /* 0x000fc60007f5e0ff */
[----:B------:R-:W-:Y:S01]  /*66d0*/  IMAD.IADD R47, R47, 0x1, R45 ;  /* 0x000000012f2f7824 */ /* 0x000fe200078e022d */
[----:B------:R-:W-:Y:S02]  /*66e0*/  IADD3 R28, P4, R10, R42, RZ ;  /* 0x0000002a0a1c7210 */ /* 0x000fe40007f9e0ff */
[----:B------:R-:W-:Y:S02]  /*66f0*/  IADD3.X R51, R49, R7, R3, P2, !PT ;  /* 0x0000000731337210 */ /* 0x000fe400017fe403 */
[C---:B------:R-:W-:Y:S02]  /*6700*/  IADD3.X R48, R47.reuse, R5, R27, P1, !PT ;  /* 0x000000052f307210 */ /* 0x040fe40000ffe41b */
        /* <DEDUP_REMOVED lines=19> */
.L_x_11620:
[----:B------:R-:W-:Y:S05]  /*6840*/  BSYNC B6 ;  /* 0x0000000000067941 */ /* 0x000fea0003800000 */
.L_x_11619:
[----:B------:R-:W2:Y:S01]  /*6850*/  LDL R20, [R1+0x14] ;  /* 0x0000140001147983 */ /* 0x000ea20000100800 */
[----:B------:R-:W0:Y:S01]  /*6860*/  LDC.64 R6, c[0x0][0x3d8] ;  /* 0x0000f600ff067b82 */ /* 0x000e220000000a00 */
[----:B------:R-:W-:Y:S02]  /*6870*/  ULDC.U8 UR4, c[0x0][0x3f0] ;  /* 0x0000fc0000047ab9 */ /* 0x000fe40000000000 */
[----:B------:R-:W3:Y:S05]  /*6880*/  LDL R21, [R1+0x20] ;  /* 0x0000200001157983 */ /* 0x000eea0000100800 */
[----:B------:R-:W1:Y:S01]  /*6890*/  LDC.64 R4, c[0x0][0x3e8] ;  /* 0x0000fa00ff047b82 */ /* 0x000e620000000a00 */
[----:B------:R-:W-:Y:S01]  /*68a0*/  ISETP.NE.AND P0, PT, RZ, UR4, PT ;  /* 0x00000004ff007c0c */ /* 0x000fe2000bf05270 */
[----:B------:R-:W-:Y:S01]  /*68b0*/  BSSY B0, `(.L_x_11621) ;  /* 0x00002d0000007945 */ /* 0x000fe20003800000 */
[----:B--2---:R-:W-:Y:S01]  /*68c0*/  SHF.R.S32.HI R3, RZ, 0x1f, R20 ;  /* 0x0000001fff037819 */ /* 0x004fe20000011414 */
[----:B0-----:R-:W-:-:S04]  /*68d0*/  IMAD.WIDE.U32 R8, R20, R6, RZ ;  /* 0x0000000614087225 */ /* 0x001fc800078e00ff */
[C---:B------:R-:W-:Y:S02]  /*68e0*/  IMAD R0, R3.reuse, R6, RZ ;  /* 0x0000000603007224 */ /* 0x040fe400078e02ff */
[-C--:B-1----:R-:W-:Y:S02]  /*68f0*/  IMAD R12, R3, R4.reuse, RZ ;  /* 0x00000004030c7224 */ /* 0x082fe400078e02ff */
[C---:B------:R-:W-:Y:S02]  /*6900*/  IMAD R3, R20.reuse, R7, R0 ;  /* 0x0000000714037224 */ /* 0x040fe400078e0200 */
[----:B------:R-:W-:-:S04]  /*6910*/  IMAD.WIDE.U32 R10, R20, R4, RZ ;  /* 0x00000004140a7225 */ /* 0x000fc800078e00ff */
[C---:B------:R-:W-:Y:S02]  /*6920*/  IMAD R13, R20.reuse, R5, R12 ;  /* 0x00000005140d7224 */ /* 0x040fe400078e020c */
[----:B------:R-:W-:Y:S02]  /*6930*/  IMAD.IADD R9, R9, 0x1, R3 ;  /* 0x0000000109097824 */ /* 0x000fe400078e0203 */
[----:B---3--:R-:W-:Y:S02]  /*6940*/  IMAD R0, R20, -0x80, R21 ;  /* 0xffffff8014007824 */ /* 0x008fe400078e0215 */
[----:B------:R-:W-:Y:S01]  /*6950*/  IMAD.IADD R3, R11, 0x1, R13 ;  /* 0x000000010b037824 */ /* 0x000fe200078e020d */
[C---:B------:R-:W-:Y:S01]  /*6960*/  SHF.L.U64.HI R52, R8.reuse, 0x7, R9 ;  /* 0x0000000708347819 */ /* 0x040fe20000010209 */
[----:B------:R-:W-:Y:S01]  /*6970*/  IMAD.SHL.U32 R53, R8, 0x80, RZ ;  /* 0x0000008008357824 */ /* 0x000fe200078e00ff */
[----:B------:R-:W-:Y:S01]  /*6980*/  VIMNMX R57, R0, 0x80, PT ;  /* 0x0000008000397848 */ /* 0x000fe20003fe0100 */
[C---:B------:R-:W-:Y:S01]  /*6990*/  IMAD.SHL.U32 R55, R10.reuse, 0x80, RZ ;  /* 0x000000800a377824 */ /* 0x040fe200078e00ff */
[----:B------:R-:W-:Y:S01]  /*69a0*/  SHF.L.U64.HI R54, R10, 0x7, R3 ;  /* 0x000000070a367819 */ /* 0x000fe20000010203 */
[----:B------:R-:W-:Y:S06]  /*69b0*/  @!P0 BRA `(.L_x_11622) ;  /* 0x0000001400a08947 */ /* 0x000fec0003800000 */
[----:B------:R-:W0:Y:S01]  /*69c0*/  LDC R0, c[0x0][0x428] ;  /* 0x00010a00ff007b82 */ /* 0x000e220000000800 */
[----:B------:R-:W-:Y:S01]  /*69d0*/  ISETP.GE.AND P0, PT, R18, R57, PT ;  /* 0x000000391200720c */ /* 0x000fe20003f06270 */
        /* <DEDUP_REMOVED lines=11> */
[----:B0-----:R-:W-:Y:S01]  /*6a90*/  ISETP.NE.AND P2, PT, R0, 0x1, PT ;  /* 0x000000010000780c */ /* 0x001fe20003f45270 */
[----:B------:R-:W-:Y:S02]  /*6aa0*/  IMAD R0, R20, 0x80, R18 ;  /* 0x0000008014007824 */ /* 0x000fe400078e0212 */
[----:B------:R-:W-:Y:S02]  /*6ab0*/  VIADD R20, R18, 0x40 ;  /* 0x0000004012147836 */ /* 0x000fe40000000000 */
[----:B------:R-:W-:Y:S01]  /*6ac0*/  IMAD R3, R30, 0x40, R0 ;  /* 0x000000401e037824 */ /* 0x000fe200078e0200 */
[----:B------:R-:W-:-:S02]  /*6ad0*/  CS2R R30, SRZ ;  /* 0x00000000001e7805 */ /* 0x000fc4000001ff00 */
[----:B------:R-:W-:Y:S02]  /*6ae0*/  ISETP.GE.AND P1, PT, R20, R57, PT ;  /* 0x000000391400720c */ /* 0x000fe40003f26270 */
[----:B------:R-:W-:-:S03]  /*6af0*/  CS2R R20, SRZ ;  /* 0x0000000000147805 */ /* 0x000fc6000001ff00 */
[----:B------:R-:W0:Y:S08]  /*6b00*/  @P2 LDC R8, c[0x0][0x42c] ;  /* 0x00010b00ff082b82 */ /* 0x000e300000000800 */
[----:B------:R-:W1:Y:S01]  /*6b10*/  @P2 LDC R9, c[0x0][0x430] ;  /* 0x00010c00ff092b82 */ /* 0x000e620000000800 */
[----:B0-----:R-:W-:-:S05]  /*6b20*/  @P2 IMAD.HI.U32 R0, R3, R8, RZ ;  /* 0x0000000803002227 */ /* 0x001fca00078e00ff */
[----:B-1----:R-:W-:-:S04]  /*6b30*/  @P2 SHF.R.U32.HI R3, RZ, R9, R0 ;  /* 0x00000009ff032219 */ /* 0x002fc80000011600 */
        /* <DEDUP_REMOVED lines=17> */
[----:B------:R-:W-:Y:S02]  /*6c50*/  CS2R R32, SRZ ;  /* 0x0000000000207805 */ /* 0x000fe4000001ff00 */
[C---:B------:R-:W-:Y:S01]  /*6c60*/  LEA R14, P3, R0.reuse, UR4, 0x1 ;  /* 0x00000004000e7c11 */ /* 0x040fe2000f8608ff */
[----:B------:R0:W5:Y:S03]  /*6c70*/  @!P5 LDG.E.64 R38, desc[UR52][R8.64] ;  /* 0x000000340826d981 */ /* 0x000166000c1e1b00 */
[----:B------:R-:W-:Y:S01]  /*6c80*/  LEA.HI.X R15, R0, UR5, R15, 0x1, P3 ;  /* 0x00000005000f7c11 */ /* 0x000fe200098f0c0f */
[----:B------:R0:W5:Y:S04]  /*6c90*/  @!P2 LDG.E.64 R34, desc[UR52][R8.64+0x20] ;  /* 0x000020340822a981 */ /* 0x000168000c1e1b00 */
[----:B------:R0:W5:Y:S04]  /*6ca0*/  @!P5 LDG.E.64 R36, desc[UR52][R14.64] ;  /* 0x000000340e24d981 */ /* 0x000168000c1e1b00 */
[----:B------:R0:W5:Y:S02]  /*6cb0*/  @!P2 LDG.E.64 R32, desc[UR52][R14.64+0x20] ;  /* 0x000020340e20a981 */ /* 0x000164000c1e1b00 */
.L_x_11624:
[----:B------:R-:W-:Y:S05]  /*6cc0*/  BSYNC B1 ;  /* 0x0000000000017941 */ /* 0x000fea0003800000 */
.L_x_11623:
        /* <DEDUP_REMOVED lines=14> */
[C---:B------:R-:W-:Y:S02]  /*6db0*/  LEA R8, P2, R9.reuse, UR6, 0x1 ;  /* 0x0000000609087c11 */ /* 0x040fe4000f8408ff */
[----:B------:R-:W-:Y:S02]  /*6dc0*/  CS2R R26, SRZ ;  /* 0x00000000001a7805 */ /* 0x000fe4000001ff00 */
[----:B------:R-:W-:Y:S02]  /*6dd0*/  LEA R14, P3, R0, UR4, 0x1 ;  /* 0x00000004000e7c11 */ /* 0x000fe4000f8608ff */
[----:B------:R-:W-:Y:S02]  /*6de0*/  LEA.HI.X R9, R9, UR7, R20, 0x1, P2 ;  /* 0x0000000709097c11 */ /* 0x000fe400090f0c14 */
[----:B------:R-:W-:-:S02]  /*6df0*/  CS2R R20, SRZ ;  /* 0x0000000000147805 */ /* 0x000fc4000001ff00 */
[----:B------:R-:W-:Y:S01]  /*6e00*/  LEA.HI.X R15, R0, UR5, R15, 0x1, P3 ;  /* 0x00000005000f7c11 */ /* 0x000fe200098f0c0f */
[----:B------:R1:W5:Y:S04]  /*6e10*/  @!P4 LDG.E.64 R28, desc[UR52][R8.64] ;  /* 0x00000034081cc981 */ /* 0x000368000c1e1b00 */
[----:B------:R1:W5:Y:S04]  /*6e20*/  @!P5 LDG.E.64 R20, desc[UR52][R8.64+0x20] ;  /* 0x000020340814d981 */ /* 0x000368000c1e1b00 */
[----:B------:R1:W5:Y:S04]  /*6e30*/  @!P4 LDG.E.64 R30, desc[UR52][R14.64] ;  /* 0x000000340e1ec981 */ /* 0x000368000c1e1b00 */
[----:B------:R1:W5:Y:S02]  /*6e40*/  @!P5 LDG.E.64 R26, desc[UR52][R14.64+0x20] ;  /* 0x000020340e1ad981 */ /* 0x000364000c1e1b00 */
.L_x_11626:
[----:B------:R-:W-:Y:S05]  /*6e50*/  BSYNC B1 ;  /* 0x0000000000017941 */ /* 0x000fea0003800000 */
.L_x_11625:
[----:B------:R-:W2:Y:S04]  /*6e60*/  LDL R46, [R1+0x68] ;  /* 0x00006800012e7983 */ /* 0x000ea80000100800 */
[----:B01----:R-:W3:Y:S01]  /*6e70*/  LDL R14, [R1+0x60] ;  /* 0x00006000010e7983 */ /* 0x003ee20000100800 */
[C---:B------:R-:W-:Y:S01]  /*6e80*/  IMAD.WIDE.U32 R10, R3.reuse, R6, R10 ;  /* 0x00000006030a7225 */ /* 0x040fe200078e000a */
[----:B------:R-:W-:Y:S01]  /*6e90*/  ULDC.64 UR4, c[0x0][0x3c8] ;  /* 0x0000f20000047ab9 */ /* 0x000fe20000000a00 */
[----:B------:R-:W-:Y:S02]  /*6ea0*/  ULDC.64 UR6, c[0x0][0x3e0] ;  /* 0x0000f80000067ab9 */ /* 0x000fe40000000a00 */
[----:B------:R-:W-:-:S04]  /*6eb0*/  IMAD.WIDE.U32 R12, R3, R4, R12 ;  /* 0x00000004030c7225 */ /* 0x000fc800078e000c */
[C---:B------:R-:W-:Y:S02]  /*6ec0*/  IMAD R6, R43.reuse, R6, RZ ;  /* 0x000000062b067224 */ /* 0x040fe400078e02ff */
[----:B------:R-:W-:Y:S02]  /*6ed0*/  IMAD R4, R43, R4, RZ ;  /* 0x000000042b047224 */ /* 0x000fe400078e02ff */
[C---:B------:R-:W-:Y:S02]  /*6ee0*/  IMAD R7, R3.reuse, R7, R6 ;  /* 0x0000000703077224 */ /* 0x040fe400078e0206 */
[----:B------:R-:W-:Y:S01]  /*6ef0*/  IMAD R3, R3, R5, R4 ;  /* 0x0000000503037224 */ /* 0x000fe200078e0204 */
[----:B------:R-:W-:Y:S01]  /*6f00*/  LEA R4, P2, R10, UR4, 0x1 ;  /* 0x000000040a047c11 */ /* 0x000fe2000f8408ff */
[----:B------:R-:W-:Y:S02]  /*6f10*/  IMAD.IADD R5, R11, 0x1, R7 ;  /* 0x000000010b057824 */ /* 0x000fe400078e0207 */
[----:B------:R-:W-:Y:S01]  /*6f20*/  IMAD.IADD R3, R13, 0x1, R3 ;  /* 0x000000010d037824 */ /* 0x000fe200078e0203 */
[----:B------:R-:W-:-:S02]  /*6f30*/  UMOV UR4, 0xffffffff ;  /* 0xffffffff00047882 */ /* 0x000fc40000000000 */
[----:B------:R-:W-:Y:S01]  /*6f40*/  LEA.HI.X R5, R10, UR5, R5, 0x1, P2 ;  /* 0x000000050a057c11 */ /* 0x000fe200090f0c05 */
[----:B--2---:R-:W-:Y:S01]  /*6f50*/  IMAD.SHL.U32 R8, R46, 0x40, RZ ;  /* 0x000000402e087824 */ /* 0x004fe200078e00ff */
[----:B---3--:R-:W-:-:S04]  /*6f60*/  LEA.HI R0, R14, R14, RZ, 0x1 ;  /* 0x0000000e0e007211 */ /* 0x008fc800078f08ff */
[----:B------:R-:W-:Y:S02]  /*6f70*/  LOP3.LUT R9, R8, 0x1c0, RZ, 0xc0, !PT ;  /* 0x000001c008097812 */ /* 0x000fe400078ec0ff */
[----:B------:R-:W-:Y:S02]  /*6f80*/  LOP3.LUT R8, R0, 0xfffffffe, RZ, 0xc0, !PT ;  /* 0xfffffffe00087812 */ /* 0x000fe400078ec0ff */
[----:B------:R-:W-:Y:S02]  /*6f90*/  LEA R0, P3, R12, UR6, 0x1 ;  /* 0x000000060c007c11 */ /* 0x000fe4000f8608ff */
[----:B------:R-:W-:Y:S01]  /*6fa0*/  LOP3.LUT R40, R9, 0x18, R40, 0xf8, !PT ;  /* 0x0000001809287812 */ /* 0x000fe200078ef828 */
[----:B------:R-:W-:Y:S01]  /*6fb0*/  IMAD.IADD R8, R14, 0x1, -R8 ;  /* 0x000000010e087824 */ /* 0x000fe200078e0a08 */
[----:B------:R-:W-:Y:S02]  /*6fc0*/  SHF.R.U32.HI R9, RZ, 0x3, R9 ;  /* 0x00000003ff097819 */ /* 0x000fe40000011609 */
[----:B------:R-:W-:-:S02]  /*6fd0*/  LEA.HI.X R3, R12, UR7, R3, 0x1, P3 ;  /* 0x000000070c037c11 */ /* 0x000fc400098f0c03 */
[----:B------:R-:W-:Y:S02]  /*6fe0*/  LOP3.LUT R9, R40, R9, RZ, 0x3c, !PT ;  /* 0x0000000928097212 */ /* 0x000fe400078e3cff */
[----:B------:R-:W-:Y:S01]  /*6ff0*/  SHF.L.U32 R6, R8, 0x1f, RZ ;  /* 0x0000001f08067819 */ /* 0x000fe200000006ff */
[----:B------:R-:W-:Y:S06]  /*7000*/  BRA.DIV UR4, `(.L_x_11627) ;  /* 0x0000014e04b07947 */ /* 0x000fec000b800000 */
.L_x_11819:
[----:B------:R-:W-:-:S03]  /*7010*/  UMOV UR4, 0xffffffff ;  /* 0xffffffff00047882 */ /* 0x000fc60000000000 */
[----:B------:R-:W-:Y:S05]  /*7020*/  BRA.DIV UR4, `(.L_x_11628) ;  /* 0x0000014e04d07947 */ /* 0x000fea000b800000 */
.L_x_11822:
[----:B------:R-:W-:-:S03]  /*7030*/  UMOV UR4, 0xffffffff ;  /* 0xffffffff00047882 */ /* 0x000fc60000000000 */
[----:B------:R-:W-:Y:S05]  /*7040*/  BRA.DIV UR4, `(.L_x_11629) ;  /* 0x0000014e04f07947 */ /* 0x000fea000b800000 */
.L_x_11825:
[----:B------:R-:W-:-:S03]  /*7050*/  UMOV UR4, 0xffffffff ;  /* 0xffffffff00047882 */ /* 0x000fc60000000000 */
[----:B------:R-:W-:Y:S05]  /*7060*/  BRA.DIV UR4, `(.L_x_11630) ;  /* 0x0000015204107947 */ /* 0x000fea000b800000 */
.L_x_11828:
[----:B------:R-:W-:-:S03]  /*7070*/  UMOV UR4, 0xffffffff ;  /* 0xffffffff00047882 */ /* 0x000fc60000000000 */
[----:B------:R-:W-:Y:S05]  /*7080*/  BRA.DIV UR4, `(.L_x_11631) ;  /* 0x0000015204307947 */ /* 0x000fea000b800000 */
.L_x_11831:
[----:B------:R-:W-:-:S03]  /*7090*/  UMOV UR4, 0xffffffff ;  /* 0xffffffff00047882 */ /* 0x000fc60000000000 */
[----:B------:R-:W-:Y:S05]  /*70a0*/  BRA.DIV UR4, `(.L_x_11632) ;  /* 0x0000015204507947 */ /* 0x000fea000b800000 */
.L_x_11834:
[----:B------:R-:W-:-:S03]  /*70b0*/  UMOV UR4, 0xffffffff ;  /* 0xffffffff00047882 */ /* 0x000fc60000000000 */
[----:B------:R-:W-:Y:S05]  /*70c0*/  BRA.DIV UR4, `(.L_x_11633) ;  /* 0x0000015204707947 */ /* 0x000fea000b800000 */
.L_x_11837:
[----:B------:R-:W-:-:S03]  /*70d0*/  UMOV UR4, 0xffffffff ;  /* 0xffffffff00047882 */ /* 0x000fc60000000000 */
[----:B------:R-:W-:Y:S05]  /*70e0*/  BRA.DIV UR4, `(.L_x_11634) ;  /* 0x0000015204907947 */ /* 0x000fea000b800000 */
.L_x_11840:
[----:B------:R-:W0:Y:S01]  /*70f0*/  S2R R7, SR_TID.X ;  /* 0x0000000000077919 */ /* 0x000e220000002100 */
[----:B------:R-:W1:Y:S01]  /*7100*/  SYNCS.PHASECHK.TRANS64.TRYWAIT P2, [R17+URZ+0x32400], R6 ;  /* 0x03240006110075a7 */ /* 0x000e62000804017f */
[----:B-----5:R-:W-:Y:S01]  /*7110*/  IMAD.MOV.U32 R0, RZ, RZ, R34 ;  /* 0x000000ffff007224 */ /* 0x020fe200078e0022 */
[----:B------:R-:W-:Y:S01]  /*7120*/  LOP3.LUT P3, RZ, R46, 0x4, RZ, 0xc0, !PT ;  /* 0x000000042eff7812 */ /* 0x000fe2000786c0ff */
[----:B------:R-:W-:Y:S01]  /*7130*/  IMAD.MOV.U32 R3, RZ, RZ, R35 ;  /* 0x000000ffff037224 */ /* 0x000fe200078e0023 */
[----:B------:R-:W-:Y:S01]  /*7140*/  BSSY B1, `(.L_x_11635) ;  /* 0x0000021000017945 */ /* 0x000fe20003800000 */
[----:B------:R-:W-:Y:S02]  /*7150*/  IMAD.MOV.U32 R4, RZ, RZ, R38 ;  /* 0x000000ffff047224 */ /* 0x000fe400078e0026 */
[----:B------:R-:W-:Y:S01]  /*7160*/  IMAD.MOV.U32 R5, RZ, RZ, R39 ;  /* 0x000000ffff057224 */ /* 0x000fe200078e0027 */
[----:B------:R-:W-:Y:S01]  /*7170*/  PRMT R41, R0, 0x5410, R3 ;  /* 0x0000541000297816 */ /* 0x000fe20000000003 */
[----:B------:R-:W-:-:S03]  /*7180*/  IMAD.MOV.U32 R3, RZ, RZ, R32 ;  /* 0x000000ffff037224 */ /* 0x000fc600078e0020 */
[----:B------:R-:W-:Y:S01]  /*7190*/  PRMT R10, R4, 0x5410, R5 ;  /* 0x00005410040a7816 */ /* 0x000fe20000000005 */
[----:B------:R-:W-:Y:S02]  /*71a0*/  IMAD.MOV.U32 R4, RZ, RZ, R33 ;  /* 0x000000ffff047224 */ /* 0x000fe400078e0021 */
[----:B------:R-:W-:-:S03]  /*71b0*/  IMAD.MOV.U32 R5, RZ, RZ, R36 ;  /* 0x000000ffff057224 */ /* 0x000fc600078e0024 */
[----:B------:R-:W-:Y:S01]  /*71c0*/  PRMT R42, R4, 0x5410, R3 ;  /* 0x00005410042a7816 */ /* 0x000fe20000000003 */
[----:B0-----:R-:W-:-:S05]  /*71d0*/  VIADD R11, R7, 0xffffff80 ;  /* 0xffffff80070b7836 */ /* 0x001fca0000000000 */
[----:B------:R-:W-:-:S04]  /*71e0*/  SHF.R.S32.HI R7, RZ, 0x1f, R11 ;  /* 0x0000001fff077819 */ /* 0x000fc8000001140b */
[----:B------:R-:W-:Y:S01]  /*71f0*/  LEA.HI R7, R7, R11, RZ, 0x5 ;  /* 0x0000000b07077211 */ /* 0x000fe200078f28ff */
[----:B------:R-:W-:-:S03]  /*7200*/  IMAD.MOV.U32 R11, RZ, RZ, R21 ;  /* 0x000000ffff0b7224 */ /* 0x000fc600078e0015 */
[----:B------:R-:W-:-:S05]  /*7210*/  SHF.R.S32.HI R7, RZ, 0x5, R7 ;  /* 0x00000005ff077819 */ /* 0x000fca0000011407 */
[----:B------:R-:W-:Y:S01]  /*7220*/  IMAD R0, R7, 0x200, R9 ;  /* 0x0000020007007824 */ /* 0x000fe200078e0209 */
[----:B------:R-:W-:Y:S01]  /*7230*/  PRMT R9, R9, 0x5410, R5 ;  /* 0x0000541009097816 */ /* 0x000fe20000000005 */
[----:B------:R-:W-:Y:S02]  /*7240*/  IMAD.MOV.U32 R5, RZ, RZ, R37 ;  /* 0x000000ffff057224 */ /* 0x000fe400078e0025 */
[----:B------:R-:W-:Y:S02]  /*7250*/  IMAD R3, R0, 0x2, R17 ;  /* 0x0000000200037824 */ /* 0x000fe400078e0211 */
[----:B------:R-:W-:Y:S01]  /*7260*/  IMAD.MOV.U32 R7, RZ, RZ, R20 ;  /* 0x000000ffff077224 */ /* 0x000fe200078e0014 */
[----:B------:R-:W-:Y:S01]  /*7270*/  PRMT R9, R5, 0x7610, R9 ;  /* 0x0000761005097816 */ /* 0x000fe20000000009 */
[C---:B------:R-:W-:Y:S01]  /*7280*/  VIADD R4, R3.reuse, 0x18400 ;  /* 0x0001840003047836 */ /* 0x040fe20000000000 */
[----:B------:R-:W-:Y:S01]  /*7290*/  IADD3 R0, R3, 0x18440, RZ ;  /* 0x0001844003007810 */ /* 0x000fe20007ffe0ff */
[----:B------:R-:W-:Y:S01]  /*72a0*/  IMAD.MOV.U32 R5, RZ, RZ, R29 ;  /* 0x000000ffff057224 */ /* 0x000fe200078e001d */
[----:B------:R-:W-:Y:S01]  /*72b0*/  PRMT R43, R11, 0x5410, R7 ;  /* 0x000054100b2b7816 */ /* 0x000fe20000000007 */
[----:B------:R-:W-:-:S02]  /*72c0*/  @P3 VIADD R0, R4, 0xffffffc0 ;  /* 0xffffffc004003836 */ /* 0x000fc40000000000 */
[----:B------:R-:W-:Y:S02]  /*72d0*/  IMAD.MOV.U32 R4, RZ, RZ, R28 ;  /* 0x000000ffff047224 */ /* 0x000fe400078e001c */
[----:B------:R-:W-:Y:S02]  /*72e0*/  IMAD.MOV.U32 R7, RZ, RZ, R26 ;  /* 0x000000ffff077224 */ /* 0x000fe400078e001a */
[----:B------:R-:W-:Y:S01]  /*72f0*/  IMAD.MOV.U32 R11, RZ, RZ, R27 ;  /* 0x000000ffff0b7224 */ /* 0x000fe200078e001b */
[----:B------:R-:W-:Y:S01]  /*7300*/  PRMT R44, R4, 0x5410, R5 ;  /* 0x00005410042c7816 */ /* 0x000fe20000000005 */
[----:B------:R-:W-:Y:S02]  /*7310*/  IMAD.MOV.U32 R4, RZ, RZ, R30 ;  /* 0x000000ffff047224 */ /* 0x000fe400078e001e */
[----:B------:R-:W-:Y:S01]  /*7320*/  IMAD.MOV.U32 R5, RZ, RZ, R31 ;  /* 0x000000ffff057224 */ /* 0x000fe200078e001f */
[----:B------:R-:W-:Y:S01]  /*7330*/  PRMT R45, R7, 0x5410, R11 ;  /* 0x00005410072d7816 */ /* 0x000fe2000000000b */
[----:B-1----:R-:W-:Y:S06]  /*7340*/  @!P2 BRA `(.L_x_11636) ;  /* 0x000001500020a947 */ /* 0x002fec0003800000 */
.L_x_11841:
[----:B------:R-:W-:Y:S05]  /*7350*/  BSYNC B1 ;  /* 0x0000000000017941 */ /* 0x000fea0003800000 */
.L_x_11635:
        /* <DEDUP_REMOVED lines=12> */
[--C-:B------:R-:W-:Y:S02]  /*7420*/  SHF.R.U32.HI R14, RZ, 0x10, R39.reuse ;  /* 0x00000010ff0e7819 */ /* 0x100fe40000011627 */
        /* <DEDUP_REMOVED lines=19> */
[----:B------:R-:W-:Y:S02]  /*7560*/  IMAD.U32 R7, R5, 0x10000, RZ ;  /* 0x0001000005077824 */ /* 0x000fe400078e00ff */
[-C--:B------:R-:W-:Y:S01]  /*7570*/  FFMA.FTZ R38, R11, R14.reuse, -R10 ;  /* 0x0000000e0b267223 */ /* 0x080fe2000001080a */
[----:B------:R-:W-:Y:S01]  /*7580*/  IMAD.U32 R15, R36, 0x10000, RZ ;  /* 0x00010000240f7824 */ /* 0x000fe200078e00ff */
[----:B------:R-:W-:Y:S01]  /*7590*/  LOP3.LUT R4, R4, 0xffff0000, RZ, 0xc0, !PT ;  /* 0xffff000004047812 */ /* 0x000fe200078ec0ff */
[----:B------:R-:W-:Y:S01]  /*75a0*/  FMUL.FTZ R12, R12, R14 ;  /* 0x0000000e0c0c7220 */ /* 0x000fe20000410000 */
[----:B------:R-:W-:Y:S01]  /*75b0*/  LOP3.LUT R5, R5, 0xffff0000, RZ, 0xc0, !PT ;  /* 0xffff000005057812 */ /* 0x000fe200078ec0ff */
[----:B------:R-:W-:Y:S01]  /*75c0*/  IMAD.U32 R9, R13, 0x10000, RZ ;  /* 0x000100000d097824 */ /* 0x000fe200078e00ff */
        /* <DEDUP_REMOVED lines=16> */
.L_x_11640:
[----:B------:R-:W-:Y:S05]  /*76d0*/  BSYNC B2 ;  /* 0x0000000000027941 */ /* 0x000fea0003800000 */
.L_x_11639:
        /* <DEDUP_REMOVED lines=47> */
.L_x_11638:
[----:B------:R-:W-:Y:S05]  /*79d0*/  BSYNC B1 ;  /* 0x0000000000017941 */ /* 0x000fea0003800000 */
.L_x_11637:
        /* <DEDUP_REMOVED lines=17> */
[----:B------:R-:W-:Y:S02]  /*7af0*/  LOP3.LUT R14, R14, 0xffff0000, RZ, 0xc0, !PT ;  /* 0xffff00000e0e7812 */ /* 0x000fe400078ec0ff */
[----:B------:R-:W-:Y:S02]  /*7b00*/  PRMT R24, R46, 0x5432, R24 ;  /* 0x000054322e187816 */ /* 0x000fe40000000018 */
        /* <DEDUP_REMOVED lines=9> */
[----:B------:R-:W-:Y:S01]  /*7ba0*/  FFMA.FTZ R30, R9, R15, -R30 ;  /* 0x0000000f091e7223 */ /* 0x000fe2000001081e */
[----:B------:R-:W-:Y:S02]  /*7bb0*/  IMAD.U32 R7, R5, 0x10000, RZ ;  /* 0x0001000005077824 */ /* 0x000fe400078e00ff */
[-C--:B------:R-:W-:Y:S01]  /*7bc0*/  FMUL.FTZ R12, R12, R14.reuse ;  /* 0x0000000e0c0c7220 */ /* 0x080fe20000410000 */
[----:B------:R-:W-:Y:S01]  /*7bd0*/  SHF.L.U32 R15, R24, 0x10, RZ ;  /* 0x00000010180f7819 */ /* 0x000fe200000006ff */
[----:B------:R-:W-:Y:S01]  /*7be0*/  FFMA.FTZ R14, R11, R14, -R10 ;  /* 0x0000000e0b0e7223 */ /* 0x000fe2000001080a */
[----:B------:R-:W-:Y:S01]  /*7bf0*/  LOP3.LUT R4, R4, 0xffff0000, RZ, 0xc0, !PT ;  /* 0xffff000004047812 */ /* 0x000fe200078ec0ff */
[----:B------:R-:W-:Y:S01]  /*7c00*/  FFMA.FTZ R29, R9, R28, R29 ;  /* 0x0000001c091d7223 */ /* 0x000fe2000001001d */
        /* <DEDUP_REMOVED lines=18> */
.L_x_11643:
[----:B------:R-:W-:Y:S05]  /*7d30*/  BSYNC B1 ;  /* 0x0000000000017941 */ /* 0x000fea0003800000 */
.L_x_11642:
[----:B------:R-:W-:Y:S05]  /*7d40*/  @P1 BRA `(.L_x_11641) ;  /* 0x0000001800181947 */ /* 0x000fea0003800000 */
[----:B01----:R-:W0:Y:S01]  /*7d50*/  LDS.128 R4, [R0+0x2000] ;  /* 0x0020000000047984 */ /* 0x003e220000000c00 */
        /* <DEDUP_REMOVED lines=19> */
[----:B------:R-:W-:Y:S01]  /*7e90*/  FMUL.FTZ R28, R7, R24 ;  /* 0x00000018071c7220 */ /* 0x000fe20000410000 */
[C---:B------:R-:W-:Y:S01]  /*7ea0*/  FFMA.FTZ R26, R9.reuse, R14, -R26 ;  /* 0x0000000e091a7223 */ /* 0x040fe2000001081a */
[----:B------:R-:W-:Y:S01]  /*7eb0*/  FFMA.FTZ R21, R9, R21, R10 ;  /* 0x0000001509157223 */ /* 0x000fe2000001000a */
[----:B------:R-:W-:Y:S01]  /*7ec0*/  FMUL.FTZ R10, R7, R20 ;  /* 0x00000014070a7220 */ /* 0x000fe20000410000 */
[----:B------:R-:W-:Y:S01]  /*7ed0*/  LOP3.LUT R4, R4, 0xffff0000, RZ, 0xc0, !PT ;  /* 0xffff000004047812 */ /* 0x000fe200078ec0ff */
[C---:B------:R-:W-:Y:S01]  /*7ee0*/  IMAD.U32 R6, R5.reuse, 0x10000, RZ ;  /* 0x0001000005067824 */ /* 0x040fe200078e00ff */
[----:B------:R-:W-:Y:S01]  /*7ef0*/  LOP3.LUT R5, R5, 0xffff0000, RZ, 0xc0, !PT ;  /* 0xffff000005057812 */ /* 0x000fe200078ec0ff */
[C---:B------:R-:W-:Y:S01]  /*7f00*/  IMAD.U32 R9, R15.reuse, 0x10000, RZ ;  /* 0x000100000f097824 */ /* 0x040fe200078e00ff */
[----:B------:R-:W-:Y:S01]  /*7f10*/  LOP3.LUT R15, R15, 0xffff0000, RZ, 0xc0, !PT ;  /* 0xffff00000f0f7812 */ /* 0x000fe200078ec0ff */
[C---:B------:R-:W-:Y:S01]  /*7f20*/  IMAD.U32 R7, R12.reuse, 0x10000, RZ ;  /* 0x000100000c077824 */ /* 0x040fe200078e00ff */
[----:B------:R-:W-:Y:S01]  /*7f30*/  LOP3.LUT R12, R12, 0xffff0000, RZ, 0xc0, !PT ;  /* 0xffff00000c0c7812 */ /* 0x000fe200078ec0ff */
[C---:B------:R-:W-:Y:S01]  /*7f40*/  FFMA.FTZ R13, R11.reuse, R24, R10 ;  /* 0x000000180b0d7223 */ /* 0x040fe2000001000a */
[----:B------:R-:W-:Y:S01]  /*7f50*/  FFMA.FTZ R28, R11, R20, -R28 ;  /* 0x000000140b1c7223 */ /* 0x000fe2000001081c */
[C---:B------:R-:W-:Y:S01]  /*7f60*/  FMUL.FTZ R10, R4.reuse, R9 ;  /* 0x00000009040a7220 */ /* 0x040fe20000410000 */
        /* <DEDUP_REMOVED lines=13> */
.L_x_11622:
[----:B------:R-:W2:Y:S01]  /*8040*/  LDL R50, [R1+0x14] ;  /* 0x0000140001327983 */ /* 0x000ea20000100800 */
[----:B------:R-:W0:Y:S03]  /*8050*/  LDC R9, c[0x0][0x3d4] ;  /* 0x0000f500ff097b82 */ /* 0x000e260000000800 */
[----:B------:R-:W3:Y:S01]  /*8060*/  LDL R48, [R1+0x60] ;  /* 0x0000600001307983 */ /* 0x000ee20000100800 */
[C---:B------:R-:W-:Y:S01]  /*8070*/  VIADD R46, R18.reuse, 0x40 ;  /* 0x00000040122e7836 */ /* 0x040fe20000000000 */
[-C--:B------:R-:W-:Y:S01]  /*8080*/  ISETP.GE.AND P1, PT, R18, R57.reuse, PT ;  /* 0x000000391200720c */ /* 0x080fe20003f26270 */
[----:B------:R-:W-:Y:S01]  /*8090*/  ULDC.64 UR4, c[0x0][0x3c8] ;  /* 0x0000f20000047ab9 */ /* 0x000fe20000000a00 */
[----:B------:R-:W-:Y:S01]  /*80a0*/  ULDC.64 UR6, c[0x0][0x3e0] ;  /* 0x0000f80000067ab9 */ /* 0x000fe20000000a00 */
[----:B------:R-:W-:Y:S02]  /*80b0*/  CS2R R32, SRZ ;  /* 0x0000000000207805 */ /* 0x000fe4000001ff00 */
[----:B------:R-:W-:-:S02]  /*80c0*/  ISETP.GE.AND P0, PT, R46, R57, PT ;  /* 0x000000392e00720c */ /* 0x000fc40003f06270 */
        /* <DEDUP_REMOVED lines=9> */
[----:B------:R-:W4:Y:S01]  /*8160*/  S2R R43, SR_TID.X ;  /* 0x00000000002b7919 */ /* 0x000f220000002100 */
[----:B------:R-:W-:Y:S01]  /*8170*/  @!P1 IADD3 R13, P2, R55, R28, RZ ;  /* 0x0000001c370d9210 */ /* 0x000fe20007f5e0ff */
[----:B------:R-:W-:Y:S01]  /*8180*/  @!P1 IMAD.X R12, R52, 0x1, R27, P5 ;  /* 0x00000001340c9824 */ /* 0x000fe200028e061b */
[----:B------:R-:W-:-:S02]  /*8190*/  @!P0 IADD3.X R3, R29, R58, R54, P3, P4 ;  /* 0x0000003a1d038210 */ /* 0x000fc40001fe8436 */
[----:B------:R-:W-:Y:S01]  /*81a0*/  @!P1 LEA R10, P5, R11, UR4, 0x1 ;  /* 0x000000040b0a9c11 */ /* 0x000fe2000f8a08ff */
[----:B------:R-:W-:-:S03]  /*81b0*/  @!P1 IMAD.X R24, R54, 0x1, R29, P2 ;  /* 0x0000000136189824 */ /* 0x000fc600010e061d */
[----:B------:R-:W-:Y:S02]  /*81c0*/  @!P1 LEA.HI.X R11, R11, UR5, R12, 0x1, P5 ;  /* 0x000000050b0b9c11 */ /* 0x000fe4000a8f0c0c */
[C---:B------:R-:W-:Y:S02]  /*81d0*/  @!P1 LEA R12, P2, R13.reuse, UR6, 0x1 ;  /* 0x000000060d0c9c11 */ /* 0x040fe4000f8408ff */
        /* <DEDUP_REMOVED lines=13> */
[----:B----4-:R-:W-:Y:S01]  /*82b0*/  VIADD R51, R43, 0xffffff80 ;  /* 0xffffff802b337836 */ /* 0x010fe20000000000 */
[----:B-1----:R-:W-:-:S04]  /*82c0*/  ISETP.NE.AND P0, PT, R0, 0x1, PT ;  /* 0x000000010000780c */ /* 0x002fc80003f05270 */
[----:B------:R-:W-:-:S04]  /*82d0*/  SHF.R.S32.HI R43, RZ, 0x1f, R51 ;  /* 0x0000001fff2b7819 */ /* 0x000fc80000011433 */
[----:B------:R-:W-:-:S05]  /*82e0*/  LEA.HI R43, R43, R51, RZ, 0x2 ;  /* 0x000000332b2b7211 */ /* 0x000fca00078f10ff */
[----:B------:R-:W1:Y:S01]  /*82f0*/  @P0 LDC R0, c[0x0][0x42c] ;  /* 0x00010b00ff000b82 */ /* 0x000e620000000800 */
[----:B------:R-:W-:-:S07]  /*8300*/  LOP3.LUT R43, R43, 0xfffffffc, RZ, 0xc0, !PT ;  /* 0xfffffffc2b2b7812 */ /* 0x000fce00078ec0ff */
[----:B0-----:R-:W0:Y:S01]  /*8310*/  @P0 LDC R11, c[0x0][0x430] ;  /* 0x00010c00ff0b0b82 */ /* 0x001e220000000800 */
[----:B------:R-:W-:Y:S01]  /*8320*/  IMAD.IADD R43, R51, 0x1, -R43 ;  /* 0x00000001332b7824 */ /* 0x000fe200078e0a2b */
[----:B------:R-:W-:Y:S02]  /*8330*/  CS2R R36, SRZ ;  /* 0x0000000000247805 */ /* 0x000fe4000001ff00 */
[----:B------:R-:W-:Y:S01]  /*8340*/  CS2R R38, SRZ ;  /* 0x0000000000267805 */ /* 0x000fe2000001ff00 */
[----:B------:R-:W-:-:S05]  /*8350*/  IMAD.MOV.U32 R10, RZ, RZ, R44 ;  /* 0x000000ffff0a7224 */ /* 0x000fca00078e002c */
[----:B------:R4:W5:Y:S02]  /*8360*/  @!P1 LDG.E.128 R36, desc[UR52][R12.64] ;  /* 0x000000340c249981 */ /* 0x000964000c1e1d00 */
[----:B----4-:R-:W-:Y:S02]  /*8370*/  IMAD.MOV.U32 R12, RZ, RZ, R42 ;  /* 0x000000ffff0c7224 */ /* 0x010fe400078e002a */
[----:B------:R-:W-:Y:S02]  /*8380*/  IMAD.MOV.U32 R13, RZ, RZ, R49 ;  /* 0x000000ffff0d7224 */ /* 0x000fe400078e0031 */
[----:B--2---:R-:W-:-:S04]  /*8390*/  IMAD R3, R50, 0x80, R18 ;  /* 0x0000008032037824 */ /* 0x004fc800078e0212 */
[----:B------:R-:W-:-:S04]  /*83a0*/  IMAD R3, R43, 0x40, R3 ;  /* 0x000000402b037824 */ /* 0x000fc800078e0203 */
[----:B-1----:R-:W-:-:S05]  /*83b0*/  @P0 IMAD.HI.U32 R0, R3, R0, RZ ;  /* 0x0000000003000227 */ /* 0x002fca00078e00ff */
[----:B0-----:R-:W-:-:S04]  /*83c0*/  @P0 SHF.R.U32.HI R3, RZ, R11, R0 ;  /* 0x0000000bff030219 */ /* 0x001fc80000011600 */
[----:B------:R-:W-:Y:S01]  /*83d0*/  SHF.R.S32.HI R43, RZ, 0x1f, R3 ;  /* 0x0000001fff2b7819 */ /* 0x000fe20000011403 */
[----:B------:R-:W-:-:S04]  /*83e0*/  IMAD.MOV.U32 R11, RZ, RZ, R47 ;  /* 0x000000ffff0b7224 */ /* 0x000fc800078e002f */
        /* <DEDUP_REMOVED lines=13> */
[----:B---3--:R-:W-:Y:S01]  /*84c0*/  LEA.HI R6, R48, R48, RZ, 0x1 ;  /* 0x0000003030067211 */ /* 0x008fe200078f08ff */
[----:B------:R-:W-:Y:S06]  /*84d0*/  BRA.DIV UR4, `(.L_x_11644) ;  /* 0x0000013e04d07947 */ /* 0x000fec000b800000 */
.L_x_11844:
[----:B------:R-:W-:-:S03]  /*84e0*/  UMOV UR4, 0xffffffff ;  /* 0xffffffff00047882 */ /* 0x000fc60000000000 */
[----:B------:R-:W-:Y:S05]  /*84f0*/  BRA.DIV UR4, `(.L_x_11645) ;  /* 0x0000013e04f07947 */ /* 0x000fea000b800000 */
.L_x_11847:
[----:B------:R-:W-:-:S03]  /*8500*/  UMOV UR4, 0xffffffff ;  /* 0xffffffff00047882 */ /* 0x000fc60000000000 */
[----:B------:R-:W-:Y:S05]  /*8510*/  BRA.DIV UR4, `(.L_x_11646) ;  /* 0x0000014204107947 */ /* 0x000fea000b800000 */
.L_x_11850:
[----:B------:R-:W-:-:S03]  /*8520*/  UMOV UR4, 0xffffffff ;  /* 0xffffffff00047882 */ /* 0x000fc60000000000 */
[----:B------:R-:W-:Y:S05]  /*8530*/  BRA.DIV UR4, `(.L_x_11647) ;  /* 0x0000014204307947 */ /* 0x000fea000b800000 */
.L_x_11853:
[----:B------:R-:W-:-:S03]  /*8540*/  UMOV UR4, 0xffffffff ;  /* 0xffffffff00047882 */ /* 0x000fc60000000000 */
[----:B------:R-:W-:Y:S05]  /*8550*/  BRA.DIV UR4, `(.L_x_11648) ;  /* 0x0000014204507947 */ /* 0x000fea000b800000 */
.L_x_11856:
[----:B------:R-:W-:Y:S01]  /*8560*/  UMOV UR4, 0xffffffff ;  /* 0xffffffff00047882 */ /* 0x000fe20000000000 */
[----:B------:R-:W-:Y:S02]  /*8570*/  LOP3.LUT R6, R6, 0xfffffffe, RZ, 0xc0, !PT ;  /* 0xfffffffe06067812 */ /* 0x000fe400078ec0ff */
[----:B------:R-:W-:Y:S05]  /*8580*/  BRA.DIV UR4, `(.L_x_11649) ;  /* 0x00000142046c7947 */ /* 0x000fea000b800000 */
.L_x_11859:
[----:B------:R-:W-:Y:S01]  /*8590*/  UMOV UR4, 0xffffffff ;  /* 0xffffffff00047882 */ /* 0x000fe20000000000 */
[----:B------:R-:W-:Y:S02]  /*85a0*/  IMAD.IADD R8, R48, 0x1, -R6 ;  /* 0x0000000130087824 */ /* 0x000fe400078e0a06 */
[----:B------:R-:W-:Y:S05]  /*85b0*/  BRA.DIV UR4, `(.L_x_11650) ;  /* 0x0000014204887947 */ /* 0x000fea000b800000 */
.L_x_11862:
[----:B------:R-:W-:Y:S01]  /*85c0*/  UMOV UR4, 0xffffffff ;  /* 0xffffffff00047882 */ /* 0x000fe20000000000 */
[----:B------:R-:W-:Y:S02]  /*85d0*/  SHF.L.U32 R4, R8, 0x1f, RZ ;  /* 0x0000001f08047819 */ /* 0x000fe400000006ff */
[----:B------:R-:W-:Y:S05]  /*85e0*/  BRA.DIV UR4, `(.L_x_11651) ;  /* 0x0000014204a47947 */ /* 0x000fea000b800000 */
.L_x_11865:
        /* <DEDUP_REMOVED lines=30> */
[----:B------:R-:W-:-:S02]  /*87d0*/  PRMT R52, R3, 0x5410, R5 ;  /* 0x0000541003347816 */ /* 0x000fc40000000005 */
[----:B------:R-:W-:Y:S01]  /*87e0*/  PRMT R51, R0, 0x7610, R51 ;  /* 0x0000761000337816 */ /* 0x000fe20000000033 */
[----:B0-----:R-:W-:Y:S06]  /*87f0*/  @!P1 BRA `(.L_x_11653) ;  /* 0x0000014000489947 */ /* 0x001fec0003800000 */
.L_x_11866:
[----:B------:R-:W-:Y:S05]  /*8800*/  BSYNC B1 ;  /* 0x0000000000017941 */ /* 0x000fea0003800000 */
.L_x_11652:
[----:B------:R-:W-:Y:S04]  /*8810*/  BSSY B1, `(.L_x_11654) ;  /* 0x0000070000017945 */ /* 0x000fe80003800000 */
[----:B------:R-:W-:Y:S05]  /*8820*/  @P2 BRA `(.L_x_11655) ;  /* 0x0000000400b82947 */ /* 0x000fea0003800000 */
[----:B------:R-:W2:Y:S01]  /*8830*/  LDL R0, [R1+0x68] ;  /* 0x0000680001007983 */ /* 0x000ea20000100800 */
[----:B------:R-:W-:Y:S02]  /*8840*/  SHF.R.U64 R10, R32, 0x10, R33 ;  /* 0x00000010200a7819 */ /* 0x000fe40000001221 */
[----:B------:R-:W-:Y:S01]  /*8850*/  SHF.R.U32.HI R43, RZ, 0x10, R37 ;  /* 0x00000010ff2b7819 */ /* 0x000fe20000011625 */
[----:B------:R-:W1:Y:S01]  /*8860*/  S2R R3, SR_TID.X ;  /* 0x0000000000037919 */ /* 0x000e620000002100 */
[--C-:B------:R-:W-:Y:S02]  /*8870*/  SHF.R.U64 R44, R38, 0x10, R39.reuse ;  /* 0x00000010262c7819 */ /* 0x100fe40000001227 */
[----:B------:R-:W-:Y:S02]  /*8880*/  SHF.R.U32.HI R45, RZ, 0x10, R39 ;  /* 0x00000010ff2d7819 */ /* 0x000fe40000011627 */
[----:B------:R-:W-:Y:S02]  /*8890*/  SHF.R.U32.HI R32, RZ, 0x10, R33 ;  /* 0x00000010ff207819 */ /* 0x000fe40000011621 */
[----:B------:R-:W-:-:S02]  /*88a0*/  PRMT R43, R11, 0x5410, R43 ;  /* 0x000054100b2b7816 */ /* 0x000fc4000000002b */
[C---:B------:R-:W-:Y:S02]  /*88b0*/  PRMT R44, R20.reuse, 0x5432, R44 ;  /* 0x00005432142c7816 */ /* 0x040fe4000000002c */
[----:B------:R-:W-:Y:S01]  /*88c0*/  PRMT R45, R20, 0x5410, R45 ;  /* 0x00005410142d7816 */ /* 0x000fe2000000002d */
[----:B-1----:R-:W-:-:S05]  /*88d0*/  VIADD R3, R3, 0xffffff80 ;  /* 0xffffff8003037836 */ /* 0x002fca0000000000 */
[----:B------:R-:W-:-:S04]  /*88e0*/  SHF.R.S32.HI R6, RZ, 0x1f, R3 ;  /* 0x0000001fff067819 */ /* 0x000fc80000011403 */
[----:B------:R-:W-:Y:S01]  /*88f0*/  LEA.HI R6, R6, R3, RZ, 0x5 ;  /* 0x0000000306067211 */ /* 0x000fe200078f28ff */
[----:B------:R-:W-:-:S03]  /*8900*/  IMAD.IADD R3, R40, 0x1, R9 ;  /* 0x0000000128037824 */ /* 0x000fc600078e0209 */
[----:B------:R-:W-:Y:S01]  /*8910*/  SHF.R.S32.HI R6, RZ, 0x5, R6 ;  /* 0x00000005ff067819 */ /* 0x000fe20000011406 */
[----:B--2---:R-:W-:-:S05]  /*8920*/  IMAD.SHL.U32 R0, R0, 0x40, RZ ;  /* 0x0000004000007824 */ /* 0x004fca00078e00ff */
[----:B0-----:R-:W-:-:S04]  /*8930*/  LOP3.LUT R4, R0, 0x1c0, RZ, 0xc0, !PT ;  /* 0x000001c000047812 */ /* 0x001fc800078ec0ff */
[C---:B------:R-:W-:Y:S02]  /*8940*/  LOP3.LUT R0, R4.reuse, 0x38, R40, 0xf8, !PT ;  /* 0x0000003804007812 */ /* 0x040fe400078ef828 */
[----:B------:R-:W-:Y:S02]  /*8950*/  SHF.R.U32.HI R5, RZ, 0x3, R4 ;  /* 0x00000003ff057819 */ /* 0x000fe40000011604 */
[----:B------:R-:W-:Y:S02]  /*8960*/  LOP3.LUT R3, R4, 0x38, R3, 0xf8, !PT ;  /* 0x0000003804037812 */ /* 0x000fe400078ef803 */
[-C--:B------:R-:W-:Y:S02]  /*8970*/  LOP3.LUT R0, R0, R5.reuse, RZ, 0x3c, !PT ;  /* 0x0000000500007212 */ /* 0x080fe400078e3cff */
[----:B------:R-:W-:-:S03]  /*8980*/  LOP3.LUT R3, R3, R5, RZ, 0x3c, !PT ;  /* 0x0000000503037212 */ /* 0x000fc600078e3cff */
[----:B------:R-:W-:-:S04]  /*8990*/  IMAD R0, R6, 0x200, R0 ;  /* 0x0000020006007824 */ /* 0x000fc800078e0200 */
[----:B------:R-:W-:Y:S02]  /*89a0*/  IMAD R48, R0, 0x2, R17 ;  /* 0x0000000200307824 */ /* 0x000fe400078e0211 */
[----:B------:R-:W-:Y:S01]  /*89b0*/  IMAD R0, R6, 0x200, R3 ;  /* 0x0000020006007824 */ /* 0x000fe200078e0203 */
[----:B------:R-:W-:Y:S02]  /*89c0*/  SHF.R.U64 R3, R34, 0x10, R35 ;  /* 0x0000001022037819 */ /* 0x000fe40000001223 */
[----:B------:R-:W0:Y:S01]  /*89d0*/  LDS.128 R12, [R48+0x18400] ;  /* 0x01840000300c7984 */ /* 0x000e220000000c00 */
[----:B------:R-:W-:Y:S01]  /*89e0*/  IMAD R50, R0, 0x2, R17 ;  /* 0x0000000200327824 */ /* 0x000fe200078e0211 */
[----:B------:R-:W-:Y:S02]  /*89f0*/  SHF.R.U64 R0, R36, 0x10, R37 ;  /* 0x0000001024007819 */ /* 0x000fe40000001225 */
[----:B------:R-:W-:Y:S02]  /*8a00*/  SHF.R.U32.HI R35, RZ, 0x10, R35 ;  /* 0x00000010ff237819 */ /* 0x000fe40000011623 */
[----:B------:R-:W1:Y:S01]  /*8a10*/  LDS.128 R4, [R50+0x18400] ;  /* 0x0184000032047984 */ /* 0x000e620000000c00 */
[----:B------:R-:W-:-:S02]  /*8a20*/  PRMT R34, R21, 0x5432, R10 ;  /* 0x0000543215227816 */ /* 0x000fc4000000000a */
[----:B------:R-:W-:Y:S02]  /*8a30*/  PRMT R37, R21, 0x5410, R3 ;  /* 0x0000541015257816 */ /* 0x000fe40000000003 */
[----:B------:R-:W-:Y:S02]  /*8a40*/  PRMT R39, R11, 0x5432, R0 ;  /* 0x000054320b277816 */ /* 0x000fe40000000000 */
[C---:B------:R-:W-:Y:S02]  /*8a50*/  PRMT R36, R42.reuse, 0x5432, R32 ;  /* 0x000054322a247816 */ /* 0x040fe40000000020 */
[----:B------:R-:W-:Y:S01]  /*8a60*/  PRMT R38, R42, 0x5410, R35 ;  /* 0x000054102a267816 */ /* 0x000fe20000000023 */
        /* <DEDUP_REMOVED lines=23> */
[-C--:B------:R-:W-:Y:S01]  /*8be0*/  FMUL.FTZ R4, R4, R34.reuse ;  /* 0x0000002204047220 */ /* 0x080fe20000410000 */
[----:B------:R-:W-:Y:S01]  /*8bf0*/  LOP3.LUT R43, R43, 0xffff0000, RZ, 0xc0, !PT ;  /* 0xffff00002b2b7812 */ /* 0x000fe200078ec0ff */
[----:B------:R-:W-:Y:S01]  /*8c00*/  FFMA.FTZ R46, R3, R34, -R46 ;  /* 0x00000022032e7223 */ /* 0x000fe2000001082e */
[----:B------:R-:W-:Y:S01]  /*8c10*/  FMUL.FTZ R42, R21, R0 ;  /* 0x00000000152a7220 */ /* 0x000fe20000410000 */
[----:B------:R-:W-:Y:S01]  /*8c20*/  LOP3.LUT R36, R36, 0xffff0000, RZ, 0xc0, !PT ;  /* 0xffff000024247812 */ /* 0x000fe200078ec0ff */
[----:B------:R-:W-:Y:S01]  /*8c30*/  FFMA.FTZ R34, R3, R39, R4 ;  /* 0x0000002703227223 */ /* 0x000fe20000010004 */
[----:B------:R-:W-:Y:S01]  /*8c40*/  FMUL.FTZ R3, R5, R43 ;  /* 0x0000002b05037220 */ /* 0x000fe20000410000 */
[-C--:B------:R-:W-:Y:S01]  /*8c50*/  FMUL.FTZ R35, R21, R15.reuse ;  /* 0x0000000f15237220 */ /* 0x080fe20000410000 */
[----:B------:R-:W-:Y:S01]  /*8c60*/  FFMA.FTZ R42, R10, R15, R42 ;  /* 0x0000000f0a2a7223 */ /* 0x000fe2000001002a */
[----:B------:R-:W-:Y:S01]  /*8c70*/  FMUL.FTZ R15, R5, R36 ;  /* 0x00000024050f7220 */ /* 0x000fe20000410000 */
[----:B------:R-:W-:-:S02]  /*8c80*/  IMAD.U32 R33, R7, 0x10000, RZ ;  /* 0x0001000007217824 */ /* 0x000fc400078e00ff */
[----:B------:R-:W-:Y:S01]  /*8c90*/  FFMA.FTZ R36, R12, R36, -R3 ;  /* 0x000000240c247223 */ /* 0x000fe20000010803 */
[----:B------:R-:W-:Y:S02]  /*8ca0*/  IMAD.U32 R5, R45, 0x10000, RZ ;  /* 0x000100002d057824 */ /* 0x000fe400078e00ff */
[----:B------:R-:W-:Y:S01]  /*8cb0*/  FFMA.FTZ R35, R10, R0, -R35 ;  /* 0x000000000a237223 */ /* 0x000fe20000010823 */
[C---:B------:R-:W-:Y:S01]  /*8cc0*/  IMAD.U32 R32, R6.reuse, 0x10000, RZ ;  /* 0x0001000006207824 */ /* 0x040fe200078e00ff */
[----:B------:R-:W-:Y:S01]  /*8cd0*/  LOP3.LUT R6, R6, 0xffff0000, RZ, 0xc0, !PT ;  /* 0xffff000006067812 */ /* 0x000fe200078ec0ff */
[----:B------:R-:W-:Y:S02]  /*8ce0*/  IMAD.U32 R4, R44, 0x10000, RZ ;  /* 0x000100002c047824 */ /* 0x000fe400078e00ff */
[----:B------:R-:W-:Y:S01]  /*8cf0*/  FMUL.FTZ R39, R33, R5 ;  /* 0x0000000521277220 */ /* 0x000fe20000410000 */
[----:B------:R-:W-:Y:S01]  /*8d00*/  IMAD.U32 R3, R38, 0x10000, RZ ;  /* 0x0001000026037824 */ /* 0x000fe200078e00ff */
[----:B------:R-:W-:Y:S01]  /*8d10*/  LOP3.LUT R7, R7, 0xffff0000, RZ, 0xc0, !PT ;  /* 0xffff000007077812 */ /* 0x000fe200078ec0ff */
[----:B------:R-:W-:-:S02]  /*8d20*/  IMAD.U32 R0, R37, 0x10000, RZ ;  /* 0x0001000025007824 */ /* 0x000fc400078e00ff */
[----:B------:R-:W-:Y:S01]  /*8d30*/  FMUL.FTZ R10, R32, R4 ;  /* 0x00000004200a7220 */ /* 0x000fe20000410000 */
[----:B------:R-:W-:Y:S01]  /*8d40*/  FMUL.FTZ R33, R33, R3 ;  /* 0x0000000321217220 */ /* 0x000fe20000410000 */
[----:B------:R-:W-:Y:S01]  /*8d50*/  LOP3.LUT R44, R44, 0xffff0000, RZ, 0xc0, !PT ;  /* 0xffff00002c2c7812 */ /* 0x000fe200078ec0ff */
[-C--:B------:R-:W-:Y:S01]  /*8d60*/  FMUL.FTZ R21, R32, R0.reuse ;  /* 0x0000000020157220 */ /* 0x080fe20000410000 */
[----:B------:R-:W-:Y:S01]  /*8d70*/  LOP3.LUT R45, R45, 0xffff0000, RZ, 0xc0, !PT ;  /* 0xffff00002d2d7812 */ /* 0x000fe200078ec0ff */
[----:B------:R-:W-:Y:S01]  /*8d80*/  FFMA.FTZ R10, R11, R0, -R10 ;  /* 0x000000000b0a7223 */ /* 0x000fe2000001080a */
[----:B------:R-:W-:Y:S01]  /*8d90*/  LOP3.LUT R37, R37, 0xffff0000, RZ, 0xc0, !PT ;  /* 0xffff000025257812 */ /* 0x000fe200078ec0ff */
[----:B------:R-:W-:Y:S01]  /*8da0*/  FFMA.FTZ R33, R20, R5, R33 ;  /* 0x0000000514217223 */ /* 0x000fe20000010021 */
[----:B------:R-:W-:Y:S01]  /*8db0*/  LOP3.LUT R38, R38, 0xffff0000, RZ, 0xc0, !PT ;  /* 0xffff000026267812 */ /* 0x000fe200078ec0ff */
[----:B------:R-:W-:Y:S01]  /*8dc0*/  FFMA.FTZ R21, R11, R4, R21 ;  /* 0x000000040b157223 */ /* 0x000fe20000010015 */
[----:B------:R-:W-:Y:S01]  /*8dd0*/  FFMA.FTZ R39, R20, R3, -R39 ;  /* 0x0000000314277223 */ /* 0x000fe20000010827 */
[C---:B------:R-:W-:Y:S01]  /*8de0*/  FMUL.FTZ R0, R6.reuse, R44 ;  /* 0x0000002c06007220 */ /* 0x040fe20000410000 */
[C---:B------:R-:W-:Y:S01]  /*8df0*/  FMUL.FTZ R5, R7.reuse, R45 ;  /* 0x0000002d07057220 */ /* 0x040fe20000410000 */
[----:B------:R-:W-:Y:S01]  /*8e00*/  FMUL.FTZ R3, R6, R37 ;  /* 0x0000002506037220 */ /* 0x000fe20000410000 */
[-C--:B------:R-:W-:Y:S01]  /*8e10*/  FMUL.FTZ R4, R7, R38.reuse ;  /* 0x0000002607047220 */ /* 0x080fe20000410000 */
[----:B------:R-:W-:Y:S01]  /*8e20*/  FFMA.FTZ R15, R12, R43, R15 ;  /* 0x0000002b0c0f7223 */ /* 0x000fe2000001000f */
        /* <DEDUP_REMOVED lines=14> */
.L_x_11655:
[----:B------:R-:W-:Y:S05]  /*8f10*/  BSYNC B1 ;  /* 0x0000000000017941 */ /* 0x000fea0003800000 */
.L_x_11654:
[----:B------:R-:W-:Y:S01]  /*8f20*/  PRMT R20, R55, 0x5410, R56 ;  /* 0x0000541037147816 */ /* 0x000fe20000000038 */
[----:B------:R-:W-:Y:S06]  /*8f30*/  @P0 BRA `(.L_x_11641) ;  /* 0x00000004009c0947 */ /* 0x000fec0003800000 */
[----:B01----:R-:W2:Y:S01]  /*8f40*/  LDL R4, [R1+0x3c] ;  /* 0x00003c0001047983 */ /* 0x003ea20000100800 */
[----:B------:R-:W-:-:S03]  /*8f50*/  VIADD R5, R18, 0x40 ;  /* 0x0000004012057836 */ /* 0x000fc60000000000 */
[----:B------:R-:W3:Y:S01]  /*8f60*/  LDL R42, [R1+0x70] ;  /* 0x00007000012a7983 */ /* 0x000ee20000100800 */
[----:B------:R-:W-:Y:S02]  /*8f70*/  IMAD.SHL.U32 R5, R5, 0x40, RZ ;  /* 0x0000004005057824 */ /* 0x000fe400078e00ff */
[----:B------:R-:W-:-:S03]  /*8f80*/  IMAD.IADD R0, R40, 0x1, R9 ;  /* 0x0000000128007824 */ /* 0x000fc600078e0209 */
[----:B------:R-:W-:-:S04]  /*8f90*/  LOP3.LUT R5, R5, 0x1c0, RZ, 0xc0, !PT ;  /* 0x000001c005057812 */ /* 0x000fc800078ec0ff */
[----:B------:R-:W-:Y:S02]  /*8fa0*/  SHF.R.U32.HI R3, RZ, 0x3, R5 ;  /* 0x00000003ff037819 */ /* 0x000fe40000011605 */
[----:B------:R-:W-:-:S04]  /*8fb0*/  LOP3.LUT R0, R5, 0x38, R0, 0xf8, !PT ;  /* 0x0000003805007812 */ /* 0x000fc800078ef800 */
[----:B------:R-:W-:Y:S02]  /*8fc0*/  LOP3.LUT R0, R0, R3, RZ, 0x3c, !PT ;  /* 0x0000000300007212 */ /* 0x000fe400078e3cff */
[----:B------:R-:W-:Y:S02]  /*8fd0*/  SHF.R.U32.HI R9, RZ, 0x10, R27 ;  /* 0x00000010ff097819 */ /* 0x000fe4000001161b */
[----:B------:R-:W-:Y:S02]  /*8fe0*/  SHF.R.U64 R3, R28, 0x10, R29 ;  /* 0x000000101c037819 */ /* 0x000fe4000000121d */
[----:B------:R-:W-:Y:S02]  /*8ff0*/  SHF.R.U64 R11, R24, 0x10, R25 ;  /* 0x00000010180b7819 */ /* 0x000fe40000001219 */
[----:B------:R-:W-:Y:S02]  /*9000*/  SHF.R.U64 R10, R26, 0x10, R27 ;  /* 0x000000101a0a7819 */ /* 0x000fe4000000121b */
[----:B------:R-:W-:-:S02]  /*9010*/  SHF.R.U64 R35, R30, 0x10, R31 ;  /* 0x000000101e237819 */ /* 0x000fc4000000121f */
[----:B------:R-:W-:Y:S02]  /*9020*/  SHF.R.U32.HI R36, RZ, 0x10, R31 ;  /* 0x00000010ff247819 */ /* 0x000fe4000001161f */
[----:B------:R-:W-:Y:S02]  /*9030*/  SHF.R.U32.HI R33, RZ, 0x10, R29 ;  /* 0x00000010ff217819 */ /* 0x000fe4000001161d */
[----:B------:R-:W-:Y:S02]  /*9040*/  PRMT R30, R54, 0x5410, R9 ;  /* 0x00005410361e7816 */ /* 0x000fe40000000009 */
[----:B------:R-:W-:Y:S02]  /*9050*/  PRMT R31, R51, 0x5410, R3 ;  /* 0x00005410331f7816 */ /* 0x000fe40000000003 */
[----:B------:R-:W-:Y:S02]  /*9060*/  PRMT R26, R53, 0x5410, R11 ;  /* 0x00005410351a7816 */ /* 0x000fe4000000000b */
[----:B------:R-:W-:-:S02]  /*9070*/  PRMT R29, R52, 0x5432, R10 ;  /* 0x00005432341d7816 */ /* 0x000fc4000000000a */
[C---:B------:R-:W-:Y:S02]  /*9080*/  PRMT R35, R20.reuse, 0x5410, R35 ;  /* 0x0000541014237816 */ /* 0x040fe40000000023 */
[----:B------:R-:W-:Y:S01]  /*9090*/  PRMT R36, R20, 0x5432, R36 ;  /* 0x0000543214247816 */ /* 0x000fe20000000024 */
[----:B------:R-:W-:Y:S01]  /*90a0*/  IMAD.U32 R32, R31, 0x10000, RZ ;  /* 0x000100001f207824 */ /* 0x000fe200078e00ff */
[----:B------:R-:W-:Y:S02]  /*90b0*/  SHF.R.U32.HI R24, RZ, 0x10, R25 ;  /* 0x00000010ff187819 */ /* 0x000fe40000011619 */
[----:B------:R-:W-:Y:S01]  /*90c0*/  PRMT R33, R52, 0x5410, R33 ;  /* 0x0000541034217816 */ /* 0x000fe20000000021 */
[----:B------:R-:W-:Y:S01]  /*90d0*/  IMAD.U32 R28, R26, 0x10000, RZ ;  /* 0x000100001a1c7824 */ /* 0x000fe200078e00ff */
[----:B------:R-:W-:-:S03]  /*90e0*/  PRMT R27, R51, 0x5432, R24 ;  /* 0x00005432331b7816 */ /* 0x000fc60000000018 */
[----:B------:R-:W-:Y:S01]  /*90f0*/  IMAD.U32 R34, R33, 0x10000, RZ ;  /* 0x0001000021227824 */ /* 0x000fe200078e00ff */
[----:B------:R-:W-:Y:S02]  /*9100*/  LOP3.LUT R31, R31, 0xffff0000, RZ, 0xc0, !PT ;  /* 0xffff00001f1f7812 */ /* 0x000fe400078ec0ff */
[----:B------:R-:W-:Y:S02]  /*9110*/  LOP3.LUT R26, R26, 0xffff0000, RZ, 0xc0, !PT ;  /* 0xffff00001a1a7812 */ /* 0x000fe400078ec0ff */
[----:B------:R-:W-:Y:S01]  /*9120*/  LOP3.LUT R33, R33, 0xffff0000, RZ, 0xc0, !PT ;  /* 0xffff000021217812 */ /* 0x000fe200078ec0ff */
[----:B--2---:R-:W-:-:S04]  /*9130*/  IMAD.IADD R0, R4, 0x1, R0 ;  /* 0x0000000104007824 */ /* 0x004fc800078e0200 */
[----:B------:R-:W-:Y:S01]  /*9140*/  IMAD R0, R0, 0x2, R17 ;  /* 0x0000000200007824 */ /* 0x000fe200078e0211 */
[----:B---3--:R-:W0:Y:S04]  /*9150*/  LDS.128 R12, [R42+0x18400] ;  /* 0x018400002a0c7984 */ /* 0x008e280000000c00 */
[----:B------:R-:W1:Y:S01]  /*9160*/  LDS.128 R4, [R0+0x18400] ;  /* 0x0184000000047984 */ /* 0x000e620000000c00 */
[C---:B0-----:R-:W-:Y:S01]  /*9170*/  SHF.L.U32 R3, R12.reuse, 0x10, RZ ;  /* 0x000000100c037819 */ /* 0x041fe200000006ff */
[C---:B------:R-:W-:Y:S01]  /*9180*/  IMAD.U32 R10, R13.reuse, 0x10000, RZ ;  /* 0x000100000d0a7824 */ /* 0x040fe200078e00ff */
[----:B------:R-:W-:Y:S01]  /*9190*/  LOP3.LUT R9, R12, 0xffff0000, RZ, 0xc0, !PT ;  /* 0xffff00000c097812 */ /* 0x000fe200078ec0ff */
[C---:B------:R-:W-:Y:S01]  /*91a0*/  IMAD.U32 R11, R14.reuse, 0x10000, RZ ;  /* 0x000100000e0b7824 */ /* 0x040fe200078e00ff */
[----:B------:R-:W-:Y:S01]  /*91b0*/  LOP3.LUT R12, R13, 0xffff0000, RZ, 0xc0, !PT ;  /* 0xffff00000d0c7812 */ /* 0x000fe200078ec0ff */
[----:B------:R-:W-:Y:S01]  /*91c0*/  IMAD.U32 R20, R15, 0x10000, RZ ;  /* 0x000100000f147824 */ /* 0x000fe200078e00ff */
[----:B------:R-:W-:-:S02]  /*91d0*/  LOP3.LUT R13, R14, 0xffff0000, RZ, 0xc0, !PT ;  /* 0xffff00000e0d7812 */ /* 0x000fc400078ec0ff */
[----:B------:R-:W-:Y:S01]  /*91e0*/  LOP3.LUT R14, R15, 0xffff0000, RZ, 0xc0, !PT ;  /* 0xffff00000f0e7812 */ /* 0x000fe200078ec0ff */
[----:B-1----:R-:W-:Y:S02]  /*91f0*/  IMAD.U32 R15, R4, 0x10000, RZ ;  /* 0x00010000040f7824 */ /* 0x002fe400078e00ff */
[----:B------:R-:W-:Y:S02]  /*9200*/  IMAD.U32 R21, R5, 0x10000, RZ ;  /* 0x0001000005157824 */ /* 0x000fe400078e00ff */
[C---:B------:R-:W-:Y:S01]  /*9210*/  FMUL.FTZ R38, R15.reuse, R32 ;  /* 0x000000200f267220 */ /* 0x040fe20000410000 */
[----:B------:R-:W-:Y:S01]  /*9220*/  FMUL.FTZ R40, R15, R28 ;  /* 0x0000001c0f287220 */ /* 0x000fe20000410000 */
[----:B------:R-:W-:Y:S02]  /*9230*/  IMAD.U32 R15, R27, 0x10000, RZ ;  /* 0x000100001b0f7824 */ /* 0x000fe400078e00ff */
[----:B------:R-:W-:Y:S01]  /*9240*/  FMUL.FTZ R37, R21, R34 ;  /* 0x0000002215257220 */ /* 0x000fe20000410000 */
[----:B------:R-:W-:Y:S01]  /*9250*/  FFMA.FTZ R38, R3, R28, -R38 ;  /* 0x0000001c03267223 */ /* 0x000fe20000010826 */
[----:B------:R-:W-:-:S02]  /*9260*/  IMAD.U32 R25, R7, 0x10000, RZ ;  /* 0x0001000007197824 */ /* 0x000fc400078e00ff */
[----:B------:R-:W-:Y:S01]  /*9270*/  FFMA.FTZ R40, R3, R32, R40 ;  /* 0x0000002003287223 */ /* 0x000fe20000010028 */
[----:B------:R-:W-:Y:S02]  /*9280*/  IMAD.U32 R28, R36, 0x10000, RZ ;  /* 0x00010000241c7824 */ /* 0x000fe400078e00ff */
[----:B------:R-:W-:Y:S02]  /*9290*/  IMAD.U32 R3, R30, 0x10000, RZ ;  /* 0x000100001e037824 */ /* 0x000fe400078e00ff */
[-C--:B------:R-:W-:Y:S01]  /*92a0*/  FMUL.FTZ R21, R21, R15.reuse ;  /* 0x0000000f15157220 */ /* 0x080fe20000410000 */
[----:B------:R-:W-:Y:S01]  /*92b0*/  FFMA.FTZ R37, R10, R15, -R37 ;  /* 0x0000000f0a257223 */ /* 0x000fe20000010825 */
[----:B------:R-:W-:Y:S01]  /*92c0*/  LOP3.LUT R4, R4, 0xffff0000, RZ, 0xc0, !PT ;  /* 0xffff000004047812 */ /* 0x000fe200078ec0ff */
[C---:B------:R-:W-:Y:S01]  /*92d0*/  FMUL.FTZ R15, R25.reuse, R28 ;  /* 0x0000001c190f7220 */ /* 0x040fe20000410000 */
[----:B------:R-:W-:Y:S01]  /*92e0*/  FMUL.FTZ R25, R25, R3 ;  /* 0x0000000319197220 */ /* 0x000fe20000410000 */
[----:B------:R-:W-:-:S02]  /*92f0*/  FFMA.FTZ R21, R10, R34, R21 ;  /* 0x000000220a157223 */ /* 0x000fc40000010015 */
[C---:B------:R-:W-:Y:S01]  /*9300*/  FFMA.FTZ R32, R20.reuse, R3, -R15 ;  /* 0x0000000314207223 */ /* 0x040fe2000001080f */
[----:B------:R-:W-:Y:S01]  /*9310*/  FFMA.FTZ R28, R20, R28, R25 ;  /* 0x0000001c141c7223 */ /* 0x000fe20000010019 */
[CC--:B------:R-:W-:Y:S01]  /*9320*/  FMUL.FTZ R10, R4.reuse, R31.reuse ;  /* 0x0000001f040a7220 */ /* 0x0c0fe20000410000 */
[-C--:B------:R-:W-:Y:S01]  /*9330*/  FMUL.FTZ R20, R4, R26.reuse ;  /* 0x0000001a04147220 */ /* 0x080fe20000410000 */
[----:B------:R-:W-:Y:S02]  /*9340*/  IMAD.U32 R24, R6, 0x10000, RZ ;  /* 0x0001000006187824 */ /* 0x000fe400078e00ff */
[----:B------:R-:W-:Y:S02]  /*9350*/  IMAD.U32 R4, R35, 0x10000, RZ ;  /* 0x0001000023047824 */ /* 0x000fe400078e00ff */
[----:B------:R-:W-:Y:S01]  /*9360*/  FFMA.FTZ R15, R9, R26, -R10 ;  /* 0x0000001a090f7223 */ /* 0x000fe2000001080a */
[----:B------:R-:W-:Y:S02]  /*9370*/  IMAD.U32 R3, R29, 0x10000, RZ ;  /* 0x000100001d037824 */ /* 0x000fe400078e00ff */
[----:B------:R-:W-:Y:S01]  /*9380*/  FFMA.FTZ R9, R9, R31, R20 ;  /* 0x0000001f09097223 */ /* 0x000fe20000010014 */
[C---:B------:R-:W-:Y:S01]  /*9390*/  FMUL.FTZ R20, R24.reuse, R4 ;  /* 0x0000000418147220 */ /* 0x040fe20000410000 */
[----:B------:R-:W-:Y:S01]  /*93a0*/  LOP3.LUT R5, R5, 0xffff0000, RZ, 0xc0, !PT ;  /* 0xffff000005057812 */ /* 0x000fe200078ec0ff */
[----:B------:R-:W-:Y:S01]  /*93b0*/  FMUL.FTZ R24, R24, R3 ;  /* 0x0000000318187220 */ /* 0x000fe20000410000 */
[----:B------:R-:W-:-:S02]  /*93c0*/  LOP3.LUT R6, R6, 0xffff0000, RZ, 0xc0, !PT ;  /* 0xffff000006067812 */ /* 0x000fc400078ec0ff */
[----:B------:R-:W-:Y:S02]  /*93d0*/  LOP3.LUT R7, R7, 0xffff0000, RZ, 0xc0, !PT ;  /* 0xffff000007077812 */ /* 0x000fe400078ec0ff */
[----:B------:R-:W-:Y:S02]  /*93e0*/  LOP3.LUT R35, R35, 0xffff0000, RZ, 0xc0, !PT ;  /* 0xffff000023237812 */ /* 0x000fe400078ec0ff */
[----:B------:R-:W-:Y:S02]  /*93f0*/  LOP3.LUT R36, R36, 0xffff0000, RZ, 0xc0, !PT ;  /* 0xffff000024247812 */ /* 0x000fe400078ec0ff */
[----:B------:R-:W-:Y:S02]  /*9400*/  LOP3.LUT R27, R27, 0xffff0000, RZ, 0xc0, !PT ;  /* 0xffff00001b1b7812 */ /* 0x000fe400078ec0ff */
[----:B------:R-:W-:Y:S02]  /*9410*/  LOP3.LUT R29, R29, 0xffff0000, RZ, 0xc0, !PT ;  /* 0xffff00001d1d7812 */ /* 0x000fe400078ec0ff */
[----:B------:R-:W-:Y:S01]  /*9420*/  LOP3.LUT R30, R30, 0xffff0000, RZ, 0xc0, !PT ;  /* 0xffff00001e1e7812 */ /* 0x000fe200078ec0ff */
[C---:B------:R-:W-:Y:S01]  /*9430*/  FFMA.FTZ R20, R11.reuse, R3, -R20 ;  /* 0x000000030b147223 */ /* 0x040fe20000010814 */
[----:B------:R-:W-:Y:S01]  /*9440*/  FFMA.FTZ R24, R11, R4, R24 ;  /* 0x000000040b187223 */ /* 0x000fe20000010018 */
[----:B------:R-:W-:Y:S01]  /*9450*/  FMUL.FTZ R25, R5, R33 ;  /* 0x0000002105197220 */ /* 0x000fe20000410000 */
[C---:B------:R-:W-:Y:S01]  /*9460*/  FMUL.FTZ R4, R6.reuse, R35 ;  /* 0x0000002306047220 */ /* 0x040fe20000410000 */
[----:B------:R-:W-:Y:S01]  /*9470*/  FMUL.FTZ R3, R7, R36 ;  /* 0x0000002407037220 */ /* 0x000fe20000410000 */
[----:B------:R-:W-:Y:S01]  /*9480*/  FMUL.FTZ R26, R5, R27 ;  /* 0x0000001b051a7220 */ /* 0x000fe20000410000 */
[----:B------:R-:W-:Y:S01]  /*9490*/  FMUL.FTZ R6, R6, R29 ;  /* 0x0000001d06067220 */ /* 0x000fe20000410000 */
[-C--:B------:R-:W-:Y:S01]  /*94a0*/  FMUL.FTZ R7, R7, R30.reuse ;  /* 0x0000001e07077220 */ /* 0x080fe20000410000 */
        /* <DEDUP_REMOVED lines=16> */
.L_x_11641:
[----:B------:R-:W-:Y:S05]  /*95b0*/  BSYNC B0 ;  /* 0x0000000000007941 */ /* 0x000fea0003800000 */
.L_x_11621:
        /* <DEDUP_REMOVED lines=8> */
.L_x_11618:
[----:B-1234-:R-:W1:Y:S01]  /*9640*/  S2R R0, SR_TID.X ;  /* 0x0000000000007919 */ /* 0x01ee620000002100 */
[----:B------:R-:W-:Y:S01]  /*9650*/  ISETP.NE.AND P0, PT, R232, 0x3, PT ;  /* 0x00000003e800780c */ /* 0x000fe20003f05270 */
[----:B------:R-:W-:Y:S05]  /*9660*/  WARPSYNC.ALL ;  /* 0x0000000000007948 */ /* 0x000fea0003800000 */
[----:B-1----:R-:W-:-:S05]  /*9670*/  SHF.R.U32.HI R0, RZ, 0x7, R0 ;  /* 0x00000007ff007819 */ /* 0x002fca0000011600 */
[----:B------:R-:W-:-:S05]  /*9680*/  VIADD R0, R0, 0x8 ;  /* 0x0000000800007836 */ /* 0x000fca0000000000 */
[----:B------:R1:W-:Y:S06]  /*9690*/  BAR.SYNC.DEFER_BLOCKING R0, 0x100 ;  /* 0x000400000000751d */ /* 0x0003ec0000010000 */
[----:B------:R-:W-:Y:S05]  /*96a0*/  @!P0 BRA `(.L_x_11656) ;  /* 0x0000000000048947 */ /* 0x000fea0003800000 */
[----:B------:R-:W-:Y:S01]  /*96b0*/  BPT.TRAP 0x1 ;  /* 0x000000040000795c */ /* 0x000fe20000300000 */
.L_x_11656:
[----:B------:R-:W-:Y:S01]  /*96c0*/  IMAD R179, R2, 0x8, R17 ;  /* 0x0000000802b37824 */ /* 0x000fe200078e0211 */
[----:B0-----:R-:W-:-:S04]  /*96d0*/  SHF.L.U32 R6, R19, 0x1f, RZ ;  /* 0x0000001f13067819 */ /* 0x001fc800000006ff */
[----:B------:R0:W2:Y:S01]  /*96e0*/  SYNCS.PHASECHK.TRANS64.TRYWAIT P1, [R179+URZ+0x32430], R6 ;  /* 0x03243006b30075a7 */ /* 0x0000a2000802017f */
[----:B------:R-:W-:Y:S05]  /*96f0*/  @!P0 BRA `(.L_x_11657) ;  /* 0x0000000000048947 */ /* 0x000fea0003800000 */
[----:B------:R-:W-:Y:S01]  /*9700*/  BPT.TRAP 0x1 ;  /* 0x000000040000795c */ /* 0x000fe20000300000 */
.L_x_11657:
[----:B------:R-:W-:-:S05]  /*9710*/  VIADD R3, R17, 0x1c400 ;  /* 0x0001c40011037836 */ /* 0x000fca0000000000 */
[----:B------:R-:W-:-:S04]  /*9720*/  SHF.R.U32.HI R3, RZ, 0x4, R3 ;  /* 0x00000004ff037819 */ /* 0x000fc80000011603 */
[----:B------:R-:W-:-:S04]  /*9730*/  LOP3.LUT R3, R3, 0x3fff, RZ, 0xc0, !PT ;  /* 0x00003fff03037812 */ /* 0x000fc800078ec0ff */
[----:B------:R-:W-:-:S05]  /*9740*/  LOP3.LUT R3, R3, 0x10000, RZ, 0xfc, !PT ;  /* 0x0001000003037812 */ /* 0x000fca00078efcff */
[----:B------:R3:W-:Y:S01]  /*9750*/  STL [R1+0x2c], R3 ;  /* 0x00002c0301007387 */ /* 0x0007e20000100800 */
[----:B--2---:R-:W-:Y:S05]  /*9760*/  @P1 BRA `(.L_x_11658) ;  /* 0x0000000000081947 */ /* 0x004fea0003800000 */
[----:B------:R-:W2:Y:S02]  /*9770*/  SYNCS.PHASECHK.TRANS64.TRYWAIT P1, [R179+URZ+0x32430], R6 ;  /* 0x03243006b30075a7 */ /* 0x000ea4000802017f */
[----:B--2---:R-:W-:Y:S05]  /*9780*/  @!P1 BRA `(.L_x_11659) ;  /* 0x0000013000789947 */ /* 0x004fea0003800000 */
.L_x_11658:
[----:B---3--:R-:W3:Y:S01]  /*9790*/  LDL R3, [R1+0x2c] ;  /* 0x00002c0001037983 */ /* 0x008ee20000100800 */
[----:B------:R-:W-:Y:S01]  /*97a0*/  IMAD.MOV.U32 R5, RZ, RZ, 0x40000040 ;  /* 0x40000040ff057424 */ /* 0x000fe200078e00ff */
[----:B------:R-:W-:Y:S05]  /*97b0*/  WARPSYNC.ALL ;  /* 0x0000000000007948 */ /* 0x000fea0003800000 */
[C---:B------:R-:W-:Y:S01]  /*97c0*/  R2UR UR4, R218.reuse ;  /* 0x00000000da0472ca */ /* 0x040fe200000e0000 */
[----:B-----5:R-:W-:Y:S01]  /*97d0*/  WARPGROUP.ARRIVE ;  /* 0x00000000000079c5 */ /* 0x020fe20000000000 */
[----:B------:R-:W-:Y:S01]  /*97e0*/  R2UR UR5, R219 ;  /* 0x00000000db0572ca */ /* 0x000fe200000e0000 */
[----:B------:R-:W-:Y:S01]  /*97f0*/  VIADD R12, R218, 0x2 ;  /* 0x00000002da0c7836 */ /* 0x000fe20000000000 */
[----:B------:R-:W-:Y:S01]  /*9800*/  R2UR UR7, R5 ;  /* 0x00000000050772ca */ /* 0x000fe200000e0000 */
[----:B------:R-:W-:Y:S01]  /*9810*/  IMAD.MOV.U32 R13, RZ, RZ, 0x40000040 ;  /* 0x40000040ff0d7424 */ /* 0x000fe200078e00ff */
[----:B------:R-:W-:Y:S01]  /*9820*/  SHF.L.U32 R8, R8, 0x1f, RZ ;  /* 0x0000001f08087819 */ /* 0x000fe200000006ff */
[----:B------:R-:W-:Y:S01]  /*9830*/  IMAD.MOV.U32 R11, RZ, RZ, 0x40000040 ;  /* 0x40000040ff0b7424 */ /* 0x000fe200078e00ff */
[----:B------:R-:W-:Y:S01]  /*9840*/  BSSY B0, `(.L_x_11660) ;  /* 0x0000026000007945 */ /* 0x000fe20003800000 */
[----:B------:R-:W-:Y:S01]  /*9850*/  VIADD R230, R218, 0x4 ;  /* 0x00000004dae67836 */ /* 0x000fe20000000000 */
[----:B------:R4:W-:Y:S01]  /*9860*/  STL.64 [R1+0x8], R12 ;  /* 0x0000080c01007387 */ /* 0x0009e20000100a00 */
[----:B------:R-:W-:-:S02]  /*9870*/  IMAD.MOV.U32 R231, RZ, RZ, 0x40000040 ;  /* 0x40000040ffe77424 */ /* 0x000fc400078e00ff */
[----:B------:R-:W-:Y:S02]  /*9880*/  VIADD R228, R218, 0x6 ;  /* 0x00000006dae47836 */ /* 0x000fe40000000000 */
[----:B------:R-:W-:Y:S02]  /*9890*/  IMAD.MOV.U32 R229, RZ, RZ, 0x40000040 ;  /* 0x40000040ffe57424 */ /* 0x000fe400078e00ff */
[----:B------:R-:W-:Y:S02]  /*98a0*/  IMAD.MOV.U32 R5, RZ, RZ, 0x40000040 ;  /* 0x40000040ff057424 */ /* 0x000fe400078e00ff */
[----:B---3--:R-:W-:-:S04]  /*98b0*/  IMAD R4, R2, 0x300, R3 ;  /* 0x0000030002047824 */ /* 0x008fc800078e0203 */
[C---:B------:R-:W-:Y:S01]  /*98c0*/  VIADD R10, R4.reuse, 0x2 ;  /* 0x00000002040a7836 */ /* 0x040fe20000000000 */
[----:B------:R-:W-:-:S13]  /*98d0*/  R2UR UR6, R4 ;  /* 0x00000000040672ca */ /* 0x000fda00000e0000 */
        /* <DEDUP_REMOVED lines=26> */
[----:B------:R-:W3:Y:S02]  /*9a80*/  SYNCS.PHASECHK.TRANS64.TRYWAIT P1, [R17+URZ+0x32410], R8 ;  /* 0x03241008110075a7 */ /* 0x000ee4000802017f */
[----:B---34-:R-:W-:Y:S05]  /*9a90*/  @!P1 BRA `(.L_x_11661) ;  /* 0x0000012c00c89947 */ /* 0x018fea0003800000 */
.L_x_11867:
[----:B------:R-:W-:Y:S05]  /*9aa0*/  BSYNC B0 ;  /* 0x0000000000007941 */ /* 0x000fea0003800000 */
.L_x_11660:
[----:B------:R-:W-:Y:S05]  /*9ab0*/  @!P0 BRA `(.L_x_11662) ;  /* 0x0000000000048947 */ /* 0x000fea0003800000 */
[----:B------:R-:W-:Y:S01]  /*9ac0*/  BPT.TRAP 0x1 ;  /* 0x000000040000795c */ /* 0x000fe20000300000 */
.L_x_11662:
[----:B------:R4:W0:Y:S01]  /*9ad0*/  SYNCS.PHASECHK.TRANS64.TRYWAIT P2, [R179+URZ+0x32450], R6 ;  /* 0x03245006b30075a7 */ /* 0x000822000804017f */
[----:B------:R-:W-:Y:S05]  /*9ae0*/  @!P0 BRA `(.L_x_11663) ;  /* 0x0000000000048947 */ /* 0x000fea0003800000 */
[----:B------:R-:W-:Y:S01]  /*9af0*/  BPT.TRAP 0x1 ;  /* 0x000000040000795c */ /* 0x000fe20000300000 */
.L_x_11663:
[----:B------:R-:W5:Y:S01]  /*9b00*/  S2R R3, SR_TID.X ;  /* 0x0000000000037919 */ /* 0x000f620000002100 */
[----:B------:R-:W-:Y:S01]  /*9b10*/  BSSY B0, `(.L_x_11664) ;  /* 0x0000006000007945 */ /* 0x000fe20003800000 */
[----:B-----5:R-:W-:-:S04]  /*9b20*/  LOP3.LUT R3, R3, 0x7f, RZ, 0xc0, !PT ;  /* 0x0000007f03037812 */ /* 0x020fc800078ec0ff */
[----:B------:R-:W-:Y:S01]  /*9b30*/  ISETP.NE.AND P1, PT, R3, RZ, PT ;  /* 0x000000ff0300720c */ /* 0x000fe20003f25270 */
[----:B0-----:R-:W-:-:S12]  /*9b40*/  @P2 BRA `(.L_x_11665) ;  /* 0x0000000000082947 */ /* 0x001fd80003800000 */
[----:B------:R-:W0:Y:S02]  /*9b50*/  SYNCS.PHASECHK.TRANS64.TRYWAIT P2, [R179+URZ+0x32450], R6 ;  /* 0x03245006b30075a7 */ /* 0x000e24000804017f */
[----:B0-----:R-:W-:Y:S05]  /*9b60*/  @!P2 BRA `(.L_x_11666) ;  /* 0x0000012c00a8a947 */ /* 0x001fea0003800000 */
.L_x_11665:
[----:B------:R-:W-:Y:S05]  /*9b70*/  BSYNC B0 ;  /* 0x0000000000007941 */ /* 0x000fea0003800000 */
.L_x_11664:
[----:B------:R-:W-:Y:S05]  /*9b80*/  WARPSYNC.ALL ;  /* 0x0000000000007948 */ /* 0x000fea0003800000 */
[----:B------:R-:W-:Y:S01]  /*9b90*/  VIADD R3, R17, 0x400 ;  /* 0x0000040011037836 */ /* 0x000fe20000000000 */
[----:B------:R-:W-:Y:S01]  /*9ba0*/  LOP3.LUT R4, R23, 0x10000, RZ, 0xfc, !PT ;  /* 0x0001000017047812 */ /* 0x000fe200078efcff */
[----:B------:R-:W-:Y:S01]  /*9bb0*/  IMAD.MOV.U32 R5, RZ, RZ, 0x40000040 ;  /* 0x40000040ff057424 */ /* 0x000fe200078e00ff */
[----:B------:R-:W-:Y:S01]  /*9bc0*/  MOV R73, 0x40000040 ;  /* 0x4000004000497802 */ /* 0x000fe20000000f00 */
[----:B------:R-:W-:Y:S01]  /*9bd0*/  WARPGROUP.ARRIVE ;  /* 0x00000000000079c5 */ /* 0x000fe20000000000 */
[----:B------:R-:W-:Y:S01]  /*9be0*/  SHF.R.U32.HI R3, RZ, 0x4, R3 ;  /* 0x00000004ff037819 */ /* 0x000fe20000011603 */
[----:B------:R-:W-:-:S02]  /*9bf0*/  IMAD.MOV.U32 R227, RZ, RZ, 0x40000040 ;  /* 0x40000040ffe37424 */ /* 0x000fc400078e00ff */
[----:B------:R-:W-:Y:S01]  /*9c00*/  IMAD.MOV.U32 R7, RZ, RZ, 0x40000040 ;  /* 0x40000040ff077424 */ /* 0x000fe200078e00ff */
[----:B------:R-:W-:Y:S01]  /*9c10*/  LOP3.LUT R3, R3, 0x3fff, RZ, 0xc0, !PT ;  /* 0x00003fff03037812 */ /* 0x000fe200078ec0ff */
[----:B------:R-:W-:Y:S02]  /*9c20*/  IMAD.MOV.U32 R217, RZ, RZ, 0x40000040 ;  /* 0x40000040ffd97424 */ /* 0x000fe400078e00ff */
[----:B------:R-:W-:Y:S01]  /*9c30*/  IMAD.MOV.U32 R215, RZ, RZ, 0x40000040 ;  /* 0x40000040ffd77424 */ /* 0x000fe200078e00ff */
[----:B--2-4-:R-:W-:Y:S01]  /*9c40*/  LOP3.LUT R6, R3, 0x10000, RZ, 0xfc, !PT ;  /* 0x0001000003067812 */ /* 0x014fe200078efcff */
[----:B------:R-:W-:Y:S02]  /*9c50*/  IMAD.MOV.U32 R213, RZ, RZ, 0x40000040 ;  /* 0x40000040ffd57424 */ /* 0x000fe400078e00ff */
[----:B------:R-:W-:Y:S02]  /*9c60*/  IMAD.MOV.U32 R209, RZ, RZ, 0x40000040 ;  /* 0x40000040ffd17424 */ /* 0x000fe400078e00ff */
[----:B------:R-:W-:Y:S01]  /*9c70*/  IMAD.MOV.U32 R207, RZ, RZ, 0x40000040 ;  /* 0x40000040ffcf7424 */ /* 0x000fe200078e00ff */
[----:B------:R-:W-:Y:S01]  /*9c80*/  R2UR UR4, R4 ;  /* 0x00000000040472ca */ /* 0x000fe200000e0000 */
[----:B------:R-:W-:Y:S01]  /*9c90*/  IMAD R72, R2, 0xc00, R6 ;  /* 0x00000c0002487824 */ /* 0x000fe200078e0206 */
[----:B------:R-:W-:Y:S01]  /*9ca0*/  R2UR UR5, R5 ;  /* 0x00000000050572ca */ /* 0x000fe200000e0000 */
[----:B------:R0:W-:Y:S01]  /*9cb0*/  STL [R1+0x30], R6 ;  /* 0x0000300601007387 */ /* 0x0001e20000100800 */
[----:B------:R-:W-:Y:S01]  /*9cc0*/  R2UR UR7, R73 ;  /* 0x00000000490772ca */ /* 0x000fe200000e0000 */
[----:B------:R-:W-:Y:S01]  /*9cd0*/  IMAD.MOV.U32 R205, RZ, RZ, 0x40000040 ;  /* 0x40000040ffcd7424 */ /* 0x000fe200078e00ff */
[----:B------:R-:W-:Y:S01]  /*9ce0*/  R2UR UR6, R72 ;  /* 0x00000000480672ca */ /* 0x000fe200000e0000 */
[C---:B------:R-:W-:Y:S01]  /*9cf0*/  VIADD R226, R4.reuse, 0x2 ;  /* 0x0000000204e27836 */ /* 0x040fe20000000000 */
[----:B------:R-:W2:Y:S01]  /*9d00*/  LDL R181, [R1+0x34] ;  /* 0x0000340001b57983 */ /* 0x000ea20000100800 */
[C---:B------:R-:W-:Y:S01]  /*9d10*/  VIADD R216, R4.reuse, 0x4 ;  /* 0x0000000404d87836 */ /* 0x040fe20000000000 */
[----:B------:R-:W-:Y:S01]  /*9d20*/  ULDC UR40, c[0x0][0xad0] ;  /* 0x0002b40000287ab9 */ /* 0x000fe20000000800 */
[----:B------:R-:W-:Y:S01]  /*9d30*/  VIADD R214, R4, 0x6 ;  /* 0x0000000604d67836 */ /* 0x000fe20000000000 */
[----:B------:R-:W4:Y:S01]  /*9d40*/  LDL R182, [R1+0x20] ;  /* 0x0000200001b67983 */ /* 0x000f220000100800 */
[----:B0-----:R-:W-:Y:S01]  /*9d50*/  VIADD R6, R72, 0x2 ;  /* 0x0000000248067836 */ /* 0x001fe20000000000 */
[----:B------:R-:W-:Y:S01]  /*9d60*/  ULDC UR41, c[0x0][0xad0] ;  /* 0x0002b40000297ab9 */ /* 0x000fe20000000800 */
[----:B------:R-:W-:Y:S01]  /*9d70*/  VIADD R212, R4, 0x400 ;  /* 0x0000040004d47836 */ /* 0x000fe20000000000 */
[----:B------:R-:W5:Y:S03]  /*9d80*/  LDL R80, [R1+0x48] ;  /* 0x0000480001507983 */ /* 0x000f660000100800 */
[----:B------:R-:W-:Y:S01]  /*9d90*/  HGMMA.64x96x16.F32.BF16 R24, gdesc[UR4], R24, gsb0 ;  /* 0x01600000041879f0 */ /* 0x000fe20008001818 */
[----:B------:R-:W-:Y:S01]  /*9da0*/  R2UR UR4, R226 ;  /* 0x00000000e20472ca */ /* 0x000fe200000e0000 */
[C---:B------:R-:W-:Y:S01]  /*9db0*/  VIADD R208, R4.reuse, 0x402 ;  /* 0x0000040204d07836 */ /* 0x040fe20000000000 */
[----:B------:R-:W-:Y:S01]  /*9dc0*/  R2UR UR5, R227 ;  /* 0x00000000e30572ca */ /* 0x000fe200000e0000 */
[----:B------:R-:W-:Y:S01]  /*9dd0*/  VIADD R206, R4, 0x404 ;  /* 0x0000040404ce7836 */ /* 0x000fe20000000000 */
[----:B------:R-:W-:Y:S01]  /*9de0*/  R2UR UR6, R6 ;  /* 0x00000000060672ca */ /* 0x000fe200000e0000 */
[----:B------:R-:W-:Y:S01]  /*9df0*/  VIADD R204, R4, 0x406 ;  /* 0x0000040604cc7836 */ /* 0x000fe20000000000 */
[----:B------:R-:W-:Y:S01]  /*9e00*/  R2UR UR7, R7 ;  /* 0x00000000070772ca */ /* 0x000fe200000e0000 */
[----:B------:R-:W-:Y:S01]  /*9e10*/  VIADD R6, R72, 0x4 ;  /* 0x0000000448067836 */ /* 0x000fe20000000000 */
[----:B------:R-:W2:Y:S01]  /*9e20*/  LDL R78, [R1+0x4c] ;  /* 0x00004c00014e7983 */ /* 0x000ea20000100800 */
[----:B------:R-:W-:-:S02]  /*9e30*/  IMAD.MOV.U32 R7, RZ, RZ, 0x40000040 ;  /* 0x40000040ff077424 */ /* 0x000fc400078e00ff */
[----:B------:R-:W-:Y:S01]  /*9e40*/  VIADD R202, R4, 0x800 ;  /* 0x0000080004ca7836 */ /* 0x000fe20000000000 */
[----:B------:R-:W2:Y:S01]  /*9e50*/  LDL R180, [R1+0x14] ;  /* 0x0000140001b47983 */ /* 0x000ea20000100800 */
[----:B------:R-:W-:Y:S02]  /*9e60*/  WARPGROUP.DEPBAR.LE gsb0, 0x0 ;  /* 0x00008000000079c5 */ /* 0x000fe40000010000 */
[----:B------:R-:W-:-:S06]  /*9e70*/  WARPGROUP.ARRIVE ;  /* 0x00000000000079c5 */ /* 0x000fcc0000000000 */
        /* <DEDUP_REMOVED lines=51> */
[----:B------:R-:W-:-:S02]  /*a1b0*/  IMAD.MOV.U32 R203, RZ, RZ, 0x40000040 ;  /* 0x40000040ffcb7424 */ /* 0x000fc400078e00ff */
[----:B------:R-:W-:Y:S01]  /*a1c0*/  IMAD.MOV.U32 R7, RZ, RZ, 0x40000040 ;  /* 0x40000040ff077424 */ /* 0x000fe200078e00ff */
[----:B------:R-:W-:Y:S02]  /*a1d0*/  WARPGROUP.DEPBAR.LE gsb0, 0x0 ;  /* 0x00008000000079c5 */ /* 0x000fe40000010000 */
[----:B------:R-:W-:-:S06]  /*a1e0*/  WARPGROUP.ARRIVE ;  /* 0x00000000000079c5 */ /* 0x000fcc0000000000 */
[----:B------:R-:W-:Y:S01]  /*a1f0*/  HGMMA.64x96x16.F32.BF16 R24, gdesc[UR4], R24, gsb0 ;  /* 0x01600000041879f0 */ /* 0x000fe20008001818 */
[----:B------:R-:W-:Y:S02]  /*a200*/  R2UR UR4, R202 ;  /* 0x00000000ca0472ca */ /* 0x000fe400000e0000 */
[----:B------:R-:W-:Y:S02]  /*a210*/  R2UR UR5, R203 ;  /* 0x00000000cb0572ca */ /* 0x000fe400000e0000 */
[----:B------:R-:W-:Y:S02]  /*a220*/  R2UR UR6, R6 ;  /* 0x00000000060672ca */ /* 0x000fe400000e0000 */
[----:B------:R-:W-:Y:S01]  /*a230*/  R2UR UR7, R7 ;  /* 0x00000000070772ca */ /* 0x000fe200000e0000 */
[----:B------:R-:W-:Y:S01]  /*a240*/  VIADD R200, R4, 0x802 ;  /* 0x0000080204c87836 */ /* 0x000fe20000000000 */
[----:B------:R-:W-:Y:S01]  /*a250*/  IADD3 R6, R72, 0x602, RZ ;  /* 0x0000060248067810 */ /* 0x000fe20007ffe0ff */
        /* <DEDUP_REMOVED lines=10> */
[----:B------:R-:W-:-:S02]  /*a300*/  VIADD R6, R72, 0x604 ;  /* 0x0000060448067836 */ /* 0x000fc40000000000 */
[----:B------:R-:W-:Y:S02]  /*a310*/  IMAD.MOV.U32 R21, RZ, RZ, 0x40000040 ;  /* 0x40000040ff157424 */ /* 0x000fe400078e00ff */
        /* <DEDUP_REMOVED lines=41> */
[----:B---3--:R-:W-:Y:S02]  /*a5b0*/  VIADD R8, R4, 0xc04 ;  /* 0x00000c0404087836 */ /* 0x008fe40000000000 */
        /* <DEDUP_REMOVED lines=24> */
[----:B------:R-:W-:Y:S01]  /*a740*/  ULDC UR4, c[0x0][0xad0] ;  /* 0x0002b40000047ab9 */ /* 0x000fe20000000800 */
[----:B--2---:R-:W-:Y:S01]  /*a750*/  IMAD R81, R180, 0x80, R78 ;  /* 0x00000080b4517824 */ /* 0x004fe200078e024e */
[----:B------:R-:W-:Y:S02]  /*a760*/  WARPGROUP.DEPBAR.LE gsb0, 0x0 ;  /* 0x00008000000079c5 */ /* 0x000fe40000010000 */
[----:B------:R-:W-:Y:S01]  /*a770*/  FMUL.FTZ R29, R29, UR4 ;  /* 0x000000041d1d7c20 */ /* 0x000fe20008410000 */
[----:B------:R-:W-:Y:S01]  /*a780*/  FMUL.FTZ R28, R28, UR4 ;  /* 0x000000041c1c7c20 */ /* 0x000fe20008410000 */
[----:B------:R-:W-:Y:S02]  /*a790*/  FMUL.FTZ R36, R36, UR4 ;  /* 0x0000000424247c20 */ /* 0x000fe40008410000 */
[----:B------:R0:W-:Y:S01]  /*a7a0*/  MUFU.TANH R73, R29 ;  /* 0x0000001d00497308 */ /* 0x0001e20000002400 */
[----:B------:R-:W-:Y:S01]  /*a7b0*/  FMUL.FTZ R23, R24, UR4 ;  /* 0x0000000418177c20 */ /* 0x000fe20008410000 */
[----:B------:R-:W-:Y:S01]  /*a7c0*/  FMUL.FTZ R72, R25, UR4 ;  /* 0x0000000419487c20 */ /* 0x000fe20008410000 */
[----:B0-----:R-:W-:Y:S01]  /*a7d0*/  FMUL.FTZ R29, R35, UR4 ;  /* 0x00000004231d7c20 */ /* 0x001fe20008410000 */
[----:B------:R-:W-:-:S04]  /*a7e0*/  IMAD R35, R210, -0x60, R181 ;  /* 0xffffffa0d2237824 */ /* 0x000fc800078e02b5 */
[----:B------:R0:W-:Y:S02]  /*a7f0*/  MUFU.TANH R74, R28 ;  /* 0x0000001c004a7308 */ /* 0x0001e40000002400 */
[----:B0-----:R-:W-:-:S06]  /*a800*/  FMUL.FTZ R28, R34, UR4 ;  /* 0x00000004221c7c20 */ /* 0x001fcc0008410000 */
[----:B------:R0:W-:Y:S02]  /*a810*/  MUFU.TANH R34, R36 ;  /* 0x0000002400227308 */ /* 0x0001e40000002400 */
[----:B0-----:R-:W-:Y:S01]  /*a820*/  VIADD R36, R35, 0x60 ;  /* 0x0000006023247836 */ /* 0x001fe20000000000 */
[----:B----4-:R-:W-:-:S05]  /*a830*/  IADD3 R35, -R182, 0x61, R35 ;  /* 0x00000061b6237810 */ /* 0x010fca0007ffe123 */
[----:B------:R-:W0:Y:S01]  /*a840*/  MUFU.TANH R23, R23 ;  /* 0x0000001700177308 */ /* 0x000e220000002400 */
[C---:B-----5:R-:W-:Y:S02]  /*a850*/  IMAD R79, R80.reuse, -0x2, R36 ;  /* 0xfffffffe504f7824 */ /* 0x060fe400078e0224 */
[----:B------:R-:W-:-:S05]  /*a860*/  IMAD R92, R80, -0x2, R35 ;  /* 0xfffffffe505c7824 */ /* 0x000fca00078e0223 */
[----:B------:R-:W2:Y:S01]  /*a870*/  MUFU.TANH R72, R72 ;  /* 0x0000004800487308 */ /* 0x000ea20000002400 */
[----:B------:R-:W-:Y:S01]  /*a880*/  FMUL.FTZ R32, R32, UR4 ;  /* 0x0000000420207c20 */ /* 0x000fe20008410000 */
[----:B------:R-:W-:Y:S01]  /*a890*/  VIADDMNMX R83, R81, R92, R79, PT ;  /* 0x0000005c51537246 */ /* 0x000fe2000380014f */
[----:B------:R-:W-:-:S03]  /*a8a0*/  FMUL.FTZ R33, R33, UR4 ;  /* 0x0000000421217c20 */ /* 0x000fc60008410000 */
[C---:B------:R-:W-:Y:S02]  /*a8b0*/  ISETP.GT.AND P2, PT, R83.reuse, RZ, PT ;  /* 0x000000ff5300720c */ /* 0x040fe40003f44270 */
[----:B------:R-:W3:Y:S01]  /*a8c0*/  MUFU.TANH R75, R32 ;  /* 0x00000020004b7308 */ /* 0x000ee20000002400 */
[----:B------:R-:W-:Y:S01]  /*a8d0*/  ISETP.GT.AND P3, PT, R83, 0x1, PT ;  /* 0x000000015300780c */ /* 0x000fe20003f64270 */
[----:B------:R-:W-:Y:S01]  /*a8e0*/  FMUL.FTZ R37, R37, UR4 ;  /* 0x0000000425257c20 */ /* 0x000fe20008410000 */
[----:B------:R-:W-:Y:S02]  /*a8f0*/  ISETP.GT.AND P4, PT, R83, 0x8, PT ;  /* 0x000000085300780c */ /* 0x000fe40003f84270 */
[----:B0-----:R-:W-:-:S03]  /*a900*/  FSEL R35, R23, -INF , P2 ;  /* 0xff80000017237808 */ /* 0x001fc60001000000 */
[----:B------:R-:W0:Y:S01]  /*a910*/  MUFU.TANH R76, R33 ;  /* 0x00000021004c7308 */ /* 0x000e220000002400 */
[----:B--2---:R-:W-:Y:S02]  /*a920*/  FSEL R80, R72, -INF , P3 ;  /* 0xff80000048507808 */ /* 0x004fe40001800000 */
[----:B------:R-:W-:Y:S02]  /*a930*/  ISETP.GT.AND P2, PT, R83, 0x9, PT ;  /* 0x000000095300780c */ /* 0x000fe40003f44270 */
[----:B------:R-:W-:Y:S02]  /*a940*/  FSEL R74, R74, -INF , P4 ;  /* 0xff8000004a4a7808 */ /* 0x000fe40002000000 */
[----:B------:R-:W-:Y:S01]  /*a950*/  FMNMX.FTZ R23, R35, R80, !PT ;  /* 0x0000005023177209 */ /* 0x000fe20007810000 */
[----:B------:R-:W2:Y:S01]  /*a960*/  MUFU.TANH R37, R37 ;  /* 0x0000002500257308 */ /* 0x000ea20000002400 */
[----:B------:R-:W-:Y:S01]  /*a970*/  FMUL.FTZ R40, R40, UR4 ;  /* 0x0000000428287c20 */ /* 0x000fe20008410000 */
[----:B------:R-:W-:Y:S01]  /*a980*/  FMUL.FTZ R25, R27, UR4 ;  /* 0x000000041b197c20 */ /* 0x000fe20008410000 */
[----:B------:R-:W-:Y:S01]  /*a990*/  ISETP.GT.AND P3, PT, R83, 0x10, PT ;  /* 0x000000105300780c */ /* 0x000fe20003f64270 */
[----:B------:R-:W-:Y:S01]  /*a9a0*/  FMUL.FTZ R24, R26, UR4 ;  /* 0x000000041a187c20 */ /* 0x000fe20008410000 */
[----:B------:R-:W-:Y:S01]  /*a9b0*/  FSEL R72, R73, -INF , P2 ;  /* 0xff80000049487808 */ /* 0x000fe20001000000 */
[----:B------:R-:W-:Y:S01]  /*a9c0*/  FMUL.FTZ R27, R31, UR4 ;  /* 0x000000041f1b7c20 */ /* 0x000fe20008410000 */
[----:B------:R-:W-:Y:S01]  /*a9d0*/  FMNMX.FTZ R23, R74, R23, !PT ;  /* 0x000000174a177209 */ /* 0x000fe20007810000 */
[----:B------:R-:W-:Y:S01]  /*a9e0*/  FMUL.FTZ R41, R41, UR4 ;  /* 0x0000000429297c20 */ /* 0x000fe20008410000 */
[----:B------:R-:W-:Y:S01]  /*a9f0*/  FMUL.FTZ R26, R30, UR4 ;  /* 0x000000041e1a7c20 */ /* 0x000fe20008410000 */
[----:B------:R-:W-:Y:S01]  /*aa00*/  FMUL.FTZ R31, R39, UR4 ;  /* 0x00000004271f7c20 */ /* 0x000fe20008410000 */
[----:B------:R-:W-:Y:S01]  /*aa10*/  FMUL.FTZ R30, R38, UR4 ;  /* 0x00000004261e7c20 */ /* 0x000fe20008410000 */
[----:B------:R0:W4:Y:S01]  /*aa20*/  MUFU.TANH R39, R40 ;  /* 0x0000002800277308 */ /* 0x0001220000002400 */
[----:B------:R-:W-:-:S02]  /*aa30*/  ISETP.GT.AND P2, PT, R83, 0x11, PT ;  /* 0x000000115300780c */ /* 0x000fc40003f44270 */
[----:B---3--:R-:W-:Y:S02]  /*aa40*/  FSEL R38, R75, -INF , P3 ;  /* 0xff8000004b267808 */ /* 0x008fe40001800000 */
[----:B------:R-:W-:Y:S01]  /*aa50*/  FMNMX.FTZ R73, R72, R23, !PT ;  /* 0x0000001748497209 */ /* 0x000fe20007810000 */
[----:B------:R-:W-:Y:S01]  /*aa60*/  FMUL.FTZ R44, R44, UR4 ;  /* 0x000000042c2c7c20 */ /* 0x000fe20008410000 */
[----:B------:R-:W-:Y:S01]  /*aa70*/  ISETP.GT.AND P3, PT, R83, 0x18, PT ;  /* 0x000000185300780c */ /* 0x000fe20003f64270 */
[----:B------:R-:W3:Y:S01]  /*aa80*/  MUFU.TANH R41, R41 ;  /* 0x0000002900297308 */ /* 0x000ee20000002400 */
[----:B0-----:R-:W-:Y:S01]  /*aa90*/  FSEL R40, R76, -INF , P2 ;  /* 0xff8000004c287808 */ /* 0x001fe20001000000 */
[----:B------:R-:W-:Y:S01]  /*aaa0*/  FMUL.FTZ R45, R45, UR4 ;  /* 0x000000042d2d7c20 */ /* 0x000fe20008410000 */
[----:B------:R-:W-:Y:S01]  /*aab0*/  FMNMX.FTZ R73, R38, R73, !PT ;  /* 0x0000004926497209 */ /* 0x000fe20007810000 */
[----:B------:R-:W-:Y:S01]  /*aac0*/  FMUL.FTZ R33, R43, UR4 ;  /* 0x000000042b217c20 */ /* 0x000fe20008410000 */
[----:B------:R-:W-:-:S02]  /*aad0*/  ISETP.GT.AND P2, PT, R83, 0x19, PT ;  /* 0x000000195300780c */ /* 0x000fc40003f44270 */
[----:B------:R-:W-:Y:S01]  /*aae0*/  FSEL R34, R34, -INF , P3 ;  /* 0xff80000022227808 */ /* 0x000fe20001800000 */
[----:B------:R2:W0:Y:S01]  /*aaf0*/  MUFU.TANH R43, R44 ;  /* 0x0000002c002b7308 */ /* 0x0004220000002400 */
[----:B------:R-:W-:Y:S01]  /*ab00*/  FMNMX.FTZ R73, R40, R73, !PT ;  /* 0x0000004928497209 */ /* 0x000fe20007810000 */
[----:B------:R-:W-:Y:S01]  /*ab10*/  FMUL.FTZ R48, R48, UR4 ;  /* 0x0000000430307c20 */ /* 0x000fe20008410000 */
[----:B------:R-:W-:Y:S01]  /*ab20*/  ISETP.GT.AND P3, PT, R83, 0x20, PT ;  /* 0x000000205300780c */ /* 0x000fe20003f64270 */
[----:B------:R-:W-:Y:S01]  /*ab30*/  FMUL.FTZ R49, R49, UR4 ;  /* 0x0000000431317c20 */ /* 0x000fe20008410000 */
[----:B------:R-:W-:-:S03]  /*ab40*/  FMNMX.FTZ R73, R34, R73, !PT ;  /* 0x0000004922497209 */ /* 0x000fc60007810000 */
[----:B------:R-:W5:Y:S01]  /*ab50*/  MUFU.TANH R45, R45 ;  /* 0x0000002d002d7308 */ /* 0x000f620000002400 */
[----:B--2---:R-:W-:Y:S01]  /*ab60*/  FSEL R44, R37, -INF , P2 ;  /* 0xff800000252c7808 */ /* 0x004fe20001000000 */
[----:B------:R-:W-:Y:S01]  /*ab70*/  FMUL.FTZ R32, R42, UR4 ;  /* 0x000000042a207c20 */ /* 0x000fe20008410000 */
[----:B------:R-:W-:Y:S02]  /*ab80*/  ISETP.GT.AND P2, PT, R83, 0x21, PT ;  /* 0x000000215300780c */ /* 0x000fe40003f44270 */
[----:B----4-:R-:W-:Y:S02]  /*ab90*/  FSEL R42, R39, -INF , P3 ;  /* 0xff800000272a7808 */ /* 0x010fe40001800000 */
[----:B------:R-:W-:Y:S01]  /*aba0*/  FMNMX.FTZ R73, R44, R73, !PT ;  /* 0x000000492c497209 */ /* 0x000fe20007810000 */
[----:B------:R0:W2:Y:S01]  /*abb0*/  MUFU.TANH R77, R48 ;  /* 0x00000030004d7308 */ /* 0x0000a20000002400 */
[----:B------:R-:W-:Y:S01]  /*abc0*/  FMUL.FTZ R52, R52, UR4 ;  /* 0x0000000434347c20 */ /* 0x000fe20008410000 */
[----:B------:R-:W-:Y:S01]  /*abd0*/  ISETP.GT.AND P3, PT, R83, 0x28, PT ;  /* 0x000000285300780c */ /* 0x000fe20003f64270 */
[----:B------:R-:W-:Y:S01]  /*abe0*/  FMUL.FTZ R53, R53, UR4 ;  /* 0x0000000435357c20 */ /* 0x000fe20008410000 */
[----:B---3--:R-:W-:-:S02]  /*abf0*/  FSEL R36, R41, -INF , P2 ;  /* 0xff80000029247808 */ /* 0x008fc40001000000 */
[----:B------:R-:W-:Y:S02]  /*ac00*/  FMNMX.FTZ R73, R42, R73, !PT ;  /* 0x000000492a497209 */ /* 0x000fe40007810000 */
[----:B------:R-:W-:Y:S01]  /*ac10*/  MUFU.TANH R49, R49 ;  /* 0x0000003100317308 */ /* 0x000fe20000002400 */
[----:B------:R-:W-:Y:S02]  /*ac20*/  ISETP.GT.AND P2, PT, R83, 0x29, PT ;  /* 0x000000295300780c */ /* 0x000fe40003f44270 */
[----:B0-----:R-:W-:Y:S02]  /*ac30*/  FSEL R48, R43, -INF , P3 ;  /* 0xff8000002b307808 */ /* 0x001fe40001800000 */
[----:B------:R-:W-:-:S03]  /*ac40*/  FMNMX.FTZ R73, R36, R73, !PT ;  /* 0x0000004924497209 */ /* 0x000fc60007810000 */
[----:B------:R5:W0:Y:S01]  /*ac50*/  MUFU.TANH R78, R52 ;  /* 0x00000034004e7308 */ /* 0x000a220000002400 */
[----:B------:R-:W-:Y:S01]  /*ac60*/  FMUL.FTZ R56, R56, UR4 ;  /* 0x0000000438387c20 */ /* 0x000fe20008410000 */
[----:B------:R-:W-:Y:S01]  /*ac70*/  ISETP.GT.AND P3, PT, R83, 0x30, PT ;  /* 0x000000305300780c */ /* 0x000fe20003f64270 */
[----:B------:R-:W-:Y:S01]  /*ac80*/  FMUL.FTZ R57, R57, UR4 ;  /* 0x0000000439397c20 */ /* 0x000fe20008410000 */
[----:B------:R-:W-:-:S04]  /*ac90*/  FMNMX.FTZ R73, R48, R73, !PT ;  /* 0x0000004930497209 */ /* 0x000fc80007810000 */
[----:B------:R-:W3:Y:S01]  /*aca0*/  MUFU.TANH R53, R53 ;  /* 0x0000003500357308 */ /* 0x000ee20000002400 */
[----:B-----5:R-:W-:Y:S01]  /*acb0*/  FSEL R52, R45, -INF , P2 ;  /* 0xff8000002d347808 */ /* 0x020fe20001000000 */
[----:B------:R-:W-:Y:S01]  /*acc0*/  FMUL.FTZ R60, R60, UR4 ;  /* 0x000000043c3c7c20 */ /* 0x000fe20008410000 */
[----:B------:R-:W-:Y:S02]  /*acd0*/  ISETP.GT.AND P2, PT, R83, 0x31, PT ;  /* 0x000000315300780c */ /* 0x000fe40003f44270 */
[----:B------:R-:W-:-:S03]  /*ace0*/  FMNMX.FTZ R73, R52, R73, !PT ;  /* 0x0000004934497209 */ /* 0x000fc60007810000 */
[----:B------:R2:W4:Y:S01]  /*acf0*/  MUFU.TANH R23, R56 ;  /* 0x0000003800177308 */ /* 0x0005220000002400 */
[----:B------:R-:W-:Y:S01]  /*ad00*/  FMUL.FTZ R61, R61, UR4 ;  /* 0x000000043d3d7c20 */ /* 0x000fe20008410000 */
[----:B------:R-:W-:Y:S01]  /*ad10*/  FMUL.FTZ R37, R64, UR4 ;  /* 0x0000000440257c20 */ /* 0x000fe20008410000 */
[----:B--2---:R-:W-:-:S05]  /*ad20*/  FSEL R56, R77, -INF , P3 ;  /* 0xff8000004d387808 */ /* 0x004fca0001800000 */
[----:B------:R-:W2:Y:S01]  /*ad30*/  MUFU.TANH R57, R57 ;  /* 0x0000003900397308 */ /* 0x000ea20000002400 */
[----:B------:R-:W-:Y:S02]  /*ad40*/  ISETP.GT.AND P3, PT, R83, 0x38, PT ;  /* 0x000000385300780c */ /* 0x000fe40003f64270 */
[----:B------:R-:W-:-:S05]  /*ad50*/  FMNMX.FTZ R73, R56, R73, !PT ;  /* 0x0000004938497209 */ /* 0x000fca0007810000 */
[----:B------:R5:W1:Y:S01]  /*ad60*/  MUFU.TANH R82, R60 ;  /* 0x0000003c00527308 */ /* 0x000a620000002400 */
[----:B0-----:R-:W-:Y:S02]  /*ad70*/  FSEL R64, R78, -INF , P3 ;  /* 0xff8000004e407808 */ /* 0x001fe40001800000 */
[----:B-----5:R-:W-:Y:S02]  /*ad80*/  FSEL R60, R49, -INF , P2 ;  /* 0xff800000313c7808 */ /* 0x020fe40001000000 */
[C---:B------:R-:W-:Y:S02]  /*ad90*/  ISETP.GT.AND P2, PT, R83.reuse, 0x39, PT ;  /* 0x000000395300780c */ /* 0x040fe40003f44270 */
[----:B------:R-:W-:Y:S01]  /*ada0*/  FMNMX.FTZ R73, R60, R73, !PT ;  /* 0x000000493c497209 */ /* 0x000fe20007810000 */
[----:B------:R-:W0:Y:S01]  /*adb0*/  MUFU.TANH R61, R61 ;  /* 0x0000003d003d7308 */ /* 0x000e220000002400 */
[----:B------:R-:W-:Y:S01]  /*adc0*/  ISETP.GT.AND P3, PT, R83, 0x40, PT ;  /* 0x000000405300780c */ /* 0x000fe20003f64270 */
[----:B------:R-:W-:Y:S01]  /*add0*/  FMUL.FTZ R65, R65, UR4 ;  /* 0x0000000441417c20 */ /* 0x000fe20008410000 */
[----:B---3--:R-:W-:-:S02]  /*ade0*/  FSEL R76, R53, -INF , P2 ;  /* 0xff800000354c7808 */ /* 0x008fc40001000000 */
[----:B------:R-:W-:Y:S01]  /*adf0*/  FMNMX.FTZ R73, R64, R73, !PT ;  /* 0x0000004940497209 */ /* 0x000fe20007810000 */
[----:B------:R-:W-:Y:S01]  /*ae00*/  FMUL.FTZ R39, R68, UR4 ;  /* 0x0000000444277c20 */ /* 0x000fe20008410000 */
[----:B------:R-:W-:Y:S01]  /*ae10*/  ISETP.GT.AND P2, PT, R83, 0x41, PT ;  /* 0x000000415300780c */ /* 0x000fe20003f44270 */
[----:B------:R-:W3:Y:S01]  /*ae20*/  MUFU.TANH R37, R37 ;  /* 0x0000002500257308 */ /* 0x000ee20000002400 */
[----:B----4-:R-:W-:Y:S02]  /*ae30*/  FSEL R68, R23, -INF , P3 ;  /* 0xff80000017447808 */ /* 0x010fe40001800000 */
[----:B------:R-:W-:Y:S01]  /*ae40*/  FMNMX.FTZ R73, R76, R73, !PT ;  /* 0x000000494c497209 */ /* 0x000fe20007810000 */
[----:B------:R-:W-:Y:S01]  /*ae50*/  FMUL.FTZ R69, R69, UR4 ;  /* 0x0000000445457c20 */ /* 0x000fe20008410000 */
[----:B------:R-:W-:Y:S02]  /*ae60*/  ISETP.GT.AND P3, PT, R83, 0x48, PT ;  /* 0x000000485300780c */ /* 0x000fe40003f64270 */
[----:B--2---:R-:W-:Y:S01]  /*ae70*/  FSEL R78, R57, -INF , P2 ;  /* 0xff800000394e7808 */ /* 0x004fe20001000000 */
[----:B------:R-:W2:Y:S01]  /*ae80*/  MUFU.TANH R65, R65 ;  /* 0x0000004100417308 */ /* 0x000ea20000002400 */
[----:B------:R-:W-:-:S02]  /*ae90*/  FMNMX.FTZ R73, R68, R73, !PT ;  /* 0x0000004944497209 */ /* 0x000fc40007810000 */
[C---:B------:R-:W-:Y:S02]  /*aea0*/  ISETP.GT.AND P2, PT, R83.reuse, 0x49, PT ;  /* 0x000000495300780c */ /* 0x040fe40003f44270 */
[----:B-1----:R-:W-:Y:S02]  /*aeb0*/  FSEL R82, R82, -INF , P3 ;  /* 0xff80000052527808 */ /* 0x002fe40001800000 */
[----:B------:R-:W-:Y:S01]  /*aec0*/  FMNMX.FTZ R73, R78, R73, !PT ;  /* 0x000000494e497209 */ /* 0x000fe20007810000 */
[----:B------:R-:W1:Y:S01]  /*aed0*/  MUFU.TANH R39, R39 ;  /* 0x0000002700277308 */ /* 0x000e620000002400 */
[----:B------:R-:W-:Y:S02]  /*aee0*/  ISETP.GT.AND P3, PT, R83, 0x50, PT ;  /* 0x000000505300780c */ /* 0x000fe40003f64270 */
[----:B0-----:R-:W-:Y:S02]  /*aef0*/  FSEL R84, R61, -INF , P2 ;  /* 0xff8000003d547808 */ /* 0x001fe40001000000 */
[----:B------:R-:W-:-:S03]  /*af00*/  FMNMX.FTZ R73, R82, R73, !PT ;  /* 0x0000004952497209 */ /* 0x000fc60007810000 */
[----:B------:R-:W0:Y:S01]  /*af10*/  MUFU.TANH R69, R69 ;  /* 0x0000004500457308 */ /* 0x000e220000002400 */
[----:B------:R-:W-:Y:S01]  /*af20*/  FMUL.FTZ R23, R46, UR4 ;  /* 0x000000042e177c20 */ /* 0x000fe20008410000 */
[----:B------:R-:W-:Y:S02]  /*af30*/  ISETP.GT.AND P2, PT, R83, 0x51, PT ;  /* 0x000000515300780c */ /* 0x000fe40003f44270 */
[----:B---3--:R-:W-:Y:S02]  /*af40*/  FSEL R46, R37, -INF , P3 ;  /* 0xff800000252e7808 */ /* 0x008fe40001800000 */
[----:B------:R-:W-:Y:S02]  /*af50*/  FMNMX.FTZ R73, R84, R73, !PT ;  /* 0x0000004954497209 */ /* 0x000fe40007810000 */
[----:B------:R-:W-:Y:S02]  /*af60*/  ISETP.GT.AND P3, PT, R83, 0x58, PT ;  /* 0x000000585300780c */ /* 0x000fe40003f64270 */
[----:B--2---:R-:W-:-:S02]  /*af70*/  FSEL R86, R65, -INF , P2 ;  /* 0xff80000041567808 */ /* 0x004fc40001000000 */
[----:B------:R-:W-:Y:S02]  /*af80*/  FMNMX.FTZ R73, R46, R73, !PT ;  /* 0x000000492e497209 */ /* 0x000fe40007810000 */
[----:B------:R-:W-:Y:S02]  /*af90*/  ISETP.GT.AND P2, PT, R83, 0x59, PT ;  /* 0x000000595300780c */ /* 0x000fe40003f44270 */
[----:B-1----:R-:W-:Y:S02]  /*afa0*/  FSEL R88, R39, -INF , P3 ;  /* 0xff80000027587808 */ /* 0x002fe40001800000 */
[----:B------:R-:W-:Y:S02]  /*afb0*/  FMNMX.FTZ R73, R86, R73, !PT ;  /* 0x0000004956497209 */ /* 0x000fe40007810000 */
[----:B0-----:R-:W-:Y:S02]  /*afc0*/  FSEL R90, R69, -INF , P2 ;  /* 0xff800000455a7808 */ /* 0x001fe40001000000 */
[----:B------:R-:W-:-:S04]  /*afd0*/  FMNMX.FTZ R73, R88, R73, !PT ;  /* 0x0000004958497209 */ /* 0x000fc80007810000 */
[----:B------:R-:W-:-:S05]  /*afe0*/  FMNMX.FTZ R73, R90, R73, !PT ;  /* 0x000000495a497209 */ /* 0x000fca0007810000 */
[----:B------:R-:W0:Y:S01]  /*aff0*/  SHFL.BFLY PT, R94, R73, 0x2, 0x1f ;  /* 0x0c401f00495e7f89 */ /* 0x000e2200000e0000 */
[----:B------:R1:W-:Y:S01]  /*b000*/  MUFU.TANH R37, R23 ;  /* 0x0000001700257308 */ /* 0x0003e20000002400 */
[----:B------:R-:W-:-:S07]  /*b010*/  IADD3 R92, R92, 0x8, R81 ;  /* 0x000000085c5c7810 */ /* 0x000fce0007ffe051 */
[----:B------:R-:W2:Y:S01]  /*b020*/  MUFU.TANH R24, R24 ;  /* 0x0000001800187308 */ /* 0x000ea20000002400 */
[----:B0-----:R-:W-:-:S05]  /*b030*/  FMNMX.FTZ R94, R73, R94, !PT ;  /* 0x0000005e495e7209 */ /* 0x001fca0007810000 */
[----:B-1----:R-:W0:Y:S02]  /*b040*/  SHFL.BFLY PT, R23, R94, 0x1, 0x1f ;  /* 0x0c201f005e177f89 */ /* 0x002e2400000e0000 */
[----:B------:R-:W1:Y:S01]  /*b050*/  MUFU.TANH R25, R25 ;  /* 0x0000001900197308 */ /* 0x000e620000002400 */
[----:B------:R-:W-:-:S07]  /*b060*/  VIMNMX R92, R79, R92, PT ;  /* 0x0000005c4f5c7248 */ /* 0x000fce0003fe0100 */
[----:B------:R-:W3:Y:S01]  /*b070*/  MUFU.TANH R26, R26 ;  /* 0x0000001a001a7308 */ /* 0x000ee20000002400 */
[C---:B------:R-:W-:Y:S02]  /*b080*/  ISETP.GT.AND P5, PT, R92.reuse, RZ, PT ;  /* 0x000000ff5c00720c */ /* 0x040fe40003fa4270 */
[----:B------:R-:W-:-:S05]  /*b090*/  ISETP.GT.AND P2, PT, R92, 0x1, PT ;  /* 0x000000015c00780c */ /* 0x000fca0003f44270 */
[----:B------:R-:W-:Y:S01]  /*b0a0*/  MUFU.TANH R27, R27 ;  /* 0x0000001b001b7308 */ /* 0x000fe20000002400 */
[----:B------:R-:W-:Y:S01]  /*b0b0*/  FMUL.FTZ R47, R47, UR4 ;  /* 0x000000042f2f7c20 */ /* 0x000fe20008410000 */
[----:B------:R-:W-:Y:S01]  /*b0c0*/  FMUL.FTZ R50, R50, UR4 ;  /* 0x0000000432327c20 */ /* 0x000fe20008410000 */
[----:B------:R-:W-:Y:S01]  /*b0d0*/  FMUL.FTZ R51, R51, UR4 ;  /* 0x0000000433337c20 */ /* 0x000fe20008410000 */
[----:B------:R-:W-:-:S04]  /*b0e0*/  FMUL.FTZ R54, R54, UR4 ;  /* 0x0000000436367c20 */ /* 0x000fc80008410000 */
        /* <DEDUP_REMOVED lines=11> */
[----:B--2---:R-:W-:Y:S01]  /*b1a0*/  FSEL R57, R24, -INF , P5 ;  /* 0xff80000018397808 */ /* 0x004fe20002800000 */
[----:B------:R-:W-:Y:S01]  /*b1b0*/  ULDC UR4, c[0x0][0xa80] ;  /* 0x0002a00000047ab9 */ /* 0x000fe20000000800 */
[----:B------:R-:W-:-:S02]  /*b1c0*/  ISETP.GT.AND P3, PT, R92, 0x8, PT ;  /* 0x000000085c00780c */ /* 0x000fc40003f64270 */
[----:B-1----:R-:W-:Y:S02]  /*b1d0*/  FSEL R24, R25, -INF , P2 ;  /* 0xff80000019187808 */ /* 0x002fe40001000000 */
[----:B0-----:R-:W-:Y:S01]  /*b1e0*/  FMNMX.FTZ R176, R94, R23, !PT ;  /* 0x000000175eb07209 */ /* 0x001fe20007810000 */
[----:B------:R-:W-:Y:S01]  /*b1f0*/  IMAD.U32 R23, RZ, RZ, UR4 ;  /* 0x00000004ff177e24 */ /* 0x000fe2000f8e00ff */
[----:B------:R-:W0:Y:S01]  /*b200*/  MUFU.TANH R30, R30 ;  /* 0x0000001e001e7308 */ /* 0x000e220000002400 */
[----:B------:R-:W-:Y:S02]  /*b210*/  ISETP.GT.AND P4, PT, R92, 0x9, PT ;  /* 0x000000095c00780c */ /* 0x000fe40003f84270 */
[----:B---3--:R-:W-:Y:S02]  /*b220*/  FSEL R26, R26, -INF , P3 ;  /* 0xff8000001a1a7808 */ /* 0x008fe40001800000 */
[----:B------:R-:W-:Y:S01]  /*b230*/  FMNMX.FTZ R25, R57, R24, !PT ;  /* 0x0000001839197209 */ /* 0x000fe20007810000 */
[C---:B------:R-:W-:Y:S01]  /*b240*/  FMUL.FTZ R41, R176.reuse, R23 ;  /* 0x00000017b0297220 */ /* 0x040fe20000410000 */
[----:B------:R-:W-:Y:S01]  /*b250*/  FSETP.NEU.FTZ.AND P2, PT, R176, -INF , PT ;  /* 0xff800000b000780b */ /* 0x000fe20003f5d000 */
[----:B------:R-:W1:Y:S01]  /*b260*/  MUFU.TANH R31, R31 ;  /* 0x0000001f001f7308 */ /* 0x000e620000002400 */
[----:B------:R-:W-:-:S02]  /*b270*/  ISETP.GT.AND P5, PT, R92, 0x10, PT ;  /* 0x000000105c00780c */ /* 0x000fc40003fa4270 */
[----:B------:R-:W-:-:S05]  /*b280*/  FMNMX.FTZ R25, R26, R25, !PT ;  /* 0x000000191a197209 */ /* 0x000fca0007810000 */
[----:B------:R2:W-:Y:S01]  /*b290*/  MUFU.TANH R39, R50 ;  /* 0x0000003200277308 */ /* 0x0005e20000002400 */
[----:B------:R-:W-:Y:S02]  /*b2a0*/  FSEL R53, R41, RZ, P2 ;  /* 0x000000ff29357208 */ /* 0x000fe40001000000 */
[----:B------:R-:W-:Y:S02]  /*b2b0*/  ISETP.GT.AND P2, PT, R92, 0x11, PT ;  /* 0x000000115c00780c */ /* 0x000fe40003f44270 */
[----:B----4-:R-:W-:Y:S02]  /*b2c0*/  FSEL R28, R28, -INF , P5 ;  /* 0xff8000001c1c7808 */ /* 0x010fe40002800000 */
[----:B--2---:R-:W-:Y:S01]  /*b2d0*/  FSEL R50, R27, -INF , P4 ;  /* 0xff8000001b327808 */ /* 0x004fe20002000000 */
[----:B------:R-:W2:Y:S03]  /*b2e0*/  MUFU.TANH R32, R32 ;  /* 0x0000002000207308 */ /* 0x000ea60000002400 */
[----:B------:R-:W-:-:S02]  /*b2f0*/  FMNMX.FTZ R25, R50, R25, !PT ;  /* 0x0000001932197209 */ /* 0x000fc40007810000 */
[----:B------:R-:W-:Y:S02]  /*b300*/  ISETP.GT.AND P3, PT, R92, 0x18, PT ;  /* 0x000000185c00780c */ /* 0x000fe40003f64270 */
[----:B-----5:R-:W-:Y:S01]  /*b310*/  FSEL R94, R29, -INF , P2 ;  /* 0xff8000001d5e7808 */ /* 0x020fe20001000000 */
[----:B------:R-:W3:Y:S01]  /*b320*/  MUFU.TANH R33, R33 ;  /* 0x0000002100217308 */ /* 0x000ee20000002400 */
[----:B------:R-:W-:Y:S02]  /*b330*/  FMNMX.FTZ R25, R28, R25, !PT ;  /* 0x000000191c197209 */ /* 0x000fe40007810000 */
[----:B------:R-:W-:Y:S02]  /*b340*/  ISETP.GT.AND P2, PT, R92, 0x19, PT ;  /* 0x000000195c00780c */ /* 0x000fe40003f44270 */
[----:B0-----:R-:W-:Y:S02]  /*b350*/  FSEL R30, R30, -INF , P3 ;  /* 0xff8000001e1e7808 */ /* 0x001fe40001800000 */
[----:B------:R-:W-:Y:S01]  /*b360*/  FMNMX.FTZ R27, R94, R25, !PT ;  /* 0x000000195e1b7209 */ /* 0x000fe20007810000 */
[----:B------:R-:W0:Y:S01]  /*b370*/  MUFU.TANH R47, R47 ;  /* 0x0000002f002f7308 */ /* 0x000e220000002400 */
[----:B------:R-:W-:Y:S01]  /*b380*/  FFMA.FTZ R29, R80, R23, -R53 ;  /* 0x00000017501d7223 */ /* 0x000fe20000010835 */
[----:B------:R-:W-:-:S02]  /*b390*/  ISETP.GT.AND P3, PT, R92, 0x20, PT ;  /* 0x000000205c00780c */ /* 0x000fc40003f64270 */
[----:B-1----:R-:W-:Y:S02]  /*b3a0*/  FSEL R80, R31, -INF , P2 ;  /* 0xff8000001f507808 */ /* 0x002fe40001000000 */
[----:B------:R-:W-:Y:S02]  /*b3b0*/  FMNMX.FTZ R27, R30, R27, !PT ;  /* 0x0000001b1e1b7209 */ /* 0x000fe40007810000 */
[----:B------:R-:W-:Y:S02]  /*b3c0*/  ISETP.GT.AND P2, PT, R92, 0x21, PT ;  /* 0x000000215c00780c */ /* 0x000fe40003f44270 */
[----:B--2---:R-:W-:Y:S02]  /*b3d0*/  FSEL R32, R32, -INF , P3 ;  /* 0xff80000020207808 */ /* 0x004fe40001800000 */
[----:B------:R-:W-:Y:S01]  /*b3e0*/  FMNMX.FTZ R27, R80, R27, !PT ;  /* 0x0000001b501b7209 */ /* 0x000fe20007810000 */
[----:B------:R-:W1:Y:S01]  /*b3f0*/  MUFU.TANH R51, R51 ;  /* 0x0000003300337308 */ /* 0x000e620000002400 */
[----:B------:R-:W-:Y:S01]  /*b400*/  FFMA.FTZ R154, R74, R23, -R53 ;  /* 0x000000174a9a7223 */ /* 0x000fe20000010835 */
[----:B------:R-:W-:-:S02]  /*b410*/  ISETP.GT.AND P3, PT, R92, 0x28, PT ;  /* 0x000000285c00780c */ /* 0x000fc40003f64270 */
[----:B---3--:R-:W-:Y:S02]  /*b420*/  FSEL R74, R33, -INF , P2 ;  /* 0xff800000214a7808 */ /* 0x008fe40001000000 */
[----:B------:R-:W-:Y:S02]  /*b430*/  FMNMX.FTZ R27, R32, R27, !PT ;  /* 0x0000001b201b7209 */ /* 0x000fe40007810000 */
[----:B------:R-:W2:Y:S01]  /*b440*/  MUFU.TANH R54, R54 ;  /* 0x0000003600367308 */ /* 0x000ea20000002400 */
[----:B------:R-:W-:Y:S02]  /*b450*/  ISETP.GT.AND P2, PT, R92, 0x29, PT ;  /* 0x000000295c00780c */ /* 0x000fe40003f44270 */
[----:B------:R-:W-:Y:S01]  /*b460*/  FSEL R96, R37, -INF , P3 ;  /* 0xff80000025607808 */ /* 0x000fe20001800000 */
[----:B------:R-:W-:-:S04]  /*b470*/  FFMA.FTZ R31, R72, R23, -R53 ;  /* 0x00000017481f7223 */ /* 0x000fc80000010835 */
[----:B------:R3:W-:Y:S01]  /*b480*/  MUFU.EX2 R25, R29 ;  /* 0x0000001d00197308 */ /* 0x0007e20000000800 */
[----:B------:R-:W-:Y:S02]  /*b490*/  ISETP.GT.AND P3, PT, R92, 0x30, PT ;  /* 0x000000305c00780c */ /* 0x000fe40003f64270 */
[----:B0-----:R-:W-:Y:S02]  /*b4a0*/  FSEL R72, R47, -INF , P2 ;  /* 0xff8000002f487808 */ /* 0x001fe40001000000 */
[----:B---3--:R-:W-:-:S03]  /*b4b0*/  FMNMX.FTZ R29, R74, R27, !PT ;  /* 0x0000001b4a1d7209 */ /* 0x008fc60007810000 */
[----:B------:R-:W-:Y:S01]  /*b4c0*/  MUFU.TANH R55, R55 ;  /* 0x0000003700377308 */ /* 0x000fe20000002400 */
[----:B------:R-:W-:Y:S02]  /*b4d0*/  FMNMX.FTZ R29, R96, R29, !PT ;  /* 0x0000001d601d7209 */ /* 0x000fe40007810000 */
[----:B------:R-:W-:Y:S02]  /*b4e0*/  ISETP.GT.AND P2, PT, R92, 0x31, PT ;  /* 0x000000315c00780c */ /* 0x000fe40003f44270 */
[----:B------:R-:W-:-:S03]  /*b4f0*/  FSEL R98, R39, -INF , P3 ;  /* 0xff80000027627808 */ /* 0x000fc60001800000 */
[----:B------:R-:W0:Y:S01]  /*b500*/  MUFU.TANH R58, R58 ;  /* 0x0000003a003a7308 */ /* 0x000e220000002400 */
[----:B------:R-:W-:Y:S01]  /*b510*/  FMNMX.FTZ R29, R72, R29, !PT ;  /* 0x0000001d481d7209 */ /* 0x000fe20007810000 */
[----:B------:R-:W-:Y:S01]  /*b520*/  FFMA.FTZ R156, R38, R23, -R53 ;  /* 0x00000017269c7223 */ /* 0x000fe20000010835 */
[----:B------:R-:W-:Y:S02]  /*b530*/  ISETP.GT.AND P3, PT, R92, 0x38, PT ;  /* 0x000000385c00780c */ /* 0x000fe40003f64270 */
[----:B-1----:R-:W-:Y:S02]  /*b540*/  FSEL R38, R51, -INF , P2 ;  /* 0xff80000033267808 */ /* 0x002fe40001000000 */
[----:B------:R-:W-:Y:S01]  /*b550*/  FMNMX.FTZ R29, R98, R29, !PT ;  /* 0x0000001d621d7209 */ /* 0x000fe20007810000 */
[----:B------:R-:W1:Y:S01]  /*b560*/  MUFU.TANH R59, R59 ;  /* 0x0000003b003b7308 */ /* 0x000e620000002400 */
[----:B------:R-:W-:Y:S02]  /*b570*/  ISETP.GT.AND P2, PT, R92, 0x39, PT ;  /* 0x000000395c00780c */ /* 0x000fe40003f44270 */
[----:B--2---:R-:W-:-:S02]  /*b580*/  FSEL R54, R54, -INF , P3 ;  /* 0xff80000036367808 */ /* 0x004fc40001800000 */
[----:B------:R-:W-:-:S03]  /*b590*/  FMNMX.FTZ R29, R38, R29, !PT ;  /* 0x0000001d261d7209 */ /* 0x000fc60007810000 */
[----:B------:R-:W2:Y:S01]  /*b5a0*/  MUFU.TANH R62, R62 ;  /* 0x0000003e003e7308 */ /* 0x000ea20000002400 */
[----:B------:R-:W-:Y:S02]  /*b5b0*/  ISETP.GT.AND P3, PT, R92, 0x40, PT ;  /* 0x000000405c00780c */ /* 0x000fe40003f64270 */
[----:B------:R-:W-:-:S05]  /*b5c0*/  FMNMX.FTZ R29, R54, R29, !PT ;  /* 0x0000001d361d7209 */ /* 0x000fca0007810000 */
[----:B------:R3:W-:Y:S01]  /*b5d0*/  MUFU.EX2 R27, R31 ;  /* 0x0000001f001b7308 */ /* 0x0007e20000000800 */
[----:B0-----:R-:W-:-:S07]  /*b5e0*/  FSEL R58, R58, -INF , P3 ;  /* 0xff8000003a3a7808 */ /* 0x001fce0001800000 */
[----:B------:R-:W0:Y:S01]  /*b5f0*/  MUFU.TANH R63, R63 ;  /* 0x0000003f003f7308 */ /* 0x000e220000002400 */
[--C-:B---3--:R-:W-:Y:S01]  /*b600*/  FFMA.FTZ R31, R40, R23, -R53.reuse ;  /* 0x00000017281f7223 */ /* 0x108fe20000010835 */
[----:B------:R-:W-:Y:S02]  /*b610*/  FSEL R40, R55, -INF , P2 ;  /* 0xff80000037287808 */ /* 0x000fe40001000000 */
[----:B------:R-:W-:Y:S02]  /*b620*/  ISETP.GT.AND P2, PT, R92, 0x41, PT ;  /* 0x000000415c00780c */ /* 0x000fe40003f44270 */
[----:B------:R-:W-:Y:S02]  /*b630*/  FMNMX.FTZ R29, R40, R29, !PT ;  /* 0x0000001d281d7209 */ /* 0x000fe40007810000 */
[----:B------:R-:W3:Y:S01]  /*b640*/  MUFU.TANH R66, R66 ;  /* 0x0000004200427308 */ /* 0x000ee20000002400 */
[----:B------:R-:W-:Y:S01]  /*b650*/  FFMA.FTZ R158, R34, R23, -R53 ;  /* 0x00000017229e7223 */ /* 0x000fe20000010835 */
[----:B------:R-:W-:-:S02]  /*b660*/  ISETP.GT.AND P3, PT, R92, 0x48, PT ;  /* 0x000000485c00780c */ /* 0x000fc40003f64270 */
[----:B-1----:R-:W-:Y:S02]  /*b670*/  FSEL R34, R59, -INF , P2 ;  /* 0xff8000003b227808 */ /* 0x002fe40001000000 */
[----:B------:R-:W-:Y:S02]  /*b680*/  FMNMX.FTZ R29, R58, R29, !PT ;  /* 0x0000001d3a1d7209 */ /* 0x000fe40007810000 */
[----:B------:R-:W1:Y:S01]  /*b690*/  MUFU.TANH R67, R67 ;  /* 0x0000004300437308 */ /* 0x000e620000002400 */
[----:B------:R-:W-:Y:S02]  /*b6a0*/  ISETP.GT.AND P2, PT, R92, 0x49, PT ;  /* 0x000000495c00780c */ /* 0x000fe40003f44270 */
[----:B--2---:R-:W-:Y:S02]  /*b6b0*/  FSEL R62, R62, -INF , P3 ;  /* 0xff8000003e3e7808 */ /* 0x004fe40001800000 */
[----:B------:R-:W-:-:S03]  /*b6c0*/  FMNMX.FTZ R29, R34, R29, !PT ;  /* 0x0000001d221d7209 */ /* 0x000fc60007810000 */
[----:B------:R-:W2:Y:S01]  /*b6d0*/  MUFU.TANH R70, R70 ;  /* 0x0000004600467308 */ /* 0x000ea20000002400 */
[-CC-:B------:R-:W-:Y:S01]  /*b6e0*/  FFMA.FTZ R152, R35, R23.reuse, -R53.reuse ;  /* 0x0000001723987223 */ /* 0x180fe20000010835 */
[----:B------:R-:W-:Y:S01]  /*b6f0*/  FFMA.FTZ R35, R44, R23, -R53 ;  /* 0x000000172c237223 */ /* 0x000fe20000010835 */
[----:B------:R-:W-:Y:S02]  /*b700*/  ISETP.GT.AND P3, PT, R92, 0x50, PT ;  /* 0x000000505c00780c */ /* 0x000fe40003f64270 */
[----:B0-----:R-:W-:Y:S02]  /*b710*/  FSEL R44, R63, -INF , P2 ;  /* 0xff8000003f2c7808 */ /* 0x001fe40001000000 */
[----:B------:R-:W-:Y:S01]  /*b720*/  FMNMX.FTZ R29, R62, R29, !PT ;  /* 0x0000001d3e1d7209 */ /* 0x000fe20007810000 */
[----:B------:R-:W0:Y:S01]  /*b730*/  MUFU.TANH R71, R71 ;  /* 0x0000004700477308 */ /* 0x000e220000002400 */
[----:B------:R-:W-:Y:S02]  /*b740*/  ISETP.GT.AND P2, PT, R92, 0x51, PT ;  /* 0x000000515c00780c */ /* 0x000fe40003f44270 */
[----:B---3--:R-:W-:-:S02]  /*b750*/  FSEL R66, R66, -INF , P3 ;  /* 0xff80000042427808 */ /* 0x008fc40001800000 */
[----:B------:R-:W-:Y:S01]  /*b760*/  FMNMX.FTZ R29, R44, R29, !PT ;  /* 0x0000001d2c1d7209 */ /* 0x000fe20007810000 */
[----:B------:R-:W-:Y:S01]  /*b770*/  FFMA.FTZ R160, R42, R23, -R53 ;  /* 0x000000172aa07223 */ /* 0x000fe20000010835 */
[----:B------:R-:W-:Y:S02]  /*b780*/  ISETP.GT.AND P3, PT, R92, 0x58, PT ;  /* 0x000000585c00780c */ /* 0x000fe40003f64270 */
[----:B-1----:R-:W-:Y:S02]  /*b790*/  FSEL R42, R67, -INF , P2 ;  /* 0xff800000432a7808 */ /* 0x002fe40001000000 */
[----:B------:R-:W-:Y:S02]  /*b7a0*/  FMNMX.FTZ R29, R66, R29, !PT ;  /* 0x0000001d421d7209 */ /* 0x000fe40007810000 */
[----:B------:R-:W-:Y:S02]  /*b7b0*/  ISETP.GT.AND P2, PT, R92, 0x59, PT ;  /* 0x000000595c00780c */ /* 0x000fe40003f44270 */
[----:B--2---:R-:W-:-:S02]  /*b7c0*/  FSEL R70, R70, -INF , P3 ;  /* 0xff80000046467808 */ /* 0x004fc40001800000 */
[----:B------:R-:W-:Y:S01]  /*b7d0*/  FMNMX.FTZ R29, R42, R29, !PT ;  /* 0x0000001d2a1d7209 */ /* 0x000fe20007810000 */
[----:B------:R-:W-:Y:S01]  /*b7e0*/  FFMA.FTZ R37, R36, R23, -R53 ;  /* 0x0000001724257223 */ /* 0x000fe20000010835 */
[----:B0-----:R-:W-:Y:S02]  /*b7f0*/  FSEL R36, R71, -INF , P2 ;  /* 0xff80000047247808 */ /* 0x001fe40001000000 */
[----:B------:R-:W-:-:S04]  /*b800*/  FMNMX.FTZ R29, R70, R29, !PT ;  /* 0x0000001d461d7209 */ /* 0x000fc80007810000 */
[----:B------:R-:W-:Y:S01]  /*b810*/  FMNMX.FTZ R29, R36, R29, !PT ;  /* 0x0000001d241d7209 */ /* 0x000fe20007810000 */
[----:B------:R-:W-:-:S04]  /*b820*/  FFMA.FTZ R162, R48, R23, -R53 ;  /* 0x0000001730a27223 */ /* 0x000fc80000010835 */
[----:B------:R-:W0:Y:S02]  /*b830*/  SHFL.BFLY PT, R48, R29, 0x2, 0x1f ;  /* 0x0c401f001d307f89 */ /* 0x000e2400000e0000 */
[----:B0-----:R-:W-:-:S05]  /*b840*/  FMNMX.FTZ R48, R29, R48, !PT ;  /* 0x000000301d307209 */ /* 0x001fca0007810000 */
[----:B------:R-:W0:Y:S01]  /*b850*/  SHFL.BFLY PT, R177, R48, 0x1, 0x1f ;  /* 0x0c201f0030b17f89 */ /* 0x000e2200000e0000 */
[----:B------:R-:W1:Y:S01]  /*b860*/  S2R R85, SR_TID.X ;  /* 0x0000000000557919 */ /* 0x000e620000002100 */
[----:B------:R-:W2:Y:S01]  /*b870*/  MUFU.EX2 R152, R152 ;  /* 0x0000009800987308 */ /* 0x000ea20000000800 */
[----:B0-----:R-:W-:-:S04]  /*b880*/  FMNMX.FTZ R177, R48, R177, !PT ;  /* 0x000000b130b17209 */ /* 0x001fc80007810000 */
[C---:B------:R-:W-:Y:S01]  /*b890*/  FSETP.NEU.FTZ.AND P2, PT, R177.reuse, -INF , PT ;  /* 0xff800000b100780b */ /* 0x040fe20003f5d000 */
[----:B------:R-:W-:-:S05]  /*b8a0*/  FMUL.FTZ R29, R177, R23 ;  /* 0x00000017b11d7220 */ /* 0x000fca0000410000 */
[----:B------:R-:W-:-:S05]  /*b8b0*/  FSEL R29, R29, RZ, P2 ;  /* 0x000000ff1d1d7208 */ /* 0x000fca0001000000 */
[-CC-:B------:R-:W-:Y:S01]  /*b8c0*/  FFMA.FTZ R57, R57, R23.reuse, -R29.reuse ;  /* 0x0000001739397223 */ /* 0x180fe2000001081d */
[-CC-:B------:R-:W-:Y:S01]  /*b8d0*/  FFMA.FTZ R24, R24, R23.reuse, -R29.reuse ;  /* 0x0000001718187223 */ /* 0x180fe2000001081d */
[-C--:B------:R-:W-:Y:S01]  /*b8e0*/  FFMA.FTZ R26, R26, R23.reuse, -R29 ;  /* 0x000000171a1a7223 */ /* 0x080fe2000001081d */
[-C--:B------:R-:W-:Y:S02]  /*b8f0*/  FFMA.FTZ R172, R46, R23.reuse, -R53 ;  /* 0x000000172eac7223 */ /* 0x080fe40000010835 */
[----:B------:R0:W-:Y:S01]  /*b900*/  MUFU.EX2 R46, R24 ;  /* 0x00000018002e7308 */ /* 0x0001e20000000800 */
[-CC-:B------:R-:W-:Y:S01]  /*b910*/  FFMA.FTZ R28, R28, R23.reuse, -R29.reuse ;  /* 0x000000171c1c7223 */ /* 0x180fe2000001081d */
[----:B------:R-:W-:Y:S01]  /*b920*/  LOP3.LUT R3, R3, 0x3000000, RZ, 0xfc, !PT ;  /* 0x0300000003037812 */ /* 0x000fe200078efcff */
[----:B------:R-:W-:-:S05]  /*b930*/  FFMA.FTZ R50, R50, R23, -R29 ;  /* 0x0000001732327223 */ /* 0x000fca000001081d */
[----:B------:R-:W3:Y:S01]  /*b940*/  MUFU.EX2 R57, R57 ;  /* 0x0000003900397308 */ /* 0x000ee20000000800 */
[----:B-1----:R-:W-:Y:S01]  /*b950*/  SHF.R.U32.HI R85, RZ, 0x7, R85 ;  /* 0x00000007ff557819 */ /* 0x002fe20000011655 */
[----:B------:R1:W-:Y:S06]  /*b960*/  STL [R1+0x28], R3 ;  /* 0x0000280301007387 */ /* 0x0003ec0000100800 */
[----:B------:R-:W4:Y:S01]  /*b970*/  MUFU.EX2 R154, R154 ;  /* 0x0000009a009a7308 */ /* 0x000f220000000800 */
[-CC-:B------:R-:W-:Y:S01]  /*b980*/  FFMA.FTZ R94, R94, R23.reuse, -R29.reuse ;  /* 0x000000175e5e7223 */ /* 0x180fe2000001081d */
[-CC-:B------:R-:W-:Y:S01]  /*b990*/  FFMA.FTZ R30, R30, R23.reuse, -R29.reuse ;  /* 0x000000171e1e7223 */ /* 0x180fe2000001081d */
[-CC-:B------:R-:W-:Y:S01]  /*b9a0*/  FFMA.FTZ R80, R80, R23.reuse, -R29.reuse ;  /* 0x0000001750507223 */ /* 0x180fe2000001081d */
[----:B------:R-:W-:-:S04]  /*b9b0*/  FFMA.FTZ R32, R32, R23, -R29 ;  /* 0x0000001720207223 */ /* 0x000fc8000001081d */
[----:B------:R-:W5:Y:S01]  /*b9c0*/  MUFU.EX2 R26, R26 ;  /* 0x0000001a001a7308 */ /* 0x000f620000000800 */
[-CC-:B------:R-:W-:Y:S01]  /*b9d0*/  FFMA.FTZ R74, R74, R23.reuse, -R29.reuse ;  /* 0x000000174a4a7223 */ /* 0x180fe2000001081d */
[-CC-:B------:R-:W-:Y:S01]  /*b9e0*/  FFMA.FTZ R96, R96, R23.reuse, -R29.reuse ;  /* 0x0000001760607223 */ /* 0x180fe2000001081d */
[----:B0-----:R-:W-:Y:S02]  /*b9f0*/  @!P1 VIADD R24, R179, 0x32440 ;  /* 0x00032440b3189836 */ /* 0x001fe40000000000 */
        /* <DEDUP_REMOVED lines=11> */
[----:B------:R-:W5:Y:S01]  /*bab0*/  MUFU.EX2 R155, R50 ;  /* 0x00000032009b7308 */ /* 0x000f620000000800 */
[----:B0-----:R-:W-:-:S02]  /*bac0*/  IMAD R28, R2, 0xc00, R3 ;  /* 0x00000c00021c7824 */ /* 0x001fc400078e0203 */
[-CC-:B-1----:R-:W-:Y:S01]  /*bad0*/  FFMA.FTZ R3, R38, R23.reuse, -R29.reuse ;  /* 0x0000001726037223 */ /* 0x182fe2000001081d */
[-CC-:B------:R-:W-:Y:S01]  /*bae0*/  FFMA.FTZ R70, R70, R23.reuse, -R29.reuse ;  /* 0x0000001746467223 */ /* 0x180fe2000001081d */
[----:B------:R-:W-:Y:S01]  /*baf0*/  FFMA.FTZ R36, R36, R23, -R29 ;  /* 0x0000001724247223 */ /* 0x000fe2000001081d */
[----:B------:R-:W-:Y:S01]  /*bb00*/  IMAD.MOV.U32 R29, RZ, RZ, 0x40000040 ;  /* 0x40000040ff1d7424 */ /* 0x000fe200078e00ff */
[----:B------:R-:W-:Y:S01]  /*bb10*/  IADD3 R178, -R85, 0xb, RZ ;  /* 0x0000000b55b27810 */ /* 0x000fe20007ffe1ff */
[----:B------:R-:W0:Y:S01]  /*bb20*/  MUFU.EX2 R156, R156 ;  /* 0x0000009c009c7308 */ /* 0x000e220000000800 */
[----:B------:R-:W-:Y:S02]  /*bb30*/  @!P1 PRMT R24, RZ, 0x654, R24 ;  /* 0x00000654ff189816 */ /* 0x000fe40000000018 */
[----:B------:R-:W-:Y:S01]  /*bb40*/  R2UR UR7, R29 ;  /* 0x000000001d0772ca */ /* 0x000fe200000e0000 */
[----:B--2---:R-:W-:Y:S01]  /*bb50*/  FADD.FTZ R29, R152, R25 ;  /* 0x00000019981d7221 */ /* 0x004fe20000010000 */
[----:B------:R1:W-:Y:S06]  /*bb60*/  BAR.ARV R178, 0x100 ;  /* 0x000400b20000751d */ /* 0x0003ec0000002000 */
[----:B------:R-:W2:Y:S01]  /*bb70*/  MUFU.EX2 R31, R31 ;  /* 0x0000001f001f7308 */ /* 0x000ea20000000800 */
[----:B------:R5:W-:Y:S01]  /*bb80*/  @!P1 SYNCS.ARRIVE.TRANS64.RED.A1T0 RZ, [R24+URZ], RZ ;  /* 0x000000ff18ff99a7 */ /* 0x000be2000810043f */
[----:B---3--:R-:W-:Y:S01]  /*bb90*/  FADD.FTZ R39, R57, R46 ;  /* 0x0000002e39277221 */ /* 0x008fe20000010000 */
[----:B------:R4:W-:Y:S06]  /*bba0*/  BAR.SYNC.DEFER_BLOCKING R0, 0x100 ;  /* 0x000400000000751d */ /* 0x0009ec0000010000 */
[----:B------:R-:W3:Y:S01]  /*bbb0*/  MUFU.EX2 R94, R94 ;  /* 0x0000005e005e7308 */ /* 0x000ee20000000800 */
[----:B----4-:R-:W-:Y:S01]  /*bbc0*/  FADD.FTZ R0, R154, R29 ;  /* 0x0000001d9a007221 */ /* 0x010fe20000010000 */
[----:B-----5:R-:W-:-:S06]  /*bbd0*/  FADD.FTZ R24, R26, R39 ;  /* 0x000000271a187221 */ /* 0x020fcc0000010000 */
[----:B------:R-:W4:Y:S01]  /*bbe0*/  MUFU.EX2 R158, R158 ;  /* 0x0000009e009e7308 */ /* 0x000f220000000800 */
[----:B------:R-:W-:Y:S01]  /*bbf0*/  FADD.FTZ R29, R27, R0 ;  /* 0x000000001b1d7221 */ /* 0x000fe20000010000 */
[----:B------:R-:W-:Y:S02]  /*bc00*/  IMAD.MOV.U32 R39, RZ, RZ, 0x40000040 ;  /* 0x40000040ff277424 */ /* 0x000fe400078e00ff */
[----:B------:R-:W-:-:S04]  /*bc10*/  FADD.FTZ R24, R155, R24 ;  /* 0x000000189b187221 */ /* 0x000fc80000010000 */
[----:B------:R-:W5:Y:S01]  /*bc20*/  MUFU.EX2 R30, R30 ;  /* 0x0000001e001e7308 */ /* 0x000f620000000800 */
[----:B0-----:R-:W-:-:S07]  /*bc30*/  FADD.FTZ R0, R156, R29 ;  /* 0x0000001d9c007221 */ /* 0x001fce0000010000 */
[----:B------:R-:W0:Y:S01]  /*bc40*/  MUFU.EX2 R35, R35 ;  /* 0x0000002300237308 */ /* 0x000e220000000800 */
[----:B------:R-:W-:Y:S01]  /*bc50*/  FADD.FTZ R29, R157, R24 ;  /* 0x000000189d1d7221 */ /* 0x000fe20000010000 */
[----:B------:R-:W-:-:S06]  /*bc60*/  R2UR UR15, R39 ;  /* 0x00000000270f72ca */ /* 0x000fcc00000e0000 */
[----:B------:R-:W1:Y:S01]  /*bc70*/  MUFU.EX2 R159, R80 ;  /* 0x00000050009f7308 */ /* 0x000e620000000800 */
[----:B--2---:R-:W-:-:S07]  /*bc80*/  FADD.FTZ R39, R31, R0 ;  /* 0x000000001f277221 */ /* 0x004fce0000010000 */
[----:B------:R-:W2:Y:S01]  /*bc90*/  MUFU.EX2 R160, R160 ;  /* 0x000000a000a07308 */ /* 0x000ea20000000800 */
[----:B---3--:R-:W-:Y:S01]  /*bca0*/  FADD.FTZ R29, R94, R29 ;  /* 0x0000001d5e1d7221 */ /* 0x008fe20000010000 */
[----:B------:R-:W-:-:S06]  /*bcb0*/  MOV R33, 0x40000040 ;  /* 0x4000004000217802 */ /* 0x000fcc0000000f00 */
[----:B------:R-:W3:Y:S01]  /*bcc0*/  MUFU.EX2 R161, R32 ;  /* 0x0000002000a17308 */ /* 0x000ee20000000800 */
[----:B------:R-:W-:Y:S01]  /*bcd0*/  FFMA.FTZ R41, R52, R23, -R53 ;  /* 0x0000001734297223 */ /* 0x000fe20000010835 */
[----:B----4-:R-:W-:Y:S01]  /*bce0*/  FADD.FTZ R0, R158, R39 ;  /* 0x000000279e007221 */ /* 0x010fe20000010000 */
[----:B-----5:R-:W-:-:S05]  /*bcf0*/  FADD.FTZ R24, R30, R29 ;  /* 0x0000001d1e187221 */ /* 0x020fca0000010000 */
[----:B------:R-:W4:Y:S01]  /*bd00*/  MUFU.EX2 R74, R74 ;  /* 0x0000004a004a7308 */ /* 0x000f220000000800 */
[----:B------:R-:W-:Y:S01]  /*bd10*/  R2UR UR11, R33 ;  /* 0x00000000210b72ca */ /* 0x000fe200000e0000 */
[----:B------:R-:W-:-:S06]  /*bd20*/  FFMA.FTZ R164, R56, R23, -R53 ;  /* 0x0000001738a47223 */ /* 0x000fcc0000010835 */
[----:B------:R-:W5:Y:S01]  /*bd30*/  MUFU.EX2 R37, R37 ;  /* 0x0000002500257308 */ /* 0x000f620000000800 */
[----:B------:R-:W-:Y:S02]  /*bd40*/  IMAD.MOV.U32 R33, RZ, RZ, 0x40000040 ;  /* 0x40000040ff217424 */ /* 0x000fe400078e00ff */
[----:B0-----:R-:W-:Y:S01]  /*bd50*/  FADD.FTZ R29, R35, R0 ;  /* 0x00000000231d7221 */ /* 0x001fe20000010000 */
[----:B-1----:R-:W-:-:S04]  /*bd60*/  FADD.FTZ R24, R159, R24 ;  /* 0x000000189f187221 */ /* 0x002fc80000010000 */
[----:B------:R-:W0:Y:S01]  /*bd70*/  MUFU.EX2 R96, R96 ;  /* 0x0000006000607308 */ /* 0x000e220000000800 */
[----:B------:R-:W-:Y:S01]  /*bd80*/  FFMA.FTZ R43, R60, R23, -R53 ;  /* 0x000000173c2b7223 */ /* 0x000fe20000010835 */
[----:B--2---:R-:W-:-:S06]  /*bd90*/  FADD.FTZ R0, R160, R29 ;  /* 0x0000001da0007221 */ /* 0x004fcc0000010000 */
[----:B------:R-:W1:Y:S01]  /*bda0*/  MUFU.EX2 R162, R162 ;  /* 0x000000a200a27308 */ /* 0x000e620000000800 */
[----:B------:R-:W-:Y:S01]  /*bdb0*/  R2UR UR19, R33 ;  /* 0x00000000211372ca */ /* 0x000fe200000e0000 */
[----:B------:R-:W-:Y:S02]  /*bdc0*/  IMAD.MOV.U32 R29, RZ, RZ, 0x40000040 ;  /* 0x40000040ff1d7424 */ /* 0x000fe400078e00ff */
[----:B---3--:R-:W-:-:S04]  /*bdd0*/  FADD.FTZ R33, R161, R24 ;  /* 0x00000018a1217221 */ /* 0x008fc80000010000 */
[----:B------:R-:W2:Y:S01]  /*bde0*/  MUFU.EX2 R163, R72 ;  /* 0x0000004800a37308 */ /* 0x000ea20000000800 */
[----:B------:R-:W-:-:S07]  /*bdf0*/  FFMA.FTZ R166, R64, R23, -R53 ;  /* 0x0000001740a67223 */ /* 0x000fce0000010835 */
[----:B------:R-:W3:Y:S01]  /*be00*/  MUFU.EX2 R41, R41 ;  /* 0x0000002900297308 */ /* 0x000ee20000000800 */
[----:B------:R-:W-:Y:S01]  /*be10*/  R2UR UR27, R29 ;  /* 0x000000001d1b72ca */ /* 0x000fe200000e0000 */
[----:B----4-:R-:W-:-:S06]  /*be20*/  FADD.FTZ R33, R74, R33 ;  /* 0x000000214a217221 */ /* 0x010fcc0000010000 */
[----:B------:R-:W4:Y:S01]  /*be30*/  MUFU.EX2 R98, R98 ;  /* 0x0000006200627308 */ /* 0x000f220000000800 */
[----:B-----5:R-:W-:Y:S01]  /*be40*/  FADD.FTZ R29, R37, R0 ;  /* 0x00000000251d7221 */ /* 0x020fe20000010000 */
[----:B------:R-:W-:-:S06]  /*be50*/  FFMA.FTZ R45, R76, R23, -R53 ;  /* 0x000000174c2d7223 */ /* 0x000fcc0000010835 */
[----:B------:R-:W5:Y:S01]  /*be60*/  MUFU.EX2 R164, R164 ;  /* 0x000000a400a47308 */ /* 0x000f620000000800 */
[----:B0-----:R-:W-:Y:S01]  /*be70*/  FADD.FTZ R24, R96, R33 ;  /* 0x0000002160187221 */ /* 0x001fe20000010000 */
[----:B-1----:R-:W-:-:S06]  /*be80*/  FADD.FTZ R0, R162, R29 ;  /* 0x0000001da2007221 */ /* 0x002fcc0000010000 */
[----:B------:R-:W0:Y:S01]  /*be90*/  MUFU.EX2 R3, R3 ;  /* 0x0000000300037308 */ /* 0x000e220000000800 */
[----:B------:R-:W-:-:S07]  /*bea0*/  FFMA.FTZ R168, R68, R23, -R53 ;  /* 0x0000001744a87223 */ /* 0x000fce0000010835 */
[----:B------:R-:W1:Y:S01]  /*beb0*/  MUFU.EX2 R43, R43 ;  /* 0x0000002b002b7308 */ /* 0x000e620000000800 */
[----:B------:R-:W-:Y:S01]  /*bec0*/  F2FP.BF16.F32.PACK_AB R154, R27, R154 ;  /* 0x0000009a1b9a723e */ /* 0x000fe200000010ff */
[----:B--2---:R-:W-:Y:S01]  /*bed0*/  FADD.FTZ R27, R163, R24 ;  /* 0x00000018a31b7221 */ /* 0x004fe20000010000 */
[----:B------:R-:W-:-:S05]  /*bee0*/  F2FP.BF16.F32.PACK_AB R152, R25, R152 ;  /* 0x000000981998723e */ /* 0x000fca00000010ff */
        /* <DEDUP_REMOVED lines=37> */
[----:B------:R-:W-:Y:S01]  /*c140*/  F2FP.BF16.F32.PACK_AB R165, R3, R98 ;  /* 0x0000006203a5723e */ /* 0x000fe200000010ff */
[----:B0-----:R-:W-:-:S06]  /*c150*/  FADD.FTZ R25, R171, R24 ;  /* 0x00000018ab197221 */ /* 0x001fcc0000010000 */
[----:B------:R-:W0:Y:S01]  /*c160*/  MUFU.EX2 R70, R70 ;  /* 0x0000004600467308 */ /* 0x000e220000000800 */
[----:B-1----:R-:W-:-:S07]  /*c170*/  FADD.FTZ R3, R49, R0 ;  /* 0x0000000031037221 */ /* 0x002fce0000010000 */
[----:B------:R-:W1:Y:S01]  /*c180*/  MUFU.EX2 R174, R174 ;  /* 0x000000ae00ae7308 */ /* 0x000e620000000800 */
[----:B--2---:R-:W-:Y:S01]  /*c190*/  FADD.FTZ R24, R66, R25 ;  /* 0x0000001942187221 */ /* 0x004fe20000010000 */
[----:B------:R-:W-:-:S06]  /*c1a0*/  VIADD R32, R28, 0x80 ;  /* 0x000000801c207836 */ /* 0x000fcc0000000000 */
[----:B------:R-:W2:Y:S01]  /*c1b0*/  MUFU.EX2 R175, R36 ;  /* 0x0000002400af7308 */ /* 0x000ea20000000800 */
[----:B------:R-:W-:Y:S02]  /*c1c0*/  VIADD R38, R28, 0x100 ;  /* 0x000001001c267836 */ /* 0x000fe40000000000 */
[----:B---3--:R-:W-:-:S05]  /*c1d0*/  FADD.FTZ R0, R172, R3 ;  /* 0x00000003ac007221 */ /* 0x008fca0000010000 */
[----:B------:R-:W3:Y:S01]  /*c1e0*/  MUFU.EX2 R53, R53 ;  /* 0x0000003500357308 */ /* 0x000ee20000000800 */
[----:B----4-:R-:W-:Y:S01]  /*c1f0*/  FADD.FTZ R25, R173, R24 ;  /* 0x00000018ad197221 */ /* 0x010fe20000010000 */
[----:B-----5:R-:W-:Y:S01]  /*c200*/  FADD.FTZ R3, R51, R0 ;  /* 0x0000000033037221 */ /* 0x020fe20000010000 */
[----:B------:R-:W-:Y:S01]  /*c210*/  R2UR UR10, R32 ;  /* 0x00000000200a72ca */ /* 0x000fe200000e0000 */
[----:B------:R-:W-:Y:S01]  /*c220*/  VIADD R32, R28, 0x180 ;  /* 0x000001801c207836 */ /* 0x000fe20000000000 */
[----:B------:R-:W-:Y:S01]  /*c230*/  R2UR UR14, R38 ;  /* 0x00000000260e72ca */ /* 0x000fe200000e0000 */
[C---:B------:R-:W-:Y:S01]  /*c240*/  VIADD R38, R28.reuse, 0x200 ;  /* 0x000002001c267836 */ /* 0x040fe20000000000 */
[C---:B------:R-:W-:Y:S01]  /*c250*/  R2UR UR6, R28.reuse ;  /* 0x000000001c0672ca */ /* 0x040fe200000e0000 */
[----:B------:R-:W-:Y:S02]  /*c260*/  VIADD R28, R28, 0x280 ;  /* 0x000002801c1c7836 */ /* 0x000fe40000000000 */
[----:B0-----:R-:W-:Y:S01]  /*c270*/  FADD.FTZ R24, R70, R25 ;  /* 0x0000001946187221 */ /* 0x001fe20000010000 */
[----:B------:R-:W-:-:S02]  /*c280*/  IMAD.MOV.U32 R39, RZ, RZ, 0x40000040 ;  /* 0x40000040ff277424 */ /* 0x000fc400078e00ff */
[----:B-1----:R-:W-:Y:S01]  /*c290*/  FADD.FTZ R0, R174, R3 ;  /* 0x00000003ae007221 */ /* 0x002fe20000010000 */
[----:B------:R-:W-:Y:S02]  /*c2a0*/  F2FP.BF16.F32.PACK_AB R153, R46, R57 ;  /* 0x000000392e99723e */ /* 0x000fe400000010ff */
[----:B------:R-:W-:Y:S01]  /*c2b0*/  F2FP.BF16.F32.PACK_AB R155, R155, R26 ;  /* 0x0000001a9b9b723e */ /* 0x000fe200000010ff */
[----:B--2---:R-:W-:Y:S01]  /*c2c0*/  FADD.FTZ R3, R175, R24 ;  /* 0x00000018af037221 */ /* 0x004fe20000010000 */
[----:B------:R-:W-:Y:S01]  /*c2d0*/  R2UR UR18, R32 ;  /* 0x00000000201272ca */ /* 0x000fe200000e0000 */
[----:B---3--:R-:W-:Y:S01]  /*c2e0*/  FADD.FTZ R0, R53, R0 ;  /* 0x0000000035007221 */ /* 0x008fe20000010000 */
[----:B------:R-:W-:Y:S02]  /*c2f0*/  R2UR UR22, R38 ;  /* 0x00000000261672ca */ /* 0x000fe400000e0000 */
[----:B------:R-:W-:Y:S02]  /*c300*/  R2UR UR23, R39 ;  /* 0x00000000271772ca */ /* 0x000fe400000e0000 */
[----:B------:R-:W-:-:S02]  /*c310*/  R2UR UR26, R28 ;  /* 0x000000001c1a72ca */ /* 0x000fc400000e0000 */
        /* <DEDUP_REMOVED lines=19> */
[----:B------:R-:W-:-:S06]  /*c450*/  WARPGROUP.ARRIVE ;  /* 0x00000000000079c5 */ /* 0x000fcc0000000000 */
[----:B------:R-:W-:Y:S03]  /*c460*/  HGMMA.64x256x16.F32.BF16 R24, R152, gdesc[UR4].tnspB, RZ, !UPT, gsb0 ;  /* 0x43e0000498187df0 */ /* 0x000fe6000c0018ff */
        /* <DEDUP_REMOVED lines=16> */
[----:B------:R-:W-:-:S04]  /*c570*/  IMAD.IADD R152, R181, 0x1, -R182 ;  /* 0x00000001b5987824 */ /* 0x000fc800078e0ab6 */
[----:B------:R-:W-:-:S04]  /*c580*/  IMAD R152, R180, 0x80, R152 ;  /* 0x00000080b4987824 */ /* 0x000fc800078e0298 */
[----:B------:R-:W-:-:S05]  /*c590*/  IMAD.HI R152, R152, 0x2aaaaaab, RZ ;  /* 0x2aaaaaab98987827 */ /* 0x000fca00078e02ff */
[----:B------:R-:W-:-:S04]  /*c5a0*/  SHF.R.U32.HI R153, RZ, 0x1f, R152 ;  /* 0x0000001fff997819 */ /* 0x000fc80000011698 */
[----:B------:R-:W-:-:S04]  /*c5b0*/  LEA.HI.SX32 R153, R152, R153, 0x1c ;  /* 0x0000009998997211 */ /* 0x000fc800078fe2ff */
[----:B------:R-:W-:Y:S01]  /*c5c0*/  VIMNMX R154, RZ, R153, !PT ;  /* 0x00000099ff9a7248 */ /* 0x000fe20007fe0100 */
[----:B------:R-:W-:-:S04]  /*c5d0*/  VIADD R210, R210, 0xfffffffe ;  /* 0xfffffffed2d27836 */ /* 0x000fc80000000000 */
[----:B------:R0:W-:Y:S01]  /*c5e0*/  STL [R1+0x38], R154 ;  /* 0x0000389a01007387 */ /* 0x0001e20000100800 */
[----:B------:R-:W-:Y:S01]  /*c5f0*/  ISETP.GE.AND P2, PT, R210, R154, PT ;  /* 0x0000009ad200720c */ /* 0x000fe20003f46270 */
[----:B------:R-:W-:-:S05]  /*c600*/  @!P1 VIADD R179, R179, 0x32460 ;  /* 0x00032460b3b39836 */ /* 0x000fca0000000000 */
[----:B------:R-:W-:Y:S01]  /*c610*/  @!P1 PRMT R179, RZ, 0x654, R179 ;  /* 0x00000654ffb39816 */ /* 0x000fe200000000b3 */
        /* <DEDUP_REMOVED lines=8> */
.L_x_11677:
[----:B------:R-:W-:Y:S01]  /*c6a0*/  VIADD R2, R2, 0x1 ;  /* 0x0000000102027836 */ /* 0x000fe20000000000 */
[----:B------:R-:W-:Y:S05]  /*c6b0*/  YIELD ;  /* 0x0000000000007946 */ /* 0x000fea0003800000 */
[----:B------:R-:W-:-:S04]  /*c6c0*/  ISETP.NE.AND P2, PT, R2, 0x2, PT ;  /* 0x000000020200780c */ /* 0x000fc80003f45270 */
[----:B------:R-:W-:Y:S02]  /*c6d0*/  SEL R152, RZ, 0x1, P2 ;  /* 0x00000001ff987807 */ /* 0x000fe40001000000 */
[----:B------:R-:W-:Y:S02]  /*c6e0*/  SEL R2, R2, RZ, P2 ;  /* 0x000000ff02027207 */ /* 0x000fe40001000000 */
[----:B------:R-:W-:Y:S01]  /*c6f0*/  LOP3.LUT R19, R19, R152, RZ, 0x3c, !PT ;  /* 0x0000009813137212 */ /* 0x000fe200078e3cff */
[----:B------:R-:W-:Y:S06]  /*c700*/  @!P0 BRA `(.L_x_11668) ;  /* 0x0000000000048947 */ /* 0x000fec0003800000 */
[----:B------:R-:W-:Y:S01]  /*c710*/  BPT.TRAP 0x1 ;  /* 0x000000040000795c */ /* 0x000fe20000300000 */
.L_x_11668:
[----:B------:R-:W-:Y:S01]  /*c720*/  IMAD R211, R2, 0x8, R17 ;  /* 0x0000000802d37824 */ /* 0x000fe200078e0211 */
[----:B------:R-:W-:-:S04]  /*c730*/  SHF.L.U32 R23, R19, 0x1f, RZ ;  /* 0x0000001f13177819 */ /* 0x000fc800000006ff */
[----:B------:R1:W2:Y:S01]  /*c740*/  SYNCS.PHASECHK.TRANS64.TRYWAIT P2, [R211+URZ+0x32430], R23 ;  /* 0x03243017d30075a7 */ /* 0x0002a2000804017f */
[----:B------:R-:W-:Y:S05]  /*c750*/  @!P0 BRA `(.L_x_11669) ;  /* 0x0000000000048947 */ /* 0x000fea0003800000 */
[----:B------:R-:W-:Y:S01]  /*c760*/  BPT.TRAP 0x1 ;  /* 0x000000040000795c */ /* 0x000fe20000300000 */
.L_x_11669:
[----:B------:R-:W3:Y:S01]  /*c770*/  LDL R152, [R1+0x2c] ;  /* 0x00002c0001987983 */ /* 0x000ee20000100800 */
[----:B------:R-:W-:Y:S02]  /*c780*/  IMAD.MOV.U32 R157, RZ, RZ, 0x40000040 ;  /* 0x40000040ff9d7424 */ /* 0x000fe400078e00ff */
[----:B---3--:R-:W-:Y:S01]  /*c790*/  IMAD R156, R2, 0x300, R152 ;  /* 0x00000300029c7824 */ /* 0x008fe200078e0298 */
[----:B--2---:R-:W-:Y:S06]  /*c7a0*/  @P2 BRA `(.L_x_11670) ;  /* 0x0000000000082947 */ /* 0x004fec0003800000 */
[----:B------:R-:W2:Y:S02]  /*c7b0*/  SYNCS.PHASECHK.TRANS64.TRYWAIT P2, [R211+URZ+0x32430], R23 ;  /* 0x03243017d30075a7 */ /* 0x000ea4000804017f */
[----:B--2---:R-:W-:Y:S05]  /*c7c0*/  @!P2 BRA `(.L_x_11671) ;  /* 0x0000010000a4a947 */ /* 0x004fea0003800000 */
.L_x_11670:
[----:B------:R-:W3:Y:S01]  /*c7d0*/  LDL.64 R222, [R1+0x8] ;  /* 0x0000080001de7983 */ /* 0x000ee20000100a00 */
[----:B------:R-:W-:Y:S05]  /*c7e0*/  WARPSYNC.ALL ;  /* 0x0000000000007948 */ /* 0x000fea0003800000 */
[C---:B------:R-:W-:Y:S01]  /*c7f0*/  R2UR UR6, R156.reuse ;  /* 0x000000009c0672ca */ /* 0x040fe200000e0000 */
[C---:B0-----:R-:W-:Y:S01]  /*c800*/  VIADD R154, R156.reuse, 0x2 ;  /* 0x000000029c9a7836 */ /* 0x041fe20000000000 */
[----:B------:R-:W-:Y:S01]  /*c810*/  R2UR UR7, R157 ;  /* 0x000000009d0772ca */ /* 0x000fe200000e0000 */
[----:B------:R-:W-:Y:S01]  /*c820*/  VIADD R152, R156, 0x4 ;  /* 0x000000049c987836 */ /* 0x000fe20000000000 */
[----:B------:R-:W-:Y:S01]  /*c830*/  R2UR UR4, R218 ;  /* 0x00000000da0472ca */ /* 0x000fe200000e0000 */
[----:B------:R-:W-:Y:S01]  /*c840*/  VIADD R156, R156, 0x6 ;  /* 0x000000069c9c7836 */ /* 0x000fe20000000000 */
[----:B------:R-:W-:Y:S01]  /*c850*/  R2UR UR5, R219 ;  /* 0x00000000db0572ca */ /* 0x000fe200000e0000 */
[----:B------:R-:W-:Y:S01]  /*c860*/  IMAD.MOV.U32 R155, RZ, RZ, 0x40000040 ;  /* 0x40000040ff9b7424 */ /* 0x000fe200078e00ff */
[----:B------:R-:W-:Y:S01]  /*c870*/  R2UR UR10, R154 ;  /* 0x000000009a0a72ca */ /* 0x000fe200000e0000 */
[----:B------:R-:W-:Y:S01]  /*c880*/  IMAD.MOV.U32 R153, RZ, RZ, 0x40000040 ;  /* 0x40000040ff997424 */ /* 0x000fe200078e00ff */
[----:B------:R-:W-:Y:S01]  /*c890*/  R2UR UR14, R152 ;  /* 0x00000000980e72ca */ /* 0x000fe200000e0000 */
[----:B------:R-:W-:Y:S01]  /*c8a0*/  IMAD.MOV.U32 R157, RZ, RZ, 0x40000040 ;  /* 0x40000040ff9d7424 */ /* 0x000fe200078e00ff */
[----:B------:R-:W-:-:S02]  /*c8b0*/  R2UR UR11, R155 ;  /* 0x000000009b0b72ca */ /* 0x000fc400000e0000 */
[----:B------:R-:W-:Y:S02]  /*c8c0*/  R2UR UR15, R153 ;  /* 0x00000000990f72ca */ /* 0x000fe400000e0000 */
[----:B------:R-:W-:Y:S02]  /*c8d0*/  R2UR UR18, R156 ;  /* 0x000000009c1272ca */ /* 0x000fe400000e0000 */
[----:B------:R-:W-:Y:S02]  /*c8e0*/  R2UR UR19, R157 ;  /* 0x000000009d1372ca */ /* 0x000fe400000e0000 */
[----:B------:R-:W-:Y:S01]  /*c8f0*/  WARPGROUP.ARRIVE ;  /* 0x00000000000079c5 */ /* 0x000fe20000000000 */
[----:B------:R-:W-:Y:S02]  /*c900*/  R2UR UR12, R230 ;  /* 0x00000000e60c72ca */ /* 0x000fe400000e0000 */
[----:B------:R-:W-:Y:S02]  /*c910*/  R2UR UR13, R231 ;  /* 0x00000000e70d72ca */ /* 0x000fe400000e0000 */
[----:B------:R-:W-:Y:S01]  /*c920*/  R2UR UR16, R228 ;  /* 0x00000000e41072ca */ /* 0x000fe200000e0000 */
[----:B------:R-:W-:Y:S01]  /*c930*/  HGMMA.64x96x16.F32.BF16 R152, gdesc[UR4], RZ, !UPT, gsb0 ;  /* 0x01600000049879f0 */ /* 0x000fe2000c0018ff */
[----:B------:R-:W-:-:S02]  /*c940*/  R2UR UR17, R229 ;  /* 0x00000000e51172ca */ /* 0x000fc400000e0000 */
[----:B------:R-:W-:Y:S02]  /*c950*/  WARPGROUP.DEPBAR.LE gsb0, 0x0 ;  /* 0x00008000000079c5 */ /* 0x000fe40000010000 */
[----:B------:R-:W-:Y:S01]  /*c960*/  WARPGROUP.ARRIVE ;  /* 0x00000000000079c5 */ /* 0x000fe20000000000 */
[----:B---3--:R-:W-:Y:S02]  /*c970*/  R2UR UR8, R222 ;  /* 0x00000000de0872ca */ /* 0x008fe400000e0000 */
[----:B------:R-:W-:-:S13]  /*c980*/  R2UR UR9, R223 ;  /* 0x00000000df0972ca */ /* 0x000fda00000e0000 */
        /* <DEDUP_REMOVED lines=10> */
.L_x_11672:
[----:B------:R0:W3:Y:S01]  /*ca30*/  SYNCS.PHASECHK.TRANS64.TRYWAIT P2, [R211+URZ+0x32450], R23 ;  /* 0x03245017d30075a7 */ /* 0x0000e2000804017f */
[----:B------:R-:W-:Y:S05]  /*ca40*/  @!P0 BRA `(.L_x_11673) ;  /* 0x0000000000048947 */ /* 0x000fea0003800000 */
[----:B------:R-:W-:Y:S01]  /*ca50*/  BPT.TRAP 0x1 ;  /* 0x000000040000795c */ /* 0x000fe20000300000 */
.L_x_11673:
[----:B------:R-:W-:Y:S04]  /*ca60*/  BSSY B0, `(.L_x_11674) ;  /* 0x0000004000007945 */ /* 0x000fe80003800000 */
[----:B---3--:R-:W-:Y:S05]  /*ca70*/  @P2 BRA `(.L_x_11675) ;  /* 0x0000000000082947 */ /* 0x008fea0003800000 */
[----:B------:R-:W3:Y:S02]  /*ca80*/  SYNCS.PHASECHK.TRANS64.TRYWAIT P2, [R211+URZ+0x32450], R23 ;  /* 0x03245017d30075a7 */ /* 0x000ee4000804017f */
[----:B---3--:R-:W-:Y:S05]  /*ca90*/  @!P2 BRA `(.L_x_11676) ;  /* 0x000001000004a947 */ /* 0x008fea0003800000 */
.L_x_11675:
[----:B------:R-:W-:Y:S05]  /*caa0*/  BSYNC B0 ;  /* 0x0000000000007941 */ /* 0x000fea0003800000 */
.L_x_11674:
[----:B------:R-:W-:Y:S05]  /*cab0*/  WARPSYNC.ALL ;  /* 0x0000000000007948 */ /* 0x000fea0003800000 */
[----:B------:R-:W4:Y:S01]  /*cac0*/  LDL R222, [R1+0x30] ;  /* 0x0000300001de7983 */ /* 0x000f220000100800 */
[----:B------:R-:W-:Y:S01]  /*cad0*/  IMAD.MOV.U32 R223, RZ, RZ, 0x40000040 ;  /* 0x40000040ffdf7424 */ /* 0x000fe200078e00ff */
[----:B------:R-:W-:Y:S01]  /*cae0*/  R2UR UR4, R4 ;  /* 0x00000000040472ca */ /* 0x000fe200000e0000 */
[----:B------:R-:W-:Y:S01]  /*caf0*/  WARPGROUP.ARRIVE ;  /* 0x00000000000079c5 */ /* 0x000fe20000000000 */
[----:B------:R-:W-:Y:S01]  /*cb00*/  R2UR UR5, R5 ;  /* 0x00000000050572ca */ /* 0x000fe200000e0000 */
[----:B------:R-:W-:Y:S01]  /*cb10*/  IMAD.MOV.U32 R225, RZ, RZ, 0x40000040 ;  /* 0x40000040ffe17424 */ /* 0x000fe200078e00ff */
[----:B------:R-:W-:Y:S01]  /*cb20*/  R2UR UR7, R223 ;  /* 0x00000000df0772ca */ /* 0x000fe200000e0000 */
[----:B------:R-:W-:-:S02]  /*cb30*/  IMAD.MOV.U32 R223, RZ, RZ, 0x40000040 ;  /* 0x40000040ffdf7424 */ /* 0x000fc400078e00ff */
[----:B----4-:R-:W-:-:S04]  /*cb40*/  IMAD R222, R2, 0xc00, R222 ;  /* 0x00000c0002de7824 */ /* 0x010fc800078e02de */
[C---:B------:R-:W-:Y:S01]  /*cb50*/  VIADD R224, R222.reuse, 0x2 ;  /* 0x00000002dee07836 */ /* 0x040fe20000000000 */
[----:B------:R-:W-:-:S13]  /*cb60*/  R2UR UR6, R222 ;  /* 0x00000000de0672ca */ /* 0x000fda00000e0000 */
[----:B------:R-:W-:Y:S01]  /*cb70*/  HGMMA.64x96x16.F32.BF16 R152, gdesc[UR4], R152, gsb0 ;  /* 0x01600000049879f0 */ /* 0x000fe20008001898 */
[----:B------:R-:W-:Y:S01]  /*cb80*/  R2UR UR6, R224 ;  /* 0x00000000e00672ca */ /* 0x000fe200000e0000 */
[----:B------:R-:W-:Y:S01]  /*cb90*/  VIADD R224, R222, 0x4 ;  /* 0x00000004dee07836 */ /* 0x000fe20000000000 */
[----:B------:R-:W-:Y:S01]  /*cba0*/  R2UR UR7, R225 ;  /* 0x00000000e10772ca */ /* 0x000fe200000e0000 */
[----:B------:R-:W-:Y:S01]  /*cbb0*/  IMAD.MOV.U32 R225, RZ, RZ, 0x40000040 ;  /* 0x40000040ffe17424 */ /* 0x000fe200078e00ff */
[----:B------:R-:W-:Y:S02]  /*cbc0*/  R2UR UR4, R226 ;  /* 0x00000000e20472ca */ /* 0x000fe400000e0000 */
[----:B------:R-:W-:Y:S01]  /*cbd0*/  R2UR UR5, R227 ;  /* 0x00000000e30572ca */ /* 0x000fe200000e0000 */
[----:B------:R-:W-:Y:S02]  /*cbe0*/  WARPGROUP.DEPBAR.LE gsb0, 0x0 ;  /* 0x00008000000079c5 */ /* 0x000fe40000010000 */
[----:B------:R-:W-:-:S10]  /*cbf0*/  WARPGROUP.ARRIVE ;  /* 0x00000000000079c5 */ /* 0x000fd40000000000 */
        /* <DEDUP_REMOVED lines=28> */
[----:B------:R-:W-:Y:S02]  /*cdc0*/  R2UR UR6, R224 ;  /* 0x00000000e00672ca */ /* 0x000fe400000e0000 */
[----:B------:R-:W-:Y:S01]  /*cdd0*/  R2UR UR7, R225 ;  /* 0x00000000e10772ca */ /* 0x000fe200000e0000 */
[----:B------:R-:W-:Y:S01]  /*cde0*/  IMAD.MOV.U32 R225, RZ, RZ, 0x40000040 ;  /* 0x40000040ffe17424 */ /* 0x000fe200078e00ff */
[----:B------:R-:W-:Y:S02]  /*cdf0*/  R2UR UR4, R208 ;  /* 0x00000000d00472ca */ /* 0x000fe400000e0000 */
[----:B------:R-:W-:Y:S02]  /*ce00*/  R2UR UR5, R209 ;  /* 0x00000000d10572ca */ /* 0x000fe400000e0000 */
[----:B------:R-:W-:Y:S01]  /*ce10*/  IADD3 R224, R222, 0x304, RZ ;  /* 0x00000304dee07810 */ /* 0x000fe20007ffe0ff */
[----:B------:R-:W-:-:S02]  /*ce20*/  WARPGROUP.DEPBAR.LE gsb0, 0x0 ;  /* 0x00008000000079c5 */ /* 0x000fc40000010000 */
[----:B------:R-:W-:-:S08]  /*ce30*/  WARPGROUP.ARRIVE ;  /* 0x00000000000079c5 */ /* 0x000fd00000000000 */
        /* <DEDUP_REMOVED lines=93> */
[----:B0123--:R0:W1:Y:S01]  /*d410*/  MUFU.TANH R23, R159 ;  /* 0x0000009f00177308 */ /* 0x00f0620000002400 */
[----:B------:R-:W-:Y:S01]  /*d420*/  FMUL.FTZ R154, R154, UR41 ;  /* 0x000000299a9a7c20 */ /* 0x000fe20008410000 */
[----:B------:R-:W-:Y:S01]  /*d430*/  FMUL.FTZ R236, R167, UR41 ;  /* 0x00000029a7ec7c20 */ /* 0x000fe20008410000 */
[----:B------:R-:W-:Y:S01]  /*d440*/  FMUL.FTZ R237, R163, UR41 ;  /* 0x00000029a3ed7c20 */ /* 0x000fe20008410000 */
[----:B------:R-:W2:Y:S01]  /*d450*/  LDL R167, [R1+0x34] ;  /* 0x0000340001a77983 */ /* 0x000ea20000100800 */
[----:B------:R-:W-:Y:S01]  /*d460*/  FMUL.FTZ R163, R169, UR41 ;  /* 0x00000029a9a37c20 */ /* 0x000fe20008410000 */
[----:B------:R-:W-:Y:S01]  /*d470*/  FMUL.FTZ R152, R152, UR41 ;  /* 0x0000002998987c20 */ /* 0x000fe20008410000 */
[----:B------:R-:W-:Y:S01]  /*d480*/  FMUL.FTZ R153, R153, UR41 ;  /* 0x0000002999997c20 */ /* 0x000fe20008410000 */
[----:B------:R3:W4:Y:S01]  /*d490*/  MUFU.TANH R234, R155 ;  /* 0x0000009b00ea7308 */ /* 0x0007220000002400 */
[----:B0-----:R-:W-:Y:S01]  /*d4a0*/  FMUL.FTZ R159, R164, UR41 ;  /* 0x00000029a49f7c20 */ /* 0x001fe20008410000 */
[----:B------:R-:W-:-:S06]  /*d4b0*/  FMUL.FTZ R235, R166, UR41 ;  /* 0x00000029a6eb7c20 */ /* 0x000fcc0008410000 */
[----:B------:R0:W-:Y:S01]  /*d4c0*/  MUFU.TANH R225, R162 ;  /* 0x000000a200e17308 */ /* 0x0001e20000002400 */
[----:B---3--:R-:W-:-:S07]  /*d4d0*/  FMUL.FTZ R155, R161, UR41 ;  /* 0x00000029a19b7c20 */ /* 0x008fce0008410000 */
[----:B------:R3:W5:Y:S01]  /*d4e0*/  MUFU.TANH R233, R158 ;  /* 0x0000009e00e97308 */ /* 0x0007620000002400 */
[----:B0-----:R-:W-:Y:S01]  /*d4f0*/  FMUL.FTZ R162, R172, UR41 ;  /* 0x00000029aca27c20 */ /* 0x001fe20008410000 */
[----:B-1----:R-:W-:Y:S02]  /*d500*/  IMAD.MOV.U32 R172, RZ, RZ, R23 ;  /* 0x000000ffffac7224 */ /* 0x002fe400078e0017 */
[----:B------:R-:W2:Y:S04]  /*d510*/  LDL R23, [R1+0x14] ;  /* 0x0000140001177983 */ /* 0x000ea80000100800 */
[----:B------:R0:W1:Y:S01]  /*d520*/  MUFU.TANH R222, R154 ;  /* 0x0000009a00de7308 */ /* 0x0000620000002400 */
[----:B------:R-:W-:Y:S01]  /*d530*/  FMUL.FTZ R161, R173, UR41 ;  /* 0x00000029ada17c20 */ /* 0x000fe20008410000 */
[----:B---3--:R-:W-:-:S06]  /*d540*/  FMUL.FTZ R158, R165, UR41 ;  /* 0x00000029a59e7c20 */ /* 0x008fcc0008410000 */
[----:B------:R-:W3:Y:S01]  /*d550*/  MUFU.TANH R152, R152 ;  /* 0x0000009800987308 */ /* 0x000ee20000002400 */
[----:B0-----:R-:W-:Y:S01]  /*d560*/  FMUL.FTZ R154, R156, UR41 ;  /* 0x000000299c9a7c20 */ /* 0x001fe20008410000 */
[----:B------:R-:W-:Y:S01]  /*d570*/  FMUL.FTZ R156, R157, UR41 ;  /* 0x000000299d9c7c20 */ /* 0x000fe20008410000 */
[----:B------:R-:W-:Y:S01]  /*d580*/  FMUL.FTZ R157, R160, UR41 ;  /* 0x00000029a09d7c20 */ /* 0x000fe20008410000 */
[----:B------:R-:W-:Y:S01]  /*d590*/  FMUL.FTZ R160, R168, UR41 ;  /* 0x00000029a8a07c20 */ /* 0x000fe20008410000 */
[----:B----4-:R-:W-:Y:S02]  /*d5a0*/  IMAD.MOV.U32 R168, RZ, RZ, R234 ;  /* 0x000000ffffa87224 */ /* 0x010fe400078e00ea */
[----:B------:R-:W-:Y:S01]  /*d5b0*/  FMUL.FTZ R234, R170, UR41 ;  /* 0x00000029aaea7c20 */ /* 0x000fe20008410000 */
[----:B-----5:R-:W-:Y:S01]  /*d5c0*/  IMAD.MOV.U32 R169, RZ, RZ, R233 ;  /* 0x000000ffffa97224 */ /* 0x020fe200078e00e9 */
[----:B------:R-:W4:Y:S01]  /*d5d0*/  LDL R170, [R1+0x20] ;  /* 0x0000200001aa7983 */ /* 0x000f220000100800 */
[----:B------:R-:W-:Y:S01]  /*d5e0*/  FMUL.FTZ R233, R171, UR41 ;  /* 0x00000029abe97c20 */ /* 0x000fe20008410000 */
[----:B------:R-:W-:Y:S01]  /*d5f0*/  IMAD.MOV.U32 R173, RZ, RZ, R225 ;  /* 0x000000ffffad7224 */ /* 0x000fe200078e00e1 */
[----:B------:R-:W0:Y:S01]  /*d600*/  MUFU.TANH R153, R153 ;  /* 0x0000009900997308 */ /* 0x000e220000002400 */
[----:B------:R-:W5:Y:S04]  /*d610*/  LDL R171, [R1+0x48] ;  /* 0x0000480001ab7983 */ /* 0x000f680000100800 */
[----:B------:R-:W3:Y:S03]  /*d620*/  LDL R225, [R1+0x4c] ;  /* 0x00004c0001e17983 */ /* 0x000ee60000100800 */
[----:B------:R-:W0:Y:S08]  /*d630*/  MUFU.TANH R154, R154 ;  /* 0x0000009a009a7308 */ /* 0x000e300000002400 */
[----:B------:R-:W0:Y:S01]  /*d640*/  MUFU.TANH R156, R156 ;  /* 0x0000009c009c7308 */ /* 0x000e220000002400 */
[----:B------:R-:W-:Y:S01]  /*d650*/  FMUL.FTZ R166, R176, UR41 ;  /* 0x00000029b0a67c20 */ /* 0x000fe20008410000 */
[----:B------:R-:W-:-:S06]  /*d660*/  FMUL.FTZ R165, R177, UR41 ;  /* 0x00000029b1a57c20 */ /* 0x000fcc0008410000 */
[----:B------:R-:W0:Y:S01]  /*d670*/  MUFU.TANH R157, R157 ;  /* 0x0000009d009d7308 */ /* 0x000e220000002400 */
[----:B------:R-:W-:-:S07]  /*d680*/  FMUL.FTZ R180, R180, UR41 ;  /* 0x00000029b4b47c20 */ /* 0x000fce0008410000 */
[----:B------:R-:W0:Y:S08]  /*d690*/  MUFU.TANH R155, R155 ;  /* 0x0000009b009b7308 */ /* 0x000e300000002400 */
[----:B------:R-:W0:Y:S08]  /*d6a0*/  MUFU.TANH R159, R159 ;  /* 0x0000009f009f7308 */ /* 0x000e300000002400 */
[----:B------:R-:W0:Y:S01]  /*d6b0*/  MUFU.TANH R158, R158 ;  /* 0x0000009e009e7308 */ /* 0x000e220000002400 */
[----:B------:R-:W-:Y:S01]  /*d6c0*/  FMUL.FTZ R224, R174, UR41 ;  /* 0x00000029aee07c20 */ /* 0x000fe20008410000 */
[----:B------:R-:W-:Y:S01]  /*d6d0*/  FMUL.FTZ R223, R175, UR41 ;  /* 0x00000029afdf7c20 */ /* 0x000fe20008410000 */
[----:B------:R-:W-:Y:S01]  /*d6e0*/  FMUL.FTZ R175, R188, UR41 ;  /* 0x00000029bcaf7c20 */ /* 0x000fe20008410000 */
[----:B------:R-:W-:-:S04]  /*d6f0*/  FMUL.FTZ R174, R189, UR41 ;  /* 0x00000029bdae7c20 */ /* 0x000fc80008410000 */
[----:B------:R-:W0:Y:S08]  /*d700*/  MUFU.TANH R160, R160 ;  /* 0x000000a000a07308 */ /* 0x000e300000002400 */
[----:B------:R-:W0:Y:S08]  /*d710*/  MUFU.TANH R163, R163 ;  /* 0x000000a300a37308 */ /* 0x000e300000002400 */
[----:B------:R-:W0:Y:S08]  /*d720*/  MUFU.TANH R162, R162 ;  /* 0x000000a200a27308 */ /* 0x000e300000002400 */
[----:B------:R-:W0:Y:S08]  /*d730*/  MUFU.TANH R161, R161 ;  /* 0x000000a100a17308 */ /* 0x000e300000002400 */
[----:B------:R-:W0:Y:S08]  /*d740*/  MUFU.TANH R166, R166 ;  /* 0x000000a600a67308 */ /* 0x000e300000002400 */
[----:B------:R-:W0:Y:S08]  /*d750*/  MUFU.TANH R165, R165 ;  /* 0x000000a500a57308 */ /* 0x000e300000002400 */
[----:B------:R-:W-:Y:S08]  /*d760*/  MUFU.TANH R175, R175 ;  /* 0x000000af00af7308 */ /* 0x000ff00000002400 */
[----:B------:R-:W-:Y:S01]  /*d770*/  MUFU.TANH R174, R174 ;  /* 0x000000ae00ae7308 */ /* 0x000fe20000002400 */
[----:B-1----:R-:W-:-:S02]  /*d780*/  IMAD.MOV.U32 R176, RZ, RZ, R222 ;  /* 0x000000ffffb07224 */ /* 0x002fc400078e00de */
[----:B------:R-:W-:-:S05]  /*d790*/  FMUL.FTZ R188, R182, UR41 ;  /* 0x00000029b6bc7c20 */ /* 0x000fca0008410000 */
[----:B------:R-:W-:Y:S01]  /*d7a0*/  MUFU.TANH R234, R234 ;  /* 0x000000ea00ea7308 */ /* 0x000fe20000002400 */
[----:B------:R-:W-:Y:S01]  /*d7b0*/  FMUL.FTZ R189, R183, UR41 ;  /* 0x00000029b7bd7c20 */ /* 0x000fe20008410000 */
[----:B------:R-:W-:Y:S01]  /*d7c0*/  FMUL.FTZ R222, R197, UR41 ;  /* 0x00000029c5de7c20 */ /* 0x000fe20008410000 */
[----:B------:R-:W-:Y:S01]  /*d7d0*/  FMUL.FTZ R197, R187, UR41 ;  /* 0x00000029bbc57c20 */ /* 0x000fe20008410000 */
[----:B------:R-:W-:-:S04]  /*d7e0*/  FMUL.FTZ R177, R196, UR41 ;  /* 0x00000029c4b17c20 */ /* 0x000fc80008410000 */
[----:B------:R-:W-:Y:S08]  /*d7f0*/  MUFU.TANH R235, R235 ;  /* 0x000000eb00eb7308 */ /* 0x000ff00000002400 */
[----:B------:R-:W-:Y:S08]  /*d800*/  MUFU.TANH R236, R236 ;  /* 0x000000ec00ec7308 */ /* 0x000ff00000002400 */
[----:B------:R-:W-:Y:S01]  /*d810*/  MUFU.TANH R237, R237 ;  /* 0x000000ed00ed7308 */ /* 0x000fe20000002400 */
[----:B--2---:R-:W-:-:S07]  /*d820*/  IMAD.SHL.U32 R164, R23, 0x80, RZ ;  /* 0x0000008017a47824 */ /* 0x004fce00078e00ff */
[----:B------:R-:W-:Y:S01]  /*d830*/  MUFU.TANH R233, R233 ;  /* 0x000000e900e97308 */ /* 0x000fe20000002400 */
[----:B------:R-:W-:-:S05]  /*d840*/  IMAD R164, R210, -0x60, R164 ;  /* 0xffffffa0d2a47824 */ /* 0x000fca00078e02a4 */
[----:B------:R-:W-:-:S05]  /*d850*/  IADD3 R167, R164, 0x1, R167 ;  /* 0x00000001a4a77810 */ /* 0x000fca0007ffe0a7 */
[----:B----4-:R-:W-:-:S04]  /*d860*/  IMAD.IADD R167, R167, 0x1, -R170 ;  /* 0x00000001a7a77824 */ /* 0x010fc800078e0aaa */
[----:B-----5:R-:W-:Y:S02]  /*d870*/  IMAD R167, R171, -0x2, R167 ;  /* 0xfffffffeaba77824 */ /* 0x020fe400078e02a7 */
[----:B------:R-:W-:Y:S02]  /*d880*/  FMUL.FTZ R170, R181, UR41 ;  /* 0x00000029b5aa7c20 */ /* 0x000fe40008410000 */
[----:B---3--:R-:W-:Y:S02]  /*d890*/  IMAD.IADD R225, R225, 0x1, R167 ;  /* 0x00000001e1e17824 */ /* 0x008fe400078e02a7 */
[----:B------:R-:W-:Y:S01]  /*d8a0*/  FMUL.FTZ R23, R178, UR41 ;  /* 0x00000029b2177c20 */ /* 0x000fe20008410000 */
[----:B------:R-:W-:Y:S02]  /*d8b0*/  IMAD.MOV.U32 R178, RZ, RZ, R169 ;  /* 0x000000ffffb27224 */ /* 0x000fe400078e00a9 */
[----:B------:R-:W-:Y:S01]  /*d8c0*/  FMUL.FTZ R171, R184, UR41 ;  /* 0x00000029b8ab7c20 */ /* 0x000fe20008410000 */
[----:B------:R-:W-:Y:S01]  /*d8d0*/  FMUL.FTZ R169, R185, UR41 ;  /* 0x00000029b9a97c20 */ /* 0x000fe20008410000 */
[----:B------:R-:W-:-:S02]  /*d8e0*/  ISETP.GT.AND P2, PT, R225, RZ, PT ;  /* 0x000000ffe100720c */ /* 0x000fc40003f44270 */
[C---:B------:R-:W-:Y:S02]  /*d8f0*/  ISETP.GT.AND P3, PT, R225.reuse, 0x1, PT ;  /* 0x00000001e100780c */ /* 0x040fe40003f64270 */
[C---:B------:R-:W-:Y:S02]  /*d900*/  ISETP.GT.AND P4, PT, R225.reuse, 0x8, PT ;  /* 0x00000008e100780c */ /* 0x040fe40003f84270 */
[----:B------:R-:W-:Y:S01]  /*d910*/  ISETP.GT.AND P5, PT, R225, 0x9, PT ;  /* 0x00000009e100780c */ /* 0x000fe20003fa4270 */
[----:B------:R-:W1:Y:S01]  /*d920*/  MUFU.TANH R164, R180 ;  /* 0x000000b400a47308 */ /* 0x000e620000002400 */
[----:B------:R-:W-:Y:S02]  /*d930*/  FSEL R152, R152, -INF , P2 ;  /* 0xff80000098987808 */ /* 0x000fe40001000000 */
[----:B0-----:R-:W-:Y:S02]  /*d940*/  FSEL R153, R153, -INF , P3 ;  /* 0xff80000099997808 */ /* 0x001fe40001800000 */
[----:B------:R-:W-:-:S03]  /*d950*/  FSEL R154, R154, -INF , P4 ;  /* 0xff8000009a9a7808 */ /* 0x000fc60002000000 */
[----:B------:R-:W0:Y:S01]  /*d960*/  MUFU.TANH R170, R170 ;  /* 0x000000aa00aa7308 */ /* 0x000e220000002400 */
[----:B------:R-:W-:Y:S02]  /*d970*/  FSEL R156, R156, -INF , P5 ;  /* 0xff8000009c9c7808 */ /* 0x000fe40002800000 */
[C---:B------:R-:W-:Y:S02]  /*d980*/  ISETP.GT.AND P2, PT, R225.reuse, 0x10, PT ;  /* 0x00000010e100780c */ /* 0x040fe40003f44270 */
[C---:B------:R-:W-:Y:S02]  /*d990*/  ISETP.GT.AND P3, PT, R225.reuse, 0x11, PT ;  /* 0x00000011e100780c */ /* 0x040fe40003f64270 */
[C---:B------:R-:W-:Y:S02]  /*d9a0*/  ISETP.GT.AND P4, PT, R225.reuse, 0x18, PT ;  /* 0x00000018e100780c */ /* 0x040fe40003f84270 */
[----:B------:R-:W-:Y:S01]  /*d9b0*/  ISETP.GT.AND P5, PT, R225, 0x19, PT ;  /* 0x00000019e100780c */ /* 0x000fe20003fa4270 */
[----:B------:R-:W2:Y:S01]  /*d9c0*/  MUFU.TANH R171, R171 ;  /* 0x000000ab00ab7308 */ /* 0x000ea20000002400 */
[----:B------:R-:W-:Y:S01]  /*d9d0*/  FMUL.FTZ R184, R192, UR41 ;  /* 0x00000029c0b87c20 */ /* 0x000fe20008410000 */
[----:B------:R-:W-:-:S02]  /*d9e0*/  FSEL R157, R157, -INF , P2 ;  /* 0xff8000009d9d7808 */ /* 0x000fc40001000000 */
[----:B------:R-:W-:Y:S02]  /*d9f0*/  FSEL R155, R155, -INF , P3 ;  /* 0xff8000009b9b7808 */ /* 0x000fe40001800000 */
[----:B------:R-:W-:Y:S02]  /*da00*/  FSEL R159, R159, -INF , P4 ;  /* 0xff8000009f9f7808 */ /* 0x000fe40002000000 */
[----:B------:R-:W3:Y:S01]  /*da10*/  MUFU.TANH R169, R169 ;  /* 0x000000a900a97308 */ /* 0x000ee20000002400 */
[----:B------:R-:W-:Y:S01]  /*da20*/  FSEL R158, R158, -INF , P5 ;  /* 0xff8000009e9e7808 */ /* 0x000fe20002800000 */
[----:B------:R-:W-:Y:S01]  /*da30*/  FMUL.FTZ R167, R193, UR41 ;  /* 0x00000029c1a77c20 */ /* 0x000fe20008410000 */
[C---:B------:R-:W-:Y:S02]  /*da40*/  ISETP.GT.AND P2, PT, R225.reuse, 0x20, PT ;  /* 0x00000020e100780c */ /* 0x040fe40003f44270 */
[C---:B------:R-:W-:Y:S02]  /*da50*/  ISETP.GT.AND P3, PT, R225.reuse, 0x21, PT ;  /* 0x00000021e100780c */ /* 0x040fe40003f64270 */
[----:B------:R-:W-:-:S02]  /*da60*/  ISETP.GT.AND P4, PT, R225, 0x28, PT ;  /* 0x00000028e100780c */ /* 0x000fc40003f84270 */
[----:B------:R-:W-:Y:S01]  /*da70*/  ISETP.GT.AND P5, PT, R225, 0x29, PT ;  /* 0x00000029e100780c */ /* 0x000fe20003fa4270 */
[----:B------:R-:W4:Y:S01]  /*da80*/  MUFU.TANH R184, R184 ;  /* 0x000000b800b87308 */ /* 0x000f220000002400 */
[----:B------:R-:W-:Y:S02]  /*da90*/  FSEL R160, R160, -INF , P2 ;  /* 0xff800000a0a07808 */ /* 0x000fe40001000000 */
[----:B------:R-:W-:Y:S02]  /*daa0*/  FSEL R163, R163, -INF , P3 ;  /* 0xff800000a3a37808 */ /* 0x000fe40001800000 */
[----:B------:R-:W-:Y:S02]  /*dab0*/  FSEL R162, R162, -INF , P4 ;  /* 0xff800000a2a27808 */ /* 0x000fe40002000000 */
[----:B------:R-:W-:Y:S02]  /*dac0*/  FSEL R161, R161, -INF , P5 ;  /* 0xff800000a1a17808 */ /* 0x000fe40002800000 */
[----:B------:R-:W-:-:S02]  /*dad0*/  ISETP.GT.AND P2, PT, R225, 0x30, PT ;  /* 0x00000030e100780c */ /* 0x000fc40003f44270 */
[C---:B------:R-:W-:Y:S02]  /*dae0*/  ISETP.GT.AND P3, PT, R225.reuse, 0x31, PT ;  /* 0x00000031e100780c */ /* 0x040fe40003f64270 */
[C---:B------:R-:W-:Y:S02]  /*daf0*/  ISETP.GT.AND P4, PT, R225.reuse, 0x38, PT ;  /* 0x00000038e100780c */ /* 0x040fe40003f84270 */
[----:B------:R-:W-:Y:S01]  /*db00*/  ISETP.GT.AND P5, PT, R225, 0x39, PT ;  /* 0x00000039e100780c */ /* 0x000fe20003fa4270 */
[----:B------:R-:W5:Y:S01]  /*db10*/  MUFU.TANH R167, R167 ;  /* 0x000000a700a77308 */ /* 0x000f620000002400 */
[----:B------:R-:W-:Y:S02]  /*db20*/  FSEL R166, R166, -INF , P2 ;  /* 0xff800000a6a67808 */ /* 0x000fe40001000000 */
[----:B------:R-:W-:Y:S02]  /*db30*/  FSEL R165, R165, -INF , P3 ;  /* 0xff800000a5a57808 */ /* 0x000fe40001800000 */
[----:B-1----:R-:W-:-:S02]  /*db40*/  FSEL R164, R164, -INF , P4 ;  /* 0xff800000a4a47808 */ /* 0x002fc40002000000 */
[----:B0-----:R-:W-:Y:S02]  /*db50*/  FSEL R170, R170, -INF , P5 ;  /* 0xff800000aaaa7808 */ /* 0x001fe40002800000 */
[C---:B------:R-:W-:Y:S02]  /*db60*/  ISETP.GT.AND P2, PT, R225.reuse, 0x40, PT ;  /* 0x00000040e100780c */ /* 0x040fe40003f44270 */
[C---:B------:R-:W-:Y:S02]  /*db70*/  ISETP.GT.AND P3, PT, R225.reuse, 0x41, PT ;  /* 0x00000041e100780c */ /* 0x040fe40003f64270 */
[C---:B------:R-:W-:Y:S02]  /*db80*/  ISETP.GT.AND P4, PT, R225.reuse, 0x48, PT ;  /* 0x00000048e100780c */ /* 0x040fe40003f84270 */
[----:B------:R-:W-:Y:S02]  /*db90*/  ISETP.GT.AND P5, PT, R225, 0x49, PT ;  /* 0x00000049e100780c */ /* 0x000fe40003fa4270 */
[----:B--2---:R-:W-:-:S02]  /*dba0*/  FSEL R171, R171, -INF , P2 ;  /* 0xff800000abab7808 */ /* 0x004fc40001000000 */
[----:B---3--:R-:W-:Y:S02]  /*dbb0*/  FSEL R169, R169, -INF , P3 ;  /* 0xff800000a9a97808 */ /* 0x008fe40001800000 */
[----:B------:R-:W-:Y:S02]  /*dbc0*/  FSEL R175, R175, -INF , P4 ;  /* 0xff800000afaf7808 */ /* 0x000fe40002000000 */
[----:B------:R-:W-:Y:S02]  /*dbd0*/  FSEL R174, R174, -INF , P5 ;  /* 0xff800000aeae7808 */ /* 0x000fe40002800000 */
[C---:B------:R-:W-:Y:S02]  /*dbe0*/  ISETP.GT.AND P2, PT, R225.reuse, 0x50, PT ;  /* 0x00000050e100780c */ /* 0x040fe40003f44270 */
[C---:B------:R-:W-:Y:S02]  /*dbf0*/  ISETP.GT.AND P3, PT, R225.reuse, 0x51, PT ;  /* 0x00000051e100780c */ /* 0x040fe40003f64270 */
[----:B------:R-:W-:-:S02]  /*dc00*/  ISETP.GT.AND P4, PT, R225, 0x58, PT ;  /* 0x00000058e100780c */ /* 0x000fc40003f84270 */
[C---:B------:R-:W-:Y:S01]  /*dc10*/  ISETP.GT.AND P5, PT, R225.reuse, 0x59, PT ;  /* 0x00000059e100780c */ /* 0x040fe20003fa4270 */
[----:B------:R-:W-:Y:S01]  /*dc20*/  VIADD R225, R225, 0x8 ;  /* 0x00000008e1e17836 */ /* 0x000fe20000000000 */
[----:B----4-:R-:W-:Y:S01]  /*dc30*/  FSEL R184, R184, -INF , P2 ;  /* 0xff800000b8b87808 */ /* 0x010fe20001000000 */
[----:B------:R-:W0:Y:S03]  /*dc40*/  MUFU.TANH R23, R23 ;  /* 0x0000001700177308 */ /* 0x000e260000002400 */
[----:B------:R-:W-:Y:S02]  /*dc50*/  ISETP.GT.AND P2, PT, R225, RZ, PT ;  /* 0x000000ffe100720c */ /* 0x000fe40003f44270 */
[----:B-----5:R-:W-:Y:S02]  /*dc60*/  FSEL R182, R167, -INF , P3 ;  /* 0xff800000a7b67808 */ /* 0x020fe40001800000 */
[----:B------:R-:W-:-:S02]  /*dc70*/  FSEL R167, R176, -INF , P2 ;  /* 0xff800000b0a77808 */ /* 0x000fc40001000000 */
[----:B------:R-:W-:-:S04]  /*dc80*/  ISETP.GT.AND P2, PT, R225, 0x10, PT ;  /* 0x00000010e100780c */ /* 0x000fc80003f44270 */
[----:B------:R-:W-:Y:S02]  /*dc90*/  FSEL R173, R173, -INF , P2 ;  /* 0xff800000adad7808 */ /* 0x000fe40001000000 */
[----:B------:R-:W-:-:S04]  /*dca0*/  ISETP.GT.AND P2, PT, R225, 0x20, PT ;  /* 0x00000020e100780c */ /* 0x000fc80003f44270 */
[----:B------:R-:W-:Y:S02]  /*dcb0*/  FSEL R183, R234, -INF , P2 ;  /* 0xff800000eab77808 */ /* 0x000fe40001000000 */
[----:B------:R-:W-:-:S04]  /*dcc0*/  ISETP.GT.AND P2, PT, R225, 0x30, PT ;  /* 0x00000030e100780c */ /* 0x000fc80003f44270 */
[----:B0-----:R-:W-:Y:S02]  /*dcd0*/  FSEL R187, R23, -INF , P2 ;  /* 0xff80000017bb7808 */ /* 0x001fe40001000000 */
        /* <DEDUP_REMOVED lines=16> */
[----:B------:R-:W0:Y:S03]  /*dde0*/  MUFU.TANH R177, R177 ;  /* 0x000000b100b17308 */ /* 0x000e260000002400 */
[----:B------:R-:W-:-:S04]  /*ddf0*/  FMNMX.FTZ R23, R171, R23, !PT ;  /* 0x00000017ab177209 */ /* 0x000fc80007810000 */
[----:B------:R-:W-:Y:S01]  /*de00*/  FMNMX.FTZ R23, R169, R23, !PT ;  /* 0x00000017a9177209 */ /* 0x000fe20007810000 */
[----:B------:R-:W1:Y:S01]  /*de10*/  MUFU.TANH R222, R222 ;  /* 0x000000de00de7308 */ /* 0x000e620000002400 */
[----:B------:R-:W-:Y:S02]  /*de20*/  FMUL.FTZ R176, R186, UR41 ;  /* 0x00000029bab07c20 */ /* 0x000fe40008410000 */
[----:B------:R-:W-:-:S04]  /*de30*/  FMNMX.FTZ R23, R175, R23, !PT ;  /* 0x00000017af177209 */ /* 0x000fc80007810000 */
[----:B------:R-:W-:Y:S01]  /*de40*/  FMNMX.FTZ R23, R174, R23, !PT ;  /* 0x00000017ae177209 */ /* 0x000fe20007810000 */
[----:B------:R-:W2:Y:S03]  /*de50*/  MUFU.TANH R176, R176 ;  /* 0x000000b000b07308 */ /* 0x000ea60000002400 */
[----:B------:R-:W-:Y:S02]  /*de60*/  FMNMX.FTZ R23, R184, R23, !PT ;  /* 0x00000017b8177209 */ /* 0x000fe40007810000 */
[----:B0-----:R-:W-:Y:S02]  /*de70*/  FSEL R177, R177, -INF , P4 ;  /* 0xff800000b1b17808 */ /* 0x001fe40002000000 */
[----:B------:R-:W-:Y:S02]  /*de80*/  FMNMX.FTZ R23, R182, R23, !PT ;  /* 0x00000017b6177209 */ /* 0x000fe40007810000 */
[----:B-1----:R-:W-:-:S02]  /*de90*/  FSEL R222, R222, -INF , P5 ;  /* 0xff800000dede7808 */ /* 0x002fc40002800000 */
[----:B------:R-:W-:Y:S02]  /*dea0*/  FMNMX.FTZ R23, R177, R23, !PT ;  /* 0x00000017b1177209 */ /* 0x000fe40007810000 */
[----:B------:R-:W-:Y:S02]  /*deb0*/  ISETP.GT.AND P2, PT, R225, 0x40, PT ;  /* 0x00000040e100780c */ /* 0x000fe40003f44270 */
[----:B------:R-:W-:Y:S01]  /*dec0*/  FMNMX.FTZ R23, R222, R23, !PT ;  /* 0x00000017de177209 */ /* 0x000fe20007810000 */
[----:B------:R-:W-:Y:S01]  /*ded0*/  FMUL.FTZ R193, R190, UR41 ;  /* 0x00000029bec17c20 */ /* 0x000fe20008410000 */
[----:B--2---:R-:W-:-:S03]  /*dee0*/  FSEL R190, R176, -INF , P2 ;  /* 0xff800000b0be7808 */ /* 0x004fc60001000000 */
[----:B------:R-:W0:Y:S02]  /*def0*/  SHFL.BFLY PT, R176, R23, 0x2, 0x1f ;  /* 0x0c401f0017b07f89 */ /* 0x000e2400000e0000 */
[----:B0-----:R-:W-:-:S05]  /*df00*/  FMNMX.FTZ R176, R23, R176, !PT ;  /* 0x000000b017b07209 */ /* 0x001fca0007810000 */
[----:B------:R-:W0:Y:S01]  /*df10*/  SHFL.BFLY PT, R23, R176, 0x1, 0x1f ;  /* 0x0c201f00b0177f89 */ /* 0x000e2200000e0000 */
[----:B------:R-:W1:Y:S01]  /*df20*/  MUFU.TANH R224, R224 ;  /* 0x000000e000e07308 */ /* 0x000e620000002400 */
[C---:B------:R-:W-:Y:S02]  /*df30*/  ISETP.GT.AND P4, PT, R225.reuse, 0x8, PT ;  /* 0x00000008e100780c */ /* 0x040fe40003f84270 */
[----:B------:R-:W-:-:S05]  /*df40*/  ISETP.GT.AND P5, PT, R225, 0x9, PT ;  /* 0x00000009e100780c */ /* 0x000fca0003fa4270 */
[----:B------:R-:W2:Y:S01]  /*df50*/  MUFU.TANH R223, R223 ;  /* 0x000000df00df7308 */ /* 0x000ea20000002400 */
[----:B------:R-:W-:Y:S02]  /*df60*/  FSEL R178, R178, -INF , P4 ;  /* 0xff800000b2b27808 */ /* 0x000fe40002000000 */
[----:B0-----:R-:W-:Y:S02]  /*df70*/  FMNMX.FTZ R176, R176, R23, !PT ;  /* 0x00000017b0b07209 */ /* 0x001fe40007810000 */
[----:B------:R-:W0:Y:S01]  /*df80*/  LDC R23, c[0x0][0xa80] ;  /* 0x0002a000ff177b82 */ /* 0x000e220000000800 */
[----:B------:R-:W-:Y:S01]  /*df90*/  ISETP.GT.AND P4, PT, R225, 0x18, PT ;  /* 0x00000018e100780c */ /* 0x000fe20003f84270 */
[----:B------:R-:W-:Y:S01]  /*dfa0*/  FMUL.FTZ R196, R179, UR41 ;  /* 0x00000029b3c47c20 */ /* 0x000fe20008410000 */
[----:B------:R-:W-:Y:S02]  /*dfb0*/  FSEL R172, R172, -INF , P5 ;  /* 0xff800000acac7808 */ /* 0x000fe40002800000 */
[----:B------:R-:W-:-:S02]  /*dfc0*/  ISETP.GT.AND P5, PT, R225, 0x19, PT ;  /* 0x00000019e100780c */ /* 0x000fc40003fa4270 */
[----:B------:R-:W-:Y:S02]  /*dfd0*/  FSEL R179, R235, -INF , P4 ;  /* 0xff800000ebb37808 */ /* 0x000fe40002000000 */
[C---:B------:R-:W-:Y:S02]  /*dfe0*/  ISETP.GT.AND P4, PT, R225.reuse, 0x28, PT ;  /* 0x00000028e100780c */ /* 0x040fe40003f84270 */
[----:B------:R-:W-:Y:S02]  /*dff0*/  FSEL R180, R236, -INF , P5 ;  /* 0xff800000ecb47808 */ /* 0x000fe40002800000 */
[----:B------:R-:W-:Y:S02]  /*e000*/  ISETP.GT.AND P5, PT, R225, 0x29, PT ;  /* 0x00000029e100780c */ /* 0x000fe40003fa4270 */
[----:B-1----:R-:W-:Y:S02]  /*e010*/  FSEL R185, R224, -INF , P4 ;  /* 0xff800000e0b97808 */ /* 0x002fe40002000000 */
[----:B------:R-:W-:-:S02]  /*e020*/  FSETP.NEU.FTZ.AND P6, PT, R176, -INF , PT ;  /* 0xff800000b000780b */ /* 0x000fc40003fdd000 */
[----:B--2---:R-:W-:Y:S02]  /*e030*/  FSEL R186, R223, -INF , P5 ;  /* 0xff800000dfba7808 */ /* 0x004fe40002800000 */
[C---:B------:R-:W-:Y:S01]  /*e040*/  FSEL R223, R176.reuse, RZ, P6 ;  /* 0x000000ffb0df7208 */ /* 0x040fe20003000000 */
[----:B0-----:R-:W-:-:S04]  /*e050*/  FMUL.FTZ R224, R176, R23 ;  /* 0x00000017b0e07220 */ /* 0x001fc80000410000 */
[----:B------:R-:W-:Y:S01]  /*e060*/  FADD.FTZ R223, -R223, R221 ;  /* 0x000000dddfdf7221 */ /* 0x000fe20000010100 */
[----:B------:R-:W-:-:S05]  /*e070*/  FSEL R224, R224, RZ, P6 ;  /* 0x000000ffe0e07208 */ /* 0x000fca0003000000 */
[-CC-:B------:R-:W-:Y:S01]  /*e080*/  FFMA.FTZ R221, R156, R23.reuse, -R224.reuse ;  /* 0x000000179cdd7223 */ /* 0x180fe200000108e0 */
[-CC-:B------:R-:W-:Y:S01]  /*e090*/  FFMA.FTZ R156, R155, R23.reuse, -R224.reuse ;  /* 0x000000179b9c7223 */ /* 0x180fe200000108e0 */
[-CC-:B------:R-:W-:Y:S01]  /*e0a0*/  FFMA.FTZ R152, R152, R23.reuse, -R224.reuse ;  /* 0x0000001798987223 */ /* 0x180fe200000108e0 */
[-C--:B------:R-:W-:Y:S01]  /*e0b0*/  FMUL.FTZ R155, R223, R23.reuse ;  /* 0x00000017df9b7220 */ /* 0x080fe20000410000 */
[-CC-:B------:R-:W-:Y:S01]  /*e0c0*/  FFMA.FTZ R153, R153, R23.reuse, -R224.reuse ;  /* 0x0000001799997223 */ /* 0x180fe200000108e0 */
[----:B------:R-:W-:-:S03]  /*e0d0*/  FFMA.FTZ R154, R154, R23, -R224 ;  /* 0x000000179a9a7223 */ /* 0x000fc600000108e0 */
[----:B------:R-:W-:Y:S08]  /*e0e0*/  MUFU.EX2 R152, R152 ;  /* 0x0000009800987308 */ /* 0x000ff00000000800 */
[----:B------:R-:W0:Y:S08]  /*e0f0*/  MUFU.EX2 R155, R155 ;  /* 0x0000009b009b7308 */ /* 0x000e300000000800 */
[----:B------:R-:W1:Y:S08]  /*e100*/  MUFU.EX2 R153, R153 ;  /* 0x0000009900997308 */ /* 0x000e700000000800 */
[----:B------:R-:W2:Y:S01]  /*e110*/  MUFU.EX2 R154, R154 ;  /* 0x0000009a009a7308 */ /* 0x000ea20000000800 */
[----:B0-----:R-:W-:-:S07]  /*e120*/  FFMA.FTZ R0, R155, R0, R152 ;  /* 0x000000009b007223 */ /* 0x001fce0000010098 */
[----:B------:R-:W0:Y:S01]  /*e130*/  MUFU.EX2 R221, R221 ;  /* 0x000000dd00dd7308 */ /* 0x000e220000000800 */
[----:B-1----:R-:W-:-:S04]  /*e140*/  FADD.FTZ R0, R153, R0 ;  /* 0x0000000099007221 */ /* 0x002fc80000010000 */
[----:B--2---:R-:W-:-:S04]  /*e150*/  FADD.FTZ R0, R154, R0 ;  /* 0x000000009a007221 */ /* 0x004fc80000010000 */
[C---:B0-----:R-:W-:Y:S01]  /*e160*/  FADD.FTZ R0, R221.reuse, R0 ;  /* 0x00000000dd007221 */ /* 0x041fe20000010000 */
[----:B------:R-:W-:Y:S02]  /*e170*/  F2FP.BF16.F32.PACK_AB R154, R221, R154 ;  /* 0x0000009add9a723e */ /* 0x000fe400000010ff */
[----:B------:R-:W2:Y:S01]  /*e180*/  LDL R221, [R1+0x28] ;  /* 0x0000280001dd7983 */ /* 0x000ea20000100800 */
[----:B------:R-:W-:Y:S02]  /*e190*/  ISETP.GT.AND P3, PT, R225, 0x1, PT ;  /* 0x00000001e100780c */ /* 0x000fe40003f64270 */
[----:B------:R-:W-:Y:S02]  /*e1a0*/  F2FP.BF16.F32.PACK_AB R152, R153, R152 ;  /* 0x000000989998723e */ /* 0x000fe400000010ff */
[----:B------:R-:W-:Y:S02]  /*e1b0*/  FSEL R168, R168, -INF , P3 ;  /* 0xff800000a8a87808 */ /* 0x000fe40001800000 */
[----:B------:R-:W-:-:S04]  /*e1c0*/  FMNMX.FTZ R153, R167, R220, !PT ;  /* 0x000000dca7997209 */ /* 0x000fc80007810000 */
[----:B------:R-:W-:-:S04]  /*e1d0*/  FMNMX.FTZ R153, R168, R153, !PT ;  /* 0x00000099a8997209 */ /* 0x000fc80007810000 */
[----:B------:R-:W-:Y:S02]  /*e1e0*/  FMNMX.FTZ R153, R178, R153, !PT ;  /* 0x00000099b2997209 */ /* 0x000fe40007810000 */
[----:B------:R-:W-:Y:S02]  /*e1f0*/  ISETP.GT.AND P3, PT, R225, 0x11, PT ;  /* 0x00000011e100780c */ /* 0x000fe40003f64270 */
[----:B------:R-:W-:Y:S02]  /*e200*/  FMNMX.FTZ R153, R172, R153, !PT ;  /* 0x00000099ac997209 */ /* 0x000fe40007810000 */
[----:B------:R-:W-:Y:S02]  /*e210*/  FSEL R181, R237, -INF , P3 ;  /* 0xff800000edb57808 */ /* 0x000fe40001800000 */
[----:B------:R-:W-:-:S04]  /*e220*/  FMNMX.FTZ R153, R173, R153, !PT ;  /* 0x00000099ad997209 */ /* 0x000fc80007810000 */
[----:B------:R-:W-:Y:S01]  /*e230*/  FMNMX.FTZ R153, R181, R153, !PT ;  /* 0x00000099b5997209 */ /* 0x000fe20007810000 */
[----:B------:R-:W0:Y:S03]  /*e240*/  MUFU.TANH R196, R196 ;  /* 0x000000c400c47308 */ /* 0x000e260000002400 */
[----:B------:R-:W-:Y:S02]  /*e250*/  FMNMX.FTZ R153, R179, R153, !PT ;  /* 0x00000099b3997209 */ /* 0x000fe40007810000 */
[----:B------:R-:W-:Y:S02]  /*e260*/  ISETP.GT.AND P3, PT, R225, 0x21, PT ;  /* 0x00000021e100780c */ /* 0x000fe40003f64270 */
[----:B------:R-:W-:Y:S01]  /*e270*/  FMNMX.FTZ R153, R180, R153, !PT ;  /* 0x00000099b4997209 */ /* 0x000fe20007810000 */
[----:B------:R-:W1:Y:S01]  /*e280*/  MUFU.TANH R188, R188 ;  /* 0x000000bc00bc7308 */ /* 0x000e620000002400 */
[----:B------:R-:W-:-:S02]  /*e290*/  FSEL R192, R233, -INF , P3 ;  /* 0xff800000e9c07808 */ /* 0x000fc40001800000 */
[----:B------:R-:W-:-:S05]  /*e2a0*/  FMNMX.FTZ R153, R183, R153, !PT ;  /* 0x00000099b7997209 */ /* 0x000fca0007810000 */
[----:B------:R-:W3:Y:S01]  /*e2b0*/  MUFU.TANH R189, R189 ;  /* 0x000000bd00bd7308 */ /* 0x000ee20000002400 */
[----:B------:R-:W-:-:S07]  /*e2c0*/  FMNMX.FTZ R153, R192, R153, !PT ;  /* 0x00000099c0997209 */ /* 0x000fce0007810000 */
[----:B------:R-:W4:Y:S08]  /*e2d0*/  MUFU.TANH R197, R197 ;  /* 0x000000c500c57308 */ /* 0x000f300000002400 */
[----:B------:R-:W5:Y:S01]  /*e2e0*/  MUFU.TANH R193, R193 ;  /* 0x000000c100c17308 */ /* 0x000f620000002400 */
[C---:B------:R-:W-:Y:S02]  /*e2f0*/  ISETP.GT.AND P3, PT, R225.reuse, 0x31, PT ;  /* 0x00000031e100780c */ /* 0x040fe40003f64270 */
[----:B------:R-:W-:-:S02]  /*e300*/  ISETP.GT.AND P4, PT, R225, 0x38, PT ;  /* 0x00000038e100780c */ /* 0x000fc40003f84270 */
[----:B------:R-:W-:Y:S02]  /*e310*/  FMNMX.FTZ R153, R185, R153, !PT ;  /* 0x00000099b9997209 */ /* 0x000fe40007810000 */
[----:B0-----:R-:W-:Y:S02]  /*e320*/  FSEL R196, R196, -INF , P3 ;  /* 0xff800000c4c47808 */ /* 0x001fe40001800000 */
[----:B-1----:R-:W-:Y:S02]  /*e330*/  FSEL R188, R188, -INF , P4 ;  /* 0xff800000bcbc7808 */ /* 0x002fe40002000000 */
[----:B------:R-:W-:Y:S02]  /*e340*/  FMNMX.FTZ R153, R186, R153, !PT ;  /* 0x00000099ba997209 */ /* 0x000fe40007810000 */
[C---:B------:R-:W-:Y:S02]  /*e350*/  ISETP.GT.AND P5, PT, R225.reuse, 0x39, PT ;  /* 0x00000039e100780c */ /* 0x040fe40003fa4270 */
[----:B------:R-:W-:-:S02]  /*e360*/  ISETP.GT.AND P3, PT, R225, 0x41, PT ;  /* 0x00000041e100780c */ /* 0x000fc40003f64270 */
[----:B------:R-:W-:Y:S01]  /*e370*/  ISETP.GT.AND P4, PT, R225, 0x48, PT ;  /* 0x00000048e100780c */ /* 0x000fe20003f84270 */
[-CC-:B------:R-:W-:Y:S01]  /*e380*/  FFMA.FTZ R233, R157, R23.reuse, -R224.reuse ;  /* 0x000000179de97223 */ /* 0x180fe200000108e0 */
[--C-:B------:R-:W-:Y:S01]  /*e390*/  FFMA.FTZ R157, R171, R23, -R224.reuse ;  /* 0x00000017ab9d7223 */ /* 0x100fe200000108e0 */
[----:B------:R-:W-:Y:S01]  /*e3a0*/  FMNMX.FTZ R153, R187, R153, !PT ;  /* 0x00000099bb997209 */ /* 0x000fe20007810000 */
[----:B------:R-:W-:Y:S01]  /*e3b0*/  FMUL.FTZ R191, R191, UR41 ;  /* 0x00000029bfbf7c20 */ /* 0x000fe20008410000 */
[----:B---3--:R-:W-:Y:S01]  /*e3c0*/  FSEL R189, R189, -INF , P5 ;  /* 0xff800000bdbd7808 */ /* 0x008fe20002800000 */
[-CC-:B------:R-:W-:Y:S01]  /*e3d0*/  FFMA.FTZ R171, R169, R23.reuse, -R224.reuse ;  /* 0x00000017a9ab7223 */ /* 0x180fe200000108e0 */
[----:B----4-:R-:W-:Y:S02]  /*e3e0*/  FSEL R197, R197, -INF , P3 ;  /* 0xff800000c5c57808 */ /* 0x010fe40001800000 */
[----:B-----5:R-:W-:Y:S01]  /*e3f0*/  FSEL R193, R193, -INF , P4 ;  /* 0xff800000c1c17808 */ /* 0x020fe20002000000 */
[-CC-:B------:R-:W-:Y:S01]  /*e400*/  FFMA.FTZ R159, R159, R23.reuse, -R224.reuse ;  /* 0x000000179f9f7223 */ /* 0x180fe200000108e0 */
[C---:B------:R-:W-:Y:S01]  /*e410*/  ISETP.GT.AND P2, PT, R225.reuse, 0x50, PT ;  /* 0x00000050e100780c */ /* 0x040fe20003f44270 */
[-CC-:B------:R-:W-:Y:S01]  /*e420*/  FFMA.FTZ R158, R158, R23.reuse, -R224.reuse ;  /* 0x000000179e9e7223 */ /* 0x180fe200000108e0 */
[C---:B------:R-:W-:Y:S01]  /*e430*/  ISETP.GT.AND P3, PT, R225.reuse, 0x51, PT ;  /* 0x00000051e100780c */ /* 0x040fe20003f64270 */
[-CC-:B------:R-:W-:Y:S01]  /*e440*/  FFMA.FTZ R236, R160, R23.reuse, -R224.reuse ;  /* 0x00000017a0ec7223 */ /* 0x180fe200000108e0 */
[----:B------:R-:W-:Y:S01]  /*e450*/  ISETP.GT.AND P4, PT, R225, 0x58, PT ;  /* 0x00000058e100780c */ /* 0x000fe20003f84270 */
[-CC-:B------:R-:W-:Y:S01]  /*e460*/  FFMA.FTZ R234, R163, R23.reuse, -R224.reuse ;  /* 0x00000017a3ea7223 */ /* 0x180fe200000108e0 */
[----:B------:R-:W-:Y:S01]  /*e470*/  ISETP.GT.AND P5, PT, R225, 0x59, PT ;  /* 0x00000059e100780c */ /* 0x000fe20003fa4270 */
[-CC-:B------:R-:W-:Y:S01]  /*e480*/  FFMA.FTZ R161, R161, R23.reuse, -R224.reuse ;  /* 0x00000017a1a17223 */ /* 0x180fe200000108e0 */
[----:B------:R-:W-:Y:S01]  /*e490*/  ISETP.GT.AND P6, PT, R225, 0x49, PT ;  /* 0x00000049e100780c */ /* 0x000fe20003fc4270 */
        /* <DEDUP_REMOVED lines=11> */
[----:B------:R-:W-:Y:S01]  /*e550*/  IMAD.MOV.U32 R224, RZ, RZ, R157 ;  /* 0x000000ffffe07224 */ /* 0x000fe200078e009d */
[----:B------:R-:W-:Y:S01]  /*e560*/  FMNMX.FTZ R153, R196, R153, !PT ;  /* 0x00000099c4997209 */ /* 0x000fe20007810000 */
[----:B------:R-:W-:Y:S01]  /*e570*/  FMUL.FTZ R157, R194, UR41 ;  /* 0x00000029c29d7c20 */ /* 0x000fe20008410000 */
[----:B------:R-:W0:Y:S01]  /*e580*/  MUFU.TANH R191, R191 ;  /* 0x000000bf00bf7308 */ /* 0x000e220000002400 */
[----:B------:R-:W-:Y:S01]  /*e590*/  FMUL.FTZ R160, R195, UR41 ;  /* 0x00000029c3a07c20 */ /* 0x000fe20008410000 */
[----:B------:R-:W-:Y:S01]  /*e5a0*/  FMNMX.FTZ R153, R188, R153, !PT ;  /* 0x00000099bc997209 */ /* 0x000fe20007810000 */
[----:B------:R-:W-:-:S03]  /*e5b0*/  FMUL.FTZ R162, R198, UR41 ;  /* 0x00000029c6a27c20 */ /* 0x000fc60008410000 */
[----:B------:R-:W-:Y:S02]  /*e5c0*/  FMNMX.FTZ R153, R189, R153, !PT ;  /* 0x00000099bd997209 */ /* 0x000fe40007810000 */
[----:B------:R-:W1:Y:S02]  /*e5d0*/  MUFU.TANH R157, R157 ;  /* 0x0000009d009d7308 */ /* 0x000e640000002400 */
[----:B------:R-:W-:Y:S01]  /*e5e0*/  FMNMX.FTZ R153, R190, R153, !PT ;  /* 0x00000099be997209 */ /* 0x000fe20007810000 */
[----:B------:R-:W-:-:S05]  /*e5f0*/  FMUL.FTZ R199, R199, UR41 ;  /* 0x00000029c7c77c20 */ /* 0x000fca0008410000 */
[----:B------:R-:W3:Y:S01]  /*e600*/  MUFU.TANH R160, R160 ;  /* 0x000000a000a07308 */ /* 0x000ee20000002400 */
[----:B------:R-:W-:Y:S02]  /*e610*/  FMNMX.FTZ R163, R197, R153, !PT ;  /* 0x00000099c5a37209 */ /* 0x000fe40007810000 */
[----:B0-----:R-:W-:-:S05]  /*e620*/  FSEL R191, R191, -INF , P6 ;  /* 0xff800000bfbf7808 */ /* 0x001fca0003000000 */
[----:B------:R-:W0:Y:S01]  /*e630*/  MUFU.TANH R162, R162 ;  /* 0x000000a200a27308 */ /* 0x000e220000002400 */
[----:B------:R-:W-:Y:S02]  /*e640*/  FMNMX.FTZ R163, R193, R163, !PT ;  /* 0x000000a3c1a37209 */ /* 0x000fe40007810000 */
[----:B-1----:R-:W-:-:S05]  /*e650*/  FSEL R157, R157, -INF , P2 ;  /* 0xff8000009d9d7808 */ /* 0x002fca0001000000 */
[----:B------:R-:W1:Y:S01]  /*e660*/  MUFU.TANH R153, R199 ;  /* 0x000000c700997308 */ /* 0x000e620000002400 */
[----:B------:R-:W-:Y:S02]  /*e670*/  FMNMX.FTZ R163, R191, R163, !PT ;  /* 0x000000a3bfa37209 */ /* 0x000fe40007810000 */
[----:B---3--:R-:W-:Y:S02]  /*e680*/  FSEL R160, R160, -INF , P3 ;  /* 0xff800000a0a07808 */ /* 0x008fe40001800000 */
[----:B------:R-:W-:Y:S02]  /*e690*/  FMNMX.FTZ R163, R157, R163, !PT ;  /* 0x000000a39da37209 */ /* 0x000fe40007810000 */
[----:B0-----:R-:W-:Y:S02]  /*e6a0*/  FSEL R162, R162, -INF , P4 ;  /* 0xff800000a2a27808 */ /* 0x001fe40002000000 */
[----:B------:R-:W-:-:S04]  /*e6b0*/  FMNMX.FTZ R163, R160, R163, !PT ;  /* 0x000000a3a0a37209 */ /* 0x000fc80007810000 */
[----:B------:R-:W-:Y:S02]  /*e6c0*/  FMNMX.FTZ R163, R162, R163, !PT ;  /* 0x000000a3a2a37209 */ /* 0x000fe40007810000 */
[----:B-1----:R-:W-:-:S04]  /*e6d0*/  FSEL R153, R153, -INF , P5 ;  /* 0xff80000099997808 */ /* 0x002fc80002800000 */
[----:B------:R-:W-:-:S05]  /*e6e0*/  FMNMX.FTZ R163, R153, R163, !PT ;  /* 0x000000a399a37209 */ /* 0x000fca0007810000 */
[----:B------:R-:W0:Y:S02]  /*e6f0*/  SHFL.BFLY PT, R164, R163, 0x2, 0x1f ;  /* 0x0c401f00a3a47f89 */ /* 0x000e2400000e0000 */
[----:B0-----:R-:W-:-:S05]  /*e700*/  FMNMX.FTZ R164, R163, R164, !PT ;  /* 0x000000a4a3a47209 */ /* 0x001fca0007810000 */
[----:B------:R-:W0:Y:S01]  /*e710*/  SHFL.BFLY PT, R177, R164, 0x1, 0x1f ;  /* 0x0c201f00a4b17f89 */ /* 0x000e2200000e0000 */
[----:B------:R-:W-:Y:S01]  /*e720*/  IMAD.MOV.U32 R223, RZ, RZ, R166 ;  /* 0x000000ffffdf7224 */ /* 0x000fe200078e00a6 */
[----:B0-----:R-:W-:-:S04]  /*e730*/  FMNMX.FTZ R177, R164, R177, !PT ;  /* 0x000000b1a4b17209 */ /* 0x001fc80007810000 */
[C---:B------:R-:W-:Y:S01]  /*e740*/  FSETP.NEU.FTZ.AND P2, PT, R177.reuse, -INF , PT ;  /* 0xff800000b100780b */ /* 0x040fe20003f5d000 */
[----:B------:R-:W-:-:S05]  /*e750*/  FMUL.FTZ R164, R177, R23 ;  /* 0x00000017b1a47220 */ /* 0x000fca0000410000 */
[----:B------:R-:W-:Y:S02]  /*e760*/  FSEL R164, R164, RZ, P2 ;  /* 0x000000ffa4a47208 */ /* 0x000fe40001000000 */
[----:B------:R-:W-:-:S03]  /*e770*/  FSEL R163, R177, RZ, P2 ;  /* 0x000000ffb1a37208 */ /* 0x000fc60001000000 */
        /* <DEDUP_REMOVED lines=24> */
[----:B------:R-:W-:-:S04]  /*e900*/  FADD.FTZ R163, -R163, R220 ;  /* 0x000000dca3a37221 */ /* 0x000fc80000010100 */
[----:B------:R-:W-:Y:S01]  /*e910*/  FMUL.FTZ R163, R163, R23 ;  /* 0x00000017a3a37220 */ /* 0x000fe20000410000 */
[----:B------:R-:W-:Y:S08]  /*e920*/  MUFU.EX2 R153, R167 ;  /* 0x000000a700997308 */ /* 0x000ff00000000800 */
[----:B------:R-:W0:Y:S01]  /*e930*/  MUFU.EX2 R163, R163 ;  /* 0x000000a300a37308 */ /* 0x000e220000000800 */
[----:B--2---:R-:W-:-:S02]  /*e940*/  IMAD R164, R2, 0xc00, R221 ;  /* 0x00000c0002a47824 */ /* 0x004fc400078e02dd */
[----:B------:R-:W1:Y:S01]  /*e950*/  S2R R221, SR_TID.X ;  /* 0x0000000000dd7919 */ /* 0x000e620000002100 */
[----:B0-----:R-:W-:Y:S01]  /*e960*/  FFMA.FTZ R3, R163, R3, R153 ;  /* 0x00000003a3037223 */ /* 0x001fe20000010099 */
        /* <DEDUP_REMOVED lines=64> */
[----:B-1----:R-:W-:Y:S01]  /*ed70*/  SHF.R.U32.HI R167, RZ, 0x7, R221 ;  /* 0x00000007ffa77819 */ /* 0x002fe200000116dd */
[----:B------:R-:W-:-:S02]  /*ed80*/  @!P1 VIADD R163, R211, 0x32440 ;  /* 0x00032440d3a39836 */ /* 0x000fc40000000000 */
        /* <DEDUP_REMOVED lines=63> */
[----:B------:R-:W-:-:S02]  /*f180*/  FMUL.FTZ R149, R149, R155 ;  /* 0x0000009b95957220 */ /* 0x000fc40000410000 */
[----:B------:R0:W-:Y:S01]  /*f190*/  MUFU.EX2 R155, R178 ;  /* 0x000000b2009b7308 */ /* 0x0001e20000000800 */
[----:B------:R-:W-:Y:S02]  /*f1a0*/  @!P1 PRMT R163, RZ, 0x654, R163 ;  /* 0x00000654ffa39816 */ /* 0x000fe400000000a3 */
[----:B0-----:R-:W-:-:S05]  /*f1b0*/  IADD3 R178, -R167, 0xb, RZ ;  /* 0x0000000ba7b27810 */ /* 0x001fca0007ffe1ff */
[----:B------:R1:W-:Y:S06]  /*f1c0*/  BAR.ARV R178, 0x100 ;  /* 0x000400b20000751d */ /* 0x0003ec0000002000 */
[----:B------:R0:W-:Y:S01]  /*f1d0*/  @!P1 SYNCS.ARRIVE.TRANS64.RED.A1T0 RZ, [R163+URZ], RZ ;  /* 0x000000ffa3ff99a7 */ /* 0x0001e2000810043f */
[----:B------:R-:W2:Y:S01]  /*f1e0*/  MUFU.EX2 R168, R168 ;  /* 0x000000a800a87308 */ /* 0x000ea20000000800 */
[----:B0-----:R-:W-:-:S07]  /*f1f0*/  IADD3 R163, R167, 0x8, RZ ;  /* 0x00000008a7a37810 */ /* 0x001fce0007ffe0ff */
[----:B------:R-:W0:Y:S01]  /*f200*/  MUFU.EX2 R172, R172 ;  /* 0x000000ac00ac7308 */ /* 0x000e220000000800 */
[----:B------:R-:W-:Y:S01]  /*f210*/  IMAD.MOV.U32 R165, RZ, RZ, 0x40000040 ;  /* 0x40000040ffa57424 */ /* 0x000fe200078e00ff */
[----:B------:R-:W-:-:S04]  /*f220*/  R2UR UR6, R164 ;  /* 0x00000000a40672ca */ /* 0x000fc800000e0000 */
[----:B------:R-:W-:Y:S01]  /*f230*/  R2UR UR7, R165 ;  /* 0x00000000a50772ca */ /* 0x000fe200000e0000 */
[C---:B--2---:R-:W-:Y:S01]  /*f240*/  FADD.FTZ R3, R168.reuse, R3 ;  /* 0x00000003a8037221 */ /* 0x044fe20000010000 */
[----:B------:R-:W-:-:S03]  /*f250*/  F2FP.BF16.F32.PACK_AB R153, R168, R153 ;  /* 0x00000099a899723e */ /* 0x000fc600000010ff */
[----:B------:R-:W-:Y:S01]  /*f260*/  FADD.FTZ R3, R155, R3 ;  /* 0x000000039b037221 */ /* 0x000fe20000010000 */
[----:B0-----:R-:W-:Y:S01]  /*f270*/  F2FP.BF16.F32.PACK_AB R155, R172, R155 ;  /* 0x0000009bac9b723e */ /* 0x001fe200000010ff */
[----:B------:R1:W-:Y:S06]  /*f280*/  BAR.SYNC.DEFER_BLOCKING R163, 0x100 ;  /* 0x000400a30000751d */ /* 0x0003ec0000010000 */
[----:B------:R-:W-:-:S06]  /*f290*/  WARPGROUP.ARRIVE ;  /* 0x00000000000079c5 */ /* 0x000fcc0000000000 */
[----:B------:R-:W-:Y:S01]  /*f2a0*/  HGMMA.64x256x16.F32.BF16 R24, R152, gdesc[UR4].tnspB, R24, gsb0 ;  /* 0x43e0000498187df0 */ /* 0x000fe20008001818 */
[----:B------:R-:W0:Y:S08]  /*f2b0*/  MUFU.EX2 R233, R233 ;  /* 0x000000e900e97308 */ /* 0x000e300000000800 */
[----:B------:R-:W2:Y:S08]  /*f2c0*/  MUFU.EX2 R156, R156 ;  /* 0x0000009c009c7308 */ /* 0x000eb00000000800 */
[----:B------:R-:W-:Y:S08]  /*f2d0*/  MUFU.EX2 R158, R158 ;  /* 0x0000009e009e7308 */ /* 0x000ff00000000800 */
[----:B------:R-:W-:Y:S08]  /*f2e0*/  MUFU.EX2 R173, R173 ;  /* 0x000000ad00ad7308 */ /* 0x000ff00000000800 */
[----:B------:R-:W3:Y:S08]  /*f2f0*/  MUFU.EX2 R181, R181 ;  /* 0x000000b500b57308 */ /* 0x000ef00000000800 */
[----:B------:R-:W-:Y:S08]  /*f300*/  MUFU.EX2 R179, R179 ;  /* 0x000000b300b37308 */ /* 0x000ff00000000800 */
[----:B------:R-:W4:Y:S01]  /*f310*/  MUFU.EX2 R180, R180 ;  /* 0x000000b400b47308 */ /* 0x000f220000000800 */
[----:B0-----:R-:W-:-:S04]  /*f320*/  FADD.FTZ R0, R233, R0 ;  /* 0x00000000e9007221 */ /* 0x001fc80000010000 */
[----:B--2---:R-:W-:-:S03]  /*f330*/  FADD.FTZ R0, R156, R0 ;  /* 0x000000009c007221 */ /* 0x004fc60000010000 */
[----:B------:R-:W-:Y:S08]  /*f340*/  MUFU.EX2 R236, R236 ;  /* 0x000000ec00ec7308 */ /* 0x000ff00000000800 */
[----:B------:R-:W-:Y:S08]  /*f350*/  MUFU.EX2 R234, R234 ;  /* 0x000000ea00ea7308 */ /* 0x000ff00000000800 */
[----:B------:R-:W-:Y:S01]  /*f360*/  MUFU.EX2 R161, R161 ;  /* 0x000000a100a17308 */ /* 0x000fe20000000800 */
[----:B------:R-:W-:-:S07]  /*f370*/  WARPGROUP.DEPBAR.LE gsb0, 0x0 ;  /* 0x00008000000079c5 */ /* 0x000fce0000010000 */
[----:B------:R-:W0:Y:S01]  /*f380*/  MUFU.EX2 R154, R159 ;  /* 0x0000009f009a7308 */ /* 0x000e220000000800 */
[----:B------:R-:W-:Y:S02]  /*f390*/  VIADD R152, R164, 0x80 ;  /* 0x00000080a4987836 */ /* 0x000fe40000000000 */
[----:B------:R-:W-:-:S03]  /*f3a0*/  IMAD.MOV.U32 R153, RZ, RZ, 0x40000040 ;  /* 0x40000040ff997424 */ /* 0x000fc600078e00ff */
[----:B------:R-:W-:Y:S02]  /*f3b0*/  R2UR UR6, R152 ;  /* 0x00000000980672ca */ /* 0x000fe400000e0000 */
[----:B------:R-:W-:Y:S02]  /*f3c0*/  R2UR UR7, R153 ;  /* 0x00000000990772ca */ /* 0x000fe400000e0000 */
[----:B------:R-:W-:Y:S02]  /*f3d0*/  F2FP.BF16.F32.PACK_AB R152, R156, R233 ;  /* 0x000000e99c98723e */ /* 0x000fe400000010ff */
[----:B---3--:R-:W-:Y:S01]  /*f3e0*/  F2FP.BF16.F32.PACK_AB R153, R181, R173 ;  /* 0x000000adb599723e */ /* 0x008fe200000010ff */
[----:B------:R-:W-:Y:S01]  /*f3f0*/  MUFU.EX2 R183, R183 ;  /* 0x000000b700b77308 */ /* 0x000fe20000000800 */
[----:B----4-:R-:W-:Y:S01]  /*f400*/  F2FP.BF16.F32.PACK_AB R155, R180, R179 ;  /* 0x000000b3b49b723e */ /* 0x010fe200000010ff */
[----:B------:R-:W2:Y:S01]  /*f410*/  LDL R156, [R1+0x38] ;  /* 0x00003800019c7983 */ /* 0x000ea20000100800 */
[----:B0-----:R-:W-:Y:S01]  /*f420*/  FADD.FTZ R0, R154, R0 ;  /* 0x000000009a007221 */ /* 0x001fe20000010000 */
[----:B------:R-:W-:-:S04]  /*f430*/  F2FP.BF16.F32.PACK_AB R154, R158, R154 ;  /* 0x0000009a9e9a723e */ /* 0x000fc800000010ff */
[----:B------:R-:W-:-:S06]  /*f440*/  WARPGROUP.ARRIVE ;  /* 0x00000000000079c5 */ /* 0x000fcc0000000000 */
[----:B------:R-:W-:Y:S01]  /*f450*/  HGMMA.64x256x16.F32.BF16 R24, R152, gdesc[UR4].tnspB, R24, gsb0 ;  /* 0x43e0000498187df0 */ /* 0x000fe20008001818 */
[----:B------:R-:W0:Y:S01]  /*f460*/  MUFU.EX2 R192, R192 ;  /* 0x000000c000c07308 */ /* 0x000e220000000800 */
[----:B------:R-:W-:-:S07]  /*f470*/  FADD.FTZ R0, R158, R0 ;  /* 0x000000009e007221 */ /* 0x000fce0000010000 */
[----:B------:R-:W-:Y:S08]  /*f480*/  MUFU.EX2 R185, R185 ;  /* 0x000000b900b97308 */ /* 0x000ff00000000800 */
[----:B------:R-:W3:Y:S01]  /*f490*/  MUFU.EX2 R186, R186 ;  /* 0x000000ba00ba7308 */ /* 0x000ee20000000800 */
[----:B------:R-:W-:-:S04]  /*f4a0*/  FADD.FTZ R0, R236, R0 ;  /* 0x00000000ec007221 */ /* 0x000fc80000010000 */
[----:B------:R-:W-:-:S03]  /*f4b0*/  FADD.FTZ R0, R234, R0 ;  /* 0x00000000ea007221 */ /* 0x000fc60000010000 */
[----:B------:R-:W-:Y:S08]  /*f4c0*/  MUFU.EX2 R237, R237 ;  /* 0x000000ed00ed7308 */ /* 0x000ff00000000800 */
[----:B------:R-:W-:Y:S08]  /*f4d0*/  MUFU.EX2 R235, R235 ;  /* 0x000000eb00eb7308 */ /* 0x000ff00000000800 */
[----:B------:R-:W-:Y:S08]  /*f4e0*/  MUFU.EX2 R170, R170 ;  /* 0x000000aa00aa7308 */ /* 0x000ff00000000800 */
[----:B------:R-:W-:Y:S08]  /*f4f0*/  MUFU.EX2 R187, R187 ;  /* 0x000000bb00bb7308 */ /* 0x000ff00000000800 */
[----:B------:R-:W-:Y:S08]  /*f500*/  MUFU.EX2 R196, R196 ;  /* 0x000000c400c47308 */ /* 0x000ff00000000800 */
[----:B------:R-:W-:Y:S08]  /*f510*/  MUFU.EX2 R188, R188 ;  /* 0x000000bc00bc7308 */ /* 0x000ff00000000800 */
[----:B------:R-:W-:Y:S01]  /*f520*/  MUFU.EX2 R189, R189 ;  /* 0x000000bd00bd7308 */ /* 0x000fe20000000800 */
[----:B------:R-:W-:-:S07]  /*f530*/  WARPGROUP.DEPBAR.LE gsb0, 0x0 ;  /* 0x00008000000079c5 */ /* 0x000fce0000010000 */
[----:B------:R-:W4:Y:S01]  /*f540*/  MUFU.EX2 R154, R225 ;  /* 0x000000e1009a7308 */ /* 0x000f220000000800 */
[----:B------:R-:W-:Y:S02]  /*f550*/  VIADD R152, R164, 0x100 ;  /* 0x00000100a4987836 */ /* 0x000fe40000000000 */
[----:B------:R-:W-:-:S03]  /*f560*/  IMAD.MOV.U32 R153, RZ, RZ, 0x40000040 ;  /* 0x40000040ff997424 */ /* 0x000fc600078e00ff */
[----:B------:R-:W-:Y:S02]  /*f570*/  R2UR UR6, R152 ;  /* 0x00000000980672ca */ /* 0x000fe400000e0000 */
[----:B------:R-:W-:Y:S02]  /*f580*/  R2UR UR7, R153 ;  /* 0x00000000990772ca */ /* 0x000fe400000e0000 */
[----:B------:R-:W-:Y:S02]  /*f590*/  F2FP.BF16.F32.PACK_AB R152, R234, R236 ;  /* 0x000000ecea98723e */ /* 0x000fe400000010ff */
[----:B0-----:R-:W-:Y:S02]  /*f5a0*/  F2FP.BF16.F32.PACK_AB R153, R192, R183 ;  /* 0x000000b7c099723e */ /* 0x001fe400000010ff */
[----:B---3--:R-:W-:Y:S01]  /*f5b0*/  F2FP.BF16.F32.PACK_AB R155, R186, R185 ;  /* 0x000000b9ba9b723e */ /* 0x008fe200000010ff */
[----:B----4-:R-:W-:Y:S01]  /*f5c0*/  FADD.FTZ R0, R154, R0 ;  /* 0x000000009a007221 */ /* 0x010fe20000010000 */
[----:B------:R-:W-:-:S04]  /*f5d0*/  F2FP.BF16.F32.PACK_AB R154, R161, R154 ;  /* 0x0000009aa19a723e */ /* 0x000fc800000010ff */
[----:B------:R-:W-:-:S06]  /*f5e0*/  WARPGROUP.ARRIVE ;  /* 0x00000000000079c5 */ /* 0x000fcc0000000000 */
[----:B------:R-:W-:Y:S01]  /*f5f0*/  HGMMA.64x256x16.F32.BF16 R24, R152, gdesc[UR4].tnspB, R24, gsb0 ;  /* 0x43e0000498187df0 */ /* 0x000fe20008001818 */
[----:B------:R-:W-:Y:S01]  /*f600*/  FADD.FTZ R0, R161, R0 ;  /* 0x00000000a1007221 */ /* 0x000fe20000010000 */
        /* <DEDUP_REMOVED lines=14> */
[----:B------:R-:W-:Y:S01]  /*f6f0*/  F2FP.BF16.F32.PACK_AB R155, R189, R188 ;  /* 0x000000bcbd9b723e */ /* 0x000fe200000010ff */
[----:B0-----:R-:W-:Y:S01]  /*f700*/  FADD.FTZ R0, R154, R0 ;  /* 0x000000009a007221 */ /* 0x001fe20000010000 */
[----:B------:R-:W-:Y:S02]  /*f710*/  F2FP.BF16.F32.PACK_AB R152, R237, R154 ;  /* 0x0000009aed98723e */ /* 0x000fe400000010ff */
[----:B------:R-:W-:-:S04]  /*f720*/  F2FP.BF16.F32.PACK_AB R154, R170, R235 ;  /* 0x000000ebaa9a723e */ /* 0x000fc800000010ff */
[----:B------:R-:W-:-:S06]  /*f730*/  WARPGROUP.ARRIVE ;  /* 0x00000000000079c5 */ /* 0x000fcc0000000000 */
[----:B------:R-:W-:Y:S01]  /*f740*/  HGMMA.64x256x16.F32.BF16 R24, R152, gdesc[UR4].tnspB, R24, gsb0 ;  /* 0x43e0000498187df0 */ /* 0x000fe20008001818 */
[----:B------:R-:W-:-:S04]  /*f750*/  FADD.FTZ R0, R237, R0 ;  /* 0x00000000ed007221 */ /* 0x000fc80000010000 */
[----:B------:R-:W-:-:S04]  /*f760*/  FADD.FTZ R0, R235, R0 ;  /* 0x00000000eb007221 */ /* 0x000fc80000010000 */
[----:B------:R-:W-:Y:S01]  /*f770*/  FADD.FTZ R0, R170, R0 ;  /* 0x00000000aa007221 */ /* 0x000fe20000010000 */
[----:B------:R-:W-:Y:S08]  /*f780*/  MUFU.EX2 R182, R182 ;  /* 0x000000b600b67308 */ /* 0x000ff00000000800 */
[----:B------:R-:W-:Y:S08]  /*f790*/  MUFU.EX2 R222, R222 ;  /* 0x000000de00de7308 */ /* 0x000ff00000000800 */
[----:B------:R-:W-:Y:S08]  /*f7a0*/  MUFU.EX2 R157, R157 ;  /* 0x0000009d009d7308 */ /* 0x000ff00000000800 */
[----:B------:R-:W-:Y:S08]  /*f7b0*/  MUFU.EX2 R160, R160 ;  /* 0x000000a000a07308 */ /* 0x000ff00000000800 */
[----:B------:R-:W-:Y:S08]  /*f7c0*/  MUFU.EX2 R162, R162 ;  /* 0x000000a200a27308 */ /* 0x000ff00000000800 */
[----:B------:R-:W-:Y:S01]  /*f7d0*/  MUFU.EX2 R166, R166 ;  /* 0x000000a600a67308 */ /* 0x000fe20000000800 */
[----:B------:R-:W-:Y:S01]  /*f7e0*/  IMAD.MOV.U32 R165, RZ, RZ, 0x40000040 ;  /* 0x40000040ffa57424 */ /* 0x000fe200078e00ff */
[----:B------:R-:W-:-:S06]  /*f7f0*/  WARPGROUP.DEPBAR.LE gsb0, 0x0 ;  /* 0x00008000000079c5 */ /* 0x000fcc0000010000 */
        /* <DEDUP_REMOVED lines=15> */
[----:B------:R-:W-:Y:S01]  /*f8f0*/  VIADD R164, R164, 0x280 ;  /* 0x00000280a4a47836 */ /* 0x000fe20000000000 */
[----:B------:R-:W-:-:S04]  /*f900*/  R2UR UR7, R165 ;  /* 0x00000000a50772ca */ /* 0x000fc800000e0000 */
[----:B------:R-:W-:Y:S01]  /*f910*/  R2UR UR6, R164 ;  /* 0x00000000a40672ca */ /* 0x000fe200000e0000 */
[----:B------:R-:W-:Y:S01]  /*f920*/  FADD.FTZ R3, R172, R3 ;  /* 0x00000003ac037221 */ /* 0x000fe20000010000 */
[----:B------:R-:W-:Y:S02]  /*f930*/  WARPGROUP.DEPBAR.LE gsb0, 0x0 ;  /* 0x00008000000079c5 */ /* 0x000fe40000010000 */
[----:B------:R-:W0:Y:S08]  /*f940*/  MUFU.EX2 R152, R184 ;  /* 0x000000b800987308 */ /* 0x000e300000000800 */
[----:B------:R-:W3:Y:S01]  /*f950*/  MUFU.EX2 R154, R169 ;  /* 0x000000a9009a7308 */ /* 0x000ee20000000800 */
[----:B0-----:R-:W-:-:S04]  /*f960*/  FADD.FTZ R0, R152, R0 ;  /* 0x0000000098007221 */ /* 0x001fc80000010000 */
[C---:B------:R-:W-:Y:S01]  /*f970*/  FADD.FTZ R0, R182.reuse, R0 ;  /* 0x00000000b6007221 */ /* 0x040fe20000010000 */
[----:B------:R-:W-:Y:S02]  /*f980*/  F2FP.BF16.F32.PACK_AB R152, R182, R152 ;  /* 0x00000098b698723e */ /* 0x000fe400000010ff */
[----:B------:R-:W-:Y:S01]  /*f990*/  F2FP.BF16.F32.PACK_AB R153, R160, R157 ;  /* 0x0000009da099723e */ /* 0x000fe200000010ff */
[----:B---3--:R-:W-:Y:S01]  /*f9a0*/  FADD.FTZ R0, R154, R0 ;  /* 0x000000009a007221 */ /* 0x008fe20000010000 */
[----:B------:R-:W-:Y:S02]  /*f9b0*/  F2FP.BF16.F32.PACK_AB R154, R222, R154 ;  /* 0x0000009ade9a723e */ /* 0x000fe400000010ff */
[----:B------:R-:W-:-:S04]  /*f9c0*/  F2FP.BF16.F32.PACK_AB R155, R166, R162 ;  /* 0x000000a2a69b723e */ /* 0x000fc800000010ff */
[----:B------:R-:W-:-:S06]  /*f9d0*/  WARPGROUP.ARRIVE ;  /* 0x00000000000079c5 */ /* 0x000fcc0000000000 */
[----:B------:R-:W-:Y:S01]  /*f9e0*/  HGMMA.64x256x16.F32.BF16 R24, R152, gdesc[UR4].tnspB, R24, gsb0 ;  /* 0x43e0000498187df0 */ /* 0x000fe20008001818 */
[----:B--2---:R-:W-:Y:S01]  /*f9f0*/  ISETP.GT.AND P2, PT, R210, R156, PT ;  /* 0x0000009cd200720c */ /* 0x004fe20003f44270 */
[----:B------:R-:W-:-:S05]  /*fa00*/  @!P1 VIADD R211, R211, 0x32460 ;  /* 0x00032460d3d39836 */ /* 0x000fca0000000000 */
[----:B------:R-:W-:Y:S01]  /*fa10*/  @!P1 PRMT R211, RZ, 0x654, R211 ;  /* 0x00000654ffd39816 */ /* 0x000fe200000000d3 */
[----:B------:R-:W-:Y:S01]  /*fa20*/  FADD.FTZ R0, R222, R0 ;  /* 0x00000000de007221 */ /* 0x000fe20000010000 */
[----:B------:R-:W-:Y:S02]  /*fa30*/  VIADD R210, R210, 0xffffffff ;  /* 0xffffffffd2d27836 */ /* 0x000fe40000000000 */
[----:B------:R-:W-:Y:S02]  /*fa40*/  IMAD.MOV.U32 R220, RZ, RZ, R177 ;  /* 0x000000ffffdc7224 */ /* 0x000fe400078e00b1 */
[----:B------:R-:W-:Y:S01]  /*fa50*/  IMAD.MOV.U32 R221, RZ, RZ, R176 ;  /* 0x000000ffffdd7224 */ /* 0x000fe200078e00b0 */
[----:B------:R-:W-:Y:S02]  /*fa60*/  WARPGROUP.DEPBAR.LE gsb0, 0x0 ;  /* 0x00008000000079c5 */ /* 0x000fe40000010000 */
[----:B------:R-:W-:Y:S01]  /*fa70*/  FADD.FTZ R152, R173, R3 ;  /* 0x00000003ad987221 */ /* 0x000fe20000010000 */
[----:B------:R1:W-:Y:S03]  /*fa80*/  @!P1 SYNCS.ARRIVE.TRANS64.RED.A1T0 RZ, [R211+URZ], RZ ;  /* 0x000000ffd3ff99a7 */ /* 0x0003e6000810043f */
        /* <DEDUP_REMOVED lines=20> */
.L_x_11667:
[----:B------:R-:W-:-:S13]  /*fbd0*/  ISETP.GE.AND P2, PT, R210, RZ, PT ;  /* 0x000000ffd200720c */ /* 0x000fda0003f46270 */
[----:B------:R-:W-:Y:S05]  /*fbe0*/  @!P2 BRA `(.L_x_11678) ;  /* 0x0000002c008ca947 */ /* 0x000fea0003800000 */
[----:B------:R-:W-:Y:S02]  /*fbf0*/  IMAD.MOV.U32 R220, RZ, RZ, R177 ;  /* 0x000000ffffdc7224 */ /* 0x000fe400078e00b1 */
[----:B------:R-:W-:-:S07]  /*fc00*/  IMAD.MOV.U32 R221, RZ, RZ, R176 ;  /* 0x000000ffffdd7224 */ /* 0x000fce00078e00b0 */
.L_x_11688:
[----:B------:R-:W-:Y:S01]  /*fc10*/  VIADD R2, R2, 0x1 ;  /* 0x0000000102027836 */ /* 0x000fe20000000000 */
[----:B------:R-:W-:Y:S05]  /*fc20*/  YIELD ;  /* 0x0000000000007946 */ /* 0x000fea0003800000 */
[----:B------:R-:W-:-:S04]  /*fc30*/  ISETP.NE.AND P2, PT, R2, 0x2, PT ;  /* 0x000000020200780c */ /* 0x000fc80003f45270 */
[----:B------:R-:W-:Y:S02]  /*fc40*/  SEL R152, RZ, 0x1, P2 ;  /* 0x00000001ff987807 */ /* 0x000fe40001000000 */
[----:B------:R-:W-:Y:S02]  /*fc50*/  SEL R2, R2, RZ, P2 ;  /* 0x000000ff02027207 */ /* 0x000fe40001000000 */
[----:B------:R-:W-:Y:S01]  /*fc60*/  LOP3.LUT R19, R19, R152, RZ, 0x3c, !PT ;  /* 0x0000009813137212 */ /* 0x000fe200078e3cff */
[----:B--2---:R-:W-:Y:S06]  /*fc70*/  @!P0 BRA `(.L_x_11679) ;  /* 0x0000000000048947 */ /* 0x004fec0003800000 */
[----:B------:R-:W-:Y:S01]  /*fc80*/  BPT.TRAP 0x1 ;  /* 0x000000040000795c */ /* 0x000fe20000300000 */
.L_x_11679:
[----:B------:R-:W-:Y:S01]  /*fc90*/  IMAD R211, R2, 0x8, R17 ;  /* 0x0000000802d37824 */ /* 0x000fe200078e0211 */
[----:B------:R-:W-:-:S04]  /*fca0*/  SHF.L.U32 R23, R19, 0x1f, RZ ;  /* 0x0000001f13177819 */ /* 0x000fc800000006ff */
[----:B------:R1:W2:Y:S01]  /*fcb0*/  SYNCS.PHASECHK.TRANS64.TRYWAIT P2, [R211+URZ+0x32430], R23 ;  /* 0x03243017d30075a7 */ /* 0x0002a2000804017f */
[----:B------:R-:W-:Y:S05]  /*fcc0*/  @!P0 BRA `(.L_x_11680) ;  /* 0x0000000000048947 */ /* 0x000fea0003800000 */
[----:B------:R-:W-:Y:S01]  /*fcd0*/  BPT.TRAP 0x1 ;  /* 0x000000040000795c */ /* 0x000fe20000300000 */
.L_x_11680:
[----:B------:R-:W3:Y:S01]  /*fce0*/  LDL R152, [R1+0x2c] ;  /* 0x00002c0001987983 */ /* 0x000ee20000100800 */
[----:B------:R-:W-:Y:S02]  /*fcf0*/  IMAD.MOV.U32 R157, RZ, RZ, 0x40000040 ;  /* 0x40000040ff9d7424 */ /* 0x000fe400078e00ff */
[----:B---3--:R-:W-:Y:S01]  /*fd00*/  IMAD R156, R2, 0x300, R152 ;  /* 0x00000300029c7824 */ /* 0x008fe200078e0298 */
[----:B--2---:R-:W-:Y:S06]  /*fd10*/  @P2 BRA `(.L_x_11681) ;  /* 0x0000000000082947 */ /* 0x004fec0003800000 */
[----:B------:R-:W2:Y:S02]  /*fd20*/  SYNCS.PHASECHK.TRANS64.TRYWAIT P2, [R211+URZ+0x32430], R23 ;  /* 0x03243017d30075a7 */ /* 0x000ea4000804017f */
[----:B--2---:R-:W-:Y:S05]  /*fd30*/  @!P2 BRA `(.L_x_11682) ;  /* 0x000000cc0070a947 */ /* 0x004fea0003800000 */
.L_x_11681:
        /* <DEDUP_REMOVED lines=38> */
.L_x_11683:
[----:B------:R0:W3:Y:S01]  /*ffa0*/  SYNCS.PHASECHK.TRANS64.TRYWAIT P2, [R211+URZ+0x32450], R23 ;  /* 0x03245017d30075a7 */ /* 0x0000e2000804017f */
[----:B------:R-:W-:Y:S05]  /*ffb0*/  @!P0 BRA `(.L_x_11684) ;  /* 0x0000000000048947 */ /* 0x000fea0003800000 */
[----:B------:R-:W-:Y:S01]  /*ffc0*/  BPT.TRAP 0x1 ;  /* 0x000000040000795c */ /* 0x000fe20000300000 */
.L_x_11684:
[----:B------:R-:W-:Y:S04]  /*ffd0*/  BSSY B0, `(.L_x_11685) ;  /* 0x0000004000007945 */ /* 0x000fe80003800000 */
[----:B---3--:R-:W-:Y:S05]  /*ffe0*/  @P2 BRA `(.L_x_11686) ;  /* 0x0000000000082947 */ /* 0x008fea0003800000 */
[----:B------:R-:W3:Y:S02]  /*fff0*/  SYNCS.PHASECHK.TRANS64.TRYWAIT P2, [R211+URZ+0x32450], R23 ;  /* 0x03245017d30075a7 */ /* 0x000ee4000804017f */
[----:B---3--:R-:W-:Y:S05]  /*10000*/  @!P2 BRA `(.L_x_11687) ;  /* 0x000000c800d0a947 */ /* 0x008fea0003800000 */
.L_x_11686:
[----:B------:R-:W-:Y:S05]  /*10010*/  BSYNC B0 ;  /* 0x0000000000007941 */ /* 0x000fea0003800000 */
.L_x_11685:
        /* <DEDUP_REMOVED lines=33> */
[----:B------:R-:W-:Y:S02]  /*10230*/  R2UR UR7, R225 ;  /* 0x00000000e10772ca */ /* 0x000fe400000e0000 */
[----:B------:R-:W-:Y:S02]  /*10240*/  R2UR UR4, R214 ;  /* 0x00000000d60472ca */ /* 0x000fe400000e0000 */
[----:B------:R-:W-:Y:S02]  /*10250*/  R2UR UR5, R215 ;  /* 0x00000000d70572ca */ /* 0x000fe400000e0000 */
[----:B------:R-:W-:Y:S01]  /*10260*/  MOV R225, 0x40000040 ;  /* 0x4000004000e17802 */ /* 0x000fe20000000f00 */
        /* <DEDUP_REMOVED lines=132> */
[----:B0123--:R-:W-:Y:S01]  /*10ab0*/  FMNMX.FTZ R23, R234, R221, !PT ;  /* 0x000000ddea177209 */ /* 0x00ffe20007810000 */
[----:B------:R-:W-:Y:S01]  /*10ac0*/  FMUL.FTZ R181, R192, UR40 ;  /* 0x00000028c0b57c20 */ /* 0x000fe20008410000 */
[----:B------:R-:W-:Y:S01]  /*10ad0*/  FMUL.FTZ R173, R193, UR40 ;  /* 0x00000028c1ad7c20 */ /* 0x000fe20008410000 */
[----:B------:R-:W-:Y:S01]  /*10ae0*/  FMUL.FTZ R172, R196, UR40 ;  /* 0x00000028c4ac7c20 */ /* 0x000fe20008410000 */
[----:B------:R-:W-:Y:S01]  /*10af0*/  FMUL.FTZ R177, R197, UR40 ;  /* 0x00000028c5b17c20 */ /* 0x000fe20008410000 */
[----:B------:R-:W-:Y:S01]  /*10b00*/  FMUL.FTZ R163, R163, UR40 ;  /* 0x00000028a3a37c20 */ /* 0x000fe20008410000 */
[----:B------:R-:W-:Y:S01]  /*10b10*/  FMUL.FTZ R154, R154, UR40 ;  /* 0x000000289a9a7c20 */ /* 0x000fe20008410000 */
[----:B------:R-:W0:Y:S01]  /*10b20*/  MUFU.TANH R224, R224 ;  /* 0x000000e000e07308 */ /* 0x000e220000002400 */
[----:B----4-:R-:W-:Y:S01]  /*10b30*/  FMNMX.FTZ R23, R233, R23, !PT ;  /* 0x00000017e9177209 */ /* 0x010fe20007810000 */
        /* <DEDUP_REMOVED lines=11> */
[----:B------:R-:W-:-:S03]  /*10bf0*/  FMUL.FTZ R187, R187, UR40 ;  /* 0x00000028bbbb7c20 */ /* 0x000fc60008410000 */
        /* <DEDUP_REMOVED lines=38> */
[----:B------:R-:W-:Y:S01]  /*10e60*/  MUFU.TANH R180, R163 ;  /* 0x000000a300b47308 */ /* 0x000fe20000002400 */
[----:B-1----:R-:W-:-:S07]  /*10e70*/  FMNMX.FTZ R23, R172, R23, !PT ;  /* 0x00000017ac177209 */ /* 0x002fce0007810000 */
[----:B------:R-:W-:Y:S01]  /*10e80*/  MUFU.TANH R189, R154 ;  /* 0x0000009a00bd7308 */ /* 0x000fe20000002400 */
[----:B--2---:R-:W-:-:S05]  /*10e90*/  FMNMX.FTZ R176, R177, R23, !PT ;  /* 0x00000017b1b07209 */ /* 0x004fca0007810000 */
[----:B------:R-:W0:Y:S02]  /*10ea0*/  SHFL.BFLY PT, R23, R176, 0x2, 0x1f ;  /* 0x0c401f00b0177f89 */ /* 0x000e2400000e0000 */
[----:B------:R-:W1:Y:S08]  /*10eb0*/  MUFU.TANH R154, R162 ;  /* 0x000000a2009a7308 */ /* 0x000e700000002400 */
[----:B------:R2:W3:Y:S08]  /*10ec0*/  MUFU.TANH R197, R155 ;  /* 0x0000009b00c57308 */ /* 0x0004f00000002400 */
[----:B------:R4:W5:Y:S01]  /*10ed0*/  MUFU.TANH R196, R159 ;  /* 0x0000009f00c47308 */ /* 0x0009620000002400 */
[----:B-1----:R-:W-:Y:S01]  /*10ee0*/  IMAD.MOV.U32 R170, RZ, RZ, R154 ;  /* 0x000000ffffaa7224 */ /* 0x002fe200078e009a */
[----:B0-----:R-:W-:-:S06]  /*10ef0*/  FMNMX.FTZ R176, R176, R23, !PT ;  /* 0x00000017b0b07209 */ /* 0x001fcc0007810000 */
[----:B------:R0:W-:Y:S01]  /*10f00*/  MUFU.TANH R193, R158 ;  /* 0x0000009e00c17308 */ /* 0x0001e20000002400 */
[----:B------:R-:W1:Y:S07]  /*10f10*/  SHFL.BFLY PT, R23, R176, 0x1, 0x1f ;  /* 0x0c201f00b0177f89 */ /* 0x000e6e00000e0000 */
[----:B------:R5:W5:Y:S08]  /*10f20*/  MUFU.TANH R192, R166 ;  /* 0x000000a600c07308 */ /* 0x000b700000002400 */
[----:B------:R-:W-:Y:S08]  /*10f30*/  MUFU.TANH R237, R237 ;  /* 0x000000ed00ed7308 */ /* 0x000ff00000002400 */
[----:B------:R-:W-:Y:S01]  /*10f40*/  MUFU.TANH R236, R236 ;  /* 0x000000ec00ec7308 */ /* 0x000fe20000002400 */
[----:B-1----:R-:W-:-:S02]  /*10f50*/  FMNMX.FTZ R176, R176, R23, !PT ;  /* 0x00000017b0b07209 */ /* 0x002fc40007810000 */
[----:B------:R-:W1:Y:S03]  /*10f60*/  LDC R23, c[0x0][0xa80] ;  /* 0x0002a000ff177b82 */ /* 0x000e660000000800 */
[C---:B--2---:R-:W-:Y:S01]  /*10f70*/  FADD.FTZ R155, -R176.reuse, R221 ;  /* 0x000000ddb09b7221 */ /* 0x044fe20000010100 */
[----:B------:R-:W-:Y:S01]  /*10f80*/  IMAD.MOV.U32 R221, RZ, RZ, R180 ;  /* 0x000000ffffdd7224 */ /* 0x000fe200078e00b4 */
[----:B------:R-:W-:Y:S01]  /*10f90*/  MUFU.TANH R187, R187 ;  /* 0x000000bb00bb7308 */ /* 0x000fe20000002400 */
[-C--:B-1----:R-:W-:Y:S01]  /*10fa0*/  FMUL.FTZ R180, R176, R23.reuse ;  /* 0x00000017b0b47220 */ /* 0x082fe20000410000 */
[----:B------:R-:W-:-:S03]  /*10fb0*/  FMUL.FTZ R155, R155, R23 ;  /* 0x000000179b9b7220 */ /* 0x000fc60000410000 */
[-CC-:B------:R-:W-:Y:S01]  /*10fc0*/  FFMA.FTZ R154, R234, R23.reuse, -R180.reuse ;  /* 0x00000017ea9a7223 */ /* 0x180fe200000108b4 */
[-CC-:B----4-:R-:W-:Y:S01]  /*10fd0*/  FFMA.FTZ R159, R152, R23.reuse, -R180.reuse ;  /* 0x00000017989f7223 */ /* 0x190fe200000108b4 */
[-CC-:B0-----:R-:W-:Y:S01]  /*10fe0*/  FFMA.FTZ R158, R222, R23.reuse, -R180.reuse ;  /* 0x00000017de9e7223 */ /* 0x181fe200000108b4 */
[----:B------:R-:W-:Y:S01]  /*10ff0*/  MUFU.EX2 R155, R155 ;  /* 0x0000009b009b7308 */ /* 0x000fe20000000800 */
[----:B---3--:R-:W-:Y:S02]  /*11000*/  IMAD.MOV.U32 R222, RZ, RZ, R197 ;  /* 0x000000ffffde7224 */ /* 0x008fe400078e00c5 */
[----:B------:R-:W-:Y:S01]  /*11010*/  FMUL.FTZ R197, R171, UR40 ;  /* 0x00000028abc57c20 */ /* 0x000fe20008410000 */
[-CC-:B------:R-:W-:Y:S01]  /*11020*/  FFMA.FTZ R163, R153, R23.reuse, -R180.reuse ;  /* 0x0000001799a37223 */ /* 0x180fe200000108b4 */
[----:B------:R-:W-:Y:S01]  /*11030*/  FMNMX.FTZ R171, R189, R220, !PT ;  /* 0x000000dcbdab7209 */ /* 0x000fe20007810000 */
[-CC-:B------:R-:W-:Y:S01]  /*11040*/  FFMA.FTZ R233, R233, R23.reuse, -R180.reuse ;  /* 0x00000017e9e97223 */ /* 0x180fe200000108b4 */
[-CC-:B-----5:R-:W-:Y:S01]  /*11050*/  FFMA.FTZ R166, R169, R23.reuse, -R180.reuse ;  /* 0x00000017a9a67223 */ /* 0x1a0fe200000108b4 */
[----:B------:R-:W-:Y:S01]  /*11060*/  FFMA.FTZ R169, R235, R23, -R180 ;  /* 0x00000017eba97223 */ /* 0x000fe200000108b4 */
[----:B------:R-:W0:Y:S01]  /*11070*/  MUFU.EX2 R152, R154 ;  /* 0x0000009a00987308 */ /* 0x000e220000000800 */
[----:B------:R-:W-:Y:S01]  /*11080*/  IMAD.MOV.U32 R235, RZ, RZ, R221 ;  /* 0x000000ffffeb7224 */ /* 0x000fe200078e00dd */
[----:B------:R-:W-:Y:S01]  /*11090*/  FMNMX.FTZ R171, R222, R171, !PT ;  /* 0x000000abdeab7209 */ /* 0x000fe20007810000 */
[----:B------:R-:W-:-:S02]  /*110a0*/  IMAD.MOV.U32 R221, RZ, RZ, R170 ;  /* 0x000000ffffdd7224 */ /* 0x000fc400078e00aa */
[-C--:B------:R-:W-:Y:S01]  /*110b0*/  FFMA.FTZ R170, R185, R23.reuse, -R180 ;  /* 0x00000017b9aa7223 */ /* 0x080fe200000108b4 */
[----:B------:R-:W-:Y:S02]  /*110c0*/  IMAD.MOV.U32 R185, RZ, RZ, R196 ;  /* 0x000000ffffb97224 */ /* 0x000fe400078e00c4 */
[-CC-:B------:R-:W-:Y:S01]  /*110d0*/  FFMA.FTZ R225, R225, R23.reuse, -R180.reuse ;  /* 0x00000017e1e17223 */ /* 0x180fe200000108b4 */
[----:B------:R-:W-:Y:S01]  /*110e0*/  FMUL.FTZ R196, R174, UR40 ;  /* 0x00000028aec47c20 */ /* 0x000fe20008410000 */
[----:B------:R-:W1:Y:S01]  /*110f0*/  MUFU.EX2 R233, R233 ;  /* 0x000000e900e97308 */ /* 0x000e620000000800 */
[-CC-:B------:R-:W-:Y:S01]  /*11100*/  FFMA.FTZ R224, R224, R23.reuse, -R180.reuse ;  /* 0x00000017e0e07223 */ /* 0x180fe200000108b4 */
[-CC-:B------:R-:W-:Y:S01]  /*11110*/  FFMA.FTZ R167, R164, R23.reuse, -R180.reuse ;  /* 0x00000017a4a77223 */ /* 0x180fe200000108b4 */
[-CC-:B------:R-:W-:Y:S01]  /*11120*/  FFMA.FTZ R164, R168, R23.reuse, -R180.reuse ;  /* 0x00000017a8a47223 */ /* 0x180fe200000108b4 */
[----:B------:R-:W-:Y:S01]  /*11130*/  FFMA.FTZ R168, R188, R23, -R180 ;  /* 0x00000017bca87223 */ /* 0x000fe200000108b4 */
[----:B------:R-:W-:Y:S01]  /*11140*/  FMUL.FTZ R188, R175, UR40 ;  /* 0x00000028afbc7c20 */ /* 0x000fe20008410000 */
[----:B------:R-:W-:-:S02]  /*11150*/  IMAD.MOV.U32 R234, RZ, RZ, R192 ;  /* 0x000000ffffea7224 */ /* 0x000fc400078e00c0 */
[-C--:B------:R-:W-:Y:S01]  /*11160*/  FFMA.FTZ R162, R156, R23.reuse, -R180 ;  /* 0x000000179ca27223 */ /* 0x080fe200000108b4 */
[----:B------:R2:W3:Y:S01]  /*11170*/  MUFU.EX2 R154, R225 ;  /* 0x000000e1009a7308 */ /* 0x0004e20000000800 */
[----:B0-----:R-:W-:Y:S01]  /*11180*/  FFMA.FTZ R153, R155, R0, R152 ;  /* 0x000000009b997223 */ /* 0x001fe20000010098 */
[----:B------:R-:W-:Y:S01]  /*11190*/  FMUL.FTZ R0, R178, UR40 ;  /* 0x00000028b2007c20 */ /* 0x000fe20008410000 */
[----:B------:R-:W-:Y:S02]  /*111a0*/  IMAD.MOV.U32 R178, RZ, RZ, R193 ;  /* 0x000000ffffb27224 */ /* 0x000fe400078e00c1 */
[----:B------:R-:W-:Y:S01]  /*111b0*/  FMUL.FTZ R193, R179, UR40 ;  /* 0x00000028b3c17c20 */ /* 0x000fe20008410000 */
[----:B------:R-:W-:Y:S01]  /*111c0*/  FMUL.FTZ R179, R195, UR40 ;  /* 0x00000028c3b37c20 */ /* 0x000fe20008410000 */
[-CC-:B------:R-:W-:Y:S01]  /*111d0*/  FFMA.FTZ R192, R223, R23.reuse, -R180.reuse ;  /* 0x00000017dfc07223 */ /* 0x180fe200000108b4 */
[--C-:B------:R-:W-:Y:S01]  /*111e0*/  FFMA.FTZ R157, R157, R23, -R180.reuse ;  /* 0x000000179d9d7223 */ /* 0x100fe200000108b4 */
[----:B------:R-:W-:Y:S01]  /*111f0*/  FMNMX.FTZ R174, R178, R171, !PT ;  /* 0x000000abb2ae7209 */ /* 0x000fe20007810000 */
[----:B------:R-:W0:Y:S01]  /*11200*/  MUFU.EX2 R224, R224 ;  /* 0x000000e000e07308 */ /* 0x000e220000000800 */
[C---:B-1----:R-:W-:Y:S01]  /*11210*/  FADD.FTZ R153, R233.reuse, R153 ;  /* 0x00000099e9997221 */ /* 0x042fe20000010000 */
[----:B------:R-:W-:Y:S01]  /*11220*/  F2FP.BF16.F32.PACK_AB R152, R233, R152 ;  /* 0x00000098e998723e */ /* 0x000fe200000010ff */
[----:B------:R-:W-:Y:S01]  /*11230*/  FMUL.FTZ R233, R190, UR40 ;  /* 0x00000028bee97c20 */ /* 0x000fe20008410000 */
[----:B------:R-:W-:Y:S01]  /*11240*/  FMNMX.FTZ R174, R185, R174, !PT ;  /* 0x000000aeb9ae7209 */ /* 0x000fe20007810000 */
[----:B--2---:R-:W-:Y:S01]  /*11250*/  FMUL.FTZ R225, R194, UR40 ;  /* 0x00000028c2e17c20 */ /* 0x004fe20008410000 */
[-CC-:B------:R-:W-:Y:S01]  /*11260*/  FFMA.FTZ R161, R161, R23.reuse, -R180.reuse ;  /* 0x00000017a1a17223 */ /* 0x180fe200000108b4 */
[-CC-:B------:R-:W-:Y:S01]  /*11270*/  FFMA.FTZ R160, R160, R23.reuse, -R180.reuse ;  /* 0x00000017a0a07223 */ /* 0x180fe200000108b4 */
[----:B------:R-:W-:Y:S01]  /*11280*/  FMNMX.FTZ R175, R221, R174, !PT ;  /* 0x000000aeddaf7209 */ /* 0x000fe20007810000 */
[----:B------:R-:W1:Y:S01]  /*11290*/  MUFU.TANH R197, R197 ;  /* 0x000000c500c57308 */ /* 0x000e620000002400 */
[----:B---3--:R-:W-:Y:S01]  /*112a0*/  FADD.FTZ R153, R154, R153 ;  /* 0x000000999a997221 */ /* 0x008fe20000010000 */
[--C-:B------:R-:W-:Y:S01]  /*112b0*/  FFMA.FTZ R165, R165, R23, -R180.reuse ;  /* 0x00000017a5a57223 */ /* 0x100fe200000108b4 */
[----:B------:R-:W-:Y:S01]  /*112c0*/  FMNMX.FTZ R175, R235, R175, !PT ;  /* 0x000000afebaf7209 */ /* 0x000fe20007810000 */
[-CC-:B------:R-:W-:Y:S01]  /*112d0*/  FFMA.FTZ R184, R184, R23.reuse, -R180.reuse ;  /* 0x00000017b8b87223 */ /* 0x180fe200000108b4 */
[-CC-:B------:R-:W-:Y:S01]  /*112e0*/  FFMA.FTZ R181, R181, R23.reuse, -R180.reuse ;  /* 0x00000017b5b57223 */ /* 0x180fe200000108b4 */
[--C-:B------:R-:W-:Y:S01]  /*112f0*/  FFMA.FTZ R173, R173, R23, -R180.reuse ;  /* 0x00000017adad7223 */ /* 0x100fe200000108b4 */
[----:B------:R-:W-:Y:S01]  /*11300*/  FMNMX.FTZ R175, R234, R175, !PT ;  /* 0x000000afeaaf7209 */ /* 0x000fe20007810000 */
[----:B------:R-:W2:Y:S01]  /*11310*/  MUFU.TANH R196, R196 ;  /* 0x000000c400c47308 */ /* 0x000ea20000002400 */
[----:B0-----:R-:W-:Y:S01]  /*11320*/  FADD.FTZ R156, R224, R153 ;  /* 0x00000099e09c7221 */ /* 0x001fe20000010000 */
[----:B------:R-:W-:Y:S01]  /*11330*/  FMUL.FTZ R153, R182, UR40 ;  /* 0x00000028b6997c20 */ /* 0x000fe20008410000 */
[----:B------:R-:W-:Y:S01]  /*11340*/  FMNMX.FTZ R175, R237, R175, !PT ;  /* 0x000000afedaf7209 */ /* 0x000fe20007810000 */
[----:B------:R-:W-:Y:S01]  /*11350*/  FMUL.FTZ R182, R198, UR40 ;  /* 0x00000028c6b67c20 */ /* 0x000fe20008410000 */
[-CC-:B------:R-:W-:Y:S01]  /*11360*/  FFMA.FTZ R172, R172, R23.reuse, -R180.reuse ;  /* 0x00000017acac7223 */ /* 0x180fe200000108b4 */
[----:B------:R-:W-:Y:S01]  /*11370*/  FFMA.FTZ R180, R177, R23, -R180 ;  /* 0x00000017b1b47223 */ /* 0x000fe200000108b4 */
[----:B------:R-:W-:Y:S01]  /*11380*/  FMNMX.FTZ R175, R236, R175, !PT ;  /* 0x000000afecaf7209 */ /* 0x000fe20007810000 */
[----:B------:R-:W0:Y:S01]  /*11390*/  MUFU.TANH R188, R188 ;  /* 0x000000bc00bc7308 */ /* 0x000e220000002400 */
[----:B------:R-:W-:-:S02]  /*113a0*/  F2FP.BF16.F32.PACK_AB R154, R224, R154 ;  /* 0x0000009ae09a723e */ /* 0x000fc400000010ff */
[----:B-1----:R-:W-:-:S05]  /*113b0*/  FMNMX.FTZ R175, R197, R175, !PT ;  /* 0x000000afc5af7209 */ /* 0x002fca0007810000 */
[----:B------:R-:W1:Y:S01]  /*113c0*/  MUFU.TANH R0, R0 ;  /* 0x0000000000007308 */ /* 0x000e620000002400 */
[----:B--2---:R-:W-:-:S07]  /*113d0*/  FMNMX.FTZ R175, R196, R175, !PT ;  /* 0x000000afc4af7209 */ /* 0x004fce0007810000 */
[----:B------:R-:W2:Y:S01]  /*113e0*/  MUFU.TANH R193, R193 ;  /* 0x000000c100c17308 */ /* 0x000ea20000002400 */
[----:B0-----:R-:W-:-:S07]  /*113f0*/  FMNMX.FTZ R175, R188, R175, !PT ;  /* 0x000000afbcaf7209 */ /* 0x001fce0007810000 */
[----:B------:R-:W0:Y:S01]  /*11400*/  MUFU.TANH R153, R153 ;  /* 0x0000009900997308 */ /* 0x000e220000002400 */
[----:B-1----:R-:W-:-:S07]  /*11410*/  FMNMX.FTZ R175, R0, R175, !PT ;  /* 0x000000af00af7209 */ /* 0x002fce0007810000 */
[----:B------:R1:W3:Y:S01]  /*11420*/  MUFU.TANH R171, R183 ;  /* 0x000000b700ab7308 */ /* 0x0002e20000002400 */
[----:B--2---:R-:W-:-:S07]  /*11430*/  FMNMX.FTZ R175, R193, R175, !PT ;  /* 0x000000afc1af7209 */ /* 0x004fce0007810000 */
[----:B------:R2:W4:Y:S01]  /*11440*/  MUFU.TANH R174, R186 ;  /* 0x000000ba00ae7308 */ /* 0x0005220000002400 */
[----:B0-----:R-:W-:Y:S01]  /*11450*/  FMNMX.FTZ R175, R153, R175, !PT ;  /* 0x000000af99af7209 */ /* 0x001fe20007810000 */
[----:B-1----:R-:W-:-:S06]  /*11460*/  FMUL.FTZ R183, R199, UR40 ;  /* 0x00000028c7b77c20 */ /* 0x002fcc0008410000 */
[----:B------:R-:W0:Y:S01]  /*11470*/  MUFU.TANH R233, R233 ;  /* 0x000000e900e97308 */ /* 0x000e220000002400 */
[----:B--2---:R-:W-:Y:S02]  /*11480*/  IMAD.MOV.U32 R186, RZ, RZ, R189 ;  /* 0x000000ffffba7224 */ /* 0x004fe400078e00bd */
[----:B------:R-:W-:Y:S01]  /*11490*/  FMUL.FTZ R189, R191, UR40 ;  /* 0x00000028bfbd7c20 */ /* 0x000fe20008410000 */
[----:B---3--:R-:W-:-:S05]  /*114a0*/  FMNMX.FTZ R175, R171, R175, !PT ;  /* 0x000000afabaf7209 */ /* 0x008fca0007810000 */
[----:B------:R-:W1:Y:S01]  /*114b0*/  MUFU.TANH R189, R189 ;  /* 0x000000bd00bd7308 */ /* 0x000e620000002400 */
[----:B----4-:R-:W-:-:S04]  /*114c0*/  FMNMX.FTZ R175, R174, R175, !PT ;  /* 0x000000afaeaf7209 */ /* 0x010fc80007810000 */
[----:B------:R-:W-:-:S03]  /*114d0*/  FMNMX.FTZ R175, R187, R175, !PT ;  /* 0x000000afbbaf7209 */ /* 0x000fc60007810000 */
[----:B------:R-:W2:Y:S01]  /*114e0*/  MUFU.TANH R225, R225 ;  /* 0x000000e100e17308 */ /* 0x000ea20000002400 */
[----:B0-----:R-:W-:-:S07]  /*114f0*/  FMNMX.FTZ R175, R233, R175, !PT ;  /* 0x000000afe9af7209 */ /* 0x001fce0007810000 */
[----:B------:R-:W0:Y:S01]  /*11500*/  MUFU.TANH R179, R179 ;  /* 0x000000b300b37308 */ /* 0x000e220000002400 */
[----:B-1----:R-:W-:-:S07]  /*11510*/  FMNMX.FTZ R175, R189, R175, !PT ;  /* 0x000000afbdaf7209 */ /* 0x002fce0007810000 */
[----:B------:R-:W1:Y:S01]  /*11520*/  MUFU.TANH R182, R182 ;  /* 0x000000b600b67308 */ /* 0x000e620000002400 */
[----:B--2---:R-:W-:-:S07]  /*11530*/  FMNMX.FTZ R175, R225, R175, !PT ;  /* 0x000000afe1af7209 */ /* 0x004fce0007810000 */
[----:B------:R-:W2:Y:S01]  /*11540*/  MUFU.TANH R183, R183 ;  /* 0x000000b700b77308 */ /* 0x000ea20000002400 */
[----:B0-----:R-:W-:-:S04]  /*11550*/  FMNMX.FTZ R175, R179, R175, !PT ;  /* 0x000000afb3af7209 */ /* 0x001fc80007810000 */
[----:B-1----:R-:W-:-:S04]  /*11560*/  FMNMX.FTZ R175, R182, R175, !PT ;  /* 0x000000afb6af7209 */ /* 0x002fc80007810000 */
[----:B--2---:R-:W-:-:S05]  /*11570*/  FMNMX.FTZ R175, R183, R175, !PT ;  /* 0x000000afb7af7209 */ /* 0x004fca0007810000 */
[----:B------:R-:W0:Y:S02]  /*11580*/  SHFL.BFLY PT, R177, R175, 0x2, 0x1f ;  /* 0x0c401f00afb17f89 */ /* 0x000e2400000e0000 */
[----:B0-----:R-:W-:-:S05]  /*11590*/  FMNMX.FTZ R177, R175, R177, !PT ;  /* 0x000000b1afb17209 */ /* 0x001fca0007810000 */
[----:B------:R-:W0:Y:S02]  /*115a0*/  SHFL.BFLY PT, R175, R177, 0x1, 0x1f ;  /* 0x0c201f00b1af7f89 */ /* 0x000e2400000e0000 */
[----:B0-----:R-:W-:-:S05]  /*115b0*/  FMNMX.FTZ R177, R177, R175, !PT ;  /* 0x000000afb1b17209 */ /* 0x001fca0007810000 */
[C---:B------:R-:W-:Y:S01]  /*115c0*/  FMUL.FTZ R223, R177.reuse, R23 ;  /* 0x00000017b1df7220 */ /* 0x040fe20000410000 */
[----:B------:R-:W-:-:S03]  /*115d0*/  FADD.FTZ R224, -R177, R220 ;  /* 0x000000dcb1e07221 */ /* 0x000fc60000010100 */
[-CC-:B------:R-:W-:Y:S01]  /*115e0*/  FFMA.FTZ R199, R234, R23.reuse, -R223.reuse ;  /* 0x00000017eac77223 */ /* 0x180fe200000108df */
[-CC-:B------:R-:W-:Y:S01]  /*115f0*/  FFMA.FTZ R190, R171, R23.reuse, -R223.reuse ;  /* 0x00000017abbe7223 */ /* 0x180fe200000108df */
[----:B------:R-:W2:Y:S01]  /*11600*/  LDL R234, [R1+0x28] ;  /* 0x0000280001ea7983 */ /* 0x000ea20000100800 */
[-CC-:B------:R-:W-:Y:S01]  /*11610*/  FFMA.FTZ R171, R174, R23.reuse, -R223.reuse ;  /* 0x00000017aeab7223 */ /* 0x180fe200000108df */
[-C--:B------:R-:W-:Y:S01]  /*11620*/  FMUL.FTZ R224, R224, R23.reuse ;  /* 0x00000017e0e07220 */ /* 0x080fe20000410000 */
[-CC-:B------:R-:W-:Y:S01]  /*11630*/  FFMA.FTZ R175, R186, R23.reuse, -R223.reuse ;  /* 0x00000017baaf7223 */ /* 0x180fe200000108df */
[-CC-:B------:R-:W-:Y:S01]  /*11640*/  FFMA.FTZ R222, R222, R23.reuse, -R223.reuse ;  /* 0x00000017dede7223 */ /* 0x180fe200000108df */
[-CC-:B------:R-:W-:Y:S01]  /*11650*/  FFMA.FTZ R194, R153, R23.reuse, -R223.reuse ;  /* 0x0000001799c27223 */ /* 0x180fe200000108df */
[----:B------:R-:W-:Y:S01]  /*11660*/  FFMA.FTZ R178, R178, R23, -R223 ;  /* 0x00000017b2b27223 */ /* 0x000fe200000108df */
        /* <DEDUP_REMOVED lines=68> */
[----:B------:R-:W-:Y:S01]  /*11ab0*/  IMAD.MOV.U32 R175, RZ, RZ, 0x40000040 ;  /* 0x40000040ffaf7424 */ /* 0x000fe200078e00ff */
[----:B------:R0:W3:Y:S01]  /*11ac0*/  MUFU.EX2 R155, R178 ;  /* 0x000000b2009b7308 */ /* 0x0000e20000000800 */
[----:B------:R-:W-:Y:S01]  /*11ad0*/  FFMA.FTZ R185, R185, R23, -R223 ;  /* 0x00000017b9b97223 */ /* 0x000fe200000108df */
[C---:B-1----:R-:W-:Y:S01]  /*11ae0*/  FADD.FTZ R3, R222.reuse, R3 ;  /* 0x00000003de037221 */ /* 0x042fe20000010000 */
[----:B------:R-:W-:Y:S01]  /*11af0*/  F2FP.BF16.F32.PACK_AB R153, R222, R153 ;  /* 0x00000099de99723e */ /* 0x000fe200000010ff */
[-CC-:B------:R-:W-:Y:S01]  /*11b00*/  FFMA.FTZ R221, R221, R23.reuse, -R223.reuse ;  /* 0x00000017dddd7223 */ /* 0x180fe200000108df */
[----:B------:R-:W-:Y:S01]  /*11b10*/  R2UR UR7, R175 ;  /* 0x00000000af0772ca */ /* 0x000fe200000e0000 */
[----:B------:R-:W-:Y:S01]  /*11b20*/  FFMA.FTZ R220, R235, R23, -R223 ;  /* 0x00000017ebdc7223 */ /* 0x000fe200000108df */
[----:B0-----:R-:W-:Y:S01]  /*11b30*/  @!P1 VIADD R178, R211, 0x32440 ;  /* 0x00032440d3b29836 */ /* 0x001fe20000000000 */
[----:B------:R0:W1:Y:S04]  /*11b40*/  MUFU.EX2 R175, R185 ;  /* 0x000000b900af7308 */ /* 0x0000680000000800 */
[----:B0-----:R-:W-:Y:S01]  /*11b50*/  @!P1 PRMT R185, RZ, 0x654, R178 ;  /* 0x00000654ffb99816 */ /* 0x001fe200000000b2 */
        /* <DEDUP_REMOVED lines=64> */
[----:B--2---:R-:W-:-:S02]  /*11f60*/  IMAD R174, R2, 0xc00, R234 ;  /* 0x00000c0002ae7824 */ /* 0x004fc400078e02ea */
[----:B------:R-:W0:Y:S02]  /*11f70*/  S2R R234, SR_TID.X ;  /* 0x0000000000ea7919 */ /* 0x000e240000002100 */
[----:B0-----:R-:W-:-:S04]  /*11f80*/  SHF.R.U32.HI R222, RZ, 0x7, R234 ;  /* 0x00000007ffde7819 */ /* 0x001fc800000116ea */
[----:B------:R-:W-:-:S05]  /*11f90*/  IADD3 R178, -R222, 0xb, RZ ;  /* 0x0000000bdeb27810 */ /* 0x000fca0007ffe1ff */
[----:B------:R2:W-:Y:S06]  /*11fa0*/  BAR.ARV R178, 0x100 ;  /* 0x000400b20000751d */ /* 0x0005ec0000002000 */
[----:B------:R0:W-:Y:S02]  /*11fb0*/  @!P1 SYNCS.ARRIVE.TRANS64.RED.A1T0 RZ, [R185+URZ], RZ ;  /* 0x000000ffb9ff99a7 */ /* 0x0001e4000810043f */
[----:B0-----:R-:W-:-:S05]  /*11fc0*/  IADD3 R185, R222, 0x8, RZ ;  /* 0x00000008deb97810 */ /* 0x001fca0007ffe0ff */
[----:B------:R3:W-:Y:S01]  /*11fd0*/  BAR.SYNC.DEFER_BLOCKING R185, 0x100 ;  /* 0x000400b90000751d */ /* 0x0007e20000010000 */
[----:B------:R-:W-:Y:S01]  /*11fe0*/  R2UR UR6, R174 ;  /* 0x00000000ae0672ca */ /* 0x000fe200000e0000 */
[----:B---3--:R-:W-:Y:S01]  /*11ff0*/  FADD.FTZ R185, R155, R3 ;  /* 0x000000039bb97221 */ /* 0x008fe20000010000 */
[----:B-1----:R-:W-:-:S04]  /*12000*/  F2FP.BF16.F32.PACK_AB R155, R175, R155 ;  /* 0x0000009baf9b723e */ /* 0x002fc800000010ff */
[----:B------:R-:W-:-:S07]  /*12010*/  WARPGROUP.ARRIVE ;  /* 0x00000000000079c5 */ /* 0x000fce0000000000 */
[----:B------:R-:W-:Y:S01]  /*12020*/  HGMMA.64x256x16.F32.BF16 R24, R152, gdesc[UR4].tnspB, R24, gsb0 ;  /* 0x43e0000498187df0 */ /* 0x000fe20008001818 */
[----:B------:R-:W0:Y:S01]  /*12030*/  MUFU.EX2 R192, R192 ;  /* 0x000000c000c07308 */ /* 0x000e220000000800 */
[----:B------:R-:W-:-:S07]  /*12040*/  FFMA.FTZ R186, R237, R23, -R223 ;  /* 0x00000017edba7223 */ /* 0x000fce00000108df */
[----:B------:R-:W1:Y:S08]  /*12050*/  MUFU.EX2 R158, R158 ;  /* 0x0000009e009e7308 */ /* 0x000e700000000800 */
[----:B------:R-:W3:Y:S01]  /*12060*/  MUFU.EX2 R157, R157 ;  /* 0x0000009d009d7308 */ /* 0x000ee20000000800 */
[----:B0-----:R-:W-:-:S07]  /*12070*/  FADD.FTZ R156, R192, R156 ;  /* 0x0000009cc09c7221 */ /* 0x001fce0000010000 */
[----:B------:R-:W0:Y:S08]  /*12080*/  MUFU.EX2 R159, R159 ;  /* 0x0000009f009f7308 */ /* 0x000e300000000800 */
[----:B------:R-:W-:Y:S08]  /*12090*/  MUFU.EX2 R3, R221 ;  /* 0x000000dd00037308 */ /* 0x000ff00000000800 */
[----:B------:R-:W-:Y:S01]  /*120a0*/  MUFU.EX2 R186, R186 ;  /* 0x000000ba00ba7308 */ /* 0x000fe20000000800 */
[----:B------:R-:W-:-:S07]  /*120b0*/  FFMA.FTZ R197, R197, R23, -R223 ;  /* 0x00000017c5c57223 */ /* 0x000fce00000108df */
[----:B------:R-:W-:Y:S01]  /*120c0*/  MUFU.EX2 R163, R163 ;  /* 0x000000a300a37308 */ /* 0x000fe20000000800 */
[-CC-:B------:R-:W-:Y:S01]  /*120d0*/  FFMA.FTZ R196, R196, R23.reuse, -R223.reuse ;  /* 0x00000017c4c47223 */ /* 0x180fe200000108df */
[-CC-:B------:R-:W-:Y:S01]  /*120e0*/  FFMA.FTZ R195, R188, R23.reuse, -R223.reuse ;  /* 0x00000017bcc37223 */ /* 0x180fe200000108df */
[----:B------:R-:W-:-:S05]  /*120f0*/  FFMA.FTZ R198, R236, R23, -R223 ;  /* 0x00000017ecc67223 */ /* 0x000fca00000108df */
[----:B------:R-:W-:Y:S08]  /*12100*/  MUFU.EX2 R161, R161 ;  /* 0x000000a100a17308 */ /* 0x000ff00000000800 */
[----:B------:R-:W-:Y:S08]  /*12110*/  MUFU.EX2 R162, R162 ;  /* 0x000000a200a27308 */ /* 0x000ff00000000800 */
[----:B------:R-:W-:Y:S01]  /*12120*/  MUFU.EX2 R197, R197 ;  /* 0x000000c500c57308 */ /* 0x000fe20000000800 */
[----:B------:R-:W-:-:S07]  /*12130*/  WARPGROUP.DEPBAR.LE gsb0, 0x0 ;  /* 0x00008000000079c5 */ /* 0x000fce0000010000 */
[----:B------:R-:W4:Y:S01]  /*12140*/  MUFU.EX2 R154, R220 ;  /* 0x000000dc009a7308 */ /* 0x000f220000000800 */
[----:B------:R-:W-:-:S07]  /*12150*/  VIADD R152, R174, 0x80 ;  /* 0x00000080ae987836 */ /* 0x000fce0000000000 */
[----:B------:R-:W5:Y:S01]  /*12160*/  MUFU.EX2 R155, R199 ;  /* 0x000000c7009b7308 */ /* 0x000f620000000800 */
[----:B------:R-:W-:Y:S01]  /*12170*/  R2UR UR6, R152 ;  /* 0x00000000980672ca */ /* 0x000fe200000e0000 */
[----:B-1----:R-:W-:Y:S01]  /*12180*/  FADD.FTZ R152, R158, R156 ;  /* 0x0000009c9e987221 */ /* 0x002fe20000010000 */
[----:B------:R-:W-:-:S03]  /*12190*/  IMAD.MOV.U32 R153, RZ, RZ, 0x40000040 ;  /* 0x40000040ff997424 */ /* 0x000fc600078e00ff */
[----:B---3--:R-:W-:Y:S01]  /*121a0*/  FADD.FTZ R152, R157, R152 ;  /* 0x000000989d987221 */ /* 0x008fe20000010000 */
[----:B------:R-:W-:Y:S02]  /*121b0*/  F2FP.BF16.F32.PACK_AB R156, R158, R192 ;  /* 0x000000c09e9c723e */ /* 0x000fe400000010ff */
[----:B------:R-:W-:Y:S01]  /*121c0*/  R2UR UR7, R153 ;  /* 0x00000000990772ca */ /* 0x000fe200000e0000 */
[C---:B0-----:R-:W-:Y:S01]  /*121d0*/  FADD.FTZ R192, R159.reuse, R152 ;  /* 0x000000989fc07221 */ /* 0x041fe20000010000 */
[----:B------:R-:W-:Y:S02]  /*121e0*/  F2FP.BF16.F32.PACK_AB R158, R159, R157 ;  /* 0x0000009d9f9e723e */ /* 0x000fe400000010ff */
[----:B----4-:R-:W-:Y:S02]  /*121f0*/  F2FP.BF16.F32.PACK_AB R157, R154, R3 ;  /* 0x000000039a9d723e */ /* 0x010fe400000010ff */
[----:B-----5:R-:W-:-:S04]  /*12200*/  F2FP.BF16.F32.PACK_AB R159, R186, R155 ;  /* 0x0000009bba9f723e */ /* 0x020fc800000010ff */
[----:B------:R-:W-:-:S06]  /*12210*/  WARPGROUP.ARRIVE ;  /* 0x00000000000079c5 */ /* 0x000fcc0000000000 */
[----:B------:R-:W-:Y:S01]  /*12220*/  HGMMA.64x256x16.F32.BF16 R24, R156, gdesc[UR4].tnspB, R24, gsb0 ;  /* 0x43e000049c187df0 */ /* 0x000fe20008001818 */
[----:B------:R-:W-:Y:S01]  /*12230*/  MUFU.EX2 R196, R196 ;  /* 0x000000c400c47308 */ /* 0x000fe20000000800 */
[----:B------:R-:W-:-:S07]  /*12240*/  FADD.FTZ R192, R163, R192 ;  /* 0x000000c0a3c07221 */ /* 0x000fce0000010000 */
[----:B------:R-:W0:Y:S01]  /*12250*/  MUFU.EX2 R195, R195 ;  /* 0x000000c300c37308 */ /* 0x000e220000000800 */
[----:B------:R-:W-:Y:S02]  /*12260*/  VIADD R152, R174, 0x100 ;  /* 0x00000100ae987836 */ /* 0x000fe40000000000 */
[----:B------:R-:W-:-:S03]  /*12270*/  IMAD.MOV.U32 R153, RZ, RZ, 0x40000040 ;  /* 0x40000040ff997424 */ /* 0x000fc600078e00ff */
[----:B------:R-:W-:Y:S02]  /*12280*/  R2UR UR6, R152 ;  /* 0x00000000980672ca */ /* 0x000fe400000e0000 */
[----:B------:R-:W-:Y:S01]  /*12290*/  R2UR UR7, R153 ;  /* 0x00000000990772ca */ /* 0x000fe200000e0000 */
[----:B------:R-:W-:Y:S01]  /*122a0*/  MUFU.EX2 R167, R167 ;  /* 0x000000a700a77308 */ /* 0x000fe20000000800 */
[-CC-:B------:R-:W-:Y:S01]  /*122b0*/  FFMA.FTZ R191, R0, R23.reuse, -R223.reuse ;  /* 0x0000001700bf7223 */ /* 0x180fe200000108df */
[----:B------:R-:W-:-:S06]  /*122c0*/  FFMA.FTZ R193, R193, R23, -R223 ;  /* 0x00000017c1c17223 */ /* 0x000fcc00000108df */
[----:B------:R-:W-:Y:S08]  /*122d0*/  MUFU.EX2 R165, R165 ;  /* 0x000000a500a57308 */ /* 0x000ff00000000800 */
[----:B------:R-:W-:Y:S08]  /*122e0*/  MUFU.EX2 R166, R166 ;  /* 0x000000a600a67308 */ /* 0x000ff00000000800 */
[----:B------:R-:W-:Y:S08]  /*122f0*/  MUFU.EX2 R191, R191 ;  /* 0x000000bf00bf7308 */ /* 0x000ff00000000800 */
[----:B------:R-:W-:Y:S08]  /*12300*/  MUFU.EX2 R193, R193 ;  /* 0x000000c100c17308 */ /* 0x000ff00000000800 */
[----:B------:R-:W-:Y:S08]  /*12310*/  MUFU.EX2 R194, R194 ;  /* 0x000000c200c27308 */ /* 0x000ff00000000800 */
[----:B------:R-:W-:Y:S01]  /*12320*/  MUFU.EX2 R190, R190 ;  /* 0x000000be00be7308 */ /* 0x000fe20000000800 */
[----:B------:R-:W-:-:S02]  /*12330*/  VIADD R152, R174, 0x180 ;  /* 0x00000180ae987836 */ /* 0x000fc40000000000 */
[----:B------:R-:W-:Y:S01]  /*12340*/  IMAD.MOV.U32 R153, RZ, RZ, 0x40000040 ;  /* 0x40000040ff997424 */ /* 0x000fe200078e00ff */
[----:B------:R-:W-:-:S04]  /*12350*/  WARPGROUP.DEPBAR.LE gsb0, 0x0 ;  /* 0x00008000000079c5 */ /* 0x000fc80000010000 */
[----:B------:R1:W3:Y:S08]  /*12360*/  MUFU.EX2 R157, R160 ;  /* 0x000000a0009d7308 */ /* 0x0002f00000000800 */
[----:B------:R-:W4:Y:S01]  /*12370*/  MUFU.EX2 R156, R198 ;  /* 0x000000c6009c7308 */ /* 0x000f220000000800 */
[C---:B------:R-:W-:Y:S01]  /*12380*/  FADD.FTZ R158, R161.reuse, R192 ;  /* 0x000000c0a19e7221 */ /* 0x040fe20000010000 */
[----:B-1----:R-:W-:-:S02]  /*12390*/  F2FP.BF16.F32.PACK_AB R160, R161, R163 ;  /* 0x000000a3a1a0723e */ /* 0x002fc400000010ff */
[----:B0-----:R-:W-:Y:S01]  /*123a0*/  F2FP.BF16.F32.PACK_AB R163, R195, R196 ;  /* 0x000000c4c3a3723e */ /* 0x001fe200000010ff */
[----:B---3--:R-:W-:-:S04]  /*123b0*/  FADD.FTZ R158, R157, R158 ;  /* 0x0000009e9d9e7221 */ /* 0x008fc80000010000 */
[C---:B------:R-:W-:Y:S01]  /*123c0*/  FADD.FTZ R158, R162.reuse, R158 ;  /* 0x0000009ea29e7221 */ /* 0x040fe20000010000 */
[----:B------:R-:W-:Y:S02]  /*123d0*/  F2FP.BF16.F32.PACK_AB R162, R162, R157 ;  /* 0x0000009da2a2723e */ /* 0x000fe400000010ff */
[----:B----4-:R-:W-:-:S04]  /*123e0*/  F2FP.BF16.F32.PACK_AB R161, R197, R156 ;  /* 0x0000009cc5a1723e */ /* 0x010fc800000010ff */
[----:B------:R-:W-:-:S06]  /*123f0*/  WARPGROUP.ARRIVE ;  /* 0x00000000000079c5 */ /* 0x000fcc0000000000 */
[----:B------:R-:W-:Y:S01]  /*12400*/  HGMMA.64x256x16.F32.BF16 R24, R160, gdesc[UR4].tnspB, R24, gsb0 ;  /* 0x43e00004a0187df0 */ /* 0x000fe20008001818 */
[----:B------:R0:W1:Y:S01]  /*12410*/  MUFU.EX2 R157, R164 ;  /* 0x000000a4009d7308 */ /* 0x0000620000000800 */
[----:B------:R-:W-:-:S04]  /*12420*/  FADD.FTZ R158, R167, R158 ;  /* 0x0000009ea79e7221 */ /* 0x000fc80000010000 */
[----:B------:R-:W-:Y:S01]  /*12430*/  FADD.FTZ R158, R165, R158 ;  /* 0x0000009ea59e7221 */ /* 0x000fe20000010000 */
[----:B------:R-:W-:Y:S02]  /*12440*/  R2UR UR6, R152 ;  /* 0x00000000980672ca */ /* 0x000fe400000e0000 */
[----:B------:R-:W-:Y:S02]  /*12450*/  R2UR UR7, R153 ;  /* 0x00000000990772ca */ /* 0x000fe400000e0000 */
[----:B0-----:R-:W-:Y:S02]  /*12460*/  F2FP.BF16.F32.PACK_AB R164, R165, R167 ;  /* 0x000000a7a5a4723e */ /* 0x001fe400000010ff */
[----:B------:R-:W-:Y:S01]  /*12470*/  F2FP.BF16.F32.PACK_AB R165, R193, R191 ;  /* 0x000000bfc1a5723e */ /* 0x000fe200000010ff */
[----:B-1----:R-:W-:Y:S01]  /*12480*/  FADD.FTZ R158, R157, R158 ;  /* 0x0000009e9d9e7221 */ /* 0x002fe20000010000 */
[----:B------:R-:W-:-:S03]  /*12490*/  F2FP.BF16.F32.PACK_AB R167, R190, R194 ;  /* 0x000000c2bea7723e */ /* 0x000fc600000010ff */
[C---:B------:R-:W-:Y:S01]  /*124a0*/  FADD.FTZ R158, R166.reuse, R158 ;  /* 0x0000009ea69e7221 */ /* 0x040fe20000010000 */
[----:B------:R-:W-:Y:S01]  /*124b0*/  F2FP.BF16.F32.PACK_AB R166, R166, R157 ;  /* 0x0000009da6a6723e */ /* 0x000fe200000010ff */
[----:B------:R-:W0:Y:S01]  /*124c0*/  MUFU.EX2 R184, R184 ;  /* 0x000000b800b87308 */ /* 0x000e220000000800 */
[-CC-:B------:R-:W-:Y:S01]  /*124d0*/  FFMA.FTZ R187, R187, R23.reuse, -R223.reuse ;  /* 0x00000017bbbb7223 */ /* 0x180fe200000108df */
[-CC-:B------:R-:W-:Y:S01]  /*124e0*/  FFMA.FTZ R188, R233, R23.reuse, -R223.reuse ;  /* 0x00000017e9bc7223 */ /* 0x180fe200000108df */
[----:B------:R-:W-:-:S05]  /*124f0*/  FFMA.FTZ R189, R189, R23, -R223 ;  /* 0x00000017bdbd7223 */ /* 0x000fca00000108df */
[----:B------:R-:W1:Y:S01]  /*12500*/  MUFU.EX2 R169, R169 ;  /* 0x000000a900a97308 */ /* 0x000e620000000800 */
[----:B------:R-:W-:-:S07]  /*12510*/  IMAD.MOV.U32 R153, RZ, RZ, 0x40000040 ;  /* 0x40000040ff997424 */ /* 0x000fce00078e00ff */
[----:B------:R1:W-:Y:S01]  /*12520*/  MUFU.EX2 R159, R168 ;  /* 0x000000a8009f7308 */ /* 0x0003e20000000800 */
[----:B0-----:R-:W-:-:S07]  /*12530*/  FADD.FTZ R158, R184, R158 ;  /* 0x0000009eb89e7221 */ /* 0x001fce0000010000 */
[----:B------:R-:W-:Y:S08]  /*12540*/  MUFU.EX2 R170, R170 ;  /* 0x000000aa00aa7308 */ /* 0x000ff00000000800 */
[----:B------:R-:W-:Y:S08]  /*12550*/  MUFU.EX2 R157, R171 ;  /* 0x000000ab009d7308 */ /* 0x000ff00000000800 */
[----:B------:R-:W-:Y:S08]  /*12560*/  MUFU.EX2 R187, R187 ;  /* 0x000000bb00bb7308 */ /* 0x000ff00000000800 */
[----:B------:R-:W-:Y:S08]  /*12570*/  MUFU.EX2 R188, R188 ;  /* 0x000000bc00bc7308 */ /* 0x000ff00000000800 */
[----:B------:R-:W0:Y:S01]  /*12580*/  MUFU.EX2 R189, R189 ;  /* 0x000000bd00bd7308 */ /* 0x000e220000000800 */
[----:B------:R-:W-:Y:S01]  /*12590*/  VIADD R152, R174, 0x200 ;  /* 0x00000200ae987836 */ /* 0x000fe20000000000 */
[----:B-1----:R-:W-:-:S02]  /*125a0*/  F2FP.BF16.F32.PACK_AB R168, R169, R184 ;  /* 0x000000b8a9a8723e */ /* 0x002fc400000010ff */
[----:B0-----:R-:W-:Y:S01]  /*125b0*/  F2FP.BF16.F32.PACK_AB R171, R189, R188 ;  /* 0x000000bcbdab723e */ /* 0x001fe200000010ff */
[----:B------:R-:W-:Y:S02]  /*125c0*/  WARPGROUP.DEPBAR.LE gsb0, 0x0 ;  /* 0x00008000000079c5 */ /* 0x000fe40000010000 */
[----:B------:R-:W-:-:S06]  /*125d0*/  WARPGROUP.ARRIVE ;  /* 0x00000000000079c5 */ /* 0x000fcc0000000000 */
[----:B------:R-:W-:Y:S01]  /*125e0*/  HGMMA.64x256x16.F32.BF16 R24, R164, gdesc[UR4].tnspB, R24, gsb0 ;  /* 0x43e00004a4187df0 */ /* 0x000fe20008001818 */
[----:B------:R-:W-:Y:S01]  /*125f0*/  R2UR UR7, R153 ;  /* 0x00000000990772ca */ /* 0x000fe200000e0000 */
[----:B------:R-:W-:Y:S01]  /*12600*/  FADD.FTZ R153, R169, R158 ;  /* 0x0000009ea9997221 */ /* 0x000fe20000010000 */
[----:B------:R-:W-:-:S03]  /*12610*/  R2UR UR6, R152 ;  /* 0x00000000980672ca */ /* 0x000fc600000e0000 */
[----:B------:R-:W-:Y:S01]  /*12620*/  FADD.FTZ R153, R159, R153 ;  /* 0x000000999f997221 */ /* 0x000fe20000010000 */
[----:B------:R-:W-:-:S03]  /*12630*/  F2FP.BF16.F32.PACK_AB R169, R187, R157 ;  /* 0x0000009dbba9723e */ /* 0x000fc600000010ff */
[C---:B------:R-:W-:Y:S01]  /*12640*/  FADD.FTZ R153, R170.reuse, R153 ;  /* 0x00000099aa997221 */ /* 0x040fe20000010000 */
[----:B------:R-:W-:Y:S01]  /*12650*/  F2FP.BF16.F32.PACK_AB R170, R170, R159 ;  /* 0x0000009faaaa723e */ /* 0x000fe200000010ff */
[----:B------:R-:W0:Y:S01]  /*12660*/  MUFU.EX2 R181, R181 ;  /* 0x000000b500b57308 */ /* 0x000e220000000800 */
[-CC-:B------:R-:W-:Y:S01]  /*12670*/  FFMA.FTZ R179, R179, R23.reuse, -R223.reuse ;  /* 0x00000017b3b37223 */ /* 0x180fe200000108df */
[-CC-:B------:R-:W-:Y:S01]  /*12680*/  FFMA.FTZ R182, R182, R23.reuse, -R223.reuse ;  /* 0x00000017b6b67223 */ /* 0x180fe200000108df */
[-CC-:B------:R-:W-:Y:S01]  /*12690*/  FFMA.FTZ R183, R183, R23.reuse, -R223.reuse ;  /* 0x00000017b7b77223 */ /* 0x180fe200000108df */
[----:B------:R-:W-:-:S04]  /*126a0*/  FFMA.FTZ R0, R225, R23, -R223 ;  /* 0x00000017e1007223 */ /* 0x000fc800000108df */
[----:B------:R-:W1:Y:S08]  /*126b0*/  MUFU.EX2 R173, R173 ;  /* 0x000000ad00ad7308 */ /* 0x000e700000000800 */
[----:B------:R-:W-:Y:S08]  /*126c0*/  MUFU.EX2 R159, R172 ;  /* 0x000000ac009f7308 */ /* 0x000ff00000000800 */
[----:B------:R-:W3:Y:S08]  /*126d0*/  MUFU.EX2 R180, R180 ;  /* 0x000000b400b47308 */ /* 0x000ef00000000800 */
[----:B------:R0:W-:Y:S08]  /*126e0*/  MUFU.EX2 R158, R0 ;  /* 0x00000000009e7308 */ /* 0x0001f00000000800 */
[----:B------:R-:W4:Y:S08]  /*126f0*/  MUFU.EX2 R179, R179 ;  /* 0x000000b300b37308 */ /* 0x000f300000000800 */
[----:B------:R-:W-:Y:S08]  /*12700*/  MUFU.EX2 R182, R182 ;  /* 0x000000b600b67308 */ /* 0x000ff00000000800 */
[----:B------:R-:W5:Y:S01]  /*12710*/  MUFU.EX2 R183, R183 ;  /* 0x000000b700b77308 */ /* 0x000f620000000800 */
[----:B0-----:R-:W-:Y:S01]  /*12720*/  FADD.FTZ R0, R181, R153 ;  /* 0x00000099b5007221 */ /* 0x001fe20000010000 */
[----:B------:R-:W-:-:S02]  /*12730*/  VIADD R152, R174, 0x280 ;  /* 0x00000280ae987836 */ /* 0x000fc40000000000 */
[----:B------:R-:W-:Y:S02]  /*12740*/  IMAD.MOV.U32 R153, RZ, RZ, 0x40000040 ;  /* 0x40000040ff997424 */ /* 0x000fe400078e00ff */
[----:B-1----:R-:W-:Y:S01]  /*12750*/  FADD.FTZ R0, R173, R0 ;  /* 0x00000000ad007221 */ /* 0x002fe20000010000 */
[----:B------:R-:W-:Y:S01]  /*12760*/  FADD.FTZ R185, R175, R185 ;  /* 0x000000b9afb97221 */ /* 0x000fe20000010000 */
[----:B------:R-:W-:Y:S02]  /*12770*/  F2FP.BF16.F32.PACK_AB R172, R173, R181 ;  /* 0x000000b5adac723e */ /* 0x000fe400000010ff */
[----:B---3--:R-:W-:Y:S02]  /*12780*/  F2FP.BF16.F32.PACK_AB R174, R180, R159 ;  /* 0x0000009fb4ae723e */ /* 0x008fe400000010ff */
[----:B----4-:R-:W-:Y:S02]  /*12790*/  F2FP.BF16.F32.PACK_AB R173, R179, R158 ;  /* 0x0000009eb3ad723e */ /* 0x010fe400000010ff */
[----:B-----5:R-:W-:Y:S01]  /*127a0*/  F2FP.BF16.F32.PACK_AB R175, R183, R182 ;  /* 0x000000b6b7af723e */ /* 0x020fe200000010ff */
[----:B------:R-:W-:-:S02]  /*127b0*/  WARPGROUP.DEPBAR.LE gsb0, 0x0 ;  /* 0x00008000000079c5 */ /* 0x000fc40000010000 */
[----:B------:R-:W-:-:S06]  /*127c0*/  WARPGROUP.ARRIVE ;  /* 0x00000000000079c5 */ /* 0x000fcc0000000000 */
[----:B------:R-:W-:Y:S01]  /*127d0*/  HGMMA.64x256x16.F32.BF16 R24, R168, gdesc[UR4].tnspB, R24, gsb0 ;  /* 0x43e00004a8187df0 */ /* 0x000fe20008001818 */
[----:B------:R-:W-:Y:S02]  /*127e0*/  R2UR UR6, R152 ;  /* 0x00000000980672ca */ /* 0x000fe400000e0000 */
[----:B------:R-:W-:Y:S01]  /*127f0*/  R2UR UR7, R153 ;  /* 0x00000000990772ca */ /* 0x000fe200000e0000 */
        /* <DEDUP_REMOVED lines=15> */
[----:B------:R-:W-:-:S03]  /*128f0*/  ISETP.GT.AND P2, PT, R210, RZ, PT ;  /* 0x000000ffd200720c */ /* 0x000fc60003f44270 */
[----:B------:R-:W-:Y:S01]  /*12900*/  FADD.FTZ R189, R189, R188 ;  /* 0x000000bcbdbd7221 */ /* 0x000fe20000010000 */
[----:B------:R-:W-:-:S03]  /*12910*/  @!P1 VIADD R211, R211, 0x32460 ;  /* 0x00032460d3d39836 */ /* 0x000fc60000000000 */
[----:B------:R-:W-:Y:S02]  /*12920*/  FADD.FTZ R158, R158, R189 ;  /* 0x000000bd9e9e7221 */ /* 0x000fe40000010000 */
[----:B------:R-:W-:Y:S02]  /*12930*/  @!P1 PRMT R211, RZ, 0x654, R211 ;  /* 0x00000654ffd39816 */ /* 0x000fe400000000d3 */
[----:B------:R-:W-:Y:S01]  /*12940*/  FADD.FTZ R179, R179, R158 ;  /* 0x0000009eb3b37221 */ /* 0x000fe20000010000 */
[----:B------:R-:W-:-:S03]  /*12950*/  FADD.FTZ R0, R159, R0 ;  /* 0x000000009f007221 */ /* 0x000fc60000010000 */
[----:B------:R-:W-:Y:S01]  /*12960*/  FADD.FTZ R182, R182, R179 ;  /* 0x000000b3b6b67221 */ /* 0x000fe20000010000 */
[----:B------:R-:W-:Y:S01]  /*12970*/  FADD.FTZ R0, R180, R0 ;  /* 0x00000000b4007221 */ /* 0x000fe20000010000 */
[----:B------:R-:W-:Y:S02]  /*12980*/  VIADD R210, R210, 0xffffffff ;  /* 0xffffffffd2d27836 */ /* 0x000fe40000000000 */
[----:B------:R-:W-:Y:S01]  /*12990*/  FADD.FTZ R3, R183, R182 ;  /* 0x000000b6b7037221 */ /* 0x000fe20000010000 */
[----:B------:R-:W-:Y:S02]  /*129a0*/  IMAD.MOV.U32 R220, RZ, RZ, R177 ;  /* 0x000000ffffdc7224 */ /* 0x000fe400078e00b1 */
[----:B------:R-:W-:Y:S01]  /*129b0*/  IMAD.MOV.U32 R221, RZ, RZ, R176 ;  /* 0x000000ffffdd7224 */ /* 0x000fe200078e00b0 */
[----:B------:R-:W-:Y:S02]  /*129c0*/  WARPGROUP.DEPBAR.LE gsb0, 0x0 ;  /* 0x00008000000079c5 */ /* 0x000fe40000010000 */
[----:B------:R-:W-:-:S06]  /*129d0*/  WARPGROUP.ARRIVE ;  /* 0x00000000000079c5 */ /* 0x000fcc0000000000 */
[----:B------:R-:W-:Y:S03]  /*129e0*/  HGMMA.64x256x16.F32.BF16 R24, R172, gdesc[UR4].tnspB, R24, gsb0 ;  /* 0x43e00004ac187df0 */ /* 0x000fe60008001818 */
[----:B------:R-:W-:Y:S02]  /*129f0*/  WARPGROUP.DEPBAR.LE gsb0, 0x0 ;  /* 0x00008000000079c5 */ /* 0x000fe40000010000 */
[----:B------:R2:W-:Y:S01]  /*12a00*/  @!P1 SYNCS.ARRIVE.TRANS64.RED.A1T0 RZ, [R211+URZ], RZ ;  /* 0x000000ffd3ff99a7 */ /* 0x0005e2000810043f */
[----:B------:R-:W-:Y:S05]  /*12a10*/  @P2 BRA `(.L_x_11688) ;  /* 0xffffffd0007c2947 */ /* 0x000fea000383ffff */
.L_x_11678:
[----:B------:R-:W3:Y:S01]  /*12a20*/  LDL.LU R172, [R1+0x60] ;  /* 0x0000600001ac7983 */ /* 0x000ee20000300800 */
[----:B------:R-:W-:Y:S05]  /*12a30*/  WARPSYNC.ALL ;  /* 0x0000000000007948 */ /* 0x000fea0003800000 */
[----:B------:R-:W1:Y:S01]  /*12a40*/  SHFL.BFLY PT, R5, R0, 0x2, 0x1f ;  /* 0x0c401f0000057f89 */ /* 0x000e6200000e0000 */
[----:B------:R-:W-:Y:S01]  /*12a50*/  IMAD.MOV.U32 R8, RZ, RZ, RZ ;  /* 0x000000ffff087224 */ /* 0x000fe200078e00ff */
[----:B------:R4:W-:Y:S06]  /*12a60*/  BAR.ARV R178, 0x100 ;  /* 0x000400b20000751d */ /* 0x0009ec0000002000 */
[----:B------:R-:W-:-:S02]  /*12a70*/  VIADD R2, R2, 0x1 ;  /* 0x0000000102027836 */ /* 0x000fc40000000000 */
[----:B------:R-:W-:Y:S06]  /*12a80*/  BAR.ARV 0x8, 0x120 ;  /* 0x0204800000007b1d */ /* 0x000fec0000002000 */
[C---:B------:R-:W-:Y:S01]  /*12a90*/  ISETP.NE.AND P0, PT, R2.reuse, 0x2, PT ;  /* 0x000000020200780c */ /* 0x040fe20003f05270 */
[----:B------:R-:W5:Y:S01]  /*12aa0*/  SHFL.BFLY PT, R6, R3, 0x2, 0x1f ;  /* 0x0c401f0003067f89 */ /* 0x000f6200000e0000 */
[----:B------:R-:W-:Y:S02]  /*12ab0*/  PLOP3.LUT P1, PT, PT, PT, PT, 0x8, 0x0 ;  /* 0x000000000000781c */ /* 0x000fe40003f2e170 */
[----:B------:R-:W-:Y:S01]  /*12ac0*/  SEL R2, R2, RZ, P0 ;  /* 0x000000ff02027207 */ /* 0x000fe20000000000 */
[----:B-1----:R-:W-:Y:S01]  /*12ad0*/  FADD.FTZ R4, R5, R0 ;  /* 0x0000000005047221 */ /* 0x002fe20000010000 */
[----:B------:R-:W-:-:S04]  /*12ae0*/  IMAD.MOV.U32 R0, RZ, RZ, RZ ;  /* 0x000000ffff007224 */ /* 0x000fc800078e00ff */
[----:B------:R-:W1:Y:S01]  /*12af0*/  SHFL.BFLY PT, R5, R4, 0x1, 0x1f ;  /* 0x0c201f0004057f89 */ /* 0x000e6200000e0000 */
[----:B-----5:R-:W-:Y:S01]  /*12b00*/  FADD.FTZ R7, R6, R3 ;  /* 0x0000000306077221 */ /* 0x020fe20000010000 */
[----:B------:R-:W-:-:S04]  /*12b10*/  IMAD.MOV.U32 R3, RZ, RZ, -0x800000 ;  /* 0xff800000ff037424 */ /* 0x000fc800078e00ff */
[----:B------:R-:W5:Y:S01]  /*12b20*/  SHFL.BFLY PT, R6, R7, 0x1, 0x1f ;  /* 0x0c201f0007067f89 */ /* 0x000f6200000e0000 */
[----:B-1----:R-:W-:Y:S01]  /*12b30*/  FADD.FTZ R5, R4, R5 ;  /* 0x0000000504057221 */ /* 0x002fe20000010000 */
[----:B------:R-:W-:-:S04]  /*12b40*/  SEL R4, RZ, 0x1, P0 ;  /* 0x00000001ff047807 */ /* 0x000fc80000000000 */
[----:B------:R-:W-:Y:S02]  /*12b50*/  FSETP.NE.FTZ.AND P2, PT, R5, RZ, PT ;  /* 0x000000ff0500720b */ /* 0x000fe40003f55000 */
[----:B------:R-:W-:Y:S01]  /*12b60*/  LOP3.LUT R19, R19, R4, RZ, 0x3c, !PT ;  /* 0x0000000413137212 */ /* 0x000fe200078e3cff */
[----:B------:R-:W-:-:S10]  /*12b70*/  IMAD.MOV.U32 R4, RZ, RZ, -0x800000 ;  /* 0xff800000ff047424 */ /* 0x000fd400078e00ff */
[----:B------:R-:W1:Y:S01]  /*12b80*/  @P2 MUFU.RCP R8, R5 ;  /* 0x0000000500082308 */ /* 0x000e620000001000 */
[----:B-----5:R-:W-:Y:S01]  /*12b90*/  FADD.FTZ R6, R7, R6 ;  /* 0x0000000607067221 */ /* 0x020fe20000010000 */
[----:B------:R-:W-:-:S04]  /*12ba0*/  @P2 FMUL.FTZ R7, R23, 0.69314718246459960938 ;  /* 0x3f31721817072820 */ /* 0x000fc80000410000 */
[----:B------:R-:W-:Y:S01]  /*12bb0*/  FSETP.NE.FTZ.AND P3, PT, R6, RZ, PT ;  /* 0x000000ff0600720b */ /* 0x000fe20003f75000 */
[-C--:B-1----:R-:W-:Y:S01]  /*12bc0*/  FMUL.FTZ R24, R24, R8.reuse ;  /* 0x0000000818187220 */ /* 0x082fe20000410000 */
[-C--:B------:R-:W-:Y:S01]  /*12bd0*/  FMUL.FTZ R25, R25, R8.reuse ;  /* 0x0000000819197220 */ /* 0x080fe20000410000 */
[----:B------:R-:W-:-:S10]  /*12be0*/  FMUL.FTZ R28, R28, R8 ;  /* 0x000000081c1c7220 */ /* 0x000fd40000410000 */
        /* <DEDUP_REMOVED lines=62> */
[----:B------:R-:W5:Y:S01]  /*12fd0*/  @P3 MUFU.LG2 R6, R6 ;  /* 0x0000000600063308 */ /* 0x000f620000000c00 */
[----:B------:R-:W-:Y:S01]  /*12fe0*/  @P3 FMUL.FTZ R9, R23, 0.69314718246459960938 ;  /* 0x3f31721817093820 */ /* 0x000fe20000410000 */
[-C--:B-1----:R-:W-:Y:S01]  /*12ff0*/  FMUL.FTZ R160, R27, R0.reuse ;  /* 0x000000001ba07220 */ /* 0x082fe20000410000 */
[-C--:B------:R-:W-:Y:S01]  /*13000*/  FMUL.FTZ R158, R35, R0.reuse ;  /* 0x00000000239e7220 */ /* 0x080fe20000410000 */
[-C--:B------:R-:W-:Y:S01]  /*13010*/  FMUL.FTZ R156, R43, R0.reuse ;  /* 0x000000002b9c7220 */ /* 0x080fe20000410000 */
[-C--:B0-----:R-:W-:Y:S01]  /*13020*/  FMUL.FTZ R154, R51, R0.reuse ;  /* 0x00000000339a7220 */ /* 0x081fe20000410000 */
[-C--:B------:R-:W-:Y:S01]  /*13030*/  FMUL.FTZ R152, R59, R0.reuse ;  /* 0x000000003b987220 */ /* 0x080fe20000410000 */
[-C--:B------:R-:W-:Y:S01]  /*13040*/  FMUL.FTZ R116, R67, R0.reuse ;  /* 0x0000000043747220 */ /* 0x080fe20000410000 */
[----:B------:R0:W1:Y:S01]  /*13050*/  @P2 MUFU.LG2 R8, R5 ;  /* 0x0000000500082308 */ /* 0x0000620000000c00 */
        /* <DEDUP_REMOVED lines=8> */
[----:B-----5:R-:W-:Y:S01]  /*130e0*/  @P3 FMUL.FTZ R6, R6, 0.69314718246459960938 ;  /* 0x3f31721806063820 */ /* 0x020fe20000410000 */
[-C--:B0-----:R-:W-:Y:S01]  /*130f0*/  FMUL.FTZ R5, R75, R0.reuse ;  /* 0x000000004b057220 */ /* 0x081fe20000410000 */
        /* <DEDUP_REMOVED lines=52> */
[----:B---3--:R-:W-:-:S05]  /*13440*/  VIADD R172, R172, 0x1 ;  /* 0x00000001acac7836 */ /* 0x008fca0000000000 */
[----:B------:R4:W-:Y:S02]  /*13450*/  STL [R1+0x60], R172 ;  /* 0x000060ac01007387 */ /* 0x0009e40000100800 */
.L_x_11610:
[----:B------:R-:W-:Y:S05]  /*13460*/  WARPSYNC.ALL ;  /* 0x0000000000007948 */ /* 0x000fea0003800000 */
[----:B------:R-:W1:Y:S08]  /*13470*/  S2UR UR5, SR_CgaCtaId ;  /* 0x00000000000579c3 */ /* 0x000e700000008800 */
[----:B------:R-:W-:Y:S06]  /*13480*/  BAR.SYNC.DEFER_BLOCKING 0x5, 0x120 ;  /* 0x0144800000007b1d */ /* 0x000fec0000010000 */
[----:B------:R-:W-:Y:S01]  /*13490*/  UMOV UR4, 0x400 ;  /* 0x0000040000047882 */ /* 0x000fe20000000000 */
[----:B------:R-:W-:Y:S01]  /*134a0*/  BSSY B0, `(.L_x_11689) ;  /* 0x00002af000007945 */ /* 0x000fe20003800000 */
[----:B-1----:R-:W-:-:S06]  /*134b0*/  ULEA UR4, UR5, UR4, 0x18 ;  /* 0x0000000405047291 */ /* 0x002fcc000f8ec03f */
[----:B------:R-:W-:-:S05]  /*134c0*/  IMAD.U32 R17, RZ, RZ, UR4 ;  /* 0x00000004ff117e24 */ /* 0x000fca000f8e00ff */
[----:B0-----:R-:W0:Y:S04]  /*134d0*/  LDS.128 R8, [R17+0x324d0] ;  /* 0x0324d00011087984 */ /* 0x001e280000000c00 */
[----:B0-----:R0:W-:Y:S04]  /*134e0*/  STL.64 [R1+0x10], R8 ;  /* 0x0000100801007387 */ /* 0x0011e80000100a00 */
[----:B------:R0:W-:Y:S01]  /*134f0*/  STL.64 [R1+0x18], R10 ;  /* 0x0000180a01007387 */ /* 0x0001e20000100a00 */
[----:B------:R-:W-:Y:S06]  /*13500*/  BAR.ARV 0x4, 0x120 ;  /* 0x0104800000007b1d */ /* 0x000fec0000002000 */
[----:B------:R-:W-:Y:S05]  /*13510*/  @P1 BRA `(.L_x_11690) ;  /* 0x0000001c00981947 */ /* 0x000fea0003800000 */
[----:B0-----:R-:W3:Y:S04]  /*13520*/  LDL R9, [R1+0x74] ;  /* 0x0000740001097983 */ /* 0x001ee80000100800 */
[----:B------:R-:W3:Y:S04]  /*13530*/  LDL.64 R188, [R1+0x40] ;  /* 0x0000400001bc7983 */ /* 0x000ee80000100a00 */
[----:B--2-4-:R-:W2:Y:S04]  /*13540*/  LDL.LU R178, [R1+0x54] ;  /* 0x0000540001b27983 */ /* 0x014ea80000300800 */
[----:B------:R-:W4:Y:S01]  /*13550*/  LDL.LU R176, [R1+0x58] ;  /* 0x0000580001b07983 */ /* 0x000f220000300800 */
[----:B------:R-:W0:Y:S01]  /*13560*/  S2R R8, SR_SWINHI ;  /* 0x0000000000087919 */ /* 0x000e220000002f00 */
[----:B------:R-:W-:Y:S05]  /*13570*/  WARPSYNC.ALL ;  /* 0x0000000000007948 */ /* 0x000fea0003800000 */
[----:B------:R-:W-:Y:S01]  /*13580*/  F2FP.BF16.F32.PACK_AB R24, R25, R24 ;  /* 0x000000181918723e */ /* 0x000fe200000010ff */
[----:B------:R-:W-:Y:S01]  /*13590*/  ULDC.64 UR4, c[0x0][0xcd8] ;  /* 0x0003360000047ab9 */ /* 0x000fe20000000a00 */
[----:B------:R-:W-:Y:S01]  /*135a0*/  F2FP.BF16.F32.PACK_AB R32, R33, R32 ;  /* 0x000000202120723e */ /* 0x000fe200000010ff */
[----:B------:R1:W4:Y:S01]  /*135b0*/  LDL.64 R186, [R1+0x40] ;  /* 0x0000400001ba7983 */ /* 0x0003220000100a00 */
[----:B------:R-:W-:-:S02]  /*135c0*/  F2FP.BF16.F32.PACK_AB R27, R159, R27 ;  /* 0x0000001b9f1b723e */ /* 0x000fc400000010ff */
[----:B------:R-:W-:Y:S01]  /*135d0*/  F2FP.BF16.F32.PACK_AB R40, R41, R40 ;  /* 0x000000282928723e */ /* 0x000fe200000010ff */
[----:B------:R-:W4:Y:S01]  /*135e0*/  LDL R174, [R1+0x24] ;  /* 0x0000240001ae7983 */ /* 0x000f220000100800 */
[----:B------:R-:W-:Y:S02]  /*135f0*/  MOV R6, R17 ;  /* 0x0000001100067202 */ /* 0x000fe40000000f00 */
[----:B0-----:R-:W-:Y:S02]  /*13600*/  MOV R7, R8 ;  /* 0x0000000800077202 */ /* 0x001fe40000000f00 */
        /* <DEDUP_REMOVED lines=52> */
[----:B------:R-:W-:Y:S02]  /*13950*/  IMAD.MOV.U32 R23, RZ, RZ, RZ ;  /* 0x000000ffff177224 */ /* 0x000fe400078e00ff */
[----:B---3--:R-:W-:-:S03]  /*13960*/  IMAD.WIDE R110, R9, 0x2, R6 ;  /* 0x00000002096e7825 */ /* 0x008fc600078e0206 */
[C---:B------:R-:W-:Y:S02]  /*13970*/  IADD3 R175, P2, R110.reuse, 0x40, RZ ;  /* 0x000000406eaf7810 */ /* 0x040fe40007f5e0ff */
[C---:B------:R-:W-:Y:S02]  /*13980*/  IADD3 R173, P1, R110.reuse, 0x20, RZ ;  /* 0x000000206ead7810 */ /* 0x040fe40007f3e0ff */
[C---:B------:R-:W-:Y:S02]  /*13990*/  IADD3 R177, P3, R110.reuse, 0x60, RZ ;  /* 0x000000606eb17810 */ /* 0x040fe40007f7e0ff */
[----:B------:R-:W-:Y:S02]  /*139a0*/  LOP3.LUT R14, R175, 0x380, RZ, 0xc0, !PT ;  /* 0x00000380af0e7812 */ /* 0x000fe400078ec0ff */
[----:B------:R-:W-:Y:S02]  /*139b0*/  IADD3 R179, P4, R110, 0x4000, RZ ;  /* 0x000040006eb37810 */ /* 0x000fe40007f9e0ff */
[----:B------:R-:W-:-:S02]  /*139c0*/  LOP3.LUT R12, R173, 0x380, RZ, 0xc0, !PT ;  /* 0x00000380ad0c7812 */ /* 0x000fc400078ec0ff */
[----:B------:R-:W-:Y:S01]  /*139d0*/  LOP3.LUT R20, R177, 0x380, RZ, 0xc0, !PT ;  /* 0x00000380b1147812 */ /* 0x000fe200078ec0ff */
[--C-:B------:R-:W-:Y:S01]  /*139e0*/  IMAD.X R21, RZ, RZ, R111.reuse, P3 ;  /* 0x000000ffff157224 */ /* 0x100fe200018e066f */
[----:B------:R-:W-:Y:S01]  /*139f0*/  SHF.R.U64 R14, R14, 0x3, RZ ;  /* 0x000000030e0e7819 */ /* 0x000fe200000012ff */
[--C-:B------:R-:W-:Y:S01]  /*13a00*/  IMAD.X R15, RZ, RZ, R111.reuse, P2 ;  /* 0x000000ffff0f7224 */ /* 0x100fe200010e066f */
[----:B------:R-:W-:Y:S01]  /*13a10*/  IADD3 R70, P3, R110, 0x8020, RZ ;  /* 0x000080206e467810 */ /* 0x000fe20007f7e0ff */
[--C-:B-----5:R-:W-:Y:S01]  /*13a20*/  IMAD.X R31, RZ, RZ, R111.reuse, P4 ;  /* 0x000000ffff1f7224 */ /* 0x120fe200020e066f */
[----:B------:R-:W-:Y:S01]  /*13a30*/  SHF.R.U64 R12, R12, 0x3, RZ ;  /* 0x000000030c0c7819 */ /* 0x000fe200000012ff */
[----:B------:R-:W-:Y:S01]  /*13a40*/  IMAD.X R13, RZ, RZ, R111, P1 ;  /* 0x000000ffff0d7224 */ /* 0x000fe200008e066f */
[----:B------:R-:W-:Y:S02]  /*13a50*/  IADD3 R62, P2, R110, 0x8000, RZ ;  /* 0x000080006e3e7810 */ /* 0x000fe40007f5e0ff */
[----:B------:R-:W-:-:S02]  /*13a60*/  SHF.R.U64 R20, R20, 0x3, RZ ;  /* 0x0000000314147819 */ /* 0x000fc400000012ff */
[C---:B------:R-:W-:Y:S02]  /*13a70*/  IADD3 R181, P5, R110.reuse, 0x4020, RZ ;  /* 0x000040206eb57810 */ /* 0x040fe40007fbe0ff */
[C---:B------:R-:W-:Y:S02]  /*13a80*/  IADD3 R94, P4, R110.reuse, 0x8040, RZ ;  /* 0x000080406e5e7810 */ /* 0x040fe40007f9e0ff */
[----:B------:R-:W-:Y:S02]  /*13a90*/  IADD3 R185, P1, R110, 0x4060, RZ ;  /* 0x000040606eb97810 */ /* 0x000fe40007f3e0ff */
[----:B------:R-:W-:Y:S02]  /*13aa0*/  LOP3.LUT R14, R14, R175, RZ, 0x3c, !PT ;  /* 0x000000af0e0e7212 */ /* 0x000fe400078e3cff */
[----:B------:R-:W-:Y:S02]  /*13ab0*/  LOP3.LUT R30, R179, 0x380, RZ, 0xc0, !PT ;  /* 0x00000380b31e7812 */ /* 0x000fe400078ec0ff */
[----:B------:R-:W-:-:S02]  /*13ac0*/  LOP3.LUT R11, R110, 0x380, RZ, 0xc0, !PT ;  /* 0x000003806e0b7812 */ /* 0x000fc400078ec0ff */
[----:B------:R-:W-:Y:S02]  /*13ad0*/  IADD3 R183, P0, R110, 0x4040, RZ ;  /* 0x000040406eb77810 */ /* 0x000fe40007f1e0ff */
[----:B------:R-:W-:Y:S02]  /*13ae0*/  LOP3.LUT R12, R12, R173, RZ, 0x3c, !PT ;  /* 0x000000ad0c0c7212 */ /* 0x000fe400078e3cff */
[----:B------:R-:W-:Y:S02]  /*13af0*/  LOP3.LUT R175, R70, 0x380, RZ, 0xc0, !PT ;  /* 0x0000038046af7812 */ /* 0x000fe400078ec0ff */
[----:B------:R-:W-:Y:S02]  /*13b00*/  LOP3.LUT R20, R20, R177, RZ, 0x3c, !PT ;  /* 0x000000b114147212 */ /* 0x000fe400078e3cff */
[----:B------:R-:W-:Y:S01]  /*13b10*/  LOP3.LUT R173, R62, 0x380, RZ, 0xc0, !PT ;  /* 0x000003803ead7812 */ /* 0x000fe200078ec0ff */
[--C-:B------:R-:W-:Y:S01]  /*13b20*/  IMAD.X R39, RZ, RZ, R111.reuse, P5 ;  /* 0x000000ffff277224 */ /* 0x100fe200028e066f */
[----:B------:R-:W-:Y:S01]  /*13b30*/  LOP3.LUT R177, R94, 0x380, RZ, 0xc0, !PT ;  /* 0x000003805eb17812 */ /* 0x000fe200078ec0ff */
[--C-:B------:R-:W-:Y:S01]  /*13b40*/  IMAD.X R55, RZ, RZ, R111.reuse, P1 ;  /* 0x000000ffff377224 */ /* 0x100fe200008e066f */
[----:B------:R-:W-:Y:S01]  /*13b50*/  SHF.R.U64 R30, R30, 0x3, RZ ;  /* 0x000000031e1e7819 */ /* 0x000fe200000012ff */
[----:B------:R-:W-:Y:S01]  /*13b60*/  IMAD.X R47, RZ, RZ, R111, P0 ;  /* 0x000000ffff2f7224 */ /* 0x000fe200000e066f */
[----:B------:R-:W-:-:S02]  /*13b70*/  IADD3 R98, P5, R110, 0x8060, RZ ;  /* 0x000080606e627810 */ /* 0x000fc40007fbe0ff */
[----:B------:R-:W-:Y:S02]  /*13b80*/  SHF.R.U64 R11, R11, 0x3, RZ ;  /* 0x000000030b0b7819 */ /* 0x000fe400000012ff */
[----:B------:R-:W-:Y:S01]  /*13b90*/  SHF.R.U64 R175, R175, 0x3, RZ ;  /* 0x00000003afaf7819 */ /* 0x000fe200000012ff */
[--C-:B------:R-:W-:Y:S01]  /*13ba0*/  IMAD.X R63, RZ, RZ, R111.reuse, P2 ;  /* 0x000000ffff3f7224 */ /* 0x100fe200010e066f */
[C---:B------:R-:W-:Y:S01]  /*13bb0*/  IADD3 R106, P1, R110.reuse, 0xc020, RZ ;  /* 0x0000c0206e6a7810 */ /* 0x040fe20007f3e0ff */
[----:B------:R-:W-:Y:S01]  /*13bc0*/  IMAD.X R71, RZ, RZ, R111, P3 ;  /* 0x000000ffff477224 */ /* 0x000fe200018e066f */
[----:B------:R-:W-:Y:S02]  /*13bd0*/  LOP3.LUT R38, R181, 0x380, RZ, 0xc0, !PT ;  /* 0x00000380b5267812 */ /* 0x000fe400078ec0ff */
[----:B------:R-:W-:Y:S02]  /*13be0*/  SHF.R.U64 R173, R173, 0x3, RZ ;  /* 0x00000003adad7819 */ /* 0x000fe400000012ff */
[----:B------:R-:W-:-:S02]  /*13bf0*/  IADD3 R8, P0, R110, 0xc000, RZ ;  /* 0x0000c0006e087810 */ /* 0x000fc40007f1e0ff */
[----:B------:R-:W-:Y:S02]  /*13c00*/  LOP3.LUT R46, R183, 0x380, RZ, 0xc0, !PT ;  /* 0x00000380b72e7812 */ /* 0x000fe400078ec0ff */
[----:B------:R-:W-:Y:S02]  /*13c10*/  SHF.R.U64 R177, R177, 0x3, RZ ;  /* 0x00000003b1b17819 */ /* 0x000fe400000012ff */
[C---:B------:R-:W-:Y:S02]  /*13c20*/  IADD3 R151, P2, R110.reuse, 0xc040, RZ ;  /* 0x0000c0406e977810 */ /* 0x040fe40007f5e0ff */
[----:B------:R-:W-:Y:S02]  /*13c30*/  IADD3 R10, P3, R110, 0xc060, RZ ;  /* 0x0000c0606e0a7810 */ /* 0x000fe40007f7e0ff */
[----:B------:R-:W-:Y:S02]  /*13c40*/  LOP3.LUT R54, R185, 0x380, RZ, 0xc0, !PT ;  /* 0x00000380b9367812 */ /* 0x000fe400078ec0ff */
[----:B------:R-:W-:-:S02]  /*13c50*/  LOP3.LUT R30, R30, R179, RZ, 0x3c, !PT ;  /* 0x000000b31e1e7212 */ /* 0x000fc400078e3cff */
[----:B------:R-:W-:Y:S02]  /*13c60*/  LOP3.LUT R110, R11, R110, RZ, 0x3c, !PT ;  /* 0x0000006e0b6e7212 */ /* 0x000fe400078e3cff */
[----:B------:R-:W-:Y:S02]  /*13c70*/  LOP3.LUT R179, R98, 0x380, RZ, 0xc0, !PT ;  /* 0x0000038062b37812 */ /* 0x000fe400078ec0ff */
[----:B------:R-:W-:Y:S02]  /*13c80*/  LOP3.LUT R70, R175, R70, RZ, 0x3c, !PT ;  /* 0x00000046af467212 */ /* 0x000fe400078e3cff */
[----:B------:R-:W-:Y:S02]  /*13c90*/  SHF.R.U64 R38, R38, 0x3, RZ ;  /* 0x0000000326267819 */ /* 0x000fe400000012ff */
[----:B------:R-:W-:Y:S02]  /*13ca0*/  LOP3.LUT R62, R173, R62, RZ, 0x3c, !PT ;  /* 0x0000003ead3e7212 */ /* 0x000fe400078e3cff */
[----:B------:R-:W-:-:S02]  /*13cb0*/  LOP3.LUT R175, R106, 0x380, RZ, 0xc0, !PT ;  /* 0x000003806aaf7812 */ /* 0x000fc400078ec0ff */
[----:B------:R-:W-:Y:S02]  /*13cc0*/  SHF.R.U64 R46, R46, 0x3, RZ ;  /* 0x000000032e2e7819 */ /* 0x000fe400000012ff */
[----:B------:R-:W-:Y:S02]  /*13cd0*/  LOP3.LUT R94, R177, R94, RZ, 0x3c, !PT ;  /* 0x0000005eb15e7212 */ /* 0x000fe400078e3cff */
[----:B------:R-:W-:Y:S02]  /*13ce0*/  LOP3.LUT R173, R8, 0x380, RZ, 0xc0, !PT ;  /* 0x0000038008ad7812 */ /* 0x000fe400078ec0ff */
[----:B------:R-:W-:Y:S02]  /*13cf0*/  SHF.R.U64 R54, R54, 0x3, RZ ;  /* 0x0000000336367819 */ /* 0x000fe400000012ff */
[----:B------:R-:W-:Y:S02]  /*13d00*/  LOP3.LUT R172, R151, 0x380, RZ, 0xc0, !PT ;  /* 0x0000038097ac7812 */ /* 0x000fe400078ec0ff */
[----:B------:R-:W-:-:S02]  /*13d10*/  LOP3.LUT R177, R10, 0x380, RZ, 0xc0, !PT ;  /* 0x000003800ab17812 */ /* 0x000fc400078ec0ff */
[----:B------:R-:W-:Y:S02]  /*13d20*/  SHF.R.U64 R179, R179, 0x3, RZ ;  /* 0x00000003b3b37819 */ /* 0x000fe400000012ff */
[----:B------:R-:W-:Y:S01]  /*13d30*/  MOV R110, R110 ;  /* 0x0000006e006e7202 */ /* 0x000fe20000000f00 */
[----:B------:R-:W-:Y:S01]  /*13d40*/  BAR.SYNC.DEFER_BLOCKING 0x1, 0x100 ;  /* 0x0044000000007b1d */ /* 0x000fe20000010000 */
[----:B------:R-:W-:Y:S02]  /*13d50*/  LOP3.LUT R38, R38, R181, RZ, 0x3c, !PT ;  /* 0x000000b526267212 */ /* 0x000fe400078e3cff */
[----:B------:R-:W-:Y:S02]  /*13d60*/  SHF.R.U64 R175, R175, 0x3, RZ ;  /* 0x00000003afaf7819 */ /* 0x000fe400000012ff */
[----:B------:R-:W-:Y:S01]  /*13d70*/  MOV R29, R12 ;  /* 0x0000000c001d7202 */ /* 0x000fe20000000f00 */
[----:B------:R-:W-:Y:S01]  /*13d80*/  IMAD.X R99, RZ, RZ, R111, P5 ;  /* 0x000000ffff637224 */ /* 0x000fe200028e066f */
[----:B------:R-:W-:-:S02]  /*13d90*/  LOP3.LUT R46, R46, R183, RZ, 0x3c, !PT ;  /* 0x000000b72e2e7212 */ /* 0x000fc400078e3cff */
[----:B------:R-:W-:Y:S02]  /*13da0*/  SHF.R.U64 R173, R173, 0x3, RZ ;  /* 0x00000003adad7819 */ /* 0x000fe400000012ff */
[----:B------:R-:W-:Y:S02]  /*13db0*/  MOV R28, R14 ;  /* 0x0000000e001c7202 */ /* 0x000fe40000000f00 */
[----:B------:R-:W-:Y:S02]  /*13dc0*/  LOP3.LUT R54, R54, R185, RZ, 0x3c, !PT ;  /* 0x000000b936367212 */ /* 0x000fe400078e3cff */
[----:B------:R-:W-:Y:S02]  /*13dd0*/  SHF.R.U64 R172, R172, 0x3, RZ ;  /* 0x00000003acac7819 */ /* 0x000fe400000012ff */
[----:B------:R-:W-:Y:S02]  /*13de0*/  SHF.R.U64 R177, R177, 0x3, RZ ;  /* 0x00000003b1b17819 */ /* 0x000fe400000012ff */
[----:B------:R-:W-:Y:S01]  /*13df0*/  MOV R20, R20 ;  /* 0x0000001400147202 */ /* 0x000fe20000000f00 */
[----:B------:R-:W-:Y:S01]  /*13e00*/  IMAD.X R95, RZ, RZ, R111, P4 ;  /* 0x000000ffff5f7224 */ /* 0x000fe200020e066f */
[----:B------:R-:W-:-:S02]  /*13e10*/  LOP3.LUT R98, R179, R98, RZ, 0x3c, !PT ;  /* 0x00000062b3627212 */ /* 0x000fc400078e3cff */
[----:B------:R-:W-:Y:S01]  /*13e20*/  MOV R30, R30 ;  /* 0x0000001e001e7202 */ /* 0x000fe20000000f00 */
[----:B------:R-:W-:Y:S01]  /*13e30*/  STSM.16.M88.4 [R110], R24 ;  /* 0x000000186e007844 */ /* 0x000fe20000000200 */
[----:B------:R-:W-:Y:S01]  /*13e40*/  IADD3.X R107, RZ, R111, RZ, P1, !PT ;  /* 0x0000006fff6b7210 */ /* 0x000fe20000ffe4ff */
[--C-:B------:R-:W-:Y:S01]  /*13e50*/  IMAD.X R9, RZ, RZ, R111.reuse, P2 ;  /* 0x000000ffff097224 */ /* 0x100fe200010e066f */
[----:B------:R-:W-:Y:S01]  /*13e60*/  LOP3.LUT R106, R175, R106, RZ, 0x3c, !PT ;  /* 0x0000006aaf6a7212 */ /* 0x000fe200078e3cff */
[--C-:B------:R-:W-:Y:S01]  /*13e70*/  IMAD.X R11, RZ, RZ, R111.reuse, P3 ;  /* 0x000000ffff0b7224 */ /* 0x100fe200018e066f */
[----:B------:R-:W-:Y:S01]  /*13e80*/  MOV R38, R38 ;  /* 0x0000002600267202 */ /* 0x000fe20000000f00 */
[----:B------:R-:W-:Y:S01]  /*13e90*/  STSM.16.M88.4 [R29], R32 ;  /* 0x000000201d007844 */ /* 0x000fe20000000200 */
[----:B------:R-:W-:Y:S01]  /*13ea0*/  LOP3.LUT R102, R173, R8, RZ, 0x3c, !PT ;  /* 0x00000008ad667212 */ /* 0x000fe200078e3cff */
[----:B------:R-:W-:Y:S01]  /*13eb0*/  IMAD.X R103, RZ, RZ, R111, P0 ;  /* 0x000000ffff677224 */ /* 0x000fe200000e066f */
[----:B------:R-:W-:Y:S01]  /*13ec0*/  MOV R46, R46 ;  /* 0x0000002e002e7202 */ /* 0x000fe20000000f00 */
[----:B------:R-:W-:Y:S01]  /*13ed0*/  STSM.16.M88.4 [R28], R40 ;  /* 0x000000281c007844 */ /* 0x000fe20000000200 */
[----:B------:R-:W-:-:S02]  /*13ee0*/  LOP3.LUT R8, R172, R151, RZ, 0x3c, !PT ;  /* 0x00000097ac087212 */ /* 0x000fc400078e3cff */
[----:B------:R-:W-:Y:S01]  /*13ef0*/  LOP3.LUT R10, R177, R10, RZ, 0x3c, !PT ;  /* 0x0000000ab10a7212 */ /* 0x000fe200078e3cff */
[----:B------:R-:W-:Y:S01]  /*13f00*/  STSM.16.M88.4 [R20], R48 ;  /* 0x0000003014007844 */ /* 0x000fe20000000200 */
[----:B------:R-:W-:Y:S02]  /*13f10*/  MOV R54, R54 ;  /* 0x0000003600367202 */ /* 0x000fe40000000f00 */
[----:B------:R-:W-:Y:S01]  /*13f20*/  MOV R62, R62 ;  /* 0x0000003e003e7202 */ /* 0x000fe20000000f00 */
[----:B------:R-:W-:Y:S01]  /*13f30*/  STSM.16.M88.4 [R30], R56 ;  /* 0x000000381e007844 */ /* 0x000fe20000000200 */
[----:B------:R-:W-:Y:S02]  /*13f40*/  MOV R15, R98 ;  /* 0x00000062000f7202 */ /* 0x000fe40000000f00 */
[----:B------:R-:W-:Y:S01]  /*13f50*/  MOV R70, R70 ;  /* 0x0000004600467202 */ /* 0x000fe20000000f00 */
[----:B------:R-:W-:Y:S01]  /*13f60*/  STSM.16.M88.4 [R38], R64 ;  /* 0x0000004026007844 */ /* 0x000fe20000000200 */
[----:B------:R-:W-:-:S02]  /*13f70*/  MOV R12, R106 ;  /* 0x0000006a000c7202 */ /* 0x000fc40000000f00 */
[----:B------:R-:W-:Y:S02]  /*13f80*/  F2FP.BF16.F32.PACK_AB R98, R101, R100 ;  /* 0x000000646562723e */ /* 0x000fe400000010ff */
[----:B------:R-:W-:Y:S01]  /*13f90*/  F2FP.BF16.F32.PACK_AB R99, R165, R164 ;  /* 0x000000a4a563723e */ /* 0x000fe200000010ff */
[----:B------:R-:W-:Y:S01]  /*13fa0*/  STSM.16.M88.4 [R46], R72 ;  /* 0x000000482e007844 */ /* 0x000fe20000000200 */
[----:B------:R-:W-:Y:S02]  /*13fb0*/  MOV R94, R94 ;  /* 0x0000005e005e7202 */ /* 0x000fe40000000f00 */
[----:B------:R-:W-:Y:S02]  /*13fc0*/  F2FP.BF16.F32.PACK_AB R106, R109, R108 ;  /* 0x0000006c6d6a723e */ /* 0x000fe400000010ff */
[----:B------:R-:W-:Y:S01]  /*13fd0*/  F2FP.BF16.F32.PACK_AB R107, R169, R168 ;  /* 0x000000a8a96b723e */ /* 0x000fe200000010ff */
[----:B------:R-:W-:Y:S01]  /*13fe0*/  STSM.16.M88.4 [R54], R80 ;  /* 0x0000005036007844 */ /* 0x000fe20000000200 */
[----:B------:R-:W-:-:S02]  /*13ff0*/  MOV R14, R8 ;  /* 0x00000008000e7202 */ /* 0x000fc40000000f00 */
[----:B------:R-:W-:Y:S01]  /*14000*/  MOV R13, R10 ;  /* 0x0000000a000d7202 */ /* 0x000fe20000000f00 */
[----:B------:R-:W-:Y:S01]  /*14010*/  STSM.16.M88.4 [R62], R76 ;  /* 0x0000004c3e007844 */ /* 0x000fe20000000200 */
[----:B------:R-:W-:Y:S02]  /*14020*/  MOV R102, R102 ;  /* 0x0000006600667202 */ /* 0x000fe40000000f00 */
[----:B------:R-:W-:Y:S02]  /*14030*/  F2FP.BF16.F32.PACK_AB R8, R121, R171 ;  /* 0x000000ab7908723e */ /* 0x000fe400000010ff */
[----:B------:R-:W-:Y:S02]  /*14040*/  F2FP.BF16.F32.PACK_AB R9, R123, R122 ;  /* 0x0000007a7b09723e */ /* 0x000fe400000010ff */
[----:B------:R-:W-:Y:S02]  /*14050*/  F2FP.BF16.F32.PACK_AB R10, R125, R124 ;  /* 0x0000007c7d0a723e */ /* 0x000fe400000010ff */
[----:B------:R-:W-:Y:S01]  /*14060*/  F2FP.BF16.F32.PACK_AB R11, R127, R126 ;  /* 0x0000007e7f0b723e */ /* 0x000fe200000010ff */
[----:B------:R-:W-:Y:S01]  /*14070*/  STSM.16.M88.4 [R70], R96 ;  /* 0x0000006046007844 */ /* 0x000fe20000000200 */
[----:B------:R-:W-:-:S03]  /*14080*/  ISETP.NE.U32.AND P0, PT, RZ, UR4, PT ;  /* 0x00000004ff007c0c */ /* 0x000fc6000bf05070 */
[----:B------:R-:W-:Y:S04]  /*14090*/  STSM.16.M88.4 [R94], R104 ;  /* 0x000000685e007844 */ /* 0x000fe80000000200 */
[----:B------:R-:W-:Y:S04]  /*140a0*/  STSM.16.M88.4 [R15], R112 ;  /* 0x000000700f007844 */ /* 0x000fe80000000200 */
[----:B------:R2:W-:Y:S01]  /*140b0*/  STSM.16.M88.4 [R102], R8 ;  /* 0x0000000866007844 */ /* 0x0005e20000000200 */
[----:B------:R-:W-:-:S03]  /*140c0*/  ISETP.NE.AND.EX P0, PT, RZ, UR5, PT, P0 ;  /* 0x00000005ff007c0c */ /* 0x000fc6000bf05300 */
[----:B------:R1:W-:Y:S04]  /*140d0*/  STSM.16.M88.4 [R12], R128 ;  /* 0x000000800c007844 */ /* 0x0003e80000000200 */
[----:B------:R1:W-:Y:S01]  /*140e0*/  STSM.16.M88.4 [R14], R136 ;  /* 0x000000880e007844 */ /* 0x0003e20000000200 */
[----:B--2---:R-:W-:-:S04]  /*140f0*/  IADD3 R10, P1, R178, UR4, RZ ;  /* 0x00000004b20a7c10 */ /* 0x004fc8000ff3e0ff */
[----:B----4-:R-:W-:Y:S01]  /*14100*/  IADD3.X R11, R176, UR5, RZ, P1, !PT ;  /* 0x00000005b00b7c10 */ /* 0x010fe20008ffe4ff */
        /* <DEDUP_REMOVED lines=9> */
[----:B------:R1:W5:Y:S04]  /*141a0*/  @P0 LDG.E R23, desc[UR52][R10.64] ;  /* 0x000000340a170981 */ /* 0x000368000c1e1900 */
[----:B------:R1:W5:Y:S01]  /*141b0*/  @P1 LDG.E R0, desc[UR52][R8.64] ;  /* 0x0000003408001981 */ /* 0x000362000c1e1900 */
[----:B------:R-:W-:-:S04]  /*141c0*/  IMAD.MOV.U32 R186, RZ, RZ, R188 ;  /* 0x000000ffffba7224 */ /* 0x000fc800078e00bc */
[----:B------:R-:W-:-:S04]  /*141d0*/  IMAD R5, R186, 0x40, R174 ;  /* 0x00000040ba057824 */ /* 0x000fc800078e02ae */
[----:B------:R-:W-:-:S03]  /*141e0*/  IMAD.WIDE R6, R5, 0x2, R6 ;  /* 0x0000000205067825 */ /* 0x000fc600078e0206 */
[----:B------:R-:W-:Y:S01]  /*141f0*/  IADD3 R5, P4, R6, 0x1000, RZ ;  /* 0x0000100006057810 */ /* 0x000fe20007f9e0ff */
[----:B-1----:R-:W-:-:S12]  /*14200*/  @P1 BRA `(.L_x_11691) ;  /* 0x0000000000101947 */ /* 0x002fd80003800000 */
[----:B------:R-:W-:Y:S05]  /*14210*/  @!P0 BRA `(.L_x_11691) ;  /* 0x00000000000c8947 */ /* 0x000fea0003800000 */
[----:B------:R-:W2:Y:S04]  /*14220*/  LDG.E R9, desc[UR52][R10.64] ;  /* 0x000000340a097981 */ /* 0x000ea8000c1e1900 */
[----:B-----5:R-:W2:Y:S02]  /*14230*/  LDG.E R0, desc[UR52][R10.64+0x4] ;  /* 0x000004340a007981 */ /* 0x020ea4000c1e1900 */
[----:B--2---:R-:W-:-:S07]  /*14240*/  IMAD.IADD R0, R0, 0x1, -R9 ;  /* 0x0000000100007824 */ /* 0x004fce00078e0a09 */
.L_x_11691:
[----:B------:R-:W2:Y:S01]  /*14250*/  LDL.LU R15, [R1+0x6c] ;  /* 0x00006c00010f7983 */ /* 0x000ea20000300800 */
[----:B------:R-:W-:-:S03]  /*14260*/  ULDC.64 UR4, c[0x0][0xc70] ;  /* 0x00031c0000047ab9 */ /* 0x000fc60000000a00 */
[----:B------:R-:W3:Y:S04]  /*14270*/  LDL.LU R14, [R1+0x5c] ;  /* 0x00005c00010e7983 */ /* 0x000ee80000300800 */
[----:B------:R-:W4:Y:S04]  /*14280*/  LDL R10, [R1+0x4c] ;  /* 0x00004c00010a7983 */ /* 0x000f280000100800 */
[----:B------:R-:W4:Y:S04]  /*14290*/  LDL.LU R85, [R1+0x50] ;  /* 0x0000500001557983 */ /* 0x000f280000300800 */
[----:B------:R-:W4:Y:S01]  /*142a0*/  LDL.LU R84, [R1+0x64] ;  /* 0x0000640001547983 */ /* 0x000f220000300800 */
[--C-:B-----5:R-:W-:Y:S01]  /*142b0*/  SHF.R.S32.HI R21, RZ, 0x1f, R23.reuse ;  /* 0x0000001fff157819 */ /* 0x120fe20000011417 */
[----:B------:R-:W-:Y:S01]  /*142c0*/  IMAD.MOV.U32 R20, RZ, RZ, R23 ;  /* 0x000000ffff147224 */ /* 0x000fe200078e0017 */
[----:B------:R-:W-:Y:S01]  /*142d0*/  LOP3.LUT R12, R5, 0x380, RZ, 0xc0, !PT ;  /* 0x00000380050c7812 */ /* 0x000fe200078ec0ff */
[----:B------:R-:W-:Y:S01]  /*142e0*/  IMAD.X R13, RZ, RZ, R7, P4 ;  /* 0x000000ffff0d7224 */ /* 0x000fe200020e0607 */
[----:B------:R-:W-:-:S02]  /*142f0*/  IADD3 R25, P5, R6, 0x2000, RZ ;  /* 0x0000200006197810 */ /* 0x000fc40007fbe0ff */
[----:B------:R-:W-:Y:S02]  /*14300*/  SHF.R.U64 R12, R12, 0x3, RZ ;  /* 0x000000030c0c7819 */ /* 0x000fe400000012ff */
[----:B------:R-:W-:Y:S02]  /*14310*/  IADD3 R37, P2, R6, 0x5000, RZ ;  /* 0x0000500006257810 */ /* 0x000fe40007f5e0ff */
[----:B------:R-:W-:Y:S02]  /*14320*/  LOP3.LUT R12, R12, R5, RZ, 0x3c, !PT ;  /* 0x000000050c0c7212 */ /* 0x000fe400078e3cff */
[----:B------:R-:W-:Y:S02]  /*14330*/  IADD3 R33, P1, R6, 0x4000, RZ ;  /* 0x0000400006217810 */ /* 0x000fe40007f3e0ff */
[----:B------:R-:W-:Y:S02]  /*14340*/  LOP3.LUT R24, R25, 0x380, RZ, 0xc0, !PT ;  /* 0x0000038019187812 */ /* 0x000fe400078ec0ff */
[----:B------:R-:W-:-:S02]  /*14350*/  LOP3.LUT R36, R37, 0x380, RZ, 0xc0, !PT ;  /* 0x0000038025247812 */ /* 0x000fc400078ec0ff */
[----:B------:R-:W-:Y:S02]  /*14360*/  LOP3.LUT R32, R33, 0x380, RZ, 0xc0, !PT ;  /* 0x0000038021207812 */ /* 0x000fe400078ec0ff */
        /* <DEDUP_REMOVED lines=27> */
[C---:B------:R-:W-:Y:S02]  /*14520*/  IADD3 R69, P4, R6.reuse, 0xd000, RZ ;  /* 0x0000d00006457810 */ /* 0x040fe40007f9e0ff */
[----:B------:R-:W-:Y:S02]  /*14530*/  IADD3 R65, P5, R6, 0xe000, RZ ;  /* 0x0000e00006417810 */ /* 0x000fe40007fbe0ff */
[----:B------:R-:W-:Y:S01]  /*14540*/  LOP3.LUT R52, R52, R53, RZ, 0x3c, !PT ;  /* 0x0000003534347212 */ /* 0x000fe200078e3cff */
[----:B------:R-:W-:Y:S01]  /*14550*/  IMAD.X R53, RZ, RZ, R7, P1 ;  /* 0x000000ffff357224 */ /* 0x000fe200008e0607 */
        /* <DEDUP_REMOVED lines=8> */
[--C-:B------:R-:W-:Y:S01]  /*145e0*/  SHF.R.S32.HI R79, RZ, 0x1f, R174.reuse ;  /* 0x0000001fff4f7819 */ /* 0x100fe200000114ae */
[----:B------:R-:W-:Y:S01]  /*145f0*/  IMAD.MOV.U32 R78, RZ, RZ, R174 ;  /* 0x000000ffff4e7224 */ /* 0x000fe200078e00ae */
[----:B------:R-:W-:-:S05]  /*14600*/  SHF.R.S32.HI R187, RZ, 0x1f, R186 ;  /* 0x0000001fffbb7819 */ /* 0x000fca00000114ba */
[----:B------:R-:W-:Y:S01]  /*14610*/  STL [R1+0x44], R187 ;  /* 0x000044bb01007387 */ /* 0x000fe20000100800 */
[----:B------:R-:W-:Y:S01]  /*14620*/  BSSY B1, `(.L_x_11692) ;  /* 0x0000084000017945 */ /* 0x000fe20003800000 */
[----:B--2---:R-:W-:Y:S02]  /*14630*/  SEL R83, R15, RZ, !P0 ;  /* 0x000000ff0f537207 */ /* 0x004fe40004000000 */
[----:B---3--:R-:W-:Y:S02]  /*14640*/  SEL R82, R14, RZ, !P0 ;  /* 0x000000ff0e527207 */ /* 0x008fe40004000000 */
[----:B------:R-:W0:Y:S01]  /*14650*/  S2R R14, SR_TID.X ;  /* 0x00000000000e7919 */ /* 0x000e220000002100 */
[----:B------:R-:W-:-:S04]  /*14660*/  IADD3 R29, P0, R6, 0x3000, RZ ;  /* 0x00003000061d7810 */ /* 0x000fc80007f1e0ff */
[----:B------:R-:W-:Y:S02]  /*14670*/  LOP3.LUT R28, R29, 0x380, RZ, 0xc0, !PT ;  /* 0x000003801d1c7812 */ /* 0x000fe400078ec0ff */
[----:B----4-:R-:W-:Y:S02]  /*14680*/  SHF.R.S32.HI R81, RZ, 0x1f, R85 ;  /* 0x0000001fff517819 */ /* 0x010fe40000011455 */
[----:B------:R-:W-:-:S03]  /*14690*/  SHF.R.U64 R28, R28, 0x3, RZ ;  /* 0x000000031c1c7819 */ /* 0x000fc600000012ff */
[----:B------:R-:W-:Y:S01]  /*146a0*/  IMAD R8, R81, UR4, RZ ;  /* 0x0000000451087c24 */ /* 0x000fe2000f8e02ff */
[----:B------:R-:W-:Y:S01]  /*146b0*/  LOP3.LUT R28, R28, R29, RZ, 0x3c, !PT ;  /* 0x0000001d1c1c7212 */ /* 0x000fe200078e3cff */
[----:B------:R-:W-:Y:S01]  /*146c0*/  IMAD.X R29, RZ, RZ, R7, P0 ;  /* 0x000000ffff1d7224 */ /* 0x000fe200000e0607 */
[----:B------:R-:W-:Y:S01]  /*146d0*/  IADD3 R77, P0, R6, 0x9000, RZ ;  /* 0x00009000064d7810 */ /* 0x000fe20007f1e0ff */
[C---:B------:R-:W-:Y:S02]  /*146e0*/  IMAD R11, R85.reuse, UR5, R8 ;  /* 0x00000005550b7c24 */ /* 0x040fe4000f8e0208 */
[----:B------:R-:W-:Y:S01]  /*146f0*/  IMAD.WIDE.U32 R8, R85, UR4, R20 ;  /* 0x0000000455087c25 */ /* 0x000fe2000f8e0014 */
[----:B------:R-:W-:Y:S01]  /*14700*/  ULDC.64 UR4, c[0x0][0xc78] ;  /* 0x00031e0000047ab9 */ /* 0x000fe20000000a00 */
[----:B------:R-:W-:Y:S02]  /*14710*/  LOP3.LUT R76, R77, 0x380, RZ, 0xc0, !PT ;  /* 0x000003804d4c7812 */ /* 0x000fe400078ec0ff */
[----:B------:R-:W-:-:S02]  /*14720*/  IMAD.IADD R9, R9, 0x1, R11 ;  /* 0x0000000109097824 */ /* 0x000fc400078e020b */
[----:B------:R-:W-:Y:S01]  /*14730*/  IMAD R5, R83, UR4, RZ ;  /* 0x0000000453057c24 */ /* 0x000fe2000f8e02ff */
[----:B------:R-:W-:Y:S01]  /*14740*/  SHF.R.U64 R76, R76, 0x3, RZ ;  /* 0x000000034c4c7819 */ /* 0x000fe200000012ff */
[----:B------:R-:W-:Y:S02]  /*14750*/  IMAD R11, R84, 0x80, R10 ;  /* 0x00000080540b7824 */ /* 0x000fe400078e020a */
[----:B------:R-:W-:Y:S01]  /*14760*/  IMAD.WIDE.U32 R8, R82, UR4, R8 ;  /* 0x0000000452087c25 */ /* 0x000fe2000f8e0008 */
[----:B------:R-:W-:-:S03]  /*14770*/  LOP3.LUT R76, R76, R77, RZ, 0x3c, !PT ;  /* 0x0000004d4c4c7212 */ /* 0x000fc600078e3cff */
[----:B------:R-:W-:Y:S01]  /*14780*/  IMAD R10, R82, UR5, R5 ;  /* 0x00000005520a7c24 */ /* 0x000fe2000f8e0205 */
[----:B------:R-:W-:Y:S01]  /*14790*/  SHF.R.S32.HI R5, RZ, 0x1f, R11 ;  /* 0x0000001fff057819 */ /* 0x000fe2000001140b */
[----:B0-----:R-:W-:Y:S01]  /*147a0*/  VIADD R15, R14, 0xffffff80 ;  /* 0xffffff800e0f7836 */ /* 0x001fe20000000000 */
[----:B------:R-:W-:Y:S01]  /*147b0*/  IADD3 R8, P3, R11, R8, RZ ;  /* 0x000000080b087210 */ /* 0x000fe20007f7e0ff */
[----:B------:R-:W-:Y:S01]  /*147c0*/  ULDC.64 UR4, c[0x0][0xc40] ;  /* 0x0003100000047ab9 */ /* 0x000fe20000000a00 */
[----:B------:R-:W-:Y:S02]  /*147d0*/  IMAD.X R77, RZ, RZ, R7, P0 ;  /* 0x000000ffff4d7224 */ /* 0x000fe400000e0607 */
[----:B------:R-:W-:Y:S02]  /*147e0*/  IADD3.X R5, R5, R9, R10, P3, !PT ;  /* 0x0000000905057210 */ /* 0x000fe40001ffe40a */
[----:B------:R-:W-:Y:S02]  /*147f0*/  LEA R54, P3, R8, UR4, 0x2 ;  /* 0x0000000408367c11 */ /* 0x000fe4000f8610ff */
[----:B------:R-:W-:-:S02]  /*14800*/  SHF.R.S32.HI R14, RZ, 0x1f, R15 ;  /* 0x0000001fff0e7819 */ /* 0x000fc4000001140f */
[----:B------:R-:W-:Y:S01]  /*14810*/  LEA.HI.X R55, R8, UR5, R5, 0x2, P3 ;  /* 0x0000000508377c11 */ /* 0x000fe200098f1405 */
[----:B------:R-:W-:Y:S01]  /*14820*/  VIADD R5, R11, 0x8 ;  /* 0x000000080b057836 */ /* 0x000fe20000000000 */
[----:B------:R-:W-:Y:S01]  /*14830*/  LEA.HI R14, R14, R15, RZ, 0x7 ;  /* 0x0000000f0e0e7211 */ /* 0x000fe200078f38ff */
[----:B------:R-:W-:Y:S01]  /*14840*/  ULDC.64 UR4, c[0x0][0xba0] ;  /* 0x0002e80000047ab9 */ /* 0x000fe20000000a00 */
[----:B------:R-:W-:Y:S02]  /*14850*/  IADD3 R41, P3, R6, 0x6000, RZ ;  /* 0x0000600006297810 */ /* 0x000fe40007f7e0ff */
[----:B------:R-:W-:Y:S02]  /*14860*/  LOP3.LUT R14, R14, 0xffffff80, RZ, 0xc0, !PT ;  /* 0xffffff800e0e7812 */ /* 0x000fe400078ec0ff */
[----:B------:R-:W-:Y:S02]  /*14870*/  LOP3.LUT R40, R41, 0x380, RZ, 0xc0, !PT ;  /* 0x0000038029287812 */ /* 0x000fe400078ec0ff */
[----:B------:R-:W-:Y:S01]  /*14880*/  IADD3 R10, P2, R6, 0xf000, RZ ;  /* 0x0000f000060a7810 */ /* 0x000fe20007f5e0ff */
[----:B------:R-:W-:Y:S01]  /*14890*/  IMAD.IADD R14, R15, 0x1, -R14 ;  /* 0x000000010f0e7824 */ /* 0x000fe200078e0a0e */
[----:B------:R-:W-:-:S02]  /*148a0*/  SHF.R.U64 R40, R40, 0x3, RZ ;  /* 0x0000000328287819 */ /* 0x000fc400000012ff */
[----:B------:R-:W-:Y:S01]  /*148b0*/  LOP3.LUT R9, R6, 0x380, RZ, 0xc0, !PT ;  /* 0x0000038006097812 */ /* 0x000fe200078ec0ff */
[--C-:B------:R-:W-:Y:S01]  /*148c0*/  IMAD.X R61, RZ, RZ, R7.reuse, P2 ;  /* 0x000000ffff3d7224 */ /* 0x100fe200010e0607 */
[----:B------:R-:W-:Y:S01]  /*148d0*/  LOP3.LUT R40, R40, R41, RZ, 0x3c, !PT ;  /* 0x0000002928287212 */ /* 0x000fe200078e3cff */
[----:B------:R-:W-:Y:S01]  /*148e0*/  IMAD.X R41, RZ, RZ, R7, P3 ;  /* 0x000000ffff297224 */ /* 0x000fe200018e0607 */
[----:B------:R-:W-:Y:S02]  /*148f0*/  LOP3.LUT P0, RZ, R14, 0x3, RZ, 0xc0, !PT ;  /* 0x000000030eff7812 */ /* 0x000fe4000780c0ff */
[----:B------:R-:W-:Y:S02]  /*14900*/  IADD3 R73, P3, R6, 0xc000, RZ ;  /* 0x0000c00006497810 */ /* 0x000fe40007f7e0ff */
[----:B------:R-:W-:Y:S02]  /*14910*/  ISETP.GE.OR P1, PT, R11, R0, P0 ;  /* 0x000000000b00720c */ /* 0x000fe40000726670 */
[----:B------:R-:W-:-:S02]  /*14920*/  LOP3.LUT R72, R73, 0x380, RZ, 0xc0, !PT ;  /* 0x0000038049487812 */ /* 0x000fc400078ec0ff */
[----:B------:R-:W-:Y:S02]  /*14930*/  ISETP.GE.OR P0, PT, R5, R0, P0 ;  /* 0x000000000500720c */ /* 0x000fe40000706670 */
[----:B------:R-:W-:Y:S02]  /*14940*/  LOP3.LUT R5, R10, 0x380, RZ, 0xc0, !PT ;  /* 0x000003800a057812 */ /* 0x000fe400078ec0ff */
[----:B------:R-:W-:Y:S02]  /*14950*/  SHF.R.U64 R72, R72, 0x3, RZ ;  /* 0x0000000348487819 */ /* 0x000fe400000012ff */
[----:B------:R-:W-:Y:S02]  /*14960*/  SHF.R.U64 R9, R9, 0x3, RZ ;  /* 0x0000000309097819 */ /* 0x000fe400000012ff */
[----:B------:R-:W-:Y:S01]  /*14970*/  SHF.R.U64 R5, R5, 0x3, RZ ;  /* 0x0000000305057819 */ /* 0x000fe200000012ff */
[----:B------:R0:W-:Y:S01]  /*14980*/  @!P1 STG.E desc[UR52][R54.64], R4 ;  /* 0x0000000436009986 */ /* 0x0001e2000c101934 */
[----:B------:R-:W-:Y:S01]  /*14990*/  LOP3.LUT R72, R72, R73, RZ, 0x3c, !PT ;  /* 0x0000004948487212 */ /* 0x000fe200078e3cff */
[--C-:B------:R-:W-:Y:S01]  /*149a0*/  IMAD.X R73, RZ, RZ, R7.reuse, P3 ;  /* 0x000000ffff497224 */ /* 0x100fe200018e0607 */
[----:B------:R-:W-:Y:S01]  /*149b0*/  LOP3.LUT R8, R9, R6, RZ, 0x3c, !PT ;  /* 0x0000000609087212 */ /* 0x000fe200078e3cff */
[----:B------:R-:W-:Y:S01]  /*149c0*/  IMAD.MOV.U32 R9, RZ, RZ, R7 ;  /* 0x000000ffff097224 */ /* 0x000fe200078e0007 */
[----:B------:R-:W-:Y:S01]  /*149d0*/  LOP3.LUT R60, R5, R10, RZ, 0x3c, !PT ;  /* 0x0000000a053c7212 */ /* 0x000fe200078e3cff */
[----:B------:R1:W-:Y:S04]  /*149e0*/  @!P0 STG.E desc[UR52][R54.64+0x20], R3 ;  /* 0x0000200336008986 */ /* 0x0003e8000c101934 */
        /* <DEDUP_REMOVED lines=9> */
[----:B0-----:R0:W5:Y:S04]  /*14a80*/  LD.E.128 R4, desc[UR52][R76.64] ;  /* 0x000000344c047980 */ /* 0x001168000c101d00 */
[----:B-1----:R-:W5:Y:S04]  /*14a90*/  LD.E.128 R52, desc[UR52][R52.64] ;  /* 0x0000003434347980 */ /* 0x002f68000c101d00 */
[----:B------:R-:W5:Y:S04]  /*14aa0*/  LD.E.128 R56, desc[UR52][R56.64] ;  /* 0x0000003438387980 */ /* 0x000f68000c101d00 */
[----:B------:R-:W5:Y:S04]  /*14ab0*/  LD.E.128 R72, desc[UR52][R72.64] ;  /* 0x0000003448487980 */ /* 0x000f68000c101d00 */
[----:B------:R-:W5:Y:S04]  /*14ac0*/  LD.E.128 R68, desc[UR52][R68.64] ;  /* 0x0000003444447980 */ /* 0x000f68000c101d00 */
[----:B------:R-:W5:Y:S04]  /*14ad0*/  LD.E.128 R64, desc[UR52][R64.64] ;  /* 0x0000003440407980 */ /* 0x000f68000c101d00 */
[----:B------:R-:W5:Y:S01]  /*14ae0*/  LD.E.128 R60, desc[UR52][R60.64] ;  /* 0x000000343c3c7980 */ /* 0x000f62000c101d00 */
[----:B------:R-:W-:-:S02]  /*14af0*/  IMAD R80, R21, UR4, RZ ;  /* 0x0000000415507c24 */ /* 0x000fc4000f8e02ff */
[C---:B------:R-:W-:Y:S01]  /*14b00*/  IMAD.WIDE.U32 R20, R23.reuse, UR4, R78 ;  /* 0x0000000417147c25 */ /* 0x040fe2000f8e004e */
[----:B------:R-:W-:Y:S01]  /*14b10*/  @!PT LDS RZ, [RZ] ;  /* 0x00000000fffff984 */ /* 0x000fe20000000800 */
[----:B------:R-:W-:Y:S01]  /*14b20*/  @!PT LDS RZ, [RZ] ;  /* 0x00000000fffff984 */ /* 0x000fe20000000800 */
[----:B------:R-:W-:Y:S01]  /*14b30*/  @!PT LDS RZ, [RZ] ;  /* 0x00000000fffff984 */ /* 0x000fe20000000800 */
[----:B------:R-:W-:Y:S01]  /*14b40*/  @!PT LDS RZ, [RZ] ;  /* 0x00000000fffff984 */ /* 0x000fe20000000800 */
[----:B------:R1:W-:Y:S06]  /*14b50*/  MEMBAR.ALL.CTA ;  /* 0x0000000000007992 */ /* 0x0003ec0000008000 */
[----:B-1----:R-:W1:Y:S01]  /*14b60*/  FENCE.VIEW.ASYNC.S ;  /* 0x00000000000073c6 */ /* 0x002e620000000000 */
[----:B------:R-:W-:Y:S01]  /*14b70*/  IMAD R23, R23, UR5, R80 ;  /* 0x0000000517177c24 */ /* 0x000fe2000f8e0250 */
[----:B------:R-:W-:Y:S01]  /*14b80*/  ULDC.64 UR4, c[0x0][0xbe0] ;  /* 0x0002f80000047ab9 */ /* 0x000fe20000000a00 */
[----:B------:R-:W-:-:S02]  /*14b90*/  IMAD R78, R84, -0x80, R0 ;  /* 0xffffff80544e7824 */ /* 0x000fc400078e0200 */
[C---:B------:R-:W-:Y:S02]  /*14ba0*/  VIADD R0, R186.reuse, 0x40 ;  /* 0x00000040ba007836 */ /* 0x040fe40000000000 */
[----:B------:R-:W-:Y:S01]  /*14bb0*/  IMAD.IADD R21, R21, 0x1, R23 ;  /* 0x0000000115157824 */ /* 0x000fe200078e0217 */
[-C--:B------:R-:W-:Y:S01]  /*14bc0*/  ISETP.GE.AND P3, PT, R186, R78.reuse, PT ;  /* 0x0000004eba00720c */ /* 0x080fe20003f66270 */
[----:B0-----:R-:W-:Y:S01]  /*14bd0*/  IMAD R76, R81, UR4, RZ ;  /* 0x00000004514c7c24 */ /* 0x001fe2000f8e02ff */
[-C--:B------:R-:W-:Y:S01]  /*14be0*/  ISETP.GE.AND P0, PT, R0, R78.reuse, PT ;  /* 0x0000004e0000720c */ /* 0x080fe20003f06270 */
[C---:B------:R-:W-:Y:S01]  /*14bf0*/  VIADD R3, R186.reuse, 0x20 ;  /* 0x00000020ba037836 */ /* 0x040fe20000000000 */
[----:B------:R-:W-:Y:S01]  /*14c00*/  IADD3 R23, R186, 0x60, RZ ;  /* 0x00000060ba177810 */ /* 0x000fe20007ffe0ff */
[C---:B------:R-:W-:Y:S02]  /*14c10*/  IMAD R77, R85.reuse, UR5, R76 ;  /* 0x00000005554d7c24 */ /* 0x040fe4000f8e024c */
[----:B------:R-:W-:Y:S01]  /*14c20*/  IMAD.WIDE.U32 R20, R85, UR4, R20 ;  /* 0x0000000455147c25 */ /* 0x000fe2000f8e0014 */
[----:B------:R-:W-:Y:S01]  /*14c30*/  ULDC.64 UR4, c[0x0][0xbe8] ;  /* 0x0002fa0000047ab9 */ /* 0x000fe20000000a00 */
[----:B------:R-:W-:-:S02]  /*14c40*/  ISETP.GE.AND P2, PT, R3, R78, PT ;  /* 0x0000004e0300720c */ /* 0x000fc40003f46270 */
[----:B------:R-:W-:Y:S01]  /*14c50*/  VIADD R0, R17, 0x32420 ;  /* 0x0003242011007836 */ /* 0x000fe20000000000 */
[----:B------:R-:W-:Y:S01]  /*14c60*/  ISETP.GE.AND P1, PT, R23, R78, PT ;  /* 0x0000004e1700720c */ /* 0x000fe20003f26270 */
[----:B------:R-:W-:Y:S02]  /*14c70*/  IMAD.IADD R21, R21, 0x1, R77 ;  /* 0x0000000115157824 */ /* 0x000fe400078e024d */
[----:B------:R-:W-:Y:S01]  /*14c80*/  IMAD R3, R83, UR4, RZ ;  /* 0x0000000453037c24 */ /* 0x000fe2000f8e02ff */
[----:B------:R-:W-:Y:S01]  /*14c90*/  PRMT R0, RZ, 0x654, R0 ;  /* 0x00000654ff007816 */ /* 0x000fe20000000000 */
[----:B------:R-:W-:-:S03]  /*14ca0*/  IMAD.WIDE.U32 R78, R82, UR4, R20 ;  /* 0x00000004524e7c25 */ /* 0x000fc6000f8e0014 */
[----:B-1----:R0:W-:Y:S01]  /*14cb0*/  SYNCS.ARRIVE.TRANS64.RED.A1T0 RZ, [R0+URZ], RZ ;  /* 0x000000ff00ff79a7 */ /* 0x0021e2000810043f */
[----:B------:R-:W-:Y:S02]  /*14cc0*/  IMAD R3, R82, UR5, R3 ;  /* 0x0000000552037c24 */ /* 0x000fe4000f8e0203 */
        /* <DEDUP_REMOVED lines=25> */
.L_x_11693:
[----:B------:R-:W-:Y:S05]  /*14e60*/  BSYNC B1 ;  /* 0x0000000000017941 */ /* 0x000fea0003800000 */
.L_x_11692:
        /* <DEDUP_REMOVED lines=26> */
.L_x_11695:
[----:B------:R-:W-:Y:S05]  /*15010*/  BSYNC B1 ;  /* 0x0000000000017941 */ /* 0x000fea0003800000 */
.L_x_11694:
        /* <DEDUP_REMOVED lines=26> */
.L_x_11697:
[----:B------:R-:W-:Y:S05]  /*151c0*/  BSYNC B1 ;  /* 0x0000000000017941 */ /* 0x000fea0003800000 */
.L_x_11696:
        /* <DEDUP_REMOVED lines=27> */
.L_x_11690:
[----:B------:R-:W3:Y:S01]  /*15380*/  LDL.LU R6, [R1+0x54] ;  /* 0x0000540001067983 */ /* 0x000ee20000300800 */
[----:B------:R-:W-:-:S03]  /*15390*/  ULDC.64 UR4, c[0x0][0xcd8] ;  /* 0x0003360000047ab9 */ /* 0x000fc60000000a00 */
[----:B------:R-:W2:Y:S01]  /*153a0*/  LDL.LU R0, [R1+0x58] ;  /* 0x0000580001007983 */ /* 0x000ea20000300800 */
[----:B------:R-:W-:Y:S01]  /*153b0*/  ISETP.NE.U32.AND P0, PT, RZ, UR4, PT ;  /* 0x00000004ff007c0c */ /* 0x000fe2000bf05070 */
[----:B------:R-:W-:-:S03]  /*153c0*/  IMAD.MOV.U32 R3, RZ, RZ, RZ ;  /* 0x000000ffff037224 */ /* 0x000fc600078e00ff */
[----:B------:R-:W-:Y:S02]  /*153d0*/  ISETP.NE.AND.EX P0, PT, RZ, UR5, PT, P0 ;  /* 0x00000005ff007c0c */ /* 0x000fe4000bf05300 */
[----:B---3--:R-:W-:-:S04]  /*153e0*/  IADD3 R4, P1, R6, UR4, RZ ;  /* 0x0000000406047c10 */ /* 0x008fc8000ff3e0ff */
[----:B--2---:R-:W-:Y:S01]  /*153f0*/  IADD3.X R5, R0, UR5, RZ, P1, !PT ;  /* 0x0000000500057c10 */ /* 0x004fe20008ffe4ff */
[----:B------:R-:W-:Y:S02]  /*15400*/  ULDC.64 UR4, c[0x0][0xce0] ;  /* 0x0003380000047ab9 */ /* 0x000fe40000000a00 */
[----:B------:R-:W-:-:S04]  /*15410*/  ISETP.NE.U32.AND P1, PT, RZ, UR4, PT ;  /* 0x00000004ff007c0c */ /* 0x000fc8000bf25070 */
[----:B------:R1:W5:Y:S01]  /*15420*/  @P0 LDG.E R3, desc[UR52][R4.64] ;  /* 0x0000003404030981 */ /* 0x000362000c1e1900 */
[----:B------:R-:W-:Y:S01]  /*15430*/  ISETP.NE.AND.EX P1, PT, RZ, UR5, PT, P1 ;  /* 0x00000005ff007c0c */ /* 0x000fe2000bf25310 */
[----:B0-----:R-:W0:-:S12]  /*15440*/  S2R R8, SR_TID.X ;  /* 0x0000000000087919 */ /* 0x001e180000002100 */
[----:B------:R-:W-:Y:S01]  /*15450*/  @P1 IADD3 R6, P2, R6, UR4, RZ ;  /* 0x0000000406061c10 */ /* 0x000fe2000ff5e0ff */
[----:B------:R-:W-:-:S03]  /*15460*/  ULDC UR4, c[0x0][0xb88] ;  /* 0x0002e20000047ab9 */ /* 0x000fc60000000800 */
[----:B------:R-:W-:Y:S01]  /*15470*/  @P1 IADD3.X R7, R0, UR5, RZ, P2, !PT ;  /* 0x0000000500071c10 */ /* 0x000fe200097fe4ff */
[----:B------:R-:W-:-:S06]  /*15480*/  IMAD.U32 R0, RZ, RZ, UR4 ;  /* 0x00000004ff007e24 */ /* 0x000fcc000f8e00ff */
[----:B------:R1:W5:Y:S01]  /*15490*/  @P1 LDG.E R0, desc[UR52][R6.64] ;  /* 0x0000003406001981 */ /* 0x000362000c1e1900 */
[----:B0-----:R-:W-:-:S05]  /*154a0*/  VIADD R8, R8, 0xffffff80 ;  /* 0xffffff8008087836 */ /* 0x001fca0000000000 */
[----:B------:R-:W-:Y:S01]  /*154b0*/  ISETP.GT.AND P2, PT, R8, 0x7f, PT ;  /* 0x0000007f0800780c */ /* 0x000fe20003f44270 */
[----:B-1----:R-:W-:-:S12]  /*154c0*/  @P1 BRA `(.L_x_11699) ;  /* 0x0000000000101947 */ /* 0x002fd80003800000 */
[----:B------:R-:W-:Y:S05]  /*154d0*/  @!P0 BRA `(.L_x_11699) ;  /* 0x00000000000c8947 */ /* 0x000fea0003800000 */
[----:B------:R-:W2:Y:S04]  /*154e0*/  LDG.E R7, desc[UR52][R4.64] ;  /* 0x0000003404077981 */ /* 0x000ea8000c1e1900 */
[----:B-----5:R-:W2:Y:S02]  /*154f0*/  LDG.E R0, desc[UR52][R4.64+0x4] ;  /* 0x0000043404007981 */ /* 0x020ea4000c1e1900 */
[----:B--2---:R-:W-:-:S07]  /*15500*/  IADD3 R0, -R7, R0, RZ ;  /* 0x0000000007007210 */ /* 0x004fce0007ffe1ff */
.L_x_11699:
[----:B------:R-:W2:Y:S04]  /*15510*/  LDL.LU R5, [R1+0x5c] ;  /* 0x00005c0001057983 */ /* 0x000ea80000300800 */
[----:B------:R-:W3:Y:S04]  /*15520*/  LDL.LU R4, [R1+0x6c] ;  /* 0x00006c0001047983 */ /* 0x000ee80000300800 */
[----:B------:R-:W4:Y:S04]  /*15530*/  LDL R14, [R1+0x50] ;  /* 0x00005000010e7983 */ /* 0x000f280000100800 */
[----:B------:R-:W4:Y:S04]  /*15540*/  LDL R20, [R1+0x24] ;  /* 0x0000240001147983 */ /* 0x000f280000100800 */
[----:B------:R0:W5:Y:S01]  /*15550*/  LDL R13, [R1+0x64] ;  /* 0x00006400010d7983 */ /* 0x0001620000100800 */
[----:B------:R-:W-:Y:S01]  /*15560*/  BSSY B1, `(.L_x_11700) ;  /* 0x000001d000017945 */ /* 0x000fe20003800000 */
[----:B-----5:R-:W-:-:S02]  /*15570*/  SHF.R.S32.HI R8, RZ, 0x1f, R3 ;  /* 0x0000001fff087819 */ /* 0x020fc40000011403 */
[----:B--2---:R-:W-:Y:S02]  /*15580*/  SEL R11, R5, RZ, !P0 ;  /* 0x000000ff050b7207 */ /* 0x004fe40004000000 */
[----:B---3--:R-:W-:Y:S02]  /*15590*/  SEL R12, R4, RZ, !P0 ;  /* 0x000000ff040c7207 */ /* 0x008fe40004000000 */
[----:B----4-:R-:W-:Y:S02]  /*155a0*/  SHF.R.S32.HI R9, RZ, 0x1f, R14 ;  /* 0x0000001fff097819 */ /* 0x010fe4000001140e */
[----:B------:R-:W-:Y:S01]  /*155b0*/  SHF.R.S32.HI R10, RZ, 0x1f, R20 ;  /* 0x0000001fff0a7819 */ /* 0x000fe20000011414 */
[----:B0-----:R-:W-:Y:S06]  /*155c0*/  @P2 BRA `(.L_x_11701) ;  /* 0x0000000000582947 */ /* 0x001fec0003800000 */
[----:B------:R-:W0:Y:S02]  /*155d0*/  S2R R4, SR_TID.X ;  /* 0x0000000000047919 */ /* 0x000e240000002100 */
        /* <DEDUP_REMOVED lines=21> */
.L_x_11701:
[----:B------:R-:W-:Y:S05]  /*15730*/  BSYNC B1 ;  /* 0x0000000000017941 */ /* 0x000fea0003800000 */
.L_x_11700:
[----:B------:R-:W2:Y:S01]  /*15740*/  LDL.64 R24, [R1+0x40] ;  /* 0x0000400001187983 */ /* 0x000ea20000100a00 */
        /* <DEDUP_REMOVED lines=8> */
[----:B------:R-:W-:Y:S02]  /*157d0*/  IMAD R10, R13, -0x80, R0 ;  /* 0xffffff800d0a7824 */ /* 0x000fe400078e0200 */
[----:B------:R-:W-:Y:S02]  /*157e0*/  IMAD R6, R9, UR4, RZ ;  /* 0x0000000409067c24 */ /* 0x000fe4000f8e02ff */
[----:B------:R-:W-:Y:S02]  /*157f0*/  IMAD.IADD R5, R5, 0x1, R3 ;  /* 0x0000000105057824 */ /* 0x000fe400078e0203 */
[C---:B------:R-:W-:Y:S02]  /*15800*/  IMAD R3, R14.reuse, UR5, R6 ;  /* 0x000000050e037c24 */ /* 0x040fe4000f8e0206 */
[----:B------:R-:W-:Y:S01]  /*15810*/  IMAD.WIDE.U32 R4, R14, UR4, R4 ;  /* 0x000000040e047c25 */ /* 0x000fe2000f8e0004 */
[----:B------:R-:W-:-:S03]  /*15820*/  ULDC.64 UR4, c[0x0][0xbe8] ;  /* 0x0002fa0000047ab9 */ /* 0x000fc60000000a00 */
[----:B------:R-:W-:Y:S02]  /*15830*/  IMAD.IADD R5, R5, 0x1, R3 ;  /* 0x0000000105057824 */ /* 0x000fe400078e0203 */
[----:B------:R-:W-:-:S04]  /*15840*/  IMAD R0, R12, UR4, RZ ;  /* 0x000000040c007c24 */ /* 0x000fc8000f8e02ff */
[----:B------:R-:W-:Y:S01]  /*15850*/  IMAD R3, R11, UR5, R0 ;  /* 0x000000050b037c24 */ /* 0x000fe2000f8e0200 */
[C---:B--2---:R-:W-:Y:S01]  /*15860*/  ISETP.GE.AND P1, PT, R24.reuse, R10, PT ;  /* 0x0000000a1800720c */ /* 0x044fe20003f26270 */
[----:B------:R-:W-:Y:S01]  /*15870*/  VIADD R7, R24, 0x20 ;  /* 0x0000002018077836 */ /* 0x000fe20000000000 */
[--C-:B------:R-:W-:Y:S01]  /*15880*/  SHF.R.S32.HI R9, RZ, 0x1f, R24.reuse ;  /* 0x0000001fff097819 */ /* 0x100fe20000011418 */
[----:B------:R-:W-:-:S03]  /*15890*/  IMAD.MOV.U32 R8, RZ, RZ, R24 ;  /* 0x000000ffff087224 */ /* 0x000fc600078e0018 */
[----:B------:R-:W-:Y:S01]  /*158a0*/  ISETP.GE.AND P0, PT, R7, R10, PT ;  /* 0x0000000a0700720c */ /* 0x000fe20003f06270 */
        /* <DEDUP_REMOVED lines=27> */
.L_x_11703:
[----:B------:R-:W-:Y:S05]  /*15a60*/  BSYNC B1 ;  /* 0x0000000000017941 */ /* 0x000fea0003800000 */
.L_x_11702:
        /* <DEDUP_REMOVED lines=28> */
.L_x_11705:
[----:B------:R-:W-:Y:S05]  /*15c30*/  BSYNC B1 ;  /* 0x0000000000017941 */ /* 0x000fea0003800000 */
.L_x_11704:
        /* <DEDUP_REMOVED lines=27> */
.L_x_11707:
[----:B------:R-:W-:Y:S05]  /*15df0*/  BSYNC B1 ;  /* 0x0000000000017941 */ /* 0x000fea0003800000 */
.L_x_11706:
        /* <DEDUP_REMOVED lines=25> */
.L_x_11698:
[----:B------:R-:W-:Y:S05]  /*15f90*/  BSYNC B0 ;  /* 0x0000000000007941 */ /* 0x000fea0003800000 */
.L_x_11689:
[----:B------:R-:W2:Y:S01]  /*15fa0*/  LDL R0, [R1+0x1c] ;  /* 0x00001c0001007983 */ /* 0x000ea20000100800 */
[----:B------:R-:W-:Y:S02]  /*15fb0*/  ULDC UR4, c[0x0][0xd14] ;  /* 0x0003450000047ab9 */ /* 0x000fe40000000800 */
[----:B--2---:R-:W-:-:S13]  /*15fc0*/  ISETP.GE.AND P0, PT, R0, UR4, PT ;  /* 0x0000000400007c0c */ /* 0x004fda000bf06270 */
[----:B------:R-:W-:Y:S05]  /*15fd0*/  @!P0 BRA `(.L_x_11708) ;  /* 0xfffffeb000248947 */ /* 0x000fea000383ffff */
[----:B------:R-:W-:Y:S05]  /*15fe0*/  BRA `(.L_x_11552) ;  /* 0x0000005c00247947 */ /* 0x000fea0003800000 */
.L_x_11550:
[----:B------:R-:W-:-:S08]  /*15ff0*/  NOP ;  /* 0x0000000000007918 */ /* 0x000fd00000000000 */
[----:B--2---:R-:W0:-:S00]  /*16000*/  USETMAXREG.DEALLOC.CTAPOOL 0x18 ;  /* 0x00000018000079c8 */ /* 0x004e0000080e0500 */
        /* <DEDUP_REMOVED lines=59> */
.L_x_11713:
        /* <DEDUP_REMOVED lines=15> */
.L_x_11712:
[----:B------:R-:W-:Y:S05]  /*164b0*/  BSYNC B0 ;  /* 0x0000000000007941 */ /* 0x000fea0003800000 */
.L_x_11711:
        /* <DEDUP_REMOVED lines=25> */
.L_x_11709:
        /* <DEDUP_REMOVED lines=20> */
.L_x_11714:
        /* <DEDUP_REMOVED lines=56> */
.L_x_11710:
[----:B------:R-:W-:Y:S02]  /*16b10*/  IMAD.MOV.U32 R17, RZ, RZ, RZ ;  /* 0x000000ffff117224 */ /* 0x000fe400078e00ff */
[----:B------:R-:W-:Y:S02]  /*16b20*/  IMAD.U32 R16, RZ, RZ, UR6 ;  /* 0x00000006ff107e24 */ /* 0x000fe4000f8e00ff */
[----:B------:R-:W-:-:S07]  /*16b30*/  IMAD.MOV.U32 R18, RZ, RZ, RZ ;  /* 0x000000ffff127224 */ /* 0x000fce00078e00ff */
.L_x_11715:
        /* <DEDUP_REMOVED lines=22> */
.L_x_11800:
[----:B--2---:R-:W2:Y:S02]  /*16ca0*/  LDC.64 R2, c[0x0][0xd60] ;  /* 0x00035800ff027b82 */ /* 0x004ea40000000a00 */
[----:B--2---:R-:W-:-:S05]  /*16cb0*/  IMAD.WIDE R2, R19, 0x4, R2 ;  /* 0x0000000413027825 */ /* 0x004fca00078e0202 */
[----:B------:R-:W1:Y:S01]  /*16cc0*/  LDG.E R11, desc[UR52][R2.64] ;  /* 0x00000034020b7981 */ /* 0x000e62000c1e1900 */
        /* <DEDUP_REMOVED lines=54> */
.L_x_11717:
        /* <DEDUP_REMOVED lines=14> */
.L_x_11718:
[----:B------:R-:W-:Y:S05]  /*17110*/  @!P3 BRA `(.L_x_11719) ;  /* 0x00000000000cb947 */ /* 0x000fea0003800000 */
[----:B------:R-:W2:Y:S04]  /*17120*/  LDG.E R9, desc[UR52][R6.64] ;  /* 0x0000003406097981 */ /* 0x000ea8000c1e1900 */
[----:B------:R-:W2:Y:S02]  /*17130*/  LDG.E R6, desc[UR52][R6.64+0x4] ;  /* 0x0000043406067981 */ /* 0x000ea4000c1e1900 */
[----:B--2---:R-:W-:-:S07]  /*17140*/  IMAD.IADD R9, R6, 0x1, -R9 ;  /* 0x0000000106097824 */ /* 0x004fce00078e0a09 */
.L_x_11719:
[----:B0-----:R-:W2:Y:S01]  /*17150*/  @P1 LDG.E R2, desc[UR52][R4.64] ;  /* 0x0000003404021981 */ /* 0x001ea2000c1e1900 */
[----:B-----5:R-:W-:-:S03]  /*17160*/  IMAD.IADD R9, R9, 0x1, -R8 ;  /* 0x0000000109097824 */ /* 0x020fc600078e0a08 */
[----:B------:R-:W2:Y:S01]  /*17170*/  @P1 LDG.E R4, desc[UR52][R4.64+0x4] ;  /* 0x0000043404041981 */ /* 0x000ea2000c1e1900 */
[----:B------:R-:W-:Y:S01]  /*17180*/  LEA R3, R17, 0xdf, 0x7 ;  /* 0x000000df11037811 */ /* 0x000fe200078e38ff */
[----:B------:R-:W-:Y:S01]  /*17190*/  BSSY B0, `(.L_x_11720) ;  /* 0x00000ec000007945 */ /* 0x000fe20003800000 */
[----:B------:R-:W-:Y:S02]  /*171a0*/  PLOP3.LUT P2, PT, PT, PT, PT, 0x80, 0x0 ;  /* 0x000000000000781c */ /* 0x000fe40003f4f070 */
[----:B--2---:R-:W-:-:S05]  /*171b0*/  @P1 IADD3 R0, -R2, R4, RZ ;  /* 0x0000000402001210 */ /* 0x004fca0007ffe1ff */
[----:B------:R-:W-:-:S05]  /*171c0*/  IMAD.IADD R2, R9, 0x1, R0 ;  /* 0x0000000109027824 */ /* 0x000fca00078e0200 */
[C---:B------:R-:W-:Y:S01]  /*171d0*/  IADD3 R3, R2.reuse, R3, -R10 ;  /* 0x0000000302037210 */ /* 0x040fe20007ffe80a */
[----:B------:R-:W-:-:S04]  /*171e0*/  VIADD R2, R2, 0x5f ;  /* 0x0000005f02027836 */ /* 0x000fc80000000000 */
        /* <DEDUP_REMOVED lines=32> */
.L_x_11870:
[----:B------:R-:W-:-:S03]  /*173f0*/  UMOV UR4, 0xffffffff ;  /* 0xffffffff00047882 */ /* 0x000fc60000000000 */
[----:B------:R-:W-:Y:S05]  /*17400*/  BRA.DIV UR4, `(.L_x_11723) ;  /* 0x0000005a04187947 */ /* 0x000fea000b800000 */
[----:B------:R-:W-:-:S13]  /*17410*/  ELECT P6, URZ, PT ;  /* 0x00000000003f782f */ /* 0x000fda00038c0000 */
.L_x_11873:
[----:B------:R-:W2:Y:S01]  /*17420*/  LDL R5, [R1+0x2c] ;  /* 0x00002c0001057983 */ /* 0x000ea20000100800 */
        /* <DEDUP_REMOVED lines=10> */
.L_x_11874:
        /* <DEDUP_REMOVED lines=8> */
.L_x_11875:
        /* <DEDUP_REMOVED lines=11> */
.L_x_11728:
        /* <DEDUP_REMOVED lines=19> */
.L_x_11876:
        /* <DEDUP_REMOVED lines=8> */
.L_x_11730:
        /* <DEDUP_REMOVED lines=31> */
.L_x_11726:
[----:B------:R-:W-:Y:S05]  /*179a0*/  BSYNC B1 ;  /* 0x0000000000017941 */ /* 0x000fea0003800000 */
.L_x_11725:
        /* <DEDUP_REMOVED lines=13> */
[C---:B------:R-:W-:Y:S02]  /*17a80*/  IMAD R5, R2.reuse, 0x60, R20 ;  /* 0x0000006002057824 */ /* 0x040fe400078e0214 */
[----:B------:R-:W-:Y:S02]  /*17a90*/  VIADD R2, R2, 0xffffffff ;  /* 0xffffffff02027836 */ /* 0x000fe40000000000 */
[----:B------:R-:W-:-:S07]  /*17aa0*/  VIADD R5, R5, 0xffffff40 ;  /* 0xffffff4005057836 */ /* 0x000fce0000000000 */
.L_x_11737:
        /* <DEDUP_REMOVED lines=9> */
.L_x_11877:
        /* <DEDUP_REMOVED lines=11> */
.L_x_11734:
        /* <DEDUP_REMOVED lines=17> */
.L_x_11878:
        /* <DEDUP_REMOVED lines=8> */
.L_x_11736:
        /* <DEDUP_REMOVED lines=31> */
.L_x_11732:
[----:B------:R-:W-:Y:S05]  /*17f70*/  BSYNC B1 ;  /* 0x0000000000017941 */ /* 0x000fea0003800000 */
.L_x_11731:
        /* <DEDUP_REMOVED lines=13> */
.L_x_11721:
[----:B------:R-:W-:Y:S05]  /*18050*/  BSYNC B0 ;  /* 0x0000000000007941 */ /* 0x000fea0003800000 */
.L_x_11720:
        /* <DEDUP_REMOVED lines=23> */
.L_x_11739:
        /* <DEDUP_REMOVED lines=23> */
.L_x_11741:
        /* <DEDUP_REMOVED lines=20> */
.L_x_11743:
        /* <DEDUP_REMOVED lines=16> */
.L_x_11742:
        /* <DEDUP_REMOVED lines=31> */
.L_x_11744:
        /* <DEDUP_REMOVED lines=19> */
.L_x_11881:
[----:B------:R-:W-:Y:S01]  /*188a0*/  UMOV UR4, 0xffffffff ;  /* 0xffffffff00047882 */ /* 0x000fe20000000000 */
[----:B------:R-:W-:Y:S02]  /*188b0*/  SHF.R.S32.HI R8, RZ, 0x1f, R0 ;  /* 0x0000001fff087819 */ /* 0x000fe40000011400 */
[----:B------:R-:W-:Y:S05]  /*188c0*/  BRA.DIV UR4, `(.L_x_11746) ;  /* 0x0000004604a07947 */ /* 0x000fea000b800000 */
[----:B------:R-:W-:-:S13]  /*188d0*/  ELECT P6, URZ, PT ;  /* 0x00000000003f782f */ /* 0x000fda00038c0000 */
.L_x_11884:
        /* <DEDUP_REMOVED lines=22> */
.L_x_11748:
        /* <DEDUP_REMOVED lines=9> */
.L_x_11885:
        /* <DEDUP_REMOVED lines=11> */
.L_x_11750:
        /* <DEDUP_REMOVED lines=22> */
.L_x_11747:
        /* <DEDUP_REMOVED lines=55> */
.L_x_11752:
[----:B------:R-:W-:Y:S05]  /*19050*/  BSYNC B0 ;  /* 0x0000000000007941 */ /* 0x000fea0003800000 */
.L_x_11751:
        /* <DEDUP_REMOVED lines=9> */
.L_x_11886:
        /* <DEDUP_REMOVED lines=13> */
.L_x_11887:
        /* <DEDUP_REMOVED lines=11> */
.L_x_11757:
        /* <DEDUP_REMOVED lines=37> */
.L_x_11755:
[----:B------:R-:W-:Y:S05]  /*194c0*/  BSYNC B0 ;  /* 0x0000000000007941 */ /* 0x000fea0003800000 */
.L_x_11754:
[----:B------:R-:W2:Y:S01]  /*194d0*/  LDL R7, [R1+0x20] ;  /* 0x0000200001077983 */ /* 0x000ea20000100800 */
[----:B------:R-:W-:Y:S01]  /*194e0*/  BSSY B0, `(.L_x_11758) ;  /* 0x0000164000007945 */ /* 0x000fe20003800000 */
[----:B--2---:R-:W-:-:S13]  /*194f0*/  ISETP.GE.AND P0, PT, R7, 0x2, PT ;  /* 0x000000020700780c */ /* 0x004fda0003f06270 */
[----:B------:R-:W-:Y:S05]  /*19500*/  @!P0 BRA `(.L_x_11759) ;  /* 0x0000001400848947 */ /* 0x000fea0003800000 */
[C---:B0-----:R-:W-:Y:S01]  /*19510*/  LOP3.LUT R5, R7.reuse, 0x1, RZ, 0xc0, !PT ;  /* 0x0000000107057812 */ /* 0x041fe200078ec0ff */
[----:B------:R-:W-:Y:S01]  /*19520*/  BSSY B1, `(.L_x_11760) ;  /* 0x000007b000017945 */ /* 0x000fe20003800000 */
[----:B------:R-:W-:Y:S02]  /*19530*/  IADD3 R9, R7, -0x2, RZ ;  /* 0xfffffffe07097810 */ /* 0x000fe40007ffe0ff */
[----:B------:R-:W-:-:S03]  /*19540*/  ISETP.NE.U32.AND P0, PT, R5, 0x1, PT ;  /* 0x000000010500780c */ /* 0x000fc60003f05070 */
[----:B------:R-:W-:-:S10]  /*19550*/  IMAD.MOV.U32 R5, RZ, RZ, R9 ;  /* 0x000000ffff057224 */ /* 0x000fd400078e0009 */
        /* <DEDUP_REMOVED lines=34> */
.L_x_11764:
[----:B-1----:R-:W1:Y:S01]  /*19780*/  S2R R3, SR_CgaCtaId ;  /* 0x0000000000037919 */ /* 0x002e620000008800 */
[----:B------:R-:W-:-:S04]  /*19790*/  MOV R2, 0x400 ;  /* 0x0000040000027802 */ /* 0x000fc80000000f00 */
[----:B-1----:R-:W-:Y:S02]  /*197a0*/  LEA R2, R3, R2, 0x18 ;  /* 0x0000000203027211 */ /* 0x002fe400078ec0ff */
[----:B------:R-:W-:-:S03]  /*197b0*/  SHF.L.U32 R3, R12, 0x1f, RZ ;  /* 0x0000001f0c037819 */ /* 0x000fc600000006ff */
[----:B------:R-:W-:-:S04]  /*197c0*/  IMAD R2, R13, 0x8, R2 ;  /* 0x000000080d027824 */ /* 0x000fc800078e0202 */
[----:B------:R-:W1:Y:S02]  /*197d0*/  SYNCS.PHASECHK.TRANS64.TRYWAIT P0, [R2+URZ+0x32440], R3 ;  /* 0x03244003020075a7 */ /* 0x000e64000800017f */
[----:B-1----:R-:W-:Y:S05]  /*197e0*/  @!P0 BRA `(.L_x_11765) ;  /* 0x0000003800408947 */ /* 0x002fea0003800000 */
.L_x_11888:
        /* <DEDUP_REMOVED lines=11> */
.L_x_11766:
        /* <DEDUP_REMOVED lines=22> */
.L_x_11889:
        /* <DEDUP_REMOVED lines=8> */
.L_x_11768:
        /* <DEDUP_REMOVED lines=34> */
.L_x_11763:
[----:B------:R-:W-:Y:S05]  /*19ca0*/  BSYNC B2 ;  /* 0x0000000000027941 */ /* 0x000fea0003800000 */
.L_x_11762:
[----:B------:R-:W2:Y:S02]  /*19cb0*/  LDL.LU R2, [R1+0x20] ;  /* 0x0000200001027983 */ /* 0x000ea40000300800 */
[----:B--2---:R-:W-:-:S07]  /*19cc0*/  VIADD R5, R2, 0xfffffffd ;  /* 0xfffffffd02057836 */ /* 0x004fce0000000000 */
.L_x_11761:
[----:B------:R-:W-:Y:S05]  /*19cd0*/  BSYNC B1 ;  /* 0x0000000000017941 */ /* 0x000fea0003800000 */
.L_x_11760:
[----:B------:R-:W-:-:S13]  /*19ce0*/  ISETP.NE.AND P0, PT, R9, RZ, PT ;  /* 0x000000ff0900720c */ /* 0x000fda0003f05270 */
[----:B------:R-:W-:Y:S05]  /*19cf0*/  @!P0 BRA `(.L_x_11759) ;  /* 0x0000000c00888947 */ /* 0x000fea0003800000 */
.L_x_11783:
        /* <DEDUP_REMOVED lines=30> */
.L_x_11771:
[----:B------:R-:W2:Y:S01]  /*19ee0*/  S2R R3, SR_CgaCtaId ;  /* 0x0000000000037919 */ /* 0x000ea20000008800 */
[----:B------:R-:W-:-:S04]  /*19ef0*/  MOV R2, 0x400 ;  /* 0x0000040000027802 */ /* 0x000fc80000000f00 */
[----:B--2---:R-:W-:Y:S02]  /*19f00*/  LEA R2, R3, R2, 0x18 ;  /* 0x0000000203027211 */ /* 0x004fe400078ec0ff */
[----:B------:R-:W-:-:S03]  /*19f10*/  SHF.L.U32 R3, R9, 0x1f, RZ ;  /* 0x0000001f09037819 */ /* 0x000fc600000006ff */
[----:B------:R-:W-:-:S04]  /*19f20*/  IMAD R2, R10, 0x8, R2 ;  /* 0x000000080a027824 */ /* 0x000fc800078e0202 */
[----:B------:R-:W2:Y:S02]  /*19f30*/  SYNCS.PHASECHK.TRANS64.TRYWAIT P0, [R2+URZ+0x32440], R3 ;  /* 0x03244003020075a7 */ /* 0x000ea4000800017f */
[----:B--2---:R-:W-:Y:S05]  /*19f40*/  @!P0 BRA `(.L_x_11772) ;  /* 0x0000003000908947 */ /* 0x004fea0003800000 */
.L_x_11890:
        /* <DEDUP_REMOVED lines=11> */
.L_x_11773:
[----:B0-----:R-:W3:Y:S01]  /*1a000*/  LDL R12, [R1+0x10] ;  /* 0x00001000010c7983 */ /* 0x001ee20000100800 */
[----:B-1----:R-:W-:Y:S01]  /*1a010*/  MOV R7, 0x400 ;  /* 0x0000040000077802 */ /* 0x002fe20000000f00 */
        /* <DEDUP_REMOVED lines=19> */
.L_x_11891:
        /* <DEDUP_REMOVED lines=8> */
.L_x_11775:
        /* <DEDUP_REMOVED lines=33> */
.L_x_11770:
[----:B------:R-:W-:Y:S05]  /*1a3e0*/  BSYNC B1 ;  /* 0x0000000000017941 */ /* 0x000fea0003800000 */
.L_x_11769:
        /* <DEDUP_REMOVED lines=29> */
.L_x_11778:
[----:B------:R-:W2:Y:S01]  /*1a5c0*/  S2R R3, SR_CgaCtaId ;  /* 0x0000000000037919 */ /* 0x000ea20000008800 */
[----:B------:R-:W-:-:S04]  /*1a5d0*/  MOV R2, 0x400 ;  /* 0x0000040000027802 */ /* 0x000fc80000000f00 */
[----:B--2---:R-:W-:Y:S02]  /*1a5e0*/  LEA R2, R3, R2, 0x18 ;  /* 0x0000000203027211 */ /* 0x004fe400078ec0ff */
[----:B------:R-:W-:-:S03]  /*1a5f0*/  SHF.L.U32 R3, R11, 0x1f, RZ ;  /* 0x0000001f0b037819 */ /* 0x000fc600000006ff */
[----:B------:R-:W-:-:S04]  /*1a600*/  IMAD R2, R12, 0x8, R2 ;  /* 0x000000080c027824 */ /* 0x000fc800078e0202 */
[----:B------:R-:W2:Y:S02]  /*1a610*/  SYNCS.PHASECHK.TRANS64.TRYWAIT P0, [R2+URZ+0x32440], R3 ;  /* 0x03244003020075a7 */ /* 0x000ea4000800017f */
[----:B--2---:R-:W-:Y:S05]  /*1a620*/  @!P0 BRA `(.L_x_11779) ;  /* 0x0000002c00008947 */ /* 0x004fea0003800000 */
.L_x_11892:
        /* <DEDUP_REMOVED lines=11> */
.L_x_11780:
[----:B-1----:R-:W3:Y:S01]  /*1a6e0*/  LDL R7, [R1] ;  /* 0x0000000001077983 */ /* 0x002ee20000100800 */
        /* <DEDUP_REMOVED lines=21> */
.L_x_11893:
        /* <DEDUP_REMOVED lines=8> */
.L_x_11782:
        /* <DEDUP_REMOVED lines=34> */
.L_x_11777:
[----:B------:R-:W-:Y:S05]  /*1aae0*/  BSYNC B1 ;  /* 0x0000000000017941 */ /* 0x000fea0003800000 */
.L_x_11776:
[C---:B------:R-:W-:Y:S01]  /*1aaf0*/  ISETP.GT.AND P0, PT, R5.reuse, 0x1, PT ;  /* 0x000000010500780c */ /* 0x040fe20003f04270 */
[----:B------:R-:W-:-:S12]  /*1ab00*/  VIADD R5, R5, 0xfffffffe ;  /* 0xfffffffe05057836 */ /* 0x000fd80000000000 */
[----:B------:R-:W-:Y:S05]  /*1ab10*/  @P0 BRA `(.L_x_11783) ;  /* 0xfffffff000780947 */ /* 0x000fea000383ffff */
.L_x_11759:
[----:B------:R-:W-:Y:S05]  /*1ab20*/  BSYNC B0 ;  /* 0x0000000000007941 */ /* 0x000fea0003800000 */
.L_x_11758:
        /* <DEDUP_REMOVED lines=15> */
[----:B0-----:R-:W1:Y:S01]  /*1ac20*/  POPC R5, UR4 ;  /* 0x0000000400057d09 */ /* 0x001e620008000000 */
[----:B--2---:R-:W-:-:S13]  /*1ac30*/  ISETP.EQ.U32.AND P0, PT, R4, R7, PT ;  /* 0x000000070400720c */ /* 0x004fda0003f02070 */
[----:B-1----:R-:W2:Y:S01]  /*1ac40*/  @P0 ATOMG.E.ADD.STRONG.GPU PT, R3, desc[UR52][R2.64], R5 ;  /* 0x00000005020309a8 */ /* 0x002ea200081ee1f4 */
[----:B------:R-:W0:Y:S02]  /*1ac50*/  S2R R6, SR_LTMASK ;  /* 0x0000000000067919 */ /* 0x000e240000003900 */
[----:B0-----:R-:W-:-:S04]  /*1ac60*/  LOP3.LUT R6, R6, UR4, RZ, 0xc0, !PT ;  /* 0x0000000406067c12 */ /* 0x001fc8000f8ec0ff */
[----:B------:R-:W0:Y:S01]  /*1ac70*/  POPC R7, R6 ;  /* 0x0000000600077309 */ /* 0x000e220000000000 */
[----:B--2---:R-:W0:Y:S02]  /*1ac80*/  SHFL.IDX PT, R4, R3, R4, 0x1f ;  /* 0x00001f0403047589 */ /* 0x004e2400000e0000 */
[----:B0-----:R-:W-:-:S07]  /*1ac90*/  IADD3 R16, R4, UR48, R7 ;  /* 0x0000003004107c10 */ /* 0x001fce000fffe007 */
.L_x_11785:
[----:B------:R-:W-:Y:S05]  /*1aca0*/  BSYNC B0 ;  /* 0x0000000000007941 */ /* 0x000fea0003800000 */
.L_x_11784:
[----:B-1----:R-:W2:Y:S02]  /*1acb0*/  LDL.LU R2, [R1+0x8] ;  /* 0x0000080001027983 */ /* 0x002ea40000300800 */
[----:B--2---:R-:W-:-:S05]  /*1acc0*/  LOP3.LUT R2, R2, R0, RZ, 0x3c, !PT ;  /* 0x0000000002027212 */ /* 0x004fca00078e3cff */
[----:B------:R1:W-:Y:S02]  /*1acd0*/  STL [R1+0x8], R2 ;  /* 0x0000080201007387 */ /* 0x0003e40000100800 */
.L_x_11740:
[----:B------:R-:W-:Y:S05]  /*1ace0*/  BSYNC B6 ;  /* 0x0000000000067941 */ /* 0x000fea0003800000 */
.L_x_11738:
[----:B------:R-:W-:-:S03]  /*1acf0*/  UMOV UR4, 0xffffffff ;  /* 0xffffffff00047882 */ /* 0x000fc60000000000 */
[----:B------:R-:W-:Y:S05]  /*1ad00*/  BRA.DIV UR4, `(.L_x_11786) ;  /* 0x0000002604707947 */ /* 0x000fea000b800000 */
[----:B------:R2:W3:Y:S04]  /*1ad10*/  SHFL.IDX PT, R4, R16, RZ, 0x1f ;  /* 0x00001fff10047589 */ /* 0x0004e800000e0000 */
[----:B------:R-:W4:Y:S02]  /*1ad20*/  SHFL.IDX PT, R16, R16, 0x1, 0x1f ;  /* 0x00201f0010107f89 */ /* 0x000f2400000e0000 */
.L_x_11897:
        /* <DEDUP_REMOVED lines=13> */
.L_x_11788:
[----:B------:R-:W-:Y:S05]  /*1ae00*/  BSYNC B0 ;  /* 0x0000000000007941 */ /* 0x000fea0003800000 */
.L_x_11787:
        /* <DEDUP_REMOVED lines=23> */
.L_x_11905:
[----:B------:R-:W-:Y:S02]  /*1af80*/  ULDC UR4, c[0x0][0xd10] ;  /* 0x0003440000047ab9 */ /* 0x000fe40000000800 */
[----:B------:R-:W-:-:S04]  /*1af90*/  IMAD.U32 R5, RZ, RZ, UR4 ;  /* 0x00000004ff057e24 */ /* 0x000fc8000f8e00ff */
[----:B-1----:R-:W-:-:S04]  /*1afa0*/  IMAD R3, R14, R5, RZ ;  /* 0x000000050e037224 */ /* 0x002fc800078e02ff */
[----:B--2-4-:R-:W-:-:S05]  /*1afb0*/  IMAD.IADD R16, R16, 0x1, R3 ;  /* 0x0000000110107824 */ /* 0x014fca00078e0203 */
[----:B---3--:R-:W-:-:S13]  /*1afc0*/  ISETP.GT.AND P0, PT, R16, R4, PT ;  /* 0x000000041000720c */ /* 0x008fda0003f04270 */
[----:B------:R-:W-:Y:S05]  /*1afd0*/  @P0 BRA `(.L_x_11790) ;  /* 0x0000000000b40947 */ /* 0x000fea0003800000 */
[----:B------:R-:W1:Y:S02]  /*1afe0*/  LDC R0, c[0x0][0xd14] ;  /* 0x00034500ff007b82 */ /* 0x000e640000000800 */
.L_x_11795:
        /* <DEDUP_REMOVED lines=14> */
.L_x_11793:
[----:B------:R-:W-:Y:S05]  /*1b0d0*/  BSYNC B0 ;  /* 0x0000000000007941 */ /* 0x000fea0003800000 */
.L_x_11792:
        /* <DEDUP_REMOVED lines=23> */
.L_x_11913:
[----:B------:R-:W-:Y:S02]  /*1b250*/  ULDC UR4, c[0x0][0xd10] ;  /* 0x0003440000047ab9 */ /* 0x000fe40000000800 */
[----:B------:R-:W-:-:S04]  /*1b260*/  IMAD.U32 R5, RZ, RZ, UR4 ;  /* 0x00000004ff057e24 */ /* 0x000fc8000f8e00ff */
[----:B-1----:R-:W-:-:S04]  /*1b270*/  IMAD R3, R14, R5, RZ ;  /* 0x000000050e037224 */ /* 0x002fc800078e02ff */
[----:B------:R-:W-:-:S05]  /*1b280*/  IMAD.IADD R16, R3, 0x1, R16 ;  /* 0x0000000103107824 */ /* 0x000fca00078e0210 */
[----:B------:R-:W-:-:S13]  /*1b290*/  ISETP.GT.AND P0, PT, R16, R4, PT ;  /* 0x000000041000720c */ /* 0x000fda0003f04270 */
[----:B------:R-:W-:Y:S05]  /*1b2a0*/  @!P0 BRA `(.L_x_11795) ;  /* 0xfffffffc00508947 */ /* 0x000fea000383ffff */
.L_x_11790:
        /* <DEDUP_REMOVED lines=8> */
.L_x_11917:
[----:B------:R-:W-:Y:S01]  /*1b330*/  ISETP.NE.AND P0, PT, R3, RZ, PT ;  /* 0x000000ff0300720c */ /* 0x000fe20003f05270 */
[----:B------:R-:W-:-:S12]  /*1b340*/  IMAD.MOV.U32 R7, RZ, RZ, RZ ;  /* 0x000000ffff077224 */ /* 0x000fd800078e00ff */
[----:B------:R-:W-:Y:S05]  /*1b350*/  @!P0 BRA `(.L_x_11797) ;  /* 0x0000000000108947 */ /* 0x000fea0003800000 */
[----:B------:R-:W-:Y:S01]  /*1b360*/  UMOV UR4, 0xffffffff ;  /* 0xffffffff00047882 */ /* 0x000fe20000000000 */
[----:B------:R-:W-:Y:S02]  /*1b370*/  VIADD R12, R6, 0xffffffff ;  /* 0xffffffff060c7836 */ /* 0x000fe40000000000 */
[----:B------:R-:W-:Y:S05]  /*1b380*/  BRA.DIV UR4, `(.L_x_11798) ;  /* 0x0000002a04047947 */ /* 0x000fea000b800000 */
[----:B------:R3:W4:Y:S02]  /*1b390*/  SHFL.IDX PT, R7, R2, R12, 0x1f ;  /* 0x00001f0c02077589 */ /* 0x00072400000e0000 */
.L_x_11797:
[----:B0--3--:R-:W0:Y:S01]  /*1b3a0*/  LDC.64 R2, c[0x0][0xd68] ;  /* 0x00035a00ff027b82 */ /* 0x009e220000000a00 */
[----:B------:R-:W-:-:S04]  /*1b3b0*/  IMAD.IADD R19, R6, 0x1, R19 ;  /* 0x0000000106137824 */ /* 0x000fc800078e0213 */
        /* <DEDUP_REMOVED lines=41> */
[----:B------:R-:W-:Y:S01]  /*1b650*/  IMAD R7, R2, R5, RZ ;  /* 0x0000000502077224 */ /* 0x000fe200078e02ff */
[----:B------:R-:W-:-:S05]  /*1b660*/  MOV R2, RZ ;  /* 0x000000ff00027202 */ /* 0x000fca0000000f00 */
        /* <DEDUP_REMOVED lines=22> */
.L_x_11791:
[----:B------:R-:W-:Y:S01]  /*1b7d0*/  UMOV UR4, URZ ;  /* 0x0000003f00047c82 */ /* 0x000fe20008000000 */
[----:B------:R-:W-:Y:S01]  /*1b7e0*/  UMOV UR5, URZ ;  /* 0x0000003f00057c82 */ /* 0x000fe20008000000 */
[----:B------:R-:W-:Y:S01]  /*1b7f0*/  ULDC UR6, c[0x0][0xd14] ;  /* 0x0003450000067ab9 */ /* 0x000fe20000000800 */
[----:B------:R-:W-:Y:S02]  /*1b800*/  IMAD.MOV.U32 R16, RZ, RZ, R4 ;  /* 0x000000ffff107224 */ /* 0x000fe400078e0004 */
[----:B------:R-:W-:Y:S02]  /*1b810*/  IMAD.U32 R17, RZ, RZ, UR4 ;  /* 0x00000004ff117e24 */ /* 0x000fe4000f8e00ff */
[----:B------:R-:W-:Y:S02]  /*1b820*/  IMAD.U32 R18, RZ, RZ, UR5 ;  /* 0x00000005ff127e24 */ /* 0x000fe4000f8e00ff */
[----:B------:R-:W-:-:S07]  /*1b830*/  IMAD.U32 R19, RZ, RZ, UR6 ;  /* 0x00000006ff137e24 */ /* 0x000fce000f8e00ff */
.L_x_11799:
        /* <DEDUP_REMOVED lines=12> */
.L_x_11716:
[----:B-1----:R-:W3:Y:S01]  /*1b900*/  LDL.LU R0, [R1+0x2c] ;  /* 0x00002c0001007983 */ /* 0x002ee20000300800 */
        /* <DEDUP_REMOVED lines=10> */
.L_x_11920:
[----:B------:R-:W-:-:S03]  /*1b9b0*/  UMOV UR4, 0xffffffff ;  /* 0xffffffff00047882 */ /* 0x000fc60000000000 */
[----:B------:R-:W-:Y:S05]  /*1b9c0*/  BRA.DIV UR4, `(.L_x_11802) ;  /* 0x0000002204b07947 */ /* 0x000fea000b800000 */
[----:B------:R-:W2:Y:S02]  /*1b9d0*/  S2R R2, SR_TID.X ;  /* 0x0000000000027919 */ /* 0x000ea40000002100 */
[----:B--2---:R-:W-:-:S04]  /*1b9e0*/  SHF.R.U32.HI R2, RZ, 0x5, R2 ;  /* 0x00000005ff027819 */ /* 0x004fc80000011602 */
[----:B------:R-:W-:-:S05]  /*1b9f0*/  LOP3.LUT R2, R2, 0x3, RZ, 0xc0, !PT ;  /* 0x0000000302027812 */ /* 0x000fca00078ec0ff */
[----:B------:R2:W3:Y:S02]  /*1ba00*/  SHFL.IDX PT, R14, R2, RZ, 0x1f ;  /* 0x00001fff020e7589 */ /* 0x0004e400000e0000 */
.L_x_11923:
[----:B---3--:R-:W-:-:S13]  /*1ba10*/  ISETP.NE.AND P0, PT, R14, RZ, PT ;  /* 0x000000ff0e00720c */ /* 0x008fda0003f05270 */
[----:B------:R-:W-:Y:S05]  /*1ba20*/  @P0 BRA `(.L_x_11552) ;  /* 0x0000000000940947 */ /* 0x000fea0003800000 */
[----:B------:R-:W-:-:S03]  /*1ba30*/  UMOV UR4, 0xffffffff ;  /* 0xffffffff00047882 */ /* 0x000fc60000000000 */
[----:B------:R-:W-:Y:S05]  /*1ba40*/  BRA.DIV UR4, `(.L_x_11803) ;  /* 0x0000002204c47947 */ /* 0x000fea000b800000 */
[----:B------:R-:W-:-:S13]  /*1ba50*/  ELECT P6, URZ, PT ;  /* 0x00000000003f782f */ /* 0x000fda00038c0000 */
.L_x_11926:
[----:B------:R-:W-:Y:S05]  /*1ba60*/  @!P6 BRA `(.L_x_11552) ;  /* 0x000000000084e947 */ /* 0x000fea0003800000 */
[----:B--2---:R-:W2:Y:S02]  /*1ba70*/  LDL.LU R2, [R1+0x34] ;  /* 0x0000340001027983 */ /* 0x004ea40000300800 */
[----:B--2---:R-:W-:-:S04]  /*1ba80*/  LOP3.LUT R2, R2, 0x2, RZ, 0xfc, !PT ;  /* 0x0000000202027812 */ /* 0x004fc800078efcff */
[----:B------:R-:W-:-:S13]  /*1ba90*/  ISETP.NE.AND P2, PT, R2, 0x3, PT ;  /* 0x000000030200780c */ /* 0x000fda0003f45270 */
[----:B------:R-:W-:Y:S05]  /*1baa0*/  @!P2 BRA `(.L_x_11804) ;  /* 0x000000000004a947 */ /* 0x000fea0003800000 */
[----:B------:R-:W-:Y:S01]  /*1bab0*/  BPT.TRAP 0x1 ;  /* 0x000000040000795c */ /* 0x000fe20000300000 */
.L_x_11804:
        /* <DEDUP_REMOVED lines=14> */
.L_x_11927:
[----:B------:R-:W2:Y:S02]  /*1bba0*/  SYNCS.PHASECHK.TRANS64.TRYWAIT P0, [R7+URZ], R2 ;  /* 0x00000002070075a7 */ /* 0x000ea4000800017f */
[----:B--2---:R-:W-:Y:S05]  /*1bbb0*/  @!P0 BRA `(.L_x_11806) ;  /* 0x00000020009c8947 */ /* 0x004fea0003800000 */
.L_x_11928:
[----:B------:R-:W-:Y:S05]  /*1bbc0*/  @!P2 BRA `(.L_x_11807) ;  /* 0x000000000004a947 */ /* 0x000fea0003800000 */
[----:B------:R-:W-:Y:S01]  /*1bbd0*/  BPT.TRAP 0x1 ;  /* 0x000000040000795c */ /* 0x000fe20000300000 */
.L_x_11807:
[----:B------:R-:W3:Y:S01]  /*1bbe0*/  LDL.LU R4, [R1] ;  /* 0x0000000001047983 */ /* 0x000ee20000300800 */
[----:B------:R-:W-:-:S04]  /*1bbf0*/  VIADD R0, R0, 0x32460 ;  /* 0x0003246000007836 */ /* 0x000fc80000000000 */
[----:B---3--:R-:W-:-:S04]  /*1bc00*/  IMAD R4, R4, 0x8, R0 ;  /* 0x0000000804047824 */ /* 0x008fc800078e0200 */
[----:B------:R-:W3:Y:S02]  /*1bc10*/  SYNCS.PHASECHK.TRANS64.TRYWAIT P0, [R4+URZ], R5 ;  /* 0x00000005040075a7 */ /* 0x000ee4000800017f */
[----:B---3--:R-:W-:Y:S05]  /*1bc20*/  @!P0 BRA `(.L_x_11808) ;  /* 0x0000002000948947 */ /* 0x008fea0003800000 */
.L_x_11929:
[----:B------:R-:W-:-:S07]  /*1bc30*/  IMAD R3, R3, 0x8, R0 ;  /* 0x0000000803037824 */ /* 0x000fce00078e0200 */
.L_x_11809:
[----:B----4-:R4:W0:Y:S02]  /*1bc40*/  SYNCS.PHASECHK.TRANS64.TRYWAIT P0, [R3+URZ], R2 ;  /* 0x00000002030075a7 */ /* 0x010824000800017f */
[----:B0-----:R-:W-:Y:S05]  /*1bc50*/  @!P0 NANOSLEEP.SYNCS 0x989680 ;  /* 0x009896800000895d */ /* 0x001fea0003900000 */
[----:B------:R-:W0:Y:S02]  /*1bc60*/  @!P0 SYNCS.PHASECHK.TRANS64 P0, [R3+URZ], R2 ;  /* 0x00000002030085a7 */ /* 0x000e24000800007f */
[----:B0-----:R-:W-:Y:S05]  /*1bc70*/  @!P0 BRA `(.L_x_11809) ;  /* 0xfffffffc00f08947 */ /* 0x001fea000383ffff */
.L_x_11552:
[----:B------:R-:W-:Y:S05]  /*1bc80*/  BSYNC B7 ;  /* 0x0000000000077941 */ /* 0x000fea0003800000 */
.L_x_11549:
[----:B------:R-:W-:Y:S05]  /*1bc90*/  EXIT ;  /* 0x000000000000794d */ /* 0x000fea0003800000 */
.L_x_11570:
[----:B0-----:R0:W1:Y:S02]  /*1bca0*/  SYNCS.PHASECHK.TRANS64.TRYWAIT P6, [R90+URZ+0x32490], R111 ;  /* 0x0324906f5a0075a7 */ /* 0x00106400080c017f */
[----:B-1----:R-:W-:Y:S05]  /*1bcb0*/  @!P6 NANOSLEEP.SYNCS 0x989680 ;  /* 0x009896800000e95d */ /* 0x002fea0003900000 */
[----:B------:R-:W1:Y:S02]  /*1bcc0*/  @!P6 SYNCS.PHASECHK.TRANS64 P6, [R90+URZ+0x32490], R111 ;  /* 0x0324906f5a00e5a7 */ /* 0x000e6400080c007f */
[----:B-1----:R-:W-:Y:S05]  /*1bcd0*/  @!P6 BRA `(.L_x_11570) ;  /* 0xfffffffc00f0e947 */ /* 0x002fea000383ffff */
[----:B------:R-:W-:Y:S05]  /*1bce0*/  BRA `(.L_x_11810) ;  /* 0xfffffe7000607947 */ /* 0x000fea000383ffff */
.L_x_11588:
[----:B0-----:R0:W1:Y:S02]  /*1bcf0*/  SYNCS.PHASECHK.TRANS64.TRYWAIT P5, [R90+URZ+0x32490], R111 ;  /* 0x0324906f5a0075a7 */ /* 0x00106400080a017f */
[----:B-1----:R-:W-:Y:S05]  /*1bd00*/  @!P5 NANOSLEEP.SYNCS 0x989680 ;  /* 0x009896800000d95d */ /* 0x002fea0003900000 */
[----:B------:R-:W1:Y:S02]  /*1bd10*/  @!P5 SYNCS.PHASECHK.TRANS64 P5, [R90+URZ+0x32490], R111 ;  /* 0x0324906f5a00d5a7 */ /* 0x000e6400080a007f */
[----:B-1----:R-:W-:Y:S05]  /*1bd20*/  @!P5 BRA `(.L_x_11588) ;  /* 0xfffffffc00f0d947 */ /* 0x002fea000383ffff */
[----:B------:R-:W-:Y:S05]  /*1bd30*/  BRA `(.L_x_11811) ;  /* 0xfffffe8400147947 */ /* 0x000fea000383ffff */
.L_x_11597:
[----:B0-----:R0:W1:Y:S02]  /*1bd40*/  SYNCS.PHASECHK.TRANS64.TRYWAIT P4, [R90+URZ+0x32490], R111 ;  /* 0x0324906f5a0075a7 */ /* 0x001064000808017f */
[----:B-1----:R-:W-:Y:S05]  /*1bd50*/  @!P4 NANOSLEEP.SYNCS 0x989680 ;  /* 0x009896800000c95d */ /* 0x002fea0003900000 */
[----:B------:R-:W1:Y:S02]  /*1bd60*/  @!P4 SYNCS.PHASECHK.TRANS64 P4, [R90+URZ+0x32490], R111 ;  /* 0x0324906f5a00c5a7 */ /* 0x000e64000808007f */
[----:B-1----:R-:W-:Y:S05]  /*1bd70*/  @!P4 BRA `(.L_x_11597) ;  /* 0xfffffffc00f0c947 */ /* 0x002fea000383ffff */
[----:B------:R-:W-:Y:S05]  /*1bd80*/  BRA `(.L_x_11812) ;  /* 0xfffffe9400647947 */ /* 0x000fea000383ffff */
.L_x_11603:
[----:B--2---:R2:W3:Y:S02]  /*1bd90*/  SYNCS.PHASECHK.TRANS64.TRYWAIT P3, [R90+URZ+0x324b0], R111 ;  /* 0x0324b06f5a0075a7 */ /* 0x0044e4000806017f */
[----:B---3--:R-:W-:Y:S05]  /*1bda0*/  @!P3 NANOSLEEP.SYNCS 0x989680 ;  /* 0x009896800000b95d */ /* 0x008fea0003900000 */
[----:B------:R-:W3:Y:S02]  /*1bdb0*/  @!P3 SYNCS.PHASECHK.TRANS64 P3, [R90+URZ+0x324b0], R111 ;  /* 0x0324b06f5a00b5a7 */ /* 0x000ee4000806007f */
[----:B---3--:R-:W-:Y:S05]  /*1bdc0*/  @!P3 BRA `(.L_x_11603) ;  /* 0xfffffffc00f0b947 */ /* 0x008fea000383ffff */
[----:B------:R-:W-:Y:S05]  /*1bdd0*/  BRA `(.L_x_11813) ;  /* 0xfffffe9400f87947 */ /* 0x000fea000383ffff */
.L_x_11611:
[----:B------:R-:W1:Y:S01]  /*1bde0*/  S2R R6, SR_TID.X ;  /* 0x0000000000067919 */ /* 0x000e620000002100 */
[----:B------:R-:W-:Y:S01]  /*1bdf0*/  BSSY B0, `(.L_x_11814) ;  /* 0x000000c000007945 */ /* 0x000fe20003800000 */
[----:B------:R-:W-:Y:S02]  /*1be00*/  IMAD.MOV.U32 R12, RZ, RZ, RZ ;  /* 0x000000ffff0c7224 */ /* 0x000fe400078e00ff */
[----:B------:R-:W-:Y:S02]  /*1be10*/  IMAD.MOV.U32 R11, RZ, RZ, 0x1f ;  /* 0x0000001fff0b7424 */ /* 0x000fe400078e00ff */
[----:B------:R-:W-:Y:S02]  /*1be20*/  IMAD.MOV.U32 R15, RZ, RZ, -0x1 ;  /* 0xffffffffff0f7424 */ /* 0x000fe400078e00ff */
[----:B-1----:R-:W-:-:S05]  /*1be30*/  VIADD R7, R6, 0xffffff80 ;  /* 0xffffff8006077836 */ /* 0x002fca0000000000 */
[----:B------:R-:W-:-:S04]  /*1be40*/  SHF.R.S32.HI R6, RZ, 0x1f, R7 ;  /* 0x0000001fff067819 */ /* 0x000fc80000011407 */
[----:B------:R-:W-:-:S04]  /*1be50*/  LEA.HI R6, R6, R7, RZ, 0x7 ;  /* 0x0000000706067211 */ /* 0x000fc800078f38ff */
[----:B------:R-:W-:-:S05]  /*1be60*/  SHF.R.S32.HI R6, RZ, 0x7, R6 ;  /* 0x00000007ff067819 */ /* 0x000fca0000011406 */
[----:B------:R-:W-:-:S07]  /*1be70*/  IMAD.MOV.U32 R13, RZ, RZ, R6 ;  /* 0x000000ffff0d7224 */ /* 0x000fce00078e0006 */
[----:B0----5:R-:W-:Y:S05]  /*1be80*/  WARPSYNC.COLLECTIVE R15, `(.L_x_11815) ;  /* 0x000000000f087348 */ /* 0x021fea0003c00000 */
[----:B------:R1:W2:Y:S02]  /*1be90*/  SHFL.IDX P6, R14, R13, R12, R11 ;  /* 0x0000000c0d0e7389 */ /* 0x0002a400000c000b */
[----:B012--5:R-:W-:Y:S01]  /*1bea0*/  ENDCOLLECTIVE ;  /* 0x000000000000791b */ /* 0x027fe20003800000 */
.L_x_11815:
[----:B------:R-:W-:Y:S05]  /*1beb0*/  BSYNC B0 ;  /* 0x0000000000007941 */ /* 0x000fea0003800000 */
.L_x_11814:
[----:B------:R-:W-:Y:S05]  /*1bec0*/  BRA `(.L_x_11816) ;  /* 0xfffffea0009c7947 */ /* 0x000fea000383ffff */
.L_x_11627:
        /* <DEDUP_REMOVED lines=8> */
.L_x_11818:
[----:B------:R-:W-:Y:S05]  /*1bf50*/  BSYNC B1 ;  /* 0x0000000000017941 */ /* 0x000fea0003800000 */
.L_x_11817:
[----:B------:R-:W-:Y:S05]  /*1bf60*/  BRA `(.L_x_11819) ;  /* 0xfffffeb000287947 */ /* 0x000fea000383ffff */
.L_x_11628:
        /* <DEDUP_REMOVED lines=8> */
.L_x_11821:
[----:B------:R-:W-:Y:S05]  /*1bff0*/  BSYNC B1 ;  /* 0x0000000000017941 */ /* 0x000fea0003800000 */
.L_x_11820:
[----:B------:R-:W-:Y:S05]  /*1c000*/  BRA `(.L_x_11822) ;  /* 0xfffffeb000087947 */ /* 0x000fea000383ffff */
.L_x_11629:
        /* <DEDUP_REMOVED lines=8> */
.L_x_11824:
[----:B------:R-:W-:Y:S05]  /*1c090*/  BSYNC B1 ;  /* 0x0000000000017941 */ /* 0x000fea0003800000 */
.L_x_11823:
[----:B------:R-:W-:Y:S05]  /*1c0a0*/  BRA `(.L_x_11825) ;  /* 0xfffffeac00e87947 */ /* 0x000fea000383ffff */
.L_x_11630:
        /* <DEDUP_REMOVED lines=8> */
.L_x_11827:
[----:B------:R-:W-:Y:S05]  /*1c130*/  BSYNC B1 ;  /* 0x0000000000017941 */ /* 0x000fea0003800000 */
.L_x_11826:
[----:B------:R-:W-:Y:S05]  /*1c140*/  BRA `(.L_x_11828) ;  /* 0xfffffeac00c87947 */ /* 0x000fea000383ffff */
.L_x_11631:
        /* <DEDUP_REMOVED lines=8> */
.L_x_11830:
[----:B------:R-:W-:Y:S05]  /*1c1d0*/  BSYNC B1 ;  /* 0x0000000000017941 */ /* 0x000fea0003800000 */
.L_x_11829:
[----:B------:R-:W-:Y:S05]  /*1c1e0*/  BRA `(.L_x_11831) ;  /* 0xfffffeac00a87947 */ /* 0x000fea000383ffff */
.L_x_11632:
        /* <DEDUP_REMOVED lines=8> */
.L_x_11833:
[----:B------:R-:W-:Y:S05]  /*1c270*/  BSYNC B1 ;  /* 0x0000000000017941 */ /* 0x000fea0003800000 */
.L_x_11832:
[----:B------:R-:W-:Y:S05]  /*1c280*/  BRA `(.L_x_11834) ;  /* 0xfffffeac00887947 */ /* 0x000fea000383ffff */
.L_x_11633:
        /* <DEDUP_REMOVED lines=8> */
.L_x_11836:
[----:B------:R-:W-:Y:S05]  /*1c310*/  BSYNC B1 ;  /* 0x0000000000017941 */ /* 0x000fea0003800000 */
.L_x_11835:
[----:B------:R-:W-:Y:S05]  /*1c320*/  BRA `(.L_x_11837) ;  /* 0xfffffeac00687947 */ /* 0x000fea000383ffff */
.L_x_11634:
        /* <DEDUP_REMOVED lines=8> */
.L_x_11839:
[----:B------:R-:W-:Y:S05]  /*1c3b0*/  BSYNC B1 ;  /* 0x0000000000017941 */ /* 0x000fea0003800000 */
.L_x_11838:
[----:B------:R-:W-:Y:S05]  /*1c3c0*/  BRA `(.L_x_11840) ;  /* 0xfffffeac00487947 */ /* 0x000fea000383ffff */
.L_x_11636:
[----:B0-----:R0:W1:Y:S02]  /*1c3d0*/  SYNCS.PHASECHK.TRANS64.TRYWAIT P2, [R17+URZ+0x32400], R6 ;  /* 0x03240006110075a7 */ /* 0x001064000804017f */
[----:B-1----:R-:W-:Y:S05]  /*1c3e0*/  @!P2 NANOSLEEP.SYNCS 0x989680 ;  /* 0x009896800000a95d */ /* 0x002fea0003900000 */
[----:B------:R-:W1:Y:S02]  /*1c3f0*/  @!P2 SYNCS.PHASECHK.TRANS64 P2, [R17+URZ+0x32400], R6 ;  /* 0x032400061100a5a7 */ /* 0x000e64000804007f */
[----:B-1----:R-:W-:Y:S05]  /*1c400*/  @!P2 BRA `(.L_x_11636) ;  /* 0xfffffffc00f0a947 */ /* 0x002fea000383ffff */
[----:B------:R-:W-:Y:S05]  /*1c410*/  BRA `(.L_x_11841) ;  /* 0xfffffeac00cc7947 */ /* 0x000fea000383ffff */
.L_x_11644:
        /* <DEDUP_REMOVED lines=8> */
.L_x_11843:
[----:B------:R-:W-:Y:S05]  /*1c4a0*/  BSYNC B1 ;  /* 0x0000000000017941 */ /* 0x000fea0003800000 */
.L_x_11842:
[----:B------:R-:W-:Y:S05]  /*1c4b0*/  BRA `(.L_x_11844) ;  /* 0xfffffec000087947 */ /* 0x000fea000383ffff */
.L_x_11645:
        /* <DEDUP_REMOVED lines=8> */
.L_x_11846:
[----:B------:R-:W-:Y:S05]  /*1c540*/  BSYNC B1 ;  /* 0x0000000000017941 */ /* 0x000fea0003800000 */
.L_x_11845:
[----:B------:R-:W-:Y:S05]  /*1c550*/  BRA `(.L_x_11847) ;  /* 0xfffffebc00e87947 */ /* 0x000fea000383ffff */
.L_x_11646:
        /* <DEDUP_REMOVED lines=8> */
.L_x_11849:
[----:B------:R-:W-:Y:S05]  /*1c5e0*/  BSYNC B1 ;  /* 0x0000000000017941 */ /* 0x000fea0003800000 */
.L_x_11848:
[----:B------:R-:W-:Y:S05]  /*1c5f0*/  BRA `(.L_x_11850) ;  /* 0xfffffebc00c87947 */ /* 0x000fea000383ffff */
.L_x_11647:
        /* <DEDUP_REMOVED lines=8> */
.L_x_11852:
[----:B------:R-:W-:Y:S05]  /*1c680*/  BSYNC B1 ;  /* 0x0000000000017941 */ /* 0x000fea0003800000 */
.L_x_11851:
[----:B------:R-:W-:Y:S05]  /*1c690*/  BRA `(.L_x_11853) ;  /* 0xfffffebc00a87947 */ /* 0x000fea000383ffff */
.L_x_11648:
        /* <DEDUP_REMOVED lines=8> */
.L_x_11855:
[----:B------:R-:W-:Y:S05]  /*1c720*/  BSYNC B1 ;  /* 0x0000000000017941 */ /* 0x000fea0003800000 */
.L_x_11854:
[----:B------:R-:W-:Y:S05]  /*1c730*/  BRA `(.L_x_11856) ;  /* 0xfffffebc00887947 */ /* 0x000fea000383ffff */
.L_x_11649:
        /* <DEDUP_REMOVED lines=8> */
.L_x_11858:
[----:B------:R-:W-:Y:S05]  /*1c7c0*/  BSYNC B1 ;  /* 0x0000000000017941 */ /* 0x000fea0003800000 */
.L_x_11857:
[----:B------:R-:W-:Y:S05]  /*1c7d0*/  BRA `(.L_x_11859) ;  /* 0xfffffebc006c7947 */ /* 0x000fea000383ffff */
.L_x_11650:
        /* <DEDUP_REMOVED lines=8> */
.L_x_11861:
[----:B------:R-:W-:Y:S05]  /*1c860*/  BSYNC B1 ;  /* 0x0000000000017941 */ /* 0x000fea0003800000 */
.L_x_11860:
[----:B------:R-:W-:Y:S05]  /*1c870*/  BRA `(.L_x_11862) ;  /* 0xfffffebc00507947 */ /* 0x000fea000383ffff */
.L_x_11651:
        /* <DEDUP_REMOVED lines=8> */
.L_x_11864:
[----:B------:R-:W-:Y:S05]  /*1c900*/  BSYNC B1 ;  /* 0x0000000000017941 */ /* 0x000fea0003800000 */
.L_x_11863:
[----:B------:R-:W-:Y:S05]  /*1c910*/  BRA `(.L_x_11865) ;  /* 0xfffffebc00347947 */ /* 0x000fea000383ffff */
.L_x_11653:
[----:B0-----:R0:W1:Y:S02]  /*1c920*/  SYNCS.PHASECHK.TRANS64.TRYWAIT P1, [R17+URZ+0x32400], R4 ;  /* 0x03240004110075a7 */ /* 0x001064000802017f */
[----:B-1----:R-:W-:Y:S05]  /*1c930*/  @!P1 NANOSLEEP.SYNCS 0x989680 ;  /* 0x009896800000995d */ /* 0x002fea0003900000 */
[----:B------:R-:W1:Y:S02]  /*1c940*/  @!P1 SYNCS.PHASECHK.TRANS64 P1, [R17+URZ+0x32400], R4 ;  /* 0x03240004110095a7 */ /* 0x000e64000802007f */
[----:B-1----:R-:W-:Y:S05]  /*1c950*/  @!P1 BRA `(.L_x_11653) ;  /* 0xfffffffc00f09947 */ /* 0x002fea000383ffff */
[----:B------:R-:W-:Y:S05]  /*1c960*/  BRA `(.L_x_11866) ;  /* 0xfffffebc00a47947 */ /* 0x000fea000383ffff */
.L_x_11659:
[----:B--2---:R2:W4:Y:S02]  /*1c970*/  SYNCS.PHASECHK.TRANS64.TRYWAIT P1, [R179+URZ+0x32430], R6 ;  /* 0x03243006b30075a7 */ /* 0x004524000802017f */
[----:B----4-:R-:W-:Y:S05]  /*1c980*/  @!P1 NANOSLEEP.SYNCS 0x989680 ;  /* 0x009896800000995d */ /* 0x010fea0003900000 */
[----:B------:R-:W4:Y:S02]  /*1c990*/  @!P1 SYNCS.PHASECHK.TRANS64 P1, [R179+URZ+0x32430], R6 ;  /* 0x03243006b30095a7 */ /* 0x000f24000802007f */
[----:B----4-:R-:W-:Y:S05]  /*1c9a0*/  @!P1 BRA `(.L_x_11659) ;  /* 0xfffffffc00f09947 */ /* 0x010fea000383ffff */
[----:B------:R-:W-:Y:S05]  /*1c9b0*/  BRA `(.L_x_11658) ;  /* 0xfffffecc00747947 */ /* 0x000fea000383ffff */
.L_x_11661:
[----:B---3--:R3:W4:Y:S02]  /*1c9c0*/  SYNCS.PHASECHK.TRANS64.TRYWAIT P1, [R17+URZ+0x32410], R8 ;  /* 0x03241008110075a7 */ /* 0x008724000802017f */
[----:B----4-:R-:W-:Y:S05]  /*1c9d0*/  @!P1 NANOSLEEP.SYNCS 0x989680 ;  /* 0x009896800000995d */ /* 0x010fea0003900000 */
[----:B------:R-:W4:Y:S02]  /*1c9e0*/  @!P1 SYNCS.PHASECHK.TRANS64 P1, [R17+URZ+0x32410], R8 ;  /* 0x03241008110095a7 */ /* 0x000f24000802007f */
[----:B----4-:R-:W-:Y:S05]  /*1c9f0*/  @!P1 BRA `(.L_x_11661) ;  /* 0xfffffffc00f09947 */ /* 0x010fea000383ffff */
[----:B------:R-:W-:Y:S05]  /*1ca00*/  BRA `(.L_x_11867) ;  /* 0xfffffed000247947 */ /* 0x000fea000383ffff */
.L_x_11666:
[----:B------:R0:W0:Y:S02]  /*1ca10*/  SYNCS.PHASECHK.TRANS64.TRYWAIT P2, [R179+URZ+0x32450], R6 ;  /* 0x03245006b30075a7 */ /* 0x000024000804017f */
[----:B0-----:R-:W-:Y:S05]  /*1ca20*/  @!P2 NANOSLEEP.SYNCS 0x989680 ;  /* 0x009896800000a95d */ /* 0x001fea0003900000 */
[----:B------:R-:W0:Y:S02]  /*1ca30*/  @!P2 SYNCS.PHASECHK.TRANS64 P2, [R179+URZ+0x32450], R6 ;  /* 0x03245006b300a5a7 */ /* 0x000e24000804007f */
[----:B0-----:R-:W-:Y:S05]  /*1ca40*/  @!P2 BRA `(.L_x_11666) ;  /* 0xfffffffc00f0a947 */ /* 0x001fea000383ffff */
[----:B------:R-:W-:Y:S05]  /*1ca50*/  BRA `(.L_x_11665) ;  /* 0xfffffed000447947 */ /* 0x000fea000383ffff */
.L_x_11671:
[----:B--2---:R2:W3:Y:S02]  /*1ca60*/  SYNCS.PHASECHK.TRANS64.TRYWAIT P2, [R211+URZ+0x32430], R23 ;  /* 0x03243017d30075a7 */ /* 0x0044e4000804017f */
[----:B---3--:R-:W-:Y:S05]  /*1ca70*/  @!P2 NANOSLEEP.SYNCS 0x989680 ;  /* 0x009896800000a95d */ /* 0x008fea0003900000 */
[----:B------:R-:W3:Y:S02]  /*1ca80*/  @!P2 SYNCS.PHASECHK.TRANS64 P2, [R211+URZ+0x32430], R23 ;  /* 0x03243017d300a5a7 */ /* 0x000ee4000804007f */
[----:B---3--:R-:W-:Y:S05]  /*1ca90*/  @!P2 BRA `(.L_x_11671) ;  /* 0xfffffffc00f0a947 */ /* 0x008fea000383ffff */
[----:B------:R-:W-:Y:S05]  /*1caa0*/  BRA `(.L_x_11670) ;  /* 0xfffffefc00487947 */ /* 0x000fea000383ffff */
.L_x_11676:
[----:B---3--:R3:W4:Y:S02]  /*1cab0*/  SYNCS.PHASECHK.TRANS64.TRYWAIT P2, [R211+URZ+0x32450], R23 ;  /* 0x03245017d30075a7 */ /* 0x008724000804017f */
[----:B----4-:R-:W-:Y:S05]  /*1cac0*/  @!P2 NANOSLEEP.SYNCS 0x989680 ;  /* 0x009896800000a95d */ /* 0x010fea0003900000 */
[----:B------:R-:W4:Y:S02]  /*1cad0*/  @!P2 SYNCS.PHASECHK.TRANS64 P2, [R211+URZ+0x32450], R23 ;  /* 0x03245017d300a5a7 */ /* 0x000f24000804007f */
[----:B----4-:R-:W-:Y:S05]  /*1cae0*/  @!P2 BRA `(.L_x_11676) ;  /* 0xfffffffc00f0a947 */ /* 0x010fea000383ffff */
[----:B------:R-:W-:Y:S05]  /*1caf0*/  BRA `(.L_x_11675) ;  /* 0xfffffefc00e87947 */ /* 0x000fea000383ffff */
.L_x_11682:
[----:B--2---:R2:W3:Y:S02]  /*1cb00*/  SYNCS.PHASECHK.TRANS64.TRYWAIT P2, [R211+URZ+0x32430], R23 ;  /* 0x03243017d30075a7 */ /* 0x0044e4000804017f */
[----:B---3--:R-:W-:Y:S05]  /*1cb10*/  @!P2 NANOSLEEP.SYNCS 0x989680 ;  /* 0x009896800000a95d */ /* 0x008fea0003900000 */
[----:B------:R-:W3:Y:S02]  /*1cb20*/  @!P2 SYNCS.PHASECHK.TRANS64 P2, [R211+URZ+0x32430], R23 ;  /* 0x03243017d300a5a7 */ /* 0x000ee4000804007f */
[----:B---3--:R-:W-:Y:S05]  /*1cb30*/  @!P2 BRA `(.L_x_11682) ;  /* 0xfffffffc00f0a947 */ /* 0x008fea000383ffff */
[----:B------:R-:W-:Y:S05]  /*1cb40*/  BRA `(.L_x_11681) ;  /* 0xffffff30007c7947 */ /* 0x000fea000383ffff */
.L_x_11687:
[----:B---3--:R3:W4:Y:S02]  /*1cb50*/  SYNCS.PHASECHK.TRANS64.TRYWAIT P2, [R211+URZ+0x32450], R23 ;  /* 0x03245017d30075a7 */ /* 0x008724000804017f */
[----:B----4-:R-:W-:Y:S05]  /*1cb60*/  @!P2 NANOSLEEP.SYNCS 0x989680 ;  /* 0x009896800000a95d */ /* 0x010fea0003900000 */
[----:B------:R-:W4:Y:S02]  /*1cb70*/  @!P2 SYNCS.PHASECHK.TRANS64 P2, [R211+URZ+0x32450], R23 ;  /* 0x03245017d300a5a7 */ /* 0x000f24000804007f */
[----:B----4-:R-:W-:Y:S05]  /*1cb80*/  @!P2 BRA `(.L_x_11687) ;  /* 0xfffffffc00f0a947 */ /* 0x010fea000383ffff */
[----:B------:R-:W-:Y:S05]  /*1cb90*/  BRA `(.L_x_11686) ;  /* 0xffffff34001c7947 */ /* 0x000fea000383ffff */
.L_x_11722:
        /* <DEDUP_REMOVED lines=11> */
.L_x_11869:
[----:B------:R-:W-:Y:S05]  /*1cc50*/  BSYNC B1 ;  /* 0x0000000000017941 */ /* 0x000fea0003800000 */
.L_x_11868:
[----:B------:R-:W-:Y:S05]  /*1cc60*/  BRA `(.L_x_11870) ;  /* 0xffffffa400e07947 */ /* 0x000fea000383ffff */
.L_x_11723:
[----:B------:R-:W-:Y:S01]  /*1cc70*/  BSSY B1, `(.L_x_11871) ;  /* 0x0000006000017945 */ /* 0x000fe20003800000 */
[----:B------:R-:W-:-:S07]  /*1cc80*/  IMAD.MOV.U32 R15, RZ, RZ, -0x1 ;  /* 0xffffffffff0f7424 */ /* 0x000fce00078e00ff */
[----:B------:R-:W-:Y:S05]  /*1cc90*/  WARPSYNC.COLLECTIVE R15, `(.L_x_11872) ;  /* 0x000000000f0c7348 */ /* 0x000fea0003c00000 */
[----:B------:R-:W-:Y:S02]  /*1cca0*/  ELECT P6, UR62, PT ;  /* 0x00000000003e782f */ /* 0x000fe400038c0000 */
[----:B------:R-:W-:Y:S01]  /*1ccb0*/  MOV R14, UR62 ;  /* 0x0000003e000e7c02 */ /* 0x000fe20008000f00 */
[----:B------:R-:W-:Y:S10]  /*1ccc0*/  ENDCOLLECTIVE ;  /* 0x000000000000791b */ /* 0x000ff40003800000 */
.L_x_11872:
[----:B------:R-:W-:Y:S05]  /*1ccd0*/  BSYNC B1 ;  /* 0x0000000000017941 */ /* 0x000fea0003800000 */
.L_x_11871:
[----:B------:R-:W-:Y:S05]  /*1cce0*/  BRA `(.L_x_11873) ;  /* 0xffffffa400cc7947 */ /* 0x000fea000383ffff */
.L_x_11724:
[----:B0-----:R0:W1:Y:S02]  /*1ccf0*/  SYNCS.PHASECHK.TRANS64.TRYWAIT P0, [R9+URZ+0x32420], R5 ;  /* 0x03242005090075a7 */ /* 0x001064000800017f */
[----:B-1----:R-:W-:Y:S05]  /*1cd00*/  @!P0 NANOSLEEP.SYNCS 0x989680 ;  /* 0x009896800000895d */ /* 0x002fea0003900000 */
[----:B------:R-:W1:Y:S02]  /*1cd10*/  @!P0 SYNCS.PHASECHK.TRANS64 P0, [R9+URZ+0x32420], R5 ;  /* 0x03242005090085a7 */ /* 0x000e64000800007f */
[----:B-1----:R-:W-:Y:S05]  /*1cd20*/  @!P0 BRA `(.L_x_11724) ;  /* 0xfffffffc00f08947 */ /* 0x002fea000383ffff */
[----:B------:R-:W-:Y:S05]  /*1cd30*/  BRA `(.L_x_11874) ;  /* 0xffffffa400e47947 */ /* 0x000fea000383ffff */
.L_x_11727:
[----:B0-----:R0:W1:Y:S02]  /*1cd40*/  SYNCS.PHASECHK.TRANS64.TRYWAIT P0, [R5+URZ+0x324a0], R7 ;  /* 0x0324a007050075a7 */ /* 0x001064000800017f */
[----:B-1----:R-:W-:Y:S05]  /*1cd50*/  @!P0 NANOSLEEP.SYNCS 0x989680 ;  /* 0x009896800000895d */ /* 0x002fea0003900000 */
[----:B------:R-:W1:Y:S02]  /*1cd60*/  @!P0 SYNCS.PHASECHK.TRANS64 P0, [R5+URZ+0x324a0], R7 ;  /* 0x0324a007050085a7 */ /* 0x000e64000800007f */
[----:B-1----:R-:W-:Y:S05]  /*1cd70*/  @!P0 BRA `(.L_x_11727) ;  /* 0xfffffffc00f08947 */ /* 0x002fea000383ffff */
[----:B------:R-:W-:Y:S05]  /*1cd80*/  BRA `(.L_x_11875) ;  /* 0xffffffa400f07947 */ /* 0x000fea000383ffff */
.L_x_11729:
[----:B-1----:R1:W2:Y:S02]  /*1cd90*/  SYNCS.PHASECHK.TRANS64.TRYWAIT P0, [R5+URZ+0x324c0], R7 ;  /* 0x0324c007050075a7 */ /* 0x0022a4000800017f */
[----:B--2---:R-:W-:Y:S05]  /*1cda0*/  @!P0 NANOSLEEP.SYNCS 0x989680 ;  /* 0x009896800000895d */ /* 0x004fea0003900000 */
[----:B------:R-:W2:Y:S02]  /*1cdb0*/  @!P0 SYNCS.PHASECHK.TRANS64 P0, [R5+URZ+0x324c0], R7 ;  /* 0x0324c007050085a7 */ /* 0x000ea4000800007f */
[----:B--2---:R-:W-:Y:S05]  /*1cdc0*/  @!P0 BRA `(.L_x_11729) ;  /* 0xfffffffc00f08947 */ /* 0x004fea000383ffff */
[----:B------:R-:W-:Y:S05]  /*1cdd0*/  BRA `(.L_x_11876) ;  /* 0xffffffa800547947 */ /* 0x000fea000383ffff */
.L_x_11733:
[----:B0-----:R0:W1:Y:S02]  /*1cde0*/  SYNCS.PHASECHK.TRANS64.TRYWAIT P0, [R6+URZ+0x324a0], R7 ;  /* 0x0324a007060075a7 */ /* 0x001064000800017f */
[----:B-1----:R-:W-:Y:S05]  /*1cdf0*/  @!P0 NANOSLEEP.SYNCS 0x989680 ;  /* 0x009896800000895d */ /* 0x002fea0003900000 */
[----:B------:R-:W1:Y:S02]  /*1ce00*/  @!P0 SYNCS.PHASECHK.TRANS64 P0, [R6+URZ+0x324a0], R7 ;  /* 0x0324a007060085a7 */ /* 0x000e64000800007f */
[----:B-1----:R-:W-:Y:S05]  /*1ce10*/  @!P0 BRA `(.L_x_11733) ;  /* 0xfffffffc00f08947 */ /* 0x002fea000383ffff */
[----:B------:R-:W-:Y:S05]  /*1ce20*/  BRA `(.L_x_11877) ;  /* 0xffffffac00447947 */ /* 0x000fea000383ffff */
.L_x_11735:
[----:B-1----:R1:W2:Y:S02]  /*1ce30*/  SYNCS.PHASECHK.TRANS64.TRYWAIT P1, [R6+URZ+0x324c0], R7 ;  /* 0x0324c007060075a7 */ /* 0x0022a4000802017f */
[----:B--2---:R-:W-:Y:S05]  /*1ce40*/  @!P1 NANOSLEEP.SYNCS 0x989680 ;  /* 0x009896800000995d */ /* 0x004fea0003900000 */
[----:B------:R-:W2:Y:S02]  /*1ce50*/  @!P1 SYNCS.PHASECHK.TRANS64 P1, [R6+URZ+0x324c0], R7 ;  /* 0x0324c007060095a7 */ /* 0x000ea4000802007f */
[----:B--2---:R-:W-:Y:S05]  /*1ce60*/  @!P1 BRA `(.L_x_11735) ;  /* 0xfffffffc00f09947 */ /* 0x004fea000383ffff */
[----:B------:R-:W-:Y:S05]  /*1ce70*/  BRA `(.L_x_11878) ;  /* 0xffffffac00a07947 */ /* 0x000fea000383ffff */
.L_x_11745:
        /* <DEDUP_REMOVED lines=11> */
.L_x_11880:
[----:B------:R-:W-:Y:S05]  /*1cf30*/  BSYNC B0 ;  /* 0x0000000000007941 */ /* 0x000fea0003800000 */
.L_x_11879:
[----:B------:R-:W-:Y:S05]  /*1cf40*/  BRA `(.L_x_11881) ;  /* 0xffffffb800547947 */ /* 0x000fea000383ffff */
.L_x_11746:
[----:B------:R-:W-:Y:S01]  /*1cf50*/  BSSY B0, `(.L_x_11882) ;  /* 0x0000006000007945 */ /* 0x000fe20003800000 */
[----:B------:R-:W-:-:S07]  /*1cf60*/  IMAD.MOV.U32 R15, RZ, RZ, -0x1 ;  /* 0xffffffffff0f7424 */ /* 0x000fce00078e00ff */
[----:B------:R-:W-:Y:S05]  /*1cf70*/  WARPSYNC.COLLECTIVE R15, `(.L_x_11883) ;  /* 0x000000000f0c7348 */ /* 0x000fea0003c00000 */
[----:B------:R-:W-:Y:S02]  /*1cf80*/  ELECT P6, UR62, PT ;  /* 0x00000000003e782f */ /* 0x000fe400038c0000 */
[----:B------:R-:W-:Y:S01]  /*1cf90*/  MOV R14, UR62 ;  /* 0x0000003e000e7c02 */ /* 0x000fe20008000f00 */
[----:B------:R-:W-:Y:S10]  /*1cfa0*/  ENDCOLLECTIVE ;  /* 0x000000000000791b */ /* 0x000ff40003800000 */
.L_x_11883:
[----:B------:R-:W-:Y:S05]  /*1cfb0*/  BSYNC B0 ;  /* 0x0000000000007941 */ /* 0x000fea0003800000 */
.L_x_11882:
[----:B------:R-:W-:Y:S05]  /*1cfc0*/  BRA `(.L_x_11884) ;  /* 0xffffffb800447947 */ /* 0x000fea000383ffff */
.L_x_11749:
[----:B0-----:R0:W1:Y:S02]  /*1cfd0*/  SYNCS.PHASECHK.TRANS64.TRYWAIT P0, [R9+URZ+0x32440], R10 ;  /* 0x0324400a090075a7 */ /* 0x001064000800017f */
[----:B-1----:R-:W-:Y:S05]  /*1cfe0*/  @!P0 NANOSLEEP.SYNCS 0x989680 ;  /* 0x009896800000895d */ /* 0x002fea0003900000 */
[----:B------:R-:W1:Y:S02]  /*1cff0*/  @!P0 SYNCS.PHASECHK.TRANS64 P0, [R9+URZ+0x32440], R10 ;  /* 0x0324400a090085a7 */ /* 0x000e64000800007f */
[----:B-1----:R-:W-:Y:S05]  /*1d000*/  @!P0 BRA `(.L_x_11749) ;  /* 0xfffffffc00f08947 */ /* 0x002fea000383ffff */
[----:B------:R-:W-:Y:S05]  /*1d010*/  BRA `(.L_x_11885) ;  /* 0xffffffb800ac7947 */ /* 0x000fea000383ffff */
.L_x_11753:
        /* <DEDUP_REMOVED lines=8> */
.L_x_11756:
[----:B0-----:R0:W1:Y:S02]  /*1d0a0*/  SYNCS.PHASECHK.TRANS64.TRYWAIT P0, [R5+URZ+0x32460], R9 ;  /* 0x03246009050075a7 */ /* 0x001064000800017f */
[----:B-1----:R-:W-:Y:S05]  /*1d0b0*/  @!P0 NANOSLEEP.SYNCS 0x989680 ;  /* 0x009896800000895d */ /* 0x002fea0003900000 */
[----:B------:R-:W1:Y:S02]  /*1d0c0*/  @!P0 SYNCS.PHASECHK.TRANS64 P0, [R5+URZ+0x32460], R9 ;  /* 0x03246009050085a7 */ /* 0x000e64000800007f */
[----:B-1----:R-:W-:Y:S05]  /*1d0d0*/  @!P0 BRA `(.L_x_11756) ;  /* 0xfffffffc00f08947 */ /* 0x002fea000383ffff */
[----:B------:R-:W-:Y:S05]  /*1d0e0*/  BRA `(.L_x_11887) ;  /* 0xffffffc000347947 */ /* 0x000fea000383ffff */
.L_x_11765:
[----:B-1----:R1:W2:Y:S02]  /*1d0f0*/  SYNCS.PHASECHK.TRANS64.TRYWAIT P0, [R2+URZ+0x32440], R3 ;  /* 0x03244003020075a7 */ /* 0x0022a4000800017f */
[----:B--2---:R-:W-:Y:S05]  /*1d100*/  @!P0 NANOSLEEP.SYNCS 0x989680 ;  /* 0x009896800000895d */ /* 0x004fea0003900000 */
[----:B------:R-:W2:Y:S02]  /*1d110*/  @!P0 SYNCS.PHASECHK.TRANS64 P0, [R2+URZ+0x32440], R3 ;  /* 0x03244003020085a7 */ /* 0x000ea4000800007f */
[----:B--2---:R-:W-:Y:S05]  /*1d120*/  @!P0 BRA `(.L_x_11765) ;  /* 0xfffffffc00f08947 */ /* 0x004fea000383ffff */
[----:B------:R-:W-:Y:S05]  /*1d130*/  BRA `(.L_x_11888) ;  /* 0xffffffc400ac7947 */ /* 0x000fea000383ffff */
.L_x_11767:
[----:B0-----:R0:W2:Y:S02]  /*1d140*/  SYNCS.PHASECHK.TRANS64.TRYWAIT P0, [R2+URZ+0x32460], R3 ;  /* 0x03246003020075a7 */ /* 0x0010a4000800017f */
[----:B--2---:R-:W-:Y:S05]  /*1d150*/  @!P0 NANOSLEEP.SYNCS 0x989680 ;  /* 0x009896800000895d */ /* 0x004fea0003900000 */
[----:B------:R-:W2:Y:S02]  /*1d160*/  @!P0 SYNCS.PHASECHK.TRANS64 P0, [R2+URZ+0x32460], R3 ;  /* 0x03246003020085a7 */ /* 0x000ea4000800007f */
[----:B--2---:R-:W-:Y:S05]  /*1d170*/  @!P0 BRA `(.L_x_11767) ;  /* 0xfffffffc00f08947 */ /* 0x004fea000383ffff */
[----:B------:R-:W-:Y:S05]  /*1d180*/  BRA `(.L_x_11889) ;  /* 0xffffffc8001c7947 */ /* 0x000fea000383ffff */
.L_x_11772:
[----:B--2---:R2:W3:Y:S02]  /*1d190*/  SYNCS.PHASECHK.TRANS64.TRYWAIT P0, [R2+URZ+0x32440], R3 ;  /* 0x03244003020075a7 */ /* 0x0044e4000800017f */
[----:B---3--:R-:W-:Y:S05]  /*1d1a0*/  @!P0 NANOSLEEP.SYNCS 0x989680 ;  /* 0x009896800000895d */ /* 0x008fea0003900000 */
[----:B------:R-:W3:Y:S02]  /*1d1b0*/  @!P0 SYNCS.PHASECHK.TRANS64 P0, [R2+URZ+0x32440], R3 ;  /* 0x03244003020085a7 */ /* 0x000ee4000800007f */
[----:B---3--:R-:W-:Y:S05]  /*1d1c0*/  @!P0 BRA `(.L_x_11772) ;  /* 0xfffffffc00f08947 */ /* 0x008fea000383ffff */
[----:B------:R-:W-:Y:S05]  /*1d1d0*/  BRA `(.L_x_11890) ;  /* 0xffffffcc005c7947 */ /* 0x000fea000383ffff */
.L_x_11774:
[----:B0-----:R0:W1:Y:S02]  /*1d1e0*/  SYNCS.PHASECHK.TRANS64.TRYWAIT P1, [R2+URZ+0x32460], R3 ;  /* 0x03246003020075a7 */ /* 0x001064000802017f */
[----:B-1----:R-:W-:Y:S05]  /*1d1f0*/  @!P1 NANOSLEEP.SYNCS 0x989680 ;  /* 0x009896800000995d */ /* 0x002fea0003900000 */
[----:B------:R-:W1:Y:S02]  /*1d200*/  @!P1 SYNCS.PHASECHK.TRANS64 P1, [R2+URZ+0x32460], R3 ;  /* 0x03246003020095a7 */ /* 0x000e64000802007f */
[----:B-1----:R-:W-:Y:S05]  /*1d210*/  @!P1 BRA `(.L_x_11774) ;  /* 0xfffffffc00f09947 */ /* 0x002fea000383ffff */
[----:B------:R-:W-:Y:S05]  /*1d220*/  BRA `(.L_x_11891) ;  /* 0xffffffcc00c87947 */ /* 0x000fea000383ffff */
.L_x_11779:
[----:B--2---:R2:W3:Y:S02]  /*1d230*/  SYNCS.PHASECHK.TRANS64.TRYWAIT P0, [R2+URZ+0x32440], R3 ;  /* 0x03244003020075a7 */ /* 0x0044e4000800017f */
[----:B---3--:R-:W-:Y:S05]  /*1d240*/  @!P0 NANOSLEEP.SYNCS 0x989680 ;  /* 0x009896800000895d */ /* 0x008fea0003900000 */
[----:B------:R-:W3:Y:S02]  /*1d250*/  @!P0 SYNCS.PHASECHK.TRANS64 P0, [R2+URZ+0x32440], R3 ;  /* 0x03244003020085a7 */ /* 0x000ee4000800007f */
[----:B---3--:R-:W-:Y:S05]  /*1d260*/  @!P0 BRA `(.L_x_11779) ;  /* 0xfffffffc00f08947 */ /* 0x008fea000383ffff */
[----:B------:R-:W-:Y:S05]  /*1d270*/  BRA `(.L_x_11892) ;  /* 0xffffffd000ec7947 */ /* 0x000fea000383ffff */
.L_x_11781:
[----:B0-----:R0:W1:Y:S02]  /*1d280*/  SYNCS.PHASECHK.TRANS64.TRYWAIT P1, [R2+URZ+0x32460], R3 ;  /* 0x03246003020075a7 */ /* 0x001064000802017f */
[----:B-1----:R-:W-:Y:S05]  /*1d290*/  @!P1 NANOSLEEP.SYNCS 0x989680 ;  /* 0x009896800000995d */ /* 0x002fea0003900000 */
[----:B------:R-:W1:Y:S02]  /*1d2a0*/  @!P1 SYNCS.PHASECHK.TRANS64 P1, [R2+URZ+0x32460], R3 ;  /* 0x03246003020095a7 */ /* 0x000e64000802007f */
[----:B-1----:R-:W-:Y:S05]  /*1d2b0*/  @!P1 BRA `(.L_x_11781) ;  /* 0xfffffffc00f09947 */ /* 0x002fea000383ffff */
[----:B------:R-:W-:Y:S05]  /*1d2c0*/  BRA `(.L_x_11893) ;  /* 0xffffffd4005c7947 */ /* 0x000fea000383ffff */
.L_x_11786:
[----:B------:R-:W-:Y:S01]  /*1d2d0*/  BSSY B0, `(.L_x_11894) ;  /* 0x0000008000007945 */ /* 0x000fe20003800000 */
[----:B0-----:R-:W-:Y:S01]  /*1d2e0*/  IMAD.MOV.U32 R13, RZ, RZ, R16 ;  /* 0x000000ffff0d7224 */ /* 0x001fe200078e0010 */
[----:B------:R-:W-:Y:S01]  /*1d2f0*/  MOV R12, RZ ;  /* 0x000000ff000c7202 */ /* 0x000fe20000000f00 */
[----:B------:R-:W-:Y:S02]  /*1d300*/  IMAD.MOV.U32 R11, RZ, RZ, 0x1f ;  /* 0x0000001fff0b7424 */ /* 0x000fe400078e00ff */
[----:B------:R-:W-:-:S07]  /*1d310*/  IMAD.MOV.U32 R15, RZ, RZ, -0x1 ;  /* 0xffffffffff0f7424 */ /* 0x000fce00078e00ff */
[----:B-1----:R-:W-:Y:S05]  /*1d320*/  WARPSYNC.COLLECTIVE R15, `(.L_x_11895) ;  /* 0x000000000f087348 */ /* 0x002fea0003c00000 */
[----:B------:R0:W2:Y:S02]  /*1d330*/  SHFL.IDX P6, R14, R13, R12, R11 ;  /* 0x0000000c0d0e7389 */ /* 0x0000a400000c000b */
[----:B012---:R-:W-:Y:S01]  /*1d340*/  ENDCOLLECTIVE ;  /* 0x000000000000791b */ /* 0x007fe20003800000 */
.L_x_11895:
[----:B------:R-:W-:Y:S05]  /*1d350*/  BSYNC B0 ;  /* 0x0000000000007941 */ /* 0x000fea0003800000 */
.L_x_11894:
        /* <DEDUP_REMOVED lines=8> */
.L_x_11896:
[----:B------:R-:W-:Y:S01]  /*1d3e0*/  IMAD.MOV.U32 R16, RZ, RZ, R14 ;  /* 0x000000ffff107224 */ /* 0x000fe200078e000e */
[----:B------:R-:W-:Y:S06]  /*1d3f0*/  BRA `(.L_x_11897) ;  /* 0xffffffd8004c7947 */ /* 0x000fec000383ffff */
.L_x_11789:
        /* <DEDUP_REMOVED lines=8> */
.L_x_11899:
[----:B------:R-:W-:Y:S05]  /*1d480*/  BSYNC B0 ;  /* 0x0000000000007941 */ /* 0x000fea0003800000 */
.L_x_11898:
        /* <DEDUP_REMOVED lines=10> */
.L_x_11900:
        /* <DEDUP_REMOVED lines=8> */
.L_x_11901:
        /* <DEDUP_REMOVED lines=8> */
.L_x_11902:
        /* <DEDUP_REMOVED lines=8> */
.L_x_11903:
        /* <DEDUP_REMOVED lines=8> */
.L_x_11904:
[----:B------:R-:W-:Y:S05]  /*1d730*/  BRA `(.L_x_11905) ;  /* 0xffffffd800107947 */ /* 0x000fea000383ffff */
.L_x_11794:
        /* <DEDUP_REMOVED lines=8> */
.L_x_11907:
[----:B------:R-:W-:Y:S05]  /*1d7c0*/  BSYNC B0 ;  /* 0x0000000000007941 */ /* 0x000fea0003800000 */
.L_x_11906:
[C---:B------:R-:W-:Y:S01]  /*1d7d0*/  ISETP.NE.AND P0, PT, R7.reuse, RZ, PT ;  /* 0x000000ff0700720c */ /* 0x040fe20003f05270 */
        /* <DEDUP_REMOVED lines=9> */
.L_x_11908:
        /* <DEDUP_REMOVED lines=8> */
.L_x_11909:
        /* <DEDUP_REMOVED lines=8> */
.L_x_11910:
        /* <DEDUP_REMOVED lines=8> */
.L_x_11911:
        /* <DEDUP_REMOVED lines=8> */
.L_x_11912:
[----:B------:R-:W-:Y:S05]  /*1da70*/  BRA `(.L_x_11913) ;  /* 0xffffffd400f47947 */ /* 0x000fea000383ffff */
.L_x_11796:
[----:B------:R-:W-:Y:S01]  /*1da80*/  BSSY B0, `(.L_x_11914) ;  /* 0x0000006000007945 */ /* 0x000fe20003800000 */
[----:B------:R-:W-:Y:S01]  /*1da90*/  PLOP3.LUT P6, PT, P6, PT, PT, 0x8, 0x0 ;  /* 0x000000000000781c */ /* 0x000fe200037ce170 */
[----:B------:R-:W-:-:S12]  /*1daa0*/  IMAD.MOV.U32 R15, RZ, RZ, -0x1 ;  /* 0xffffffffff0f7424 */ /* 0x000fd800078e00ff */
[----:B0-----:R-:W-:Y:S05]  /*1dab0*/  WARPSYNC.COLLECTIVE R15, `(.L_x_11915) ;  /* 0x000000000f087348 */ /* 0x001fea0003c00000 */
[----:B------:R-:W-:Y:S01]  /*1dac0*/  VOTE.ANY R14, PT, P6 ;  /* 0x00000000000e7806 */ /* 0x000fe200030e0100 */
[----:B0-----:R-:W-:Y:S06]  /*1dad0*/  ENDCOLLECTIVE ;  /* 0x000000000000791b */ /* 0x001fec0003800000 */
.L_x_11915:
[----:B------:R-:W-:Y:S05]  /*1dae0*/  BSYNC B0 ;  /* 0x0000000000007941 */ /* 0x000fea0003800000 */
.L_x_11914:
        /* <DEDUP_REMOVED lines=9> */
.L_x_11916:
[----:B------:R-:W-:Y:S01]  /*1db80*/  IMAD.MOV.U32 R17, RZ, RZ, R14 ;  /* 0x000000ffff117224 */ /* 0x000fe200078e000e */
[----:B------:R-:W-:Y:S06]  /*1db90*/  BRA `(.L_x_11917) ;  /* 0xffffffd400e47947 */ /* 0x000fec000383ffff */
.L_x_11798:
[----:B------:R-:W-:Y:S01]  /*1dba0*/  BSSY B0, `(.L_x_11918) ;  /* 0x0000007000007945 */ /* 0x000fe20003800000 */
[----:B------:R-:W-:Y:S02]  /*1dbb0*/  IMAD.MOV.U32 R13, RZ, RZ, R2 ;  /* 0x000000ffff0d7224 */ /* 0x000fe400078e0002 */
[----:B------:R-:W-:Y:S02]  /*1dbc0*/  IMAD.MOV.U32 R11, RZ, RZ, 0x1f ;  /* 0x0000001fff0b7424 */ /* 0x000fe400078e00ff */
[----:B------:R-:W-:-:S07]  /*1dbd0*/  IMAD.MOV.U32 R15, RZ, RZ, -0x1 ;  /* 0xffffffffff0f7424 */ /* 0x000fce00078e00ff */
[----:B012---:R-:W-:Y:S05]  /*1dbe0*/  WARPSYNC.COLLECTIVE R15, `(.L_x_11919) ;  /* 0x000000000f087348 */ /* 0x007fea0003c00000 */
[----:B------:R3:W4:Y:S02]  /*1dbf0*/  SHFL.IDX P6, R14, R13, R12, R11 ;  /* 0x0000000c0d0e7389 */ /* 0x00072400000c000b */
[----:B01234-:R-:W-:Y:S01]  /*1dc00*/  ENDCOLLECTIVE ;  /* 0x000000000000791b */ /* 0x01ffe20003800000 */
.L_x_11919:
[----:B------:R-:W-:Y:S05]  /*1dc10*/  BSYNC B0 ;  /* 0x0000000000007941 */ /* 0x000fea0003800000 */
.L_x_11918:
[----:B------:R-:W-:Y:S01]  /*1dc20*/  IMAD.MOV.U32 R7, RZ, RZ, R14 ;  /* 0x000000ffff077224 */ /* 0x000fe200078e000e */
[----:B------:R-:W-:Y:S06]  /*1dc30*/  BRA `(.L_x_11797) ;  /* 0xffffffd400d87947 */ /* 0x000fec000383ffff */
.L_x_11801:
[----:B-1----:R1:W2:Y:S02]  /*1dc40*/  SYNCS.PHASECHK.TRANS64.TRYWAIT P0, [R0+URZ+0x32420], R3 ;  /* 0x03242003000075a7 */ /* 0x0022a4000800017f */
[----:B--2---:R-:W-:Y:S05]  /*1dc50*/  @!P0 NANOSLEEP.SYNCS 0x989680 ;  /* 0x009896800000895d */ /* 0x004fea0003900000 */
[----:B------:R-:W2:Y:S02]  /*1dc60*/  @!P0 SYNCS.PHASECHK.TRANS64 P0, [R0+URZ+0x32420], R3 ;  /* 0x03242003000085a7 */ /* 0x000ea4000800007f */
[----:B--2---:R-:W-:Y:S05]  /*1dc70*/  @!P0 BRA `(.L_x_11801) ;  /* 0xfffffffc00f08947 */ /* 0x004fea000383ffff */
[----:B------:R-:W-:Y:S05]  /*1dc80*/  BRA `(.L_x_11920) ;  /* 0xffffffdc00487947 */ /* 0x000fea000383ffff */
.L_x_11802:
        /* <DEDUP_REMOVED lines=11> */
.L_x_11922:
[----:B------:R-:W-:Y:S05]  /*1dd40*/  BSYNC B0 ;  /* 0x0000000000007941 */ /* 0x000fea0003800000 */
.L_x_11921:
[----:B------:R-:W-:Y:S05]  /*1dd50*/  BRA `(.L_x_11923) ;  /* 0xffffffdc002c7947 */ /* 0x000fea000383ffff */
.L_x_11803:
[----:B------:R-:W-:Y:S01]  /*1dd60*/  BSSY B0, `(.L_x_11924) ;  /* 0x0000006000007945 */ /* 0x000fe20003800000 */
[----:B------:R-:W-:-:S07]  /*1dd70*/  IMAD.MOV.U32 R15, RZ, RZ, -0x1 ;  /* 0xffffffffff0f7424 */ /* 0x000fce00078e00ff */
[----:B012---:R-:W-:Y:S05]  /*1dd80*/  WARPSYNC.COLLECTIVE R15, `(.L_x_11925) ;  /* 0x000000000f0c7348 */ /* 0x007fea0003c00000 */
[----:B------:R-:W-:Y:S02]  /*1dd90*/  ELECT P6, UR62, PT ;  /* 0x00000000003e782f */ /* 0x000fe400038c0000 */
[----:B------:R-:W-:Y:S01]  /*1dda0*/  MOV R14, UR62 ;  /* 0x0000003e000e7c02 */ /* 0x000fe20008000f00 */
[----:B012---:R-:W-:Y:S10]  /*1ddb0*/  ENDCOLLECTIVE ;  /* 0x000000000000791b */ /* 0x007ff40003800000 */
.L_x_11925:
[----:B------:R-:W-:Y:S05]  /*1ddc0*/  BSYNC B0 ;  /* 0x0000000000007941 */ /* 0x000fea0003800000 */
.L_x_11924:
[----:B------:R-:W-:Y:S05]  /*1ddd0*/  BRA `(.L_x_11926) ;  /* 0xffffffdc00207947 */ /* 0x000fea000383ffff */
.L_x_11805:
[----:B-1----:R1:W2:Y:S02]  /*1dde0*/  SYNCS.PHASECHK.TRANS64.TRYWAIT P0, [R6+URZ], R5 ;  /* 0x00000005060075a7 */ /* 0x0022a4000800017f */
[----:B--2---:R-:W-:Y:S05]  /*1ddf0*/  @!P0 NANOSLEEP.SYNCS 0x989680 ;  /* 0x009896800000895d */ /* 0x004fea0003900000 */
[----:B------:R-:W2:Y:S02]  /*1de00*/  @!P0 SYNCS.PHASECHK.TRANS64 P0, [R6+URZ], R5 ;  /* 0x00000005060085a7 */ /* 0x000ea4000800007f */
[----:B--2---:R-:W-:Y:S05]  /*1de10*/  @!P0 BRA `(.L_x_11805) ;  /* 0xfffffffc00f08947 */ /* 0x004fea000383ffff */
[----:B------:R-:W-:Y:S05]  /*1de20*/  BRA `(.L_x_11927) ;  /* 0xffffffdc005c7947 */ /* 0x000fea000383ffff */
.L_x_11806:
[----:B--2---:R2:W3:Y:S02]  /*1de30*/  SYNCS.PHASECHK.TRANS64.TRYWAIT P0, [R7+URZ], R2 ;  /* 0x00000002070075a7 */ /* 0x0044e4000800017f */
[----:B---3--:R-:W-:Y:S05]  /*1de40*/  @!P0 NANOSLEEP.SYNCS 0x989680 ;  /* 0x009896800000895d */ /* 0x008fea0003900000 */
[----:B------:R-:W3:Y:S02]  /*1de50*/  @!P0 SYNCS.PHASECHK.TRANS64 P0, [R7+URZ], R2 ;  /* 0x00000002070085a7 */ /* 0x000ee4000800007f */
[----:B---3--:R-:W-:Y:S05]  /*1de60*/  @!P0 BRA `(.L_x_11806) ;  /* 0xfffffffc00f08947 */ /* 0x008fea000383ffff */
[----:B------:R-:W-:Y:S05]  /*1de70*/  BRA `(.L_x_11928) ;  /* 0xffffffdc00507947 */ /* 0x000fea000383ffff */
.L_x_11808:
[----:B---3--:R3:W4:Y:S02]  /*1de80*/  SYNCS.PHASECHK.TRANS64.TRYWAIT P0, [R4+URZ], R5 ;  /* 0x00000005040075a7 */ /* 0x008724000800017f */
[----:B----4-:R-:W-:Y:S05]  /*1de90*/  @!P0 NANOSLEEP.SYNCS 0x989680 ;  /* 0x009896800000895d */ /* 0x010fea0003900000 */
[----:B------:R-:W4:Y:S02]  /*1dea0*/  @!P0 SYNCS.PHASECHK.TRANS64 P0, [R4+URZ], R5 ;  /* 0x00000005040085a7 */ /* 0x000f24000800007f */
[----:B----4-:R-:W-:Y:S05]  /*1deb0*/  @!P0 BRA `(.L_x_11808) ;  /* 0xfffffffc00f08947 */ /* 0x010fea000383ffff */
[----:B------:R-:W-:Y:S05]  /*1dec0*/  BRA `(.L_x_11929) ;  /* 0xffffffdc00587947 */ /* 0x000fea000383ffff */
.L_x_11930:
        /* <DEDUP_REMOVED lines=11> */
.L_x_11979:


//--------------------- .nv.global.init           --------------------------
	.section	.nv.global.init,"aw",@progbits
.nv.global.init:
	.type		$str$23,@object
	.size		$str$23,($str$24 - $str$23)
$str$23:
        /*0000*/ 	.byte	0x28, 0x61, 0x64, 0x64, 0x72, 0x65, 0x73, 0x73, 0x20, 0x26, 0x20, 0x6d, 0x61, 0x73, 0x6b, 0x29
        /*0010*/ 	.byte	0x20, 0x3d, 0x3d, 0x20, 0x30, 0x00
	.type		$str$24,@object
	.size		$str$24,(__unnamed_11 - $str$24)
$str$24:
        /*0016*/ 	.byte	0x2f, 0x74, 0x6d, 0x70, 0x2f, 0x6f, 0x73, 0x73, 0x5f, 0x6b, 0x65, 0x72, 0x6e, 0x65, 0x6c, 0x73
        /*0026*/ 	.byte	0x5f, 0x73, 0x72, 0x63, 0x2f, 0x66, 0x6c, 0x61, 0x73, 0x68, 0x5f, 0x61, 0x74, 0x74, 0x65, 0x6e
        /*0036*/ 	.byte	0x74, 0x69, 0x6f, 0x6e, 0x2f, 0x63, 0x73, 0x72, 0x63, 0x2f, 0x63, 0x75, 0x74, 0x6c, 0x61, 0x73
        /*0046*/ 	.byte	0x73, 0x2f, 0x69, 0x6e, 0x63, 0x6c, 0x75, 0x64, 0x65, 0x2f, 0x63, 0x75, 0x74, 0x65, 0x2f, 0x70
        /*0056*/ 	.byte	0x6f, 0x69, 0x6e, 0x74, 0x65, 0x72, 0x5f, 0x66, 0x6c, 0x61, 0x67, 0x67, 0x65, 0x64, 0x2e, 0x68
        /*0066*/ 	.byte	0x70, 0x70, 0x00
	.type		__unnamed_11,@object
	.size		__unnamed_11,(__unnamed_6 - __unnamed_11)
__unnamed_11:
        /* <DEDUP_REMOVED lines=24> */
	.type		__unnamed_6,@object
	.size		__unnamed_6,(__unnamed_17 - __unnamed_6)
__unnamed_6:
        /* <DEDUP_REMOVED lines=24> */
        /*0369*/ 	.byte	0x00
	.type		__unnamed_17,@object
	.size		__unnamed_17,(__unnamed_5 - __unnamed_17)
__unnamed_17:
        /* <DEDUP_REMOVED lines=25> */
	.type		__unnamed_5,@object
	.size		__unnamed_5,(__unnamed_16 - __unnamed_5)
__unnamed_5:
        /* <DEDUP_REMOVED lines=25> */
	.type		__unnamed_16,@object
	.size		__unnamed_16,(__unnamed_10 - __unnamed_16)
__unnamed_16:
        /* <DEDUP_REMOVED lines=25> */
	.type		__unnamed_10,@object
	.size		__unnamed_10,(__unnamed_4 - __unnamed_10)
__unnamed_10:
        /* <DEDUP_REMOVED lines=28> */
        /*09b6*/ 	.byte	0x34, 0x30, 0x39, 0x36, 0x3e, 0x3e, 0x3e, 0x3e, 0x3e, 0x5d, 0x00
	.type		__unnamed_4,@object
	.size		__unnamed_4,(__unnamed_7 - __unnamed_4)
__unnamed_4:
        /* <DEDUP_REMOVED lines=29> */
	.type		__unnamed_7,@object
	.size		__unnamed_7,(__unnamed_1 - __unnamed_7)
__unnamed_7:
        /* <DEDUP_REMOVED lines=28> */
        /*0d4d*/ 	.byte	0x34, 0x30, 0x39, 0x36, 0x3e, 0x3e, 0x3e, 0x3e, 0x3e, 0x20, 0x26, 0x5d, 0x00
	.type		__unnamed_1,@object
	.size		__unnamed_1,(__unnamed_9 - __unnamed_1)
__unnamed_1:
        /* <DEDUP_REMOVED lines=28> */
        /*0f1a*/ 	.byte	0x3c, 0x36, 0x31, 0x34, 0x34, 0x3e, 0x3e, 0x3e, 0x3e, 0x3e, 0x20, 0x26, 0x5d, 0x00
	.type		__unnamed_9,@object
	.size		__unnamed_9,(__unnamed_8 - __unnamed_9)
__unnamed_9:
        /* <DEDUP_REMOVED lines=28> */
        /*10e8*/ 	.byte	0x3a, 0x43, 0x3c, 0x33, 0x32, 0x37, 0x36, 0x38, 0x3e, 0x3e, 0x3e, 0x3e, 0x3e, 0x5d, 0x00
	.type		__unnamed_8,@object
	.size		__unnamed_8,(__unnamed_3 - __unnamed_8)
__unnamed_8:
        /* <DEDUP_REMOVED lines=29> */
	.type		__unnamed_3,@object
	.size		__unnamed_3,(__unnamed_19 - __unnamed_3)
__unnamed_3:
        /* <DEDUP_REMOVED lines=29> */
	.type		__unnamed_19,@object
	.size		__unnamed_19,(__unnamed_15 - __unnamed_19)
__unnamed_19:
        /* <DEDUP_REMOVED lines=29> */
	.type		__unnamed_15,@object
	.size		__unnamed_15,(__unnamed_21 - __unnamed_15)
__unnamed_15:
        /* <DEDUP_REMOVED lines=29> */
	.type		__unnamed_21,@object
	.size		__unnamed_21,(__unnamed_13 - __unnamed_21)
__unnamed_21:
        /* <DEDUP_REMOVED lines=29> */
	.type		__unnamed_13,@object
	.size		__unnamed_13,(__unnamed_2 - __unnamed_13)
__unnamed_13:
        /* <DEDUP_REMOVED lines=29> */
	.type		__unnamed_2,@object
	.size		__unnamed_2,(__unnamed_14 - __unnamed_2)
__unnamed_2:
        /* <DEDUP_REMOVED lines=29> */
	.type		__unnamed_14,@object
	.size		__unnamed_14,(__unnamed_20 - __unnamed_14)
__unnamed_14:
        /* <DEDUP_REMOVED lines=29> */
	.type		__unnamed_20,@object
	.size		__unnamed_20,(__unnamed_18 - __unnamed_20)
__unnamed_20:
        /* <DEDUP_REMOVED lines=29> */
	.type		__unnamed_18,@object
	.size		__unnamed_18,(__unnamed_12 - __unnamed_18)
__unnamed_18:
        /* <DEDUP_REMOVED lines=29> */
        /*2316*/ 	.byte	0x5d, 0x00
	.type		__unnamed_12,@object
	.size		__unnamed_12,(.L_11 - __unnamed_12)
__unnamed_12:
        /* <DEDUP_REMOVED lines=30> */
.L_11:


//--------------------- .nv.shared._ZN7cutlass13device_kernelIN5flash11enable_sm90INS1_16FlashAttnFwdSm90INS1_25CollectiveMainloopFwdSm90ILi2EN4cute5tupleIJNS5_1CILi1EEES8_S8_EEENS6_IJNS7_ILi128EEESA_NS7_ILi192EEEEEELi128ENS_10bfloat16_tEfNS_4arch4Sm90ELb0ELb0ELb1ELb0ELb0ELb0ELb0ELb1ELb1ELb0ELb0ELb0EEENS1_21CollectiveEpilogueFwdINS6_IJSA_SA_SA_EEES9_SD_SF_Li256ELb0ELb0ELb0ELb0EEENS1_29StaticPersistentTileSchedulerILb0EEEEEEEEEvNT_6ParamsE --------------------------
	.section	.nv.shared._ZN7cutlass13device_kernelIN5flash11enable_sm90INS1_16FlashAttnFwdSm90INS1_25CollectiveMainloopFwdSm90ILi2EN4cute5tupleIJNS5_1CILi1EEES8_S8_EEENS6_IJNS7_ILi128EEESA_NS7_ILi192EEEEEELi128ENS_10bfloat16_tEfNS_4arch4Sm90ELb0ELb0ELb1ELb0ELb0ELb0ELb0ELb1ELb1ELb0ELb0ELb0EEENS1_21CollectiveEpilogueFwdINS6_IJSA_SA_SA_EEES9_SD_SF_Li256ELb0ELb0ELb0ELb0EEENS1_29StaticPersistentTileSchedulerILb0EEEEEEEEEvNT_6ParamsE,"aw",@nobits
	.sectionflags	@""
	.align	16
	.zero		1024


//--------------------- .nv.shared.reserved.0     --------------------------
	.section	.nv.shared.reserved.0,"aw",@nobits
	.weak		__nv_reservedSMEM_offset_0_alias
	.size		__nv_reservedSMEM_offset_0_alias, 0, 0
	.other		__nv_reservedSMEM_offset_0_alias,@"STO_CUDA_RESERVED_SHARED STV_DEFAULT"
__nv_reservedSMEM_offset_0_alias:
	.zero		0


//--------------------- .nv.global                --------------------------
	.section	.nv.global,"aw",@nobits
.nv.global:
	.type		_ZN75_INTERNAL_905f0d3e_39_flash_fwd_hdimdiff_bf16_softcap_sm90_cu_cb12e5b6_44004cute1_E,@object
	.size		_ZN75_INTERNAL_905f0d3e_39_flash_fwd_hdimdiff_bf16_softcap_sm90_cu_cb12e5b6_44004cute1_E,(_ZN75_INTERNAL_905f0d3e_39_flash_fwd_hdimdiff_bf16_softcap_sm90_cu_cb12e5b6_44004cuda3std3__45__cpo6cbeginE - _ZN75_INTERNAL_905f0d3e_39_flash_fwd_hdimdiff_bf16_softcap_sm90_cu_cb12e5b6_44004cute1_E)
_ZN75_INTERNAL_905f0d3e_39_flash_fwd_hdimdiff_bf16_softcap_sm90_cu_cb12e5b6_44004cute1_E:
	.zero		1
	.type		_ZN75_INTERNAL_905f0d3e_39_flash_fwd_hdimdiff_bf16_softcap_sm90_cu_cb12e5b6_44004cuda3std3__45__cpo6cbeginE,@object
	.size		_ZN75_INTERNAL_905f0d3e_39_flash_fwd_hdimdiff_bf16_softcap_sm90_cu_cb12e5b6_44004cuda3std3__45__cpo6cbeginE,(_ZN75_INTERNAL_905f0d3e_39_flash_fwd_hdimdiff_bf16_softcap_sm90_cu_cb12e5b6_44004cuda3std3__48in_placeE - _ZN75_INTERNAL_905f0d3e_39_flash_fwd_hdimdiff_bf16_softcap_sm90_cu_cb12e5b6_44004cuda3std3__45__cpo6cbeginE)
_ZN75_INTERNAL_905f0d3e_39_flash_fwd_hdimdiff_bf16_softcap_sm90_cu_cb12e5b6_44004cuda3std3__45__cpo6cbeginE:
	.zero		1
	.type		_ZN75_INTERNAL_905f0d3e_39_flash_fwd_hdimdiff_bf16_softcap_sm90_cu_cb12e5b6_44004cuda3std3__48in_placeE,@object
	.size		_ZN75_INTERNAL_905f0d3e_39_flash_fwd_hdimdiff_bf16_softcap_sm90_cu_cb12e5b6_44004cuda3std3__48in_placeE,(_ZN75_INTERNAL_905f0d3e_39_flash_fwd_hdimdiff_bf16_softcap_sm90_cu_cb12e5b6_44004cuda3std6ranges3__45__cpo9iter_moveE - _ZN75_INTERNAL_905f0d3e_39_flash_fwd_hdimdiff_bf16_softcap_sm90_cu_cb12e5b6_44004cuda3std3__48in_placeE)
_ZN75_INTERNAL_905f0d3e_39_flash_fwd_hdimdiff_bf16_softcap_sm90_cu_cb12e5b6_44004cuda3std3__48in_placeE:
	.zero		1
	.type		_ZN75_INTERNAL_905f0d3e_39_flash_fwd_hdimdiff_bf16_softcap_sm90_cu_cb12e5b6_44004cuda3std6ranges3__45__cpo9iter_moveE,@object
	.size		_ZN75_INTERNAL_905f0d3e_39_flash_fwd_hdimdiff_bf16_softcap_sm90_cu_cb12e5b6_44004cuda3std6ranges3__45__cpo9iter_moveE,(_ZN75_INTERNAL_905f0d3e_39_flash_fwd_hdimdiff_bf16_softcap_sm90_cu_cb12e5b6_44004cuda3std3__45__cpo5beginE - _ZN75_INTERNAL_905f0d3e_39_flash_fwd_hdimdiff_bf16_softcap_sm90_cu_cb12e5b6_44004cuda3std6ranges3__45__cpo9iter_moveE)
_ZN75_INTERNAL_905f0d3e_39_flash_fwd_hdimdiff_bf16_softcap_sm90_cu_cb12e5b6_44004cuda3std6ranges3__45__cpo9iter_moveE:
	.zero		1
	.type		_ZN75_INTERNAL_905f0d3e_39_flash_fwd_hdimdiff_bf16_softcap_sm90_cu_cb12e5b6_44004cuda3std3__45__cpo5beginE,@object
	.size		_ZN75_INTERNAL_905f0d3e_39_flash_fwd_hdimdiff_bf16_softcap_sm90_cu_cb12e5b6_44004cuda3std3__45__cpo5beginE,(_ZN75_INTERNAL_905f0d3e_39_flash_fwd_hdimdiff_bf16_softcap_sm90_cu_cb12e5b6_44004cuda3std3__477_GLOBAL__N__905f0d3e_39_flash_fwd_hdimdiff_bf16_softcap_sm90_cu_cb12e5b6_44006ignoreE - _ZN75_INTERNAL_905f0d3e_39_flash_fwd_hdimdiff_bf16_softcap_sm90_cu_cb12e5b6_44004cuda3std3__45__cpo5beginE)
_ZN75_INTERNAL_905f0d3e_39_flash_fwd_hdimdiff_bf16_softcap_sm90_cu_cb12e5b6_44004cuda3std3__45__cpo5beginE:
	.zero		1
	.type		_ZN75_INTERNAL_905f0d3e_39_flash_fwd_hdimdiff_bf16_softcap_sm90_cu_cb12e5b6_44004cuda3std3__477_GLOBAL__N__905f0d3e_39_flash_fwd_hdimdiff_bf16_softcap_sm90_cu_cb12e5b6_44006ignoreE,@object
	.size		_ZN75_INTERNAL_905f0d3e_39_flash_fwd_hdimdiff_bf16_softcap_sm90_cu_cb12e5b6_44004cuda3std3__477_GLOBAL__N__905f0d3e_39_flash_fwd_hdimdiff_bf16_softcap_sm90_cu_cb12e5b6_44006ignoreE,(_ZN75_INTERNAL_905f0d3e_39_flash_fwd_hdimdiff_bf16_softcap_sm90_cu_cb12e5b6_44004cute7productE - _ZN75_INTERNAL_905f0d3e_39_flash_fwd_hdimdiff_bf16_softcap_sm90_cu_cb12e5b6_44004cuda3std3__477_GLOBAL__N__905f0d3e_39_flash_fwd_hdimdiff_bf16_softcap_sm90_cu_cb12e5b6_44006ignoreE)
_ZN75_INTERNAL_905f0d3e_39_flash_fwd_hdimdiff_bf16_softcap_sm90_cu_cb12e5b6_44004cuda3std3__477_GLOBAL__N__905f0d3e_39_flash_fwd_hdimdiff_bf16_softcap_sm90_cu_cb12e5b6_44006ignoreE:
	.zero		1
	.type		_ZN75_INTERNAL_905f0d3e_39_flash_fwd_hdimdiff_bf16_softcap_sm90_cu_cb12e5b6_44004cute7productE,@object
	.size		_ZN75_INTERNAL_905f0d3e_39_flash_fwd_hdimdiff_bf16_softcap_sm90_cu_cb12e5b6_44004cute7productE,(_ZN75_INTERNAL_905f0d3e_39_flash_fwd_hdimdiff_bf16_softcap_sm90_cu_cb12e5b6_44004cuda3std3__45__cpo3endE - _ZN75_INTERNAL_905f0d3e_39_flash_fwd_hdimdiff_bf16_softcap_sm90_cu_cb12e5b6_44004cute7productE)
_ZN75_INTERNAL_905f0d3e_39_flash_fwd_hdimdiff_bf16_softcap_sm90_cu_cb12e5b6_44004cute7productE:
	.zero		1
	.type		_ZN75_INTERNAL_905f0d3e_39_flash_fwd_hdimdiff_bf16_softcap_sm90_cu_cb12e5b6_44004cuda3std3__45__cpo3endE,@object
	.size		_ZN75_INTERNAL_905f0d3e_39_flash_fwd_hdimdiff_bf16_softcap_sm90_cu_cb12e5b6_44004cuda3std3__45__cpo3endE,(_ZN75_INTERNAL_905f0d3e_39_flash_fwd_hdimdiff_bf16_softcap_sm90_cu_cb12e5b6_44004cuda3std3__419piecewise_constructE - _ZN75_INTERNAL_905f0d3e_39_flash_fwd_hdimdiff_bf16_softcap_sm90_cu_cb12e5b6_44004cuda3std3__45__cpo3endE)
_ZN75_INTERNAL_905f0d3e_39_flash_fwd_hdimdiff_bf16_softcap_sm90_cu_cb12e5b6_44004cuda3std3__45__cpo3endE:
	.zero		1
	.type		_ZN75_INTERNAL_905f0d3e_39_flash_fwd_hdimdiff_bf16_softcap_sm90_cu_cb12e5b6_44004cuda3std3__419piecewise_constructE,@object
	.size		_ZN75_INTERNAL_905f0d3e_39_flash_fwd_hdimdiff_bf16_softcap_sm90_cu_cb12e5b6_44004cuda3std3__419piecewise_constructE,(_ZN75_INTERNAL_905f0d3e_39_flash_fwd_hdimdiff_bf16_softcap_sm90_cu_cb12e5b6_44004cuda3std3__45__cpo4cendE - _ZN75_INTERNAL_905f0d3e_39_flash_fwd_hdimdiff_bf16_softcap_sm90_cu_cb12e5b6_44004cuda3std3__419piecewise_constructE)
_ZN75_INTERNAL_905f0d3e_39_flash_fwd_hdimdiff_bf16_softcap_sm90_cu_cb12e5b6_44004cuda3std3__419piecewise_constructE:
	.zero		1
	.type		_ZN75_INTERNAL_905f0d3e_39_flash_fwd_hdimdiff_bf16_softcap_sm90_cu_cb12e5b6_44004cuda3std3__45__cpo4cendE,@object
	.size		_ZN75_INTERNAL_905f0d3e_39_flash_fwd_hdimdiff_bf16_softcap_sm90_cu_cb12e5b6_44004cuda3std3__45__cpo4cendE,(_ZN75_INTERNAL_905f0d3e_39_flash_fwd_hdimdiff_bf16_softcap_sm90_cu_cb12e5b6_44004cuda3std6ranges3__45__cpo4swapE - _ZN75_INTERNAL_905f0d3e_39_flash_fwd_hdimdiff_bf16_softcap_sm90_cu_cb12e5b6_44004cuda3std3__45__cpo4cendE)
_ZN75_INTERNAL_905f0d3e_39_flash_fwd_hdimdiff_bf16_softcap_sm90_cu_cb12e5b6_44004cuda3std3__45__cpo4cendE:
	.zero		1
	.type		_ZN75_INTERNAL_905f0d3e_39_flash_fwd_hdimdiff_bf16_softcap_sm90_cu_cb12e5b6_44004cuda3std6ranges3__45__cpo4swapE,@object
	.size		_ZN75_INTERNAL_905f0d3e_39_flash_fwd_hdimdiff_bf16_softcap_sm90_cu_cb12e5b6_44004cuda3std6ranges3__45__cpo4swapE,(.L_28 - _ZN75_INTERNAL_905f0d3e_39_flash_fwd_hdimdiff_bf16_softcap_sm90_cu_cb12e5b6_44004cuda3std6ranges3__45__cpo4swapE)
_ZN75_INTERNAL_905f0d3e_39_flash_fwd_hdimdiff_bf16_softcap_sm90_cu_cb12e5b6_44004cuda3std6ranges3__45__cpo4swapE:
	.zero		1
.L_28:


//--------------------- .nv.shared._ZN7cutlass13device_kernelIN5flash11enable_sm90INS1_16FlashAttnFwdSm90INS1_25CollectiveMainloopFwdSm90ILi2EN4cute5tupleIJNS5_1CILi2EEENS7_ILi1EEES9_EEENS6_IJNS7_ILi128EEESB_NS7_ILi192EEEEEELi128ENS_10bfloat16_tEfNS_4arch4Sm90ELb0ELb0ELb1ELb0ELb0ELb0ELb0ELb1ELb1ELb0ELb0ELb0EEENS1_21CollectiveEpilogueFwdINS6_IJSB_SB_SB_EEESA_SE_SG_Li256ELb0ELb0ELb0ELb0EEENS1_29StaticPersistentTileSchedulerILb0EEEEEEEEEvNT_6ParamsE --------------------------
	.section	.nv.shared._ZN7cutlass13device_kernelIN5flash11enable_sm90INS1_16FlashAttnFwdSm90INS1_25CollectiveMainloopFwdSm90ILi2EN4cute5tupleIJNS5_1CILi2EEENS7_ILi1EEES9_EEENS6_IJNS7_ILi128EEESB_NS7_ILi192EEEEEELi128ENS_10bfloat16_tEfNS_4arch4Sm90ELb0ELb0ELb1ELb0ELb0ELb0ELb0ELb1ELb1ELb0ELb0ELb0EEENS1_21CollectiveEpilogueFwdINS6_IJSB_SB_SB_EEESA_SE_SG_Li256ELb0ELb0ELb0ELb0EEENS1_29StaticPersistentTileSchedulerILb0EEEEEEEEEvNT_6ParamsE,"aw",@nobits
	.sectionflags	@""
	.align	16
	.zero		1024


//--------------------- .nv.shared._ZN7cutlass13device_kernelIN5flash11enable_sm90INS1_16FlashAttnFwdSm90INS1_25CollectiveMainloopFwdSm90ILi2EN4cute5tupleIJNS5_1CILi1EEES8_S8_EEENS6_IJNS7_ILi128EEESA_NS7_ILi192EEEEEELi128ENS_10bfloat16_tEfNS_4arch4Sm90ELb0ELb0ELb1ELb1ELb0ELb0ELb0ELb1ELb1ELb0ELb0ELb0EEENS1_21CollectiveEpilogueFwdINS6_IJSA_SA_SA_EEES9_SD_SF_Li256ELb1ELb0ELb0ELb0EEENS1_36VarlenDynamicPersistentTileSchedulerILi128ELi128ELi256ELi32ELb0ELb0ELb1ELb0ELb1ELb1EEEEEEEEEvNT_6ParamsE --------------------------
	.section	.nv.shared._ZN7cutlass13device_kernelIN5flash11enable_sm90INS1_16FlashAttnFwdSm90INS1_25CollectiveMainloopFwdSm90ILi2EN4cute5tupleIJNS5_1CILi1EEES8_S8_EEENS6_IJNS7_ILi128EEESA_NS7_ILi192EEEEEELi128ENS_10bfloat16_tEfNS_4arch4Sm90ELb0ELb0ELb1ELb1ELb0ELb0ELb0ELb1ELb1ELb0ELb0ELb0EEENS1_21CollectiveEpilogueFwdINS6_IJSA_SA_SA_EEES9_SD_SF_Li256ELb1ELb0ELb0ELb0EEENS1_36VarlenDynamicPersistentTileSchedulerILi128ELi128ELi256ELi32ELb0ELb0ELb1ELb0ELb1ELb1EEEEEEEEEvNT_6ParamsE,"aw",@nobits
	.sectionflags	@""
	.align	16
	.zero		1024


//--------------------- .nv.shared._ZN7cutlass13device_kernelIN5flash11enable_sm90INS1_16FlashAttnFwdSm90INS1_25CollectiveMainloopFwdSm90ILi2EN4cute5tupleIJNS5_1CILi1EEES8_S8_EEENS6_IJNS7_ILi128EEESA_NS7_ILi192EEEEEELi128ENS_10bfloat16_tEfNS_4arch4Sm90ELb0ELb0ELb1ELb1ELb0ELb1ELb0ELb1ELb1ELb0ELb0ELb0EEENS1_21CollectiveEpilogueFwdINS6_IJSA_SA_SA_EEES9_SD_SF_Li256ELb1ELb0ELb0ELb0EEENS1_36VarlenDynamicPersistentTileSchedulerILi128ELi128ELi256ELi32ELb0ELb0ELb1ELb0ELb1ELb1EEEEEEEEEvNT_6ParamsE --------------------------
	.section	.nv.shared._ZN7cutlass13device_kernelIN5flash11enable_sm90INS1_16FlashAttnFwdSm90INS1_25CollectiveMainloopFwdSm90ILi2EN4cute5tupleIJNS5_1CILi1EEES8_S8_EEENS6_IJNS7_ILi128EEESA_NS7_ILi192EEEEEELi128ENS_10bfloat16_tEfNS_4arch4Sm90ELb0ELb0ELb1ELb1ELb0ELb1ELb0ELb1ELb1ELb0ELb0ELb0EEENS1_21CollectiveEpilogueFwdINS6_IJSA_SA_SA_EEES9_SD_SF_Li256ELb1ELb0ELb0ELb0EEENS1_36VarlenDynamicPersistentTileSchedulerILi128ELi128ELi256ELi32ELb0ELb0ELb1ELb0ELb1ELb1EEEEEEEEEvNT_6ParamsE,"aw",@nobits
	.sectionflags	@""
	.align	16
	.zero		1024


//--------------------- .nv.shared._ZN7cutlass13device_kernelIN5flash11enable_sm90INS1_16FlashAttnFwdSm90INS1_25CollectiveMainloopFwdSm90ILi2EN4cute5tupleIJNS5_1CILi1EEES8_S8_EEENS6_IJNS7_ILi128EEENS7_ILi96EEENS7_ILi192EEEEEELi128ENS_10bfloat16_tEfNS_4arch4Sm90ELb0ELb1ELb1ELb0ELb0ELb0ELb0ELb1ELb1ELb0ELb0ELb0EEENS1_21CollectiveEpilogueFwdINS6_IJSA_SA_SB_EEES9_SE_SG_Li256ELb0ELb0ELb0ELb0EEENS1_30DynamicPersistentTileSchedulerILi256ELi32ELb0ELb0ELb1EEEEEEEEEvNT_6ParamsE --------------------------
	.section	.nv.shared._ZN7cutlass13device_kernelIN5flash11enable_sm90INS1_16FlashAttnFwdSm90INS1_25CollectiveMainloopFwdSm90ILi2EN4cute5tupleIJNS5_1CILi1EEES8_S8_EEENS6_IJNS7_ILi128EEENS7_ILi96EEENS7_ILi192EEEEEELi128ENS_10bfloat16_tEfNS_4arch4Sm90ELb0ELb1ELb1ELb0ELb0ELb0ELb0ELb1ELb1ELb0ELb0ELb0EEENS1_21CollectiveEpilogueFwdINS6_IJSA_SA_SB_EEES9_SE_SG_Li256ELb0ELb0ELb0ELb0EEENS1_30DynamicPersistentTileSchedulerILi256ELi32ELb0ELb0ELb1EEEEEEEEEvNT_6ParamsE,"aw",@nobits
	.sectionflags	@""
	.align	16
	.zero		1024


//--------------------- .nv.shared._ZN7cutlass13device_kernelIN5flash11enable_sm90INS1_16FlashAttnFwdSm90INS1_25CollectiveMainloopFwdSm90ILi2EN4cute5tupleIJNS5_1CILi1EEES8_S8_EEENS6_IJNS7_ILi128EEENS7_ILi96EEENS7_ILi192EEEEEELi128ENS_10bfloat16_tEfNS_4arch4Sm90ELb0ELb1ELb1ELb1ELb0ELb0ELb0ELb1ELb1ELb0ELb0ELb0EEENS1_21CollectiveEpilogueFwdINS6_IJSA_SA_SB_EEES9_SE_SG_Li256ELb1ELb0ELb0ELb0EEENS1_36VarlenDynamicPersistentTileSchedulerILi128ELi96ELi256ELi32ELb0ELb0ELb1ELb1ELb0ELb1EEEEEEEEEvNT_6ParamsE --------------------------
	.section	.nv.shared._ZN7cutlass13device_kernelIN5flash11enable_sm90INS1_16FlashAttnFwdSm90INS1_25CollectiveMainloopFwdSm90ILi2EN4cute5tupleIJNS5_1CILi1EEES8_S8_EEENS6_IJNS7_ILi128EEENS7_ILi96EEENS7_ILi192EEEEEELi128ENS_10bfloat16_tEfNS_4arch4Sm90ELb0ELb1ELb1ELb1ELb0ELb0ELb0ELb1ELb1ELb0ELb0ELb0EEENS1_21CollectiveEpilogueFwdINS6_IJSA_SA_SB_EEES9_SE_SG_Li256ELb1ELb0ELb0ELb0EEENS1_36VarlenDynamicPersistentTileSchedulerILi128ELi96ELi256ELi32ELb0ELb0ELb1ELb1ELb0ELb1EEEEEEEEEvNT_6ParamsE,"aw",@nobits
	.sectionflags	@""
	.align	16
	.zero		1024


//--------------------- .nv.shared._ZN7cutlass13device_kernelIN5flash11enable_sm90INS1_16FlashAttnFwdSm90INS1_25CollectiveMainloopFwdSm90ILi2EN4cute5tupleIJNS5_1CILi1EEES8_S8_EEENS6_IJNS7_ILi128EEENS7_ILi96EEENS7_ILi192EEEEEELi128ENS_10bfloat16_tEfNS_4arch4Sm90ELb0ELb1ELb1ELb1ELb0ELb1ELb0ELb1ELb1ELb0ELb0ELb0EEENS1_21CollectiveEpilogueFwdINS6_IJSA_SA_SB_EEES9_SE_SG_Li256ELb1ELb0ELb0ELb0EEENS1_36VarlenDynamicPersistentTileSchedulerILi128ELi96ELi256ELi32ELb0ELb0ELb1ELb1ELb0ELb1EEEEEEEEEvNT_6ParamsE --------------------------
	.section	.nv.shared._ZN7cutlass13device_kernelIN5flash11enable_sm90INS1_16FlashAttnFwdSm90INS1_25CollectiveMainloopFwdSm90ILi2EN4cute5tupleIJNS5_1CILi1EEES8_S8_EEENS6_IJNS7_ILi128EEENS7_ILi96EEENS7_ILi192EEEEEELi128ENS_10bfloat16_tEfNS_4arch4Sm90ELb0ELb1ELb1ELb1ELb0ELb1ELb0ELb1ELb1ELb0ELb0ELb0EEENS1_21CollectiveEpilogueFwdINS6_IJSA_SA_SB_EEES9_SE_SG_Li256ELb1ELb0ELb0ELb0EEENS1_36VarlenDynamicPersistentTileSchedulerILi128ELi96ELi256ELi32ELb0ELb0ELb1ELb1ELb0ELb1EEEEEEEEEvNT_6ParamsE,"aw",@nobits
	.sectionflags	@""
	.align	16
	.zero		1024


//--------------------- .nv.shared._ZN7cutlass13device_kernelIN5flash11enable_sm90INS1_16FlashAttnFwdSm90INS1_25CollectiveMainloopFwdSm90ILi2EN4cute5tupleIJNS5_1CILi1EEES8_S8_EEENS6_IJNS7_ILi128EEESA_NS7_ILi192EEEEEELi128ENS_10bfloat16_tEfNS_4arch4Sm90ELb1ELb0ELb1ELb0ELb0ELb0ELb0ELb1ELb1ELb0ELb0ELb0EEENS1_21CollectiveEpilogueFwdINS6_IJSA_SA_SA_EEES9_SD_SF_Li256ELb0ELb0ELb0ELb0EEENS1_30DynamicPersistentTileSchedulerILi256ELi32ELb0ELb0ELb1EEEEEEEEEvNT_6ParamsE --------------------------
	.section	.nv.shared._ZN7cutlass13device_kernelIN5flash11enable_sm90INS1_16FlashAttnFwdSm90INS1_25CollectiveMainloopFwdSm90ILi2EN4cute5tupleIJNS5_1CILi1EEES8_S8_EEENS6_IJNS7_ILi128EEESA_NS7_ILi192EEEEEELi128ENS_10bfloat16_tEfNS_4arch4Sm90ELb1ELb0ELb1ELb0ELb0ELb0ELb0ELb1ELb1ELb0ELb0ELb0EEENS1_21CollectiveEpilogueFwdINS6_IJSA_SA_SA_EEES9_SD_SF_Li256ELb0ELb0ELb0ELb0EEENS1_30DynamicPersistentTileSchedulerILi256ELi32ELb0ELb0ELb1EEEEEEEEEvNT_6ParamsE,"aw",@nobits
	.sectionflags	@""
	.align	16
	.zero		1024


//--------------------- .nv.shared._ZN7cutlass13device_kernelIN5flash11enable_sm90INS1_16FlashAttnFwdSm90INS1_25CollectiveMainloopFwdSm90ILi2EN4cute5tupleIJNS5_1CILi1EEES8_S8_EEENS6_IJNS7_ILi128EEESA_NS7_ILi192EEEEEELi128ENS_10bfloat16_tEfNS_4arch4Sm90ELb1ELb0ELb1ELb1ELb0ELb0ELb0ELb1ELb1ELb0ELb0ELb0EEENS1_21CollectiveEpilogueFwdINS6_IJSA_SA_SA_EEES9_SD_SF_Li256ELb1ELb0ELb0ELb0EEENS1_36VarlenDynamicPersistentTileSchedulerILi128ELi128ELi256ELi32ELb0ELb0ELb1ELb1ELb1ELb1EEEEEEEEEvNT_6ParamsE --------------------------
	.section	.nv.shared._ZN7cutlass13device_kernelIN5flash11enable_sm90INS1_16FlashAttnFwdSm90INS1_25CollectiveMainloopFwdSm90ILi2EN4cute5tupleIJNS5_1CILi1EEES8_S8_EEENS6_IJNS7_ILi128EEESA_NS7_ILi192EEEEEELi128ENS_10bfloat16_tEfNS_4arch4Sm90ELb1ELb0ELb1ELb1ELb0ELb0ELb0ELb1ELb1ELb0ELb0ELb0EEENS1_21CollectiveEpilogueFwdINS6_IJSA_SA_SA_EEES9_SD_SF_Li256ELb1ELb0ELb0ELb0EEENS1_36VarlenDynamicPersistentTileSchedulerILi128ELi128ELi256ELi32ELb0ELb0ELb1ELb1ELb1ELb1EEEEEEEEEvNT_6ParamsE,"aw",@nobits
	.sectionflags	@""
	.align	16
	.zero		1024


//--------------------- .nv.shared._ZN7cutlass13device_kernelIN5flash11enable_sm90INS1_16FlashAttnFwdSm90INS1_25CollectiveMainloopFwdSm90ILi2EN4cute5tupleIJNS5_1CILi1EEES8_S8_EEENS6_IJNS7_ILi128EEESA_NS7_ILi192EEEEEELi128ENS_10bfloat16_tEfNS_4arch4Sm90ELb1ELb0ELb1ELb1ELb0ELb1ELb0ELb1ELb1ELb0ELb0ELb0EEENS1_21CollectiveEpilogueFwdINS6_IJSA_SA_SA_EEES9_SD_SF_Li256ELb1ELb0ELb0ELb0EEENS1_36VarlenDynamicPersistentTileSchedulerILi128ELi128ELi256ELi32ELb0ELb0ELb1ELb1ELb1ELb1EEEEEEEEEvNT_6ParamsE --------------------------
	.section	.nv.shared._ZN7cutlass13device_kernelIN5flash11enable_sm90INS1_16FlashAttnFwdSm90INS1_25CollectiveMainloopFwdSm90ILi2EN4cute5tupleIJNS5_1CILi1EEES8_S8_EEENS6_IJNS7_ILi128EEESA_NS7_ILi192EEEEEELi128ENS_10bfloat16_tEfNS_4arch4Sm90ELb1ELb0ELb1ELb1ELb0ELb1ELb0ELb1ELb1ELb0ELb0ELb0EEENS1_21CollectiveEpilogueFwdINS6_IJSA_SA_SA_EEES9_SD_SF_Li256ELb1ELb0ELb0ELb0EEENS1_36VarlenDynamicPersistentTileSchedulerILi128ELi128ELi256ELi32ELb0ELb0ELb1ELb1ELb1ELb1EEEEEEEEEvNT_6ParamsE,"aw",@nobits
	.sectionflags	@""
	.align	16
	.zero		1024


//--------------------- .nv.shared._ZN7cutlass13device_kernelIN5flash11enable_sm90INS1_16FlashAttnFwdSm90INS1_25CollectiveMainloopFwdSm90ILi2EN4cute5tupleIJNS5_1CILi1EEES8_S8_EEENS6_IJNS7_ILi64EEESA_SA_EEELi512ENS_10bfloat16_tEfNS_4arch4Sm90ELb0ELb0ELb1ELb0ELb0ELb0ELb0ELb0ELb0ELb0ELb0ELb0EEENS1_21CollectiveEpilogueFwdINS6_IJSA_NS7_ILi512EEESA_EEES9_SC_SE_Li256ELb0ELb0ELb0ELb0EEENS1_29StaticPersistentTileSchedulerILb0EEEEEEEEEvNT_6ParamsE --------------------------
	.section	.nv.shared._ZN7cutlass13device_kernelIN5flash11enable_sm90INS1_16FlashAttnFwdSm90INS1_25CollectiveMainloopFwdSm90ILi2EN4cute5tupleIJNS5_1CILi1EEES8_S8_EEENS6_IJNS7_ILi64EEESA_SA_EEELi512ENS_10bfloat16_tEfNS_4arch4Sm90ELb0ELb0ELb1ELb0ELb0ELb0ELb0ELb0ELb0ELb0ELb0ELb0EEENS1_21CollectiveEpilogueFwdINS6_IJSA_NS7_ILi512EEESA_EEES9_SC_SE_Li256ELb0ELb0ELb0ELb0EEENS1_29StaticPersistentTileSchedulerILb0EEEEEEEEEvNT_6ParamsE,"aw",@nobits
	.sectionflags	@""
	.align	16
	.zero		1024


//--------------------- .nv.shared._ZN7cutlass13device_kernelIN5flash11enable_sm90INS1_16FlashAttnFwdSm90INS1_25CollectiveMainloopFwdSm90ILi2EN4cute5tupleIJNS5_1CILi1EEES8_S8_EEENS6_IJNS7_ILi64EEESA_SA_EEELi512ENS_10bfloat16_tEfNS_4arch4Sm90ELb0ELb0ELb1ELb0ELb0ELb0ELb1ELb0ELb0ELb0ELb0ELb0EEENS1_21CollectiveEpilogueFwdINS6_IJSA_NS7_ILi512EEESA_EEES9_SC_SE_Li256ELb0ELb0ELb0ELb0EEENS1_29StaticPersistentTileSchedulerILb0EEEEEEEEEvNT_6ParamsE --------------------------
	.section	.nv.shared._ZN7cutlass13device_kernelIN5flash11enable_sm90INS1_16FlashAttnFwdSm90INS1_25CollectiveMainloopFwdSm90ILi2EN4cute5tupleIJNS5_1CILi1EEES8_S8_EEENS6_IJNS7_ILi64EEESA_SA_EEELi512ENS_10bfloat16_tEfNS_4arch4Sm90ELb0ELb0ELb1ELb0ELb0ELb0ELb1ELb0ELb0ELb0ELb0ELb0EEENS1_21CollectiveEpilogueFwdINS6_IJSA_NS7_ILi512EEESA_EEES9_SC_SE_Li256ELb0ELb0ELb0ELb0EEENS1_29StaticPersistentTileSchedulerILb0EEEEEEEEEvNT_6ParamsE,"aw",@nobits
	.sectionflags	@""
	.align	16
	.zero		1024


//--------------------- .nv.shared._ZN7cutlass13device_kernelIN5flash11enable_sm90INS1_16FlashAttnFwdSm90INS1_25CollectiveMainloopFwdSm90ILi2EN4cute5tupleIJNS5_1CILi1EEES8_S8_EEENS6_IJNS7_ILi64EEESA_SA_EEELi512ENS_10bfloat16_tEfNS_4arch4Sm90ELb0ELb0ELb1ELb1ELb0ELb0ELb0ELb0ELb0ELb0ELb0ELb0EEENS1_21CollectiveEpilogueFwdINS6_IJSA_NS7_ILi512EEESA_EEES9_SC_SE_Li256ELb1ELb0ELb0ELb0EEENS1_36VarlenDynamicPersistentTileSchedulerILi64ELi64ELi256ELi32ELb0ELb0ELb1ELb0ELb1ELb1EEEEEEEEEvNT_6ParamsE --------------------------
	.section	.nv.shared._ZN7cutlass13device_kernelIN5flash11enable_sm90INS1_16FlashAttnFwdSm90INS1_25CollectiveMainloopFwdSm90ILi2EN4cute5tupleIJNS5_1CILi1EEES8_S8_EEENS6_IJNS7_ILi64EEESA_SA_EEELi512ENS_10bfloat16_tEfNS_4arch4Sm90ELb0ELb0ELb1ELb1ELb0ELb0ELb0ELb0ELb0ELb0ELb0ELb0EEENS1_21CollectiveEpilogueFwdINS6_IJSA_NS7_ILi512EEESA_EEES9_SC_SE_Li256ELb1ELb0ELb0ELb0EEENS1_36VarlenDynamicPersistentTileSchedulerILi64ELi64ELi256ELi32ELb0ELb0ELb1ELb0ELb1ELb1EEEEEEEEEvNT_6ParamsE,"aw",@nobits
	.sectionflags	@""
	.align	16
	.zero		1024


//--------------------- .nv.shared._ZN7cutlass13device_kernelIN5flash11enable_sm90INS1_16FlashAttnFwdSm90INS1_25CollectiveMainloopFwdSm90ILi2EN4cute5tupleIJNS5_1CILi1EEES8_S8_EEENS6_IJNS7_ILi64EEESA_SA_EEELi512ENS_10bfloat16_tEfNS_4arch4Sm90ELb0ELb0ELb1ELb1ELb0ELb1ELb0ELb0ELb0ELb0ELb0ELb0EEENS1_21CollectiveEpilogueFwdINS6_IJSA_NS7_ILi512EEESA_EEES9_SC_SE_Li256ELb1ELb0ELb0ELb0EEENS1_36VarlenDynamicPersistentTileSchedulerILi64ELi64ELi256ELi32ELb0ELb0ELb1ELb0ELb1ELb1EEEEEEEEEvNT_6ParamsE --------------------------
	.section	.nv.shared._ZN7cutlass13device_kernelIN5flash11enable_sm90INS1_16FlashAttnFwdSm90INS1_25CollectiveMainloopFwdSm90ILi2EN4cute5tupleIJNS5_1CILi1EEES8_S8_EEENS6_IJNS7_ILi64EEESA_SA_EEELi512ENS_10bfloat16_tEfNS_4arch4Sm90ELb0ELb0ELb1ELb1ELb0ELb1ELb0ELb0ELb0ELb0ELb0ELb0EEENS1_21CollectiveEpilogueFwdINS6_IJSA_NS7_ILi512EEESA_EEES9_SC_SE_Li256ELb1ELb0ELb0ELb0EEENS1_36VarlenDynamicPersistentTileSchedulerILi64ELi64ELi256ELi32ELb0ELb0ELb1ELb0ELb1ELb1EEEEEEEEEvNT_6ParamsE,"aw",@nobits
	.sectionflags	@""
	.align	16
	.zero		1024


//--------------------- .nv.shared._ZN7cutlass13device_kernelIN5flash11enable_sm90INS1_16FlashAttnFwdSm90INS1_25CollectiveMainloopFwdSm90ILi2EN4cute5tupleIJNS5_1CILi1EEES8_S8_EEENS6_IJNS7_ILi64EEESA_SA_EEELi512ENS_10bfloat16_tEfNS_4arch4Sm90ELb0ELb0ELb1ELb1ELb0ELb0ELb1ELb0ELb0ELb0ELb0ELb0EEENS1_21CollectiveEpilogueFwdINS6_IJSA_NS7_ILi512EEESA_EEES9_SC_SE_Li256ELb1ELb0ELb0ELb0EEENS1_36VarlenDynamicPersistentTileSchedulerILi64ELi64ELi256ELi32ELb0ELb0ELb1ELb0ELb1ELb1EEEEEEEEEvNT_6ParamsE --------------------------
	.section	.nv.shared._ZN7cutlass13device_kernelIN5flash11enable_sm90INS1_16FlashAttnFwdSm90INS1_25CollectiveMainloopFwdSm90ILi2EN4cute5tupleIJNS5_1CILi1EEES8_S8_EEENS6_IJNS7_ILi64EEESA_SA_EEELi512ENS_10bfloat16_tEfNS_4arch4Sm90ELb0ELb0ELb1ELb1ELb0ELb0ELb1ELb0ELb0ELb0ELb0ELb0EEENS1_21CollectiveEpilogueFwdINS6_IJSA_NS7_ILi512EEESA_EEES9_SC_SE_Li256ELb1ELb0ELb0ELb0EEENS1_36VarlenDynamicPersistentTileSchedulerILi64ELi64ELi256ELi32ELb0ELb0ELb1ELb0ELb1ELb1EEEEEEEEEvNT_6ParamsE,"aw",@nobits
	.sectionflags	@""
	.align	16
	.zero		1024


//--------------------- .nv.shared._ZN7cutlass13device_kernelIN5flash11enable_sm90INS1_16FlashAttnFwdSm90INS1_25CollectiveMainloopFwdSm90ILi2EN4cute5tupleIJNS5_1CILi1EEES8_S8_EEENS6_IJNS7_ILi64EEESA_SA_EEELi512ENS_10bfloat16_tEfNS_4arch4Sm90ELb0ELb0ELb1ELb1ELb0ELb1ELb1ELb0ELb0ELb0ELb0ELb0EEENS1_21CollectiveEpilogueFwdINS6_IJSA_NS7_ILi512EEESA_EEES9_SC_SE_Li256ELb1ELb0ELb0ELb0EEENS1_36VarlenDynamicPersistentTileSchedulerILi64ELi64ELi256ELi32ELb0ELb0ELb1ELb0ELb1ELb1EEEEEEEEEvNT_6ParamsE --------------------------
	.section	.nv.shared._ZN7cutlass13device_kernelIN5flash11enable_sm90INS1_16FlashAttnFwdSm90INS1_25CollectiveMainloopFwdSm90ILi2EN4cute5tupleIJNS5_1CILi1EEES8_S8_EEENS6_IJNS7_ILi64EEESA_SA_EEELi512ENS_10bfloat16_tEfNS_4arch4Sm90ELb0ELb0ELb1ELb1ELb0ELb1ELb1ELb0ELb0ELb0ELb0ELb0EEENS1_21CollectiveEpilogueFwdINS6_IJSA_NS7_ILi512EEESA_EEES9_SC_SE_Li256ELb1ELb0ELb0ELb0EEENS1_36VarlenDynamicPersistentTileSchedulerILi64ELi64ELi256ELi32ELb0ELb0ELb1ELb0ELb1ELb1EEEEEEEEEvNT_6ParamsE,"aw",@nobits
	.sectionflags	@""
	.align	16
	.zero		1024


//--------------------- .nv.shared._ZN7cutlass13device_kernelIN5flash11enable_sm90INS1_16FlashAttnFwdSm90INS1_25CollectiveMainloopFwdSm90ILi2EN4cute5tupleIJNS5_1CILi1EEES8_S8_EEENS6_IJNS7_ILi64EEESA_SA_EEELi512ENS_10bfloat16_tEfNS_4arch4Sm90ELb0ELb1ELb1ELb0ELb0ELb0ELb0ELb0ELb0ELb0ELb0ELb0EEENS1_21CollectiveEpilogueFwdINS6_IJSA_NS7_ILi512EEESA_EEES9_SC_SE_Li256ELb0ELb0ELb0ELb0EEENS1_30DynamicPersistentTileSchedulerILi256ELi32ELb0ELb0ELb1EEEEEEEEEvNT_6ParamsE --------------------------
	.section	.nv.shared._ZN7cutlass13device_kernelIN5flash11enable_sm90INS1_16FlashAttnFwdSm90INS1_25CollectiveMainloopFwdSm90ILi2EN4cute5tupleIJNS5_1CILi1EEES8_S8_EEENS6_IJNS7_ILi64EEESA_SA_EEELi512ENS_10bfloat16_tEfNS_4arch4Sm90ELb0ELb1ELb1ELb0ELb0ELb0ELb0ELb0ELb0ELb0ELb0ELb0EEENS1_21CollectiveEpilogueFwdINS6_IJSA_NS7_ILi512EEESA_EEES9_SC_SE_Li256ELb0ELb0ELb0ELb0EEENS1_30DynamicPersistentTileSchedulerILi256ELi32ELb0ELb0ELb1EEEEEEEEEvNT_6ParamsE,"aw",@nobits
	.sectionflags	@""
	.align	16
	.zero		1024


//--------------------- .nv.shared._ZN7cutlass13device_kernelIN5flash11enable_sm90INS1_16FlashAttnFwdSm90INS1_25CollectiveMainloopFwdSm90ILi2EN4cute5tupleIJNS5_1CILi1EEES8_S8_EEENS6_IJNS7_ILi64EEESA_SA_EEELi512ENS_10bfloat16_tEfNS_4arch4Sm90ELb0ELb1ELb1ELb0ELb0ELb0ELb1ELb0ELb0ELb0ELb0ELb0EEENS1_21CollectiveEpilogueFwdINS6_IJSA_NS7_ILi512EEESA_EEES9_SC_SE_Li256ELb0ELb0ELb0ELb0EEENS1_30DynamicPersistentTileSchedulerILi256ELi32ELb0ELb0ELb1EEEEEEEEEvNT_6ParamsE --------------------------
	.section	.nv.shared._ZN7cutlass13device_kernelIN5flash11enable_sm90INS1_16FlashAttnFwdSm90INS1_25CollectiveMainloopFwdSm90ILi2EN4cute5tupleIJNS5_1CILi1EEES8_S8_EEENS6_IJNS7_ILi64EEESA_SA_EEELi512ENS_10bfloat16_tEfNS_4arch4Sm90ELb0ELb1ELb1ELb0ELb0ELb0ELb1ELb0ELb0ELb0ELb0ELb0EEENS1_21CollectiveEpilogueFwdINS6_IJSA_NS7_ILi512EEESA_EEES9_SC_SE_Li256ELb0ELb0ELb0ELb0EEENS1_30DynamicPersistentTileSchedulerILi256ELi32ELb0ELb0ELb1EEEEEEEEEvNT_6ParamsE,"aw",@nobits
	.sectionflags	@""
	.align	16
	.zero		1024


//--------------------- .nv.shared._ZN7cutlass13device_kernelIN5flash11enable_sm90INS1_16FlashAttnFwdSm90INS1_25CollectiveMainloopFwdSm90ILi2EN4cute5tupleIJNS5_1CILi1EEES8_S8_EEENS6_IJNS7_ILi64EEESA_SA_EEELi512ENS_10bfloat16_tEfNS_4arch4Sm90ELb0ELb1ELb1ELb1ELb0ELb0ELb0ELb0ELb0ELb0ELb0ELb0EEENS1_21CollectiveEpilogueFwdINS6_IJSA_NS7_ILi512EEESA_EEES9_SC_SE_Li256ELb1ELb0ELb0ELb0EEENS1_36VarlenDynamicPersistentTileSchedulerILi64ELi64ELi256ELi32ELb0ELb0ELb1ELb1ELb0ELb1EEEEEEEEEvNT_6ParamsE --------------------------
	.section	.nv.shared._ZN7cutlass13device_kernelIN5flash11enable_sm90INS1_16FlashAttnFwdSm90INS1_25CollectiveMainloopFwdSm90ILi2EN4cute5tupleIJNS5_1CILi1EEES8_S8_EEENS6_IJNS7_ILi64EEESA_SA_EEELi512ENS_10bfloat16_tEfNS_4arch4Sm90ELb0ELb1ELb1ELb1ELb0ELb0ELb0ELb0ELb0ELb0ELb0ELb0EEENS1_21CollectiveEpilogueFwdINS6_IJSA_NS7_ILi512EEESA_EEES9_SC_SE_Li256ELb1ELb0ELb0ELb0EEENS1_36VarlenDynamicPersistentTileSchedulerILi64ELi64ELi256ELi32ELb0ELb0ELb1ELb1ELb0ELb1EEEEEEEEEvNT_6ParamsE,"aw",@nobits
	.sectionflags	@""
	.align	16
	.zero		1024


//--------------------- .nv.shared._ZN7cutlass13device_kernelIN5flash11enable_sm90INS1_16FlashAttnFwdSm90INS1_25CollectiveMainloopFwdSm90ILi2EN4cute5tupleIJNS5_1CILi1EEES8_S8_EEENS6_IJNS7_ILi64EEESA_SA_EEELi512ENS_10bfloat16_tEfNS_4arch4Sm90ELb0ELb1ELb1ELb1ELb0ELb1ELb0ELb0ELb0ELb0ELb0ELb0EEENS1_21CollectiveEpilogueFwdINS6_IJSA_NS7_ILi512EEESA_EEES9_SC_SE_Li256ELb1ELb0ELb0ELb0EEENS1_36VarlenDynamicPersistentTileSchedulerILi64ELi64ELi256ELi32ELb0ELb0ELb1ELb1ELb0ELb1EEEEEEEEEvNT_6ParamsE --------------------------
	.section	.nv.shared._ZN7cutlass13device_kernelIN5flash11enable_sm90INS1_16FlashAttnFwdSm90INS1_25CollectiveMainloopFwdSm90ILi2EN4cute5tupleIJNS5_1CILi1EEES8_S8_EEENS6_IJNS7_ILi64EEESA_SA_EEELi512ENS_10bfloat16_tEfNS_4arch4Sm90ELb0ELb1ELb1ELb1ELb0ELb1ELb0ELb0ELb0ELb0ELb0ELb0EEENS1_21CollectiveEpilogueFwdINS6_IJSA_NS7_ILi512EEESA_EEES9_SC_SE_Li256ELb1ELb0ELb0ELb0EEENS1_36VarlenDynamicPersistentTileSchedulerILi64ELi64ELi256ELi32ELb0ELb0ELb1ELb1ELb0ELb1EEEEEEEEEvNT_6ParamsE,"aw",@nobits
	.sectionflags	@""
	.align	16
	.zero		1024


//--------------------- .nv.shared._ZN7cutlass13device_kernelIN5flash11enable_sm90INS1_16FlashAttnFwdSm90INS1_25CollectiveMainloopFwdSm90ILi2EN4cute5tupleIJNS5_1CILi1EEES8_S8_EEENS6_IJNS7_ILi64EEESA_SA_EEELi512ENS_10bfloat16_tEfNS_4arch4Sm90ELb0ELb1ELb1ELb1ELb0ELb0ELb1ELb0ELb0ELb0ELb0ELb0EEENS1_21CollectiveEpilogueFwdINS6_IJSA_NS7_ILi512EEESA_EEES9_SC_SE_Li256ELb1ELb0ELb0ELb0EEENS1_36VarlenDynamicPersistentTileSchedulerILi64ELi64ELi256ELi32ELb0ELb0ELb1ELb1ELb0ELb1EEEEEEEEEvNT_6ParamsE --------------------------
	.section	.nv.shared._ZN7cutlass13device_kernelIN5flash11enable_sm90INS1_16FlashAttnFwdSm90INS1_25CollectiveMainloopFwdSm90ILi2EN4cute5tupleIJNS5_1CILi1EEES8_S8_EEENS6_IJNS7_ILi64EEESA_SA_EEELi512ENS_10bfloat16_tEfNS_4arch4Sm90ELb0ELb1ELb1ELb1ELb0ELb0ELb1ELb0ELb0ELb0ELb0ELb0EEENS1_21CollectiveEpilogueFwdINS6_IJSA_NS7_ILi512EEESA_EEES9_SC_SE_Li256ELb1ELb0ELb0ELb0EEENS1_36VarlenDynamicPersistentTileSchedulerILi64ELi64ELi256ELi32ELb0ELb0ELb1ELb1ELb0ELb1EEEEEEEEEvNT_6ParamsE,"aw",@nobits
	.sectionflags	@""
	.align	16
	.zero		1024


//--------------------- .nv.shared._ZN7cutlass13device_kernelIN5flash11enable_sm90INS1_16FlashAttnFwdSm90INS1_25CollectiveMainloopFwdSm90ILi2EN4cute5tupleIJNS5_1CILi1EEES8_S8_EEENS6_IJNS7_ILi64EEESA_SA_EEELi512ENS_10bfloat16_tEfNS_4arch4Sm90ELb0ELb1ELb1ELb1ELb0ELb1ELb1ELb0ELb0ELb0ELb0ELb0EEENS1_21CollectiveEpilogueFwdINS6_IJSA_NS7_ILi512EEESA_EEES9_SC_SE_Li256ELb1ELb0ELb0ELb0EEENS1_36VarlenDynamicPersistentTileSchedulerILi64ELi64ELi256ELi32ELb0ELb0ELb1ELb1ELb0ELb1EEEEEEEEEvNT_6ParamsE --------------------------
	.section	.nv.shared._ZN7cutlass13device_kernelIN5flash11enable_sm90INS1_16FlashAttnFwdSm90INS1_25CollectiveMainloopFwdSm90ILi2EN4cute5tupleIJNS5_1CILi1EEES8_S8_EEENS6_IJNS7_ILi64EEESA_SA_EEELi512ENS_10bfloat16_tEfNS_4arch4Sm90ELb0ELb1ELb1ELb1ELb0ELb1ELb1ELb0ELb0ELb0ELb0ELb0EEENS1_21CollectiveEpilogueFwdINS6_IJSA_NS7_ILi512EEESA_EEES9_SC_SE_Li256ELb1ELb0ELb0ELb0EEENS1_36VarlenDynamicPersistentTileSchedulerILi64ELi64ELi256ELi32ELb0ELb0ELb1ELb1ELb0ELb1EEEEEEEEEvNT_6ParamsE,"aw",@nobits
	.sectionflags	@""
	.align	16
	.zero		1024


//--------------------- .nv.shared._ZN7cutlass13device_kernelIN5flash11enable_sm90INS1_16FlashAttnFwdSm90INS1_25CollectiveMainloopFwdSm90ILi2EN4cute5tupleIJNS5_1CILi1EEES8_S8_EEENS6_IJNS7_ILi64EEESA_SA_EEELi512ENS_10bfloat16_tEfNS_4arch4Sm90ELb1ELb0ELb1ELb0ELb0ELb0ELb0ELb0ELb0ELb0ELb0ELb0EEENS1_21CollectiveEpilogueFwdINS6_IJSA_NS7_ILi512EEESA_EEES9_SC_SE_Li256ELb0ELb0ELb0ELb0EEENS1_30DynamicPersistentTileSchedulerILi256ELi32ELb0ELb0ELb1EEEEEEEEEvNT_6ParamsE --------------------------
	.section	.nv.shared._ZN7cutlass13device_kernelIN5flash11enable_sm90INS1_16FlashAttnFwdSm90INS1_25CollectiveMainloopFwdSm90ILi2EN4cute5tupleIJNS5_1CILi1EEES8_S8_EEENS6_IJNS7_ILi64EEESA_SA_EEELi512ENS_10bfloat16_tEfNS_4arch4Sm90ELb1ELb0ELb1ELb0ELb0ELb0ELb0ELb0ELb0ELb0ELb0ELb0EEENS1_21CollectiveEpilogueFwdINS6_IJSA_NS7_ILi512EEESA_EEES9_SC_SE_Li256ELb0ELb0ELb0ELb0EEENS1_30DynamicPersistentTileSchedulerILi256ELi32ELb0ELb0ELb1EEEEEEEEEvNT_6ParamsE,"aw",@nobits
	.sectionflags	@""
	.align	16
	.zero		1024


//--------------------- .nv.shared._ZN7cutlass13device_kernelIN5flash11enable_sm90INS1_16FlashAttnFwdSm90INS1_25CollectiveMainloopFwdSm90ILi2EN4cute5tupleIJNS5_1CILi1EEES8_S8_EEENS6_IJNS7_ILi64EEESA_SA_EEELi512ENS_10bfloat16_tEfNS_4arch4Sm90ELb1ELb0ELb1ELb0ELb0ELb0ELb1ELb0ELb0ELb0ELb0ELb0EEENS1_21CollectiveEpilogueFwdINS6_IJSA_NS7_ILi512EEESA_EEES9_SC_SE_Li256ELb0ELb0ELb0ELb0EEENS1_30DynamicPersistentTileSchedulerILi256ELi32ELb0ELb0ELb1EEEEEEEEEvNT_6ParamsE --------------------------
	.section	.nv.shared._ZN7cutlass13device_kernelIN5flash11enable_sm90INS1_16FlashAttnFwdSm90INS1_25CollectiveMainloopFwdSm90ILi2EN4cute5tupleIJNS5_1CILi1EEES8_S8_EEENS6_IJNS7_ILi64EEESA_SA_EEELi512ENS_10bfloat16_tEfNS_4arch4Sm90ELb1ELb0ELb1ELb0ELb0ELb0ELb1ELb0ELb0ELb0ELb0ELb0EEENS1_21CollectiveEpilogueFwdINS6_IJSA_NS7_ILi512EEESA_EEES9_SC_SE_Li256ELb0ELb0ELb0ELb0EEENS1_30DynamicPersistentTileSchedulerILi256ELi32ELb0ELb0ELb1EEEEEEEEEvNT_6ParamsE,"aw",@nobits
	.sectionflags	@""
	.align	16
	.zero		1024


//--------------------- .nv.shared._ZN7cutlass13device_kernelIN5flash11enable_sm90INS1_16FlashAttnFwdSm90INS1_25CollectiveMainloopFwdSm90ILi2EN4cute5tupleIJNS5_1CILi1EEES8_S8_EEENS6_IJNS7_ILi64EEESA_SA_EEELi512ENS_10bfloat16_tEfNS_4arch4Sm90ELb1ELb0ELb1ELb1ELb0ELb0ELb0ELb0ELb0ELb0ELb0ELb0EEENS1_21CollectiveEpilogueFwdINS6_IJSA_NS7_ILi512EEESA_EEES9_SC_SE_Li256ELb1ELb0ELb0ELb0EEENS1_36VarlenDynamicPersistentTileSchedulerILi64ELi64ELi256ELi32ELb0ELb0ELb1ELb1ELb1ELb1EEEEEEEEEvNT_6ParamsE --------------------------
	.section	.nv.shared._ZN7cutlass13device_kernelIN5flash11enable_sm90INS1_16FlashAttnFwdSm90INS1_25CollectiveMainloopFwdSm90ILi2EN4cute5tupleIJNS5_1CILi1EEES8_S8_EEENS6_IJNS7_ILi64EEESA_SA_EEELi512ENS_10bfloat16_tEfNS_4arch4Sm90ELb1ELb0ELb1ELb1ELb0ELb0ELb0ELb0ELb0ELb0ELb0ELb0EEENS1_21CollectiveEpilogueFwdINS6_IJSA_NS7_ILi512EEESA_EEES9_SC_SE_Li256ELb1ELb0ELb0ELb0EEENS1_36VarlenDynamicPersistentTileSchedulerILi64ELi64ELi256ELi32ELb0ELb0ELb1ELb1ELb1ELb1EEEEEEEEEvNT_6ParamsE,"aw",@nobits
	.sectionflags	@""
	.align	16
	.zero		1024


//--------------------- .nv.shared._ZN7cutlass13device_kernelIN5flash11enable_sm90INS1_16FlashAttnFwdSm90INS1_25CollectiveMainloopFwdSm90ILi2EN4cute5tupleIJNS5_1CILi1EEES8_S8_EEENS6_IJNS7_ILi64EEESA_SA_EEELi512ENS_10bfloat16_tEfNS_4arch4Sm90ELb1ELb0ELb1ELb1ELb0ELb1ELb0ELb0ELb0ELb0ELb0ELb0EEENS1_21CollectiveEpilogueFwdINS6_IJSA_NS7_ILi512EEESA_EEES9_SC_SE_Li256ELb1ELb0ELb0ELb0EEENS1_36VarlenDynamicPersistentTileSchedulerILi64ELi64ELi256ELi32ELb0ELb0ELb1ELb1ELb1ELb1EEEEEEEEEvNT_6ParamsE --------------------------
	.section	.nv.shared._ZN7cutlass13device_kernelIN5flash11enable_sm90INS1_16FlashAttnFwdSm90INS1_25CollectiveMainloopFwdSm90ILi2EN4cute5tupleIJNS5_1CILi1EEES8_S8_EEENS6_IJNS7_ILi64EEESA_SA_EEELi512ENS_10bfloat16_tEfNS_4arch4Sm90ELb1ELb0ELb1ELb1ELb0ELb1ELb0ELb0ELb0ELb0ELb0ELb0EEENS1_21CollectiveEpilogueFwdINS6_IJSA_NS7_ILi512EEESA_EEES9_SC_SE_Li256ELb1ELb0ELb0ELb0EEENS1_36VarlenDynamicPersistentTileSchedulerILi64ELi64ELi256ELi32ELb0ELb0ELb1ELb1ELb1ELb1EEEEEEEEEvNT_6ParamsE,"aw",@nobits
	.sectionflags	@""
	.align	16
	.zero		1024


//--------------------- .nv.shared._ZN7cutlass13device_kernelIN5flash11enable_sm90INS1_16FlashAttnFwdSm90INS1_25CollectiveMainloopFwdSm90ILi2EN4cute5tupleIJNS5_1CILi1EEES8_S8_EEENS6_IJNS7_ILi64EEESA_SA_EEELi512ENS_10bfloat16_tEfNS_4arch4Sm90ELb1ELb0ELb1ELb1ELb0ELb0ELb1ELb0ELb0ELb0ELb0ELb0EEENS1_21CollectiveEpilogueFwdINS6_IJSA_NS7_ILi512EEESA_EEES9_SC_SE_Li256ELb1ELb0ELb0ELb0EEENS1_36VarlenDynamicPersistentTileSchedulerILi64ELi64ELi256ELi32ELb0ELb0ELb1ELb1ELb1ELb1EEEEEEEEEvNT_6ParamsE --------------------------
	.section	.nv.shared._ZN7cutlass13device_kernelIN5flash11enable_sm90INS1_16FlashAttnFwdSm90INS1_25CollectiveMainloopFwdSm90ILi2EN4cute5tupleIJNS5_1CILi1EEES8_S8_EEENS6_IJNS7_ILi64EEESA_SA_EEELi512ENS_10bfloat16_tEfNS_4arch4Sm90ELb1ELb0ELb1ELb1ELb0ELb0ELb1ELb0ELb0ELb0ELb0ELb0EEENS1_21CollectiveEpilogueFwdINS6_IJSA_NS7_ILi512EEESA_EEES9_SC_SE_Li256ELb1ELb0ELb0ELb0EEENS1_36VarlenDynamicPersistentTileSchedulerILi64ELi64ELi256ELi32ELb0ELb0ELb1ELb1ELb1ELb1EEEEEEEEEvNT_6ParamsE,"aw",@nobits
	.sectionflags	@""
	.align	16
	.zero		1024


//--------------------- .nv.shared._ZN7cutlass13device_kernelIN5flash11enable_sm90INS1_16FlashAttnFwdSm90INS1_25CollectiveMainloopFwdSm90ILi2EN4cute5tupleIJNS5_1CILi1EEES8_S8_EEENS6_IJNS7_ILi64EEESA_SA_EEELi512ENS_10bfloat16_tEfNS_4arch4Sm90ELb1ELb0ELb1ELb1ELb0ELb1ELb1ELb0ELb0ELb0ELb0ELb0EEENS1_21CollectiveEpilogueFwdINS6_IJSA_NS7_ILi512EEESA_EEES9_SC_SE_Li256ELb1ELb0ELb0ELb0EEENS1_36VarlenDynamicPersistentTileSchedulerILi64ELi64ELi256ELi32ELb0ELb0ELb1ELb1ELb1ELb1EEEEEEEEEvNT_6ParamsE --------------------------
	.section	.nv.shared._ZN7cutlass13device_kernelIN5flash11enable_sm90INS1_16FlashAttnFwdSm90INS1_25CollectiveMainloopFwdSm90ILi2EN4cute5tupleIJNS5_1CILi1EEES8_S8_EEENS6_IJNS7_ILi64EEESA_SA_EEELi512ENS_10bfloat16_tEfNS_4arch4Sm90ELb1ELb0ELb1ELb1ELb0ELb1ELb1ELb0ELb0ELb0ELb0ELb0EEENS1_21CollectiveEpilogueFwdINS6_IJSA_NS7_ILi512EEESA_EEES9_SC_SE_Li256ELb1ELb0ELb0ELb0EEENS1_36VarlenDynamicPersistentTileSchedulerILi64ELi64ELi256ELi32ELb0ELb0ELb1ELb1ELb1ELb1EEEEEEEEEvNT_6ParamsE,"aw",@nobits
	.sectionflags	@""
	.align	16
	.zero		1024


//--------------------- .nv.shared._ZN7cutlass13device_kernelIN5flash11enable_sm90INS1_16FlashAttnFwdSm90INS1_25CollectiveMainloopFwdSm90ILi2EN4cute5tupleIJNS5_1CILi1EEES8_S8_EEENS6_IJNS7_ILi128EEENS7_ILi96EEENS7_ILi64EEEEEELi256ENS_10bfloat16_tEfNS_4arch4Sm90ELb0ELb0ELb1ELb0ELb0ELb0ELb0ELb1ELb0ELb0ELb0ELb0EEENS1_21CollectiveEpilogueFwdINS6_IJSA_NS7_ILi256EEESB_EEES9_SE_SG_Li256ELb0ELb0ELb0ELb0EEENS1_29StaticPersistentTileSchedulerILb0EEEEEEEEEvNT_6ParamsE --------------------------
	.section	.nv.shared._ZN7cutlass13device_kernelIN5flash11enable_sm90INS1_16FlashAttnFwdSm90INS1_25CollectiveMainloopFwdSm90ILi2EN4cute5tupleIJNS5_1CILi1EEES8_S8_EEENS6_IJNS7_ILi128EEENS7_ILi96EEENS7_ILi64EEEEEELi256ENS_10bfloat16_tEfNS_4arch4Sm90ELb0ELb0ELb1ELb0ELb0ELb0ELb0ELb1ELb0ELb0ELb0ELb0EEENS1_21CollectiveEpilogueFwdINS6_IJSA_NS7_ILi256EEESB_EEES9_SE_SG_Li256ELb0ELb0ELb0ELb0EEENS1_29StaticPersistentTileSchedulerILb0EEEEEEEEEvNT_6ParamsE,"aw",@nobits
	.sectionflags	@""
	.align	16
	.zero		1024


//--------------------- .nv.shared._ZN7cutlass13device_kernelIN5flash11enable_sm90INS1_16FlashAttnFwdSm90INS1_25CollectiveMainloopFwdSm90ILi2EN4cute5tupleIJNS5_1CILi1EEES8_S8_EEENS6_IJNS7_ILi128EEENS7_ILi96EEENS7_ILi64EEEEEELi256ENS_10bfloat16_tEfNS_4arch4Sm90ELb0ELb0ELb1ELb0ELb0ELb0ELb1ELb1ELb0ELb0ELb0ELb0EEENS1_21CollectiveEpilogueFwdINS6_IJSA_NS7_ILi256EEESB_EEES9_SE_SG_Li256ELb0ELb0ELb0ELb0EEENS1_29StaticPersistentTileSchedulerILb0EEEEEEEEEvNT_6ParamsE --------------------------
	.section	.nv.shared._ZN7cutlass13device_kernelIN5flash11enable_sm90INS1_16FlashAttnFwdSm90INS1_25CollectiveMainloopFwdSm90ILi2EN4cute5tupleIJNS5_1CILi1EEES8_S8_EEENS6_IJNS7_ILi128EEENS7_ILi96EEENS7_ILi64EEEEEELi256ENS_10bfloat16_tEfNS_4arch4Sm90ELb0ELb0ELb1ELb0ELb0ELb0ELb1ELb1ELb0ELb0ELb0ELb0EEENS1_21CollectiveEpilogueFwdINS6_IJSA_NS7_ILi256EEESB_EEES9_SE_SG_Li256ELb0ELb0ELb0ELb0EEENS1_29StaticPersistentTileSchedulerILb0EEEEEEEEEvNT_6ParamsE,"aw",@nobits
	.sectionflags	@""
	.align	16
	.zero		1024


//--------------------- .nv.shared._ZN7cutlass13device_kernelIN5flash11enable_sm90INS1_16FlashAttnFwdSm90INS1_25CollectiveMainloopFwdSm90ILi2EN4cute5tupleIJNS5_1CILi1EEES8_S8_EEENS6_IJNS7_ILi128EEENS7_ILi96EEENS7_ILi64EEEEEELi256ENS_10bfloat16_tEfNS_4arch4Sm90ELb0ELb0ELb1ELb1ELb0ELb0ELb0ELb1ELb0ELb0ELb0ELb0EEENS1_21CollectiveEpilogueFwdINS6_IJSA_NS7_ILi256EEESB_EEES9_SE_SG_Li256ELb1ELb0ELb0ELb0EEENS1_36VarlenDynamicPersistentTileSchedulerILi128ELi96ELi256ELi32ELb0ELb0ELb1ELb0ELb1ELb1EEEEEEEEEvNT_6ParamsE --------------------------
	.section	.nv.shared._ZN7cutlass13device_kernelIN5flash11enable_sm90INS1_16FlashAttnFwdSm90INS1_25CollectiveMainloopFwdSm90ILi2EN4cute5tupleIJNS5_1CILi1EEES8_S8_EEENS6_IJNS7_ILi128EEENS7_ILi96EEENS7_ILi64EEEEEELi256ENS_10bfloat16_tEfNS_4arch4Sm90ELb0ELb0ELb1ELb1ELb0ELb0ELb0ELb1ELb0ELb0ELb0ELb0EEENS1_21CollectiveEpilogueFwdINS6_IJSA_NS7_ILi256EEESB_EEES9_SE_SG_Li256ELb1ELb0ELb0ELb0EEENS1_36VarlenDynamicPersistentTileSchedulerILi128ELi96ELi256ELi32ELb0ELb0ELb1ELb0ELb1ELb1EEEEEEEEEvNT_6ParamsE,"aw",@nobits
	.sectionflags	@""
	.align	16
	.zero		1024


//--------------------- .nv.shared._ZN7cutlass13device_kernelIN5flash11enable_sm90INS1_16FlashAttnFwdSm90INS1_25CollectiveMainloopFwdSm90ILi2EN4cute5tupleIJNS5_1CILi1EEES8_S8_EEENS6_IJNS7_ILi128EEENS7_ILi96EEENS7_ILi64EEEEEELi256ENS_10bfloat16_tEfNS_4arch4Sm90ELb0ELb0ELb1ELb1ELb0ELb1ELb0ELb1ELb0ELb0ELb0ELb0EEENS1_21CollectiveEpilogueFwdINS6_IJSA_NS7_ILi256EEESB_EEES9_SE_SG_Li256ELb1ELb0ELb0ELb0EEENS1_36VarlenDynamicPersistentTileSchedulerILi128ELi96ELi256ELi32ELb0ELb0ELb1ELb0ELb1ELb1EEEEEEEEEvNT_6ParamsE --------------------------
	.section	.nv.shared._ZN7cutlass13device_kernelIN5flash11enable_sm90INS1_16FlashAttnFwdSm90INS1_25CollectiveMainloopFwdSm90ILi2EN4cute5tupleIJNS5_1CILi1EEES8_S8_EEENS6_IJNS7_ILi128EEENS7_ILi96EEENS7_ILi64EEEEEELi256ENS_10bfloat16_tEfNS_4arch4Sm90ELb0ELb0ELb1ELb1ELb0ELb1ELb0ELb1ELb0ELb0ELb0ELb0EEENS1_21CollectiveEpilogueFwdINS6_IJSA_NS7_ILi256EEESB_EEES9_SE_SG_Li256ELb1ELb0ELb0ELb0EEENS1_36VarlenDynamicPersistentTileSchedulerILi128ELi96ELi256ELi32ELb0ELb0ELb1ELb0ELb1ELb1EEEEEEEEEvNT_6ParamsE,"aw",@nobits
	.sectionflags	@""
	.align	16
	.zero		1024


//--------------------- .nv.shared._ZN7cutlass13device_kernelIN5flash11enable_sm90INS1_16FlashAttnFwdSm90INS1_25CollectiveMainloopFwdSm90ILi2EN4cute5tupleIJNS5_1CILi1EEES8_S8_EEENS6_IJNS7_ILi128EEENS7_ILi96EEENS7_ILi64EEEEEELi256ENS_10bfloat16_tEfNS_4arch4Sm90ELb0ELb0ELb1ELb1ELb0ELb0ELb1ELb1ELb0ELb0ELb0ELb0EEENS1_21CollectiveEpilogueFwdINS6_IJSA_NS7_ILi256EEESB_EEES9_SE_SG_Li256ELb1ELb0ELb0ELb0EEENS1_36VarlenDynamicPersistentTileSchedulerILi128ELi96ELi256ELi32ELb0ELb0ELb1ELb0ELb1ELb1EEEEEEEEEvNT_6ParamsE --------------------------
	.section	.nv.shared._ZN7cutlass13device_kernelIN5flash11enable_sm90INS1_16FlashAttnFwdSm90INS1_25CollectiveMainloopFwdSm90ILi2EN4cute5tupleIJNS5_1CILi1EEES8_S8_EEENS6_IJNS7_ILi128EEENS7_ILi96EEENS7_ILi64EEEEEELi256ENS_10bfloat16_tEfNS_4arch4Sm90ELb0ELb0ELb1ELb1ELb0ELb0ELb1ELb1ELb0ELb0ELb0ELb0EEENS1_21CollectiveEpilogueFwdINS6_IJSA_NS7_ILi256EEESB_EEES9_SE_SG_Li256ELb1ELb0ELb0ELb0EEENS1_36VarlenDynamicPersistentTileSchedulerILi128ELi96ELi256ELi32ELb0ELb0ELb1ELb0ELb1ELb1EEEEEEEEEvNT_6ParamsE,"aw",@nobits
	.sectionflags	@""
	.align	16
	.zero		1024


//--------------------- .nv.shared._ZN7cutlass13device_kernelIN5flash11enable_sm90INS1_16FlashAttnFwdSm90INS1_25CollectiveMainloopFwdSm90ILi2EN4cute5tupleIJNS5_1CILi1EEES8_S8_EEENS6_IJNS7_ILi128EEENS7_ILi96EEENS7_ILi64EEEEEELi256ENS_10bfloat16_tEfNS_4arch4Sm90ELb0ELb0ELb1ELb1ELb0ELb1ELb1ELb1ELb0ELb0ELb0ELb0EEENS1_21CollectiveEpilogueFwdINS6_IJSA_NS7_ILi256EEESB_EEES9_SE_SG_Li256ELb1ELb0ELb0ELb0EEENS1_36VarlenDynamicPersistentTileSchedulerILi128ELi96ELi256ELi32ELb0ELb0ELb1ELb0ELb1ELb1EEEEEEEEEvNT_6ParamsE --------------------------
	.section	.nv.shared._ZN7cutlass13device_kernelIN5flash11enable_sm90INS1_16FlashAttnFwdSm90INS1_25CollectiveMainloopFwdSm90ILi2EN4cute5tupleIJNS5_1CILi1EEES8_S8_EEENS6_IJNS7_ILi128EEENS7_ILi96EEENS7_ILi64EEEEEELi256ENS_10bfloat16_tEfNS_4arch4Sm90ELb0ELb0ELb1ELb1ELb0ELb1ELb1ELb1ELb0ELb0ELb0ELb0EEENS1_21CollectiveEpilogueFwdINS6_IJSA_NS7_ILi256EEESB_EEES9_SE_SG_Li256ELb1ELb0ELb0ELb0EEENS1_36VarlenDynamicPersistentTileSchedulerILi128ELi96ELi256ELi32ELb0ELb0ELb1ELb0ELb1ELb1EEEEEEEEEvNT_6ParamsE,"aw",@nobits
	.sectionflags	@""
	.align	16
	.zero		1024


//--------------------- .nv.shared._ZN7cutlass13device_kernelIN5flash11enable_sm90INS1_16FlashAttnFwdSm90INS1_25CollectiveMainloopFwdSm90ILi2EN4cute5tupleIJNS5_1CILi1EEES8_S8_EEENS6_IJNS7_ILi128EEENS7_ILi96EEENS7_ILi64EEEEEELi256ENS_10bfloat16_tEfNS_4arch4Sm90ELb0ELb1ELb1ELb0ELb0ELb0ELb0ELb1ELb0ELb0ELb0ELb0EEENS1_21CollectiveEpilogueFwdINS6_IJSA_NS7_ILi256EEESB_EEES9_SE_SG_Li256ELb0ELb0ELb0ELb0EEENS1_30DynamicPersistentTileSchedulerILi256ELi32ELb0ELb0ELb1EEEEEEEEEvNT_6ParamsE --------------------------
	.section	.nv.shared._ZN7cutlass13device_kernelIN5flash11enable_sm90INS1_16FlashAttnFwdSm90INS1_25CollectiveMainloopFwdSm90ILi2EN4cute5tupleIJNS5_1CILi1EEES8_S8_EEENS6_IJNS7_ILi128EEENS7_ILi96EEENS7_ILi64EEEEEELi256ENS_10bfloat16_tEfNS_4arch4Sm90ELb0ELb1ELb1ELb0ELb0ELb0ELb0ELb1ELb0ELb0ELb0ELb0EEENS1_21CollectiveEpilogueFwdINS6_IJSA_NS7_ILi256EEESB_EEES9_SE_SG_Li256ELb0ELb0ELb0ELb0EEENS1_30DynamicPersistentTileSchedulerILi256ELi32ELb0ELb0ELb1EEEEEEEEEvNT_6ParamsE,"aw",@nobits
	.sectionflags	@""
	.align	16
	.zero		1024


//--------------------- .nv.shared._ZN7cutlass13device_kernelIN5flash11enable_sm90INS1_16FlashAttnFwdSm90INS1_25CollectiveMainloopFwdSm90ILi2EN4cute5tupleIJNS5_1CILi1EEES8_S8_EEENS6_IJNS7_ILi128EEENS7_ILi96EEENS7_ILi64EEEEEELi256ENS_10bfloat16_tEfNS_4arch4Sm90ELb0ELb1ELb1ELb0ELb0ELb0ELb1ELb1ELb0ELb0ELb0ELb0EEENS1_21CollectiveEpilogueFwdINS6_IJSA_NS7_ILi256EEESB_EEES9_SE_SG_Li256ELb0ELb0ELb0ELb0EEENS1_30DynamicPersistentTileSchedulerILi256ELi32ELb0ELb0ELb1EEEEEEEEEvNT_6ParamsE --------------------------
	.section	.nv.shared._ZN7cutlass13device_kernelIN5flash11enable_sm90INS1_16FlashAttnFwdSm90INS1_25CollectiveMainloopFwdSm90ILi2EN4cute5tupleIJNS5_1CILi1EEES8_S8_EEENS6_IJNS7_ILi128EEENS7_ILi96EEENS7_ILi64EEEEEELi256ENS_10bfloat16_tEfNS_4arch4Sm90ELb0ELb1ELb1ELb0ELb0ELb0ELb1ELb1ELb0ELb0ELb0ELb0EEENS1_21CollectiveEpilogueFwdINS6_IJSA_NS7_ILi256EEESB_EEES9_SE_SG_Li256ELb0ELb0ELb0ELb0EEENS1_30DynamicPersistentTileSchedulerILi256ELi32ELb0ELb0ELb1EEEEEEEEEvNT_6ParamsE,"aw",@nobits
	.sectionflags	@""
	.align	16
	.zero		1024


//--------------------- .nv.shared._ZN7cutlass13device_kernelIN5flash11enable_sm90INS1_16FlashAttnFwdSm90INS1_25CollectiveMainloopFwdSm90ILi2EN4cute5tupleIJNS5_1CILi1EEES8_S8_EEENS6_IJNS7_ILi128EEENS7_ILi96EEENS7_ILi64EEEEEELi256ENS_10bfloat16_tEfNS_4arch4Sm90ELb0ELb1ELb1ELb1ELb0ELb0ELb0ELb1ELb0ELb0ELb0ELb0EEENS1_21CollectiveEpilogueFwdINS6_IJSA_NS7_ILi256EEESB_EEES9_SE_SG_Li256ELb1ELb0ELb0ELb0EEENS1_36VarlenDynamicPersistentTileSchedulerILi128ELi96ELi256ELi32ELb0ELb0ELb1ELb1ELb0ELb1EEEEEEEEEvNT_6ParamsE --------------------------
	.section	.nv.shared._ZN7cutlass13device_kernelIN5flash11enable_sm90INS1_16FlashAttnFwdSm90INS1_25CollectiveMainloopFwdSm90ILi2EN4cute5tupleIJNS5_1CILi1EEES8_S8_EEENS6_IJNS7_ILi128EEENS7_ILi96EEENS7_ILi64EEEEEELi256ENS_10bfloat16_tEfNS_4arch4Sm90ELb0ELb1ELb1ELb1ELb0ELb0ELb0ELb1ELb0ELb0ELb0ELb0EEENS1_21CollectiveEpilogueFwdINS6_IJSA_NS7_ILi256EEESB_EEES9_SE_SG_Li256ELb1ELb0ELb0ELb0EEENS1_36VarlenDynamicPersistentTileSchedulerILi128ELi96ELi256ELi32ELb0ELb0ELb1ELb1ELb0ELb1EEEEEEEEEvNT_6ParamsE,"aw",@nobits
	.sectionflags	@""
	.align	16
	.zero		1024


//--------------------- .nv.shared._ZN7cutlass13device_kernelIN5flash11enable_sm90INS1_16FlashAttnFwdSm90INS1_25CollectiveMainloopFwdSm90ILi2EN4cute5tupleIJNS5_1CILi1EEES8_S8_EEENS6_IJNS7_ILi128EEENS7_ILi96EEENS7_ILi64EEEEEELi256ENS_10bfloat16_tEfNS_4arch4Sm90ELb0ELb1ELb1ELb1ELb0ELb1ELb0ELb1ELb0ELb0ELb0ELb0EEENS1_21CollectiveEpilogueFwdINS6_IJSA_NS7_ILi256EEESB_EEES9_SE_SG_Li256ELb1ELb0ELb0ELb0EEENS1_36VarlenDynamicPersistentTileSchedulerILi128ELi96ELi256ELi32ELb0ELb0ELb1ELb1ELb0ELb1EEEEEEEEEvNT_6ParamsE --------------------------
	.section	.nv.shared._ZN7cutlass13device_kernelIN5flash11enable_sm90INS1_16FlashAttnFwdSm90INS1_25CollectiveMainloopFwdSm90ILi2EN4cute5tupleIJNS5_1CILi1EEES8_S8_EEENS6_IJNS7_ILi128EEENS7_ILi96EEENS7_ILi64EEEEEELi256ENS_10bfloat16_tEfNS_4arch4Sm90ELb0ELb1ELb1ELb1ELb0ELb1ELb0ELb1ELb0ELb0ELb0ELb0EEENS1_21CollectiveEpilogueFwdINS6_IJSA_NS7_ILi256EEESB_EEES9_SE_SG_Li256ELb1ELb0ELb0ELb0EEENS1_36VarlenDynamicPersistentTileSchedulerILi128ELi96ELi256ELi32ELb0ELb0ELb1ELb1ELb0ELb1EEEEEEEEEvNT_6ParamsE,"aw",@nobits
	.sectionflags	@""
	.align	16
	.zero		1024


//--------------------- .nv.shared._ZN7cutlass13device_kernelIN5flash11enable_sm90INS1_16FlashAttnFwdSm90INS1_25CollectiveMainloopFwdSm90ILi2EN4cute5tupleIJNS5_1CILi1EEES8_S8_EEENS6_IJNS7_ILi128EEENS7_ILi96EEENS7_ILi64EEEEEELi256ENS_10bfloat16_tEfNS_4arch4Sm90ELb0ELb1ELb1ELb1ELb0ELb0ELb1ELb1ELb0ELb0ELb0ELb0EEENS1_21CollectiveEpilogueFwdINS6_IJSA_NS7_ILi256EEESB_EEES9_SE_SG_Li256ELb1ELb0ELb0ELb0EEENS1_36VarlenDynamicPersistentTileSchedulerILi128ELi96ELi256ELi32ELb0ELb0ELb1ELb1ELb0ELb1EEEEEEEEEvNT_6ParamsE --------------------------
	.section	.nv.shared._ZN7cutlass13device_kernelIN5flash11enable_sm90INS1_16FlashAttnFwdSm90INS1_25CollectiveMainloopFwdSm90ILi2EN4cute5tupleIJNS5_1CILi1EEES8_S8_EEENS6_IJNS7_ILi128EEENS7_ILi96EEENS7_ILi64EEEEEELi256ENS_10bfloat16_tEfNS_4arch4Sm90ELb0ELb1ELb1ELb1ELb0ELb0ELb1ELb1ELb0ELb0ELb0ELb0EEENS1_21CollectiveEpilogueFwdINS6_IJSA_NS7_ILi256EEESB_EEES9_SE_SG_Li256ELb1ELb0ELb0ELb0EEENS1_36VarlenDynamicPersistentTileSchedulerILi128ELi96ELi256ELi32ELb0ELb0ELb1ELb1ELb0ELb1EEEEEEEEEvNT_6ParamsE,"aw",@nobits
	.sectionflags	@""
	.align	16
	.zero		1024


//--------------------- .nv.shared._ZN7cutlass13device_kernelIN5flash11enable_sm90INS1_16FlashAttnFwdSm90INS1_25CollectiveMainloopFwdSm90ILi2EN4cute5tupleIJNS5_1CILi1EEES8_S8_EEENS6_IJNS7_ILi128EEENS7_ILi96EEENS7_ILi64EEEEEELi256ENS_10bfloat16_tEfNS_4arch4Sm90ELb0ELb1ELb1ELb1ELb0ELb1ELb1ELb1ELb0ELb0ELb0ELb0EEENS1_21CollectiveEpilogueFwdINS6_IJSA_NS7_ILi256EEESB_EEES9_SE_SG_Li256ELb1ELb0ELb0ELb0EEENS1_36VarlenDynamicPersistentTileSchedulerILi128ELi96ELi256ELi32ELb0ELb0ELb1ELb1ELb0ELb1EEEEEEEEEvNT_6ParamsE --------------------------
	.section	.nv.shared._ZN7cutlass13device_kernelIN5flash11enable_sm90INS1_16FlashAttnFwdSm90INS1_25CollectiveMainloopFwdSm90ILi2EN4cute5tupleIJNS5_1CILi1EEES8_S8_EEENS6_IJNS7_ILi128EEENS7_ILi96EEENS7_ILi64EEEEEELi256ENS_10bfloat16_tEfNS_4arch4Sm90ELb0ELb1ELb1ELb1ELb0ELb1ELb1ELb1ELb0ELb0ELb0ELb0EEENS1_21CollectiveEpilogueFwdINS6_IJSA_NS7_ILi256EEESB_EEES9_SE_SG_Li256ELb1ELb0ELb0ELb0EEENS1_36VarlenDynamicPersistentTileSchedulerILi128ELi96ELi256ELi32ELb0ELb0ELb1ELb1ELb0ELb1EEEEEEEEEvNT_6ParamsE,"aw",@nobits
	.sectionflags	@""
	.align	16
	.zero		1024


//--------------------- .nv.shared._ZN7cutlass13device_kernelIN5flash11enable_sm90INS1_16FlashAttnFwdSm90INS1_25CollectiveMainloopFwdSm90ILi2EN4cute5tupleIJNS5_1CILi1EEES8_S8_EEENS6_IJNS7_ILi128EEENS7_ILi96EEENS7_ILi64EEEEEELi256ENS_10bfloat16_tEfNS_4arch4Sm90ELb1ELb0ELb1ELb0ELb0ELb0ELb0ELb1ELb0ELb0ELb0ELb0EEENS1_21CollectiveEpilogueFwdINS6_IJSA_NS7_ILi256EEESB_EEES9_SE_SG_Li256ELb0ELb0ELb0ELb0EEENS1_30DynamicPersistentTileSchedulerILi256ELi32ELb0ELb0ELb1EEEEEEEEEvNT_6ParamsE --------------------------
	.section	.nv.shared._ZN7cutlass13device_kernelIN5flash11enable_sm90INS1_16FlashAttnFwdSm90INS1_25CollectiveMainloopFwdSm90ILi2EN4cute5tupleIJNS5_1CILi1EEES8_S8_EEENS6_IJNS7_ILi128EEENS7_ILi96EEENS7_ILi64EEEEEELi256ENS_10bfloat16_tEfNS_4arch4Sm90ELb1ELb0ELb1ELb0ELb0ELb0ELb0ELb1ELb0ELb0ELb0ELb0EEENS1_21CollectiveEpilogueFwdINS6_IJSA_NS7_ILi256EEESB_EEES9_SE_SG_Li256ELb0ELb0ELb0ELb0EEENS1_30DynamicPersistentTileSchedulerILi256ELi32ELb0ELb0ELb1EEEEEEEEEvNT_6ParamsE,"aw",@nobits
	.sectionflags	@""
	.align	16
	.zero		1024


//--------------------- .nv.shared._ZN7cutlass13device_kernelIN5flash11enable_sm90INS1_16FlashAttnFwdSm90INS1_25CollectiveMainloopFwdSm90ILi2EN4cute5tupleIJNS5_1CILi1EEES8_S8_EEENS6_IJNS7_ILi128EEENS7_ILi96EEENS7_ILi64EEEEEELi256ENS_10bfloat16_tEfNS_4arch4Sm90ELb1ELb0ELb1ELb0ELb0ELb0ELb1ELb1ELb0ELb0ELb0ELb0EEENS1_21CollectiveEpilogueFwdINS6_IJSA_NS7_ILi256EEESB_EEES9_SE_SG_Li256ELb0ELb0ELb0ELb0EEENS1_30DynamicPersistentTileSchedulerILi256ELi32ELb0ELb0ELb1EEEEEEEEEvNT_6ParamsE --------------------------
	.section	.nv.shared._ZN7cutlass13device_kernelIN5flash11enable_sm90INS1_16FlashAttnFwdSm90INS1_25CollectiveMainloopFwdSm90ILi2EN4cute5tupleIJNS5_1CILi1EEES8_S8_EEENS6_IJNS7_ILi128EEENS7_ILi96EEENS7_ILi64EEEEEELi256ENS_10bfloat16_tEfNS_4arch4Sm90ELb1ELb0ELb1ELb0ELb0ELb0ELb1ELb1ELb0ELb0ELb0ELb0EEENS1_21CollectiveEpilogueFwdINS6_IJSA_NS7_ILi256EEESB_EEES9_SE_SG_Li256ELb0ELb0ELb0ELb0EEENS1_30DynamicPersistentTileSchedulerILi256ELi32ELb0ELb0ELb1EEEEEEEEEvNT_6ParamsE,"aw",@nobits
	.sectionflags	@""
	.align	16
	.zero		1024


//--------------------- .nv.shared._ZN7cutlass13device_kernelIN5flash11enable_sm90INS1_16FlashAttnFwdSm90INS1_25CollectiveMainloopFwdSm90ILi2EN4cute5tupleIJNS5_1CILi1EEES8_S8_EEENS6_IJNS7_ILi128EEENS7_ILi96EEENS7_ILi64EEEEEELi256ENS_10bfloat16_tEfNS_4arch4Sm90ELb1ELb0ELb1ELb1ELb0ELb0ELb0ELb1ELb0ELb0ELb0ELb0EEENS1_21CollectiveEpilogueFwdINS6_IJSA_NS7_ILi256EEESB_EEES9_SE_SG_Li256ELb1ELb0ELb0ELb0EEENS1_36VarlenDynamicPersistentTileSchedulerILi128ELi96ELi256ELi32ELb0ELb0ELb1ELb1ELb1ELb1EEEEEEEEEvNT_6ParamsE --------------------------
	.section	.nv.shared._ZN7cutlass13device_kernelIN5flash11enable_sm90INS1_16FlashAttnFwdSm90INS1_25CollectiveMainloopFwdSm90ILi2EN4cute5tupleIJNS5_1CILi1EEES8_S8_EEENS6_IJNS7_ILi128EEENS7_ILi96EEENS7_ILi64EEEEEELi256ENS_10bfloat16_tEfNS_4arch4Sm90ELb1ELb0ELb1ELb1ELb0ELb0ELb0ELb1ELb0ELb0ELb0ELb0EEENS1_21CollectiveEpilogueFwdINS6_IJSA_NS7_ILi256EEESB_EEES9_SE_SG_Li256ELb1ELb0ELb0ELb0EEENS1_36VarlenDynamicPersistentTileSchedulerILi128ELi96ELi256ELi32ELb0ELb0ELb1ELb1ELb1ELb1EEEEEEEEEvNT_6ParamsE,"aw",@nobits
	.sectionflags	@""
	.align	16
	.zero		1024


//--------------------- .nv.shared._ZN7cutlass13device_kernelIN5flash11enable_sm90INS1_16FlashAttnFwdSm90INS1_25CollectiveMainloopFwdSm90ILi2EN4cute5tupleIJNS5_1CILi1EEES8_S8_EEENS6_IJNS7_ILi128EEENS7_ILi96EEENS7_ILi64EEEEEELi256ENS_10bfloat16_tEfNS_4arch4Sm90ELb1ELb0ELb1ELb1ELb0ELb1ELb0ELb1ELb0ELb0ELb0ELb0EEENS1_21CollectiveEpilogueFwdINS6_IJSA_NS7_ILi256EEESB_EEES9_SE_SG_Li256ELb1ELb0ELb0ELb0EEENS1_36VarlenDynamicPersistentTileSchedulerILi128ELi96ELi256ELi32ELb0ELb0ELb1ELb1ELb1ELb1EEEEEEEEEvNT_6ParamsE --------------------------
	.section	.nv.shared._ZN7cutlass13device_kernelIN5flash11enable_sm90INS1_16FlashAttnFwdSm90INS1_25CollectiveMainloopFwdSm90ILi2EN4cute5tupleIJNS5_1CILi1EEES8_S8_EEENS6_IJNS7_ILi128EEENS7_ILi96EEENS7_ILi64EEEEEELi256ENS_10bfloat16_tEfNS_4arch4Sm90ELb1ELb0ELb1ELb1ELb0ELb1ELb0ELb1ELb0ELb0ELb0ELb0EEENS1_21CollectiveEpilogueFwdINS6_IJSA_NS7_ILi256EEESB_EEES9_SE_SG_Li256ELb1ELb0ELb0ELb0EEENS1_36VarlenDynamicPersistentTileSchedulerILi128ELi96ELi256ELi32ELb0ELb0ELb1ELb1ELb1ELb1EEEEEEEEEvNT_6ParamsE,"aw",@nobits
	.sectionflags	@""
	.align	16
	.zero		1024


//--------------------- .nv.shared._ZN7cutlass13device_kernelIN5flash11enable_sm90INS1_16FlashAttnFwdSm90INS1_25CollectiveMainloopFwdSm90ILi2EN4cute5tupleIJNS5_1CILi1EEES8_S8_EEENS6_IJNS7_ILi128EEENS7_ILi96EEENS7_ILi64EEEEEELi256ENS_10bfloat16_tEfNS_4arch4Sm90ELb1ELb0ELb1ELb1ELb0ELb0ELb1ELb1ELb0ELb0ELb0ELb0EEENS1_21CollectiveEpilogueFwdINS6_IJSA_NS7_ILi256EEESB_EEES9_SE_SG_Li256ELb1ELb0ELb0ELb0EEENS1_36VarlenDynamicPersistentTileSchedulerILi128ELi96ELi256ELi32ELb0ELb0ELb1ELb1ELb1ELb1EEEEEEEEEvNT_6ParamsE --------------------------
	.section	.nv.shared._ZN7cutlass13device_kernelIN5flash11enable_sm90INS1_16FlashAttnFwdSm90INS1_25CollectiveMainloopFwdSm90ILi2EN4cute5tupleIJNS5_1CILi1EEES8_S8_EEENS6_IJNS7_ILi128EEENS7_ILi96EEENS7_ILi64EEEEEELi256ENS_10bfloat16_tEfNS_4arch4Sm90ELb1ELb0ELb1ELb1ELb0ELb0ELb1ELb1ELb0ELb0ELb0ELb0EEENS1_21CollectiveEpilogueFwdINS6_IJSA_NS7_ILi256EEESB_EEES9_SE_SG_Li256ELb1ELb0ELb0ELb0EEENS1_36VarlenDynamicPersistentTileSchedulerILi128ELi96ELi256ELi32ELb0ELb0ELb1ELb1ELb1ELb1EEEEEEEEEvNT_6ParamsE,"aw",@nobits
	.sectionflags	@""
	.align	16
	.zero		1024


//--------------------- .nv.shared._ZN7cutlass13device_kernelIN5flash11enable_sm90INS1_16FlashAttnFwdSm90INS1_25CollectiveMainloopFwdSm90ILi2EN4cute5tupleIJNS5_1CILi1EEES8_S8_EEENS6_IJNS7_ILi128EEENS7_ILi96EEENS7_ILi64EEEEEELi256ENS_10bfloat16_tEfNS_4arch4Sm90ELb1ELb0ELb1ELb1ELb0ELb1ELb1ELb1ELb0ELb0ELb0ELb0EEENS1_21CollectiveEpilogueFwdINS6_IJSA_NS7_ILi256EEESB_EEES9_SE_SG_Li256ELb1ELb0ELb0ELb0EEENS1_36VarlenDynamicPersistentTileSchedulerILi128ELi96ELi256ELi32ELb0ELb0ELb1ELb1ELb1ELb1EEEEEEEEEvNT_6ParamsE --------------------------
	.section	.nv.shared._ZN7cutlass13device_kernelIN5flash11enable_sm90INS1_16FlashAttnFwdSm90INS1_25CollectiveMainloopFwdSm90ILi2EN4cute5tupleIJNS5_1CILi1EEES8_S8_EEENS6_IJNS7_ILi128EEENS7_ILi96EEENS7_ILi64EEEEEELi256ENS_10bfloat16_tEfNS_4arch4Sm90ELb1ELb0ELb1ELb1ELb0ELb1ELb1ELb1ELb0ELb0ELb0ELb0EEENS1_21CollectiveEpilogueFwdINS6_IJSA_NS7_ILi256EEESB_EEES9_SE_SG_Li256ELb1ELb0ELb0ELb0EEENS1_36VarlenDynamicPersistentTileSchedulerILi128ELi96ELi256ELi32ELb0ELb0ELb1ELb1ELb1ELb1EEEEEEEEEvNT_6ParamsE,"aw",@nobits
	.sectionflags	@""
	.align	16
	.zero		1024


//--------------------- .nv.constant0._ZN7cutlass13device_kernelIN5flash11enable_sm90INS1_16FlashAttnFwdSm90INS1_25CollectiveMainloopFwdSm90ILi2EN4cute5tupleIJNS5_1CILi1EEES8_S8_EEENS6_IJNS7_ILi128EEESA_NS7_ILi192EEEEEELi128ENS_10bfloat16_tEfNS_4arch4Sm90ELb0ELb0ELb1ELb0ELb0ELb0ELb0ELb1ELb1ELb0ELb0ELb0EEENS1_21CollectiveEpilogueFwdINS6_IJSA_SA_SA_EEES9_SD_SF_Li256ELb0ELb0ELb0ELb0EEENS1_29StaticPersistentTileSchedulerILb0EEEEEEEEEvNT_6ParamsE --------------------------
	.section	.nv.constant0._ZN7cutlass13device_kernelIN5flash11enable_sm90INS1_16FlashAttnFwdSm90INS1_25CollectiveMainloopFwdSm90ILi2EN4cute5tupleIJNS5_1CILi1EEES8_S8_EEENS6_IJNS7_ILi128EEESA_NS7_ILi192EEEEEELi128ENS_10bfloat16_tEfNS_4arch4Sm90ELb0ELb0ELb1ELb0ELb0ELb0ELb0ELb1ELb1ELb0ELb0ELb0EEENS1_21CollectiveEpilogueFwdINS6_IJSA_SA_SA_EEES9_SD_SF_Li256ELb0ELb0ELb0ELb0EEENS1_29StaticPersistentTileSchedulerILb0EEEEEEEEEvNT_6ParamsE,"a",@progbits
	.sectionflags	@""
	.align	4
.nv.constant0._ZN7cutlass13device_kernelIN5flash11enable_sm90INS1_16FlashAttnFwdSm90INS1_25CollectiveMainloopFwdSm90ILi2EN4cute5tupleIJNS5_1CILi1EEES8_S8_EEENS6_IJNS7_ILi128EEESA_NS7_ILi192EEEEEELi128ENS_10bfloat16_tEfNS_4arch4Sm90ELb0ELb0ELb1ELb0ELb0ELb0ELb0ELb1ELb1ELb0ELb0ELb0EEENS1_21CollectiveEpilogueFwdINS6_IJSA_SA_SA_EEES9_SD_SF_Li256ELb0ELb0ELb0ELb0EEENS1_29StaticPersistentTileSchedulerILb0EEEEEEEEEvNT_6ParamsE:
	.zero		3584


//--------------------- .nv.constant0._ZN7cutlass13device_kernelIN5flash11enable_sm90INS1_16FlashAttnFwdSm90INS1_25CollectiveMainloopFwdSm90ILi2EN4cute5tupleIJNS5_1CILi2EEENS7_ILi1EEES9_EEENS6_IJNS7_ILi128EEESB_NS7_ILi192EEEEEELi128ENS_10bfloat16_tEfNS_4arch4Sm90ELb0ELb0ELb1ELb0ELb0ELb0ELb0ELb1ELb1ELb0ELb0ELb0EEENS1_21CollectiveEpilogueFwdINS6_IJSB_SB_SB_EEESA_SE_SG_Li256ELb0ELb0ELb0ELb0EEENS1_29StaticPersistentTileSchedulerILb0EEEEEEEEEvNT_6ParamsE --------------------------
	.section	.nv.constant0._ZN7cutlass13device_kernelIN5flash11enable_sm90INS1_16FlashAttnFwdSm90INS1_25CollectiveMainloopFwdSm90ILi2EN4cute5tupleIJNS5_1CILi2EEENS7_ILi1EEES9_EEENS6_IJNS7_ILi128EEESB_NS7_ILi192EEEEEELi128ENS_10bfloat16_tEfNS_4arch4Sm90ELb0ELb0ELb1ELb0ELb0ELb0ELb0ELb1ELb1ELb0ELb0ELb0EEENS1_21CollectiveEpilogueFwdINS6_IJSB_SB_SB_EEESA_SE_SG_Li256ELb0ELb0ELb0ELb0EEENS1_29StaticPersistentTileSchedulerILb0EEEEEEEEEvNT_6ParamsE,"a",@progbits
	.sectionflags	@""
	.align	4
.nv.constant0._ZN7cutlass13device_kernelIN5flash11enable_sm90INS1_16FlashAttnFwdSm90INS1_25CollectiveMainloopFwdSm90ILi2EN4cute5tupleIJNS5_1CILi2EEENS7_ILi1EEES9_EEENS6_IJNS7_ILi128EEESB_NS7_ILi192EEEEEELi128ENS_10bfloat16_tEfNS_4arch4Sm90ELb0ELb0ELb1ELb0ELb0ELb0ELb0ELb1ELb1ELb0ELb0ELb0EEENS1_21CollectiveEpilogueFwdINS6_IJSB_SB_SB_EEESA_SE_SG_Li256ELb0ELb0ELb0ELb0EEENS1_29StaticPersistentTileSchedulerILb0EEEEEEEEEvNT_6ParamsE:
	.zero		3584


//--------------------- .nv.constant0._ZN7cutlass13device_kernelIN5flash11enable_sm90INS1_16FlashAttnFwdSm90INS1_25CollectiveMainloopFwdSm90ILi2EN4cute5tupleIJNS5_1CILi1EEES8_S8_EEENS6_IJNS7_ILi128EEESA_NS7_ILi192EEEEEELi128ENS_10bfloat16_tEfNS_4arch4Sm90ELb0ELb0ELb1ELb1ELb0ELb0ELb0ELb1ELb1ELb0ELb0ELb0EEENS1_21CollectiveEpilogueFwdINS6_IJSA_SA_SA_EEES9_SD_SF_Li256ELb1ELb0ELb0ELb0EEENS1_36VarlenDynamicPersistentTileSchedulerILi128ELi128ELi256ELi32ELb0ELb0ELb1ELb0ELb1ELb1EEEEEEEEEvNT_6ParamsE --------------------------
	.section	.nv.constant0._ZN7cutlass13device_kernelIN5flash11enable_sm90INS1_16FlashAttnFwdSm90INS1_25CollectiveMainloopFwdSm90ILi2EN4cute5tupleIJNS5_1CILi1EEES8_S8_EEENS6_IJNS7_ILi128EEESA_NS7_ILi192EEEEEELi128ENS_10bfloat16_tEfNS_4arch4Sm90ELb0ELb0ELb1ELb1ELb0ELb0ELb0ELb1ELb1ELb0ELb0ELb0EEENS1_21CollectiveEpilogueFwdINS6_IJSA_SA_SA_EEES9_SD_SF_Li256ELb1ELb0ELb0ELb0EEENS1_36VarlenDynamicPersistentTileSchedulerILi128ELi128ELi256ELi32ELb0ELb0ELb1ELb0ELb1ELb1EEEEEEEEEvNT_6ParamsE,"a",@progbits
	.sectionflags	@""
	.align	4
.nv.constant0._ZN7cutlass13device_kernelIN5flash11enable_sm90INS1_16FlashAttnFwdSm90INS1_25CollectiveMainloopFwdSm90ILi2EN4cute5tupleIJNS5_1CILi1EEES8_S8_EEENS6_IJNS7_ILi128EEESA_NS7_ILi192EEEEEELi128ENS_10bfloat16_tEfNS_4arch4Sm90ELb0ELb0ELb1ELb1ELb0ELb0ELb0ELb1ELb1ELb0ELb0ELb0EEENS1_21CollectiveEpilogueFwdINS6_IJSA_SA_SA_EEES9_SD_SF_Li256ELb1ELb0ELb0ELb0EEENS1_36VarlenDynamicPersistentTileSchedulerILi128ELi128ELi256ELi32ELb0ELb0ELb1ELb0ELb1ELb1EEEEEEEEEvNT_6ParamsE:
	.zero		3200


//--------------------- .nv.constant0._ZN7cutlass13device_kernelIN5flash11enable_sm90INS1_16FlashAttnFwdSm90INS1_25CollectiveMainloopFwdSm90ILi2EN4cute5tupleIJNS5_1CILi1EEES8_S8_EEENS6_IJNS7_ILi128EEESA_NS7_ILi192EEEEEELi128ENS_10bfloat16_tEfNS_4arch4Sm90ELb0ELb0ELb1ELb1ELb0ELb1ELb0ELb1ELb1ELb0ELb0ELb0EEENS1_21CollectiveEpilogueFwdINS6_IJSA_SA_SA_EEES9_SD_SF_Li256ELb1ELb0ELb0ELb0EEENS1_36VarlenDynamicPersistentTileSchedulerILi128ELi128ELi256ELi32ELb0ELb0ELb1ELb0ELb1ELb1EEEEEEEEEvNT_6ParamsE --------------------------
	.section	.nv.constant0._ZN7cutlass13device_kernelIN5flash11enable_sm90INS1_16FlashAttnFwdSm90INS1_25CollectiveMainloopFwdSm90ILi2EN4cute5tupleIJNS5_1CILi1EEES8_S8_EEENS6_IJNS7_ILi128EEESA_NS7_ILi192EEEEEELi128ENS_10bfloat16_tEfNS_4arch4Sm90ELb0ELb0ELb1ELb1ELb0ELb1ELb0ELb1ELb1ELb0ELb0ELb0EEENS1_21CollectiveEpilogueFwdINS6_IJSA_SA_SA_EEES9_SD_SF_Li256ELb1ELb0ELb0ELb0EEENS1_36VarlenDynamicPersistentTileSchedulerILi128ELi128ELi256ELi32ELb0ELb0ELb1ELb0ELb1ELb1EEEEEEEEEvNT_6ParamsE,"a",@progbits
	.sectionflags	@""
	.align	4
.nv.constant0._ZN7cutlass13device_kernelIN5flash11enable_sm90INS1_16FlashAttnFwdSm90INS1_25CollectiveMainloopFwdSm90ILi2EN4cute5tupleIJNS5_1CILi1EEES8_S8_EEENS6_IJNS7_ILi128EEESA_NS7_ILi192EEEEEELi128ENS_10bfloat16_tEfNS_4arch4Sm90ELb0ELb0ELb1ELb1ELb0ELb1ELb0ELb1ELb1ELb0ELb0ELb0EEENS1_21CollectiveEpilogueFwdINS6_IJSA_SA_SA_EEES9_SD_SF_Li256ELb1ELb0ELb0ELb0EEENS1_36VarlenDynamicPersistentTileSchedulerILi128ELi128ELi256ELi32ELb0ELb0ELb1ELb0ELb1ELb1EEEEEEEEEvNT_6ParamsE:
	.zero		3200


//--------------------- .nv.constant0._ZN7cutlass13device_kernelIN5flash11enable_sm90INS1_16FlashAttnFwdSm90INS1_25CollectiveMainloopFwdSm90ILi2EN4cute5tupleIJNS5_1CILi1EEES8_S8_EEENS6_IJNS7_ILi128EEENS7_ILi96EEENS7_ILi192EEEEEELi128ENS_10bfloat16_tEfNS_4arch4Sm90ELb0ELb1ELb1ELb0ELb0ELb0ELb0ELb1ELb1ELb0ELb0ELb0EEENS1_21CollectiveEpilogueFwdINS6_IJSA_SA_SB_EEES9_SE_SG_Li256ELb0ELb0ELb0ELb0EEENS1_30DynamicPersistentTileSchedulerILi256ELi32ELb0ELb0ELb1EEEEEEEEEvNT_6ParamsE --------------------------
	.section	.nv.constant0._ZN7cutlass13device_kernelIN5flash11enable_sm90INS1_16FlashAttnFwdSm90INS1_25CollectiveMainloopFwdSm90ILi2EN4cute5tupleIJNS5_1CILi1EEES8_S8_EEENS6_IJNS7_ILi128EEENS7_ILi96EEENS7_ILi192EEEEEELi128ENS_10bfloat16_tEfNS_4arch4Sm90ELb0ELb1ELb1ELb0ELb0ELb0ELb0ELb1ELb1ELb0ELb0ELb0EEENS1_21CollectiveEpilogueFwdINS6_IJSA_SA_SB_EEES9_SE_SG_Li256ELb0ELb0ELb0ELb0EEENS1_30DynamicPersistentTileSchedulerILi256ELi32ELb0ELb0ELb1EEEEEEEEEvNT_6ParamsE,"a",@progbits
	.sectionflags	@""
	.align	4
.nv.constant0._ZN7cutlass13device_kernelIN5flash11enable_sm90INS1_16FlashAttnFwdSm90INS1_25CollectiveMainloopFwdSm90ILi2EN4cute5tupleIJNS5_1CILi1EEES8_S8_EEENS6_IJNS7_ILi128EEENS7_ILi96EEENS7_ILi192EEEEEELi128ENS_10bfloat16_tEfNS_4arch4Sm90ELb0ELb1ELb1ELb0ELb0ELb0ELb0ELb1ELb1ELb0ELb0ELb0EEENS1_21CollectiveEpilogueFwdINS6_IJSA_SA_SB_EEES9_SE_SG_Li256ELb0ELb0ELb0ELb0EEENS1_30DynamicPersistentTileSchedulerILi256ELi32ELb0ELb0ELb1EEEEEEEEEvNT_6ParamsE:
	.zero		3584


//--------------------- .nv.constant0._ZN7cutlass13device_kernelIN5flash11enable_sm90INS1_16FlashAttnFwdSm90INS1_25CollectiveMainloopFwdSm90ILi2EN4cute5tupleIJNS5_1CILi1EEES8_S8_EEENS6_IJNS7_ILi128EEENS7_ILi96EEENS7_ILi192EEEEEELi128ENS_10bfloat16_tEfNS_4arch4Sm90ELb0ELb1ELb1ELb1ELb0ELb0ELb0ELb1ELb1ELb0ELb0ELb0EEENS1_21CollectiveEpilogueFwdINS6_IJSA_SA_SB_EEES9_SE_SG_Li256ELb1ELb0ELb0ELb0EEENS1_36VarlenDynamicPersistentTileSchedulerILi128ELi96ELi256ELi32ELb0ELb0ELb1ELb1ELb0ELb1EEEEEEEEEvNT_6ParamsE --------------------------
	.section	.nv.constant0._ZN7cutlass13device_kernelIN5flash11enable_sm90INS1_16FlashAttnFwdSm90INS1_25CollectiveMainloopFwdSm90ILi2EN4cute5tupleIJNS5_1CILi1EEES8_S8_EEENS6_IJNS7_ILi128EEENS7_ILi96EEENS7_ILi192EEEEEELi128ENS_10bfloat16_tEfNS_4arch4Sm90ELb0ELb1ELb1ELb1ELb0ELb0ELb0ELb1ELb1ELb0ELb0ELb0EEENS1_21CollectiveEpilogueFwdINS6_IJSA_SA_SB_EEES9_SE_SG_Li256ELb1ELb0ELb0ELb0EEENS1_36VarlenDynamicPersistentTileSchedulerILi128ELi96ELi256ELi32ELb0ELb0ELb1ELb1ELb0ELb1EEEEEEEEEvNT_6ParamsE,"a",@progbits
	.sectionflags	@""
	.align	4
.nv.constant0._ZN7cutlass13device_kernelIN5flash11enable_sm90INS1_16FlashAttnFwdSm90INS1_25CollectiveMainloopFwdSm90ILi2EN4cute5tupleIJNS5_1CILi1EEES8_S8_EEENS6_IJNS7_ILi128EEENS7_ILi96EEENS7_ILi192EEEEEELi128ENS_10bfloat16_tEfNS_4arch4Sm90ELb0ELb1ELb1ELb1ELb0ELb0ELb0ELb1ELb1ELb0ELb0ELb0EEENS1_21CollectiveEpilogueFwdINS6_IJSA_SA_SB_EEES9_SE_SG_Li256ELb1ELb0ELb0ELb0EEENS1_36VarlenDynamicPersistentTileSchedulerILi128ELi96ELi256ELi32ELb0ELb0ELb1ELb1ELb0ELb1EEEEEEEEEvNT_6ParamsE:
	.zero		3200


//--------------------- .nv.constant0._ZN7cutlass13device_kernelIN5flash11enable_sm90INS1_16FlashAttnFwdSm90INS1_25CollectiveMainloopFwdSm90ILi2EN4cute5tupleIJNS5_1CILi1EEES8_S8_EEENS6_IJNS7_ILi128EEENS7_ILi96EEENS7_ILi192EEEEEELi128ENS_10bfloat16_tEfNS_4arch4Sm90ELb0ELb1ELb1ELb1ELb0ELb1ELb0ELb1ELb1ELb0ELb0ELb0EEENS1_21CollectiveEpilogueFwdINS6_IJSA_SA_SB_EEES9_SE_SG_Li256ELb1ELb0ELb0ELb0EEENS1_36VarlenDynamicPersistentTileSchedulerILi128ELi96ELi256ELi32ELb0ELb0ELb1ELb1ELb0ELb1EEEEEEEEEvNT_6ParamsE --------------------------
	.section	.nv.constant0._ZN7cutlass13device_kernelIN5flash11enable_sm90INS1_16FlashAttnFwdSm90INS1_25CollectiveMainloopFwdSm90ILi2EN4cute5tupleIJNS5_1CILi1EEES8_S8_EEENS6_IJNS7_ILi128EEENS7_ILi96EEENS7_ILi192EEEEEELi128ENS_10bfloat16_tEfNS_4arch4Sm90ELb0ELb1ELb1ELb1ELb0ELb1ELb0ELb1ELb1ELb0ELb0ELb0EEENS1_21CollectiveEpilogueFwdINS6_IJSA_SA_SB_EEES9_SE_SG_Li256ELb1ELb0ELb0ELb0EEENS1_36VarlenDynamicPersistentTileSchedulerILi128ELi96ELi256ELi32ELb0ELb0ELb1ELb1ELb0ELb1EEEEEEEEEvNT_6ParamsE,"a",@progbits
	.sectionflags	@""
	.align	4
.nv.constant0._ZN7cutlass13device_kernelIN5flash11enable_sm90INS1_16FlashAttnFwdSm90INS1_25CollectiveMainloopFwdSm90ILi2EN4cute5tupleIJNS5_1CILi1EEES8_S8_EEENS6_IJNS7_ILi128EEENS7_ILi96EEENS7_ILi192EEEEEELi128ENS_10bfloat16_tEfNS_4arch4Sm90ELb0ELb1ELb1ELb1ELb0ELb1ELb0ELb1ELb1ELb0ELb0ELb0EEENS1_21CollectiveEpilogueFwdINS6_IJSA_SA_SB_EEES9_SE_SG_Li256ELb1ELb0ELb0ELb0EEENS1_36VarlenDynamicPersistentTileSchedulerILi128ELi96ELi256ELi32ELb0ELb0ELb1ELb1ELb0ELb1EEEEEEEEEvNT_6ParamsE:
	.zero		3200


//--------------------- .nv.constant0._ZN7cutlass13device_kernelIN5flash11enable_sm90INS1_16FlashAttnFwdSm90INS1_25CollectiveMainloopFwdSm90ILi2EN4cute5tupleIJNS5_1CILi1EEES8_S8_EEENS6_IJNS7_ILi128EEESA_NS7_ILi192EEEEEELi128ENS_10bfloat16_tEfNS_4arch4Sm90ELb1ELb0ELb1ELb0ELb0ELb0ELb0ELb1ELb1ELb0ELb0ELb0EEENS1_21CollectiveEpilogueFwdINS6_IJSA_SA_SA_EEES9_SD_SF_Li256ELb0ELb0ELb0ELb0EEENS1_30DynamicPersistentTileSchedulerILi256ELi32ELb0ELb0ELb1EEEEEEEEEvNT_6ParamsE --------------------------
	.section	.nv.constant0._ZN7cutlass13device_kernelIN5flash11enable_sm90INS1_16FlashAttnFwdSm90INS1_25CollectiveMainloopFwdSm90ILi2EN4cute5tupleIJNS5_1CILi1EEES8_S8_EEENS6_IJNS7_ILi128EEESA_NS7_ILi192EEEEEELi128ENS_10bfloat16_tEfNS_4arch4Sm90ELb1ELb0ELb1ELb0ELb0ELb0ELb0ELb1ELb1ELb0ELb0ELb0EEENS1_21CollectiveEpilogueFwdINS6_IJSA_SA_SA_EEES9_SD_SF_Li256ELb0ELb0ELb0ELb0EEENS1_30DynamicPersistentTileSchedulerILi256ELi32ELb0ELb0ELb1EEEEEEEEEvNT_6ParamsE,"a",@progbits
	.sectionflags	@""
	.align	4
.nv.constant0._ZN7cutlass13device_kernelIN5flash11enable_sm90INS1_16FlashAttnFwdSm90INS1_25CollectiveMainloopFwdSm90ILi2EN4cute5tupleIJNS5_1CILi1EEES8_S8_EEENS6_IJNS7_ILi128EEESA_NS7_ILi192EEEEEELi128ENS_10bfloat16_tEfNS_4arch4Sm90ELb1ELb0ELb1ELb0ELb0ELb0ELb0ELb1ELb1ELb0ELb0ELb0EEENS1_21CollectiveEpilogueFwdINS6_IJSA_SA_SA_EEES9_SD_SF_Li256ELb0ELb0ELb0ELb0EEENS1_30DynamicPersistentTileSchedulerILi256ELi32ELb0ELb0ELb1EEEEEEEEEvNT_6ParamsE:
	.zero		3584


//--------------------- .nv.constant0._ZN7cutlass13device_kernelIN5flash11enable_sm90INS1_16FlashAttnFwdSm90INS1_25CollectiveMainloopFwdSm90ILi2EN4cute5tupleIJNS5_1CILi1EEES8_S8_EEENS6_IJNS7_ILi128EEESA_NS7_ILi192EEEEEELi128ENS_10bfloat16_tEfNS_4arch4Sm90ELb1ELb0ELb1ELb1ELb0ELb0ELb0ELb1ELb1ELb0ELb0ELb0EEENS1_21CollectiveEpilogueFwdINS6_IJSA_SA_SA_EEES9_SD_SF_Li256ELb1ELb0ELb0ELb0EEENS1_36VarlenDynamicPersistentTileSchedulerILi128ELi128ELi256ELi32ELb0ELb0ELb1ELb1ELb1ELb1EEEEEEEEEvNT_6ParamsE --------------------------
	.section	.nv.constant0._ZN7cutlass13device_kernelIN5flash11enable_sm90INS1_16FlashAttnFwdSm90INS1_25CollectiveMainloopFwdSm90ILi2EN4cute5tupleIJNS5_1CILi1EEES8_S8_EEENS6_IJNS7_ILi128EEESA_NS7_ILi192EEEEEELi128ENS_10bfloat16_tEfNS_4arch4Sm90ELb1ELb0ELb1ELb1ELb0ELb0ELb0ELb1ELb1ELb0ELb0ELb0EEENS1_21CollectiveEpilogueFwdINS6_IJSA_SA_SA_EEES9_SD_SF_Li256ELb1ELb0ELb0ELb0EEENS1_36VarlenDynamicPersistentTileSchedulerILi128ELi128ELi256ELi32ELb0ELb0ELb1ELb1ELb1ELb1EEEEEEEEEvNT_6ParamsE,"a",@progbits
	.sectionflags	@""
	.align	4
.nv.constant0._ZN7cutlass13device_kernelIN5flash11enable_sm90INS1_16FlashAttnFwdSm90INS1_25CollectiveMainloopFwdSm90ILi2EN4cute5tupleIJNS5_1CILi1EEES8_S8_EEENS6_IJNS7_ILi128EEESA_NS7_ILi192EEEEEELi128ENS_10bfloat16_tEfNS_4arch4Sm90ELb1ELb0ELb1ELb1ELb0ELb0ELb0ELb1ELb1ELb0ELb0ELb0EEENS1_21CollectiveEpilogueFwdINS6_IJSA_SA_SA_EEES9_SD_SF_Li256ELb1ELb0ELb0ELb0EEENS1_36VarlenDynamicPersistentTileSchedulerILi128ELi128ELi256ELi32ELb0ELb0ELb1ELb1ELb1ELb1EEEEEEEEEvNT_6ParamsE:
	.zero		3200


//--------------------- .nv.constant0._ZN7cutlass13device_kernelIN5flash11enable_sm90INS1_16FlashAttnFwdSm90INS1_25CollectiveMainloopFwdSm90ILi2EN4cute5tupleIJNS5_1CILi1EEES8_S8_EEENS6_IJNS7_ILi128EEESA_NS7_ILi192EEEEEELi128ENS_10bfloat16_tEfNS_4arch4Sm90ELb1ELb0ELb1ELb1ELb0ELb1ELb0ELb1ELb1ELb0ELb0ELb0EEENS1_21CollectiveEpilogueFwdINS6_IJSA_SA_SA_EEES9_SD_SF_Li256ELb1ELb0ELb0ELb0EEENS1_36VarlenDynamicPersistentTileSchedulerILi128ELi128ELi256ELi32ELb0ELb0ELb1ELb1ELb1ELb1EEEEEEEEEvNT_6ParamsE --------------------------
	.section	.nv.constant0._ZN7cutlass13device_kernelIN5flash11enable_sm90INS1_16FlashAttnFwdSm90INS1_25CollectiveMainloopFwdSm90ILi2EN4cute5tupleIJNS5_1CILi1EEES8_S8_EEENS6_IJNS7_ILi128EEESA_NS7_ILi192EEEEEELi128ENS_10bfloat16_tEfNS_4arch4Sm90ELb1ELb0ELb1ELb1ELb0ELb1ELb0ELb1ELb1ELb0ELb0ELb0EEENS1_21CollectiveEpilogueFwdINS6_IJSA_SA_SA_EEES9_SD_SF_Li256ELb1ELb0ELb0ELb0EEENS1_36VarlenDynamicPersistentTileSchedulerILi128ELi128ELi256ELi32ELb0ELb0ELb1ELb1ELb1ELb1EEEEEEEEEvNT_6ParamsE,"a",@progbits
	.sectionflags	@""
	.align	4
.nv.constant0._ZN7cutlass13device_kernelIN5flash11enable_sm90INS1_16FlashAttnFwdSm90INS1_25CollectiveMainloopFwdSm90ILi2EN4cute5tupleIJNS5_1CILi1EEES8_S8_EEENS6_IJNS7_ILi128EEESA_NS7_ILi192EEEEEELi128ENS_10bfloat16_tEfNS_4arch4Sm90ELb1ELb0ELb1ELb1ELb0ELb1ELb0ELb1ELb1ELb0ELb0ELb0EEENS1_21CollectiveEpilogueFwdINS6_IJSA_SA_SA_EEES9_SD_SF_Li256ELb1ELb0ELb0ELb0EEENS1_36VarlenDynamicPersistentTileSchedulerILi128ELi128ELi256ELi32ELb0ELb0ELb1ELb1ELb1ELb1EEEEEEEEEvNT_6ParamsE:
	.zero		3200


//--------------------- .nv.constant0._ZN7cutlass13device_kernelIN5flash11enable_sm90INS1_16FlashAttnFwdSm90INS1_25CollectiveMainloopFwdSm90ILi2EN4cute5tupleIJNS5_1CILi1EEES8_S8_EEENS6_IJNS7_ILi64EEESA_SA_EEELi512ENS_10bfloat16_tEfNS_4arch4Sm90ELb0ELb0ELb1ELb0ELb0ELb0ELb0ELb0ELb0ELb0ELb0ELb0EEENS1_21CollectiveEpilogueFwdINS6_IJSA_NS7_ILi512EEESA_EEES9_SC_SE_Li256ELb0ELb0ELb0ELb0EEENS1_29StaticPersistentTileSchedulerILb0EEEEEEEEEvNT_6ParamsE --------------------------
	.section	.nv.constant0._ZN7cutlass13device_kernelIN5flash11enable_sm90INS1_16FlashAttnFwdSm90INS1_25CollectiveMainloopFwdSm90ILi2EN4cute5tupleIJNS5_1CILi1EEES8_S8_EEENS6_IJNS7_ILi64EEESA_SA_EEELi512ENS_10bfloat16_tEfNS_4arch4Sm90ELb0ELb0ELb1ELb0ELb0ELb0ELb0ELb0ELb0ELb0ELb0ELb0EEENS1_21CollectiveEpilogueFwdINS6_IJSA_NS7_ILi512EEESA_EEES9_SC_SE_Li256ELb0ELb0ELb0ELb0EEENS1_29StaticPersistentTileSchedulerILb0EEEEEEEEEvNT_6ParamsE,"a",@progbits
	.sectionflags	@""
	.align	4
.nv.constant0._ZN7cutlass13device_kernelIN5flash11enable_sm90INS1_16FlashAttnFwdSm90INS1_25CollectiveMainloopFwdSm90ILi2EN4cute5tupleIJNS5_1CILi1EEES8_S8_EEENS6_IJNS7_ILi64EEESA_SA_EEELi512ENS_10bfloat16_tEfNS_4arch4Sm90ELb0ELb0ELb1ELb0ELb0ELb0ELb0ELb0ELb0ELb0ELb0ELb0EEENS1_21CollectiveEpilogueFwdINS6_IJSA_NS7_ILi512EEESA_EEES9_SC_SE_Li256ELb0ELb0ELb0ELb0EEENS1_29StaticPersistentTileSchedulerILb0EEEEEEEEEvNT_6ParamsE:
	.zero		3584


//--------------------- .nv.constant0._ZN7cutlass13device_kernelIN5flash11enable_sm90INS1_16FlashAttnFwdSm90INS1_25CollectiveMainloopFwdSm90ILi2EN4cute5tupleIJNS5_1CILi1EEES8_S8_EEENS6_IJNS7_ILi64EEESA_SA_EEELi512ENS_10bfloat16_tEfNS_4arch4Sm90ELb0ELb0ELb1ELb0ELb0ELb0ELb1ELb0ELb0ELb0ELb0ELb0EEENS1_21CollectiveEpilogueFwdINS6_IJSA_NS7_ILi512EEESA_EEES9_SC_SE_Li256ELb0ELb0ELb0ELb0EEENS1_29StaticPersistentTileSchedulerILb0EEEEEEEEEvNT_6ParamsE --------------------------
	.section	.nv.constant0._ZN7cutlass13device_kernelIN5flash11enable_sm90INS1_16FlashAttnFwdSm90INS1_25CollectiveMainloopFwdSm90ILi2EN4cute5tupleIJNS5_1CILi1EEES8_S8_EEENS6_IJNS7_ILi64EEESA_SA_EEELi512ENS_10bfloat16_tEfNS_4arch4Sm90ELb0ELb0ELb1ELb0ELb0ELb0ELb1ELb0ELb0ELb0ELb0ELb0EEENS1_21CollectiveEpilogueFwdINS6_IJSA_NS7_ILi512EEESA_EEES9_SC_SE_Li256ELb0ELb0ELb0ELb0EEENS1_29StaticPersistentTileSchedulerILb0EEEEEEEEEvNT_6ParamsE,"a",@progbits
	.sectionflags	@""
	.align	4
.nv.constant0._ZN7cutlass13device_kernelIN5flash11enable_sm90INS1_16FlashAttnFwdSm90INS1_25CollectiveMainloopFwdSm90ILi2EN4cute5tupleIJNS5_1CILi1EEES8_S8_EEENS6_IJNS7_ILi64EEESA_SA_EEELi512ENS_10bfloat16_tEfNS_4arch4Sm90ELb0ELb0ELb1ELb0ELb0ELb0ELb1ELb0ELb0ELb0ELb0ELb0EEENS1_21CollectiveEpilogueFwdINS6_IJSA_NS7_ILi512EEESA_EEES9_SC_SE_Li256ELb0ELb0ELb0ELb0EEENS1_29StaticPersistentTileSchedulerILb0EEEEEEEEEvNT_6ParamsE:
	.zero		3840


//--------------------- .nv.constant0._ZN7cutlass13device_kernelIN5flash11enable_sm90INS1_16FlashAttnFwdSm90INS1_25CollectiveMainloopFwdSm90ILi2EN4cute5tupleIJNS5_1CILi1EEES8_S8_EEENS6_IJNS7_ILi64EEESA_SA_EEELi512ENS_10bfloat16_tEfNS_4arch4Sm90ELb0ELb0ELb1ELb1ELb0ELb0ELb0ELb0ELb0ELb0ELb0ELb0EEENS1_21CollectiveEpilogueFwdINS6_IJSA_NS7_ILi512EEESA_EEES9_SC_SE_Li256ELb1ELb0ELb0ELb0EEENS1_36VarlenDynamicPersistentTileSchedulerILi64ELi64ELi256ELi32ELb0ELb0ELb1ELb0ELb1ELb1EEEEEEEEEvNT_6ParamsE --------------------------
	.section	.nv.constant0._ZN7cutlass13device_kernelIN5flash11enable_sm90INS1_16FlashAttnFwdSm90INS1_25CollectiveMainloopFwdSm90ILi2EN4cute5tupleIJNS5_1CILi1EEES8_S8_EEENS6_IJNS7_ILi64EEESA_SA_EEELi512ENS_10bfloat16_tEfNS_4arch4Sm90ELb0ELb0ELb1ELb1ELb0ELb0ELb0ELb0ELb0ELb0ELb0ELb0EEENS1_21CollectiveEpilogueFwdINS6_IJSA_NS7_ILi512EEESA_EEES9_SC_SE_Li256ELb1ELb0ELb0ELb0EEENS1_36VarlenDynamicPersistentTileSchedulerILi64ELi64ELi256ELi32ELb0ELb0ELb1ELb0ELb1ELb1EEEEEEEEEvNT_6ParamsE,"a",@progbits
	.sectionflags	@""
	.align	4
.nv.constant0._ZN7cutlass13device_kernelIN5flash11enable_sm90INS1_16FlashAttnFwdSm90INS1_25CollectiveMainloopFwdSm90ILi2EN4cute5tupleIJNS5_1CILi1EEES8_S8_EEENS6_IJNS7_ILi64EEESA_SA_EEELi512ENS_10bfloat16_tEfNS_4arch4Sm90ELb0ELb0ELb1ELb1ELb0ELb0ELb0ELb0ELb0ELb0ELb0ELb0EEENS1_21CollectiveEpilogueFwdINS6_IJSA_NS7_ILi512EEESA_EEES9_SC_SE_Li256ELb1ELb0ELb0ELb0EEENS1_36VarlenDynamicPersistentTileSchedulerILi64ELi64ELi256ELi32ELb0ELb0ELb1ELb0ELb1ELb1EEEEEEEEEvNT_6ParamsE:
	.zero		3200


//--------------------- .nv.constant0._ZN7cutlass13device_kernelIN5flash11enable_sm90INS1_16FlashAttnFwdSm90INS1_25CollectiveMainloopFwdSm90ILi2EN4cute5tupleIJNS5_1CILi1EEES8_S8_EEENS6_IJNS7_ILi64EEESA_SA_EEELi512ENS_10bfloat16_tEfNS_4arch4Sm90ELb0ELb0ELb1ELb1ELb0ELb1ELb0ELb0ELb0ELb0ELb0ELb0EEENS1_21CollectiveEpilogueFwdINS6_IJSA_NS7_ILi512EEESA_EEES9_SC_SE_Li256ELb1ELb0ELb0ELb0EEENS1_36VarlenDynamicPersistentTileSchedulerILi64ELi64ELi256ELi32ELb0ELb0ELb1ELb0ELb1ELb1EEEEEEEEEvNT_6ParamsE --------------------------
	.section	.nv.constant0._ZN7cutlass13device_kernelIN5flash11enable_sm90INS1_16FlashAttnFwdSm90INS1_25CollectiveMainloopFwdSm90ILi2EN4cute5tupleIJNS5_1CILi1EEES8_S8_EEENS6_IJNS7_ILi64EEESA_SA_EEELi512ENS_10bfloat16_tEfNS_4arch4Sm90ELb0ELb0ELb1ELb1ELb0ELb1ELb0ELb0ELb0ELb0ELb0ELb0EEENS1_21CollectiveEpilogueFwdINS6_IJSA_NS7_ILi512EEESA_EEES9_SC_SE_Li256ELb1ELb0ELb0ELb0EEENS1_36VarlenDynamicPersistentTileSchedulerILi64ELi64ELi256ELi32ELb0ELb0ELb1ELb0ELb1ELb1EEEEEEEEEvNT_6ParamsE,"a",@progbits
	.sectionflags	@""
	.align	4
.nv.constant0._ZN7cutlass13device_kernelIN5flash11enable_sm90INS1_16FlashAttnFwdSm90INS1_25CollectiveMainloopFwdSm90ILi2EN4cute5tupleIJNS5_1CILi1EEES8_S8_EEENS6_IJNS7_ILi64EEESA_SA_EEELi512ENS_10bfloat16_tEfNS_4arch4Sm90ELb0ELb0ELb1ELb1ELb0ELb1ELb0ELb0ELb0ELb0ELb0ELb0EEENS1_21CollectiveEpilogueFwdINS6_IJSA_NS7_ILi512EEESA_EEES9_SC_SE_Li256ELb1ELb0ELb0ELb0EEENS1_36VarlenDynamicPersistentTileSchedulerILi64ELi64ELi256ELi32ELb0ELb0ELb1ELb0ELb1ELb1EEEEEEEEEvNT_6ParamsE:
	.zero		3200


//--------------------- .nv.constant0._ZN7cutlass13device_kernelIN5flash11enable_sm90INS1_16FlashAttnFwdSm90INS1_25CollectiveMainloopFwdSm90ILi2EN4cute5tupleIJNS5_1CILi1EEES8_S8_EEENS6_IJNS7_ILi64EEESA_SA_EEELi512ENS_10bfloat16_tEfNS_4arch4Sm90ELb0ELb0ELb1ELb1ELb0ELb0ELb1ELb0ELb0ELb0ELb0ELb0EEENS1_21CollectiveEpilogueFwdINS6_IJSA_NS7_ILi512EEESA_EEES9_SC_SE_Li256ELb1ELb0ELb0ELb0EEENS1_36VarlenDynamicPersistentTileSchedulerILi64ELi64ELi256ELi32ELb0ELb0ELb1ELb0ELb1ELb1EEEEEEEEEvNT_6ParamsE --------------------------
	.section	.nv.constant0._ZN7cutlass13device_kernelIN5flash11enable_sm90INS1_16FlashAttnFwdSm90INS1_25CollectiveMainloopFwdSm90ILi2EN4cute5tupleIJNS5_1CILi1EEES8_S8_EEENS6_IJNS7_ILi64EEESA_SA_EEELi512ENS_10bfloat16_tEfNS_4arch4Sm90ELb0ELb0ELb1ELb1ELb0ELb0ELb1ELb0ELb0ELb0ELb0ELb0EEENS1_21CollectiveEpilogueFwdINS6_IJSA_NS7_ILi512EEESA_EEES9_SC_SE_Li256ELb1ELb0ELb0ELb0EEENS1_36VarlenDynamicPersistentTileSchedulerILi64ELi64ELi256ELi32ELb0ELb0ELb1ELb0ELb1ELb1EEEEEEEEEvNT_6ParamsE,"a",@progbits
	.sectionflags	@""
	.align	4
.nv.constant0._ZN7cutlass13device_kernelIN5flash11enable_sm90INS1_16FlashAttnFwdSm90INS1_25CollectiveMainloopFwdSm90ILi2EN4cute5tupleIJNS5_1CILi1EEES8_S8_EEENS6_IJNS7_ILi64EEESA_SA_EEELi512ENS_10bfloat16_tEfNS_4arch4Sm90ELb0ELb0ELb1ELb1ELb0ELb0ELb1ELb0ELb0ELb0ELb0ELb0EEENS1_21CollectiveEpilogueFwdINS6_IJSA_NS7_ILi512EEESA_EEES9_SC_SE_Li256ELb1ELb0ELb0ELb0EEENS1_36VarlenDynamicPersistentTileSchedulerILi64ELi64ELi256ELi32ELb0ELb0ELb1ELb0ELb1ELb1EEEEEEEEEvNT_6ParamsE:
	.zero		3456


//--------------------- .nv.constant0._ZN7cutlass13device_kernelIN5flash11enable_sm90INS1_16FlashAttnFwdSm90INS1_25CollectiveMainloopFwdSm90ILi2EN4cute5tupleIJNS5_1CILi1EEES8_S8_EEENS6_IJNS7_ILi64EEESA_SA_EEELi512ENS_10bfloat16_tEfNS_4arch4Sm90ELb0ELb0ELb1ELb1ELb0ELb1ELb1ELb0ELb0ELb0ELb0ELb0EEENS1_21CollectiveEpilogueFwdINS6_IJSA_NS7_ILi512EEESA_EEES9_SC_SE_Li256ELb1ELb0ELb0ELb0EEENS1_36VarlenDynamicPersistentTileSchedulerILi64ELi64ELi256ELi32ELb0ELb0ELb1ELb0ELb1ELb1EEEEEEEEEvNT_6ParamsE --------------------------
	.section	.nv.constant0._ZN7cutlass13device_kernelIN5flash11enable_sm90INS1_16FlashAttnFwdSm90INS1_25CollectiveMainloopFwdSm90ILi2EN4cute5tupleIJNS5_1CILi1EEES8_S8_EEENS6_IJNS7_ILi64EEESA_SA_EEELi512ENS_10bfloat16_tEfNS_4arch4Sm90ELb0ELb0ELb1ELb1ELb0ELb1ELb1ELb0ELb0ELb0ELb0ELb0EEENS1_21CollectiveEpilogueFwdINS6_IJSA_NS7_ILi512EEESA_EEES9_SC_SE_Li256ELb1ELb0ELb0ELb0EEENS1_36VarlenDynamicPersistentTileSchedulerILi64ELi64ELi256ELi32ELb0ELb0ELb1ELb0ELb1ELb1EEEEEEEEEvNT_6ParamsE,"a",@progbits
	.sectionflags	@""
	.align	4
.nv.constant0._ZN7cutlass13device_kernelIN5flash11enable_sm90INS1_16FlashAttnFwdSm90INS1_25CollectiveMainloopFwdSm90ILi2EN4cute5tupleIJNS5_1CILi1EEES8_S8_EEENS6_IJNS7_ILi64EEESA_SA_EEELi512ENS_10bfloat16_tEfNS_4arch4Sm90ELb0ELb0ELb1ELb1ELb0ELb1ELb1ELb0ELb0ELb0ELb0ELb0EEENS1_21CollectiveEpilogueFwdINS6_IJSA_NS7_ILi512EEESA_EEES9_SC_SE_Li256ELb1ELb0ELb0ELb0EEENS1_36VarlenDynamicPersistentTileSchedulerILi64ELi64ELi256ELi32ELb0ELb0ELb1ELb0ELb1ELb1EEEEEEEEEvNT_6ParamsE:
	.zero		3456


//--------------------- .nv.constant0._ZN7cutlass13device_kernelIN5flash11enable_sm90INS1_16FlashAttnFwdSm90INS1_25CollectiveMainloopFwdSm90ILi2EN4cute5tupleIJNS5_1CILi1EEES8_S8_EEENS6_IJNS7_ILi64EEESA_SA_EEELi512ENS_10bfloat16_tEfNS_4arch4Sm90ELb0ELb1ELb1ELb0ELb0ELb0ELb0ELb0ELb0ELb0ELb0ELb0EEENS1_21CollectiveEpilogueFwdINS6_IJSA_NS7_ILi512EEESA_EEES9_SC_SE_Li256ELb0ELb0ELb0ELb0EEENS1_30DynamicPersistentTileSchedulerILi256ELi32ELb0ELb0ELb1EEEEEEEEEvNT_6ParamsE --------------------------
	.section	.nv.constant0._ZN7cutlass13device_kernelIN5flash11enable_sm90INS1_16FlashAttnFwdSm90INS1_25CollectiveMainloopFwdSm90ILi2EN4cute5tupleIJNS5_1CILi1EEES8_S8_EEENS6_IJNS7_ILi64EEESA_SA_EEELi512ENS_10bfloat16_tEfNS_4arch4Sm90ELb0ELb1ELb1ELb0ELb0ELb0ELb0ELb0ELb0ELb0ELb0ELb0EEENS1_21CollectiveEpilogueFwdINS6_IJSA_NS7_ILi512EEESA_EEES9_SC_SE_Li256ELb0ELb0ELb0ELb0EEENS1_30DynamicPersistentTileSchedulerILi256ELi32ELb0ELb0ELb1EEEEEEEEEvNT_6ParamsE,"a",@progbits
	.sectionflags	@""
	.align	4
.nv.constant0._ZN7cutlass13device_kernelIN5flash11enable_sm90INS1_16FlashAttnFwdSm90INS1_25CollectiveMainloopFwdSm90ILi2EN4cute5tupleIJNS5_1CILi1EEES8_S8_EEENS6_IJNS7_ILi64EEESA_SA_EEELi512ENS_10bfloat16_tEfNS_4arch4Sm90ELb0ELb1ELb1ELb0ELb0ELb0ELb0ELb0ELb0ELb0ELb0ELb0EEENS1_21CollectiveEpilogueFwdINS6_IJSA_NS7_ILi512EEESA_EEES9_SC_SE_Li256ELb0ELb0ELb0ELb0EEENS1_30DynamicPersistentTileSchedulerILi256ELi32ELb0ELb0ELb1EEEEEEEEEvNT_6ParamsE:
	.zero		3584


//--------------------- .nv.constant0._ZN7cutlass13device_kernelIN5flash11enable_sm90INS1_16FlashAttnFwdSm90INS1_25CollectiveMainloopFwdSm90ILi2EN4cute5tupleIJNS5_1CILi1EEES8_S8_EEENS6_IJNS7_ILi64EEESA_SA_EEELi512ENS_10bfloat16_tEfNS_4arch4Sm90ELb0ELb1ELb1ELb0ELb0ELb0ELb1ELb0ELb0ELb0ELb0ELb0EEENS1_21CollectiveEpilogueFwdINS6_IJSA_NS7_ILi512EEESA_EEES9_SC_SE_Li256ELb0ELb0ELb0ELb0EEENS1_30DynamicPersistentTileSchedulerILi256ELi32ELb0ELb0ELb1EEEEEEEEEvNT_6ParamsE --------------------------
	.section	.nv.constant0._ZN7cutlass13device_kernelIN5flash11enable_sm90INS1_16FlashAttnFwdSm90INS1_25CollectiveMainloopFwdSm90ILi2EN4cute5tupleIJNS5_1CILi1EEES8_S8_EEENS6_IJNS7_ILi64EEESA_SA_EEELi512ENS_10bfloat16_tEfNS_4arch4Sm90ELb0ELb1ELb1ELb0ELb0ELb0ELb1ELb0ELb0ELb0ELb0ELb0EEENS1_21CollectiveEpilogueFwdINS6_IJSA_NS7_ILi512EEESA_EEES9_SC_SE_Li256ELb0ELb0ELb0ELb0EEENS1_30DynamicPersistentTileSchedulerILi256ELi32ELb0ELb0ELb1EEEEEEEEEvNT_6ParamsE,"a",@progbits
	.sectionflags	@""
	.align	4
.nv.constant0._ZN7cutlass13device_kernelIN5flash11enable_sm90INS1_16FlashAttnFwdSm90INS1_25CollectiveMainloopFwdSm90ILi2EN4cute5tupleIJNS5_1CILi1EEES8_S8_EEENS6_IJNS7_ILi64EEESA_SA_EEELi512ENS_10bfloat16_tEfNS_4arch4Sm90ELb0ELb1ELb1ELb0ELb0ELb0ELb1ELb0ELb0ELb0ELb0ELb0EEENS1_21CollectiveEpilogueFwdINS6_IJSA_NS7_ILi512EEESA_EEES9_SC_SE_Li256ELb0ELb0ELb0ELb0EEENS1_30DynamicPersistentTileSchedulerILi256ELi32ELb0ELb0ELb1EEEEEEEEEvNT_6ParamsE:
	.zero		3840


//--------------------- .nv.constant0._ZN7cutlass13device_kernelIN5flash11enable_sm90INS1_16FlashAttnFwdSm90INS1_25CollectiveMainloopFwdSm90ILi2EN4cute5tupleIJNS5_1CILi1EEES8_S8_EEENS6_IJNS7_ILi64EEESA_SA_EEELi512ENS_10bfloat16_tEfNS_4arch4Sm90ELb0ELb1ELb1ELb1ELb0ELb0ELb0ELb0ELb0ELb0ELb0ELb0EEENS1_21CollectiveEpilogueFwdINS6_IJSA_NS7_ILi512EEESA_EEES9_SC_SE_Li256ELb1ELb0ELb0ELb0EEENS1_36VarlenDynamicPersistentTileSchedulerILi64ELi64ELi256ELi32ELb0ELb0ELb1ELb1ELb0ELb1EEEEEEEEEvNT_6ParamsE --------------------------
	.section	.nv.constant0._ZN7cutlass13device_kernelIN5flash11enable_sm90INS1_16FlashAttnFwdSm90INS1_25CollectiveMainloopFwdSm90ILi2EN4cute5tupleIJNS5_1CILi1EEES8_S8_EEENS6_IJNS7_ILi64EEESA_SA_EEELi512ENS_10bfloat16_tEfNS_4arch4Sm90ELb0ELb1ELb1ELb1ELb0ELb0ELb0ELb0ELb0ELb0ELb0ELb0EEENS1_21CollectiveEpilogueFwdINS6_IJSA_NS7_ILi512EEESA_EEES9_SC_SE_Li256ELb1ELb0ELb0ELb0EEENS1_36VarlenDynamicPersistentTileSchedulerILi64ELi64ELi256ELi32ELb0ELb0ELb1ELb1ELb0ELb1EEEEEEEEEvNT_6ParamsE,"a",@progbits
	.sectionflags	@""
	.align	4
.nv.constant0._ZN7cutlass13device_kernelIN5flash11enable_sm90INS1_16FlashAttnFwdSm90INS1_25CollectiveMainloopFwdSm90ILi2EN4cute5tupleIJNS5_1CILi1EEES8_S8_EEENS6_IJNS7_ILi64EEESA_SA_EEELi512ENS_10bfloat16_tEfNS_4arch4Sm90ELb0ELb1ELb1ELb1ELb0ELb0ELb0ELb0ELb0ELb0ELb0ELb0EEENS1_21CollectiveEpilogueFwdINS6_IJSA_NS7_ILi512EEESA_EEES9_SC_SE_Li256ELb1ELb0ELb0ELb0EEENS1_36VarlenDynamicPersistentTileSchedulerILi64ELi64ELi256ELi32ELb0ELb0ELb1ELb1ELb0ELb1EEEEEEEEEvNT_6ParamsE:
	.zero		3200


//--------------------- .nv.constant0._ZN7cutlass13device_kernelIN5flash11enable_sm90INS1_16FlashAttnFwdSm90INS1_25CollectiveMainloopFwdSm90ILi2EN4cute5tupleIJNS5_1CILi1EEES8_S8_EEENS6_IJNS7_ILi64EEESA_SA_EEELi512ENS_10bfloat16_tEfNS_4arch4Sm90ELb0ELb1ELb1ELb1ELb0ELb1ELb0ELb0ELb0ELb0ELb0ELb0EEENS1_21CollectiveEpilogueFwdINS6_IJSA_NS7_ILi512EEESA_EEES9_SC_SE_Li256ELb1ELb0ELb0ELb0EEENS1_36VarlenDynamicPersistentTileSchedulerILi64ELi64ELi256ELi32ELb0ELb0ELb1ELb1ELb0ELb1EEEEEEEEEvNT_6ParamsE --------------------------
	.section	.nv.constant0._ZN7cutlass13device_kernelIN5flash11enable_sm90INS1_16FlashAttnFwdSm90INS1_25CollectiveMainloopFwdSm90ILi2EN4cute5tupleIJNS5_1CILi1EEES8_S8_EEENS6_IJNS7_ILi64EEESA_SA_EEELi512ENS_10bfloat16_tEfNS_4arch4Sm90ELb0ELb1ELb1ELb1ELb0ELb1ELb0ELb0ELb0ELb0ELb0ELb0EEENS1_21CollectiveEpilogueFwdINS6_IJSA_NS7_ILi512EEESA_EEES9_SC_SE_Li256ELb1ELb0ELb0ELb0EEENS1_36VarlenDynamicPersistentTileSchedulerILi64ELi64ELi256ELi32ELb0ELb0ELb1ELb1ELb0ELb1EEEEEEEEEvNT_6ParamsE,"a",@progbits
	.sectionflags	@""
	.align	4
.nv.constant0._ZN7cutlass13device_kernelIN5flash11enable_sm90INS1_16FlashAttnFwdSm90INS1_25CollectiveMainloopFwdSm90ILi2EN4cute5tupleIJNS5_1CILi1EEES8_S8_EEENS6_IJNS7_ILi64EEESA_SA_EEELi512ENS_10bfloat16_tEfNS_4arch4Sm90ELb0ELb1ELb1ELb1ELb0ELb1ELb0ELb0ELb0ELb0ELb0ELb0EEENS1_21CollectiveEpilogueFwdINS6_IJSA_NS7_ILi512EEESA_EEES9_SC_SE_Li256ELb1ELb0ELb0ELb0EEENS1_36VarlenDynamicPersistentTileSchedulerILi64ELi64ELi256ELi32ELb0ELb0ELb1ELb1ELb0ELb1EEEEEEEEEvNT_6ParamsE:
	.zero		3200


//--------------------- .nv.constant0._ZN7cutlass13device_kernelIN5flash11enable_sm90INS1_16FlashAttnFwdSm90INS1_25CollectiveMainloopFwdSm90ILi2EN4cute5tupleIJNS5_1CILi1EEES8_S8_EEENS6_IJNS7_ILi64EEESA_SA_EEELi512ENS_10bfloat16_tEfNS_4arch4Sm90ELb0ELb1ELb1ELb1ELb0ELb0ELb1ELb0ELb0ELb0ELb0ELb0EEENS1_21CollectiveEpilogueFwdINS6_IJSA_NS7_ILi512EEESA_EEES9_SC_SE_Li256ELb1ELb0ELb0ELb0EEENS1_36VarlenDynamicPersistentTileSchedulerILi64ELi64ELi256ELi32ELb0ELb0ELb1ELb1ELb0ELb1EEEEEEEEEvNT_6ParamsE --------------------------
	.section	.nv.constant0._ZN7cutlass13device_kernelIN5flash11enable_sm90INS1_16FlashAttnFwdSm90INS1_25CollectiveMainloopFwdSm90ILi2EN4cute5tupleIJNS5_1CILi1EEES8_S8_EEENS6_IJNS7_ILi64EEESA_SA_EEELi512ENS_10bfloat16_tEfNS_4arch4Sm90ELb0ELb1ELb1ELb1ELb0ELb0ELb1ELb0ELb0ELb0ELb0ELb0EEENS1_21CollectiveEpilogueFwdINS6_IJSA_NS7_ILi512EEESA_EEES9_SC_SE_Li256ELb1ELb0ELb0ELb0EEENS1_36VarlenDynamicPersistentTileSchedulerILi64ELi64ELi256ELi32ELb0ELb0ELb1ELb1ELb0ELb1EEEEEEEEEvNT_6ParamsE,"a",@progbits
	.sectionflags	@""
	.align	4
.nv.constant0._ZN7cutlass13device_kernelIN5flash11enable_sm90INS1_16FlashAttnFwdSm90INS1_25CollectiveMainloopFwdSm90ILi2EN4cute5tupleIJNS5_1CILi1EEES8_S8_EEENS6_IJNS7_ILi64EEESA_SA_EEELi512ENS_10bfloat16_tEfNS_4arch4Sm90ELb0ELb1ELb1ELb1ELb0ELb0ELb1ELb0ELb0ELb0ELb0ELb0EEENS1_21CollectiveEpilogueFwdINS6_IJSA_NS7_ILi512EEESA_EEES9_SC_SE_Li256ELb1ELb0ELb0ELb0EEENS1_36VarlenDynamicPersistentTileSchedulerILi64ELi64ELi256ELi32ELb0ELb0ELb1ELb1ELb0ELb1EEEEEEEEEvNT_6ParamsE:
	.zero		3456


//--------------------- .nv.constant0._ZN7cutlass13device_kernelIN5flash11enable_sm90INS1_16FlashAttnFwdSm90INS1_25CollectiveMainloopFwdSm90ILi2EN4cute5tupleIJNS5_1CILi1EEES8_S8_EEENS6_IJNS7_ILi64EEESA_SA_EEELi512ENS_10bfloat16_tEfNS_4arch4Sm90ELb0ELb1ELb1ELb1ELb0ELb1ELb1ELb0ELb0ELb0ELb0ELb0EEENS1_21CollectiveEpilogueFwdINS6_IJSA_NS7_ILi512EEESA_EEES9_SC_SE_Li256ELb1ELb0ELb0ELb0EEENS1_36VarlenDynamicPersistentTileSchedulerILi64ELi64ELi256ELi32ELb0ELb0ELb1ELb1ELb0ELb1EEEEEEEEEvNT_6ParamsE --------------------------
	.section	.nv.constant0._ZN7cutlass13device_kernelIN5flash11enable_sm90INS1_16FlashAttnFwdSm90INS1_25CollectiveMainloopFwdSm90ILi2EN4cute5tupleIJNS5_1CILi1EEES8_S8_EEENS6_IJNS7_ILi64EEESA_SA_EEELi512ENS_10bfloat16_tEfNS_4arch4Sm90ELb0ELb1ELb1ELb1ELb0ELb1ELb1ELb0ELb0ELb0ELb0ELb0EEENS1_21CollectiveEpilogueFwdINS6_IJSA_NS7_ILi512EEESA_EEES9_SC_SE_Li256ELb1ELb0ELb0ELb0EEENS1_36VarlenDynamicPersistentTileSchedulerILi64ELi64ELi256ELi32ELb0ELb0ELb1ELb1ELb0ELb1EEEEEEEEEvNT_6ParamsE,"a",@progbits
	.sectionflags	@""
	.align	4
.nv.constant0._ZN7cutlass13device_kernelIN5flash11enable_sm90INS1_16FlashAttnFwdSm90INS1_25CollectiveMainloopFwdSm90ILi2EN4cute5tupleIJNS5_1CILi1EEES8_S8_EEENS6_IJNS7_ILi64EEESA_SA_EEELi512ENS_10bfloat16_tEfNS_4arch4Sm90ELb0ELb1ELb1ELb1ELb0ELb1ELb1ELb0ELb0ELb0ELb0ELb0EEENS1_21CollectiveEpilogueFwdINS6_IJSA_NS7_ILi512EEESA_EEES9_SC_SE_Li256ELb1ELb0ELb0ELb0EEENS1_36VarlenDynamicPersistentTileSchedulerILi64ELi64ELi256ELi32ELb0ELb0ELb1ELb1ELb0ELb1EEEEEEEEEvNT_6ParamsE:
	.zero		3456


//--------------------- .nv.constant0._ZN7cutlass13device_kernelIN5flash11enable_sm90INS1_16FlashAttnFwdSm90INS1_25CollectiveMainloopFwdSm90ILi2EN4cute5tupleIJNS5_1CILi1EEES8_S8_EEENS6_IJNS7_ILi64EEESA_SA_EEELi512ENS_10bfloat16_tEfNS_4arch4Sm90ELb1ELb0ELb1ELb0ELb0ELb0ELb0ELb0ELb0ELb0ELb0ELb0EEENS1_21CollectiveEpilogueFwdINS6_IJSA_NS7_ILi512EEESA_EEES9_SC_SE_Li256ELb0ELb0ELb0ELb0EEENS1_30DynamicPersistentTileSchedulerILi256ELi32ELb0ELb0ELb1EEEEEEEEEvNT_6ParamsE --------------------------
	.section	.nv.constant0._ZN7cutlass13device_kernelIN5flash11enable_sm90INS1_16FlashAttnFwdSm90INS1_25CollectiveMainloopFwdSm90ILi2EN4cute5tupleIJNS5_1CILi1EEES8_S8_EEENS6_IJNS7_ILi64EEESA_SA_EEELi512ENS_10bfloat16_tEfNS_4arch4Sm90ELb1ELb0ELb1ELb0ELb0ELb0ELb0ELb0ELb0ELb0ELb0ELb0EEENS1_21CollectiveEpilogueFwdINS6_IJSA_NS7_ILi512EEESA_EEES9_SC_SE_Li256ELb0ELb0ELb0ELb0EEENS1_30DynamicPersistentTileSchedulerILi256ELi32ELb0ELb0ELb1EEEEEEEEEvNT_6ParamsE,"a",@progbits
	.sectionflags	@""
	.align	4
.nv.constant0._ZN7cutlass13device_kernelIN5flash11enable_sm90INS1_16FlashAttnFwdSm90INS1_25CollectiveMainloopFwdSm90ILi2EN4cute5tupleIJNS5_1CILi1EEES8_S8_EEENS6_IJNS7_ILi64EEESA_SA_EEELi512ENS_10bfloat16_tEfNS_4arch4Sm90ELb1ELb0ELb1ELb0ELb0ELb0ELb0ELb0ELb0ELb0ELb0ELb0EEENS1_21CollectiveEpilogueFwdINS6_IJSA_NS7_ILi512EEESA_EEES9_SC_SE_Li256ELb0ELb0ELb0ELb0EEENS1_30DynamicPersistentTileSchedulerILi256ELi32ELb0ELb0ELb1EEEEEEEEEvNT_6ParamsE:
	.zero		3584


//--------------------- .nv.constant0._ZN7cutlass13device_kernelIN5flash11enable_sm90INS1_16FlashAttnFwdSm90INS1_25CollectiveMainloopFwdSm90ILi2EN4cute5tupleIJNS5_1CILi1EEES8_S8_EEENS6_IJNS7_ILi64EEESA_SA_EEELi512ENS_10bfloat16_tEfNS_4arch4Sm90ELb1ELb0ELb1ELb0ELb0ELb0ELb1ELb0ELb0ELb0ELb0ELb0EEENS1_21CollectiveEpilogueFwdINS6_IJSA_NS7_ILi512EEESA_EEES9_SC_SE_Li256ELb0ELb0ELb0ELb0EEENS1_30DynamicPersistentTileSchedulerILi256ELi32ELb0ELb0ELb1EEEEEEEEEvNT_6ParamsE --------------------------
	.section	.nv.constant0._ZN7cutlass13device_kernelIN5flash11enable_sm90INS1_16FlashAttnFwdSm90INS1_25CollectiveMainloopFwdSm90ILi2EN4cute5tupleIJNS5_1CILi1EEES8_S8_EEENS6_IJNS7_ILi64EEESA_SA_EEELi512ENS_10bfloat16_tEfNS_4arch4Sm90ELb1ELb0ELb1ELb0ELb0ELb0ELb1ELb0ELb0ELb0ELb0ELb0EEENS1_21CollectiveEpilogueFwdINS6_IJSA_NS7_ILi512EEESA_EEES9_SC_SE_Li256ELb0ELb0ELb0ELb0EEENS1_30DynamicPersistentTileSchedulerILi256ELi32ELb0ELb0ELb1EEEEEEEEEvNT_6ParamsE,"a",@progbits
	.sectionflags	@""
	.align	4
.nv.constant0._ZN7cutlass13device_kernelIN5flash11enable_sm90INS1_16FlashAttnFwdSm90INS1_25CollectiveMainloopFwdSm90ILi2EN4cute5tupleIJNS5_1CILi1EEES8_S8_EEENS6_IJNS7_ILi64EEESA_SA_EEELi512ENS_10bfloat16_tEfNS_4arch4Sm90ELb1ELb0ELb1ELb0ELb0ELb0ELb1ELb0ELb0ELb0ELb0ELb0EEENS1_21CollectiveEpilogueFwdINS6_IJSA_NS7_ILi512EEESA_EEES9_SC_SE_Li256ELb0ELb0ELb0ELb0EEENS1_30DynamicPersistentTileSchedulerILi256ELi32ELb0ELb0ELb1EEEEEEEEEvNT_6ParamsE:
	.zero		3840


//--------------------- .nv.constant0._ZN7cutlass13device_kernelIN5flash11enable_sm90INS1_16FlashAttnFwdSm90INS1_25CollectiveMainloopFwdSm90ILi2EN4cute5tupleIJNS5_1CILi1EEES8_S8_EEENS6_IJNS7_ILi64EEESA_SA_EEELi512ENS_10bfloat16_tEfNS_4arch4Sm90ELb1ELb0ELb1ELb1ELb0ELb0ELb0ELb0ELb0ELb0ELb0ELb0EEENS1_21CollectiveEpilogueFwdINS6_IJSA_NS7_ILi512EEESA_EEES9_SC_SE_Li256ELb1ELb0ELb0ELb0EEENS1_36VarlenDynamicPersistentTileSchedulerILi64ELi64ELi256ELi32ELb0ELb0ELb1ELb1ELb1ELb1EEEEEEEEEvNT_6ParamsE --------------------------
	.section	.nv.constant0._ZN7cutlass13device_kernelIN5flash11enable_sm90INS1_16FlashAttnFwdSm90INS1_25CollectiveMainloopFwdSm90ILi2EN4cute5tupleIJNS5_1CILi1EEES8_S8_EEENS6_IJNS7_ILi64EEESA_SA_EEELi512ENS_10bfloat16_tEfNS_4arch4Sm90ELb1ELb0ELb1ELb1ELb0ELb0ELb0ELb0ELb0ELb0ELb0ELb0EEENS1_21CollectiveEpilogueFwdINS6_IJSA_NS7_ILi512EEESA_EEES9_SC_SE_Li256ELb1ELb0ELb0ELb0EEENS1_36VarlenDynamicPersistentTileSchedulerILi64ELi64ELi256ELi32ELb0ELb0ELb1ELb1ELb1ELb1EEEEEEEEEvNT_6ParamsE,"a",@progbits
	.sectionflags	@""
	.align	4
.nv.constant0._ZN7cutlass13device_kernelIN5flash11enable_sm90INS1_16FlashAttnFwdSm90INS1_25CollectiveMainloopFwdSm90ILi2EN4cute5tupleIJNS5_1CILi1EEES8_S8_EEENS6_IJNS7_ILi64EEESA_SA_EEELi512ENS_10bfloat16_tEfNS_4arch4Sm90ELb1ELb0ELb1ELb1ELb0ELb0ELb0ELb0ELb0ELb0ELb0ELb0EEENS1_21CollectiveEpilogueFwdINS6_IJSA_NS7_ILi512EEESA_EEES9_SC_SE_Li256ELb1ELb0ELb0ELb0EEENS1_36VarlenDynamicPersistentTileSchedulerILi64ELi64ELi256ELi32ELb0ELb0ELb1ELb1ELb1ELb1EEEEEEEEEvNT_6ParamsE:
	.zero		3200


//--------------------- .nv.constant0._ZN7cutlass13device_kernelIN5flash11enable_sm90INS1_16FlashAttnFwdSm90INS1_25CollectiveMainloopFwdSm90ILi2EN4cute5tupleIJNS5_1CILi1EEES8_S8_EEENS6_IJNS7_ILi64EEESA_SA_EEELi512ENS_10bfloat16_tEfNS_4arch4Sm90ELb1ELb0ELb1ELb1ELb0ELb1ELb0ELb0ELb0ELb0ELb0ELb0EEENS1_21CollectiveEpilogueFwdINS6_IJSA_NS7_ILi512EEESA_EEES9_SC_SE_Li256ELb1ELb0ELb0ELb0EEENS1_36VarlenDynamicPersistentTileSchedulerILi64ELi64ELi256ELi32ELb0ELb0ELb1ELb1ELb1ELb1EEEEEEEEEvNT_6ParamsE --------------------------
	.section	.nv.constant0._ZN7cutlass13device_kernelIN5flash11enable_sm90INS1_16FlashAttnFwdSm90INS1_25CollectiveMainloopFwdSm90ILi2EN4cute5tupleIJNS5_1CILi1EEES8_S8_EEENS6_IJNS7_ILi64EEESA_SA_EEELi512ENS_10bfloat16_tEfNS_4arch4Sm90ELb1ELb0ELb1ELb1ELb0ELb1ELb0ELb0ELb0ELb0ELb0ELb0EEENS1_21CollectiveEpilogueFwdINS6_IJSA_NS7_ILi512EEESA_EEES9_SC_SE_Li256ELb1ELb0ELb0ELb0EEENS1_36VarlenDynamicPersistentTileSchedulerILi64ELi64ELi256ELi32ELb0ELb0ELb1ELb1ELb1ELb1EEEEEEEEEvNT_6ParamsE,"a",@progbits
	.sectionflags	@""
	.align	4
.nv.constant0._ZN7cutlass13device_kernelIN5flash11enable_sm90INS1_16FlashAttnFwdSm90INS1_25CollectiveMainloopFwdSm90ILi2EN4cute5tupleIJNS5_1CILi1EEES8_S8_EEENS6_IJNS7_ILi64EEESA_SA_EEELi512ENS_10bfloat16_tEfNS_4arch4Sm90ELb1ELb0ELb1ELb1ELb0ELb1ELb0ELb0ELb0ELb0ELb0ELb0EEENS1_21CollectiveEpilogueFwdINS6_IJSA_NS7_ILi512EEESA_EEES9_SC_SE_Li256ELb1ELb0ELb0ELb0EEENS1_36VarlenDynamicPersistentTileSchedulerILi64ELi64ELi256ELi32ELb0ELb0ELb1ELb1ELb1ELb1EEEEEEEEEvNT_6ParamsE:
	.zero		3200


//--------------------- .nv.constant0._ZN7cutlass13device_kernelIN5flash11enable_sm90INS1_16FlashAttnFwdSm90INS1_25CollectiveMainloopFwdSm90ILi2EN4cute5tupleIJNS5_1CILi1EEES8_S8_EEENS6_IJNS7_ILi64EEESA_SA_EEELi512ENS_10bfloat16_tEfNS_4arch4Sm90ELb1ELb0ELb1ELb1ELb0ELb0ELb1ELb0ELb0ELb0ELb0ELb0EEENS1_21CollectiveEpilogueFwdINS6_IJSA_NS7_ILi512EEESA_EEES9_SC_SE_Li256ELb1ELb0ELb0ELb0EEENS1_36VarlenDynamicPersistentTileSchedulerILi64ELi64ELi256ELi32ELb0ELb0ELb1ELb1ELb1ELb1EEEEEEEEEvNT_6ParamsE --------------------------
	.section	.nv.constant0._ZN7cutlass13device_kernelIN5flash11enable_sm90INS1_16FlashAttnFwdSm90INS1_25CollectiveMainloopFwdSm90ILi2EN4cute5tupleIJNS5_1CILi1EEES8_S8_EEENS6_IJNS7_ILi64EEESA_SA_EEELi512ENS_10bfloat16_tEfNS_4arch4Sm90ELb1ELb0ELb1ELb1ELb0ELb0ELb1ELb0ELb0ELb0ELb0ELb0EEENS1_21CollectiveEpilogueFwdINS6_IJSA_NS7_ILi512EEESA_EEES9_SC_SE_Li256ELb1ELb0ELb0ELb0EEENS1_36VarlenDynamicPersistentTileSchedulerILi64ELi64ELi256ELi32ELb0ELb0ELb1ELb1ELb1ELb1EEEEEEEEEvNT_6ParamsE,"a",@progbits
	.sectionflags	@""
	.align	4
.nv.constant0._ZN7cutlass13device_kernelIN5flash11enable_sm90INS1_16FlashAttnFwdSm90INS1_25CollectiveMainloopFwdSm90ILi2EN4cute5tupleIJNS5_1CILi1EEES8_S8_EEENS6_IJNS7_ILi64EEESA_SA_EEELi512ENS_10bfloat16_tEfNS_4arch4Sm90ELb1ELb0ELb1ELb1ELb0ELb0ELb1ELb0ELb0ELb0ELb0ELb0EEENS1_21CollectiveEpilogueFwdINS6_IJSA_NS7_ILi512EEESA_EEES9_SC_SE_Li256ELb1ELb0ELb0ELb0EEENS1_36VarlenDynamicPersistentTileSchedulerILi64ELi64ELi256ELi32ELb0ELb0ELb1ELb1ELb1ELb1EEEEEEEEEvNT_6ParamsE:
	.zero		3456


//--------------------- .nv.constant0._ZN7cutlass13device_kernelIN5flash11enable_sm90INS1_16FlashAttnFwdSm90INS1_25CollectiveMainloopFwdSm90ILi2EN4cute5tupleIJNS5_1CILi1EEES8_S8_EEENS6_IJNS7_ILi64EEESA_SA_EEELi512ENS_10bfloat16_tEfNS_4arch4Sm90ELb1ELb0ELb1ELb1ELb0ELb1ELb1ELb0ELb0ELb0ELb0ELb0EEENS1_21CollectiveEpilogueFwdINS6_IJSA_NS7_ILi512EEESA_EEES9_SC_SE_Li256ELb1ELb0ELb0ELb0EEENS1_36VarlenDynamicPersistentTileSchedulerILi64ELi64ELi256ELi32ELb0ELb0ELb1ELb1ELb1ELb1EEEEEEEEEvNT_6ParamsE --------------------------
	.section	.nv.constant0._ZN7cutlass13device_kernelIN5flash11enable_sm90INS1_16FlashAttnFwdSm90INS1_25CollectiveMainloopFwdSm90ILi2EN4cute5tupleIJNS5_1CILi1EEES8_S8_EEENS6_IJNS7_ILi64EEESA_SA_EEELi512ENS_10bfloat16_tEfNS_4arch4Sm90ELb1ELb0ELb1ELb1ELb0ELb1ELb1ELb0ELb0ELb0ELb0ELb0EEENS1_21CollectiveEpilogueFwdINS6_IJSA_NS7_ILi512EEESA_EEES9_SC_SE_Li256ELb1ELb0ELb0ELb0EEENS1_36VarlenDynamicPersistentTileSchedulerILi64ELi64ELi256ELi32ELb0ELb0ELb1ELb1ELb1ELb1EEEEEEEEEvNT_6ParamsE,"a",@progbits
	.sectionflags	@""
	.align	4
.nv.constant0._ZN7cutlass13device_kernelIN5flash11enable_sm90INS1_16FlashAttnFwdSm90INS1_25CollectiveMainloopFwdSm90ILi2EN4cute5tupleIJNS5_1CILi1EEES8_S8_EEENS6_IJNS7_ILi64EEESA_SA_EEELi512ENS_10bfloat16_tEfNS_4arch4Sm90ELb1ELb0ELb1ELb1ELb0ELb1ELb1ELb0ELb0ELb0ELb0ELb0EEENS1_21CollectiveEpilogueFwdINS6_IJSA_NS7_ILi512EEESA_EEES9_SC_SE_Li256ELb1ELb0ELb0ELb0EEENS1_36VarlenDynamicPersistentTileSchedulerILi64ELi64ELi256ELi32ELb0ELb0ELb1ELb1ELb1ELb1EEEEEEEEEvNT_6ParamsE:
	.zero		3456


//--------------------- .nv.constant0._ZN7cutlass13device_kernelIN5flash11enable_sm90INS1_16FlashAttnFwdSm90INS1_25CollectiveMainloopFwdSm90ILi2EN4cute5tupleIJNS5_1CILi1EEES8_S8_EEENS6_IJNS7_ILi128EEENS7_ILi96EEENS7_ILi64EEEEEELi256ENS_10bfloat16_tEfNS_4arch4Sm90ELb0ELb0ELb1ELb0ELb0ELb0ELb0ELb1ELb0ELb0ELb0ELb0EEENS1_21CollectiveEpilogueFwdINS6_IJSA_NS7_ILi256EEESB_EEES9_SE_SG_Li256ELb0ELb0ELb0ELb0EEENS1_29StaticPersistentTileSchedulerILb0EEEEEEEEEvNT_6ParamsE --------------------------
	.section	.nv.constant0._ZN7cutlass13device_kernelIN5flash11enable_sm90INS1_16FlashAttnFwdSm90INS1_25CollectiveMainloopFwdSm90ILi2EN4cute5tupleIJNS5_1CILi1EEES8_S8_EEENS6_IJNS7_ILi128EEENS7_ILi96EEENS7_ILi64EEEEEELi256ENS_10bfloat16_tEfNS_4arch4Sm90ELb0ELb0ELb1ELb0ELb0ELb0ELb0ELb1ELb0ELb0ELb0ELb0EEENS1_21CollectiveEpilogueFwdINS6_IJSA_NS7_ILi256EEESB_EEES9_SE_SG_Li256ELb0ELb0ELb0ELb0EEENS1_29StaticPersistentTileSchedulerILb0EEEEEEEEEvNT_6ParamsE,"a",@progbits
	.sectionflags	@""
	.align	4
.nv.constant0._ZN7cutlass13device_kernelIN5flash11enable_sm90INS1_16FlashAttnFwdSm90INS1_25CollectiveMainloopFwdSm90ILi2EN4cute5tupleIJNS5_1CILi1EEES8_S8_EEENS6_IJNS7_ILi128EEENS7_ILi96EEENS7_ILi64EEEEEELi256ENS_10bfloat16_tEfNS_4arch4Sm90ELb0ELb0ELb1ELb0ELb0ELb0ELb0ELb1ELb0ELb0ELb0ELb0EEENS1_21CollectiveEpilogueFwdINS6_IJSA_NS7_ILi256EEESB_EEES9_SE_SG_Li256ELb0ELb0ELb0ELb0EEENS1_29StaticPersistentTileSchedulerILb0EEEEEEEEEvNT_6ParamsE:
	.zero		3584


//--------------------- .nv.constant0._ZN7cutlass13device_kernelIN5flash11enable_sm90INS1_16FlashAttnFwdSm90INS1_25CollectiveMainloopFwdSm90ILi2EN4cute5tupleIJNS5_1CILi1EEES8_S8_EEENS6_IJNS7_ILi128EEENS7_ILi96EEENS7_ILi64EEEEEELi256ENS_10bfloat16_tEfNS_4arch4Sm90ELb0ELb0ELb1ELb0ELb0ELb0ELb1ELb1ELb0ELb0ELb0ELb0EEENS1_21CollectiveEpilogueFwdINS6_IJSA_NS7_ILi256EEESB_EEES9_SE_SG_Li256ELb0ELb0ELb0ELb0EEENS1_29StaticPersistentTileSchedulerILb0EEEEEEEEEvNT_6ParamsE --------------------------
	.section	.nv.constant0._ZN7cutlass13device_kernelIN5flash11enable_sm90INS1_16FlashAttnFwdSm90INS1_25CollectiveMainloopFwdSm90ILi2EN4cute5tupleIJNS5_1CILi1EEES8_S8_EEENS6_IJNS7_ILi128EEENS7_ILi96EEENS7_ILi64EEEEEELi256ENS_10bfloat16_tEfNS_4arch4Sm90ELb0ELb0ELb1ELb0ELb0ELb0ELb1ELb1ELb0ELb0ELb0ELb0EEENS1_21CollectiveEpilogueFwdINS6_IJSA_NS7_ILi256EEESB_EEES9_SE_SG_Li256ELb0ELb0ELb0ELb0EEENS1_29StaticPersistentTileSchedulerILb0EEEEEEEEEvNT_6ParamsE,"a",@progbits
	.sectionflags	@""
	.align	4
.nv.constant0._ZN7cutlass13device_kernelIN5flash11enable_sm90INS1_16FlashAttnFwdSm90INS1_25CollectiveMainloopFwdSm90ILi2EN4cute5tupleIJNS5_1CILi1EEES8_S8_EEENS6_IJNS7_ILi128EEENS7_ILi96EEENS7_ILi64EEEEEELi256ENS_10bfloat16_tEfNS_4arch4Sm90ELb0ELb0ELb1ELb0ELb0ELb0ELb1ELb1ELb0ELb0ELb0ELb0EEENS1_21CollectiveEpilogueFwdINS6_IJSA_NS7_ILi256EEESB_EEES9_SE_SG_Li256ELb0ELb0ELb0ELb0EEENS1_29StaticPersistentTileSchedulerILb0EEEEEEEEEvNT_6ParamsE:
	.zero		3840


//--------------------- .nv.constant0._ZN7cutlass13device_kernelIN5flash11enable_sm90INS1_16FlashAttnFwdSm90INS1_25CollectiveMainloopFwdSm90ILi2EN4cute5tupleIJNS5_1CILi1EEES8_S8_EEENS6_IJNS7_ILi128EEENS7_ILi96EEENS7_ILi64EEEEEELi256ENS_10bfloat16_tEfNS_4arch4Sm90ELb0ELb0ELb1ELb1ELb0ELb0ELb0ELb1ELb0ELb0ELb0ELb0EEENS1_21CollectiveEpilogueFwdINS6_IJSA_NS7_ILi256EEESB_EEES9_SE_SG_Li256ELb1ELb0ELb0ELb0EEENS1_36VarlenDynamicPersistentTileSchedulerILi128ELi96ELi256ELi32ELb0ELb0ELb1ELb0ELb1ELb1EEEEEEEEEvNT_6ParamsE --------------------------
	.section	.nv.constant0._ZN7cutlass13device_kernelIN5flash11enable_sm90INS1_16FlashAttnFwdSm90INS1_25CollectiveMainloopFwdSm90ILi2EN4cute5tupleIJNS5_1CILi1EEES8_S8_EEENS6_IJNS7_ILi128EEENS7_ILi96EEENS7_ILi64EEEEEELi256ENS_10bfloat16_tEfNS_4arch4Sm90ELb0ELb0ELb1ELb1ELb0ELb0ELb0ELb1ELb0ELb0ELb0ELb0EEENS1_21CollectiveEpilogueFwdINS6_IJSA_NS7_ILi256EEESB_EEES9_SE_SG_Li256ELb1ELb0ELb0ELb0EEENS1_36VarlenDynamicPersistentTileSchedulerILi128ELi96ELi256ELi32ELb0ELb0ELb1ELb0ELb1ELb1EEEEEEEEEvNT_6ParamsE,"a",@progbits
	.sectionflags	@""
	.align	4
.nv.constant0._ZN7cutlass13device_kernelIN5flash11enable_sm90INS1_16FlashAttnFwdSm90INS1_25CollectiveMainloopFwdSm90ILi2EN4cute5tupleIJNS5_1CILi1EEES8_S8_EEENS6_IJNS7_ILi128EEENS7_ILi96EEENS7_ILi64EEEEEELi256ENS_10bfloat16_tEfNS_4arch4Sm90ELb0ELb0ELb1ELb1ELb0ELb0ELb0ELb1ELb0ELb0ELb0ELb0EEENS1_21CollectiveEpilogueFwdINS6_IJSA_NS7_ILi256EEESB_EEES9_SE_SG_Li256ELb1ELb0ELb0ELb0EEENS1_36VarlenDynamicPersistentTileSchedulerILi128ELi96ELi256ELi32ELb0ELb0ELb1ELb0ELb1ELb1EEEEEEEEEvNT_6ParamsE:
	.zero		3200


//--------------------- .nv.constant0._ZN7cutlass13device_kernelIN5flash11enable_sm90INS1_16FlashAttnFwdSm90INS1_25CollectiveMainloopFwdSm90ILi2EN4cute5tupleIJNS5_1CILi1EEES8_S8_EEENS6_IJNS7_ILi128EEENS7_ILi96EEENS7_ILi64EEEEEELi256ENS_10bfloat16_tEfNS_4arch4Sm90ELb0ELb0ELb1ELb1ELb0ELb1ELb0ELb1ELb0ELb0ELb0ELb0EEENS1_21CollectiveEpilogueFwdINS6_IJSA_NS7_ILi256EEESB_EEES9_SE_SG_Li256ELb1ELb0ELb0ELb0EEENS1_36VarlenDynamicPersistentTileSchedulerILi128ELi96ELi256ELi32ELb0ELb0ELb1ELb0ELb1ELb1EEEEEEEEEvNT_6ParamsE --------------------------
	.section	.nv.constant0._ZN7cutlass13device_kernelIN5flash11enable_sm90INS1_16FlashAttnFwdSm90INS1_25CollectiveMainloopFwdSm90ILi2EN4cute5tupleIJNS5_1CILi1EEES8_S8_EEENS6_IJNS7_ILi128EEENS7_ILi96EEENS7_ILi64EEEEEELi256ENS_10bfloat16_tEfNS_4arch4Sm90ELb0ELb0ELb1ELb1ELb0ELb1ELb0ELb1ELb0ELb0ELb0ELb0EEENS1_21CollectiveEpilogueFwdINS6_IJSA_NS7_ILi256EEESB_EEES9_SE_SG_Li256ELb1ELb0ELb0ELb0EEENS1_36VarlenDynamicPersistentTileSchedulerILi128ELi96ELi256ELi32ELb0ELb0ELb1ELb0ELb1ELb1EEEEEEEEEvNT_6ParamsE,"a",@progbits
	.sectionflags	@""
	.align	4
.nv.constant0._ZN7cutlass13device_kernelIN5flash11enable_sm90INS1_16FlashAttnFwdSm90INS1_25CollectiveMainloopFwdSm90ILi2EN4cute5tupleIJNS5_1CILi1EEES8_S8_EEENS6_IJNS7_ILi128EEENS7_ILi96EEENS7_ILi64EEEEEELi256ENS_10bfloat16_tEfNS_4arch4Sm90ELb0ELb0ELb1ELb1ELb0ELb1ELb0ELb1ELb0ELb0ELb0ELb0EEENS1_21CollectiveEpilogueFwdINS6_IJSA_NS7_ILi256EEESB_EEES9_SE_SG_Li256ELb1ELb0ELb0ELb0EEENS1_36VarlenDynamicPersistentTileSchedulerILi128ELi96ELi256ELi32ELb0ELb0ELb1ELb0ELb1ELb1EEEEEEEEEvNT_6ParamsE:
	.zero		3200


//--------------------- .nv.constant0._ZN7cutlass13device_kernelIN5flash11enable_sm90INS1_16FlashAttnFwdSm90INS1_25CollectiveMainloopFwdSm90ILi2EN4cute5tupleIJNS5_1CILi1EEES8_S8_EEENS6_IJNS7_ILi128EEENS7_ILi96EEENS7_ILi64EEEEEELi256ENS_10bfloat16_tEfNS_4arch4Sm90ELb0ELb0ELb1ELb1ELb0ELb0ELb1ELb1ELb0ELb0ELb0ELb0EEENS1_21CollectiveEpilogueFwdINS6_IJSA_NS7_ILi256EEESB_EEES9_SE_SG_Li256ELb1ELb0ELb0ELb0EEENS1_36VarlenDynamicPersistentTileSchedulerILi128ELi96ELi256ELi32ELb0ELb0ELb1ELb0ELb1ELb1EEEEEEEEEvNT_6ParamsE --------------------------
	.section	.nv.constant0._ZN7cutlass13device_kernelIN5flash11enable_sm90INS1_16FlashAttnFwdSm90INS1_25CollectiveMainloopFwdSm90ILi2EN4cute5tupleIJNS5_1CILi1EEES8_S8_EEENS6_IJNS7_ILi128EEENS7_ILi96EEENS7_ILi64EEEEEELi256ENS_10bfloat16_tEfNS_4arch4Sm90ELb0ELb0ELb1ELb1ELb0ELb0ELb1ELb1ELb0ELb0ELb0ELb0EEENS1_21CollectiveEpilogueFwdINS6_IJSA_NS7_ILi256EEESB_EEES9_SE_SG_Li256ELb1ELb0ELb0ELb0EEENS1_36VarlenDynamicPersistentTileSchedulerILi128ELi96ELi256ELi32ELb0ELb0ELb1ELb0ELb1ELb1EEEEEEEEEvNT_6ParamsE,"a",@progbits
	.sectionflags	@""
	.align	4
.nv.constant0._ZN7cutlass13device_kernelIN5flash11enable_sm90INS1_16FlashAttnFwdSm90INS1_25CollectiveMainloopFwdSm90ILi2EN4cute5tupleIJNS5_1CILi1EEES8_S8_EEENS6_IJNS7_ILi128EEENS7_ILi96EEENS7_ILi64EEEEEELi256ENS_10bfloat16_tEfNS_4arch4Sm90ELb0ELb0ELb1ELb1ELb0ELb0ELb1ELb1ELb0ELb0ELb0ELb0EEENS1_21CollectiveEpilogueFwdINS6_IJSA_NS7_ILi256EEESB_EEES9_SE_SG_Li256ELb1ELb0ELb0ELb0EEENS1_36VarlenDynamicPersistentTileSchedulerILi128ELi96ELi256ELi32ELb0ELb0ELb1ELb0ELb1ELb1EEEEEEEEEvNT_6ParamsE:
	.zero		3456


//--------------------- .nv.constant0._ZN7cutlass13device_kernelIN5flash11enable_sm90INS1_16FlashAttnFwdSm90INS1_25CollectiveMainloopFwdSm90ILi2EN4cute5tupleIJNS5_1CILi1EEES8_S8_EEENS6_IJNS7_ILi128EEENS7_ILi96EEENS7_ILi64EEEEEELi256ENS_10bfloat16_tEfNS_4arch4Sm90ELb0ELb0ELb1ELb1ELb0ELb1ELb1ELb1ELb0ELb0ELb0ELb0EEENS1_21CollectiveEpilogueFwdINS6_IJSA_NS7_ILi256EEESB_EEES9_SE_SG_Li256ELb1ELb0ELb0ELb0EEENS1_36VarlenDynamicPersistentTileSchedulerILi128ELi96ELi256ELi32ELb0ELb0ELb1ELb0ELb1ELb1EEEEEEEEEvNT_6ParamsE --------------------------
	.section	.nv.constant0._ZN7cutlass13device_kernelIN5flash11enable_sm90INS1_16FlashAttnFwdSm90INS1_25CollectiveMainloopFwdSm90ILi2EN4cute5tupleIJNS5_1CILi1EEES8_S8_EEENS6_IJNS7_ILi128EEENS7_ILi96EEENS7_ILi64EEEEEELi256ENS_10bfloat16_tEfNS_4arch4Sm90ELb0ELb0ELb1ELb1ELb0ELb1ELb1ELb1ELb0ELb0ELb0ELb0EEENS1_21CollectiveEpilogueFwdINS6_IJSA_NS7_ILi256EEESB_EEES9_SE_SG_Li256ELb1ELb0ELb0ELb0EEENS1_36VarlenDynamicPersistentTileSchedulerILi128ELi96ELi256ELi32ELb0ELb0ELb1ELb0ELb1ELb1EEEEEEEEEvNT_6ParamsE,"a",@progbits
	.sectionflags	@""
	.align	4
.nv.constant0._ZN7cutlass13device_kernelIN5flash11enable_sm90INS1_16FlashAttnFwdSm90INS1_25CollectiveMainloopFwdSm90ILi2EN4cute5tupleIJNS5_1CILi1EEES8_S8_EEENS6_IJNS7_ILi128EEENS7_ILi96EEENS7_ILi64EEEEEELi256ENS_10bfloat16_tEfNS_4arch4Sm90ELb0ELb0ELb1ELb1ELb0ELb1ELb1ELb1ELb0ELb0ELb0ELb0EEENS1_21CollectiveEpilogueFwdINS6_IJSA_NS7_ILi256EEESB_EEES9_SE_SG_Li256ELb1ELb0ELb0ELb0EEENS1_36VarlenDynamicPersistentTileSchedulerILi128ELi96ELi256ELi32ELb0ELb0ELb1ELb0ELb1ELb1EEEEEEEEEvNT_6ParamsE:
	.zero		3456


//--------------------- .nv.constant0._ZN7cutlass13device_kernelIN5flash11enable_sm90INS1_16FlashAttnFwdSm90INS1_25CollectiveMainloopFwdSm90ILi2EN4cute5tupleIJNS5_1CILi1EEES8_S8_EEENS6_IJNS7_ILi128EEENS7_ILi96EEENS7_ILi64EEEEEELi256ENS_10bfloat16_tEfNS_4arch4Sm90ELb0ELb1ELb1ELb0ELb0ELb0ELb0ELb1ELb0ELb0ELb0ELb0EEENS1_21CollectiveEpilogueFwdINS6_IJSA_NS7_ILi256EEESB_EEES9_SE_SG_Li256ELb0ELb0ELb0ELb0EEENS1_30DynamicPersistentTileSchedulerILi256ELi32ELb0ELb0ELb1EEEEEEEEEvNT_6ParamsE --------------------------
	.section	.nv.constant0._ZN7cutlass13device_kernelIN5flash11enable_sm90INS1_16FlashAttnFwdSm90INS1_25CollectiveMainloopFwdSm90ILi2EN4cute5tupleIJNS5_1CILi1EEES8_S8_EEENS6_IJNS7_ILi128EEENS7_ILi96EEENS7_ILi64EEEEEELi256ENS_10bfloat16_tEfNS_4arch4Sm90ELb0ELb1ELb1ELb0ELb0ELb0ELb0ELb1ELb0ELb0ELb0ELb0EEENS1_21CollectiveEpilogueFwdINS6_IJSA_NS7_ILi256EEESB_EEES9_SE_SG_Li256ELb0ELb0ELb0ELb0EEENS1_30DynamicPersistentTileSchedulerILi256ELi32ELb0ELb0ELb1EEEEEEEEEvNT_6ParamsE,"a",@progbits
	.sectionflags	@""
	.align	4
.nv.constant0._ZN7cutlass13device_kernelIN5flash11enable_sm90INS1_16FlashAttnFwdSm90INS1_25CollectiveMainloopFwdSm90ILi2EN4cute5tupleIJNS5_1CILi1EEES8_S8_EEENS6_IJNS7_ILi128EEENS7_ILi96EEENS7_ILi64EEEEEELi256ENS_10bfloat16_tEfNS_4arch4Sm90ELb0ELb1ELb1ELb0ELb0ELb0ELb0ELb1ELb0ELb0ELb0ELb0EEENS1_21CollectiveEpilogueFwdINS6_IJSA_NS7_ILi256EEESB_EEES9_SE_SG_Li256ELb0ELb0ELb0ELb0EEENS1_30DynamicPersistentTileSchedulerILi256ELi32ELb0ELb0ELb1EEEEEEEEEvNT_6ParamsE:
	.zero		3584


//--------------------- .nv.constant0._ZN7cutlass13device_kernelIN5flash11enable_sm90INS1_16FlashAttnFwdSm90INS1_25CollectiveMainloopFwdSm90ILi2EN4cute5tupleIJNS5_1CILi1EEES8_S8_EEENS6_IJNS7_ILi128EEENS7_ILi96EEENS7_ILi64EEEEEELi256ENS_10bfloat16_tEfNS_4arch4Sm90ELb0ELb1ELb1ELb0ELb0ELb0ELb1ELb1ELb0ELb0ELb0ELb0EEENS1_21CollectiveEpilogueFwdINS6_IJSA_NS7_ILi256EEESB_EEES9_SE_SG_Li256ELb0ELb0ELb0ELb0EEENS1_30DynamicPersistentTileSchedulerILi256ELi32ELb0ELb0ELb1EEEEEEEEEvNT_6ParamsE --------------------------
	.section	.nv.constant0._ZN7cutlass13device_kernelIN5flash11enable_sm90INS1_16FlashAttnFwdSm90INS1_25CollectiveMainloopFwdSm90ILi2EN4cute5tupleIJNS5_1CILi1EEES8_S8_EEENS6_IJNS7_ILi128EEENS7_ILi96EEENS7_ILi64EEEEEELi256ENS_10bfloat16_tEfNS_4arch4Sm90ELb0ELb1ELb1ELb0ELb0ELb0ELb1ELb1ELb0ELb0ELb0ELb0EEENS1_21CollectiveEpilogueFwdINS6_IJSA_NS7_ILi256EEESB_EEES9_SE_SG_Li256ELb0ELb0ELb0ELb0EEENS1_30DynamicPersistentTileSchedulerILi256ELi32ELb0ELb0ELb1EEEEEEEEEvNT_6ParamsE,"a",@progbits
	.sectionflags	@""
	.align	4
.nv.constant0._ZN7cutlass13device_kernelIN5flash11enable_sm90INS1_16FlashAttnFwdSm90INS1_25CollectiveMainloopFwdSm90ILi2EN4cute5tupleIJNS5_1CILi1EEES8_S8_EEENS6_IJNS7_ILi128EEENS7_ILi96EEENS7_ILi64EEEEEELi256ENS_10bfloat16_tEfNS_4arch4Sm90ELb0ELb1ELb1ELb0ELb0ELb0ELb1ELb1ELb0ELb0ELb0ELb0EEENS1_21CollectiveEpilogueFwdINS6_IJSA_NS7_ILi256EEESB_EEES9_SE_SG_Li256ELb0ELb0ELb0ELb0EEENS1_30DynamicPersistentTileSchedulerILi256ELi32ELb0ELb0ELb1EEEEEEEEEvNT_6ParamsE:
	.zero		3840


//--------------------- .nv.constant0._ZN7cutlass13device_kernelIN5flash11enable_sm90INS1_16FlashAttnFwdSm90INS1_25CollectiveMainloopFwdSm90ILi2EN4cute5tupleIJNS5_1CILi1EEES8_S8_EEENS6_IJNS7_ILi128EEENS7_ILi96EEENS7_ILi64EEEEEELi256ENS_10bfloat16_tEfNS_4arch4Sm90ELb0ELb1ELb1ELb1ELb0ELb0ELb0ELb1ELb0ELb0ELb0ELb0EEENS1_21CollectiveEpilogueFwdINS6_IJSA_NS7_ILi256EEESB_EEES9_SE_SG_Li256ELb1ELb0ELb0ELb0EEENS1_36VarlenDynamicPersistentTileSchedulerILi128ELi96ELi256ELi32ELb0ELb0ELb1ELb1ELb0ELb1EEEEEEEEEvNT_6ParamsE --------------------------
	.section	.nv.constant0._ZN7cutlass13device_kernelIN5flash11enable_sm90INS1_16FlashAttnFwdSm90INS1_25CollectiveMainloopFwdSm90ILi2EN4cute5tupleIJNS5_1CILi1EEES8_S8_EEENS6_IJNS7_ILi128EEENS7_ILi96EEENS7_ILi64EEEEEELi256ENS_10bfloat16_tEfNS_4arch4Sm90ELb0ELb1ELb1ELb1ELb0ELb0ELb0ELb1ELb0ELb0ELb0ELb0EEENS1_21CollectiveEpilogueFwdINS6_IJSA_NS7_ILi256EEESB_EEES9_SE_SG_Li256ELb1ELb0ELb0ELb0EEENS1_36VarlenDynamicPersistentTileSchedulerILi128ELi96ELi256ELi32ELb0ELb0ELb1ELb1ELb0ELb1EEEEEEEEEvNT_6ParamsE,"a",@progbits
	.sectionflags	@""
	.align	4
.nv.constant0._ZN7cutlass13device_kernelIN5flash11enable_sm90INS1_16FlashAttnFwdSm90INS1_25CollectiveMainloopFwdSm90ILi2EN4cute5tupleIJNS5_1CILi1EEES8_S8_EEENS6_IJNS7_ILi128EEENS7_ILi96EEENS7_ILi64EEEEEELi256ENS_10bfloat16_tEfNS_4arch4Sm90ELb0ELb1ELb1ELb1ELb0ELb0ELb0ELb1ELb0ELb0ELb0ELb0EEENS1_21CollectiveEpilogueFwdINS6_IJSA_NS7_ILi256EEESB_EEES9_SE_SG_Li256ELb1ELb0ELb0ELb0EEENS1_36VarlenDynamicPersistentTileSchedulerILi128ELi96ELi256ELi32ELb0ELb0ELb1ELb1ELb0ELb1EEEEEEEEEvNT_6ParamsE:
	.zero		3200


//--------------------- .nv.constant0._ZN7cutlass13device_kernelIN5flash11enable_sm90INS1_16FlashAttnFwdSm90INS1_25CollectiveMainloopFwdSm90ILi2EN4cute5tupleIJNS5_1CILi1EEES8_S8_EEENS6_IJNS7_ILi128EEENS7_ILi96EEENS7_ILi64EEEEEELi256ENS_10bfloat16_tEfNS_4arch4Sm90ELb0ELb1ELb1ELb1ELb0ELb1ELb0ELb1ELb0ELb0ELb0ELb0EEENS1_21CollectiveEpilogueFwdINS6_IJSA_NS7_ILi256EEESB_EEES9_SE_SG_Li256ELb1ELb0ELb0ELb0EEENS1_36VarlenDynamicPersistentTileSchedulerILi128ELi96ELi256ELi32ELb0ELb0ELb1ELb1ELb0ELb1EEEEEEEEEvNT_6ParamsE --------------------------
	.section	.nv.constant0._ZN7cutlass13device_kernelIN5flash11enable_sm90INS1_16FlashAttnFwdSm90INS1_25CollectiveMainloopFwdSm90ILi2EN4cute5tupleIJNS5_1CILi1EEES8_S8_EEENS6_IJNS7_ILi128EEENS7_ILi96EEENS7_ILi64EEEEEELi256ENS_10bfloat16_tEfNS_4arch4Sm90ELb0ELb1ELb1ELb1ELb0ELb1ELb0ELb1ELb0ELb0ELb0ELb0EEENS1_21CollectiveEpilogueFwdINS6_IJSA_NS7_ILi256EEESB_EEES9_SE_SG_Li256ELb1ELb0ELb0ELb0EEENS1_36VarlenDynamicPersistentTileSchedulerILi128ELi96ELi256ELi32ELb0ELb0ELb1ELb1ELb0ELb1EEEEEEEEEvNT_6ParamsE,"a",@progbits
	.sectionflags	@""
	.align	4
.nv.constant0._ZN7cutlass13device_kernelIN5flash11enable_sm90INS1_16FlashAttnFwdSm90INS1_25CollectiveMainloopFwdSm90ILi2EN4cute5tupleIJNS5_1CILi1EEES8_S8_EEENS6_IJNS7_ILi128EEENS7_ILi96EEENS7_ILi64EEEEEELi256ENS_10bfloat16_tEfNS_4arch4Sm90ELb0ELb1ELb1ELb1ELb0ELb1ELb0ELb1ELb0ELb0ELb0ELb0EEENS1_21CollectiveEpilogueFwdINS6_IJSA_NS7_ILi256EEESB_EEES9_SE_SG_Li256ELb1ELb0ELb0ELb0EEENS1_36VarlenDynamicPersistentTileSchedulerILi128ELi96ELi256ELi32ELb0ELb0ELb1ELb1ELb0ELb1EEEEEEEEEvNT_6ParamsE:
	.zero		3200


//--------------------- .nv.constant0._ZN7cutlass13device_kernelIN5flash11enable_sm90INS1_16FlashAttnFwdSm90INS1_25CollectiveMainloopFwdSm90ILi2EN4cute5tupleIJNS5_1CILi1EEES8_S8_EEENS6_IJNS7_ILi128EEENS7_ILi96EEENS7_ILi64EEEEEELi256ENS_10bfloat16_tEfNS_4arch4Sm90ELb0ELb1ELb1ELb1ELb0ELb0ELb1ELb1ELb0ELb0ELb0ELb0EEENS1_21CollectiveEpilogueFwdINS6_IJSA_NS7_ILi256EEESB_EEES9_SE_SG_Li256ELb1ELb0ELb0ELb0EEENS1_36VarlenDynamicPersistentTileSchedulerILi128ELi96ELi256ELi32ELb0ELb0ELb1ELb1ELb0ELb1EEEEEEEEEvNT_6ParamsE --------------------------
	.section	.nv.constant0._ZN7cutlass13device_kernelIN5flash11enable_sm90INS1_16FlashAttnFwdSm90INS1_25CollectiveMainloopFwdSm90ILi2EN4cute5tupleIJNS5_1CILi1EEES8_S8_EEENS6_IJNS7_ILi128EEENS7_ILi96EEENS7_ILi64EEEEEELi256ENS_10bfloat16_tEfNS_4arch4Sm90ELb0ELb1ELb1ELb1ELb0ELb0ELb1ELb1ELb0ELb0ELb0ELb0EEENS1_21CollectiveEpilogueFwdINS6_IJSA_NS7_ILi256EEESB_EEES9_SE_SG_Li256ELb1ELb0ELb0ELb0EEENS1_36VarlenDynamicPersistentTileSchedulerILi128ELi96ELi256ELi32ELb0ELb0ELb1ELb1ELb0ELb1EEEEEEEEEvNT_6ParamsE,"a",@progbits
	.sectionflags	@""
	.align	4
.nv.constant0._ZN7cutlass13device_kernelIN5flash11enable_sm90INS1_16FlashAttnFwdSm90INS1_25CollectiveMainloopFwdSm90ILi2EN4cute5tupleIJNS5_1CILi1EEES8_S8_EEENS6_IJNS7_ILi128EEENS7_ILi96EEENS7_ILi64EEEEEELi256ENS_10bfloat16_tEfNS_4arch4Sm90ELb0ELb1ELb1ELb1ELb0ELb0ELb1ELb1ELb0ELb0ELb0ELb0EEENS1_21CollectiveEpilogueFwdINS6_IJSA_NS7_ILi256EEESB_EEES9_SE_SG_Li256ELb1ELb0ELb0ELb0EEENS1_36VarlenDynamicPersistentTileSchedulerILi128ELi96ELi256ELi32ELb0ELb0ELb1ELb1ELb0ELb1EEEEEEEEEvNT_6ParamsE:
	.zero		3456


//--------------------- .nv.constant0._ZN7cutlass13device_kernelIN5flash11enable_sm90INS1_16FlashAttnFwdSm90INS1_25CollectiveMainloopFwdSm90ILi2EN4cute5tupleIJNS5_1CILi1EEES8_S8_EEENS6_IJNS7_ILi128EEENS7_ILi96EEENS7_ILi64EEEEEELi256ENS_10bfloat16_tEfNS_4arch4Sm90ELb0ELb1ELb1ELb1ELb0ELb1ELb1ELb1ELb0ELb0ELb0ELb0EEENS1_21CollectiveEpilogueFwdINS6_IJSA_NS7_ILi256EEESB_EEES9_SE_SG_Li256ELb1ELb0ELb0ELb0EEENS1_36VarlenDynamicPersistentTileSchedulerILi128ELi96ELi256ELi32ELb0ELb0ELb1ELb1ELb0ELb1EEEEEEEEEvNT_6ParamsE --------------------------
	.section	.nv.constant0._ZN7cutlass13device_kernelIN5flash11enable_sm90INS1_16FlashAttnFwdSm90INS1_25CollectiveMainloopFwdSm90ILi2EN4cute5tupleIJNS5_1CILi1EEES8_S8_EEENS6_IJNS7_ILi128EEENS7_ILi96EEENS7_ILi64EEEEEELi256ENS_10bfloat16_tEfNS_4arch4Sm90ELb0ELb1ELb1ELb1ELb0ELb1ELb1ELb1ELb0ELb0ELb0ELb0EEENS1_21CollectiveEpilogueFwdINS6_IJSA_NS7_ILi256EEESB_EEES9_SE_SG_Li256ELb1ELb0ELb0ELb0EEENS1_36VarlenDynamicPersistentTileSchedulerILi128ELi96ELi256ELi32ELb0ELb0ELb1ELb1ELb0ELb1EEEEEEEEEvNT_6ParamsE,"a",@progbits
	.sectionflags	@""
	.align	4
.nv.constant0._ZN7cutlass13device_kernelIN5flash11enable_sm90INS1_16FlashAttnFwdSm90INS1_25CollectiveMainloopFwdSm90ILi2EN4cute5tupleIJNS5_1CILi1EEES8_S8_EEENS6_IJNS7_ILi128EEENS7_ILi96EEENS7_ILi64EEEEEELi256ENS_10bfloat16_tEfNS_4arch4Sm90ELb0ELb1ELb1ELb1ELb0ELb1ELb1ELb1ELb0ELb0ELb0ELb0EEENS1_21CollectiveEpilogueFwdINS6_IJSA_NS7_ILi256EEESB_EEES9_SE_SG_Li256ELb1ELb0ELb0ELb0EEENS1_36VarlenDynamicPersistentTileSchedulerILi128ELi96ELi256ELi32ELb0ELb0ELb1ELb1ELb0ELb1EEEEEEEEEvNT_6ParamsE:
	.zero		3456


//--------------------- .nv.constant0._ZN7cutlass13device_kernelIN5flash11enable_sm90INS1_16FlashAttnFwdSm90INS1_25CollectiveMainloopFwdSm90ILi2EN4cute5tupleIJNS5_1CILi1EEES8_S8_EEENS6_IJNS7_ILi128EEENS7_ILi96EEENS7_ILi64EEEEEELi256ENS_10bfloat16_tEfNS_4arch4Sm90ELb1ELb0ELb1ELb0ELb0ELb0ELb0ELb1ELb0ELb0ELb0ELb0EEENS1_21CollectiveEpilogueFwdINS6_IJSA_NS7_ILi256EEESB_EEES9_SE_SG_Li256ELb0ELb0ELb0ELb0EEENS1_30DynamicPersistentTileSchedulerILi256ELi32ELb0ELb0ELb1EEEEEEEEEvNT_6ParamsE --------------------------
	.section	.nv.constant0._ZN7cutlass13device_kernelIN5flash11enable_sm90INS1_16FlashAttnFwdSm90INS1_25CollectiveMainloopFwdSm90ILi2EN4cute5tupleIJNS5_1CILi1EEES8_S8_EEENS6_IJNS7_ILi128EEENS7_ILi96EEENS7_ILi64EEEEEELi256ENS_10bfloat16_tEfNS_4arch4Sm90ELb1ELb0ELb1ELb0ELb0ELb0ELb0ELb1ELb0ELb0ELb0ELb0EEENS1_21CollectiveEpilogueFwdINS6_IJSA_NS7_ILi256EEESB_EEES9_SE_SG_Li256ELb0ELb0ELb0ELb0EEENS1_30DynamicPersistentTileSchedulerILi256ELi32ELb0ELb0ELb1EEEEEEEEEvNT_6ParamsE,"a",@progbits
	.sectionflags	@""
	.align	4
.nv.constant0._ZN7cutlass13device_kernelIN5flash11enable_sm90INS1_16FlashAttnFwdSm90INS1_25CollectiveMainloopFwdSm90ILi2EN4cute5tupleIJNS5_1CILi1EEES8_S8_EEENS6_IJNS7_ILi128EEENS7_ILi96EEENS7_ILi64EEEEEELi256ENS_10bfloat16_tEfNS_4arch4Sm90ELb1ELb0ELb1ELb0ELb0ELb0ELb0ELb1ELb0ELb0ELb0ELb0EEENS1_21CollectiveEpilogueFwdINS6_IJSA_NS7_ILi256EEESB_EEES9_SE_SG_Li256ELb0ELb0ELb0ELb0EEENS1_30DynamicPersistentTileSchedulerILi256ELi32ELb0ELb0ELb1EEEEEEEEEvNT_6ParamsE:
	.zero		3584


//--------------------- .nv.constant0._ZN7cutlass13device_kernelIN5flash11enable_sm90INS1_16FlashAttnFwdSm90INS1_25CollectiveMainloopFwdSm90ILi2EN4cute5tupleIJNS5_1CILi1EEES8_S8_EEENS6_IJNS7_ILi128EEENS7_ILi96EEENS7_ILi64EEEEEELi256ENS_10bfloat16_tEfNS_4arch4Sm90ELb1ELb0ELb1ELb0ELb0ELb0ELb1ELb1ELb0ELb0ELb0ELb0EEENS1_21CollectiveEpilogueFwdINS6_IJSA_NS7_ILi256EEESB_EEES9_SE_SG_Li256ELb0ELb0ELb0ELb0EEENS1_30DynamicPersistentTileSchedulerILi256ELi32ELb0ELb0ELb1EEEEEEEEEvNT_6ParamsE --------------------------
	.section	.nv.constant0._ZN7cutlass13device_kernelIN5flash11enable_sm90INS1_16FlashAttnFwdSm90INS1_25CollectiveMainloopFwdSm90ILi2EN4cute5tupleIJNS5_1CILi1EEES8_S8_EEENS6_IJNS7_ILi128EEENS7_ILi96EEENS7_ILi64EEEEEELi256ENS_10bfloat16_tEfNS_4arch4Sm90ELb1ELb0ELb1ELb0ELb0ELb0ELb1ELb1ELb0ELb0ELb0ELb0EEENS1_21CollectiveEpilogueFwdINS6_IJSA_NS7_ILi256EEESB_EEES9_SE_SG_Li256ELb0ELb0ELb0ELb0EEENS1_30DynamicPersistentTileSchedulerILi256ELi32ELb0ELb0ELb1EEEEEEEEEvNT_6ParamsE,"a",@progbits
	.sectionflags	@""
	.align	4
.nv.constant0._ZN7cutlass13device_kernelIN5flash11enable_sm90INS1_16FlashAttnFwdSm90INS1_25CollectiveMainloopFwdSm90ILi2EN4cute5tupleIJNS5_1CILi1EEES8_S8_EEENS6_IJNS7_ILi128EEENS7_ILi96EEENS7_ILi64EEEEEELi256ENS_10bfloat16_tEfNS_4arch4Sm90ELb1ELb0ELb1ELb0ELb0ELb0ELb1ELb1ELb0ELb0ELb0ELb0EEENS1_21CollectiveEpilogueFwdINS6_IJSA_NS7_ILi256EEESB_EEES9_SE_SG_Li256ELb0ELb0ELb0ELb0EEENS1_30DynamicPersistentTileSchedulerILi256ELi32ELb0ELb0ELb1EEEEEEEEEvNT_6ParamsE:
	.zero		3840


//--------------------- .nv.constant0._ZN7cutlass13device_kernelIN5flash11enable_sm90INS1_16FlashAttnFwdSm90INS1_25CollectiveMainloopFwdSm90ILi2EN4cute5tupleIJNS5_1CILi1EEES8_S8_EEENS6_IJNS7_ILi128EEENS7_ILi96EEENS7_ILi64EEEEEELi256ENS_10bfloat16_tEfNS_4arch4Sm90ELb1ELb0ELb1ELb1ELb0ELb0ELb0ELb1ELb0ELb0ELb0ELb0EEENS1_21CollectiveEpilogueFwdINS6_IJSA_NS7_ILi256EEESB_EEES9_SE_SG_Li256ELb1ELb0ELb0ELb0EEENS1_36VarlenDynamicPersistentTileSchedulerILi128ELi96ELi256ELi32ELb0ELb0ELb1ELb1ELb1ELb1EEEEEEEEEvNT_6ParamsE --------------------------
	.section	.nv.constant0._ZN7cutlass13device_kernelIN5flash11enable_sm90INS1_16FlashAttnFwdSm90INS1_25CollectiveMainloopFwdSm90ILi2EN4cute5tupleIJNS5_1CILi1EEES8_S8_EEENS6_IJNS7_ILi128EEENS7_ILi96EEENS7_ILi64EEEEEELi256ENS_10bfloat16_tEfNS_4arch4Sm90ELb1ELb0ELb1ELb1ELb0ELb0ELb0ELb1ELb0ELb0ELb0ELb0EEENS1_21CollectiveEpilogueFwdINS6_IJSA_NS7_ILi256EEESB_EEES9_SE_SG_Li256ELb1ELb0ELb0ELb0EEENS1_36VarlenDynamicPersistentTileSchedulerILi128ELi96ELi256ELi32ELb0ELb0ELb1ELb1ELb1ELb1EEEEEEEEEvNT_6ParamsE,"a",@progbits
	.sectionflags	@""
	.align	4
.nv.constant0._ZN7cutlass13device_kernelIN5flash11enable_sm90INS1_16FlashAttnFwdSm90INS1_25CollectiveMainloopFwdSm90ILi2EN4cute5tupleIJNS5_1CILi1EEES8_S8_EEENS6_IJNS7_ILi128EEENS7_ILi96EEENS7_ILi64EEEEEELi256ENS_10bfloat16_tEfNS_4arch4Sm90ELb1ELb0ELb1ELb1ELb0ELb0ELb0ELb1ELb0ELb0ELb0ELb0EEENS1_21CollectiveEpilogueFwdINS6_IJSA_NS7_ILi256EEESB_EEES9_SE_SG_Li256ELb1ELb0ELb0ELb0EEENS1_36VarlenDynamicPersistentTileSchedulerILi128ELi96ELi256ELi32ELb0ELb0ELb1ELb1ELb1ELb1EEEEEEEEEvNT_6ParamsE:
	.zero		3200


//--------------------- .nv.constant0._ZN7cutlass13device_kernelIN5flash11enable_sm90INS1_16FlashAttnFwdSm90INS1_25CollectiveMainloopFwdSm90ILi2EN4cute5tupleIJNS5_1CILi1EEES8_S8_EEENS6_IJNS7_ILi128EEENS7_ILi96EEENS7_ILi64EEEEEELi256ENS_10bfloat16_tEfNS_4arch4Sm90ELb1ELb0ELb1ELb1ELb0ELb1ELb0ELb1ELb0ELb0ELb0ELb0EEENS1_21CollectiveEpilogueFwdINS6_IJSA_NS7_ILi256EEESB_EEES9_SE_SG_Li256ELb1ELb0ELb0ELb0EEENS1_36VarlenDynamicPersistentTileSchedulerILi128ELi96ELi256ELi32ELb0ELb0ELb1ELb1ELb1ELb1EEEEEEEEEvNT_6ParamsE --------------------------
	.section	.nv.constant0._ZN7cutlass13device_kernelIN5flash11enable_sm90INS1_16FlashAttnFwdSm90INS1_25CollectiveMainloopFwdSm90ILi2EN4cute5tupleIJNS5_1CILi1EEES8_S8_EEENS6_IJNS7_ILi128EEENS7_ILi96EEENS7_ILi64EEEEEELi256ENS_10bfloat16_tEfNS_4arch4Sm90ELb1ELb0ELb1ELb1ELb0ELb1ELb0ELb1ELb0ELb0ELb0ELb0EEENS1_21CollectiveEpilogueFwdINS6_IJSA_NS7_ILi256EEESB_EEES9_SE_SG_Li256ELb1ELb0ELb0ELb0EEENS1_36VarlenDynamicPersistentTileSchedulerILi128ELi96ELi256ELi32ELb0ELb0ELb1ELb1ELb1ELb1EEEEEEEEEvNT_6ParamsE,"a",@progbits
	.sectionflags	@""
	.align	4
.nv.constant0._ZN7cutlass13device_kernelIN5flash11enable_sm90INS1_16FlashAttnFwdSm90INS1_25CollectiveMainloopFwdSm90ILi2EN4cute5tupleIJNS5_1CILi1EEES8_S8_EEENS6_IJNS7_ILi128EEENS7_ILi96EEENS7_ILi64EEEEEELi256ENS_10bfloat16_tEfNS_4arch4Sm90ELb1ELb0ELb1ELb1ELb0ELb1ELb0ELb1ELb0ELb0ELb0ELb0EEENS1_21CollectiveEpilogueFwdINS6_IJSA_NS7_ILi256EEESB_EEES9_SE_SG_Li256ELb1ELb0ELb0ELb0EEENS1_36VarlenDynamicPersistentTileSchedulerILi128ELi96ELi256ELi32ELb0ELb0ELb1ELb1ELb1ELb1EEEEEEEEEvNT_6ParamsE:
	.zero		3200


//--------------------- .nv.constant0._ZN7cutlass13device_kernelIN5flash11enable_sm90INS1_16FlashAttnFwdSm90INS1_25CollectiveMainloopFwdSm90ILi2EN4cute5tupleIJNS5_1CILi1EEES8_S8_EEENS6_IJNS7_ILi128EEENS7_ILi96EEENS7_ILi64EEEEEELi256ENS_10bfloat16_tEfNS_4arch4Sm90ELb1ELb0ELb1ELb1ELb0ELb0ELb1ELb1ELb0ELb0ELb0ELb0EEENS1_21CollectiveEpilogueFwdINS6_IJSA_NS7_ILi256EEESB_EEES9_SE_SG_Li256ELb1ELb0ELb0ELb0EEENS1_36VarlenDynamicPersistentTileSchedulerILi128ELi96ELi256ELi32ELb0ELb0ELb1ELb1ELb1ELb1EEEEEEEEEvNT_6ParamsE --------------------------
	.section	.nv.constant0._ZN7cutlass13device_kernelIN5flash11enable_sm90INS1_16FlashAttnFwdSm90INS1_25CollectiveMainloopFwdSm90ILi2EN4cute5tupleIJNS5_1CILi1EEES8_S8_EEENS6_IJNS7_ILi128EEENS7_ILi96EEENS7_ILi64EEEEEELi256ENS_10bfloat16_tEfNS_4arch4Sm90ELb1ELb0ELb1ELb1ELb0ELb0ELb1ELb1ELb0ELb0ELb0ELb0EEENS1_21CollectiveEpilogueFwdINS6_IJSA_NS7_ILi256EEESB_EEES9_SE_SG_Li256ELb1ELb0ELb0ELb0EEENS1_36VarlenDynamicPersistentTileSchedulerILi128ELi96ELi256ELi32ELb0ELb0ELb1ELb1ELb1ELb1EEEEEEEEEvNT_6ParamsE,"a",@progbits
	.sectionflags	@""
	.align	4
.nv.constant0._ZN7cutlass13device_kernelIN5flash11enable_sm90INS1_16FlashAttnFwdSm90INS1_25CollectiveMainloopFwdSm90ILi2EN4cute5tupleIJNS5_1CILi1EEES8_S8_EEENS6_IJNS7_ILi128EEENS7_ILi96EEENS7_ILi64EEEEEELi256ENS_10bfloat16_tEfNS_4arch4Sm90ELb1ELb0ELb1ELb1ELb0ELb0ELb1ELb1ELb0ELb0ELb0ELb0EEENS1_21CollectiveEpilogueFwdINS6_IJSA_NS7_ILi256EEESB_EEES9_SE_SG_Li256ELb1ELb0ELb0ELb0EEENS1_36VarlenDynamicPersistentTileSchedulerILi128ELi96ELi256ELi32ELb0ELb0ELb1ELb1ELb1ELb1EEEEEEEEEvNT_6ParamsE:
	.zero		3456


//--------------------- .nv.constant0._ZN7cutlass13device_kernelIN5flash11enable_sm90INS1_16FlashAttnFwdSm90INS1_25CollectiveMainloopFwdSm90ILi2EN4cute5tupleIJNS5_1CILi1EEES8_S8_EEENS6_IJNS7_ILi128EEENS7_ILi96EEENS7_ILi64EEEEEELi256ENS_10bfloat16_tEfNS_4arch4Sm90ELb1ELb0ELb1ELb1ELb0ELb1ELb1ELb1ELb0ELb0ELb0ELb0EEENS1_21CollectiveEpilogueFwdINS6_IJSA_NS7_ILi256EEESB_EEES9_SE_SG_Li256ELb1ELb0ELb0ELb0EEENS1_36VarlenDynamicPersistentTileSchedulerILi128ELi96ELi256ELi32ELb0ELb0ELb1ELb1ELb1ELb1EEEEEEEEEvNT_6ParamsE --------------------------
	.section	.nv.constant0._ZN7cutlass13device_kernelIN5flash11enable_sm90INS1_16FlashAttnFwdSm90INS1_25CollectiveMainloopFwdSm90ILi2EN4cute5tupleIJNS5_1CILi1EEES8_S8_EEENS6_IJNS7_ILi128EEENS7_ILi96EEENS7_ILi64EEEEEELi256ENS_10bfloat16_tEfNS_4arch4Sm90ELb1ELb0ELb1ELb1ELb0ELb1ELb1ELb1ELb0ELb0ELb0ELb0EEENS1_21CollectiveEpilogueFwdINS6_IJSA_NS7_ILi256EEESB_EEES9_SE_SG_Li256ELb1ELb0ELb0ELb0EEENS1_36VarlenDynamicPersistentTileSchedulerILi128ELi96ELi256ELi32ELb0ELb0ELb1ELb1ELb1ELb1EEEEEEEEEvNT_6ParamsE,"a",@progbits
	.sectionflags	@""
	.align	4
.nv.constant0._ZN7cutlass13device_kernelIN5flash11enable_sm90INS1_16FlashAttnFwdSm90INS1_25CollectiveMainloopFwdSm90ILi2EN4cute5tupleIJNS5_1CILi1EEES8_S8_EEENS6_IJNS7_ILi128EEENS7_ILi96EEENS7_ILi64EEEEEELi256ENS_10bfloat16_tEfNS_4arch4Sm90ELb1ELb0ELb1ELb1ELb0ELb1ELb1ELb1ELb0ELb0ELb0ELb0EEENS1_21CollectiveEpilogueFwdINS6_IJSA_NS7_ILi256EEESB_EEES9_SE_SG_Li256ELb1ELb0ELb0ELb0EEENS1_36VarlenDynamicPersistentTileSchedulerILi128ELi96ELi256ELi32ELb0ELb0ELb1ELb1ELb1ELb1EEEEEEEEEvNT_6ParamsE:
	.zero		3456


//--------------------- SYMBOLS --------------------------

	.type		.nv.reservedSmem.offset0,@object
	.size		.nv.reservedSmem.offset0,0x4
	.type		__assertfail,@function
